	.target	sm_90a

	.elftype	@"ET_EXEC"


//--------------------- .note.nv.tkinfo           --------------------------
	.section	.note.nv.tkinfo,"",@"SHT_NOTE"
	.sectionflags	@"SHF_NOTE_NV_TKINFO"
	.tkinfo
        /*0018*/ 	.word	0x00000002
        /*0030*/ 	.string	""
        /*0030*/ 	.string	"ptxas"
        /*0030*/ 	.string	"Cuda compilation tools, release 13.0, V13.0.88"
        /*0030*/ 	.string	"Build cuda_13.0.r13.0/compiler.36424714_0"
        /*0030*/ 	.string	"-arch sm_90a -m 64 "



//--------------------- .note.nv.cuinfo           --------------------------
	.section	.note.nv.cuinfo,"",@"SHT_NOTE"
	.sectionflags	@"SHF_NOTE_NV_CUINFO"
        /*0018*/ 	.short	0x0002
        /*001a*/ 	.short	0x005a
        /*001c*/ 	.short	0x0082
	.zero		2


//--------------------- .nv.info                  --------------------------
	.section	.nv.info,"",@"SHT_CUDA_INFO"
	.align	4


	//----- nvinfo : EIATTR_REGCOUNT
	.align		4
        /*0000*/ 	.byte	0x04, 0x2f
        /*0002*/ 	.short	(.L_12 - .L_11)
	.align		4
.L_11:
        /*0004*/ 	.word	index@(_ZN5flash16flash_fwd_kernelI23Flash_fwd_kernel_traitsILi64ELi128ELi64ELi4ELb0ELb0EN7cutlass6half_tE19Flash_kernel_traitsILi64ELi128ELi64ELi4ES3_EELb0ELb0ELb1ELb1ELb0ELb0ELb1ELb0EEEvNS_16Flash_fwd_paramsE)
        /*0008*/ 	.word	0x000000ff


	//----- nvinfo : EIATTR_FRAME_SIZE
	.align		4
.L_12:
        /*000c*/ 	.byte	0x04, 0x11
        /*000e*/ 	.short	(.L_14 - .L_13)
	.align		4
.L_13:
        /*0010*/ 	.word	index@(_ZN5flash16flash_fwd_kernelI23Flash_fwd_kernel_traitsILi64ELi128ELi64ELi4ELb0ELb0EN7cutlass6half_tE19Flash_kernel_traitsILi64ELi128ELi64ELi4ES3_EELb0ELb0ELb1ELb1ELb0ELb0ELb1ELb0EEEvNS_16Flash_fwd_paramsE)
        /*0014*/ 	.word	0x00000060


	//----- nvinfo : EIATTR_REGCOUNT
	.align		4
.L_14:
        /*0018*/ 	.byte	0x04, 0x2f
        /*001a*/ 	.short	(.L_16 - .L_15)
	.align		4
.L_15:
        /*001c*/ 	.word	index@(_ZN5flash16flash_fwd_kernelI23Flash_fwd_kernel_traitsILi64ELi128ELi64ELi4ELb0ELb0EN7cutlass6half_tE19Flash_kernel_traitsILi64ELi128ELi64ELi4ES3_EELb1ELb0ELb1ELb1ELb0ELb0ELb0ELb1EEEvNS_16Flash_fwd_paramsE)
        /*0020*/ 	.word	0x000000ff


	//----- nvinfo : EIATTR_FRAME_SIZE
	.align		4
.L_16:
        /*0024*/ 	.byte	0x04, 0x11
        /*0026*/ 	.short	(.L_18 - .L_17)
	.align		4
.L_17:
        /*0028*/ 	.word	index@(_ZN5flash16flash_fwd_kernelI23Flash_fwd_kernel_traitsILi64ELi128ELi64ELi4ELb0ELb0EN7cutlass6half_tE19Flash_kernel_traitsILi64ELi128ELi64ELi4ES3_EELb1ELb0ELb1ELb1ELb0ELb0ELb0ELb1EEEvNS_16Flash_fwd_paramsE)
        /*002c*/ 	.word	0x000001d8


	//----- nvinfo : EIATTR_REGCOUNT
	.align		4
.L_18:
        /*0030*/ 	.byte	0x04, 0x2f
        /*0032*/ 	.short	(.L_20 - .L_19)
	.align		4
.L_19:
        /*0034*/ 	.word	index@(_ZN5flash16flash_fwd_kernelI23Flash_fwd_kernel_traitsILi64ELi128ELi64ELi4ELb0ELb0EN7cutlass6half_tE19Flash_kernel_traitsILi64ELi128ELi64ELi4ES3_EELb0ELb0ELb1ELb0ELb0ELb0ELb1ELb0EEEvNS_16Flash_fwd_paramsE)
        /*0038*/ 	.word	0x000000ff


	//----- nvinfo : EIATTR_FRAME_SIZE
	.align		4
.L_20:
        /*003c*/ 	.byte	0x04, 0x11
        /*003e*/ 	.short	(.L_22 - .L_21)
	.align		4
.L_21:
        /*0040*/ 	.word	index@(_ZN5flash16flash_fwd_kernelI23Flash_fwd_kernel_traitsILi64ELi128ELi64ELi4ELb0ELb0EN7cutlass6half_tE19Flash_kernel_traitsILi64ELi128ELi64ELi4ES3_EELb0ELb0ELb1ELb0ELb0ELb0ELb1ELb0EEEvNS_16Flash_fwd_paramsE)
        /*0044*/ 	.word	0x000000b0


	//----- nvinfo : EIATTR_REGCOUNT
	.align		4
.L_22:
        /*0048*/ 	.byte	0x04, 0x2f
        /*004a*/ 	.short	(.L_24 - .L_23)
	.align		4
.L_23:
        /*004c*/ 	.word	index@(_ZN5flash16flash_fwd_kernelI23Flash_fwd_kernel_traitsILi64ELi128ELi64ELi4ELb0ELb0EN7cutlass6half_tE19Flash_kernel_traitsILi64ELi128ELi64ELi4ES3_EELb1ELb0ELb1ELb0ELb0ELb0ELb0ELb1EEEvNS_16Flash_fwd_paramsE)
        /*0050*/ 	.word	0x000000ff


	//----- nvinfo : EIATTR_FRAME_SIZE
	.align		4
.L_24:
        /*0054*/ 	.byte	0x04, 0x11
        /*0056*/ 	.short	(.L_26 - .L_25)
	.align		4
.L_25:
        /*0058*/ 	.word	index@(_ZN5flash16flash_fwd_kernelI23Flash_fwd_kernel_traitsILi64ELi128ELi64ELi4ELb0ELb0EN7cutlass6half_tE19Flash_kernel_traitsILi64ELi128ELi64ELi4ES3_EELb1ELb0ELb1ELb0ELb0ELb0ELb0ELb1EEEvNS_16Flash_fwd_paramsE)
        /*005c*/ 	.word	0x000001f8


	//----- nvinfo : EIATTR_REGCOUNT
	.align		4
.L_26:
        /*0060*/ 	.byte	0x04, 0x2f
        /*0062*/ 	.short	(.L_28 - .L_27)
	.align		4
.L_27:
        /*0064*/ 	.word	index@(_ZN5flash16flash_fwd_kernelI23Flash_fwd_kernel_traitsILi64ELi128ELi64ELi4ELb0ELb0EN7cutlass6half_tE19Flash_kernel_traitsILi64ELi128ELi64ELi4ES3_EELb1ELb0ELb1ELb1ELb0ELb0ELb0ELb0EEEvNS_16Flash_fwd_paramsE)
        /*0068*/ 	.word	0x000000ff


	//----- nvinfo : EIATTR_FRAME_SIZE
	.align		4
.L_28:
        /*006c*/ 	.byte	0x04, 0x11
        /*006e*/ 	.short	(.L_30 - .L_29)
	.align		4
.L_29:
        /*0070*/ 	.word	index@(_ZN5flash16flash_fwd_kernelI23Flash_fwd_kernel_traitsILi64ELi128ELi64ELi4ELb0ELb0EN7cutlass6half_tE19Flash_kernel_traitsILi64ELi128ELi64ELi4ES3_EELb1ELb0ELb1ELb1ELb0ELb0ELb0ELb0EEEvNS_16Flash_fwd_paramsE)
        /*0074*/ 	.word	0x00000078


	//----- nvinfo : EIATTR_REGCOUNT
	.align		4
.L_30:
        /*0078*/ 	.byte	0x04, 0x2f
        /*007a*/ 	.short	(.L_32 - .L_31)
	.align		4
.L_31:
        /*007c*/ 	.word	index@(_ZN5flash16flash_fwd_kernelI23Flash_fwd_kernel_traitsILi64ELi128ELi64ELi4ELb0ELb0EN7cutlass6half_tE19Flash_kernel_traitsILi64ELi128ELi64ELi4ES3_EELb0ELb0ELb1ELb0ELb0ELb1ELb1ELb0EEEvNS_16Flash_fwd_paramsE)
        /*0080*/ 	.word	0x000000ff


	//----- nvinfo : EIATTR_FRAME_SIZE
	.align		4
.L_32:
        /*0084*/ 	.byte	0x04, 0x11
        /*0086*/ 	.short	(.L_34 - .L_33)
	.align		4
.L_33:
        /*0088*/ 	.word	index@(_ZN5flash16flash_fwd_kernelI23Flash_fwd_kernel_traitsILi64ELi128ELi64ELi4ELb0ELb0EN7cutlass6half_tE19Flash_kernel_traitsILi64ELi128ELi64ELi4ES3_EELb0ELb0ELb1ELb0ELb0ELb1ELb1ELb0EEEvNS_16Flash_fwd_paramsE)
        /*008c*/ 	.word	0x00000070


	//----- nvinfo : EIATTR_REGCOUNT
	.align		4
.L_34:
        /*0090*/ 	.byte	0x04, 0x2f
        /*0092*/ 	.short	(.L_36 - .L_35)
	.align		4
.L_35:
        /*0094*/ 	.word	index@(_ZN5flash16flash_fwd_kernelI23Flash_fwd_kernel_traitsILi64ELi128ELi64ELi4ELb0ELb0EN7cutlass6half_tE19Flash_kernel_traitsILi64ELi128ELi64ELi4ES3_EELb1ELb0ELb1ELb0ELb0ELb1ELb0ELb0EEEvNS_16Flash_fwd_paramsE)
        /*0098*/ 	.word	0x000000ff


	//----- nvinfo : EIATTR_FRAME_SIZE
	.align		4
.L_36:
        /*009c*/ 	.byte	0x04, 0x11
        /*009e*/ 	.short	(.L_38 - .L_37)
	.align		4
.L_37:
        /*00a0*/ 	.word	index@(_ZN5flash16flash_fwd_kernelI23Flash_fwd_kernel_traitsILi64ELi128ELi64ELi4ELb0ELb0EN7cutlass6half_tE19Flash_kernel_traitsILi64ELi128ELi64ELi4ES3_EELb1ELb0ELb1ELb0ELb0ELb1ELb0ELb0EEEvNS_16Flash_fwd_paramsE)
        /*00a4*/ 	.word	0x00000070


	//----- nvinfo : EIATTR_REGCOUNT
	.align		4
.L_38:
        /*00a8*/ 	.byte	0x04, 0x2f
        /*00aa*/ 	.short	(.L_40 - .L_39)
	.align		4
.L_39:
        /*00ac*/ 	.word	index@(_ZN5flash16flash_fwd_kernelI23Flash_fwd_kernel_traitsILi64ELi128ELi64ELi4ELb0ELb0EN7cutlass6half_tE19Flash_kernel_traitsILi64ELi128ELi64ELi4ES3_EELb0ELb0ELb0ELb1ELb0ELb0ELb1ELb0EEEvNS_16Flash_fwd_paramsE)
        /*00b0*/ 	.word	0x000000ff


	//----- nvinfo : EIATTR_FRAME_SIZE
	.align		4
.L_40:
        /*00b4*/ 	.byte	0x04, 0x11
        /*00b6*/ 	.short	(.L_42 - .L_41)
	.align		4
.L_41:
        /*00b8*/ 	.word	index@(_ZN5flash16flash_fwd_kernelI23Flash_fwd_kernel_traitsILi64ELi128ELi64ELi4ELb0ELb0EN7cutlass6half_tE19Flash_kernel_traitsILi64ELi128ELi64ELi4ES3_EELb0ELb0ELb0ELb1ELb0ELb0ELb1ELb0EEEvNS_16Flash_fwd_paramsE)
        /*00bc*/ 	.word	0x00000058


	//----- nvinfo : EIATTR_REGCOUNT
	.align		4
.L_42:
        /*00c0*/ 	.byte	0x04, 0x2f
        /*00c2*/ 	.short	(.L_44 - .L_43)
	.align		4
.L_43:
        /*00c4*/ 	.word	index@(_ZN5flash16flash_fwd_kernelI23Flash_fwd_kernel_traitsILi64ELi128ELi64ELi4ELb0ELb0EN7cutlass6half_tE19Flash_kernel_traitsILi64ELi128ELi64ELi4ES3_EELb1ELb0ELb0ELb1ELb0ELb0ELb0ELb1EEEvNS_16Flash_fwd_paramsE)
        /*00c8*/ 	.word	0x000000ff


	//----- nvinfo : EIATTR_FRAME_SIZE
	.align		4
.L_44:
        /*00cc*/ 	.byte	0x04, 0x11
        /*00ce*/ 	.short	(.L_46 - .L_45)
	.align		4
.L_45:
        /*00d0*/ 	.word	index@(_ZN5flash16flash_fwd_kernelI23Flash_fwd_kernel_traitsILi64ELi128ELi64ELi4ELb0ELb0EN7cutlass6half_tE19Flash_kernel_traitsILi64ELi128ELi64ELi4ES3_EELb1ELb0ELb0ELb1ELb0ELb0ELb0ELb1EEEvNS_16Flash_fwd_paramsE)
        /*00d4*/ 	.word	0x00000100


	//----- nvinfo : EIATTR_REGCOUNT
	.align		4
.L_46:
        /*00d8*/ 	.byte	0x04, 0x2f
        /*00da*/ 	.short	(.L_48 - .L_47)
	.align		4
.L_47:
        /*00dc*/ 	.word	index@(_ZN5flash16flash_fwd_kernelI23Flash_fwd_kernel_traitsILi64ELi128ELi64ELi4ELb0ELb0EN7cutlass6half_tE19Flash_kernel_traitsILi64ELi128ELi64ELi4ES3_EELb0ELb0ELb0ELb0ELb0ELb0ELb1ELb0EEEvNS_16Flash_fwd_paramsE)
        /*00e0*/ 	.word	0x000000ff


	//----- nvinfo : EIATTR_FRAME_SIZE
	.align		4
.L_48:
        /*00e4*/ 	.byte	0x04, 0x11
        /*00e6*/ 	.short	(.L_50 - .L_49)
	.align		4
.L_49:
        /*00e8*/ 	.word	index@(_ZN5flash16flash_fwd_kernelI23Flash_fwd_kernel_traitsILi64ELi128ELi64ELi4ELb0ELb0EN7cutlass6half_tE19Flash_kernel_traitsILi64ELi128ELi64ELi4ES3_EELb0ELb0ELb0ELb0ELb0ELb0ELb1ELb0EEEvNS_16Flash_fwd_paramsE)
        /*00ec*/ 	.word	0x00000058


	//----- nvinfo : EIATTR_REGCOUNT
	.align		4
.L_50:
        /*00f0*/ 	.byte	0x04, 0x2f
        /*00f2*/ 	.short	(.L_52 - .L_51)
	.align		4
.L_51:
        /*00f4*/ 	.word	index@(_ZN5flash16flash_fwd_kernelI23Flash_fwd_kernel_traitsILi64ELi128ELi64ELi4ELb0ELb0EN7cutlass6half_tE19Flash_kernel_traitsILi64ELi128ELi64ELi4ES3_EELb1ELb0ELb0ELb0ELb0ELb0ELb0ELb1EEEvNS_16Flash_fwd_paramsE)
        /*00f8*/ 	.word	0x000000ff


	//----- nvinfo : EIATTR_FRAME_SIZE
	.align		4
.L_52:
        /*00fc*/ 	.byte	0x04, 0x11
        /*00fe*/ 	.short	(.L_54 - .L_53)
	.align		4
.L_53:
        /*0100*/ 	.word	index@(_ZN5flash16flash_fwd_kernelI23Flash_fwd_kernel_traitsILi64ELi128ELi64ELi4ELb0ELb0EN7cutlass6half_tE19Flash_kernel_traitsILi64ELi128ELi64ELi4ES3_EELb1ELb0ELb0ELb0ELb0ELb0ELb0ELb1EEEvNS_16Flash_fwd_paramsE)
        /*0104*/ 	.word	0x00000128


	//----- nvinfo : EIATTR_REGCOUNT
	.align		4
.L_54:
        /*0108*/ 	.byte	0x04, 0x2f
        /*010a*/ 	.short	(.L_56 - .L_55)
	.align		4
.L_55:
        /*010c*/ 	.word	index@(_ZN5flash16flash_fwd_kernelI23Flash_fwd_kernel_traitsILi64ELi128ELi64ELi4ELb0ELb0EN7cutlass6half_tE19Flash_kernel_traitsILi64ELi128ELi64ELi4ES3_EELb1ELb0ELb0ELb1ELb0ELb0ELb0ELb0EEEvNS_16Flash_fwd_paramsE)
        /*0110*/ 	.word	0x000000ff


	//----- nvinfo : EIATTR_FRAME_SIZE
	.align		4
.L_56:
        /*0114*/ 	.byte	0x04, 0x11
        /*0116*/ 	.short	(.L_58 - .L_57)
	.align		4
.L_57:
        /*0118*/ 	.word	index@(_ZN5flash16flash_fwd_kernelI23Flash_fwd_kernel_traitsILi64ELi128ELi64ELi4ELb0ELb0EN7cutlass6half_tE19Flash_kernel_traitsILi64ELi128ELi64ELi4ES3_EELb1ELb0ELb0ELb1ELb0ELb0ELb0ELb0EEEvNS_16Flash_fwd_paramsE)
        /*011c*/ 	.word	0x00000050


	//----- nvinfo : EIATTR_REGCOUNT
	.align		4
.L_58:
        /*0120*/ 	.byte	0x04, 0x2f
        /*0122*/ 	.short	(.L_60 - .L_59)
	.align		4
.L_59:
        /*0124*/ 	.word	index@(_ZN5flash16flash_fwd_kernelI23Flash_fwd_kernel_traitsILi64ELi128ELi64ELi4ELb0ELb0EN7cutlass6half_tE19Flash_kernel_traitsILi64ELi128ELi64ELi4ES3_EELb0ELb0ELb0ELb0ELb1ELb1ELb1ELb0EEEvNS_16Flash_fwd_paramsE)
        /*0128*/ 	.word	0x000000ff


	//----- nvinfo : EIATTR_FRAME_SIZE
	.align		4
.L_60:
        /*012c*/ 	.byte	0x04, 0x11
        /*012e*/ 	.short	(.L_62 - .L_61)
	.align		4
.L_61:
        /*0130*/ 	.word	index@(_ZN5flash16flash_fwd_kernelI23Flash_fwd_kernel_traitsILi64ELi128ELi64ELi4ELb0ELb0EN7cutlass6half_tE19Flash_kernel_traitsILi64ELi128ELi64ELi4ES3_EELb0ELb0ELb0ELb0ELb1ELb1ELb1ELb0EEEvNS_16Flash_fwd_paramsE)
        /*0134*/ 	.word	0x00000000


	//----- nvinfo : EIATTR_REGCOUNT
	.align		4
.L_62:
        /*0138*/ 	.byte	0x04, 0x2f
        /*013a*/ 	.short	(.L_64 - .L_63)
	.align		4
.L_63:
        /*013c*/ 	.word	index@(_ZN5flash16flash_fwd_kernelI23Flash_fwd_kernel_traitsILi64ELi128ELi64ELi4ELb0ELb0EN7cutlass6half_tE19Flash_kernel_traitsILi64ELi128ELi64ELi4ES3_EELb1ELb0ELb0ELb0ELb1ELb1ELb0ELb0EEEvNS_16Flash_fwd_paramsE)
        /*0140*/ 	.word	0x000000ff


	//----- nvinfo : EIATTR_FRAME_SIZE
	.align		4
.L_64:
        /*0144*/ 	.byte	0x04, 0x11
        /*0146*/ 	.short	(.L_66 - .L_65)
	.align		4
.L_65:
        /*0148*/ 	.word	index@(_ZN5flash16flash_fwd_kernelI23Flash_fwd_kernel_traitsILi64ELi128ELi64ELi4ELb0ELb0EN7cutlass6half_tE19Flash_kernel_traitsILi64ELi128ELi64ELi4ES3_EELb1ELb0ELb0ELb0ELb1ELb1ELb0ELb0EEEvNS_16Flash_fwd_paramsE)
        /*014c*/ 	.word	0x00000000


	//----- nvinfo : EIATTR_REGCOUNT
	.align		4
.L_66:
        /*0150*/ 	.byte	0x04, 0x2f
        /*0152*/ 	.short	(.L_68 - .L_67)
	.align		4
.L_67:
        /*0154*/ 	.word	index@(_ZN5flash16flash_fwd_kernelI23Flash_fwd_kernel_traitsILi64ELi128ELi64ELi4ELb0ELb0EN7cutlass6half_tE19Flash_kernel_traitsILi64ELi128ELi64ELi4ES3_EELb1ELb0ELb1ELb0ELb0ELb0ELb0ELb0EEEvNS_16Flash_fwd_paramsE)
        /*0158*/ 	.word	0x000000ff


	//----- nvinfo : EIATTR_FRAME_SIZE
	.align		4
.L_68:
        /*015c*/ 	.byte	0x04, 0x11
        /*015e*/ 	.short	(.L_70 - .L_69)
	.align		4
.L_69:
        /*0160*/ 	.word	index@(_ZN5flash16flash_fwd_kernelI23Flash_fwd_kernel_traitsILi64ELi128ELi64ELi4ELb0ELb0EN7cutlass6half_tE19Flash_kernel_traitsILi64ELi128ELi64ELi4ES3_EELb1ELb0ELb1ELb0ELb0ELb0ELb0ELb0EEEvNS_16Flash_fwd_paramsE)
        /*0164*/ 	.word	0x00000078


	//----- nvinfo : EIATTR_REGCOUNT
	.align		4
.L_70:
        /*0168*/ 	.byte	0x04, 0x2f
        /*016a*/ 	.short	(.L_72 - .L_71)
	.align		4
.L_71:
        /*016c*/ 	.word	index@(_ZN5flash16flash_fwd_kernelI23Flash_fwd_kernel_traitsILi64ELi128ELi64ELi4ELb0ELb0EN7cutlass6half_tE19Flash_kernel_traitsILi64ELi128ELi64ELi4ES3_EELb1ELb0ELb0ELb0ELb0ELb0ELb0ELb0EEEvNS_16Flash_fwd_paramsE)
        /*0170*/ 	.word	0x000000ff


	//----- nvinfo : EIATTR_FRAME_SIZE
	.align		4
.L_72:
        /*0174*/ 	.byte	0x04, 0x11
        /*0176*/ 	.short	(.L_74 - .L_73)
	.align		4
.L_73:
        /*0178*/ 	.word	index@(_ZN5flash16flash_fwd_kernelI23Flash_fwd_kernel_traitsILi64ELi128ELi64ELi4ELb0ELb0EN7cutlass6half_tE19Flash_kernel_traitsILi64ELi128ELi64ELi4ES3_EELb1ELb0ELb0ELb0ELb0ELb0ELb0ELb0EEEvNS_16Flash_fwd_paramsE)
        /*017c*/ 	.word	0x00000048


	//----- nvinfo : EIATTR_REGCOUNT
	.align		4
.L_74:
        /*0180*/ 	.byte	0x04, 0x2f
        /*0182*/ 	.short	(.L_76 - .L_75)
	.align		4
.L_75:
        /*0184*/ 	.word	index@(_ZN5flash16flash_fwd_kernelI23Flash_fwd_kernel_traitsILi64ELi128ELi64ELi4ELb0ELb0EN7cutlass6half_tE19Flash_kernel_traitsILi64ELi128ELi64ELi4ES3_EELb0ELb0ELb0ELb0ELb0ELb1ELb1ELb0EEEvNS_16Flash_fwd_paramsE)
        /*0188*/ 	.word	0x000000ff


	//----- nvinfo : EIATTR_FRAME_SIZE
	.align		4
.L_76:
        /*018c*/ 	.byte	0x04, 0x11
        /*018e*/ 	.short	(.L_78 - .L_77)
	.align		4
.L_77:
        /*0190*/ 	.word	index@(_ZN5flash16flash_fwd_kernelI23Flash_fwd_kernel_traitsILi64ELi128ELi64ELi4ELb0ELb0EN7cutlass6half_tE19Flash_kernel_traitsILi64ELi128ELi64ELi4ES3_EELb0ELb0ELb0ELb0ELb0ELb1ELb1ELb0EEEvNS_16Flash_fwd_paramsE)
        /*0194*/ 	.word	0x00000000


	//----- nvinfo : EIATTR_REGCOUNT
	.align		4
.L_78:
        /*0198*/ 	.byte	0x04, 0x2f
        /*019a*/ 	.short	(.L_80 - .L_79)
	.align		4
.L_79:
        /*019c*/ 	.word	index@(_ZN5flash16flash_fwd_kernelI23Flash_fwd_kernel_traitsILi64ELi128ELi64ELi4ELb0ELb0EN7cutlass6half_tE19Flash_kernel_traitsILi64ELi128ELi64ELi4ES3_EELb1ELb0ELb0ELb0ELb0ELb1ELb0ELb0EEEvNS_16Flash_fwd_paramsE)
        /*01a0*/ 	.word	0x000000ff


	//----- nvinfo : EIATTR_FRAME_SIZE
	.align		4
.L_80:
        /*01a4*/ 	.byte	0x04, 0x11
        /*01a6*/ 	.short	(.L_82 - .L_81)
	.align		4
.L_81:
        /*01a8*/ 	.word	index@(_ZN5flash16flash_fwd_kernelI23Flash_fwd_kernel_traitsILi64ELi128ELi64ELi4ELb0ELb0EN7cutlass6half_tE19Flash_kernel_traitsILi64ELi128ELi64ELi4ES3_EELb1ELb0ELb0ELb0ELb0ELb1ELb0ELb0EEEvNS_16Flash_fwd_paramsE)
        /*01ac*/ 	.word	0x00000028


	//----- nvinfo : EIATTR_REGCOUNT
	.align		4
.L_82:
        /*01b0*/ 	.byte	0x04, 0x2f
        /*01b2*/ 	.short	(.L_84 - .L_83)
	.align		4
.L_83:
        /*01b4*/ 	.word	index@(_ZN5flash16flash_fwd_kernelI23Flash_fwd_kernel_traitsILi64ELi128ELi128ELi4ELb0ELb0EN7cutlass6half_tE19Flash_kernel_traitsILi64ELi128ELi128ELi4ES3_EELb0ELb0ELb1ELb1ELb0ELb0ELb1ELb0EEEvNS_16Flash_fwd_paramsE)
        /*01b8*/ 	.word	0x000000ff


	//----- nvinfo : EIATTR_FRAME_SIZE
	.align		4
.L_84:
        /*01bc*/ 	.byte	0x04, 0x11
        /*01be*/ 	.short	(.L_86 - .L_85)
	.align		4
.L_85:
        /*01c0*/ 	.word	index@(_ZN5flash16flash_fwd_kernelI23Flash_fwd_kernel_traitsILi64ELi128ELi128ELi4ELb0ELb0EN7cutlass6half_tE19Flash_kernel_traitsILi64ELi128ELi128ELi4ES3_EELb0ELb0ELb1ELb1ELb0ELb0ELb1ELb0EEEvNS_16Flash_fwd_paramsE)
        /*01c4*/ 	.word	0x00000150


	//----- nvinfo : EIATTR_REGCOUNT
	.align		4
.L_86:
        /*01c8*/ 	.byte	0x04, 0x2f
        /*01ca*/ 	.short	(.L_88 - .L_87)
	.align		4
.L_87:
        /*01cc*/ 	.word	index@(_ZN5flash16flash_fwd_kernelI23Flash_fwd_kernel_traitsILi64ELi128ELi128ELi4ELb0ELb0EN7cutlass6half_tE19Flash_kernel_traitsILi64ELi128ELi128ELi4ES3_EELb0ELb0ELb1ELb1ELb0ELb0ELb0ELb0EEEvNS_16Flash_fwd_paramsE)
        /*01d0*/ 	.word	0x000000ff


	//----- nvinfo : EIATTR_FRAME_SIZE
	.align		4
.L_88:
        /*01d4*/ 	.byte	0x04, 0x11
        /*01d6*/ 	.short	(.L_90 - .L_89)
	.align		4
.L_89:
        /*01d8*/ 	.word	index@(_ZN5flash16flash_fwd_kernelI23Flash_fwd_kernel_traitsILi64ELi128ELi128ELi4ELb0ELb0EN7cutlass6half_tE19Flash_kernel_traitsILi64ELi128ELi128ELi4ES3_EELb0ELb0ELb1ELb1ELb0ELb0ELb0ELb0EEEvNS_16Flash_fwd_paramsE)
        /*01dc*/ 	.word	0x00000138


	//----- nvinfo : EIATTR_REGCOUNT
	.align		4
.L_90:
        /*01e0*/ 	.byte	0x04, 0x2f
        /*01e2*/ 	.short	(.L_92 - .L_91)
	.align		4
.L_91:
        /*01e4*/ 	.word	index@(_ZN5flash16flash_fwd_kernelI23Flash_fwd_kernel_traitsILi64ELi128ELi128ELi4ELb0ELb0EN7cutlass6half_tE19Flash_kernel_traitsILi64ELi128ELi128ELi4ES3_EELb0ELb0ELb1ELb0ELb0ELb0ELb1ELb0EEEvNS_16Flash_fwd_paramsE)
        /*01e8*/ 	.word	0x000000ff


	//----- nvinfo : EIATTR_FRAME_SIZE
	.align		4
.L_92:
        /*01ec*/ 	.byte	0x04, 0x11
        /*01ee*/ 	.short	(.L_94 - .L_93)
	.align		4
.L_93:
        /*01f0*/ 	.word	index@(_ZN5flash16flash_fwd_kernelI23Flash_fwd_kernel_traitsILi64ELi128ELi128ELi4ELb0ELb0EN7cutlass6half_tE19Flash_kernel_traitsILi64ELi128ELi128ELi4ES3_EELb0ELb0ELb1ELb0ELb0ELb0ELb1ELb0EEEvNS_16Flash_fwd_paramsE)
        /*01f4*/ 	.word	0x00000138


	//----- nvinfo : EIATTR_REGCOUNT
	.align		4
.L_94:
        /*01f8*/ 	.byte	0x04, 0x2f
        /*01fa*/ 	.short	(.L_96 - .L_95)
	.align		4
.L_95:
        /*01fc*/ 	.word	index@(_ZN5flash16flash_fwd_kernelI23Flash_fwd_kernel_traitsILi64ELi128ELi128ELi4ELb0ELb0EN7cutlass6half_tE19Flash_kernel_traitsILi64ELi128ELi128ELi4ES3_EELb0ELb0ELb1ELb0ELb0ELb0ELb0ELb0EEEvNS_16Flash_fwd_paramsE)
        /*0200*/ 	.word	0x000000ff


	//----- nvinfo : EIATTR_FRAME_SIZE
	.align		4
.L_96:
        /*0204*/ 	.byte	0x04, 0x11
        /*0206*/ 	.short	(.L_98 - .L_97)
	.align		4
.L_97:
        /*0208*/ 	.word	index@(_ZN5flash16flash_fwd_kernelI23Flash_fwd_kernel_traitsILi64ELi128ELi128ELi4ELb0ELb0EN7cutlass6half_tE19Flash_kernel_traitsILi64ELi128ELi128ELi4ES3_EELb0ELb0ELb1ELb0ELb0ELb0ELb0ELb0EEEvNS_16Flash_fwd_paramsE)
        /*020c*/ 	.word	0x00000158


	//----- nvinfo : EIATTR_REGCOUNT
	.align		4
.L_98:
        /*0210*/ 	.byte	0x04, 0x2f
        /*0212*/ 	.short	(.L_100 - .L_99)
	.align		4
.L_99:
        /*0214*/ 	.word	index@(_ZN5flash16flash_fwd_kernelI23Flash_fwd_kernel_traitsILi64ELi128ELi128ELi4ELb0ELb0EN7cutlass6half_tE19Flash_kernel_traitsILi64ELi128ELi128ELi4ES3_EELb0ELb0ELb1ELb0ELb0ELb1ELb1ELb0EEEvNS_16Flash_fwd_paramsE)
        /*0218*/ 	.word	0x000000ff


	//----- nvinfo : EIATTR_FRAME_SIZE
	.align		4
.L_100:
        /*021c*/ 	.byte	0x04, 0x11
        /*021e*/ 	.short	(.L_102 - .L_101)
	.align		4
.L_101:
        /*0220*/ 	.word	index@(_ZN5flash16flash_fwd_kernelI23Flash_fwd_kernel_traitsILi64ELi128ELi128ELi4ELb0ELb0EN7cutlass6half_tE19Flash_kernel_traitsILi64ELi128ELi128ELi4ES3_EELb0ELb0ELb1ELb0ELb0ELb1ELb1ELb0EEEvNS_16Flash_fwd_paramsE)
        /*0224*/ 	.word	0x00000128


	//----- nvinfo : EIATTR_REGCOUNT
	.align		4
.L_102:
        /*0228*/ 	.byte	0x04, 0x2f
        /*022a*/ 	.short	(.L_104 - .L_103)
	.align		4
.L_103:
        /*022c*/ 	.word	index@(_ZN5flash16flash_fwd_kernelI23Flash_fwd_kernel_traitsILi64ELi128ELi128ELi4ELb0ELb0EN7cutlass6half_tE19Flash_kernel_traitsILi64ELi128ELi128ELi4ES3_EELb0ELb0ELb1ELb0ELb0ELb1ELb0ELb0EEEvNS_16Flash_fwd_paramsE)
        /*0230*/ 	.word	0x000000ff


	//----- nvinfo : EIATTR_FRAME_SIZE
	.align		4
.L_104:
        /*0234*/ 	.byte	0x04, 0x11
        /*0236*/ 	.short	(.L_106 - .L_105)
	.align		4
.L_105:
        /*0238*/ 	.word	index@(_ZN5flash16flash_fwd_kernelI23Flash_fwd_kernel_traitsILi64ELi128ELi128ELi4ELb0ELb0EN7cutlass6half_tE19Flash_kernel_traitsILi64ELi128ELi128ELi4ES3_EELb0ELb0ELb1ELb0ELb0ELb1ELb0ELb0EEEvNS_16Flash_fwd_paramsE)
        /*023c*/ 	.word	0x00000178


	//----- nvinfo : EIATTR_REGCOUNT
	.align		4
.L_106:
        /*0240*/ 	.byte	0x04, 0x2f
        /*0242*/ 	.short	(.L_108 - .L_107)
	.align		4
.L_107:
        /*0244*/ 	.word	index@(_ZN5flash16flash_fwd_kernelI23Flash_fwd_kernel_traitsILi64ELi128ELi128ELi4ELb0ELb0EN7cutlass6half_tE19Flash_kernel_traitsILi64ELi128ELi128ELi4ES3_EELb0ELb0ELb0ELb1ELb0ELb0ELb1ELb0EEEvNS_16Flash_fwd_paramsE)
        /*0248*/ 	.word	0x000000ff


	//----- nvinfo : EIATTR_FRAME_SIZE
	.align		4
.L_108:
        /*024c*/ 	.byte	0x04, 0x11
        /*024e*/ 	.short	(.L_110 - .L_109)
	.align		4
.L_109:
        /*0250*/ 	.word	index@(_ZN5flash16flash_fwd_kernelI23Flash_fwd_kernel_traitsILi64ELi128ELi128ELi4ELb0ELb0EN7cutlass6half_tE19Flash_kernel_traitsILi64ELi128ELi128ELi4ES3_EELb0ELb0ELb0ELb1ELb0ELb0ELb1ELb0EEEvNS_16Flash_fwd_paramsE)
        /*0254*/ 	.word	0x00000088


	//----- nvinfo : EIATTR_REGCOUNT
	.align		4
.L_110:
        /*0258*/ 	.byte	0x04, 0x2f
        /*025a*/ 	.short	(.L_112 - .L_111)
	.align		4
.L_111:
        /*025c*/ 	.word	index@(_ZN5flash16flash_fwd_kernelI23Flash_fwd_kernel_traitsILi64ELi128ELi128ELi4ELb0ELb0EN7cutlass6half_tE19Flash_kernel_traitsILi64ELi128ELi128ELi4ES3_EELb0ELb0ELb0ELb1ELb0ELb0ELb0ELb0EEEvNS_16Flash_fwd_paramsE)
        /*0260*/ 	.word	0x000000ff


	//----- nvinfo : EIATTR_FRAME_SIZE
	.align		4
.L_112:
        /*0264*/ 	.byte	0x04, 0x11
        /*0266*/ 	.short	(.L_114 - .L_113)
	.align		4
.L_113:
        /*0268*/ 	.word	index@(_ZN5flash16flash_fwd_kernelI23Flash_fwd_kernel_traitsILi64ELi128ELi128ELi4ELb0ELb0EN7cutlass6half_tE19Flash_kernel_traitsILi64ELi128ELi128ELi4ES3_EELb0ELb0ELb0ELb1ELb0ELb0ELb0ELb0EEEvNS_16Flash_fwd_paramsE)
        /*026c*/ 	.word	0x000000c8


	//----- nvinfo : EIATTR_REGCOUNT
	.align		4
.L_114:
        /*0270*/ 	.byte	0x04, 0x2f
        /*0272*/ 	.short	(.L_116 - .L_115)
	.align		4
.L_115:
        /*0274*/ 	.word	index@(_ZN5flash16flash_fwd_kernelI23Flash_fwd_kernel_traitsILi64ELi128ELi128ELi4ELb0ELb0EN7cutlass6half_tE19Flash_kernel_traitsILi64ELi128ELi128ELi4ES3_EELb0ELb0ELb0ELb0ELb0ELb0ELb1ELb0EEEvNS_16Flash_fwd_paramsE)
        /*0278*/ 	.word	0x000000ff


	//----- nvinfo : EIATTR_FRAME_SIZE
	.align		4
.L_116:
        /*027c*/ 	.byte	0x04, 0x11
        /*027e*/ 	.short	(.L_118 - .L_117)
	.align		4
.L_117:
        /*0280*/ 	.word	index@(_ZN5flash16flash_fwd_kernelI23Flash_fwd_kernel_traitsILi64ELi128ELi128ELi4ELb0ELb0EN7cutlass6half_tE19Flash_kernel_traitsILi64ELi128ELi128ELi4ES3_EELb0ELb0ELb0ELb0ELb0ELb0ELb1ELb0EEEvNS_16Flash_fwd_paramsE)
        /*0284*/ 	.word	0x00000088


	//----- nvinfo : EIATTR_REGCOUNT
	.align		4
.L_118:
        /*0288*/ 	.byte	0x04, 0x2f
        /*028a*/ 	.short	(.L_120 - .L_119)
	.align		4
.L_119:
        /*028c*/ 	.word	index@(_ZN5flash16flash_fwd_kernelI23Flash_fwd_kernel_traitsILi64ELi128ELi128ELi4ELb0ELb0EN7cutlass6half_tE19Flash_kernel_traitsILi64ELi128ELi128ELi4ES3_EELb0ELb0ELb0ELb0ELb0ELb0ELb0ELb0EEEvNS_16Flash_fwd_paramsE)
        /*0290*/ 	.word	0x000000ff


	//----- nvinfo : EIATTR_FRAME_SIZE
	.align		4
.L_120:
        /*0294*/ 	.byte	0x04, 0x11
        /*0296*/ 	.short	(.L_122 - .L_121)
	.align		4
.L_121:
        /*0298*/ 	.word	index@(_ZN5flash16flash_fwd_kernelI23Flash_fwd_kernel_traitsILi64ELi128ELi128ELi4ELb0ELb0EN7cutlass6half_tE19Flash_kernel_traitsILi64ELi128ELi128ELi4ES3_EELb0ELb0ELb0ELb0ELb0ELb0ELb0ELb0EEEvNS_16Flash_fwd_paramsE)
        /*029c*/ 	.word	0x000000d8


	//----- nvinfo : EIATTR_REGCOUNT
	.align		4
.L_122:
        /*02a0*/ 	.byte	0x04, 0x2f
        /*02a2*/ 	.short	(.L_124 - .L_123)
	.align		4
.L_123:
        /*02a4*/ 	.word	index@(_ZN5flash16flash_fwd_kernelI23Flash_fwd_kernel_traitsILi64ELi128ELi128ELi4ELb0ELb0EN7cutlass6half_tE19Flash_kernel_traitsILi64ELi128ELi128ELi4ES3_EELb0ELb0ELb0ELb0ELb1ELb1ELb1ELb0EEEvNS_16Flash_fwd_paramsE)
        /*02a8*/ 	.word	0x000000ff


	//----- nvinfo : EIATTR_FRAME_SIZE
	.align		4
.L_124:
        /*02ac*/ 	.byte	0x04, 0x11
        /*02ae*/ 	.short	(.L_126 - .L_125)
	.align		4
.L_125:
        /*02b0*/ 	.word	index@(_ZN5flash16flash_fwd_kernelI23Flash_fwd_kernel_traitsILi64ELi128ELi128ELi4ELb0ELb0EN7cutlass6half_tE19Flash_kernel_traitsILi64ELi128ELi128ELi4ES3_EELb0ELb0ELb0ELb0ELb1ELb1ELb1ELb0EEEvNS_16Flash_fwd_paramsE)
        /*02b4*/ 	.word	0x000000c0


	//----- nvinfo : EIATTR_REGCOUNT
	.align		4
.L_126:
        /*02b8*/ 	.byte	0x04, 0x2f
        /*02ba*/ 	.short	(.L_128 - .L_127)
	.align		4
.L_127:
        /*02bc*/ 	.word	index@(_ZN5flash16flash_fwd_kernelI23Flash_fwd_kernel_traitsILi64ELi128ELi128ELi4ELb0ELb0EN7cutlass6half_tE19Flash_kernel_traitsILi64ELi128ELi128ELi4ES3_EELb0ELb0ELb0ELb0ELb1ELb1ELb0ELb0EEEvNS_16Flash_fwd_paramsE)
        /*02c0*/ 	.word	0x000000ff


	//----- nvinfo : EIATTR_FRAME_SIZE
	.align		4
.L_128:
        /*02c4*/ 	.byte	0x04, 0x11
        /*02c6*/ 	.short	(.L_130 - .L_129)
	.align		4
.L_129:
        /*02c8*/ 	.word	index@(_ZN5flash16flash_fwd_kernelI23Flash_fwd_kernel_traitsILi64ELi128ELi128ELi4ELb0ELb0EN7cutlass6half_tE19Flash_kernel_traitsILi64ELi128ELi128ELi4ES3_EELb0ELb0ELb0ELb0ELb1ELb1ELb0ELb0EEEvNS_16Flash_fwd_paramsE)
        /*02cc*/ 	.word	0x000000d0


	//----- nvinfo : EIATTR_REGCOUNT
	.align		4
.L_130:
        /*02d0*/ 	.byte	0x04, 0x2f
        /*02d2*/ 	.short	(.L_132 - .L_131)
	.align		4
.L_131:
        /*02d4*/ 	.word	index@(_ZN5flash16flash_fwd_kernelI23Flash_fwd_kernel_traitsILi64ELi128ELi128ELi4ELb0ELb0EN7cutlass6half_tE19Flash_kernel_traitsILi64ELi128ELi128ELi4ES3_EELb0ELb0ELb0ELb0ELb0ELb1ELb1ELb0EEEvNS_16Flash_fwd_paramsE)
        /*02d8*/ 	.word	0x000000ff


	//----- nvinfo : EIATTR_FRAME_SIZE
	.align		4
.L_132:
        /*02dc*/ 	.byte	0x04, 0x11
        /*02de*/ 	.short	(.L_134 - .L_133)
	.align		4
.L_133:
        /*02e0*/ 	.word	index@(_ZN5flash16flash_fwd_kernelI23Flash_fwd_kernel_traitsILi64ELi128ELi128ELi4ELb0ELb0EN7cutlass6half_tE19Flash_kernel_traitsILi64ELi128ELi128ELi4ES3_EELb0ELb0ELb0ELb0ELb0ELb1ELb1ELb0EEEvNS_16Flash_fwd_paramsE)
        /*02e4*/ 	.word	0x00000068


	//----- nvinfo : EIATTR_REGCOUNT
	.align		4
.L_134:
        /*02e8*/ 	.byte	0x04, 0x2f
        /*02ea*/ 	.short	(.L_136 - .L_135)
	.align		4
.L_135:
        /*02ec*/ 	.word	index@(_ZN5flash16flash_fwd_kernelI23Flash_fwd_kernel_traitsILi64ELi128ELi128ELi4ELb0ELb0EN7cutlass6half_tE19Flash_kernel_traitsILi64ELi128ELi128ELi4ES3_EELb0ELb0ELb0ELb0ELb0ELb1ELb0ELb0EEEvNS_16Flash_fwd_paramsE)
        /*02f0*/ 	.word	0x000000ff


	//----- nvinfo : EIATTR_FRAME_SIZE
	.align		4
.L_136:
        /*02f4*/ 	.byte	0x04, 0x11
        /*02f6*/ 	.short	(.L_138 - .L_137)
	.align		4
.L_137:
        /*02f8*/ 	.word	index@(_ZN5flash16flash_fwd_kernelI23Flash_fwd_kernel_traitsILi64ELi128ELi128ELi4ELb0ELb0EN7cutlass6half_tE19Flash_kernel_traitsILi64ELi128ELi128ELi4ES3_EELb0ELb0ELb0ELb0ELb0ELb1ELb0ELb0EEEvNS_16Flash_fwd_paramsE)
        /*02fc*/ 	.word	0x000000c0


	//----- nvinfo : EIATTR_MIN_STACK_SIZE
	.align		4
.L_138:
        /*0300*/ 	.byte	0x04, 0x12
        /*0302*/ 	.short	(.L_140 - .L_139)
	.align		4
.L_139:
        /*0304*/ 	.word	index@(_ZN5flash16flash_fwd_kernelI23Flash_fwd_kernel_traitsILi64ELi128ELi128ELi4ELb0ELb0EN7cutlass6half_tE19Flash_kernel_traitsILi64ELi128ELi128ELi4ES3_EELb0ELb0ELb0ELb0ELb0ELb1ELb0ELb0EEEvNS_16Flash_fwd_paramsE)
        /*0308*/ 	.word	0x000000c0


	//----- nvinfo : EIATTR_MIN_STACK_SIZE
	.align		4
.L_140:
        /*030c*/ 	.byte	0x04, 0x12
        /*030e*/ 	.short	(.L_142 - .L_141)
	.align		4
.L_141:
        /*0310*/ 	.word	index@(_ZN5flash16flash_fwd_kernelI23Flash_fwd_kernel_traitsILi64ELi128ELi128ELi4ELb0ELb0EN7cutlass6half_tE19Flash_kernel_traitsILi64ELi128ELi128ELi4ES3_EELb0ELb0ELb0ELb0ELb0ELb1ELb1ELb0EEEvNS_16Flash_fwd_paramsE)
        /*0314*/ 	.word	0x00000068


	//----- nvinfo : EIATTR_MIN_STACK_SIZE
	.align		4
.L_142:
        /*0318*/ 	.byte	0x04, 0x12
        /*031a*/ 	.short	(.L_144 - .L_143)
	.align		4
.L_143:
        /*031c*/ 	.word	index@(_ZN5flash16flash_fwd_kernelI23Flash_fwd_kernel_traitsILi64ELi128ELi128ELi4ELb0ELb0EN7cutlass6half_tE19Flash_kernel_traitsILi64ELi128ELi128ELi4ES3_EELb0ELb0ELb0ELb0ELb1ELb1ELb0ELb0EEEvNS_16Flash_fwd_paramsE)
        /*0320*/ 	.word	0x000000d0


	//----- nvinfo : EIATTR_MIN_STACK_SIZE
	.align		4
.L_144:
        /*0324*/ 	.byte	0x04, 0x12
        /*0326*/ 	.short	(.L_146 - .L_145)
	.align		4
.L_145:
        /*0328*/ 	.word	index@(_ZN5flash16flash_fwd_kernelI23Flash_fwd_kernel_traitsILi64ELi128ELi128ELi4ELb0ELb0EN7cutlass6half_tE19Flash_kernel_traitsILi64ELi128ELi128ELi4ES3_EELb0ELb0ELb0ELb0ELb1ELb1ELb1ELb0EEEvNS_16Flash_fwd_paramsE)
        /*032c*/ 	.word	0x000000c0


	//----- nvinfo : EIATTR_MIN_STACK_SIZE
	.align		4
.L_146:
        /*0330*/ 	.byte	0x04, 0x12
        /*0332*/ 	.short	(.L_148 - .L_147)
	.align		4
.L_147:
        /*0334*/ 	.word	index@(_ZN5flash16flash_fwd_kernelI23Flash_fwd_kernel_traitsILi64ELi128ELi128ELi4ELb0ELb0EN7cutlass6half_tE19Flash_kernel_traitsILi64ELi128ELi128ELi4ES3_EELb0ELb0ELb0ELb0ELb0ELb0ELb0ELb0EEEvNS_16Flash_fwd_paramsE)
        /*0338*/ 	.word	0x000000d8


	//----- nvinfo : EIATTR_MIN_STACK_SIZE
	.align		4
.L_148:
        /*033c*/ 	.byte	0x04, 0x12
        /*033e*/ 	.short	(.L_150 - .L_149)
	.align		4
.L_149:
        /*0340*/ 	.word	index@(_ZN5flash16flash_fwd_kernelI23Flash_fwd_kernel_traitsILi64ELi128ELi128ELi4ELb0ELb0EN7cutlass6half_tE19Flash_kernel_traitsILi64ELi128ELi128ELi4ES3_EELb0ELb0ELb0ELb0ELb0ELb0ELb1ELb0EEEvNS_16Flash_fwd_paramsE)
        /*0344*/ 	.word	0x00000088


	//----- nvinfo : EIATTR_MIN_STACK_SIZE
	.align		4
.L_150:
        /*0348*/ 	.byte	0x04, 0x12
        /*034a*/ 	.short	(.L_152 - .L_151)
	.align		4
.L_151:
        /*034c*/ 	.word	index@(_ZN5flash16flash_fwd_kernelI23Flash_fwd_kernel_traitsILi64ELi128ELi128ELi4ELb0ELb0EN7cutlass6half_tE19Flash_kernel_traitsILi64ELi128ELi128ELi4ES3_EELb0ELb0ELb0ELb1ELb0ELb0ELb0ELb0EEEvNS_16Flash_fwd_paramsE)
        /*0350*/ 	.word	0x000000c8


	//----- nvinfo : EIATTR_MIN_STACK_SIZE
	.align		4
.L_152:
        /*0354*/ 	.byte	0x04, 0x12
        /*0356*/ 	.short	(.L_154 - .L_153)
	.align		4
.L_153:
        /*0358*/ 	.word	index@(_ZN5flash16flash_fwd_kernelI23Flash_fwd_kernel_traitsILi64ELi128ELi128ELi4ELb0ELb0EN7cutlass6half_tE19Flash_kernel_traitsILi64ELi128ELi128ELi4ES3_EELb0ELb0ELb0ELb1ELb0ELb0ELb1ELb0EEEvNS_16Flash_fwd_paramsE)
        /*035c*/ 	.word	0x00000088


	//----- nvinfo : EIATTR_MIN_STACK_SIZE
	.align		4
.L_154:
        /*0360*/ 	.byte	0x04, 0x12
        /*0362*/ 	.short	(.L_156 - .L_155)
	.align		4
.L_155:
        /*0364*/ 	.word	index@(_ZN5flash16flash_fwd_kernelI23Flash_fwd_kernel_traitsILi64ELi128ELi128ELi4ELb0ELb0EN7cutlass6half_tE19Flash_kernel_traitsILi64ELi128ELi128ELi4ES3_EELb0ELb0ELb1ELb0ELb0ELb1ELb0ELb0EEEvNS_16Flash_fwd_paramsE)
        /*0368*/ 	.word	0x00000178


	//----- nvinfo : EIATTR_MIN_STACK_SIZE
	.align		4
.L_156:
        /*036c*/ 	.byte	0x04, 0x12
        /*036e*/ 	.short	(.L_158 - .L_157)
	.align		4
.L_157:
        /*0370*/ 	.word	index@(_ZN5flash16flash_fwd_kernelI23Flash_fwd_kernel_traitsILi64ELi128ELi128ELi4ELb0ELb0EN7cutlass6half_tE19Flash_kernel_traitsILi64ELi128ELi128ELi4ES3_EELb0ELb0ELb1ELb0ELb0ELb1ELb1ELb0EEEvNS_16Flash_fwd_paramsE)
        /*0374*/ 	.word	0x00000128


	//----- nvinfo : EIATTR_MIN_STACK_SIZE
	.align		4
.L_158:
        /*0378*/ 	.byte	0x04, 0x12
        /*037a*/ 	.short	(.L_160 - .L_159)
	.align		4
.L_159:
        /*037c*/ 	.word	index@(_ZN5flash16flash_fwd_kernelI23Flash_fwd_kernel_traitsILi64ELi128ELi128ELi4ELb0ELb0EN7cutlass6half_tE19Flash_kernel_traitsILi64ELi128ELi128ELi4ES3_EELb0ELb0ELb1ELb0ELb0ELb0ELb0ELb0EEEvNS_16Flash_fwd_paramsE)
        /*0380*/ 	.word	0x00000158


	//----- nvinfo : EIATTR_MIN_STACK_SIZE
	.align		4
.L_160:
        /*0384*/ 	.byte	0x04, 0x12
        /*0386*/ 	.short	(.L_162 - .L_161)
	.align		4
.L_161:
        /*0388*/ 	.word	index@(_ZN5flash16flash_fwd_kernelI23Flash_fwd_kernel_traitsILi64ELi128ELi128ELi4ELb0ELb0EN7cutlass6half_tE19Flash_kernel_traitsILi64ELi128ELi128ELi4ES3_EELb0ELb0ELb1ELb0ELb0ELb0ELb1ELb0EEEvNS_16Flash_fwd_paramsE)
        /*038c*/ 	.word	0x00000138


	//----- nvinfo : EIATTR_MIN_STACK_SIZE
	.align		4
.L_162:
        /*0390*/ 	.byte	0x04, 0x12
        /*0392*/ 	.short	(.L_164 - .L_163)
	.align		4
.L_163:
        /*0394*/ 	.word	index@(_ZN5flash16flash_fwd_kernelI23Flash_fwd_kernel_traitsILi64ELi128ELi128ELi4ELb0ELb0EN7cutlass6half_tE19Flash_kernel_traitsILi64ELi128ELi128ELi4ES3_EELb0ELb0ELb1ELb1ELb0ELb0ELb0ELb0EEEvNS_16Flash_fwd_paramsE)
        /*0398*/ 	.word	0x00000138


	//----- nvinfo : EIATTR_MIN_STACK_SIZE
	.align		4
.L_164:
        /*039c*/ 	.byte	0x04, 0x12
        /*039e*/ 	.short	(.L_166 - .L_165)
	.align		4
.L_165:
        /*03a0*/ 	.word	index@(_ZN5flash16flash_fwd_kernelI23Flash_fwd_kernel_traitsILi64ELi128ELi128ELi4ELb0ELb0EN7cutlass6half_tE19Flash_kernel_traitsILi64ELi128ELi128ELi4ES3_EELb0ELb0ELb1ELb1ELb0ELb0ELb1ELb0EEEvNS_16Flash_fwd_paramsE)
        /*03a4*/ 	.word	0x00000150


	//----- nvinfo : EIATTR_MIN_STACK_SIZE
	.align		4
.L_166:
        /*03a8*/ 	.byte	0x04, 0x12
        /*03aa*/ 	.short	(.L_168 - .L_167)
	.align		4
.L_167:
        /*03ac*/ 	.word	index@(_ZN5flash16flash_fwd_kernelI23Flash_fwd_kernel_traitsILi64ELi128ELi64ELi4ELb0ELb0EN7cutlass6half_tE19Flash_kernel_traitsILi64ELi128ELi64ELi4ES3_EELb1ELb0ELb0ELb0ELb0ELb1ELb0ELb0EEEvNS_16Flash_fwd_paramsE)
        /*03b0*/ 	.word	0x00000028


	//----- nvinfo : EIATTR_MIN_STACK_SIZE
	.align		4
.L_168:
        /*03b4*/ 	.byte	0x04, 0x12
        /*03b6*/ 	.short	(.L_170 - .L_169)
	.align		4
.L_169:
        /*03b8*/ 	.word	index@(_ZN5flash16flash_fwd_kernelI23Flash_fwd_kernel_traitsILi64ELi128ELi64ELi4ELb0ELb0EN7cutlass6half_tE19Flash_kernel_traitsILi64ELi128ELi64ELi4ES3_EELb0ELb0ELb0ELb0ELb0ELb1ELb1ELb0EEEvNS_16Flash_fwd_paramsE)
        /*03bc*/ 	.word	0x00000000


	//----- nvinfo : EIATTR_MIN_STACK_SIZE
	.align		4
.L_170:
        /*03c0*/ 	.byte	0x04, 0x12
        /*03c2*/ 	.short	(.L_172 - .L_171)
	.align		4
.L_171:
        /*03c4*/ 	.word	index@(_ZN5flash16flash_fwd_kernelI23Flash_fwd_kernel_traitsILi64ELi128ELi64ELi4ELb0ELb0EN7cutlass6half_tE19Flash_kernel_traitsILi64ELi128ELi64ELi4ES3_EELb1ELb0ELb0ELb0ELb0ELb0ELb0ELb0EEEvNS_16Flash_fwd_paramsE)
        /*03c8*/ 	.word	0x00000048


	//----- nvinfo : EIATTR_MIN_STACK_SIZE
	.align		4
.L_172:
        /*03cc*/ 	.byte	0x04, 0x12
        /*03ce*/ 	.short	(.L_174 - .L_173)
	.align		4
.L_173:
        /*03d0*/ 	.word	index@(_ZN5flash16flash_fwd_kernelI23Flash_fwd_kernel_traitsILi64ELi128ELi64ELi4ELb0ELb0EN7cutlass6half_tE19Flash_kernel_traitsILi64ELi128ELi64ELi4ES3_EELb1ELb0ELb1ELb0ELb0ELb0ELb0ELb0EEEvNS_16Flash_fwd_paramsE)
        /*03d4*/ 	.word	0x00000078


	//----- nvinfo : EIATTR_MIN_STACK_SIZE
	.align		4
.L_174:
        /*03d8*/ 	.byte	0x04, 0x12
        /*03da*/ 	.short	(.L_176 - .L_175)
	.align		4
.L_175:
        /*03dc*/ 	.word	index@(_ZN5flash16flash_fwd_kernelI23Flash_fwd_kernel_traitsILi64ELi128ELi64ELi4ELb0ELb0EN7cutlass6half_tE19Flash_kernel_traitsILi64ELi128ELi64ELi4ES3_EELb1ELb0ELb0ELb0ELb1ELb1ELb0ELb0EEEvNS_16Flash_fwd_paramsE)
        /*03e0*/ 	.word	0x00000000


	//----- nvinfo : EIATTR_MIN_STACK_SIZE
	.align		4
.L_176:
        /*03e4*/ 	.byte	0x04, 0x12
        /*03e6*/ 	.short	(.L_178 - .L_177)
	.align		4
.L_177:
        /*03e8*/ 	.word	index@(_ZN5flash16flash_fwd_kernelI23Flash_fwd_kernel_traitsILi64ELi128ELi64ELi4ELb0ELb0EN7cutlass6half_tE19Flash_kernel_traitsILi64ELi128ELi64ELi4ES3_EELb0ELb0ELb0ELb0ELb1ELb1ELb1ELb0EEEvNS_16Flash_fwd_paramsE)
        /*03ec*/ 	.word	0x00000000


	//----- nvinfo : EIATTR_MIN_STACK_SIZE
	.align		4
.L_178:
        /*03f0*/ 	.byte	0x04, 0x12
        /*03f2*/ 	.short	(.L_180 - .L_179)
	.align		4
.L_179:
        /*03f4*/ 	.word	index@(_ZN5flash16flash_fwd_kernelI23Flash_fwd_kernel_traitsILi64ELi128ELi64ELi4ELb0ELb0EN7cutlass6half_tE19Flash_kernel_traitsILi64ELi128ELi64ELi4ES3_EELb1ELb0ELb0ELb1ELb0ELb0ELb0ELb0EEEvNS_16Flash_fwd_paramsE)
        /*03f8*/ 	.word	0x00000050


	//----- nvinfo : EIATTR_MIN_STACK_SIZE
	.align		4
.L_180:
        /*03fc*/ 	.byte	0x04, 0x12
        /*03fe*/ 	.short	(.L_182 - .L_181)
	.align		4
.L_181:
        /*0400*/ 	.word	index@(_ZN5flash16flash_fwd_kernelI23Flash_fwd_kernel_traitsILi64ELi128ELi64ELi4ELb0ELb0EN7cutlass6half_tE19Flash_kernel_traitsILi64ELi128ELi64ELi4ES3_EELb1ELb0ELb0ELb0ELb0ELb0ELb0ELb1EEEvNS_16Flash_fwd_paramsE)
        /*0404*/ 	.word	0x00000128


	//----- nvinfo : EIATTR_MIN_STACK_SIZE
	.align		4
.L_182:
        /*0408*/ 	.byte	0x04, 0x12
        /*040a*/ 	.short	(.L_184 - .L_183)
	.align		4
.L_183:
        /*040c*/ 	.word	index@(_ZN5flash16flash_fwd_kernelI23Flash_fwd_kernel_traitsILi64ELi128ELi64ELi4ELb0ELb0EN7cutlass6half_tE19Flash_kernel_traitsILi64ELi128ELi64ELi4ES3_EELb0ELb0ELb0ELb0ELb0ELb0ELb1ELb0EEEvNS_16Flash_fwd_paramsE)
        /*0410*/ 	.word	0x00000058


	//----- nvinfo : EIATTR_MIN_STACK_SIZE
	.align		4
.L_184:
        /*0414*/ 	.byte	0x04, 0x12
        /*0416*/ 	.short	(.L_186 - .L_185)
	.align		4
.L_185:
        /*0418*/ 	.word	index@(_ZN5flash16flash_fwd_kernelI23Flash_fwd_kernel_traitsILi64ELi128ELi64ELi4ELb0ELb0EN7cutlass6half_tE19Flash_kernel_traitsILi64ELi128ELi64ELi4ES3_EELb1ELb0ELb0ELb1ELb0ELb0ELb0ELb1EEEvNS_16Flash_fwd_paramsE)
        /*041c*/ 	.word	0x00000100


	//----- nvinfo : EIATTR_MIN_STACK_SIZE
	.align		4
.L_186:
        /*0420*/ 	.byte	0x04, 0x12
        /*0422*/ 	.short	(.L_188 - .L_187)
	.align		4
.L_187:
        /*0424*/ 	.word	index@(_ZN5flash16flash_fwd_kernelI23Flash_fwd_kernel_traitsILi64ELi128ELi64ELi4ELb0ELb0EN7cutlass6half_tE19Flash_kernel_traitsILi64ELi128ELi64ELi4ES3_EELb0ELb0ELb0ELb1ELb0ELb0ELb1ELb0EEEvNS_16Flash_fwd_paramsE)
        /*0428*/ 	.word	0x00000058


	//----- nvinfo : EIATTR_MIN_STACK_SIZE
	.align		4
.L_188:
        /*042c*/ 	.byte	0x04, 0x12
        /*042e*/ 	.short	(.L_190 - .L_189)
	.align		4
.L_189:
        /*0430*/ 	.word	index@(_ZN5flash16flash_fwd_kernelI23Flash_fwd_kernel_traitsILi64ELi128ELi64ELi4ELb0ELb0EN7cutlass6half_tE19Flash_kernel_traitsILi64ELi128ELi64ELi4ES3_EELb1ELb0ELb1ELb0ELb0ELb1ELb0ELb0EEEvNS_16Flash_fwd_paramsE)
        /*0434*/ 	.word	0x00000070


	//----- nvinfo : EIATTR_MIN_STACK_SIZE
	.align		4
.L_190:
        /*0438*/ 	.byte	0x04, 0x12
        /*043a*/ 	.short	(.L_192 - .L_191)
	.align		4
.L_191:
        /*043c*/ 	.word	index@(_ZN5flash16flash_fwd_kernelI23Flash_fwd_kernel_traitsILi64ELi128ELi64ELi4ELb0ELb0EN7cutlass6half_tE19Flash_kernel_traitsILi64ELi128ELi64ELi4ES3_EELb0ELb0ELb1ELb0ELb0ELb1ELb1ELb0EEEvNS_16Flash_fwd_paramsE)
        /*0440*/ 	.word	0x00000070


	//----- nvinfo : EIATTR_MIN_STACK_SIZE
	.align		4
.L_192:
        /*0444*/ 	.byte	0x04, 0x12
        /*0446*/ 	.short	(.L_194 - .L_193)
	.align		4
.L_193:
        /*0448*/ 	.word	index@(_ZN5flash16flash_fwd_kernelI23Flash_fwd_kernel_traitsILi64ELi128ELi64ELi4ELb0ELb0EN7cutlass6half_tE19Flash_kernel_traitsILi64ELi128ELi64ELi4ES3_EELb1ELb0ELb1ELb1ELb0ELb0ELb0ELb0EEEvNS_16Flash_fwd_paramsE)
        /*044c*/ 	.word	0x00000078


	//----- nvinfo : EIATTR_MIN_STACK_SIZE
	.align		4
.L_194:
        /*0450*/ 	.byte	0x04, 0x12
        /*0452*/ 	.short	(.L_196 - .L_195)
	.align		4
.L_195:
        /*0454*/ 	.word	index@(_ZN5flash16flash_fwd_kernelI23Flash_fwd_kernel_traitsILi64ELi128ELi64ELi4ELb0ELb0EN7cutlass6half_tE19Flash_kernel_traitsILi64ELi128ELi64ELi4ES3_EELb1ELb0ELb1ELb0ELb0ELb0ELb0ELb1EEEvNS_16Flash_fwd_paramsE)
        /*0458*/ 	.word	0x000001f8


	//----- nvinfo : EIATTR_MIN_STACK_SIZE
	.align		4
.L_196:
        /*045c*/ 	.byte	0x04, 0x12
        /*045e*/ 	.short	(.L_198 - .L_197)
	.align		4
.L_197:
        /*0460*/ 	.word	index@(_ZN5flash16flash_fwd_kernelI23Flash_fwd_kernel_traitsILi64ELi128ELi64ELi4ELb0ELb0EN7cutlass6half_tE19Flash_kernel_traitsILi64ELi128ELi64ELi4ES3_EELb0ELb0ELb1ELb0ELb0ELb0ELb1ELb0EEEvNS_16Flash_fwd_paramsE)
        /*0464*/ 	.word	0x000000b0


	//----- nvinfo : EIATTR_MIN_STACK_SIZE
	.align		4
.L_198:
        /*0468*/ 	.byte	0x04, 0x12
        /*046a*/ 	.short	(.L_200 - .L_199)
	.align		4
.L_199:
        /*046c*/ 	.word	index@(_ZN5flash16flash_fwd_kernelI23Flash_fwd_kernel_traitsILi64ELi128ELi64ELi4ELb0ELb0EN7cutlass6half_tE19Flash_kernel_traitsILi64ELi128ELi64ELi4ES3_EELb1ELb0ELb1ELb1ELb0ELb0ELb0ELb1EEEvNS_16Flash_fwd_paramsE)
        /*0470*/ 	.word	0x000001d8


	//----- nvinfo : EIATTR_MIN_STACK_SIZE
	.align		4
.L_200:
        /*0474*/ 	.byte	0x04, 0x12
        /*0476*/ 	.short	(.L_202 - .L_201)
	.align		4
.L_201:
        /*0478*/ 	.word	index@(_ZN5flash16flash_fwd_kernelI23Flash_fwd_kernel_traitsILi64ELi128ELi64ELi4ELb0ELb0EN7cutlass6half_tE19Flash_kernel_traitsILi64ELi128ELi64ELi4ES3_EELb0ELb0ELb1ELb1ELb0ELb0ELb1ELb0EEEvNS_16Flash_fwd_paramsE)
        /*047c*/ 	.word	0x00000060
.L_202:


//--------------------- .nv.compat                --------------------------
	.section	.nv.compat,"",@"SHT_CUDA_COMPAT_INFO"
	.align	4
        /*0000*/ 	.byte	0x02, 0x09, 0x01, 0x00, 0x02, 0x02, 0x01, 0x00, 0x02, 0x05, 0x05, 0x00, 0x03, 0x07, 0x01, 0x01
        /*0010*/ 	.byte	0x02, 0x03, 0x00, 0x00, 0x02, 0x06, 0x01, 0x00, 0x04, 0x0b, 0x08, 0x00, 0x00, 0x00, 0x00, 0x00
        /*0020*/ 	.byte	0x00, 0x00, 0x00, 0x00


//--------------------- .nv.info._ZN5flash16flash_fwd_kernelI23Flash_fwd_kernel_traitsILi64ELi128ELi128ELi4ELb0ELb0EN7cutlass6half_tE19Flash_kernel_traitsILi64ELi128ELi128ELi4ES3_EELb0ELb0ELb0ELb0ELb0ELb1ELb0ELb0EEEvNS_16Flash_fwd_paramsE --------------------------
	.section	.nv.info._ZN5flash16flash_fwd_kernelI23Flash_fwd_kernel_traitsILi64ELi128ELi128ELi4ELb0ELb0EN7cutlass6half_tE19Flash_kernel_traitsILi64ELi128ELi128ELi4ES3_EELb0ELb0ELb0ELb0ELb0ELb1ELb0ELb0EEEvNS_16Flash_fwd_paramsE,"",@"SHT_CUDA_INFO"
	.sectionflags	@""
	.align	4


	//----- nvinfo : EIATTR_CUDA_API_VERSION
	.align		4
        /*0000*/ 	.byte	0x04, 0x37
        /*0002*/ 	.short	(.L_204 - .L_203)
.L_203:
        /*0004*/ 	.word	0x00000082


	//----- nvinfo : EIATTR_KPARAM_INFO
	.align		4
.L_204:
        /*0008*/ 	.byte	0x04, 0x17
        /*000a*/ 	.short	(.L_206 - .L_205)
.L_205:
        /*000c*/ 	.word	0x00000000
        /*0010*/ 	.short	0x0000
        /*0012*/ 	.short	0x0000
        /*0014*/ 	.byte	0x00, 0xf0, 0x41, 0x07


	//----- nvinfo : EIATTR_SPARSE_MMA_MASK
	.align		4
.L_206:
        /*0018*/ 	.byte	0x03, 0x50
        /*001a*/ 	.short	0x0000


	//----- nvinfo : EIATTR_MAXREG_COUNT
	.align		4
        /*001c*/ 	.byte	0x03, 0x1b
        /*001e*/ 	.short	0x00ff


	//----- nvinfo : EIATTR_NUM_BARRIERS
	.align		4
        /*0020*/ 	.byte	0x02, 0x4c
        /*0022*/ 	.byte	0x01
	.zero		1


	//----- nvinfo : EIATTR_ANNOTATIONS
	.align		4
        /*0024*/ 	.byte	0x04, 0x55
        /*0026*/ 	.short	(.L_208 - .L_207)


	//   ....[0]....
.L_207:
        /*0028*/ 	.word	0x00000001
        /*002c*/ 	.byte	0x20, 0x02, 0x00, 0x00, 0x01, 0x00, 0x00, 0x00, 0xe0, 0x03, 0x00, 0x00, 0x01, 0x00, 0x00, 0x00
        /* <DEDUP_REMOVED lines=57> */
        /*03cc*/ 	.byte	0x30, 0xf4, 0x00, 0x00, 0x01, 0x00, 0x00, 0x00, 0xa0, 0xf6, 0x00, 0x00


	//----- nvinfo : EIATTR_MERCURY_ISA_VERSION
	.align		4
.L_208:
        /*03d8*/ 	.byte	0x03, 0x5f
        /*03da*/ 	.short	0x0101


	//----- nvinfo : EIATTR_COOP_GROUP_MASK_REGIDS
	.align		4
        /*03dc*/ 	.byte	0x04, 0x29
        /*03de*/ 	.short	(.L_210 - .L_209)


	//   ....[0]....
.L_209:
        /*03e0*/ 	.word	0xffffffff


	//   ....[1]....
        /*03e4*/ 	.word	0xffffffff


	//   ....[2]....
        /*03e8*/ 	.word	0xffffffff


	//   ....[3]....
        /*03ec*/ 	.word	0xffffffff


	//   ....[4]....
        /*03f0*/ 	.word	0xffffffff


	//   ....[5]....
        /*03f4*/ 	.word	0xffffffff


	//   ....[6]....
        /*03f8*/ 	.word	0xffffffff


	//   ....[7]....
        /*03fc*/ 	.word	0xffffffff


	//   ....[8]....
        /*0400*/ 	.word	0xffffffff


	//   ....[9]....
        /*0404*/ 	.word	0xffffffff


	//   ....[10]....
        /*0408*/ 	.word	0xffffffff


	//   ....[11]....
        /*040c*/ 	.word	0xffffffff


	//   ....[12]....
        /*0410*/ 	.word	0xffffffff


	//   ....[13]....
        /*0414*/ 	.word	0xffffffff


	//   ....[14]....
        /*0418*/ 	.word	0xffffffff


	//   ....[15]....
        /*041c*/ 	.word	0xffffffff


	//   ....[16]....
        /*0420*/ 	.word	0xffffffff


	//   ....[17]....
        /*0424*/ 	.word	0xffffffff


	//   ....[18]....
        /*0428*/ 	.word	0xffffffff


	//   ....[19]....
        /*042c*/ 	.word	0xffffffff


	//   ....[20]....
        /*0430*/ 	.word	0xffffffff


	//   ....[21]....
        /*0434*/ 	.word	0xffffffff


	//   ....[22]....
        /*0438*/ 	.word	0xffffffff


	//   ....[23]....
        /*043c*/ 	.word	0xffffffff


	//----- nvinfo : EIATTR_COOP_GROUP_INSTR_OFFSETS
	.align		4
.L_210:
        /*0440*/ 	.byte	0x04, 0x28
        /*0442*/ 	.short	(.L_212 - .L_211)


	//   ....[0]....
.L_211:
        /*0444*/ 	.word	0x000042d0


	//   ....[1]....
        /*0448*/ 	.word	0x00004400


	//   ....[2]....
        /*044c*/ 	.word	0x00004810


	//   ....[3]....
        /*0450*/ 	.word	0x00004830


	//   ....[4]....
        /*0454*/ 	.word	0x00004ac0


	//   ....[5]....
        /*0458*/ 	.word	0x00004b00


	//   ....[6]....
        /*045c*/ 	.word	0x00004eb0


	//   ....[7]....
        /*0460*/ 	.word	0x00004f70


	//   ....[8]....
        /*0464*/ 	.word	0x00009a10


	//   ....[9]....
        /*0468*/ 	.word	0x00009a70


	//   ....[10]....
        /*046c*/ 	.word	0x00009ac0


	//   ....[11]....
        /*0470*/ 	.word	0x00009af0


	//   ....[12]....
        /*0474*/ 	.word	0x00009bb0


	//   ....[13]....
        /*0478*/ 	.word	0x00009bc0


	//   ....[14]....
        /*047c*/ 	.word	0x00009bd0


	//   ....[15]....
        /*0480*/ 	.word	0x00009be0


	//   ....[16]....
        /*0484*/ 	.word	0x0000d680


	//   ....[17]....
        /*0488*/ 	.word	0x0000d690


	//   ....[18]....
        /*048c*/ 	.word	0x0000d6a0


	//   ....[19]....
        /*0490*/ 	.word	0x0000d6b0


	//   ....[20]....
        /*0494*/ 	.word	0x0000d710


	//   ....[21]....
        /*0498*/ 	.word	0x0000d750


	//   ....[22]....
        /*049c*/ 	.word	0x0000d770


	//   ....[23]....
        /*04a0*/ 	.word	0x0000d8b0


	//----- nvinfo : EIATTR_EXIT_INSTR_OFFSETS
	.align		4
.L_212:
        /*04a4*/ 	.byte	0x04, 0x1c
        /*04a6*/ 	.short	(.L_214 - .L_213)


	//   ....[0]....
.L_213:
        /*04a8*/ 	.word	0x00000390


	//   ....[1]....
        /*04ac*/ 	.word	0x0000f340


	//   ....[2]....
        /*04b0*/ 	.word	0x0000f420


	//   ....[3]....
        /*04b4*/ 	.word	0x00010620


	//   ....[4]....
        /*04b8*/ 	.word	0x000106b0


	//----- nvinfo : EIATTR_CRS_STACK_SIZE
	.align		4
.L_214:
        /*04bc*/ 	.byte	0x04, 0x1e
        /*04be*/ 	.short	(.L_216 - .L_215)
.L_215:
        /*04c0*/ 	.word	0x00000000


	//----- nvinfo : EIATTR_CBANK_PARAM_SIZE
	.align		4
.L_216:
        /*04c4*/ 	.byte	0x03, 0x19
        /*04c6*/ 	.short	0x01d0


	//----- nvinfo : EIATTR_PARAM_CBANK
	.align		4
        /*04c8*/ 	.byte	0x04, 0x0a
        /*04ca*/ 	.short	(.L_218 - .L_217)
	.align		4
.L_217:
        /*04cc*/ 	.word	index@(.nv.constant0._ZN5flash16flash_fwd_kernelI23Flash_fwd_kernel_traitsILi64ELi128ELi128ELi4ELb0ELb0EN7cutlass6half_tE19Flash_kernel_traitsILi64ELi128ELi128ELi4ES3_EELb0ELb0ELb0ELb0ELb0ELb1ELb0ELb0EEEvNS_16Flash_fwd_paramsE)
        /*04d0*/ 	.short	0x0210
        /*04d2*/ 	.short	0x01d0


	//----- nvinfo : EIATTR_SW_WAR
	.align		4
.L_218:
        /*04d4*/ 	.byte	0x04, 0x36
        /*04d6*/ 	.short	(.L_220 - .L_219)
.L_219:
        /*04d8*/ 	.word	0x00000008
.L_220:


//--------------------- .nv.info._ZN5flash16flash_fwd_kernelI23Flash_fwd_kernel_traitsILi64ELi128ELi128ELi4ELb0ELb0EN7cutlass6half_tE19Flash_kernel_traitsILi64ELi128ELi128ELi4ES3_EELb0ELb0ELb0ELb0ELb0ELb1ELb1ELb0EEEvNS_16Flash_fwd_paramsE --------------------------
	.section	.nv.info._ZN5flash16flash_fwd_kernelI23Flash_fwd_kernel_traitsILi64ELi128ELi128ELi4ELb0ELb0EN7cutlass6half_tE19Flash_kernel_traitsILi64ELi128ELi128ELi4ES3_EELb0ELb0ELb0ELb0ELb0ELb1ELb1ELb0EEEvNS_16Flash_fwd_paramsE,"",@"SHT_CUDA_INFO"
	.sectionflags	@""
	.align	4


	//----- nvinfo : EIATTR_CUDA_API_VERSION
	.align		4
        /*0000*/ 	.byte	0x04, 0x37
        /*0002*/ 	.short	(.L_222 - .L_221)
.L_221:
        /*0004*/ 	.word	0x00000082


	//----- nvinfo : EIATTR_KPARAM_INFO
	.align		4
.L_222:
        /*0008*/ 	.byte	0x04, 0x17
        /*000a*/ 	.short	(.L_224 - .L_223)
.L_223:
        /*000c*/ 	.word	0x00000000
        /*0010*/ 	.short	0x0000
        /*0012*/ 	.short	0x0000
        /*0014*/ 	.byte	0x00, 0xf0, 0x41, 0x07


	//----- nvinfo : EIATTR_SPARSE_MMA_MASK
	.align		4
.L_224:
        /*0018*/ 	.byte	0x03, 0x50
        /*001a*/ 	.short	0x0000


	//----- nvinfo : EIATTR_MAXREG_COUNT
	.align		4
        /*001c*/ 	.byte	0x03, 0x1b
        /*001e*/ 	.short	0x00ff


	//----- nvinfo : EIATTR_NUM_BARRIERS
	.align		4
        /*0020*/ 	.byte	0x02, 0x4c
        /*0022*/ 	.byte	0x01
	.zero		1


	//----- nvinfo : EIATTR_ANNOTATIONS
	.align		4
        /*0024*/ 	.byte	0x04, 0x55
        /*0026*/ 	.short	(.L_226 - .L_225)


	//   ....[0]....
.L_225:
        /* <DEDUP_REMOVED lines=28> */
        /*01dc*/ 	.byte	0xb0, 0xf9, 0x00, 0x00


	//----- nvinfo : EIATTR_MERCURY_ISA_VERSION
	.align		4
.L_226:
        /*01e0*/ 	.byte	0x03, 0x5f
        /*01e2*/ 	.short	0x0101


	//----- nvinfo : EIATTR_COOP_GROUP_MASK_REGIDS
	.align		4
        /*01e4*/ 	.byte	0x04, 0x29
        /*01e6*/ 	.short	(.L_228 - .L_227)


	//   ....[0]....
.L_227:
        /*01e8*/ 	.word	0xffffffff


	//   ....[1]....
        /*01ec*/ 	.word	0xffffffff


	//   ....[2]....
        /*01f0*/ 	.word	0xffffffff


	//   ....[3]....
        /*01f4*/ 	.word	0xffffffff


	//   ....[4]....
        /*01f8*/ 	.word	0xffffffff


	//   ....[5]....
        /*01fc*/ 	.word	0xffffffff


	//   ....[6]....
        /*0200*/ 	.word	0xffffffff


	//   ....[7]....
        /*0204*/ 	.word	0xffffffff


	//   ....[8]....
        /*0208*/ 	.word	0xffffffff


	//   ....[9]....
        /*020c*/ 	.word	0xffffffff


	//   ....[10]....
        /*0210*/ 	.word	0xffffffff


	//   ....[11]....
        /*0214*/ 	.word	0xffffffff


	//   ....[12]....
        /*0218*/ 	.word	0xffffffff


	//   ....[13]....
        /*021c*/ 	.word	0xffffffff


	//   ....[14]....
        /*0220*/ 	.word	0xffffffff


	//   ....[15]....
        /*0224*/ 	.word	0xffffffff


	//   ....[16]....
        /*0228*/ 	.word	0xffffffff


	//   ....[17]....
        /*022c*/ 	.word	0xffffffff


	//   ....[18]....
        /*0230*/ 	.word	0xffffffff


	//   ....[19]....
        /*0234*/ 	.word	0xffffffff


	//   ....[20]....
        /*0238*/ 	.word	0xffffffff


	//   ....[21]....
        /*023c*/ 	.word	0xffffffff


	//   ....[22]....
        /*0240*/ 	.word	0xffffffff


	//   ....[23]....
        /*0244*/ 	.word	0xffffffff


	//----- nvinfo : EIATTR_COOP_GROUP_INSTR_OFFSETS
	.align		4
.L_228:
        /*0248*/ 	.byte	0x04, 0x28
        /*024a*/ 	.short	(.L_230 - .L_229)


	//   ....[0]....
.L_229:
        /*024c*/ 	.word	0x00004fd0


	//   ....[1]....
        /*0250*/ 	.word	0x00005120


	//   ....[2]....
        /*0254*/ 	.word	0x00005420


	//   ....[3]....
        /*0258*/ 	.word	0x00005520


	//   ....[4]....
        /*025c*/ 	.word	0x000057f0


	//   ....[5]....
        /*0260*/ 	.word	0x000059d0


	//   ....[6]....
        /*0264*/ 	.word	0x00005e50


	//   ....[7]....
        /*0268*/ 	.word	0x00005f80


	//   ....[8]....
        /*026c*/ 	.word	0x0000a970


	//   ....[9]....
        /*0270*/ 	.word	0x0000a9e0


	//   ....[10]....
        /*0274*/ 	.word	0x0000aa10


	//   ....[11]....
        /*0278*/ 	.word	0x0000aa20


	//   ....[12]....
        /*027c*/ 	.word	0x0000aa60


	//   ....[13]....
        /*0280*/ 	.word	0x0000aa80


	//   ....[14]....
        /*0284*/ 	.word	0x0000aa90


	//   ....[15]....
        /*0288*/ 	.word	0x0000aaa0


	//   ....[16]....
        /*028c*/ 	.word	0x0000da30


	//   ....[17]....
        /*0290*/ 	.word	0x0000da40


	//   ....[18]....
        /*0294*/ 	.word	0x0000da50


	//   ....[19]....
        /*0298*/ 	.word	0x0000da60


	//   ....[20]....
        /*029c*/ 	.word	0x0000dab0


	//   ....[21]....
        /*02a0*/ 	.word	0x0000db20


	//   ....[22]....
        /*02a4*/ 	.word	0x0000db50


	//   ....[23]....
        /*02a8*/ 	.word	0x0000dba0


	//----- nvinfo : EIATTR_EXIT_INSTR_OFFSETS
	.align		4
.L_230:
        /*02ac*/ 	.byte	0x04, 0x1c
        /*02ae*/ 	.short	(.L_232 - .L_231)


	//   ....[0]....
.L_231:
        /*02b0*/ 	.word	0x00000390


	//   ....[1]....
        /*02b4*/ 	.word	0x0000f670


	//   ....[2]....
        /*02b8*/ 	.word	0x0000f750


	//   ....[3]....
        /*02bc*/ 	.word	0x00010950


	//   ....[4]....
        /*02c0*/ 	.word	0x000109e0


	//----- nvinfo : EIATTR_CRS_STACK_SIZE
	.align		4
.L_232:
        /*02c4*/ 	.byte	0x04, 0x1e
        /*02c6*/ 	.short	(.L_234 - .L_233)
.L_233:
        /*02c8*/ 	.word	0x00000000


	//----- nvinfo : EIATTR_CBANK_PARAM_SIZE
	.align		4
.L_234:
        /*02cc*/ 	.byte	0x03, 0x19
        /*02ce*/ 	.short	0x01d0


	//----- nvinfo : EIATTR_PARAM_CBANK
	.align		4
        /*02d0*/ 	.byte	0x04, 0x0a
        /*02d2*/ 	.short	(.L_236 - .L_235)
	.align		4
.L_235:
        /*02d4*/ 	.word	index@(.nv.constant0._ZN5flash16flash_fwd_kernelI23Flash_fwd_kernel_traitsILi64ELi128ELi128ELi4ELb0ELb0EN7cutlass6half_tE19Flash_kernel_traitsILi64ELi128ELi128ELi4ES3_EELb0ELb0ELb0ELb0ELb0ELb1ELb1ELb0EEEvNS_16Flash_fwd_paramsE)
        /*02d8*/ 	.short	0x0210
        /*02da*/ 	.short	0x01d0


	//----- nvinfo : EIATTR_SW_WAR
	.align		4
.L_236:
        /*02dc*/ 	.byte	0x04, 0x36
        /*02de*/ 	.short	(.L_238 - .L_237)
.L_237:
        /*02e0*/ 	.word	0x00000008
.L_238:


//--------------------- .nv.info._ZN5flash16flash_fwd_kernelI23Flash_fwd_kernel_traitsILi64ELi128ELi128ELi4ELb0ELb0EN7cutlass6half_tE19Flash_kernel_traitsILi64ELi128ELi128ELi4ES3_EELb0ELb0ELb0ELb0ELb1ELb1ELb0ELb0EEEvNS_16Flash_fwd_paramsE --------------------------
	.section	.nv.info._ZN5flash16flash_fwd_kernelI23Flash_fwd_kernel_traitsILi64ELi128ELi128ELi4ELb0ELb0EN7cutlass6half_tE19Flash_kernel_traitsILi64ELi128ELi128ELi4ES3_EELb0ELb0ELb0ELb0ELb1ELb1ELb0ELb0EEEvNS_16Flash_fwd_paramsE,"",@"SHT_CUDA_INFO"
	.sectionflags	@""
	.align	4


	//----- nvinfo : EIATTR_CUDA_API_VERSION
	.align		4
        /*0000*/ 	.byte	0x04, 0x37
        /*0002*/ 	.short	(.L_240 - .L_239)
.L_239:
        /*0004*/ 	.word	0x00000082


	//----- nvinfo : EIATTR_KPARAM_INFO
	.align		4
.L_240:
        /*0008*/ 	.byte	0x04, 0x17
        /*000a*/ 	.short	(.L_242 - .L_241)
.L_241:
        /*000c*/ 	.word	0x00000000
        /*0010*/ 	.short	0x0000
        /*0012*/ 	.short	0x0000
        /*0014*/ 	.byte	0x00, 0xf0, 0x41, 0x07


	//----- nvinfo : EIATTR_SPARSE_MMA_MASK
	.align		4
.L_242:
        /*0018*/ 	.byte	0x03, 0x50
        /*001a*/ 	.short	0x0000


	//----- nvinfo : EIATTR_MAXREG_COUNT
	.align		4
        /*001c*/ 	.byte	0x03, 0x1b
        /*001e*/ 	.short	0x00ff


	//----- nvinfo : EIATTR_NUM_BARRIERS
	.align		4
        /*0020*/ 	.byte	0x02, 0x4c
        /*0022*/ 	.byte	0x01
	.zero		1


	//----- nvinfo : EIATTR_ANNOTATIONS
	.align		4
        /*0024*/ 	.byte	0x04, 0x55
        /*0026*/ 	.short	(.L_244 - .L_243)


	//   ....[0]....
.L_243:
        /* <DEDUP_REMOVED lines=66> */


	//----- nvinfo : EIATTR_MERCURY_ISA_VERSION
	.align		4
.L_244:
        /*0438*/ 	.byte	0x03, 0x5f
        /*043a*/ 	.short	0x0101


	//----- nvinfo : EIATTR_COOP_GROUP_MASK_REGIDS
	.align		4
        /*043c*/ 	.byte	0x04, 0x29
        /*043e*/ 	.short	(.L_246 - .L_245)


	//   ....[0]....
.L_245:
        /*0440*/ 	.word	0xffffffff


	//   ....[1]....
        /*0444*/ 	.word	0xffffffff


	//   ....[2]....
        /*0448*/ 	.word	0xffffffff


	//   ....[3]....
        /*044c*/ 	.word	0xffffffff


	//   ....[4]....
        /*0450*/ 	.word	0xffffffff


	//   ....[5]....
        /*0454*/ 	.word	0xffffffff


	//   ....[6]....
        /*0458*/ 	.word	0xffffffff


	//   ....[7]....
        /*045c*/ 	.word	0xffffffff


	//   ....[8]....
        /*0460*/ 	.word	0xffffffff


	//   ....[9]....
        /*0464*/ 	.word	0xffffffff


	//   ....[10]....
        /*0468*/ 	.word	0xffffffff


	//   ....[11]....
        /*046c*/ 	.word	0xffffffff


	//   ....[12]....
        /*0470*/ 	.word	0xffffffff


	//   ....[13]....
        /*0474*/ 	.word	0xffffffff


	//   ....[14]....
        /*0478*/ 	.word	0xffffffff


	//   ....[15]....
        /*047c*/ 	.word	0xffffffff


	//   ....[16]....
        /*0480*/ 	.word	0xffffffff


	//   ....[17]....
        /*0484*/ 	.word	0xffffffff


	//   ....[18]....
        /*0488*/ 	.word	0xffffffff


	//   ....[19]....
        /*048c*/ 	.word	0xffffffff


	//   ....[20]....
        /*0490*/ 	.word	0xffffffff


	//   ....[21]....
        /*0494*/ 	.word	0xffffffff


	//   ....[22]....
        /*0498*/ 	.word	0xffffffff


	//   ....[23]....
        /*049c*/ 	.word	0xffffffff


	//----- nvinfo : EIATTR_COOP_GROUP_INSTR_OFFSETS
	.align		4
.L_246:
        /*04a0*/ 	.byte	0x04, 0x28
        /*04a2*/ 	.short	(.L_248 - .L_247)


	//   ....[0]....
.L_247:
        /*04a4*/ 	.word	0x000023e0


	//   ....[1]....
        /*04a8*/ 	.word	0x00002560


	//   ....[2]....
        /*04ac*/ 	.word	0x000025f0


	//   ....[3]....
        /*04b0*/ 	.word	0x00002740


	//   ....[4]....
        /*04b4*/ 	.word	0x00002850


	//   ....[5]....
        /*04b8*/ 	.word	0x000028c0


	//   ....[6]....
        /*04bc*/ 	.word	0x00002de0


	//   ....[7]....
        /*04c0*/ 	.word	0x00002e70


	//   ....[8]....
        /*04c4*/ 	.word	0x000078d0


	//   ....[9]....
        /*04c8*/ 	.word	0x00007930


	//   ....[10]....
        /*04cc*/ 	.word	0x00007980


	//   ....[11]....
        /*04d0*/ 	.word	0x000079b0


	//   ....[12]....
        /*04d4*/ 	.word	0x00007a70


	//   ....[13]....
        /*04d8*/ 	.word	0x00007a80


	//   ....[14]....
        /*04dc*/ 	.word	0x00007a90


	//   ....[15]....
        /*04e0*/ 	.word	0x00007ae0


	//   ....[16]....
        /*04e4*/ 	.word	0x0000ab30


	//   ....[17]....
        /*04e8*/ 	.word	0x0000ab70


	//   ....[18]....
        /*04ec*/ 	.word	0x0000ab80


	//   ....[19]....
        /*04f0*/ 	.word	0x0000ab90


	//   ....[20]....
        /*04f4*/ 	.word	0x0000abf0


	//   ....[21]....
        /*04f8*/ 	.word	0x0000ac20


	//   ....[22]....
        /*04fc*/ 	.word	0x0000ac40


	//   ....[23]....
        /*0500*/ 	.word	0x0000ac90


	//----- nvinfo : EIATTR_EXIT_INSTR_OFFSETS
	.align		4
.L_248:
        /*0504*/ 	.byte	0x04, 0x1c
        /*0506*/ 	.short	(.L_250 - .L_249)


	//   ....[0]....
.L_249:
        /*0508*/ 	.word	0x00000150


	//   ....[1]....
        /*050c*/ 	.word	0x0000c1b0


	//----- nvinfo : EIATTR_CRS_STACK_SIZE
	.align		4
.L_250:
        /*0510*/ 	.byte	0x04, 0x1e
        /*0512*/ 	.short	(.L_252 - .L_251)
.L_251:
        /*0514*/ 	.word	0x00000000


	//----- nvinfo : EIATTR_CBANK_PARAM_SIZE
	.align		4
.L_252:
        /*0518*/ 	.byte	0x03, 0x19
        /*051a*/ 	.short	0x01d0


	//----- nvinfo : EIATTR_PARAM_CBANK
	.align		4
        /*051c*/ 	.byte	0x04, 0x0a
        /*051e*/ 	.short	(.L_254 - .L_253)
	.align		4
.L_253:
        /*0520*/ 	.word	index@(.nv.constant0._ZN5flash16flash_fwd_kernelI23Flash_fwd_kernel_traitsILi64ELi128ELi128ELi4ELb0ELb0EN7cutlass6half_tE19Flash_kernel_traitsILi64ELi128ELi128ELi4ES3_EELb0ELb0ELb0ELb0ELb1ELb1ELb0ELb0EEEvNS_16Flash_fwd_paramsE)
        /*0524*/ 	.short	0x0210
        /*0526*/ 	.short	0x01d0


	//----- nvinfo : EIATTR_SW_WAR
	.align		4
.L_254:
        /*0528*/ 	.byte	0x04, 0x36
        /*052a*/ 	.short	(.L_256 - .L_255)
.L_255:
        /*052c*/ 	.word	0x00000008
.L_256:


//--------------------- .nv.info._ZN5flash16flash_fwd_kernelI23Flash_fwd_kernel_traitsILi64ELi128ELi128ELi4ELb0ELb0EN7cutlass6half_tE19Flash_kernel_traitsILi64ELi128ELi128ELi4ES3_EELb0ELb0ELb0ELb0ELb1ELb1ELb1ELb0EEEvNS_16Flash_fwd_paramsE --------------------------
	.section	.nv.info._ZN5flash16flash_fwd_kernelI23Flash_fwd_kernel_traitsILi64ELi128ELi128ELi4ELb0ELb0EN7cutlass6half_tE19Flash_kernel_traitsILi64ELi128ELi128ELi4ES3_EELb0ELb0ELb0ELb0ELb1ELb1ELb1ELb0EEEvNS_16Flash_fwd_paramsE,"",@"SHT_CUDA_INFO"
	.sectionflags	@""
	.align	4


	//----- nvinfo : EIATTR_CUDA_API_VERSION
	.align		4
        /*0000*/ 	.byte	0x04, 0x37
        /*0002*/ 	.short	(.L_258 - .L_257)
.L_257:
        /*0004*/ 	.word	0x00000082


	//----- nvinfo : EIATTR_KPARAM_INFO
	.align		4
.L_258:
        /*0008*/ 	.byte	0x04, 0x17
        /*000a*/ 	.short	(.L_260 - .L_259)
.L_259:
        /*000c*/ 	.word	0x00000000
        /*0010*/ 	.short	0x0000
        /*0012*/ 	.short	0x0000
        /*0014*/ 	.byte	0x00, 0xf0, 0x41, 0x07


	//----- nvinfo : EIATTR_SPARSE_MMA_MASK
	.align		4
.L_260:
        /*0018*/ 	.byte	0x03, 0x50
        /*001a*/ 	.short	0x0000


	//----- nvinfo : EIATTR_MAXREG_COUNT
	.align		4
        /*001c*/ 	.byte	0x03, 0x1b
        /*001e*/ 	.short	0x00ff


	//----- nvinfo : EIATTR_NUM_BARRIERS
	.align		4
        /*0020*/ 	.byte	0x02, 0x4c
        /*0022*/ 	.byte	0x01
	.zero		1


	//----- nvinfo : EIATTR_ANNOTATIONS
	.align		4
        /*0024*/ 	.byte	0x04, 0x55
        /*0026*/ 	.short	(.L_262 - .L_261)


	//   ....[0]....
.L_261:
        /* <DEDUP_REMOVED lines=64> */


	//----- nvinfo : EIATTR_MERCURY_ISA_VERSION
	.align		4
.L_262:
        /*0410*/ 	.byte	0x03, 0x5f
        /*0412*/ 	.short	0x0101


	//----- nvinfo : EIATTR_COOP_GROUP_MASK_REGIDS
	.align		4
        /*0414*/ 	.byte	0x04, 0x29
        /*0416*/ 	.short	(.L_264 - .L_263)


	//   ....[0]....
.L_263:
        /*0418*/ 	.word	0xffffffff


	//   ....[1]....
        /*041c*/ 	.word	0xffffffff


	//   ....[2]....
        /*0420*/ 	.word	0xffffffff


	//   ....[3]....
        /*0424*/ 	.word	0xffffffff


	//   ....[4]....
        /*0428*/ 	.word	0xffffffff


	//   ....[5]....
        /*042c*/ 	.word	0xffffffff


	//   ....[6]....
        /*0430*/ 	.word	0xffffffff


	//   ....[7]....
        /*0434*/ 	.word	0xffffffff


	//   ....[8]....
        /*0438*/ 	.word	0xffffffff


	//   ....[9]....
        /*043c*/ 	.word	0xffffffff


	//   ....[10]....
        /*0440*/ 	.word	0xffffffff


	//   ....[11]....
        /*0444*/ 	.word	0xffffffff


	//   ....[12]....
        /*0448*/ 	.word	0xffffffff


	//   ....[13]....
        /*044c*/ 	.word	0xffffffff


	//   ....[14]....
        /*0450*/ 	.word	0xffffffff


	//   ....[15]....
        /*0454*/ 	.word	0xffffffff


	//   ....[16]....
        /*0458*/ 	.word	0xffffffff


	//   ....[17]....
        /*045c*/ 	.word	0xffffffff


	//   ....[18]....
        /*0460*/ 	.word	0xffffffff


	//   ....[19]....
        /*0464*/ 	.word	0xffffffff


	//   ....[20]....
        /*0468*/ 	.word	0xffffffff


	//   ....[21]....
        /*046c*/ 	.word	0xffffffff


	//   ....[22]....
        /*0470*/ 	.word	0xffffffff


	//   ....[23]....
        /*0474*/ 	.word	0xffffffff


	//----- nvinfo : EIATTR_COOP_GROUP_INSTR_OFFSETS
	.align		4
.L_264:
        /*0478*/ 	.byte	0x04, 0x28
        /*047a*/ 	.short	(.L_266 - .L_265)


	//   ....[0]....
.L_265:
        /*047c*/ 	.word	0x000031a0


	//   ....[1]....
        /*0480*/ 	.word	0x00003350


	//   ....[2]....
        /*0484*/ 	.word	0x000035c0


	//   ....[3]....
        /*0488*/ 	.word	0x00003640


	//   ....[4]....
        /*048c*/ 	.word	0x00003800


	//   ....[5]....
        /*0490*/ 	.word	0x000038e0


	//   ....[6]....
        /*0494*/ 	.word	0x00003c50


	//   ....[7]....
        /*0498*/ 	.word	0x00003d10


	//   ....[8]....
        /*049c*/ 	.word	0x00009cc0


	//   ....[9]....
        /*04a0*/ 	.word	0x00009d70


	//   ....[10]....
        /*04a4*/ 	.word	0x00009d80


	//   ....[11]....
        /*04a8*/ 	.word	0x00009d90


	//   ....[12]....
        /*04ac*/ 	.word	0x00009e30


	//   ....[13]....
        /*04b0*/ 	.word	0x00009e50


	//   ....[14]....
        /*04b4*/ 	.word	0x00009e60


	//   ....[15]....
        /*04b8*/ 	.word	0x00009e70


	//   ....[16]....
        /*04bc*/ 	.word	0x0000d680


	//   ....[17]....
        /*04c0*/ 	.word	0x0000d690


	//   ....[18]....
        /*04c4*/ 	.word	0x0000d6a0


	//   ....[19]....
        /*04c8*/ 	.word	0x0000d6c0


	//   ....[20]....
        /*04cc*/ 	.word	0x0000d6f0


	//   ....[21]....
        /*04d0*/ 	.word	0x0000d710


	//   ....[22]....
        /*04d4*/ 	.word	0x0000d730


	//   ....[23]....
        /*04d8*/ 	.word	0x0000d760


	//----- nvinfo : EIATTR_EXIT_INSTR_OFFSETS
	.align		4
.L_266:
        /*04dc*/ 	.byte	0x04, 0x1c
        /*04de*/ 	.short	(.L_268 - .L_267)


	//   ....[0]....
.L_267:
        /*04e0*/ 	.word	0x00000150


	//   ....[1]....
        /*04e4*/ 	.word	0x0000ec70


	//----- nvinfo : EIATTR_CRS_STACK_SIZE
	.align		4
.L_268:
        /*04e8*/ 	.byte	0x04, 0x1e
        /*04ea*/ 	.short	(.L_270 - .L_269)
.L_269:
        /*04ec*/ 	.word	0x00000000


	//----- nvinfo : EIATTR_CBANK_PARAM_SIZE
	.align		4
.L_270:
        /*04f0*/ 	.byte	0x03, 0x19
        /*04f2*/ 	.short	0x01d0


	//----- nvinfo : EIATTR_PARAM_CBANK
	.align		4
        /*04f4*/ 	.byte	0x04, 0x0a
        /*04f6*/ 	.short	(.L_272 - .L_271)
	.align		4
.L_271:
        /*04f8*/ 	.word	index@(.nv.constant0._ZN5flash16flash_fwd_kernelI23Flash_fwd_kernel_traitsILi64ELi128ELi128ELi4ELb0ELb0EN7cutlass6half_tE19Flash_kernel_traitsILi64ELi128ELi128ELi4ES3_EELb0ELb0ELb0ELb0ELb1ELb1ELb1ELb0EEEvNS_16Flash_fwd_paramsE)
        /*04fc*/ 	.short	0x0210
        /*04fe*/ 	.short	0x01d0


	//----- nvinfo : EIATTR_SW_WAR
	.align		4
.L_272:
        /*0500*/ 	.byte	0x04, 0x36
        /*0502*/ 	.short	(.L_274 - .L_273)
.L_273:
        /*0504*/ 	.word	0x00000008
.L_274:


//--------------------- .nv.info._ZN5flash16flash_fwd_kernelI23Flash_fwd_kernel_traitsILi64ELi128ELi128ELi4ELb0ELb0EN7cutlass6half_tE19Flash_kernel_traitsILi64ELi128ELi128ELi4ES3_EELb0ELb0ELb0ELb0ELb0ELb0ELb0ELb0EEEvNS_16Flash_fwd_paramsE --------------------------
	.section	.nv.info._ZN5flash16flash_fwd_kernelI23Flash_fwd_kernel_traitsILi64ELi128ELi128ELi4ELb0ELb0EN7cutlass6half_tE19Flash_kernel_traitsILi64ELi128ELi128ELi4ES3_EELb0ELb0ELb0ELb0ELb0ELb0ELb0ELb0EEEvNS_16Flash_fwd_paramsE,"",@"SHT_CUDA_INFO"
	.sectionflags	@""
	.align	4


	//----- nvinfo : EIATTR_CUDA_API_VERSION
	.align		4
        /*0000*/ 	.byte	0x04, 0x37
        /*0002*/ 	.short	(.L_276 - .L_275)
.L_275:
        /*0004*/ 	.word	0x00000082


	//----- nvinfo : EIATTR_KPARAM_INFO
	.align		4
.L_276:
        /*0008*/ 	.byte	0x04, 0x17
        /*000a*/ 	.short	(.L_278 - .L_277)
.L_277:
        /*000c*/ 	.word	0x00000000
        /*0010*/ 	.short	0x0000
        /*0012*/ 	.short	0x0000
        /*0014*/ 	.byte	0x00, 0xf0, 0x41, 0x07


	//----- nvinfo : EIATTR_SPARSE_MMA_MASK
	.align		4
.L_278:
        /*0018*/ 	.byte	0x03, 0x50
        /*001a*/ 	.short	0x0000


	//----- nvinfo : EIATTR_MAXREG_COUNT
	.align		4
        /*001c*/ 	.byte	0x03, 0x1b
        /*001e*/ 	.short	0x00ff


	//----- nvinfo : EIATTR_NUM_BARRIERS
	.align		4
        /*0020*/ 	.byte	0x02, 0x4c
        /*0022*/ 	.byte	0x01
	.zero		1


	//----- nvinfo : EIATTR_ANNOTATIONS
	.align		4
        /*0024*/ 	.byte	0x04, 0x55
        /*0026*/ 	.short	(.L_280 - .L_279)


	//   ....[0]....
.L_279:
        /* <DEDUP_REMOVED lines=62> */


	//----- nvinfo : EIATTR_MERCURY_ISA_VERSION
	.align		4
.L_280:
        /*03f8*/ 	.byte	0x03, 0x5f
        /*03fa*/ 	.short	0x0101


	//----- nvinfo : EIATTR_INT_WARP_WIDE_INSTR_OFFSETS
	.align		4
        /*03fc*/ 	.byte	0x04, 0x31
        /*03fe*/ 	.short	(.L_282 - .L_281)


	//   ....[0]....
.L_281:
        /*0400*/ 	.word	0x00004b00


	//----- nvinfo : EIATTR_COOP_GROUP_MASK_REGIDS
	.align		4
.L_282:
        /*0404*/ 	.byte	0x04, 0x29
        /*0406*/ 	.short	(.L_284 - .L_283)


	//   ....[0]....
.L_283:
        /*0408*/ 	.word	0xffffffff


	//   ....[1]....
        /*040c*/ 	.word	0xffffffff


	//   ....[2]....
        /*0410*/ 	.word	0xffffffff


	//   ....[3]....
        /*0414*/ 	.word	0xffffffff


	//   ....[4]....
        /*0418*/ 	.word	0xffffffff


	//   ....[5]....
        /*041c*/ 	.word	0xffffffff


	//   ....[6]....
        /*0420*/ 	.word	0xffffffff


	//   ....[7]....
        /*0424*/ 	.word	0xffffffff


	//   ....[8]....
        /*0428*/ 	.word	0xffffffff


	//   ....[9]....
        /*042c*/ 	.word	0xffffffff


	//   ....[10]....
        /*0430*/ 	.word	0xffffffff


	//   ....[11]....
        /*0434*/ 	.word	0xffffffff


	//   ....[12]....
        /*0438*/ 	.word	0xffffffff


	//   ....[13]....
        /*043c*/ 	.word	0xffffffff


	//   ....[14]....
        /*0440*/ 	.word	0xffffffff


	//   ....[15]....
        /*0444*/ 	.word	0xffffffff


	//   ....[16]....
        /*0448*/ 	.word	0xffffffff


	//   ....[17]....
        /*044c*/ 	.word	0xffffffff


	//   ....[18]....
        /*0450*/ 	.word	0xffffffff


	//   ....[19]....
        /*0454*/ 	.word	0xffffffff


	//   ....[20]....
        /*0458*/ 	.word	0xffffffff


	//   ....[21]....
        /*045c*/ 	.word	0xffffffff


	//   ....[22]....
        /*0460*/ 	.word	0xffffffff


	//   ....[23]....
        /*0464*/ 	.word	0xffffffff


	//----- nvinfo : EIATTR_COOP_GROUP_INSTR_OFFSETS
	.align		4
.L_284:
        /*0468*/ 	.byte	0x04, 0x28
        /*046a*/ 	.short	(.L_286 - .L_285)


	//   ....[0]....
.L_285:
        /*046c*/ 	.word	0x00005650


	//   ....[1]....
        /*0470*/ 	.word	0x00005750


	//   ....[2]....
        /*0474*/ 	.word	0x00005800


	//   ....[3]....
        /*0478*/ 	.word	0x00005970


	//   ....[4]....
        /*047c*/ 	.word	0x00005a60


	//   ....[5]....
        /*0480*/ 	.word	0x00005b40


	//   ....[6]....
        /*0484*/ 	.word	0x00005ed0


	//   ....[7]....
        /*0488*/ 	.word	0x00005f50


	//   ....[8]....
        /*048c*/ 	.word	0x0000b9a0


	//   ....[9]....
        /*0490*/ 	.word	0x0000b9d0


	//   ....[10]....
        /*0494*/ 	.word	0x0000b9e0


	//   ....[11]....
        /*0498*/ 	.word	0x0000b9f0


	//   ....[12]....
        /*049c*/ 	.word	0x0000ba40


	//   ....[13]....
        /*04a0*/ 	.word	0x0000ba50


	//   ....[14]....
        /*04a4*/ 	.word	0x0000ba60


	//   ....[15]....
        /*04a8*/ 	.word	0x0000ba70


	//   ....[16]....
        /*04ac*/ 	.word	0x0000f1a0


	//   ....[17]....
        /*04b0*/ 	.word	0x0000f1b0


	//   ....[18]....
        /*04b4*/ 	.word	0x0000f1c0


	//   ....[19]....
        /*04b8*/ 	.word	0x0000f1d0


	//   ....[20]....
        /*04bc*/ 	.word	0x0000f200


	//   ....[21]....
        /*04c0*/ 	.word	0x0000f220


	//   ....[22]....
        /*04c4*/ 	.word	0x0000f240


	//   ....[23]....
        /*04c8*/ 	.word	0x0000f250


	//----- nvinfo : EIATTR_EXIT_INSTR_OFFSETS
	.align		4
.L_286:
        /*04cc*/ 	.byte	0x04, 0x1c
        /*04ce*/ 	.short	(.L_288 - .L_287)


	//   ....[0]....
.L_287:
        /*04d0*/ 	.word	0x000004d0


	//   ....[1]....
        /*04d4*/ 	.word	0x00010e40


	//   ....[2]....
        /*04d8*/ 	.word	0x00010f20


	//   ....[3]....
        /*04dc*/ 	.word	0x000121f0


	//   ....[4]....
        /*04e0*/ 	.word	0x00012280


	//----- nvinfo : EIATTR_CRS_STACK_SIZE
	.align		4
.L_288:
        /*04e4*/ 	.byte	0x04, 0x1e
        /*04e6*/ 	.short	(.L_290 - .L_289)
.L_289:
        /*04e8*/ 	.word	0x00000000


	//----- nvinfo : EIATTR_CBANK_PARAM_SIZE
	.align		4
.L_290:
        /*04ec*/ 	.byte	0x03, 0x19
        /*04ee*/ 	.short	0x01d0


	//----- nvinfo : EIATTR_PARAM_CBANK
	.align		4
        /*04f0*/ 	.byte	0x04, 0x0a
        /*04f2*/ 	.short	(.L_292 - .L_291)
	.align		4
.L_291:
        /*04f4*/ 	.word	index@(.nv.constant0._ZN5flash16flash_fwd_kernelI23Flash_fwd_kernel_traitsILi64ELi128ELi128ELi4ELb0ELb0EN7cutlass6half_tE19Flash_kernel_traitsILi64ELi128ELi128ELi4ES3_EELb0ELb0ELb0ELb0ELb0ELb0ELb0ELb0EEEvNS_16Flash_fwd_paramsE)
        /*04f8*/ 	.short	0x0210
        /*04fa*/ 	.short	0x01d0


	//----- nvinfo : EIATTR_SW_WAR
	.align		4
.L_292:
        /*04fc*/ 	.byte	0x04, 0x36
        /*04fe*/ 	.short	(.L_294 - .L_293)
.L_293:
        /*0500*/ 	.word	0x00000008
.L_294:


//--------------------- .nv.info._ZN5flash16flash_fwd_kernelI23Flash_fwd_kernel_traitsILi64ELi128ELi128ELi4ELb0ELb0EN7cutlass6half_tE19Flash_kernel_traitsILi64ELi128ELi128ELi4ES3_EELb0ELb0ELb0ELb0ELb0ELb0ELb1ELb0EEEvNS_16Flash_fwd_paramsE --------------------------
	.section	.nv.info._ZN5flash16flash_fwd_kernelI23Flash_fwd_kernel_traitsILi64ELi128ELi128ELi4ELb0ELb0EN7cutlass6half_tE19Flash_kernel_traitsILi64ELi128ELi128ELi4ES3_EELb0ELb0ELb0ELb0ELb0ELb0ELb1ELb0EEEvNS_16Flash_fwd_paramsE,"",@"SHT_CUDA_INFO"
	.sectionflags	@""
	.align	4


	//----- nvinfo : EIATTR_CUDA_API_VERSION
	.align		4
        /*0000*/ 	.byte	0x04, 0x37
        /*0002*/ 	.short	(.L_296 - .L_295)
.L_295:
        /*0004*/ 	.word	0x00000082


	//----- nvinfo : EIATTR_KPARAM_INFO
	.align		4
.L_296:
        /*0008*/ 	.byte	0x04, 0x17
        /*000a*/ 	.short	(.L_298 - .L_297)
.L_297:
        /*000c*/ 	.word	0x00000000
        /*0010*/ 	.short	0x0000
        /*0012*/ 	.short	0x0000
        /*0014*/ 	.byte	0x00, 0xf0, 0x41, 0x07


	//----- nvinfo : EIATTR_SPARSE_MMA_MASK
	.align		4
.L_298:
        /*0018*/ 	.byte	0x03, 0x50
        /*001a*/ 	.short	0x0000


	//----- nvinfo : EIATTR_MAXREG_COUNT
	.align		4
        /*001c*/ 	.byte	0x03, 0x1b
        /*001e*/ 	.short	0x00ff


	//----- nvinfo : EIATTR_NUM_BARRIERS
	.align		4
        /*0020*/ 	.byte	0x02, 0x4c
        /*0022*/ 	.byte	0x01
	.zero		1


	//----- nvinfo : EIATTR_ANNOTATIONS
	.align		4
        /*0024*/ 	.byte	0x04, 0x55
        /*0026*/ 	.short	(.L_300 - .L_299)


	//   ....[0]....
.L_299:
        /* <DEDUP_REMOVED lines=32> */


	//----- nvinfo : EIATTR_MERCURY_ISA_VERSION
	.align		4
.L_300:
        /*0210*/ 	.byte	0x03, 0x5f
        /*0212*/ 	.short	0x0101


	//----- nvinfo : EIATTR_INT_WARP_WIDE_INSTR_OFFSETS
	.align		4
        /*0214*/ 	.byte	0x04, 0x31
        /*0216*/ 	.short	(.L_302 - .L_301)


	//   ....[0]....
.L_301:
        /*0218*/ 	.word	0x00005ab0


	//----- nvinfo : EIATTR_COOP_GROUP_MASK_REGIDS
	.align		4
.L_302:
        /*021c*/ 	.byte	0x04, 0x29
        /*021e*/ 	.short	(.L_304 - .L_303)


	//   ....[0]....
.L_303:
        /*0220*/ 	.word	0xffffffff


	//   ....[1]....
        /*0224*/ 	.word	0xffffffff


	//   ....[2]....
        /*0228*/ 	.word	0xffffffff


	//   ....[3]....
        /*022c*/ 	.word	0xffffffff


	//   ....[4]....
        /*0230*/ 	.word	0xffffffff


	//   ....[5]....
        /*0234*/ 	.word	0xffffffff


	//   ....[6]....
        /*0238*/ 	.word	0xffffffff


	//   ....[7]....
        /*023c*/ 	.word	0xffffffff


	//   ....[8]....
        /*0240*/ 	.word	0xffffffff


	//   ....[9]....
        /*0244*/ 	.word	0xffffffff


	//   ....[10]....
        /*0248*/ 	.word	0xffffffff


	//   ....[11]....
        /*024c*/ 	.word	0xffffffff


	//   ....[12]....
        /*0250*/ 	.word	0xffffffff


	//   ....[13]....
        /*0254*/ 	.word	0xffffffff


	//   ....[14]....
        /*0258*/ 	.word	0xffffffff


	//   ....[15]....
        /*025c*/ 	.word	0xffffffff


	//   ....[16]....
        /*0260*/ 	.word	0xffffffff


	//   ....[17]....
        /*0264*/ 	.word	0xffffffff


	//   ....[18]....
        /*0268*/ 	.word	0xffffffff


	//   ....[19]....
        /*026c*/ 	.word	0xffffffff


	//   ....[20]....
        /*0270*/ 	.word	0xffffffff


	//   ....[21]....
        /*0274*/ 	.word	0xffffffff


	//   ....[22]....
        /*0278*/ 	.word	0xffffffff


	//   ....[23]....
        /*027c*/ 	.word	0xffffffff


	//----- nvinfo : EIATTR_COOP_GROUP_INSTR_OFFSETS
	.align		4
.L_304:
        /*0280*/ 	.byte	0x04, 0x28
        /*0282*/ 	.short	(.L_306 - .L_305)


	//   ....[0]....
.L_305:
        /*0284*/ 	.word	0x00006490


	//   ....[1]....
        /*0288*/ 	.word	0x00006590


	//   ....[2]....
        /*028c*/ 	.word	0x00006620


	//   ....[3]....
        /*0290*/ 	.word	0x000067c0


	//   ....[4]....
        /*0294*/ 	.word	0x000068c0


	//   ....[5]....
        /*0298*/ 	.word	0x00006aa0


	//   ....[6]....
        /*029c*/ 	.word	0x00006d50


	//   ....[7]....
        /*02a0*/ 	.word	0x00006f30


	//   ....[8]....
        /*02a4*/ 	.word	0x0000c6b0


	//   ....[9]....
        /*02a8*/ 	.word	0x0000c740


	//   ....[10]....
        /*02ac*/ 	.word	0x0000c760


	//   ....[11]....
        /*02b0*/ 	.word	0x0000c7a0


	//   ....[12]....
        /*02b4*/ 	.word	0x0000c7f0


	//   ....[13]....
        /*02b8*/ 	.word	0x0000c810


	//   ....[14]....
        /*02bc*/ 	.word	0x0000c820


	//   ....[15]....
        /*02c0*/ 	.word	0x0000c8e0


	//   ....[16]....
        /*02c4*/ 	.word	0x0000fad0


	//   ....[17]....
        /*02c8*/ 	.word	0x0000fae0


	//   ....[18]....
        /*02cc*/ 	.word	0x0000faf0


	//   ....[19]....
        /*02d0*/ 	.word	0x0000fb00


	//   ....[20]....
        /*02d4*/ 	.word	0x0000fb30


	//   ....[21]....
        /*02d8*/ 	.word	0x0000fb50


	//   ....[22]....
        /*02dc*/ 	.word	0x0000fb80


	//   ....[23]....
        /*02e0*/ 	.word	0x0000fba0


	//----- nvinfo : EIATTR_EXIT_INSTR_OFFSETS
	.align		4
.L_306:
        /*02e4*/ 	.byte	0x04, 0x1c
        /*02e6*/ 	.short	(.L_308 - .L_307)


	//   ....[0]....
.L_307:
        /*02e8*/ 	.word	0x000004d0


	//   ....[1]....
        /*02ec*/ 	.word	0x000117e0


	//   ....[2]....
        /*02f0*/ 	.word	0x000118c0


	//   ....[3]....
        /*02f4*/ 	.word	0x00012ba0


	//   ....[4]....
        /*02f8*/ 	.word	0x00012c30


	//----- nvinfo : EIATTR_CRS_STACK_SIZE
	.align		4
.L_308:
        /*02fc*/ 	.byte	0x04, 0x1e
        /*02fe*/ 	.short	(.L_310 - .L_309)
.L_309:
        /*0300*/ 	.word	0x00000000


	//----- nvinfo : EIATTR_CBANK_PARAM_SIZE
	.align		4
.L_310:
        /*0304*/ 	.byte	0x03, 0x19
        /*0306*/ 	.short	0x01d0


	//----- nvinfo : EIATTR_PARAM_CBANK
	.align		4
        /*0308*/ 	.byte	0x04, 0x0a
        /*030a*/ 	.short	(.L_312 - .L_311)
	.align		4
.L_311:
        /*030c*/ 	.word	index@(.nv.constant0._ZN5flash16flash_fwd_kernelI23Flash_fwd_kernel_traitsILi64ELi128ELi128ELi4ELb0ELb0EN7cutlass6half_tE19Flash_kernel_traitsILi64ELi128ELi128ELi4ES3_EELb0ELb0ELb0ELb0ELb0ELb0ELb1ELb0EEEvNS_16Flash_fwd_paramsE)
        /*0310*/ 	.short	0x0210
        /*0312*/ 	.short	0x01d0


	//----- nvinfo : EIATTR_SW_WAR
	.align		4
.L_312:
        /*0314*/ 	.byte	0x04, 0x36
        /*0316*/ 	.short	(.L_314 - .L_313)
.L_313:
        /*0318*/ 	.word	0x00000008
.L_314:


//--------------------- .nv.info._ZN5flash16flash_fwd_kernelI23Flash_fwd_kernel_traitsILi64ELi128ELi128ELi4ELb0ELb0EN7cutlass6half_tE19Flash_kernel_traitsILi64ELi128ELi128ELi4ES3_EELb0ELb0ELb0ELb1ELb0ELb0ELb0ELb0EEEvNS_16Flash_fwd_paramsE --------------------------
	.section	.nv.info._ZN5flash16flash_fwd_kernelI23Flash_fwd_kernel_traitsILi64ELi128ELi128ELi4ELb0ELb0EN7cutlass6half_tE19Flash_kernel_traitsILi64ELi128ELi128ELi4ES3_EELb0ELb0ELb0ELb1ELb0ELb0ELb0ELb0EEEvNS_16Flash_fwd_paramsE,"",@"SHT_CUDA_INFO"
	.sectionflags	@""
	.align	4


	//----- nvinfo : EIATTR_CUDA_API_VERSION
	.align		4
        /*0000*/ 	.byte	0x04, 0x37
        /*0002*/ 	.short	(.L_316 - .L_315)
.L_315:
        /*0004*/ 	.word	0x00000082


	//----- nvinfo : EIATTR_KPARAM_INFO
	.align		4
.L_316:
        /*0008*/ 	.byte	0x04, 0x17
        /*000a*/ 	.short	(.L_318 - .L_317)
.L_317:
        /*000c*/ 	.word	0x00000000
        /*0010*/ 	.short	0x0000
        /*0012*/ 	.short	0x0000
        /*0014*/ 	.byte	0x00, 0xf0, 0x41, 0x07


	//----- nvinfo : EIATTR_SPARSE_MMA_MASK
	.align		4
.L_318:
        /*0018*/ 	.byte	0x03, 0x50
        /*001a*/ 	.short	0x0000


	//----- nvinfo : EIATTR_MAXREG_COUNT
	.align		4
        /*001c*/ 	.byte	0x03, 0x1b
        /*001e*/ 	.short	0x00ff


	//----- nvinfo : EIATTR_NUM_BARRIERS
	.align		4
        /*0020*/ 	.byte	0x02, 0x4c
        /*0022*/ 	.byte	0x01
	.zero		1


	//----- nvinfo : EIATTR_ANNOTATIONS
	.align		4
        /*0024*/ 	.byte	0x04, 0x55
        /*0026*/ 	.short	(.L_320 - .L_319)


	//   ....[0]....
.L_319:
        /* <DEDUP_REMOVED lines=50> */


	//----- nvinfo : EIATTR_MERCURY_ISA_VERSION
	.align		4
.L_320:
        /*0338*/ 	.byte	0x03, 0x5f
        /*033a*/ 	.short	0x0101


	//----- nvinfo : EIATTR_INT_WARP_WIDE_INSTR_OFFSETS
	.align		4
        /*033c*/ 	.byte	0x04, 0x31
        /*033e*/ 	.short	(.L_322 - .L_321)


	//   ....[0]....
.L_321:
        /*0340*/ 	.word	0x000077e0


	//----- nvinfo : EIATTR_COOP_GROUP_MASK_REGIDS
	.align		4
.L_322:
        /*0344*/ 	.byte	0x04, 0x29
        /*0346*/ 	.short	(.L_324 - .L_323)


	//   ....[0]....
.L_323:
        /*0348*/ 	.word	0xffffffff


	//   ....[1]....
        /*034c*/ 	.word	0xffffffff


	//   ....[2]....
        /*0350*/ 	.word	0xffffffff


	//   ....[3]....
        /*0354*/ 	.word	0xffffffff


	//   ....[4]....
        /*0358*/ 	.word	0xffffffff


	//   ....[5]....
        /*035c*/ 	.word	0xffffffff


	//   ....[6]....
        /*0360*/ 	.word	0xffffffff


	//   ....[7]....
        /*0364*/ 	.word	0xffffffff


	//   ....[8]....
        /*0368*/ 	.word	0xffffffff


	//   ....[9]....
        /*036c*/ 	.word	0xffffffff


	//   ....[10]....
        /*0370*/ 	.word	0xffffffff


	//   ....[11]....
        /*0374*/ 	.word	0xffffffff


	//   ....[12]....
        /*0378*/ 	.word	0xffffffff


	//   ....[13]....
        /*037c*/ 	.word	0xffffffff


	//   ....[14]....
        /*0380*/ 	.word	0xffffffff


	//   ....[15]....
        /*0384*/ 	.word	0xffffffff


	//   ....[16]....
        /*0388*/ 	.word	0xffffffff


	//   ....[17]....
        /*038c*/ 	.word	0xffffffff


	//   ....[18]....
        /*0390*/ 	.word	0xffffffff


	//   ....[19]....
        /*0394*/ 	.word	0xffffffff


	//   ....[20]....
        /*0398*/ 	.word	0xffffffff


	//   ....[21]....
        /*039c*/ 	.word	0xffffffff


	//   ....[22]....
        /*03a0*/ 	.word	0xffffffff


	//   ....[23]....
        /*03a4*/ 	.word	0xffffffff


	//----- nvinfo : EIATTR_COOP_GROUP_INSTR_OFFSETS
	.align		4
.L_324:
        /*03a8*/ 	.byte	0x04, 0x28
        /*03aa*/ 	.short	(.L_326 - .L_325)


	//   ....[0]....
.L_325:
        /*03ac*/ 	.word	0x000082d0


	//   ....[1]....
        /*03b0*/ 	.word	0x000083d0


	//   ....[2]....
        /*03b4*/ 	.word	0x00008460


	//   ....[3]....
        /*03b8*/ 	.word	0x000085a0


	//   ....[4]....
        /*03bc*/ 	.word	0x00008690


	//   ....[5]....
        /*03c0*/ 	.word	0x00008780


	//   ....[6]....
        /*03c4*/ 	.word	0x00008a80


	//   ....[7]....
        /*03c8*/ 	.word	0x00008b00


	//   ....[8]....
        /*03cc*/ 	.word	0x0000f800


	//   ....[9]....
        /*03d0*/ 	.word	0x0000f940


	//   ....[10]....
        /*03d4*/ 	.word	0x0000f960


	//   ....[11]....
        /*03d8*/ 	.word	0x0000f980


	//   ....[12]....
        /*03dc*/ 	.word	0x0000f9c0


	//   ....[13]....
        /*03e0*/ 	.word	0x0000f9f0


	//   ....[14]....
        /*03e4*/ 	.word	0x0000fa10


	//   ....[15]....
        /*03e8*/ 	.word	0x0000fa70


	//   ....[16]....
        /*03ec*/ 	.word	0x00012790


	//   ....[17]....
        /*03f0*/ 	.word	0x00012820


	//   ....[18]....
        /*03f4*/ 	.word	0x00012870


	//   ....[19]....
        /*03f8*/ 	.word	0x00012880


	//   ....[20]....
        /*03fc*/ 	.word	0x00012890


	//   ....[21]....
        /*0400*/ 	.word	0x000128f0


	//   ....[22]....
        /*0404*/ 	.word	0x00012930


	//   ....[23]....
        /*0408*/ 	.word	0x00012960


	//----- nvinfo : EIATTR_EXIT_INSTR_OFFSETS
	.align		4
.L_326:
        /*040c*/ 	.byte	0x04, 0x1c
        /*040e*/ 	.short	(.L_328 - .L_327)


	//   ....[0]....
.L_327:
        /*0410*/ 	.word	0x000004d0


	//   ....[1]....
        /*0414*/ 	.word	0x00014550


	//   ....[2]....
        /*0418*/ 	.word	0x00014630


	//   ....[3]....
        /*041c*/ 	.word	0x00015900


	//   ....[4]....
        /*0420*/ 	.word	0x00015990


	//----- nvinfo : EIATTR_CRS_STACK_SIZE
	.align		4
.L_328:
        /*0424*/ 	.byte	0x04, 0x1e
        /*0426*/ 	.short	(.L_330 - .L_329)
.L_329:
        /*0428*/ 	.word	0x00000000


	//----- nvinfo : EIATTR_CBANK_PARAM_SIZE
	.align		4
.L_330:
        /*042c*/ 	.byte	0x03, 0x19
        /*042e*/ 	.short	0x01d0


	//----- nvinfo : EIATTR_PARAM_CBANK
	.align		4
        /*0430*/ 	.byte	0x04, 0x0a
        /*0432*/ 	.short	(.L_332 - .L_331)
	.align		4
.L_331:
        /*0434*/ 	.word	index@(.nv.constant0._ZN5flash16flash_fwd_kernelI23Flash_fwd_kernel_traitsILi64ELi128ELi128ELi4ELb0ELb0EN7cutlass6half_tE19Flash_kernel_traitsILi64ELi128ELi128ELi4ES3_EELb0ELb0ELb0ELb1ELb0ELb0ELb0ELb0EEEvNS_16Flash_fwd_paramsE)
        /*0438*/ 	.short	0x0210
        /*043a*/ 	.short	0x01d0


	//----- nvinfo : EIATTR_SW_WAR
	.align		4
.L_332:
        /*043c*/ 	.byte	0x04, 0x36
        /*043e*/ 	.short	(.L_334 - .L_333)
.L_333:
        /*0440*/ 	.word	0x00000008
.L_334:


//--------------------- .nv.info._ZN5flash16flash_fwd_kernelI23Flash_fwd_kernel_traitsILi64ELi128ELi128ELi4ELb0ELb0EN7cutlass6half_tE19Flash_kernel_traitsILi64ELi128ELi128ELi4ES3_EELb0ELb0ELb0ELb1ELb0ELb0ELb1ELb0EEEvNS_16Flash_fwd_paramsE --------------------------
	.section	.nv.info._ZN5flash16flash_fwd_kernelI23Flash_fwd_kernel_traitsILi64ELi128ELi128ELi4ELb0ELb0EN7cutlass6half_tE19Flash_kernel_traitsILi64ELi128ELi128ELi4ES3_EELb0ELb0ELb0ELb1ELb0ELb0ELb1ELb0EEEvNS_16Flash_fwd_paramsE,"",@"SHT_CUDA_INFO"
	.sectionflags	@""
	.align	4


	//----- nvinfo : EIATTR_CUDA_API_VERSION
	.align		4
        /*0000*/ 	.byte	0x04, 0x37
        /*0002*/ 	.short	(.L_336 - .L_335)
.L_335:
        /*0004*/ 	.word	0x00000082


	//----- nvinfo : EIATTR_KPARAM_INFO
	.align		4
.L_336:
        /*0008*/ 	.byte	0x04, 0x17
        /*000a*/ 	.short	(.L_338 - .L_337)
.L_337:
        /*000c*/ 	.word	0x00000000
        /*0010*/ 	.short	0x0000
        /*0012*/ 	.short	0x0000
        /*0014*/ 	.byte	0x00, 0xf0, 0x41, 0x07


	//----- nvinfo : EIATTR_SPARSE_MMA_MASK
	.align		4
.L_338:
        /*0018*/ 	.byte	0x03, 0x50
        /*001a*/ 	.short	0x0000


	//----- nvinfo : EIATTR_MAXREG_COUNT
	.align		4
        /*001c*/ 	.byte	0x03, 0x1b
        /*001e*/ 	.short	0x00ff


	//----- nvinfo : EIATTR_NUM_BARRIERS
	.align		4
        /*0020*/ 	.byte	0x02, 0x4c
        /*0022*/ 	.byte	0x01
	.zero		1


	//----- nvinfo : EIATTR_ANNOTATIONS
	.align		4
        /*0024*/ 	.byte	0x04, 0x55
        /*0026*/ 	.short	(.L_340 - .L_339)


	//   ....[0]....
.L_339:
        /* <DEDUP_REMOVED lines=34> */


	//----- nvinfo : EIATTR_MERCURY_ISA_VERSION
	.align		4
.L_340:
        /*0230*/ 	.byte	0x03, 0x5f
        /*0232*/ 	.short	0x0101


	//----- nvinfo : EIATTR_INT_WARP_WIDE_INSTR_OFFSETS
	.align		4
        /*0234*/ 	.byte	0x04, 0x31
        /*0236*/ 	.short	(.L_342 - .L_341)


	//   ....[0]....
.L_341:
        /*0238*/ 	.word	0x00007cc0


	//----- nvinfo : EIATTR_COOP_GROUP_MASK_REGIDS
	.align		4
.L_342:
        /*023c*/ 	.byte	0x04, 0x29
        /*023e*/ 	.short	(.L_344 - .L_343)


	//   ....[0]....
.L_343:
        /*0240*/ 	.word	0xffffffff


	//   ....[1]....
        /*0244*/ 	.word	0xffffffff


	//   ....[2]....
        /*0248*/ 	.word	0xffffffff


	//   ....[3]....
        /*024c*/ 	.word	0xffffffff


	//   ....[4]....
        /*0250*/ 	.word	0xffffffff


	//   ....[5]....
        /*0254*/ 	.word	0xffffffff


	//   ....[6]....
        /*0258*/ 	.word	0xffffffff


	//   ....[7]....
        /*025c*/ 	.word	0xffffffff


	//   ....[8]....
        /*0260*/ 	.word	0xffffffff


	//   ....[9]....
        /*0264*/ 	.word	0xffffffff


	//   ....[10]....
        /*0268*/ 	.word	0xffffffff


	//   ....[11]....
        /*026c*/ 	.word	0xffffffff


	//   ....[12]....
        /*0270*/ 	.word	0xffffffff


	//   ....[13]....
        /*0274*/ 	.word	0xffffffff


	//   ....[14]....
        /*0278*/ 	.word	0xffffffff


	//   ....[15]....
        /*027c*/ 	.word	0xffffffff


	//   ....[16]....
        /*0280*/ 	.word	0xffffffff


	//   ....[17]....
        /*0284*/ 	.word	0xffffffff


	//   ....[18]....
        /*0288*/ 	.word	0xffffffff


	//   ....[19]....
        /*028c*/ 	.word	0xffffffff


	//   ....[20]....
        /*0290*/ 	.word	0xffffffff


	//   ....[21]....
        /*0294*/ 	.word	0xffffffff


	//   ....[22]....
        /*0298*/ 	.word	0xffffffff


	//   ....[23]....
        /*029c*/ 	.word	0xffffffff


	//----- nvinfo : EIATTR_COOP_GROUP_INSTR_OFFSETS
	.align		4
.L_344:
        /*02a0*/ 	.byte	0x04, 0x28
        /*02a2*/ 	.short	(.L_346 - .L_345)


	//   ....[0]....
.L_345:
        /*02a4*/ 	.word	0x00008740


	//   ....[1]....
        /*02a8*/ 	.word	0x00008850


	//   ....[2]....
        /*02ac*/ 	.word	0x00008950


	//   ....[3]....
        /*02b0*/ 	.word	0x00008a50


	//   ....[4]....
        /*02b4*/ 	.word	0x00008aa0


	//   ....[5]....
        /*02b8*/ 	.word	0x00008c30


	//   ....[6]....
        /*02bc*/ 	.word	0x00008eb0


	//   ....[7]....
        /*02c0*/ 	.word	0x00009090


	//   ....[8]....
        /*02c4*/ 	.word	0x0000fca0


	//   ....[9]....
        /*02c8*/ 	.word	0x0000fd80


	//   ....[10]....
        /*02cc*/ 	.word	0x0000fdc0


	//   ....[11]....
        /*02d0*/ 	.word	0x0000fe00


	//   ....[12]....
        /*02d4*/ 	.word	0x0000fe70


	//   ....[13]....
        /*02d8*/ 	.word	0x0000fef0


	//   ....[14]....
        /*02dc*/ 	.word	0x00010370


	//   ....[15]....
        /*02e0*/ 	.word	0x00010520


	//   ....[16]....
        /*02e4*/ 	.word	0x00013000


	//   ....[17]....
        /*02e8*/ 	.word	0x00013010


	//   ....[18]....
        /*02ec*/ 	.word	0x00013020


	//   ....[19]....
        /*02f0*/ 	.word	0x00013030


	//   ....[20]....
        /*02f4*/ 	.word	0x00013090


	//   ....[21]....
        /*02f8*/ 	.word	0x00013110


	//   ....[22]....
        /*02fc*/ 	.word	0x00013140


	//   ....[23]....
        /*0300*/ 	.word	0x00013190


	//----- nvinfo : EIATTR_EXIT_INSTR_OFFSETS
	.align		4
.L_346:
        /*0304*/ 	.byte	0x04, 0x1c
        /*0306*/ 	.short	(.L_348 - .L_347)


	//   ....[0]....
.L_347:
        /*0308*/ 	.word	0x000004d0


	//   ....[1]....
        /*030c*/ 	.word	0x00014d60


	//   ....[2]....
        /*0310*/ 	.word	0x00014e40


	//   ....[3]....
        /*0314*/ 	.word	0x00016120


	//   ....[4]....
        /*0318*/ 	.word	0x000161b0


	//----- nvinfo : EIATTR_CRS_STACK_SIZE
	.align		4
.L_348:
        /*031c*/ 	.byte	0x04, 0x1e
        /*031e*/ 	.short	(.L_350 - .L_349)
.L_349:
        /*0320*/ 	.word	0x00000000


	//----- nvinfo : EIATTR_CBANK_PARAM_SIZE
	.align		4
.L_350:
        /*0324*/ 	.byte	0x03, 0x19
        /*0326*/ 	.short	0x01d0


	//----- nvinfo : EIATTR_PARAM_CBANK
	.align		4
        /*0328*/ 	.byte	0x04, 0x0a
        /*032a*/ 	.short	(.L_352 - .L_351)
	.align		4
.L_351:
        /*032c*/ 	.word	index@(.nv.constant0._ZN5flash16flash_fwd_kernelI23Flash_fwd_kernel_traitsILi64ELi128ELi128ELi4ELb0ELb0EN7cutlass6half_tE19Flash_kernel_traitsILi64ELi128ELi128ELi4ES3_EELb0ELb0ELb0ELb1ELb0ELb0ELb1ELb0EEEvNS_16Flash_fwd_paramsE)
        /*0330*/ 	.short	0x0210
        /*0332*/ 	.short	0x01d0


	//----- nvinfo : EIATTR_SW_WAR
	.align		4
.L_352:
        /*0334*/ 	.byte	0x04, 0x36
        /*0336*/ 	.short	(.L_354 - .L_353)
.L_353:
        /*0338*/ 	.word	0x00000008
.L_354:


//--------------------- .nv.info._ZN5flash16flash_fwd_kernelI23Flash_fwd_kernel_traitsILi64ELi128ELi128ELi4ELb0ELb0EN7cutlass6half_tE19Flash_kernel_traitsILi64ELi128ELi128ELi4ES3_EELb0ELb0ELb1ELb0ELb0ELb1ELb0ELb0EEEvNS_16Flash_fwd_paramsE --------------------------
	.section	.nv.info._ZN5flash16flash_fwd_kernelI23Flash_fwd_kernel_traitsILi64ELi128ELi128ELi4ELb0ELb0EN7cutlass6half_tE19Flash_kernel_traitsILi64ELi128ELi128ELi4ES3_EELb0ELb0ELb1ELb0ELb0ELb1ELb0ELb0EEEvNS_16Flash_fwd_paramsE,"",@"SHT_CUDA_INFO"
	.sectionflags	@""
	.align	4


	//----- nvinfo : EIATTR_CUDA_API_VERSION
	.align		4
        /*0000*/ 	.byte	0x04, 0x37
        /*0002*/ 	.short	(.L_356 - .L_355)
.L_355:
        /*0004*/ 	.word	0x00000082


	//----- nvinfo : EIATTR_KPARAM_INFO
	.align		4
.L_356:
        /*0008*/ 	.byte	0x04, 0x17
        /*000a*/ 	.short	(.L_358 - .L_357)
.L_357:
        /*000c*/ 	.word	0x00000000
        /*0010*/ 	.short	0x0000
        /*0012*/ 	.short	0x0000
        /*0014*/ 	.byte	0x00, 0xf0, 0x41, 0x07


	//----- nvinfo : EIATTR_SPARSE_MMA_MASK
	.align		4
.L_358:
        /*0018*/ 	.byte	0x03, 0x50
        /*001a*/ 	.short	0x0000


	//----- nvinfo : EIATTR_MAXREG_COUNT
	.align		4
        /*001c*/ 	.byte	0x03, 0x1b
        /*001e*/ 	.short	0x00ff


	//----- nvinfo : EIATTR_NUM_BARRIERS
	.align		4
        /*0020*/ 	.byte	0x02, 0x4c
        /*0022*/ 	.byte	0x01
	.zero		1


	//----- nvinfo : EIATTR_ANNOTATIONS
	.align		4
        /*0024*/ 	.byte	0x04, 0x55
        /*0026*/ 	.short	(.L_360 - .L_359)


	//   ....[0]....
.L_359:
        /* <DEDUP_REMOVED lines=145> */


	//----- nvinfo : EIATTR_MERCURY_ISA_VERSION
	.align		4
.L_360:
        /*0920*/ 	.byte	0x03, 0x5f
        /*0922*/ 	.short	0x0101


	//----- nvinfo : EIATTR_INT_WARP_WIDE_INSTR_OFFSETS
	.align		4
        /*0924*/ 	.byte	0x04, 0x31
        /*0926*/ 	.short	(.L_362 - .L_361)


	//   ....[0]....
.L_361:
        /*0928*/ 	.word	0x00002cc0


	//   ....[1]....
        /*092c*/ 	.word	0x00002e10


	//   ....[2]....
        /*0930*/ 	.word	0x00002e90


	//   ....[3]....
        /*0934*/ 	.word	0x00003120


	//   ....[4]....
        /*0938*/ 	.word	0x000033b0


	//   ....[5]....
        /*093c*/ 	.word	0x000034c0


	//   ....[6]....
        /*0940*/ 	.word	0x000034e0


	//   ....[7]....
        /*0944*/ 	.word	0x00003700


	//----- nvinfo : EIATTR_COOP_GROUP_MASK_REGIDS
	.align		4
.L_362:
        /*0948*/ 	.byte	0x04, 0x29
        /*094a*/ 	.short	(.L_364 - .L_363)


	//   ....[0]....
.L_363:
        /*094c*/ 	.word	0xffffffff


	//   ....[1]....
        /*0950*/ 	.word	0xffffffff


	//   ....[2]....
        /*0954*/ 	.word	0xffffffff


	//   ....[3]....
        /*0958*/ 	.word	0xffffffff


	//   ....[4]....
        /*095c*/ 	.word	0xffffffff


	//   ....[5]....
        /*0960*/ 	.word	0xffffffff


	//   ....[6]....
        /*0964*/ 	.word	0xffffffff


	//   ....[7]....
        /*0968*/ 	.word	0xffffffff


	//   ....[8]....
        /*096c*/ 	.word	0xffffffff


	//   ....[9]....
        /*0970*/ 	.word	0xffffffff


	//   ....[10]....
        /*0974*/ 	.word	0xffffffff


	//   ....[11]....
        /*0978*/ 	.word	0xffffffff


	//   ....[12]....
        /*097c*/ 	.word	0xffffffff


	//   ....[13]....
        /*0980*/ 	.word	0xffffffff


	//   ....[14]....
        /*0984*/ 	.word	0xffffffff


	//   ....[15]....
        /*0988*/ 	.word	0xffffffff


	//   ....[16]....
        /*098c*/ 	.word	0xffffffff


	//   ....[17]....
        /*0990*/ 	.word	0xffffffff


	//   ....[18]....
        /*0994*/ 	.word	0xffffffff


	//   ....[19]....
        /*0998*/ 	.word	0xffffffff


	//   ....[20]....
        /*099c*/ 	.word	0xffffffff


	//   ....[21]....
        /*09a0*/ 	.word	0xffffffff


	//   ....[22]....
        /*09a4*/ 	.word	0xffffffff


	//   ....[23]....
        /*09a8*/ 	.word	0xffffffff


	//   ....[24]....
        /*09ac*/ 	.word	0xffffffff


	//   ....[25]....
        /*09b0*/ 	.word	0xffffffff


	//   ....[26]....
        /*09b4*/ 	.word	0xffffffff


	//   ....[27]....
        /*09b8*/ 	.word	0xffffffff


	//   ....[28]....
        /*09bc*/ 	.word	0xffffffff


	//   ....[29]....
        /*09c0*/ 	.word	0xffffffff


	//   ....[30]....
        /*09c4*/ 	.word	0xffffffff


	//   ....[31]....
        /*09c8*/ 	.word	0xffffffff


	//----- nvinfo : EIATTR_COOP_GROUP_INSTR_OFFSETS
	.align		4
.L_364:
        /*09cc*/ 	.byte	0x04, 0x28
        /*09ce*/ 	.short	(.L_366 - .L_365)


	//   ....[0]....
.L_365:
        /*09d0*/ 	.word	0x000068e0


	//   ....[1]....
        /*09d4*/ 	.word	0x00006c80


	//   ....[2]....
        /*09d8*/ 	.word	0x00006f50


	//   ....[3]....
        /*09dc*/ 	.word	0x00007050


	//   ....[4]....
        /*09e0*/ 	.word	0x00007140


	//   ....[5]....
        /*09e4*/ 	.word	0x00007150


	//   ....[6]....
        /*09e8*/ 	.word	0x000071f0


	//   ....[7]....
        /*09ec*/ 	.word	0x00007290


	//   ....[8]....
        /*09f0*/ 	.word	0x0000e940


	//   ....[9]....
        /*09f4*/ 	.word	0x0000ea50


	//   ....[10]....
        /*09f8*/ 	.word	0x0000eaf0


	//   ....[11]....
        /*09fc*/ 	.word	0x0000eb80


	//   ....[12]....
        /*0a00*/ 	.word	0x0000ec30


	//   ....[13]....
        /*0a04*/ 	.word	0x0000ec60


	//   ....[14]....
        /*0a08*/ 	.word	0x0000eca0


	//   ....[15]....
        /*0a0c*/ 	.word	0x0000ed40


	//   ....[16]....
        /*0a10*/ 	.word	0x00016580


	//   ....[17]....
        /*0a14*/ 	.word	0x00016700


	//   ....[18]....
        /*0a18*/ 	.word	0x000169c0


	//   ....[19]....
        /*0a1c*/ 	.word	0x00016a30


	//   ....[20]....
        /*0a20*/ 	.word	0x00016ad0


	//   ....[21]....
        /*0a24*/ 	.word	0x00016b70


	//   ....[22]....
        /*0a28*/ 	.word	0x00016c60


	//   ....[23]....
        /*0a2c*/ 	.word	0x00016d20


	//   ....[24]....
        /*0a30*/ 	.word	0x0001b8c0


	//   ....[25]....
        /*0a34*/ 	.word	0x0001b8d0


	//   ....[26]....
        /*0a38*/ 	.word	0x0001b8e0


	//   ....[27]....
        /*0a3c*/ 	.word	0x0001b8f0


	//   ....[28]....
        /*0a40*/ 	.word	0x0001b920


	//   ....[29]....
        /*0a44*/ 	.word	0x0001b940


	//   ....[30]....
        /*0a48*/ 	.word	0x0001b970


	//   ....[31]....
        /*0a4c*/ 	.word	0x0001b990


	//----- nvinfo : EIATTR_EXIT_INSTR_OFFSETS
	.align		4
.L_366:
        /*0a50*/ 	.byte	0x04, 0x1c
        /*0a52*/ 	.short	(.L_368 - .L_367)


	//   ....[0]....
.L_367:
        /*0a54*/ 	.word	0x000004b0


	//   ....[1]....
        /*0a58*/ 	.word	0x00001830


	//   ....[2]....
        /*0a5c*/ 	.word	0x000018c0


	//   ....[3]....
        /*0a60*/ 	.word	0x0001d5a0


	//   ....[4]....
        /*0a64*/ 	.word	0x0001d680


	//----- nvinfo : EIATTR_CRS_STACK_SIZE
	.align		4
.L_368:
        /*0a68*/ 	.byte	0x04, 0x1e
        /*0a6a*/ 	.short	(.L_370 - .L_369)
.L_369:
        /*0a6c*/ 	.word	0x00000000


	//----- nvinfo : EIATTR_CBANK_PARAM_SIZE
	.align		4
.L_370:
        /*0a70*/ 	.byte	0x03, 0x19
        /*0a72*/ 	.short	0x01d0


	//----- nvinfo : EIATTR_PARAM_CBANK
	.align		4
        /*0a74*/ 	.byte	0x04, 0x0a
        /*0a76*/ 	.short	(.L_372 - .L_371)
	.align		4
.L_371:
        /*0a78*/ 	.word	index@(.nv.constant0._ZN5flash16flash_fwd_kernelI23Flash_fwd_kernel_traitsILi64ELi128ELi128ELi4ELb0ELb0EN7cutlass6half_tE19Flash_kernel_traitsILi64ELi128ELi128ELi4ES3_EELb0ELb0ELb1ELb0ELb0ELb1ELb0ELb0EEEvNS_16Flash_fwd_paramsE)
        /*0a7c*/ 	.short	0x0210
        /*0a7e*/ 	.short	0x01d0


	//----- nvinfo : EIATTR_SW_WAR
	.align		4
.L_372:
        /*0a80*/ 	.byte	0x04, 0x36
        /*0a82*/ 	.short	(.L_374 - .L_373)
.L_373:
        /*0a84*/ 	.word	0x00000008
.L_374:


//--------------------- .nv.info._ZN5flash16flash_fwd_kernelI23Flash_fwd_kernel_traitsILi64ELi128ELi128ELi4ELb0ELb0EN7cutlass6half_tE19Flash_kernel_traitsILi64ELi128ELi128ELi4ES3_EELb0ELb0ELb1ELb0ELb0ELb1ELb1ELb0EEEvNS_16Flash_fwd_paramsE --------------------------
	.section	.nv.info._ZN5flash16flash_fwd_kernelI23Flash_fwd_kernel_traitsILi64ELi128ELi128ELi4ELb0ELb0EN7cutlass6half_tE19Flash_kernel_traitsILi64ELi128ELi128ELi4ES3_EELb0ELb0ELb1ELb0ELb0ELb1ELb1ELb0EEEvNS_16Flash_fwd_paramsE,"",@"SHT_CUDA_INFO"
	.sectionflags	@""
	.align	4


	//----- nvinfo : EIATTR_CUDA_API_VERSION
	.align		4
        /*0000*/ 	.byte	0x04, 0x37
        /*0002*/ 	.short	(.L_376 - .L_375)
.L_375:
        /*0004*/ 	.word	0x00000082


	//----- nvinfo : EIATTR_KPARAM_INFO
	.align		4
.L_376:
        /*0008*/ 	.byte	0x04, 0x17
        /*000a*/ 	.short	(.L_378 - .L_377)
.L_377:
        /*000c*/ 	.word	0x00000000
        /*0010*/ 	.short	0x0000
        /*0012*/ 	.short	0x0000
        /*0014*/ 	.byte	0x00, 0xf0, 0x41, 0x07


	//----- nvinfo : EIATTR_SPARSE_MMA_MASK
	.align		4
.L_378:
        /*0018*/ 	.byte	0x03, 0x50
        /*001a*/ 	.short	0x0000


	//----- nvinfo : EIATTR_MAXREG_COUNT
	.align		4
        /*001c*/ 	.byte	0x03, 0x1b
        /*001e*/ 	.short	0x00ff


	//----- nvinfo : EIATTR_NUM_BARRIERS
	.align		4
        /*0020*/ 	.byte	0x02, 0x4c
        /*0022*/ 	.byte	0x01
	.zero		1


	//----- nvinfo : EIATTR_ANNOTATIONS
	.align		4
        /*0024*/ 	.byte	0x04, 0x55
        /*0026*/ 	.short	(.L_380 - .L_379)


	//   ....[0]....
.L_379:
        /* <DEDUP_REMOVED lines=124> */


	//----- nvinfo : EIATTR_MERCURY_ISA_VERSION
	.align		4
.L_380:
        /*07d0*/ 	.byte	0x03, 0x5f
        /*07d2*/ 	.short	0x0101


	//----- nvinfo : EIATTR_INT_WARP_WIDE_INSTR_OFFSETS
	.align		4
        /*07d4*/ 	.byte	0x04, 0x31
        /*07d6*/ 	.short	(.L_382 - .L_381)


	//   ....[0]....
.L_381:
        /*07d8*/ 	.word	0x00002cd0


	//   ....[1]....
        /*07dc*/ 	.word	0x00002e20


	//   ....[2]....
        /*07e0*/ 	.word	0x00002ea0


	//   ....[3]....
        /*07e4*/ 	.word	0x00003130


	//   ....[4]....
        /*07e8*/ 	.word	0x000033b0


	//   ....[5]....
        /*07ec*/ 	.word	0x000034c0


	//   ....[6]....
        /*07f0*/ 	.word	0x000034e0


	//   ....[7]....
        /*07f4*/ 	.word	0x00003700


	//----- nvinfo : EIATTR_COOP_GROUP_MASK_REGIDS
	.align		4
.L_382:
        /*07f8*/ 	.byte	0x04, 0x29
        /*07fa*/ 	.short	(.L_384 - .L_383)


	//   ....[0]....
.L_383:
        /*07fc*/ 	.word	0xffffffff


	//   ....[1]....
        /*0800*/ 	.word	0xffffffff


	//   ....[2]....
        /*0804*/ 	.word	0xffffffff


	//   ....[3]....
        /*0808*/ 	.word	0xffffffff


	//   ....[4]....
        /*080c*/ 	.word	0xffffffff


	//   ....[5]....
        /*0810*/ 	.word	0xffffffff


	//   ....[6]....
        /*0814*/ 	.word	0xffffffff


	//   ....[7]....
        /*0818*/ 	.word	0xffffffff


	//   ....[8]....
        /*081c*/ 	.word	0xffffffff


	//   ....[9]....
        /*0820*/ 	.word	0xffffffff


	//   ....[10]....
        /*0824*/ 	.word	0xffffffff


	//   ....[11]....
        /*0828*/ 	.word	0xffffffff


	//   ....[12]....
        /*082c*/ 	.word	0xffffffff


	//   ....[13]....
        /*0830*/ 	.word	0xffffffff


	//   ....[14]....
        /*0834*/ 	.word	0xffffffff


	//   ....[15]....
        /*0838*/ 	.word	0xffffffff


	//   ....[16]....
        /*083c*/ 	.word	0xffffffff


	//   ....[17]....
        /*0840*/ 	.word	0xffffffff


	//   ....[18]....
        /*0844*/ 	.word	0xffffffff


	//   ....[19]....
        /*0848*/ 	.word	0xffffffff


	//   ....[20]....
        /*084c*/ 	.word	0xffffffff


	//   ....[21]....
        /*0850*/ 	.word	0xffffffff


	//   ....[22]....
        /*0854*/ 	.word	0xffffffff


	//   ....[23]....
        /*0858*/ 	.word	0xffffffff


	//   ....[24]....
        /*085c*/ 	.word	0xffffffff


	//   ....[25]....
        /*0860*/ 	.word	0xffffffff


	//   ....[26]....
        /*0864*/ 	.word	0xffffffff


	//   ....[27]....
        /*0868*/ 	.word	0xffffffff


	//   ....[28]....
        /*086c*/ 	.word	0xffffffff


	//   ....[29]....
        /*0870*/ 	.word	0xffffffff


	//   ....[30]....
        /*0874*/ 	.word	0xffffffff


	//   ....[31]....
        /*0878*/ 	.word	0xffffffff


	//----- nvinfo : EIATTR_COOP_GROUP_INSTR_OFFSETS
	.align		4
.L_384:
        /*087c*/ 	.byte	0x04, 0x28
        /*087e*/ 	.short	(.L_386 - .L_385)


	//   ....[0]....
.L_385:
        /*0880*/ 	.word	0x000075c0


	//   ....[1]....
        /*0884*/ 	.word	0x00007720


	//   ....[2]....
        /*0888*/ 	.word	0x00007e40


	//   ....[3]....
        /*088c*/ 	.word	0x00007f00


	//   ....[4]....
        /*0890*/ 	.word	0x00007fa0


	//   ....[5]....
        /*0894*/ 	.word	0x00008090


	//   ....[6]....
        /*0898*/ 	.word	0x000080a0


	//   ....[7]....
        /*089c*/ 	.word	0x00008140


	//   ....[8]....
        /*08a0*/ 	.word	0x0000fa00


	//   ....[9]....
        /*08a4*/ 	.word	0x0000fb70


	//   ....[10]....
        /*08a8*/ 	.word	0x0000fd10


	//   ....[11]....
        /*08ac*/ 	.word	0x0000ff80


	//   ....[12]....
        /*08b0*/ 	.word	0x0000ffc0


	//   ....[13]....
        /*08b4*/ 	.word	0x00010090


	//   ....[14]....
        /*08b8*/ 	.word	0x000100a0


	//   ....[15]....
        /*08bc*/ 	.word	0x00010150


	//   ....[16]....
        /*08c0*/ 	.word	0x00018630


	//   ....[17]....
        /*08c4*/ 	.word	0x000186b0


	//   ....[18]....
        /*08c8*/ 	.word	0x00018a60


	//   ....[19]....
        /*08cc*/ 	.word	0x00018a80


	//   ....[20]....
        /*08d0*/ 	.word	0x00018b00


	//   ....[21]....
        /*08d4*/ 	.word	0x00018ba0


	//   ....[22]....
        /*08d8*/ 	.word	0x00018c70


	//   ....[23]....
        /*08dc*/ 	.word	0x00018cc0


	//   ....[24]....
        /*08e0*/ 	.word	0x0001cb40


	//   ....[25]....
        /*08e4*/ 	.word	0x0001cb50


	//   ....[26]....
        /*08e8*/ 	.word	0x0001cb60


	//   ....[27]....
        /*08ec*/ 	.word	0x0001cb70


	//   ....[28]....
        /*08f0*/ 	.word	0x0001cba0


	//   ....[29]....
        /*08f4*/ 	.word	0x0001cbc0


	//   ....[30]....
        /*08f8*/ 	.word	0x0001cbf0


	//   ....[31]....
        /*08fc*/ 	.word	0x0001cc10


	//----- nvinfo : EIATTR_EXIT_INSTR_OFFSETS
	.align		4
.L_386:
        /*0900*/ 	.byte	0x04, 0x1c
        /*0902*/ 	.short	(.L_388 - .L_387)


	//   ....[0]....
.L_387:
        /*0904*/ 	.word	0x000004b0


	//   ....[1]....
        /*0908*/ 	.word	0x00001830


	//   ....[2]....
        /*090c*/ 	.word	0x000018c0


	//   ....[3]....
        /*0910*/ 	.word	0x0001e820


	//   ....[4]....
        /*0914*/ 	.word	0x0001e900


	//----- nvinfo : EIATTR_CRS_STACK_SIZE
	.align		4
.L_388:
        /*0918*/ 	.byte	0x04, 0x1e
        /*091a*/ 	.short	(.L_390 - .L_389)
.L_389:
        /*091c*/ 	.word	0x00000000


	//----- nvinfo : EIATTR_CBANK_PARAM_SIZE
	.align		4
.L_390:
        /*0920*/ 	.byte	0x03, 0x19
        /*0922*/ 	.short	0x01d0


	//----- nvinfo : EIATTR_PARAM_CBANK
	.align		4
        /*0924*/ 	.byte	0x04, 0x0a
        /*0926*/ 	.short	(.L_392 - .L_391)
	.align		4
.L_391:
        /*0928*/ 	.word	index@(.nv.constant0._ZN5flash16flash_fwd_kernelI23Flash_fwd_kernel_traitsILi64ELi128ELi128ELi4ELb0ELb0EN7cutlass6half_tE19Flash_kernel_traitsILi64ELi128ELi128ELi4ES3_EELb0ELb0ELb1ELb0ELb0ELb1ELb1ELb0EEEvNS_16Flash_fwd_paramsE)
        /*092c*/ 	.short	0x0210
        /*092e*/ 	.short	0x01d0


	//----- nvinfo : EIATTR_SW_WAR
	.align		4
.L_392:
        /*0930*/ 	.byte	0x04, 0x36
        /*0932*/ 	.short	(.L_394 - .L_393)
.L_393:
        /*0934*/ 	.word	0x00000008
.L_394:


//--------------------- .nv.info._ZN5flash16flash_fwd_kernelI23Flash_fwd_kernel_traitsILi64ELi128ELi128ELi4ELb0ELb0EN7cutlass6half_tE19Flash_kernel_traitsILi64ELi128ELi128ELi4ES3_EELb0ELb0ELb1ELb0ELb0ELb0ELb0ELb0EEEvNS_16Flash_fwd_paramsE --------------------------
	.section	.nv.info._ZN5flash16flash_fwd_kernelI23Flash_fwd_kernel_traitsILi64ELi128ELi128ELi4ELb0ELb0EN7cutlass6half_tE19Flash_kernel_traitsILi64ELi128ELi128ELi4ES3_EELb0ELb0ELb1ELb0ELb0ELb0ELb0ELb0EEEvNS_16Flash_fwd_paramsE,"",@"SHT_CUDA_INFO"
	.sectionflags	@""
	.align	4


	//----- nvinfo : EIATTR_CUDA_API_VERSION
	.align		4
        /*0000*/ 	.byte	0x04, 0x37
        /*0002*/ 	.short	(.L_396 - .L_395)
.L_395:
        /*0004*/ 	.word	0x00000082


	//----- nvinfo : EIATTR_KPARAM_INFO
	.align		4
.L_396:
        /*0008*/ 	.byte	0x04, 0x17
        /*000a*/ 	.short	(.L_398 - .L_397)
.L_397:
        /*000c*/ 	.word	0x00000000
        /*0010*/ 	.short	0x0000
        /*0012*/ 	.short	0x0000
        /*0014*/ 	.byte	0x00, 0xf0, 0x41, 0x07


	//----- nvinfo : EIATTR_SPARSE_MMA_MASK
	.align		4
.L_398:
        /*0018*/ 	.byte	0x03, 0x50
        /*001a*/ 	.short	0x0000


	//----- nvinfo : EIATTR_MAXREG_COUNT
	.align		4
        /*001c*/ 	.byte	0x03, 0x1b
        /*001e*/ 	.short	0x00ff


	//----- nvinfo : EIATTR_NUM_BARRIERS
	.align		4
        /*0020*/ 	.byte	0x02, 0x4c
        /*0022*/ 	.byte	0x01
	.zero		1


	//----- nvinfo : EIATTR_ANNOTATIONS
	.align		4
        /*0024*/ 	.byte	0x04, 0x55
        /*0026*/ 	.short	(.L_400 - .L_399)


	//   ....[0]....
.L_399:
        /* <DEDUP_REMOVED lines=164> */


	//----- nvinfo : EIATTR_MERCURY_ISA_VERSION
	.align		4
.L_400:
        /*0a50*/ 	.byte	0x03, 0x5f
        /*0a52*/ 	.short	0x0101


	//----- nvinfo : EIATTR_INT_WARP_WIDE_INSTR_OFFSETS
	.align		4
        /*0a54*/ 	.byte	0x04, 0x31
        /*0a56*/ 	.short	(.L_402 - .L_401)


	//   ....[0]....
.L_401:
        /*0a58*/ 	.word	0x000077c0


	//   ....[1]....
        /*0a5c*/ 	.word	0x0000be80


	//----- nvinfo : EIATTR_COOP_GROUP_MASK_REGIDS
	.align		4
.L_402:
        /*0a60*/ 	.byte	0x04, 0x29
        /*0a62*/ 	.short	(.L_404 - .L_403)


	//   ....[0]....
.L_403:
        /*0a64*/ 	.word	0xffffffff


	//   ....[1]....
        /*0a68*/ 	.word	0xffffffff


	//   ....[2]....
        /*0a6c*/ 	.word	0xffffffff


	//   ....[3]....
        /*0a70*/ 	.word	0xffffffff


	//   ....[4]....
        /*0a74*/ 	.word	0xffffffff


	//   ....[5]....
        /*0a78*/ 	.word	0xffffffff


	//   ....[6]....
        /*0a7c*/ 	.word	0xffffffff


	//   ....[7]....
        /*0a80*/ 	.word	0xffffffff


	//   ....[8]....
        /*0a84*/ 	.word	0xffffffff


	//   ....[9]....
        /*0a88*/ 	.word	0xffffffff


	//   ....[10]....
        /*0a8c*/ 	.word	0xffffffff


	//   ....[11]....
        /*0a90*/ 	.word	0xffffffff


	//   ....[12]....
        /*0a94*/ 	.word	0xffffffff


	//   ....[13]....
        /*0a98*/ 	.word	0xffffffff


	//   ....[14]....
        /*0a9c*/ 	.word	0xffffffff


	//   ....[15]....
        /*0aa0*/ 	.word	0xffffffff


	//   ....[16]....
        /*0aa4*/ 	.word	0xffffffff


	//   ....[17]....
        /*0aa8*/ 	.word	0xffffffff


	//   ....[18]....
        /*0aac*/ 	.word	0xffffffff


	//   ....[19]....
        /*0ab0*/ 	.word	0xffffffff


	//   ....[20]....
        /*0ab4*/ 	.word	0xffffffff


	//   ....[21]....
        /*0ab8*/ 	.word	0xffffffff


	//   ....[22]....
        /*0abc*/ 	.word	0xffffffff


	//   ....[23]....
        /*0ac0*/ 	.word	0xffffffff


	//   ....[24]....
        /*0ac4*/ 	.word	0xffffffff


	//   ....[25]....
        /*0ac8*/ 	.word	0xffffffff


	//   ....[26]....
        /*0acc*/ 	.word	0xffffffff


	//   ....[27]....
        /*0ad0*/ 	.word	0xffffffff


	//   ....[28]....
        /*0ad4*/ 	.word	0xffffffff


	//   ....[29]....
        /*0ad8*/ 	.word	0xffffffff


	//   ....[30]....
        /*0adc*/ 	.word	0xffffffff


	//   ....[31]....
        /*0ae0*/ 	.word	0xffffffff


	//----- nvinfo : EIATTR_COOP_GROUP_INSTR_OFFSETS
	.align		4
.L_404:
        /*0ae4*/ 	.byte	0x04, 0x28
        /*0ae6*/ 	.short	(.L_406 - .L_405)


	//   ....[0]....
.L_405:
        /*0ae8*/ 	.word	0x000082a0


	//   ....[1]....
        /*0aec*/ 	.word	0x000083f0


	//   ....[2]....
        /*0af0*/ 	.word	0x00008550


	//   ....[3]....
        /*0af4*/ 	.word	0x000086b0


	//   ....[4]....
        /*0af8*/ 	.word	0x00008730


	//   ....[5]....
        /*0afc*/ 	.word	0x000088a0


	//   ....[6]....
        /*0b00*/ 	.word	0x000088d0


	//   ....[7]....
        /*0b04*/ 	.word	0x00008970


	//   ....[8]....
        /*0b08*/ 	.word	0x00010970


	//   ....[9]....
        /*0b0c*/ 	.word	0x00010ac0


	//   ....[10]....
        /*0b10*/ 	.word	0x00010b10


	//   ....[11]....
        /*0b14*/ 	.word	0x00010b50


	//   ....[12]....
        /*0b18*/ 	.word	0x00010b90


	//   ....[13]....
        /*0b1c*/ 	.word	0x00010c30


	//   ....[14]....
        /*0b20*/ 	.word	0x00010c60


	//   ....[15]....
        /*0b24*/ 	.word	0x00010d00


	//   ....[16]....
        /*0b28*/ 	.word	0x00018530


	//   ....[17]....
        /*0b2c*/ 	.word	0x00018610


	//   ....[18]....
        /*0b30*/ 	.word	0x000186d0


	//   ....[19]....
        /*0b34*/ 	.word	0x00018730


	//   ....[20]....
        /*0b38*/ 	.word	0x000187b0


	//   ....[21]....
        /*0b3c*/ 	.word	0x00018870


	//   ....[22]....
        /*0b40*/ 	.word	0x000188e0


	//   ....[23]....
        /*0b44*/ 	.word	0x00018ad0


	//   ....[24]....
        /*0b48*/ 	.word	0x0001c9f0


	//   ....[25]....
        /*0b4c*/ 	.word	0x0001ca00


	//   ....[26]....
        /*0b50*/ 	.word	0x0001ca10


	//   ....[27]....
        /*0b54*/ 	.word	0x0001ca20


	//   ....[28]....
        /*0b58*/ 	.word	0x0001ca80


	//   ....[29]....
        /*0b5c*/ 	.word	0x0001caf0


	//   ....[30]....
        /*0b60*/ 	.word	0x0001cb20


	//   ....[31]....
        /*0b64*/ 	.word	0x0001cb60


	//----- nvinfo : EIATTR_EXIT_INSTR_OFFSETS
	.align		4
.L_406:
        /*0b68*/ 	.byte	0x04, 0x1c
        /*0b6a*/ 	.short	(.L_408 - .L_407)


	//   ....[0]....
.L_407:
        /*0b6c*/ 	.word	0x000004b0


	//   ....[1]....
        /*0b70*/ 	.word	0x00001970


	//   ....[2]....
        /*0b74*/ 	.word	0x00001a00


	//   ....[3]....
        /*0b78*/ 	.word	0x0001e710


	//   ....[4]....
        /*0b7c*/ 	.word	0x0001e7f0


	//----- nvinfo : EIATTR_CRS_STACK_SIZE
	.align		4
.L_408:
        /*0b80*/ 	.byte	0x04, 0x1e
        /*0b82*/ 	.short	(.L_410 - .L_409)
.L_409:
        /*0b84*/ 	.word	0x00000000


	//----- nvinfo : EIATTR_CBANK_PARAM_SIZE
	.align		4
.L_410:
        /*0b88*/ 	.byte	0x03, 0x19
        /*0b8a*/ 	.short	0x01d0


	//----- nvinfo : EIATTR_PARAM_CBANK
	.align		4
        /*0b8c*/ 	.byte	0x04, 0x0a
        /*0b8e*/ 	.short	(.L_412 - .L_411)
	.align		4
.L_411:
        /*0b90*/ 	.word	index@(.nv.constant0._ZN5flash16flash_fwd_kernelI23Flash_fwd_kernel_traitsILi64ELi128ELi128ELi4ELb0ELb0EN7cutlass6half_tE19Flash_kernel_traitsILi64ELi128ELi128ELi4ES3_EELb0ELb0ELb1ELb0ELb0ELb0ELb0ELb0EEEvNS_16Flash_fwd_paramsE)
        /*0b94*/ 	.short	0x0210
        /*0b96*/ 	.short	0x01d0


	//----- nvinfo : EIATTR_SW_WAR
	.align		4
.L_412:
        /*0b98*/ 	.byte	0x04, 0x36
        /*0b9a*/ 	.short	(.L_414 - .L_413)
.L_413:
        /*0b9c*/ 	.word	0x00000008
.L_414:


//--------------------- .nv.info._ZN5flash16flash_fwd_kernelI23Flash_fwd_kernel_traitsILi64ELi128ELi128ELi4ELb0ELb0EN7cutlass6half_tE19Flash_kernel_traitsILi64ELi128ELi128ELi4ES3_EELb0ELb0ELb1ELb0ELb0ELb0ELb1ELb0EEEvNS_16Flash_fwd_paramsE --------------------------
	.section	.nv.info._ZN5flash16flash_fwd_kernelI23Flash_fwd_kernel_traitsILi64ELi128ELi128ELi4ELb0ELb0EN7cutlass6half_tE19Flash_kernel_traitsILi64ELi128ELi128ELi4ES3_EELb0ELb0ELb1ELb0ELb0ELb0ELb1ELb0EEEvNS_16Flash_fwd_paramsE,"",@"SHT_CUDA_INFO"
	.sectionflags	@""
	.align	4


	//----- nvinfo : EIATTR_CUDA_API_VERSION
	.align		4
        /*0000*/ 	.byte	0x04, 0x37
        /*0002*/ 	.short	(.L_416 - .L_415)
.L_415:
        /*0004*/ 	.word	0x00000082


	//----- nvinfo : EIATTR_KPARAM_INFO
	.align		4
.L_416:
        /*0008*/ 	.byte	0x04, 0x17
        /*000a*/ 	.short	(.L_418 - .L_417)
.L_417:
        /*000c*/ 	.word	0x00000000
        /*0010*/ 	.short	0x0000
        /*0012*/ 	.short	0x0000
        /*0014*/ 	.byte	0x00, 0xf0, 0x41, 0x07


	//----- nvinfo : EIATTR_SPARSE_MMA_MASK
	.align		4
.L_418:
        /*0018*/ 	.byte	0x03, 0x50
        /*001a*/ 	.short	0x0000


	//----- nvinfo : EIATTR_MAXREG_COUNT
	.align		4
        /*001c*/ 	.byte	0x03, 0x1b
        /*001e*/ 	.short	0x00ff


	//----- nvinfo : EIATTR_NUM_BARRIERS
	.align		4
        /*0020*/ 	.byte	0x02, 0x4c
        /*0022*/ 	.byte	0x01
	.zero		1


	//----- nvinfo : EIATTR_ANNOTATIONS
	.align		4
        /*0024*/ 	.byte	0x04, 0x55
        /*0026*/ 	.short	(.L_420 - .L_419)


	//   ....[0]....
.L_419:
        /* <DEDUP_REMOVED lines=137> */


	//----- nvinfo : EIATTR_MERCURY_ISA_VERSION
	.align		4
.L_420:
        /*08a8*/ 	.byte	0x03, 0x5f
        /*08aa*/ 	.short	0x0101


	//----- nvinfo : EIATTR_INT_WARP_WIDE_INSTR_OFFSETS
	.align		4
        /*08ac*/ 	.byte	0x04, 0x31
        /*08ae*/ 	.short	(.L_422 - .L_421)


	//   ....[0]....
.L_421:
        /*08b0*/ 	.word	0x000088a0


	//   ....[1]....
        /*08b4*/ 	.word	0x0000ce70


	//----- nvinfo : EIATTR_COOP_GROUP_MASK_REGIDS
	.align		4
.L_422:
        /*08b8*/ 	.byte	0x04, 0x29
        /*08ba*/ 	.short	(.L_424 - .L_423)


	//   ....[0]....
.L_423:
        /*08bc*/ 	.word	0xffffffff


	//   ....[1]....
        /*08c0*/ 	.word	0xffffffff


	//   ....[2]....
        /*08c4*/ 	.word	0xffffffff


	//   ....[3]....
        /*08c8*/ 	.word	0xffffffff


	//   ....[4]....
        /*08cc*/ 	.word	0xffffffff


	//   ....[5]....
        /*08d0*/ 	.word	0xffffffff


	//   ....[6]....
        /*08d4*/ 	.word	0xffffffff


	//   ....[7]....
        /*08d8*/ 	.word	0xffffffff


	//   ....[8]....
        /*08dc*/ 	.word	0xffffffff


	//   ....[9]....
        /*08e0*/ 	.word	0xffffffff


	//   ....[10]....
        /*08e4*/ 	.word	0xffffffff


	//   ....[11]....
        /*08e8*/ 	.word	0xffffffff


	//   ....[12]....
        /*08ec*/ 	.word	0xffffffff


	//   ....[13]....
        /*08f0*/ 	.word	0xffffffff


	//   ....[14]....
        /*08f4*/ 	.word	0xffffffff


	//   ....[15]....
        /*08f8*/ 	.word	0xffffffff


	//   ....[16]....
        /*08fc*/ 	.word	0xffffffff


	//   ....[17]....
        /*0900*/ 	.word	0xffffffff


	//   ....[18]....
        /*0904*/ 	.word	0xffffffff


	//   ....[19]....
        /*0908*/ 	.word	0xffffffff


	//   ....[20]....
        /*090c*/ 	.word	0xffffffff


	//   ....[21]....
        /*0910*/ 	.word	0xffffffff


	//   ....[22]....
        /*0914*/ 	.word	0xffffffff


	//   ....[23]....
        /*0918*/ 	.word	0xffffffff


	//   ....[24]....
        /*091c*/ 	.word	0xffffffff


	//   ....[25]....
        /*0920*/ 	.word	0xffffffff


	//   ....[26]....
        /*0924*/ 	.word	0xffffffff


	//   ....[27]....
        /*0928*/ 	.word	0xffffffff


	//   ....[28]....
        /*092c*/ 	.word	0xffffffff


	//   ....[29]....
        /*0930*/ 	.word	0xffffffff


	//   ....[30]....
        /*0934*/ 	.word	0xffffffff


	//   ....[31]....
        /*0938*/ 	.word	0xffffffff


	//----- nvinfo : EIATTR_COOP_GROUP_INSTR_OFFSETS
	.align		4
.L_424:
        /*093c*/ 	.byte	0x04, 0x28
        /*093e*/ 	.short	(.L_426 - .L_425)


	//   ....[0]....
.L_425:
        /*0940*/ 	.word	0x00009370


	//   ....[1]....
        /*0944*/ 	.word	0x000094d0


	//   ....[2]....
        /*0948*/ 	.word	0x00009620


	//   ....[3]....
        /*094c*/ 	.word	0x00009780


	//   ....[4]....
        /*0950*/ 	.word	0x00009800


	//   ....[5]....
        /*0954*/ 	.word	0x00009970


	//   ....[6]....
        /*0958*/ 	.word	0x000099a0


	//   ....[7]....
        /*095c*/ 	.word	0x00009b90


	//   ....[8]....
        /*0960*/ 	.word	0x00012a90


	//   ....[9]....
        /*0964*/ 	.word	0x00012be0


	//   ....[10]....
        /*0968*/ 	.word	0x00012c20


	//   ....[11]....
        /*096c*/ 	.word	0x00012c80


	//   ....[12]....
        /*0970*/ 	.word	0x00012d00


	//   ....[13]....
        /*0974*/ 	.word	0x00012d40


	//   ....[14]....
        /*0978*/ 	.word	0x00012d60


	//   ....[15]....
        /*097c*/ 	.word	0x00012df0


	//   ....[16]....
        /*0980*/ 	.word	0x0001b720


	//   ....[17]....
        /*0984*/ 	.word	0x0001b880


	//   ....[18]....
        /*0988*/ 	.word	0x0001b8b0


	//   ....[19]....
        /*098c*/ 	.word	0x0001b930


	//   ....[20]....
        /*0990*/ 	.word	0x0001b9c0


	//   ....[21]....
        /*0994*/ 	.word	0x0001b9e0


	//   ....[22]....
        /*0998*/ 	.word	0x0001b9f0


	//   ....[23]....
        /*099c*/ 	.word	0x0001bde0


	//   ....[24]....
        /*09a0*/ 	.word	0x0001fb10


	//   ....[25]....
        /*09a4*/ 	.word	0x0001fb20


	//   ....[26]....
        /*09a8*/ 	.word	0x0001fb30


	//   ....[27]....
        /*09ac*/ 	.word	0x0001fb40


	//   ....[28]....
        /*09b0*/ 	.word	0x0001fba0


	//   ....[29]....
        /*09b4*/ 	.word	0x0001fc10


	//   ....[30]....
        /*09b8*/ 	.word	0x0001fc40


	//   ....[31]....
        /*09bc*/ 	.word	0x0001fc80


	//----- nvinfo : EIATTR_EXIT_INSTR_OFFSETS
	.align		4
.L_426:
        /*09c0*/ 	.byte	0x04, 0x1c
        /*09c2*/ 	.short	(.L_428 - .L_427)


	//   ....[0]....
.L_427:
        /*09c4*/ 	.word	0x000004b0


	//   ....[1]....
        /*09c8*/ 	.word	0x00001970


	//   ....[2]....
        /*09cc*/ 	.word	0x00001a00


	//   ....[3]....
        /*09d0*/ 	.word	0x00021830


	//   ....[4]....
        /*09d4*/ 	.word	0x00021910


	//----- nvinfo : EIATTR_CRS_STACK_SIZE
	.align		4
.L_428:
        /*09d8*/ 	.byte	0x04, 0x1e
        /*09da*/ 	.short	(.L_430 - .L_429)
.L_429:
        /*09dc*/ 	.word	0x00000000


	//----- nvinfo : EIATTR_CBANK_PARAM_SIZE
	.align		4
.L_430:
        /*09e0*/ 	.byte	0x03, 0x19
        /*09e2*/ 	.short	0x01d0


	//----- nvinfo : EIATTR_PARAM_CBANK
	.align		4
        /*09e4*/ 	.byte	0x04, 0x0a
        /*09e6*/ 	.short	(.L_432 - .L_431)
	.align		4
.L_431:
        /*09e8*/ 	.word	index@(.nv.constant0._ZN5flash16flash_fwd_kernelI23Flash_fwd_kernel_traitsILi64ELi128ELi128ELi4ELb0ELb0EN7cutlass6half_tE19Flash_kernel_traitsILi64ELi128ELi128ELi4ES3_EELb0ELb0ELb1ELb0ELb0ELb0ELb1ELb0EEEvNS_16Flash_fwd_paramsE)
        /*09ec*/ 	.short	0x0210
        /*09ee*/ 	.short	0x01d0


	//----- nvinfo : EIATTR_SW_WAR
	.align		4
.L_432:
        /*09f0*/ 	.byte	0x04, 0x36
        /*09f2*/ 	.short	(.L_434 - .L_433)
.L_433:
        /*09f4*/ 	.word	0x00000008
.L_434:


//--------------------- .nv.info._ZN5flash16flash_fwd_kernelI23Flash_fwd_kernel_traitsILi64ELi128ELi128ELi4ELb0ELb0EN7cutlass6half_tE19Flash_kernel_traitsILi64ELi128ELi128ELi4ES3_EELb0ELb0ELb1ELb1ELb0ELb0ELb0ELb0EEEvNS_16Flash_fwd_paramsE --------------------------
	.section	.nv.info._ZN5flash16flash_fwd_kernelI23Flash_fwd_kernel_traitsILi64ELi128ELi128ELi4ELb0ELb0EN7cutlass6half_tE19Flash_kernel_traitsILi64ELi128ELi128ELi4ES3_EELb0ELb0ELb1ELb1ELb0ELb0ELb0ELb0EEEvNS_16Flash_fwd_paramsE,"",@"SHT_CUDA_INFO"
	.sectionflags	@""
	.align	4


	//----- nvinfo : EIATTR_CUDA_API_VERSION
	.align		4
        /*0000*/ 	.byte	0x04, 0x37
        /*0002*/ 	.short	(.L_436 - .L_435)
.L_435:
        /*0004*/ 	.word	0x00000082


	//----- nvinfo : EIATTR_KPARAM_INFO
	.align		4
.L_436:
        /*0008*/ 	.byte	0x04, 0x17
        /*000a*/ 	.short	(.L_438 - .L_437)
.L_437:
        /*000c*/ 	.word	0x00000000
        /*0010*/ 	.short	0x0000
        /*0012*/ 	.short	0x0000
        /*0014*/ 	.byte	0x00, 0xf0, 0x41, 0x07


	//----- nvinfo : EIATTR_SPARSE_MMA_MASK
	.align		4
.L_438:
        /*0018*/ 	.byte	0x03, 0x50
        /*001a*/ 	.short	0x0000


	//----- nvinfo : EIATTR_MAXREG_COUNT
	.align		4
        /*001c*/ 	.byte	0x03, 0x1b
        /*001e*/ 	.short	0x00ff


	//----- nvinfo : EIATTR_NUM_BARRIERS
	.align		4
        /*0020*/ 	.byte	0x02, 0x4c
        /*0022*/ 	.byte	0x01
	.zero		1


	//----- nvinfo : EIATTR_ANNOTATIONS
	.align		4
        /*0024*/ 	.byte	0x04, 0x55
        /*0026*/ 	.short	(.L_440 - .L_439)


	//   ....[0]....
.L_439:
        /* <DEDUP_REMOVED lines=133> */


	//----- nvinfo : EIATTR_MERCURY_ISA_VERSION
	.align		4
.L_440:
        /*0868*/ 	.byte	0x03, 0x5f
        /*086a*/ 	.short	0x0101


	//----- nvinfo : EIATTR_INT_WARP_WIDE_INSTR_OFFSETS
	.align		4
        /*086c*/ 	.byte	0x04, 0x31
        /*086e*/ 	.short	(.L_442 - .L_441)


	//   ....[0]....
.L_441:
        /*0870*/ 	.word	0x0000a090


	//   ....[1]....
        /*0874*/ 	.word	0x0000ead0


	//----- nvinfo : EIATTR_COOP_GROUP_MASK_REGIDS
	.align		4
.L_442:
        /*0878*/ 	.byte	0x04, 0x29
        /*087a*/ 	.short	(.L_444 - .L_443)


	//   ....[0]....
.L_443:
        /*087c*/ 	.word	0xffffffff


	//   ....[1]....
        /*0880*/ 	.word	0xffffffff


	//   ....[2]....
        /*0884*/ 	.word	0xffffffff


	//   ....[3]....
        /*0888*/ 	.word	0xffffffff


	//   ....[4]....
        /*088c*/ 	.word	0xffffffff


	//   ....[5]....
        /*0890*/ 	.word	0xffffffff


	//   ....[6]....
        /*0894*/ 	.word	0xffffffff


	//   ....[7]....
        /*0898*/ 	.word	0xffffffff


	//   ....[8]....
        /*089c*/ 	.word	0xffffffff


	//   ....[9]....
        /*08a0*/ 	.word	0xffffffff


	//   ....[10]....
        /*08a4*/ 	.word	0xffffffff


	//   ....[11]....
        /*08a8*/ 	.word	0xffffffff


	//   ....[12]....
        /*08ac*/ 	.word	0xffffffff


	//   ....[13]....
        /*08b0*/ 	.word	0xffffffff


	//   ....[14]....
        /*08b4*/ 	.word	0xffffffff


	//   ....[15]....
        /*08b8*/ 	.word	0xffffffff


	//   ....[16]....
        /*08bc*/ 	.word	0xffffffff


	//   ....[17]....
        /*08c0*/ 	.word	0xffffffff


	//   ....[18]....
        /*08c4*/ 	.word	0xffffffff


	//   ....[19]....
        /*08c8*/ 	.word	0xffffffff


	//   ....[20]....
        /*08cc*/ 	.word	0xffffffff


	//   ....[21]....
        /*08d0*/ 	.word	0xffffffff


	//   ....[22]....
        /*08d4*/ 	.word	0xffffffff


	//   ....[23]....
        /*08d8*/ 	.word	0xffffffff


	//   ....[24]....
        /*08dc*/ 	.word	0xffffffff


	//   ....[25]....
        /*08e0*/ 	.word	0xffffffff


	//   ....[26]....
        /*08e4*/ 	.word	0xffffffff


	//   ....[27]....
        /*08e8*/ 	.word	0xffffffff


	//   ....[28]....
        /*08ec*/ 	.word	0xffffffff


	//   ....[29]....
        /*08f0*/ 	.word	0xffffffff


	//   ....[30]....
        /*08f4*/ 	.word	0xffffffff


	//   ....[31]....
        /*08f8*/ 	.word	0xffffffff


	//----- nvinfo : EIATTR_COOP_GROUP_INSTR_OFFSETS
	.align		4
.L_444:
        /*08fc*/ 	.byte	0x04, 0x28
        /*08fe*/ 	.short	(.L_446 - .L_445)


	//   ....[0]....
.L_445:
        /*0900*/ 	.word	0x0000aba0


	//   ....[1]....
        /*0904*/ 	.word	0x0000aca0


	//   ....[2]....
        /*0908*/ 	.word	0x0000ae80


	//   ....[3]....
        /*090c*/ 	.word	0x0000b000


	//   ....[4]....
        /*0910*/ 	.word	0x0000b1b0


	//   ....[5]....
        /*0914*/ 	.word	0x0000b370


	//   ....[6]....
        /*0918*/ 	.word	0x0000b3a0


	//   ....[7]....
        /*091c*/ 	.word	0x0000b400


	//   ....[8]....
        /*0920*/ 	.word	0x00015800


	//   ....[9]....
        /*0924*/ 	.word	0x00015ca0


	//   ....[10]....
        /*0928*/ 	.word	0x00015d30


	//   ....[11]....
        /*092c*/ 	.word	0x00015db0


	//   ....[12]....
        /*0930*/ 	.word	0x00015e00


	//   ....[13]....
        /*0934*/ 	.word	0x00015e50


	//   ....[14]....
        /*0938*/ 	.word	0x00015e70


	//   ....[15]....
        /*093c*/ 	.word	0x00015f70


	//   ....[16]....
        /*0940*/ 	.word	0x0001fce0


	//   ....[17]....
        /*0944*/ 	.word	0x0001fd20


	//   ....[18]....
        /*0948*/ 	.word	0x0001fd80


	//   ....[19]....
        /*094c*/ 	.word	0x0001feb0


	//   ....[20]....
        /*0950*/ 	.word	0x0001ff50


	//   ....[21]....
        /*0954*/ 	.word	0x0001ff70


	//   ....[22]....
        /*0958*/ 	.word	0x0001ff80


	//   ....[23]....
        /*095c*/ 	.word	0x000202a0


	//   ....[24]....
        /*0960*/ 	.word	0x00024db0


	//   ....[25]....
        /*0964*/ 	.word	0x00024dc0


	//   ....[26]....
        /*0968*/ 	.word	0x00024dd0


	//   ....[27]....
        /*096c*/ 	.word	0x00024de0


	//   ....[28]....
        /*0970*/ 	.word	0x00024e40


	//   ....[29]....
        /*0974*/ 	.word	0x00024e80


	//   ....[30]....
        /*0978*/ 	.word	0x00024ec0


	//   ....[31]....
        /*097c*/ 	.word	0x00024ef0


	//----- nvinfo : EIATTR_EXIT_INSTR_OFFSETS
	.align		4
.L_446:
        /*0980*/ 	.byte	0x04, 0x1c
        /*0982*/ 	.short	(.L_448 - .L_447)


	//   ....[0]....
.L_447:
        /*0984*/ 	.word	0x000004b0


	//   ....[1]....
        /*0988*/ 	.word	0x00001970


	//   ....[2]....
        /*098c*/ 	.word	0x00001a00


	//   ....[3]....
        /*0990*/ 	.word	0x00026ac0


	//   ....[4]....
        /*0994*/ 	.word	0x00026ba0


	//----- nvinfo : EIATTR_CRS_STACK_SIZE
	.align		4
.L_448:
        /*0998*/ 	.byte	0x04, 0x1e
        /*099a*/ 	.short	(.L_450 - .L_449)
.L_449:
        /*099c*/ 	.word	0x00000000


	//----- nvinfo : EIATTR_CBANK_PARAM_SIZE
	.align		4
.L_450:
        /*09a0*/ 	.byte	0x03, 0x19
        /*09a2*/ 	.short	0x01d0


	//----- nvinfo : EIATTR_PARAM_CBANK
	.align		4
        /*09a4*/ 	.byte	0x04, 0x0a
        /*09a6*/ 	.short	(.L_452 - .L_451)
	.align		4
.L_451:
        /*09a8*/ 	.word	index@(.nv.constant0._ZN5flash16flash_fwd_kernelI23Flash_fwd_kernel_traitsILi64ELi128ELi128ELi4ELb0ELb0EN7cutlass6half_tE19Flash_kernel_traitsILi64ELi128ELi128ELi4ES3_EELb0ELb0ELb1ELb1ELb0ELb0ELb0ELb0EEEvNS_16Flash_fwd_paramsE)
        /*09ac*/ 	.short	0x0210
        /*09ae*/ 	.short	0x01d0


	//----- nvinfo : EIATTR_SW_WAR
	.align		4
.L_452:
        /*09b0*/ 	.byte	0x04, 0x36
        /*09b2*/ 	.short	(.L_454 - .L_453)
.L_453:
        /*09b4*/ 	.word	0x00000008
.L_454:


//--------------------- .nv.info._ZN5flash16flash_fwd_kernelI23Flash_fwd_kernel_traitsILi64ELi128ELi128ELi4ELb0ELb0EN7cutlass6half_tE19Flash_kernel_traitsILi64ELi128ELi128ELi4ES3_EELb0ELb0ELb1ELb1ELb0ELb0ELb1ELb0EEEvNS_16Flash_fwd_paramsE --------------------------
	.section	.nv.info._ZN5flash16flash_fwd_kernelI23Flash_fwd_kernel_traitsILi64ELi128ELi128ELi4ELb0ELb0EN7cutlass6half_tE19Flash_kernel_traitsILi64ELi128ELi128ELi4ES3_EELb0ELb0ELb1ELb1ELb0ELb0ELb1ELb0EEEvNS_16Flash_fwd_paramsE,"",@"SHT_CUDA_INFO"
	.sectionflags	@""
	.align	4


	//----- nvinfo : EIATTR_CUDA_API_VERSION
	.align		4
        /*0000*/ 	.byte	0x04, 0x37
        /*0002*/ 	.short	(.L_456 - .L_455)
.L_455:
        /*0004*/ 	.word	0x00000082


	//----- nvinfo : EIATTR_KPARAM_INFO
	.align		4
.L_456:
        /*0008*/ 	.byte	0x04, 0x17
        /*000a*/ 	.short	(.L_458 - .L_457)
.L_457:
        /*000c*/ 	.word	0x00000000
        /*0010*/ 	.short	0x0000
        /*0012*/ 	.short	0x0000
        /*0014*/ 	.byte	0x00, 0xf0, 0x41, 0x07


	//----- nvinfo : EIATTR_SPARSE_MMA_MASK
	.align		4
.L_458:
        /*0018*/ 	.byte	0x03, 0x50
        /*001a*/ 	.short	0x0000


	//----- nvinfo : EIATTR_MAXREG_COUNT
	.align		4
        /*001c*/ 	.byte	0x03, 0x1b
        /*001e*/ 	.short	0x00ff


	//----- nvinfo : EIATTR_NUM_BARRIERS
	.align		4
        /*0020*/ 	.byte	0x02, 0x4c
        /*0022*/ 	.byte	0x01
	.zero		1


	//----- nvinfo : EIATTR_ANNOTATIONS
	.align		4
        /*0024*/ 	.byte	0x04, 0x55
        /*0026*/ 	.short	(.L_460 - .L_459)


	//   ....[0]....
.L_459:
        /* <DEDUP_REMOVED lines=141> */


	//----- nvinfo : EIATTR_MERCURY_ISA_VERSION
	.align		4
.L_460:
        /*08e8*/ 	.byte	0x03, 0x5f
        /*08ea*/ 	.short	0x0101


	//----- nvinfo : EIATTR_INT_WARP_WIDE_INSTR_OFFSETS
	.align		4
        /*08ec*/ 	.byte	0x04, 0x31
        /*08ee*/ 	.short	(.L_462 - .L_461)


	//   ....[0]....
.L_461:
        /*08f0*/ 	.word	0x0000b410


	//   ....[1]....
        /*08f4*/ 	.word	0x0000fd80


	//----- nvinfo : EIATTR_COOP_GROUP_MASK_REGIDS
	.align		4
.L_462:
        /*08f8*/ 	.byte	0x04, 0x29
        /*08fa*/ 	.short	(.L_464 - .L_463)


	//   ....[0]....
.L_463:
        /*08fc*/ 	.word	0xffffffff


	//   ....[1]....
        /*0900*/ 	.word	0xffffffff


	//   ....[2]....
        /*0904*/ 	.word	0xffffffff


	//   ....[3]....
        /*0908*/ 	.word	0xffffffff


	//   ....[4]....
        /*090c*/ 	.word	0xffffffff


	//   ....[5]....
        /*0910*/ 	.word	0xffffffff


	//   ....[6]....
        /*0914*/ 	.word	0xffffffff


	//   ....[7]....
        /*0918*/ 	.word	0xffffffff


	//   ....[8]....
        /*091c*/ 	.word	0xffffffff


	//   ....[9]....
        /*0920*/ 	.word	0xffffffff


	//   ....[10]....
        /*0924*/ 	.word	0xffffffff


	//   ....[11]....
        /*0928*/ 	.word	0xffffffff


	//   ....[12]....
        /*092c*/ 	.word	0xffffffff


	//   ....[13]....
        /*0930*/ 	.word	0xffffffff


	//   ....[14]....
        /*0934*/ 	.word	0xffffffff


	//   ....[15]....
        /*0938*/ 	.word	0xffffffff


	//   ....[16]....
        /*093c*/ 	.word	0xffffffff


	//   ....[17]....
        /*0940*/ 	.word	0xffffffff


	//   ....[18]....
        /*0944*/ 	.word	0xffffffff


	//   ....[19]....
        /*0948*/ 	.word	0xffffffff


	//   ....[20]....
        /*094c*/ 	.word	0xffffffff


	//   ....[21]....
        /*0950*/ 	.word	0xffffffff


	//   ....[22]....
        /*0954*/ 	.word	0xffffffff


	//   ....[23]....
        /*0958*/ 	.word	0xffffffff


	//   ....[24]....
        /*095c*/ 	.word	0xffffffff


	//   ....[25]....
        /*0960*/ 	.word	0xffffffff


	//   ....[26]....
        /*0964*/ 	.word	0xffffffff


	//   ....[27]....
        /*0968*/ 	.word	0xffffffff


	//   ....[28]....
        /*096c*/ 	.word	0xffffffff


	//   ....[29]....
        /*0970*/ 	.word	0xffffffff


	//   ....[30]....
        /*0974*/ 	.word	0xffffffff


	//   ....[31]....
        /*0978*/ 	.word	0xffffffff


	//----- nvinfo : EIATTR_COOP_GROUP_INSTR_OFFSETS
	.align		4
.L_464:
        /*097c*/ 	.byte	0x04, 0x28
        /*097e*/ 	.short	(.L_466 - .L_465)


	//   ....[0]....
.L_465:
        /*0980*/ 	.word	0x0000bf30


	//   ....[1]....
        /*0984*/ 	.word	0x0000c030


	//   ....[2]....
        /*0988*/ 	.word	0x0000c210


	//   ....[3]....
        /*098c*/ 	.word	0x0000c3a0


	//   ....[4]....
        /*0990*/ 	.word	0x0000c580


	//   ....[5]....
        /*0994*/ 	.word	0x0000c780


	//   ....[6]....
        /*0998*/ 	.word	0x0000c7a0


	//   ....[7]....
        /*099c*/ 	.word	0x0000c800


	//   ....[8]....
        /*09a0*/ 	.word	0x000179f0


	//   ....[9]....
        /*09a4*/ 	.word	0x00017f30


	//   ....[10]....
        /*09a8*/ 	.word	0x00017fc0


	//   ....[11]....
        /*09ac*/ 	.word	0x00018040


	//   ....[12]....
        /*09b0*/ 	.word	0x00018090


	//   ....[13]....
        /*09b4*/ 	.word	0x000180f0


	//   ....[14]....
        /*09b8*/ 	.word	0x00018110


	//   ....[15]....
        /*09bc*/ 	.word	0x00018210


	//   ....[16]....
        /*09c0*/ 	.word	0x00022f60


	//   ....[17]....
        /*09c4*/ 	.word	0x00022fa0


	//   ....[18]....
        /*09c8*/ 	.word	0x00023000


	//   ....[19]....
        /*09cc*/ 	.word	0x00023120


	//   ....[20]....
        /*09d0*/ 	.word	0x00023150


	//   ....[21]....
        /*09d4*/ 	.word	0x000231c0


	//   ....[22]....
        /*09d8*/ 	.word	0x000231f0


	//   ....[23]....
        /*09dc*/ 	.word	0x00023450


	//   ....[24]....
        /*09e0*/ 	.word	0x00028310


	//   ....[25]....
        /*09e4*/ 	.word	0x00028320


	//   ....[26]....
        /*09e8*/ 	.word	0x00028330


	//   ....[27]....
        /*09ec*/ 	.word	0x00028340


	//   ....[28]....
        /*09f0*/ 	.word	0x000283a0


	//   ....[29]....
        /*09f4*/ 	.word	0x000283e0


	//   ....[30]....
        /*09f8*/ 	.word	0x00028420


	//   ....[31]....
        /*09fc*/ 	.word	0x00028450


	//----- nvinfo : EIATTR_EXIT_INSTR_OFFSETS
	.align		4
.L_466:
        /*0a00*/ 	.byte	0x04, 0x1c
        /*0a02*/ 	.short	(.L_468 - .L_467)


	//   ....[0]....
.L_467:
        /*0a04*/ 	.word	0x000004b0


	//   ....[1]....
        /*0a08*/ 	.word	0x00001970


	//   ....[2]....
        /*0a0c*/ 	.word	0x00001a00


	//   ....[3]....
        /*0a10*/ 	.word	0x0002a020


	//   ....[4]....
        /*0a14*/ 	.word	0x0002a100


	//----- nvinfo : EIATTR_CRS_STACK_SIZE
	.align		4
.L_468:
        /*0a18*/ 	.byte	0x04, 0x1e
        /*0a1a*/ 	.short	(.L_470 - .L_469)
.L_469:
        /*0a1c*/ 	.word	0x00000000


	//----- nvinfo : EIATTR_CBANK_PARAM_SIZE
	.align		4
.L_470:
        /*0a20*/ 	.byte	0x03, 0x19
        /*0a22*/ 	.short	0x01d0


	//----- nvinfo : EIATTR_PARAM_CBANK
	.align		4
        /*0a24*/ 	.byte	0x04, 0x0a
        /*0a26*/ 	.short	(.L_472 - .L_471)
	.align		4
.L_471:
        /*0a28*/ 	.word	index@(.nv.constant0._ZN5flash16flash_fwd_kernelI23Flash_fwd_kernel_traitsILi64ELi128ELi128ELi4ELb0ELb0EN7cutlass6half_tE19Flash_kernel_traitsILi64ELi128ELi128ELi4ES3_EELb0ELb0ELb1ELb1ELb0ELb0ELb1ELb0EEEvNS_16Flash_fwd_paramsE)
        /*0a2c*/ 	.short	0x0210
        /*0a2e*/ 	.short	0x01d0


	//----- nvinfo : EIATTR_SW_WAR
	.align		4
.L_472:
        /*0a30*/ 	.byte	0x04, 0x36
        /*0a32*/ 	.short	(.L_474 - .L_473)
.L_473:
        /*0a34*/ 	.word	0x00000008
.L_474:


//--------------------- .nv.info._ZN5flash16flash_fwd_kernelI23Flash_fwd_kernel_traitsILi64ELi128ELi64ELi4ELb0ELb0EN7cutlass6half_tE19Flash_kernel_traitsILi64ELi128ELi64ELi4ES3_EELb1ELb0ELb0ELb0ELb0ELb1ELb0ELb0EEEvNS_16Flash_fwd_paramsE --------------------------
	.section	.nv.info._ZN5flash16flash_fwd_kernelI23Flash_fwd_kernel_traitsILi64ELi128ELi64ELi4ELb0ELb0EN7cutlass6half_tE19Flash_kernel_traitsILi64ELi128ELi64ELi4ES3_EELb1ELb0ELb0ELb0ELb0ELb1ELb0ELb0EEEvNS_16Flash_fwd_paramsE,"",@"SHT_CUDA_INFO"
	.sectionflags	@""
	.align	4


	//----- nvinfo : EIATTR_CUDA_API_VERSION
	.align		4
        /*0000*/ 	.byte	0x04, 0x37
        /*0002*/ 	.short	(.L_476 - .L_475)
.L_475:
        /*0004*/ 	.word	0x00000082


	//----- nvinfo : EIATTR_KPARAM_INFO
	.align		4
.L_476:
        /*0008*/ 	.byte	0x04, 0x17
        /*000a*/ 	.short	(.L_478 - .L_477)
.L_477:
        /*000c*/ 	.word	0x00000000
        /*0010*/ 	.short	0x0000
        /*0012*/ 	.short	0x0000
        /*0014*/ 	.byte	0x00, 0xf0, 0x41, 0x07


	//----- nvinfo : EIATTR_SPARSE_MMA_MASK
	.align		4
.L_478:
        /*0018*/ 	.byte	0x03, 0x50
        /*001a*/ 	.short	0x0000


	//----- nvinfo : EIATTR_MAXREG_COUNT
	.align		4
        /*001c*/ 	.byte	0x03, 0x1b
        /*001e*/ 	.short	0x00ff


	//----- nvinfo : EIATTR_NUM_BARRIERS
	.align		4
        /*0020*/ 	.byte	0x02, 0x4c
        /*0022*/ 	.byte	0x01
	.zero		1


	//----- nvinfo : EIATTR_ANNOTATIONS
	.align		4
        /*0024*/ 	.byte	0x04, 0x55
        /*0026*/ 	.short	(.L_480 - .L_479)


	//   ....[0]....
.L_479:
        /* <DEDUP_REMOVED lines=9> */


	//----- nvinfo : EIATTR_MERCURY_ISA_VERSION
	.align		4
.L_480:
        /*00a8*/ 	.byte	0x03, 0x5f
        /*00aa*/ 	.short	0x0101


	//----- nvinfo : EIATTR_COOP_GROUP_MASK_REGIDS
	.align		4
        /*00ac*/ 	.byte	0x04, 0x29
        /*00ae*/ 	.short	(.L_482 - .L_481)


	//   ....[0]....
.L_481:
        /*00b0*/ 	.word	0xffffffff


	//   ....[1]....
        /*00b4*/ 	.word	0xffffffff


	//   ....[2]....
        /*00b8*/ 	.word	0xffffffff


	//   ....[3]....
        /*00bc*/ 	.word	0xffffffff


	//   ....[4]....
        /*00c0*/ 	.word	0xffffffff


	//   ....[5]....
        /*00c4*/ 	.word	0xffffffff


	//   ....[6]....
        /*00c8*/ 	.word	0xffffffff


	//   ....[7]....
        /*00cc*/ 	.word	0xffffffff


	//   ....[8]....
        /*00d0*/ 	.word	0xffffffff


	//   ....[9]....
        /*00d4*/ 	.word	0xffffffff


	//   ....[10]....
        /*00d8*/ 	.word	0xffffffff


	//   ....[11]....
        /*00dc*/ 	.word	0xffffffff


	//   ....[12]....
        /*00e0*/ 	.word	0xffffffff


	//   ....[13]....
        /*00e4*/ 	.word	0xffffffff


	//   ....[14]....
        /*00e8*/ 	.word	0xffffffff


	//   ....[15]....
        /*00ec*/ 	.word	0xffffffff


	//   ....[16]....
        /*00f0*/ 	.word	0xffffffff


	//   ....[17]....
        /*00f4*/ 	.word	0xffffffff


	//   ....[18]....
        /*00f8*/ 	.word	0xffffffff


	//   ....[19]....
        /*00fc*/ 	.word	0xffffffff


	//   ....[20]....
        /*0100*/ 	.word	0xffffffff


	//   ....[21]....
        /*0104*/ 	.word	0xffffffff


	//   ....[22]....
        /*0108*/ 	.word	0xffffffff


	//   ....[23]....
        /*010c*/ 	.word	0xffffffff


	//----- nvinfo : EIATTR_COOP_GROUP_INSTR_OFFSETS
	.align		4
.L_482:
        /*0110*/ 	.byte	0x04, 0x28
        /*0112*/ 	.short	(.L_484 - .L_483)


	//   ....[0]....
.L_483:
        /*0114*/ 	.word	0x00002f50


	//   ....[1]....
        /*0118*/ 	.word	0x00003100


	//   ....[2]....
        /*011c*/ 	.word	0x00003540


	//   ....[3]....
        /*0120*/ 	.word	0x000036a0


	//   ....[4]....
        /*0124*/ 	.word	0x000036e0


	//   ....[5]....
        /*0128*/ 	.word	0x00003810


	//   ....[6]....
        /*012c*/ 	.word	0x00003970


	//   ....[7]....
        /*0130*/ 	.word	0x00003a90


	//   ....[8]....
        /*0134*/ 	.word	0x00006750


	//   ....[9]....
        /*0138*/ 	.word	0x00006790


	//   ....[10]....
        /*013c*/ 	.word	0x00006850


	//   ....[11]....
        /*0140*/ 	.word	0x00006910


	//   ....[12]....
        /*0144*/ 	.word	0x00006a90


	//   ....[13]....
        /*0148*/ 	.word	0x00006c50


	//   ....[14]....
        /*014c*/ 	.word	0x00006cb0


	//   ....[15]....
        /*0150*/ 	.word	0x00006e20


	//   ....[16]....
        /*0154*/ 	.word	0x00009500


	//   ....[17]....
        /*0158*/ 	.word	0x00009540


	//   ....[18]....
        /*015c*/ 	.word	0x00009560


	//   ....[19]....
        /*0160*/ 	.word	0x00009570


	//   ....[20]....
        /*0164*/ 	.word	0x000095b0


	//   ....[21]....
        /*0168*/ 	.word	0x000095d0


	//   ....[22]....
        /*016c*/ 	.word	0x000095f0


	//   ....[23]....
        /*0170*/ 	.word	0x00009630


	//----- nvinfo : EIATTR_EXIT_INSTR_OFFSETS
	.align		4
.L_484:
        /*0174*/ 	.byte	0x04, 0x1c
        /*0176*/ 	.short	(.L_486 - .L_485)


	//   ....[0]....
.L_485:
        /*0178*/ 	.word	0x000005c0


	//   ....[1]....
        /*017c*/ 	.word	0x0000b210


	//   ....[2]....
        /*0180*/ 	.word	0x0000b2f0


	//   ....[3]....
        /*0184*/ 	.word	0x0000c4f0


	//   ....[4]....
        /*0188*/ 	.word	0x0000c580


	//----- nvinfo : EIATTR_CRS_STACK_SIZE
	.align		4
.L_486:
        /*018c*/ 	.byte	0x04, 0x1e
        /*018e*/ 	.short	(.L_488 - .L_487)
.L_487:
        /*0190*/ 	.word	0x00000000


	//----- nvinfo : EIATTR_CBANK_PARAM_SIZE
	.align		4
.L_488:
        /*0194*/ 	.byte	0x03, 0x19
        /*0196*/ 	.short	0x01d0


	//----- nvinfo : EIATTR_PARAM_CBANK
	.align		4
        /*0198*/ 	.byte	0x04, 0x0a
        /*019a*/ 	.short	(.L_490 - .L_489)
	.align		4
.L_489:
        /*019c*/ 	.word	index@(.nv.constant0._ZN5flash16flash_fwd_kernelI23Flash_fwd_kernel_traitsILi64ELi128ELi64ELi4ELb0ELb0EN7cutlass6half_tE19Flash_kernel_traitsILi64ELi128ELi64ELi4ES3_EELb1ELb0ELb0ELb0ELb0ELb1ELb0ELb0EEEvNS_16Flash_fwd_paramsE)
        /*01a0*/ 	.short	0x0210
        /*01a2*/ 	.short	0x01d0


	//----- nvinfo : EIATTR_SW_WAR
	.align		4
.L_490:
        /*01a4*/ 	.byte	0x04, 0x36
        /*01a6*/ 	.short	(.L_492 - .L_491)
.L_491:
        /*01a8*/ 	.word	0x00000008
.L_492:


//--------------------- .nv.info._ZN5flash16flash_fwd_kernelI23Flash_fwd_kernel_traitsILi64ELi128ELi64ELi4ELb0ELb0EN7cutlass6half_tE19Flash_kernel_traitsILi64ELi128ELi64ELi4ES3_EELb0ELb0ELb0ELb0ELb0ELb1ELb1ELb0EEEvNS_16Flash_fwd_paramsE --------------------------
	.section	.nv.info._ZN5flash16flash_fwd_kernelI23Flash_fwd_kernel_traitsILi64ELi128ELi64ELi4ELb0ELb0EN7cutlass6half_tE19Flash_kernel_traitsILi64ELi128ELi64ELi4ES3_EELb0ELb0ELb0ELb0ELb0ELb1ELb1ELb0EEEvNS_16Flash_fwd_paramsE,"",@"SHT_CUDA_INFO"
	.sectionflags	@""
	.align	4


	//----- nvinfo : EIATTR_CUDA_API_VERSION
	.align		4
        /*0000*/ 	.byte	0x04, 0x37
        /*0002*/ 	.short	(.L_494 - .L_493)
.L_493:
        /*0004*/ 	.word	0x00000082


	//----- nvinfo : EIATTR_KPARAM_INFO
	.align		4
.L_494:
        /*0008*/ 	.byte	0x04, 0x17
        /*000a*/ 	.short	(.L_496 - .L_495)
.L_495:
        /*000c*/ 	.word	0x00000000
        /*0010*/ 	.short	0x0000
        /*0012*/ 	.short	0x0000
        /*0014*/ 	.byte	0x00, 0xf0, 0x41, 0x07


	//----- nvinfo : EIATTR_SPARSE_MMA_MASK
	.align		4
.L_496:
        /*0018*/ 	.byte	0x03, 0x50
        /*001a*/ 	.short	0x0000


	//----- nvinfo : EIATTR_MAXREG_COUNT
	.align		4
        /*001c*/ 	.byte	0x03, 0x1b
        /*001e*/ 	.short	0x00ff


	//----- nvinfo : EIATTR_NUM_BARRIERS
	.align		4
        /*0020*/ 	.byte	0x02, 0x4c
        /*0022*/ 	.byte	0x01
	.zero		1


	//----- nvinfo : EIATTR_MERCURY_ISA_VERSION
	.align		4
        /*0024*/ 	.byte	0x03, 0x5f
        /*0026*/ 	.short	0x0101


	//----- nvinfo : EIATTR_COOP_GROUP_MASK_REGIDS
	.align		4
        /*0028*/ 	.byte	0x04, 0x29
        /*002a*/ 	.short	(.L_498 - .L_497)


	//   ....[0]....
.L_497:
        /*002c*/ 	.word	0xffffffff


	//   ....[1]....
        /*0030*/ 	.word	0xffffffff


	//   ....[2]....
        /*0034*/ 	.word	0xffffffff


	//   ....[3]....
        /*0038*/ 	.word	0xffffffff


	//   ....[4]....
        /*003c*/ 	.word	0xffffffff


	//   ....[5]....
        /*0040*/ 	.word	0xffffffff


	//   ....[6]....
        /*0044*/ 	.word	0xffffffff


	//   ....[7]....
        /*0048*/ 	.word	0xffffffff


	//   ....[8]....
        /*004c*/ 	.word	0xffffffff


	//   ....[9]....
        /*0050*/ 	.word	0xffffffff


	//   ....[10]....
        /*0054*/ 	.word	0xffffffff


	//   ....[11]....
        /*0058*/ 	.word	0xffffffff


	//   ....[12]....
        /*005c*/ 	.word	0xffffffff


	//   ....[13]....
        /*0060*/ 	.word	0xffffffff


	//   ....[14]....
        /*0064*/ 	.word	0xffffffff


	//   ....[15]....
        /*0068*/ 	.word	0xffffffff


	//   ....[16]....
        /*006c*/ 	.word	0xffffffff


	//   ....[17]....
        /*0070*/ 	.word	0xffffffff


	//   ....[18]....
        /*0074*/ 	.word	0xffffffff


	//   ....[19]....
        /*0078*/ 	.word	0xffffffff


	//   ....[20]....
        /*007c*/ 	.word	0xffffffff


	//   ....[21]....
        /*0080*/ 	.word	0xffffffff


	//   ....[22]....
        /*0084*/ 	.word	0xffffffff


	//   ....[23]....
        /*0088*/ 	.word	0xffffffff


	//----- nvinfo : EIATTR_COOP_GROUP_INSTR_OFFSETS
	.align		4
.L_498:
        /*008c*/ 	.byte	0x04, 0x28
        /*008e*/ 	.short	(.L_500 - .L_499)


	//   ....[0]....
.L_499:
        /*0090*/ 	.word	0x000033e0


	//   ....[1]....
        /*0094*/ 	.word	0x00003520


	//   ....[2]....
        /*0098*/ 	.word	0x000038c0


	//   ....[3]....
        /*009c*/ 	.word	0x000039b0


	//   ....[4]....
        /*00a0*/ 	.word	0x00003a80


	//   ....[5]....
        /*00a4*/ 	.word	0x00003ac0


	//   ....[6]....
        /*00a8*/ 	.word	0x00003b50


	//   ....[7]....
        /*00ac*/ 	.word	0x00003c50


	//   ....[8]....
        /*00b0*/ 	.word	0x000063d0


	//   ....[9]....
        /*00b4*/ 	.word	0x000063f0


	//   ....[10]....
        /*00b8*/ 	.word	0x00006400


	//   ....[11]....
        /*00bc*/ 	.word	0x00006410


	//   ....[12]....
        /*00c0*/ 	.word	0x00006450


	//   ....[13]....
        /*00c4*/ 	.word	0x00006470


	//   ....[14]....
        /*00c8*/ 	.word	0x00006480


	//   ....[15]....
        /*00cc*/ 	.word	0x00006490


	//   ....[16]....
        /*00d0*/ 	.word	0x00007df0


	//   ....[17]....
        /*00d4*/ 	.word	0x00007e00


	//   ....[18]....
        /*00d8*/ 	.word	0x00007e10


	//   ....[19]....
        /*00dc*/ 	.word	0x00007e30


	//   ....[20]....
        /*00e0*/ 	.word	0x00007e70


	//   ....[21]....
        /*00e4*/ 	.word	0x00007ec0


	//   ....[22]....
        /*00e8*/ 	.word	0x00007f40


	//   ....[23]....
        /*00ec*/ 	.word	0x00007fd0


	//----- nvinfo : EIATTR_EXIT_INSTR_OFFSETS
	.align		4
.L_500:
        /*00f0*/ 	.byte	0x04, 0x1c
        /*00f2*/ 	.short	(.L_502 - .L_501)


	//   ....[0]....
.L_501:
        /*00f4*/ 	.word	0x00000370


	//   ....[1]....
        /*00f8*/ 	.word	0x000099a0


	//   ....[2]....
        /*00fc*/ 	.word	0x00009a80


	//   ....[3]....
        /*0100*/ 	.word	0x0000ac40


	//   ....[4]....
        /*0104*/ 	.word	0x0000acd0


	//----- nvinfo : EIATTR_CRS_STACK_SIZE
	.align		4
.L_502:
        /*0108*/ 	.byte	0x04, 0x1e
        /*010a*/ 	.short	(.L_504 - .L_503)
.L_503:
        /*010c*/ 	.word	0x00000000


	//----- nvinfo : EIATTR_CBANK_PARAM_SIZE
	.align		4
.L_504:
        /*0110*/ 	.byte	0x03, 0x19
        /*0112*/ 	.short	0x01d0


	//----- nvinfo : EIATTR_PARAM_CBANK
	.align		4
        /*0114*/ 	.byte	0x04, 0x0a
        /*0116*/ 	.short	(.L_506 - .L_505)
	.align		4
.L_505:
        /*0118*/ 	.word	index@(.nv.constant0._ZN5flash16flash_fwd_kernelI23Flash_fwd_kernel_traitsILi64ELi128ELi64ELi4ELb0ELb0EN7cutlass6half_tE19Flash_kernel_traitsILi64ELi128ELi64ELi4ES3_EELb0ELb0ELb0ELb0ELb0ELb1ELb1ELb0EEEvNS_16Flash_fwd_paramsE)
        /*011c*/ 	.short	0x0210
        /*011e*/ 	.short	0x01d0


	//----- nvinfo : EIATTR_SW_WAR
	.align		4
.L_506:
        /*0120*/ 	.byte	0x04, 0x36
        /*0122*/ 	.short	(.L_508 - .L_507)
.L_507:
        /*0124*/ 	.word	0x00000008
.L_508:


//--------------------- .nv.info._ZN5flash16flash_fwd_kernelI23Flash_fwd_kernel_traitsILi64ELi128ELi64ELi4ELb0ELb0EN7cutlass6half_tE19Flash_kernel_traitsILi64ELi128ELi64ELi4ES3_EELb1ELb0ELb0ELb0ELb0ELb0ELb0ELb0EEEvNS_16Flash_fwd_paramsE --------------------------
	.section	.nv.info._ZN5flash16flash_fwd_kernelI23Flash_fwd_kernel_traitsILi64ELi128ELi64ELi4ELb0ELb0EN7cutlass6half_tE19Flash_kernel_traitsILi64ELi128ELi64ELi4ES3_EELb1ELb0ELb0ELb0ELb0ELb0ELb0ELb0EEEvNS_16Flash_fwd_paramsE,"",@"SHT_CUDA_INFO"
	.sectionflags	@""
	.align	4


	//----- nvinfo : EIATTR_CUDA_API_VERSION
	.align		4
        /*0000*/ 	.byte	0x04, 0x37
        /*0002*/ 	.short	(.L_510 - .L_509)
.L_509:
        /*0004*/ 	.word	0x00000082


	//----- nvinfo : EIATTR_KPARAM_INFO
	.align		4
.L_510:
        /*0008*/ 	.byte	0x04, 0x17
        /*000a*/ 	.short	(.L_512 - .L_511)
.L_511:
        /*000c*/ 	.word	0x00000000
        /*0010*/ 	.short	0x0000
        /*0012*/ 	.short	0x0000
        /*0014*/ 	.byte	0x00, 0xf0, 0x41, 0x07


	//----- nvinfo : EIATTR_SPARSE_MMA_MASK
	.align		4
.L_512:
        /*0018*/ 	.byte	0x03, 0x50
        /*001a*/ 	.short	0x0000


	//----- nvinfo : EIATTR_MAXREG_COUNT
	.align		4
        /*001c*/ 	.byte	0x03, 0x1b
        /*001e*/ 	.short	0x00ff


	//----- nvinfo : EIATTR_NUM_BARRIERS
	.align		4
        /*0020*/ 	.byte	0x02, 0x4c
        /*0022*/ 	.byte	0x01
	.zero		1


	//----- nvinfo : EIATTR_ANNOTATIONS
	.align		4
        /*0024*/ 	.byte	0x04, 0x55
        /*0026*/ 	.short	(.L_514 - .L_513)


	//   ....[0]....
.L_513:
        /* <DEDUP_REMOVED lines=18> */


	//----- nvinfo : EIATTR_MERCURY_ISA_VERSION
	.align		4
.L_514:
        /*0138*/ 	.byte	0x03, 0x5f
        /*013a*/ 	.short	0x0101


	//----- nvinfo : EIATTR_COOP_GROUP_MASK_REGIDS
	.align		4
        /*013c*/ 	.byte	0x04, 0x29
        /*013e*/ 	.short	(.L_516 - .L_515)


	//   ....[0]....
.L_515:
        /*0140*/ 	.word	0xffffffff


	//   ....[1]....
        /*0144*/ 	.word	0xffffffff


	//   ....[2]....
        /*0148*/ 	.word	0xffffffff


	//   ....[3]....
        /*014c*/ 	.word	0xffffffff


	//   ....[4]....
        /*0150*/ 	.word	0xffffffff


	//   ....[5]....
        /*0154*/ 	.word	0xffffffff


	//   ....[6]....
        /*0158*/ 	.word	0xffffffff


	//   ....[7]....
        /*015c*/ 	.word	0xffffffff


	//   ....[8]....
        /*0160*/ 	.word	0xffffffff


	//   ....[9]....
        /*0164*/ 	.word	0xffffffff


	//   ....[10]....
        /*0168*/ 	.word	0xffffffff


	//   ....[11]....
        /*016c*/ 	.word	0xffffffff


	//   ....[12]....
        /*0170*/ 	.word	0xffffffff


	//   ....[13]....
        /*0174*/ 	.word	0xffffffff


	//   ....[14]....
        /*0178*/ 	.word	0xffffffff


	//   ....[15]....
        /*017c*/ 	.word	0xffffffff


	//   ....[16]....
        /*0180*/ 	.word	0xffffffff


	//   ....[17]....
        /*0184*/ 	.word	0xffffffff


	//   ....[18]....
        /*0188*/ 	.word	0xffffffff


	//   ....[19]....
        /*018c*/ 	.word	0xffffffff


	//   ....[20]....
        /*0190*/ 	.word	0xffffffff


	//   ....[21]....
        /*0194*/ 	.word	0xffffffff


	//   ....[22]....
        /*0198*/ 	.word	0xffffffff


	//   ....[23]....
        /*019c*/ 	.word	0xffffffff


	//----- nvinfo : EIATTR_COOP_GROUP_INSTR_OFFSETS
	.align		4
.L_516:
        /*01a0*/ 	.byte	0x04, 0x28
        /*01a2*/ 	.short	(.L_518 - .L_517)


	//   ....[0]....
.L_517:
        /*01a4*/ 	.word	0x00003c80


	//   ....[1]....
        /*01a8*/ 	.word	0x00003dd0


	//   ....[2]....
        /*01ac*/ 	.word	0x00003eb0


	//   ....[3]....
        /*01b0*/ 	.word	0x00003fe0


	//   ....[4]....
        /*01b4*/ 	.word	0x00004030


	//   ....[5]....
        /*01b8*/ 	.word	0x000041d0


	//   ....[6]....
        /*01bc*/ 	.word	0x00004300


	//   ....[7]....
        /*01c0*/ 	.word	0x000043d0


	//   ....[8]....
        /*01c4*/ 	.word	0x000075d0


	//   ....[9]....
        /*01c8*/ 	.word	0x00007610


	//   ....[10]....
        /*01cc*/ 	.word	0x00007760


	//   ....[11]....
        /*01d0*/ 	.word	0x00007790


	//   ....[12]....
        /*01d4*/ 	.word	0x00007920


	//   ....[13]....
        /*01d8*/ 	.word	0x00007ac0


	//   ....[14]....
        /*01dc*/ 	.word	0x00007b80


	//   ....[15]....
        /*01e0*/ 	.word	0x00007c80


	//   ....[16]....
        /*01e4*/ 	.word	0x0000a3d0


	//   ....[17]....
        /*01e8*/ 	.word	0x0000a3f0


	//   ....[18]....
        /*01ec*/ 	.word	0x0000a400


	//   ....[19]....
        /*01f0*/ 	.word	0x0000a410


	//   ....[20]....
        /*01f4*/ 	.word	0x0000a450


	//   ....[21]....
        /*01f8*/ 	.word	0x0000a470


	//   ....[22]....
        /*01fc*/ 	.word	0x0000a490


	//   ....[23]....
        /*0200*/ 	.word	0x0000a4d0


	//----- nvinfo : EIATTR_EXIT_INSTR_OFFSETS
	.align		4
.L_518:
        /*0204*/ 	.byte	0x04, 0x1c
        /*0206*/ 	.short	(.L_520 - .L_519)


	//   ....[0]....
.L_519:
        /*0208*/ 	.word	0x000005e0


	//   ....[1]....
        /*020c*/ 	.word	0x0000c0e0


	//   ....[2]....
        /*0210*/ 	.word	0x0000c1c0


	//   ....[3]....
        /*0214*/ 	.word	0x0000d4c0


	//   ....[4]....
        /*0218*/ 	.word	0x0000d550


	//----- nvinfo : EIATTR_CRS_STACK_SIZE
	.align		4
.L_520:
        /*021c*/ 	.byte	0x04, 0x1e
        /*021e*/ 	.short	(.L_522 - .L_521)
.L_521:
        /*0220*/ 	.word	0x00000000


	//----- nvinfo : EIATTR_CBANK_PARAM_SIZE
	.align		4
.L_522:
        /*0224*/ 	.byte	0x03, 0x19
        /*0226*/ 	.short	0x01d0


	//----- nvinfo : EIATTR_PARAM_CBANK
	.align		4
        /*0228*/ 	.byte	0x04, 0x0a
        /*022a*/ 	.short	(.L_524 - .L_523)
	.align		4
.L_523:
        /*022c*/ 	.word	index@(.nv.constant0._ZN5flash16flash_fwd_kernelI23Flash_fwd_kernel_traitsILi64ELi128ELi64ELi4ELb0ELb0EN7cutlass6half_tE19Flash_kernel_traitsILi64ELi128ELi64ELi4ES3_EELb1ELb0ELb0ELb0ELb0ELb0ELb0ELb0EEEvNS_16Flash_fwd_paramsE)
        /*0230*/ 	.short	0x0210
        /*0232*/ 	.short	0x01d0


	//----- nvinfo : EIATTR_SW_WAR
	.align		4
.L_524:
        /*0234*/ 	.byte	0x04, 0x36
        /*0236*/ 	.short	(.L_526 - .L_525)
.L_525:
        /*0238*/ 	.word	0x00000008
.L_526:


//--------------------- .nv.info._ZN5flash16flash_fwd_kernelI23Flash_fwd_kernel_traitsILi64ELi128ELi64ELi4ELb0ELb0EN7cutlass6half_tE19Flash_kernel_traitsILi64ELi128ELi64ELi4ES3_EELb1ELb0ELb1ELb0ELb0ELb0ELb0ELb0EEEvNS_16Flash_fwd_paramsE --------------------------
	.section	.nv.info._ZN5flash16flash_fwd_kernelI23Flash_fwd_kernel_traitsILi64ELi128ELi64ELi4ELb0ELb0EN7cutlass6half_tE19Flash_kernel_traitsILi64ELi128ELi64ELi4ES3_EELb1ELb0ELb1ELb0ELb0ELb0ELb0ELb0EEEvNS_16Flash_fwd_paramsE,"",@"SHT_CUDA_INFO"
	.sectionflags	@""
	.align	4


	//----- nvinfo : EIATTR_CUDA_API_VERSION
	.align		4
        /*0000*/ 	.byte	0x04, 0x37
        /*0002*/ 	.short	(.L_528 - .L_527)
.L_527:
        /*0004*/ 	.word	0x00000082


	//----- nvinfo : EIATTR_KPARAM_INFO
	.align		4
.L_528:
        /*0008*/ 	.byte	0x04, 0x17
        /*000a*/ 	.short	(.L_530 - .L_529)
.L_529:
        /*000c*/ 	.word	0x00000000
        /*0010*/ 	.short	0x0000
        /*0012*/ 	.short	0x0000
        /*0014*/ 	.byte	0x00, 0xf0, 0x41, 0x07


	//----- nvinfo : EIATTR_SPARSE_MMA_MASK
	.align		4
.L_530:
        /*0018*/ 	.byte	0x03, 0x50
        /*001a*/ 	.short	0x0000


	//----- nvinfo : EIATTR_MAXREG_COUNT
	.align		4
        /*001c*/ 	.byte	0x03, 0x1b
        /*001e*/ 	.short	0x00ff


	//----- nvinfo : EIATTR_NUM_BARRIERS
	.align		4
        /*0020*/ 	.byte	0x02, 0x4c
        /*0022*/ 	.byte	0x01
	.zero		1


	//----- nvinfo : EIATTR_ANNOTATIONS
	.align		4
        /*0024*/ 	.byte	0x04, 0x55
        /*0026*/ 	.short	(.L_532 - .L_531)


	//   ....[0]....
.L_531:
        /* <DEDUP_REMOVED lines=33> */


	//----- nvinfo : EIATTR_MERCURY_ISA_VERSION
	.align		4
.L_532:
        /*0220*/ 	.byte	0x03, 0x5f
        /*0222*/ 	.short	0x0101


	//----- nvinfo : EIATTR_INT_WARP_WIDE_INSTR_OFFSETS
	.align		4
        /*0224*/ 	.byte	0x04, 0x31
        /*0226*/ 	.short	(.L_534 - .L_533)


	//   ....[0]....
.L_533:
        /*0228*/ 	.word	0x00008830


	//----- nvinfo : EIATTR_COOP_GROUP_MASK_REGIDS
	.align		4
.L_534:
        /*022c*/ 	.byte	0x04, 0x29
        /*022e*/ 	.short	(.L_536 - .L_535)


	//   ....[0]....
.L_535:
        /*0230*/ 	.word	0xffffffff


	//   ....[1]....
        /*0234*/ 	.word	0xffffffff


	//   ....[2]....
        /*0238*/ 	.word	0xffffffff


	//   ....[3]....
        /*023c*/ 	.word	0xffffffff


	//   ....[4]....
        /*0240*/ 	.word	0xffffffff


	//   ....[5]....
        /*0244*/ 	.word	0xffffffff


	//   ....[6]....
        /*0248*/ 	.word	0xffffffff


	//   ....[7]....
        /*024c*/ 	.word	0xffffffff


	//   ....[8]....
        /*0250*/ 	.word	0xffffffff


	//   ....[9]....
        /*0254*/ 	.word	0xffffffff


	//   ....[10]....
        /*0258*/ 	.word	0xffffffff


	//   ....[11]....
        /*025c*/ 	.word	0xffffffff


	//   ....[12]....
        /*0260*/ 	.word	0xffffffff


	//   ....[13]....
        /*0264*/ 	.word	0xffffffff


	//   ....[14]....
        /*0268*/ 	.word	0xffffffff


	//   ....[15]....
        /*026c*/ 	.word	0xffffffff


	//   ....[16]....
        /*0270*/ 	.word	0xffffffff


	//   ....[17]....
        /*0274*/ 	.word	0xffffffff


	//   ....[18]....
        /*0278*/ 	.word	0xffffffff


	//   ....[19]....
        /*027c*/ 	.word	0xffffffff


	//   ....[20]....
        /*0280*/ 	.word	0xffffffff


	//   ....[21]....
        /*0284*/ 	.word	0xffffffff


	//   ....[22]....
        /*0288*/ 	.word	0xffffffff


	//   ....[23]....
        /*028c*/ 	.word	0xffffffff


	//   ....[24]....
        /*0290*/ 	.word	0xffffffff


	//   ....[25]....
        /*0294*/ 	.word	0xffffffff


	//   ....[26]....
        /*0298*/ 	.word	0xffffffff


	//   ....[27]....
        /*029c*/ 	.word	0xffffffff


	//   ....[28]....
        /*02a0*/ 	.word	0xffffffff


	//   ....[29]....
        /*02a4*/ 	.word	0xffffffff


	//   ....[30]....
        /*02a8*/ 	.word	0xffffffff


	//   ....[31]....
        /*02ac*/ 	.word	0xffffffff


	//   ....[32]....
        /*02b0*/ 	.word	0xffffffff


	//   ....[33]....
        /*02b4*/ 	.word	0xffffffff


	//   ....[34]....
        /*02b8*/ 	.word	0xffffffff


	//   ....[35]....
        /*02bc*/ 	.word	0xffffffff


	//   ....[36]....
        /*02c0*/ 	.word	0xffffffff


	//   ....[37]....
        /*02c4*/ 	.word	0xffffffff


	//   ....[38]....
        /*02c8*/ 	.word	0xffffffff


	//   ....[39]....
        /*02cc*/ 	.word	0xffffffff


	//----- nvinfo : EIATTR_COOP_GROUP_INSTR_OFFSETS
	.align		4
.L_536:
        /*02d0*/ 	.byte	0x04, 0x28
        /*02d2*/ 	.short	(.L_538 - .L_537)


	//   ....[0]....
.L_537:
        /*02d4*/ 	.word	0x00005e60


	//   ....[1]....
        /*02d8*/ 	.word	0x00005fa0


	//   ....[2]....
        /*02dc*/ 	.word	0x00006190


	//   ....[3]....
        /*02e0*/ 	.word	0x00006290


	//   ....[4]....
        /*02e4*/ 	.word	0x000062f0


	//   ....[5]....
        /*02e8*/ 	.word	0x00006380


	//   ....[6]....
        /*02ec*/ 	.word	0x00006560


	//   ....[7]....
        /*02f0*/ 	.word	0x00006680


	//   ....[8]....
        /*02f4*/ 	.word	0x0000a5f0


	//   ....[9]....
        /*02f8*/ 	.word	0x0000a690


	//   ....[10]....
        /*02fc*/ 	.word	0x0000a800


	//   ....[11]....
        /*0300*/ 	.word	0x0000a8b0


	//   ....[12]....
        /*0304*/ 	.word	0x0000a9e0


	//   ....[13]....
        /*0308*/ 	.word	0x0000aa20


	//   ....[14]....
        /*030c*/ 	.word	0x0000aa80


	//   ....[15]....
        /*0310*/ 	.word	0x0000ac70


	//   ....[16]....
        /*0314*/ 	.word	0x0000f4e0


	//   ....[17]....
        /*0318*/ 	.word	0x0000f6c0


	//   ....[18]....
        /*031c*/ 	.word	0x0000f8a0


	//   ....[19]....
        /*0320*/ 	.word	0x0000f9b0


	//   ....[20]....
        /*0324*/ 	.word	0x0000fa30


	//   ....[21]....
        /*0328*/ 	.word	0x0000fa60


	//   ....[22]....
        /*032c*/ 	.word	0x0000fb00


	//   ....[23]....
        /*0330*/ 	.word	0x0000fba0


	//   ....[24]....
        /*0334*/ 	.word	0x00014490


	//   ....[25]....
        /*0338*/ 	.word	0x000145a0


	//   ....[26]....
        /*033c*/ 	.word	0x000145d0


	//   ....[27]....
        /*0340*/ 	.word	0x00014750


	//   ....[28]....
        /*0344*/ 	.word	0x00014990


	//   ....[29]....
        /*0348*/ 	.word	0x000149f0


	//   ....[30]....
        /*034c*/ 	.word	0x00014a80


	//   ....[31]....
        /*0350*/ 	.word	0x00014aa0


	//   ....[32]....
        /*0354*/ 	.word	0x00017600


	//   ....[33]....
        /*0358*/ 	.word	0x00017610


	//   ....[34]....
        /*035c*/ 	.word	0x00017620


	//   ....[35]....
        /*0360*/ 	.word	0x00017650


	//   ....[36]....
        /*0364*/ 	.word	0x00017670


	//   ....[37]....
        /*0368*/ 	.word	0x00017680


	//   ....[38]....
        /*036c*/ 	.word	0x00017690


	//   ....[39]....
        /*0370*/ 	.word	0x00017710


	//----- nvinfo : EIATTR_EXIT_INSTR_OFFSETS
	.align		4
.L_538:
        /*0374*/ 	.byte	0x04, 0x1c
        /*0376*/ 	.short	(.L_540 - .L_539)


	//   ....[0]....
.L_539:
        /*0378*/ 	.word	0x00000710


	//   ....[1]....
        /*037c*/ 	.word	0x00001b90


	//   ....[2]....
        /*0380*/ 	.word	0x00001c20


	//   ....[3]....
        /*0384*/ 	.word	0x00019390


	//   ....[4]....
        /*0388*/ 	.word	0x00019470


	//----- nvinfo : EIATTR_CRS_STACK_SIZE
	.align		4
.L_540:
        /*038c*/ 	.byte	0x04, 0x1e
        /*038e*/ 	.short	(.L_542 - .L_541)
.L_541:
        /*0390*/ 	.word	0x00000000


	//----- nvinfo : EIATTR_CBANK_PARAM_SIZE
	.align		4
.L_542:
        /*0394*/ 	.byte	0x03, 0x19
        /*0396*/ 	.short	0x01d0


	//----- nvinfo : EIATTR_PARAM_CBANK
	.align		4
        /*0398*/ 	.byte	0x04, 0x0a
        /*039a*/ 	.short	(.L_544 - .L_543)
	.align		4
.L_543:
        /*039c*/ 	.word	index@(.nv.constant0._ZN5flash16flash_fwd_kernelI23Flash_fwd_kernel_traitsILi64ELi128ELi64ELi4ELb0ELb0EN7cutlass6half_tE19Flash_kernel_traitsILi64ELi128ELi64ELi4ES3_EELb1ELb0ELb1ELb0ELb0ELb0ELb0ELb0EEEvNS_16Flash_fwd_paramsE)
        /*03a0*/ 	.short	0x0210
        /*03a2*/ 	.short	0x01d0


	//----- nvinfo : EIATTR_SW_WAR
	.align		4
.L_544:
        /*03a4*/ 	.byte	0x04, 0x36
        /*03a6*/ 	.short	(.L_546 - .L_545)
.L_545:
        /*03a8*/ 	.word	0x00000008
.L_546:


//--------------------- .nv.info._ZN5flash16flash_fwd_kernelI23Flash_fwd_kernel_traitsILi64ELi128ELi64ELi4ELb0ELb0EN7cutlass6half_tE19Flash_kernel_traitsILi64ELi128ELi64ELi4ES3_EELb1ELb0ELb0ELb0ELb1ELb1ELb0ELb0EEEvNS_16Flash_fwd_paramsE --------------------------
	.section	.nv.info._ZN5flash16flash_fwd_kernelI23Flash_fwd_kernel_traitsILi64ELi128ELi64ELi4ELb0ELb0EN7cutlass6half_tE19Flash_kernel_traitsILi64ELi128ELi64ELi4ES3_EELb1ELb0ELb0ELb0ELb1ELb1ELb0ELb0EEEvNS_16Flash_fwd_paramsE,"",@"SHT_CUDA_INFO"
	.sectionflags	@""
	.align	4


	//----- nvinfo : EIATTR_CUDA_API_VERSION
	.align		4
        /*0000*/ 	.byte	0x04, 0x37
        /*0002*/ 	.short	(.L_548 - .L_547)
.L_547:
        /*0004*/ 	.word	0x00000082


	//----- nvinfo : EIATTR_KPARAM_INFO
	.align		4
.L_548:
        /*0008*/ 	.byte	0x04, 0x17
        /*000a*/ 	.short	(.L_550 - .L_549)
.L_549:
        /*000c*/ 	.word	0x00000000
        /*0010*/ 	.short	0x0000
        /*0012*/ 	.short	0x0000
        /*0014*/ 	.byte	0x00, 0xf0, 0x41, 0x07


	//----- nvinfo : EIATTR_SPARSE_MMA_MASK
	.align		4
.L_550:
        /*0018*/ 	.byte	0x03, 0x50
        /*001a*/ 	.short	0x0000


	//----- nvinfo : EIATTR_MAXREG_COUNT
	.align		4
        /*001c*/ 	.byte	0x03, 0x1b
        /*001e*/ 	.short	0x00ff


	//----- nvinfo : EIATTR_NUM_BARRIERS
	.align		4
        /*0020*/ 	.byte	0x02, 0x4c
        /*0022*/ 	.byte	0x01
	.zero		1


	//----- nvinfo : EIATTR_MERCURY_ISA_VERSION
	.align		4
        /*0024*/ 	.byte	0x03, 0x5f
        /*0026*/ 	.short	0x0101


	//----- nvinfo : EIATTR_COOP_GROUP_MASK_REGIDS
	.align		4
        /*0028*/ 	.byte	0x04, 0x29
        /*002a*/ 	.short	(.L_552 - .L_551)


	//   ....[0]....
.L_551:
        /*002c*/ 	.word	0xffffffff


	//   ....[1]....
        /*0030*/ 	.word	0xffffffff


	//   ....[2]....
        /*0034*/ 	.word	0xffffffff


	//   ....[3]....
        /*0038*/ 	.word	0xffffffff


	//   ....[4]....
        /*003c*/ 	.word	0xffffffff


	//   ....[5]....
        /*0040*/ 	.word	0xffffffff


	//   ....[6]....
        /*0044*/ 	.word	0xffffffff


	//   ....[7]....
        /*0048*/ 	.word	0xffffffff


	//   ....[8]....
        /*004c*/ 	.word	0xffffffff


	//   ....[9]....
        /*0050*/ 	.word	0xffffffff


	//   ....[10]....
        /*0054*/ 	.word	0xffffffff


	//   ....[11]....
        /*0058*/ 	.word	0xffffffff


	//   ....[12]....
        /*005c*/ 	.word	0xffffffff


	//   ....[13]....
        /*0060*/ 	.word	0xffffffff


	//   ....[14]....
        /*0064*/ 	.word	0xffffffff


	//   ....[15]....
        /*0068*/ 	.word	0xffffffff


	//   ....[16]....
        /*006c*/ 	.word	0xffffffff


	//   ....[17]....
        /*0070*/ 	.word	0xffffffff


	//   ....[18]....
        /*0074*/ 	.word	0xffffffff


	//   ....[19]....
        /*0078*/ 	.word	0xffffffff


	//   ....[20]....
        /*007c*/ 	.word	0xffffffff


	//   ....[21]....
        /*0080*/ 	.word	0xffffffff


	//   ....[22]....
        /*0084*/ 	.word	0xffffffff


	//   ....[23]....
        /*0088*/ 	.word	0xffffffff


	//----- nvinfo : EIATTR_COOP_GROUP_INSTR_OFFSETS
	.align		4
.L_552:
        /*008c*/ 	.byte	0x04, 0x28
        /*008e*/ 	.short	(.L_554 - .L_553)


	//   ....[0]....
.L_553:
        /*0090*/ 	.word	0x00001bd0


	//   ....[1]....
        /*0094*/ 	.word	0x00001d80


	//   ....[2]....
        /*0098*/ 	.word	0x00001f60


	//   ....[3]....
        /*009c*/ 	.word	0x00002170


	//   ....[4]....
        /*00a0*/ 	.word	0x00002230


	//   ....[5]....
        /*00a4*/ 	.word	0x000023a0


	//   ....[6]....
        /*00a8*/ 	.word	0x000023d0


	//   ....[7]....
        /*00ac*/ 	.word	0x00002570


	//   ....[8]....
        /*00b0*/ 	.word	0x00005270


	//   ....[9]....
        /*00b4*/ 	.word	0x00005300


	//   ....[10]....
        /*00b8*/ 	.word	0x00005320


	//   ....[11]....
        /*00bc*/ 	.word	0x000053c0


	//   ....[12]....
        /*00c0*/ 	.word	0x00005440


	//   ....[13]....
        /*00c4*/ 	.word	0x00005480


	//   ....[14]....
        /*00c8*/ 	.word	0x000057d0


	//   ....[15]....
        /*00cc*/ 	.word	0x00005980


	//   ....[16]....
        /*00d0*/ 	.word	0x00007f60


	//   ....[17]....
        /*00d4*/ 	.word	0x00007fa0


	//   ....[18]....
        /*00d8*/ 	.word	0x00007fe0


	//   ....[19]....
        /*00dc*/ 	.word	0x00007ff0


	//   ....[20]....
        /*00e0*/ 	.word	0x00008030


	//   ....[21]....
        /*00e4*/ 	.word	0x00008050


	//   ....[22]....
        /*00e8*/ 	.word	0x00008070


	//   ....[23]....
        /*00ec*/ 	.word	0x00008080


	//----- nvinfo : EIATTR_EXIT_INSTR_OFFSETS
	.align		4
.L_554:
        /*00f0*/ 	.byte	0x04, 0x1c
        /*00f2*/ 	.short	(.L_556 - .L_555)


	//   ....[0]....
.L_555:
        /*00f4*/ 	.word	0x00000290


	//   ....[1]....
        /*00f8*/ 	.word	0x000095f0


	//----- nvinfo : EIATTR_CRS_STACK_SIZE
	.align		4
.L_556:
        /*00fc*/ 	.byte	0x04, 0x1e
        /*00fe*/ 	.short	(.L_558 - .L_557)
.L_557:
        /*0100*/ 	.word	0x00000000


	//----- nvinfo : EIATTR_CBANK_PARAM_SIZE
	.align		4
.L_558:
        /*0104*/ 	.byte	0x03, 0x19
        /*0106*/ 	.short	0x01d0


	//----- nvinfo : EIATTR_PARAM_CBANK
	.align		4
        /*0108*/ 	.byte	0x04, 0x0a
        /*010a*/ 	.short	(.L_560 - .L_559)
	.align		4
.L_559:
        /*010c*/ 	.word	index@(.nv.constant0._ZN5flash16flash_fwd_kernelI23Flash_fwd_kernel_traitsILi64ELi128ELi64ELi4ELb0ELb0EN7cutlass6half_tE19Flash_kernel_traitsILi64ELi128ELi64ELi4ES3_EELb1ELb0ELb0ELb0ELb1ELb1ELb0ELb0EEEvNS_16Flash_fwd_paramsE)
        /*0110*/ 	.short	0x0210
        /*0112*/ 	.short	0x01d0


	//----- nvinfo : EIATTR_SW_WAR
	.align		4
.L_560:
        /*0114*/ 	.byte	0x04, 0x36
        /*0116*/ 	.short	(.L_562 - .L_561)
.L_561:
        /*0118*/ 	.word	0x00000008
.L_562:


//--------------------- .nv.info._ZN5flash16flash_fwd_kernelI23Flash_fwd_kernel_traitsILi64ELi128ELi64ELi4ELb0ELb0EN7cutlass6half_tE19Flash_kernel_traitsILi64ELi128ELi64ELi4ES3_EELb0ELb0ELb0ELb0ELb1ELb1ELb1ELb0EEEvNS_16Flash_fwd_paramsE --------------------------
	.section	.nv.info._ZN5flash16flash_fwd_kernelI23Flash_fwd_kernel_traitsILi64ELi128ELi64ELi4ELb0ELb0EN7cutlass6half_tE19Flash_kernel_traitsILi64ELi128ELi64ELi4ES3_EELb0ELb0ELb0ELb0ELb1ELb1ELb1ELb0EEEvNS_16Flash_fwd_paramsE,"",@"SHT_CUDA_INFO"
	.sectionflags	@""
	.align	4


	//----- nvinfo : EIATTR_CUDA_API_VERSION
	.align		4
        /*0000*/ 	.byte	0x04, 0x37
        /*0002*/ 	.short	(.L_564 - .L_563)
.L_563:
        /*0004*/ 	.word	0x00000082


	//----- nvinfo : EIATTR_KPARAM_INFO
	.align		4
.L_564:
        /*0008*/ 	.byte	0x04, 0x17
        /*000a*/ 	.short	(.L_566 - .L_565)
.L_565:
        /*000c*/ 	.word	0x00000000
        /*0010*/ 	.short	0x0000
        /*0012*/ 	.short	0x0000
        /*0014*/ 	.byte	0x00, 0xf0, 0x41, 0x07


	//----- nvinfo : EIATTR_SPARSE_MMA_MASK
	.align		4
.L_566:
        /*0018*/ 	.byte	0x03, 0x50
        /*001a*/ 	.short	0x0000


	//----- nvinfo : EIATTR_MAXREG_COUNT
	.align		4
        /*001c*/ 	.byte	0x03, 0x1b
        /*001e*/ 	.short	0x00ff


	//----- nvinfo : EIATTR_NUM_BARRIERS
	.align		4
        /*0020*/ 	.byte	0x02, 0x4c
        /*0022*/ 	.byte	0x01
	.zero		1


	//----- nvinfo : EIATTR_MERCURY_ISA_VERSION
	.align		4
        /*0024*/ 	.byte	0x03, 0x5f
        /*0026*/ 	.short	0x0101


	//----- nvinfo : EIATTR_COOP_GROUP_MASK_REGIDS
	.align		4
        /*0028*/ 	.byte	0x04, 0x29
        /*002a*/ 	.short	(.L_568 - .L_567)


	//   ....[0]....
.L_567:
        /*002c*/ 	.word	0xffffffff


	//   ....[1]....
        /*0030*/ 	.word	0xffffffff


	//   ....[2]....
        /*0034*/ 	.word	0xffffffff


	//   ....[3]....
        /*0038*/ 	.word	0xffffffff


	//   ....[4]....
        /*003c*/ 	.word	0xffffffff


	//   ....[5]....
        /*0040*/ 	.word	0xffffffff


	//   ....[6]....
        /*0044*/ 	.word	0xffffffff


	//   ....[7]....
        /*0048*/ 	.word	0xffffffff


	//   ....[8]....
        /*004c*/ 	.word	0xffffffff


	//   ....[9]....
        /*0050*/ 	.word	0xffffffff


	//   ....[10]....
        /*0054*/ 	.word	0xffffffff


	//   ....[11]....
        /*0058*/ 	.word	0xffffffff


	//   ....[12]....
        /*005c*/ 	.word	0xffffffff


	//   ....[13]....
        /*0060*/ 	.word	0xffffffff


	//   ....[14]....
        /*0064*/ 	.word	0xffffffff


	//   ....[15]....
        /*0068*/ 	.word	0xffffffff


	//   ....[16]....
        /*006c*/ 	.word	0xffffffff


	//   ....[17]....
        /*0070*/ 	.word	0xffffffff


	//   ....[18]....
        /*0074*/ 	.word	0xffffffff


	//   ....[19]....
        /*0078*/ 	.word	0xffffffff


	//   ....[20]....
        /*007c*/ 	.word	0xffffffff


	//   ....[21]....
        /*0080*/ 	.word	0xffffffff


	//   ....[22]....
        /*0084*/ 	.word	0xffffffff


	//   ....[23]....
        /*0088*/ 	.word	0xffffffff


	//----- nvinfo : EIATTR_COOP_GROUP_INSTR_OFFSETS
	.align		4
.L_568:
        /*008c*/ 	.byte	0x04, 0x28
        /*008e*/ 	.short	(.L_570 - .L_569)


	//   ....[0]....
.L_569:
        /*0090*/ 	.word	0x00001f30


	//   ....[1]....
        /*0094*/ 	.word	0x00002110


	//   ....[2]....
        /*0098*/ 	.word	0x00002410


	//   ....[3]....
        /*009c*/ 	.word	0x00002470


	//   ....[4]....
        /*00a0*/ 	.word	0x00002600


	//   ....[5]....
        /*00a4*/ 	.word	0x00002620


	//   ....[6]....
        /*00a8*/ 	.word	0x00002650


	//   ....[7]....
        /*00ac*/ 	.word	0x00002730


	//   ....[8]....
        /*00b0*/ 	.word	0x00004e40


	//   ....[9]....
        /*00b4*/ 	.word	0x00004e60


	//   ....[10]....
        /*00b8*/ 	.word	0x00004e70


	//   ....[11]....
        /*00bc*/ 	.word	0x00004e80


	//   ....[12]....
        /*00c0*/ 	.word	0x00004ec0


	//   ....[13]....
        /*00c4*/ 	.word	0x00004ef0


	//   ....[14]....
        /*00c8*/ 	.word	0x00004f00


	//   ....[15]....
        /*00cc*/ 	.word	0x00004f10


	//   ....[16]....
        /*00d0*/ 	.word	0x00006820


	//   ....[17]....
        /*00d4*/ 	.word	0x00006860


	//   ....[18]....
        /*00d8*/ 	.word	0x00006890


	//   ....[19]....
        /*00dc*/ 	.word	0x000068a0


	//   ....[20]....
        /*00e0*/ 	.word	0x00006900


	//   ....[21]....
        /*00e4*/ 	.word	0x00006930


	//   ....[22]....
        /*00e8*/ 	.word	0x00006950


	//   ....[23]....
        /*00ec*/ 	.word	0x00006960


	//----- nvinfo : EIATTR_EXIT_INSTR_OFFSETS
	.align		4
.L_570:
        /*00f0*/ 	.byte	0x04, 0x1c
        /*00f2*/ 	.short	(.L_572 - .L_571)


	//   ....[0]....
.L_571:
        /*00f4*/ 	.word	0x00000140


	//   ....[1]....
        /*00f8*/ 	.word	0x00007eb0


	//----- nvinfo : EIATTR_CRS_STACK_SIZE
	.align		4
.L_572:
        /*00fc*/ 	.byte	0x04, 0x1e
        /*00fe*/ 	.short	(.L_574 - .L_573)
.L_573:
        /*0100*/ 	.word	0x00000000


	//----- nvinfo : EIATTR_CBANK_PARAM_SIZE
	.align		4
.L_574:
        /*0104*/ 	.byte	0x03, 0x19
        /*0106*/ 	.short	0x01d0


	//----- nvinfo : EIATTR_PARAM_CBANK
	.align		4
        /*0108*/ 	.byte	0x04, 0x0a
        /*010a*/ 	.short	(.L_576 - .L_575)
	.align		4
.L_575:
        /*010c*/ 	.word	index@(.nv.constant0._ZN5flash16flash_fwd_kernelI23Flash_fwd_kernel_traitsILi64ELi128ELi64ELi4ELb0ELb0EN7cutlass6half_tE19Flash_kernel_traitsILi64ELi128ELi64ELi4ES3_EELb0ELb0ELb0ELb0ELb1ELb1ELb1ELb0EEEvNS_16Flash_fwd_paramsE)
        /*0110*/ 	.short	0x0210
        /*0112*/ 	.short	0x01d0


	//----- nvinfo : EIATTR_SW_WAR
	.align		4
.L_576:
        /*0114*/ 	.byte	0x04, 0x36
        /*0116*/ 	.short	(.L_578 - .L_577)
.L_577:
        /*0118*/ 	.word	0x00000008
.L_578:


//--------------------- .nv.info._ZN5flash16flash_fwd_kernelI23Flash_fwd_kernel_traitsILi64ELi128ELi64ELi4ELb0ELb0EN7cutlass6half_tE19Flash_kernel_traitsILi64ELi128ELi64ELi4ES3_EELb1ELb0ELb0ELb1ELb0ELb0ELb0ELb0EEEvNS_16Flash_fwd_paramsE --------------------------
	.section	.nv.info._ZN5flash16flash_fwd_kernelI23Flash_fwd_kernel_traitsILi64ELi128ELi64ELi4ELb0ELb0EN7cutlass6half_tE19Flash_kernel_traitsILi64ELi128ELi64ELi4ES3_EELb1ELb0ELb0ELb1ELb0ELb0ELb0ELb0EEEvNS_16Flash_fwd_paramsE,"",@"SHT_CUDA_INFO"
	.sectionflags	@""
	.align	4


	//----- nvinfo : EIATTR_CUDA_API_VERSION
	.align		4
        /*0000*/ 	.byte	0x04, 0x37
        /*0002*/ 	.short	(.L_580 - .L_579)
.L_579:
        /*0004*/ 	.word	0x00000082


	//----- nvinfo : EIATTR_KPARAM_INFO
	.align		4
.L_580:
        /*0008*/ 	.byte	0x04, 0x17
        /*000a*/ 	.short	(.L_582 - .L_581)
.L_581:
        /*000c*/ 	.word	0x00000000
        /*0010*/ 	.short	0x0000
        /*0012*/ 	.short	0x0000
        /*0014*/ 	.byte	0x00, 0xf0, 0x41, 0x07


	//----- nvinfo : EIATTR_SPARSE_MMA_MASK
	.align		4
.L_582:
        /*0018*/ 	.byte	0x03, 0x50
        /*001a*/ 	.short	0x0000


	//----- nvinfo : EIATTR_MAXREG_COUNT
	.align		4
        /*001c*/ 	.byte	0x03, 0x1b
        /*001e*/ 	.short	0x00ff


	//----- nvinfo : EIATTR_NUM_BARRIERS
	.align		4
        /*0020*/ 	.byte	0x02, 0x4c
        /*0022*/ 	.byte	0x01
	.zero		1


	//----- nvinfo : EIATTR_ANNOTATIONS
	.align		4
        /*0024*/ 	.byte	0x04, 0x55
        /*0026*/ 	.short	(.L_584 - .L_583)


	//   ....[0]....
.L_583:
        /* <DEDUP_REMOVED lines=19> */


	//----- nvinfo : EIATTR_MERCURY_ISA_VERSION
	.align		4
.L_584:
        /*0148*/ 	.byte	0x03, 0x5f
        /*014a*/ 	.short	0x0101


	//----- nvinfo : EIATTR_COOP_GROUP_MASK_REGIDS
	.align		4
        /*014c*/ 	.byte	0x04, 0x29
        /*014e*/ 	.short	(.L_586 - .L_585)


	//   ....[0]....
.L_585:
        /*0150*/ 	.word	0xffffffff


	//   ....[1]....
        /*0154*/ 	.word	0xffffffff


	//   ....[2]....
        /*0158*/ 	.word	0xffffffff


	//   ....[3]....
        /*015c*/ 	.word	0xffffffff


	//   ....[4]....
        /*0160*/ 	.word	0xffffffff


	//   ....[5]....
        /*0164*/ 	.word	0xffffffff


	//   ....[6]....
        /*0168*/ 	.word	0xffffffff


	//   ....[7]....
        /*016c*/ 	.word	0xffffffff


	//   ....[8]....
        /*0170*/ 	.word	0xffffffff


	//   ....[9]....
        /*0174*/ 	.word	0xffffffff


	//   ....[10]....
        /*0178*/ 	.word	0xffffffff


	//   ....[11]....
        /*017c*/ 	.word	0xffffffff


	//   ....[12]....
        /*0180*/ 	.word	0xffffffff


	//   ....[13]....
        /*0184*/ 	.word	0xffffffff


	//   ....[14]....
        /*0188*/ 	.word	0xffffffff


	//   ....[15]....
        /*018c*/ 	.word	0xffffffff


	//   ....[16]....
        /*0190*/ 	.word	0xffffffff


	//   ....[17]....
        /*0194*/ 	.word	0xffffffff


	//   ....[18]....
        /*0198*/ 	.word	0xffffffff


	//   ....[19]....
        /*019c*/ 	.word	0xffffffff


	//   ....[20]....
        /*01a0*/ 	.word	0xffffffff


	//   ....[21]....
        /*01a4*/ 	.word	0xffffffff


	//   ....[22]....
        /*01a8*/ 	.word	0xffffffff


	//   ....[23]....
        /*01ac*/ 	.word	0xffffffff


	//----- nvinfo : EIATTR_COOP_GROUP_INSTR_OFFSETS
	.align		4
.L_586:
        /*01b0*/ 	.byte	0x04, 0x28
        /*01b2*/ 	.short	(.L_588 - .L_587)


	//   ....[0]....
.L_587:
        /*01b4*/ 	.word	0x00005080


	//   ....[1]....
        /*01b8*/ 	.word	0x000051f0


	//   ....[2]....
        /*01bc*/ 	.word	0x00005250


	//   ....[3]....
        /*01c0*/ 	.word	0x00005490


	//   ....[4]....
        /*01c4*/ 	.word	0x000054d0


	//   ....[5]....
        /*01c8*/ 	.word	0x00005610


	//   ....[6]....
        /*01cc*/ 	.word	0x00005810


	//   ....[7]....
        /*01d0*/ 	.word	0x000058d0


	//   ....[8]....
        /*01d4*/ 	.word	0x00009770


	//   ....[9]....
        /*01d8*/ 	.word	0x000097b0


	//   ....[10]....
        /*01dc*/ 	.word	0x00009900


	//   ....[11]....
        /*01e0*/ 	.word	0x00009950


	//   ....[12]....
        /*01e4*/ 	.word	0x00009a00


	//   ....[13]....
        /*01e8*/ 	.word	0x00009a30


	//   ....[14]....
        /*01ec*/ 	.word	0x00009e30


	//   ....[15]....
        /*01f0*/ 	.word	0x00009fd0


	//   ....[16]....
        /*01f4*/ 	.word	0x0000c5d0


	//   ....[17]....
        /*01f8*/ 	.word	0x0000c5e0


	//   ....[18]....
        /*01fc*/ 	.word	0x0000c5f0


	//   ....[19]....
        /*0200*/ 	.word	0x0000c600


	//   ....[20]....
        /*0204*/ 	.word	0x0000c640


	//   ....[21]....
        /*0208*/ 	.word	0x0000c660


	//   ....[22]....
        /*020c*/ 	.word	0x0000c680


	//   ....[23]....
        /*0210*/ 	.word	0x0000c6d0


	//----- nvinfo : EIATTR_EXIT_INSTR_OFFSETS
	.align		4
.L_588:
        /*0214*/ 	.byte	0x04, 0x1c
        /*0216*/ 	.short	(.L_590 - .L_589)


	//   ....[0]....
.L_589:
        /*0218*/ 	.word	0x000005d0


	//   ....[1]....
        /*021c*/ 	.word	0x0000e2d0


	//   ....[2]....
        /*0220*/ 	.word	0x0000e3b0


	//   ....[3]....
        /*0224*/ 	.word	0x0000f6b0


	//   ....[4]....
        /*0228*/ 	.word	0x0000f740


	//----- nvinfo : EIATTR_CRS_STACK_SIZE
	.align		4
.L_590:
        /*022c*/ 	.byte	0x04, 0x1e
        /*022e*/ 	.short	(.L_592 - .L_591)
.L_591:
        /*0230*/ 	.word	0x00000000


	//----- nvinfo : EIATTR_CBANK_PARAM_SIZE
	.align		4
.L_592:
        /*0234*/ 	.byte	0x03, 0x19
        /*0236*/ 	.short	0x01d0


	//----- nvinfo : EIATTR_PARAM_CBANK
	.align		4
        /*0238*/ 	.byte	0x04, 0x0a
        /*023a*/ 	.short	(.L_594 - .L_593)
	.align		4
.L_593:
        /*023c*/ 	.word	index@(.nv.constant0._ZN5flash16flash_fwd_kernelI23Flash_fwd_kernel_traitsILi64ELi128ELi64ELi4ELb0ELb0EN7cutlass6half_tE19Flash_kernel_traitsILi64ELi128ELi64ELi4ES3_EELb1ELb0ELb0ELb1ELb0ELb0ELb0ELb0EEEvNS_16Flash_fwd_paramsE)
        /*0240*/ 	.short	0x0210
        /*0242*/ 	.short	0x01d0


	//----- nvinfo : EIATTR_SW_WAR
	.align		4
.L_594:
        /*0244*/ 	.byte	0x04, 0x36
        /*0246*/ 	.short	(.L_596 - .L_595)
.L_595:
        /*0248*/ 	.word	0x00000008
.L_596:


//--------------------- .nv.info._ZN5flash16flash_fwd_kernelI23Flash_fwd_kernel_traitsILi64ELi128ELi64ELi4ELb0ELb0EN7cutlass6half_tE19Flash_kernel_traitsILi64ELi128ELi64ELi4ES3_EELb1ELb0ELb0ELb0ELb0ELb0ELb0ELb1EEEvNS_16Flash_fwd_paramsE --------------------------
	.section	.nv.info._ZN5flash16flash_fwd_kernelI23Flash_fwd_kernel_traitsILi64ELi128ELi64ELi4ELb0ELb0EN7cutlass6half_tE19Flash_kernel_traitsILi64ELi128ELi64ELi4ES3_EELb1ELb0ELb0ELb0ELb0ELb0ELb0ELb1EEEvNS_16Flash_fwd_paramsE,"",@"SHT_CUDA_INFO"
	.sectionflags	@""
	.align	4


	//----- nvinfo : EIATTR_CUDA_API_VERSION
	.align		4
        /*0000*/ 	.byte	0x04, 0x37
        /*0002*/ 	.short	(.L_598 - .L_597)
.L_597:
        /*0004*/ 	.word	0x00000082


	//----- nvinfo : EIATTR_KPARAM_INFO
	.align		4
.L_598:
        /*0008*/ 	.byte	0x04, 0x17
        /*000a*/ 	.short	(.L_600 - .L_599)
.L_599:
        /*000c*/ 	.word	0x00000000
        /*0010*/ 	.short	0x0000
        /*0012*/ 	.short	0x0000
        /*0014*/ 	.byte	0x00, 0xf0, 0x41, 0x07


	//----- nvinfo : EIATTR_SPARSE_MMA_MASK
	.align		4
.L_600:
        /*0018*/ 	.byte	0x03, 0x50
        /*001a*/ 	.short	0x0000


	//----- nvinfo : EIATTR_MAXREG_COUNT
	.align		4
        /*001c*/ 	.byte	0x03, 0x1b
        /*001e*/ 	.short	0x00ff


	//----- nvinfo : EIATTR_NUM_BARRIERS
	.align		4
        /*0020*/ 	.byte	0x02, 0x4c
        /*0022*/ 	.byte	0x01
	.zero		1


	//----- nvinfo : EIATTR_ANNOTATIONS
	.align		4
        /*0024*/ 	.byte	0x04, 0x55
        /*0026*/ 	.short	(.L_602 - .L_601)


	//   ....[0]....
.L_601:
        /* <DEDUP_REMOVED lines=74> */


	//----- nvinfo : EIATTR_MERCURY_ISA_VERSION
	.align		4
.L_602:
        /*04b0*/ 	.byte	0x03, 0x5f
        /*04b2*/ 	.short	0x0101


	//----- nvinfo : EIATTR_COOP_GROUP_MASK_REGIDS
	.align		4
        /*04b4*/ 	.byte	0x04, 0x29
        /*04b6*/ 	.short	(.L_604 - .L_603)


	//   ....[0]....
.L_603:
        /*04b8*/ 	.word	0xffffffff


	//   ....[1]....
        /*04bc*/ 	.word	0xffffffff


	//   ....[2]....
        /*04c0*/ 	.word	0xffffffff


	//   ....[3]....
        /*04c4*/ 	.word	0xffffffff


	//   ....[4]....
        /*04c8*/ 	.word	0xffffffff


	//   ....[5]....
        /*04cc*/ 	.word	0xffffffff


	//   ....[6]....
        /*04d0*/ 	.word	0xffffffff


	//   ....[7]....
        /*04d4*/ 	.word	0xffffffff


	//   ....[8]....
        /*04d8*/ 	.word	0xffffffff


	//   ....[9]....
        /*04dc*/ 	.word	0xffffffff


	//   ....[10]....
        /*04e0*/ 	.word	0xffffffff


	//   ....[11]....
        /*04e4*/ 	.word	0xffffffff


	//   ....[12]....
        /*04e8*/ 	.word	0xffffffff


	//   ....[13]....
        /*04ec*/ 	.word	0xffffffff


	//   ....[14]....
        /*04f0*/ 	.word	0xffffffff


	//   ....[15]....
        /*04f4*/ 	.word	0xffffffff


	//   ....[16]....
        /*04f8*/ 	.word	0xffffffff


	//   ....[17]....
        /*04fc*/ 	.word	0xffffffff


	//   ....[18]....
        /*0500*/ 	.word	0xffffffff


	//   ....[19]....
        /*0504*/ 	.word	0xffffffff


	//   ....[20]....
        /*0508*/ 	.word	0xffffffff


	//   ....[21]....
        /*050c*/ 	.word	0xffffffff


	//   ....[22]....
        /*0510*/ 	.word	0xffffffff


	//   ....[23]....
        /*0514*/ 	.word	0xffffffff


	//----- nvinfo : EIATTR_COOP_GROUP_INSTR_OFFSETS
	.align		4
.L_604:
        /*0518*/ 	.byte	0x04, 0x28
        /*051a*/ 	.short	(.L_606 - .L_605)


	//   ....[0]....
.L_605:
        /*051c*/ 	.word	0x00003fc0


	//   ....[1]....
        /*0520*/ 	.word	0x00004140


	//   ....[2]....
        /*0524*/ 	.word	0x00004180


	//   ....[3]....
        /*0528*/ 	.word	0x000042c0


	//   ....[4]....
        /*052c*/ 	.word	0x00004bc0


	//   ....[5]....
        /*0530*/ 	.word	0x00004e10


	//   ....[6]....
        /*0534*/ 	.word	0x00004f30


	//   ....[7]....
        /*0538*/ 	.word	0x00005080


	//   ....[8]....
        /*053c*/ 	.word	0x00009ad0


	//   ....[9]....
        /*0540*/ 	.word	0x00009ae0


	//   ....[10]....
        /*0544*/ 	.word	0x00009af0


	//   ....[11]....
        /*0548*/ 	.word	0x00009b00


	//   ....[12]....
        /*054c*/ 	.word	0x00009b60


	//   ....[13]....
        /*0550*/ 	.word	0x00009b80


	//   ....[14]....
        /*0554*/ 	.word	0x00009c30


	//   ....[15]....
        /*0558*/ 	.word	0x00009ef0


	//   ....[16]....
        /*055c*/ 	.word	0x0000f220


	//   ....[17]....
        /*0560*/ 	.word	0x0000f230


	//   ....[18]....
        /*0564*/ 	.word	0x0000f240


	//   ....[19]....
        /*0568*/ 	.word	0x0000f250


	//   ....[20]....
        /*056c*/ 	.word	0x0000f2a0


	//   ....[21]....
        /*0570*/ 	.word	0x0000f2c0


	//   ....[22]....
        /*0574*/ 	.word	0x0000f2e0


	//   ....[23]....
        /*0578*/ 	.word	0x0000f2f0


	//----- nvinfo : EIATTR_EXIT_INSTR_OFFSETS
	.align		4
.L_606:
        /*057c*/ 	.byte	0x04, 0x1c
        /*057e*/ 	.short	(.L_608 - .L_607)


	//   ....[0]....
.L_607:
        /*0580*/ 	.word	0x00000560


	//   ....[1]....
        /*0584*/ 	.word	0x00010f70


	//   ....[2]....
        /*0588*/ 	.word	0x00011050


	//   ....[3]....
        /*058c*/ 	.word	0x00012370


	//   ....[4]....
        /*0590*/ 	.word	0x00012400


	//----- nvinfo : EIATTR_CRS_STACK_SIZE
	.align		4
.L_608:
        /*0594*/ 	.byte	0x04, 0x1e
        /*0596*/ 	.short	(.L_610 - .L_609)
.L_609:
        /*0598*/ 	.word	0x00000000


	//----- nvinfo : EIATTR_CBANK_PARAM_SIZE
	.align		4
.L_610:
        /*059c*/ 	.byte	0x03, 0x19
        /*059e*/ 	.short	0x01d0


	//----- nvinfo : EIATTR_PARAM_CBANK
	.align		4
        /*05a0*/ 	.byte	0x04, 0x0a
        /*05a2*/ 	.short	(.L_612 - .L_611)
	.align		4
.L_611:
        /*05a4*/ 	.word	index@(.nv.constant0._ZN5flash16flash_fwd_kernelI23Flash_fwd_kernel_traitsILi64ELi128ELi64ELi4ELb0ELb0EN7cutlass6half_tE19Flash_kernel_traitsILi64ELi128ELi64ELi4ES3_EELb1ELb0ELb0ELb0ELb0ELb0ELb0ELb1EEEvNS_16Flash_fwd_paramsE)
        /*05a8*/ 	.short	0x0210
        /*05aa*/ 	.short	0x01d0


	//----- nvinfo : EIATTR_SW_WAR
	.align		4
.L_612:
        /*05ac*/ 	.byte	0x04, 0x36
        /*05ae*/ 	.short	(.L_614 - .L_613)
.L_613:
        /*05b0*/ 	.word	0x00000008
.L_614:


//--------------------- .nv.info._ZN5flash16flash_fwd_kernelI23Flash_fwd_kernel_traitsILi64ELi128ELi64ELi4ELb0ELb0EN7cutlass6half_tE19Flash_kernel_traitsILi64ELi128ELi64ELi4ES3_EELb0ELb0ELb0ELb0ELb0ELb0ELb1ELb0EEEvNS_16Flash_fwd_paramsE --------------------------
	.section	.nv.info._ZN5flash16flash_fwd_kernelI23Flash_fwd_kernel_traitsILi64ELi128ELi64ELi4ELb0ELb0EN7cutlass6half_tE19Flash_kernel_traitsILi64ELi128ELi64ELi4ES3_EELb0ELb0ELb0ELb0ELb0ELb0ELb1ELb0EEEvNS_16Flash_fwd_paramsE,"",@"SHT_CUDA_INFO"
	.sectionflags	@""
	.align	4


	//----- nvinfo : EIATTR_CUDA_API_VERSION
	.align		4
        /*0000*/ 	.byte	0x04, 0x37
        /*0002*/ 	.short	(.L_616 - .L_615)
.L_615:
        /*0004*/ 	.word	0x00000082


	//----- nvinfo : EIATTR_KPARAM_INFO
	.align		4
.L_616:
        /*0008*/ 	.byte	0x04, 0x17
        /*000a*/ 	.short	(.L_618 - .L_617)
.L_617:
        /*000c*/ 	.word	0x00000000
        /*0010*/ 	.short	0x0000
        /*0012*/ 	.short	0x0000
        /*0014*/ 	.byte	0x00, 0xf0, 0x41, 0x07


	//----- nvinfo : EIATTR_SPARSE_MMA_MASK
	.align		4
.L_618:
        /*0018*/ 	.byte	0x03, 0x50
        /*001a*/ 	.short	0x0000


	//----- nvinfo : EIATTR_MAXREG_COUNT
	.align		4
        /*001c*/ 	.byte	0x03, 0x1b
        /*001e*/ 	.short	0x00ff


	//----- nvinfo : EIATTR_NUM_BARRIERS
	.align		4
        /*0020*/ 	.byte	0x02, 0x4c
        /*0022*/ 	.byte	0x01
	.zero		1


	//----- nvinfo : EIATTR_ANNOTATIONS
	.align		4
        /*0024*/ 	.byte	0x04, 0x55
        /*0026*/ 	.short	(.L_620 - .L_619)


	//   ....[0]....
.L_619:
        /* <DEDUP_REMOVED lines=18> */


	//----- nvinfo : EIATTR_MERCURY_ISA_VERSION
	.align		4
.L_620:
        /*0138*/ 	.byte	0x03, 0x5f
        /*013a*/ 	.short	0x0101


	//----- nvinfo : EIATTR_COOP_GROUP_MASK_REGIDS
	.align		4
        /*013c*/ 	.byte	0x04, 0x29
        /*013e*/ 	.short	(.L_622 - .L_621)


	//   ....[0]....
.L_621:
        /*0140*/ 	.word	0xffffffff


	//   ....[1]....
        /*0144*/ 	.word	0xffffffff


	//   ....[2]....
        /*0148*/ 	.word	0xffffffff


	//   ....[3]....
        /*014c*/ 	.word	0xffffffff


	//   ....[4]....
        /*0150*/ 	.word	0xffffffff


	//   ....[5]....
        /*0154*/ 	.word	0xffffffff


	//   ....[6]....
        /*0158*/ 	.word	0xffffffff


	//   ....[7]....
        /*015c*/ 	.word	0xffffffff


	//   ....[8]....
        /*0160*/ 	.word	0xffffffff


	//   ....[9]....
        /*0164*/ 	.word	0xffffffff


	//   ....[10]....
        /*0168*/ 	.word	0xffffffff


	//   ....[11]....
        /*016c*/ 	.word	0xffffffff


	//   ....[12]....
        /*0170*/ 	.word	0xffffffff


	//   ....[13]....
        /*0174*/ 	.word	0xffffffff


	//   ....[14]....
        /*0178*/ 	.word	0xffffffff


	//   ....[15]....
        /*017c*/ 	.word	0xffffffff


	//   ....[16]....
        /*0180*/ 	.word	0xffffffff


	//   ....[17]....
        /*0184*/ 	.word	0xffffffff


	//   ....[18]....
        /*0188*/ 	.word	0xffffffff


	//   ....[19]....
        /*018c*/ 	.word	0xffffffff


	//   ....[20]....
        /*0190*/ 	.word	0xffffffff


	//   ....[21]....
        /*0194*/ 	.word	0xffffffff


	//   ....[22]....
        /*0198*/ 	.word	0xffffffff


	//   ....[23]....
        /*019c*/ 	.word	0xffffffff


	//----- nvinfo : EIATTR_COOP_GROUP_INSTR_OFFSETS
	.align		4
.L_622:
        /*01a0*/ 	.byte	0x04, 0x28
        /*01a2*/ 	.short	(.L_624 - .L_623)


	//   ....[0]....
.L_623:
        /*01a4*/ 	.word	0x00003e70


	//   ....[1]....
        /*01a8*/ 	.word	0x00003ea0


	//   ....[2]....
        /*01ac*/ 	.word	0x000040c0


	//   ....[3]....
        /*01b0*/ 	.word	0x00004180


	//   ....[4]....
        /*01b4*/ 	.word	0x000042a0


	//   ....[5]....
        /*01b8*/ 	.word	0x00004310


	//   ....[6]....
        /*01bc*/ 	.word	0x00004450


	//   ....[7]....
        /*01c0*/ 	.word	0x00004520


	//   ....[8]....
        /*01c4*/ 	.word	0x00007100


	//   ....[9]....
        /*01c8*/ 	.word	0x00007180


	//   ....[10]....
        /*01cc*/ 	.word	0x000071d0


	//   ....[11]....
        /*01d0*/ 	.word	0x000071e0


	//   ....[12]....
        /*01d4*/ 	.word	0x00007220


	//   ....[13]....
        /*01d8*/ 	.word	0x00007230


	//   ....[14]....
        /*01dc*/ 	.word	0x00007260


	//   ....[15]....
        /*01e0*/ 	.word	0x00007270


	//   ....[16]....
        /*01e4*/ 	.word	0x00008bb0


	//   ....[17]....
        /*01e8*/ 	.word	0x00008bc0


	//   ....[18]....
        /*01ec*/ 	.word	0x00008bd0


	//   ....[19]....
        /*01f0*/ 	.word	0x00008be0


	//   ....[20]....
        /*01f4*/ 	.word	0x00008c20


	//   ....[21]....
        /*01f8*/ 	.word	0x00008c60


	//   ....[22]....
        /*01fc*/ 	.word	0x00008c90


	//   ....[23]....
        /*0200*/ 	.word	0x00008d90


	//----- nvinfo : EIATTR_EXIT_INSTR_OFFSETS
	.align		4
.L_624:
        /*0204*/ 	.byte	0x04, 0x1c
        /*0206*/ 	.short	(.L_626 - .L_625)


	//   ....[0]....
.L_625:
        /*0208*/ 	.word	0x00000390


	//   ....[1]....
        /*020c*/ 	.word	0x0000a8a0


	//   ....[2]....
        /*0210*/ 	.word	0x0000a980


	//   ....[3]....
        /*0214*/ 	.word	0x0000bc40


	//   ....[4]....
        /*0218*/ 	.word	0x0000bcd0


	//----- nvinfo : EIATTR_CRS_STACK_SIZE
	.align		4
.L_626:
        /*021c*/ 	.byte	0x04, 0x1e
        /*021e*/ 	.short	(.L_628 - .L_627)
.L_627:
        /*0220*/ 	.word	0x00000000


	//----- nvinfo : EIATTR_CBANK_PARAM_SIZE
	.align		4
.L_628:
        /*0224*/ 	.byte	0x03, 0x19
        /*0226*/ 	.short	0x01d0


	//----- nvinfo : EIATTR_PARAM_CBANK
	.align		4
        /*0228*/ 	.byte	0x04, 0x0a
        /*022a*/ 	.short	(.L_630 - .L_629)
	.align		4
.L_629:
        /*022c*/ 	.word	index@(.nv.constant0._ZN5flash16flash_fwd_kernelI23Flash_fwd_kernel_traitsILi64ELi128ELi64ELi4ELb0ELb0EN7cutlass6half_tE19Flash_kernel_traitsILi64ELi128ELi64ELi4ES3_EELb0ELb0ELb0ELb0ELb0ELb0ELb1ELb0EEEvNS_16Flash_fwd_paramsE)
        /*0230*/ 	.short	0x0210
        /*0232*/ 	.short	0x01d0


	//----- nvinfo : EIATTR_SW_WAR
	.align		4
.L_630:
        /*0234*/ 	.byte	0x04, 0x36
        /*0236*/ 	.short	(.L_632 - .L_631)
.L_631:
        /*0238*/ 	.word	0x00000008
.L_632:


//--------------------- .nv.info._ZN5flash16flash_fwd_kernelI23Flash_fwd_kernel_traitsILi64ELi128ELi64ELi4ELb0ELb0EN7cutlass6half_tE19Flash_kernel_traitsILi64ELi128ELi64ELi4ES3_EELb1ELb0ELb0ELb1ELb0ELb0ELb0ELb1EEEvNS_16Flash_fwd_paramsE --------------------------
	.section	.nv.info._ZN5flash16flash_fwd_kernelI23Flash_fwd_kernel_traitsILi64ELi128ELi64ELi4ELb0ELb0EN7cutlass6half_tE19Flash_kernel_traitsILi64ELi128ELi64ELi4ES3_EELb1ELb0ELb0ELb1ELb0ELb0ELb0ELb1EEEvNS_16Flash_fwd_paramsE,"",@"SHT_CUDA_INFO"
	.sectionflags	@""
	.align	4


	//----- nvinfo : EIATTR_CUDA_API_VERSION
	.align		4
        /*0000*/ 	.byte	0x04, 0x37
        /*0002*/ 	.short	(.L_634 - .L_633)
.L_633:
        /*0004*/ 	.word	0x00000082


	//----- nvinfo : EIATTR_KPARAM_INFO
	.align		4
.L_634:
        /*0008*/ 	.byte	0x04, 0x17
        /*000a*/ 	.short	(.L_636 - .L_635)
.L_635:
        /*000c*/ 	.word	0x00000000
        /*0010*/ 	.short	0x0000
        /*0012*/ 	.short	0x0000
        /*0014*/ 	.byte	0x00, 0xf0, 0x41, 0x07


	//----- nvinfo : EIATTR_SPARSE_MMA_MASK
	.align		4
.L_636:
        /*0018*/ 	.byte	0x03, 0x50
        /*001a*/ 	.short	0x0000


	//----- nvinfo : EIATTR_MAXREG_COUNT
	.align		4
        /*001c*/ 	.byte	0x03, 0x1b
        /*001e*/ 	.short	0x00ff


	//----- nvinfo : EIATTR_NUM_BARRIERS
	.align		4
        /*0020*/ 	.byte	0x02, 0x4c
        /*0022*/ 	.byte	0x01
	.zero		1


	//----- nvinfo : EIATTR_ANNOTATIONS
	.align		4
        /*0024*/ 	.byte	0x04, 0x55
        /*0026*/ 	.short	(.L_638 - .L_637)


	//   ....[0]....
.L_637:
        /* <DEDUP_REMOVED lines=66> */


	//----- nvinfo : EIATTR_MERCURY_ISA_VERSION
	.align		4
.L_638:
        /*0438*/ 	.byte	0x03, 0x5f
        /*043a*/ 	.short	0x0101


	//----- nvinfo : EIATTR_COOP_GROUP_MASK_REGIDS
	.align		4
        /*043c*/ 	.byte	0x04, 0x29
        /*043e*/ 	.short	(.L_640 - .L_639)


	//   ....[0]....
.L_639:
        /*0440*/ 	.word	0xffffffff


	//   ....[1]....
        /*0444*/ 	.word	0xffffffff


	//   ....[2]....
        /*0448*/ 	.word	0xffffffff


	//   ....[3]....
        /*044c*/ 	.word	0xffffffff


	//   ....[4]....
        /*0450*/ 	.word	0xffffffff


	//   ....[5]....
        /*0454*/ 	.word	0xffffffff


	//   ....[6]....
        /*0458*/ 	.word	0xffffffff


	//   ....[7]....
        /*045c*/ 	.word	0xffffffff


	//   ....[8]....
        /*0460*/ 	.word	0xffffffff


	//   ....[9]....
        /*0464*/ 	.word	0xffffffff


	//   ....[10]....
        /*0468*/ 	.word	0xffffffff


	//   ....[11]....
        /*046c*/ 	.word	0xffffffff


	//   ....[12]....
        /*0470*/ 	.word	0xffffffff


	//   ....[13]....
        /*0474*/ 	.word	0xffffffff


	//   ....[14]....
        /*0478*/ 	.word	0xffffffff


	//   ....[15]....
        /*047c*/ 	.word	0xffffffff


	//   ....[16]....
        /*0480*/ 	.word	0xffffffff


	//   ....[17]....
        /*0484*/ 	.word	0xffffffff


	//   ....[18]....
        /*0488*/ 	.word	0xffffffff


	//   ....[19]....
        /*048c*/ 	.word	0xffffffff


	//   ....[20]....
        /*0490*/ 	.word	0xffffffff


	//   ....[21]....
        /*0494*/ 	.word	0xffffffff


	//   ....[22]....
        /*0498*/ 	.word	0xffffffff


	//   ....[23]....
        /*049c*/ 	.word	0xffffffff


	//----- nvinfo : EIATTR_COOP_GROUP_INSTR_OFFSETS
	.align		4
.L_640:
        /*04a0*/ 	.byte	0x04, 0x28
        /*04a2*/ 	.short	(.L_642 - .L_641)


	//   ....[0]....
.L_641:
        /*04a4*/ 	.word	0x00005900


	//   ....[1]....
        /*04a8*/ 	.word	0x000059e0


	//   ....[2]....
        /*04ac*/ 	.word	0x00005b50


	//   ....[3]....
        /*04b0*/ 	.word	0x00005b90


	//   ....[4]....
        /*04b4*/ 	.word	0x00005bc0


	//   ....[5]....
        /*04b8*/ 	.word	0x00005bf0


	//   ....[6]....
        /*04bc*/ 	.word	0x00005d00


	//   ....[7]....
        /*04c0*/ 	.word	0x00005d40


	//   ....[8]....
        /*04c4*/ 	.word	0x0000bd40


	//   ....[9]....
        /*04c8*/ 	.word	0x0000bd70


	//   ....[10]....
        /*04cc*/ 	.word	0x0000bda0


	//   ....[11]....
        /*04d0*/ 	.word	0x0000bdc0


	//   ....[12]....
        /*04d4*/ 	.word	0x0000bef0


	//   ....[13]....
        /*04d8*/ 	.word	0x0000bf00


	//   ....[14]....
        /*04dc*/ 	.word	0x0000bf10


	//   ....[15]....
        /*04e0*/ 	.word	0x0000c000


	//   ....[16]....
        /*04e4*/ 	.word	0x000110f0


	//   ....[17]....
        /*04e8*/ 	.word	0x00011100


	//   ....[18]....
        /*04ec*/ 	.word	0x00011110


	//   ....[19]....
        /*04f0*/ 	.word	0x00011120


	//   ....[20]....
        /*04f4*/ 	.word	0x00011160


	//   ....[21]....
        /*04f8*/ 	.word	0x00011180


	//   ....[22]....
        /*04fc*/ 	.word	0x000111a0


	//   ....[23]....
        /*0500*/ 	.word	0x000111b0


	//----- nvinfo : EIATTR_EXIT_INSTR_OFFSETS
	.align		4
.L_642:
        /*0504*/ 	.byte	0x04, 0x1c
        /*0506*/ 	.short	(.L_644 - .L_643)


	//   ....[0]....
.L_643:
        /*0508*/ 	.word	0x00000670


	//   ....[1]....
        /*050c*/ 	.word	0x00012dd0


	//   ....[2]....
        /*0510*/ 	.word	0x00012eb0


	//   ....[3]....
        /*0514*/ 	.word	0x00014190


	//   ....[4]....
        /*0518*/ 	.word	0x00014220


	//----- nvinfo : EIATTR_CRS_STACK_SIZE
	.align		4
.L_644:
        /*051c*/ 	.byte	0x04, 0x1e
        /*051e*/ 	.short	(.L_646 - .L_645)
.L_645:
        /*0520*/ 	.word	0x00000000


	//----- nvinfo : EIATTR_CBANK_PARAM_SIZE
	.align		4
.L_646:
        /*0524*/ 	.byte	0x03, 0x19
        /*0526*/ 	.short	0x01d0


	//----- nvinfo : EIATTR_PARAM_CBANK
	.align		4
        /*0528*/ 	.byte	0x04, 0x0a
        /*052a*/ 	.short	(.L_648 - .L_647)
	.align		4
.L_647:
        /*052c*/ 	.word	index@(.nv.constant0._ZN5flash16flash_fwd_kernelI23Flash_fwd_kernel_traitsILi64ELi128ELi64ELi4ELb0ELb0EN7cutlass6half_tE19Flash_kernel_traitsILi64ELi128ELi64ELi4ES3_EELb1ELb0ELb0ELb1ELb0ELb0ELb0ELb1EEEvNS_16Flash_fwd_paramsE)
        /*0530*/ 	.short	0x0210
        /*0532*/ 	.short	0x01d0


	//----- nvinfo : EIATTR_SW_WAR
	.align		4
.L_648:
        /*0534*/ 	.byte	0x04, 0x36
        /*0536*/ 	.short	(.L_650 - .L_649)
.L_649:
        /*0538*/ 	.word	0x00000008
.L_650:


//--------------------- .nv.info._ZN5flash16flash_fwd_kernelI23Flash_fwd_kernel_traitsILi64ELi128ELi64ELi4ELb0ELb0EN7cutlass6half_tE19Flash_kernel_traitsILi64ELi128ELi64ELi4ES3_EELb0ELb0ELb0ELb1ELb0ELb0ELb1ELb0EEEvNS_16Flash_fwd_paramsE --------------------------
	.section	.nv.info._ZN5flash16flash_fwd_kernelI23Flash_fwd_kernel_traitsILi64ELi128ELi64ELi4ELb0ELb0EN7cutlass6half_tE19Flash_kernel_traitsILi64ELi128ELi64ELi4ES3_EELb0ELb0ELb0ELb1ELb0ELb0ELb1ELb0EEEvNS_16Flash_fwd_paramsE,"",@"SHT_CUDA_INFO"
	.sectionflags	@""
	.align	4


	//----- nvinfo : EIATTR_CUDA_API_VERSION
	.align		4
        /*0000*/ 	.byte	0x04, 0x37
        /*0002*/ 	.short	(.L_652 - .L_651)
.L_651:
        /*0004*/ 	.word	0x00000082


	//----- nvinfo : EIATTR_KPARAM_INFO
	.align		4
.L_652:
        /*0008*/ 	.byte	0x04, 0x17
        /*000a*/ 	.short	(.L_654 - .L_653)
.L_653:
        /*000c*/ 	.word	0x00000000
        /*0010*/ 	.short	0x0000
        /*0012*/ 	.short	0x0000
        /*0014*/ 	.byte	0x00, 0xf0, 0x41, 0x07


	//----- nvinfo : EIATTR_SPARSE_MMA_MASK
	.align		4
.L_654:
        /*0018*/ 	.byte	0x03, 0x50
        /*001a*/ 	.short	0x0000


	//----- nvinfo : EIATTR_MAXREG_COUNT
	.align		4
        /*001c*/ 	.byte	0x03, 0x1b
        /*001e*/ 	.short	0x00ff


	//----- nvinfo : EIATTR_NUM_BARRIERS
	.align		4
        /*0020*/ 	.byte	0x02, 0x4c
        /*0022*/ 	.byte	0x01
	.zero		1


	//----- nvinfo : EIATTR_ANNOTATIONS
	.align		4
        /*0024*/ 	.byte	0x04, 0x55
        /*0026*/ 	.short	(.L_656 - .L_655)


	//   ....[0]....
.L_655:
        /* <DEDUP_REMOVED lines=19> */


	//----- nvinfo : EIATTR_MERCURY_ISA_VERSION
	.align		4
.L_656:
        /*0140*/ 	.byte	0x03, 0x5f
        /*0142*/ 	.short	0x0101


	//----- nvinfo : EIATTR_COOP_GROUP_MASK_REGIDS
	.align		4
        /*0144*/ 	.byte	0x04, 0x29
        /*0146*/ 	.short	(.L_658 - .L_657)


	//   ....[0]....
.L_657:
        /*0148*/ 	.word	0xffffffff


	//   ....[1]....
        /*014c*/ 	.word	0xffffffff


	//   ....[2]....
        /*0150*/ 	.word	0xffffffff


	//   ....[3]....
        /*0154*/ 	.word	0xffffffff


	//   ....[4]....
        /*0158*/ 	.word	0xffffffff


	//   ....[5]....
        /*015c*/ 	.word	0xffffffff


	//   ....[6]....
        /*0160*/ 	.word	0xffffffff


	//   ....[7]....
        /*0164*/ 	.word	0xffffffff


	//   ....[8]....
        /*0168*/ 	.word	0xffffffff


	//   ....[9]....
        /*016c*/ 	.word	0xffffffff


	//   ....[10]....
        /*0170*/ 	.word	0xffffffff


	//   ....[11]....
        /*0174*/ 	.word	0xffffffff


	//   ....[12]....
        /*0178*/ 	.word	0xffffffff


	//   ....[13]....
        /*017c*/ 	.word	0xffffffff


	//   ....[14]....
        /*0180*/ 	.word	0xffffffff


	//   ....[15]....
        /*0184*/ 	.word	0xffffffff


	//   ....[16]....
        /*0188*/ 	.word	0xffffffff


	//   ....[17]....
        /*018c*/ 	.word	0xffffffff


	//   ....[18]....
        /*0190*/ 	.word	0xffffffff


	//   ....[19]....
        /*0194*/ 	.word	0xffffffff


	//   ....[20]....
        /*0198*/ 	.word	0xffffffff


	//   ....[21]....
        /*019c*/ 	.word	0xffffffff


	//   ....[22]....
        /*01a0*/ 	.word	0xffffffff


	//   ....[23]....
        /*01a4*/ 	.word	0xffffffff


	//----- nvinfo : EIATTR_COOP_GROUP_INSTR_OFFSETS
	.align		4
.L_658:
        /*01a8*/ 	.byte	0x04, 0x28
        /*01aa*/ 	.short	(.L_660 - .L_659)


	//   ....[0]....
.L_659:
        /*01ac*/ 	.word	0x00005380


	//   ....[1]....
        /*01b0*/ 	.word	0x000053b0


	//   ....[2]....
        /*01b4*/ 	.word	0x000055d0


	//   ....[3]....
        /*01b8*/ 	.word	0x00005690


	//   ....[4]....
        /*01bc*/ 	.word	0x000057a0


	//   ....[5]....
        /*01c0*/ 	.word	0x00005800


	//   ....[6]....
        /*01c4*/ 	.word	0x000058f0


	//   ....[7]....
        /*01c8*/ 	.word	0x00005a90


	//   ....[8]....
        /*01cc*/ 	.word	0x000092e0


	//   ....[9]....
        /*01d0*/ 	.word	0x00009340


	//   ....[10]....
        /*01d4*/ 	.word	0x000093d0


	//   ....[11]....
        /*01d8*/ 	.word	0x000093e0


	//   ....[12]....
        /*01dc*/ 	.word	0x00009410


	//   ....[13]....
        /*01e0*/ 	.word	0x00009420


	//   ....[14]....
        /*01e4*/ 	.word	0x00009450


	//   ....[15]....
        /*01e8*/ 	.word	0x00009470


	//   ....[16]....
        /*01ec*/ 	.word	0x0000add0


	//   ....[17]....
        /*01f0*/ 	.word	0x0000ade0


	//   ....[18]....
        /*01f4*/ 	.word	0x0000adf0


	//   ....[19]....
        /*01f8*/ 	.word	0x0000ae00


	//   ....[20]....
        /*01fc*/ 	.word	0x0000ae40


	//   ....[21]....
        /*0200*/ 	.word	0x0000ae90


	//   ....[22]....
        /*0204*/ 	.word	0x0000aec0


	//   ....[23]....
        /*0208*/ 	.word	0x0000afb0


	//----- nvinfo : EIATTR_EXIT_INSTR_OFFSETS
	.align		4
.L_660:
        /*020c*/ 	.byte	0x04, 0x1c
        /*020e*/ 	.short	(.L_662 - .L_661)


	//   ....[0]....
.L_661:
        /*0210*/ 	.word	0x00000390


	//   ....[1]....
        /*0214*/ 	.word	0x0000ca60


	//   ....[2]....
        /*0218*/ 	.word	0x0000cb40


	//   ....[3]....
        /*021c*/ 	.word	0x0000de00


	//   ....[4]....
        /*0220*/ 	.word	0x0000de90


	//----- nvinfo : EIATTR_CRS_STACK_SIZE
	.align		4
.L_662:
        /*0224*/ 	.byte	0x04, 0x1e
        /*0226*/ 	.short	(.L_664 - .L_663)
.L_663:
        /*0228*/ 	.word	0x00000000


	//----- nvinfo : EIATTR_CBANK_PARAM_SIZE
	.align		4
.L_664:
        /*022c*/ 	.byte	0x03, 0x19
        /*022e*/ 	.short	0x01d0


	//----- nvinfo : EIATTR_PARAM_CBANK
	.align		4
        /*0230*/ 	.byte	0x04, 0x0a
        /*0232*/ 	.short	(.L_666 - .L_665)
	.align		4
.L_665:
        /*0234*/ 	.word	index@(.nv.constant0._ZN5flash16flash_fwd_kernelI23Flash_fwd_kernel_traitsILi64ELi128ELi64ELi4ELb0ELb0EN7cutlass6half_tE19Flash_kernel_traitsILi64ELi128ELi64ELi4ES3_EELb0ELb0ELb0ELb1ELb0ELb0ELb1ELb0EEEvNS_16Flash_fwd_paramsE)
        /*0238*/ 	.short	0x0210
        /*023a*/ 	.short	0x01d0


	//----- nvinfo : EIATTR_SW_WAR
	.align		4
.L_666:
        /*023c*/ 	.byte	0x04, 0x36
        /*023e*/ 	.short	(.L_668 - .L_667)
.L_667:
        /*0240*/ 	.word	0x00000008
.L_668:


//--------------------- .nv.info._ZN5flash16flash_fwd_kernelI23Flash_fwd_kernel_traitsILi64ELi128ELi64ELi4ELb0ELb0EN7cutlass6half_tE19Flash_kernel_traitsILi64ELi128ELi64ELi4ES3_EELb1ELb0ELb1ELb0ELb0ELb1ELb0ELb0EEEvNS_16Flash_fwd_paramsE --------------------------
	.section	.nv.info._ZN5flash16flash_fwd_kernelI23Flash_fwd_kernel_traitsILi64ELi128ELi64ELi4ELb0ELb0EN7cutlass6half_tE19Flash_kernel_traitsILi64ELi128ELi64ELi4ES3_EELb1ELb0ELb1ELb0ELb0ELb1ELb0ELb0EEEvNS_16Flash_fwd_paramsE,"",@"SHT_CUDA_INFO"
	.sectionflags	@""
	.align	4


	//----- nvinfo : EIATTR_CUDA_API_VERSION
	.align		4
        /*0000*/ 	.byte	0x04, 0x37
        /*0002*/ 	.short	(.L_670 - .L_669)
.L_669:
        /*0004*/ 	.word	0x00000082


	//----- nvinfo : EIATTR_KPARAM_INFO
	.align		4
.L_670:
        /*0008*/ 	.byte	0x04, 0x17
        /*000a*/ 	.short	(.L_672 - .L_671)
.L_671:
        /*000c*/ 	.word	0x00000000
        /*0010*/ 	.short	0x0000
        /*0012*/ 	.short	0x0000
        /*0014*/ 	.byte	0x00, 0xf0, 0x41, 0x07


	//----- nvinfo : EIATTR_SPARSE_MMA_MASK
	.align		4
.L_672:
        /*0018*/ 	.byte	0x03, 0x50
        /*001a*/ 	.short	0x0000


	//----- nvinfo : EIATTR_MAXREG_COUNT
	.align		4
        /*001c*/ 	.byte	0x03, 0x1b
        /*001e*/ 	.short	0x00ff


	//----- nvinfo : EIATTR_NUM_BARRIERS
	.align		4
        /*0020*/ 	.byte	0x02, 0x4c
        /*0022*/ 	.byte	0x01
	.zero		1


	//----- nvinfo : EIATTR_ANNOTATIONS
	.align		4
        /*0024*/ 	.byte	0x04, 0x55
        /*0026*/ 	.short	(.L_674 - .L_673)


	//   ....[0]....
.L_673:
        /* <DEDUP_REMOVED lines=32> */


	//----- nvinfo : EIATTR_MERCURY_ISA_VERSION
	.align		4
.L_674:
        /*0218*/ 	.byte	0x03, 0x5f
        /*021a*/ 	.short	0x0101


	//----- nvinfo : EIATTR_COOP_GROUP_MASK_REGIDS
	.align		4
        /*021c*/ 	.byte	0x04, 0x29
        /*021e*/ 	.short	(.L_676 - .L_675)


	//   ....[0]....
.L_675:
        /*0220*/ 	.word	0xffffffff


	//   ....[1]....
        /*0224*/ 	.word	0xffffffff


	//   ....[2]....
        /*0228*/ 	.word	0xffffffff


	//   ....[3]....
        /*022c*/ 	.word	0xffffffff


	//   ....[4]....
        /*0230*/ 	.word	0xffffffff


	//   ....[5]....
        /*0234*/ 	.word	0xffffffff


	//   ....[6]....
        /*0238*/ 	.word	0xffffffff


	//   ....[7]....
        /*023c*/ 	.word	0xffffffff


	//   ....[8]....
        /*0240*/ 	.word	0xffffffff


	//   ....[9]....
        /*0244*/ 	.word	0xffffffff


	//   ....[10]....
        /*0248*/ 	.word	0xffffffff


	//   ....[11]....
        /*024c*/ 	.word	0xffffffff


	//   ....[12]....
        /*0250*/ 	.word	0xffffffff


	//   ....[13]....
        /*0254*/ 	.word	0xffffffff


	//   ....[14]....
        /*0258*/ 	.word	0xffffffff


	//   ....[15]....
        /*025c*/ 	.word	0xffffffff


	//   ....[16]....
        /*0260*/ 	.word	0xffffffff


	//   ....[17]....
        /*0264*/ 	.word	0xffffffff


	//   ....[18]....
        /*0268*/ 	.word	0xffffffff


	//   ....[19]....
        /*026c*/ 	.word	0xffffffff


	//   ....[20]....
        /*0270*/ 	.word	0xffffffff


	//   ....[21]....
        /*0274*/ 	.word	0xffffffff


	//   ....[22]....
        /*0278*/ 	.word	0xffffffff


	//   ....[23]....
        /*027c*/ 	.word	0xffffffff


	//   ....[24]....
        /*0280*/ 	.word	0xffffffff


	//   ....[25]....
        /*0284*/ 	.word	0xffffffff


	//   ....[26]....
        /*0288*/ 	.word	0xffffffff


	//   ....[27]....
        /*028c*/ 	.word	0xffffffff


	//   ....[28]....
        /*0290*/ 	.word	0xffffffff


	//   ....[29]....
        /*0294*/ 	.word	0xffffffff


	//   ....[30]....
        /*0298*/ 	.word	0xffffffff


	//   ....[31]....
        /*029c*/ 	.word	0xffffffff


	//   ....[32]....
        /*02a0*/ 	.word	0xffffffff


	//   ....[33]....
        /*02a4*/ 	.word	0xffffffff


	//   ....[34]....
        /*02a8*/ 	.word	0xffffffff


	//   ....[35]....
        /*02ac*/ 	.word	0xffffffff


	//   ....[36]....
        /*02b0*/ 	.word	0xffffffff


	//   ....[37]....
        /*02b4*/ 	.word	0xffffffff


	//   ....[38]....
        /*02b8*/ 	.word	0xffffffff


	//   ....[39]....
        /*02bc*/ 	.word	0xffffffff


	//----- nvinfo : EIATTR_COOP_GROUP_INSTR_OFFSETS
	.align		4
.L_676:
        /*02c0*/ 	.byte	0x04, 0x28
        /*02c2*/ 	.short	(.L_678 - .L_677)


	//   ....[0]....
.L_677:
        /*02c4*/ 	.word	0x000049d0


	//   ....[1]....
        /*02c8*/ 	.word	0x00004cc0


	//   ....[2]....
        /*02cc*/ 	.word	0x00004f30


	//   ....[3]....
        /*02d0*/ 	.word	0x000051d0


	//   ....[4]....
        /*02d4*/ 	.word	0x00005220


	//   ....[5]....
        /*02d8*/ 	.word	0x000053d0


	//   ....[6]....
        /*02dc*/ 	.word	0x000055e0


	//   ....[7]....
        /*02e0*/ 	.word	0x00005690


	//   ....[8]....
        /*02e4*/ 	.word	0x00008860


	//   ....[9]....
        /*02e8*/ 	.word	0x00008a40


	//   ....[10]....
        /*02ec*/ 	.word	0x00008a70


	//   ....[11]....
        /*02f0*/ 	.word	0x00008bb0


	//   ....[12]....
        /*02f4*/ 	.word	0x00009ae0


	//   ....[13]....
        /*02f8*/ 	.word	0x00009b90


	//   ....[14]....
        /*02fc*/ 	.word	0x00009c10


	//   ....[15]....
        /*0300*/ 	.word	0x00009c90


	//   ....[16]....
        /*0304*/ 	.word	0x0000d440


	//   ....[17]....
        /*0308*/ 	.word	0x0000d5b0


	//   ....[18]....
        /*030c*/ 	.word	0x0000d640


	//   ....[19]....
        /*0310*/ 	.word	0x0000d770


	//   ....[20]....
        /*0314*/ 	.word	0x0000e330


	//   ....[21]....
        /*0318*/ 	.word	0x0000e3d0


	//   ....[22]....
        /*031c*/ 	.word	0x0000e4c0


	//   ....[23]....
        /*0320*/ 	.word	0x0000e4e0


	//   ....[24]....
        /*0324*/ 	.word	0x00012160


	//   ....[25]....
        /*0328*/ 	.word	0x000122e0


	//   ....[26]....
        /*032c*/ 	.word	0x000123d0


	//   ....[27]....
        /*0330*/ 	.word	0x000124a0


	//   ....[28]....
        /*0334*/ 	.word	0x000125c0


	//   ....[29]....
        /*0338*/ 	.word	0x000126e0


	//   ....[30]....
        /*033c*/ 	.word	0x00012740


	//   ....[31]....
        /*0340*/ 	.word	0x000127b0


	//   ....[32]....
        /*0344*/ 	.word	0x00015380


	//   ....[33]....
        /*0348*/ 	.word	0x00015390


	//   ....[34]....
        /*034c*/ 	.word	0x000153a0


	//   ....[35]....
        /*0350*/ 	.word	0x000153c0


	//   ....[36]....
        /*0354*/ 	.word	0x000153e0


	//   ....[37]....
        /*0358*/ 	.word	0x00015400


	//   ....[38]....
        /*035c*/ 	.word	0x00015410


	//   ....[39]....
        /*0360*/ 	.word	0x00015440


	//----- nvinfo : EIATTR_EXIT_INSTR_OFFSETS
	.align		4
.L_678:
        /*0364*/ 	.byte	0x04, 0x1c
        /*0366*/ 	.short	(.L_680 - .L_679)


	//   ....[0]....
.L_679:
        /*0368*/ 	.word	0x00000590


	//   ....[1]....
        /*036c*/ 	.word	0x00001900


	//   ....[2]....
        /*0370*/ 	.word	0x00001990


	//   ....[3]....
        /*0374*/ 	.word	0x000170b0


	//   ....[4]....
        /*0378*/ 	.word	0x00017190


	//----- nvinfo : EIATTR_CRS_STACK_SIZE
	.align		4
.L_680:
        /*037c*/ 	.byte	0x04, 0x1e
        /*037e*/ 	.short	(.L_682 - .L_681)
.L_681:
        /*0380*/ 	.word	0x00000000


	//----- nvinfo : EIATTR_CBANK_PARAM_SIZE
	.align		4
.L_682:
        /*0384*/ 	.byte	0x03, 0x19
        /*0386*/ 	.short	0x01d0


	//----- nvinfo : EIATTR_PARAM_CBANK
	.align		4
        /*0388*/ 	.byte	0x04, 0x0a
        /*038a*/ 	.short	(.L_684 - .L_683)
	.align		4
.L_683:
        /*038c*/ 	.word	index@(.nv.constant0._ZN5flash16flash_fwd_kernelI23Flash_fwd_kernel_traitsILi64ELi128ELi64ELi4ELb0ELb0EN7cutlass6half_tE19Flash_kernel_traitsILi64ELi128ELi64ELi4ES3_EELb1ELb0ELb1ELb0ELb0ELb1ELb0ELb0EEEvNS_16Flash_fwd_paramsE)
        /*0390*/ 	.short	0x0210
        /*0392*/ 	.short	0x01d0


	//----- nvinfo : EIATTR_SW_WAR
	.align		4
.L_684:
        /*0394*/ 	.byte	0x04, 0x36
        /*0396*/ 	.short	(.L_686 - .L_685)
.L_685:
        /*0398*/ 	.word	0x00000008
.L_686:


//--------------------- .nv.info._ZN5flash16flash_fwd_kernelI23Flash_fwd_kernel_traitsILi64ELi128ELi64ELi4ELb0ELb0EN7cutlass6half_tE19Flash_kernel_traitsILi64ELi128ELi64ELi4ES3_EELb0ELb0ELb1ELb0ELb0ELb1ELb1ELb0EEEvNS_16Flash_fwd_paramsE --------------------------
	.section	.nv.info._ZN5flash16flash_fwd_kernelI23Flash_fwd_kernel_traitsILi64ELi128ELi64ELi4ELb0ELb0EN7cutlass6half_tE19Flash_kernel_traitsILi64ELi128ELi64ELi4ES3_EELb0ELb0ELb1ELb0ELb0ELb1ELb1ELb0EEEvNS_16Flash_fwd_paramsE,"",@"SHT_CUDA_INFO"
	.sectionflags	@""
	.align	4


	//----- nvinfo : EIATTR_CUDA_API_VERSION
	.align		4
        /*0000*/ 	.byte	0x04, 0x37
        /*0002*/ 	.short	(.L_688 - .L_687)
.L_687:
        /*0004*/ 	.word	0x00000082


	//----- nvinfo : EIATTR_KPARAM_INFO
	.align		4
.L_688:
        /*0008*/ 	.byte	0x04, 0x17
        /*000a*/ 	.short	(.L_690 - .L_689)
.L_689:
        /*000c*/ 	.word	0x00000000
        /*0010*/ 	.short	0x0000
        /*0012*/ 	.short	0x0000
        /*0014*/ 	.byte	0x00, 0xf0, 0x41, 0x07


	//----- nvinfo : EIATTR_SPARSE_MMA_MASK
	.align		4
.L_690:
        /*0018*/ 	.byte	0x03, 0x50
        /*001a*/ 	.short	0x0000


	//----- nvinfo : EIATTR_MAXREG_COUNT
	.align		4
        /*001c*/ 	.byte	0x03, 0x1b
        /*001e*/ 	.short	0x00ff


	//----- nvinfo : EIATTR_NUM_BARRIERS
	.align		4
        /*0020*/ 	.byte	0x02, 0x4c
        /*0022*/ 	.byte	0x01
	.zero		1


	//----- nvinfo : EIATTR_ANNOTATIONS
	.align		4
        /*0024*/ 	.byte	0x04, 0x55
        /*0026*/ 	.short	(.L_692 - .L_691)


	//   ....[0]....
.L_691:
        /* <DEDUP_REMOVED lines=30> */


	//----- nvinfo : EIATTR_MERCURY_ISA_VERSION
	.align		4
.L_692:
        /*01f8*/ 	.byte	0x03, 0x5f
        /*01fa*/ 	.short	0x0101


	//----- nvinfo : EIATTR_COOP_GROUP_MASK_REGIDS
	.align		4
        /*01fc*/ 	.byte	0x04, 0x29
        /*01fe*/ 	.short	(.L_694 - .L_693)


	//   ....[0]....
.L_693:
        /*0200*/ 	.word	0xffffffff


	//   ....[1]....
        /*0204*/ 	.word	0xffffffff


	//   ....[2]....
        /*0208*/ 	.word	0xffffffff


	//   ....[3]....
        /*020c*/ 	.word	0xffffffff


	//   ....[4]....
        /*0210*/ 	.word	0xffffffff


	//   ....[5]....
        /*0214*/ 	.word	0xffffffff


	//   ....[6]....
        /*0218*/ 	.word	0xffffffff


	//   ....[7]....
        /*021c*/ 	.word	0xffffffff


	//   ....[8]....
        /*0220*/ 	.word	0xffffffff


	//   ....[9]....
        /*0224*/ 	.word	0xffffffff


	//   ....[10]....
        /*0228*/ 	.word	0xffffffff


	//   ....[11]....
        /*022c*/ 	.word	0xffffffff


	//   ....[12]....
        /*0230*/ 	.word	0xffffffff


	//   ....[13]....
        /*0234*/ 	.word	0xffffffff


	//   ....[14]....
        /*0238*/ 	.word	0xffffffff


	//   ....[15]....
        /*023c*/ 	.word	0xffffffff


	//   ....[16]....
        /*0240*/ 	.word	0xffffffff


	//   ....[17]....
        /*0244*/ 	.word	0xffffffff


	//   ....[18]....
        /*0248*/ 	.word	0xffffffff


	//   ....[19]....
        /*024c*/ 	.word	0xffffffff


	//   ....[20]....
        /*0250*/ 	.word	0xffffffff


	//   ....[21]....
        /*0254*/ 	.word	0xffffffff


	//   ....[22]....
        /*0258*/ 	.word	0xffffffff


	//   ....[23]....
        /*025c*/ 	.word	0xffffffff


	//   ....[24]....
        /*0260*/ 	.word	0xffffffff


	//   ....[25]....
        /*0264*/ 	.word	0xffffffff


	//   ....[26]....
        /*0268*/ 	.word	0xffffffff


	//   ....[27]....
        /*026c*/ 	.word	0xffffffff


	//   ....[28]....
        /*0270*/ 	.word	0xffffffff


	//   ....[29]....
        /*0274*/ 	.word	0xffffffff


	//   ....[30]....
        /*0278*/ 	.word	0xffffffff


	//   ....[31]....
        /*027c*/ 	.word	0xffffffff


	//   ....[32]....
        /*0280*/ 	.word	0xffffffff


	//   ....[33]....
        /*0284*/ 	.word	0xffffffff


	//   ....[34]....
        /*0288*/ 	.word	0xffffffff


	//   ....[35]....
        /*028c*/ 	.word	0xffffffff


	//   ....[36]....
        /*0290*/ 	.word	0xffffffff


	//   ....[37]....
        /*0294*/ 	.word	0xffffffff


	//   ....[38]....
        /*0298*/ 	.word	0xffffffff


	//   ....[39]....
        /*029c*/ 	.word	0xffffffff


	//----- nvinfo : EIATTR_COOP_GROUP_INSTR_OFFSETS
	.align		4
.L_694:
        /*02a0*/ 	.byte	0x04, 0x28
        /*02a2*/ 	.short	(.L_696 - .L_695)


	//   ....[0]....
.L_695:
        /*02a4*/ 	.word	0x00004d20


	//   ....[1]....
        /*02a8*/ 	.word	0x00004e50


	//   ....[2]....
        /*02ac*/ 	.word	0x00005350


	//   ....[3]....
        /*02b0*/ 	.word	0x00005480


	//   ....[4]....
        /*02b4*/ 	.word	0x000055f0


	//   ....[5]....
        /*02b8*/ 	.word	0x000056b0


	//   ....[6]....
        /*02bc*/ 	.word	0x00005810


	//   ....[7]....
        /*02c0*/ 	.word	0x000058d0


	//   ....[8]....
        /*02c4*/ 	.word	0x000084f0


	//   ....[9]....
        /*02c8*/ 	.word	0x000086f0


	//   ....[10]....
        /*02cc*/ 	.word	0x00008c80


	//   ....[11]....
        /*02d0*/ 	.word	0x00008db0


	//   ....[12]....
        /*02d4*/ 	.word	0x00008eb0


	//   ....[13]....
        /*02d8*/ 	.word	0x00009020


	//   ....[14]....
        /*02dc*/ 	.word	0x00009050


	//   ....[15]....
        /*02e0*/ 	.word	0x000090c0


	//   ....[16]....
        /*02e4*/ 	.word	0x0000c280


	//   ....[17]....
        /*02e8*/ 	.word	0x0000c3c0


	//   ....[18]....
        /*02ec*/ 	.word	0x0000c900


	//   ....[19]....
        /*02f0*/ 	.word	0x0000c9e0


	//   ....[20]....
        /*02f4*/ 	.word	0x0000cb70


	//   ....[21]....
        /*02f8*/ 	.word	0x0000cc10


	//   ....[22]....
        /*02fc*/ 	.word	0x0000cc20


	//   ....[23]....
        /*0300*/ 	.word	0x0000cc80


	//   ....[24]....
        /*0304*/ 	.word	0x00010440


	//   ....[25]....
        /*0308*/ 	.word	0x00010490


	//   ....[26]....
        /*030c*/ 	.word	0x000106b0


	//   ....[27]....
        /*0310*/ 	.word	0x000106e0


	//   ....[28]....
        /*0314*/ 	.word	0x00010710


	//   ....[29]....
        /*0318*/ 	.word	0x00010860


	//   ....[30]....
        /*031c*/ 	.word	0x000108a0


	//   ....[31]....
        /*0320*/ 	.word	0x000109c0


	//   ....[32]....
        /*0324*/ 	.word	0x00012280


	//   ....[33]....
        /*0328*/ 	.word	0x00012290


	//   ....[34]....
        /*032c*/ 	.word	0x000122d0


	//   ....[35]....
        /*0330*/ 	.word	0x00012310


	//   ....[36]....
        /*0334*/ 	.word	0x00012430


	//   ....[37]....
        /*0338*/ 	.word	0x00012440


	//   ....[38]....
        /*033c*/ 	.word	0x000124d0


	//   ....[39]....
        /*0340*/ 	.word	0x000124e0


	//----- nvinfo : EIATTR_EXIT_INSTR_OFFSETS
	.align		4
.L_696:
        /*0344*/ 	.byte	0x04, 0x1c
        /*0346*/ 	.short	(.L_698 - .L_697)


	//   ....[0]....
.L_697:
        /*0348*/ 	.word	0x00000330


	//   ....[1]....
        /*034c*/ 	.word	0x000016a0


	//   ....[2]....
        /*0350*/ 	.word	0x00001730


	//   ....[3]....
        /*0354*/ 	.word	0x00013ef0


	//   ....[4]....
        /*0358*/ 	.word	0x00013fd0


	//----- nvinfo : EIATTR_CRS_STACK_SIZE
	.align		4
.L_698:
        /*035c*/ 	.byte	0x04, 0x1e
        /*035e*/ 	.short	(.L_700 - .L_699)
.L_699:
        /*0360*/ 	.word	0x00000000


	//----- nvinfo : EIATTR_CBANK_PARAM_SIZE
	.align		4
.L_700:
        /*0364*/ 	.byte	0x03, 0x19
        /*0366*/ 	.short	0x01d0


	//----- nvinfo : EIATTR_PARAM_CBANK
	.align		4
        /*0368*/ 	.byte	0x04, 0x0a
        /*036a*/ 	.short	(.L_702 - .L_701)
	.align		4
.L_701:
        /*036c*/ 	.word	index@(.nv.constant0._ZN5flash16flash_fwd_kernelI23Flash_fwd_kernel_traitsILi64ELi128ELi64ELi4ELb0ELb0EN7cutlass6half_tE19Flash_kernel_traitsILi64ELi128ELi64ELi4ES3_EELb0ELb0ELb1ELb0ELb0ELb1ELb1ELb0EEEvNS_16Flash_fwd_paramsE)
        /*0370*/ 	.short	0x0210
        /*0372*/ 	.short	0x01d0


	//----- nvinfo : EIATTR_SW_WAR
	.align		4
.L_702:
        /*0374*/ 	.byte	0x04, 0x36
        /*0376*/ 	.short	(.L_704 - .L_703)
.L_703:
        /*0378*/ 	.word	0x00000008
.L_704:


//--------------------- .nv.info._ZN5flash16flash_fwd_kernelI23Flash_fwd_kernel_traitsILi64ELi128ELi64ELi4ELb0ELb0EN7cutlass6half_tE19Flash_kernel_traitsILi64ELi128ELi64ELi4ES3_EELb1ELb0ELb1ELb1ELb0ELb0ELb0ELb0EEEvNS_16Flash_fwd_paramsE --------------------------
	.section	.nv.info._ZN5flash16flash_fwd_kernelI23Flash_fwd_kernel_traitsILi64ELi128ELi64ELi4ELb0ELb0EN7cutlass6half_tE19Flash_kernel_traitsILi64ELi128ELi64ELi4ES3_EELb1ELb0ELb1ELb1ELb0ELb0ELb0ELb0EEEvNS_16Flash_fwd_paramsE,"",@"SHT_CUDA_INFO"
	.sectionflags	@""
	.align	4


	//----- nvinfo : EIATTR_CUDA_API_VERSION
	.align		4
        /*0000*/ 	.byte	0x04, 0x37
        /*0002*/ 	.short	(.L_706 - .L_705)
.L_705:
        /*0004*/ 	.word	0x00000082


	//----- nvinfo : EIATTR_KPARAM_INFO
	.align		4
.L_706:
        /*0008*/ 	.byte	0x04, 0x17
        /*000a*/ 	.short	(.L_708 - .L_707)
.L_707:
        /*000c*/ 	.word	0x00000000
        /*0010*/ 	.short	0x0000
        /*0012*/ 	.short	0x0000
        /*0014*/ 	.byte	0x00, 0xf0, 0x41, 0x07


	//----- nvinfo : EIATTR_SPARSE_MMA_MASK
	.align		4
.L_708:
        /*0018*/ 	.byte	0x03, 0x50
        /*001a*/ 	.short	0x0000


	//----- nvinfo : EIATTR_MAXREG_COUNT
	.align		4
        /*001c*/ 	.byte	0x03, 0x1b
        /*001e*/ 	.short	0x00ff


	//----- nvinfo : EIATTR_NUM_BARRIERS
	.align		4
        /*0020*/ 	.byte	0x02, 0x4c
        /*0022*/ 	.byte	0x01
	.zero		1


	//----- nvinfo : EIATTR_ANNOTATIONS
	.align		4
        /*0024*/ 	.byte	0x04, 0x55
        /*0026*/ 	.short	(.L_710 - .L_709)


	//   ....[0]....
.L_709:
        /* <DEDUP_REMOVED lines=38> */


	//----- nvinfo : EIATTR_MERCURY_ISA_VERSION
	.align		4
.L_710:
        /*0278*/ 	.byte	0x03, 0x5f
        /*027a*/ 	.short	0x0101


	//----- nvinfo : EIATTR_INT_WARP_WIDE_INSTR_OFFSETS
	.align		4
        /*027c*/ 	.byte	0x04, 0x31
        /*027e*/ 	.short	(.L_712 - .L_711)


	//   ....[0]....
.L_711:
        /*0280*/ 	.word	0x00009bb0


	//----- nvinfo : EIATTR_COOP_GROUP_MASK_REGIDS
	.align		4
.L_712:
        /*0284*/ 	.byte	0x04, 0x29
        /*0286*/ 	.short	(.L_714 - .L_713)


	//   ....[0]....
.L_713:
        /*0288*/ 	.word	0xffffffff


	//   ....[1]....
        /*028c*/ 	.word	0xffffffff


	//   ....[2]....
        /*0290*/ 	.word	0xffffffff


	//   ....[3]....
        /*0294*/ 	.word	0xffffffff


	//   ....[4]....
        /*0298*/ 	.word	0xffffffff


	//   ....[5]....
        /*029c*/ 	.word	0xffffffff


	//   ....[6]....
        /*02a0*/ 	.word	0xffffffff


	//   ....[7]....
        /*02a4*/ 	.word	0xffffffff


	//   ....[8]....
        /*02a8*/ 	.word	0xffffffff


	//   ....[9]....
        /*02ac*/ 	.word	0xffffffff


	//   ....[10]....
        /*02b0*/ 	.word	0xffffffff


	//   ....[11]....
        /*02b4*/ 	.word	0xffffffff


	//   ....[12]....
        /*02b8*/ 	.word	0xffffffff


	//   ....[13]....
        /*02bc*/ 	.word	0xffffffff


	//   ....[14]....
        /*02c0*/ 	.word	0xffffffff


	//   ....[15]....
        /*02c4*/ 	.word	0xffffffff


	//   ....[16]....
        /*02c8*/ 	.word	0xffffffff


	//   ....[17]....
        /*02cc*/ 	.word	0xffffffff


	//   ....[18]....
        /*02d0*/ 	.word	0xffffffff


	//   ....[19]....
        /*02d4*/ 	.word	0xffffffff


	//   ....[20]....
        /*02d8*/ 	.word	0xffffffff


	//   ....[21]....
        /*02dc*/ 	.word	0xffffffff


	//   ....[22]....
        /*02e0*/ 	.word	0xffffffff


	//   ....[23]....
        /*02e4*/ 	.word	0xffffffff


	//   ....[24]....
        /*02e8*/ 	.word	0xffffffff


	//   ....[25]....
        /*02ec*/ 	.word	0xffffffff


	//   ....[26]....
        /*02f0*/ 	.word	0xffffffff


	//   ....[27]....
        /*02f4*/ 	.word	0xffffffff


	//   ....[28]....
        /*02f8*/ 	.word	0xffffffff


	//   ....[29]....
        /*02fc*/ 	.word	0xffffffff


	//   ....[30]....
        /*0300*/ 	.word	0xffffffff


	//   ....[31]....
        /*0304*/ 	.word	0xffffffff


	//   ....[32]....
        /*0308*/ 	.word	0xffffffff


	//   ....[33]....
        /*030c*/ 	.word	0xffffffff


	//   ....[34]....
        /*0310*/ 	.word	0xffffffff


	//   ....[35]....
        /*0314*/ 	.word	0xffffffff


	//   ....[36]....
        /*0318*/ 	.word	0xffffffff


	//   ....[37]....
        /*031c*/ 	.word	0xffffffff


	//   ....[38]....
        /*0320*/ 	.word	0xffffffff


	//   ....[39]....
        /*0324*/ 	.word	0xffffffff


	//----- nvinfo : EIATTR_COOP_GROUP_INSTR_OFFSETS
	.align		4
.L_714:
        /*0328*/ 	.byte	0x04, 0x28
        /*032a*/ 	.short	(.L_716 - .L_715)


	//   ....[0]....
.L_715:
        /*032c*/ 	.word	0x00007210


	//   ....[1]....
        /*0330*/ 	.word	0x00007360


	//   ....[2]....
        /*0334*/ 	.word	0x00007450


	//   ....[3]....
        /*0338*/ 	.word	0x00007600


	//   ....[4]....
        /*033c*/ 	.word	0x00007630


	//   ....[5]....
        /*0340*/ 	.word	0x00007700


	//   ....[6]....
        /*0344*/ 	.word	0x000078f0


	//   ....[7]....
        /*0348*/ 	.word	0x000079d0


	//   ....[8]....
        /*034c*/ 	.word	0x0000cb70


	//   ....[9]....
        /*0350*/ 	.word	0x0000cbf0


	//   ....[10]....
        /*0354*/ 	.word	0x0000cec0


	//   ....[11]....
        /*0358*/ 	.word	0x0000d090


	//   ....[12]....
        /*035c*/ 	.word	0x0000d110


	//   ....[13]....
        /*0360*/ 	.word	0x0000d170


	//   ....[14]....
        /*0364*/ 	.word	0x0000d2f0


	//   ....[15]....
        /*0368*/ 	.word	0x0000d3c0


	//   ....[16]....
        /*036c*/ 	.word	0x00012e20


	//   ....[17]....
        /*0370*/ 	.word	0x00012e60


	//   ....[18]....
        /*0374*/ 	.word	0x000130d0


	//   ....[19]....
        /*0378*/ 	.word	0x00013280


	//   ....[20]....
        /*037c*/ 	.word	0x00013320


	//   ....[21]....
        /*0380*/ 	.word	0x00013370


	//   ....[22]....
        /*0384*/ 	.word	0x00013500


	//   ....[23]....
        /*0388*/ 	.word	0x000135f0


	//   ....[24]....
        /*038c*/ 	.word	0x00018cd0


	//   ....[25]....
        /*0390*/ 	.word	0x00019060


	//   ....[26]....
        /*0394*/ 	.word	0x00019090


	//   ....[27]....
        /*0398*/ 	.word	0x000191c0


	//   ....[28]....
        /*039c*/ 	.word	0x00019490


	//   ....[29]....
        /*03a0*/ 	.word	0x000194c0


	//   ....[30]....
        /*03a4*/ 	.word	0x000194f0


	//   ....[31]....
        /*03a8*/ 	.word	0x00019500


	//   ....[32]....
        /*03ac*/ 	.word	0x0001c090


	//   ....[33]....
        /*03b0*/ 	.word	0x0001c0a0


	//   ....[34]....
        /*03b4*/ 	.word	0x0001c0b0


	//   ....[35]....
        /*03b8*/ 	.word	0x0001c0e0


	//   ....[36]....
        /*03bc*/ 	.word	0x0001c100


	//   ....[37]....
        /*03c0*/ 	.word	0x0001c110


	//   ....[38]....
        /*03c4*/ 	.word	0x0001c120


	//   ....[39]....
        /*03c8*/ 	.word	0x0001c1a0


	//----- nvinfo : EIATTR_EXIT_INSTR_OFFSETS
	.align		4
.L_716:
        /*03cc*/ 	.byte	0x04, 0x1c
        /*03ce*/ 	.short	(.L_718 - .L_717)


	//   ....[0]....
.L_717:
        /*03d0*/ 	.word	0x00000710


	//   ....[1]....
        /*03d4*/ 	.word	0x00001b90


	//   ....[2]....
        /*03d8*/ 	.word	0x00001c20


	//   ....[3]....
        /*03dc*/ 	.word	0x0001de60


	//   ....[4]....
        /*03e0*/ 	.word	0x0001df40


	//----- nvinfo : EIATTR_CRS_STACK_SIZE
	.align		4
.L_718:
        /*03e4*/ 	.byte	0x04, 0x1e
        /*03e6*/ 	.short	(.L_720 - .L_719)
.L_719:
        /*03e8*/ 	.word	0x00000000


	//----- nvinfo : EIATTR_CBANK_PARAM_SIZE
	.align		4
.L_720:
        /*03ec*/ 	.byte	0x03, 0x19
        /*03ee*/ 	.short	0x01d0


	//----- nvinfo : EIATTR_PARAM_CBANK
	.align		4
        /*03f0*/ 	.byte	0x04, 0x0a
        /*03f2*/ 	.short	(.L_722 - .L_721)
	.align		4
.L_721:
        /*03f4*/ 	.word	index@(.nv.constant0._ZN5flash16flash_fwd_kernelI23Flash_fwd_kernel_traitsILi64ELi128ELi64ELi4ELb0ELb0EN7cutlass6half_tE19Flash_kernel_traitsILi64ELi128ELi64ELi4ES3_EELb1ELb0ELb1ELb1ELb0ELb0ELb0ELb0EEEvNS_16Flash_fwd_paramsE)
        /*03f8*/ 	.short	0x0210
        /*03fa*/ 	.short	0x01d0


	//----- nvinfo : EIATTR_SW_WAR
	.align		4
.L_722:
        /*03fc*/ 	.byte	0x04, 0x36
        /*03fe*/ 	.short	(.L_724 - .L_723)
.L_723:
        /*0400*/ 	.word	0x00000008
.L_724:


//--------------------- .nv.info._ZN5flash16flash_fwd_kernelI23Flash_fwd_kernel_traitsILi64ELi128ELi64ELi4ELb0ELb0EN7cutlass6half_tE19Flash_kernel_traitsILi64ELi128ELi64ELi4ES3_EELb1ELb0ELb1ELb0ELb0ELb0ELb0ELb1EEEvNS_16Flash_fwd_paramsE --------------------------
	.section	.nv.info._ZN5flash16flash_fwd_kernelI23Flash_fwd_kernel_traitsILi64ELi128ELi64ELi4ELb0ELb0EN7cutlass6half_tE19Flash_kernel_traitsILi64ELi128ELi64ELi4ES3_EELb1ELb0ELb1ELb0ELb0ELb0ELb0ELb1EEEvNS_16Flash_fwd_paramsE,"",@"SHT_CUDA_INFO"
	.sectionflags	@""
	.align	4


	//----- nvinfo : EIATTR_CUDA_API_VERSION
	.align		4
        /*0000*/ 	.byte	0x04, 0x37
        /*0002*/ 	.short	(.L_726 - .L_725)
.L_725:
        /*0004*/ 	.word	0x00000082


	//----- nvinfo : EIATTR_KPARAM_INFO
	.align		4
.L_726:
        /*0008*/ 	.byte	0x04, 0x17
        /*000a*/ 	.short	(.L_728 - .L_727)
.L_727:
        /*000c*/ 	.word	0x00000000
        /*0010*/ 	.short	0x0000
        /*0012*/ 	.short	0x0000
        /*0014*/ 	.byte	0x00, 0xf0, 0x41, 0x07


	//----- nvinfo : EIATTR_SPARSE_MMA_MASK
	.align		4
.L_728:
        /*0018*/ 	.byte	0x03, 0x50
        /*001a*/ 	.short	0x0000


	//----- nvinfo : EIATTR_MAXREG_COUNT
	.align		4
        /*001c*/ 	.byte	0x03, 0x1b
        /*001e*/ 	.short	0x00ff


	//----- nvinfo : EIATTR_NUM_BARRIERS
	.align		4
        /*0020*/ 	.byte	0x02, 0x4c
        /*0022*/ 	.byte	0x01
	.zero		1


	//----- nvinfo : EIATTR_ANNOTATIONS
	.align		4
        /*0024*/ 	.byte	0x04, 0x55
        /*0026*/ 	.short	(.L_730 - .L_729)


	//   ....[0]....
.L_729:
        /* <DEDUP_REMOVED lines=180> */


	//----- nvinfo : EIATTR_MERCURY_ISA_VERSION
	.align		4
.L_730:
        /*0b50*/ 	.byte	0x03, 0x5f
        /*0b52*/ 	.short	0x0101


	//----- nvinfo : EIATTR_INT_WARP_WIDE_INSTR_OFFSETS
	.align		4
        /*0b54*/ 	.byte	0x04, 0x31
        /*0b56*/ 	.short	(.L_732 - .L_731)


	//   ....[0]....
.L_731:
        /*0b58*/ 	.word	0x0000bee0


	//----- nvinfo : EIATTR_COOP_GROUP_MASK_REGIDS
	.align		4
.L_732:
        /*0b5c*/ 	.byte	0x04, 0x29
        /*0b5e*/ 	.short	(.L_734 - .L_733)


	//   ....[0]....
.L_733:
        /*0b60*/ 	.word	0xffffffff


	//   ....[1]....
        /*0b64*/ 	.word	0xffffffff


	//   ....[2]....
        /*0b68*/ 	.word	0xffffffff


	//   ....[3]....
        /*0b6c*/ 	.word	0xffffffff


	//   ....[4]....
        /*0b70*/ 	.word	0xffffffff


	//   ....[5]....
        /*0b74*/ 	.word	0xffffffff


	//   ....[6]....
        /*0b78*/ 	.word	0xffffffff


	//   ....[7]....
        /*0b7c*/ 	.word	0xffffffff


	//   ....[8]....
        /*0b80*/ 	.word	0xffffffff


	//   ....[9]....
        /*0b84*/ 	.word	0xffffffff


	//   ....[10]....
        /*0b88*/ 	.word	0xffffffff


	//   ....[11]....
        /*0b8c*/ 	.word	0xffffffff


	//   ....[12]....
        /*0b90*/ 	.word	0xffffffff


	//   ....[13]....
        /*0b94*/ 	.word	0xffffffff


	//   ....[14]....
        /*0b98*/ 	.word	0xffffffff


	//   ....[15]....
        /*0b9c*/ 	.word	0xffffffff


	//   ....[16]....
        /*0ba0*/ 	.word	0xffffffff


	//   ....[17]....
        /*0ba4*/ 	.word	0xffffffff


	//   ....[18]....
        /*0ba8*/ 	.word	0xffffffff


	//   ....[19]....
        /*0bac*/ 	.word	0xffffffff


	//   ....[20]....
        /*0bb0*/ 	.word	0xffffffff


	//   ....[21]....
        /*0bb4*/ 	.word	0xffffffff


	//   ....[22]....
        /*0bb8*/ 	.word	0xffffffff


	//   ....[23]....
        /*0bbc*/ 	.word	0xffffffff


	//   ....[24]....
        /*0bc0*/ 	.word	0xffffffff


	//   ....[25]....
        /*0bc4*/ 	.word	0xffffffff


	//   ....[26]....
        /*0bc8*/ 	.word	0xffffffff


	//   ....[27]....
        /*0bcc*/ 	.word	0xffffffff


	//   ....[28]....
        /*0bd0*/ 	.word	0xffffffff


	//   ....[29]....
        /*0bd4*/ 	.word	0xffffffff


	//   ....[30]....
        /*0bd8*/ 	.word	0xffffffff


	//   ....[31]....
        /*0bdc*/ 	.word	0xffffffff


	//   ....[32]....
        /*0be0*/ 	.word	0xffffffff


	//   ....[33]....
        /*0be4*/ 	.word	0xffffffff


	//   ....[34]....
        /*0be8*/ 	.word	0xffffffff


	//   ....[35]....
        /*0bec*/ 	.word	0xffffffff


	//   ....[36]....
        /*0bf0*/ 	.word	0xffffffff


	//   ....[37]....
        /*0bf4*/ 	.word	0xffffffff


	//   ....[38]....
        /*0bf8*/ 	.word	0xffffffff


	//   ....[39]....
        /*0bfc*/ 	.word	0xffffffff


	//----- nvinfo : EIATTR_COOP_GROUP_INSTR_OFFSETS
	.align		4
.L_734:
        /*0c00*/ 	.byte	0x04, 0x28
        /*0c02*/ 	.short	(.L_736 - .L_735)


	//   ....[0]....
.L_735:
        /*0c04*/ 	.word	0x00006280


	//   ....[1]....
        /*0c08*/ 	.word	0x000066c0


	//   ....[2]....
        /*0c0c*/ 	.word	0x00006720


	//   ....[3]....
        /*0c10*/ 	.word	0x00006780


	//   ....[4]....
        /*0c14*/ 	.word	0x000067f0


	//   ....[5]....
        /*0c18*/ 	.word	0x00006820


	//   ....[6]....
        /*0c1c*/ 	.word	0x000068e0


	//   ....[7]....
        /*0c20*/ 	.word	0x00006940


	//   ....[8]....
        /*0c24*/ 	.word	0x0000db00


	//   ....[9]....
        /*0c28*/ 	.word	0x0000dc50


	//   ....[10]....
        /*0c2c*/ 	.word	0x0000dd10


	//   ....[11]....
        /*0c30*/ 	.word	0x0000de50


	//   ....[12]....
        /*0c34*/ 	.word	0x0000ea90


	//   ....[13]....
        /*0c38*/ 	.word	0x0000eba0


	//   ....[14]....
        /*0c3c*/ 	.word	0x0000ee30


	//   ....[15]....
        /*0c40*/ 	.word	0x0000eff0


	//   ....[16]....
        /*0c44*/ 	.word	0x00016560


	//   ....[17]....
        /*0c48*/ 	.word	0x000166c0


	//   ....[18]....
        /*0c4c*/ 	.word	0x00016790


	//   ....[19]....
        /*0c50*/ 	.word	0x000167c0


	//   ....[20]....
        /*0c54*/ 	.word	0x00017470


	//   ....[21]....
        /*0c58*/ 	.word	0x00017520


	//   ....[22]....
        /*0c5c*/ 	.word	0x00017530


	//   ....[23]....
        /*0c60*/ 	.word	0x000176e0


	//   ....[24]....
        /*0c64*/ 	.word	0x0001efc0


	//   ....[25]....
        /*0c68*/ 	.word	0x0001f150


	//   ....[26]....
        /*0c6c*/ 	.word	0x0001f190


	//   ....[27]....
        /*0c70*/ 	.word	0x0001f1f0


	//   ....[28]....
        /*0c74*/ 	.word	0x0001f250


	//   ....[29]....
        /*0c78*/ 	.word	0x0001f320


	//   ....[30]....
        /*0c7c*/ 	.word	0x0001f390


	//   ....[31]....
        /*0c80*/ 	.word	0x0001f540


	//   ....[32]....
        /*0c84*/ 	.word	0x00024930


	//   ....[33]....
        /*0c88*/ 	.word	0x00024970


	//   ....[34]....
        /*0c8c*/ 	.word	0x00024990


	//   ....[35]....
        /*0c90*/ 	.word	0x000249a0


	//   ....[36]....
        /*0c94*/ 	.word	0x00024a30


	//   ....[37]....
        /*0c98*/ 	.word	0x00024a50


	//   ....[38]....
        /*0c9c*/ 	.word	0x00024a70


	//   ....[39]....
        /*0ca0*/ 	.word	0x00024a80


	//----- nvinfo : EIATTR_EXIT_INSTR_OFFSETS
	.align		4
.L_736:
        /*0ca4*/ 	.byte	0x04, 0x1c
        /*0ca6*/ 	.short	(.L_738 - .L_737)


	//   ....[0]....
.L_737:
        /*0ca8*/ 	.word	0x000006a0


	//   ....[1]....
        /*0cac*/ 	.word	0x00001b50


	//   ....[2]....
        /*0cb0*/ 	.word	0x00001be0


	//   ....[3]....
        /*0cb4*/ 	.word	0x000267c0


	//   ....[4]....
        /*0cb8*/ 	.word	0x000268a0


	//----- nvinfo : EIATTR_CRS_STACK_SIZE
	.align		4
.L_738:
        /*0cbc*/ 	.byte	0x04, 0x1e
        /*0cbe*/ 	.short	(.L_740 - .L_739)
.L_739:
        /*0cc0*/ 	.word	0x00000000


	//----- nvinfo : EIATTR_CBANK_PARAM_SIZE
	.align		4
.L_740:
        /*0cc4*/ 	.byte	0x03, 0x19
        /*0cc6*/ 	.short	0x01d0


	//----- nvinfo : EIATTR_PARAM_CBANK
	.align		4
        /*0cc8*/ 	.byte	0x04, 0x0a
        /*0cca*/ 	.short	(.L_742 - .L_741)
	.align		4
.L_741:
        /*0ccc*/ 	.word	index@(.nv.constant0._ZN5flash16flash_fwd_kernelI23Flash_fwd_kernel_traitsILi64ELi128ELi64ELi4ELb0ELb0EN7cutlass6half_tE19Flash_kernel_traitsILi64ELi128ELi64ELi4ES3_EELb1ELb0ELb1ELb0ELb0ELb0ELb0ELb1EEEvNS_16Flash_fwd_paramsE)
        /*0cd0*/ 	.short	0x0210
        /*0cd2*/ 	.short	0x01d0


	//----- nvinfo : EIATTR_SW_WAR
	.align		4
.L_742:
        /*0cd4*/ 	.byte	0x04, 0x36
        /*0cd6*/ 	.short	(.L_744 - .L_743)
.L_743:
        /*0cd8*/ 	.word	0x00000008
.L_744:


//--------------------- .nv.info._ZN5flash16flash_fwd_kernelI23Flash_fwd_kernel_traitsILi64ELi128ELi64ELi4ELb0ELb0EN7cutlass6half_tE19Flash_kernel_traitsILi64ELi128ELi64ELi4ES3_EELb0ELb0ELb1ELb0ELb0ELb0ELb1ELb0EEEvNS_16Flash_fwd_paramsE --------------------------
	.section	.nv.info._ZN5flash16flash_fwd_kernelI23Flash_fwd_kernel_traitsILi64ELi128ELi64ELi4ELb0ELb0EN7cutlass6half_tE19Flash_kernel_traitsILi64ELi128ELi64ELi4ES3_EELb0ELb0ELb1ELb0ELb0ELb0ELb1ELb0EEEvNS_16Flash_fwd_paramsE,"",@"SHT_CUDA_INFO"
	.sectionflags	@""
	.align	4


	//----- nvinfo : EIATTR_CUDA_API_VERSION
	.align		4
        /*0000*/ 	.byte	0x04, 0x37
        /*0002*/ 	.short	(.L_746 - .L_745)
.L_745:
        /*0004*/ 	.word	0x00000082


	//----- nvinfo : EIATTR_KPARAM_INFO
	.align		4
.L_746:
        /*0008*/ 	.byte	0x04, 0x17
        /*000a*/ 	.short	(.L_748 - .L_747)
.L_747:
        /*000c*/ 	.word	0x00000000
        /*0010*/ 	.short	0x0000
        /*0012*/ 	.short	0x0000
        /*0014*/ 	.byte	0x00, 0xf0, 0x41, 0x07


	//----- nvinfo : EIATTR_SPARSE_MMA_MASK
	.align		4
.L_748:
        /*0018*/ 	.byte	0x03, 0x50
        /*001a*/ 	.short	0x0000


	//----- nvinfo : EIATTR_MAXREG_COUNT
	.align		4
        /*001c*/ 	.byte	0x03, 0x1b
        /*001e*/ 	.short	0x00ff


	//----- nvinfo : EIATTR_NUM_BARRIERS
	.align		4
        /*0020*/ 	.byte	0x02, 0x4c
        /*0022*/ 	.byte	0x01
	.zero		1


	//----- nvinfo : EIATTR_ANNOTATIONS
	.align		4
        /*0024*/ 	.byte	0x04, 0x55
        /*0026*/ 	.short	(.L_750 - .L_749)


	//   ....[0]....
.L_749:
        /* <DEDUP_REMOVED lines=41> */


	//----- nvinfo : EIATTR_MERCURY_ISA_VERSION
	.align		4
.L_750:
        /*02a0*/ 	.byte	0x03, 0x5f
        /*02a2*/ 	.short	0x0101


	//----- nvinfo : EIATTR_COOP_GROUP_MASK_REGIDS
	.align		4
        /*02a4*/ 	.byte	0x04, 0x29
        /*02a6*/ 	.short	(.L_752 - .L_751)


	//   ....[0]....
.L_751:
        /*02a8*/ 	.word	0xffffffff


	//   ....[1]....
        /*02ac*/ 	.word	0xffffffff


	//   ....[2]....
        /*02b0*/ 	.word	0xffffffff


	//   ....[3]....
        /*02b4*/ 	.word	0xffffffff


	//   ....[4]....
        /*02b8*/ 	.word	0xffffffff


	//   ....[5]....
        /*02bc*/ 	.word	0xffffffff


	//   ....[6]....
        /*02c0*/ 	.word	0xffffffff


	//   ....[7]....
        /*02c4*/ 	.word	0xffffffff


	//   ....[8]....
        /*02c8*/ 	.word	0xffffffff


	//   ....[9]....
        /*02cc*/ 	.word	0xffffffff


	//   ....[10]....
        /*02d0*/ 	.word	0xffffffff


	//   ....[11]....
        /*02d4*/ 	.word	0xffffffff


	//   ....[12]....
        /*02d8*/ 	.word	0xffffffff


	//   ....[13]....
        /*02dc*/ 	.word	0xffffffff


	//   ....[14]....
        /*02e0*/ 	.word	0xffffffff


	//   ....[15]....
        /*02e4*/ 	.word	0xffffffff


	//   ....[16]....
        /*02e8*/ 	.word	0xffffffff


	//   ....[17]....
        /*02ec*/ 	.word	0xffffffff


	//   ....[18]....
        /*02f0*/ 	.word	0xffffffff


	//   ....[19]....
        /*02f4*/ 	.word	0xffffffff


	//   ....[20]....
        /*02f8*/ 	.word	0xffffffff


	//   ....[21]....
        /*02fc*/ 	.word	0xffffffff


	//   ....[22]....
        /*0300*/ 	.word	0xffffffff


	//   ....[23]....
        /*0304*/ 	.word	0xffffffff


	//   ....[24]....
        /*0308*/ 	.word	0xffffffff


	//   ....[25]....
        /*030c*/ 	.word	0xffffffff


	//   ....[26]....
        /*0310*/ 	.word	0xffffffff


	//   ....[27]....
        /*0314*/ 	.word	0xffffffff


	//   ....[28]....
        /*0318*/ 	.word	0xffffffff


	//   ....[29]....
        /*031c*/ 	.word	0xffffffff


	//   ....[30]....
        /*0320*/ 	.word	0xffffffff


	//   ....[31]....
        /*0324*/ 	.word	0xffffffff


	//   ....[32]....
        /*0328*/ 	.word	0xffffffff


	//   ....[33]....
        /*032c*/ 	.word	0xffffffff


	//   ....[34]....
        /*0330*/ 	.word	0xffffffff


	//   ....[35]....
        /*0334*/ 	.word	0xffffffff


	//   ....[36]....
        /*0338*/ 	.word	0xffffffff


	//   ....[37]....
        /*033c*/ 	.word	0xffffffff


	//   ....[38]....
        /*0340*/ 	.word	0xffffffff


	//   ....[39]....
        /*0344*/ 	.word	0xffffffff


	//----- nvinfo : EIATTR_COOP_GROUP_INSTR_OFFSETS
	.align		4
.L_752:
        /*0348*/ 	.byte	0x04, 0x28
        /*034a*/ 	.short	(.L_754 - .L_753)


	//   ....[0]....
.L_753:
        /*034c*/ 	.word	0x00005ed0


	//   ....[1]....
        /*0350*/ 	.word	0x00005f00


	//   ....[2]....
        /*0354*/ 	.word	0x00006110


	//   ....[3]....
        /*0358*/ 	.word	0x000061a0


	//   ....[4]....
        /*035c*/ 	.word	0x00006290


	//   ....[5]....
        /*0360*/ 	.word	0x00006350


	//   ....[6]....
        /*0364*/ 	.word	0x00006450


	//   ....[7]....
        /*0368*/ 	.word	0x000064a0


	//   ....[8]....
        /*036c*/ 	.word	0x00009af0


	//   ....[9]....
        /*0370*/ 	.word	0x00009b20


	//   ....[10]....
        /*0374*/ 	.word	0x00009dc0


	//   ....[11]....
        /*0378*/ 	.word	0x00009ea0


	//   ....[12]....
        /*037c*/ 	.word	0x00009f40


	//   ....[13]....
        /*0380*/ 	.word	0x0000a000


	//   ....[14]....
        /*0384*/ 	.word	0x0000a150


	//   ....[15]....
        /*0388*/ 	.word	0x0000a180


	//   ....[16]....
        /*038c*/ 	.word	0x0000d850


	//   ....[17]....
        /*0390*/ 	.word	0x0000daf0


	//   ....[18]....
        /*0394*/ 	.word	0x0000de80


	//   ....[19]....
        /*0398*/ 	.word	0x0000e060


	//   ....[20]....
        /*039c*/ 	.word	0x0000e0c0


	//   ....[21]....
        /*03a0*/ 	.word	0x0000e1a0


	//   ....[22]....
        /*03a4*/ 	.word	0x0000e1d0


	//   ....[23]....
        /*03a8*/ 	.word	0x0000e290


	//   ....[24]....
        /*03ac*/ 	.word	0x00012070


	//   ....[25]....
        /*03b0*/ 	.word	0x000121e0


	//   ....[26]....
        /*03b4*/ 	.word	0x000123b0


	//   ....[27]....
        /*03b8*/ 	.word	0x000123f0


	//   ....[28]....
        /*03bc*/ 	.word	0x00012430


	//   ....[29]....
        /*03c0*/ 	.word	0x00012480


	//   ....[30]....
        /*03c4*/ 	.word	0x000124c0


	//   ....[31]....
        /*03c8*/ 	.word	0x000124d0


	//   ....[32]....
        /*03cc*/ 	.word	0x00013e10


	//   ....[33]....
        /*03d0*/ 	.word	0x00013e20


	//   ....[34]....
        /*03d4*/ 	.word	0x00013e30


	//   ....[35]....
        /*03d8*/ 	.word	0x00013e40


	//   ....[36]....
        /*03dc*/ 	.word	0x00013e80


	//   ....[37]....
        /*03e0*/ 	.word	0x00013ed0


	//   ....[38]....
        /*03e4*/ 	.word	0x00013f00


	//   ....[39]....
        /*03e8*/ 	.word	0x00014000


	//----- nvinfo : EIATTR_EXIT_INSTR_OFFSETS
	.align		4
.L_754:
        /*03ec*/ 	.byte	0x04, 0x1c
        /*03ee*/ 	.short	(.L_756 - .L_755)


	//   ....[0]....
.L_755:
        /*03f0*/ 	.word	0x00000330


	//   ....[1]....
        /*03f4*/ 	.word	0x000017e0


	//   ....[2]....
        /*03f8*/ 	.word	0x00001870


	//   ....[3]....
        /*03fc*/ 	.word	0x00015ae0


	//   ....[4]....
        /*0400*/ 	.word	0x00015bc0


	//----- nvinfo : EIATTR_CRS_STACK_SIZE
	.align		4
.L_756:
        /*0404*/ 	.byte	0x04, 0x1e
        /*0406*/ 	.short	(.L_758 - .L_757)
.L_757:
        /*0408*/ 	.word	0x00000000


	//----- nvinfo : EIATTR_CBANK_PARAM_SIZE
	.align		4
.L_758:
        /*040c*/ 	.byte	0x03, 0x19
        /*040e*/ 	.short	0x01d0


	//----- nvinfo : EIATTR_PARAM_CBANK
	.align		4
        /*0410*/ 	.byte	0x04, 0x0a
        /*0412*/ 	.short	(.L_760 - .L_759)
	.align		4
.L_759:
        /*0414*/ 	.word	index@(.nv.constant0._ZN5flash16flash_fwd_kernelI23Flash_fwd_kernel_traitsILi64ELi128ELi64ELi4ELb0ELb0EN7cutlass6half_tE19Flash_kernel_traitsILi64ELi128ELi64ELi4ES3_EELb0ELb0ELb1ELb0ELb0ELb0ELb1ELb0EEEvNS_16Flash_fwd_paramsE)
        /*0418*/ 	.short	0x0210
        /*041a*/ 	.short	0x01d0


	//----- nvinfo : EIATTR_SW_WAR
	.align		4
.L_760:
        /*041c*/ 	.byte	0x04, 0x36
        /*041e*/ 	.short	(.L_762 - .L_761)
.L_761:
        /*0420*/ 	.word	0x00000008
.L_762:


//--------------------- .nv.info._ZN5flash16flash_fwd_kernelI23Flash_fwd_kernel_traitsILi64ELi128ELi64ELi4ELb0ELb0EN7cutlass6half_tE19Flash_kernel_traitsILi64ELi128ELi64ELi4ES3_EELb1ELb0ELb1ELb1ELb0ELb0ELb0ELb1EEEvNS_16Flash_fwd_paramsE --------------------------
	.section	.nv.info._ZN5flash16flash_fwd_kernelI23Flash_fwd_kernel_traitsILi64ELi128ELi64ELi4ELb0ELb0EN7cutlass6half_tE19Flash_kernel_traitsILi64ELi128ELi64ELi4ES3_EELb1ELb0ELb1ELb1ELb0ELb0ELb0ELb1EEEvNS_16Flash_fwd_paramsE,"",@"SHT_CUDA_INFO"
	.sectionflags	@""
	.align	4


	//----- nvinfo : EIATTR_CUDA_API_VERSION
	.align		4
        /*0000*/ 	.byte	0x04, 0x37
        /*0002*/ 	.short	(.L_764 - .L_763)
.L_763:
        /*0004*/ 	.word	0x00000082


	//----- nvinfo : EIATTR_KPARAM_INFO
	.align		4
.L_764:
        /*0008*/ 	.byte	0x04, 0x17
        /*000a*/ 	.short	(.L_766 - .L_765)
.L_765:
        /*000c*/ 	.word	0x00000000
        /*0010*/ 	.short	0x0000
        /*0012*/ 	.short	0x0000
        /*0014*/ 	.byte	0x00, 0xf0, 0x41, 0x07


	//----- nvinfo : EIATTR_SPARSE_MMA_MASK
	.align		4
.L_766:
        /*0018*/ 	.byte	0x03, 0x50
        /*001a*/ 	.short	0x0000


	//----- nvinfo : EIATTR_MAXREG_COUNT
	.align		4
        /*001c*/ 	.byte	0x03, 0x1b
        /*001e*/ 	.short	0x00ff


	//----- nvinfo : EIATTR_NUM_BARRIERS
	.align		4
        /*0020*/ 	.byte	0x02, 0x4c
        /*0022*/ 	.byte	0x01
	.zero		1


	//----- nvinfo : EIATTR_ANNOTATIONS
	.align		4
        /*0024*/ 	.byte	0x04, 0x55
        /*0026*/ 	.short	(.L_768 - .L_767)


	//   ....[0]....
.L_767:
        /* <DEDUP_REMOVED lines=186> */


	//----- nvinfo : EIATTR_MERCURY_ISA_VERSION
	.align		4
.L_768:
        /*0bb8*/ 	.byte	0x03, 0x5f
        /*0bba*/ 	.short	0x0101


	//----- nvinfo : EIATTR_INT_WARP_WIDE_INSTR_OFFSETS
	.align		4
        /*0bbc*/ 	.byte	0x04, 0x31
        /*0bbe*/ 	.short	(.L_770 - .L_769)


	//   ....[0]....
.L_769:
        /*0bc0*/ 	.word	0x0000cd80


	//----- nvinfo : EIATTR_COOP_GROUP_MASK_REGIDS
	.align		4
.L_770:
        /*0bc4*/ 	.byte	0x04, 0x29
        /*0bc6*/ 	.short	(.L_772 - .L_771)


	//   ....[0]....
.L_771:
        /*0bc8*/ 	.word	0xffffffff


	//   ....[1]....
        /*0bcc*/ 	.word	0xffffffff


	//   ....[2]....
        /*0bd0*/ 	.word	0xffffffff


	//   ....[3]....
        /*0bd4*/ 	.word	0xffffffff


	//   ....[4]....
        /*0bd8*/ 	.word	0xffffffff


	//   ....[5]....
        /*0bdc*/ 	.word	0xffffffff


	//   ....[6]....
        /*0be0*/ 	.word	0xffffffff


	//   ....[7]....
        /*0be4*/ 	.word	0xffffffff


	//   ....[8]....
        /*0be8*/ 	.word	0xffffffff


	//   ....[9]....
        /*0bec*/ 	.word	0xffffffff


	//   ....[10]....
        /*0bf0*/ 	.word	0xffffffff


	//   ....[11]....
        /*0bf4*/ 	.word	0xffffffff


	//   ....[12]....
        /*0bf8*/ 	.word	0xffffffff


	//   ....[13]....
        /*0bfc*/ 	.word	0xffffffff


	//   ....[14]....
        /*0c00*/ 	.word	0xffffffff


	//   ....[15]....
        /*0c04*/ 	.word	0xffffffff


	//   ....[16]....
        /*0c08*/ 	.word	0xffffffff


	//   ....[17]....
        /*0c0c*/ 	.word	0xffffffff


	//   ....[18]....
        /*0c10*/ 	.word	0xffffffff


	//   ....[19]....
        /*0c14*/ 	.word	0xffffffff


	//   ....[20]....
        /*0c18*/ 	.word	0xffffffff


	//   ....[21]....
        /*0c1c*/ 	.word	0xffffffff


	//   ....[22]....
        /*0c20*/ 	.word	0xffffffff


	//   ....[23]....
        /*0c24*/ 	.word	0xffffffff


	//   ....[24]....
        /*0c28*/ 	.word	0xffffffff


	//   ....[25]....
        /*0c2c*/ 	.word	0xffffffff


	//   ....[26]....
        /*0c30*/ 	.word	0xffffffff


	//   ....[27]....
        /*0c34*/ 	.word	0xffffffff


	//   ....[28]....
        /*0c38*/ 	.word	0xffffffff


	//   ....[29]....
        /*0c3c*/ 	.word	0xffffffff


	//   ....[30]....
        /*0c40*/ 	.word	0xffffffff


	//   ....[31]....
        /*0c44*/ 	.word	0xffffffff


	//   ....[32]....
        /*0c48*/ 	.word	0xffffffff


	//   ....[33]....
        /*0c4c*/ 	.word	0xffffffff


	//   ....[34]....
        /*0c50*/ 	.word	0xffffffff


	//   ....[35]....
        /*0c54*/ 	.word	0xffffffff


	//   ....[36]....
        /*0c58*/ 	.word	0xffffffff


	//   ....[37]....
        /*0c5c*/ 	.word	0xffffffff


	//   ....[38]....
        /*0c60*/ 	.word	0xffffffff


	//   ....[39]....
        /*0c64*/ 	.word	0xffffffff


	//----- nvinfo : EIATTR_COOP_GROUP_INSTR_OFFSETS
	.align		4
.L_772:
        /*0c68*/ 	.byte	0x04, 0x28
        /*0c6a*/ 	.short	(.L_774 - .L_773)


	//   ....[0]....
.L_773:
        /*0c6c*/ 	.word	0x00007ba0


	//   ....[1]....
        /*0c70*/ 	.word	0x00007e10


	//   ....[2]....
        /*0c74*/ 	.word	0x00007e40


	//   ....[3]....
        /*0c78*/ 	.word	0x00007ed0


	//   ....[4]....
        /*0c7c*/ 	.word	0x00007f10


	//   ....[5]....
        /*0c80*/ 	.word	0x00007f40


	//   ....[6]....
        /*0c84*/ 	.word	0x00008030


	//   ....[7]....
        /*0c88*/ 	.word	0x00008090


	//   ....[8]....
        /*0c8c*/ 	.word	0x0000fd90


	//   ....[9]....
        /*0c90*/ 	.word	0x0000fe10


	//   ....[10]....
        /*0c94*/ 	.word	0x0000ff50


	//   ....[11]....
        /*0c98*/ 	.word	0x00010080


	//   ....[12]....
        /*0c9c*/ 	.word	0x00010a50


	//   ....[13]....
        /*0ca0*/ 	.word	0x00010c40


	//   ....[14]....
        /*0ca4*/ 	.word	0x00010e20


	//   ....[15]....
        /*0ca8*/ 	.word	0x00011030


	//   ....[16]....
        /*0cac*/ 	.word	0x00019840


	//   ....[17]....
        /*0cb0*/ 	.word	0x000198d0


	//   ....[18]....
        /*0cb4*/ 	.word	0x00019940


	//   ....[19]....
        /*0cb8*/ 	.word	0x000199c0


	//   ....[20]....
        /*0cbc*/ 	.word	0x00019fb0


	//   ....[21]....
        /*0cc0*/ 	.word	0x0001a220


	//   ....[22]....
        /*0cc4*/ 	.word	0x0001a840


	//   ....[23]....
        /*0cc8*/ 	.word	0x0001a920


	//   ....[24]....
        /*0ccc*/ 	.word	0x00023120


	//   ....[25]....
        /*0cd0*/ 	.word	0x000231b0


	//   ....[26]....
        /*0cd4*/ 	.word	0x00023210


	//   ....[27]....
        /*0cd8*/ 	.word	0x00023250


	//   ....[28]....
        /*0cdc*/ 	.word	0x00023290


	//   ....[29]....
        /*0ce0*/ 	.word	0x000232f0


	//   ....[30]....
        /*0ce4*/ 	.word	0x00023390


	//   ....[31]....
        /*0ce8*/ 	.word	0x000233d0


	//   ....[32]....
        /*0cec*/ 	.word	0x00028830


	//   ....[33]....
        /*0cf0*/ 	.word	0x00028840


	//   ....[34]....
        /*0cf4*/ 	.word	0x00028850


	//   ....[35]....
        /*0cf8*/ 	.word	0x00028860


	//   ....[36]....
        /*0cfc*/ 	.word	0x00028890


	//   ....[37]....
        /*0d00*/ 	.word	0x000288b0


	//   ....[38]....
        /*0d04*/ 	.word	0x000288d0


	//   ....[39]....
        /*0d08*/ 	.word	0x000288e0


	//----- nvinfo : EIATTR_EXIT_INSTR_OFFSETS
	.align		4
.L_774:
        /*0d0c*/ 	.byte	0x04, 0x1c
        /*0d0e*/ 	.short	(.L_776 - .L_775)


	//   ....[0]....
.L_775:
        /*0d10*/ 	.word	0x000006a0


	//   ....[1]....
        /*0d14*/ 	.word	0x00001b50


	//   ....[2]....
        /*0d18*/ 	.word	0x00001be0


	//   ....[3]....
        /*0d1c*/ 	.word	0x0002a600


	//   ....[4]....
        /*0d20*/ 	.word	0x0002a6e0


	//----- nvinfo : EIATTR_CRS_STACK_SIZE
	.align		4
.L_776:
        /*0d24*/ 	.byte	0x04, 0x1e
        /*0d26*/ 	.short	(.L_778 - .L_777)
.L_777:
        /*0d28*/ 	.word	0x00000000


	//----- nvinfo : EIATTR_CBANK_PARAM_SIZE
	.align		4
.L_778:
        /*0d2c*/ 	.byte	0x03, 0x19
        /*0d2e*/ 	.short	0x01d0


	//----- nvinfo : EIATTR_PARAM_CBANK
	.align		4
        /*0d30*/ 	.byte	0x04, 0x0a
        /*0d32*/ 	.short	(.L_780 - .L_779)
	.align		4
.L_779:
        /*0d34*/ 	.word	index@(.nv.constant0._ZN5flash16flash_fwd_kernelI23Flash_fwd_kernel_traitsILi64ELi128ELi64ELi4ELb0ELb0EN7cutlass6half_tE19Flash_kernel_traitsILi64ELi128ELi64ELi4ES3_EELb1ELb0ELb1ELb1ELb0ELb0ELb0ELb1EEEvNS_16Flash_fwd_paramsE)
        /*0d38*/ 	.short	0x0210
        /*0d3a*/ 	.short	0x01d0


	//----- nvinfo : EIATTR_SW_WAR
	.align		4
.L_780:
        /*0d3c*/ 	.byte	0x04, 0x36
        /*0d3e*/ 	.short	(.L_782 - .L_781)
.L_781:
        /*0d40*/ 	.word	0x00000008
.L_782:


//--------------------- .nv.info._ZN5flash16flash_fwd_kernelI23Flash_fwd_kernel_traitsILi64ELi128ELi64ELi4ELb0ELb0EN7cutlass6half_tE19Flash_kernel_traitsILi64ELi128ELi64ELi4ES3_EELb0ELb0ELb1ELb1ELb0ELb0ELb1ELb0EEEvNS_16Flash_fwd_paramsE --------------------------
	.section	.nv.info._ZN5flash16flash_fwd_kernelI23Flash_fwd_kernel_traitsILi64ELi128ELi64ELi4ELb0ELb0EN7cutlass6half_tE19Flash_kernel_traitsILi64ELi128ELi64ELi4ES3_EELb0ELb0ELb1ELb1ELb0ELb0ELb1ELb0EEEvNS_16Flash_fwd_paramsE,"",@"SHT_CUDA_INFO"
	.sectionflags	@""
	.align	4


	//----- nvinfo : EIATTR_CUDA_API_VERSION
	.align		4
        /*0000*/ 	.byte	0x04, 0x37
        /*0002*/ 	.short	(.L_784 - .L_783)
.L_783:
        /*0004*/ 	.word	0x00000082


	//----- nvinfo : EIATTR_KPARAM_INFO
	.align		4
.L_784:
        /*0008*/ 	.byte	0x04, 0x17
        /*000a*/ 	.short	(.L_786 - .L_785)
.L_785:
        /*000c*/ 	.word	0x00000000
        /*0010*/ 	.short	0x0000
        /*0012*/ 	.short	0x0000
        /*0014*/ 	.byte	0x00, 0xf0, 0x41, 0x07


	//----- nvinfo : EIATTR_SPARSE_MMA_MASK
	.align		4
.L_786:
        /*0018*/ 	.byte	0x03, 0x50
        /*001a*/ 	.short	0x0000


	//----- nvinfo : EIATTR_MAXREG_COUNT
	.align		4
        /*001c*/ 	.byte	0x03, 0x1b
        /*001e*/ 	.short	0x00ff


	//----- nvinfo : EIATTR_NUM_BARRIERS
	.align		4
        /*0020*/ 	.byte	0x02, 0x4c
        /*0022*/ 	.byte	0x01
	.zero		1


	//----- nvinfo : EIATTR_ANNOTATIONS
	.align		4
        /*0024*/ 	.byte	0x04, 0x55
        /*0026*/ 	.short	(.L_788 - .L_787)


	//   ....[0]....
.L_787:
        /* <DEDUP_REMOVED lines=20> */


	//----- nvinfo : EIATTR_MERCURY_ISA_VERSION
	.align		4
.L_788:
        /*0158*/ 	.byte	0x03, 0x5f
        /*015a*/ 	.short	0x0101


	//----- nvinfo : EIATTR_INT_WARP_WIDE_INSTR_OFFSETS
	.align		4
        /*015c*/ 	.byte	0x04, 0x31
        /*015e*/ 	.short	(.L_790 - .L_789)


	//   ....[0]....
.L_789:
        /*0160*/ 	.word	0x00009070


	//----- nvinfo : EIATTR_COOP_GROUP_MASK_REGIDS
	.align		4
.L_790:
        /*0164*/ 	.byte	0x04, 0x29
        /*0166*/ 	.short	(.L_792 - .L_791)


	//   ....[0]....
.L_791:
        /*0168*/ 	.word	0xffffffff


	//   ....[1]....
        /*016c*/ 	.word	0xffffffff


	//   ....[2]....
        /*0170*/ 	.word	0xffffffff


	//   ....[3]....
        /*0174*/ 	.word	0xffffffff


	//   ....[4]....
        /*0178*/ 	.word	0xffffffff


	//   ....[5]....
        /*017c*/ 	.word	0xffffffff


	//   ....[6]....
        /*0180*/ 	.word	0xffffffff


	//   ....[7]....
        /*0184*/ 	.word	0xffffffff


	//   ....[8]....
        /*0188*/ 	.word	0xffffffff


	//   ....[9]....
        /*018c*/ 	.word	0xffffffff


	//   ....[10]....
        /*0190*/ 	.word	0xffffffff


	//   ....[11]....
        /*0194*/ 	.word	0xffffffff


	//   ....[12]....
        /*0198*/ 	.word	0xffffffff


	//   ....[13]....
        /*019c*/ 	.word	0xffffffff


	//   ....[14]....
        /*01a0*/ 	.word	0xffffffff


	//   ....[15]....
        /*01a4*/ 	.word	0xffffffff


	//   ....[16]....
        /*01a8*/ 	.word	0xffffffff


	//   ....[17]....
        /*01ac*/ 	.word	0xffffffff


	//   ....[18]....
        /*01b0*/ 	.word	0xffffffff


	//   ....[19]....
        /*01b4*/ 	.word	0xffffffff


	//   ....[20]....
        /*01b8*/ 	.word	0xffffffff


	//   ....[21]....
        /*01bc*/ 	.word	0xffffffff


	//   ....[22]....
        /*01c0*/ 	.word	0xffffffff


	//   ....[23]....
        /*01c4*/ 	.word	0xffffffff


	//   ....[24]....
        /*01c8*/ 	.word	0xffffffff


	//   ....[25]....
        /*01cc*/ 	.word	0xffffffff


	//   ....[26]....
        /*01d0*/ 	.word	0xffffffff


	//   ....[27]....
        /*01d4*/ 	.word	0xffffffff


	//   ....[28]....
        /*01d8*/ 	.word	0xffffffff


	//   ....[29]....
        /*01dc*/ 	.word	0xffffffff


	//   ....[30]....
        /*01e0*/ 	.word	0xffffffff


	//   ....[31]....
        /*01e4*/ 	.word	0xffffffff


	//   ....[32]....
        /*01e8*/ 	.word	0xffffffff


	//   ....[33]....
        /*01ec*/ 	.word	0xffffffff


	//   ....[34]....
        /*01f0*/ 	.word	0xffffffff


	//   ....[35]....
        /*01f4*/ 	.word	0xffffffff


	//   ....[36]....
        /*01f8*/ 	.word	0xffffffff


	//   ....[37]....
        /*01fc*/ 	.word	0xffffffff


	//   ....[38]....
        /*0200*/ 	.word	0xffffffff


	//   ....[39]....
        /*0204*/ 	.word	0xffffffff


	//----- nvinfo : EIATTR_COOP_GROUP_INSTR_OFFSETS
	.align		4
.L_792:
        /*0208*/ 	.byte	0x04, 0x28
        /*020a*/ 	.short	(.L_794 - .L_793)


	//   ....[0]....
.L_793:
        /*020c*/ 	.word	0x00007830


	//   ....[1]....
        /*0210*/ 	.word	0x00007860


	//   ....[2]....
        /*0214*/ 	.word	0x00007a70


	//   ....[3]....
        /*0218*/ 	.word	0x00007b00


	//   ....[4]....
        /*021c*/ 	.word	0x00007bf0


	//   ....[5]....
        /*0220*/ 	.word	0x00007cb0


	//   ....[6]....
        /*0224*/ 	.word	0x00007db0


	//   ....[7]....
        /*0228*/ 	.word	0x00007e00


	//   ....[8]....
        /*022c*/ 	.word	0x0000c740


	//   ....[9]....
        /*0230*/ 	.word	0x0000c770


	//   ....[10]....
        /*0234*/ 	.word	0x0000ca10


	//   ....[11]....
        /*0238*/ 	.word	0x0000caf0


	//   ....[12]....
        /*023c*/ 	.word	0x0000cb90


	//   ....[13]....
        /*0240*/ 	.word	0x0000cc40


	//   ....[14]....
        /*0244*/ 	.word	0x0000cdb0


	//   ....[15]....
        /*0248*/ 	.word	0x0000cde0


	//   ....[16]....
        /*024c*/ 	.word	0x00011c80


	//   ....[17]....
        /*0250*/ 	.word	0x00011cb0


	//   ....[18]....
        /*0254*/ 	.word	0x00011f30


	//   ....[19]....
        /*0258*/ 	.word	0x00011fb0


	//   ....[20]....
        /*025c*/ 	.word	0x00012100


	//   ....[21]....
        /*0260*/ 	.word	0x000121a0


	//   ....[22]....
        /*0264*/ 	.word	0x000121b0


	//   ....[23]....
        /*0268*/ 	.word	0x00012210


	//   ....[24]....
        /*026c*/ 	.word	0x00016e00


	//   ....[25]....
        /*0270*/ 	.word	0x00016e40


	//   ....[26]....
        /*0274*/ 	.word	0x00017240


	//   ....[27]....
        /*0278*/ 	.word	0x00017330


	//   ....[28]....
        /*027c*/ 	.word	0x00017360


	//   ....[29]....
        /*0280*/ 	.word	0x00017380


	//   ....[30]....
        /*0284*/ 	.word	0x00017420


	//   ....[31]....
        /*0288*/ 	.word	0x00017490


	//   ....[32]....
        /*028c*/ 	.word	0x00018cd0


	//   ....[33]....
        /*0290*/ 	.word	0x00018d30


	//   ....[34]....
        /*0294*/ 	.word	0x00018d40


	//   ....[35]....
        /*0298*/ 	.word	0x00018d70


	//   ....[36]....
        /*029c*/ 	.word	0x00018dc0


	//   ....[37]....
        /*02a0*/ 	.word	0x00018df0


	//   ....[38]....
        /*02a4*/ 	.word	0x00018e40


	//   ....[39]....
        /*02a8*/ 	.word	0x00018e70


	//----- nvinfo : EIATTR_EXIT_INSTR_OFFSETS
	.align		4
.L_794:
        /*02ac*/ 	.byte	0x04, 0x1c
        /*02ae*/ 	.short	(.L_796 - .L_795)


	//   ....[0]....
.L_795:
        /*02b0*/ 	.word	0x000004b0


	//   ....[1]....
        /*02b4*/ 	.word	0x00001970


	//   ....[2]....
        /*02b8*/ 	.word	0x00001a00


	//   ....[3]....
        /*02bc*/ 	.word	0x0001a990


	//   ....[4]....
        /*02c0*/ 	.word	0x0001aa70


	//----- nvinfo : EIATTR_CRS_STACK_SIZE
	.align		4
.L_796:
        /*02c4*/ 	.byte	0x04, 0x1e
        /*02c6*/ 	.short	(.L_798 - .L_797)
.L_797:
        /*02c8*/ 	.word	0x00000000


	//----- nvinfo : EIATTR_CBANK_PARAM_SIZE
	.align		4
.L_798:
        /*02cc*/ 	.byte	0x03, 0x19
        /*02ce*/ 	.short	0x01d0


	//----- nvinfo : EIATTR_PARAM_CBANK
	.align		4
        /*02d0*/ 	.byte	0x04, 0x0a
        /*02d2*/ 	.short	(.L_800 - .L_799)
	.align		4
.L_799:
        /*02d4*/ 	.word	index@(.nv.constant0._ZN5flash16flash_fwd_kernelI23Flash_fwd_kernel_traitsILi64ELi128ELi64ELi4ELb0ELb0EN7cutlass6half_tE19Flash_kernel_traitsILi64ELi128ELi64ELi4ES3_EELb0ELb0ELb1ELb1ELb0ELb0ELb1ELb0EEEvNS_16Flash_fwd_paramsE)
        /*02d8*/ 	.short	0x0210
        /*02da*/ 	.short	0x01d0


	//----- nvinfo : EIATTR_SW_WAR
	.align		4
.L_800:
        /*02dc*/ 	.byte	0x04, 0x36
        /*02de*/ 	.short	(.L_802 - .L_801)
.L_801:
        /*02e0*/ 	.word	0x00000008
.L_802:


//--------------------- .nv.callgraph             --------------------------
	.section	.nv.callgraph,"",@"SHT_CUDA_CALLGRAPH"
	.align	4
	.sectionentsize	8
	.align		4
        /*0000*/ 	.word	0x00000000
	.align		4
        /*0004*/ 	.word	0xffffffff
	.align		4
        /*0008*/ 	.word	0x00000000
	.align		4
        /*000c*/ 	.word	0xfffffffe
	.align		4
        /*0010*/ 	.word	0x00000000
	.align		4
        /*0014*/ 	.word	0xfffffffd
	.align		4
        /*0018*/ 	.word	0x00000000
	.align		4
        /*001c*/ 	.word	0xfffffffc


//--------------------- .nv.constant4             --------------------------
	.section	.nv.constant4,"a",@progbits
	.align	8
	.align		8
.nv.constant4:
        /*0000*/ 	.dword	_ZN65_INTERNAL_66fdf1bf_29_flash_fwd_hdim64_fp16_sm80_cu_9949e2e8_35954cuda3std3__45__cpo5beginE
	.align		8
        /*0008*/ 	.dword	_ZN65_INTERNAL_66fdf1bf_29_flash_fwd_hdim64_fp16_sm80_cu_9949e2e8_35954cuda3std3__45__cpo3endE
	.align		8
        /*0010*/ 	.dword	_ZN65_INTERNAL_66fdf1bf_29_flash_fwd_hdim64_fp16_sm80_cu_9949e2e8_35954cuda3std3__45__cpo6cbeginE
	.align		8
        /*0018*/ 	.dword	_ZN65_INTERNAL_66fdf1bf_29_flash_fwd_hdim64_fp16_sm80_cu_9949e2e8_35954cuda3std3__45__cpo4cendE
	.align		8
        /*0020*/ 	.dword	_ZN65_INTERNAL_66fdf1bf_29_flash_fwd_hdim64_fp16_sm80_cu_9949e2e8_35954cuda3std3__467_GLOBAL__N__66fdf1bf_29_flash_fwd_hdim64_fp16_sm80_cu_9949e2e8_35956ignoreE
	.align		8
        /*0028*/ 	.dword	_ZN65_INTERNAL_66fdf1bf_29_flash_fwd_hdim64_fp16_sm80_cu_9949e2e8_35954cuda3std3__419piecewise_constructE
	.align		8
        /*0030*/ 	.dword	_ZN65_INTERNAL_66fdf1bf_29_flash_fwd_hdim64_fp16_sm80_cu_9949e2e8_35954cuda3std3__48in_placeE
	.align		8
        /*0038*/ 	.dword	_ZN65_INTERNAL_66fdf1bf_29_flash_fwd_hdim64_fp16_sm80_cu_9949e2e8_35954cuda3std6ranges3__45__cpo4swapE
	.align		8
        /*0040*/ 	.dword	_ZN65_INTERNAL_66fdf1bf_29_flash_fwd_hdim64_fp16_sm80_cu_9949e2e8_35954cuda3std6ranges3__45__cpo9iter_moveE
	.align		8
        /*0048*/ 	.dword	_ZN65_INTERNAL_66fdf1bf_29_flash_fwd_hdim64_fp16_sm80_cu_9949e2e8_35954cute7productE
	.align		8
        /*0050*/ 	.dword	_ZN65_INTERNAL_66fdf1bf_29_flash_fwd_hdim64_fp16_sm80_cu_9949e2e8_35954cute1_E


//--------------------- .text._ZN5flash16flash_fwd_kernelI23Flash_fwd_kernel_traitsILi64ELi128ELi128ELi4ELb0ELb0EN7cutlass6half_tE19Flash_kernel_traitsILi64ELi128ELi128ELi4ES3_EELb0ELb0ELb0ELb0ELb0ELb1ELb0ELb0EEEvNS_16Flash_fwd_paramsE --------------------------
	.section	.text._ZN5flash16flash_fwd_kernelI23Flash_fwd_kernel_traitsILi64ELi128ELi128ELi4ELb0ELb0EN7cutlass6half_tE19Flash_kernel_traitsILi64ELi128ELi128ELi4ES3_EELb0ELb0ELb0ELb0ELb0ELb1ELb0ELb0EEEvNS_16Flash_fwd_paramsE,"ax",@progbits
	.align	128
        .global         _ZN5flash16flash_fwd_kernelI23Flash_fwd_kernel_traitsILi64ELi128ELi128ELi4ELb0ELb0EN7cutlass6half_tE19Flash_kernel_traitsILi64ELi128ELi128ELi4ES3_EELb0ELb0ELb0ELb0ELb0ELb1ELb0ELb0EEEvNS_16Flash_fwd_paramsE
        .type           _ZN5flash16flash_fwd_kernelI23Flash_fwd_kernel_traitsILi64ELi128ELi128ELi4ELb0ELb0EN7cutlass6half_tE19Flash_kernel_traitsILi64ELi128ELi128ELi4ES3_EELb0ELb0ELb0ELb0ELb0ELb1ELb0ELb0EEEvNS_16Flash_fwd_paramsE,@function
        .size           _ZN5flash16flash_fwd_kernelI23Flash_fwd_kernel_traitsILi64ELi128ELi128ELi4ELb0ELb0EN7cutlass6half_tE19Flash_kernel_traitsILi64ELi128ELi128ELi4ES3_EELb0ELb0ELb0ELb0ELb0ELb1ELb0ELb0EEEvNS_16Flash_fwd_paramsE,(.L_x_2570 - _ZN5flash16flash_fwd_kernelI23Flash_fwd_kernel_traitsILi64ELi128ELi128ELi4ELb0ELb0EN7cutlass6half_tE19Flash_kernel_traitsILi64ELi128ELi128ELi4ES3_EELb0ELb0ELb0ELb0ELb0ELb1ELb0ELb0EEEvNS_16Flash_fwd_paramsE)
        .other          _ZN5flash16flash_fwd_kernelI23Flash_fwd_kernel_traitsILi64ELi128ELi128ELi4ELb0ELb0EN7cutlass6half_tE19Flash_kernel_traitsILi64ELi128ELi128ELi4ES3_EELb0ELb0ELb0ELb0ELb0ELb1ELb0ELb0EEEvNS_16Flash_fwd_paramsE,@"STO_CUDA_ENTRY STV_DEFAULT"
_ZN5flash16flash_fwd_kernelI23Flash_fwd_kernel_traitsILi64ELi128ELi128ELi4ELb0ELb0EN7cutlass6half_tE19Flash_kernel_traitsILi64ELi128ELi128ELi4ES3_EELb0ELb0ELb0ELb0ELb0ELb1ELb0ELb0EEEvNS_16Flash_fwd_paramsE:
.text._ZN5flash16flash_fwd_kernelI23Flash_fwd_kernel_traitsILi64ELi128ELi128ELi4ELb0ELb0EN7cutlass6half_tE19Flash_kernel_traitsILi64ELi128ELi128ELi4ES3_EELb0ELb0ELb0ELb0ELb0ELb1ELb0ELb0EEEvNS_16Flash_fwd_paramsE:
[----:B------:R-:W1:Y:S08]  /*0000*/  LDC R1, c[0x0][0x28] ;  /* 0x00000a00ff017b82 */ /* 0x000e700000000800 */
[----:B------:R-:W2:Y:S01]  /*0010*/  LDC.64 R2, c[0x0][0x300] ;  /* 0x0000c000ff027b82 */ /* 0x000ea20000000a00 */
[----:B------:R-:W3:Y:S01]  /*0020*/  S2R R24, SR_CTAID.Y ;  /* 0x0000000000187919 */ /* 0x000ee20000002600 */
[----:B------:R-:W-:Y:S01]  /*0030*/  ULDC.64 UR4, c[0x0][0x2f0] ;  /* 0x0000bc0000047ab9 */ /* 0x000fe20000000a00 */
[----:B------:R-:W-:Y:S01]  /*0040*/  IMAD.MOV.U32 R23, RZ, RZ, -0x1 ;  /* 0xffffffffff177424 */ /* 0x000fe200078e00ff */
[----:B------:R-:W-:Y:S01]  /*0050*/  ISETP.NE.U32.AND P2, PT, RZ, UR4, PT ;  /* 0x00000004ff007c0c */ /* 0x000fe2000bf45070 */
[----:B------:R-:W-:Y:S01]  /*0060*/  ULDC.64 UR16, c[0x0][0x208] ;  /* 0x0000820000107ab9 */ /* 0x000fe20000000a00 */
[----:B-1----:R-:W-:-:S02]  /*0070*/  VIADD R1, R1, 0xffffff40 ;  /* 0xffffff4001017836 */ /* 0x002fc40000000000 */
[----:B------:R-:W3:Y:S01]  /*0080*/  LDC.64 R4, c[0x0][0x2f0] ;  /* 0x0000bc00ff047b82 */ /* 0x000ee20000000a00 */
[----:B------:R-:W-:-:S07]  /*0090*/  ISETP.NE.AND.EX P2, PT, RZ, UR5, PT, P2 ;  /* 0x00000005ff007c0c */ /* 0x000fce000bf45320 */
[----:B------:R-:W1:Y:S01]  /*00a0*/  LDC.U8 R8, c[0x0][0x3c2] ;  /* 0x0000f080ff087b82 */ /* 0x000e620000000000 */
[----:B--2---:R-:W-:-:S07]  /*00b0*/  ISETP.NE.U32.AND P1, PT, R2, RZ, PT ;  /* 0x000000ff0200720c */ /* 0x004fce0003f25070 */
[----:B------:R-:W2:Y:S01]  /*00c0*/  LDC.64 R10, c[0x0][0x2f8] ;  /* 0x0000be00ff0a7b82 */ /* 0x000ea20000000a00 */
[----:B------:R-:W-:Y:S01]  /*00d0*/  ISETP.NE.AND.EX P1, PT, R3, RZ, PT, P1 ;  /* 0x000000ff0300720c */ /* 0x000fe20003f25310 */
[----:B---3--:R-:W-:-:S06]  /*00e0*/  IMAD.WIDE R4, R24, 0x4, R4 ;  /* 0x0000000418047825 */ /* 0x008fcc00078e0204 */
[----:B------:R-:W3:Y:S01]  /*00f0*/  LDC.64 R2, c[0x0][0x2f8] ;  /* 0x0000be00ff027b82 */ /* 0x000ee20000000a00 */
[----:B------:R-:W4:Y:S04]  /*0100*/  @P2 LDG.E R23, desc[UR16][R4.64] ;  /* 0x0000001004172981 */ /* 0x000f28000c1e1900 */
[----:B------:R2:W4:Y:S03]  /*0110*/  @P2 LDG.E R0, desc[UR16][R4.64+0x4] ;  /* 0x0000041004002981 */ /* 0x000526000c1e1900 */
[----:B------:R-:W2:Y:S01]  /*0120*/  @P1 LDC.64 R6, c[0x0][0x300] ;  /* 0x0000c000ff061b82 */ /* 0x000ea20000000a00 */
[----:B-1----:R-:W-:Y:S01]  /*0130*/  ISETP.NE.AND P3, PT, R8, RZ, PT ;  /* 0x000000ff0800720c */ /* 0x002fe20003f65270 */
[----:B------:R-:W-:-:S02]  /*0140*/  IMAD.MOV.U32 R8, RZ, RZ, RZ ;  /* 0x000000ffff087224 */ /* 0x000fc400078e00ff */
[----:B--2---:R-:W-:-:S05]  /*0150*/  @P1 IMAD.WIDE R4, R24, 0x4, R6 ;  /* 0x0000000418041825 */ /* 0x004fca00078e0206 */
[----:B------:R1:W5:Y:S01]  /*0160*/  @P1 LDG.E R8, desc[UR16][R4.64] ;  /* 0x0000001004081981 */ /* 0x000362000c1e1900 */
[----:B---3--:R-:W-:-:S04]  /*0170*/  ISETP.EQ.U32.AND P0, PT, R2, RZ, PT ;  /* 0x000000ff0200720c */ /* 0x008fc80003f02070 */
[----:B------:R-:W-:Y:S01]  /*0180*/  ISETP.EQ.OR.EX P0, PT, R3, RZ, !P3, P0 ;  /* 0x000000ff0300720c */ /* 0x000fe20005f02700 */
[----:B------:R-:W-:-:S04]  /*0190*/  IMAD.WIDE R6, R24, 0x4, R10 ;  /* 0x0000000418067825 */ /* 0x000fc800078e020a */
[----:B------:R-:W-:Y:S01]  /*01a0*/  IMAD.MOV.U32 R18, RZ, RZ, -0x1 ;  /* 0xffffffffff127424 */ /* 0x000fe200078e00ff */
[----:B------:R-:W2:Y:S01]  /*01b0*/  S2R R22, SR_CTAID.X ;  /* 0x0000000000167919 */ /* 0x000ea20000002500 */
[----:B------:R-:W3:Y:S06]  /*01c0*/  S2R R29, SR_CTAID.Z ;  /* 0x00000000001d7919 */ /* 0x000eec0000002700 */
[----:B------:R1:W5:Y:S01]  /*01d0*/  @!P0 LDG.E R18, desc[UR16][R6.64] ;  /* 0x0000001006128981 */ /* 0x000362000c1e1900 */
[----:B------:R-:W-:Y:S01]  /*01e0*/  ISETP.NE.U32.AND P0, PT, R2, RZ, PT ;  /* 0x000000ff0200720c */ /* 0x000fe20003f05070 */
[----:B------:R-:W1:Y:S03]  /*01f0*/  S2R R87, SR_TID.X ;  /* 0x0000000000577919 */ /* 0x000e660000002100 */
[----:B------:R-:W-:Y:S01]  /*0200*/  ISETP.NE.AND.EX P0, PT, R3, RZ, PT, P0 ;  /* 0x000000ff0300720c */ /* 0x000fe20003f05300 */
[----:B----4-:R-:W-:Y:S01]  /*0210*/  @P2 IMAD.IADD R11, R0, 0x1, -R23 ;  /* 0x00000001000b2824 */ /* 0x010fe200078e0a17 */
[----:B------:R4:W-:Y:S05]  /*0220*/  STL [R1+0x54], R23 ;  /* 0x0000541701007387 */ /* 0x0009ea0000100800 */
[----:B------:R-:W1:Y:S06]  /*0230*/  @!P2 LDC R11, c[0x0][0x2c4] ;  /* 0x0000b100ff0bab82 */ /* 0x000e6c0000000800 */
[----:B--23--:R-:W-:Y:S05]  /*0240*/  @!P0 BRA `(.L_x_0) ;  /* 0x0000000000108947 */ /* 0x00cfea0003800000 */
[----:B------:R-:W1:Y:S02]  /*0250*/  @P3 LDG.E R0, desc[UR16][R6.64+0x4] ;  /* 0x0000041006003981 */ /* 0x000e64000c1e1900 */
[----:B-1---5:R-:W-:-:S06]  /*0260*/  @P3 IADD3 R4, R0, -R18, RZ ;  /* 0x8000001200043210 */ /* 0x022fcc0007ffe0ff */
[----:B------:R2:W5:Y:S01]  /*0270*/  @!P3 LDG.E R4, desc[UR16][R6.64] ;  /* 0x000000100604b981 */ /* 0x000562000c1e1900 */
[----:B------:R-:W-:Y:S05]  /*0280*/  BRA `(.L_x_1) ;  /* 0x0000000000047947 */ /* 0x000fea0003800000 */
.L_x_0:
[----:B-1----:R-:W1:Y:S02]  /*0290*/  LDC R4, c[0x0][0x2c8] ;  /* 0x0000b200ff047b82 */ /* 0x002e640000000800 */
.L_x_1:
[----:B------:R-:W3:Y:S02]  /*02a0*/  LDC.64 R2, c[0x0][0x308] ;  /* 0x0000c200ff027b82 */ /* 0x000ee40000000a00 */
[----:B---3--:R-:W-:-:S04]  /*02b0*/  ISETP.NE.U32.AND P2, PT, R2, RZ, PT ;  /* 0x000000ff0200720c */ /* 0x008fc80003f45070 */
[----:B------:R-:W-:-:S13]  /*02c0*/  ISETP.NE.AND.EX P2, PT, R3, RZ, PT, P2 ;  /* 0x000000ff0300720c */ /* 0x000fda0003f45320 */
[----:B------:R-:W3:Y:S08]  /*02d0*/  @P2 LDC.64 R2, c[0x0][0x308] ;  /* 0x0000c200ff022b82 */ /* 0x000ef00000000a00 */
[----:B------:R-:W4:Y:S01]  /*02e0*/  @!P2 LDC R5, c[0x0][0x2cc] ;  /* 0x0000b300ff05ab82 */ /* 0x000f220000000800 */
[----:B---3--:R-:W-:-:S05]  /*02f0*/  @P2 IMAD.WIDE R2, R24, 0x4, R2 ;  /* 0x0000000418022825 */ /* 0x008fca00078e0202 */
[----:B------:R-:W3:Y:S01]  /*0300*/  @P2 LDG.E R0, desc[UR16][R2.64] ;  /* 0x0000001002002981 */ /* 0x000ee2000c1e1900 */
[----:B------:R-:W-:-:S05]  /*0310*/  IMAD.SHL.U32 R27, R22, 0x80, RZ ;  /* 0x00000080161b7824 */ /* 0x000fca00078e00ff */
[----:B------:R-:W-:Y:S01]  /*0320*/  ISETP.GT.AND P0, PT, R11, R27, PT ;  /* 0x0000001b0b00720c */ /* 0x000fe20003f04270 */
[----:B------:R-:W2:Y:S02]  /*0330*/  @!P2 LDC.64 R2, c[0x0][0x318] ;  /* 0x0000c600ff02ab82 */ /* 0x000ea40000000a00 */
[----:B--2---:R-:W-:-:S04]  /*0340*/  @!P2 ISETP.NE.U32.AND P1, PT, R2, RZ, PT ;  /* 0x000000ff0200a20c */ /* 0x004fc80003f25070 */
[----:B------:R-:W-:Y:S01]  /*0350*/  @!P2 ISETP.NE.AND.EX P1, PT, R3, RZ, PT, P1 ;  /* 0x000000ff0300a20c */ /* 0x000fe20003f25310 */
[----:B---3-5:R-:W-:-:S03]  /*0360*/  @P2 IMAD.IADD R28, R0, 0x1, -R8 ;  /* 0x00000001001c2824 */ /* 0x028fc600078e0a08 */
[----:B----4-:R-:W-:-:S04]  /*0370*/  @!P2 SEL R0, R5, RZ, P1 ;  /* 0x000000ff0500a207 */ /* 0x010fc80000800000 */
[----:B-1----:R-:W-:Y:S01]  /*0380*/  @!P2 IADD3 R28, R0, R4, -R8 ;  /* 0x00000004001ca210 */ /* 0x002fe20007ffe808 */
[----:B------:R-:W-:Y:S06]  /*0390*/  @!P0 EXIT ;  /* 0x000000000000894d */ /* 0x000fec0003800000 */
[C---:B------:R-:W-:Y:S01]  /*03a0*/  VIADD R0, R28.reuse, 0x7f ;  /* 0x0000007f1c007836 */ /* 0x040fe20000000000 */
[----:B------:R-:W-:-:S04]  /*03b0*/  ISETP.GE.AND P0, PT, R28, 0x1, PT ;  /* 0x000000011c00780c */ /* 0x000fc80003f06270 */
[----:B------:R-:W-:-:S04]  /*03c0*/  SHF.R.S32.HI R2, RZ, 0x1f, R0 ;  /* 0x0000001fff027819 */ /* 0x000fc80000011400 */
[----:B------:R-:W-:-:S05]  /*03d0*/  LEA.HI R252, R2, R0, RZ, 0x7 ;  /* 0x0000000002fc7211 */ /* 0x000fca00078f38ff */
[----:B------:R1:W-:Y:S01]  /*03e0*/  STL [R1+0xc], R252 ;  /* 0x00000cfc01007387 */ /* 0x0003e20000100800 */
[----:B------:R-:W-:Y:S05]  /*03f0*/  @!P0 BRA `(.L_x_2) ;  /* 0x000000f0000c8947 */ /* 0x000fea0003800000 */
[----:B------:R-:W2:Y:S01]  /*0400*/  LDC R25, c[0x0][0x278] ;  /* 0x00009e00ff197b82 */ /* 0x000ea20000000800 */
[----:B------:R-:W-:Y:S01]  /*0410*/  SHF.R.S32.HI R47, RZ, 0x1f, R87 ;  /* 0x0000001fff2f7819 */ /* 0x000fe20000011457 */
[----:B------:R-:W-:Y:S01]  /*0420*/  IMAD.IADD R36, R11, 0x1, -R27 ;  /* 0x000000010b247824 */ /* 0x000fe200078e0a1b */
[----:B------:R-:W-:Y:S01]  /*0430*/  ISETP.NE.AND P4, PT, R23, -0x1, PT ;  /* 0xffffffff1700780c */ /* 0x000fe20003f85270 */
[----:B------:R-:W-:Y:S01]  /*0440*/  ULDC.64 UR4, c[0x0][0x258] ;  /* 0x0000960000047ab9 */ /* 0x000fe20000000a00 */
[----:B------:R-:W-:Y:S02]  /*0450*/  LEA.HI R4, R47, R87, RZ, 0x3 ;  /* 0x000000572f047211 */ /* 0x000fe400078f18ff */
[----:B------:R-:W-:Y:S01]  /*0460*/  IABS R7, R29 ;  /* 0x0000001d00077213 */ /* 0x000fe20000000000 */
[----:B------:R3:W-:Y:S01]  /*0470*/  STL [R1+0x28], R36 ;  /* 0x0000282401007387 */ /* 0x0007e20000100800 */
[----:B------:R-:W-:Y:S02]  /*0480*/  SHF.R.S32.HI R14, RZ, 0x3, R4 ;  /* 0x00000003ff0e7819 */ /* 0x000fe40000011404 */
[----:B------:R-:W-:-:S02]  /*0490*/  ISETP.NE.AND P2, PT, R18, -0x1, PT ;  /* 0xffffffff1200780c */ /* 0x000fc40003f45270 */
[CC--:B------:R-:W-:Y:S01]  /*04a0*/  ISETP.GE.AND P1, PT, R14.reuse, R36.reuse, PT ;  /* 0x000000240e00720c */ /* 0x0c0fe20003f26270 */
[C---:B------:R-:W-:Y:S01]  /*04b0*/  VIADD R38, R14.reuse, 0x10 ;  /* 0x000000100e267836 */ /* 0x040fe20000000000 */
[----:B------:R-:W-:Y:S01]  /*04c0*/  SHF.R.S32.HI R15, RZ, 0x1f, R14 ;  /* 0x0000001fff0f7819 */ /* 0x000fe2000001140e */
[----:B------:R-:W4:Y:S01]  /*04d0*/  @!P4 LDC.64 R16, c[0x0][0x228] ;  /* 0x00008a00ff10cb82 */ /* 0x000f220000000a00 */
[----:B------:R-:W-:Y:S01]  /*04e0*/  @!P4 SHF.R.S32.HI R6, RZ, 0x1f, R24 ;  /* 0x0000001fff06c819 */ /* 0x000fe20000011418 */
[----:B------:R-:W-:Y:S01]  /*04f0*/  VIADD R39, R14, 0x20 ;  /* 0x000000200e277836 */ /* 0x000fe20000000000 */
[----:B------:R-:W-:Y:S01]  /*0500*/  ISETP.GE.AND P0, PT, R38, R36, PT ;  /* 0x000000242600720c */ /* 0x000fe20003f06270 */
[----:B------:R-:W-:Y:S01]  /*0510*/  IMAD.WIDE R48, R22, 0x80, R14 ;  /* 0x0000008016307825 */ /* 0x000fe200078e020e */
[----:B------:R-:W-:Y:S02]  /*0520*/  LEA.HI R9, R47, R87, RZ, 0x6 ;  /* 0x000000572f097211 */ /* 0x000fe400078f30ff */
[----:B--2---:R-:W-:Y:S01]  /*0530*/  IABS R13, R25 ;  /* 0x00000019000d7213 */ /* 0x004fe20000000000 */
[----:B------:R-:W2:Y:S01]  /*0540*/  @P4 LDC.64 R20, c[0x0][0x240] ;  /* 0x00009000ff144b82 */ /* 0x000ea20000000a00 */
[----:B------:R3:W-:Y:S01]  /*0550*/  STL.64 [R1+0x30], R48 ;  /* 0x0000303001007387 */ /* 0x0007e20000100a00 */
[----:B------:R-:W-:Y:S01]  /*0560*/  SHF.L.U32 R9, R9, 0x3, RZ ;  /* 0x0000000309097819 */ /* 0x000fe200000006ff */
[----:B------:R-:W5:Y:S05]  /*0570*/  I2F.RP R2, R13 ;  /* 0x0000000d00027306 */ /* 0x000f6a0000209400 */
[----:B------:R-:W1:Y:S01]  /*0580*/  @!P0 S2R R11, SR_CgaCtaId ;  /* 0x00000000000b8919 */ /* 0x000e620000008800 */
[----:B------:R-:W3:Y:S01]  /*0590*/  @P2 LDC.64 R204, c[0x0][0x250] ;  /* 0x00009400ffcc2b82 */ /* 0x000ee20000000a00 */
[----:B----4-:R-:W-:-:S07]  /*05a0*/  @!P4 IMAD R6, R6, R16, RZ ;  /* 0x000000100606c224 */ /* 0x010fce00078e02ff */
[----:B------:R-:W4:Y:S01]  /*05b0*/  @P2 LDC.64 R84, c[0x0][0x248] ;  /* 0x00009200ff542b82 */ /* 0x000f220000000a00 */
[----:B-----5:R-:W5:Y:S01]  /*05c0*/  MUFU.RCP R2, R2 ;  /* 0x0000000200027308 */ /* 0x020f620000001000 */
[----:B------:R-:W-:-:S06]  /*05d0*/  @!P4 IMAD R10, R24, R17, R6 ;  /* 0x00000011180ac224 */ /* 0x000fcc00078e0206 */
[----:B------:R-:W1:Y:S08]  /*05e0*/  @!P1 LDC.64 R30, c[0x0][0x210] ;  /* 0x00008400ff1e9b82 */ /* 0x000e700000000a00 */
[----:B------:R-:W1:Y:S01]  /*05f0*/  @!P0 LDC.64 R26, c[0x0][0x240] ;  /* 0x00009000ff1a8b82 */ /* 0x000e620000000a00 */
[----:B-----5:R-:W-:-:S04]  /*0600*/  VIADD R2, R2, 0xffffffe ;  /* 0x0ffffffe02027836 */ /* 0x020fc80000000000 */
[----:B------:R-:W5:Y:S02]  /*0610*/  F2I.FTZ.U32.TRUNC.NTZ R3, R2 ;  /* 0x0000000200037305 */ /* 0x000f64000021f000 */
[----:B-----5:R-:W-:Y:S01]  /*0620*/  IADD3 R0, RZ, -R3, RZ ;  /* 0x80000003ff007210 */ /* 0x020fe20007ffe0ff */
[----:B------:R-:W-:-:S04]  /*0630*/  IMAD.MOV.U32 R2, RZ, RZ, RZ ;  /* 0x000000ffff027224 */ /* 0x000fc800078e00ff */
[----:B------:R-:W-:-:S04]  /*0640*/  IMAD R0, R0, R13, RZ ;  /* 0x0000000d00007224 */ /* 0x000fc800078e02ff */
[----:B------:R-:W-:Y:S01]  /*0650*/  IMAD.HI.U32 R2, R3, R0, R2 ;  /* 0x0000000003027227 */ /* 0x000fe200078e0002 */
[----:B------:R-:W-:-:S03]  /*0660*/  LOP3.LUT R0, R4, 0xfffffff8, RZ, 0xc0, !PT ;  /* 0xfffffff804007812 */ /* 0x000fc600078ec0ff */
[----:B------:R-:W-:Y:S01]  /*0670*/  IMAD.SHL.U32 R3, R14, 0x40, RZ ;  /* 0x000000400e037824 */ /* 0x000fe200078e00ff */
[----:B------:R-:W-:Y:S01]  /*0680*/  IADD3 R52, -R0, R87, RZ ;  /* 0x0000005700347210 */ /* 0x000fe20007ffe1ff */
[----:B------:R-:W-:-:S03]  /*0690*/  IMAD.HI.U32 R4, R2, R7, RZ ;  /* 0x0000000702047227 */ /* 0x000fc600078e00ff */
[----:B------:R-:W-:Y:S01]  /*06a0*/  LOP3.LUT R0, R3, 0x1c0, RZ, 0xc0, !PT ;  /* 0x000001c003007812 */ /* 0x000fe200078ec0ff */
[----:B------:R-:W-:Y:S02]  /*06b0*/  IMAD.SHL.U32 R12, R52, 0x8, RZ ;  /* 0x00000008340c7824 */ /* 0x000fe400078e00ff */
[----:B------:R-:W-:Y:S01]  /*06c0*/  IMAD.MOV R2, RZ, RZ, -R4 ;  /* 0x000000ffff027224 */ /* 0x000fe200078e0a04 */
[----:B------:R-:W-:Y:S02]  /*06d0*/  SHF.R.U32.HI R3, RZ, 0x3, R0 ;  /* 0x00000003ff037819 */ /* 0x000fe40000011600 */
[----:B------:R-:W-:Y:S01]  /*06e0*/  LOP3.LUT R5, R0, 0x38, R12, 0xf8, !PT ;  /* 0x0000003800057812 */ /* 0x000fe200078ef80c */
[----:B------:R-:W-:Y:S02]  /*06f0*/  IMAD R0, R13, R2, R7 ;  /* 0x000000020d007224 */ /* 0x000fe400078e0207 */
[----:B------:R-:W-:Y:S01]  /*0700*/  @!P4 IMAD.WIDE.U32 R6, R24, R16, RZ ;  /* 0x000000101806c225 */ /* 0x000fe200078e00ff */
[----:B------:R-:W-:-:S02]  /*0710*/  LOP3.LUT R19, R5, R3, RZ, 0x3c, !PT ;  /* 0x0000000305137212 */ /* 0x000fc400078e3cff */
[----:B------:R-:W-:Y:S01]  /*0720*/  ISETP.GT.U32.AND P3, PT, R13, R0, PT ;  /* 0x000000000d00720c */ /* 0x000fe20003f64070 */
[----:B--2---:R-:W-:Y:S01]  /*0730*/  @P4 IMAD.WIDE.U32 R2, R23, R20, RZ ;  /* 0x0000001417024225 */ /* 0x004fe200078e00ff */
[----:B------:R-:W-:Y:S02]  /*0740*/  @!P0 MOV R5, 0x400 ;  /* 0x0000040000058802 */ /* 0x000fe40000000f00 */
[----:B------:R-:W-:Y:S01]  /*0750*/  LOP3.LUT R19, R19, 0xfffffe00, R9, 0xf8, !PT ;  /* 0xfffffe0013137812 */ /* 0x000fe200078ef809 */
[----:B------:R-:W-:Y:S01]  /*0760*/  @P4 IMAD R3, R23, R21, R3 ;  /* 0x0000001517034224 */ /* 0x000fe200078e0203 */
[----:B-1----:R-:W-:Y:S01]  /*0770*/  @!P0 LEA R35, R11, R5, 0x18 ;  /* 0x000000050b238211 */ /* 0x002fe200078ec0ff */
[----:B------:R-:W1:Y:S01]  /*0780*/  @!P1 LDC.64 R22, c[0x0][0x240] ;  /* 0x00009000ff169b82 */ /* 0x000e620000000a00 */
[----:B------:R-:W-:Y:S01]  /*0790*/  @!P4 IMAD.MOV.U32 R2, RZ, RZ, R6 ;  /* 0x000000ffff02c224 */ /* 0x000fe200078e0006 */
[----:B------:R-:W-:Y:S01]  /*07a0*/  LOP3.LUT R5, R29, R25, RZ, 0x3c, !PT ;  /* 0x000000191d057212 */ /* 0x000fe200078e3cff */
[----:B------:R-:W-:Y:S01]  /*07b0*/  @!P4 IMAD.IADD R3, R7, 0x1, R10 ;  /* 0x000000010703c824 */ /* 0x000fe200078e020a */
[----:B------:R-:W-:-:S02]  /*07c0*/  SHF.R.S32.HI R7, RZ, 0x1f, R29 ;  /* 0x0000001fff077819 */ /* 0x000fc4000001141d */
[-C--:B------:R-:W-:Y:S01]  /*07d0*/  @!P3 IADD3 R0, R0, -R13.reuse, RZ ;  /* 0x8000000d0000b210 */ /* 0x080fe20007ffe0ff */
[----:B------:R-:W-:Y:S01]  /*07e0*/  @!P3 VIADD R4, R4, 0x1 ;  /* 0x000000010404b836 */ /* 0x000fe20000000000 */
[----:B------:R-:W-:Y:S01]  /*07f0*/  IADD3 R2, P4, R12, R2, RZ ;  /* 0x000000020c027210 */ /* 0x000fe20007f9e0ff */
[----:B------:R-:W-:Y:S01]  /*0800*/  IMAD R7, R7, UR4, RZ ;  /* 0x0000000407077c24 */ /* 0x000fe2000f8e02ff */
[----:B------:R-:W-:Y:S01]  /*0810*/  ISETP.GE.U32.AND P6, PT, R0, R13, PT ;  /* 0x0000000d0000720c */ /* 0x000fe20003fc6070 */
[C---:B------:R-:W-:Y:S01]  /*0820*/  @P2 IMAD.IADD R0, R8.reuse, 0x1, R18 ;  /* 0x0000000108002824 */ /* 0x040fe200078e0212 */
[----:B------:R-:W-:Y:S01]  /*0830*/  SHF.R.S32.HI R13, RZ, 0x1f, R12 ;  /* 0x0000001fff0d7819 */ /* 0x000fe2000001140c */
[----:B------:R-:W-:Y:S01]  /*0840*/  IMAD R7, R29, UR5, R7 ;  /* 0x000000051d077c24 */ /* 0x000fe2000f8e0207 */
[----:B------:R-:W-:Y:S01]  /*0850*/  ISETP.GE.AND P5, PT, R5, RZ, PT ;  /* 0x000000ff0500720c */ /* 0x000fe20003fa6270 */
[----:B------:R-:W-:Y:S01]  /*0860*/  @P2 IMAD.IADD R5, R8, 0x1, R18 ;  /* 0x0000000108052824 */ /* 0x000fe200078e0212 */
[----:B------:R-:W-:Y:S01]  /*0870*/  ISETP.NE.AND P3, PT, R25, RZ, PT ;  /* 0x000000ff1900720c */ /* 0x000fe20003f65270 */
[----:B---3--:R-:W-:Y:S01]  /*0880*/  @P2 IMAD R6, R0, R205, RZ ;  /* 0x000000cd00062224 */ /* 0x008fe200078e02ff */
[----:B------:R-:W-:-:S05]  /*0890*/  IADD3.X R3, R13, R3, RZ, P4, !PT ;  /* 0x000000030d037210 */ /* 0x000fca00027fe4ff */
[----:B------:R-:W-:Y:S02]  /*08a0*/  @P6 VIADD R4, R4, 0x1 ;  /* 0x0000000104046836 */ /* 0x000fe40000000000 */
[----:B------:R-:W-:-:S03]  /*08b0*/  IMAD.WIDE.U32 R10, R29, UR4, R2 ;  /* 0x000000041d0a7c25 */ /* 0x000fc6000f8e0002 */
[----:B------:R-:W-:Y:S01]  /*08c0*/  MOV R29, R4 ;  /* 0x00000004001d7202 */ /* 0x000fe20000000f00 */
[----:B------:R-:W-:Y:S01]  /*08d0*/  @P2 IMAD.WIDE.U32 R2, R0, R204, RZ ;  /* 0x000000cc00022225 */ /* 0x000fe200078e00ff */
[----:B------:R-:W-:-:S03]  /*08e0*/  IADD3 R7, R11, R7, RZ ;  /* 0x000000070b077210 */ /* 0x000fc60007ffe0ff */
[----:B----4-:R-:W-:Y:S01]  /*08f0*/  @P2 IMAD R0, R5, R85, RZ ;  /* 0x0000005505002224 */ /* 0x010fe200078e02ff */
[----:B------:R-:W-:Y:S01]  /*0900*/  @P2 IADD3 R21, R3, R6, RZ ;  /* 0x0000000603152210 */ /* 0x000fe20007ffe0ff */
[----:B------:R-:W-:-:S04]  /*0910*/  @P2 IMAD.WIDE.U32 R4, R5, R84, RZ ;  /* 0x0000005405042225 */ /* 0x000fc800078e00ff */
[----:B------:R-:W-:Y:S01]  /*0920*/  @!P5 IMAD.MOV R29, RZ, RZ, -R29 ;  /* 0x000000ffff1dd224 */ /* 0x000fe200078e0a1d */
[----:B------:R-:W-:Y:S01]  /*0930*/  ISETP.GE.AND P5, PT, R39, R36, PT ;  /* 0x000000242700720c */ /* 0x000fe20003fa6270 */
[----:B------:R-:W-:Y:S01]  /*0940*/  @P2 IMAD.MOV.U32 R18, RZ, RZ, R2 ;  /* 0x000000ffff122224 */ /* 0x000fe200078e0002 */
[----:B------:R-:W-:Y:S01]  /*0950*/  @!P3 LOP3.LUT R29, RZ, R25, RZ, 0x33, !PT ;  /* 0x00000019ff1db212 */ /* 0x000fe200078e33ff */
[----:B------:R-:W-:Y:S02]  /*0960*/  @P2 IMAD.IADD R20, R5, 0x1, R0 ;  /* 0x0000000105142824 */ /* 0x000fe400078e0200 */
[----:B-1----:R-:W-:Y:S02]  /*0970*/  @!P1 IMAD R16, R49, R22, RZ ;  /* 0x0000001631109224 */ /* 0x002fe400078e02ff */
[----:B------:R-:W-:Y:S01]  /*0980*/  @P2 IMAD.MOV.U32 R17, RZ, RZ, R4 ;  /* 0x000000ffff112224 */ /* 0x000fe200078e0004 */
[----:B------:R-:W-:Y:S06]  /*0990*/  @P2 BRA `(.L_x_3) ;  /* 0x0000000000342947 */ /* 0x000fec0003800000 */
[----:B------:R-:W1:Y:S01]  /*09a0*/  LDC.64 R84, c[0x0][0x248] ;  /* 0x00009200ff547b82 */ /* 0x000e620000000a00 */
[----:B------:R-:W-:Y:S02]  /*09b0*/  SHF.R.S32.HI R0, RZ, 0x1f, R8 ;  /* 0x0000001fff007819 */ /* 0x000fe40000011408 */
[----:B------:R-:W-:-:S05]  /*09c0*/  SHF.R.S32.HI R9, RZ, 0x1f, R24 ;  /* 0x0000001fff097819 */ /* 0x000fca0000011418 */
[----:B------:R-:W2:Y:S01]  /*09d0*/  LDC.64 R4, c[0x0][0x230] ;  /* 0x00008c00ff047b82 */ /* 0x000ea20000000a00 */
[-C--:B-1----:R-:W-:Y:S02]  /*09e0*/  IMAD R0, R0, R84.reuse, RZ ;  /* 0x0000005400007224 */ /* 0x082fe400078e02ff */
[----:B------:R-:W-:-:S04]  /*09f0*/  IMAD.WIDE.U32 R2, R8, R84, RZ ;  /* 0x0000005408027225 */ /* 0x000fc800078e00ff */
[----:B------:R-:W-:Y:S02]  /*0a00*/  IMAD R0, R8, R85, R0 ;  /* 0x0000005508007224 */ /* 0x000fe400078e0200 */
[----:B--2---:R-:W-:-:S03]  /*0a10*/  IMAD R9, R9, R4, RZ ;  /* 0x0000000409097224 */ /* 0x004fc600078e02ff */
[----:B------:R-:W-:Y:S01]  /*0a20*/  IADD3 R3, R3, R0, RZ ;  /* 0x0000000003037210 */ /* 0x000fe20007ffe0ff */
[C---:B------:R-:W-:Y:S02]  /*0a30*/  IMAD R5, R24.reuse, R5, R9 ;  /* 0x0000000518057224 */ /* 0x040fe400078e0209 */
[----:B------:R-:W-:-:S05]  /*0a40*/  IMAD.WIDE.U32 R2, R24, R4, R2 ;  /* 0x0000000418027225 */ /* 0x000fca00078e0002 */
[----:B------:R-:W-:Y:S02]  /*0a50*/  IADD3 R20, R3, R5, RZ ;  /* 0x0000000503147210 */ /* 0x000fe40007ffe0ff */
[----:B------:R-:W-:Y:S02]  /*0a60*/  MOV R17, R2 ;  /* 0x0000000200117202 */ /* 0x000fe40000000f00 */
.L_x_3:
[----:B------:R-:W-:Y:S05]  /*0a70*/  @P2 BRA `(.L_x_4) ;  /* 0x0000000000342947 */ /* 0x000fea0003800000 */
        /* <DEDUP_REMOVED lines=12> */
[----:B------:R-:W-:-:S07]  /*0b40*/  MOV R18, R2 ;  /* 0x0000000200127202 */ /* 0x000fce0000000f00 */
.L_x_4:
[----:B------:R-:W-:Y:S01]  /*0b50*/  @!P1 IMAD.MOV.U32 R6, RZ, RZ, R10 ;  /* 0x000000ffff069224 */ /* 0x000fe200078e000a */
[----:B------:R-:W1:Y:S01]  /*0b60*/  S2UR UR4, SR_CgaCtaId ;  /* 0x00000000000479c3 */ /* 0x000e620000008800 */
[C---:B------:R-:W-:Y:S01]  /*0b70*/  @!P1 IMAD R16, R48.reuse, R23, R16 ;  /* 0x0000001730109224 */ /* 0x040fe200078e0210 */
[C---:B------:R-:W-:Y:S01]  /*0b80*/  @!P0 IADD3 R11, P2, R48.reuse, 0x10, RZ ;  /* 0x00000010300b8810 */ /* 0x040fe20007f5e0ff */
[----:B------:R-:W-:Y:S01]  /*0b90*/  @!P1 IMAD.WIDE.U32 R2, R48, R22, R6 ;  /* 0x0000001630029225 */ /* 0x000fe200078e0006 */
[----:B------:R-:W-:Y:S01]  /*0ba0*/  UMOV UR5, 0x400 ;  /* 0x0000040000057882 */ /* 0x000fe20000000000 */
[----:B------:R-:W-:Y:S01]  /*0bb0*/  LEA.HI.SX32 R86, R252, 0xffffffff, 0x19 ;  /* 0xfffffffffc567811 */ /* 0x000fe200078fcaff */
[----:B------:R-:W-:Y:S01]  /*0bc0*/  ULDC.64 UR6, c[0x0][0x260] ;  /* 0x0000980000067ab9 */ /* 0x000fe20000000a00 */
[----:B------:R-:W-:Y:S01]  /*0bd0*/  IMAD R6, R15, R84, RZ ;  /* 0x000000540f067224 */ /* 0x000fe200078e02ff */
[----:B------:R-:W2:Y:S01]  /*0be0*/  @!P0 LDC.64 R24, c[0x0][0x210] ;  /* 0x00008400ff188b82 */ /* 0x000ea20000000a00 */
[----:B------:R-:W-:Y:S01]  /*0bf0*/  IMAD.WIDE.U32 R4, R14, R204, R12 ;  /* 0x000000cc0e047225 */ /* 0x000fe200078e000c */
[----:B------:R-:W-:-:S03]  /*0c00*/  SHF.L.U64.HI R136, R84, 0x7, R85 ;  /* 0x0000000754887819 */ /* 0x000fc60000010255 */
[----:B------:R-:W-:Y:S02]  /*0c10*/  IMAD R0, R15, R204, RZ ;  /* 0x000000cc0f007224 */ /* 0x000fe400078e02ff */
[C---:B------:R-:W-:Y:S01]  /*0c20*/  IMAD.WIDE.U32 R8, R14.reuse, R84, R12 ;  /* 0x000000540e087225 */ /* 0x040fe200078e000c */
[----:B------:R-:W3:Y:S03]  /*0c30*/  @!P5 LDC.64 R22, c[0x0][0x240] ;  /* 0x00009000ff16db82 */ /* 0x000ee60000000a00 */
[----:B------:R-:W-:Y:S01]  /*0c40*/  IMAD R12, R14, R85, R6 ;  /* 0x000000550e0c7224 */ /* 0x000fe200078e0206 */
[----:B------:R-:W-:Y:S01]  /*0c50*/  IADD3 R32, P3, R17, R8, RZ ;  /* 0x0000000811207210 */ /* 0x000fe20007f7e0ff */
[----:B------:R-:W-:Y:S01]  /*0c60*/  @!P0 IMAD.X R13, RZ, RZ, R49, P2 ;  /* 0x000000ffff0d8224 */ /* 0x000fe200010e0631 */
[----:B------:R-:W-:Y:S01]  /*0c70*/  IADD3 R40, P2, R18, R4, RZ ;  /* 0x0000000412287210 */ /* 0x000fe20007f5e0ff */
[----:B------:R-:W-:Y:S01]  /*0c80*/  IMAD R6, R14, R205, R0 ;  /* 0x000000cd0e067224 */ /* 0x000fe200078e0200 */
[----:B------:R-:W-:Y:S01]  /*0c90*/  @!P1 LEA R4, P4, R2, R30, 0x1 ;  /* 0x0000001e02049211 */ /* 0x000fe200078808ff */
[----:B------:R-:W-:Y:S01]  /*0ca0*/  @!P1 IMAD.IADD R3, R3, 0x1, R16 ;  /* 0x0000000103039824 */ /* 0x000fe200078e0210 */
[----:B------:R-:W-:Y:S01]  /*0cb0*/  IADD3.X R33, R20, R9, R12, P3, !PT ;  /* 0x0000000914217210 */ /* 0x000fe20001ffe40c */
[-C--:B------:R-:W-:Y:S01]  /*0cc0*/  @!P0 IMAD R0, R13, R26.reuse, RZ ;  /* 0x0000001a0d008224 */ /* 0x080fe200078e02ff */
[----:B------:R-:W-:Y:S01]  /*0cd0*/  IADD3.X R41, R21, R5, R6, P2, !PT ;  /* 0x0000000515297210 */ /* 0x000fe200017fe406 */
[----:B------:R-:W-:Y:S01]  /*0ce0*/  VIADD R45, R14, 0x30 ;  /* 0x000000300e2d7836 */ /* 0x000fe20000000000 */
[----:B------:R-:W-:Y:S01]  /*0cf0*/  @!P1 LEA.HI.X R5, R2, R31, R3, 0x1, P4 ;  /* 0x0000001f02059211 */ /* 0x000fe200020f0c03 */
[----:B------:R-:W-:Y:S01]  /*0d00*/  @!P0 IMAD.MOV.U32 R2, RZ, RZ, R10 ;  /* 0x000000ffff028224 */ /* 0x000fe200078e000a */
[----:B------:R-:W4:Y:S01]  /*0d10*/  @!P5 LDC.64 R16, c[0x0][0x210] ;  /* 0x00008400ff10db82 */ /* 0x000f220000000a00 */
[----:B------:R-:W-:Y:S01]  /*0d20*/  @!P0 IMAD.MOV.U32 R3, RZ, RZ, R7 ;  /* 0x000000ffff038224 */ /* 0x000fe200078e0007 */
[----:B-1----:R-:W-:Y:S01]  /*0d30*/  ULEA UR4, UR4, UR5, 0x18 ;  /* 0x0000000504047291 */ /* 0x002fe2000f8ec03f */
[C---:B------:R-:W-:Y:S01]  /*0d40*/  @!P0 IMAD R6, R11.reuse, R27, R0 ;  /* 0x0000001b0b068224 */ /* 0x040fe200078e0200 */
[----:B------:R-:W-:Y:S01]  /*0d50*/  @!P5 IADD3 R0, P2, R48, 0x20, RZ ;  /* 0x000000203000d810 */ /* 0x000fe20007f5e0ff */
[----:B------:R-:W-:Y:S01]  /*0d60*/  @!P0 IMAD.WIDE.U32 R2, R11, R26, R2 ;  /* 0x0000001a0b028225 */ /* 0x000fe200078e0002 */
[----:B------:R-:W-:-:S02]  /*0d70*/  ISETP.GE.AND P4, PT, R45, R36, PT ;  /* 0x000000242d00720c */ /* 0x000fc40003f86270 */
[----:B------:R-:W-:Y:S01]  /*0d80*/  LEA R238, R19, UR4, 0x1 ;  /* 0x0000000413ee7c11 */ /* 0x000fe2000f8e08ff */
[----:B------:R-:W-:Y:S01]  /*0d90*/  @!P5 IMAD.X R9, RZ, RZ, R49, P2 ;  /* 0x000000ffff09d224 */ /* 0x000fe200010e0631 */
[----:B--2---:R-:W-:Y:S01]  /*0da0*/  @!P0 LEA R8, P2, R2, R24, 0x1 ;  /* 0x0000001802088211 */ /* 0x004fe200078408ff */
[----:B------:R-:W-:Y:S02]  /*0db0*/  @!P0 IMAD.IADD R6, R3, 0x1, R6 ;  /* 0x0000000103068824 */ /* 0x000fe400078e0206 */
[----:B---3--:R-:W-:Y:S01]  /*0dc0*/  @!P5 IMAD R3, R9, R22, RZ ;  /* 0x000000160903d224 */ /* 0x008fe200078e02ff */
[----:B------:R-:W-:Y:S01]  /*0dd0*/  @!PT LDS RZ, [RZ] ;  /* 0x00000000fffff984 */ /* 0x000fe20000000800 */
[----:B------:R-:W-:Y:S01]  /*0de0*/  @!PT LDS RZ, [RZ] ;  /* 0x00000000fffff984 */ /* 0x000fe20000000800 */
[----:B------:R-:W-:Y:S01]  /*0df0*/  @!PT LDS RZ, [RZ] ;  /* 0x00000000fffff984 */ /* 0x000fe20000000800 */
[----:B------:R1:W-:Y:S01]  /*0e00*/  @!P1 LDGSTS.E.BYPASS.LTC128B.128 [R238], desc[UR16][R4.64] ;  /* 0x0000000004ee9fae */ /* 0x0003e2000b901d50 */
[----:B------:R-:W-:Y:S01]  /*0e10*/  IMAD R34, R86, -0x80, R28 ;  /* 0xffffff8056227824 */ /* 0x000fe200078e021c */
[----:B------:R-:W-:Y:S01]  /*0e20*/  @!P0 LEA.HI.X R9, R2, R25, R6, 0x1, P2 ;  /* 0x0000001902098211 */ /* 0x000fe200010f0c06 */
[C---:B------:R-:W-:Y:S01]  /*0e30*/  VIADD R44, R14.reuse, 0x40 ;  /* 0x000000400e2c7836 */ /* 0x040fe20000000000 */
[----:B------:R-:W2:Y:S01]  /*0e40*/  @!P5 S2R R6, SR_CgaCtaId ;  /* 0x000000000006d919 */ /* 0x000ea20000008800 */
[----:B------:R-:W-:Y:S01]  /*0e50*/  @!P5 IMAD.MOV.U32 R2, RZ, RZ, R10 ;  /* 0x000000ffff02d224 */ /* 0x000fe200078e000a */
[----:B------:R-:W-:Y:S01]  /*0e60*/  ISETP.GE.AND P6, PT, R14, R34, PT ;  /* 0x000000220e00720c */ /* 0x000fe20003fc6270 */
[----:B------:R-:W3:Y:S01]  /*0e70*/  @!P4 LDC.64 R12, c[0x0][0x240] ;  /* 0x00009000ff0ccb82 */ /* 0x000ee20000000a00 */
[----:B------:R-:W-:Y:S01]  /*0e80*/  ISETP.GE.AND P3, PT, R44, R36, PT ;  /* 0x000000242c00720c */ /* 0x000fe20003f66270 */
[C---:B------:R-:W-:Y:S01]  /*0e90*/  VIADD R43, R14.reuse, 0x50 ;  /* 0x000000500e2b7836 */ /* 0x040fe20000000000 */
[----:B------:R-:W5:Y:S01]  /*0ea0*/  @!P4 S2R R11, SR_CgaCtaId ;  /* 0x00000000000bc919 */ /* 0x000f620000008800 */
[----:B------:R-:W-:-:S02]  /*0eb0*/  VIADD R42, R14, 0x60 ;  /* 0x000000600e2a7836 */ /* 0x000fc40000000000 */
[----:B------:R-:W-:Y:S01]  /*0ec0*/  VIADD R46, R14, 0x70 ;  /* 0x000000700e2e7836 */ /* 0x000fe20000000000 */
[----:B------:R-:W-:Y:S01]  /*0ed0*/  ISETP.GE.AND P2, PT, R43, R36, PT ;  /* 0x000000242b00720c */ /* 0x000fe20003f46270 */
[----:B------:R-:W-:-:S04]  /*0ee0*/  IMAD.WIDE.U32 R32, R29, UR6, R32 ;  /* 0x000000061d207c25 */ /* 0x000fc8000f8e0020 */
[----:B------:R-:W-:Y:S01]  /*0ef0*/  IMAD.SHL.U32 R239, R84, 0x80, RZ ;  /* 0x0000008054ef7824 */ /* 0x000fe200078e00ff */
[----:B------:R5:W-:Y:S01]  /*0f00*/  STL.64 [R1+0x48], R32 ;  /* 0x0000482001007387 */ /* 0x000be20000100a00 */
[----:B------:R-:W5:Y:S01]  /*0f10*/  @!P3 LDC.64 R26, c[0x0][0x210] ;  /* 0x00008400ff1abb82 */ /* 0x000f620000000a00 */
[----:B------:R-:W5:Y:S01]  /*0f20*/  @!P3 S2R R15, SR_CgaCtaId ;  /* 0x00000000000fb919 */ /* 0x000f620000008800 */
[----:B-1----:R-:W-:-:S04]  /*0f30*/  @!P5 IMAD R4, R0, R23, R3 ;  /* 0x000000170004d224 */ /* 0x002fc800078e0203 */
[----:B------:R-:W1:Y:S01]  /*0f40*/  @!P2 S2R R18, SR_CgaCtaId ;  /* 0x000000000012a919 */ /* 0x000e620000008800 */
[----:B------:R-:W-:Y:S01]  /*0f50*/  @!P5 IMAD.MOV.U32 R3, RZ, RZ, R7 ;  /* 0x000000ffff03d224 */ /* 0x000fe200078e0007 */
[----:B------:R-:W1:Y:S01]  /*0f60*/  @!P2 LDC.64 R20, c[0x0][0x240] ;  /* 0x00009000ff14ab82 */ /* 0x000e620000000a00 */
[----:B------:R-:W-:-:S04]  /*0f70*/  @!P5 IMAD.WIDE.U32 R2, R0, R22, R2 ;  /* 0x000000160002d225 */ /* 0x000fc800078e0002 */
[----:B------:R-:W-:-:S03]  /*0f80*/  @!P0 IMAD R0, R19, 0x2, R35 ;  /* 0x0000000213008824 */ /* 0x000fc600078e0223 */
[----:B------:R-:W5:Y:S01]  /*0f90*/  @!P4 LDC.64 R22, c[0x0][0x210] ;  /* 0x00008400ff16cb82 */ /* 0x000f620000000a00 */
[----:B------:R-:W-:Y:S01]  /*0fa0*/  @!P5 IMAD.IADD R3, R3, 0x1, R4 ;  /* 0x000000010303d824 */ /* 0x000fe200078e0204 */
[C---:B----4-:R-:W-:Y:S01]  /*0fb0*/  @!P5 LEA R4, P1, R2.reuse, R16, 0x1 ;  /* 0x000000100204d211 */ /* 0x050fe200078208ff */
[----:B------:R4:W-:Y:S03]  /*0fc0*/  @!P0 LDGSTS.E.BYPASS.LTC128B.128 [R0+0x800], desc[UR16][R8.64] ;  /* 0x0080000008008fae */ /* 0x0009e6000b901d50 */
[----:B------:R-:W-:Y:S02]  /*0fd0*/  @!P5 LEA.HI.X R5, R2, R17, R3, 0x1, P1 ;  /* 0x000000110205d211 */ /* 0x000fe400008f0c03 */
[----:B------:R-:W-:Y:S01]  /*0fe0*/  ISETP.GE.AND P1, PT, R42, R36, PT ;  /* 0x000000242a00720c */ /* 0x000fe20003f26270 */
[----:B------:R-:W1:Y:S01]  /*0ff0*/  @!P3 LDC.64 R16, c[0x0][0x240] ;  /* 0x00009000ff10bb82 */ /* 0x000e620000000a00 */
[----:B------:R-:W-:-:S04]  /*1000*/  @!P5 MOV R2, 0x400 ;  /* 0x000004000002d802 */ /* 0x000fc80000000f00 */
[----:B--2---:R-:W-:-:S03]  /*1010*/  @!P5 LEA R2, R6, R2, 0x18 ;  /* 0x000000020602d211 */ /* 0x004fc600078ec0ff */
[----:B------:R-:W2:Y:S02]  /*1020*/  @!P2 LDC.64 R30, c[0x0][0x210] ;  /* 0x00008400ff1eab82 */ /* 0x000ea40000000a00 */
[----:B------:R-:W-:Y:S02]  /*1030*/  @!P5 IMAD R6, R19, 0x2, R2 ;  /* 0x000000021306d824 */ /* 0x000fe400078e0202 */
[----:B------:R-:W1:Y:S01]  /*1040*/  @!P1 S2R R25, SR_CgaCtaId ;  /* 0x0000000000199919 */ /* 0x000e620000008800 */
[----:B------:R-:W-:Y:S02]  /*1050*/  @!P4 IMAD.MOV.U32 R2, RZ, RZ, R10 ;  /* 0x000000ffff02c224 */ /* 0x000fe400078e000a */
[----:B------:R5:W-:Y:S01]  /*1060*/  @!P5 LDGSTS.E.BYPASS.LTC128B.128 [R6+0x1000], desc[UR16][R4.64] ;  /* 0x010000000406dfae */ /* 0x000be2000b901d50 */
[----:B----4-:R-:W-:Y:S01]  /*1070*/  @!P4 IADD3 R0, P0, R48, 0x30, RZ ;  /* 0x000000303000c810 */ /* 0x010fe20007f1e0ff */
[----:B------:R-:W4:Y:S04]  /*1080*/  @!P6 S2R R9, SR_CgaCtaId ;  /* 0x000000000009e919 */ /* 0x000f280000008800 */
[----:B------:R-:W-:Y:S01]  /*1090*/  @!P4 IMAD.X R3, RZ, RZ, R49, P0 ;  /* 0x000000ffff03c224 */ /* 0x000fe200000e0631 */
[----:B------:R-:W-:-:S03]  /*10a0*/  ISETP.GE.AND P0, PT, R46, R36, PT ;  /* 0x000000242e00720c */ /* 0x000fc60003f06270 */
[----:B---3--:R-:W-:-:S04]  /*10b0*/  @!P4 IMAD R3, R3, R12, RZ ;  /* 0x0000000c0303c224 */ /* 0x008fc800078e02ff */
[----:B------:R-:W-:Y:S02]  /*10c0*/  @!P4 IMAD R8, R0, R13, R3 ;  /* 0x0000000d0008c224 */ /* 0x000fe400078e0203 */
[----:B------:R-:W-:-:S04]  /*10d0*/  @!P4 IMAD.MOV.U32 R3, RZ, RZ, R7 ;  /* 0x000000ffff03c224 */ /* 0x000fc800078e0007 */
[----:B------:R-:W3:Y:S01]  /*10e0*/  @!P0 S2R R24, SR_CgaCtaId ;  /* 0x0000000000188919 */ /* 0x000ee20000008800 */
[----:B------:R-:W-:Y:S01]  /*10f0*/  @!P4 IMAD.WIDE.U32 R2, R0, R12, R2 ;  /* 0x0000000c0002c225 */ /* 0x000fe200078e0002 */
[----:B-----5:R-:W-:Y:S02]  /*1100*/  @!P6 MOV R4, 0x400 ;  /* 0x000004000004e802 */ /* 0x020fe40000000f00 */
[----:B------:R-:W-:Y:S01]  /*1110*/  @!P0 MOV R5, 0x400 ;  /* 0x0000040000058802 */ /* 0x000fe20000000f00 */
[----:B------:R-:W-:Y:S01]  /*1120*/  @!P4 IMAD.IADD R0, R3, 0x1, R8 ;  /* 0x000000010300c824 */ /* 0x000fe200078e0208 */
[C---:B------:R-:W-:Y:S02]  /*1130*/  @!P4 LEA R12, P5, R2.reuse, R22, 0x1 ;  /* 0x00000016020cc211 */ /* 0x040fe400078a08ff */
[----:B------:R-:W-:Y:S02]  /*1140*/  @!P4 MOV R3, 0x400 ;  /* 0x000004000003c802 */ /* 0x000fe40000000f00 */
[----:B------:R-:W-:-:S02]  /*1150*/  @!P4 LEA.HI.X R13, R2, R23, R0, 0x1, P5 ;  /* 0x00000017020dc211 */ /* 0x000fc400028f0c00 */
[----:B------:R-:W-:Y:S01]  /*1160*/  @!P3 MOV R2, 0x400 ;  /* 0x000004000002b802 */ /* 0x000fe20000000f00 */
[----:B------:R-:W5:Y:S01]  /*1170*/  @!P1 LDC.64 R22, c[0x0][0x240] ;  /* 0x00009000ff169b82 */ /* 0x000f620000000a00 */
[C---:B------:R-:W-:Y:S02]  /*1180*/  @!P3 IADD3 R0, P5, R48.reuse, 0x40, RZ ;  /* 0x000000403000b810 */ /* 0x040fe40007fbe0ff */
[----:B----4-:R-:W-:Y:S02]  /*1190*/  @!P6 LEA R37, R9, R4, 0x18 ;  /* 0x000000040925e211 */ /* 0x010fe400078ec0ff */
[----:B------:R-:W-:Y:S02]  /*11a0*/  @!P4 LEA R9, R11, R3, 0x18 ;  /* 0x000000030b09c211 */ /* 0x000fe400078ec0ff */
[----:B------:R-:W-:Y:S01]  /*11b0*/  @!P3 LEA R11, R15, R2, 0x18 ;  /* 0x000000020f0bb211 */ /* 0x000fe200078ec0ff */
[----:B------:R-:W-:Y:S01]  /*11c0*/  @!P3 IMAD.X R2, RZ, RZ, R49, P5 ;  /* 0x000000ffff02b224 */ /* 0x000fe200028e0631 */
[----:B------:R-:W-:Y:S01]  /*11d0*/  @!P2 IADD3 R6, P5, R48, 0x50, RZ ;  /* 0x000000503006a810 */ /* 0x000fe20007fbe0ff */
[----:B------:R-:W-:Y:S01]  /*11e0*/  @!P4 IMAD R9, R19, 0x2, R9 ;  /* 0x000000021309c824 */ /* 0x000fe200078e0209 */
[----:B------:R-:W-:Y:S01]  /*11f0*/  @!P2 MOV R4, 0x400 ;  /* 0x000004000004a802 */ /* 0x000fe20000000f00 */
[----:B-1----:R-:W-:Y:S01]  /*1200*/  @!P3 IMAD R2, R2, R16, RZ ;  /* 0x000000100202b224 */ /* 0x002fe200078e02ff */
[----:B------:R-:W-:Y:S01]  /*1210*/  @!P1 MOV R8, 0x400 ;  /* 0x0000040000089802 */ /* 0x000fe20000000f00 */
[----:B------:R-:W-:Y:S01]  /*1220*/  @!P2 IMAD.X R3, RZ, RZ, R49, P5 ;  /* 0x000000ffff03a224 */ /* 0x000fe200028e0631 */
[----:B------:R-:W-:Y:S01]  /*1230*/  @!P2 LEA R18, R18, R4, 0x18 ;  /* 0x000000041212a211 */ /* 0x000fe200078ec0ff */
[----:B------:R1:W-:Y:S01]  /*1240*/  @!P4 LDGSTS.E.BYPASS.LTC128B.128 [R9+0x1800], desc[UR16][R12.64] ;  /* 0x018000000c09cfae */ /* 0x0003e2000b901d50 */
[----:B------:R-:W-:Y:S01]  /*1250*/  @!P1 LEA R36, R25, R8, 0x18 ;  /* 0x0000000819249211 */ /* 0x000fe200078ec0ff */
[----:B------:R-:W-:Y:S01]  /*1260*/  @!P2 IMAD R4, R3, R20, RZ ;  /* 0x000000140304a224 */ /* 0x000fe200078e02ff */
[----:B---3--:R-:W-:Y:S01]  /*1270*/  @!P0 LEA R35, R24, R5, 0x18 ;  /* 0x0000000518238211 */ /* 0x008fe200078ec0ff */
[----:B------:R-:W-:Y:S01]  /*1280*/  @!P3 IMAD R8, R0, R17, R2 ;  /* 0x000000110008b224 */ /* 0x000fe200078e0202 */
[----:B------:R-:W3:Y:S01]  /*1290*/  @!P0 LDC.64 R24, c[0x0][0x240] ;  /* 0x00009000ff188b82 */ /* 0x000ee20000000a00 */
[----:B------:R-:W-:-:S02]  /*12a0*/  @!P3 IMAD.MOV.U32 R2, RZ, RZ, R10 ;  /* 0x000000ffff02b224 */ /* 0x000fc400078e000a */
[----:B------:R-:W-:Y:S02]  /*12b0*/  @!P3 IMAD.MOV.U32 R3, RZ, RZ, R7 ;  /* 0x000000ffff03b224 */ /* 0x000fe400078e0007 */
[----:B------:R-:W-:Y:S02]  /*12c0*/  @!P2 IMAD R15, R6, R21, R4 ;  /* 0x00000015060fa224 */ /* 0x000fe400078e0204 */
[----:B------:R-:W-:Y:S02]  /*12d0*/  @!P3 IMAD.WIDE.U32 R2, R0, R16, R2 ;  /* 0x000000100002b225 */ /* 0x000fe400078e0002 */
[----:B------:R-:W4:Y:S02]  /*12e0*/  @!P1 LDC.64 R16, c[0x0][0x210] ;  /* 0x00008400ff109b82 */ /* 0x000f240000000a00 */
[----:B------:R-:W-:Y:S02]  /*12f0*/  @!P2 IMAD.MOV.U32 R4, RZ, RZ, R10 ;  /* 0x000000ffff04a224 */ /* 0x000fe400078e000a */
[----:B------:R-:W-:-:S02]  /*1300*/  @!P2 IMAD.MOV.U32 R5, RZ, RZ, R7 ;  /* 0x000000ffff05a224 */ /* 0x000fc400078e0007 */
[----:B------:R-:W-:Y:S01]  /*1310*/  @!P3 IMAD.IADD R0, R3, 0x1, R8 ;  /* 0x000000010300b824 */ /* 0x000fe200078e0208 */
[----:B------:R-:W-:Y:S01]  /*1320*/  @!P3 LEA R8, P5, R2, R26, 0x1 ;  /* 0x0000001a0208b211 */ /* 0x000fe200078a08ff */
[----:B------:R-:W-:Y:S02]  /*1330*/  @!P2 IMAD.WIDE.U32 R4, R6, R20, R4 ;  /* 0x000000140604a225 */ /* 0x000fe400078e0004 */
[----:B------:R-:W4:Y:S02]  /*1340*/  @!P0 LDC.64 R20, c[0x0][0x210] ;  /* 0x00008400ff148b82 */ /* 0x000f240000000a00 */
[----:B------:R-:W-:Y:S01]  /*1350*/  @!P2 IMAD.IADD R3, R5, 0x1, R15 ;  /* 0x000000010503a824 */ /* 0x000fe200078e020f */
[----:B-1----:R-:W-:Y:S01]  /*1360*/  @!P3 LEA.HI.X R9, R2, R27, R0, 0x1, P5 ;  /* 0x0000001b0209b211 */ /* 0x002fe200028f0c00 */
[----:B------:R-:W-:Y:S01]  /*1370*/  @!P3 IMAD R0, R19, 0x2, R11 ;  /* 0x000000021300b824 */ /* 0x000fe200078e020b */
[C---:B--2---:R-:W-:Y:S01]  /*1380*/  @!P2 LEA R2, P4, R4.reuse, R30, 0x1 ;  /* 0x0000001e0402a211 */ /* 0x044fe200078808ff */
[----:B------:R-:W-:Y:S01]  /*1390*/  @!P1 IMAD.MOV.U32 R11, RZ, RZ, R7 ;  /* 0x000000ffff0b9224 */ /* 0x000fe200078e0007 */
[----:B------:R-:W-:Y:S01]  /*13a0*/  SHF.R.S32.HI R30, RZ, 0x1f, R29 ;  /* 0x0000001fff1e7819 */ /* 0x000fe2000001141d */
[----:B------:R-:W-:Y:S01]  /*13b0*/  @!P0 IMAD.MOV.U32 R13, RZ, RZ, R7 ;  /* 0x000000ffff0d8224 */ /* 0x000fe200078e0007 */
[----:B------:R-:W-:Y:S01]  /*13c0*/  @!P2 LEA.HI.X R3, R4, R31, R3, 0x1, P4 ;  /* 0x0000001f0403a211 */ /* 0x000fe200020f0c03 */
[----:B------:R1:W-:Y:S01]  /*13d0*/  @!P3 LDGSTS.E.BYPASS.LTC128B.128 [R0+0x2000], desc[UR16][R8.64] ;  /* 0x020000000800bfae */ /* 0x0003e2000b901d50 */
[C---:B------:R-:W-:Y:S01]  /*13e0*/  @!P1 IADD3 R4, P4, R48.reuse, 0x60, RZ ;  /* 0x0000006030049810 */ /* 0x040fe20007f9e0ff */
[----:B------:R-:W-:Y:S01]  /*13f0*/  @!P0 IMAD.MOV.U32 R12, RZ, RZ, R10 ;  /* 0x000000ffff0c8224 */ /* 0x000fe200078e000a */
[----:B------:R-:W-:Y:S01]  /*1400*/  @!P0 IADD3 R6, P3, R48, 0x70, RZ ;  /* 0x0000007030068810 */ /* 0x000fe20007f7e0ff */
[----:B------:R-:W-:Y:S01]  /*1410*/  IMAD.MOV.U32 R26, RZ, RZ, R32 ;  /* 0x000000ffff1a7224 */ /* 0x000fe200078e0020 */
[----:B------:R-:W-:Y:S01]  /*1420*/  SHF.R.S32.HI R31, RZ, 0x1f, R86 ;  /* 0x0000001fff1f7819 */ /* 0x000fe20000011456 */
[--C-:B------:R-:W-:Y:S01]  /*1430*/  @!P1 IMAD.X R5, RZ, RZ, R49.reuse, P4 ;  /* 0x000000ffff059224 */ /* 0x100fe200020e0631 */
[----:B------:R-:W-:Y:S01]  /*1440*/  ISETP.GE.AND P5, PT, R42, R34, PT ;  /* 0x000000222a00720c */ /* 0x000fe20003fa6270 */
[----:B------:R-:W-:-:S02]  /*1450*/  @!P0 IMAD.X R7, RZ, RZ, R49, P3 ;  /* 0x000000ffff078224 */ /* 0x000fc400018e0631 */
[----:B-1----:R-:W-:-:S10]  /*1460*/  @!P2 IMAD R0, R19, 0x2, R18 ;  /* 0x000000021300a824 */ /* 0x002fd400078e0212 */
[----:B------:R-:W1:Y:S01]  /*1470*/  @!P5 S2R R18, SR_CgaCtaId ;  /* 0x000000000012d919 */ /* 0x000e620000008800 */
[----:B------:R5:W-:Y:S01]  /*1480*/  @!P2 LDGSTS.E.BYPASS.LTC128B.128 [R0+0x2800], desc[UR16][R2.64] ;  /* 0x028000000200afae */ /* 0x000be2000b901d50 */
[----:B------:R-:W-:-:S13]  /*1490*/  ISETP.GE.AND P2, PT, R38, R34, PT ;  /* 0x000000222600720c */ /* 0x000fda0003f46270 */
[----:B------:R-:W2:Y:S01]  /*14a0*/  @!P2 S2R R15, SR_CgaCtaId ;  /* 0x00000000000fa919 */ /* 0x000ea20000008800 */
[----:B-----5:R-:W-:Y:S02]  /*14b0*/  @!P1 IMAD R0, R5, R22, RZ ;  /* 0x0000001605009224 */ /* 0x020fe400078e02ff */
[----:B---3--:R-:W-:Y:S02]  /*14c0*/  @!P0 IMAD R5, R7, R24, RZ ;  /* 0x0000001807058224 */ /* 0x008fe400078e02ff */
[C---:B------:R-:W-:Y:S02]  /*14d0*/  @!P1 IMAD R8, R4.reuse, R23, R0 ;  /* 0x0000001704089224 */ /* 0x040fe400078e0200 */
[----:B------:R-:W-:Y:S02]  /*14e0*/  @!P1 IMAD.WIDE.U32 R2, R4, R22, R10 ;  /* 0x0000001604029225 */ /* 0x000fe400078e000a */
[----:B------:R-:W3:Y:S02]  /*14f0*/  @!P2 LDC.64 R22, c[0x0][0x218] ;  /* 0x00008600ff16ab82 */ /* 0x000ee40000000a00 */
[----:B------:R-:W-:Y:S01]  /*1500*/  @!P0 IMAD R7, R6, R25, R5 ;  /* 0x0000001906078224 */ /* 0x000fe200078e0205 */
[----:B----4-:R-:W-:Y:S01]  /*1510*/  @!P1 LEA R10, P3, R2, R16, 0x1 ;  /* 0x00000010020a9211 */ /* 0x010fe200078608ff */
[----:B------:R-:W-:-:S04]  /*1520*/  @!P0 IMAD.WIDE.U32 R4, R6, R24, R12 ;  /* 0x0000001806048225 */ /* 0x000fc800078e000c */
[----:B------:R-:W4:Y:S01]  /*1530*/  @!P6 LDC.64 R12, c[0x0][0x218] ;  /* 0x00008600ff0ceb82 */ /* 0x000f220000000a00 */
[----:B------:R-:W-:Y:S02]  /*1540*/  IMAD R0, R30, UR6, RZ ;  /* 0x000000061e007c24 */ /* 0x000fe4000f8e02ff */
[----:B------:R-:W-:Y:S02]  /*1550*/  @!P1 IMAD.IADD R3, R3, 0x1, R8 ;  /* 0x0000000103039824 */ /* 0x000fe400078e0208 */
[----:B------:R-:W-:Y:S01]  /*1560*/  IMAD R0, R29, UR7, R0 ;  /* 0x000000071d007c24 */ /* 0x000fe2000f8e0200 */
[----:B------:R-:W-:Y:S01]  /*1570*/  ULDC.64 UR6, c[0x0][0x268] ;  /* 0x00009a0000067ab9 */ /* 0x000fe20000000a00 */
[----:B------:R-:W-:Y:S01]  /*1580*/  IMAD R6, R136, R86, RZ ;  /* 0x0000005688067224 */ /* 0x000fe200078e02ff */
[----:B------:R-:W-:Y:S01]  /*1590*/  @!P1 LEA.HI.X R11, R2, R17, R3, 0x1, P3 ;  /* 0x00000011020b9211 */ /* 0x000fe200018f0c03 */
[----:B------:R-:W-:Y:S01]  /*15a0*/  IMAD.IADD R27, R33, 0x1, R0 ;  /* 0x00000001211b7824 */ /* 0x000fe200078e0200 */
[----:B------:R-:W-:Y:S01]  /*15b0*/  @!P0 LEA R8, P3, R4, R20, 0x1 ;  /* 0x0000001404088211 */ /* 0x000fe200078608ff */
[----:B------:R-:W-:Y:S01]  /*15c0*/  @!P0 IMAD.IADD R5, R5, 0x1, R7 ;  /* 0x0000000105058824 */ /* 0x000fe200078e0207 */
[----:B------:R-:W5:Y:S01]  /*15d0*/  @!P5 LDC.64 R24, c[0x0][0x218] ;  /* 0x00008600ff18db82 */ /* 0x000f620000000a00 */
[-C--:B------:R-:W-:Y:S01]  /*15e0*/  IMAD R0, R31, R239.reuse, R6 ;  /* 0x000000ef1f007224 */ /* 0x080fe200078e0206 */
[----:B------:R1:W-:Y:S01]  /*15f0*/  STL.64 [R1+0x38], R26 ;  /* 0x0000381a01007387 */ /* 0x0003e20000100a00 */
[----:B------:R-:W-:Y:S01]  /*1600*/  IMAD.WIDE.U32 R2, R86, R239, R26 ;  /* 0x000000ef56027225 */ /* 0x000fe200078e001a */
[----:B------:R-:W-:-:S03]  /*1610*/  @!P0 LEA.HI.X R9, R4, R21, R5, 0x1, P3 ;  /* 0x0000001504098211 */ /* 0x000fc600018f0c05 */
[----:B------:R-:W-:Y:S01]  /*1620*/  IMAD.IADD R3, R3, 0x1, R0 ;  /* 0x0000000103037824 */ /* 0x000fe200078e0200 */
[----:B------:R-:W-:Y:S01]  /*1630*/  @!P2 LEA R0, P4, R84, R2, 0x4 ;  /* 0x000000025400a211 */ /* 0x000fe200078820ff */
[C---:B------:R-:W-:Y:S02]  /*1640*/  @!P1 IMAD R5, R19.reuse, 0x2, R36 ;  /* 0x0000000213059824 */ /* 0x040fe400078e0224 */
[----:B------:R-:W-:Y:S01]  /*1650*/  @!P0 IMAD R4, R19, 0x2, R35 ;  /* 0x0000000213048824 */ /* 0x000fe200078e0223 */
[C---:B----4-:R-:W-:Y:S01]  /*1660*/  @!P6 LEA R6, P3, R2.reuse, R12, 0x1 ;  /* 0x0000000c0206e211 */ /* 0x050fe200078608ff */
[----:B------:R-:W-:Y:S01]  /*1670*/  IMAD.WIDE.U32 R32, R29, UR6, R40 ;  /* 0x000000061d207c25 */ /* 0x000fe2000f8e0028 */
[----:B------:R4:W-:Y:S01]  /*1680*/  @!P1 LDGSTS.E.BYPASS.LTC128B.128 [R5+0x3000], desc[UR16][R10.64] ;  /* 0x030000000a059fae */ /* 0x0009e2000b901d50 */
[-C--:B------:R-:W-:Y:S02]  /*1690*/  ISETP.GE.AND P1, PT, R45, R34.reuse, PT ;  /* 0x000000222d00720c */ /* 0x080fe40003f26270 */
[----:B------:R-:W-:Y:S01]  /*16a0*/  @!P6 LEA.HI.X R7, R2, R13, R3, 0x1, P3 ;  /* 0x0000000d0207e211 */ /* 0x000fe200018f0c03 */
[----:B------:R2:W-:Y:S01]  /*16b0*/  @!P0 LDGSTS.E.BYPASS.LTC128B.128 [R4+0x3800], desc[UR16][R8.64] ;  /* 0x0380000008048fae */ /* 0x0005e2000b901d50 */
[----:B------:R-:W-:-:S02]  /*16c0*/  ISETP.GE.AND P3, PT, R39, R34, PT ;  /* 0x000000222700720c */ /* 0x000fc40003f66270 */
[----:B------:R-:W-:Y:S01]  /*16d0*/  ISETP.GE.AND P0, PT, R44, R34, PT ;  /* 0x000000222c00720c */ /* 0x000fe20003f06270 */
[----:B------:R-:W-:Y:S06]  /*16e0*/  STL.64 [R1+0x40], R32 ;  /* 0x0000402001007387 */ /* 0x000fec0000100a00 */
[----:B------:R-:W1:Y:S01]  /*16f0*/  @!P1 S2R R12, SR_CgaCtaId ;  /* 0x00000000000c9919 */ /* 0x000e620000008800 */
[----:B------:R-:W5:Y:S03]  /*1700*/  @!P1 LDC.64 R16, c[0x0][0x218] ;  /* 0x00008600ff109b82 */ /* 0x000f660000000a00 */
[----:B------:R-:W1:Y:S05]  /*1710*/  @!P3 S2R R13, SR_CgaCtaId ;  /* 0x00000000000db919 */ /* 0x000e6a0000008800 */
[----:B------:R-:W5:Y:S01]  /*1720*/  @!P0 LDC.64 R20, c[0x0][0x218] ;  /* 0x00008600ff148b82 */ /* 0x000f620000000a00 */
[----:B----4-:R-:W-:Y:S01]  /*1730*/  @!P6 IMAD R5, R19, 0x2, R37 ;  /* 0x000000021305e824 */ /* 0x010fe200078e0225 */
[----:B--2---:R-:W-:-:S04]  /*1740*/  @!P2 LEA.HI.X R9, R84, R3, R85, 0x4, P4 ;  /* 0x000000035409a211 */ /* 0x004fc800020f2455 */
[----:B------:R2:W-:Y:S01]  /*1750*/  @!P6 LDGSTS.E.BYPASS.LTC128B.128 [R5+0x4000], desc[UR16][R6.64] ;  /* 0x040000000605efae */ /* 0x0005e2000b901d50 */
[----:B---3--:R-:W-:Y:S01]  /*1760*/  @!P2 LEA R4, P4, R0, R22, 0x1 ;  /* 0x000000160004a211 */ /* 0x008fe200078808ff */
[----:B------:R-:W3:Y:S01]  /*1770*/  @!P3 LDC.64 R10, c[0x0][0x218] ;  /* 0x00008600ff0abb82 */ /* 0x000ee20000000a00 */
[----:B------:R-:W-:Y:S02]  /*1780*/  @!P2 MOV R8, 0x400 ;  /* 0x000004000008a802 */ /* 0x000fe40000000f00 */
[----:B------:R-:W-:Y:S02]  /*1790*/  ISETP.GE.AND P6, PT, R43, R34, PT ;  /* 0x000000222b00720c */ /* 0x000fe40003fc6270 */
[----:B------:R-:W-:-:S11]  /*17a0*/  @!P2 LEA R8, R15, R8, 0x18 ;  /* 0x000000080f08a211 */ /* 0x000fd600078ec0ff */
[----:B------:R-:W4:Y:S01]  /*17b0*/  @!P6 S2R R15, SR_CgaCtaId ;  /* 0x00000000000fe919 */ /* 0x000f220000008800 */
[----:B--2---:R-:W-:Y:S01]  /*17c0*/  @!P2 LEA.HI.X R5, R0, R23, R9, 0x1, P4 ;  /* 0x000000170005a211 */ /* 0x004fe200020f0c09 */
[----:B------:R-:W-:Y:S01]  /*17d0*/  @!P2 IMAD R0, R19, 0x2, R8 ;  /* 0x000000021300a824 */ /* 0x000fe200078e0208 */
[----:B------:R-:W2:Y:S01]  /*17e0*/  @!P0 S2R R9, SR_CgaCtaId ;  /* 0x0000000000098919 */ /* 0x000ea20000008800 */
[----:B------:R-:W-:Y:S01]  /*17f0*/  ISETP.GE.AND P4, PT, R46, R34, PT ;  /* 0x000000222e00720c */ /* 0x000fe20003f86270 */
[C---:B------:R-:W-:Y:S02]  /*1800*/  IMAD.SHL.U32 R6, R85.reuse, 0x20, RZ ;  /* 0x0000002055067824 */ /* 0x040fe400078e00ff */
[----:B------:R1:W-:Y:S01]  /*1810*/  @!P2 LDGSTS.E.BYPASS.LTC128B.128 [R0+0x4800], desc[UR16][R4.64] ;  /* 0x048000000400afae */ /* 0x0003e2000b901d50 */
[----:B------:R-:W-:-:S09]  /*1820*/  @!P1 IMAD R8, R85, 0x30, RZ ;  /* 0x0000003055089824 */ /* 0x000fd200078e02ff */
[----:B------:R-:W5:Y:S01]  /*1830*/  @!P4 S2R R22, SR_CgaCtaId ;  /* 0x000000000016c919 */ /* 0x000f620000008800 */
[----:B-1----:R-:W-:-:S03]  /*1840*/  IMAD.WIDE.U32 R4, R84, 0x20, RZ ;  /* 0x0000002054047825 */ /* 0x002fc600078e00ff */
[----:B------:R-:W-:-:S04]  /*1850*/  @!P3 IADD3 R0, P2, R2, R4, RZ ;  /* 0x000000040200b210 */ /* 0x000fc80007f5e0ff */
[----:B------:R-:W-:Y:S02]  /*1860*/  @!P3 IADD3.X R4, R3, R5, R6, P2, !PT ;  /* 0x000000050304b210 */ /* 0x000fe400017fe406 */
[C---:B---3--:R-:W-:Y:S02]  /*1870*/  @!P3 LEA R6, P2, R0.reuse, R10, 0x1 ;  /* 0x0000000a0006b211 */ /* 0x048fe400078408ff */
[----:B------:R-:W-:Y:S02]  /*1880*/  @!P3 MOV R5, 0x400 ;  /* 0x000004000005b802 */ /* 0x000fe40000000f00 */
[----:B------:R-:W-:Y:S01]  /*1890*/  @!P3 LEA.HI.X R7, R0, R11, R4, 0x1, P2 ;  /* 0x0000000b0007b211 */ /* 0x000fe200010f0c04 */
[----:B------:R-:W-:Y:S01]  /*18a0*/  @!P4 IMAD.MOV.U32 R11, RZ, RZ, R3 ;  /* 0x000000ffff0bc224 */ /* 0x000fe200078e0003 */
[----:B------:R-:W-:Y:S02]  /*18b0*/  @!P1 MOV R4, 0x400 ;  /* 0x0000040000049802 */ /* 0x000fe40000000f00 */
[----:B------:R-:W-:-:S02]  /*18c0*/  @!P0 MOV R0, 0x400 ;  /* 0x0000040000008802 */ /* 0x000fc40000000f00 */
[----:B------:R-:W-:Y:S02]  /*18d0*/  @!P3 LEA R5, R13, R5, 0x18 ;  /* 0x000000050d05b211 */ /* 0x000fe400078ec0ff */
[----:B------:R-:W-:Y:S02]  /*18e0*/  @!P1 LEA R13, R12, R4, 0x18 ;  /* 0x000000040c0d9211 */ /* 0x000fe400078ec0ff */
[----:B--2---:R-:W-:Y:S01]  /*18f0*/  @!P0 LEA R12, R9, R0, 0x18 ;  /* 0x00000000090c8211 */ /* 0x004fe200078ec0ff */
[----:B------:R-:W-:Y:S01]  /*1900*/  @!P3 IMAD R0, R19, 0x2, R5 ;  /* 0x000000021300b824 */ /* 0x000fe200078e0205 */
[----:B------:R-:W-:Y:S01]  /*1910*/  @!P4 MOV R10, 0x400 ;  /* 0x00000400000ac802 */ /* 0x000fe20000000f00 */
[----:B------:R-:W-:Y:S01]  /*1920*/  @!P1 IMAD.WIDE.U32 R4, R84, 0x30, R2 ;  /* 0x0000003054049825 */ /* 0x000fe200078e0002 */
[----:B------:R-:W-:Y:S02]  /*1930*/  ISETP.GE.AND P2, PT, R38, R34, PT ;  /* 0x000000222600720c */ /* 0x000fe40003f46270 */
[----:B------:R1:W-:Y:S01]  /*1940*/  @!P3 LDGSTS.E.BYPASS.LTC128B.128 [R0+0x5000], desc[UR16][R6.64] ;  /* 0x050000000600bfae */ /* 0x0003e2000b901d50 */
[----:B------:R-:W-:Y:S01]  /*1950*/  @!P1 IMAD.IADD R9, R5, 0x1, R8 ;  /* 0x0000000105099824 */ /* 0x000fe200078e0208 */
[----:B-----5:R-:W-:Y:S01]  /*1960*/  @!P4 LEA R10, R22, R10, 0x18 ;  /* 0x0000000a160ac211 */ /* 0x020fe200078ec0ff */
[C---:B------:R-:W-:Y:S01]  /*1970*/  @!P1 IMAD R13, R19.reuse, 0x2, R13 ;  /* 0x00000002130d9824 */ /* 0x040fe200078e020d */
[----:B------:R-:W2:Y:S01]  /*1980*/  @!P6 LDC.64 R22, c[0x0][0x218] ;  /* 0x00008600ff16eb82 */ /* 0x000ea20000000a00 */
[----:B------:R-:W-:Y:S01]  /*1990*/  @!P0 IMAD R12, R19, 0x2, R12 ;  /* 0x00000002130c8824 */ /* 0x000fe200078e020c */
[----:B-1----:R-:W-:-:S02]  /*19a0*/  @!P6 MOV R7, 0x400 ;  /* 0x000004000007e802 */ /* 0x002fc40000000f00 */
[----:B------:R-:W-:Y:S02]  /*19b0*/  @!P5 MOV R0, 0x400 ;  /* 0x000004000000d802 */ /* 0x000fe40000000f00 */
[----:B------:R-:W-:Y:S02]  /*19c0*/  @!P1 LEA R6, P3, R4, R16, 0x1 ;  /* 0x0000001004069211 */ /* 0x000fe400078608ff */
[----:B----4-:R-:W-:Y:S01]  /*19d0*/  @!P6 LEA R8, R15, R7, 0x18 ;  /* 0x000000070f08e211 */ /* 0x010fe200078ec0ff */
[----:B------:R-:W-:Y:S01]  /*19e0*/  @!P4 IMAD R15, R85, 0x70, RZ ;  /* 0x00000070550fc824 */ /* 0x000fe200078e02ff */
[----:B------:R-:W-:Y:S02]  /*19f0*/  @!P5 LEA R5, R18, R0, 0x18 ;  /* 0x000000001205d211 */ /* 0x000fe400078ec0ff */
[----:B------:R-:W-:Y:S01]  /*1a00*/  @!P1 LEA.HI.X R7, R4, R17, R9, 0x1, P3 ;  /* 0x0000001104079211 */ /* 0x000fe200018f0c09 */
[C---:B------:R-:W-:Y:S01]  /*1a10*/  @!P6 IMAD R26, R19.reuse, 0x2, R8 ;  /* 0x00000002131ae824 */ /* 0x040fe200078e0208 */
[----:B------:R-:W-:Y:S01]  /*1a20*/  @!P0 LEA R0, P3, R84, R2, 0x6 ;  /* 0x0000000254008211 */ /* 0x000fe200078630ff */
[----:B------:R-:W-:-:S02]  /*1a30*/  @!P5 IMAD R27, R19, 0x2, R5 ;  /* 0x00000002131bd824 */ /* 0x000fc400078e0205 */
[----:B------:R-:W-:Y:S01]  /*1a40*/  @!P5 IMAD.MOV.U32 R8, RZ, RZ, R2 ;  /* 0x000000ffff08d224 */ /* 0x000fe200078e0002 */
[----:B------:R-:W-:Y:S01]  /*1a50*/  @!P0 LEA.HI.X R5, R84, R3, R85, 0x6, P3 ;  /* 0x0000000354058211 */ /* 0x000fe200018f3455 */
[----:B------:R-:W-:Y:S01]  /*1a60*/  @!P5 IMAD.MOV.U32 R9, RZ, RZ, R3 ;  /* 0x000000ffff09d224 */ /* 0x000fe200078e0003 */
[C---:B------:R-:W-:Y:S01]  /*1a70*/  @!P0 LEA R4, P3, R0.reuse, R20, 0x1 ;  /* 0x0000001400048211 */ /* 0x040fe200078608ff */
[----:B------:R1:W-:Y:S01]  /*1a80*/  @!P1 LDGSTS.E.BYPASS.LTC128B.128 [R13+0x5800], desc[UR16][R6.64] ;  /* 0x05800000060d9fae */ /* 0x0003e2000b901d50 */
[----:B------:R-:W-:Y:S02]  /*1a90*/  @!P4 IMAD R19, R19, 0x2, R10 ;  /* 0x000000021313c824 */ /* 0x000fe400078e020a */
[----:B------:R-:W-:Y:S01]  /*1aa0*/  @!P0 LEA.HI.X R5, R0, R21, R5, 0x1, P3 ;  /* 0x0000001500058211 */ /* 0x000fe200018f0c05 */
[----:B------:R-:W-:Y:S01]  /*1ab0*/  IMAD R0, R30, UR6, RZ ;  /* 0x000000061e007c24 */ /* 0x000fe2000f8e02ff */
[----:B------:R-:W3:Y:S01]  /*1ac0*/  @!P4 LDC.64 R20, c[0x0][0x218] ;  /* 0x00008600ff14cb82 */ /* 0x000ee20000000a00 */
[----:B------:R-:W-:-:S02]  /*1ad0*/  @!P4 IMAD.MOV.U32 R10, RZ, RZ, R2 ;  /* 0x000000ffff0ac224 */ /* 0x000fc400078e0002 */
[----:B------:R4:W-:Y:S01]  /*1ae0*/  @!P0 LDGSTS.E.BYPASS.LTC128B.128 [R12+0x6000], desc[UR16][R4.64] ;  /* 0x06000000040c8fae */ /* 0x0009e2000b901d50 */
[----:B------:R-:W-:Y:S01]  /*1af0*/  IMAD R18, R29, UR7, R0 ;  /* 0x000000071d127c24 */ /* 0x000fe2000f8e0200 */
[----:B------:R-:W-:-:S13]  /*1b00*/  ISETP.GE.AND P0, PT, R14, R34, PT ;  /* 0x000000220e00720c */ /* 0x000fda0003f06270 */
[----:B------:R-:W5:Y:S01]  /*1b10*/  @!P0 LDC.64 R16, c[0x0][0x220] ;  /* 0x00008800ff108b82 */ /* 0x000f620000000a00 */
[----:B-1----:R-:W-:Y:S02]  /*1b20*/  @!P5 IMAD R13, R85, 0x60, RZ ;  /* 0x00000060550dd824 */ /* 0x002fe400078e02ff */
[----:B------:R-:W-:-:S04]  /*1b30*/  @!P4 IMAD.WIDE.U32 R6, R84, 0x70, R10 ;  /* 0x000000705406c825 */ /* 0x000fc800078e000a */
[----:B----4-:R-:W-:Y:S02]  /*1b40*/  @!P6 IMAD R12, R85, 0x50, RZ ;  /* 0x00000050550ce824 */ /* 0x010fe400078e02ff */
[----:B------:R-:W-:-:S04]  /*1b50*/  @!P6 IMAD.WIDE.U32 R4, R84, 0x50, R2 ;  /* 0x000000505404e825 */ /* 0x000fc800078e0002 */
[----:B------:R-:W-:Y:S01]  /*1b60*/  @!P5 IMAD.WIDE.U32 R2, R84, 0x60, R8 ;  /* 0x000000605402d825 */ /* 0x000fe200078e0008 */
[----:B--2---:R-:W-:-:S03]  /*1b70*/  @!P6 LEA R8, P3, R4, R22, 0x1 ;  /* 0x000000160408e211 */ /* 0x004fc600078608ff */
[----:B------:R-:W-:Y:S01]  /*1b80*/  @!P6 IMAD.IADD R0, R5, 0x1, R12 ;  /* 0x000000010500e824 */ /* 0x000fe200078e020c */
[----:B------:R-:W-:Y:S01]  /*1b90*/  @!P5 LEA R10, P1, R2, R24, 0x1 ;  /* 0x00000018020ad211 */ /* 0x000fe200078208ff */
[----:B------:R-:W-:Y:S02]  /*1ba0*/  @!P5 IMAD.IADD R3, R3, 0x1, R13 ;  /* 0x000000010303d824 */ /* 0x000fe400078e020d */
[----:B------:R-:W1:Y:S01]  /*1bb0*/  @!P2 LDC.64 R12, c[0x0][0x220] ;  /* 0x00008800ff0cab82 */ /* 0x000e620000000a00 */
[----:B------:R-:W-:Y:S01]  /*1bc0*/  @!P6 LEA.HI.X R9, R4, R23, R0, 0x1, P3 ;  /* 0x000000170409e211 */ /* 0x000fe200018f0c00 */
[----:B------:R-:W-:Y:S01]  /*1bd0*/  @!P4 IMAD.IADD R0, R7, 0x1, R15 ;  /* 0x000000010700c824 */ /* 0x000fe200078e020f */
[----:B------:R-:W-:Y:S01]  /*1be0*/  @!P5 LEA.HI.X R11, R2, R25, R3, 0x1, P1 ;  /* 0x00000019020bd211 */ /* 0x000fe200008f0c03 */
[----:B------:R-:W-:Y:S01]  /*1bf0*/  IMAD R7, R31, R204, RZ ;  /* 0x000000cc1f077224 */ /* 0x000fe200078e02ff */
[----:B---3--:R-:W-:Y:S01]  /*1c00*/  @!P4 LEA R2, P1, R6, R20, 0x1 ;  /* 0x000000140602c211 */ /* 0x008fe200078208ff */
[----:B------:R-:W-:Y:S01]  /*1c10*/  @!P6 LDGSTS.E.BYPASS.LTC128B.128 [R26+0x6800], desc[UR16][R8.64] ;  /* 0x06800000081aefae */ /* 0x000fe2000b901d50 */
[----:B------:R-:W-:Y:S01]  /*1c20*/  IMAD.WIDE.U32 R4, R86, R204, RZ ;  /* 0x000000cc56047225 */ /* 0x000fe200078e00ff */
[----:B------:R-:W-:-:S02]  /*1c30*/  ISETP.GE.AND P6, PT, R39, R34, PT ;  /* 0x000000222700720c */ /* 0x000fc40003fc6270 */
[----:B------:R-:W-:Y:S01]  /*1c40*/  @!P4 LEA.HI.X R3, R6, R21, R0, 0x1, P1 ;  /* 0x000000150603c211 */ /* 0x000fe200008f0c00 */
[----:B------:R-:W-:Y:S01]  /*1c50*/  @!P5 LDGSTS.E.BYPASS.LTC128B.128 [R27+0x7000], desc[UR16][R10.64] ;  /* 0x070000000a1bdfae */ /* 0x000fe2000b901d50 */
[----:B------:R-:W-:Y:S01]  /*1c60*/  IMAD R0, R86, R205, R7 ;  /* 0x000000cd56007224 */ /* 0x000fe200078e0207 */
[-C--:B------:R-:W-:Y:S01]  /*1c70*/  ISETP.GE.AND P5, PT, R45, R34.reuse, PT ;  /* 0x000000222d00720c */ /* 0x080fe20003fa6270 */
[----:B------:R-:W-:Y:S01]  /*1c80*/  IMAD.IADD R6, R33, 0x1, R18 ;  /* 0x0000000121067824 */ /* 0x000fe200078e0212 */
[----:B------:R2:W-:Y:S01]  /*1c90*/  @!P4 LDGSTS.E.BYPASS.LTC128B.128 [R19+0x7800], desc[UR16][R2.64] ;  /* 0x078000000213cfae */ /* 0x0005e2000b901d50 */
[----:B------:R-:W-:Y:S01]  /*1ca0*/  IMAD.IADD R0, R5, 0x1, R0 ;  /* 0x0000000105007824 */ /* 0x000fe200078e0200 */
[-C--:B------:R-:W-:Y:S02]  /*1cb0*/  ISETP.GE.AND P4, PT, R44, R34.reuse, PT ;  /* 0x000000222c00720c */ /* 0x080fe40003f86270 */
[----:B------:R-:W0:Y:S01]  /*1cc0*/  LDGDEPBAR ;  /* 0x00000000000079af */ /* 0x000e220000000000 */
[----:B------:R-:W-:Y:S01]  /*1cd0*/  ISETP.GE.AND P3, PT, R43, R34, PT ;  /* 0x000000222b00720c */ /* 0x000fe20003f66270 */
[----:B------:R-:W3:Y:S02]  /*1ce0*/  @!P6 LDC.64 R22, c[0x0][0x220] ;  /* 0x00008800ff16eb82 */ /* 0x000ee40000000a00 */
[----:B------:R4:W-:Y:S06]  /*1cf0*/  STL [R1+0x50], R6 ;  /* 0x0000500601007387 */ /* 0x0009ec0000100800 */
[----:B------:R-:W3:Y:S01]  /*1d00*/  @!P5 LDC.64 R20, c[0x0][0x220] ;  /* 0x00008800ff14db82 */ /* 0x000ee20000000a00 */
[----:B--2---:R-:W-:Y:S01]  /*1d10*/  LEA R2, P1, R4, R32, 0x7 ;  /* 0x0000002004027211 */ /* 0x004fe200078238ff */
[----:B------:R-:W-:-:S06]  /*1d20*/  DEPBAR.LE SB0, 0x0 ;  /* 0x000080000000791a */ /* 0x000fcc0000000000 */
[----:B------:R-:W-:Y:S01]  /*1d30*/  BAR.SYNC.DEFER_BLOCKING 0x0 ;  /* 0x0000000000007b1d */ /* 0x000fe20000010000 */
[----:B------:R-:W-:Y:S02]  /*1d40*/  LEA.HI.X R3, R4, R6, R0, 0x7, P1 ;  /* 0x0000000604037211 */ /* 0x000fe400008f3c00 */
[----:B----4-:R-:W-:Y:S02]  /*1d50*/  LEA.HI R6, R47, R87, RZ, 0x4 ;  /* 0x000000572f067211 */ /* 0x010fe400078f20ff */
[----:B-----5:R-:W-:-:S03]  /*1d60*/  @!P0 LEA R4, P1, R2, R16, 0x1 ;  /* 0x0000001002048211 */ /* 0x020fc600078208ff */
[----:B------:R-:W2:Y:S01]  /*1d70*/  @!P4 LDC.64 R18, c[0x0][0x220] ;  /* 0x00008800ff12cb82 */ /* 0x000ea20000000a00 */
[----:B------:R-:W-:Y:S02]  /*1d80*/  LOP3.LUT R0, R6, 0xfffffff0, RZ, 0xc0, !PT ;  /* 0xfffffff006007812 */ /* 0x000fe400078ec0ff */
[----:B------:R-:W-:Y:S02]  /*1d90*/  @!P0 LEA.HI.X R5, R2, R17, R3, 0x1, P1 ;  /* 0x0000001102058211 */ /* 0x000fe400008f0c03 */
[----:B------:R-:W-:Y:S01]  /*1da0*/  SHF.R.S32.HI R8, RZ, 0x4, R6 ;  /* 0x00000004ff087819 */ /* 0x000fe20000011406 */
[----:B------:R-:W-:Y:S01]  /*1db0*/  IMAD.IADD R0, R87, 0x1, -R0 ;  /* 0x0000000157007824 */ /* 0x000fe200078e0a00 */
[----:B------:R-:W-:Y:S02]  /*1dc0*/  ISETP.GE.AND P1, PT, R42, R34, PT ;  /* 0x000000222a00720c */ /* 0x000fe40003f26270 */
[----:B------:R-:W-:Y:S02]  /*1dd0*/  LEA.HI R6, R6, R8, RZ, 0x1 ;  /* 0x0000000806067211 */ /* 0x000fe400078f08ff */
[----:B------:R-:W-:-:S02]  /*1de0*/  SHF.R.S32.HI R16, RZ, 0x1f, R0 ;  /* 0x0000001fff107819 */ /* 0x000fc40000011400 */
[----:B------:R-:W-:Y:S02]  /*1df0*/  LOP3.LUT R10, R6, 0xfffffffe, RZ, 0xc0, !PT ;  /* 0xfffffffe060a7812 */ /* 0x000fe400078ec0ff */
[----:B------:R-:W-:Y:S01]  /*1e00*/  LEA.HI R16, R16, R0, RZ, 0x3 ;  /* 0x0000000010107211 */ /* 0x000fe200078f18ff */
[----:B------:R-:W-:Y:S02]  /*1e10*/  @P0 STS.128 [R238+0x8000], RZ ;  /* 0x008000ffee000388 */ /* 0x000fe40000000c00 */
[----:B------:R-:W-:Y:S02]  /*1e20*/  IMAD.IADD R15, R8, 0x1, -R10 ;  /* 0x00000001080f7824 */ /* 0x000fe400078e0a0a */
[----:B------:R-:W-:Y:S01]  /*1e30*/  IMAD.SHL.U32 R10, R52, 0x40, RZ ;  /* 0x00000040340a7824 */ /* 0x000fe200078e00ff */
[----:B------:R-:W-:Y:S01]  /*1e40*/  @!PT LDS RZ, [RZ] ;  /* 0x00000000fffff984 */ /* 0x000fe20000000800 */
[----:B------:R-:W-:Y:S01]  /*1e50*/  @!PT LDS RZ, [RZ] ;  /* 0x00000000fffff984 */ /* 0x000fe20000000800 */
[----:B------:R-:W-:Y:S01]  /*1e60*/  @!PT LDS RZ, [RZ] ;  /* 0x00000000fffff984 */ /* 0x000fe20000000800 */
[----:B------:R4:W-:Y:S01]  /*1e70*/  @!P0 LDGSTS.E.BYPASS.LTC128B.128 [R238+0x8000], desc[UR16][R4.64] ;  /* 0x0800000004ee8fae */ /* 0x0009e2000b901d50 */
[----:B------:R-:W-:Y:S01]  /*1e80*/  @!P2 LEA R7, P0, R204, R2, 0x4 ;  /* 0x00000002cc07a211 */ /* 0x000fe200078020ff */
[----:B------:R-:W-:-:S02]  /*1e90*/  IMAD.SHL.U32 R8, R205, 0x20, RZ ;  /* 0x00000020cd087824 */ /* 0x000fc400078e00ff */
[----:B------:R-:W-:Y:S01]  /*1ea0*/  @P2 STS.128 [R238+0x8800], RZ ;  /* 0x008800ffee002388 */ /* 0x000fe20000000c00 */
[----:B------:R-:W-:Y:S02]  /*1eb0*/  @!P2 LEA.HI.X R9, R204, R3, R205, 0x4, P0 ;  /* 0x00000003cc09a211 */ /* 0x000fe400000f24cd */
[----:B-1----:R-:W-:-:S04]  /*1ec0*/  @!P2 LEA R6, P0, R7, R12, 0x1 ;  /* 0x0000000c0706a211 */ /* 0x002fc800078008ff */
[----:B------:R-:W-:Y:S02]  /*1ed0*/  @!P2 LEA.HI.X R7, R7, R13, R9, 0x1, P0 ;  /* 0x0000000d0707a211 */ /* 0x000fe400000f0c09 */
[----:B------:R-:W-:-:S03]  /*1ee0*/  LOP3.LUT R9, R16, 0xfffffff8, RZ, 0xc0, !PT ;  /* 0xfffffff810097812 */ /* 0x000fc600078ec0ff */
[----:B------:R-:W-:Y:S01]  /*1ef0*/  @!PT LDS RZ, [RZ] ;  /* 0x00000000fffff984 */ /* 0x000fe20000000800 */
[----:B------:R-:W-:Y:S01]  /*1f00*/  @!PT LDS RZ, [RZ] ;  /* 0x00000000fffff984 */ /* 0x000fe20000000800 */
[----:B------:R-:W-:Y:S01]  /*1f10*/  @!PT LDS RZ, [RZ] ;  /* 0x00000000fffff984 */ /* 0x000fe20000000800 */
[----:B------:R1:W-:Y:S01]  /*1f20*/  @!P2 LDGSTS.E.BYPASS.LTC128B.128 [R238+0x8800], desc[UR16][R6.64] ;  /* 0x0880000006eeafae */ /* 0x0003e2000b901d50 */
[----:B------:R-:W-:Y:S01]  /*1f30*/  ISETP.GE.AND P2, PT, R46, R34, PT ;  /* 0x000000222e00720c */ /* 0x000fe20003f46270 */
[----:B------:R-:W-:Y:S01]  /*1f40*/  IMAD.IADD R29, R0, 0x1, -R9 ;  /* 0x00000001001d7824 */ /* 0x000fe200078e0a09 */
[----:B------:R-:W-:Y:S01]  /*1f50*/  LOP3.LUT R0, R10, 0x1c0, RZ, 0xc0, !PT ;  /* 0x000001c00a007812 */ /* 0x000fe200078ec0ff */
[----:B------:R-:W-:Y:S01]  /*1f60*/  IMAD.SHL.U32 R10, R15, 0x8, RZ ;  /* 0x000000080f0a7824 */ /* 0x000fe200078e00ff */
[----:B------:R-:W-:Y:S01]  /*1f70*/  @P6 STS.128 [R238+0x9000], RZ ;  /* 0x009000ffee006388 */ /* 0x000fe20000000c00 */
[----:B----4-:R-:W-:-:S03]  /*1f80*/  IMAD.WIDE.U32 R4, R204, 0x20, RZ ;  /* 0x00000020cc047825 */ /* 0x010fc600078e00ff */
[----:B------:R-:W-:Y:S01]  /*1f90*/  @!P6 IADD3 R12, P0, R2, R4, RZ ;  /* 0x00000004020ce210 */ /* 0x000fe20007f1e0ff */
[----:B------:R-:W-:-:S04]  /*1fa0*/  IMAD.SHL.U32 R4, R14, 0x8, RZ ;  /* 0x000000080e047824 */ /* 0x000fc800078e00ff */
[----:B------:R-:W-:Y:S01]  /*1fb0*/  @!P2 IMAD R14, R205, 0x70, RZ ;  /* 0x00000070cd0ea824 */ /* 0x000fe200078e02ff */
[----:B------:R-:W-:Y:S02]  /*1fc0*/  @!P6 IADD3.X R9, R3, R5, R8, P0, !PT ;  /* 0x000000050309e210 */ /* 0x000fe400007fe408 */
[----:B------:R-:W-:Y:S01]  /*1fd0*/  LOP3.LUT R11, R0, 0x8, R4, 0xf8, !PT ;  /* 0x00000008000b7812 */ /* 0x000fe200078ef804 */
[----:B------:R-:W-:Y:S01]  /*1fe0*/  IMAD.SHL.U32 R4, R29, 0x40, RZ ;  /* 0x000000401d047824 */ /* 0x000fe200078e00ff */
[----:B---3--:R-:W-:Y:S02]  /*1ff0*/  @!P6 LEA R8, P0, R12, R22, 0x1 ;  /* 0x000000160c08e211 */ /* 0x008fe400078008ff */
[----:B-1----:R-:W-:Y:S01]  /*2000*/  SHF.R.U32.HI R7, RZ, 0x3, R0 ;  /* 0x00000003ff077819 */ /* 0x002fe20000011600 */
[----:B------:R-:W-:Y:S01]  /*2010*/  @!P5 IMAD R6, R205, 0x30, RZ ;  /* 0x00000030cd06d824 */ /* 0x000fe200078e02ff */
[----:B------:R-:W-:Y:S01]  /*2020*/  LOP3.LUT R0, R4, 0x1c0, RZ, 0xc0, !PT ;  /* 0x000001c004007812 */ /* 0x000fe200078ec0ff */
[----:B------:R-:W-:Y:S01]  /*2030*/  @!P5 IMAD.WIDE.U32 R4, R204, 0x30, R2 ;  /* 0x00000030cc04d825 */ /* 0x000fe200078e0002 */
[----:B------:R-:W-:-:S02]  /*2040*/  LOP3.LUT R11, R11, R7, RZ, 0x3c, !PT ;  /* 0x000000070b0b7212 */ /* 0x000fc400078e3cff */
[----:B------:R-:W-:Y:S01]  /*2050*/  @!P6 LEA.HI.X R9, R12, R23, R9, 0x1, P0 ;  /* 0x000000170c09e211 */ /* 0x000fe200000f0c09 */
[----:B------:R-:W-:Y:S01]  /*2060*/  @!P5 IMAD.IADD R5, R5, 0x1, R6 ;  /* 0x000000010505d824 */ /* 0x000fe200078e0206 */
[----:B------:R-:W-:Y:S01]  /*2070*/  LOP3.LUT R10, R0, 0x8, R10, 0xf8, !PT ;  /* 0x00000008000a7812 */ /* 0x000fe200078ef80a */
[----:B------:R-:W1:Y:S01]  /*2080*/  @!P1 LDC.64 R22, c[0x0][0x220] ;  /* 0x00008800ff169b82 */ /* 0x000e620000000a00 */
[----:B------:R-:W-:Y:S01]  /*2090*/  SHF.R.U32.HI R7, RZ, 0x3, R0 ;  /* 0x00000003ff077819 */ /* 0x000fe20000011600 */
[----:B------:R-:W-:Y:S01]  /*20a0*/  @!PT LDS RZ, [RZ] ;  /* 0x00000000fffff984 */ /* 0x000fe20000000800 */
[----:B------:R-:W-:Y:S01]  /*20b0*/  @!PT LDS RZ, [RZ] ;  /* 0x00000000fffff984 */ /* 0x000fe20000000800 */
[----:B------:R-:W-:Y:S01]  /*20c0*/  @!PT LDS RZ, [RZ] ;  /* 0x00000000fffff984 */ /* 0x000fe20000000800 */
[----:B------:R3:W-:Y:S01]  /*20d0*/  @!P6 LDGSTS.E.BYPASS.LTC128B.128 [R238+0x9000], desc[UR16][R8.64] ;  /* 0x0900000008eeefae */ /* 0x0007e2000b901d50 */
[----:B------:R-:W-:Y:S01]  /*20e0*/  @!P5 LEA R6, P0, R4, R20, 0x1 ;  /* 0x000000140406d211 */ /* 0x000fe200078008ff */
[----:B------:R-:W-:Y:S01]  /*20f0*/  IMAD R0, R15, 0x200, R11 ;  /* 0x000002000f007824 */ /* 0x000fe200078e020b */
[----:B------:R-:W-:Y:S01]  /*2100*/  LOP3.LUT R237, R10, R7, RZ, 0x3c, !PT ;  /* 0x000000070aed7212 */ /* 0x000fe200078e3cff */
[----:B------:R-:W-:Y:S01]  /*2110*/  @P5 STS.128 [R238+0x9800], RZ ;  /* 0x009800ffee005388 */ /* 0x000fe20000000c00 */
[----:B------:R-:W-:Y:S01]  /*2120*/  @!P5 LEA.HI.X R7, R4, R21, R5, 0x1, P0 ;  /* 0x000000150407d211 */ /* 0x000fe200000f0c05 */
[C---:B------:R-:W-:Y:S01]  /*2130*/  @!P3 IMAD R10, R205.reuse, 0x50, RZ ;  /* 0x00000050cd0ab824 */ /* 0x040fe200078e02ff */
[----:B------:R-:W4:Y:S01]  /*2140*/  @!P3 LDC.64 R20, c[0x0][0x220] ;  /* 0x00008800ff14bb82 */ /* 0x000f220000000a00 */
[----:B------:R-:W-:Y:S01]  /*2150*/  @!P4 LEA R4, P0, R204, R2, 0x6 ;  /* 0x00000002cc04c211 */ /* 0x000fe200078030ff */
[----:B------:R-:W-:Y:S01]  /*2160*/  @!P1 IMAD R11, R205, 0x60, RZ ;  /* 0x00000060cd0b9824 */ /* 0x000fe200078e02ff */
[----:B------:R-:W-:Y:S01]  /*2170*/  @!PT LDS RZ, [RZ] ;  /* 0x00000000fffff984 */ /* 0x000fe20000000800 */
[----:B------:R-:W-:Y:S01]  /*2180*/  @!PT LDS RZ, [RZ] ;  /* 0x00000000fffff984 */ /* 0x000fe20000000800 */
[----:B------:R-:W-:Y:S01]  /*2190*/  @!PT LDS RZ, [RZ] ;  /* 0x00000000fffff984 */ /* 0x000fe20000000800 */
[----:B------:R5:W-:Y:S01]  /*21a0*/  @!P5 LDGSTS.E.BYPASS.LTC128B.128 [R238+0x9800], desc[UR16][R6.64] ;  /* 0x0980000006eedfae */ /* 0x000be2000b901d50 */
[----:B------:R-:W-:Y:S01]  /*21b0*/  LEA R139, R0, UR4, 0x1 ;  /* 0x00000004008b7c11 */ /* 0x000fe2000f8e08ff */
[----:B------:R-:W-:Y:S01]  /*21c0*/  IMAD.MOV.U32 R0, RZ, RZ, 0x20 ;  /* 0x00000020ff007424 */ /* 0x000fe200078e00ff */
[----:B--2---:R-:W-:Y:S01]  /*21d0*/  @!P4 LEA R12, P5, R4, R18, 0x1 ;  /* 0x00000012040cc211 */ /* 0x004fe200078a08ff */
[----:B------:R-:W-:Y:S01]  /*21e0*/  @P4 STS.128 [R238+0xa000], RZ ;  /* 0x00a000ffee004388 */ /* 0x000fe20000000c00 */
[----:B------:R-:W-:-:S04]  /*21f0*/  @!P4 LEA.HI.X R5, R204, R3, R205, 0x6, P0 ;  /* 0x00000003cc05c211 */ /* 0x000fc800000f34cd */
[----:B------:R-:W-:Y:S01]  /*2200*/  @!P4 LEA.HI.X R13, R4, R19, R5, 0x1, P5 ;  /* 0x00000013040dc211 */ /* 0x000fe200028f0c05 */
[----:B------:R-:W-:Y:S02]  /*2210*/  @!P3 IMAD.MOV.U32 R4, RZ, RZ, R2 ;  /* 0x000000ffff04b224 */ /* 0x000fe400078e0002 */
[----:B------:R-:W-:Y:S02]  /*2220*/  @!P3 IMAD.MOV.U32 R5, RZ, RZ, R3 ;  /* 0x000000ffff05b224 */ /* 0x000fe400078e0003 */
[----:B------:R-:W-:Y:S01]  /*2230*/  @!PT LDS RZ, [RZ] ;  /* 0x00000000fffff984 */ /* 0x000fe20000000800 */
[----:B------:R-:W-:Y:S01]  /*2240*/  @!PT LDS RZ, [RZ] ;  /* 0x00000000fffff984 */ /* 0x000fe20000000800 */
[----:B------:R-:W-:Y:S01]  /*2250*/  @!PT LDS RZ, [RZ] ;  /* 0x00000000fffff984 */ /* 0x000fe20000000800 */
[----:B------:R2:W-:Y:S01]  /*2260*/  @!P4 LDGSTS.E.BYPASS.LTC128B.128 [R238+0xa000], desc[UR16][R12.64] ;  /* 0x0a0000000ceecfae */ /* 0x0005e2000b901d50 */
[----:B---3--:R-:W-:-:S03]  /*2270*/  @!P3 IMAD.WIDE.U32 R8, R204, 0x50, R4 ;  /* 0x00000050cc08b825 */ /* 0x008fc600078e0004 */
[----:B------:R-:W-:Y:S01]  /*2280*/  @P3 STS.128 [R238+0xa800], RZ ;  /* 0x00a800ffee003388 */ /* 0x000fe20000000c00 */
[----:B------:R-:W-:Y:S01]  /*2290*/  @!P3 IMAD.IADD R5, R9, 0x1, R10 ;  /* 0x000000010905b824 */ /* 0x000fe200078e020a */
[----:B----4-:R-:W-:-:S04]  /*22a0*/  @!P3 LEA R4, P5, R8, R20, 0x1 ;  /* 0x000000140804b211 */ /* 0x010fc800078a08ff */
[----:B------:R-:W-:Y:S01]  /*22b0*/  @!P3 LEA.HI.X R5, R8, R21, R5, 0x1, P5 ;  /* 0x000000150805b211 */ /* 0x000fe200028f0c05 */
[----:B-----5:R-:W-:Y:S01]  /*22c0*/  IMAD.SHL.U32 R6, R16, 0x40, RZ ;  /* 0x0000004010067824 */ /* 0x020fe200078e00ff */
[----:B------:R-:W-:Y:S01]  /*22d0*/  LEA.HI R7, R47, R87, RZ, 0x5 ;  /* 0x000000572f077211 */ /* 0x000fe200078f28ff */
[----:B------:R-:W3:Y:S02]  /*22e0*/  @!P2 LDC.64 R16, c[0x0][0x220] ;  /* 0x00008800ff10ab82 */ /* 0x000ee40000000a00 */
[----:B------:R-:W-:Y:S01]  /*22f0*/  @!PT LDS RZ, [RZ] ;  /* 0x00000000fffff984 */ /* 0x000fe20000000800 */
[----:B------:R-:W-:Y:S01]  /*2300*/  @!PT LDS RZ, [RZ] ;  /* 0x00000000fffff984 */ /* 0x000fe20000000800 */
[----:B------:R-:W-:Y:S01]  /*2310*/  @!PT LDS RZ, [RZ] ;  /* 0x00000000fffff984 */ /* 0x000fe20000000800 */
[----:B------:R-:W-:Y:S01]  /*2320*/  @!P3 LDGSTS.E.BYPASS.LTC128B.128 [R238+0xa800], desc[UR16][R4.64] ;  /* 0x0a80000004eebfae */ /* 0x000fe2000b901d50 */
[----:B------:R-:W-:Y:S02]  /*2330*/  SHF.R.S32.HI R15, RZ, 0x5, R7 ;  /* 0x00000005ff0f7819 */ /* 0x000fe40000011407 */
[----:B------:R-:W-:Y:S01]  /*2340*/  LOP3.LUT R236, R6, 0xfffffe00, RZ, 0xc0, !PT ;  /* 0xfffffe0006ec7812 */ /* 0x000fe200078ec0ff */
[----:B------:R-:W-:Y:S01]  /*2350*/  @!P1 IMAD.WIDE.U32 R6, R204, 0x60, R2 ;  /* 0x00000060cc069825 */ /* 0x000fe200078e0002 */
[----:B------:R-:W-:Y:S03]  /*2360*/  @P1 STS.128 [R238+0xb000], RZ ;  /* 0x00b000ffee001388 */ /* 0x000fe60000000c00 */
[----:B------:R-:W-:Y:S01]  /*2370*/  @!P1 IMAD.IADD R7, R7, 0x1, R11 ;  /* 0x0000000107079824 */ /* 0x000fe200078e020b */
[----:B-1----:R-:W-:Y:S01]  /*2380*/  @!P1 LEA R10, P0, R6, R22, 0x1 ;  /* 0x00000016060a9211 */ /* 0x002fe200078008ff */
[----:B------:R-:W-:-:S03]  /*2390*/  @!P2 IMAD.WIDE.U32 R2, R204, 0x70, R2 ;  /* 0x00000070cc02a825 */ /* 0x000fc600078e0002 */
[----:B------:R-:W-:Y:S01]  /*23a0*/  @!P1 LEA.HI.X R11, R6, R23, R7, 0x1, P0 ;  /* 0x00000017060b9211 */ /* 0x000fe200000f0c07 */
[----:B------:R-:W-:Y:S02]  /*23b0*/  @!P2 IMAD.IADD R3, R3, 0x1, R14 ;  /* 0x000000010303a824 */ /* 0x000fe400078e020e */
[----:B------:R-:W-:Y:S02]  /*23c0*/  IMAD R8, R15, 0x400, R236 ;  /* 0x000004000f087824 */ /* 0x000fe400078e02ec */
[----:B------:R-:W-:Y:S01]  /*23d0*/  @!PT LDS RZ, [RZ] ;  /* 0x00000000fffff984 */ /* 0x000fe20000000800 */
[----:B------:R-:W-:Y:S01]  /*23e0*/  @!PT LDS RZ, [RZ] ;  /* 0x00000000fffff984 */ /* 0x000fe20000000800 */
[----:B------:R-:W-:Y:S01]  /*23f0*/  @!PT LDS RZ, [RZ] ;  /* 0x00000000fffff984 */ /* 0x000fe20000000800 */
[----:B------:R1:W-:Y:S01]  /*2400*/  @!P1 LDGSTS.E.BYPASS.LTC128B.128 [R238+0xb000], desc[UR16][R10.64] ;  /* 0x0b0000000aee9fae */ /* 0x0003e2000b901d50 */
[----:B---3--:R-:W-:-:S03]  /*2410*/  @!P2 LEA R6, P0, R2, R16, 0x1 ;  /* 0x000000100206a211 */ /* 0x008fc600078008ff */
[----:B------:R-:W-:Y:S01]  /*2420*/  @P2 STS.128 [R238+0xb800], RZ ;  /* 0x00b800ffee002388 */ /* 0x000fe20000000c00 */
[----:B------:R-:W-:Y:S01]  /*2430*/  @!P2 LEA.HI.X R7, R2, R17, R3, 0x1, P0 ;  /* 0x000000110207a211 */ /* 0x000fe200000f0c03 */
[----:B------:R-:W-:-:S04]  /*2440*/  IMAD.IADD R2, R237, 0x1, R8 ;  /* 0x00000001ed027824 */ /* 0x000fc800078e0208 */
[----:B------:R-:W-:Y:S01]  /*2450*/  @!PT LDS RZ, [RZ] ;  /* 0x00000000fffff984 */ /* 0x000fe20000000800 */
[----:B------:R-:W-:Y:S01]  /*2460*/  @!PT LDS RZ, [RZ] ;  /* 0x00000000fffff984 */ /* 0x000fe20000000800 */
[----:B------:R-:W-:Y:S01]  /*2470*/  @!PT LDS RZ, [RZ] ;  /* 0x00000000fffff984 */ /* 0x000fe20000000800 */
[----:B------:R3:W-:Y:S01]  /*2480*/  @!P2 LDGSTS.E.BYPASS.LTC128B.128 [R238+0xb800], desc[UR16][R6.64] ;  /* 0x0b80000006eeafae */ /* 0x0007e2000b901d50 */
[----:B------:R-:W-:Y:S01]  /*2490*/  LEA R226, R2, UR4, 0x1 ;  /* 0x0000000402e27c11 */ /* 0x000fe2000f8e08ff */
[----:B------:R-:W-:Y:S01]  /*24a0*/  IMAD.MOV.U32 R2, RZ, RZ, 0x10 ;  /* 0x00000010ff027424 */ /* 0x000fe200078e00ff */
[----:B------:R-:W-:Y:S01]  /*24b0*/  R2P PR, R29, 0x6 ;  /* 0x000000061d007804 */ /* 0x000fe20000000000 */
[----:B------:R-:W-:Y:S04]  /*24c0*/  LDSM.16.M88.4 R40, [R139+0x5800] ;  /* 0x005800008b28783b */ /* 0x000fe80000000200 */
[----:B--2---:R-:W2:Y:S01]  /*24d0*/  LDSM.16.M88.4 R12, [R226] ;  /* 0x00000000e20c783b */ /* 0x004ea20000000200 */
[----:B------:R-:W-:Y:S02]  /*24e0*/  SEL R2, R2, 0xfffffff0, !P1 ;  /* 0xfffffff002027807 */ /* 0x000fe40004800000 */
[----:B------:R-:W-:Y:S01]  /*24f0*/  SEL R3, R0, 0xffffffe0, !P2 ;  /* 0xffffffe000037807 */ /* 0x000fe20005000000 */
[----:B------:R-:W4:Y:S01]  /*2500*/  LDSM.16.M88.4 R48, [R139+0x4800] ;  /* 0x004800008b30783b */ /* 0x000f220000000200 */
[----:B------:R-:W-:Y:S01]  /*2510*/  R2P PR, R52, 0x6 ;  /* 0x0000000634007804 */ /* 0x000fe20000000000 */
[----:B------:R-:W-:-:S02]  /*2520*/  IMAD R229, R2, 0x2, R226 ;  /* 0x0000000202e57824 */ /* 0x000fc400078e02e2 */
[----:B-1----:R-:W1:Y:S02]  /*2530*/  LDSM.16.M88.4 R8, [R226+0x2000] ;  /* 0x00200000e208783b */ /* 0x002e640000000200 */
[----:B------:R-:W-:Y:S02]  /*2540*/  SEL R0, R0, 0xffffffe0, !P1 ;  /* 0xffffffe000007807 */ /* 0x000fe40004800000 */
[----:B------:R-:W5:Y:S03]  /*2550*/  LDSM.16.M88.4 R44, [R139+0x5000] ;  /* 0x005000008b2c783b */ /* 0x000f660000000200 */
[----:B------:R-:W-:Y:S01]  /*2560*/  IMAD.IADD R225, R139, 0x1, R0 ;  /* 0x000000018be17824 */ /* 0x000fe200078e0200 */
[----:B------:R-:W-:Y:S04]  /*2570*/  LDSM.16.M88.4 R36, [R139+0x6000] ;  /* 0x006000008b24783b */ /* 0x000fe80000000200 */
[----:B---3--:R-:W3:Y:S04]  /*2580*/  LDSM.16.M88.4 R4, [R139+0x4000] ;  /* 0x004000008b04783b */ /* 0x008ee80000000200 */
[----:B------:R-:W-:Y:S04]  /*2590*/  LDSM.16.M88.4 R32, [R139+0x6800] ;  /* 0x006800008b20783b */ /* 0x000fe80000000200 */
[----:B------:R-:W3:Y:S04]  /*25a0*/  LDSM.16.M88.4 R24, [R139+0x7000] ;  /* 0x007000008b18783b */ /* 0x000ee80000000200 */
[----:B------:R-:W3:Y:S04]  /*25b0*/  LDSM.16.M88.4 R16, [R139+0x7800] ;  /* 0x007800008b10783b */ /* 0x000ee80000000200 */
[----:B------:R-:W-:Y:S01]  /*25c0*/  LDSM.16.M88.4 R64, [R225+0x4800] ;  /* 0x00480000e140783b */ /* 0x000fe20000000200 */
[C---:B--2---:R-:W-:Y:S03]  /*25d0*/  HMMA.16816.F32 R164, R12.reuse, R42, RZ ;  /* 0x0000002a0ca4723c */ /* 0x044fe600000018ff */
[----:B------:R-:W-:Y:S04]  /*25e0*/  LDSM.16.M88.4 R60, [R225+0x5000] ;  /* 0x00500000e13c783b */ /* 0x000fe80000000200 */
[----:B------:R-:W-:Y:S01]  /*25f0*/  LDSM.16.M88.4 R68, [R225+0x4000] ;  /* 0x00400000e144783b */ /* 0x000fe20000000200 */
[-C--:B----4-:R-:W-:Y:S03]  /*2600*/  HMMA.16816.F32 R52, R12, R48.reuse, RZ ;  /* 0x000000300c34723c */ /* 0x090fe600000018ff */
[----:B------:R-:W-:Y:S03]  /*2610*/  LDSM.16.M88.4 R72, [R225+0x5800] ;  /* 0x00580000e148783b */ /* 0x000fe60000000200 */
[C---:B-1----:R-:W-:Y:S01]  /*2620*/  HMMA.16816.F32 R148, R8.reuse, R48, RZ ;  /* 0x000000300894723c */ /* 0x042fe200000018ff */
[----:B------:R-:W-:Y:S04]  /*2630*/  LDSM.16.M88.4 R76, [R225+0x6000] ;  /* 0x00600000e14c783b */ /* 0x000fe80000000200 */
[----:B------:R-:W-:Y:S01]  /*2640*/  LDSM.16.M88.4 R80, [R225+0x6800] ;  /* 0x00680000e150783b */ /* 0x000fe20000000200 */
[-C--:B------:R-:W-:Y:S03]  /*2650*/  HMMA.16816.F32 R144, R8, R50.reuse, RZ ;  /* 0x000000320890723c */ /* 0x080fe600000018ff */
[----:B------:R-:W-:Y:S03]  /*2660*/  LDSM.16.M88.4 R88, [R225+0x7000] ;  /* 0x00700000e158783b */ /* 0x000fe60000000200 */
[----:B------:R-:W-:Y:S01]  /*2670*/  HMMA.16816.F32 R248, R12, R50, RZ ;  /* 0x000000320cf8723c */ /* 0x000fe200000018ff */
[----:B------:R-:W-:Y:S01]  /*2680*/  IMAD.MOV.U32 R137, RZ, RZ, R164 ;  /* 0x000000ffff897224 */ /* 0x000fe200078e00a4 */
[----:B------:R-:W-:Y:S04]  /*2690*/  LDSM.16.M88.4 R92, [R225+0x7800] ;  /* 0x00780000e15c783b */ /* 0x000fe80000000200 */
[C---:B-----5:R-:W-:Y:S01]  /*26a0*/  HMMA.16816.F32 R140, R8.reuse, R44, RZ ;  /* 0x0000002c088c723c */ /* 0x060fe200000018ff */
[----:B------:R-:W-:Y:S04]  /*26b0*/  LDSM.16.M88.4 R20, [R229] ;  /* 0x00000000e514783b */ /* 0x000fe80000000200 */
[----:B------:R-:W0:Y:S01]  /*26c0*/  LDGDEPBAR ;  /* 0x00000000000079af */ /* 0x000e220000000000 */
[----:B------:R-:W-:Y:S06]  /*26d0*/  HMMA.16816.F32 R132, R8, R46, RZ ;  /* 0x0000002e0884723c */ /* 0x000fec00000018ff */
[C---:B------:R-:W-:Y:S06]  /*26e0*/  HMMA.16816.F32 R48, R12.reuse, R44, RZ ;  /* 0x0000002c0c30723c */ /* 0x040fec00000018ff */
[----:B------:R-:W-:Y:S06]  /*26f0*/  HMMA.16816.F32 R244, R12, R46, RZ ;  /* 0x0000002e0cf4723c */ /* 0x000fec00000018ff */
[C---:B------:R-:W-:Y:S06]  /*2700*/  HMMA.16816.F32 R128, R8.reuse, R40, RZ ;  /* 0x000000280880723c */ /* 0x040fec00000018ff */
[----:B------:R-:W-:Y:S06]  /*2710*/  HMMA.16816.F32 R124, R8, R42, RZ ;  /* 0x0000002a087c723c */ /* 0x000fec00000018ff */
[----:B------:R-:W-:Y:S01]  /*2720*/  HMMA.16816.F32 R44, R12, R40, RZ ;  /* 0x000000280c2c723c */ /* 0x000fe200000018ff */
[----:B------:R-:W-:-:S02]  /*2730*/  IMAD.MOV.U32 R43, RZ, RZ, R165 ;  /* 0x000000ffff2b7224 */ /* 0x000fc400078e00a5 */
[----:B------:R-:W-:-:S03]  /*2740*/  IMAD.MOV.U32 R42, RZ, RZ, R166 ;  /* 0x000000ffff2a7224 */ /* 0x000fc600078e00a6 */
[----:B---3--:R-:W-:Y:S01]  /*2750*/  HMMA.16816.F32 R56, R12, R6, RZ ;  /* 0x000000060c38723c */ /* 0x008fe200000018ff */
[----:B------:R-:W-:-:S05]  /*2760*/  IMAD.MOV.U32 R41, RZ, RZ, R167 ;  /* 0x000000ffff297224 */ /* 0x000fca00078e00a7 */
[C---:B------:R-:W-:Y:S06]  /*2770*/  HMMA.16816.F32 R164, R12.reuse, R38, RZ ;  /* 0x000000260ca4723c */ /* 0x040fec00000018ff */
[-C--:B------:R-:W-:Y:S06]  /*2780*/  HMMA.16816.F32 R160, R12, R4.reuse, RZ ;  /* 0x000000040ca0723c */ /* 0x080fec00000018ff */
[C---:B------:R-:W-:Y:S06]  /*2790*/  HMMA.16816.F32 R156, R8.reuse, R4, RZ ;  /* 0x00000004089c723c */ /* 0x040fec00000018ff */
[----:B------:R-:W-:Y:S01]  /*27a0*/  HMMA.16816.F32 R152, R8, R6, RZ ;  /* 0x000000060898723c */ /* 0x000fe200000018ff */
[----:B------:R-:W1:Y:S01]  /*27b0*/  LDSM.16.M88.4 R4, [R229+0x2000] ;  /* 0x00200000e504783b */ /* 0x000e620000000200 */
[----:B------:R-:W-:-:S02]  /*27c0*/  IMAD.MOV.U32 R224, RZ, RZ, R56 ;  /* 0x000000ffffe07224 */ /* 0x000fc400078e0038 */
[----:B------:R-:W-:Y:S02]  /*27d0*/  IMAD.MOV.U32 R207, RZ, RZ, R57 ;  /* 0x000000ffffcf7224 */ /* 0x000fe400078e0039 */
[----:B------:R-:W-:Y:S01]  /*27e0*/  IMAD.MOV.U32 R231, RZ, RZ, R164 ;  /* 0x000000ffffe77224 */ /* 0x000fe200078e00a4 */
[----:B------:R-:W-:Y:S01]  /*27f0*/  HMMA.16816.F32 R168, R12, R26, RZ ;  /* 0x0000001a0ca8723c */ /* 0x000fe200000018ff */
[----:B------:R-:W-:Y:S02]  /*2800*/  IMAD.MOV.U32 R230, RZ, RZ, R165 ;  /* 0x000000ffffe67224 */ /* 0x000fe400078e00a5 */
[----:B------:R-:W-:Y:S02]  /*2810*/  IMAD.MOV.U32 R228, RZ, RZ, R166 ;  /* 0x000000ffffe47224 */ /* 0x000fe400078e00a6 */
[----:B------:R-:W-:Y:S01]  /*2820*/  IMAD.MOV.U32 R227, RZ, RZ, R167 ;  /* 0x000000ffffe37224 */ /* 0x000fe200078e00a7 */
[----:B------:R-:W-:Y:S01]  /*2830*/  HMMA.16816.F32 R120, R8, R36, RZ ;  /* 0x000000240878723c */ /* 0x000fe200000018ff */
[----:B------:R-:W-:-:S02]  /*2840*/  IMAD.MOV.U32 R206, RZ, RZ, R58 ;  /* 0x000000ffffce7224 */ /* 0x000fc400078e003a */
[----:B------:R-:W-:-:S03]  /*2850*/  IMAD.MOV.U32 R138, RZ, RZ, R59 ;  /* 0x000000ffff8a7224 */ /* 0x000fc600078e003b */
[----:B------:R-:W-:Y:S06]  /*2860*/  HMMA.16816.F32 R164, R12, R34, RZ ;  /* 0x000000220ca4723c */ /* 0x000fec00000018ff */
[C---:B------:R-:W-:Y:S06]  /*2870*/  HMMA.16816.F32 R112, R8.reuse, R32, RZ ;  /* 0x000000200870723c */ /* 0x040fec00000018ff */
[C---:B------:R-:W-:Y:S06]  /*2880*/  HMMA.16816.F32 R104, R8.reuse, R24, RZ ;  /* 0x000000180868723c */ /* 0x040fec00000018ff */
[C---:B------:R-:W-:Y:S06]  /*2890*/  HMMA.16816.F32 R96, R8.reuse, R16, RZ ;  /* 0x000000100860723c */ /* 0x040fec00000018ff */
[----:B------:R-:W-:Y:S01]  /*28a0*/  HMMA.16816.F32 R116, R8, R38, RZ ;  /* 0x000000260874723c */ /* 0x000fe200000018ff */
[----:B------:R-:W-:-:S02]  /*28b0*/  IMAD.MOV.U32 R40, RZ, RZ, R164 ;  /* 0x000000ffff287224 */ /* 0x000fc400078e00a4 */
[----:B------:R-:W-:Y:S02]  /*28c0*/  IMAD.MOV.U32 R31, RZ, RZ, R165 ;  /* 0x000000ffff1f7224 */ /* 0x000fe400078e00a5 */
[----:B------:R-:W-:Y:S01]  /*28d0*/  IMAD.MOV.U32 R30, RZ, RZ, R166 ;  /* 0x000000ffff1e7224 */ /* 0x000fe200078e00a6 */
[C---:B------:R-:W-:Y:S01]  /*28e0*/  HMMA.16816.F32 R108, R8.reuse, R34, RZ ;  /* 0x00000022086c723c */ /* 0x040fe200000018ff */
[----:B------:R-:W-:Y:S02]  /*28f0*/  IMAD.MOV.U32 R29, RZ, RZ, R167 ;  /* 0x000000ffff1d7224 */ /* 0x000fe400078e00a7 */
[----:B------:R-:W-:Y:S02]  /*2900*/  IMAD.MOV.U32 R167, RZ, RZ, R168 ;  /* 0x000000ffffa77224 */ /* 0x000fe400078e00a8 */
[----:B------:R-:W-:Y:S01]  /*2910*/  IMAD.MOV.U32 R166, RZ, RZ, R169 ;  /* 0x000000ffffa67224 */ /* 0x000fe200078e00a9 */
[----:B------:R-:W-:Y:S01]  /*2920*/  HMMA.16816.F32 R100, R8, R26, RZ ;  /* 0x0000001a0864723c */ /* 0x000fe200000018ff */
[----:B------:R-:W-:-:S02]  /*2930*/  IMAD.MOV.U32 R165, RZ, RZ, R170 ;  /* 0x000000ffffa57224 */ /* 0x000fc400078e00aa */
[----:B------:R-:W-:-:S03]  /*2940*/  IMAD.MOV.U32 R164, RZ, RZ, R171 ;  /* 0x000000ffffa47224 */ /* 0x000fc600078e00ab */
[----:B------:R-:W-:Y:S06]  /*2950*/  HMMA.16816.F32 R56, R8, R18, RZ ;  /* 0x000000120838723c */ /* 0x000fec00000018ff */
[C---:B-1----:R-:W-:Y:S06]  /*2960*/  HMMA.16816.F32 R188, R4.reuse, R66, R144 ;  /* 0x0000004204bc723c */ /* 0x042fec0000001890 */
[----:B------:R-:W-:Y:S01]  /*2970*/  HMMA.16816.F32 R184, R4, R62, R132 ;  /* 0x0000003e04b8723c */ /* 0x000fe20000001884 */
[----:B------:R-:W-:-:S02]  /*2980*/  IMAD.MOV.U32 R144, RZ, RZ, R167 ;  /* 0x000000ffff907224 */ /* 0x000fc400078e00a7 */
[----:B------:R-:W-:Y:S02]  /*2990*/  IMAD.MOV.U32 R145, RZ, RZ, R166 ;  /* 0x000000ffff917224 */ /* 0x000fe400078e00a6 */
[----:B------:R-:W-:Y:S01]  /*29a0*/  IMAD.MOV.U32 R146, RZ, RZ, R165 ;  /* 0x000000ffff927224 */ /* 0x000fe200078e00a5 */
[----:B------:R-:W-:Y:S01]  /*29b0*/  HMMA.16816.F32 R232, R4, R68, R156 ;  /* 0x0000004404e8723c */ /* 0x000fe2000000189c */
[----:B------:R-:W-:-:S05]  /*29c0*/  IMAD.MOV.U32 R147, RZ, RZ, R164 ;  /* 0x000000ffff937224 */ /* 0x000fca00078e00a4 */
[C---:B------:R-:W-:Y:S06]  /*29d0*/  HMMA.16816.F32 R220, R4.reuse, R64, R148 ;  /* 0x0000004004dc723c */ /* 0x040fec0000001894 */
[C---:B------:R-:W-:Y:S06]  /*29e0*/  HMMA.16816.F32 R216, R4.reuse, R60, R140 ;  /* 0x0000003c04d8723c */ /* 0x040fec000000188c */
[C---:B------:R-:W-:Y:S06]  /*29f0*/  HMMA.16816.F32 R212, R4.reuse, R72, R128 ;  /* 0x0000004804d4723c */ /* 0x040fec0000001880 */
[C---:B------:R-:W-:Y:S06]  /*2a00*/  HMMA.16816.F32 R196, R4.reuse, R76, R120 ;  /* 0x0000004c04c4723c */ /* 0x040fec0000001878 */
[C---:B------:R-:W-:Y:S06]  /*2a10*/  HMMA.16816.F32 R180, R4.reuse, R80, R112 ;  /* 0x0000005004b4723c */ /* 0x040fec0000001870 */
[C---:B------:R-:W-:Y:S06]  /*2a20*/  HMMA.16816.F32 R208, R4.reuse, R88, R104 ;  /* 0x0000005804d0723c */ /* 0x040fec0000001868 */
        /* <DEDUP_REMOVED lines=10> */
[----:B------:R-:W-:Y:S01]  /*2ad0*/  HMMA.16816.F32 R132, R4, R94, R56 ;  /* 0x0000005e0484723c */ /* 0x000fe20000001838 */
[----:B------:R-:W-:-:S02]  /*2ae0*/  IMAD.MOV.U32 R101, RZ, RZ, R230 ;  /* 0x000000ffff657224 */ /* 0x000fc400078e00e6 */
[----:B------:R-:W-:Y:S02]  /*2af0*/  IMAD.MOV.U32 R103, RZ, RZ, R227 ;  /* 0x000000ffff677224 */ /* 0x000fe400078e00e3 */
[C---:B------:R-:W-:Y:S01]  /*2b00*/  VIADD R230, R139.reuse, 0x4040 ;  /* 0x000040408be67836 */ /* 0x040fe20000000000 */
[C---:B------:R-:W-:Y:S01]  /*2b10*/  HMMA.16816.F32 R8, R12.reuse, R36, RZ ;  /* 0x000000240c08723c */ /* 0x040fe200000018ff */
[----:B------:R-:W-:Y:S02]  /*2b20*/  VIADD R4, R139, 0x4000 ;  /* 0x000040008b047836 */ /* 0x000fe40000000000 */
[----:B------:R-:W-:Y:S02]  /*2b30*/  IMAD R227, R3, 0x2, R226 ;  /* 0x0000000203e37824 */ /* 0x000fe400078e02e2 */
[----:B------:R-:W-:Y:S01]  /*2b40*/  @P2 VIADD R230, R4, 0xffffffc0 ;  /* 0xffffffc004e62836 */ /* 0x000fe20000000000 */
[----:B------:R-:W-:Y:S01]  /*2b50*/  HMMA.16816.F32 R36, R12, R32, RZ ;  /* 0x000000200c24723c */ /* 0x000fe200000018ff */
[----:B------:R-:W-:-:S02]  /*2b60*/  IMAD.MOV.U32 R100, RZ, RZ, R231 ;  /* 0x000000ffff647224 */ /* 0x000fc400078e00e7 */
[----:B------:R-:W-:Y:S01]  /*2b70*/  IMAD.MOV.U32 R102, RZ, RZ, R228 ;  /* 0x000000ffff667224 */ /* 0x000fe200078e00e4 */
[----:B------:R-:W-:Y:S01]  /*2b80*/  LDSM.16.M88.4 R56, [R230] ;  /* 0x00000000e638783b */ /* 0x000fe20000000200 */
[----:B------:R-:W-:Y:S01]  /*2b90*/  IMAD R228, R2, 0x2, R227 ;  /* 0x0000000202e47824 */ /* 0x000fe200078e02e3 */
[C---:B------:R-:W-:Y:S04]  /*2ba0*/  HMMA.16816.F32 R32, R12.reuse, R24, RZ ;  /* 0x000000180c20723c */ /* 0x040fe800000018ff */
[----:B------:R-:W-:Y:S02]  /*2bb0*/  LDSM.16.M88.4 R4, [R228+0x2000] ;  /* 0x00200000e404783b */ /* 0x000fe40000000200 */
[C---:B------:R-:W-:Y:S06]  /*2bc0*/  HMMA.16816.F32 R24, R12.reuse, R16, RZ ;  /* 0x000000100c18723c */ /* 0x040fec00000018ff */
[----:B------:R-:W-:Y:S01]  /*2bd0*/  HMMA.16816.F32 R240, R12, R18, RZ ;  /* 0x000000120cf0723c */ /* 0x000fe200000018ff */
[----:B------:R-:W-:Y:S01]  /*2be0*/  IMAD.MOV.U32 R16, RZ, RZ, R224 ;  /* 0x000000ffff107224 */ /* 0x000fe200078e00e0 */
[----:B------:R-:W1:Y:S01]  /*2bf0*/  LDSM.16.M88.4 R12, [R227+0x2000] ;  /* 0x00200000e30c783b */ /* 0x000e620000000200 */
[----:B------:R-:W-:-:S02]  /*2c00*/  IMAD.MOV.U32 R17, RZ, RZ, R207 ;  /* 0x000000ffff117224 */ /* 0x000fc400078e00cf */
[----:B------:R-:W-:Y:S01]  /*2c10*/  IMAD.IADD R224, R0, 0x1, R230 ;  /* 0x0000000100e07824 */ /* 0x000fe200078e02e6 */
[C---:B------:R-:W-:Y:S01]  /*2c20*/  HMMA.16816.F32 R128, R20.reuse, R68, R160 ;  /* 0x000000441480723c */ /* 0x040fe200000018a0 */
[----:B------:R-:W-:Y:S02]  /*2c30*/  IMAD.MOV.U32 R18, RZ, RZ, R206 ;  /* 0x000000ffff127224 */ /* 0x000fe400078e00ce */
[----:B------:R-:W-:Y:S02]  /*2c40*/  IMAD.MOV.U32 R19, RZ, RZ, R138 ;  /* 0x000000ffff137224 */ /* 0x000fe400078e008a */
[----:B------:R-:W-:Y:S01]  /*2c50*/  IMAD.SHL.U32 R0, R87, 0x2, RZ ;  /* 0x0000000257007824 */ /* 0x000fe200078e00ff */
[C---:B------:R-:W-:Y:S01]  /*2c60*/  HMMA.16816.F32 R140, R20.reuse, R64, R52 ;  /* 0x00000040148c723c */ /* 0x040fe20000001834 */
[----:B------:R-:W-:Y:S01]  /*2c70*/  IMAD.MOV.U32 R160, RZ, RZ, R40 ;  /* 0x000000ffffa07224 */ /* 0x000fe200078e0028 */
[----:B------:R-:W-:Y:S01]  /*2c80*/  LDSM.16.M88.4 R52, [R230+0x800] ;  /* 0x00080000e634783b */ /* 0x000fe20000000200 */
[----:B------:R-:W-:Y:S01]  /*2c90*/  IMAD.MOV.U32 R161, RZ, RZ, R31 ;  /* 0x000000ffffa17224 */ /* 0x000fe200078e001f */
[----:B------:R-:W-:Y:S01]  /*2ca0*/  LOP3.LUT R0, R0, 0x6, RZ, 0xc0, !PT ;  /* 0x0000000600007812 */ /* 0x000fe200078ec0ff */
[----:B------:R-:W-:Y:S01]  /*2cb0*/  IMAD.MOV.U32 R162, RZ, RZ, R30 ;  /* 0x000000ffffa27224 */ /* 0x000fe200078e001e */
[----:B------:R-:W-:Y:S01]  /*2cc0*/  HMMA.16816.F32 R96, R20, R70, R16 ;  /* 0x000000461460723c */ /* 0x000fe20000001810 */
[----:B------:R-:W2:Y:S01]  /*2cd0*/  LDSM.16.M88.4 R16, [R227] ;  /* 0x00000000e310783b */ /* 0x000ea20000000200 */
[----:B------:R-:W-:-:S02]  /*2ce0*/  IMAD.MOV.U32 R163, RZ, RZ, R29 ;  /* 0x000000ffffa37224 */ /* 0x000fc400078e001d */
[----:B------:R-:W-:Y:S01]  /*2cf0*/  IMAD R0, R86, 0x80, R0 ;  /* 0x0000008056007824 */ /* 0x000fe200078e0200 */
[----:B------:R-:W-:Y:S01]  /*2d00*/  LDSM.16.M88.4 R40, [R230+0x2000] ;  /* 0x00200000e628783b */ /* 0x000fe20000000200 */
[C---:B------:R-:W-:Y:S02]  /*2d10*/  HMMA.16816.F32 R124, R20.reuse, R80, R36 ;  /* 0x00000050147c723c */ /* 0x040fe40000001824 */
[C---:B------:R-:W-:Y:S01]  /*2d20*/  VIADD R29, R0.reuse, 0x19 ;  /* 0x00000019001d7836 */ /* 0x040fe20000000000 */
[----:B------:R-:W3:Y:S01]  /*2d30*/  LDSM.16.M88.4 R36, [R230+0x2800] ;  /* 0x00280000e624783b */ /* 0x000ee20000000200 */
[C---:B------:R-:W-:Y:S02]  /*2d40*/  ISETP.GE.AND P4, PT, R0.reuse, R28, PT ;  /* 0x0000001c0000720c */ /* 0x040fe40003f86270 */
[C---:B------:R-:W-:Y:S01]  /*2d50*/  HMMA.16816.F32 R116, R20.reuse, R92, R24 ;  /* 0x0000005c1474723c */ /* 0x040fe20000001818 */
[----:B------:R-:W4:Y:S05]  /*2d60*/  LDSM.16.M88.4 R24, [R230+0x3800] ;  /* 0x00380000e618783b */ /* 0x000f2a0000000200 */
[C---:B------:R-:W-:Y:S01]  /*2d70*/  HMMA.16816.F32 R152, R20.reuse, R60, R48 ;  /* 0x0000003c1498723c */ /* 0x040fe20000001830 */
[----:B------:R-:W5:Y:S05]  /*2d80*/  LDSM.16.M88.4 R48, [R230+0x1000] ;  /* 0x00100000e630783b */ /* 0x000f6a0000000200 */
[C---:B------:R-:W-:Y:S01]  /*2d90*/  HMMA.16816.F32 R156, R20.reuse, R72, R44 ;  /* 0x00000048149c723c */ /* 0x040fe2000000182c */
[----:B------:R-:W5:Y:S05]  /*2da0*/  LDSM.16.M88.4 R44, [R230+0x1800] ;  /* 0x00180000e62c783b */ /* 0x000f6a0000000200 */
[C---:B------:R-:W-:Y:S01]  /*2db0*/  HMMA.16816.F32 R120, R20.reuse, R88, R32 ;  /* 0x000000581478723c */ /* 0x040fe20000001820 */
[----:B------:R-:W5:Y:S05]  /*2dc0*/  LDSM.16.M88.4 R32, [R230+0x3000] ;  /* 0x00300000e620783b */ /* 0x000f6a0000000200 */
[C---:B------:R-:W-:Y:S01]  /*2dd0*/  HMMA.16816.F32 R148, R20.reuse, R76, R8 ;  /* 0x0000004c1494723c */ /* 0x040fe20000001808 */
[----:B------:R-:W-:Y:S05]  /*2de0*/  LDSM.16.M88.4 R8, [R228] ;  /* 0x00000000e408783b */ /* 0x000fea0000000200 */
[C---:B------:R-:W-:Y:S06]  /*2df0*/  HMMA.16816.F32 R112, R20.reuse, R66, R248 ;  /* 0x000000421470723c */ /* 0x040fec00000018f8 */
[C---:B------:R-:W-:Y:S06]  /*2e00*/  HMMA.16816.F32 R108, R20.reuse, R62, R244 ;  /* 0x0000003e146c723c */ /* 0x040fec00000018f4 */
[C---:B------:R-:W-:Y:S06]  /*2e10*/  HMMA.16816.F32 R104, R20.reuse, R74, R104 ;  /* 0x0000004a1468723c */ /* 0x040fec0000001868 */
[C---:B------:R-:W-:Y:S06]  /*2e20*/  HMMA.16816.F32 R100, R20.reuse, R78, R100 ;  /* 0x0000004e1464723c */ /* 0x040fec0000001864 */
[C---:B------:R-:W-:Y:S06]  /*2e30*/  HMMA.16816.F32 R80, R20.reuse, R82, R160 ;  /* 0x000000521450723c */ /* 0x040fec00000018a0 */
[C---:B------:R-:W-:Y:S06]  /*2e40*/  HMMA.16816.F32 R88, R20.reuse, R90, R144 ;  /* 0x0000005a1458723c */ /* 0x040fec0000001890 */
[----:B------:R-:W-:Y:S01]  /*2e50*/  HMMA.16816.F32 R68, R20, R94, R240 ;  /* 0x0000005e1444723c */ /* 0x000fe200000018f0 */
[----:B------:R-:W5:Y:S05]  /*2e60*/  LDSM.16.M88.4 R20, [R224] ;  /* 0x00000000e014783b */ /* 0x000f6a0000000200 */
[-C--:B-1----:R-:W-:Y:S06]  /*2e70*/  HMMA.16816.F32 R64, R12, R56.reuse, R232 ;  /* 0x000000380c40723c */ /* 0x082fec00000018e8 */
[----:B--2---:R-:W-:Y:S06]  /*2e80*/  HMMA.16816.F32 R60, R16, R56, R128 ;  /* 0x00000038103c723c */ /* 0x004fec0000001880 */
[-C--:B------:R-:W-:Y:S06]  /*2e90*/  HMMA.16816.F32 R92, R12, R58.reuse, R192 ;  /* 0x0000003a0c5c723c */ /* 0x080fec00000018c0 */
[----:B------:R-:W-:Y:S01]  /*2ea0*/  HMMA.16816.F32 R72, R16, R58, R96 ;  /* 0x0000003a1048723c */ /* 0x000fe20000001860 */
[----:B------:R-:W1:Y:S05]  /*2eb0*/  LDSM.16.M88.4 R56, [R224+0x800] ;  /* 0x00080000e038783b */ /* 0x000e6a0000000200 */
[C---:B------:R-:W-:Y:S06]  /*2ec0*/  HMMA.16816.F32 R144, R12.reuse, R52, R220 ;  /* 0x000000340c90723c */ /* 0x040fec00000018dc */
[----:B---3--:R-:W-:Y:S06]  /*2ed0*/  HMMA.16816.F32 R220, R12, R36, R180 ;  /* 0x000000240cdc723c */ /* 0x008fec00000018b4 */
[----:B------:R-:W-:Y:S06]  /*2ee0*/  HMMA.16816.F32 R76, R16, R52, R140 ;  /* 0x00000034104c723c */ /* 0x000fec000000188c */
[C---:B------:R-:W-:Y:S06]  /*2ef0*/  HMMA.16816.F32 R160, R12.reuse, R54, R188 ;  /* 0x000000360ca0723c */ /* 0x040fec00000018bc */
[----:B----4-:R-:W-:Y:S06]  /*2f00*/  HMMA.16816.F32 R180, R12, R26, R132 ;  /* 0x0000001a0cb4723c */ /* 0x010fec0000001884 */
[C---:B------:R-:W-:Y:S06]  /*2f10*/  HMMA.16816.F32 R112, R16.reuse, R54, R112 ;  /* 0x000000361070723c */ /* 0x040fec0000001870 */
[----:B------:R-:W-:Y:S06]  /*2f20*/  HMMA.16816.F32 R140, R16, R24, R116 ;  /* 0x00000018108c723c */ /* 0x000fec0000001874 */
[C---:B-----5:R-:W-:Y:S06]  /*2f30*/  HMMA.16816.F32 R216, R12.reuse, R48, R216 ;  /* 0x000000300cd8723c */ /* 0x060fec00000018d8 */
[C---:B------:R-:W-:Y:S06]  /*2f40*/  HMMA.16816.F32 R212, R12.reuse, R44, R212 ;  /* 0x0000002c0cd4723c */ /* 0x040fec00000018d4 */
[C---:B------:R-:W-:Y:S06]  /*2f50*/  HMMA.16816.F32 R196, R12.reuse, R40, R196 ;  /* 0x000000280cc4723c */ /* 0x040fec00000018c4 */
[C---:B------:R-:W-:Y:S06]  /*2f60*/  HMMA.16816.F32 R208, R12.reuse, R32, R208 ;  /* 0x000000200cd0723c */ /* 0x040fec00000018d0 */
[C---:B------:R-:W-:Y:S06]  /*2f70*/  HMMA.16816.F32 R200, R12.reuse, R24, R200 ;  /* 0x000000180cc8723c */ /* 0x040fec00000018c8 */
[C---:B------:R-:W-:Y:S06]  /*2f80*/  HMMA.16816.F32 R184, R12.reuse, R50, R184 ;  /* 0x000000320cb8723c */ /* 0x040fec00000018b8 */
[C---:B------:R-:W-:Y:S06]  /*2f90*/  HMMA.16816.F32 R176, R12.reuse, R46, R176 ;  /* 0x0000002e0cb0723c */ /* 0x040fec00000018b0 */
[C---:B------:R-:W-:Y:S06]  /*2fa0*/  HMMA.16816.F32 R172, R12.reuse, R42, R172 ;  /* 0x0000002a0cac723c */ /* 0x040fec00000018ac */
[C---:B------:R-:W-:Y:S06]  /*2fb0*/  HMMA.16816.F32 R168, R12.reuse, R38, R168 ;  /* 0x000000260ca8723c */ /* 0x040fec00000018a8 */
[----:B------:R-:W-:Y:S06]  /*2fc0*/  HMMA.16816.F32 R164, R12, R34, R164 ;  /* 0x000000220ca4723c */ /* 0x000fec00000018a4 */
        /* <DEDUP_REMOVED lines=10> */
[----:B------:R-:W-:Y:S01]  /*3070*/  HMMA.16816.F32 R116, R16, R26, R68 ;  /* 0x0000001a1074723c */ /* 0x000fe20000001844 */
[----:B------:R-:W2:Y:S05]  /*3080*/  LDSM.16.M88.4 R16, [R224+0x1000] ;  /* 0x00100000e010783b */ /* 0x000eaa0000000200 */
[-C--:B------:R-:W-:Y:S06]  /*3090*/  HMMA.16816.F32 R12, R4, R20.reuse, R64 ;  /* 0x00000014040c723c */ /* 0x080fec0000001840 */
[----:B------:R-:W-:Y:S06]  /*30a0*/  HMMA.16816.F32 R24, R8, R20, R60 ;  /* 0x000000140818723c */ /* 0x000fec000000183c */
[----:B------:R-:W-:Y:S01]  /*30b0*/  HMMA.16816.F32 R40, R4, R22, R92 ;  /* 0x000000160428723c */ /* 0x000fe2000000185c */
[----:B------:R-:W-:-:S02]  /*30c0*/  VIADD R20, R0, 0x1 ;  /* 0x0000000100147836 */ /* 0x000fc40000000000 */
[----:B------:R-:W-:-:S03]  /*30d0*/  VIADD R21, R0, 0x8 ;  /* 0x0000000800157836 */ /* 0x000fc60000000000 */
[-C--:B------:R-:W-:Y:S01]  /*30e0*/  ISETP.GE.AND P3, PT, R20, R28.reuse, PT ;  /* 0x0000001c1400720c */ /* 0x080fe20003f66270 */
[C---:B------:R-:W-:Y:S01]  /*30f0*/  VIADD R20, R0.reuse, 0x9 ;  /* 0x0000000900147836 */ /* 0x040fe20000000000 */
[C---:B------:R-:W-:Y:S01]  /*3100*/  HMMA.16816.F32 R32, R8.reuse, R22, R72 ;  /* 0x000000160820723c */ /* 0x040fe20000001848 */
[-C--:B------:R-:W-:Y:S01]  /*3110*/  ISETP.GE.AND P2, PT, R21, R28.reuse, PT ;  /* 0x0000001c1500720c */ /* 0x080fe20003f46270 */
[----:B------:R-:W-:Y:S02]  /*3120*/  VIADD R21, R0, 0x11 ;  /* 0x0000001100157836 */ /* 0x000fe40000000000 */
[-C--:B------:R-:W-:Y:S01]  /*3130*/  ISETP.GE.AND P1, PT, R20, R28.reuse, PT ;  /* 0x0000001c1400720c */ /* 0x080fe20003f26270 */
[C---:B------:R-:W-:Y:S01]  /*3140*/  VIADD R20, R0.reuse, 0x18 ;  /* 0x0000001800147836 */ /* 0x040fe20000000000 */
[----:B-1----:R-:W-:Y:S01]  /*3150*/  HMMA.16816.F32 R48, R8, R56, R76 ;  /* 0x000000380830723c */ /* 0x002fe2000000184c */
[----:B------:R-:W-:Y:S01]  /*3160*/  VIADD R22, R0, 0x10 ;  /* 0x0000001000167836 */ /* 0x000fe20000000000 */
[----:B------:R-:W-:-:S02]  /*3170*/  ISETP.GE.AND P6, PT, R21, R28, PT ;  /* 0x0000001c1500720c */ /* 0x000fc40003fc6270 */
[-C--:B------:R-:W-:Y:S02]  /*3180*/  ISETP.GE.AND P5, PT, R20, R28.reuse, PT ;  /* 0x0000001c1400720c */ /* 0x080fe40003fa6270 */
[----:B------:R-:W-:Y:S01]  /*3190*/  ISETP.GE.AND P0, PT, R22, R28, PT ;  /* 0x0000001c1600720c */ /* 0x000fe20003f06270 */
[C---:B------:R-:W-:Y:S01]  /*31a0*/  HMMA.16816.F32 R44, R4.reuse, R56, R144 ;  /* 0x00000038042c723c */ /* 0x040fe20000001890 */
[----:B------:R-:W1:Y:S01]  /*31b0*/  LDSM.16.M88.4 R20, [R224+0x1800] ;  /* 0x00180000e014783b */ /* 0x000e620000000200 */
[----:B------:R-:W-:Y:S01]  /*31c0*/  FSEL R79, R12, -INF , !P4 ;  /* 0xff8000000c4f7808 */ /* 0x000fe20006000000 */
[----:B------:R-:W-:Y:S01]  /*31d0*/  VIADD R12, R0, 0x20 ;  /* 0x00000020000c7836 */ /* 0x000fe20000000000 */
[----:B------:R-:W-:Y:S02]  /*31e0*/  FSEL R82, R15, -INF , !P3 ;  /* 0xff8000000f527808 */ /* 0x000fe40005800000 */
[----:B------:R-:W-:Y:S01]  /*31f0*/  FSEL R77, R13, -INF , !P3 ;  /* 0xff8000000d4d7808 */ /* 0x000fe20005800000 */
[----:B------:R-:W-:Y:S01]  /*3200*/  HMMA.16816.F32 R60, R4, R58, R160 ;  /* 0x0000003a043c723c */ /* 0x000fe200000018a0 */
[----:B------:R-:W-:-:S02]  /*3210*/  FSEL R95, R27, -INF , !P3 ;  /* 0xff8000001b5f7808 */ /* 0x000fc40005800000 */
[----:B------:R-:W-:Y:S02]  /*3220*/  FSEL R31, R25, -INF , !P3 ;  /* 0xff800000191f7808 */ /* 0x000fe40005800000 */
[----:B------:R-:W-:Y:S01]  /*3230*/  ISETP.GE.AND P3, PT, R12, R28, PT ;  /* 0x0000001c0c00720c */ /* 0x000fe20003f66270 */
[----:B------:R-:W-:Y:S01]  /*3240*/  VIADD R12, R0, 0x21 ;  /* 0x00000021000c7836 */ /* 0x000fe20000000000 */
[C---:B------:R-:W-:Y:S01]  /*3250*/  HMMA.16816.F32 R56, R8.reuse, R58, R112 ;  /* 0x0000003a0838723c */ /* 0x040fe20000001870 */
[----:B------:R-:W-:Y:S02]  /*3260*/  FSEL R87, R42, -INF , !P2 ;  /* 0xff8000002a577808 */ /* 0x000fe40005000000 */
[----:B------:R-:W-:Y:S02]  /*3270*/  FSEL R78, R40, -INF , !P2 ;  /* 0xff800000284e7808 */ /* 0x000fe40005000000 */
[----:B------:R-:W-:Y:S01]  /*3280*/  FSEL R72, R32, -INF , !P2 ;  /* 0xff80000020487808 */ /* 0x000fe20005000000 */
[----:B--2---:R-:W-:Y:S01]  /*3290*/  HMMA.16816.F32 R64, R8, R16, R52 ;  /* 0x000000100840723c */ /* 0x004fe20000001834 */
[----:B------:R-:W-:-:S02]  /*32a0*/  FSEL R112, R34, -INF , !P2 ;  /* 0xff80000022707808 */ /* 0x000fc40005000000 */
[----:B------:R-:W-:Y:S01]  /*32b0*/  ISETP.GE.AND P2, PT, R12, R28, PT ;  /* 0x0000001c0c00720c */ /* 0x000fe20003f46270 */
[C---:B------:R-:W-:Y:S01]  /*32c0*/  VIADD R12, R0.reuse, 0x28 ;  /* 0x00000028000c7836 */ /* 0x040fe20000000000 */
[----:B------:R-:W-:Y:S01]  /*32d0*/  FSEL R86, R43, -INF , !P1 ;  /* 0xff8000002b567808 */ /* 0x000fe20004800000 */
[C---:B------:R-:W-:Y:S01]  /*32e0*/  HMMA.16816.F32 R36, R4.reuse, R16, R216 ;  /* 0x000000100424723c */ /* 0x040fe200000018d8 */
[----:B------:R-:W-:Y:S02]  /*32f0*/  FSEL R76, R41, -INF , !P1 ;  /* 0xff800000294c7808 */ /* 0x000fe40004800000 */
[----:B------:R-:W-:Y:S02]  /*3300*/  FSEL R137, R35, -INF , !P1 ;  /* 0xff80000023897808 */ /* 0x000fe40004800000 */
[----:B------:R-:W-:Y:S01]  /*3310*/  FSEL R30, R33, -INF , !P1 ;  /* 0xff800000211e7808 */ /* 0x000fe20004800000 */
[----:B------:R-:W-:Y:S01]  /*3320*/  HMMA.16816.F32 R40, R4, R18, R184 ;  /* 0x000000120428723c */ /* 0x000fe200000018b8 */
[----:B------:R-:W-:Y:S01]  /*3330*/  VIADD R16, R0, 0x29 ;  /* 0x0000002900107836 */ /* 0x000fe20000000000 */
[----:B------:R-:W-:-:S02]  /*3340*/  FSEL R83, R14, -INF , !P4 ;  /* 0xff8000000e537808 */ /* 0x000fc40006000000 */
[-C--:B------:R-:W-:Y:S02]  /*3350*/  ISETP.GE.AND P1, PT, R12, R28.reuse, PT ;  /* 0x0000001c0c00720c */ /* 0x080fe40003f26270 */
[----:B------:R-:W2:Y:S01]  /*3360*/  LDSM.16.M88.4 R12, [R224+0x2000] ;  /* 0x00200000e00c783b */ /* 0x000ea20000000200 */
[----:B------:R-:W-:Y:S02]  /*3370*/  FSEL R144, R50, -INF , !P0 ;  /* 0xff80000032907808 */ /* 0x000fe40004000000 */
[----:B------:R-:W-:Y:S01]  /*3380*/  FSEL R91, R46, -INF , !P0 ;  /* 0xff8000002e5b7808 */ /* 0x000fe20004000000 */
[----:B-1----:R-:W-:Y:S01]  /*3390*/  HMMA.16816.F32 R52, R8, R20, R96 ;  /* 0x000000140834723c */ /* 0x002fe20000001860 */
[----:B------:R-:W-:Y:S02]  /*33a0*/  FSEL R75, R44, -INF , !P0 ;  /* 0xff8000002c4b7808 */ /* 0x000fe40004000000 */
[----:B------:R-:W-:Y:S02]  /*33b0*/  FSEL R92, R48, -INF , !P0 ;  /* 0xff800000305c7808 */ /* 0x000fe40004000000 */
[----:B------:R-:W-:Y:S01]  /*33c0*/  ISETP.GE.AND P0, PT, R16, R28, PT ;  /* 0x0000001c1000720c */ /* 0x000fe20003f06270 */
[----:B------:R-:W-:Y:S01]  /*33d0*/  VIADD R16, R0, 0x30 ;  /* 0x0000003000107836 */ /* 0x000fe20000000000 */
[----:B------:R-:W-:-:S02]  /*33e0*/  FSEL R138, R26, -INF , !P4 ;  /* 0xff8000001a8a7808 */ /* 0x000fc40006000000 */
[----:B------:R-:W-:Y:S02]  /*33f0*/  FSEL R74, R24, -INF , !P4 ;  /* 0xff800000184a7808 */ /* 0x000fe40006000000 */
[----:B------:R-:W-:Y:S01]  /*3400*/  HMMA.16816.F32 R24, R8, R18, R108 ;  /* 0x000000120818723c */ /* 0x000fe2000000186c */
[----:B------:R-:W-:Y:S02]  /*3410*/  FSEL R89, R47, -INF , !P6 ;  /* 0xff8000002f597808 */ /* 0x000fe40007000000 */
[----:B------:R-:W-:Y:S02]  /*3420*/  FSEL R73, R45, -INF , !P6 ;  /* 0xff8000002d497808 */ /* 0x000fe40007000000 */
[----:B------:R-:W-:Y:S01]  /*3430*/  FSEL R93, R49, -INF , !P6 ;  /* 0xff800000315d7808 */ /* 0x000fe20007000000 */
[----:B------:R-:W-:Y:S01]  /*3440*/  HMMA.16816.F32 R44, R4, R20, R212 ;  /* 0x00000014042c723c */ /* 0x000fe200000018d4 */
[----:B------:R-:W-:Y:S02]  /*3450*/  FSEL R110, R51, -INF , !P6 ;  /* 0xff800000336e7808 */ /* 0x000fe40007000000 */
[----:B------:R-:W-:Y:S01]  /*3460*/  ISETP.GE.AND P6, PT, R16, R28, PT ;  /* 0x0000001c1000720c */ /* 0x000fe20003fc6270 */
[----:B------:R-:W-:Y:S01]  /*3470*/  VIADD R16, R0, 0x31 ;  /* 0x0000003100107836 */ /* 0x000fe20000000000 */
[----:B------:R-:W-:Y:S01]  /*3480*/  FSEL R88, R62, -INF , !P5 ;  /* 0xff8000003e587808 */ /* 0x000fe20006800000 */
[----:B------:R-:W-:Y:S01]  /*3490*/  HMMA.16816.F32 R48, R8, R22, R104 ;  /* 0x000000160830723c */ /* 0x000fe20000001868 */
[----:B------:R-:W-:Y:S01]  /*34a0*/  FSEL R81, R60, -INF , !P5 ;  /* 0xff8000003c517808 */ /* 0x000fe20006800000 */
[----:B------:R-:W-:Y:S01]  /*34b0*/  VIADD R20, R0, 0x39 ;  /* 0x0000003900147836 */ /* 0x000fe20000000000 */
[----:B------:R-:W-:-:S02]  /*34c0*/  FSEL R109, R58, -INF , !P5 ;  /* 0xff8000003a6d7808 */ /* 0x000fc40006800000 */
[----:B------:R-:W-:Y:S02]  /*34d0*/  FSEL R94, R56, -INF , !P5 ;  /* 0xff800000385e7808 */ /* 0x000fe40006800000 */
[-C--:B------:R-:W-:Y:S01]  /*34e0*/  ISETP.GE.AND P5, PT, R16, R28.reuse, PT ;  /* 0x0000001c1000720c */ /* 0x080fe20003fa6270 */
[----:B------:R-:W-:Y:S01]  /*34f0*/  VIADD R16, R0, 0x38 ;  /* 0x0000003800107836 */ /* 0x000fe20000000000 */
[----:B------:R-:W-:Y:S02]  /*3500*/  ISETP.GE.AND P4, PT, R29, R28, PT ;  /* 0x0000001c1d00720c */ /* 0x000fe40003f86270 */
[----:B------:R-:W-:Y:S02]  /*3510*/  FSEL R157, R66, -INF , !P3 ;  /* 0xff800000429d7808 */ /* 0x000fe40005800000 */
[----:B------:R-:W-:Y:S01]  /*3520*/  FSEL R90, R63, -INF , !P4 ;  /* 0xff8000003f5a7808 */ /* 0x000fe20006000000 */
[----:B--2---:R-:W-:Y:S01]  /*3530*/  HMMA.16816.F32 R32, R4, R12, R196 ;  /* 0x0000000c0420723c */ /* 0x004fe200000018c4 */
[----:B------:R-:W-:-:S02]  /*3540*/  FSEL R80, R61, -INF , !P4 ;  /* 0xff8000003d507808 */ /* 0x000fc40006000000 */
[----:B------:R-:W-:Y:S02]  /*3550*/  FSEL R108, R59, -INF , !P4 ;  /* 0xff8000003b6c7808 */ /* 0x000fe40006000000 */
[----:B------:R-:W-:Y:S02]  /*3560*/  FSEL R96, R57, -INF , !P4 ;  /* 0xff80000039607808 */ /* 0x000fe40006000000 */
[----:B------:R-:W-:Y:S01]  /*3570*/  ISETP.GE.AND P4, PT, R16, R28, PT ;  /* 0x0000001c1000720c */ /* 0x000fe20003f86270 */
[----:B------:R-:W-:Y:S01]  /*3580*/  HMMA.16816.F32 R56, R4, R22, R176 ;  /* 0x000000160438723c */ /* 0x000fe200000018b0 */
[----:B------:R-:W1:Y:S01]  /*3590*/  LDSM.16.M88.4 R16, [R224+0x2800] ;  /* 0x00280000e010783b */ /* 0x000e620000000200 */
[----:B------:R-:W-:Y:S02]  /*35a0*/  FSEL R155, R64, -INF , !P3 ;  /* 0xff800000409b7808 */ /* 0x000fe40005800000 */
[----:B------:R-:W-:Y:S02]  /*35b0*/  FSEL R153, R67, -INF , !P2 ;  /* 0xff80000043997808 */ /* 0x000fe40005000000 */
[----:B------:R-:W-:-:S02]  /*35c0*/  FSEL R152, R65, -INF , !P2 ;  /* 0xff80000041987808 */ /* 0x000fc40005000000 */
[----:B------:R-:W-:Y:S01]  /*35d0*/  HMMA.16816.F32 R64, R8, R12, R148 ;  /* 0x0000000c0840723c */ /* 0x000fe20000001894 */
[----:B------:R-:W-:Y:S02]  /*35e0*/  FSEL R146, R41, -INF , !P0 ;  /* 0xff80000029927808 */ /* 0x000fe40004000000 */
[----:B------:R-:W-:Y:S02]  /*35f0*/  FSEL R111, R25, -INF , !P0 ;  /* 0xff800000196f7808 */ /* 0x000fe40004000000 */
[----:B------:R-:W-:Y:S02]  /*3600*/  FSEL R147, R40, -INF , !P1 ;  /* 0xff80000028937808 */ /* 0x000fe40004800000 */
[C---:B------:R-:W-:Y:S01]  /*3610*/  VIADD R12, R0.reuse, 0x48 ;  /* 0x00000048000c7836 */ /* 0x040fe20000000000 */
[----:B------:R-:W-:Y:S01]  /*3620*/  FSEL R150, R43, -INF , !P0 ;  /* 0xff8000002b967808 */ /* 0x000fe20004000000 */
[----:B------:R-:W-:Y:S01]  /*3630*/  VIADD R13, R0, 0x58 ;  /* 0x00000058000d7836 */ /* 0x000fe20000000000 */
[----:B------:R-:W-:-:S02]  /*3640*/  FSEL R149, R27, -INF , !P0 ;  /* 0xff8000001b957808 */ /* 0x000fc40004000000 */
[-C--:B------:R-:W-:Y:S01]  /*3650*/  ISETP.GE.AND P0, PT, R12, R28.reuse, PT ;  /* 0x0000001c0c00720c */ /* 0x080fe20003f06270 */
[----:B------:R-:W-:Y:S01]  /*3660*/  VIADD R12, R0, 0x49 ;  /* 0x00000049000c7836 */ /* 0x000fe20000000000 */
[----:B------:R-:W-:Y:S02]  /*3670*/  FSEL R148, R42, -INF , !P1 ;  /* 0xff8000002a947808 */ /* 0x000fe40004800000 */
[----:B------:R-:W-:Y:S01]  /*3680*/  FSEL R159, R38, -INF , !P3 ;  /* 0xff800000269f7808 */ /* 0x000fe20005800000 */
[----:B------:R-:W-:Y:S01]  /*3690*/  HMMA.16816.F32 R40, R4, R14, R172 ;  /* 0x0000000e0428723c */ /* 0x000fe200000018ac */
[----:B------:R-:W-:Y:S02]  /*36a0*/  FSEL R158, R36, -INF , !P3 ;  /* 0xff800000249e7808 */ /* 0x000fe40005800000 */
[----:B------:R-:W-:Y:S01]  /*36b0*/  ISETP.GE.AND P3, PT, R20, R28, PT ;  /* 0x0000001c1400720c */ /* 0x000fe20003f66270 */
[----:B------:R-:W-:Y:S01]  /*36c0*/  VIADD R20, R0, 0x40 ;  /* 0x0000004000147836 */ /* 0x000fe20000000000 */
[----:B------:R-:W-:-:S02]  /*36d0*/  FSEL R177, R46, -INF , !P6 ;  /* 0xff8000002eb17808 */ /* 0x000fc40007000000 */
[----:B------:R-:W-:Y:S02]  /*36e0*/  FSEL R175, R54, -INF , !P6 ;  /* 0xff80000036af7808 */ /* 0x000fe40007000000 */
[----:B------:R-:W-:Y:S02]  /*36f0*/  FSEL R176, R44, -INF , !P6 ;  /* 0xff8000002cb07808 */ /* 0x000fe40007000000 */
[----:B------:R-:W-:Y:S02]  /*3700*/  FSEL R163, R52, -INF , !P6 ;  /* 0xff80000034a37808 */ /* 0x000fe40007000000 */
[----:B------:R-:W-:Y:S01]  /*3710*/  ISETP.GE.AND P6, PT, R12, R28, PT ;  /* 0x0000001c0c00720c */ /* 0x000fe20003fc6270 */
[----:B------:R-:W-:Y:S01]  /*3720*/  VIADD R12, R0, 0x50 ;  /* 0x00000050000c7836 */ /* 0x000fe20000000000 */
[----:B------:R-:W-:Y:S01]  /*3730*/  FSEL R156, R39, -INF , !P2 ;  /* 0xff800000279c7808 */ /* 0x000fe20005000000 */
[----:B-1----:R-:W-:Y:S01]  /*3740*/  HMMA.16816.F32 R60, R8, R16, R124 ;  /* 0x00000010083c723c */ /* 0x002fe2000000187c */
[----:B------:R-:W-:-:S02]  /*3750*/  FSEL R154, R37, -INF , !P2 ;  /* 0xff800000259a7808 */ /* 0x000fc40005000000 */
[-C--:B------:R-:W-:Y:S01]  /*3760*/  ISETP.GE.AND P2, PT, R20, R28.reuse, PT ;  /* 0x0000001c1400720c */ /* 0x080fe20003f46270 */
[----:B------:R-:W-:Y:S01]  /*3770*/  VIADD R20, R0, 0x41 ;  /* 0x0000004100147836 */ /* 0x000fe20000000000 */
[----:B------:R-:W-:Y:S01]  /*3780*/  FSEL R174, R47, -INF , !P5 ;  /* 0xff8000002fae7808 */ /* 0x000fe20006800000 */
[----:B------:R-:W-:Y:S01]  /*3790*/  HMMA.16816.F32 R36, R8, R14, R100 ;  /* 0x0000000e0824723c */ /* 0x000fe20000001864 */
[----:B------:R-:W-:Y:S02]  /*37a0*/  FSEL R162, R45, -INF , !P5 ;  /* 0xff8000002da27808 */ /* 0x000fe40006800000 */
[----:B------:R-:W-:Y:S02]  /*37b0*/  FSEL R161, R55, -INF , !P5 ;  /* 0xff80000037a17808 */ /* 0x000fe40006800000 */
[----:B------:R-:W-:Y:S01]  /*37c0*/  FSEL R160, R53, -INF , !P5 ;  /* 0xff80000035a07808 */ /* 0x000fe20006800000 */
[----:B------:R-:W-:Y:S01]  /*37d0*/  HMMA.16816.F32 R44, R4, R16, R220 ;  /* 0x00000010042c723c */ /* 0x000fe200000018dc */
[----:B------:R-:W-:Y:S01]  /*37e0*/  ISETP.GE.AND P5, PT, R12, R28, PT ;  /* 0x0000001c0c00720c */ /* 0x000fe20003fa6270 */
[----:B------:R-:W-:Y:S01]  /*37f0*/  VIADD R12, R0, 0x51 ;  /* 0x00000051000c7836 */ /* 0x000fe20000000000 */
[----:B------:R-:W-:-:S02]  /*3800*/  FSEL R151, R26, -INF , !P1 ;  /* 0xff8000001a977808 */ /* 0x000fc40004800000 */
[----:B------:R-:W-:Y:S01]  /*3810*/  FSEL R145, R24, -INF , !P1 ;  /* 0xff80000018917808 */ /* 0x000fe20004800000 */
[-C--:B------:R-:W-:Y:S01]  /*3820*/  HMMA.16816.F32 R52, R4, R18.reuse, R168 ;  /* 0x000000120434723c */ /* 0x080fe200000018a8 */
[----:B------:R-:W-:Y:S01]  /*3830*/  ISETP.GE.AND P1, PT, R20, R28, PT ;  /* 0x0000001c1400720c */ /* 0x000fe20003f26270 */
[----:B------:R-:W1:Y:S01]  /*3840*/  LDSM.16.M88.4 R24, [R224+0x3800] ;  /* 0x00380000e018783b */ /* 0x000e620000000200 */
[----:B------:R-:W-:Y:S02]  /*3850*/  FSEL R173, R58, -INF , !P4 ;  /* 0xff8000003aad7808 */ /* 0x000fe40006000000 */
[----:B------:R-:W-:Y:S01]  /*3860*/  FSEL R127, R56, -INF , !P4 ;  /* 0xff800000387f7808 */ /* 0x000fe20006000000 */
[----:B------:R-:W2:Y:S01]  /*3870*/  LDSM.16.M88.4 R20, [R224+0x3000] ;  /* 0x00300000e014783b */ /* 0x000ea20000000200 */
[----:B------:R-:W-:Y:S01]  /*3880*/  FSEL R178, R50, -INF , !P4 ;  /* 0xff80000032b27808 */ /* 0x000fe20006000000 */
[----:B------:R-:W-:Y:S01]  /*3890*/  HMMA.16816.F32 R16, R8, R18, R128 ;  /* 0x000000120810723c */ /* 0x000fe20000001880 */
[----:B------:R-:W-:Y:S01]  /*38a0*/  FSEL R125, R48, -INF , !P4 ;  /* 0xff800000307d7808 */ /* 0x000fe20006000000 */
[----:B------:R-:W-:-:S04]  /*38b0*/  DEPBAR.LE SB0, 0x0 ;  /* 0x000080000000791a */ /* 0x000fc80000000000 */
[----:B------:R-:W-:Y:S02]  /*38c0*/  ISETP.GE.AND P4, PT, R12, R28, PT ;  /* 0x0000001c0c00720c */ /* 0x000fe40003f86270 */
[----:B------:R-:W-:Y:S02]  /*38d0*/  FMNMX.FTZ R12, R74, R31, !PT ;  /* 0x0000001f4a0c7209 */ /* 0x000fe40007810000 */
[----:B------:R-:W-:Y:S02]  /*38e0*/  FSEL R172, R59, -INF , !P3 ;  /* 0xff8000003bac7808 */ /* 0x000fe40005800000 */
[----:B------:R-:W-:Y:S02]  /*38f0*/  FMNMX.FTZ R12, R72, R12, !PT ;  /* 0x0000000c480c7209 */ /* 0x000fe40007810000 */
[----:B------:R-:W-:Y:S02]  /*3900*/  FSEL R126, R57, -INF , !P3 ;  /* 0xff800000397e7808 */ /* 0x000fe40005800000 */
[----:B------:R-:W-:-:S02]  /*3910*/  FMNMX.FTZ R12, R30, R12, !PT ;  /* 0x0000000c1e0c7209 */ /* 0x000fc40007810000 */
[----:B------:R-:W-:Y:S02]  /*3920*/  FSEL R168, R51, -INF , !P3 ;  /* 0xff80000033a87808 */ /* 0x000fe40005800000 */
[----:B------:R-:W-:Y:S02]  /*3930*/  FMNMX.FTZ R12, R92, R12, !PT ;  /* 0x0000000c5c0c7209 */ /* 0x000fe40007810000 */
[----:B------:R-:W-:Y:S02]  /*3940*/  FSEL R124, R49, -INF , !P3 ;  /* 0xff800000317c7808 */ /* 0x000fe40005800000 */
[----:B------:R-:W-:Y:S02]  /*3950*/  FMNMX.FTZ R12, R93, R12, !PT ;  /* 0x0000000c5d0c7209 */ /* 0x000fe40007810000 */
[----:B------:R-:W-:Y:S02]  /*3960*/  FSEL R186, R66, -INF , !P2 ;  /* 0xff80000042ba7808 */ /* 0x000fe40005000000 */
[----:B------:R-:W-:-:S02]  /*3970*/  FMNMX.FTZ R12, R94, R12, !PT ;  /* 0x0000000c5e0c7209 */ /* 0x000fc40007810000 */
[----:B------:R-:W-:Y:S02]  /*3980*/  FSEL R179, R64, -INF , !P2 ;  /* 0xff80000040b37808 */ /* 0x000fe40005000000 */
[----:B------:R-:W-:Y:S02]  /*3990*/  FMNMX.FTZ R12, R96, R12, !PT ;  /* 0x0000000c600c7209 */ /* 0x000fe40007810000 */
[----:B------:R-:W-:Y:S01]  /*39a0*/  FSEL R171, R67, -INF , !P1 ;  /* 0xff80000043ab7808 */ /* 0x000fe20004800000 */
[C---:B-1----:R-:W-:Y:S01]  /*39b0*/  HMMA.16816.F32 R56, R4.reuse, R26, R180 ;  /* 0x0000001a0438723c */ /* 0x042fe200000018b4 */
[----:B------:R-:W-:Y:S02]  /*39c0*/  FMNMX.FTZ R12, R155, R12, !PT ;  /* 0x0000000c9b0c7209 */ /* 0x000fe40007810000 */
[----:B------:R-:W-:Y:S02]  /*39d0*/  FSEL R169, R65, -INF , !P1 ;  /* 0xff80000041a97808 */ /* 0x000fe40004800000 */
[----:B------:R-:W-:Y:S01]  /*39e0*/  FMNMX.FTZ R12, R152, R12, !PT ;  /* 0x0000000c980c7209 */ /* 0x000fe20007810000 */
[----:B--2---:R-:W-:Y:S01]  /*39f0*/  HMMA.16816.F32 R48, R4, R20, R208 ;  /* 0x000000140430723c */ /* 0x004fe200000018d0 */
[----:B------:R-:W-:Y:S01]  /*3a00*/  ISETP.GE.AND P3, PT, R13, R28, PT ;  /* 0x0000001c0d00720c */ /* 0x000fe20003f66270 */
[----:B------:R-:W-:Y:S01]  /*3a10*/  VIADD R13, R0, 0x59 ;  /* 0x00000059000d7836 */ /* 0x000fe20000000000 */
[----:B------:R-:W-:-:S02]  /*3a20*/  FMNMX.FTZ R12, R145, R12, !PT ;  /* 0x0000000c910c7209 */ /* 0x000fc40007810000 */
[----:B------:R-:W-:Y:S01]  /*3a30*/  FSEL R189, R34, -INF , !P2 ;  /* 0xff80000022bd7808 */ /* 0x000fe20005000000 */
[C---:B------:R-:W-:Y:S01]  /*3a40*/  HMMA.16816.F32 R68, R4.reuse, R22, R164 ;  /* 0x000000160444723c */ /* 0x040fe200000018a4 */
[----:B------:R-:W-:Y:S02]  /*3a50*/  FSEL R187, R32, -INF , !P2 ;  /* 0xff80000020bb7808 */ /* 0x000fe40005000000 */
[-C--:B------:R-:W-:Y:S01]  /*3a60*/  ISETP.GE.AND P2, PT, R13, R28.reuse, PT ;  /* 0x0000001c0d00720c */ /* 0x080fe20003f46270 */
[C---:B------:R-:W-:Y:S01]  /*3a70*/  VIADD R13, R0.reuse, 0x60 ;  /* 0x00000060000d7836 */ /* 0x040fe20000000000 */
[----:B------:R-:W-:Y:S01]  /*3a80*/  FSEL R188, R35, -INF , !P1 ;  /* 0xff80000023bc7808 */ /* 0x000fe20004800000 */
[----:B------:R-:W-:Y:S01]  /*3a90*/  HMMA.16816.F32 R64, R4, R24, R200 ;  /* 0x000000180440723c */ /* 0x000fe200000018c8 */
[----:B------:R-:W-:Y:S02]  /*3aa0*/  FSEL R185, R33, -INF , !P1 ;  /* 0xff80000021b97808 */ /* 0x000fe40004800000 */
[----:B------:R-:W-:Y:S01]  /*3ab0*/  ISETP.GE.AND P1, PT, R13, R28, PT ;  /* 0x0000001c0d00720c */ /* 0x000fe20003f26270 */
[----:B------:R-:W-:Y:S01]  /*3ac0*/  VIADD R13, R0, 0x61 ;  /* 0x00000061000d7836 */ /* 0x000fe20000000000 */
[----:B------:R-:W-:Y:S01]  /*3ad0*/  FSEL R184, R42, -INF , !P0 ;  /* 0xff8000002ab87808 */ /* 0x000fe20004000000 */
[----:B------:R-:W-:Y:S01]  /*3ae0*/  HMMA.16816.F32 R32, R8, R22, R132 ;  /* 0x000000160820723c */ /* 0x000fe20000001884 */
[----:B------:R-:W-:Y:S01]  /*3af0*/  FMNMX.FTZ R4, R111, R12, !PT ;  /* 0x0000000c6f047209 */ /* 0x000fe20007810000 */
[----:B------:R-:W-:Y:S01]  /*3b00*/  VIADD R5, R0, 0x68 ;  /* 0x0000006800057836 */ /* 0x000fe20000000000 */
[----:B------:R-:W-:-:S02]  /*3b10*/  FSEL R167, R40, -INF , !P0 ;  /* 0xff80000028a77808 */ /* 0x000fc40004000000 */
[----:B------:R-:W-:Y:S02]  /*3b20*/  FMNMX.FTZ R4, R163, R4, !PT ;  /* 0x00000004a3047209 */ /* 0x000fe40007810000 */
[----:B------:R-:W-:Y:S02]  /*3b30*/  FSEL R190, R38, -INF , !P0 ;  /* 0xff80000026be7808 */ /* 0x000fe40004000000 */
[----:B------:R-:W-:Y:S02]  /*3b40*/  FMNMX.FTZ R4, R160, R4, !PT ;  /* 0x00000004a0047209 */ /* 0x000fe40007810000 */
[----:B------:R-:W-:Y:S02]  /*3b50*/  FSEL R166, R36, -INF , !P0 ;  /* 0xff80000024a67808 */ /* 0x000fe40004000000 */
[----:B------:R-:W-:Y:S02]  /*3b60*/  FMNMX.FTZ R4, R125, R4, !PT ;  /* 0x000000047d047209 */ /* 0x000fe40007810000 */
[----:B------:R-:W-:-:S02]  /*3b70*/  ISETP.GE.AND P0, PT, R13, R28, PT ;  /* 0x0000001c0d00720c */ /* 0x000fc40003f06270 */
[----:B------:R-:W-:Y:S01]  /*3b80*/  FMNMX.FTZ R4, R124, R4, !PT ;  /* 0x000000047c047209 */ /* 0x000fe20007810000 */
[C---:B------:R-:W-:Y:S01]  /*3b90*/  HMMA.16816.F32 R12, R8.reuse, R20, R120 ;  /* 0x00000014080c723c */ /* 0x040fe20000001878 */
[----:B------:R-:W-:Y:S02]  /*3ba0*/  FSEL R164, R37, -INF , !P6 ;  /* 0xff80000025a47808 */ /* 0x000fe40007000000 */
[----:B------:R-:W-:Y:S02]  /*3bb0*/  FMNMX.FTZ R4, R179, R4, !PT ;  /* 0x00000004b3047209 */ /* 0x000fe40007810000 */
[----:B------:R-:W-:Y:S01]  /*3bc0*/  FSEL R232, R60, -INF , !P5 ;  /* 0xff8000003ce87808 */ /* 0x000fe20006800000 */
[----:B------:R-:W-:Y:S01]  /*3bd0*/  HMMA.16816.F32 R20, R8, R24, R140 ;  /* 0x000000180814723c */ /* 0x000fe2000000188c */
[----:B------:R-:W-:Y:S02]  /*3be0*/  FMNMX.FTZ R4, R169, R4, !PT ;  /* 0x00000004a9047209 */ /* 0x000fe40007810000 */
[----:B------:R-:W-:-:S02]  /*3bf0*/  FSEL R218, R61, -INF , !P4 ;  /* 0xff8000003dda7808 */ /* 0x000fc40006000000 */
[----:B------:R-:W-:Y:S01]  /*3c00*/  FMNMX.FTZ R4, R166, R4, !PT ;  /* 0x00000004a6047209 */ /* 0x000fe20007810000 */
[----:B------:R-:W-:Y:S01]  /*3c10*/  HMMA.16816.F32 R24, R8, R26, R116 ;  /* 0x0000001a0818723c */ /* 0x000fe20000001874 */
[----:B------:R-:W-:Y:S02]  /*3c20*/  FSEL R215, R16, -INF , !P3 ;  /* 0xff80000010d77808 */ /* 0x000fe40005800000 */
[----:B------:R-:W-:Y:S02]  /*3c30*/  FMNMX.FTZ R4, R164, R4, !PT ;  /* 0x00000004a4047209 */ /* 0x000fe40007810000 */
[----:B------:R-:W-:Y:S02]  /*3c40*/  FSEL R170, R43, -INF , !P6 ;  /* 0xff8000002baa7808 */ /* 0x000fe40007000000 */
[----:B------:R-:W-:Y:S02]  /*3c50*/  FMNMX.FTZ R4, R232, R4, !PT ;  /* 0x00000004e8047209 */ /* 0x000fe40007810000 */
[----:B------:R-:W-:-:S02]  /*3c60*/  FSEL R165, R41, -INF , !P6 ;  /* 0xff80000029a57808 */ /* 0x000fc40007000000 */
[----:B------:R-:W-:Y:S02]  /*3c70*/  FMNMX.FTZ R4, R218, R4, !PT ;  /* 0x00000004da047209 */ /* 0x000fe40007810000 */
[----:B------:R-:W-:Y:S02]  /*3c80*/  FSEL R180, R39, -INF , !P6 ;  /* 0xff80000027b47808 */ /* 0x000fe40007000000 */
[----:B------:R-:W-:Y:S01]  /*3c90*/  ISETP.GE.AND P6, PT, R5, R28, PT ;  /* 0x0000001c0500720c */ /* 0x000fe20003fc6270 */
[----:B------:R-:W-:Y:S01]  /*3ca0*/  VIADD R5, R0, 0x69 ;  /* 0x0000006900057836 */ /* 0x000fe20000000000 */
[----:B------:R-:W-:Y:S02]  /*3cb0*/  FSEL R212, R17, -INF , !P2 ;  /* 0xff80000011d47808 */ /* 0x000fe40005000000 */
[----:B------:R-:W-:Y:S02]  /*3cc0*/  FMNMX.FTZ R4, R215, R4, !PT ;  /* 0x00000004d7047209 */ /* 0x000fe40007810000 */
[----:B------:R-:W-:-:S02]  /*3cd0*/  P2R R29, PR, RZ, 0x40 ;  /* 0x00000040ff1d7803 */ /* 0x000fc40000000000 */
[----:B------:R-:W-:Y:S02]  /*3ce0*/  FSEL R208, R12, -INF , !P1 ;  /* 0xff8000000cd07808 */ /* 0x000fe40004800000 */
[----:B------:R-:W-:Y:S02]  /*3cf0*/  FMNMX.FTZ R4, R212, R4, !PT ;  /* 0x00000004d4047209 */ /* 0x000fe40007810000 */
[----:B------:R-:W-:Y:S01]  /*3d00*/  ISETP.GE.AND P6, PT, R5, R28, PT ;  /* 0x0000001c0500720c */ /* 0x000fe20003fc6270 */
[C---:B------:R-:W-:Y:S01]  /*3d10*/  VIADD R5, R0.reuse, 0x70 ;  /* 0x0000007000057836 */ /* 0x040fe20000000000 */
[----:B------:R-:W-:Y:S02]  /*3d20*/  FSEL R141, R55, -INF , !P2 ;  /* 0xff800000378d7808 */ /* 0x000fe40005000000 */
[----:B------:R-:W-:Y:S02]  /*3d30*/  FSEL R140, R53, -INF , !P2 ;  /* 0xff800000358c7808 */ /* 0x000fe40005000000 */
[----:B------:R-:W-:Y:S01]  /*3d40*/  FSEL R217, R19, -INF , !P2 ;  /* 0xff80000013d97808 */ /* 0x000fe20005000000 */
[----:B------:R-:W-:Y:S01]  /*3d50*/  VIADD R19, R0, 0x79 ;  /* 0x0000007900137836 */ /* 0x000fe20000000000 */
[----:B------:R-:W-:-:S02]  /*3d60*/  ISETP.NE.AND P2, PT, R29, RZ, PT ;  /* 0x000000ff1d00720c */ /* 0x000fc40003f45270 */
[----:B------:R-:W-:Y:S02]  /*3d70*/  FSEL R207, R13, -INF , !P0 ;  /* 0xff8000000dcf7808 */ /* 0x000fe40004000000 */
[----:B------:R-:W-:Y:S02]  /*3d80*/  FMNMX.FTZ R4, R208, R4, !PT ;  /* 0x00000004d0047209 */ /* 0x000fe40007810000 */
[----:B------:R-:W-:Y:S02]  /*3d90*/  FSEL R209, R15, -INF , !P0 ;  /* 0xff8000000fd17808 */ /* 0x000fe40004000000 */
[----:B------:R-:W-:Y:S02]  /*3da0*/  FSEL R214, R51, -INF , !P0 ;  /* 0xff80000033d67808 */ /* 0x000fe40004000000 */
[----:B------:R-:W-:Y:S02]  /*3db0*/  FSEL R211, R49, -INF , !P0 ;  /* 0xff80000031d37808 */ /* 0x000fe40004000000 */
[----:B------:R-:W-:-:S02]  /*3dc0*/  ISETP.GE.AND P0, PT, R28, 0x81, PT ;  /* 0x000000811c00780c */ /* 0x000fc40003f06270 */
[----:B------:R-:W-:Y:S02]  /*3dd0*/  FSEL R233, R62, -INF , !P5 ;  /* 0xff8000003ee97808 */ /* 0x000fe40006800000 */
[----:B------:R-:W-:Y:S02]  /*3de0*/  FSEL R200, R46, -INF , !P5 ;  /* 0xff8000002ec87808 */ /* 0x000fe40006800000 */
[----:B------:R-:W-:Y:S02]  /*3df0*/  FSEL R199, R44, -INF , !P5 ;  /* 0xff8000002cc77808 */ /* 0x000fe40006800000 */
[----:B------:R-:W-:Y:S01]  /*3e00*/  ISETP.GE.AND P5, PT, R5, R28, PT ;  /* 0x0000001c0500720c */ /* 0x000fe20003fa6270 */
[----:B------:R-:W-:Y:S01]  /*3e10*/  VIADD R5, R0, 0x71 ;  /* 0x0000007100057836 */ /* 0x000fe20000000000 */
[----:B------:R-:W-:Y:S02]  /*3e20*/  FSEL R206, R32, -INF , !P2 ;  /* 0xff80000020ce7808 */ /* 0x000fe40005000000 */
[----:B------:R-:W-:-:S02]  /*3e30*/  FMNMX.FTZ R4, R207, R4, !PT ;  /* 0x00000004cf047209 */ /* 0x000fc40007810000 */
[----:B------:R-:W-:Y:S02]  /*3e40*/  FSEL R203, R33, -INF , !P6 ;  /* 0xff80000021cb7808 */ /* 0x000fe40007000000 */
[----:B------:R-:W-:Y:S02]  /*3e50*/  FMNMX.FTZ R4, R206, R4, !PT ;  /* 0x00000004ce047209 */ /* 0x000fe40007810000 */
[----:B------:R-:W-:Y:S02]  /*3e60*/  FSEL R198, R47, -INF , !P4 ;  /* 0xff8000002fc67808 */ /* 0x000fe40006000000 */
[----:B------:R-:W-:Y:S02]  /*3e70*/  FSEL R197, R45, -INF , !P4 ;  /* 0xff8000002dc57808 */ /* 0x000fe40006000000 */
[----:B------:R-:W-:Y:S02]  /*3e80*/  FSEL R231, R63, -INF , !P4 ;  /* 0xff8000003fe77808 */ /* 0x000fe40006000000 */
[----:B------:R-:W-:Y:S01]  /*3e90*/  ISETP.GE.AND P4, PT, R5, R28, PT ;  /* 0x0000001c0500720c */ /* 0x000fe20003f86270 */
[----:B------:R-:W-:Y:S01]  /*3ea0*/  VIADD R5, R0, 0x78 ;  /* 0x0000007800057836 */ /* 0x000fe20000000000 */
[----:B------:R-:W-:-:S02]  /*3eb0*/  FSEL R202, R20, -INF , !P5 ;  /* 0xff80000014ca7808 */ /* 0x000fc40006800000 */
[----:B------:R-:W-:Y:S02]  /*3ec0*/  FMNMX.FTZ R0, R203, R4, !PT ;  /* 0x00000004cb007209 */ /* 0x000fe40007810000 */
[----:B------:R-:W-:Y:S02]  /*3ed0*/  FSEL R196, R54, -INF , !P3 ;  /* 0xff80000036c47808 */ /* 0x000fe40005800000 */
[----:B------:R-:W-:Y:S02]  /*3ee0*/  FSEL R191, R52, -INF , !P3 ;  /* 0xff80000034bf7808 */ /* 0x000fe40005800000 */
[----:B------:R-:W-:Y:S01]  /*3ef0*/  FSEL R219, R18, -INF , !P3 ;  /* 0xff80000012db7808 */ /* 0x000fe20005800000 */
[----:B------:R-:W-:Y:S01]  /*3f00*/  BAR.SYNC.DEFER_BLOCKING 0x0 ;  /* 0x0000000000007b1d */ /* 0x000fe20000010000 */
[----:B------:R-:W-:Y:S02]  /*3f10*/  ISETP.GE.AND P3, PT, R5, R28, PT ;  /* 0x0000001c0500720c */ /* 0x000fe40003f66270 */
[----:B------:R-:W-:-:S02]  /*3f20*/  FSEL R216, R50, -INF , !P1 ;  /* 0xff80000032d87808 */ /* 0x000fc40004800000 */
[----:B------:R-:W-:Y:S02]  /*3f30*/  FSEL R213, R48, -INF , !P1 ;  /* 0xff80000030d57808 */ /* 0x000fe40004800000 */
[----:B------:R-:W-:Y:S02]  /*3f40*/  FSEL R210, R14, -INF , !P1 ;  /* 0xff8000000ed27808 */ /* 0x000fe40004800000 */
[----:B------:R-:W-:Y:S02]  /*3f50*/  FSEL R201, R21, -INF , !P4 ;  /* 0xff80000015c97808 */ /* 0x000fe40006000000 */
[----:B------:R-:W-:Y:S01]  /*3f60*/  FMNMX.FTZ R18, R202, R0, !PT ;  /* 0x00000000ca127209 */ /* 0x000fe20007810000 */
[----:B------:R-:W-:Y:S06]  /*3f70*/  @!P0 BRA `(.L_x_5) ;  /* 0x0000000000988947 */ /* 0x000fec0003800000 */
[----:B------:R-:W2:Y:S01]  /*3f80*/  LDL.64 R250, [R1+0x38] ;  /* 0x0000380001fa7983 */ /* 0x000ea20000100a00 */
[----:B------:R-:W-:Y:S01]  /*3f90*/  LEA.HI.SX32 R0, R252, 0xfffffffe, 0x19 ;  /* 0xfffffffefc007811 */ /* 0x000fe200078fcaff */
[----:B------:R-:W-:Y:S01]  /*3fa0*/  ULDC.64 UR6, c[0x0][0x218] ;  /* 0x0000860000067ab9 */ /* 0x000fe20000000a00 */
[C---:B------:R-:W-:Y:S01]  /*3fb0*/  IMAD.SHL.U32 R17, R84.reuse, 0x20, RZ ;  /* 0x0000002054117824 */ /* 0x040fe200078e00ff */
[----:B------:R-:W-:Y:S02]  /*3fc0*/  SHF.L.U64.HI R16, R84, 0x5, R85 ;  /* 0x0000000554107819 */ /* 0x000fe40000010255 */
[----:B------:R-:W-:Y:S01]  /*3fd0*/  SHF.R.S32.HI R7, RZ, 0x1f, R0 ;  /* 0x0000001fff077819 */ /* 0x000fe20000011400 */
[----:B------:R-:W-:Y:S02]  /*3fe0*/  IMAD R6, R136, R0, RZ ;  /* 0x0000000088067224 */ /* 0x000fe400078e02ff */
[----:B--2---:R-:W-:-:S04]  /*3ff0*/  IMAD.WIDE.U32 R4, R0, R239, R250 ;  /* 0x000000ef00047225 */ /* 0x004fc800078e00fa */
[----:B------:R-:W-:Y:S01]  /*4000*/  IMAD R0, R7, R239, R6 ;  /* 0x000000ef07007224 */ /* 0x000fe200078e0206 */
[----:B------:R-:W-:-:S03]  /*4010*/  LEA R14, P1, R4, UR6, 0x1 ;  /* 0x00000006040e7c11 */ /* 0x000fc6000f8208ff */
[----:B------:R-:W-:-:S05]  /*4020*/  IMAD.IADD R0, R5, 0x1, R0 ;  /* 0x0000000105007824 */ /* 0x000fca00078e0200 */
[----:B------:R-:W-:Y:S02]  /*4030*/  LEA.HI.X R15, R4, UR7, R0, 0x1, P1 ;  /* 0x00000007040f7c11 */ /* 0x000fe400088f0c00 */
[----:B------:R-:W-:-:S03]  /*4040*/  IADD3 R4, P1, R17, R14, RZ ;  /* 0x0000000e11047210 */ /* 0x000fc60007f3e0ff */
[----:B------:R-:W-:Y:S01]  /*4050*/  @!PT LDS RZ, [RZ] ;  /* 0x00000000fffff984 */ /* 0x000fe20000000800 */
[----:B------:R-:W-:Y:S01]  /*4060*/  @!PT LDS RZ, [RZ] ;  /* 0x00000000fffff984 */ /* 0x000fe20000000800 */
[----:B------:R-:W-:Y:S01]  /*4070*/  @!PT LDS RZ, [RZ] ;  /* 0x00000000fffff984 */ /* 0x000fe20000000800 */
[----:B------:R-:W-:Y:S02]  /*4080*/  LDGSTS.E.BYPASS.LTC128B.128 [R238+0x4000], desc[UR16][R14.64] ;  /* 0x040000000eee7fae */ /* 0x000fe4000b901d50 */
[----:B------:R-:W-:Y:S01]  /*4090*/  IMAD.X R5, R16, 0x1, R15, P1 ;  /* 0x0000000110057824 */ /* 0x000fe200008e060f */
[----:B------:R-:W-:-:S04]  /*40a0*/  IADD3 R12, P1, R4, R17, RZ ;  /* 0x00000011040c7210 */ /* 0x000fc80007f3e0ff */
[----:B------:R1:W-:Y:S01]  /*40b0*/  LDGSTS.E.BYPASS.LTC128B.128 [R238+0x4800], desc[UR16][R4.64] ;  /* 0x0480000004ee7fae */ /* 0x0003e2000b901d50 */
        /* <DEDUP_REMOVED lines=9> */
[----:B------:R-:W-:-:S05]  /*4150*/  IMAD.X R7, R9, 0x1, R16, P1 ;  /* 0x0000000109077824 */ /* 0x000fca00008e0610 */
[----:B------:R3:W-:Y:S01]  /*4160*/  LDGSTS.E.BYPASS.LTC128B.128 [R238+0x6800], desc[UR16][R6.64] ;  /* 0x0680000006ee7fae */ /* 0x0007e2000b901d50 */
[----:B-1----:R-:W-:-:S05]  /*4170*/  IADD3 R4, P1, R6, R17, RZ ;  /* 0x0000001106047210 */ /* 0x002fca0007f3e0ff */
[----:B------:R-:W-:Y:S01]  /*4180*/  IMAD.X R5, R7, 0x1, R16, P1 ;  /* 0x0000000107057824 */ /* 0x000fe200008e0610 */
[----:B--2---:R-:W-:-:S04]  /*4190*/  IADD3 R12, P1, R4, R17, RZ ;  /* 0x00000011040c7210 */ /* 0x004fc80007f3e0ff */
[----:B------:R3:W-:Y:S01]  /*41a0*/  LDGSTS.E.BYPASS.LTC128B.128 [R238+0x7000], desc[UR16][R4.64] ;  /* 0x0700000004ee7fae */ /* 0x0007e2000b901d50 */
[----:B------:R-:W-:-:S05]  /*41b0*/  IMAD.X R13, R5, 0x1, R16, P1 ;  /* 0x00000001050d7824 */ /* 0x000fca00008e0610 */
[----:B------:R3:W-:Y:S04]  /*41c0*/  LDGSTS.E.BYPASS.LTC128B.128 [R238+0x7800], desc[UR16][R12.64] ;  /* 0x078000000cee7fae */ /* 0x0007e8000b901d50 */
[----:B------:R-:W0:Y:S02]  /*41d0*/  LDGDEPBAR ;  /* 0x00000000000079af */ /* 0x000e240000000000 */
.L_x_5:
[----:B------:R-:W-:Y:S01]  /*41e0*/  ISETP.GE.AND P2, PT, R19, R28, PT ;  /* 0x0000001c1300720c */ /* 0x000fe20003f46270 */
[----:B------:R-:W-:Y:S01]  /*41f0*/  ULDC UR5, c[0x0][0x2ec] ;  /* 0x0000bb0000057ab9 */ /* 0x000fe20000000800 */
[----:B------:R-:W-:Y:S01]  /*4200*/  FSEL R195, R24, -INF , !P3 ;  /* 0xff80000018c37808 */ /* 0x000fe20005800000 */
[----:B------:R-:W-:Y:S01]  /*4210*/  STL [R1+0x94], R230 ;  /* 0x000094e601007387 */ /* 0x000fe20000100800 */
[----:B------:R-:W-:Y:S02]  /*4220*/  FMNMX.FTZ R0, R201, R18, !PT ;  /* 0x00000012c9007209 */ /* 0x000fe40007810000 */
[----:B------:R-:W-:Y:S01]  /*4230*/  FSEL R194, R25, -INF , !P2 ;  /* 0xff80000019c27808 */ /* 0x000fe20005000000 */
[----:B------:R-:W-:Y:S01]  /*4240*/  STL [R1+0x90], R238 ;  /* 0x000090ee01007387 */ /* 0x000fe20000100800 */
[----:B------:R-:W-:Y:S02]  /*4250*/  FMNMX.FTZ R0, R195, R0, !PT ;  /* 0x00000000c3007209 */ /* 0x000fe40007810000 */
[----:B------:R-:W-:Y:S01]  /*4260*/  FSEL R192, R69, -INF , !P6 ;  /* 0xff80000045c07808 */ /* 0x000fe20007000000 */
[----:B------:R-:W-:Y:S01]  /*4270*/  STL [R1+0x8c], R229 ;  /* 0x00008ce501007387 */ /* 0x000fe20000100800 */
[----:B------:R-:W-:-:S02]  /*4280*/  FMNMX.FTZ R0, R194, R0, !PT ;  /* 0x00000000c2007209 */ /* 0x000fc40007810000 */
[----:B------:R-:W-:Y:S01]  /*4290*/  FSEL R183, R64, -INF , !P5 ;  /* 0xff80000040b77808 */ /* 0x000fe20006800000 */
[----:B------:R-:W-:Y:S01]  /*42a0*/  STL [R1+0x88], R228 ;  /* 0x000088e401007387 */ /* 0x000fe20000100800 */
[----:B------:R-:W-:Y:S02]  /*42b0*/  FSEL R182, R65, -INF , !P4 ;  /* 0xff80000041b67808 */ /* 0x000fe40006000000 */
[----:B------:R-:W-:Y:S01]  /*42c0*/  FSEL R181, R56, -INF , !P3 ;  /* 0xff80000038b57808 */ /* 0x000fe20005800000 */
[----:B---3--:R-:W1:Y:S01]  /*42d0*/  SHFL.BFLY PT, R4, R0, 0x2, 0x1f ;  /* 0x0c401f0000047f89 */ /* 0x008e6200000e0000 */
[----:B------:R-:W-:Y:S02]  /*42e0*/  FSEL R133, R57, -INF , !P2 ;  /* 0xff80000039857808 */ /* 0x000fe40005000000 */
[----:B------:R-:W-:Y:S01]  /*42f0*/  FSEL R130, R71, -INF , !P6 ;  /* 0xff80000047827808 */ /* 0x000fe20007000000 */
[----:B------:R-:W-:Y:S01]  /*4300*/  STL [R1+0x84], R227 ;  /* 0x000084e301007387 */ /* 0x000fe20000100800 */
[----:B------:R-:W-:-:S02]  /*4310*/  FSEL R129, R66, -INF , !P5 ;  /* 0xff80000042817808 */ /* 0x000fc40006800000 */
[----:B------:R-:W-:Y:S01]  /*4320*/  FSEL R128, R67, -INF , !P4 ;  /* 0xff80000043807808 */ /* 0x000fe20006000000 */
[----:B------:R-:W-:Y:S01]  /*4330*/  STL [R1+0x80], R226 ;  /* 0x000080e201007387 */ /* 0x000fe20000100800 */
[----:B------:R-:W-:Y:S02]  /*4340*/  FSEL R123, R58, -INF , !P3 ;  /* 0xff8000003a7b7808 */ /* 0x000fe40005800000 */
[----:B------:R-:W-:Y:S01]  /*4350*/  FSEL R122, R59, -INF , !P2 ;  /* 0xff8000003b7a7808 */ /* 0x000fe20005000000 */
[----:B------:R-:W-:Y:S01]  /*4360*/  STL [R1+0x7c], R225 ;  /* 0x00007ce101007387 */ /* 0x000fe20000100800 */
[----:B------:R-:W-:Y:S02]  /*4370*/  FSEL R120, R35, -INF , !P6 ;  /* 0xff80000023787808 */ /* 0x000fe40007000000 */
[----:B------:R-:W-:Y:S01]  /*4380*/  FSEL R119, R22, -INF , !P5 ;  /* 0xff80000016777808 */ /* 0x000fe20006800000 */
[----:B------:R-:W-:Y:S01]  /*4390*/  STL [R1+0x78], R224 ;  /* 0x000078e001007387 */ /* 0x000fe20000100800 */
[----:B------:R-:W-:-:S02]  /*43a0*/  FSEL R116, R23, -INF , !P4 ;  /* 0xff80000017747808 */ /* 0x000fc40006000000 */
[----:B------:R-:W-:Y:S01]  /*43b0*/  FSEL R117, R26, -INF , !P3 ;  /* 0xff8000001a757808 */ /* 0x000fe20005800000 */
[----:B------:R-:W-:Y:S01]  /*43c0*/  STL [R1+0x74], R205 ;  /* 0x000074cd01007387 */ /* 0x000fe20000100800 */
[----:B------:R-:W-:Y:S02]  /*43d0*/  FSEL R118, R27, -INF , !P2 ;  /* 0xff8000001b767808 */ /* 0x000fe40005000000 */
[----:B-1----:R-:W-:Y:S01]  /*43e0*/  FMNMX.FTZ R0, R0, R4, !PT ;  /* 0x0000000400007209 */ /* 0x002fe20007810000 */
[----:B------:R-:W-:Y:S04]  /*43f0*/  STL [R1+0x70], R204 ;  /* 0x000070cc01007387 */ /* 0x000fe80000100800 */
[----:B------:R-:W1:Y:S04]  /*4400*/  SHFL.BFLY PT, R4, R0, 0x1, 0x1f ;  /* 0x0c201f0000047f89 */ /* 0x000e6800000e0000 */
[----:B------:R-:W-:Y:S01]  /*4410*/  STL [R1+0x6c], R139 ;  /* 0x00006c8b01007387 */ /* 0x000fe20000100800 */
[----:B-1----:R-:W-:-:S02]  /*4420*/  FMNMX.FTZ R136, R0, R4, !PT ;  /* 0x0000000400887209 */ /* 0x002fc40007810000 */
[----:B------:R-:W-:Y:S02]  /*4430*/  FMNMX.FTZ R4, R138, R95, !PT ;  /* 0x0000005f8a047209 */ /* 0x000fe40007810000 */
[C---:B------:R-:W-:Y:S01]  /*4440*/  FSETP.NEU.FTZ.AND P1, PT, R136.reuse, -INF , PT ;  /* 0xff8000008800780b */ /* 0x040fe20003f3d000 */
[----:B------:R-:W-:Y:S01]  /*4450*/  FMUL.FTZ R0, R136, UR5 ;  /* 0x0000000588007c20 */ /* 0x000fe20008410000 */
[----:B------:R-:W-:Y:S01]  /*4460*/  FMNMX.FTZ R4, R112, R4, !PT ;  /* 0x0000000470047209 */ /* 0x000fe20007810000 */
[----:B------:R-:W-:Y:S03]  /*4470*/  STL [R1+0x98], R136 ;  /* 0x0000988801007387 */ /* 0x000fe60000100800 */
[----:B------:R-:W-:Y:S02]  /*4480*/  FSEL R6, R0, RZ, P1 ;  /* 0x000000ff00067208 */ /* 0x000fe40000800000 */
[----:B------:R-:W-:-:S02]  /*4490*/  FMNMX.FTZ R0, R79, R77, !PT ;  /* 0x0000004d4f007209 */ /* 0x000fc40007810000 */
[----:B------:R-:W-:Y:S01]  /*44a0*/  ISETP.NE.AND P1, PT, R29, RZ, PT ;  /* 0x000000ff1d00720c */ /* 0x000fe20003f25270 */
[----:B------:R-:W-:Y:S01]  /*44b0*/  FFMA.FTZ R7, R74, UR5, -R6 ;  /* 0x000000054a077c23 */ /* 0x000fe20008010806 */
[----:B------:R-:W-:Y:S02]  /*44c0*/  FMNMX.FTZ R0, R78, R0, !PT ;  /* 0x000000004e007209 */ /* 0x000fe40007810000 */
[----:B------:R-:W-:Y:S01]  /*44d0*/  FSEL R193, R68, -INF , !P1 ;  /* 0xff80000044c17808 */ /* 0x000fe20004800000 */
[----:B------:R1:W-:Y:S01]  /*44e0*/  MUFU.EX2 R84, R7 ;  /* 0x0000000700547308 */ /* 0x0003e20000000800 */
[----:B------:R-:W-:Y:S02]  /*44f0*/  FMNMX.FTZ R0, R76, R0, !PT ;  /* 0x000000004c007209 */ /* 0x000fe40007810000 */
[----:B------:R-:W-:Y:S02]  /*4500*/  FMNMX.FTZ R4, R137, R4, !PT ;  /* 0x0000000489047209 */ /* 0x000fe40007810000 */
[----:B------:R-:W-:-:S02]  /*4510*/  FMNMX.FTZ R0, R75, R0, !PT ;  /* 0x000000004b007209 */ /* 0x000fc40007810000 */
[----:B------:R-:W-:Y:S02]  /*4520*/  FMNMX.FTZ R4, R144, R4, !PT ;  /* 0x0000000490047209 */ /* 0x000fe40007810000 */
[----:B------:R-:W-:Y:S02]  /*4530*/  FMNMX.FTZ R0, R73, R0, !PT ;  /* 0x0000000049007209 */ /* 0x000fe40007810000 */
[----:B------:R-:W-:Y:S02]  /*4540*/  FMNMX.FTZ R4, R110, R4, !PT ;  /* 0x000000046e047209 */ /* 0x000fe40007810000 */
[----:B------:R-:W-:Y:S02]  /*4550*/  FMNMX.FTZ R0, R81, R0, !PT ;  /* 0x0000000051007209 */ /* 0x000fe40007810000 */
[----:B------:R-:W-:Y:S02]  /*4560*/  FMNMX.FTZ R4, R109, R4, !PT ;  /* 0x000000046d047209 */ /* 0x000fe40007810000 */
[----:B------:R-:W-:Y:S01]  /*4570*/  FMNMX.FTZ R0, R80, R0, !PT ;  /* 0x0000000050007209 */ /* 0x000fe20007810000 */
[----:B-1----:R-:W-:Y:S01]  /*4580*/  FFMA.FTZ R7, R31, UR5, -R6 ;  /* 0x000000051f077c23 */ /* 0x002fe20008010806 */
[----:B------:R-:W-:-:S02]  /*4590*/  FMNMX.FTZ R4, R108, R4, !PT ;  /* 0x000000046c047209 */ /* 0x000fc40007810000 */
[----:B------:R-:W-:Y:S01]  /*45a0*/  FMNMX.FTZ R0, R158, R0, !PT ;  /* 0x000000009e007209 */ /* 0x000fe20007810000 */
[----:B------:R1:W-:Y:S01]  /*45b0*/  MUFU.EX2 R12, R7 ;  /* 0x00000007000c7308 */ /* 0x0003e20000000800 */
[----:B------:R-:W-:Y:S02]  /*45c0*/  FMNMX.FTZ R4, R157, R4, !PT ;  /* 0x000000049d047209 */ /* 0x000fe40007810000 */
[----:B------:R-:W-:Y:S02]  /*45d0*/  FMNMX.FTZ R0, R154, R0, !PT ;  /* 0x000000009a007209 */ /* 0x000fe40007810000 */
[----:B------:R-:W-:Y:S02]  /*45e0*/  FMNMX.FTZ R4, R153, R4, !PT ;  /* 0x0000000499047209 */ /* 0x000fe40007810000 */
[----:B------:R-:W-:Y:S02]  /*45f0*/  FMNMX.FTZ R0, R147, R0, !PT ;  /* 0x0000000093007209 */ /* 0x000fe40007810000 */
[----:B------:R-:W-:-:S02]  /*4600*/  FMNMX.FTZ R4, R151, R4, !PT ;  /* 0x0000000497047209 */ /* 0x000fc40007810000 */
[----:B------:R-:W-:Y:S02]  /*4610*/  FMNMX.FTZ R0, R146, R0, !PT ;  /* 0x0000000092007209 */ /* 0x000fe40007810000 */
[----:B------:R-:W-:Y:S02]  /*4620*/  FMNMX.FTZ R4, R149, R4, !PT ;  /* 0x0000000495047209 */ /* 0x000fe40007810000 */
[----:B------:R-:W-:Y:S02]  /*4630*/  FMNMX.FTZ R0, R176, R0, !PT ;  /* 0x00000000b0007209 */ /* 0x000fe40007810000 */
[----:B------:R-:W-:Y:S01]  /*4640*/  FMNMX.FTZ R4, R175, R4, !PT ;  /* 0x00000004af047209 */ /* 0x000fe20007810000 */
[----:B-1----:R-:W-:Y:S01]  /*4650*/  FFMA.FTZ R7, R72, UR5, -R6 ;  /* 0x0000000548077c23 */ /* 0x002fe20008010806 */
[----:B------:R-:W-:Y:S02]  /*4660*/  FMNMX.FTZ R0, R162, R0, !PT ;  /* 0x00000000a2007209 */ /* 0x000fe40007810000 */
[----:B------:R-:W-:Y:S01]  /*4670*/  FMNMX.FTZ R4, R161, R4, !PT ;  /* 0x00000004a1047209 */ /* 0x000fe20007810000 */
[----:B------:R1:W-:Y:S01]  /*4680*/  MUFU.EX2 R244, R7 ;  /* 0x0000000700f47308 */ /* 0x0003e20000000800 */
[----:B------:R-:W-:-:S02]  /*4690*/  FMNMX.FTZ R0, R127, R0, !PT ;  /* 0x000000007f007209 */ /* 0x000fc40007810000 */
[----:B------:R-:W-:Y:S02]  /*46a0*/  FMNMX.FTZ R4, R178, R4, !PT ;  /* 0x00000004b2047209 */ /* 0x000fe40007810000 */
[----:B------:R-:W-:Y:S02]  /*46b0*/  FMNMX.FTZ R0, R126, R0, !PT ;  /* 0x000000007e007209 */ /* 0x000fe40007810000 */
[----:B------:R-:W-:Y:S02]  /*46c0*/  FMNMX.FTZ R4, R168, R4, !PT ;  /* 0x00000004a8047209 */ /* 0x000fe40007810000 */
[----:B------:R-:W-:Y:S02]  /*46d0*/  FMNMX.FTZ R0, R187, R0, !PT ;  /* 0x00000000bb007209 */ /* 0x000fe40007810000 */
[----:B------:R-:W-:Y:S02]  /*46e0*/  FMNMX.FTZ R4, R186, R4, !PT ;  /* 0x00000004ba047209 */ /* 0x000fe40007810000 */
[----:B------:R-:W-:-:S02]  /*46f0*/  FMNMX.FTZ R0, R185, R0, !PT ;  /* 0x00000000b9007209 */ /* 0x000fc40007810000 */
[----:B------:R-:W-:Y:S02]  /*4700*/  FMNMX.FTZ R4, R171, R4, !PT ;  /* 0x00000004ab047209 */ /* 0x000fe40007810000 */
[----:B------:R-:W-:Y:S01]  /*4710*/  FMNMX.FTZ R0, R167, R0, !PT ;  /* 0x00000000a7007209 */ /* 0x000fe20007810000 */
[----:B-1----:R-:W-:-:S03]  /*4720*/  FFMA.FTZ R7, R30, UR5, -R6 ;  /* 0x000000051e077c23 */ /* 0x002fc60008010806 */
[----:B------:R-:W-:-:S03]  /*4730*/  FMNMX.FTZ R0, R165, R0, !PT ;  /* 0x00000000a5007209 */ /* 0x000fc60007810000 */
[----:B------:R-:W1:Y:S01]  /*4740*/  MUFU.EX2 R7, R7 ;  /* 0x0000000700077308 */ /* 0x000e620000000800 */
[----:B------:R-:W-:-:S04]  /*4750*/  FMNMX.FTZ R0, R199, R0, !PT ;  /* 0x00000000c7007209 */ /* 0x000fc80007810000 */
        /* <DEDUP_REMOVED lines=10> */
[----:B------:R-:W-:-:S05]  /*4800*/  FMNMX.FTZ R134, R133, R134, !PT ;  /* 0x0000008685867209 */ /* 0x000fca0007810000 */
[----:B------:R-:W2:Y:S02]  /*4810*/  SHFL.BFLY PT, R0, R134, 0x2, 0x1f ;  /* 0x0c401f0086007f89 */ /* 0x000ea400000e0000 */
[----:B--2---:R-:W-:-:S05]  /*4820*/  FMNMX.FTZ R134, R134, R0, !PT ;  /* 0x0000000086867209 */ /* 0x004fca0007810000 */
[----:B------:R-:W2:Y:S02]  /*4830*/  SHFL.BFLY PT, R0, R134, 0x1, 0x1f ;  /* 0x0c201f0086007f89 */ /* 0x000ea400000e0000 */
[----:B--2---:R-:W-:Y:S02]  /*4840*/  FMNMX.FTZ R134, R134, R0, !PT ;  /* 0x0000000086867209 */ /* 0x004fe40007810000 */
[----:B------:R-:W-:Y:S02]  /*4850*/  FMNMX.FTZ R0, R83, R82, !PT ;  /* 0x0000005253007209 */ /* 0x000fe40007810000 */
[C---:B------:R-:W-:Y:S01]  /*4860*/  FSETP.NEU.FTZ.AND P1, PT, R134.reuse, -INF , PT ;  /* 0xff8000008600780b */ /* 0x040fe20003f3d000 */
[----:B------:R-:W-:Y:S01]  /*4870*/  FMUL.FTZ R5, R134, UR5 ;  /* 0x0000000586057c20 */ /* 0x000fe20008410000 */
[----:B------:R-:W-:Y:S01]  /*4880*/  FMNMX.FTZ R0, R87, R0, !PT ;  /* 0x0000000057007209 */ /* 0x000fe20007810000 */
[----:B------:R-:W-:Y:S03]  /*4890*/  STL [R1+0x9c], R134 ;  /* 0x00009c8601007387 */ /* 0x000fe60000100800 */
[----:B------:R-:W-:Y:S01]  /*48a0*/  FMNMX.FTZ R0, R86, R0, !PT ;  /* 0x0000000056007209 */ /* 0x000fe20007810000 */
[----:B-1----:R-:W-:Y:S01]  /*48b0*/  STL [R1+0x60], R7 ;  /* 0x0000600701007387 */ /* 0x002fe20000100800 */
[----:B------:R-:W-:-:S02]  /*48c0*/  FSEL R5, R5, RZ, P1 ;  /* 0x000000ff05057208 */ /* 0x000fc40000800000 */
[----:B------:R-:W-:Y:S02]  /*48d0*/  FMNMX.FTZ R0, R91, R0, !PT ;  /* 0x000000005b007209 */ /* 0x000fe40007810000 */
[----:B------:R-:W-:Y:S02]  /*48e0*/  ISETP.NE.AND P1, PT, R29, RZ, PT ;  /* 0x000000ff1d00720c */ /* 0x000fe40003f25270 */
[----:B------:R-:W-:Y:S02]  /*48f0*/  FMNMX.FTZ R0, R89, R0, !PT ;  /* 0x0000000059007209 */ /* 0x000fe40007810000 */
[----:B------:R-:W-:Y:S02]  /*4900*/  FSEL R131, R70, -INF , !P1 ;  /* 0xff80000046837808 */ /* 0x000fe40004800000 */
[----:B------:R-:W-:Y:S02]  /*4910*/  FMNMX.FTZ R0, R88, R0, !PT ;  /* 0x0000000058007209 */ /* 0x000fe40007810000 */
[----:B------:R-:W-:-:S02]  /*4920*/  FSEL R121, R34, -INF , !P1 ;  /* 0xff80000022797808 */ /* 0x000fc40004800000 */
        /* <DEDUP_REMOVED lines=25> */
[----:B------:R-:W1:Y:S02]  /*4ac0*/  SHFL.BFLY PT, R132, R0, 0x2, 0x1f ;  /* 0x0c401f0000847f89 */ /* 0x000e6400000e0000 */
[----:B-1----:R-:W-:Y:S01]  /*4ad0*/  FMNMX.FTZ R132, R0, R132, !PT ;  /* 0x0000008400847209 */ /* 0x002fe20007810000 */
[----:B------:R-:W-:-:S04]  /*4ae0*/  FFMA.FTZ R0, R79, UR5, -R5 ;  /* 0x000000054f007c23 */ /* 0x000fc80008010805 */
[----:B------:R1:W2:Y:S01]  /*4af0*/  MUFU.EX2 R13, R0 ;  /* 0x00000000000d7308 */ /* 0x0002a20000000800 */
[----:B------:R-:W3:Y:S01]  /*4b00*/  SHFL.BFLY PT, R7, R132, 0x1, 0x1f ;  /* 0x0c201f0084077f89 */ /* 0x000ee200000e0000 */
[----:B-1----:R-:W-:Y:S01]  /*4b10*/  FMNMX.FTZ R0, R190, R4, !PT ;  /* 0x00000004be007209 */ /* 0x002fe20007810000 */
[----:B------:R-:W-:Y:S02]  /*4b20*/  FFMA.FTZ R4, R77, UR5, -R5 ;  /* 0x000000054d047c23 */ /* 0x000fe40008010805 */
[----:B--2---:R-:W-:Y:S01]  /*4b30*/  STL [R1+0x58], R13 ;  /* 0x0000580d01007387 */ /* 0x004fe20000100800 */
[----:B------:R-:W-:Y:S02]  /*4b40*/  FMNMX.FTZ R0, R180, R0, !PT ;  /* 0x00000000b4007209 */ /* 0x000fe40007810000 */
[----:B------:R1:W2:Y:S02]  /*4b50*/  MUFU.EX2 R15, R4 ;  /* 0x00000004000f7308 */ /* 0x0002a40000000800 */
[----:B------:R-:W-:-:S02]  /*4b60*/  FMNMX.FTZ R0, R233, R0, !PT ;  /* 0x00000000e9007209 */ /* 0x000fc40007810000 */
[----:B---3--:R-:W-:Y:S01]  /*4b70*/  FMNMX.FTZ R132, R132, R7, !PT ;  /* 0x0000000784847209 */ /* 0x008fe20007810000 */
[----:B------:R-:W-:Y:S01]  /*4b80*/  FFMA.FTZ R7, R73, UR5, -R5 ;  /* 0x0000000549077c23 */ /* 0x000fe20008010805 */
[----:B------:R-:W-:Y:S02]  /*4b90*/  FMNMX.FTZ R0, R231, R0, !PT ;  /* 0x00000000e7007209 */ /* 0x000fe40007810000 */
[----:B------:R-:W-:Y:S01]  /*4ba0*/  FSETP.NEU.FTZ.AND P1, PT, R132, -INF , PT ;  /* 0xff8000008400780b */ /* 0x000fe20003f3d000 */
[----:B------:R3:W-:Y:S01]  /*4bb0*/  MUFU.EX2 R136, R7 ;  /* 0x0000000700887308 */ /* 0x0007e20000000800 */
[----:B------:R-:W-:-:S04]  /*4bc0*/  FMNMX.FTZ R0, R219, R0, !PT ;  /* 0x00000000db007209 */ /* 0x000fc80007810000 */
[----:B------:R-:W-:Y:S01]  /*4bd0*/  FMNMX.FTZ R0, R217, R0, !PT ;  /* 0x00000000d9007209 */ /* 0x000fe20007810000 */
[----:B-1----:R-:W-:Y:S01]  /*4be0*/  FFMA.FTZ R4, R78, UR5, -R5 ;  /* 0x000000054e047c23 */ /* 0x002fe20008010805 */
[----:B--2---:R-:W-:Y:S02]  /*4bf0*/  STL [R1+0x24], R15 ;  /* 0x0000240f01007387 */ /* 0x004fe40000100800 */
[----:B------:R-:W-:Y:S01]  /*4c00*/  FMNMX.FTZ R0, R210, R0, !PT ;  /* 0x00000000d2007209 */ /* 0x000fe20007810000 */
[----:B------:R1:W2:Y:S03]  /*4c10*/  MUFU.EX2 R9, R4 ;  /* 0x0000000400097308 */ /* 0x0002a60000000800 */
[----:B------:R-:W-:-:S04]  /*4c20*/  FMNMX.FTZ R0, R209, R0, !PT ;  /* 0x00000000d1007209 */ /* 0x000fc80007810000 */
[----:B------:R-:W-:-:S04]  /*4c30*/  FMNMX.FTZ R0, R121, R0, !PT ;  /* 0x0000000079007209 */ /* 0x000fc80007810000 */
[----:B------:R-:W-:-:S04]  /*4c40*/  FMNMX.FTZ R0, R120, R0, !PT ;  /* 0x0000000078007209 */ /* 0x000fc80007810000 */
[----:B---3--:R-:W-:Y:S02]  /*4c50*/  FMNMX.FTZ R7, R119, R0, !PT ;  /* 0x0000000077077209 */ /* 0x008fe40007810000 */
[----:B------:R-:W-:Y:S01]  /*4c60*/  IADD3 R0, R236, R237, RZ ;  /* 0x000000edec007210 */ /* 0x000fe20007ffe0ff */
[----:B-1----:R-:W-:Y:S01]  /*4c70*/  FFMA.FTZ R4, R76, UR5, -R5 ;  /* 0x000000054c047c23 */ /* 0x002fe20008010805 */
[----:B------:R-:W-:Y:S01]  /*4c80*/  FMNMX.FTZ R7, R116, R7, !PT ;  /* 0x0000000774077209 */ /* 0x000fe20007810000 */
[----:B--2---:R-:W-:Y:S01]  /*4c90*/  STL [R1+0x5c], R9 ;  /* 0x00005c0901007387 */ /* 0x004fe20000100800 */
[----:B------:R-:W-:Y:S01]  /*4ca0*/  LEA R220, R0, UR4, 0x1 ;  /* 0x0000000400dc7c11 */ /* 0x000fe2000f8e08ff */
[----:B------:R1:W2:Y:S01]  /*4cb0*/  MUFU.EX2 R10, R4 ;  /* 0x00000004000a7308 */ /* 0x0002a20000000800 */
[----:B------:R-:W-:Y:S02]  /*4cc0*/  FMNMX.FTZ R0, R117, R7, !PT ;  /* 0x0000000775007209 */ /* 0x000fe40007810000 */
[----:B------:R-:W-:Y:S01]  /*4cd0*/  LEA R221, R3, R220, 0x1 ;  /* 0x000000dc03dd7211 */ /* 0x000fe200078e08ff */
[----:B------:R-:W-:Y:S01]  /*4ce0*/  IMAD R223, R2, 0x2, R220 ;  /* 0x0000000202df7824 */ /* 0x000fe200078e02dc */
[----:B------:R-:W-:Y:S01]  /*4cf0*/  FMNMX.FTZ R0, R118, R0, !PT ;  /* 0x0000000076007209 */ /* 0x000fe20007810000 */
[----:B------:R-:W-:Y:S02]  /*4d00*/  LDSM.16.MT88.4 R16, [R220+0x8000] ;  /* 0x00800000dc10783b */ /* 0x000fe40000004200 */
[----:B------:R-:W-:-:S02]  /*4d10*/  IMAD R222, R2, 0x2, R221 ;  /* 0x0000000202de7824 */ /* 0x000fc400078e02dd */
[--C-:B------:R-:W-:Y:S01]  /*4d20*/  FFMA.FTZ R2, R81, UR5, -R5.reuse ;  /* 0x0000000551027c23 */ /* 0x100fe20008010805 */
[----:B------:R-:W-:Y:S03]  /*4d30*/  LDSM.16.MT88.4 R40, [R223+0x8000] ;  /* 0x00800000df28783b */ /* 0x000fe60000004200 */
[----:B------:R3:W-:Y:S01]  /*4d40*/  MUFU.EX2 R228, R2 ;  /* 0x0000000200e47308 */ /* 0x0007e20000000800 */
[----:B------:R-:W-:Y:S01]  /*4d50*/  LDSM.16.MT88.4 R44, [R221+0x8000] ;  /* 0x00800000dd2c783b */ /* 0x000fe20000004200 */
[----:B-1----:R-:W-:-:S03]  /*4d60*/  FFMA.FTZ R4, R75, UR5, -R5 ;  /* 0x000000054b047c23 */ /* 0x002fc60008010805 */
[----:B--2---:R1:W-:Y:S03]  /*4d70*/  STL [R1+0x64], R10 ;  /* 0x0000640a01007387 */ /* 0x0043e60000100800 */
[----:B------:R2:W-:Y:S01]  /*4d80*/  MUFU.EX2 R142, R4 ;  /* 0x00000004008e7308 */ /* 0x0005e20000000800 */
[----:B------:R4:W-:Y:S04]  /*4d90*/  STL [R1+0xa0], R132 ;  /* 0x0000a08401007387 */ /* 0x0009e80000100800 */
[----:B------:R-:W-:Y:S01]  /*4da0*/  LDSM.16.MT88.4 R48, [R222+0x8000] ;  /* 0x00800000de30783b */ /* 0x000fe20000004200 */
[----:B---3--:R-:W-:-:S03]  /*4db0*/  FFMA.FTZ R2, R80, UR5, -R5 ;  /* 0x0000000550027c23 */ /* 0x008fc60008010805 */
[----:B------:R-:W-:Y:S01]  /*4dc0*/  LDSM.16.MT88.4 R72, [R222+0x8800] ;  /* 0x00880000de48783b */ /* 0x000fe20000004200 */
[----:B------:R3:W-:Y:S03]  /*4dd0*/  MUFU.EX2 R14, R2 ;  /* 0x00000002000e7308 */ /* 0x0007e60000000800 */
[----:B------:R-:W-:Y:S01]  /*4de0*/  LDSM.16.MT88.4 R68, [R221+0x8800] ;  /* 0x00880000dd44783b */ /* 0x000fe20000004200 */
[----:B--2---:R-:W-:-:S03]  /*4df0*/  FMUL.FTZ R4, R132, UR5 ;  /* 0x0000000584047c20 */ /* 0x004fc60008410000 */
[----:B------:R-:W-:Y:S02]  /*4e00*/  LDSM.16.MT88.4 R64, [R223+0x8800] ;  /* 0x00880000df40783b */ /* 0x000fe40000004200 */
[----:B------:R-:W-:Y:S02]  /*4e10*/  FSEL R4, R4, RZ, P1 ;  /* 0x000000ff04047208 */ /* 0x000fe40000800000 */
[----:B------:R-:W-:Y:S01]  /*4e20*/  LDSM.16.MT88.4 R60, [R220+0x8800] ;  /* 0x00880000dc3c783b */ /* 0x000fe20000004200 */
[----:B-1----:R-:W-:Y:S02]  /*4e30*/  F2FP.F16.F32.PACK_AB R10, R10, R9 ;  /* 0x000000090a0a723e */ /* 0x002fe400000000ff */
[--C-:B------:R-:W-:Y:S01]  /*4e40*/  FFMA.FTZ R7, R82, UR5, -R4.reuse ;  /* 0x0000000552077c23 */ /* 0x100fe20008010804 */
[--C-:B------:R-:W-:Y:S01]  /*4e50*/  FFMA.FTZ R3, R87, UR5, -R4.reuse ;  /* 0x0000000557037c23 */ /* 0x100fe20008010804 */
[--C-:B------:R-:W-:Y:S01]  /*4e60*/  FFMA.FTZ R8, R83, UR5, -R4.reuse ;  /* 0x0000000553087c23 */ /* 0x100fe20008010804 */
[--C-:B---3--:R-:W-:Y:S01]  /*4e70*/  FFMA.FTZ R2, R91, UR5, -R4.reuse ;  /* 0x000000055b027c23 */ /* 0x108fe20008010804 */
[----:B------:R1:W-:Y:S08]  /*4e80*/  MUFU.EX2 R243, R7 ;  /* 0x0000000700f37308 */ /* 0x0003f00000000800 */
[----:B------:R2:W3:Y:S08]  /*4e90*/  MUFU.EX2 R11, R3 ;  /* 0x00000003000b7308 */ /* 0x0004f00000000800 */
[----:B------:R4:W-:Y:S01]  /*4ea0*/  MUFU.EX2 R236, R2 ;  /* 0x0000000200ec7308 */ /* 0x0009e20000000800 */
[----:B-1----:R-:W1:Y:S07]  /*4eb0*/  SHFL.BFLY PT, R7, R0, 0x2, 0x1f ;  /* 0x0c401f0000077f89 */ /* 0x002e6e00000e0000 */
[----:B------:R1:W1:Y:S01]  /*4ec0*/  MUFU.EX2 R225, R8 ;  /* 0x0000000800e17308 */ /* 0x0002620000000800 */
[--C-:B--2---:R-:W-:Y:S01]  /*4ed0*/  FFMA.FTZ R3, R86, UR5, -R4.reuse ;  /* 0x0000000556037c23 */ /* 0x104fe20008010804 */
[----:B---3--:R2:W-:Y:S04]  /*4ee0*/  STL [R1+0x14], R11 ;  /* 0x0000140b01007387 */ /* 0x0085e80000100800 */
[----:B------:R-:W-:Y:S02]  /*4ef0*/  STL [R1+0x68], R14 ;  /* 0x0000680e01007387 */ /* 0x000fe40000100800 */
[----:B----4-:R3:W2:Y:S01]  /*4f00*/  MUFU.EX2 R132, R3 ;  /* 0x0000000300847308 */ /* 0x0106a20000000800 */
[----:B------:R-:W-:-:S07]  /*4f10*/  FFMA.FTZ R2, R89, UR5, -R4 ;  /* 0x0000000559027c23 */ /* 0x000fce0008010804 */
[----:B------:R4:W4:Y:S01]  /*4f20*/  MUFU.EX2 R230, R2 ;  /* 0x0000000200e67308 */ /* 0x0009220000000800 */
[----:B-1----:R-:W-:Y:S02]  /*4f30*/  FMNMX.FTZ R0, R0, R7, !PT ;  /* 0x0000000700007209 */ /* 0x002fe40007810000 */
[----:B------:R-:W-:Y:S02]  /*4f40*/  F2FP.F16.F32.PACK_AB R8, R15, R13 ;  /* 0x0000000d0f08723e */ /* 0x000fe400000000ff */
[----:B------:R-:W-:Y:S02]  /*4f50*/  MOV R7, R12 ;  /* 0x0000000c00077202 */ /* 0x000fe40000000f00 */
[----:B------:R-:W-:Y:S01]  /*4f60*/  F2FP.F16.F32.PACK_AB R9, R243, R225 ;  /* 0x000000e1f309723e */ /* 0x000fe200000000ff */
[----:B---3--:R-:W1:Y:S01]  /*4f70*/  SHFL.BFLY PT, R3, R0, 0x1, 0x1f ;  /* 0x0c201f0000037f89 */ /* 0x008e6200000e0000 */
[----:B--2---:R-:W-:-:S03]  /*4f80*/  F2FP.F16.F32.PACK_AB R11, R132, R11 ;  /* 0x0000000b840b723e */ /* 0x004fc600000000ff */
[----:B------:R-:W-:Y:S01]  /*4f90*/  STL [R1+0xa4], R132 ;  /* 0x0000a48401007387 */ /* 0x000fe20000100800 */
[----:B----4-:R-:W-:Y:S01]  /*4fa0*/  FFMA.FTZ R2, R88, UR5, -R4 ;  /* 0x0000000558027c23 */ /* 0x010fe20008010804 */
[----:B------:R-:W-:Y:S02]  /*4fb0*/  F2FP.F16.F32.PACK_AB R12, R136, R142 ;  /* 0x0000008e880c723e */ /* 0x000fe400000000ff */
[C---:B------:R-:W-:Y:S01]  /*4fc0*/  HMMA.16816.F32 R52, R8.reuse, R16, RZ ;  /* 0x000000100834723c */ /* 0x040fe200000018ff */
[----:B------:R2:W-:Y:S05]  /*4fd0*/  MUFU.EX2 R242, R2 ;  /* 0x0000000200f27308 */ /* 0x0005ea0000000800 */
[C---:B------:R-:W-:Y:S06]  /*4fe0*/  HMMA.16816.F32 R36, R8.reuse, R40, RZ ;  /* 0x000000280824723c */ /* 0x040fec00000018ff */
[----:B------:R-:W-:Y:S01]  /*4ff0*/  HMMA.16816.F32 R32, R8, R44, RZ ;  /* 0x0000002c0820723c */ /* 0x000fe200000018ff */
[----:B-1----:R-:W-:Y:S01]  /*5000*/  FMNMX.FTZ R135, R0, R3, !PT ;  /* 0x0000000300877209 */ /* 0x002fe20007810000 */
[----:B------:R-:W-:-:S03]  /*5010*/  FFMA.FTZ R0, R93, UR5, -R6 ;  /* 0x000000055d007c23 */ /* 0x000fc60008010806 */
[C---:B------:R-:W-:Y:S01]  /*5020*/  FSETP.NEU.FTZ.AND P1, PT, R135.reuse, -INF , PT ;  /* 0xff8000008700780b */ /* 0x040fe20003f3d000 */
[----:B------:R-:W-:Y:S01]  /*5030*/  FMUL.FTZ R3, R135, UR5 ;  /* 0x0000000587037c20 */ /* 0x000fe20008410000 */
[----:B------:R1:W-:Y:S01]  /*5040*/  STL [R1+0xa8], R135 ;  /* 0x0000a88701007387 */ /* 0x0003e20000100800 */
[----:B--2---:R-:W-:Y:S01]  /*5050*/  FFMA.FTZ R2, R90, UR5, -R4 ;  /* 0x000000055a027c23 */ /* 0x004fe20008010804 */
[C---:B------:R-:W-:Y:S03]  /*5060*/  HMMA.16816.F32 R28, R8.reuse, R48, RZ ;  /* 0x00000030081c723c */ /* 0x040fe600000018ff */
[----:B------:R2:W3:Y:S03]  /*5070*/  MUFU.EX2 R205, R2 ;  /* 0x0000000200cd7308 */ /* 0x0004e60000000800 */
[C---:B------:R-:W-:Y:S05]  /*5080*/  HMMA.16816.F32 R56, R8.reuse, R18, RZ ;  /* 0x000000120838723c */ /* 0x040fea00000018ff */
[----:B------:R4:W-:Y:S01]  /*5090*/  MUFU.EX2 R237, R0 ;  /* 0x0000000000ed7308 */ /* 0x0009e20000000800 */
[----:B------:R-:W-:Y:S01]  /*50a0*/  HMMA.16816.F32 R20, R8, R42, RZ ;  /* 0x0000002a0814723c */ /* 0x000fe200000018ff */
[--C-:B--2---:R-:W-:Y:S01]  /*50b0*/  FFMA.FTZ R2, R92, UR5, -R6.reuse ;  /* 0x000000055c027c23 */ /* 0x104fe20008010806 */
[----:B-1----:R-:W2:Y:S05]  /*50c0*/  LDL.LU R135, [R1+0x60] ;  /* 0x0000600001877983 */ /* 0x002eaa0000300800 */
[----:B------:R1:W-:Y:S01]  /*50d0*/  MUFU.EX2 R134, R2 ;  /* 0x0000000200867308 */ /* 0x0003e20000000800 */
[----:B----4-:R-:W-:Y:S01]  /*50e0*/  FSEL R0, R3, RZ, P1 ;  /* 0x000000ff03007208 */ /* 0x010fe20000800000 */
[----:B------:R-:W-:Y:S01]  /*50f0*/  STL [R1+0xac], R136 ;  /* 0x0000ac8801007387 */ /* 0x000fe20000100800 */
[----:B-1----:R-:W-:-:S05]  /*5100*/  FFMA.FTZ R2, R94, UR5, -R6 ;  /* 0x000000055e027c23 */ /* 0x002fca0008010806 */
[----:B------:R1:W-:Y:S01]  /*5110*/  MUFU.EX2 R238, R2 ;  /* 0x0000000200ee7308 */ /* 0x0003e20000000800 */
[----:B------:R-:W-:Y:S01]  /*5120*/  STL [R1+0xb0], R230 ;  /* 0x0000b0e601007387 */ /* 0x000fe20000100800 */
[----:B---3--:R-:W-:-:S03]  /*5130*/  F2FP.F16.F32.PACK_AB R15, R205, R242 ;  /* 0x000000f2cd0f723e */ /* 0x008fc600000000ff */
[----:B------:R-:W-:Y:S04]  /*5140*/  STL [R1+0xb4], R228 ;  /* 0x0000b4e401007387 */ /* 0x000fe80000100800 */
[----:B------:R3:W-:Y:S01]  /*5150*/  STL [R1+0xb8], R205 ;  /* 0x0000b8cd01007387 */ /* 0x0007e20000100800 */
[----:B-1----:R-:W-:-:S04]  /*5160*/  FFMA.FTZ R2, R138, UR5, -R0 ;  /* 0x000000058a027c23 */ /* 0x002fc80008010800 */
[----:B------:R1:W4:Y:S02]  /*5170*/  MUFU.EX2 R3, R2 ;  /* 0x0000000200037308 */ /* 0x0003240000000800 */
[----:B-1----:R-:W-:-:S06]  /*5180*/  FFMA.FTZ R2, R95, UR5, -R0 ;  /* 0x000000055f027c23 */ /* 0x002fcc0008010800 */
[----:B---3--:R1:W3:Y:S01]  /*5190*/  MUFU.EX2 R205, R2 ;  /* 0x0000000200cd7308 */ /* 0x0082e20000000800 */
[----:B------:R-:W-:Y:S01]  /*51a0*/  HMMA.16816.F32 R24, R8, R46, RZ ;  /* 0x0000002e0818723c */ /* 0x000fe200000018ff */
[----:B-1----:R-:W-:-:S06]  /*51b0*/  FFMA.FTZ R2, R112, UR5, -R0 ;  /* 0x0000000570027c23 */ /* 0x002fcc0008010800 */
[----:B------:R1:W-:Y:S01]  /*51c0*/  MUFU.EX2 R136, R2 ;  /* 0x0000000200887308 */ /* 0x0003e20000000800 */
[----:B------:R-:W-:Y:S01]  /*51d0*/  HMMA.16816.F32 R8, R8, R50, RZ ;  /* 0x000000320808723c */ /* 0x000fe200000018ff */
[----:B-1----:R-:W-:-:S06]  /*51e0*/  FFMA.FTZ R2, R137, UR5, -R0 ;  /* 0x0000000589027c23 */ /* 0x002fcc0008010800 */
[----:B------:R1:W2:Y:S02]  /*51f0*/  MUFU.EX2 R235, R2 ;  /* 0x0000000200eb7308 */ /* 0x0002a40000000800 */
[----:B-1----:R-:W-:-:S06]  /*5200*/  FFMA.FTZ R2, R96, UR5, -R6 ;  /* 0x0000000560027c23 */ /* 0x002fcc0008010806 */
[----:B------:R1:W-:Y:S01]  /*5210*/  MUFU.EX2 R226, R2 ;  /* 0x0000000200e27308 */ /* 0x0003e20000000800 */
[----:B------:R-:W-:Y:S01]  /*5220*/  F2FP.F16.F32.PACK_AB R13, R230, R236 ;  /* 0x000000ece60d723e */ /* 0x000fe200000000ff */
[----:B-1----:R-:W-:-:S06]  /*5230*/  FFMA.FTZ R2, R144, UR5, -R0 ;  /* 0x0000000590027c23 */ /* 0x002fcc0008010800 */
[----:B------:R1:W-:Y:S01]  /*5240*/  MUFU.EX2 R144, R2 ;  /* 0x0000000200907308 */ /* 0x0003e20000000800 */
[----:B------:R-:W-:Y:S01]  /*5250*/  F2FP.F16.F32.PACK_AB R14, R14, R228 ;  /* 0x000000e40e0e723e */ /* 0x000fe200000000ff */
[----:B-1----:R-:W-:-:S06]  /*5260*/  FFMA.FTZ R2, R110, UR5, -R0 ;  /* 0x000000056e027c23 */ /* 0x002fcc0008010800 */
[----:B------:R1:W2:Y:S01]  /*5270*/  MUFU.EX2 R241, R2 ;  /* 0x0000000200f17308 */ /* 0x0002a20000000800 */
[----:B------:R-:W-:Y:S01]  /*5280*/  HMMA.16816.F32 R96, R12, R74, R8 ;  /* 0x0000004a0c60723c */ /* 0x000fe20000001808 */
[----:B----4-:R4:W-:Y:S01]  /*5290*/  STL [R1+0x10], R3 ;  /* 0x0000100301007387 */ /* 0x0109e20000100800 */
[----:B-1----:R-:W-:-:S05]  /*52a0*/  FFMA.FTZ R2, R109, UR5, -R0 ;  /* 0x000000056d027c23 */ /* 0x002fca0008010800 */
[----:B------:R1:W-:Y:S01]  /*52b0*/  MUFU.EX2 R227, R2 ;  /* 0x0000000200e37308 */ /* 0x0003e20000000800 */
[----:B---3--:R-:W-:Y:S01]  /*52c0*/  F2FP.F16.F32.PACK_AB R9, R205, R3 ;  /* 0x00000003cd09723e */ /* 0x008fe200000000ff */
[----:B-1----:R-:W-:-:S06]  /*52d0*/  FFMA.FTZ R2, R108, UR5, -R0 ;  /* 0x000000056c027c23 */ /* 0x002fcc0008010800 */
[----:B------:R1:W3:Y:S02]  /*52e0*/  MUFU.EX2 R132, R2 ;  /* 0x0000000200847308 */ /* 0x0002e40000000800 */
[----:B-1----:R-:W-:-:S06]  /*52f0*/  FFMA.FTZ R2, R155, UR5, -R6 ;  /* 0x000000059b027c23 */ /* 0x002fcc0008010806 */
[----:B----4-:R1:W-:Y:S02]  /*5300*/  MUFU.EX2 R3, R2 ;  /* 0x0000000200037308 */ /* 0x0103e40000000800 */
[----:B-1----:R-:W-:-:S06]  /*5310*/  FFMA.FTZ R2, R152, UR5, -R6 ;  /* 0x0000000598027c23 */ /* 0x002fcc0008010806 */
[----:B------:R1:W-:Y:S02]  /*5320*/  MUFU.EX2 R230, R2 ;  /* 0x0000000200e67308 */ /* 0x0003e40000000800 */
[----:B-1----:R-:W-:-:S06]  /*5330*/  FFMA.FTZ R2, R145, UR5, -R6 ;  /* 0x0000000591027c23 */ /* 0x002fcc0008010806 */
[----:B------:R1:W-:Y:S01]  /*5340*/  MUFU.EX2 R240, R2 ;  /* 0x0000000200f07308 */ /* 0x0003e20000000800 */
[----:B------:R-:W-:Y:S02]  /*5350*/  IMAD.MOV.U32 R138, RZ, RZ, R84 ;  /* 0x000000ffff8a7224 */ /* 0x000fe400078e0054 */
[----:B-1----:R-:W-:-:S05]  /*5360*/  FFMA.FTZ R2, R111, UR5, -R6 ;  /* 0x000000056f027c23 */ /* 0x002fca0008010806 */
[----:B------:R1:W-:Y:S01]  /*5370*/  MUFU.EX2 R234, R2 ;  /* 0x0000000200ea7308 */ /* 0x0003e20000000800 */
[----:B------:R-:W-:Y:S01]  /*5380*/  F2FP.F16.F32.PACK_AB R8, R7, R138 ;  /* 0x0000008a0708723e */ /* 0x000fe200000000ff */
[----:B-1----:R-:W-:-:S06]  /*5390*/  FFMA.FTZ R2, R157, UR5, -R0 ;  /* 0x000000059d027c23 */ /* 0x002fcc0008010800 */
[----:B------:R1:W4:Y:S01]  /*53a0*/  MUFU.EX2 R143, R2 ;  /* 0x00000002008f7308 */ /* 0x0003220000000800 */
[----:B--2---:R-:W-:Y:S02]  /*53b0*/  F2FP.F16.F32.PACK_AB R10, R135, R244 ;  /* 0x000000f4870a723e */ /* 0x004fe400000000ff */
[----:B------:R-:W-:Y:S01]  /*53c0*/  F2FP.F16.F32.PACK_AB R11, R235, R136 ;  /* 0x00000088eb0b723e */ /* 0x000fe200000000ff */
[----:B-1----:R-:W-:-:S04]  /*53d0*/  FFMA.FTZ R2, R153, UR5, -R0 ;  /* 0x0000000599027c23 */ /* 0x002fc80008010800 */
[----:B------:R1:W-:Y:S01]  /*53e0*/  MUFU.EX2 R239, R2 ;  /* 0x0000000200ef7308 */ /* 0x0003e20000000800 */
[----:B------:R-:W-:Y:S01]  /*53f0*/  HMMA.16816.F32 R88, R12, R68, R32 ;  /* 0x000000440c58723c */ /* 0x000fe20000001820 */
[----:B-1----:R-:W-:-:S06]  /*5400*/  FFMA.FTZ R2, R158, UR5, -R5 ;  /* 0x000000059e027c23 */ /* 0x002fcc0008010805 */
[----:B------:R1:W-:Y:S01]  /*5410*/  MUFU.EX2 R224, R2 ;  /* 0x0000000200e07308 */ /* 0x0003e20000000800 */
[----:B------:R-:W-:Y:S06]  /*5420*/  HMMA.16816.F32 R112, R12, R72, R28 ;  /* 0x000000480c70723c */ /* 0x000fec000000181c */
[----:B------:R-:W-:Y:S01]  /*5430*/  HMMA.16816.F32 R32, R8, R16, RZ ;  /* 0x000000100820723c */ /* 0x000fe200000018ff */
[----:B-1----:R-:W-:-:S04]  /*5440*/  FFMA.FTZ R2, R154, UR5, -R5 ;  /* 0x000000059a027c23 */ /* 0x002fc80008010805 */
[----:B------:R1:W-:Y:S01]  /*5450*/  MUFU.EX2 R204, R2 ;  /* 0x0000000200cc7308 */ /* 0x0003e20000000800 */
[----:B------:R-:W-:Y:S06]  /*5460*/  HMMA.16816.F32 R76, R12, R64, R36 ;  /* 0x000000400c4c723c */ /* 0x000fec0000001824 */
[C---:B------:R-:W-:Y:S06]  /*5470*/  HMMA.16816.F32 R28, R8.reuse, R18, RZ ;  /* 0x00000012081c723c */ /* 0x040fec00000018ff */
[----:B------:R-:W-:Y:S01]  /*5480*/  HMMA.16816.F32 R36, R8, R46, RZ ;  /* 0x0000002e0824723c */ /* 0x000fe200000018ff */
[----:B-1----:R-:W-:-:S04]  /*5490*/  FFMA.FTZ R2, R147, UR5, -R5 ;  /* 0x0000000593027c23 */ /* 0x002fc80008010805 */
[----:B------:R1:W2:Y:S01]  /*54a0*/  MUFU.EX2 R229, R2 ;  /* 0x0000000200e57308 */ /* 0x0002a20000000800 */
[----:B------:R-:W-:Y:S01]  /*54b0*/  HMMA.16816.F32 R84, R12, R66, R20 ;  /* 0x000000420c54723c */ /* 0x000fe20000001814 */
[----:B-1----:R-:W-:-:S06]  /*54c0*/  FFMA.FTZ R2, R146, UR5, -R5 ;  /* 0x0000000592027c23 */ /* 0x002fcc0008010805 */
[----:B------:R1:W2:Y:S01]  /*54d0*/  MUFU.EX2 R137, R2 ;  /* 0x0000000200897308 */ /* 0x0002a20000000800 */
[C---:B------:R-:W-:Y:S06]  /*54e0*/  HMMA.16816.F32 R104, R12.reuse, R70, R24 ;  /* 0x000000460c68723c */ /* 0x040fec0000001818 */
[----:B------:R-:W-:Y:S01]  /*54f0*/  HMMA.16816.F32 R100, R12, R60, R52 ;  /* 0x0000003c0c64723c */ /* 0x000fe20000001834 */
[----:B-1----:R-:W-:-:S05]  /*5500*/  FFMA.FTZ R2, R159, UR5, -R4 ;  /* 0x000000059f027c23 */ /* 0x002fca0008010804 */
[----:B------:R-:W-:Y:S01]  /*5510*/  HMMA.16816.F32 R92, R12, R62, R56 ;  /* 0x0000003e0c5c723c */ /* 0x000fe20000001838 */
[----:B------:R1:W-:Y:S05]  /*5520*/  MUFU.EX2 R145, R2 ;  /* 0x0000000200917308 */ /* 0x0003ea0000000800 */
[C---:B------:R-:W-:Y:S06]  /*5530*/  HMMA.16816.F32 R24, R8.reuse, R40, RZ ;  /* 0x000000280818723c */ /* 0x040fec00000018ff */
[----:B------:R-:W-:Y:S01]  /*5540*/  HMMA.16816.F32 R20, R8, R42, RZ ;  /* 0x0000002a0814723c */ /* 0x000fe200000018ff */
[----:B-1----:R-:W-:-:S05]  /*5550*/  FFMA.FTZ R2, R156, UR5, -R4 ;  /* 0x000000059c027c23 */ /* 0x002fca0008010804 */
[C---:B------:R-:W-:Y:S01]  /*5560*/  HMMA.16816.F32 R16, R8.reuse, R44, RZ ;  /* 0x0000002c0810723c */ /* 0x040fe200000018ff */
[----:B------:R1:W-:Y:S05]  /*5570*/  MUFU.EX2 R139, R2 ;  /* 0x00000002008b7308 */ /* 0x0003ea0000000800 */
[C---:B------:R-:W-:Y:S06]  /*5580*/  HMMA.16816.F32 R12, R8.reuse, R48, RZ ;  /* 0x00000030080c723c */ /* 0x040fec00000018ff */
[----:B------:R-:W-:Y:S07]  /*5590*/  HMMA.16816.F32 R40, R8, R50, RZ ;  /* 0x000000320828723c */ /* 0x000fee00000018ff */
[----:B------:R-:W-:Y:S01]  /*55a0*/  F2FP.F16.F32.PACK_AB R8, R237, R134 ;  /* 0x00000086ed08723e */ /* 0x000fe200000000ff */
[----:B-1----:R-:W-:Y:S01]  /*55b0*/  FFMA.FTZ R2, R148, UR5, -R4 ;  /* 0x0000000594027c23 */ /* 0x002fe20008010804 */
[----:B------:R-:W-:-:S02]  /*55c0*/  F2FP.F16.F32.PACK_AB R9, R241, R144 ;  /* 0x00000090f109723e */ /* 0x000fc400000000ff */
[----:B------:R-:W-:Y:S02]  /*55d0*/  F2FP.F16.F32.PACK_AB R10, R226, R238 ;  /* 0x000000eee20a723e */ /* 0x000fe400000000ff */
[----:B---3--:R-:W-:Y:S01]  /*55e0*/  F2FP.F16.F32.PACK_AB R11, R132, R227 ;  /* 0x000000e3840b723e */ /* 0x008fe200000000ff */
[----:B------:R1:W3:Y:S06]  /*55f0*/  MUFU.EX2 R228, R2 ;  /* 0x0000000200e47308 */ /* 0x0002ec0000000800 */
[C---:B------:R-:W-:Y:S06]  /*5600*/  HMMA.16816.F32 R48, R8.reuse, R60, R32 ;  /* 0x0000003c0830723c */ /* 0x040fec0000001820 */
[----:B------:R-:W-:Y:S01]  /*5610*/  HMMA.16816.F32 R60, R8, R62, R28 ;  /* 0x0000003e083c723c */ /* 0x000fe2000000181c */
[----:B-1----:R-:W-:-:S05]  /*5620*/  FFMA.FTZ R2, R150, UR5, -R4 ;  /* 0x0000000596027c23 */ /* 0x002fca0008010804 */
[----:B------:R-:W-:Y:S01]  /*5630*/  HMMA.16816.F32 R28, R8, R70, R36 ;  /* 0x00000046081c723c */ /* 0x000fe20000001824 */
[----:B------:R1:W3:Y:S02]  /*5640*/  MUFU.EX2 R36, R2 ;  /* 0x0000000200247308 */ /* 0x0002e40000000800 */
[----:B-1----:R-:W-:-:S06]  /*5650*/  FFMA.FTZ R2, R151, UR5, -R0 ;  /* 0x0000000597027c23 */ /* 0x002fcc0008010800 */
[----:B------:R1:W-:Y:S02]  /*5660*/  MUFU.EX2 R155, R2 ;  /* 0x00000002009b7308 */ /* 0x0003e40000000800 */
[----:B-1----:R-:W-:Y:S01]  /*5670*/  FFMA.FTZ R2, R149, UR5, -R0 ;  /* 0x0000000595027c23 */ /* 0x002fe20008010800 */
[----:B----4-:R-:W-:-:S05]  /*5680*/  MOV R149, R143 ;  /* 0x0000008f00957202 */ /* 0x010fca0000000f00 */
[----:B------:R1:W4:Y:S01]  /*5690*/  MUFU.EX2 R143, R2 ;  /* 0x00000002008f7308 */ /* 0x0003220000000800 */
[----:B--2---:R-:W-:Y:S01]  /*56a0*/  MOV R150, R229 ;  /* 0x000000e500967202 */ /* 0x004fe20000000f00 */
[----:B-1----:R-:W-:-:S06]  /*56b0*/  FFMA.FTZ R2, R163, UR5, -R6 ;  /* 0x00000005a3027c23 */ /* 0x002fcc0008010806 */
[----:B------:R1:W-:Y:S02]  /*56c0*/  MUFU.EX2 R146, R2 ;  /* 0x0000000200927308 */ /* 0x0003e40000000800 */
[----:B-1----:R-:W-:-:S06]  /*56d0*/  FFMA.FTZ R2, R160, UR5, -R6 ;  /* 0x00000005a0027c23 */ /* 0x002fcc0008010806 */
[----:B------:R1:W2:Y:S01]  /*56e0*/  MUFU.EX2 R37, R2 ;  /* 0x0000000200257308 */ /* 0x0002a20000000800 */
[----:B------:R-:W-:Y:S01]  /*56f0*/  HMMA.16816.F32 R52, R8, R64, R24 ;  /* 0x000000400834723c */ /* 0x000fe20000001818 */
[----:B------:R-:W-:Y:S01]  /*5700*/  LDSM.16.MT88.4 R24, [R222+0x9000] ;  /* 0x00900000de18783b */ /* 0x000fe20000004200 */
[----:B-1----:R-:W-:-:S05]  /*5710*/  FFMA.FTZ R2, R125, UR5, -R6 ;  /* 0x000000057d027c23 */ /* 0x002fca0008010806 */
[----:B------:R1:W-:Y:S01]  /*5720*/  MUFU.EX2 R229, R2 ;  /* 0x0000000200e57308 */ /* 0x0003e20000000800 */
[C---:B------:R-:W-:Y:S01]  /*5730*/  HMMA.16816.F32 R56, R8.reuse, R68, R16 ;  /* 0x000000440838723c */ /* 0x040fe20000001810 */
[----:B------:R-:W-:Y:S05]  /*5740*/  LDSM.16.MT88.4 R16, [R223+0x9000] ;  /* 0x00900000df10783b */ /* 0x000fea0000004200 */
[----:B------:R-:W-:Y:S01]  /*5750*/  HMMA.16816.F32 R80, R8, R72, R12 ;  /* 0x000000480850723c */ /* 0x000fe2000000180c */
[----:B------:R-:W-:Y:S01]  /*5760*/  LDSM.16.MT88.4 R12, [R221+0x9000] ;  /* 0x00900000dd0c783b */ /* 0x000fe20000004200 */
[----:B-1----:R-:W-:-:S04]  /*5770*/  FFMA.FTZ R2, R124, UR5, -R6 ;  /* 0x000000057c027c23 */ /* 0x002fc80008010806 */
[----:B------:R1:W-:Y:S01]  /*5780*/  MUFU.EX2 R157, R2 ;  /* 0x00000002009d7308 */ /* 0x0003e20000000800 */
[----:B------:R-:W-:Y:S01]  /*5790*/  HMMA.16816.F32 R44, R8, R66, R20 ;  /* 0x00000042082c723c */ /* 0x000fe20000001814 */
[----:B------:R-:W4:Y:S01]  /*57a0*/  LDSM.16.MT88.4 R20, [R220+0x9000] ;  /* 0x00900000dc14783b */ /* 0x000f220000004200 */
[----:B------:R-:W-:Y:S02]  /*57b0*/  IMAD.MOV.U32 R124, RZ, RZ, R227 ;  /* 0x000000ffff7c7224 */ /* 0x000fe400078e00e3 */
[----:B-1----:R-:W-:-:S04]  /*57c0*/  FFMA.FTZ R2, R175, UR5, -R0 ;  /* 0x00000005af027c23 */ /* 0x002fc80008010800 */
[----:B------:R1:W-:Y:S02]  /*57d0*/  MUFU.EX2 R147, R2 ;  /* 0x0000000200937308 */ /* 0x0003e40000000800 */
[----:B-1----:R-:W-:-:S06]  /*57e0*/  FFMA.FTZ R2, R161, UR5, -R0 ;  /* 0x00000005a1027c23 */ /* 0x002fcc0008010800 */
[----:B------:R1:W-:Y:S02]  /*57f0*/  MUFU.EX2 R227, R2 ;  /* 0x0000000200e37308 */ /* 0x0003e40000000800 */
[----:B-1----:R-:W-:-:S06]  /*5800*/  FFMA.FTZ R2, R176, UR5, -R5 ;  /* 0x00000005b0027c23 */ /* 0x002fcc0008010805 */
[----:B------:R1:W-:Y:S01]  /*5810*/  MUFU.EX2 R159, R2 ;  /* 0x00000002009f7308 */ /* 0x0003e20000000800 */
[----:B------:R-:W-:Y:S01]  /*5820*/  HMMA.16816.F32 R32, R8, R74, R40 ;  /* 0x0000004a0820723c */ /* 0x000fe20000001828 */
[----:B------:R-:W-:Y:S01]  /*5830*/  MOV R176, R137 ;  /* 0x0000008900b07202 */ /* 0x000fe20000000f00 */
[----:B-1----:R-:W-:Y:S01]  /*5840*/  FFMA.FTZ R2, R162, UR5, -R5 ;  /* 0x00000005a2027c23 */ /* 0x002fe20008010805 */
[----:B------:R-:W-:-:S04]  /*5850*/  IMAD.MOV.U32 R162, RZ, RZ, R242 ;  /* 0x000000ffffa27224 */ /* 0x000fc800078e00f2 */
[----:B------:R1:W2:Y:S01]  /*5860*/  MUFU.EX2 R242, R2 ;  /* 0x0000000200f27308 */ /* 0x0002a20000000800 */
[----:B------:R-:W-:Y:S01]  /*5870*/  F2FP.F16.F32.PACK_AB R10, R137, R150 ;  /* 0x00000096890a723e */ /* 0x000fe200000000ff */
[----:B---3--:R-:W-:Y:S02]  /*5880*/  IMAD.MOV.U32 R151, RZ, RZ, R228 ;  /* 0x000000ffff977224 */ /* 0x008fe400078e00e4 */
[----:B-1----:R-:W-:-:S04]  /*5890*/  FFMA.FTZ R2, R127, UR5, -R5 ;  /* 0x000000057f027c23 */ /* 0x002fc80008010805 */
[----:B------:R1:W-:Y:S01]  /*58a0*/  MUFU.EX2 R153, R2 ;  /* 0x0000000200997308 */ /* 0x0003e20000000800 */
[----:B------:R-:W-:Y:S02]  /*58b0*/  F2FP.F16.F32.PACK_AB R8, R204, R224 ;  /* 0x000000e0cc08723e */ /* 0x000fe400000000ff */
[----:B------:R-:W-:Y:S02]  /*58c0*/  F2FP.F16.F32.PACK_AB R9, R139, R145 ;  /* 0x000000918b09723e */ /* 0x000fe400000000ff */
[----:B------:R-:W-:Y:S01]  /*58d0*/  F2FP.F16.F32.PACK_AB R11, R36, R151 ;  /* 0x00000097240b723e */ /* 0x000fe200000000ff */
[----:B-1----:R-:W-:-:S04]  /*58e0*/  FFMA.FTZ R2, R126, UR5, -R5 ;  /* 0x000000057e027c23 */ /* 0x002fc80008010805 */
[----:B------:R1:W-:Y:S02]  /*58f0*/  MUFU.EX2 R137, R2 ;  /* 0x0000000200897308 */ /* 0x0003e40000000800 */
[----:B----4-:R-:W-:Y:S01]  /*5900*/  HMMA.16816.F32 R64, R8, R20, R100 ;  /* 0x000000140840723c */ /* 0x010fe20000001864 */
[----:B-1----:R-:W-:Y:S01]  /*5910*/  FFMA.FTZ R2, R177, UR5, -R4 ;  /* 0x00000005b1027c23 */ /* 0x002fe20008010804 */
[----:B------:R-:W-:-:S04]  /*5920*/  MOV R177, R225 ;  /* 0x000000e100b17202 */ /* 0x000fc80000000f00 */
[----:B------:R1:W-:Y:S01]  /*5930*/  MUFU.EX2 R225, R2 ;  /* 0x0000000200e17308 */ /* 0x0003e20000000800 */
[C---:B------:R-:W-:Y:S06]  /*5940*/  HMMA.16816.F32 R76, R8.reuse, R16, R76 ;  /* 0x00000010084c723c */ /* 0x040fec000000184c */
[----:B------:R-:W-:Y:S01]  /*5950*/  HMMA.16816.F32 R88, R8, R12, R88 ;  /* 0x0000000c0858723c */ /* 0x000fe20000001858 */
[----:B-1----:R-:W-:-:S04]  /*5960*/  FFMA.FTZ R2, R174, UR5, -R4 ;  /* 0x00000005ae027c23 */ /* 0x002fc80008010804 */
[----:B------:R1:W3:Y:S01]  /*5970*/  MUFU.EX2 R125, R2 ;  /* 0x00000002007d7308 */ /* 0x0002e20000000800 */
[C---:B------:R-:W-:Y:S06]  /*5980*/  HMMA.16816.F32 R112, R8.reuse, R24, R112 ;  /* 0x000000180870723c */ /* 0x040fec0000001870 */
[C---:B------:R-:W-:Y:S06]  /*5990*/  HMMA.16816.F32 R72, R8.reuse, R22, R92 ;  /* 0x000000160848723c */ /* 0x040fec000000185c */
[----:B------:R-:W-:Y:S01]  /*59a0*/  HMMA.16816.F32 R84, R8, R18, R84 ;  /* 0x000000120854723c */ /* 0x000fe20000001854 */
[----:B-1----:R-:W-:-:S05]  /*59b0*/  FFMA.FTZ R2, R173, UR5, -R4 ;  /* 0x00000005ad027c23 */ /* 0x002fca0008010804 */
[C---:B------:R-:W-:Y:S01]  /*59c0*/  HMMA.16816.F32 R104, R8.reuse, R14, R104 ;  /* 0x0000000e0868723c */ /* 0x040fe20000001868 */
[----:B------:R1:W-:Y:S05]  /*59d0*/  MUFU.EX2 R152, R2 ;  /* 0x0000000200987308 */ /* 0x0003ea0000000800 */
[----:B------:R-:W-:Y:S07]  /*59e0*/  HMMA.16816.F32 R96, R8, R26, R96 ;  /* 0x0000001a0860723c */ /* 0x000fee0000001860 */
[----:B------:R-:W-:-:S02]  /*59f0*/  F2FP.F16.F32.PACK_AB R8, R230, R3 ;  /* 0x00000003e608723e */ /* 0x000fc400000000ff */
[----:B------:R-:W-:Y:S02]  /*5a00*/  F2FP.F16.F32.PACK_AB R9, R239, R149 ;  /* 0x00000095ef09723e */ /* 0x000fe400000000ff */
[----:B------:R-:W-:Y:S02]  /*5a10*/  F2FP.F16.F32.PACK_AB R10, R234, R240 ;  /* 0x000000f0ea0a723e */ /* 0x000fe400000000ff */
[----:B------:R-:W-:Y:S01]  /*5a20*/  F2FP.F16.F32.PACK_AB R11, R143, R155 ;  /* 0x0000009b8f0b723e */ /* 0x000fe200000000ff */
[----:B-1----:R-:W-:-:S04]  /*5a30*/  FFMA.FTZ R2, R178, UR5, -R0 ;  /* 0x00000005b2027c23 */ /* 0x002fc80008010800 */
[----:B------:R1:W-:Y:S01]  /*5a40*/  MUFU.EX2 R154, R2 ;  /* 0x00000002009a7308 */ /* 0x0003e20000000800 */
[----:B--2---:R-:W-:Y:S01]  /*5a50*/  MOV R175, R37 ;  /* 0x0000002500af7202 */ /* 0x004fe20000000f00 */
[----:B------:R-:W-:Y:S01]  /*5a60*/  HMMA.16816.F32 R92, R8, R20, R48 ;  /* 0x00000014085c723c */ /* 0x000fe20000001830 */
[----:B------:R-:W-:-:S05]  /*5a70*/  MOV R160, R36 ;  /* 0x0000002400a07202 */ /* 0x000fca0000000f00 */
[C---:B------:R-:W-:Y:S06]  /*5a80*/  HMMA.16816.F32 R48, R8.reuse, R18, R44 ;  /* 0x000000120830723c */ /* 0x040fec000000182c */
[----:B------:R-:W-:Y:S01]  /*5a90*/  HMMA.16816.F32 R40, R8, R14, R28 ;  /* 0x0000000e0828723c */ /* 0x000fe2000000181c */
[----:B-1----:R-:W-:-:S05]  /*5aa0*/  FFMA.FTZ R2, R168, UR5, -R0 ;  /* 0x00000005a8027c23 */ /* 0x002fca0008010800 */
[C---:B------:R-:W-:Y:S01]  /*5ab0*/  HMMA.16816.F32 R68, R8.reuse, R22, R60 ;  /* 0x000000160844723c */ /* 0x040fe2000000183c */
[----:B------:R1:W-:Y:S01]  /*5ac0*/  MUFU.EX2 R156, R2 ;  /* 0x00000002009c7308 */ /* 0x0003e20000000800 */
[----:B------:R-:W2:Y:S04]  /*5ad0*/  LDSM.16.MT88.4 R20, [R220+0x9800] ;  /* 0x00980000dc14783b */ /* 0x000ea80000004200 */
[C---:B------:R-:W-:Y:S01]  /*5ae0*/  HMMA.16816.F32 R52, R8.reuse, R16, R52 ;  /* 0x000000100834723c */ /* 0x040fe20000001834 */
[----:B------:R-:W4:Y:S05]  /*5af0*/  LDSM.16.MT88.4 R16, [R223+0x9800] ;  /* 0x00980000df10783b */ /* 0x000f2a0000004200 */
[C---:B------:R-:W-:Y:S01]  /*5b00*/  HMMA.16816.F32 R44, R8.reuse, R12, R56 ;  /* 0x0000000c082c723c */ /* 0x040fe20000001838 */
[----:B------:R-:W4:Y:S05]  /*5b10*/  LDSM.16.MT88.4 R12, [R221+0x9800] ;  /* 0x00980000dd0c783b */ /* 0x000f2a0000004200 */
[----:B------:R-:W-:Y:S01]  /*5b20*/  HMMA.16816.F32 R36, R8, R24, R80 ;  /* 0x000000180824723c */ /* 0x000fe20000001850 */
[----:B-1----:R-:W-:-:S05]  /*5b30*/  FFMA.FTZ R2, R179, UR5, -R6 ;  /* 0x00000005b3027c23 */ /* 0x002fca0008010806 */
[----:B------:R-:W-:Y:S01]  /*5b40*/  HMMA.16816.F32 R28, R8, R26, R32 ;  /* 0x0000001a081c723c */ /* 0x000fe20000001820 */
[----:B------:R-:W1:Y:S01]  /*5b50*/  LDSM.16.MT88.4 R24, [R222+0x9800] ;  /* 0x00980000de18783b */ /* 0x000e620000004200 */
[----:B------:R3:W-:Y:S01]  /*5b60*/  MUFU.EX2 R228, R2 ;  /* 0x0000000200e47308 */ /* 0x0007e20000000800 */
[----:B------:R-:W-:Y:S02]  /*5b70*/  IMAD.MOV.U32 R174, RZ, RZ, R3 ;  /* 0x000000ffffae7224 */ /* 0x000fe400078e0003 */
[----:B------:R-:W-:Y:S01]  /*5b80*/  FFMA.FTZ R3, R172, UR5, -R4 ;  /* 0x00000005ac037c23 */ /* 0x000fe20008010804 */
[----:B---3--:R-:W-:-:S04]  /*5b90*/  FFMA.FTZ R2, R169, UR5, -R6 ;  /* 0x00000005a9027c23 */ /* 0x008fc80008010806 */
[----:B------:R3:W-:Y:S08]  /*5ba0*/  MUFU.EX2 R158, R2 ;  /* 0x00000002009e7308 */ /* 0x0007f00000000800 */
[----:B------:R-:W2:Y:S01]  /*5bb0*/  MUFU.EX2 R173, R3 ;  /* 0x0000000300ad7308 */ /* 0x000ea20000000800 */
[----:B---3--:R-:W-:-:S07]  /*5bc0*/  FFMA.FTZ R2, R166, UR5, -R6 ;  /* 0x00000005a6027c23 */ /* 0x008fce0008010806 */
[----:B------:R3:W-:Y:S02]  /*5bd0*/  MUFU.EX2 R178, R2 ;  /* 0x0000000200b27308 */ /* 0x0007e40000000800 */
[----:B---3--:R-:W-:-:S06]  /*5be0*/  FFMA.FTZ R2, R164, UR5, -R6 ;  /* 0x00000005a4027c23 */ /* 0x008fcc0008010806 */
[----:B------:R3:W-:Y:S01]  /*5bf0*/  MUFU.EX2 R161, R2 ;  /* 0x0000000200a17308 */ /* 0x0007e20000000800 */
[----:B------:R-:W-:Y:S02]  /*5c00*/  F2FP.F16.F32.PACK_AB R8, R242, R159 ;  /* 0x0000009ff208723e */ /* 0x000fe400000000ff */
[----:B------:R-:W-:Y:S01]  /*5c10*/  F2FP.F16.F32.PACK_AB R9, R125, R225 ;  /* 0x000000e17d09723e */ /* 0x000fe200000000ff */
[----:B---3--:R-:W-:-:S04]  /*5c20*/  FFMA.FTZ R2, R186, UR5, -R0 ;  /* 0x00000005ba027c23 */ /* 0x008fc80008010800 */
[----:B------:R3:W-:Y:S01]  /*5c30*/  MUFU.EX2 R251, R2 ;  /* 0x0000000200fb7308 */ /* 0x0007e20000000800 */
[----:B------:R-:W-:Y:S02]  /*5c40*/  F2FP.F16.F32.PACK_AB R10, R137, R153 ;  /* 0x00000099890a723e */ /* 0x000fe400000000ff */
[----:B--2---:R-:W-:Y:S01]  /*5c50*/  F2FP.F16.F32.PACK_AB R11, R173, R152 ;  /* 0x00000098ad0b723e */ /* 0x004fe200000000ff */
[----:B---3--:R-:W-:-:S04]  /*5c60*/  FFMA.FTZ R2, R171, UR5, -R0 ;  /* 0x00000005ab027c23 */ /* 0x008fc80008010800 */
[----:B------:R2:W-:Y:S02]  /*5c70*/  MUFU.EX2 R148, R2 ;  /* 0x0000000200947308 */ /* 0x0005e40000000800 */
[C---:B------:R-:W-:Y:S06]  /*5c80*/  HMMA.16816.F32 R64, R8.reuse, R20, R64 ;  /* 0x000000140840723c */ /* 0x040fec0000001840 */
[----:B------:R-:W-:Y:S01]  /*5c90*/  HMMA.16816.F32 R60, R8, R22, R72 ;  /* 0x00000016083c723c */ /* 0x000fe20000001848 */
[----:B--2---:R-:W-:-:S04]  /*5ca0*/  FFMA.FTZ R2, R187, UR5, -R5 ;  /* 0x00000005bb027c23 */ /* 0x004fc80008010805 */
[----:B------:R2:W-:Y:S01]  /*5cb0*/  MUFU.EX2 R249, R2 ;  /* 0x0000000200f97308 */ /* 0x0005e20000000800 */
[C---:B----4-:R-:W-:Y:S06]  /*5cc0*/  HMMA.16816.F32 R56, R8.reuse, R16, R76 ;  /* 0x000000100838723c */ /* 0x050fec000000184c */
[----:B------:R-:W-:Y:S01]  /*5cd0*/  HMMA.16816.F32 R84, R8, R18, R84 ;  /* 0x000000120854723c */ /* 0x000fe20000001854 */
[----:B--2---:R-:W-:-:S05]  /*5ce0*/  FFMA.FTZ R2, R185, UR5, -R5 ;  /* 0x00000005b9027c23 */ /* 0x004fca0008010805 */
[C---:B------:R-:W-:Y:S01]  /*5cf0*/  HMMA.16816.F32 R88, R8.reuse, R12, R88 ;  /* 0x0000000c0858723c */ /* 0x040fe20000001858 */
[----:B------:R2:W3:Y:S05]  /*5d00*/  MUFU.EX2 R250, R2 ;  /* 0x0000000200fa7308 */ /* 0x0004ea0000000800 */
[C---:B------:R-:W-:Y:S06]  /*5d10*/  HMMA.16816.F32 R104, R8.reuse, R14, R104 ;  /* 0x0000000e0868723c */ /* 0x040fec0000001868 */
[C---:B-1----:R-:W-:Y:S06]  /*5d20*/  HMMA.16816.F32 R112, R8.reuse, R24, R112 ;  /* 0x000000180870723c */ /* 0x042fec0000001870 */
[----:B------:R-:W-:Y:S01]  /*5d30*/  HMMA.16816.F32 R100, R8, R26, R96 ;  /* 0x0000001a0864723c */ /* 0x000fe20000001860 */
[----:B--2---:R-:W-:-:S06]  /*5d40*/  FFMA.FTZ R2, R167, UR5, -R5 ;  /* 0x00000005a7027c23 */ /* 0x004fcc0008010805 */
[----:B------:R-:W-:Y:S02]  /*5d50*/  F2FP.F16.F32.PACK_AB R8, R175, R146 ;  /* 0x00000092af08723e */ /* 0x000fe400000000ff */
[----:B------:R-:W-:Y:S02]  /*5d60*/  F2FP.F16.F32.PACK_AB R9, R227, R147 ;  /* 0x00000093e309723e */ /* 0x000fe400000000ff */
[----:B------:R-:W-:Y:S02]  /*5d70*/  F2FP.F16.F32.PACK_AB R10, R157, R229 ;  /* 0x000000e59d0a723e */ /* 0x000fe400000000ff */
[----:B------:R-:W-:Y:S01]  /*5d80*/  F2FP.F16.F32.PACK_AB R11, R156, R154 ;  /* 0x0000009a9c0b723e */ /* 0x000fe200000000ff */
[----:B------:R1:W-:Y:S06]  /*5d90*/  MUFU.EX2 R252, R2 ;  /* 0x0000000200fc7308 */ /* 0x0003ec0000000800 */
[C---:B------:R-:W-:Y:S06]  /*5da0*/  HMMA.16816.F32 R108, R8.reuse, R20, R92 ;  /* 0x00000014086c723c */ /* 0x040fec000000185c */
[----:B------:R-:W-:Y:S01]  /*5db0*/  HMMA.16816.F32 R96, R8, R22, R68 ;  /* 0x000000160860723c */ /* 0x000fe20000001844 */
[----:B------:R-:W2:Y:S01]  /*5dc0*/  LDSM.16.MT88.4 R20, [R220+0xa000] ;  /* 0x00a00000dc14783b */ /* 0x000ea20000004200 */
[----:B-1----:R-:W-:-:S04]  /*5dd0*/  FFMA.FTZ R2, R165, UR5, -R5 ;  /* 0x00000005a5027c23 */ /* 0x002fc80008010805 */
[C---:B------:R-:W-:Y:S01]  /*5de0*/  HMMA.16816.F32 R92, R8.reuse, R16, R52 ;  /* 0x00000010085c723c */ /* 0x040fe20000001834 */
[----:B------:R1:W4:Y:S05]  /*5df0*/  MUFU.EX2 R163, R2 ;  /* 0x0000000200a37308 */ /* 0x00032a0000000800 */
[C---:B------:R-:W-:Y:S01]  /*5e00*/  HMMA.16816.F32 R80, R8.reuse, R18, R48 ;  /* 0x000000120850723c */ /* 0x040fe20000001830 */
[----:B------:R-:W2:Y:S05]  /*5e10*/  LDSM.16.MT88.4 R16, [R223+0xa000] ;  /* 0x00a00000df10783b */ /* 0x000eaa0000004200 */
[C---:B------:R-:W-:Y:S06]  /*5e20*/  HMMA.16816.F32 R76, R8.reuse, R12, R44 ;  /* 0x0000000c084c723c */ /* 0x040fec000000182c */
[----:B------:R-:W-:Y:S01]  /*5e30*/  HMMA.16816.F32 R72, R8, R14, R40 ;  /* 0x0000000e0848723c */ /* 0x000fe20000001828 */
[----:B------:R-:W2:Y:S01]  /*5e40*/  LDSM.16.MT88.4 R12, [R221+0xa000] ;  /* 0x00a00000dd0c783b */ /* 0x000ea20000004200 */
[----:B-1----:R-:W-:-:S04]  /*5e50*/  FFMA.FTZ R2, R189, UR5, -R4 ;  /* 0x00000005bd027c23 */ /* 0x002fc80008010804 */
[C---:B------:R-:W-:Y:S01]  /*5e60*/  HMMA.16816.F32 R32, R8.reuse, R24, R36 ;  /* 0x000000180820723c */ /* 0x040fe20000001824 */
[----:B------:R1:W-:Y:S05]  /*5e70*/  MUFU.EX2 R248, R2 ;  /* 0x0000000200f87308 */ /* 0x0003ea0000000800 */
[----:B------:R-:W-:Y:S01]  /*5e80*/  HMMA.16816.F32 R68, R8, R26, R28 ;  /* 0x0000001a0844723c */ /* 0x000fe2000000181c */
[----:B------:R-:W2:Y:S01]  /*5e90*/  LDSM.16.MT88.4 R24, [R222+0xa000] ;  /* 0x00a00000de18783b */ /* 0x000ea20000004200 */
[----:B------:R-:W-:Y:S01]  /*5ea0*/  FFMA.FTZ R3, R170, UR5, -R4 ;  /* 0x00000005aa037c23 */ /* 0x000fe20008010804 */
[----:B------:R-:W-:Y:S02]  /*5eb0*/  IMAD.MOV.U32 R126, RZ, RZ, R243 ;  /* 0x000000ffff7e7224 */ /* 0x000fe400078e00f3 */
[----:B------:R-:W-:-:S02]  /*5ec0*/  IMAD.MOV.U32 R127, RZ, RZ, R244 ;  /* 0x000000ffff7f7224 */ /* 0x000fc400078e00f4 */
[----:B-1----:R-:W-:Y:S01]  /*5ed0*/  FFMA.FTZ R2, R188, UR5, -R4 ;  /* 0x00000005bc027c23 */ /* 0x002fe20008010804 */
[----:B---3--:R-:W-:Y:S01]  /*5ee0*/  F2FP.F16.F32.PACK_AB R8, R250, R249 ;  /* 0x000000f9fa08723e */ /* 0x008fe200000000ff */
[----:B------:R-:W-:Y:S01]  /*5ef0*/  IMAD.MOV.U32 R165, RZ, RZ, R242 ;  /* 0x000000ffffa57224 */ /* 0x000fe200078e00f2 */
[----:B----4-:R-:W-:Y:S01]  /*5f00*/  F2FP.F16.F32.PACK_AB R10, R163, R252 ;  /* 0x000000fca30a723e */ /* 0x010fe200000000ff */
[----:B------:R1:W3:Y:S01]  /*5f10*/  MUFU.EX2 R247, R2 ;  /* 0x0000000200f77308 */ /* 0x0002e20000000800 */
[----:B------:R-:W-:Y:S07]  /*5f20*/  LDSM.16.MT88.4 R28, [R222+0xa800] ;  /* 0x00a80000de1c783b */ /* 0x000fee0000004200 */
[----:B------:R-:W-:Y:S01]  /*5f30*/  MUFU.EX2 R246, R3 ;  /* 0x0000000300f67308 */ /* 0x000fe20000000800 */
[----:B-1----:R-:W-:-:S07]  /*5f40*/  FFMA.FTZ R2, R184, UR5, -R4 ;  /* 0x00000005b8027c23 */ /* 0x002fce0008010804 */
[----:B------:R1:W4:Y:S02]  /*5f50*/  MUFU.EX2 R245, R2 ;  /* 0x0000000200f57308 */ /* 0x0003240000000800 */
[----:B-1----:R-:W-:-:S06]  /*5f60*/  FFMA.FTZ R2, R190, UR5, -R0 ;  /* 0x00000005be027c23 */ /* 0x002fcc0008010800 */
[----:B------:R1:W-:Y:S01]  /*5f70*/  MUFU.EX2 R243, R2 ;  /* 0x0000000200f37308 */ /* 0x0003e20000000800 */
[----:B---3--:R-:W-:Y:S02]  /*5f80*/  F2FP.F16.F32.PACK_AB R9, R247, R248 ;  /* 0x000000f8f709723e */ /* 0x008fe400000000ff */
[----:B----4-:R-:W-:Y:S01]  /*5f90*/  F2FP.F16.F32.PACK_AB R11, R246, R245 ;  /* 0x000000f5f60b723e */ /* 0x010fe200000000ff */
[----:B-1----:R-:W-:-:S04]  /*5fa0*/  FFMA.FTZ R2, R180, UR5, -R0 ;  /* 0x00000005b4027c23 */ /* 0x002fc80008010800 */
[----:B------:R-:W1:Y:S02]  /*5fb0*/  MUFU.EX2 R244, R2 ;  /* 0x0000000200f47308 */ /* 0x000e640000000800 */
[C---:B--2---:R-:W-:Y:S06]  /*5fc0*/  HMMA.16816.F32 R64, R8.reuse, R20, R64 ;  /* 0x000000140840723c */ /* 0x044fec0000001840 */
[C---:B------:R-:W-:Y:S06]  /*5fd0*/  HMMA.16816.F32 R60, R8.reuse, R22, R60 ;  /* 0x00000016083c723c */ /* 0x040fec000000183c */
[C---:B------:R-:W-:Y:S06]  /*5fe0*/  HMMA.16816.F32 R56, R8.reuse, R16, R56 ;  /* 0x000000100838723c */ /* 0x040fec0000001838 */
[C---:B------:R-:W-:Y:S06]  /*5ff0*/  HMMA.16816.F32 R52, R8.reuse, R18, R84 ;  /* 0x000000120834723c */ /* 0x040fec0000001854 */
[C---:B------:R-:W-:Y:S06]  /*6000*/  HMMA.16816.F32 R48, R8.reuse, R12, R88 ;  /* 0x0000000c0830723c */ /* 0x040fec0000001858 */
[C---:B------:R-:W-:Y:S06]  /*6010*/  HMMA.16816.F32 R44, R8.reuse, R14, R104 ;  /* 0x0000000e082c723c */ /* 0x040fec0000001868 */
[C---:B------:R-:W-:Y:S06]  /*6020*/  HMMA.16816.F32 R40, R8.reuse, R24, R112 ;  /* 0x000000180828723c */ /* 0x040fec0000001870 */
[----:B------:R-:W-:Y:S07]  /*6030*/  HMMA.16816.F32 R36, R8, R26, R100 ;  /* 0x0000001a0824723c */ /* 0x000fee0000001864 */
[----:B------:R-:W-:-:S02]  /*6040*/  F2FP.F16.F32.PACK_AB R8, R158, R228 ;  /* 0x000000e49e08723e */ /* 0x000fc400000000ff */
[----:B------:R-:W-:Y:S02]  /*6050*/  F2FP.F16.F32.PACK_AB R9, R148, R251 ;  /* 0x000000fb9409723e */ /* 0x000fe400000000ff */
[----:B------:R-:W-:Y:S02]  /*6060*/  F2FP.F16.F32.PACK_AB R10, R161, R178 ;  /* 0x000000b2a10a723e */ /* 0x000fe400000000ff */
[----:B-1----:R-:W-:-:S07]  /*6070*/  F2FP.F16.F32.PACK_AB R11, R244, R243 ;  /* 0x000000f3f40b723e */ /* 0x002fce00000000ff */
[C---:B------:R-:W-:Y:S06]  /*6080*/  HMMA.16816.F32 R88, R8.reuse, R12, R76 ;  /* 0x0000000c0858723c */ /* 0x040fec000000184c */
[----:B------:R-:W-:Y:S07]  /*6090*/  HMMA.16816.F32 R76, R8, R24, R32 ;  /* 0x00000018084c723c */ /* 0x000fee0000001820 */
[----:B------:R-:W-:-:S02]  /*60a0*/  FFMA.FTZ R24, R209, UR5, -R0 ;  /* 0x00000005d1187c23 */ /* 0x000fc40008010800 */
[----:B------:R-:W2:Y:S01]  /*60b0*/  LDL.LU R209, [R1+0x10] ;  /* 0x0000100001d17983 */ /* 0x000ea20000300800 */
[----:B------:R-:W-:Y:S01]  /*60c0*/  FFMA.FTZ R2, R199, UR5, -R5 ;  /* 0x00000005c7027c23 */ /* 0x000fe20008010805 */
[----:B------:R-:W-:-:S03]  /*60d0*/  MOV R199, R239 ;  /* 0x000000ef00c77202 */ /* 0x000fc60000000f00 */
[----:B------:R1:W-:Y:S01]  /*60e0*/  MUFU.EX2 R239, R2 ;  /* 0x0000000200ef7308 */ /* 0x0003e20000000800 */
[----:B------:R-:W-:Y:S01]  /*60f0*/  HMMA.16816.F32 R84, R8, R14, R72 ;  /* 0x0000000e0854723c */ /* 0x000fe20000001848 */
[----:B------:R-:W-:Y:S01]  /*6100*/  MOV R180, R241 ;  /* 0x000000f100b47202 */ /* 0x000fe20000000f00 */
[----:B------:R-:W-:Y:S01]  /*6110*/  FFMA.FTZ R3, R196, UR5, -R4 ;  /* 0x00000005c4037c23 */ /* 0x000fe20008010804 */
[----:B------:R-:W-:Y:S04]  /*6120*/  LDSM.16.MT88.4 R12, [R221+0xa800] ;  /* 0x00a80000dd0c783b */ /* 0x000fe80000004200 */
[----:B------:R-:W-:Y:S02]  /*6130*/  IMAD.MOV.U32 R72, RZ, RZ, R240 ;  /* 0x000000ffff487224 */ /* 0x000fe400078e00f0 */
[----:B-1----:R-:W-:-:S04]  /*6140*/  FFMA.FTZ R2, R197, UR5, -R5 ;  /* 0x00000005c5027c23 */ /* 0x002fc80008010805 */
[----:B------:R1:W3:Y:S01]  /*6150*/  MUFU.EX2 R240, R2 ;  /* 0x0000000200f07308 */ /* 0x0002e20000000800 */
[----:B------:R-:W-:Y:S01]  /*6160*/  HMMA.16816.F32 R104, R8, R20, R108 ;  /* 0x000000140868723c */ /* 0x000fe2000000186c */
[----:B------:R-:W-:-:S05]  /*6170*/  IMAD.MOV.U32 R74, RZ, RZ, R158 ;  /* 0x000000ffff4a7224 */ /* 0x000fca00078e009e */
[----:B------:R-:W-:Y:S01]  /*6180*/  HMMA.16816.F32 R100, R8, R22, R96 ;  /* 0x000000160864723c */ /* 0x000fe20000001860 */
[----:B------:R-:W4:Y:S01]  /*6190*/  LDSM.16.MT88.4 R20, [R220+0xa800] ;  /* 0x00a80000dc14783b */ /* 0x000f220000004200 */
[----:B-1----:R-:W-:-:S04]  /*61a0*/  FFMA.FTZ R2, R191, UR5, -R5 ;  /* 0x00000005bf027c23 */ /* 0x002fc80008010805 */
[----:B------:R1:W-:Y:S01]  /*61b0*/  MUFU.EX2 R241, R2 ;  /* 0x0000000200f17308 */ /* 0x0003e20000000800 */
[----:B------:R-:W-:Y:S02]  /*61c0*/  MOV R158, R236 ;  /* 0x000000ec009e7202 */ /* 0x000fe40000000f00 */
[----:B------:R-:W-:Y:S01]  /*61d0*/  MOV R73, R155 ;  /* 0x0000009b00497202 */ /* 0x000fe20000000f00 */
[----:B------:R-:W-:Y:S02]  /*61e0*/  IMAD.MOV.U32 R155, RZ, RZ, R237 ;  /* 0x000000ffff9b7224 */ /* 0x000fe400078e00ed */
[----:B-1----:R-:W-:-:S04]  /*61f0*/  FFMA.FTZ R2, R140, UR5, -R5 ;  /* 0x000000058c027c23 */ /* 0x002fc80008010805 */
[----:B------:R1:W-:Y:S01]  /*6200*/  MUFU.EX2 R242, R2 ;  /* 0x0000000200f27308 */ /* 0x0003e20000000800 */
[----:B------:R-:W-:Y:S01]  /*6210*/  HMMA.16816.F32 R96, R8, R16, R92 ;  /* 0x000000100860723c */ /* 0x000fe2000000185c */
[----:B-1----:R-:W-:-:S06]  /*6220*/  FFMA.FTZ R2, R200, UR5, -R4 ;  /* 0x00000005c8027c23 */ /* 0x002fcc0008010804 */
[----:B------:R1:W-:Y:S01]  /*6230*/  MUFU.EX2 R236, R2 ;  /* 0x0000000200ec7308 */ /* 0x0003e20000000800 */
[----:B------:R-:W-:Y:S01]  /*6240*/  HMMA.16816.F32 R92, R8, R18, R80 ;  /* 0x00000012085c723c */ /* 0x000fe20000001850 */
[----:B------:R-:W-:Y:S01]  /*6250*/  MOV R200, R235 ;  /* 0x000000eb00c87202 */ /* 0x000fe20000000f00 */
[----:B------:R-:W4:Y:S05]  /*6260*/  LDSM.16.MT88.4 R16, [R223+0xa800] ;  /* 0x00a80000df10783b */ /* 0x000f2a0000004200 */
[----:B------:R-:W-:Y:S01]  /*6270*/  MOV R81, R177 ;  /* 0x000000b100517202 */ /* 0x000fe20000000f00 */
[----:B------:R-:W-:Y:S02]  /*6280*/  IMAD.MOV.U32 R177, RZ, RZ, R234 ;  /* 0x000000ffffb17224 */ /* 0x000fe400078e00ea */
[----:B-1----:R-:W-:-:S04]  /*6290*/  FFMA.FTZ R2, R198, UR5, -R4 ;  /* 0x00000005c6027c23 */ /* 0x002fc80008010804 */
[----:B------:R1:W3:Y:S08]  /*62a0*/  MUFU.EX2 R237, R2 ;  /* 0x0000000200ed7308 */ /* 0x0002f00000000800 */
[----:B------:R-:W-:Y:S01]  /*62b0*/  MUFU.EX2 R234, R3 ;  /* 0x0000000300ea7308 */ /* 0x000fe20000000800 */
[----:B-1----:R-:W-:-:S07]  /*62c0*/  FFMA.FTZ R2, R141, UR5, -R4 ;  /* 0x000000058d027c23 */ /* 0x002fce0008010804 */
[----:B------:R-:W1:Y:S01]  /*62d0*/  MUFU.EX2 R235, R2 ;  /* 0x0000000200eb7308 */ /* 0x000e620000000800 */
[----:B------:R-:W-:Y:S01]  /*62e0*/  HMMA.16816.F32 R68, R8, R26, R68 ;  /* 0x0000001a0844723c */ /* 0x000fe20000001844 */
[----:B------:R-:W-:Y:S01]  /*62f0*/  MOV R75, R127 ;  /* 0x0000007f004b7202 */ /* 0x000fe20000000f00 */
[----:B------:R-:W-:-:S05]  /*6300*/  IMAD.MOV.U32 R179, RZ, RZ, R162 ;  /* 0x000000ffffb37224 */ /* 0x000fca00078e00a2 */
[----:B---3--:R-:W-:Y:S02]  /*6310*/  F2FP.F16.F32.PACK_AB R8, R240, R239 ;  /* 0x000000eff008723e */ /* 0x008fe400000000ff */
[----:B------:R-:W-:Y:S02]  /*6320*/  F2FP.F16.F32.PACK_AB R9, R237, R236 ;  /* 0x000000eced09723e */ /* 0x000fe400000000ff */
[----:B------:R-:W-:Y:S02]  /*6330*/  F2FP.F16.F32.PACK_AB R10, R242, R241 ;  /* 0x000000f1f20a723e */ /* 0x000fe400000000ff */
[----:B-1----:R-:W-:Y:S01]  /*6340*/  F2FP.F16.F32.PACK_AB R11, R235, R234 ;  /* 0x000000eaeb0b723e */ /* 0x002fe200000000ff */
[----:B------:R-:W-:Y:S01]  /*6350*/  FFMA.FTZ R2, R232, UR5, -R6 ;  /* 0x00000005e8027c23 */ /* 0x000fe20008010806 */
[----:B------:R-:W-:Y:S01]  /*6360*/  MOV R162, R143 ;  /* 0x0000008f00a27202 */ /* 0x000fe20000000f00 */
[----:B------:R-:W-:Y:S02]  /*6370*/  IMAD.MOV.U32 R198, RZ, RZ, R142 ;  /* 0x000000ffffc67224 */ /* 0x000fe400078e008e */
[----:B------:R1:W-:Y:S01]  /*6380*/  MUFU.EX2 R127, R2 ;  /* 0x00000002007f7308 */ /* 0x0003e20000000800 */
[----:B------:R-:W-:Y:S01]  /*6390*/  IMAD.MOV.U32 R196, RZ, RZ, R154 ;  /* 0x000000ffffc47224 */ /* 0x000fe200078e009a */
[----:B----4-:R-:W-:Y:S07]  /*63a0*/  HMMA.16816.F32 R140, R8, R20, R64 ;  /* 0x00000014088c723c */ /* 0x010fee0000001840 */
[----:B------:R-:W-:-:S02]  /*63b0*/  MOV R66, R155 ;  /* 0x0000009b00427202 */ /* 0x000fc40000000f00 */
[----:B------:R-:W-:Y:S02]  /*63c0*/  MOV R65, R153 ;  /* 0x0000009900417202 */ /* 0x000fe40000000f00 */
[----:B------:R-:W-:Y:S02]  /*63d0*/  MOV R64, R152 ;  /* 0x0000009800407202 */ /* 0x000fe40000000f00 */
[----:B------:R-:W-:Y:S01]  /*63e0*/  HMMA.16816.F32 R152, R8, R22, R60 ;  /* 0x000000160898723c */ /* 0x000fe2000000183c */
[----:B-1----:R-:W-:-:S06]  /*63f0*/  FFMA.FTZ R2, R218, UR5, -R6 ;  /* 0x00000005da027c23 */ /* 0x002fcc0008010806 */
[----:B------:R-:W-:Y:S02]  /*6400*/  MOV R61, R137 ;  /* 0x00000089003d7202 */ /* 0x000fe40000000f00 */
[----:B------:R1:W3:Y:S01]  /*6410*/  MUFU.EX2 R137, R2 ;  /* 0x0000000200897308 */ /* 0x0002e20000000800 */
[----:B------:R-:W-:Y:S02]  /*6420*/  IMAD.MOV.U32 R114, RZ, RZ, R138 ;  /* 0x000000ffff727224 */ /* 0x000fe400078e008a */
[----:B-1----:R-:W-:-:S05]  /*6430*/  FFMA.FTZ R2, R215, UR5, -R6 ;  /* 0x00000005d7027c23 */ /* 0x002fca0008010806 */
[----:B------:R1:W-:Y:S01]  /*6440*/  MUFU.EX2 R138, R2 ;  /* 0x00000002008a7308 */ /* 0x0003e20000000800 */
[----:B------:R-:W-:Y:S02]  /*6450*/  IMAD.MOV.U32 R80, RZ, RZ, R126 ;  /* 0x000000ffff507224 */ /* 0x000fe400078e007e */
[----:B-1----:R-:W-:-:S05]  /*6460*/  FFMA.FTZ R2, R212, UR5, -R6 ;  /* 0x00000005d4027c23 */ /* 0x002fca0008010806 */
[----:B------:R1:W-:Y:S01]  /*6470*/  MUFU.EX2 R212, R2 ;  /* 0x0000000200d47308 */ /* 0x0003e20000000800 */
[----:B------:R-:W-:Y:S01]  /*6480*/  MOV R167, R125 ;  /* 0x0000007d00a77202 */ /* 0x000fe20000000f00 */
[----:B------:R-:W-:Y:S01]  /*6490*/  FFMA.FTZ R3, R219, UR5, -R0 ;  /* 0x00000005db037c23 */ /* 0x000fe20008010800 */
[----:B-1----:R-:W-:-:S05]  /*64a0*/  FFMA.FTZ R2, R208, UR5, -R6 ;  /* 0x00000005d0027c23 */ /* 0x002fca0008010806 */
[----:B------:R1:W-:Y:S01]  /*64b0*/  MUFU.EX2 R208, R2 ;  /* 0x0000000200d07308 */ /* 0x0003e20000000800 */
[----:B------:R-:W-:Y:S01]  /*64c0*/  MOV R83, R173 ;  /* 0x000000ad00537202 */ /* 0x000fe20000000f00 */
[----:B------:R-:W-:Y:S01]  /*64d0*/  IMAD.MOV.U32 R82, RZ, RZ, R174 ;  /* 0x000000ffff527224 */ /* 0x000fe200078e00ae */
[----:B------:R-:W-:Y:S01]  /*64e0*/  MOV R166, R175 ;  /* 0x000000af00a67202 */ /* 0x000fe20000000f00 */
[----:B------:R-:W-:Y:S01]  /*64f0*/  IMAD.MOV.U32 R197, RZ, RZ, R159 ;  /* 0x000000ffffc57224 */ /* 0x000fe200078e009f */
[----:B------:R-:W-:Y:S01]  /*6500*/  MOV R67, R158 ;  /* 0x0000009e00437202 */ /* 0x000fe20000000f00 */
[----:B------:R-:W-:Y:S02]  /*6510*/  IMAD.MOV.U32 R63, RZ, RZ, R157 ;  /* 0x000000ffff3f7224 */ /* 0x000fe400078e009d */
[----:B-1----:R-:W-:-:S04]  /*6520*/  FFMA.FTZ R2, R233, UR5, -R0 ;  /* 0x00000005e9027c23 */ /* 0x002fc80008010800 */
[----:B------:R1:W-:Y:S01]  /*6530*/  MUFU.EX2 R126, R2 ;  /* 0x00000002007e7308 */ /* 0x0003e20000000800 */
[----:B------:R-:W-:Y:S01]  /*6540*/  MOV R62, R156 ;  /* 0x0000009c003e7202 */ /* 0x000fe20000000f00 */
[----:B------:R-:W-:Y:S01]  /*6550*/  HMMA.16816.F32 R168, R8, R18, R52 ;  /* 0x0000001208a8723c */ /* 0x000fe20000001834 */
[----:B------:R-:W-:-:S05]  /*6560*/  IMAD.MOV.U32 R164, RZ, RZ, R124 ;  /* 0x000000ffffa47224 */ /* 0x000fca00078e007c */
[----:B------:R-:W-:Y:S01]  /*6570*/  HMMA.16816.F32 R156, R8, R16, R56 ;  /* 0x00000010089c723c */ /* 0x000fe20000001838 */
[----:B-1----:R-:W-:-:S05]  /*6580*/  FFMA.FTZ R2, R231, UR5, -R0 ;  /* 0x00000005e7027c23 */ /* 0x002fca0008010800 */
[C---:B------:R-:W-:Y:S01]  /*6590*/  HMMA.16816.F32 R172, R8.reuse, R12, R48 ;  /* 0x0000000c08ac723c */ /* 0x040fe20000001830 */
[----:B------:R1:W4:Y:S05]  /*65a0*/  MUFU.EX2 R125, R2 ;  /* 0x00000002007d7308 */ /* 0x00032a0000000800 */
[C---:B------:R-:W-:Y:S06]  /*65b0*/  HMMA.16816.F32 R184, R8.reuse, R14, R44 ;  /* 0x0000000e08b8723c */ /* 0x040fec000000182c */
[C---:B------:R-:W-:Y:S01]  /*65c0*/  HMMA.16816.F32 R188, R8.reuse, R28, R40 ;  /* 0x0000001c08bc723c */ /* 0x040fe20000001828 */
[----:B------:R3:W-:Y:S05]  /*65d0*/  MUFU.EX2 R124, R3 ;  /* 0x00000003007c7308 */ /* 0x0007ea0000000800 */
[----:B------:R-:W-:Y:S01]  /*65e0*/  HMMA.16816.F32 R108, R8, R30, R36 ;  /* 0x0000001e086c723c */ /* 0x000fe20000001824 */
[----:B-1----:R-:W-:-:S06]  /*65f0*/  FFMA.FTZ R2, R217, UR5, -R0 ;  /* 0x00000005d9027c23 */ /* 0x002fcc0008010800 */
[----:B------:R-:W-:Y:S02]  /*6600*/  FFMA.FTZ R11, R121, UR5, -R0 ;  /* 0x00000005790b7c23 */ /* 0x000fe40008010800 */
[----:B------:R1:W2:Y:S01]  /*6610*/  MUFU.EX2 R121, R2 ;  /* 0x0000000200797308 */ /* 0x0002a20000000800 */
[----:B------:R-:W-:Y:S01]  /*6620*/  MOV R60, R7 ;  /* 0x00000007003c7202 */ /* 0x000fe20000000f00 */
[--C-:B------:R-:W-:Y:S01]  /*6630*/  FFMA.FTZ R10, R207, UR5, -R6.reuse ;  /* 0x00000005cf0a7c23 */ /* 0x100fe20008010806 */
[----:B------:R-:W-:Y:S01]  /*6640*/  FFMA.FTZ R7, R206, UR5, -R6 ;  /* 0x00000005ce077c23 */ /* 0x000fe20008010806 */
[--C-:B------:R-:W-:Y:S01]  /*6650*/  FFMA.FTZ R37, R120, UR5, -R0.reuse ;  /* 0x0000000578257c23 */ /* 0x100fe20008010800 */
[--C-:B------:R-:W-:Y:S01]  /*6660*/  FFMA.FTZ R25, R210, UR5, -R0.reuse ;  /* 0x00000005d2197c23 */ /* 0x100fe20008010800 */
[--C-:B------:R-:W-:Y:S01]  /*6670*/  FFMA.FTZ R115, R119, UR5, -R0.reuse ;  /* 0x0000000577737c23 */ /* 0x100fe20008010800 */
[--C-:B------:R-:W-:Y:S01]  /*6680*/  FFMA.FTZ R116, R116, UR5, -R0.reuse ;  /* 0x0000000574747c23 */ /* 0x100fe20008010800 */
[--C-:B------:R-:W-:Y:S01]  /*6690*/  FFMA.FTZ R117, R117, UR5, -R0.reuse ;  /* 0x0000000575757c23 */ /* 0x100fe20008010800 */
[----:B------:R-:W-:Y:S01]  /*66a0*/  FFMA.FTZ R118, R118, UR5, -R0 ;  /* 0x0000000576767c23 */ /* 0x000fe20008010800 */
[----:B------:R4:W-:Y:S01]  /*66b0*/  MUFU.EX2 R120, R10 ;  /* 0x0000000a00787308 */ /* 0x0009e20000000800 */
[--C-:B------:R-:W-:Y:S01]  /*66c0*/  FFMA.FTZ R34, R203, UR5, -R6.reuse ;  /* 0x00000005cb227c23 */ /* 0x100fe20008010806 */
[--C-:B------:R-:W-:Y:S01]  /*66d0*/  FFMA.FTZ R33, R202, UR5, -R6.reuse ;  /* 0x00000005ca217c23 */ /* 0x100fe20008010806 */
[--C-:B------:R-:W-:Y:S01]  /*66e0*/  FFMA.FTZ R32, R201, UR5, -R6.reuse ;  /* 0x00000005c9207c23 */ /* 0x100fe20008010806 */
[--C-:B------:R-:W-:Y:S01]  /*66f0*/  FFMA.FTZ R27, R195, UR5, -R6.reuse ;  /* 0x00000005c31b7c23 */ /* 0x100fe20008010806 */
[----:B------:R-:W-:Y:S01]  /*6700*/  FFMA.FTZ R26, R194, UR5, -R6 ;  /* 0x00000005c21a7c23 */ /* 0x000fe20008010806 */
[--C-:B------:R-:W-:Y:S01]  /*6710*/  FFMA.FTZ R9, R213, UR5, -R5.reuse ;  /* 0x00000005d5097c23 */ /* 0x100fe20008010805 */
[--C-:B------:R-:W-:Y:S01]  /*6720*/  FFMA.FTZ R8, R211, UR5, -R5.reuse ;  /* 0x00000005d3087c23 */ /* 0x100fe20008010805 */
[--C-:B---3--:R-:W-:Y:S01]  /*6730*/  FFMA.FTZ R3, R193, UR5, -R5.reuse ;  /* 0x00000005c1037c23 */ /* 0x108fe20008010805 */
[--C-:B------:R-:W-:Y:S01]  /*6740*/  FFMA.FTZ R0, R192, UR5, -R5.reuse ;  /* 0x00000005c0007c23 */ /* 0x100fe20008010805 */
[--C-:B------:R-:W-:Y:S01]  /*6750*/  FFMA.FTZ R38, R183, UR5, -R5.reuse ;  /* 0x00000005b7267c23 */ /* 0x100fe20008010805 */
[--C-:B------:R-:W-:Y:S01]  /*6760*/  FFMA.FTZ R39, R182, UR5, -R5.reuse ;  /* 0x00000005b6277c23 */ /* 0x100fe20008010805 */
[--C-:B------:R-:W-:Y:S01]  /*6770*/  FFMA.FTZ R48, R181, UR5, -R5.reuse ;  /* 0x00000005b5307c23 */ /* 0x100fe20008010805 */
[----:B------:R-:W-:Y:S01]  /*6780*/  FFMA.FTZ R49, R133, UR5, -R5 ;  /* 0x0000000585317c23 */ /* 0x000fe20008010805 */
[--C-:B-1----:R-:W-:Y:S01]  /*6790*/  FFMA.FTZ R2, R216, UR5, -R4.reuse ;  /* 0x00000005d8027c23 */ /* 0x102fe20008010804 */
[--C-:B------:R-:W-:Y:S01]  /*67a0*/  FFMA.FTZ R36, R214, UR5, -R4.reuse ;  /* 0x00000005d6247c23 */ /* 0x100fe20008010804 */
[--C-:B------:R-:W-:Y:S01]  /*67b0*/  FFMA.FTZ R35, R131, UR5, -R4.reuse ;  /* 0x0000000583237c23 */ /* 0x100fe20008010804 */
[--C-:B----4-:R-:W-:Y:S01]  /*67c0*/  FFMA.FTZ R10, R130, UR5, -R4.reuse ;  /* 0x00000005820a7c23 */ /* 0x110fe20008010804 */
[--C-:B------:R-:W-:Y:S01]  /*67d0*/  FFMA.FTZ R50, R129, UR5, -R4.reuse ;  /* 0x0000000581327c23 */ /* 0x100fe20008010804 */
[--C-:B------:R-:W-:Y:S01]  /*67e0*/  FFMA.FTZ R51, R128, UR5, -R4.reuse ;  /* 0x0000000580337c23 */ /* 0x100fe20008010804 */
[--C-:B------:R-:W-:Y:S01]  /*67f0*/  FFMA.FTZ R112, R123, UR5, -R4.reuse ;  /* 0x000000057b707c23 */ /* 0x100fe20008010804 */
[----:B------:R-:W-:Y:S01]  /*6800*/  FFMA.FTZ R113, R122, UR5, -R4 ;  /* 0x000000057a717c23 */ /* 0x000fe20008010804 */
[----:B------:R2:W-:Y:S01]  /*6810*/  MUFU.EX2 R119, R7 ;  /* 0x0000000700777308 */ /* 0x0005e20000000800 */
[----:B------:R-:W-:-:S02]  /*6820*/  F2FP.F16.F32.PACK_AB R4, R137, R127 ;  /* 0x0000007f8904723e */ /* 0x000fc400000000ff */
[----:B------:R-:W-:Y:S02]  /*6830*/  F2FP.F16.F32.PACK_AB R5, R125, R126 ;  /* 0x0000007e7d05723e */ /* 0x000fe400000000ff */
[----:B------:R-:W-:Y:S01]  /*6840*/  F2FP.F16.F32.PACK_AB R6, R212, R138 ;  /* 0x0000008ad406723e */ /* 0x000fe200000000ff */
[----:B------:R-:W-:Y:S02]  /*6850*/  IMAD.MOV.U32 R213, RZ, RZ, R205 ;  /* 0x000000ffffd57224 */ /* 0x000fe400078e00cd */
[----:B------:R-:W3:Y:S01]  /*6860*/  LDL.LU R205, [R1+0xb8] ;  /* 0x0000b80001cd7983 */ /* 0x000ee20000300800 */
[----:B--2---:R-:W-:-:S07]  /*6870*/  F2FP.F16.F32.PACK_AB R7, R121, R124 ;  /* 0x0000007c7907723e */ /* 0x004fce00000000ff */
[C---:B------:R-:W-:Y:S01]  /*6880*/  HMMA.16816.F32 R40, R4.reuse, R12, R88 ;  /* 0x0000000c0428723c */ /* 0x040fe20000001858 */
[----:B------:R1:W-:Y:S02]  /*6890*/  MUFU.EX2 R88, R3 ;  /* 0x0000000300587308 */ /* 0x0003e40000000800 */
[----:B-1----:R-:W-:Y:S02]  /*68a0*/  FADD.FTZ R3, R209, R213 ;  /* 0x000000d5d1037221 */ /* 0x002fe40000010000 */
[----:B------:R-:W2:Y:S04]  /*68b0*/  LDL.LU R213, [R1+0x24] ;  /* 0x0000240001d57983 */ /* 0x000ea80000300800 */
[----:B------:R-:W2:Y:S01]  /*68c0*/  LDL.LU R209, [R1+0x58] ;  /* 0x0000580001d17983 */ /* 0x000ea20000300800 */
[----:B------:R-:W-:Y:S01]  /*68d0*/  IMAD.MOV.U32 R210, RZ, RZ, R81 ;  /* 0x000000ffffd27224 */ /* 0x000fe200078e0051 */
[----:B------:R-:W-:Y:S01]  /*68e0*/  MOV R217, R80 ;  /* 0x0000005000d97202 */ /* 0x000fe20000000f00 */
[----:B------:R-:W-:Y:S01]  /*68f0*/  HMMA.16816.F32 R56, R4, R30, R68 ;  /* 0x0000001e0438723c */ /* 0x000fe20000001844 */
[----:B------:R-:W-:Y:S01]  /*6900*/  MOV R219, R75 ;  /* 0x0000004b00db7202 */ /* 0x000fe20000000f00 */
[----:B------:R2:W-:Y:S01]  /*6910*/  MUFU.EX2 R70, R2 ;  /* 0x0000000200467308 */ /* 0x0005e20000000800 */
[----:B------:R-:W-:Y:S01]  /*6920*/  IMAD.MOV.U32 R195, RZ, RZ, R198 ;  /* 0x000000ffffc37224 */ /* 0x000fe200078e00c6 */
[----:B------:R-:W-:-:S02]  /*6930*/  MOV R194, R200 ;  /* 0x000000c800c27202 */ /* 0x000fc40000000f00 */
[----:B------:R-:W-:Y:S01]  /*6940*/  MOV R201, R67 ;  /* 0x0000004300c97202 */ /* 0x000fe20000000f00 */
[----:B------:R-:W-:Y:S01]  /*6950*/  IMAD.MOV.U32 R207, RZ, RZ, R62 ;  /* 0x000000ffffcf7224 */ /* 0x000fe200078e003e */
[----:B------:R-:W-:Y:S01]  /*6960*/  MOV R206, R63 ;  /* 0x0000003f00ce7202 */ /* 0x000fe20000000f00 */
[----:B------:R-:W-:Y:S01]  /*6970*/  IMAD.MOV.U32 R198, RZ, RZ, R199 ;  /* 0x000000ffffc67224 */ /* 0x000fe200078e00c7 */
[----:B------:R-:W-:Y:S01]  /*6980*/  MOV R231, R66 ;  /* 0x0000004200e77202 */ /* 0x000fe20000000f00 */
[----:B------:R-:W-:Y:S01]  /*6990*/  FADD.FTZ R114, R114, R60 ;  /* 0x0000003c72727221 */ /* 0x000fe20000010000 */
[----:B------:R-:W-:Y:S01]  /*69a0*/  MOV R203, R64 ;  /* 0x0000004000cb7202 */ /* 0x000fe20000000f00 */
[----:B------:R-:W-:Y:S01]  /*69b0*/  IMAD.MOV.U32 R202, RZ, RZ, R65 ;  /* 0x000000ffffca7224 */ /* 0x000fe200078e0041 */
[----:B------:R-:W-:Y:S01]  /*69c0*/  MOV R232, R197 ;  /* 0x000000c500e87202 */ /* 0x000fe20000000f00 */
[----:B------:R-:W-:Y:S01]  /*69d0*/  IMAD.MOV.U32 R199, RZ, RZ, R74 ;  /* 0x000000ffffc77224 */ /* 0x000fe200078e004a */
[----:B------:R-:W-:Y:S01]  /*69e0*/  MOV R233, R61 ;  /* 0x0000003d00e97202 */ /* 0x000fe20000000f00 */
[----:B------:R-:W-:Y:S01]  /*69f0*/  HMMA.16816.F32 R44, R4, R18, R92 ;  /* 0x00000012042c723c */ /* 0x000fe2000000185c */
[----:B------:R-:W-:-:S02]  /*6a00*/  MOV R200, R72 ;  /* 0x0000004800c87202 */ /* 0x000fc40000000f00 */
[----:B------:R-:W-:Y:S02]  /*6a10*/  MOV R197, R73 ;  /* 0x0000004900c57202 */ /* 0x000fe40000000f00 */
[----:B------:R-:W-:Y:S01]  /*6a20*/  MOV R218, R82 ;  /* 0x0000005200da7202 */ /* 0x000fe20000000f00 */
[----:B------:R-:W-:Y:S01]  /*6a30*/  HMMA.16816.F32 R72, R4, R22, R100 ;  /* 0x000000160448723c */ /* 0x000fe20000001864 */
[----:B------:R-:W-:-:S05]  /*6a40*/  MOV R215, R83 ;  /* 0x0000005300d77202 */ /* 0x000fca0000000f00 */
[C---:B------:R-:W-:Y:S06]  /*6a50*/  HMMA.16816.F32 R80, R4.reuse, R20, R104 ;  /* 0x000000140450723c */ /* 0x040fec0000001868 */
[C---:B------:R-:W-:Y:S06]  /*6a60*/  HMMA.16816.F32 R60, R4.reuse, R16, R96 ;  /* 0x00000010043c723c */ /* 0x040fec0000001860 */
[C---:B------:R-:W-:Y:S06]  /*6a70*/  HMMA.16816.F32 R52, R4.reuse, R14, R84 ;  /* 0x0000000e0434723c */ /* 0x040fec0000001854 */
[----:B------:R-:W-:Y:S01]  /*6a80*/  HMMA.16816.F32 R64, R4, R28, R76 ;  /* 0x0000001c0440723c */ /* 0x000fe2000000184c */
[----:B------:R1:W4:Y:S01]  /*6a90*/  MUFU.EX2 R76, R0 ;  /* 0x00000000004c7308 */ /* 0x0003220000000800 */
[----:B------:R-:W-:Y:S01]  /*6aa0*/  FADD.FTZ R3, R136, R3 ;  /* 0x0000000388037221 */ /* 0x000fe20000010000 */
[----:B------:R-:W4:Y:S04]  /*6ab0*/  LDSM.16.MT88.4 R20, [R220+0xb000] ;  /* 0x00b00000dc14783b */ /* 0x000f280000004200 */
[----:B------:R-:W3:Y:S01]  /*6ac0*/  LDSM.16.MT88.4 R16, [R223+0xb000] ;  /* 0x00b00000df10783b */ /* 0x000ee20000004200 */
[----:B--2---:R-:W-:Y:S01]  /*6ad0*/  FADD.FTZ R2, R209, R213 ;  /* 0x000000d5d1027221 */ /* 0x004fe20000010000 */
[----:B------:R-:W-:Y:S01]  /*6ae0*/  MOV R209, R210 ;  /* 0x000000d200d17202 */ /* 0x000fe20000000f00 */
[----:B------:R2:W-:Y:S01]  /*6af0*/  MUFU.EX2 R93, R8 ;  /* 0x00000008005d7308 */ /* 0x0005e20000000800 */
        /* <DEDUP_REMOVED lines=11> */
[----:B------:R-:W-:Y:S01]  /*6bb0*/  MUFU.EX2 R100, R27 ;  /* 0x0000001b00647308 */ /* 0x000fe20000000800 */
[----:B------:R-:W-:Y:S01]  /*6bc0*/  MOV R210, R217 ;  /* 0x000000d900d27202 */ /* 0x000fe20000000f00 */
[----:B------:R-:W-:Y:S01]  /*6bd0*/  IMAD.MOV.U32 R207, RZ, RZ, R215 ;  /* 0x000000ffffcf7224 */ /* 0x000fe200078e00d7 */
[----:B------:R-:W-:Y:S01]  /*6be0*/  MOV R217, R219 ;  /* 0x000000db00d97202 */ /* 0x000fe20000000f00 */
[----:B------:R-:W-:Y:S01]  /*6bf0*/  IMAD.MOV.U32 R219, RZ, RZ, R194 ;  /* 0x000000ffffdb7224 */ /* 0x000fe200078e00c2 */
[----:B------:R-:W-:Y:S01]  /*6c00*/  MOV R206, R233 ;  /* 0x000000e900ce7202 */ /* 0x000fe20000000f00 */
[----:B------:R-:W3:Y:S01]  /*6c10*/  LDSM.16.MT88.4 R12, [R221+0xb000] ;  /* 0x00b00000dd0c783b */ /* 0x000ee20000004200 */
[----:B------:R-:W-:-:S02]  /*6c20*/  MOV R233, R228 ;  /* 0x000000e400e97202 */ /* 0x000fc40000000f00 */
[----:B------:R-:W-:Y:S01]  /*6c30*/  MOV R194, R195 ;  /* 0x000000c300c27202 */ /* 0x000fe20000000f00 */
[----:B------:R-:W3:Y:S01]  /*6c40*/  LDL.LU R228, [R1+0xb4] ;  /* 0x0000b40001e47983 */ /* 0x000ee20000300800 */
[----:B------:R-:W-:Y:S01]  /*6c50*/  MOV R195, R231 ;  /* 0x000000e700c37202 */ /* 0x000fe20000000f00 */
[----:B------:R-:W-:Y:S01]  /*6c60*/  IMAD.MOV.U32 R231, RZ, RZ, R203 ;  /* 0x000000ffffe77224 */ /* 0x000fe200078e00cb */
[----:B------:R-:W-:Y:S02]  /*6c70*/  MOV R215, R230 ;  /* 0x000000e600d77202 */ /* 0x000fe40000000f00 */
[----:B------:R-:W-:Y:S01]  /*6c80*/  MOV R203, R206 ;  /* 0x000000ce00cb7202 */ /* 0x000fe20000000f00 */
[----:B------:R-:W3:Y:S01]  /*6c90*/  LDL.LU R230, [R1+0xb0] ;  /* 0x0000b00001e67983 */ /* 0x000ee20000300800 */
[----:B------:R-:W-:Y:S01]  /*6ca0*/  MOV R206, R207 ;  /* 0x000000cf00ce7202 */ /* 0x000fe20000000f00 */
[----:B------:R-:W-:Y:S01]  /*6cb0*/  IMAD.MOV.U32 R207, RZ, RZ, R233 ;  /* 0x000000ffffcf7224 */ /* 0x000fe200078e00e9 */
[----:B------:R-:W-:-:S02]  /*6cc0*/  MOV R233, R215 ;  /* 0x000000d700e97202 */ /* 0x000fc40000000f00 */
[----:B------:R-:W-:Y:S01]  /*6cd0*/  MOV R215, R218 ;  /* 0x000000da00d77202 */ /* 0x000fe20000000f00 */
[----:B-1----:R-:W-:Y:S01]  /*6ce0*/  FADD.FTZ R0, R209, R114 ;  /* 0x00000072d1007221 */ /* 0x002fe20000010000 */
[----:B------:R-:W4:Y:S04]  /*6cf0*/  LDL.LU R218, [R1+0x68] ;  /* 0x0000680001da7983 */ /* 0x000f280000300800 */
[----:B------:R-:W3:Y:S04]  /*6d00*/  LDL.LU R136, [R1+0xac] ;  /* 0x0000ac0001887983 */ /* 0x000ee80000300800 */
[----:B------:R-:W2:Y:S02]  /*6d10*/  LDL.LU R209, [R1+0x5c] ;  /* 0x00005c0001d17983 */ /* 0x000ea40000300800 */
[----:B--2---:R-:W-:-:S02]  /*6d20*/  FADD.FTZ R2, R209, R2 ;  /* 0x00000002d1027221 */ /* 0x004fc40000010000 */
[----:B------:R-:W2:Y:S01]  /*6d30*/  LDL.LU R209, [R1+0x14] ;  /* 0x0000140001d17983 */ /* 0x000ea20000300800 */
[----:B------:R-:W-:-:S03]  /*6d40*/  FADD.FTZ R0, R135, R0 ;  /* 0x0000000087007221 */ /* 0x000fc60000010000 */
[----:B------:R1:W5:Y:S01]  /*6d50*/  LDL.LU R135, [R1+0xa8] ;  /* 0x0000a80001877983 */ /* 0x0003620000300800 */
[----:B--2---:R-:W-:Y:S01]  /*6d60*/  FADD.FTZ R8, R209, R4 ;  /* 0x00000004d1087221 */ /* 0x004fe20000010000 */
[----:B------:R-:W-:Y:S01]  /*6d70*/  IMAD.MOV.U32 R209, RZ, RZ, R210 ;  /* 0x000000ffffd17224 */ /* 0x000fe200078e00d2 */
[----:B------:R-:W-:Y:S02]  /*6d80*/  MOV R210, R217 ;  /* 0x000000d900d27202 */ /* 0x000fe40000000f00 */
[----:B------:R-:W-:Y:S01]  /*6d90*/  MOV R217, R219 ;  /* 0x000000db00d97202 */ /* 0x000fe20000000f00 */
[----:B------:R-:W-:Y:S01]  /*6da0*/  IMAD.MOV.U32 R219, RZ, RZ, R194 ;  /* 0x000000ffffdb7224 */ /* 0x000fe200078e00c2 */
[----:B------:R-:W-:Y:S02]  /*6db0*/  MOV R194, R231 ;  /* 0x000000e700c27202 */ /* 0x000fe40000000f00 */
[----:B------:R-:W-:Y:S01]  /*6dc0*/  MOV R231, R203 ;  /* 0x000000cb00e77202 */ /* 0x000fe20000000f00 */
[----:B------:R-:W-:Y:S01]  /*6dd0*/  IMAD.MOV.U32 R203, RZ, RZ, R206 ;  /* 0x000000ffffcb7224 */ /* 0x000fe200078e00ce */
[----:B------:R-:W-:-:S02]  /*6de0*/  MOV R206, R207 ;  /* 0x000000cf00ce7202 */ /* 0x000fc40000000f00 */
[----:B------:R-:W-:Y:S01]  /*6df0*/  MOV R207, R233 ;  /* 0x000000e900cf7202 */ /* 0x000fe20000000f00 */
[----:B------:R-:W-:Y:S01]  /*6e00*/  IMAD.MOV.U32 R233, RZ, RZ, R215 ;  /* 0x000000ffffe97224 */ /* 0x000fe200078e00d7 */
[----:B----4-:R-:W-:Y:S01]  /*6e10*/  MOV R215, R218 ;  /* 0x000000da00d77202 */ /* 0x010fe20000000f00 */
[----:B------:R-:W-:Y:S01]  /*6e20*/  FADD.FTZ R3, R209, R3 ;  /* 0x00000003d1037221 */ /* 0x000fe20000010000 */
[----:B------:R-:W-:Y:S02]  /*6e30*/  MOV R218, R132 ;  /* 0x0000008400da7202 */ /* 0x000fe40000000f00 */
[----:B------:R-:W2:Y:S04]  /*6e40*/  LDL.LU R132, [R1+0xa4] ;  /* 0x0000a40001847983 */ /* 0x000ea80000300800 */
[----:B------:R-:W4:Y:S01]  /*6e50*/  LDL.LU R209, [R1+0x64] ;  /* 0x0000640001d17983 */ /* 0x000f220000300800 */
[----:B------:R-:W-:-:S04]  /*6e60*/  FADD.FTZ R0, R134, R0 ;  /* 0x0000000086007221 */ /* 0x000fc80000010000 */
[----:B------:R-:W-:Y:S01]  /*6e70*/  FADD.FTZ R28, R219, R0 ;  /* 0x00000000db1c7221 */ /* 0x000fe20000010000 */
[----:B------:R-:W-:Y:S08]  /*6e80*/  MUFU.EX2 R101, R26 ;  /* 0x0000001a00657308 */ /* 0x000ff00000000800 */
[----:B------:R-:W-:Y:S08]  /*6e90*/  MUFU.EX2 R97, R25 ;  /* 0x0000001900617308 */ /* 0x000ff00000000800 */
[----:B------:R3:W-:Y:S02]  /*6ea0*/  MUFU.EX2 R98, R24 ;  /* 0x0000001800627308 */ /* 0x0007e40000000800 */
[----:B---3--:R-:W3:Y:S06]  /*6eb0*/  LDSM.16.MT88.4 R24, [R222+0xb000] ;  /* 0x00b00000de18783b */ /* 0x008eec0000004200 */
[----:B------:R-:W1:Y:S01]  /*6ec0*/  MUFU.EX2 R92, R9 ;  /* 0x00000009005c7308 */ /* 0x000e620000000800 */
[----:B------:R-:W-:Y:S01]  /*6ed0*/  MOV R133, R180 ;  /* 0x000000b400857202 */ /* 0x000fe20000000f00 */
[----:B------:R-:W-:Y:S01]  /*6ee0*/  FADD.FTZ R3, R144, R3 ;  /* 0x0000000390037221 */ /* 0x000fe20000010000 */
[----:B------:R-:W-:-:S05]  /*6ef0*/  MOV R192, R164 ;  /* 0x000000a400c07202 */ /* 0x000fca0000000f00 */
[----:B------:R-:W1:Y:S01]  /*6f00*/  MUFU.EX2 R71, R36 ;  /* 0x0000002400477308 */ /* 0x000e620000000800 */
[----:B------:R-:W-:-:S07]  /*6f10*/  MOV R193, R179 ;  /* 0x000000b300c17202 */ /* 0x000fce0000000f00 */
[----:B------:R-:W-:Y:S01]  /*6f20*/  MUFU.EX2 R68, R35 ;  /* 0x0000002300447308 */ /* 0x000fe20000000800 */
[----:B------:R-:W-:-:S07]  /*6f30*/  MOV R213, R218 ;  /* 0x000000da00d57202 */ /* 0x000fce0000000f00 */
[----:B------:R-:W3:Y:S01]  /*6f40*/  MUFU.EX2 R69, R10 ;  /* 0x0000000a00457308 */ /* 0x000ee20000000800 */
[----:B------:R-:W-:Y:S01]  /*6f50*/  MOV R211, R149 ;  /* 0x0000009500d37202 */ /* 0x000fe20000000f00 */
[----:B------:R-:W-:Y:S01]  /*6f60*/  FADD.FTZ R3, R133, R3 ;  /* 0x0000000385037221 */ /* 0x000fe20000010000 */
[----:B------:R-:W-:Y:S01]  /*6f70*/  IMAD.MOV.U32 R133, RZ, RZ, R192 ;  /* 0x000000ffff857224 */ /* 0x000fe200078e00c0 */
[----:B------:R-:W-:Y:S02]  /*6f80*/  MOV R192, R193 ;  /* 0x000000c100c07202 */ /* 0x000fe40000000f00 */
[----:B------:R-:W-:Y:S02]  /*6f90*/  F2FP.F16.F32.PACK_AB R6, R76, R88 ;  /* 0x000000584c06723e */ /* 0x000fe400000000ff */
[----:B------:R-:W4:Y:S01]  /*6fa0*/  MUFU.EX2 R104, R34 ;  /* 0x0000002200687308 */ /* 0x000f220000000800 */
[----:B------:R-:W-:Y:S01]  /*6fb0*/  MOV R193, R211 ;  /* 0x000000d300c17202 */ /* 0x000fe20000000f00 */
[----:B------:R-:W-:-:S02]  /*6fc0*/  IMAD.MOV.U32 R211, RZ, RZ, R213 ;  /* 0x000000ffffd37224 */ /* 0x000fc400078e00d5 */
[----:B------:R-:W-:Y:S01]  /*6fd0*/  FADD.FTZ R3, R133, R3 ;  /* 0x0000000385037221 */ /* 0x000fe20000010000 */
[----:B------:R-:W-:-:S03]  /*6fe0*/  MOV R133, R192 ;  /* 0x000000c000857202 */ /* 0x000fc60000000f00 */
[----:B------:R-:W-:Y:S01]  /*6ff0*/  MUFU.EX2 R105, R33 ;  /* 0x0000002100697308 */ /* 0x000fe20000000800 */
[----:B------:R-:W-:Y:S01]  /*7000*/  MOV R192, R193 ;  /* 0x000000c100c07202 */ /* 0x000fe20000000f00 */
[----:B------:R-:W-:Y:S01]  /*7010*/  IMAD.MOV.U32 R193, RZ, RZ, R211 ;  /* 0x000000ffffc17224 */ /* 0x000fe200078e00d3 */
[----:B-1----:R-:W-:-:S05]  /*7020*/  F2FP.F16.F32.PACK_AB R4, R93, R92 ;  /* 0x0000005c5d04723e */ /* 0x002fca00000000ff */
[----:B------:R1:W-:Y:S01]  /*7030*/  MUFU.EX2 R102, R32 ;  /* 0x0000002000667308 */ /* 0x0003e20000000800 */
[----:B------:R-:W-:Y:S01]  /*7040*/  F2FP.F16.F32.PACK_AB R5, R71, R70 ;  /* 0x000000464705723e */ /* 0x000fe200000000ff */
[----:B------:R-:W-:Y:S01]  /*7050*/  IMAD.MOV.U32 R219, RZ, RZ, R231 ;  /* 0x000000ffffdb7224 */ /* 0x000fe200078e00e7 */
[----:B---3--:R-:W-:Y:S01]  /*7060*/  F2FP.F16.F32.PACK_AB R7, R69, R68 ;  /* 0x000000444507723e */ /* 0x008fe200000000ff */
[----:B------:R-:W-:Y:S01]  /*7070*/  IMAD.MOV.U32 R99, RZ, RZ, R177 ;  /* 0x000000ffff637224 */ /* 0x000fe200078e00b1 */
[----:B------:R-:W-:Y:S01]  /*7080*/  MOV R130, R193 ;  /* 0x000000c100827202 */ /* 0x000fe20000000f00 */
[----:B------:R-:W-:Y:S01]  /*7090*/  IMAD.MOV.U32 R216, RZ, RZ, R192 ;  /* 0x000000ffffd87224 */ /* 0x000fe200078e00c0 */
[----:B------:R-:W-:Y:S02]  /*70a0*/  MOV R103, R162 ;  /* 0x000000a200677202 */ /* 0x000fe40000000f00 */
[----:B------:R-:W-:Y:S01]  /*70b0*/  MOV R106, R176 ;  /* 0x000000b0006a7202 */ /* 0x000fe20000000f00 */
[----:B------:R-:W-:Y:S01]  /*70c0*/  HMMA.16816.F32 R140, R4, R20, R140 ;  /* 0x00000014048c723c */ /* 0x000fe2000000188c */
[----:B--2---:R-:W-:Y:S01]  /*70d0*/  FADD.FTZ R8, R132, R8 ;  /* 0x0000000884087221 */ /* 0x004fe20000010000 */
[----:B----4-:R-:W-:-:S03]  /*70e0*/  FADD.FTZ R2, R209, R2 ;  /* 0x00000002d1027221 */ /* 0x010fc60000010000 */
[----:B------:R-:W-:Y:S01]  /*70f0*/  FADD.FTZ R29, R217, R8 ;  /* 0x00000008d91d7221 */ /* 0x000fe20000010000 */
[----:B------:R2:W5:Y:S01]  /*7100*/  LDL.LU R132, [R1+0xa0] ;  /* 0x0000a00001847983 */ /* 0x0005620000300800 */
[----:B------:R-:W-:Y:S02]  /*7110*/  FADD.FTZ R2, R210, R2 ;  /* 0x00000002d2027221 */ /* 0x000fe40000010000 */
[----:B------:R-:W-:Y:S01]  /*7120*/  FADD.FTZ R0, R230, R29 ;  /* 0x0000001de6007221 */ /* 0x000fe20000010000 */
[----:B------:R2:W5:Y:S01]  /*7130*/  LDL.LU R134, [R1+0x9c] ;  /* 0x00009c0001867983 */ /* 0x0005620000300800 */
[----:B------:R-:W-:-:S03]  /*7140*/  FADD.FTZ R2, R136, R2 ;  /* 0x0000000288027221 */ /* 0x000fc60000010000 */
[----:B------:R2:W5:Y:S04]  /*7150*/  LDL.LU R136, [R1+0x98] ;  /* 0x0000980001887983 */ /* 0x0005680000300800 */
[----:B------:R-:W3:Y:S01]  /*7160*/  LDL.LU R230, [R1+0x94] ;  /* 0x0000940001e67983 */ /* 0x000ee20000300800 */
[----:B------:R-:W-:Y:S01]  /*7170*/  IMAD.MOV.U32 R210, RZ, RZ, R233 ;  /* 0x000000ffffd27224 */ /* 0x000fe200078e00e9 */
[----:B------:R-:W-:Y:S02]  /*7180*/  MOV R209, R215 ;  /* 0x000000d700d17202 */ /* 0x000fe40000000f00 */
[----:B------:R-:W-:Y:S01]  /*7190*/  MOV R107, R160 ;  /* 0x000000a0006b7202 */ /* 0x000fe20000000f00 */
[----:B------:R-:W-:Y:S01]  /*71a0*/  IMAD.MOV.U32 R122, RZ, RZ, R146 ;  /* 0x000000ffff7a7224 */ /* 0x000fe200078e0092 */
[----:B------:R-:W-:-:S02]  /*71b0*/  MOV R213, R209 ;  /* 0x000000d100d57202 */ /* 0x000fc40000000f00 */
[----:B------:R-:W-:Y:S01]  /*71c0*/  MOV R123, R147 ;  /* 0x00000093007b7202 */ /* 0x000fe20000000f00 */
[----:B------:R-:W-:Y:S01]  /*71d0*/  MUFU.EX2 R96, R11 ;  /* 0x0000000b00607308 */ /* 0x000fe20000000800 */
[----:B------:R-:W-:Y:S01]  /*71e0*/  MOV R209, R210 ;  /* 0x000000d200d17202 */ /* 0x000fe20000000f00 */
[----:B------:R-:W-:Y:S01]  /*71f0*/  LDSM.16.MT88.4 R180, [R221+0xb800] ;  /* 0x00b80000ddb4783b */ /* 0x000fe20000004200 */
[----:B------:R-:W-:Y:S02]  /*7200*/  MOV R217, R207 ;  /* 0x000000cf00d97202 */ /* 0x000fe40000000f00 */
[----:B------:R-:W-:Y:S02]  /*7210*/  MOV R211, R213 ;  /* 0x000000d500d37202 */ /* 0x000fe40000000f00 */
[----:B------:R-:W-:Y:S01]  /*7220*/  MOV R213, R209 ;  /* 0x000000d100d57202 */ /* 0x000fe20000000f00 */
[----:B------:R-:W-:Y:S01]  /*7230*/  HMMA.16816.F32 R152, R4, R22, R152 ;  /* 0x000000160498723c */ /* 0x000fe20000001898 */
[----:B------:R-:W-:Y:S01]  /*7240*/  MOV R131, R211 ;  /* 0x000000d300837202 */ /* 0x000fe20000000f00 */
[----:B------:R-:W-:-:S02]  /*7250*/  IMAD.MOV.U32 R210, RZ, RZ, R217 ;  /* 0x000000ffffd27224 */ /* 0x000fc400078e00d9 */
[----:B------:R-:W-:Y:S02]  /*7260*/  IMAD.MOV.U32 R214, RZ, RZ, R213 ;  /* 0x000000ffffd67224 */ /* 0x000fe400078e00d5 */
[----:B------:R-:W-:Y:S01]  /*7270*/  HMMA.16816.F32 R156, R4, R16, R156 ;  /* 0x00000010049c723c */ /* 0x000fe2000000189c */
[----:B------:R-:W-:-:S05]  /*7280*/  IMAD.MOV.U32 R209, RZ, RZ, R210 ;  /* 0x000000ffffd17224 */ /* 0x000fca00078e00d2 */
[----:B------:R-:W-:Y:S01]  /*7290*/  HMMA.16816.F32 R168, R4, R18, R168 ;  /* 0x0000001204a8723c */ /* 0x000fe200000018a8 */
[----:B------:R-:W-:-:S05]  /*72a0*/  MOV R217, R194 ;  /* 0x000000c200d97202 */ /* 0x000fca0000000f00 */
[C---:B------:R-:W-:Y:S06]  /*72b0*/  HMMA.16816.F32 R172, R4.reuse, R12, R172 ;  /* 0x0000000c04ac723c */ /* 0x040fec00000018ac */
[C---:B------:R-:W-:Y:S06]  /*72c0*/  HMMA.16816.F32 R184, R4.reuse, R14, R184 ;  /* 0x0000000e04b8723c */ /* 0x040fec00000018b8 */
[C---:B------:R-:W-:Y:S06]  /*72d0*/  HMMA.16816.F32 R188, R4.reuse, R24, R188 ;  /* 0x0000001804bc723c */ /* 0x040fec00000018bc */
[----:B-1----:R-:W-:Y:S01]  /*72e0*/  HMMA.16816.F32 R32, R4, R26, R108 ;  /* 0x0000001a0420723c */ /* 0x002fe2000000186c */
[----:B------:R-:W-:-:S06]  /*72f0*/  MOV R207, R198 ;  /* 0x000000c600cf7202 */ /* 0x000fcc0000000f00 */
[----:B------:R-:W-:Y:S01]  /*7300*/  FADD.FTZ R6, R228, R2 ;  /* 0x00000002e4067221 */ /* 0x000fe20000010000 */
[----:B------:R-:W-:Y:S01]  /*7310*/  FADD.FTZ R4, R238, R28 ;  /* 0x0000001cee047221 */ /* 0x000fe20000010000 */
[----:B------:R-:W-:Y:S01]  /*7320*/  FADD.FTZ R2, R130, R3 ;  /* 0x0000000382027221 */ /* 0x000fe20000010000 */
[----:B------:R-:W-:Y:S01]  /*7330*/  MOV R130, R131 ;  /* 0x0000008300827202 */ /* 0x000fe20000000f00 */
[----:B------:R-:W-:Y:S01]  /*7340*/  FADD.FTZ R5, R133, R0 ;  /* 0x0000000085057221 */ /* 0x000fe20000010000 */
[----:B------:R-:W-:Y:S01]  /*7350*/  IMAD.MOV.U32 R131, RZ, RZ, R214 ;  /* 0x000000ffff837224 */ /* 0x000fe200078e00d6 */
[----:B------:R-:W-:Y:S01]  /*7360*/  MOV R194, R195 ;  /* 0x000000c300c27202 */ /* 0x000fe20000000f00 */
[----:B------:R-:W-:Y:S01]  /*7370*/  FADD.FTZ R4, R226, R4 ;  /* 0x00000004e2047221 */ /* 0x000fe20000010000 */
[----:B------:R-:W-:Y:S01]  /*7380*/  MOV R214, R216 ;  /* 0x000000d800d67202 */ /* 0x000fe20000000f00 */
[----:B------:R-:W-:Y:S01]  /*7390*/  IMAD.MOV.U32 R195, RZ, RZ, R201 ;  /* 0x000000ffffc37224 */ /* 0x000fe200078e00c9 */
[----:B------:R-:W-:Y:S01]  /*73a0*/  MOV R216, R224 ;  /* 0x000000e000d87202 */ /* 0x000fe20000000f00 */
[----:B------:R-:W-:Y:S01]  /*73b0*/  FADD.FTZ R0, R130, R6 ;  /* 0x0000000682007221 */ /* 0x000fe20000010000 */
[----:B------:R-:W-:Y:S01]  /*73c0*/  MOV R201, R202 ;  /* 0x000000ca00c97202 */ /* 0x000fe20000000f00 */
[----:B------:R-:W-:Y:S01]  /*73d0*/  FADD.FTZ R3, R205, R5 ;  /* 0x00000005cd037221 */ /* 0x000fe20000010000 */
[----:B------:R-:W-:Y:S01]  /*73e0*/  MOV R233, R200 ;  /* 0x000000c800e97202 */ /* 0x000fe20000000f00 */
[----:B------:R-:W-:Y:S01]  /*73f0*/  FADD.FTZ R4, R131, R4 ;  /* 0x0000000483047221 */ /* 0x000fe20000010000 */
[----:B------:R-:W-:Y:S01]  /*7400*/  MOV R202, R196 ;  /* 0x000000c400ca7202 */ /* 0x000fe20000000f00 */
[----:B------:R-:W-:Y:S01]  /*7410*/  IMAD.MOV.U32 R196, RZ, RZ, R229 ;  /* 0x000000ffffc47224 */ /* 0x000fe200078e00e5 */
        /* <DEDUP_REMOVED lines=11> */
[----:B------:R-:W-:-:S02]  /*74d0*/  IMAD.MOV.U32 R195, RZ, RZ, R201 ;  /* 0x000000ffffc37224 */ /* 0x000fc400078e00c9 */
[----:B------:R-:W-:Y:S01]  /*74e0*/  FADD.FTZ R3, R145, R3 ;  /* 0x0000000391037221 */ /* 0x000fe20000010000 */
[----:B------:R-:W-:Y:S01]  /*74f0*/  MOV R90, R233 ;  /* 0x000000e9005a7202 */ /* 0x000fe20000000f00 */
[----:B------:R-:W-:Y:S01]  /*7500*/  FADD.FTZ R4, R133, R4 ;  /* 0x0000000485047221 */ /* 0x000fe20000010000 */
[----:B------:R-:W-:Y:S01]  /*7510*/  MOV R201, R202 ;  /* 0x000000ca00c97202 */ /* 0x000fe20000000f00 */
[----:B------:R-:W-:Y:S01]  /*7520*/  IMAD.MOV.U32 R91, RZ, RZ, R215 ;  /* 0x000000ffff5b7224 */ /* 0x000fe200078e00d7 */
[----:B------:R-:W-:Y:S01]  /*7530*/  MOV R218, R199 ;  /* 0x000000c700da7202 */ /* 0x000fe20000000f00 */
[----:B------:R-:W-:Y:S01]  /*7540*/  FADD.FTZ R2, R89, R2 ;  /* 0x0000000259027221 */ /* 0x000fe20000010000 */
[----:B------:R-:W-:Y:S01]  /*7550*/  MOV R202, R196 ;  /* 0x000000c400ca7202 */ /* 0x000fe20000000f00 */
[----:B------:R-:W-:Y:S01]  /*7560*/  IMAD.MOV.U32 R199, RZ, RZ, R166 ;  /* 0x000000ffffc77224 */ /* 0x000fe200078e00a6 */
[----:B------:R-:W-:Y:S01]  /*7570*/  MOV R95, R179 ;  /* 0x000000b3005f7202 */ /* 0x000fe20000000f00 */
[----:B------:R-:W-:-:S02]  /*7580*/  IMAD.MOV.U32 R196, RZ, RZ, R198 ;  /* 0x000000ffffc47224 */ /* 0x000fc400078e00c6 */
[----:B------:R-:W-:Y:S01]  /*7590*/  FADD.FTZ R0, R204, R0 ;  /* 0x00000000cc007221 */ /* 0x000fe20000010000 */
        /* <DEDUP_REMOVED lines=12> */
[----:B------:R-:W-:Y:S01]  /*7660*/  FADD.FTZ R2, R94, R0 ;  /* 0x000000005e027221 */ /* 0x000fe20000010000 */
        /* <DEDUP_REMOVED lines=9> */
[----:B------:R-:W-:Y:S02]  /*7700*/  IMAD.MOV.U32 R128, RZ, RZ, R203 ;  /* 0x000000ffff807224 */ /* 0x000fe400078e00cb */
[----:B------:R-:W-:Y:S01]  /*7710*/  FADD.FTZ R2, R106, R2 ;  /* 0x000000026a027221 */ /* 0x000fe20000010000 */
[----:B------:R-:W-:Y:S01]  /*7720*/  MOV R130, R201 ;  /* 0x000000c900827202 */ /* 0x000fe20000000f00 */
[----:B------:R-:W-:Y:S01]  /*7730*/  FADD.FTZ R0, R107, R0 ;  /* 0x000000006b007221 */ /* 0x000fe20000010000 */
[----:B------:R-:W-:Y:S01]  /*7740*/  FADD.FTZ R4, R122, R5 ;  /* 0x000000057a047221 */ /* 0x000fe20000010000 */
[----:B------:R-:W-:Y:S01]  /*7750*/  MOV R214, R194 ;  /* 0x000000c200d67202 */ /* 0x000fe20000000f00 */
[----:B------:R-:W-:-:S02]  /*7760*/  IMAD.MOV.U32 R131, RZ, RZ, R195 ;  /* 0x000000ffff837224 */ /* 0x000fc400078e00c3 */
[----:B------:R-:W-:Y:S01]  /*7770*/  FADD.FTZ R3, R123, R3 ;  /* 0x000000037b037221 */ /* 0x000fe20000010000 */
[----:B------:R-:W-:Y:S01]  /*7780*/  MOV R216, R193 ;  /* 0x000000c100d87202 */ /* 0x000fe20000000f00 */
[----:B------:R-:W-:Y:S01]  /*7790*/  FADD.FTZ R2, R128, R2 ;  /* 0x0000000280027221 */ /* 0x000fe20000010000 */
[----:B------:R-:W-:Y:S01]  /*77a0*/  FADD.FTZ R0, R129, R0 ;  /* 0x0000000081007221 */ /* 0x000fe20000010000 */
[----:B------:R-:W-:Y:S02]  /*77b0*/  IMAD.MOV.U32 R133, RZ, RZ, R192 ;  /* 0x000000ffff857224 */ /* 0x000fe400078e00c0 */
[----:B------:R-:W-:Y:S01]  /*77c0*/  FADD.FTZ R4, R130, R4 ;  /* 0x0000000482047221 */ /* 0x000fe20000010000 */
[----:B------:R-:W-:Y:S01]  /*77d0*/  FADD.FTZ R3, R131, R3 ;  /* 0x0000000383037221 */ /* 0x000fe20000010000 */
[----:B------:R-:W-:Y:S01]  /*77e0*/  FADD.FTZ R2, R214, R2 ;  /* 0x00000002d6027221 */ /* 0x000fe20000010000 */
[----:B------:R-:W-:Y:S01]  /*77f0*/  FADD.FTZ R0, R216, R0 ;  /* 0x00000000d8007221 */ /* 0x000fe20000010000 */
[----:B------:R-:W-:Y:S01]  /*7800*/  FADD.FTZ R4, R133, R4 ;  /* 0x0000000485047221 */ /* 0x000fe20000010000 */
[----:B------:R-:W-:Y:S01]  /*7810*/  FADD.FTZ R3, R211, R3 ;  /* 0x00000003d3037221 */ /* 0x000fe20000010000 */
[----:B------:R-:W-:Y:S01]  /*7820*/  FADD.FTZ R2, R213, R2 ;  /* 0x00000002d5027221 */ /* 0x000fe20000010000 */
[----:B------:R-:W-:Y:S01]  /*7830*/  FADD.FTZ R0, R209, R0 ;  /* 0x00000000d1007221 */ /* 0x000fe20000010000 */
[----:B------:R-:W-:Y:S01]  /*7840*/  MOV R232, R148 ;  /* 0x0000009400e87202 */ /* 0x000fe20000000f00 */
[----:B------:R-:W-:Y:S01]  /*7850*/  FADD.FTZ R4, R210, R4 ;  /* 0x00000004d2047221 */ /* 0x000fe20000010000 */
[----:B------:R-:W-:Y:S01]  /*7860*/  FADD.FTZ R3, R217, R3 ;  /* 0x00000003d9037221 */ /* 0x000fe20000010000 */
[----:B------:R-:W-:Y:S01]  /*7870*/  FADD.FTZ R2, R219, R2 ;  /* 0x00000002db027221 */ /* 0x000fe20000010000 */
[----:B------:R-:W-:Y:S01]  /*7880*/  MOV R207, R218 ;  /* 0x000000da00cf7202 */ /* 0x000fe20000000f00 */
[----:B------:R-:W-:Y:S01]  /*7890*/  FADD.FTZ R0, R231, R0 ;  /* 0x00000000e7007221 */ /* 0x000fe20000010000 */
[----:B------:R-:W-:Y:S01]  /*78a0*/  MOV R233, R232 ;  /* 0x000000e800e97202 */ /* 0x000fe20000000f00 */
[----:B------:R-:W-:Y:S01]  /*78b0*/  FADD.FTZ R4, R206, R4 ;  /* 0x00000004ce047221 */ /* 0x000fe20000010000 */
[----:B------:R-:W-:Y:S01]  /*78c0*/  FADD.FTZ R3, R251, R3 ;  /* 0x00000003fb037221 */ /* 0x000fe20000010000 */
[----:B------:R-:W-:Y:S01]  /*78d0*/  FADD.FTZ R2, R249, R2 ;  /* 0x00000002f9027221 */ /* 0x000fe20000010000 */
[----:B------:R-:W-:Y:S01]  /*78e0*/  MOV R215, R178 ;  /* 0x000000b200d77202 */ /* 0x000fe20000000f00 */
[----:B------:R-:W-:Y:S01]  /*78f0*/  FADD.FTZ R0, R248, R0 ;  /* 0x00000000f8007221 */ /* 0x000fe20000010000 */
[----:B------:R-:W-:Y:S01]  /*7900*/  FADD.FTZ R4, R207, R4 ;  /* 0x00000004cf047221 */ /* 0x000fe20000010000 */
[----:B------:R-:W-:Y:S01]  /*7910*/  FADD.FTZ R3, R233, R3 ;  /* 0x00000003e9037221 */ /* 0x000fe20000010000 */
[----:B------:R-:W-:Y:S01]  /*7920*/  FADD.FTZ R2, R250, R2 ;  /* 0x00000002fa027221 */ /* 0x000fe20000010000 */
[----:B------:R-:W1:Y:S01]  /*7930*/  MUFU.EX2 R37, R37 ;  /* 0x0000002500257308 */ /* 0x000e620000000800 */
[----:B------:R-:W-:Y:S01]  /*7940*/  FADD.FTZ R0, R247, R0 ;  /* 0x00000000f7007221 */ /* 0x000fe20000010000 */
[----:B------:R-:W-:-:S02]  /*7950*/  IMAD.MOV.U32 R218, RZ, RZ, R161 ;  /* 0x000000ffffda7224 */ /* 0x000fc400078e00a1 */
[----:B------:R-:W-:Y:S01]  /*7960*/  FADD.FTZ R4, R215, R4 ;  /* 0x00000004d7047221 */ /* 0x000fe20000010000 */
[----:B------:R-:W-:Y:S01]  /*7970*/  MOV R232, R163 ;  /* 0x000000a300e87202 */ /* 0x000fe20000000f00 */
        /* <DEDUP_REMOVED lines=15> */
[----:B------:R-:W-:Y:S01]  /*7a70*/  F2FP.F16.F32.PACK_AB R8, R120, R208 ;  /* 0x000000d07808723e */ /* 0x000fe200000000ff */
[----:B------:R-:W-:Y:S01]  /*7a80*/  FADD.FTZ R4, R138, R4 ;  /* 0x000000048a047221 */ /* 0x000fe20000010000 */
[----:B------:R-:W-:Y:S01]  /*7a90*/  F2FP.F16.F32.PACK_AB R9, R98, R97 ;  /* 0x000000616209723e */ /* 0x000fe200000000ff */
[----:B------:R-:W-:Y:S01]  /*7aa0*/  FADD.FTZ R3, R124, R3 ;  /* 0x000000037c037221 */ /* 0x000fe20000010000 */
[----:B------:R-:W-:Y:S01]  /*7ab0*/  F2FP.F16.F32.PACK_AB R10, R104, R119 ;  /* 0x00000077680a723e */ /* 0x000fe200000000ff */
[----:B------:R-:W-:Y:S01]  /*7ac0*/  MUFU.EX2 R38, R38 ;  /* 0x0000002600267308 */ /* 0x000fe20000000800 */
[----:B-1----:R-:W-:Y:S01]  /*7ad0*/  F2FP.F16.F32.PACK_AB R11, R37, R96 ;  /* 0x00000060250b723e */ /* 0x002fe200000000ff */
[----:B------:R-:W-:Y:S01]  /*7ae0*/  FADD.FTZ R2, R241, R2 ;  /* 0x00000002f1027221 */ /* 0x000fe20000010000 */
[----:B------:R-:W-:Y:S01]  /*7af0*/  FADD.FTZ R0, R234, R0 ;  /* 0x00000000ea007221 */ /* 0x000fe20000010000 */
[----:B------:R-:W-:Y:S01]  /*7b00*/  FADD.FTZ R4, R212, R4 ;  /* 0x00000004d4047221 */ /* 0x000fe20000010000 */
[----:B------:R-:W-:Y:S01]  /*7b10*/  FADD.FTZ R3, R121, R3 ;  /* 0x0000000379037221 */ /* 0x000fe20000010000 */
[----:B------:R-:W-:Y:S01]  /*7b20*/  FADD.FTZ R2, R242, R2 ;  /* 0x00000002f2027221 */ /* 0x000fe20000010000 */
[----:B------:R-:W-:Y:S01]  /*7b30*/  FADD.FTZ R0, R235, R0 ;  /* 0x00000000eb007221 */ /* 0x000fe20000010000 */
[----:B------:R-:W-:Y:S01]  /*7b40*/  HMMA.16816.F32 R60, R8, R16, R60 ;  /* 0x00000010083c723c */ /* 0x000fe2000000183c */
[----:B------:R-:W1:Y:S01]  /*7b50*/  MUFU.EX2 R17, R115 ;  /* 0x0000007300117308 */ /* 0x000e620000000800 */
[----:B------:R-:W-:Y:S01]  /*7b60*/  FADD.FTZ R4, R208, R4 ;  /* 0x00000004d0047221 */ /* 0x000fe20000010000 */
[----:B------:R-:W-:Y:S01]  /*7b70*/  FADD.FTZ R3, R97, R3 ;  /* 0x0000000361037221 */ /* 0x000fe20000010000 */
[----:B------:R-:W-:Y:S01]  /*7b80*/  FADD.FTZ R2, R92, R2 ;  /* 0x000000025c027221 */ /* 0x000fe20000010000 */
[----:B------:R-:W-:Y:S01]  /*7b90*/  FADD.FTZ R0, R70, R0 ;  /* 0x0000000046007221 */ /* 0x000fe20000010000 */
[----:B------:R-:W-:-:S03]  /*7ba0*/  FADD.FTZ R4, R120, R4 ;  /* 0x0000000478047221 */ /* 0x000fc60000010000 */
[----:B------:R-:W4:Y:S01]  /*7bb0*/  MUFU.EX2 R30, R50 ;  /* 0x00000032001e7308 */ /* 0x000f220000000800 */
[C---:B------:R-:W-:Y:S01]  /*7bc0*/  HMMA.16816.F32 R80, R8.reuse, R20, R80 ;  /* 0x000000140850723c */ /* 0x040fe20000001850 */
[----:B------:R-:W-:Y:S01]  /*7bd0*/  FADD.FTZ R3, R98, R3 ;  /* 0x0000000362037221 */ /* 0x000fe20000010000 */
[----:B------:R-:W-:Y:S01]  /*7be0*/  FADD.FTZ R2, R93, R2 ;  /* 0x000000025d027221 */ /* 0x000fe20000010000 */
[----:B------:R-:W-:Y:S01]  /*7bf0*/  FADD.FTZ R0, R71, R0 ;  /* 0x0000000047007221 */ /* 0x000fe20000010000 */
[----:B------:R-:W2:Y:S03]  /*7c00*/  LDSM.16.MT88.4 R148, [R220+0xb800] ;  /* 0x00b80000dc94783b */ /* 0x000ea60000004200 */
[----:B------:R-:W4:Y:S01]  /*7c10*/  MUFU.EX2 R16, R116 ;  /* 0x0000007400107308 */ /* 0x000f220000000800 */
[----:B------:R-:W-:Y:S01]  /*7c20*/  HMMA.16816.F32 R72, R8, R22, R72 ;  /* 0x000000160848723c */ /* 0x000fe20000001848 */
[----:B------:R-:W-:Y:S01]  /*7c30*/  FADD.FTZ R4, R119, R4 ;  /* 0x0000000477047221 */ /* 0x000fe20000010000 */
[----:B------:R-:W-:-:S05]  /*7c40*/  FADD.FTZ R3, R96, R3 ;  /* 0x0000000360037221 */ /* 0x000fca0000010000 */
[----:B------:R-:W2:Y:S01]  /*7c50*/  MUFU.EX2 R39, R39 ;  /* 0x0000002700277308 */ /* 0x000ea20000000800 */
[C---:B------:R-:W-:Y:S01]  /*7c60*/  HMMA.16816.F32 R44, R8.reuse, R18, R44 ;  /* 0x00000012082c723c */ /* 0x040fe2000000182c */
[----:B------:R-:W-:Y:S01]  /*7c70*/  FADD.FTZ R2, R88, R2 ;  /* 0x0000000258027221 */ /* 0x000fe20000010000 */
[----:B------:R-:W3:Y:S04]  /*7c80*/  LDSM.16.MT88.4 R164, [R223+0xb800] ;  /* 0x00b80000dfa4783b */ /* 0x000ee80000004200 */
[C---:B------:R-:W-:Y:S01]  /*7c90*/  HMMA.16816.F32 R40, R8.reuse, R12, R40 ;  /* 0x0000000c0828723c */ /* 0x040fe20000001828 */
[----:B------:R-:W2:Y:S01]  /*7ca0*/  MUFU.EX2 R21, R51 ;  /* 0x0000003300157308 */ /* 0x000ea20000000800 */
[----:B------:R-:W-:Y:S01]  /*7cb0*/  FADD.FTZ R0, R68, R0 ;  /* 0x0000000044007221 */ /* 0x000fe20000010000 */
[----:B------:R1:W5:Y:S03]  /*7cc0*/  LDL.LU R238, [R1+0x90] ;  /* 0x0000900001ee7983 */ /* 0x0003660000300800 */
[C---:B------:R-:W-:Y:S01]  /*7cd0*/  HMMA.16816.F32 R52, R8.reuse, R14, R52 ;  /* 0x0000000e0834723c */ /* 0x040fe20000001834 */
[----:B------:R-:W3:Y:S02]  /*7ce0*/  LDSM.16.MT88.4 R12, [R222+0xb800] ;  /* 0x00b80000de0c783b */ /* 0x000ee40000004200 */
[----:B------:R-:W-:Y:S03]  /*7cf0*/  MUFU.EX2 R36, R48 ;  /* 0x0000003000247308 */ /* 0x000fe60000000800 */
[----:B------:R-:W-:Y:S01]  /*7d00*/  HMMA.16816.F32 R64, R8, R24, R64 ;  /* 0x000000180840723c */ /* 0x000fe20000001840 */
[----:B------:R-:W-:-:S05]  /*7d10*/  FADD.FTZ R4, R104, R4 ;  /* 0x0000000468047221 */ /* 0x000fca0000010000 */
[----:B------:R-:W-:Y:S01]  /*7d20*/  HMMA.16816.F32 R56, R8, R26, R56 ;  /* 0x0000001a0838723c */ /* 0x000fe20000001838 */
[----:B------:R-:W2:Y:S01]  /*7d30*/  MUFU.EX2 R8, R117 ;  /* 0x0000007500087308 */ /* 0x000ea20000000800 */
[----:B------:R-:W-:Y:S01]  /*7d40*/  FADD.FTZ R3, R37, R3 ;  /* 0x0000000325037221 */ /* 0x000fe20000010000 */
[----:B------:R-:W-:Y:S01]  /*7d50*/  FADD.FTZ R2, R76, R2 ;  /* 0x000000024c027221 */ /* 0x000fe20000010000 */
[----:B------:R-:W-:-:S05]  /*7d60*/  FADD.FTZ R0, R69, R0 ;  /* 0x0000000045007221 */ /* 0x000fca0000010000 */
[----:B------:R-:W2:Y:S01]  /*7d70*/  MUFU.EX2 R20, R112 ;  /* 0x0000007000147308 */ /* 0x000ea20000000800 */
[----:B------:R-:W-:Y:S01]  /*7d80*/  FADD.FTZ R4, R105, R4 ;  /* 0x0000000469047221 */ /* 0x000fe20000010000 */
[----:B-1----:R-:W-:-:S06]  /*7d90*/  FADD.FTZ R3, R17, R3 ;  /* 0x0000000311037221 */ /* 0x002fcc0000010000 */
[----:B------:R-:W1:Y:S01]  /*7da0*/  MUFU.EX2 R7, R118 ;  /* 0x0000007600077308 */ /* 0x000e620000000800 */
[----:B------:R-:W-:Y:S01]  /*7db0*/  FADD.FTZ R2, R38, R2 ;  /* 0x0000000226027221 */ /* 0x000fe20000010000 */
[----:B----4-:R-:W-:-:S06]  /*7dc0*/  FADD.FTZ R0, R30, R0 ;  /* 0x000000001e007221 */ /* 0x010fcc0000010000 */
[----:B------:R-:W4:Y:S01]  /*7dd0*/  MUFU.EX2 R31, R49 ;  /* 0x00000031001f7308 */ /* 0x000f220000000800 */
[----:B------:R-:W-:-:S07]  /*7de0*/  FADD.FTZ R4, R102, R4 ;  /* 0x0000000466047221 */ /* 0x000fce0000010000 */
[----:B------:R-:W3:Y:S01]  /*7df0*/  MUFU.EX2 R18, R113 ;  /* 0x0000007100127308 */ /* 0x000ee20000000800 */
[----:B------:R-:W-:Y:S01]  /*7e00*/  FADD.FTZ R3, R16, R3 ;  /* 0x0000000310037221 */ /* 0x000fe20000010000 */
[----:B--2---:R-:W-:Y:S01]  /*7e10*/  FADD.FTZ R2, R39, R2 ;  /* 0x0000000227027221 */ /* 0x004fe20000010000 */
[----:B------:R-:W-:Y:S01]  /*7e20*/  FADD.FTZ R0, R21, R0 ;  /* 0x0000000015007221 */ /* 0x000fe20000010000 */
[----:B------:R2:W5:Y:S01]  /*7e30*/  LDL.LU R229, [R1+0x8c] ;  /* 0x00008c0001e57983 */ /* 0x0005620000300800 */
[----:B------:R-:W-:Y:S01]  /*7e40*/  FADD.FTZ R4, R100, R4 ;  /* 0x0000000464047221 */ /* 0x000fe20000010000 */
[----:B------:R-:W-:Y:S01]  /*7e50*/  FADD.FTZ R3, R8, R3 ;  /* 0x0000000308037221 */ /* 0x000fe20000010000 */
[----:B------:R-:W-:Y:S01]  /*7e60*/  FADD.FTZ R2, R36, R2 ;  /* 0x0000000224027221 */ /* 0x000fe20000010000 */
[----:B------:R2:W5:Y:S01]  /*7e70*/  LDL.LU R228, [R1+0x88] ;  /* 0x0000880001e47983 */ /* 0x0005620000300800 */
[----:B------:R-:W-:Y:S01]  /*7e80*/  FADD.FTZ R0, R20, R0 ;  /* 0x0000000014007221 */ /* 0x000fe20000010000 */
[----:B------:R-:W-:-:S02]  /*7e90*/  FADD.FTZ R4, R101, R4 ;  /* 0x0000000465047221 */ /* 0x000fc40000010000 */
[----:B------:R2:W5:Y:S01]  /*7ea0*/  LDL.LU R227, [R1+0x84] ;  /* 0x0000840001e37983 */ /* 0x0005620000300800 */
[----:B-1----:R-:W-:-:S03]  /*7eb0*/  FADD.FTZ R3, R7, R3 ;  /* 0x0000000307037221 */ /* 0x002fc60000010000 */
[----:B------:R2:W5:Y:S01]  /*7ec0*/  LDL.LU R226, [R1+0x80] ;  /* 0x0000800001e27983 */ /* 0x0005620000300800 */
[----:B----4-:R-:W-:-:S03]  /*7ed0*/  FADD.FTZ R2, R31, R2 ;  /* 0x000000021f027221 */ /* 0x010fc60000010000 */
[----:B------:R2:W5:Y:S01]  /*7ee0*/  LDL.LU R225, [R1+0x7c] ;  /* 0x00007c0001e17983 */ /* 0x0005620000300800 */
[----:B---3--:R-:W-:-:S03]  /*7ef0*/  FADD.FTZ R0, R18, R0 ;  /* 0x0000000012007221 */ /* 0x008fc60000010000 */
[----:B------:R2:W5:Y:S04]  /*7f00*/  LDL.LU R224, [R1+0x78] ;  /* 0x0000780001e07983 */ /* 0x0005680000300800 */
[----:B------:R2:W5:Y:S04]  /*7f10*/  LDL.LU R205, [R1+0x74] ;  /* 0x0000740001cd7983 */ /* 0x0005680000300800 */
[----:B------:R2:W5:Y:S04]  /*7f20*/  LDL.LU R204, [R1+0x70] ;  /* 0x0000700001cc7983 */ /* 0x0005680000300800 */
[----:B------:R2:W5:Y:S04]  /*7f30*/  LDL.LU R139, [R1+0x6c] ;  /* 0x00006c00018b7983 */ /* 0x0005680000300800 */
[----:B------:R2:W-:Y:S04]  /*7f40*/  STL [R1+0x18], R4 ;  /* 0x0000180401007387 */ /* 0x0005e80000100800 */
[----:B------:R2:W-:Y:S04]  /*7f50*/  STL [R1+0x1c], R3 ;  /* 0x00001c0301007387 */ /* 0x0005e80000100800 */
[----:B------:R2:W-:Y:S04]  /*7f60*/  STL [R1+0x20], R2 ;  /* 0x0000200201007387 */ /* 0x0005e80000100800 */
[----:B------:R2:W-:Y:S01]  /*7f70*/  STL [R1+0x24], R0 ;  /* 0x0000240001007387 */ /* 0x0005e20000100800 */
[----:B------:R-:W-:-:S02]  /*7f80*/  F2FP.F16.F32.PACK_AB R196, R39, R38 ;  /* 0x0000002627c4723e */ /* 0x000fc400000000ff */
[----:B------:R-:W-:Y:S02]  /*7f90*/  F2FP.F16.F32.PACK_AB R197, R21, R30 ;  /* 0x0000001e15c5723e */ /* 0x000fe400000000ff */
[----:B------:R-:W-:Y:S02]  /*7fa0*/  F2FP.F16.F32.PACK_AB R198, R31, R36 ;  /* 0x000000241fc6723e */ /* 0x000fe400000000ff */
[----:B------:R-:W-:Y:S02]  /*7fb0*/  F2FP.F16.F32.PACK_AB R199, R18, R20 ;  /* 0x0000001412c7723e */ /* 0x000fe400000000ff */
[----:B------:R-:W-:Y:S02]  /*7fc0*/  F2FP.F16.F32.PACK_AB R200, R102, R105 ;  /* 0x0000006966c8723e */ /* 0x000fe400000000ff */
[----:B------:R-:W-:Y:S02]  /*7fd0*/  F2FP.F16.F32.PACK_AB R201, R16, R17 ;  /* 0x0000001110c9723e */ /* 0x000fe400000000ff */
[----:B------:R-:W-:-:S02]  /*7fe0*/  F2FP.F16.F32.PACK_AB R202, R101, R100 ;  /* 0x0000006465ca723e */ /* 0x000fc400000000ff */
[----:B------:R-:W-:Y:S01]  /*7ff0*/  F2FP.F16.F32.PACK_AB R203, R7, R8 ;  /* 0x0000000807cb723e */ /* 0x000fe200000000ff */
[----:B------:R-:W-:Y:S01]  /*8000*/  HMMA.16816.F32 R140, R196, R148, R140 ;  /* 0x00000094c48c723c */ /* 0x000fe2000000188c */
[----:B------:R-:W-:-:S05]  /*8010*/  IADD3 R237, R230, 0x800, RZ ;  /* 0x00000800e6ed7810 */ /* 0x000fca0007ffe0ff */
[----:B------:R-:W-:Y:S01]  /*8020*/  HMMA.16816.F32 R152, R196, R150, R152 ;  /* 0x00000096c498723c */ /* 0x000fe20000001898 */
[----:B------:R-:W-:-:S05]  /*8030*/  VIADD R236, R230, 0x1000 ;  /* 0x00001000e6ec7836 */ /* 0x000fca0000000000 */
[----:B------:R-:W-:Y:S01]  /*8040*/  HMMA.16816.F32 R156, R196, R164, R156 ;  /* 0x000000a4c49c723c */ /* 0x000fe2000000189c */
[----:B------:R-:W-:-:S05]  /*8050*/  IADD3 R235, R230, 0x1800, RZ ;  /* 0x00001800e6eb7810 */ /* 0x000fca0007ffe0ff */
        /* <DEDUP_REMOVED lines=8> */
[C---:B------:R-:W-:Y:S06]  /*80e0*/  HMMA.16816.F32 R160, R200.reuse, R164, R60 ;  /* 0x000000a4c8a0723c */ /* 0x040fec000000183c */
[----:B------:R-:W-:Y:S06]  /*80f0*/  HMMA.16816.F32 R176, R200, R180, R40 ;  /* 0x000000b4c8b0723c */ /* 0x000fec0000001828 */
[----:B------:R-:W-:Y:S06]  /*8100*/  HMMA.16816.F32 R188, R196, R12, R188 ;  /* 0x0000000cc4bc723c */ /* 0x000fec00000018bc */
[C---:B------:R-:W-:Y:S06]  /*8110*/  HMMA.16816.F32 R148, R200.reuse, R150, R72 ;  /* 0x00000096c894723c */ /* 0x040fec0000001848 */
[C---:B------:R-:W-:Y:S06]  /*8120*/  HMMA.16816.F32 R164, R200.reuse, R166, R44 ;  /* 0x000000a6c8a4723c */ /* 0x040fec000000182c */
[C---:B------:R-:W-:Y:S06]  /*8130*/  HMMA.16816.F32 R180, R200.reuse, R182, R52 ;  /* 0x000000b6c8b4723c */ /* 0x040fec0000001834 */
[----:B------:R-:W-:Y:S06]  /*8140*/  HMMA.16816.F32 R192, R200, R12, R64 ;  /* 0x0000000cc8c0723c */ /* 0x000fec0000001840 */
[-C--:B------:R-:W-:Y:S06]  /*8150*/  HMMA.16816.F32 R196, R196, R14.reuse, R32 ;  /* 0x0000000ec4c4723c */ /* 0x080fec0000001820 */
[----:B------:R-:W-:Y:S01]  /*8160*/  HMMA.16816.F32 R200, R200, R14, R56 ;  /* 0x0000000ec8c8723c */ /* 0x000fe20000001838 */
[----:B------:R-:W-:-:S08]  /*8170*/  NOP ;  /* 0x0000000000007918 */ /* 0x000fd00000000000 */
[----:B--2---:R-:W-:-:S15]  /*8180*/  @!P0 BRA `(.L_x_6) ;  /* 0x0000005400088947 */ /* 0x004fde0003800000 */
[----:B------:R-:W2:Y:S01]  /*8190*/  LDL.LU R218, [R1+0xc] ;  /* 0x00000c0001da7983 */ /* 0x000ea20000300800 */
[C---:B-----5:R-:W-:Y:S01]  /*81a0*/  SHF.L.U64.HI R0, R204.reuse, 0x5, R205 ;  /* 0x00000005cc007819 */ /* 0x060fe200000102cd */
[----:B------:R-:W-:Y:S01]  /*81b0*/  IMAD.SHL.U32 R2, R204, 0x20, RZ ;  /* 0x00000020cc027824 */ /* 0x000fe200078e00ff */
[----:B------:R-:W-:Y:S01]  /*81c0*/  MOV R133, R135 ;  /* 0x0000008700857202 */ /* 0x000fe20000000f00 */
[----:B------:R-:W-:Y:S01]  /*81d0*/  IMAD.MOV.U32 R3, RZ, RZ, R136 ;  /* 0x000000ffff037224 */ /* 0x000fe200078e0088 */
[----:B------:R-:W-:Y:S01]  /*81e0*/  MOV R138, R132 ;  /* 0x00000084008a7202 */ /* 0x000fe20000000f00 */
[----:B------:R2:W-:Y:S01]  /*81f0*/  STL [R1+0x4], R0 ;  /* 0x0000040001007387 */ /* 0x0005e20000100800 */
[----:B------:R-:W-:Y:S01]  /*8200*/  IMAD.MOV.U32 R137, RZ, RZ, R134 ;  /* 0x000000ffff897224 */ /* 0x000fe200078e0086 */
[----:B------:R-:W-:Y:S01]  /*8210*/  ULDC.64 UR8, c[0x0][0x248] ;  /* 0x0000920000087ab9 */ /* 0x000fe20000000a00 */
[----:B------:R-:W-:Y:S01]  /*8220*/  ULDC UR4, c[0x0][0x2ec] ;  /* 0x0000bb0000047ab9 */ /* 0x000fe20000000800 */
[----:B------:R1:W-:Y:S01]  /*8230*/  STL [R1+0x8], R2 ;  /* 0x0000080201007387 */ /* 0x0003e20000100800 */
[----:B------:R-:W-:-:S02]  /*8240*/  USHF.L.U64.HI UR14, UR8, 0x5, UR9 ;  /* 0x00000005080e7899 */ /* 0x000fc40008010209 */
[----:B------:R-:W-:Y:S01]  /*8250*/  USHF.L.U32 UR5, UR8, 0x5, URZ ;  /* 0x0000000508057899 */ /* 0x000fe2000800063f */
[----:B------:R-:W-:Y:S01]  /*8260*/  ULDC.64 UR12, c[0x0][0x250] ;  /* 0x00009400000c7ab9 */ /* 0x000fe20000000a00 */
[----:B------:R-:W-:Y:S01]  /*8270*/  ULDC.64 UR6, c[0x0][0x218] ;  /* 0x0000860000067ab9 */ /* 0x000fe20000000a00 */
[----:B------:R-:W-:Y:S01]  /*8280*/  ULDC.64 UR10, c[0x0][0x220] ;  /* 0x00008800000a7ab9 */ /* 0x000fe20000000a00 */
[----:B--2---:R-:W-:-:S05]  /*8290*/  LEA.HI.SX32 R0, R218, 0xfffffffe, 0x19 ;  /* 0xfffffffeda007811 */ /* 0x004fca00078fcaff */
[----:B------:R1:W-:Y:S01]  /*82a0*/  STL [R1], R0 ;  /* 0x0000000001007387 */ /* 0x0003e20000100800 */
[----:B------:R-:W-:Y:S05]  /*82b0*/  BRA `(.L_x_7) ;  /* 0x00000000009c7947 */ /* 0x000fea0003800000 */
.L_x_9:
[----:B------:R-:W2:Y:S01]  /*82c0*/  LDL.64 R242, [R1+0x48] ;  /* 0x0000480001f27983 */ /* 0x000ea20000100a00 */
[----:B------:R-:W-:Y:S03]  /*82d0*/  VIADD R0, R239, 0xffffffff ;  /* 0xffffffffef007836 */ /* 0x000fe60000000000 */
[----:B------:R-:W3:Y:S01]  /*82e0*/  LDL.64 R240, [R1+0x38] ;  /* 0x0000380001f07983 */ /* 0x000ee20000100a00 */
[----:B------:R-:W-:Y:S01]  /*82f0*/  IMAD.WIDE.U32 R204, R0, UR8, RZ ;  /* 0x0000000800cc7c25 */ /* 0x000fe2000f8e00ff */
[----:B------:R-:W-:Y:S05]  /*8300*/  SHF.R.S32.HI R2, RZ, 0x1f, R0 ;  /* 0x0000001fff027819 */ /* 0x000fea0000011400 */
[----:B------:R-:W-:Y:S04]  /*8310*/  IMAD R2, R2, UR8, RZ ;  /* 0x0000000802027c24 */ /* 0x000fe8000f8e02ff */
[----:B------:R-:W-:Y:S04]  /*8320*/  IMAD R2, R0, UR9, R2 ;  /* 0x0000000900027c24 */ /* 0x000fe8000f8e0202 */
[----:B------:R-:W-:Y:S01]  /*8330*/  IMAD.IADD R2, R205, 0x1, R2 ;  /* 0x00000001cd027824 */ /* 0x000fe200078e0202 */
[----:B--2---:R-:W-:Y:S04]  /*8340*/  LEA R0, P1, R204, R242, 0x7 ;  /* 0x000000f2cc007211 */ /* 0x004fe800078238ff */
[----:B------:R-:W-:Y:S02]  /*8350*/  LEA R134, P2, R0, UR6, 0x1 ;  /* 0x0000000600867c11 */ /* 0x000fe4000f8408ff */
[----:B---3--:R-:W-:Y:S02]  /*8360*/  LEA.HI.X R2, R204, R241, R2, 0x7, P1 ;  /* 0x000000f1cc027211 */ /* 0x008fe400008f3c02 */
[----:B------:R-:W-:Y:S02]  /*8370*/  IADD3 R206, P1, R134, UR5, RZ ;  /* 0x0000000586ce7c10 */ /* 0x000fe4000ff3e0ff */
[----:B------:R-:W-:Y:S02]  /*8380*/  LEA.HI.X R135, R0, UR7, R2, 0x1, P2 ;  /* 0x0000000700877c11 */ /* 0x000fe400090f0c02 */
[----:B------:R-:W-:Y:S02]  /*8390*/  IADD3 R212, P2, R206, UR5, RZ ;  /* 0x00000005ced47c10 */ /* 0x000fe4000ff5e0ff */
[----:B------:R-:W-:Y:S01]  /*83a0*/  IADD3.X R207, R135, UR14, RZ, P1, !PT ;  /* 0x0000000e87cf7c10 */ /* 0x000fe20008ffe4ff */
[----:B------:R-:W-:Y:S01]  /*83b0*/  @!PT LDS RZ, [RZ] ;  /* 0x00000000fffff984 */ /* 0x000fe20000000800 */
[----:B------:R-:W-:Y:S01]  /*83c0*/  @!PT LDS RZ, [RZ] ;  /* 0x00000000fffff984 */ /* 0x000fe20000000800 */
[----:B------:R-:W-:Y:S01]  /*83d0*/  @!PT LDS RZ, [RZ] ;  /* 0x00000000fffff984 */ /* 0x000fe20000000800 */
[----:B------:R1:W-:Y:S01]  /*83e0*/  LDGSTS.E.BYPASS.LTC128B.128 [R238+0x4000], desc[UR16][R134.64] ;  /* 0x0400000086ee7fae */ /* 0x0003e2000b901d50 */
[----:B------:R-:W-:Y:S02]  /*83f0*/  IADD3 R210, P1, R212, UR5, RZ ;  /* 0x00000005d4d27c10 */ /* 0x000fe4000ff3e0ff */
[----:B------:R-:W-:Y:S01]  /*8400*/  IADD3.X R213, R207, UR14, RZ, P2, !PT ;  /* 0x0000000ecfd57c10 */ /* 0x000fe200097fe4ff */
[----:B------:R2:W-:Y:S01]  /*8410*/  LDGSTS.E.BYPASS.LTC128B.128 [R238+0x4800], desc[UR16][R206.64] ;  /* 0x04800000ceee7fae */ /* 0x0005e2000b901d50 */
[----:B------:R-:W-:Y:S02]  /*8420*/  IADD3 R208, P2, R210, UR5, RZ ;  /* 0x00000005d2d07c10 */ /* 0x000fe4000ff5e0ff */
[----:B------:R-:W-:Y:S01]  /*8430*/  IADD3.X R211, R213, UR14, RZ, P1, !PT ;  /* 0x0000000ed5d37c10 */ /* 0x000fe20008ffe4ff */
[----:B------:R3:W-:Y:S01]  /*8440*/  LDGSTS.E.BYPASS.LTC128B.128 [R238+0x5000], desc[UR16][R212.64] ;  /* 0x05000000d4ee7fae */ /* 0x0007e2000b901d50 */
[----:B------:R-:W-:Y:S02]  /*8450*/  IADD3 R204, P1, R208, UR5, RZ ;  /* 0x00000005d0cc7c10 */ /* 0x000fe4000ff3e0ff */
[----:B------:R-:W-:Y:S01]  /*8460*/  IADD3.X R209, R211, UR14, RZ, P2, !PT ;  /* 0x0000000ed3d17c10 */ /* 0x000fe200097fe4ff */
[----:B------:R3:W-:Y:S03]  /*8470*/  LDGSTS.E.BYPASS.LTC128B.128 [R238+0x5800], desc[UR16][R210.64] ;  /* 0x05800000d2ee7fae */ /* 0x0007e6000b901d50 */
[----:B------:R-:W-:Y:S01]  /*8480*/  IADD3.X R205, R209, UR14, RZ, P1, !PT ;  /* 0x0000000ed1cd7c10 */ /* 0x000fe20008ffe4ff */
[----:B------:R3:W-:Y:S04]  /*8490*/  LDGSTS.E.BYPASS.LTC128B.128 [R238+0x6000], desc[UR16][R208.64] ;  /* 0x06000000d0ee7fae */ /* 0x0007e8000b901d50 */
[----:B------:R3:W-:Y:S01]  /*84a0*/  LDGSTS.E.BYPASS.LTC128B.128 [R238+0x6800], desc[UR16][R204.64] ;  /* 0x06800000ccee7fae */ /* 0x0007e2000b901d50 */
[----:B-1----:R-:W-:Y:S04]  /*84b0*/  IADD3 R134, P2, R204, UR5, RZ ;  /* 0x00000005cc867c10 */ /* 0x002fe8000ff5e0ff */
[----:B--2---:R-:W-:Y:S02]  /*84c0*/  IADD3 R206, P1, R134, UR5, RZ ;  /* 0x0000000586ce7c10 */ /* 0x004fe4000ff3e0ff */
[----:B------:R-:W-:Y:S04]  /*84d0*/  IADD3.X R135, R205, UR14, RZ, P2, !PT ;  /* 0x0000000ecd877c10 */ /* 0x000fe800097fe4ff */
[----:B------:R-:W-:Y:S01]  /*84e0*/  IADD3.X R207, R135, UR14, RZ, P1, !PT ;  /* 0x0000000e87cf7c10 */ /* 0x000fe20008ffe4ff */
[----:B------:R3:W-:Y:S04]  /*84f0*/  LDGSTS.E.BYPASS.LTC128B.128 [R238+0x7000], desc[UR16][R134.64] ;  /* 0x0700000086ee7fae */ /* 0x0007e8000b901d50 */
[----:B------:R3:W-:Y:S04]  /*8500*/  LDGSTS.E.BYPASS.LTC128B.128 [R238+0x7800], desc[UR16][R206.64] ;  /* 0x07800000ceee7fae */ /* 0x0007e8000b901d50 */
[----:B------:R-:W0:Y:S01]  /*8510*/  LDGDEPBAR ;  /* 0x00000000000079af */ /* 0x000e220000000000 */
[----:B------:R-:W-:Y:S05]  /*8520*/  BRA `(.L_x_8) ;  /* 0x0000001400387947 */ /* 0x000fea0003800000 */
.L_x_7:
[----:B------:R-:W1:Y:S01]  /*8530*/  LDL R239, [R1] ;  /* 0x0000000001ef7983 */ /* 0x000e620000100800 */
[----:B------:R-:W-:Y:S04]  /*8540*/  DEPBAR.LE SB0, 0x0 ;  /* 0x000080000000791a */ /* 0x000fe80000000000 */
[----:B------:R-:W2:Y:S06]  /*8550*/  LDL.64 R18, [R1+0x40] ;  /* 0x0000400001127983 */ /* 0x000eac0000100a00 */
[----:B------:R-:W3:Y:S04]  /*8560*/  LDL R8, [R1+0x50] ;  /* 0x0000500001087983 */ /* 0x000ee80000100800 */
[----:B------:R-:W4:Y:S04]  /*8570*/  LDL R17, [R1+0x8] ;  /* 0x0000080001117983 */ /* 0x000f280000100800 */
[----:B-----5:R-:W5:Y:S01]  /*8580*/  LDL R16, [R1+0x4] ;  /* 0x0000040001107983 */ /* 0x020f620000100800 */
[----:B------:R-:W-:Y:S01]  /*8590*/  BAR.SYNC.DEFER_BLOCKING 0x0 ;  /* 0x0000000000007b1d */ /* 0x000fe20000010000 */
[----:B-1----:R-:W-:Y:S01]  /*85a0*/  SHF.R.S32.HI R0, RZ, 0x1f, R239 ;  /* 0x0000001fff007819 */ /* 0x002fe200000114ef */
[C---:B------:R-:W-:Y:S04]  /*85b0*/  IMAD.WIDE.U32 R6, R239.reuse, UR12, RZ ;  /* 0x0000000cef067c25 */ /* 0x040fe8000f8e00ff */
[----:B------:R-:W-:Y:S04]  /*85c0*/  IMAD R0, R0, UR12, RZ ;  /* 0x0000000c00007c24 */ /* 0x000fe8000f8e02ff */
[----:B------:R-:W-:Y:S01]  /*85d0*/  IMAD R2, R239, UR13, R0 ;  /* 0x0000000def027c24 */ /* 0x000fe2000f8e0200 */
[----:B--2---:R-:W-:Y:S03]  /*85e0*/  LEA R0, P0, R6, R18, 0x7 ;  /* 0x0000001206007211 */ /* 0x004fe600078038ff */
[----:B------:R-:W-:Y:S01]  /*85f0*/  IMAD.IADD R2, R7, 0x1, R2 ;  /* 0x0000000107027824 */ /* 0x000fe200078e0202 */
[----:B------:R-:W-:Y:S04]  /*8600*/  LEA R4, P1, R0, UR10, 0x1 ;  /* 0x0000000a00047c11 */ /* 0x000fe8000f8208ff */
[----:B---3--:R-:W-:Y:S02]  /*8610*/  LEA.HI.X R6, R6, R8, R2, 0x7, P0 ;  /* 0x0000000806067211 */ /* 0x008fe400000f3c02 */
[-C--:B----4-:R-:W-:Y:S02]  /*8620*/  IADD3 R8, P0, R4, R17.reuse, RZ ;  /* 0x0000001104087210 */ /* 0x090fe40007f1e0ff */
[----:B------:R-:W-:Y:S02]  /*8630*/  LEA.HI.X R5, R0, UR11, R6, 0x1, P1 ;  /* 0x0000000b00057c11 */ /* 0x000fe400088f0c06 */
[-C--:B------:R-:W-:Y:S03]  /*8640*/  IADD3 R14, P1, R8, R17.reuse, RZ ;  /* 0x00000011080e7210 */ /* 0x080fe60007f3e0ff */
[----:B------:R-:W-:Y:S01]  /*8650*/  @!PT LDS RZ, [RZ] ;  /* 0x00000000fffff984 */ /* 0x000fe20000000800 */
[----:B------:R-:W-:Y:S01]  /*8660*/  @!PT LDS RZ, [RZ] ;  /* 0x00000000fffff984 */ /* 0x000fe20000000800 */
[----:B------:R-:W-:Y:S01]  /*8670*/  @!PT LDS RZ, [RZ] ;  /* 0x00000000fffff984 */ /* 0x000fe20000000800 */
[----:B------:R1:W-:Y:S01]  /*8680*/  LDGSTS.E.BYPASS.LTC128B.128 [R238+0x8000], desc[UR16][R4.64] ;  /* 0x0800000004ee7fae */ /* 0x0003e2000b901d50 */
[--C-:B-----5:R-:W-:Y:S01]  /*8690*/  IMAD.X R9, R5, 0x1, R16.reuse, P0 ;  /* 0x0000000105097824 */ /* 0x120fe200000e0610 */
[-C--:B------:R-:W-:Y:S03]  /*86a0*/  IADD3 R12, P0, R14, R17.reuse, RZ ;  /* 0x000000110e0c7210 */ /* 0x080fe60007f1e0ff */
[--C-:B------:R-:W-:Y:S01]  /*86b0*/  IMAD.X R15, R9, 0x1, R16.reuse, P1 ;  /* 0x00000001090f7824 */ /* 0x100fe200008e0610 */
[-C--:B------:R-:W-:Y:S02]  /*86c0*/  IADD3 R10, P1, R12, R17.reuse, RZ ;  /* 0x000000110c0a7210 */ /* 0x080fe40007f3e0ff */
[----:B------:R2:W-:Y:S01]  /*86d0*/  LDGSTS.E.BYPASS.LTC128B.128 [R238+0x8800], desc[UR16][R8.64] ;  /* 0x0880000008ee7fae */ /* 0x0005e2000b901d50 */
[--C-:B------:R-:W-:Y:S01]  /*86e0*/  IMAD.X R13, R15, 0x1, R16.reuse, P0 ;  /* 0x000000010f0d7824 */ /* 0x100fe200000e0610 */
[-C--:B------:R-:W-:Y:S03]  /*86f0*/  IADD3 R6, P0, R10, R17.reuse, RZ ;  /* 0x000000110a067210 */ /* 0x080fe60007f1e0ff */
[--C-:B------:R-:W-:Y:S03]  /*8700*/  IMAD.X R11, R13, 0x1, R16.reuse, P1 ;  /* 0x000000010d0b7824 */ /* 0x100fe600008e0610 */
[----:B------:R-:W-:Y:S01]  /*8710*/  LDGSTS.E.BYPASS.LTC128B.128 [R238+0x9000], desc[UR16][R14.64] ;  /* 0x090000000eee7fae */ /* 0x000fe2000b901d50 */
[--C-:B------:R-:W-:Y:S07]  /*8720*/  IMAD.X R7, R11, 0x1, R16.reuse, P0 ;  /* 0x000000010b077824 */ /* 0x100fee00000e0610 */
[----:B------:R-:W-:Y:S01]  /*8730*/  LDGSTS.E.BYPASS.LTC128B.128 [R238+0x9800], desc[UR16][R12.64] ;  /* 0x098000000cee7fae */ /* 0x000fe2000b901d50 */
[-C--:B-1----:R-:W-:Y:S07]  /*8740*/  IADD3 R4, P1, R6, R17.reuse, RZ ;  /* 0x0000001106047210 */ /* 0x082fee0007f3e0ff */
[----:B------:R-:W-:Y:S01]  /*8750*/  LDGSTS.E.BYPASS.LTC128B.128 [R238+0xa000], desc[UR16][R10.64] ;  /* 0x0a0000000aee7fae */ /* 0x000fe2000b901d50 */
[--C-:B------:R-:W-:Y:S01]  /*8760*/  IMAD.X R5, R7, 0x1, R16.reuse, P1 ;  /* 0x0000000107057824 */ /* 0x100fe200008e0610 */
[----:B--2---:R-:W-:Y:S06]  /*8770*/  IADD3 R8, P0, R4, R17, RZ ;  /* 0x0000001104087210 */ /* 0x004fec0007f1e0ff */
[----:B------:R-:W-:Y:S01]  /*8780*/  LDGSTS.E.BYPASS.LTC128B.128 [R238+0xa800], desc[UR16][R6.64] ;  /* 0x0a80000006ee7fae */ /* 0x000fe2000b901d50 */
[----:B------:R-:W-:Y:S01]  /*8790*/  IMAD.X R9, R5, 0x1, R16, P0 ;  /* 0x0000000105097824 */ /* 0x000fe200000e0610 */
[----:B------:R-:W-:Y:S06]  /*87a0*/  ISETP.GT.AND P0, PT, R239, RZ, PT ;  /* 0x000000ffef00720c */ /* 0x000fec0003f04270 */
[----:B------:R1:W-:Y:S08]  /*87b0*/  LDGSTS.E.BYPASS.LTC128B.128 [R238+0xb000], desc[UR16][R4.64] ;  /* 0x0b00000004ee7fae */ /* 0x0003f0000b901d50 */
[----:B------:R2:W-:Y:S08]  /*87c0*/  LDGSTS.E.BYPASS.LTC128B.128 [R238+0xb800], desc[UR16][R8.64] ;  /* 0x0b80000008ee7fae */ /* 0x0005f0000b901d50 */
[----:B------:R-:W-:Y:S08]  /*87d0*/  LDSM.16.M88.4 R128, [R226] ;  /* 0x00000000e280783b */ /* 0x000ff00000000200 */
[----:B------:R-:W1:Y:S08]  /*87e0*/  LDSM.16.M88.4 R16, [R139+0x4000] ;  /* 0x004000008b10783b */ /* 0x000e700000000200 */
[----:B------:R-:W2:Y:S08]  /*87f0*/  LDSM.16.M88.4 R124, [R226+0x2000] ;  /* 0x00200000e27c783b */ /* 0x000eb00000000200 */
[----:B------:R-:W3:Y:S08]  /*8800*/  LDSM.16.M88.4 R32, [R139+0x4800] ;  /* 0x004800008b20783b */ /* 0x000ef00000000200 */
[----:B------:R-:W0:Y:S08]  /*8810*/  LDGDEPBAR ;  /* 0x00000000000079af */ /* 0x000e300000000000 */
[----:B------:R-:W4:Y:S08]  /*8820*/  LDSM.16.M88.4 R48, [R139+0x5000] ;  /* 0x005000008b30783b */ /* 0x000f300000000200 */
[----:B------:R-:W5:Y:S01]  /*8830*/  LDSM.16.M88.4 R64, [R139+0x5800] ;  /* 0x005800008b40783b */ /* 0x000f620000000200 */
[-C--:B-1----:R-:W-:Y:S07]  /*8840*/  HMMA.16816.F32 R4, R128, R16.reuse, RZ ;  /* 0x000000108004723c */ /* 0x082fee00000018ff */
[----:B------:R-:W1:Y:S01]  /*8850*/  LDSM.16.M88.4 R80, [R139+0x6000] ;  /* 0x006000008b50783b */ /* 0x000e620000000200 */
[C---:B--2---:R-:W-:Y:S07]  /*8860*/  HMMA.16816.F32 R8, R124.reuse, R16, RZ ;  /* 0x000000107c08723c */ /* 0x044fee00000018ff */
[----:B------:R-:W2:Y:S01]  /*8870*/  LDSM.16.M88.4 R96, [R139+0x6800] ;  /* 0x006800008b60783b */ /* 0x000ea20000000200 */
[-C--:B------:R-:W-:Y:S06]  /*8880*/  HMMA.16816.F32 R12, R124, R18.reuse, RZ ;  /* 0x000000127c0c723c */ /* 0x080fec00000018ff */
[C---:B------:R-:W-:Y:S01]  /*8890*/  HMMA.16816.F32 R16, R128.reuse, R18, RZ ;  /* 0x000000128010723c */ /* 0x040fe200000018ff */
[----:B------:R-:W2:Y:S05]  /*88a0*/  LDSM.16.M88.4 R112, [R139+0x7000] ;  /* 0x007000008b70783b */ /* 0x000eaa0000000200 */
[-C--:B---3--:R-:W-:Y:S03]  /*88b0*/  HMMA.16816.F32 R20, R128, R32.reuse, RZ ;  /* 0x000000208014723c */ /* 0x088fe600000018ff */
[----:B------:R-:W3:Y:S03]  /*88c0*/  LDSM.16.M88.4 R204, [R139+0x7800] ;  /* 0x007800008bcc783b */ /* 0x000ee60000000200 */
[C---:B------:R-:W-:Y:S05]  /*88d0*/  HMMA.16816.F32 R24, R124.reuse, R32, RZ ;  /* 0x000000207c18723c */ /* 0x040fea00000018ff */
[----:B------:R-:W-:Y:S01]  /*88e0*/  LDSM.16.M88.4 R208, [R229] ;  /* 0x00000000e5d0783b */ /* 0x000fe20000000200 */
[-C--:B------:R-:W-:Y:S06]  /*88f0*/  HMMA.16816.F32 R28, R124, R34.reuse, RZ ;  /* 0x000000227c1c723c */ /* 0x080fec00000018ff */
[C---:B------:R-:W-:Y:S01]  /*8900*/  HMMA.16816.F32 R32, R128.reuse, R34, RZ ;  /* 0x000000228020723c */ /* 0x040fe200000018ff */
[----:B------:R-:W3:Y:S05]  /*8910*/  LDSM.16.M88.4 R212, [R225+0x4000] ;  /* 0x00400000e1d4783b */ /* 0x000eea0000000200 */
[-C--:B----4-:R-:W-:Y:S03]  /*8920*/  HMMA.16816.F32 R36, R128, R48.reuse, RZ ;  /* 0x000000308024723c */ /* 0x090fe600000018ff */
[----:B------:R-:W4:Y:S03]  /*8930*/  LDSM.16.M88.4 R216, [R229+0x2000] ;  /* 0x00200000e5d8783b */ /* 0x000f260000000200 */
[C---:B------:R-:W-:Y:S06]  /*8940*/  HMMA.16816.F32 R40, R124.reuse, R48, RZ ;  /* 0x000000307c28723c */ /* 0x040fec00000018ff */
[-C--:B------:R-:W-:Y:S06]  /*8950*/  HMMA.16816.F32 R44, R124, R50.reuse, RZ ;  /* 0x000000327c2c723c */ /* 0x080fec00000018ff */
[C---:B------:R-:W-:Y:S06]  /*8960*/  HMMA.16816.F32 R48, R128.reuse, R50, RZ ;  /* 0x000000328030723c */ /* 0x040fec00000018ff */
[-C--:B-----5:R-:W-:Y:S06]  /*8970*/  HMMA.16816.F32 R52, R128, R64.reuse, RZ ;  /* 0x000000408034723c */ /* 0x0a0fec00000018ff */
[C---:B------:R-:W-:Y:S06]  /*8980*/  HMMA.16816.F32 R56, R124.reuse, R64, RZ ;  /* 0x000000407c38723c */ /* 0x040fec00000018ff */
[-C--:B------:R-:W-:Y:S06]  /*8990*/  HMMA.16816.F32 R60, R124, R66.reuse, RZ ;  /* 0x000000427c3c723c */ /* 0x080fec00000018ff */
[C---:B------:R-:W-:Y:S06]  /*89a0*/  HMMA.16816.F32 R64, R128.reuse, R66, RZ ;  /* 0x000000428040723c */ /* 0x040fec00000018ff */
[-C--:B-1----:R-:W-:Y:S06]  /*89b0*/  HMMA.16816.F32 R68, R128, R80.reuse, RZ ;  /* 0x000000508044723c */ /* 0x082fec00000018ff */
[C---:B------:R-:W-:Y:S06]  /*89c0*/  HMMA.16816.F32 R72, R124.reuse, R80, RZ ;  /* 0x000000507c48723c */ /* 0x040fec00000018ff */
[-C--:B------:R-:W-:Y:S06]  /*89d0*/  HMMA.16816.F32 R76, R124, R82.reuse, RZ ;  /* 0x000000527c4c723c */ /* 0x080fec00000018ff */
[C---:B------:R-:W-:Y:S06]  /*89e0*/  HMMA.16816.F32 R80, R128.reuse, R82, RZ ;  /* 0x000000528050723c */ /* 0x040fec00000018ff */
[-C--:B--2---:R-:W-:Y:S06]  /*89f0*/  HMMA.16816.F32 R84, R128, R96.reuse, RZ ;  /* 0x000000608054723c */ /* 0x084fec00000018ff */
[C---:B------:R-:W-:Y:S06]  /*8a00*/  HMMA.16816.F32 R88, R124.reuse, R96, RZ ;  /* 0x000000607c58723c */ /* 0x040fec00000018ff */
[-C--:B------:R-:W-:Y:S06]  /*8a10*/  HMMA.16816.F32 R92, R124, R98.reuse, RZ ;  /* 0x000000627c5c723c */ /* 0x080fec00000018ff */
[C---:B------:R-:W-:Y:S06]  /*8a20*/  HMMA.16816.F32 R96, R128.reuse, R98, RZ ;  /* 0x000000628060723c */ /* 0x040fec00000018ff */
[-C--:B------:R-:W-:Y:S06]  /*8a30*/  HMMA.16816.F32 R100, R128, R112.reuse, RZ ;  /* 0x000000708064723c */ /* 0x080fec00000018ff */
[C---:B------:R-:W-:Y:S06]  /*8a40*/  HMMA.16816.F32 R104, R124.reuse, R112, RZ ;  /* 0x000000707c68723c */ /* 0x040fec00000018ff */
[-C--:B------:R-:W-:Y:S06]  /*8a50*/  HMMA.16816.F32 R108, R124, R114.reuse, RZ ;  /* 0x000000727c6c723c */ /* 0x080fec00000018ff */
[C---:B------:R-:W-:Y:S06]  /*8a60*/  HMMA.16816.F32 R112, R128.reuse, R114, RZ ;  /* 0x000000728070723c */ /* 0x040fec00000018ff */
[-C--:B---3--:R-:W-:Y:S06]  /*8a70*/  HMMA.16816.F32 R116, R128, R204.reuse, RZ ;  /* 0x000000cc8074723c */ /* 0x088fec00000018ff */
[C---:B------:R-:W-:Y:S06]  /*8a80*/  HMMA.16816.F32 R120, R124.reuse, R204, RZ ;  /* 0x000000cc7c78723c */ /* 0x040fec00000018ff */
[-C--:B------:R-:W-:Y:S06]  /*8a90*/  HMMA.16816.F32 R124, R124, R206.reuse, RZ ;  /* 0x000000ce7c7c723c */ /* 0x080fec00000018ff */
[----:B------:R-:W-:Y:S01]  /*8aa0*/  HMMA.16816.F32 R128, R128, R206, RZ ;  /* 0x000000ce8080723c */ /* 0x000fe200000018ff */
[----:B------:R-:W1:Y:S05]  /*8ab0*/  LDSM.16.M88.4 R204, [R225+0x4800] ;  /* 0x00480000e1cc783b */ /* 0x000e6a0000000200 */
[-C--:B------:R-:W-:Y:S06]  /*8ac0*/  HMMA.16816.F32 R4, R208, R212.reuse, R4 ;  /* 0x000000d4d004723c */ /* 0x080fec0000001804 */
[C---:B----4-:R-:W-:Y:S06]  /*8ad0*/  HMMA.16816.F32 R8, R216.reuse, R212, R8 ;  /* 0x000000d4d808723c */ /* 0x050fec0000001808 */
[-C--:B------:R-:W-:Y:S06]  /*8ae0*/  HMMA.16816.F32 R12, R216, R214.reuse, R12 ;  /* 0x000000d6d80c723c */ /* 0x080fec000000180c */
[C---:B------:R-:W-:Y:S01]  /*8af0*/  HMMA.16816.F32 R16, R208.reuse, R214, R16 ;  /* 0x000000d6d010723c */ /* 0x040fe20000001810 */
[----:B------:R-:W2:Y:S05]  /*8b00*/  LDSM.16.M88.4 R212, [R225+0x5000] ;  /* 0x00500000e1d4783b */ /* 0x000eaa0000000200 */
[-C--:B-1----:R-:W-:Y:S06]  /*8b10*/  HMMA.16816.F32 R20, R208, R204.reuse, R20 ;  /* 0x000000ccd014723c */ /* 0x082fec0000001814 */
[C---:B------:R-:W-:Y:S06]  /*8b20*/  HMMA.16816.F32 R24, R216.reuse, R204, R24 ;  /* 0x000000ccd818723c */ /* 0x040fec0000001818 */
[-C--:B------:R-:W-:Y:S06]  /*8b30*/  HMMA.16816.F32 R28, R216, R206.reuse, R28 ;  /* 0x000000ced81c723c */ /* 0x080fec000000181c */
[C---:B------:R-:W-:Y:S01]  /*8b40*/  HMMA.16816.F32 R32, R208.reuse, R206, R32 ;  /* 0x000000ced020723c */ /* 0x040fe20000001820 */
[----:B------:R-:W1:Y:S05]  /*8b50*/  LDSM.16.M88.4 R204, [R225+0x5800] ;  /* 0x00580000e1cc783b */ /* 0x000e6a0000000200 */
[-C--:B--2---:R-:W-:Y:S06]  /*8b60*/  HMMA.16816.F32 R36, R208, R212.reuse, R36 ;  /* 0x000000d4d024723c */ /* 0x084fec0000001824 */
[C---:B------:R-:W-:Y:S06]  /*8b70*/  HMMA.16816.F32 R40, R216.reuse, R212, R40 ;  /* 0x000000d4d828723c */ /* 0x040fec0000001828 */
        /* <DEDUP_REMOVED lines=22> */
[----:B------:R-:W-:Y:S05]  /*8ce0*/  LDSM.16.M88.4 R212, [R227] ;  /* 0x00000000e3d4783b */ /* 0x000fea0000000200 */
[-C--:B-1----:R-:W-:Y:S06]  /*8cf0*/  HMMA.16816.F32 R116, R208, R204.reuse, R116 ;  /* 0x000000ccd074723c */ /* 0x082fec0000001874 */
[C---:B------:R-:W-:Y:S06]  /*8d00*/  HMMA.16816.F32 R120, R216.reuse, R204, R120 ;  /* 0x000000ccd878723c */ /* 0x040fec0000001878 */
[-C--:B------:R-:W-:Y:S01]  /*8d10*/  HMMA.16816.F32 R124, R216, R206.reuse, R124 ;  /* 0x000000ced87c723c */ /* 0x080fe2000000187c */
[----:B------:R-:W1:Y:S05]  /*8d20*/  LDSM.16.M88.4 R216, [R230] ;  /* 0x00000000e6d8783b */ /* 0x000e6a0000000200 */
[----:B------:R-:W-:Y:S03]  /*8d30*/  HMMA.16816.F32 R128, R208, R206, R128 ;  /* 0x000000ced080723c */ /* 0x000fe60000001880 */
[----:B------:R-:W2:Y:S08]  /*8d40*/  LDSM.16.M88.4 R204, [R227+0x2000] ;  /* 0x00200000e3cc783b */ /* 0x000eb00000000200 */
[----:B------:R-:W3:Y:S01]  /*8d50*/  LDSM.16.M88.4 R208, [R237] ;  /* 0x00000000edd0783b */ /* 0x000ee20000000200 */
[-C--:B-1----:R-:W-:Y:S06]  /*8d60*/  HMMA.16816.F32 R4, R212, R216.reuse, R4 ;  /* 0x000000d8d404723c */ /* 0x082fec0000001804 */
[C---:B--2---:R-:W-:Y:S06]  /*8d70*/  HMMA.16816.F32 R8, R204.reuse, R216, R8 ;  /* 0x000000d8cc08723c */ /* 0x044fec0000001808 */
[-C--:B------:R-:W-:Y:S06]  /*8d80*/  HMMA.16816.F32 R12, R204, R218.reuse, R12 ;  /* 0x000000dacc0c723c */ /* 0x080fec000000180c */
[C---:B------:R-:W-:Y:S01]  /*8d90*/  HMMA.16816.F32 R16, R212.reuse, R218, R16 ;  /* 0x000000dad410723c */ /* 0x040fe20000001810 */
[----:B------:R-:W1:Y:S05]  /*8da0*/  LDSM.16.M88.4 R216, [R236] ;  /* 0x00000000ecd8783b */ /* 0x000e6a0000000200 */
[-C--:B---3--:R-:W-:Y:S06]  /*8db0*/  HMMA.16816.F32 R20, R212, R208.reuse, R20 ;  /* 0x000000d0d414723c */ /* 0x088fec0000001814 */
[C---:B------:R-:W-:Y:S06]  /*8dc0*/  HMMA.16816.F32 R24, R204.reuse, R208, R24 ;  /* 0x000000d0cc18723c */ /* 0x040fec0000001818 */
[-C--:B------:R-:W-:Y:S06]  /*8dd0*/  HMMA.16816.F32 R28, R204, R210.reuse, R28 ;  /* 0x000000d2cc1c723c */ /* 0x080fec000000181c */
[C---:B------:R-:W-:Y:S01]  /*8de0*/  HMMA.16816.F32 R32, R212.reuse, R210, R32 ;  /* 0x000000d2d420723c */ /* 0x040fe20000001820 */
[----:B------:R-:W2:Y:S05]  /*8df0*/  LDSM.16.M88.4 R208, [R235] ;  /* 0x00000000ebd0783b */ /* 0x000eaa0000000200 */
[-C--:B-1----:R-:W-:Y:S06]  /*8e00*/  HMMA.16816.F32 R36, R212, R216.reuse, R36 ;  /* 0x000000d8d424723c */ /* 0x082fec0000001824 */
[C---:B------:R-:W-:Y:S06]  /*8e10*/  HMMA.16816.F32 R40, R204.reuse, R216, R40 ;  /* 0x000000d8cc28723c */ /* 0x040fec0000001828 */
[-C--:B------:R-:W-:Y:S06]  /*8e20*/  HMMA.16816.F32 R44, R204, R218.reuse, R44 ;  /* 0x000000dacc2c723c */ /* 0x080fec000000182c */
[C---:B------:R-:W-:Y:S01]  /*8e30*/  HMMA.16816.F32 R48, R212.reuse, R218, R48 ;  /* 0x000000dad430723c */ /* 0x040fe20000001830 */
[----:B------:R-:W1:Y:S05]  /*8e40*/  LDSM.16.M88.4 R216, [R234] ;  /* 0x00000000ead8783b */ /* 0x000e6a0000000200 */
[-C--:B--2---:R-:W-:Y:S06]  /*8e50*/  HMMA.16816.F32 R52, R212, R208.reuse, R52 ;  /* 0x000000d0d434723c */ /* 0x084fec0000001834 */
        /* <DEDUP_REMOVED lines=18> */
[----:B------:R-:W-:Y:S05]  /*8f80*/  LDSM.16.M88.4 R216, [R224] ;  /* 0x00000000e0d8783b */ /* 0x000fea0000000200 */
[-C--:B--2---:R-:W-:Y:S06]  /*8f90*/  HMMA.16816.F32 R116, R212, R208.reuse, R116 ;  /* 0x000000d0d474723c */ /* 0x084fec0000001874 */
[C---:B------:R-:W-:Y:S06]  /*8fa0*/  HMMA.16816.F32 R120, R204.reuse, R208, R120 ;  /* 0x000000d0cc78723c */ /* 0x040fec0000001878 */
[-C--:B------:R-:W-:Y:S01]  /*8fb0*/  HMMA.16816.F32 R124, R204, R210.reuse, R124 ;  /* 0x000000d2cc7c723c */ /* 0x080fe2000000187c */
[----:B------:R-:W1:Y:S05]  /*8fc0*/  LDSM.16.M88.4 R204, [R228] ;  /* 0x00000000e4cc783b */ /* 0x000e6a0000000200 */
[----:B------:R-:W-:Y:S03]  /*8fd0*/  HMMA.16816.F32 R128, R212, R210, R128 ;  /* 0x000000d2d480723c */ /* 0x000fe60000001880 */
[----:B------:R-:W2:Y:S08]  /*8fe0*/  LDSM.16.M88.4 R208, [R228+0x2000] ;  /* 0x00200000e4d0783b */ /* 0x000eb00000000200 */
[----:B------:R-:W3:Y:S01]  /*8ff0*/  LDSM.16.M88.4 R212, [R224+0x800] ;  /* 0x00080000e0d4783b */ /* 0x000ee20000000200 */
[-C--:B-1----:R-:W-:Y:S06]  /*9000*/  HMMA.16816.F32 R4, R204, R216.reuse, R4 ;  /* 0x000000d8cc04723c */ /* 0x082fec0000001804 */
[C---:B--2---:R-:W-:Y:S06]  /*9010*/  HMMA.16816.F32 R8, R208.reuse, R216, R8 ;  /* 0x000000d8d008723c */ /* 0x044fec0000001808 */
[-C--:B------:R-:W-:Y:S06]  /*9020*/  HMMA.16816.F32 R12, R208, R218.reuse, R12 ;  /* 0x000000dad00c723c */ /* 0x080fec000000180c */
[C---:B------:R-:W-:Y:S01]  /*9030*/  HMMA.16816.F32 R16, R204.reuse, R218, R16 ;  /* 0x000000dacc10723c */ /* 0x040fe20000001810 */
[----:B------:R-:W1:Y:S05]  /*9040*/  LDSM.16.M88.4 R216, [R224+0x1000] ;  /* 0x00100000e0d8783b */ /* 0x000e6a0000000200 */
[----:B------:R-:W-:Y:S01]  /*9050*/  FMNMX.FTZ R0, R4, R3, !PT ;  /* 0x0000000304007209 */ /* 0x000fe20007810000 */
[-C--:B---3--:R-:W-:Y:S04]  /*9060*/  HMMA.16816.F32 R20, R204, R212.reuse, R20 ;  /* 0x000000d4cc14723c */ /* 0x088fe80000001814 */
[----:B------:R-:W-:Y:S02]  /*9070*/  FMNMX.FTZ R2, R6, R133, !PT ;  /* 0x0000008506027209 */ /* 0x000fe40007810000 */
[C---:B------:R-:W-:Y:S05]  /*9080*/  HMMA.16816.F32 R24, R208.reuse, R212, R24 ;  /* 0x000000d4d018723c */ /* 0x040fea0000001818 */
[----:B------:R-:W-:Y:S01]  /*9090*/  FMNMX.FTZ R132, R5, R0, !PT ;  /* 0x0000000005847209 */ /* 0x000fe20007810000 */
[-C--:B------:R-:W-:Y:S05]  /*90a0*/  HMMA.16816.F32 R28, R208, R214.reuse, R28 ;  /* 0x000000d6d01c723c */ /* 0x080fea000000181c */
[----:B------:R-:W-:Y:S01]  /*90b0*/  FMNMX.FTZ R0, R7, R2, !PT ;  /* 0x0000000207007209 */ /* 0x000fe20007810000 */
[C---:B------:R-:W-:Y:S01]  /*90c0*/  HMMA.16816.F32 R32, R204.reuse, R214, R32 ;  /* 0x000000d6cc20723c */ /* 0x040fe20000001820 */
[----:B------:R-:W2:Y:S04]  /*90d0*/  LDSM.16.M88.4 R212, [R224+0x1800] ;  /* 0x00180000e0d4783b */ /* 0x000ea80000000200 */
[----:B------:R-:W-:Y:S02]  /*90e0*/  FMNMX.FTZ R2, R16, R132, !PT ;  /* 0x0000008410027209 */ /* 0x000fe40007810000 */
[----:B------:R-:W-:Y:S04]  /*90f0*/  FMNMX.FTZ R132, R8, R137, !PT ;  /* 0x0000008908847209 */ /* 0x000fe80007810000 */
[----:B------:R-:W-:Y:S02]  /*9100*/  FMNMX.FTZ R134, R18, R0, !PT ;  /* 0x0000000012867209 */ /* 0x000fe40007810000 */
[----:B------:R-:W-:Y:S02]  /*9110*/  FMNMX.FTZ R135, R17, R2, !PT ;  /* 0x0000000211877209 */ /* 0x000fe40007810000 */
[----:B------:R-:W-:Y:S02]  /*9120*/  FMNMX.FTZ R0, R10, R138, !PT ;  /* 0x0000008a0a007209 */ /* 0x000fe40007810000 */
[----:B------:R-:W-:Y:S01]  /*9130*/  FMNMX.FTZ R2, R9, R132, !PT ;  /* 0x0000008409027209 */ /* 0x000fe20007810000 */
[-C--:B-1----:R-:W-:Y:S03]  /*9140*/  HMMA.16816.F32 R36, R204, R216.reuse, R36 ;  /* 0x000000d8cc24723c */ /* 0x082fe60000001824 */
[----:B------:R-:W-:Y:S02]  /*9150*/  FMNMX.FTZ R132, R19, R134, !PT ;  /* 0x0000008613847209 */ /* 0x000fe40007810000 */
[----:B------:R-:W-:Y:S01]  /*9160*/  FMNMX.FTZ R135, R20, R135, !PT ;  /* 0x0000008714877209 */ /* 0x000fe20007810000 */
[C---:B------:R-:W-:Y:S05]  /*9170*/  HMMA.16816.F32 R40, R208.reuse, R216, R40 ;  /* 0x000000d8d028723c */ /* 0x040fea0000001828 */
[----:B------:R-:W-:Y:S01]  /*9180*/  FMNMX.FTZ R0, R11, R0, !PT ;  /* 0x000000000b007209 */ /* 0x000fe20007810000 */
[-C--:B------:R-:W-:Y:S05]  /*9190*/  HMMA.16816.F32 R44, R208, R218.reuse, R44 ;  /* 0x000000dad02c723c */ /* 0x080fea000000182c */
[----:B------:R-:W-:Y:S01]  /*91a0*/  FMNMX.FTZ R2, R12, R2, !PT ;  /* 0x000000020c027209 */ /* 0x000fe20007810000 */
[C---:B------:R-:W-:Y:S01]  /*91b0*/  HMMA.16816.F32 R48, R204.reuse, R218, R48 ;  /* 0x000000dacc30723c */ /* 0x040fe20000001830 */
[----:B------:R-:W1:Y:S04]  /*91c0*/  LDSM.16.M88.4 R216, [R224+0x2000] ;  /* 0x00200000e0d8783b */ /* 0x000e680000000200 */
[----:B------:R-:W-:Y:S01]  /*91d0*/  FMNMX.FTZ R132, R22, R132, !PT ;  /* 0x0000008416847209 */ /* 0x000fe20007810000 */
[-C--:B--2---:R-:W-:Y:S05]  /*91e0*/  HMMA.16816.F32 R52, R204, R212.reuse, R52 ;  /* 0x000000d4cc34723c */ /* 0x084fea0000001834 */
[----:B------:R-:W-:Y:S01]  /*91f0*/  FMNMX.FTZ R136, R21, R135, !PT ;  /* 0x0000008715887209 */ /* 0x000fe20007810000 */
        /* <DEDUP_REMOVED lines=29> */
[----:B------:R-:W2:Y:S01]  /*93d0*/  LDSM.16.M88.4 R212, [R224+0x3800] ;  /* 0x00380000e0d4783b */ /* 0x000ea20000000200 */
[----:B------:R-:W-:Y:S04]  /*93e0*/  DEPBAR.LE SB0, 0x0 ;  /* 0x000080000000791a */ /* 0x000fe80000000000 */
[----:B------:R-:W-:Y:S02]  /*93f0*/  FMNMX.FTZ R0, R30, R0, !PT ;  /* 0x000000001e007209 */ /* 0x000fe40007810000 */
[----:B------:R-:W-:Y:S01]  /*9400*/  FMNMX.FTZ R2, R29, R2, !PT ;  /* 0x000000021d027209 */ /* 0x000fe20007810000 */
[----:B------:R-:W-:Y:S02]  /*9410*/  BAR.SYNC.DEFER_BLOCKING 0x0 ;  /* 0x0000000000007b1d */ /* 0x000fe40000010000 */
[----:B------:R-:W-:Y:S02]  /*9420*/  FMNMX.FTZ R132, R39, R132, !PT ;  /* 0x0000008427847209 */ /* 0x000fe40007810000 */
[----:B------:R-:W-:Y:S02]  /*9430*/  FMNMX.FTZ R136, R48, R136, !PT ;  /* 0x0000008830887209 */ /* 0x000fe40007810000 */
[----:B------:R-:W-:Y:S02]  /*9440*/  FMNMX.FTZ R0, R31, R0, !PT ;  /* 0x000000001f007209 */ /* 0x000fe40007810000 */
[----:B------:R-:W-:Y:S01]  /*9450*/  FMNMX.FTZ R2, R40, R2, !PT ;  /* 0x0000000228027209 */ /* 0x000fe20007810000 */
[-C--:B-1----:R-:W-:Y:S05]  /*9460*/  HMMA.16816.F32 R100, R204, R216.reuse, R100 ;  /* 0x000000d8cc64723c */ /* 0x082fea0000001864 */
[----:B------:R-:W-:Y:S01]  /*9470*/  FMNMX.FTZ R132, R50, R132, !PT ;  /* 0x0000008432847209 */ /* 0x000fe20007810000 */
[C---:B------:R-:W-:Y:S05]  /*9480*/  HMMA.16816.F32 R104, R208.reuse, R216, R104 ;  /* 0x000000d8d068723c */ /* 0x040fea0000001868 */
[----:B------:R-:W-:Y:S01]  /*9490*/  FMNMX.FTZ R136, R49, R136, !PT ;  /* 0x0000008831887209 */ /* 0x000fe20007810000 */
[-C--:B------:R-:W-:Y:S05]  /*94a0*/  HMMA.16816.F32 R108, R208, R218.reuse, R108 ;  /* 0x000000dad06c723c */ /* 0x080fea000000186c */
[----:B------:R-:W-:Y:S01]  /*94b0*/  FMNMX.FTZ R0, R42, R0, !PT ;  /* 0x000000002a007209 */ /* 0x000fe20007810000 */
[C---:B------:R-:W-:Y:S05]  /*94c0*/  HMMA.16816.F32 R112, R204.reuse, R218, R112 ;  /* 0x000000dacc70723c */ /* 0x040fea0000001870 */
[----:B------:R-:W-:Y:S01]  /*94d0*/  FMNMX.FTZ R2, R41, R2, !PT ;  /* 0x0000000229027209 */ /* 0x000fe20007810000 */
[-C--:B--2---:R-:W-:Y:S05]  /*94e0*/  HMMA.16816.F32 R116, R204, R212.reuse, R116 ;  /* 0x000000d4cc74723c */ /* 0x084fea0000001874 */
[----:B------:R-:W-:Y:S01]  /*94f0*/  FMNMX.FTZ R132, R51, R132, !PT ;  /* 0x0000008433847209 */ /* 0x000fe20007810000 */
[C---:B------:R-:W-:Y:S05]  /*9500*/  HMMA.16816.F32 R120, R208.reuse, R212, R120 ;  /* 0x000000d4d078723c */ /* 0x040fea0000001878 */
[----:B------:R-:W-:Y:S01]  /*9510*/  FMNMX.FTZ R136, R52, R136, !PT ;  /* 0x0000008834887209 */ /* 0x000fe20007810000 */
[-C--:B------:R-:W-:Y:S05]  /*9520*/  HMMA.16816.F32 R124, R208, R214.reuse, R124 ;  /* 0x000000d6d07c723c */ /* 0x080fea000000187c */
[----:B------:R-:W-:Y:S01]  /*9530*/  FMNMX.FTZ R0, R43, R0, !PT ;  /* 0x000000002b007209 */ /* 0x000fe20007810000 */
[----:B------:R-:W-:Y:S05]  /*9540*/  HMMA.16816.F32 R128, R204, R214, R128 ;  /* 0x000000d6cc80723c */ /* 0x000fea0000001880 */
[----:B------:R-:W-:Y:S02]  /*9550*/  FMNMX.FTZ R2, R44, R2, !PT ;  /* 0x000000022c027209 */ /* 0x000fe40007810000 */
[----:B------:R-:W-:Y:S04]  /*9560*/  FMNMX.FTZ R132, R54, R132, !PT ;  /* 0x0000008436847209 */ /* 0x000fe80007810000 */
[----:B------:R-:W-:Y:S02]  /*9570*/  FMNMX.FTZ R136, R53, R136, !PT ;  /* 0x0000008835887209 */ /* 0x000fe40007810000 */
        /* <DEDUP_REMOVED lines=71> */
[----:B------:R-:W-:Y:S01]  /*99f0*/  FMNMX.FTZ R136, R129, R136, !PT ;  /* 0x0000008881887209 */ /* 0x000fe20007810000 */
[----:B------:R-:W-:Y:S06]  /*9a00*/  @P0 BRA `(.L_x_9) ;  /* 0xffffffe8002c0947 */ /* 0x000fec000383ffff */
.L_x_8:
[----:B---3--:R-:W-:Y:S01]  /*9a10*/  SHFL.BFLY PT, R135, R136, 0x2, 0x1f ;  /* 0x0c401f0088877f89 */ /* 0x008fe200000e0000 */
[----:B------:R-:W-:Y:S02]  /*9a20*/  FMNMX.FTZ R134, R131, R214, !PT ;  /* 0x000000d683867209 */ /* 0x000fe40007810000 */
[----:B------:R-:W-:Y:S05]  /*9a30*/  FMNMX.FTZ R2, R121, R132, !PT ;  /* 0x0000008479027209 */ /* 0x000fea0007810000 */
[----:B------:R-:W-:Y:S01]  /*9a40*/  STL [R1+0x90], R232 ;  /* 0x000090e801007387 */ /* 0x000fe20000100800 */
[----:B------:R-:W-:Y:S02]  /*9a50*/  FMNMX.FTZ R0, R122, R215, !PT ;  /* 0x000000d77a007209 */ /* 0x000fe40007810000 */
[----:B------:R-:W-:Y:S01]  /*9a60*/  FMNMX.FTZ R2, R124, R2, !PT ;  /* 0x000000027c027209 */ /* 0x000fe20007810000 */
[----:B------:R-:W-:Y:S01]  /*9a70*/  SHFL.BFLY PT, R205, R134, 0x2, 0x1f ;  /* 0x0c401f0086cd7f89 */ /* 0x000fe200000e0000 */
[----:B------:R-:W-:Y:S02]  /*9a80*/  FMNMX.FTZ R0, R123, R0, !PT ;  /* 0x000000007b007209 */ /* 0x000fe40007810000 */
[----:B------:R-:W-:Y:S05]  /*9a90*/  FMNMX.FTZ R132, R125, R2, !PT ;  /* 0x000000027d847209 */ /* 0x000fea0007810000 */
[----:B------:R-:W-:Y:S01]  /*9aa0*/  STL [R1+0x8c], R231 ;  /* 0x00008ce701007387 */ /* 0x000fe20000100800 */
[----:B------:R-:W-:Y:S03]  /*9ab0*/  FMNMX.FTZ R0, R126, R0, !PT ;  /* 0x000000007e007209 */ /* 0x000fe60007810000 */
[----:B------:R-:W-:Y:S01]  /*9ac0*/  SHFL.BFLY PT, R204, R132, 0x2, 0x1f ;  /* 0x0c401f0084cc7f89 */ /* 0x000fe200000e0000 */
[----:B------:R-:W-:Y:S07]  /*9ad0*/  FMNMX.FTZ R0, R127, R0, !PT ;  /* 0x000000007f007209 */ /* 0x000fee0007810000 */
[----:B------:R-:W-:Y:S04]  /*9ae0*/  STL [R1+0x88], R230 ;  /* 0x000088e601007387 */ /* 0x000fe80000100800 */
[----:B------:R-:W1:Y:S08]  /*9af0*/  SHFL.BFLY PT, R2, R0, 0x2, 0x1f ;  /* 0x0c401f0000027f89 */ /* 0x000e7000000e0000 */
[----:B------:R-:W-:Y:S04]  /*9b00*/  STL [R1+0x84], R229 ;  /* 0x000084e501007387 */ /* 0x000fe80000100800 */
[----:B------:R-:W-:Y:S04]  /*9b10*/  STL [R1+0x80], R228 ;  /* 0x000080e401007387 */ /* 0x000fe80000100800 */
[----:B------:R-:W-:Y:S04]  /*9b20*/  STL [R1+0x7c], R227 ;  /* 0x00007ce301007387 */ /* 0x000fe80000100800 */
[----:B------:R-:W-:Y:S04]  /*9b30*/  STL [R1+0x78], R226 ;  /* 0x000078e201007387 */ /* 0x000fe80000100800 */
[----:B------:R-:W-:Y:S01]  /*9b40*/  STL [R1+0x74], R225 ;  /* 0x000074e101007387 */ /* 0x000fe20000100800 */
[----:B-1----:R-:W-:Y:S03]  /*9b50*/  FMNMX.FTZ R2, R0, R2, !PT ;  /* 0x0000000200027209 */ /* 0x002fe60007810000 */
[----:B------:R-:W-:Y:S01]  /*9b60*/  STL [R1+0x70], R224 ;  /* 0x000070e001007387 */ /* 0x000fe20000100800 */
[----:B------:R-:W-:Y:S02]  /*9b70*/  FMNMX.FTZ R136, R136, R135, !PT ;  /* 0x0000008788887209 */ /* 0x000fe40007810000 */
[----:B------:R-:W-:Y:S01]  /*9b80*/  FMNMX.FTZ R134, R134, R205, !PT ;  /* 0x000000cd86867209 */ /* 0x000fe20007810000 */
[----:B------:R-:W-:Y:S01]  /*9b90*/  STL [R1+0x6c], R139 ;  /* 0x00006c8b01007387 */ /* 0x000fe20000100800 */
[----:B------:R-:W-:Y:S03]  /*9ba0*/  FMNMX.FTZ R204, R132, R204, !PT ;  /* 0x000000cc84cc7209 */ /* 0x000fe60007810000 */
[----:B------:R-:W1:Y:S08]  /*9bb0*/  SHFL.BFLY PT, R135, R136, 0x1, 0x1f ;  /* 0x0c201f0088877f89 */ /* 0x000e7000000e0000 */
[----:B------:R-:W2:Y:S08]  /*9bc0*/  SHFL.BFLY PT, R205, R134, 0x1, 0x1f ;  /* 0x0c201f0086cd7f89 */ /* 0x000eb000000e0000 */
[----:B------:R-:W3:Y:S08]  /*9bd0*/  SHFL.BFLY PT, R206, R204, 0x1, 0x1f ;  /* 0x0c201f00ccce7f89 */ /* 0x000ef000000e0000 */
[----:B------:R-:W4:Y:S01]  /*9be0*/  SHFL.BFLY PT, R132, R2, 0x1, 0x1f ;  /* 0x0c201f0002847f89 */ /* 0x000f2200000e0000 */
[----:B-1----:R-:W-:Y:S02]  /*9bf0*/  FMNMX.FTZ R136, R136, R135, !PT ;  /* 0x0000008788887209 */ /* 0x002fe40007810000 */
[----:B--2---:R-:W-:Y:S03]  /*9c00*/  FMNMX.FTZ R135, R134, R205, !PT ;  /* 0x000000cd86877209 */ /* 0x004fe60007810000 */
[C---:B------:R-:W-:Y:S01]  /*9c10*/  FADD.FTZ R0, -R136.reuse, R3 ;  /* 0x0000000388007221 */ /* 0x040fe20000010100 */
[----:B------:R-:W-:Y:S02]  /*9c20*/  FSETP.NEU.FTZ.AND P1, PT, R136, -INF , PT ;  /* 0xff8000008800780b */ /* 0x000fe40003f3d000 */
[----:B---3--:R-:W-:Y:S01]  /*9c30*/  FMNMX.FTZ R134, R204, R206, !PT ;  /* 0x000000cecc867209 */ /* 0x008fe20007810000 */
[----:B------:R-:W-:Y:S01]  /*9c40*/  FMUL.FTZ R3, R0, UR4 ;  /* 0x0000000400037c20 */ /* 0x000fe20008410000 */
[----:B------:R-:W-:Y:S02]  /*9c50*/  FADD.FTZ R0, -R135, R133 ;  /* 0x0000008587007221 */ /* 0x000fe40000010100 */
[----:B------:R-:W-:Y:S01]  /*9c60*/  FSETP.NEU.FTZ.AND P2, PT, R134, -INF , PT ;  /* 0xff8000008600780b */ /* 0x000fe20003f5d000 */
[----:B------:R1:W-:Y:S01]  /*9c70*/  MUFU.EX2 R133, R3 ;  /* 0x0000000300857308 */ /* 0x0003e20000000800 */
[----:B----4-:R-:W-:Y:S05]  /*9c80*/  FMNMX.FTZ R132, R2, R132, !PT ;  /* 0x0000008402847209 */ /* 0x010fea0007810000 */
[----:B------:R-:W-:Y:S01]  /*9c90*/  FMUL.FTZ R204, R132, UR4 ;  /* 0x0000000484cc7c20 */ /* 0x000fe20008410000 */
[----:B-1----:R-:W-:Y:S01]  /*9ca0*/  FMUL.FTZ R3, R0, UR4 ;  /* 0x0000000400037c20 */ /* 0x002fe20008410000 */
[----:B------:R-:W-:Y:S01]  /*9cb0*/  FADD.FTZ R0, -R134, R137 ;  /* 0x0000008986007221 */ /* 0x000fe20000010100 */
[----:B------:R-:W-:Y:S03]  /*9cc0*/  FMUL.FTZ R137, R136, UR4 ;  /* 0x0000000488897c20 */ /* 0x000fe60008410000 */
[----:B------:R-:W-:Y:S01]  /*9cd0*/  FMUL.FTZ R2, R0, UR4 ;  /* 0x0000000400027c20 */ /* 0x000fe20008410000 */
[----:B------:R-:W-:Y:S01]  /*9ce0*/  MUFU.EX2 R3, R3 ;  /* 0x0000000300037308 */ /* 0x000fe20000000800 */
[----:B------:R-:W-:Y:S01]  /*9cf0*/  FSEL R137, R137, RZ, P1 ;  /* 0x000000ff89897208 */ /* 0x000fe20000800000 */
[----:B------:R-:W-:Y:S01]  /*9d00*/  FADD.FTZ R0, -R132, R138 ;  /* 0x0000008a84007221 */ /* 0x000fe20000010100 */
[C---:B------:R-:W-:Y:S01]  /*9d10*/  FMUL.FTZ R138, R135.reuse, UR4 ;  /* 0x00000004878a7c20 */ /* 0x040fe20008410000 */
[----:B------:R-:W-:Y:S02]  /*9d20*/  FSETP.NEU.FTZ.AND P1, PT, R135, -INF , PT ;  /* 0xff8000008700780b */ /* 0x000fe40003f3d000 */
[--C-:B------:R-:W-:Y:S01]  /*9d30*/  FFMA.FTZ R4, R4, UR4, -R137.reuse ;  /* 0x0000000404047c23 */ /* 0x100fe20008010889 */
[--C-:B------:R-:W-:Y:S03]  /*9d40*/  FFMA.FTZ R211, R20, UR4, -R137.reuse ;  /* 0x0000000414d37c23 */ /* 0x100fe60008010889 */
[----:B------:R-:W-:Y:S01]  /*9d50*/  MUFU.EX2 R2, R2 ;  /* 0x0000000200027308 */ /* 0x000fe20000000800 */
[--C-:B------:R-:W-:Y:S01]  /*9d60*/  FFMA.FTZ R215, R21, UR4, -R137.reuse ;  /* 0x0000000415d77c23 */ /* 0x100fe20008010889 */
[--C-:B------:R-:W-:Y:S01]  /*9d70*/  FFMA.FTZ R229, R84, UR4, -R137.reuse ;  /* 0x0000000454e57c23 */ /* 0x100fe20008010889 */
[--C-:B------:R-:W-:Y:S01]  /*9d80*/  FFMA.FTZ R227, R112, UR4, -R137.reuse ;  /* 0x0000000470e37c23 */ /* 0x100fe20008010889 */
[--C-:B------:R-:W-:Y:S01]  /*9d90*/  FFMA.FTZ R230, R65, UR4, -R137.reuse ;  /* 0x0000000441e67c23 */ /* 0x100fe20008010889 */
[--C-:B------:R-:W-:Y:S01]  /*9da0*/  FFMA.FTZ R226, R117, UR4, -R137.reuse ;  /* 0x0000000475e27c23 */ /* 0x100fe20008010889 */
[--C-:B------:R-:W-:Y:S01]  /*9db0*/  FFMA.FTZ R246, R52, UR4, -R137.reuse ;  /* 0x0000000434f67c23 */ /* 0x100fe20008010889 */
[--C-:B------:R-:W-:Y:S03]  /*9dc0*/  FFMA.FTZ R247, R53, UR4, -R137.reuse ;  /* 0x0000000435f77c23 */ /* 0x100fe60008010889 */
[----:B------:R1:W2:Y:S01]  /*9dd0*/  MUFU.EX2 R207, R4 ;  /* 0x0000000400cf7308 */ /* 0x0002a20000000800 */
[--C-:B------:R-:W-:Y:S01]  /*9de0*/  FFMA.FTZ R225, R101, UR4, -R137.reuse ;  /* 0x0000000465e17c23 */ /* 0x100fe20008010889 */
[--C-:B------:R-:W-:Y:S01]  /*9df0*/  FFMA.FTZ R5, R5, UR4, -R137.reuse ;  /* 0x0000000405057c23 */ /* 0x100fe20008010889 */
[--C-:B------:R-:W-:Y:S01]  /*9e00*/  FFMA.FTZ R17, R17, UR4, -R137.reuse ;  /* 0x0000000411117c23 */ /* 0x100fe20008010889 */
[--C-:B------:R-:W-:Y:S01]  /*9e10*/  FFMA.FTZ R16, R16, UR4, -R137.reuse ;  /* 0x0000000410107c23 */ /* 0x100fe20008010889 */
[--C-:B------:R-:W-:Y:S01]  /*9e20*/  FFMA.FTZ R231, R100, UR4, -R137.reuse ;  /* 0x0000000464e77c23 */ /* 0x100fe20008010889 */
[--C-:B------:R-:W-:Y:S01]  /*9e30*/  FFMA.FTZ R252, R69, UR4, -R137.reuse ;  /* 0x0000000445fc7c23 */ /* 0x100fe20008010889 */
[--C-:B------:R-:W-:Y:S03]  /*9e40*/  FFMA.FTZ R251, R80, UR4, -R137.reuse ;  /* 0x0000000450fb7c23 */ /* 0x100fe60008010889 */
[----:B------:R-:W3:Y:S01]  /*9e50*/  MUFU.EX2 R224, R5 ;  /* 0x0000000500e07308 */ /* 0x000ee20000000800 */
[--C-:B------:R-:W-:Y:S01]  /*9e60*/  FFMA.FTZ R250, R81, UR4, -R137.reuse ;  /* 0x0000000451fa7c23 */ /* 0x100fe20008010889 */
[----:B------:R-:W-:Y:S01]  /*9e70*/  FMUL.FTZ R0, R0, UR4 ;  /* 0x0000000400007c20 */ /* 0x000fe20008410000 */
[--C-:B------:R-:W-:Y:S01]  /*9e80*/  FFMA.FTZ R218, R32, UR4, -R137.reuse ;  /* 0x0000000420da7c23 */ /* 0x100fe20008010889 */
[--C-:B------:R-:W-:Y:S01]  /*9e90*/  FFMA.FTZ R32, R96, UR4, -R137.reuse ;  /* 0x0000000460207c23 */ /* 0x100fe20008010889 */
[--C-:B------:R-:W-:Y:S01]  /*9ea0*/  FFMA.FTZ R96, R113, UR4, -R137.reuse ;  /* 0x0000000471607c23 */ /* 0x100fe20008010889 */
[----:B------:R-:W-:Y:S01]  /*9eb0*/  MOV R113, R225 ;  /* 0x000000e100717202 */ /* 0x000fe20000000f00 */
[--C-:B------:R-:W-:Y:S03]  /*9ec0*/  FFMA.FTZ R65, R128, UR4, -R137.reuse ;  /* 0x0000000480417c23 */ /* 0x100fe60008010889 */
[----:B------:R-:W4:Y:S01]  /*9ed0*/  MUFU.EX2 R208, R17 ;  /* 0x0000001100d07308 */ /* 0x000f220000000800 */
[----:B-1----:R-:W-:Y:S01]  /*9ee0*/  FSEL R4, R138, RZ, P1 ;  /* 0x000000ff8a047208 */ /* 0x002fe20000800000 */
[----:B------:R-:W-:Y:S01]  /*9ef0*/  FMUL.FTZ R138, R134, UR4 ;  /* 0x00000004868a7c20 */ /* 0x000fe20008410000 */
[----:B--2---:R-:W-:Y:S01]  /*9f00*/  MOV R101, R207 ;  /* 0x000000cf00657202 */ /* 0x004fe20000000f00 */
[--C-:B------:R-:W-:Y:S01]  /*9f10*/  FFMA.FTZ R213, R48, UR4, -R137.reuse ;  /* 0x0000000430d57c23 */ /* 0x100fe20008010889 */
[----:B------:R-:W-:Y:S01]  /*9f20*/  FSETP.NEU.FTZ.AND P1, PT, R132, -INF , PT ;  /* 0xff8000008400780b */ /* 0x000fe20003f3d000 */
[--C-:B------:R-:W-:Y:S01]  /*9f30*/  FFMA.FTZ R209, R22, UR4, -R4.reuse ;  /* 0x0000000416d17c23 */ /* 0x100fe20008010804 */
[--C-:B------:R-:W-:Y:S03]  /*9f40*/  FFMA.FTZ R207, R23, UR4, -R4.reuse ;  /* 0x0000000417cf7c23 */ /* 0x100fe60008010804 */
[----:B------:R1:W2:Y:S01]  /*9f50*/  MUFU.EX2 R228, R16 ;  /* 0x0000001000e47308 */ /* 0x0002a20000000800 */
[----:B------:R-:W2:Y:S01]  /*9f60*/  LDSM.16.MT88.4 R20, [R220+0x8000] ;  /* 0x00800000dc14783b */ /* 0x000ea20000004200 */
[----:B------:R-:W-:Y:S01]  /*9f70*/  FSEL R138, R138, RZ, P2 ;  /* 0x000000ff8a8a7208 */ /* 0x000fe20001000000 */
[--C-:B------:R-:W-:Y:S01]  /*9f80*/  FFMA.FTZ R18, R18, UR4, -R4.reuse ;  /* 0x0000000412127c23 */ /* 0x100fe20008010804 */
[----:B------:R-:W-:Y:S01]  /*9f90*/  FSEL R204, R204, RZ, P1 ;  /* 0x000000ffcccc7208 */ /* 0x000fe20000800000 */
[--C-:B------:R-:W-:Y:S01]  /*9fa0*/  FFMA.FTZ R19, R19, UR4, -R4.reuse ;  /* 0x0000000413137c23 */ /* 0x100fe20008010804 */
[--C-:B------:R-:W-:Y:S01]  /*9fb0*/  FFMA.FTZ R6, R6, UR4, -R4.reuse ;  /* 0x0000000406067c23 */ /* 0x100fe20008010804 */
[----:B------:R-:W-:Y:S03]  /*9fc0*/  FFMA.FTZ R7, R7, UR4, -R4 ;  /* 0x0000000407077c23 */ /* 0x000fe60008010804 */
[----:B------:R-:W-:Y:S01]  /*9fd0*/  MUFU.EX2 R210, R18 ;  /* 0x0000001200d27308 */ /* 0x000fe20000000800 */
[----:B------:R-:W-:Y:S01]  /*9fe0*/  FFMA.FTZ R8, R8, UR4, -R138 ;  /* 0x0000000408087c23 */ /* 0x000fe2000801088a */
[----:B------:R-:W-:Y:S01]  /*9ff0*/  FFMA.FTZ R11, R11, UR4, -R204 ;  /* 0x000000040b0b7c23 */ /* 0x000fe200080108cc */
[----:B------:R-:W-:Y:S01]  /*a000*/  FFMA.FTZ R242, R55, UR4, -R4 ;  /* 0x0000000437f27c23 */ /* 0x000fe20008010804 */
[----:B------:R-:W-:Y:S01]  /*a010*/  FFMA.FTZ R15, R15, UR4, -R204 ;  /* 0x000000040f0f7c23 */ /* 0x000fe200080108cc */
[--C-:B------:R-:W-:Y:S01]  /*a020*/  FFMA.FTZ R48, R68, UR4, -R137.reuse ;  /* 0x0000000444307c23 */ /* 0x100fe20008010889 */
[----:B---3--:R-:W-:Y:S01]  /*a030*/  F2FP.F16.F32.PACK_AB R68, R224, R101 ;  /* 0x00000065e044723e */ /* 0x008fe200000000ff */
[--C-:B------:R-:W-:Y:S03]  /*a040*/  FFMA.FTZ R243, R70, UR4, -R4.reuse ;  /* 0x0000000446f37c23 */ /* 0x100fe60008010804 */
[----:B------:R-:W-:Y:S01]  /*a050*/  MUFU.EX2 R219, R19 ;  /* 0x0000001300db7308 */ /* 0x000fe20000000800 */
[----:B----4-:R-:W-:Y:S01]  /*a060*/  MOV R117, R208 ;  /* 0x000000d000757202 */ /* 0x010fe20000000f00 */
[----:B------:R-:W-:Y:S01]  /*a070*/  FFMA.FTZ R240, R82, UR4, -R4 ;  /* 0x0000000452f07c23 */ /* 0x000fe20008010804 */
[----:B-1----:R-:W-:Y:S01]  /*a080*/  FMUL.FTZ R16, R133, R148 ;  /* 0x0000009485107220 */ /* 0x002fe20000410000 */
[--C-:B------:R-:W-:Y:S01]  /*a090*/  FFMA.FTZ R148, R124, UR4, -R138.reuse ;  /* 0x000000047c947c23 */ /* 0x100fe2000801088a */
[----:B--2---:R-:W-:Y:S01]  /*a0a0*/  F2FP.F16.F32.PACK_AB R70, R117, R228 ;  /* 0x000000e47546723e */ /* 0x004fe200000000ff */
[----:B------:R-:W-:Y:S01]  /*a0b0*/  FFMA.FTZ R9, R9, UR4, -R138 ;  /* 0x0000000409097c23 */ /* 0x000fe2000801088a */
[----:B------:R-:W-:Y:S03]  /*a0c0*/  FFMA.FTZ R10, R10, UR4, -R204 ;  /* 0x000000040a0a7c23 */ /* 0x000fe600080108cc */
[----:B------:R-:W-:Y:S01]  /*a0d0*/  MUFU.EX2 R232, R6 ;  /* 0x0000000600e87308 */ /* 0x000fe20000000800 */
[--C-:B------:R-:W-:Y:S01]  /*a0e0*/  FFMA.FTZ R12, R12, UR4, -R138.reuse ;  /* 0x000000040c0c7c23 */ /* 0x100fe2000801088a */
[----:B------:R-:W-:Y:S01]  /*a0f0*/  FFMA.FTZ R13, R13, UR4, -R138 ;  /* 0x000000040d0d7c23 */ /* 0x000fe2000801088a */
[----:B------:R-:W-:Y:S01]  /*a100*/  FFMA.FTZ R14, R14, UR4, -R204 ;  /* 0x000000040e0e7c23 */ /* 0x000fe200080108cc */
[--C-:B------:R-:W-:Y:S01]  /*a110*/  FFMA.FTZ R244, R67, UR4, -R4.reuse ;  /* 0x0000000443f47c23 */ /* 0x100fe20008010804 */
[--C-:B------:R-:W-:Y:S01]  /*a120*/  FFMA.FTZ R248, R86, UR4, -R4.reuse ;  /* 0x0000000456f87c23 */ /* 0x100fe20008010804 */
[----:B------:R-:W-:Y:S01]  /*a130*/  MOV R5, R239 ;  /* 0x000000ef00057202 */ /* 0x000fe20000000f00 */
[--C-:B------:R-:W-:Y:S03]  /*a140*/  FFMA.FTZ R239, R83, UR4, -R4.reuse ;  /* 0x0000000453ef7c23 */ /* 0x100fe60008010804 */
[----:B------:R-:W1:Y:S01]  /*a150*/  MUFU.EX2 R139, R7 ;  /* 0x00000007008b7308 */ /* 0x000e620000000800 */
[--C-:B------:R-:W-:Y:S01]  /*a160*/  FFMA.FTZ R217, R33, UR4, -R137.reuse ;  /* 0x0000000421d97c23 */ /* 0x100fe20008010889 */
[--C-:B------:R-:W-:Y:S01]  /*a170*/  FFMA.FTZ R97, R97, UR4, -R137.reuse ;  /* 0x0000000461617c23 */ /* 0x100fe20008010889 */
[--C-:B------:R-:W-:Y:S01]  /*a180*/  FFMA.FTZ R206, R34, UR4, -R4.reuse ;  /* 0x0000000422ce7c23 */ /* 0x100fe20008010804 */
[----:B------:R-:W-:Y:S01]  /*a190*/  MOV R34, R231 ;  /* 0x000000e700227202 */ /* 0x000fe20000000f00 */
[--C-:B------:R-:W-:Y:S01]  /*a1a0*/  FFMA.FTZ R231, R114, UR4, -R4.reuse ;  /* 0x0000000472e77c23 */ /* 0x100fe20008010804 */
[--C-:B------:R-:W-:Y:S01]  /*a1b0*/  FFMA.FTZ R205, R35, UR4, -R4.reuse ;  /* 0x0000000423cd7c23 */ /* 0x100fe20008010804 */
[--C-:B------:R-:W-:Y:S03]  /*a1c0*/  FFMA.FTZ R249, R87, UR4, -R4.reuse ;  /* 0x0000000457f97c23 */ /* 0x100fe60008010804 */
[----:B------:R2:W-:Y:S01]  /*a1d0*/  MUFU.EX2 R6, R8 ;  /* 0x0000000800067308 */ /* 0x0005e20000000800 */
[--C-:B------:R-:W-:Y:S01]  /*a1e0*/  FFMA.FTZ R241, R71, UR4, -R4.reuse ;  /* 0x0000000447f17c23 */ /* 0x100fe20008010804 */
[--C-:B------:R-:W-:Y:S01]  /*a1f0*/  FFMA.FTZ R102, R102, UR4, -R4.reuse ;  /* 0x0000000466667c23 */ /* 0x100fe20008010804 */
[----:B------:R-:W-:Y:S01]  /*a200*/  FFMA.FTZ R35, R130, UR4, -R4 ;  /* 0x0000000482237c23 */ /* 0x000fe20008010804 */
[----:B------:R-:W-:Y:S01]  /*a210*/  FFMA.FTZ R130, R88, UR4, -R138 ;  /* 0x0000000458827c23 */ /* 0x000fe2000801088a */
[----:B------:R-:W-:Y:S01]  /*a220*/  FFMA.FTZ R88, R78, UR4, -R204 ;  /* 0x000000044e587c23 */ /* 0x000fe200080108cc */
[----:B------:R-:W-:Y:S01]  /*a230*/  FFMA.FTZ R33, R131, UR4, -R4 ;  /* 0x0000000483217c23 */ /* 0x000fe20008010804 */
[----:B------:R-:W-:Y:S03]  /*a240*/  FFMA.FTZ R131, R89, UR4, -R138 ;  /* 0x0000000459837c23 */ /* 0x000fe6000801088a */
[----:B------:R-:W3:Y:S01]  /*a250*/  MUFU.EX2 R7, R11 ;  /* 0x0000000b00077308 */ /* 0x000ee20000000800 */
[--C-:B------:R-:W-:Y:S01]  /*a260*/  FFMA.FTZ R214, R37, UR4, -R137.reuse ;  /* 0x0000000425d67c23 */ /* 0x100fe20008010889 */
[--C-:B------:R-:W-:Y:S01]  /*a270*/  FFMA.FTZ R37, R85, UR4, -R137.reuse ;  /* 0x0000000455257c23 */ /* 0x100fe20008010889 */
[----:B-1----:R-:W-:Y:S01]  /*a280*/  F2FP.F16.F32.PACK_AB R69, R139, R232 ;  /* 0x000000e88b45723e */ /* 0x002fe200000000ff */
[----:B------:R-:W-:Y:S01]  /*a290*/  FFMA.FTZ R89, R75, UR4, -R204 ;  /* 0x000000044b597c23 */ /* 0x000fe200080108cc */
[----:B------:R-:W-:Y:S01]  /*a2a0*/  FMUL.FTZ R17, R133, R149 ;  /* 0x0000009585117220 */ /* 0x000fe20000410000 */
[----:B------:R-:W-:Y:S01]  /*a2b0*/  MOV R149, R102 ;  /* 0x0000006600957202 */ /* 0x000fe20000000f00 */
[C---:B------:R-:W-:Y:S03]  /*a2c0*/  FMUL.FTZ R18, R3.reuse, R150 ;  /* 0x0000009603127220 */ /* 0x040fe60000410000 */
[----:B------:R-:W1:Y:S01]  /*a2d0*/  MUFU.EX2 R0, R0 ;  /* 0x0000000000007308 */ /* 0x000e620000000800 */
[----:B--2---:R-:W-:Y:S01]  /*a2e0*/  FMUL.FTZ R8, R2, R140 ;  /* 0x0000008c02087220 */ /* 0x004fe20000410000 */
[----:B------:R-:W-:Y:S01]  /*a2f0*/  FFMA.FTZ R140, R92, UR4, -R138 ;  /* 0x000000045c8c7c23 */ /* 0x000fe2000801088a */
[----:B------:R-:W-:Y:S01]  /*a300*/  FFMA.FTZ R92, R74, UR4, -R204 ;  /* 0x000000044a5c7c23 */ /* 0x000fe200080108cc */
[----:B------:R-:W-:Y:S01]  /*a310*/  FMUL.FTZ R19, R3, R151 ;  /* 0x0000009703137220 */ /* 0x000fe20000410000 */
[----:B------:R-:W-:Y:S01]  /*a320*/  FFMA.FTZ R114, R73, UR4, -R138 ;  /* 0x0000000449727c23 */ /* 0x000fe2000801088a */
[----:B------:R-:W-:Y:S01]  /*a330*/  MOV R73, R113 ;  /* 0x0000007100497202 */ /* 0x000fe20000000f00 */
[----:B------:R-:W-:Y:S03]  /*a340*/  FFMA.FTZ R102, R59, UR4, -R204 ;  /* 0x000000043b667c23 */ /* 0x000fe600080108cc */
[----:B------:R2:W4:Y:S01]  /*a350*/  MUFU.EX2 R84, R9 ;  /* 0x0000000900547308 */ /* 0x0005220000000800 */
[----:B---3--:R-:W-:Y:S01]  /*a360*/  MOV R87, R7 ;  /* 0x0000000700577202 */ /* 0x008fe20000000f00 */
[----:B------:R-:W-:Y:S01]  /*a370*/  FMUL.FTZ R7, R3, R147 ;  /* 0x0000009303077220 */ /* 0x000fe20000410000 */
[----:B------:R-:W-:Y:S01]  /*a380*/  FFMA.FTZ R147, R121, UR4, -R138 ;  /* 0x0000000479937c23 */ /* 0x000fe2000801088a */
[--C-:B------:R-:W-:Y:S01]  /*a390*/  FFMA.FTZ R106, R106, UR4, -R204.reuse ;  /* 0x000000046a6a7c23 */ /* 0x100fe200080108cc */
[--C-:B------:R-:W-:Y:S01]  /*a3a0*/  FFMA.FTZ R107, R107, UR4, -R204.reuse ;  /* 0x000000046b6b7c23 */ /* 0x100fe200080108cc */
[--C-:B------:R-:W-:Y:S01]  /*a3b0*/  FFMA.FTZ R110, R110, UR4, -R204.reuse ;  /* 0x000000046e6e7c23 */ /* 0x100fe200080108cc */
[----:B------:R-:W-:Y:S03]  /*a3c0*/  FFMA.FTZ R111, R111, UR4, -R204 ;  /* 0x000000046f6f7c23 */ /* 0x000fe600080108cc */
[----:B------:R-:W3:Y:S01]  /*a3d0*/  MUFU.EX2 R85, R10 ;  /* 0x0000000a00557308 */ /* 0x000ee20000000800 */
[C---:B-1----:R-:W-:Y:S01]  /*a3e0*/  FMUL.FTZ R11, R0.reuse, R143 ;  /* 0x0000008f000b7220 */ /* 0x042fe20000410000 */
[----:B------:R-:W-:Y:S01]  /*a3f0*/  FMUL.FTZ R59, R0, R191 ;  /* 0x000000bf003b7220 */ /* 0x000fe20000410000 */
[----:B------:R-:W-:Y:S01]  /*a400*/  FFMA.FTZ R143, R105, UR4, -R138 ;  /* 0x00000004698f7c23 */ /* 0x000fe2000801088a */
[--C-:B------:R-:W-:Y:S01]  /*a410*/  FFMA.FTZ R105, R90, UR4, -R204.reuse ;  /* 0x000000045a697c23 */ /* 0x100fe200080108cc */
[--C-:B------:R-:W-:Y:S01]  /*a420*/  FFMA.FTZ R122, R122, UR4, -R204.reuse ;  /* 0x000000047a7a7c23 */ /* 0x100fe200080108cc */
[--C-:B------:R-:W-:Y:S01]  /*a430*/  FFMA.FTZ R123, R123, UR4, -R204.reuse ;  /* 0x000000047b7b7c23 */ /* 0x100fe200080108cc */
[----:B------:R-:W-:Y:S03]  /*a440*/  FFMA.FTZ R126, R126, UR4, -R204 ;  /* 0x000000047e7e7c23 */ /* 0x000fe600080108cc */
[----:B------:R1:W-:Y:S01]  /*a450*/  MUFU.EX2 R112, R12 ;  /* 0x0000000c00707308 */ /* 0x0003e20000000800 */
[----:B--2---:R-:W-:Y:S01]  /*a460*/  FMUL.FTZ R9, R2, R141 ;  /* 0x0000008d02097220 */ /* 0x004fe20000410000 */
[----:B----4-:R-:W-:Y:S01]  /*a470*/  MOV R151, R84 ;  /* 0x0000005400977202 */ /* 0x010fe20000000f00 */
[----:B------:R-:W-:Y:S01]  /*a480*/  FFMA.FTZ R141, R93, UR4, -R138 ;  /* 0x000000045d8d7c23 */ /* 0x000fe2000801088a */
[--C-:B------:R-:W-:Y:S01]  /*a490*/  FFMA.FTZ R128, R39, UR4, -R4.reuse ;  /* 0x0000000427807c23 */ /* 0x100fe20008010804 */
[----:B------:R-:W-:Y:S01]  /*a4a0*/  MOV R39, R210 ;  /* 0x000000d200277202 */ /* 0x000fe20000000f00 */
[--C-:B------:R-:W-:Y:S01]  /*a4b0*/  FFMA.FTZ R210, R51, UR4, -R4.reuse ;  /* 0x0000000433d27c23 */ /* 0x100fe20008010804 */
[----:B------:R-:W-:Y:S03]  /*a4c0*/  MOV R51, R219 ;  /* 0x000000db00337202 */ /* 0x000fe60000000f00 */
[----:B------:R2:W4:Y:S01]  /*a4d0*/  MUFU.EX2 R67, R13 ;  /* 0x0000000d00437308 */ /* 0x0005220000000800 */
[----:B------:R-:W-:Y:S01]  /*a4e0*/  FFMA.FTZ R219, R54, UR4, -R4 ;  /* 0x0000000436db7c23 */ /* 0x000fe20008010804 */
[----:B---3--:R-:W-:Y:S01]  /*a4f0*/  F2FP.F16.F32.PACK_AB R81, R87, R85 ;  /* 0x000000555751723e */ /* 0x008fe200000000ff */
[----:B------:R-:W3:Y:S01]  /*a500*/  LDSM.16.MT88.4 R52, [R223+0x8000] ;  /* 0x00800000df34783b */ /* 0x000ee20000004200 */
[----:B------:R-:W-:Y:S01]  /*a510*/  F2FP.F16.F32.PACK_AB R71, R51, R39 ;  /* 0x000000273347723e */ /* 0x000fe200000000ff */
[----:B------:R-:W-:Y:S01]  /*a520*/  FMUL.FTZ R10, R0, R142 ;  /* 0x0000008e000a7220 */ /* 0x000fe20000410000 */
[--C-:B------:R-:W-:Y:S01]  /*a530*/  FFMA.FTZ R142, R104, UR4, -R138.reuse ;  /* 0x00000004688e7c23 */ /* 0x100fe2000801088a */
[--C-:B------:R-:W-:Y:S03]  /*a540*/  FFMA.FTZ R216, R36, UR4, -R137.reuse ;  /* 0x0000000424d87c23 */ /* 0x100fe60008010889 */
[----:B------:R4:W-:Y:S01]  /*a550*/  MUFU.EX2 R86, R14 ;  /* 0x0000000e00567308 */ /* 0x0009e20000000800 */
[----:B-1----:R-:W-:Y:S01]  /*a560*/  FMUL.FTZ R12, R2, R152 ;  /* 0x00000098020c7220 */ /* 0x002fe20000410000 */
[----:B------:R-:W-:Y:S01]  /*a570*/  MOV R36, R5 ;  /* 0x0000000500247202 */ /* 0x000fe20000000f00 */
[----:B------:R-:W-:Y:S01]  /*a580*/  FMUL.FTZ R5, R133, R145 ;  /* 0x0000009185057220 */ /* 0x000fe20000410000 */
[----:B------:R-:W-:Y:S01]  /*a590*/  FFMA.FTZ R145, R108, UR4, -R138 ;  /* 0x000000046c917c23 */ /* 0x000fe2000801088a */
[----:B------:R-:W-:Y:S01]  /*a5a0*/  MOV R152, R101 ;  /* 0x0000006500987202 */ /* 0x000fe20000000f00 */
[----:B------:R-:W-:Y:S01]  /*a5b0*/  FFMA.FTZ R101, R62, UR4, -R204 ;  /* 0x000000043e657c23 */ /* 0x000fe200080108cc */
[----:B------:R-:W-:Y:S03]  /*a5c0*/  FMUL.FTZ R62, R0, R198 ;  /* 0x000000c6003e7220 */ /* 0x000fe60000410000 */
[----:B------:R-:W1:Y:S01]  /*a5d0*/  MUFU.EX2 R225, R15 ;  /* 0x0000000f00e17308 */ /* 0x000e620000000800 */
[--C-:B------:R-:W-:Y:S01]  /*a5e0*/  FFMA.FTZ R212, R49, UR4, -R137.reuse ;  /* 0x0000000431d47c23 */ /* 0x100fe20008010889 */
[--C-:B------:R-:W-:Y:S01]  /*a5f0*/  FFMA.FTZ R64, R64, UR4, -R137.reuse ;  /* 0x0000000440407c23 */ /* 0x100fe20008010889 */
[--C-:B------:R-:W-:Y:S01]  /*a600*/  FFMA.FTZ R100, R116, UR4, -R137.reuse ;  /* 0x0000000474647c23 */ /* 0x100fe20008010889 */
[----:B------:R-:W-:Y:S01]  /*a610*/  FFMA.FTZ R137, R129, UR4, -R137 ;  /* 0x0000000481897c23 */ /* 0x000fe20008010889 */
[--C-:B------:R-:W-:Y:S01]  /*a620*/  FFMA.FTZ R245, R66, UR4, -R4.reuse ;  /* 0x0000000442f57c23 */ /* 0x100fe20008010804 */
[--C-:B------:R-:W-:Y:S01]  /*a630*/  FFMA.FTZ R129, R38, UR4, -R4.reuse ;  /* 0x0000000426817c23 */ /* 0x100fe20008010804 */
[--C-:B------:R-:W-:Y:S03]  /*a640*/  FFMA.FTZ R66, R98, UR4, -R4.reuse ;  /* 0x0000000462427c23 */ /* 0x100fe60008010804 */
[----:B------:R-:W-:Y:S01]  /*a650*/  MUFU.EX2 R211, R211 ;  /* 0x000000d300d37308 */ /* 0x000fe20000000800 */
[--C-:B------:R-:W-:Y:S01]  /*a660*/  FFMA.FTZ R208, R50, UR4, -R4.reuse ;  /* 0x0000000432d07c23 */ /* 0x100fe20008010804 */
[----:B------:R-:W-:Y:S01]  /*a670*/  MOV R98, R6 ;  /* 0x0000000600627202 */ /* 0x000fe20000000f00 */
[--C-:B------:R-:W-:Y:S01]  /*a680*/  FFMA.FTZ R116, R99, UR4, -R4.reuse ;  /* 0x0000000463747c23 */ /* 0x100fe20008010804 */
[--C-:B------:R-:W-:Y:S01]  /*a690*/  FFMA.FTZ R49, R115, UR4, -R4.reuse ;  /* 0x0000000473317c23 */ /* 0x100fe20008010804 */
[--C-:B------:R-:W-:Y:S01]  /*a6a0*/  FFMA.FTZ R50, R118, UR4, -R4.reuse ;  /* 0x0000000476327c23 */ /* 0x100fe20008010804 */
[--C-:B------:R-:W-:Y:S01]  /*a6b0*/  FFMA.FTZ R103, R103, UR4, -R4.reuse ;  /* 0x0000000467677c23 */ /* 0x100fe20008010804 */
[----:B------:R-:W-:Y:S03]  /*a6c0*/  FFMA.FTZ R38, R119, UR4, -R4 ;  /* 0x0000000477267c23 */ /* 0x000fe60008010804 */
[----:B------:R-:W-:Y:S01]  /*a6d0*/  MUFU.EX2 R215, R215 ;  /* 0x000000d700d77308 */ /* 0x000fe20000000800 */
[----:B------:R-:W-:Y:S01]  /*a6e0*/  FMUL.FTZ R4, R133, R144 ;  /* 0x0000009085047220 */ /* 0x000fe20000410000 */
[----:B------:R-:W-:Y:S01]  /*a6f0*/  FMUL.FTZ R6, R3, R146 ;  /* 0x0000009203067220 */ /* 0x000fe20000410000 */
[----:B------:R-:W-:Y:S01]  /*a700*/  F2FP.F16.F32.PACK_AB R80, R84, R98 ;  /* 0x000000625450723e */ /* 0x000fe200000000ff */
[----:B--2---:R-:W-:Y:S01]  /*a710*/  FMUL.FTZ R13, R2, R153 ;  /* 0x00000099020d7220 */ /* 0x004fe20000410000 */
[----:B----4-:R-:W-:Y:S01]  /*a720*/  F2FP.F16.F32.PACK_AB R82, R67, R112 ;  /* 0x000000704352723e */ /* 0x010fe200000000ff */
[C---:B------:R-:W-:Y:S01]  /*a730*/  FMUL.FTZ R14, R0.reuse, R154 ;  /* 0x0000009a000e7220 */ /* 0x040fe20000410000 */
[----:B-1----:R-:W-:Y:S03]  /*a740*/  F2FP.F16.F32.PACK_AB R83, R225, R86 ;  /* 0x00000056e153723e */ /* 0x002fe600000000ff */
[----:B------:R-:W-:Y:S01]  /*a750*/  MUFU.EX2 R209, R209 ;  /* 0x000000d100d17308 */ /* 0x000fe20000000800 */
[-C--:B------:R-:W-:Y:S05]  /*a760*/  HMMA.16816.F32 R4, R68, R20.reuse, R4 ;  /* 0x000000144404723c */ /* 0x080fea0000001804 */
[----:B------:R-:W-:Y:S01]  /*a770*/  FMUL.FTZ R15, R0, R155 ;  /* 0x0000009b000f7220 */ /* 0x000fe20000410000 */
[C---:B------:R-:W-:Y:S03]  /*a780*/  HMMA.16816.F32 R8, R80.reuse, R20, R8 ;  /* 0x000000145008723c */ /* 0x040fe60000001808 */
[----:B------:R-:W-:Y:S02]  /*a790*/  MUFU.EX2 R207, R207 ;  /* 0x000000cf00cf7308 */ /* 0x000fe40000000800 */
[--C-:B------:R-:W-:Y:S01]  /*a7a0*/  FFMA.FTZ R113, R76, UR4, -R138.reuse ;  /* 0x000000044c717c23 */ /* 0x100fe2000801088a */
[-C--:B------:R-:W-:Y:S07]  /*a7b0*/  HMMA.16816.F32 R12, R80, R22.reuse, R12 ;  /* 0x00000016500c723c */ /* 0x080fee000000180c */
[----:B------:R-:W-:Y:S01]  /*a7c0*/  MUFU.EX2 R218, R218 ;  /* 0x000000da00da7308 */ /* 0x000fe20000000800 */
[C---:B------:R-:W-:Y:S01]  /*a7d0*/  FMUL.FTZ R20, R133.reuse, R160 ;  /* 0x000000a085147220 */ /* 0x040fe20000410000 */
[C---:B------:R-:W-:Y:S08]  /*a7e0*/  HMMA.16816.F32 R16, R68.reuse, R22, R16 ;  /* 0x000000164410723c */ /* 0x040ff00000001810 */
[----:B------:R-:W-:Y:S03]  /*a7f0*/  MUFU.EX2 R217, R217 ;  /* 0x000000d900d97308 */ /* 0x000fe60000000800 */
[----:B------:R-:W-:Y:S01]  /*a800*/  FMUL.FTZ R21, R133, R161 ;  /* 0x000000a185157220 */ /* 0x000fe20000410000 */
[C---:B------:R-:W-:Y:S01]  /*a810*/  FMUL.FTZ R23, R3.reuse, R163 ;  /* 0x000000a303177220 */ /* 0x040fe20000410000 */
[----:B------:R-:W-:Y:S01]  /*a820*/  MOV R163, R32 ;  /* 0x0000002000a37202 */ /* 0x000fe20000000f00 */
[C---:B------:R-:W-:Y:S01]  /*a830*/  FMUL.FTZ R32, R2.reuse, R156 ;  /* 0x0000009c02207220 */ /* 0x040fe20000410000 */
[----:B------:R-:W-:Y:S03]  /*a840*/  MOV R156, R33 ;  /* 0x00000021009c7202 */ /* 0x000fe60000000f00 */
[----:B------:R-:W-:Y:S01]  /*a850*/  MUFU.EX2 R206, R206 ;  /* 0x000000ce00ce7308 */ /* 0x000fe20000000800 */
[----:B------:R-:W-:Y:S01]  /*a860*/  FMUL.FTZ R33, R2, R157 ;  /* 0x0000009d02217220 */ /* 0x000fe20000410000 */
[----:B------:R-:W-:Y:S01]  /*a870*/  FMUL.FTZ R22, R3, R162 ;  /* 0x000000a203167220 */ /* 0x000fe20000410000 */
[----:B------:R-:W-:Y:S01]  /*a880*/  MOV R157, R34 ;  /* 0x00000022009d7202 */ /* 0x000fe20000000f00 */
[C---:B------:R-:W-:Y:S01]  /*a890*/  FMUL.FTZ R34, R0.reuse, R158 ;  /* 0x0000009e00227220 */ /* 0x040fe20000410000 */
[----:B------:R-:W-:Y:S01]  /*a8a0*/  MOV R158, R35 ;  /* 0x00000023009e7202 */ /* 0x000fe20000000f00 */
[----:B------:R-:W-:Y:S01]  /*a8b0*/  FMUL.FTZ R35, R0, R159 ;  /* 0x0000009f00237220 */ /* 0x000fe20000410000 */
[----:B------:R-:W-:Y:S03]  /*a8c0*/  MOV R159, R65 ;  /* 0x00000041009f7202 */ /* 0x000fe60000000f00 */
[----:B------:R-:W-:Y:S01]  /*a8d0*/  MUFU.EX2 R205, R205 ;  /* 0x000000cd00cd7308 */ /* 0x000fe20000000800 */
[--C-:B------:R-:W-:Y:S01]  /*a8e0*/  FFMA.FTZ R65, R28, UR4, -R138.reuse ;  /* 0x000000041c417c23 */ /* 0x100fe2000801088a */
[----:B------:R-:W-:Y:S01]  /*a8f0*/  MOV R28, R38 ;  /* 0x00000026001c7202 */ /* 0x000fe20000000f00 */
[-C--:B---3--:R-:W-:Y:S03]  /*a900*/  HMMA.16816.F32 R20, R68, R52.reuse, R20 ;  /* 0x000000344414723c */ /* 0x088fe60000001814 */
[----:B------:R-:W-:Y:S01]  /*a910*/  MOV R38, R64 ;  /* 0x0000004000267202 */ /* 0x000fe20000000f00 */
[--C-:B------:R-:W-:Y:S03]  /*a920*/  FFMA.FTZ R115, R72, UR4, -R138.reuse ;  /* 0x0000000448737c23 */ /* 0x100fe6000801088a */
[----:B------:R-:W-:Y:S01]  /*a930*/  MUFU.EX2 R216, R216 ;  /* 0x000000d800d87308 */ /* 0x000fe20000000800 */
[----:B------:R-:W-:Y:S03]  /*a940*/  MOV R76, R112 ;  /* 0x00000070004c7202 */ /* 0x000fe60000000f00 */
[--C-:B------:R-:W-:Y:S01]  /*a950*/  FFMA.FTZ R112, R77, UR4, -R138.reuse ;  /* 0x000000044d707c23 */ /* 0x100fe2000801088a */
[----:B------:R-:W-:Y:S01]  /*a960*/  MOV R104, R36 ;  /* 0x0000002400687202 */ /* 0x000fe20000000f00 */
[C---:B------:R-:W-:Y:S04]  /*a970*/  HMMA.16816.F32 R32, R80.reuse, R52, R32 ;  /* 0x000000345020723c */ /* 0x040fe80000001820 */
[----:B------:R-:W-:Y:S01]  /*a980*/  MUFU.EX2 R214, R214 ;  /* 0x000000d600d67308 */ /* 0x000fe20000000800 */
[----:B------:R-:W-:Y:S01]  /*a990*/  FMUL.FTZ R36, R2, R168 ;  /* 0x000000a802247220 */ /* 0x000fe20000410000 */
[----:B------:R-:W-:Y:S01]  /*a9a0*/  MOV R93, R38 ;  /* 0x00000026005d7202 */ /* 0x000fe20000000f00 */
[----:B------:R-:W-:Y:S01]  /*a9b0*/  FMUL.FTZ R38, R0, R170 ;  /* 0x000000aa00267220 */ /* 0x000fe20000410000 */
[----:B------:R-:W-:Y:S03]  /*a9c0*/  MOV R77, R39 ;  /* 0x00000027004d7202 */ /* 0x000fe60000000f00 */
[----:B------:R-:W-:Y:S03]  /*a9d0*/  MOV R168, R37 ;  /* 0x0000002500a87202 */ /* 0x000fe60000000f00 */
[----:B------:R-:W-:Y:S01]  /*a9e0*/  MUFU.EX2 R213, R213 ;  /* 0x000000d500d57308 */ /* 0x000fe20000000800 */
[----:B------:R-:W-:Y:S01]  /*a9f0*/  FMUL.FTZ R37, R2, R169 ;  /* 0x000000a902257220 */ /* 0x000fe20000410000 */
[----:B------:R-:W-:Y:S01]  /*aa00*/  FMUL.FTZ R39, R0, R171 ;  /* 0x000000ab00277220 */ /* 0x000fe20000410000 */
[----:B------:R-:W-:Y:S01]  /*aa10*/  MOV R72, R50 ;  /* 0x0000003200487202 */ /* 0x000fe20000000f00 */
[----:B------:R-:W-:Y:S01]  /*aa20*/  FMUL.FTZ R50, R3, R166 ;  /* 0x000000a603327220 */ /* 0x000fe20000410000 */
[----:B------:R-:W-:Y:S01]  /*aa30*/  MOV R150, R49 ;  /* 0x0000003100967202 */ /* 0x000fe20000000f00 */
[C---:B------:R-:W-:Y:S01]  /*aa40*/  FMUL.FTZ R49, R133.reuse, R165 ;  /* 0x000000a585317220 */ /* 0x040fe20000410000 */
[----:B------:R-:W-:Y:S03]  /*aa50*/  MOV R155, R51 ;  /* 0x00000033009b7202 */ /* 0x000fe60000000f00 */
[----:B------:R-:W-:Y:S01]  /*aa60*/  MUFU.EX2 R212, R212 ;  /* 0x000000d400d47308 */ /* 0x000fe20000000800 */
[----:B------:R-:W-:Y:S01]  /*aa70*/  MOV R171, R48 ;  /* 0x0000003000ab7202 */ /* 0x000fe20000000f00 */
[----:B------:R-:W-:Y:S01]  /*aa80*/  FMUL.FTZ R48, R133, R164 ;  /* 0x000000a485307220 */ /* 0x000fe20000410000 */
[----:B------:R-:W-:Y:S01]  /*aa90*/  FMUL.FTZ R51, R3, R167 ;  /* 0x000000a703337220 */ /* 0x000fe20000410000 */
[-C--:B------:R-:W-:Y:S03]  /*aaa0*/  HMMA.16816.F32 R36, R80, R54.reuse, R36 ;  /* 0x000000365024723c */ /* 0x080fe60000001824 */
[--C-:B------:R-:W-:Y:S03]  /*aab0*/  FFMA.FTZ R64, R29, UR4, -R138.reuse ;  /* 0x000000041d407c23 */ /* 0x100fe6000801088a */
[----:B------:R-:W-:Y:S01]  /*aac0*/  MUFU.EX2 R208, R208 ;  /* 0x000000d000d07308 */ /* 0x000fe20000000800 */
[----:B------:R-:W-:Y:S01]  /*aad0*/  MOV R29, R96 ;  /* 0x00000060001d7202 */ /* 0x000fe20000000f00 */
[C---:B------:R-:W-:Y:S01]  /*aae0*/  HMMA.16816.F32 R48, R68.reuse, R54, R48 ;  /* 0x000000364430723c */ /* 0x040fe20000001830 */
[----:B------:R-:W1:Y:S03]  /*aaf0*/  LDSM.16.MT88.4 R52, [R221+0x8000] ;  /* 0x00800000dd34783b */ /* 0x000e660000004200 */
[--C-:B------:R-:W-:Y:S04]  /*ab00*/  FFMA.FTZ R96, R40, UR4, -R138.reuse ;  /* 0x0000000428607c23 */ /* 0x100fe8000801088a */
[----:B------:R-:W-:Y:S03]  /*ab10*/  MUFU.EX2 R210, R210 ;  /* 0x000000d200d27308 */ /* 0x000fe60000000800 */
[----:B------:R-:W-:Y:S01]  /*ab20*/  MOV R40, R97 ;  /* 0x0000006100287202 */ /* 0x000fe20000000f00 */
[--C-:B------:R-:W-:Y:S01]  /*ab30*/  FFMA.FTZ R97, R41, UR4, -R138.reuse ;  /* 0x0000000429617c23 */ /* 0x100fe2000801088a */
[----:B------:R-:W-:Y:S01]  /*ab40*/  MOV R170, R103 ;  /* 0x0000006700aa7202 */ /* 0x000fe20000000f00 */
[--C-:B------:R-:W-:Y:S01]  /*ab50*/  FFMA.FTZ R99, R44, UR4, -R138.reuse ;  /* 0x000000042c637c23 */ /* 0x100fe2000801088a */
[----:B------:R-:W-:Y:S03]  /*ab60*/  MOV R162, R86 ;  /* 0x0000005600a27202 */ /* 0x000fe60000000f00 */
[----:B------:R-:W-:Y:S01]  /*ab70*/  MUFU.EX2 R191, R88 ;  /* 0x0000005800bf7308 */ /* 0x000fe20000000800 */
[----:B------:R-:W-:Y:S01]  /*ab80*/  MOV R41, R98 ;  /* 0x0000006200297202 */ /* 0x000fe20000000f00 */
[--C-:B------:R-:W-:Y:S01]  /*ab90*/  FFMA.FTZ R86, R25, UR4, -R138.reuse ;  /* 0x0000000419567c23 */ /* 0x100fe2000801088a */
[--C-:B------:R-:W-:Y:S01]  /*aba0*/  FFMA.FTZ R98, R45, UR4, -R138.reuse ;  /* 0x000000042d627c23 */ /* 0x100fe2000801088a */
[----:B------:R-:W-:Y:S01]  /*abb0*/  FMUL.FTZ R25, R133, R177 ;  /* 0x000000b185197220 */ /* 0x000fe20000410000 */
[----:B------:R-:W-:Y:S01]  /*abc0*/  MOV R44, R67 ;  /* 0x00000043002c7202 */ /* 0x000fe20000000f00 */
[--C-:B------:R-:W-:Y:S01]  /*abd0*/  FFMA.FTZ R119, R56, UR4, -R138.reuse ;  /* 0x0000000438777c23 */ /* 0x100fe2000801088a */
[----:B------:R-:W-:Y:S03]  /*abe0*/  MOV R45, R66 ;  /* 0x00000042002d7202 */ /* 0x000fe60000000f00 */
[----:B------:R-:W-:Y:S01]  /*abf0*/  MUFU.EX2 R246, R246 ;  /* 0x000000f600f67308 */ /* 0x000fe20000000800 */
[----:B------:R-:W-:Y:S01]  /*ac00*/  MOV R108, R170 ;  /* 0x000000aa006c7202 */ /* 0x000fe20000000f00 */
[----:B------:R-:W-:Y:S01]  /*ac10*/  FFMA.FTZ R118, R57, UR4, -R138 ;  /* 0x0000000439767c23 */ /* 0x000fe2000801088a */
[----:B------:R-:W-:Y:S01]  /*ac20*/  MOV R177, R171 ;  /* 0x000000ab00b17202 */ /* 0x000fe20000000f00 */
[--C-:B------:R-:W-:Y:S01]  /*ac30*/  FFMA.FTZ R57, R30, UR4, -R204.reuse ;  /* 0x000000041e397c23 */ /* 0x100fe200080108cc */
[----:B------:R-:W-:Y:S01]  /*ac40*/  MOV R170, R104 ;  /* 0x0000006800aa7202 */ /* 0x000fe20000000f00 */
[--C-:B------:R-:W-:Y:S01]  /*ac50*/  FFMA.FTZ R56, R31, UR4, -R204.reuse ;  /* 0x000000041f387c23 */ /* 0x100fe200080108cc */
[----:B------:R-:W-:Y:S03]  /*ac60*/  MOV R171, R168 ;  /* 0x000000a800ab7202 */ /* 0x000fe60000000f00 */
[----:B------:R-:W-:Y:S01]  /*ac70*/  MUFU.EX2 R247, R247 ;  /* 0x000000f700f77308 */ /* 0x000fe20000000800 */
[----:B------:R-:W-:Y:S01]  /*ac80*/  MOV R168, R77 ;  /* 0x0000004d00a87202 */ /* 0x000fe20000000f00 */
[C---:B------:R-:W-:Y:S01]  /*ac90*/  FMUL.FTZ R30, R0.reuse, R174 ;  /* 0x000000ae001e7220 */ /* 0x040fe20000410000 */
[----:B------:R-:W-:Y:S01]  /*aca0*/  MOV R104, R76 ;  /* 0x0000004c00687202 */ /* 0x000fe20000000f00 */
[----:B------:R-:W-:Y:S01]  /*acb0*/  FMUL.FTZ R31, R0, R175 ;  /* 0x000000af001f7220 */ /* 0x000fe20000410000 */
[----:B------:R-:W-:Y:S01]  /*acc0*/  MOV R77, R73 ;  /* 0x00000049004d7202 */ /* 0x000fe20000000f00 */
[----:B------:R-:W-:Y:S01]  /*acd0*/  FFMA.FTZ R67, R42, UR4, -R204 ;  /* 0x000000042a437c23 */ /* 0x000fe200080108cc */
[----:B------:R-:W-:Y:S03]  /*ace0*/  MOV R76, R72 ;  /* 0x00000048004c7202 */ /* 0x000fe60000000f00 */
[----:B------:R-:W-:Y:S01]  /*acf0*/  MUFU.EX2 R219, R219 ;  /* 0x000000db00db7308 */ /* 0x000fe20000000800 */
[----:B------:R-:W-:Y:S01]  /*ad00*/  MOV R154, R117 ;  /* 0x00000075009a7202 */ /* 0x000fe20000000f00 */
[----:B------:R-:W-:Y:S01]  /*ad10*/  FFMA.FTZ R117, R60, UR4, -R138 ;  /* 0x000000043c757c23 */ /* 0x000fe2000801088a */
[----:B------:R-:W-:Y:S01]  /*ad20*/  MOV R73, R45 ;  /* 0x0000002d00497202 */ /* 0x000fe20000000f00 */
[--C-:B------:R-:W-:Y:S01]  /*ad30*/  FFMA.FTZ R60, R27, UR4, -R204.reuse ;  /* 0x000000041b3c7c23 */ /* 0x100fe200080108cc */
[----:B------:R-:W-:Y:S01]  /*ad40*/  MOV R72, R44 ;  /* 0x0000002c00487202 */ /* 0x000fe20000000f00 */
[----:B------:R-:W-:Y:S01]  /*ad50*/  FMUL.FTZ R27, R3, R179 ;  /* 0x000000b3031b7220 */ /* 0x000fe20000410000 */
[----:B------:R-:W-:Y:S03]  /*ad60*/  MOV R90, R76 ;  /* 0x0000004c005a7202 */ /* 0x000fe60000000f00 */
[----:B------:R-:W-:Y:S01]  /*ad70*/  MUFU.EX2 R124, R60 ;  /* 0x0000003c007c7308 */ /* 0x000fe20000000800 */
[----:B------:R-:W-:Y:S01]  /*ad80*/  MOV R179, R77 ;  /* 0x0000004d00b37202 */ /* 0x000fe20000000f00 */
[----:B------:R-:W-:Y:S01]  /*ad90*/  FFMA.FTZ R66, R43, UR4, -R204 ;  /* 0x000000042b427c23 */ /* 0x000fe200080108cc */
[----:B------:R-:W-:Y:S01]  /*ada0*/  MOV R76, R73 ;  /* 0x00000049004c7202 */ /* 0x000fe20000000f00 */
[C---:B------:R-:W-:Y:S01]  /*adb0*/  FMUL.FTZ R42, R0.reuse, R186 ;  /* 0x000000ba002a7220 */ /* 0x040fe20000410000 */
[----:B------:R-:W-:Y:S01]  /*adc0*/  MOV R77, R72 ;  /* 0x00000048004d7202 */ /* 0x000fe20000000f00 */
[----:B------:R-:W-:Y:S01]  /*add0*/  FMUL.FTZ R43, R0, R187 ;  /* 0x000000bb002b7220 */ /* 0x000fe20000410000 */
[----:B------:R-:W-:Y:S03]  /*ade0*/  MOV R153, R116 ;  /* 0x0000007400997202 */ /* 0x000fe60000000f00 */
[----:B------:R-:W-:Y:S01]  /*adf0*/  MUFU.EX2 R242, R242 ;  /* 0x000000f200f27308 */ /* 0x000fe20000000800 */
[----:B------:R-:W-:Y:S01]  /*ae00*/  MOV R161, R87 ;  /* 0x0000005700a17202 */ /* 0x000fe20000000f00 */
[--C-:B------:R-:W-:Y:S01]  /*ae10*/  FFMA.FTZ R116, R61, UR4, -R138.reuse ;  /* 0x000000043d747c23 */ /* 0x100fe2000801088a */
[----:B------:R-:W2:Y:S01]  /*ae20*/  LDSM.16.MT88.4 R72, [R222+0x8000] ;  /* 0x00800000de48783b */ /* 0x000ea20000004200 */
[----:B------:R-:W-:Y:S01]  /*ae30*/  FFMA.FTZ R87, R24, UR4, -R138 ;  /* 0x0000000418577c23 */ /* 0x000fe2000801088a */
[--C-:B------:R-:W-:Y:S01]  /*ae40*/  FFMA.FTZ R61, R26, UR4, -R204.reuse ;  /* 0x000000041a3d7c23 */ /* 0x100fe200080108cc */
[----:B------:R-:W-:Y:S01]  /*ae50*/  FMUL.FTZ R24, R133, R176 ;  /* 0x000000b085187220 */ /* 0x000fe20000410000 */
[C---:B------:R-:W-:Y:S03]  /*ae60*/  FMUL.FTZ R26, R3.reuse, R178 ;  /* 0x000000b2031a7220 */ /* 0x040fe60000410000 */
[----:B------:R-:W-:Y:S01]  /*ae70*/  MUFU.EX2 R121, R87 ;  /* 0x0000005700797308 */ /* 0x000fe20000000800 */
[----:B------:R-:W-:Y:S01]  /*ae80*/  MOV R169, R100 ;  /* 0x0000006400a97202 */ /* 0x000fe20000000f00 */
[----:B------:R-:W-:Y:S01]  /*ae90*/  FFMA.FTZ R84, R46, UR4, -R204 ;  /* 0x000000042e547c23 */ /* 0x000fe200080108cc */
[----:B------:R-:W-:Y:S01]  /*aea0*/  MOV R45, R41 ;  /* 0x00000029002d7202 */ /* 0x000fe20000000f00 */
[----:B------:R-:W-:Y:S01]  /*aeb0*/  FMUL.FTZ R46, R3, R182 ;  /* 0x000000b6032e7220 */ /* 0x000fe20000410000 */
[----:B------:R-:W-:Y:S01]  /*aec0*/  MOV R44, R40 ;  /* 0x00000028002c7202 */ /* 0x000fe20000000f00 */
[-C--:B-1----:R-:W-:Y:S04]  /*aed0*/  HMMA.16816.F32 R24, R68, R52.reuse, R24 ;  /* 0x000000344418723c */ /* 0x082fe80000001818 */
[----:B------:R-:W-:Y:S01]  /*aee0*/  MUFU.EX2 R245, R245 ;  /* 0x000000f500f57308 */ /* 0x000fe20000000800 */
[----:B------:R-:W-:Y:S01]  /*aef0*/  MOV R41, R29 ;  /* 0x0000001d00297202 */ /* 0x000fe20000000f00 */
[C---:B------:R-:W-:Y:S01]  /*af00*/  FMUL.FTZ R29, R2.reuse, R173 ;  /* 0x000000ad021d7220 */ /* 0x040fe20000410000 */
[----:B------:R-:W-:Y:S01]  /*af10*/  MOV R40, R28 ;  /* 0x0000001c00287202 */ /* 0x000fe20000000f00 */
[C---:B------:R-:W-:Y:S03]  /*af20*/  FMUL.FTZ R28, R2.reuse, R172 ;  /* 0x000000ac021c7220 */ /* 0x040fe60000410000 */
[----:B------:R-:W-:Y:S01]  /*af30*/  MOV R164, R169 ;  /* 0x000000a900a47202 */ /* 0x000fe20000000f00 */
[----:B------:R-:W-:Y:S02]  /*af40*/  FFMA.FTZ R144, R109, UR4, -R138 ;  /* 0x000000046d907c23 */ /* 0x000fe4000801088a */
[----:B------:R-:W-:Y:S01]  /*af50*/  MUFU.EX2 R244, R244 ;  /* 0x000000f400f47308 */ /* 0x000fe20000000800 */
[----:B------:R-:W-:Y:S01]  /*af60*/  MOV R169, R93 ;  /* 0x0000005d00a97202 */ /* 0x000fe20000000f00 */
[--C-:B------:R-:W-:Y:S01]  /*af70*/  FFMA.FTZ R93, R79, UR4, -R204.reuse ;  /* 0x000000044f5d7c23 */ /* 0x100fe200080108cc */
[C---:B------:R-:W-:Y:S04]  /*af80*/  HMMA.16816.F32 R28, R80.reuse, R52, R28 ;  /* 0x00000034501c723c */ /* 0x040fe8000000181c */
[----:B------:R-:W-:Y:S03]  /*af90*/  MOV R78, R41 ;  /* 0x00000029004e7202 */ /* 0x000fe60000000f00 */
[----:B------:R-:W-:Y:S01]  /*afa0*/  MUFU.EX2 R177, R177 ;  /* 0x000000b100b17308 */ /* 0x000fe20000000800 */
[----:B------:R-:W-:Y:S03]  /*afb0*/  MOV R79, R40 ;  /* 0x00000028004f7202 */ /* 0x000fe60000000f00 */
[C---:B------:R-:W-:Y:S01]  /*afc0*/  FMUL.FTZ R40, R2.reuse, R184 ;  /* 0x000000b802287220 */ /* 0x040fe20000410000 */
[----:B------:R-:W-:Y:S01]  /*afd0*/  FMUL.FTZ R41, R2, R185 ;  /* 0x000000b902297220 */ /* 0x000fe20000410000 */
[----:B------:R-:W-:Y:S01]  /*afe0*/  MOV R160, R85 ;  /* 0x0000005500a07202 */ /* 0x000fe20000000f00 */
[--C-:B------:R-:W-:Y:S01]  /*aff0*/  FFMA.FTZ R85, R47, UR4, -R204.reuse ;  /* 0x000000042f557c23 */ /* 0x100fe200080108cc */
[----:B------:R-:W-:Y:S01]  /*b000*/  MOV R173, R164 ;  /* 0x000000a400ad7202 */ /* 0x000fe20000000f00 */
[----:B------:R-:W-:Y:S03]  /*b010*/  FMUL.FTZ R47, R3, R183 ;  /* 0x000000b7032f7220 */ /* 0x000fe60000410000 */
[-C--:B------:R-:W-:Y:S01]  /*b020*/  HMMA.16816.F32 R40, R80, R54.reuse, R40 ;  /* 0x000000365028723c */ /* 0x080fe20000001828 */
[----:B------:R-:W-:Y:S02]  /*b030*/  MUFU.EX2 R252, R252 ;  /* 0x000000fc00fc7308 */ /* 0x000fe40000000800 */
[----:B------:R-:W-:Y:S01]  /*b040*/  MOV R164, R45 ;  /* 0x0000002d00a47202 */ /* 0x000fe20000000f00 */
[C---:B------:R-:W-:Y:S01]  /*b050*/  FMUL.FTZ R45, R133.reuse, R181 ;  /* 0x000000b5852d7220 */ /* 0x040fe20000410000 */
[----:B------:R-:W-:Y:S01]  /*b060*/  MOV R165, R44 ;  /* 0x0000002c00a57202 */ /* 0x000fe20000000f00 */
[C---:B------:R-:W-:Y:S01]  /*b070*/  FMUL.FTZ R44, R133.reuse, R180 ;  /* 0x000000b4852c7220 */ /* 0x040fe20000410000 */
[----:B------:R-:W-:Y:S01]  /*b080*/  MOV R178, R158 ;  /* 0x0000009e00b27202 */ /* 0x000fe20000000f00 */
[C---:B------:R-:W-:Y:S03]  /*b090*/  FMUL.FTZ R52, R133.reuse, R192 ;  /* 0x000000c085347220 */ /* 0x040fe60000410000 */
[----:B------:R-:W-:Y:S01]  /*b0a0*/  MUFU.EX2 R181, R98 ;  /* 0x0000006200b57308 */ /* 0x000fe20000000800 */
[----:B------:R-:W-:Y:S01]  /*b0b0*/  MOV R172, R159 ;  /* 0x0000009f00ac7202 */ /* 0x000fe20000000f00 */
[----:B------:R-:W-:Y:S01]  /*b0c0*/  FMUL.FTZ R53, R133, R193 ;  /* 0x000000c185357220 */ /* 0x000fe20000410000 */
[C---:B------:R-:W-:Y:S04]  /*b0d0*/  HMMA.16816.F32 R44, R68.reuse, R54, R44 ;  /* 0x00000036442c723c */ /* 0x040fe8000000182c */
[----:B------:R-:W-:Y:S01]  /*b0e0*/  MOV R159, R162 ;  /* 0x000000a2009f7202 */ /* 0x000fe20000000f00 */
[--C-:B------:R-:W-:Y:S01]  /*b0f0*/  FFMA.FTZ R103, R58, UR4, -R204.reuse ;  /* 0x000000043a677c23 */ /* 0x100fe200080108cc */
[----:B------:R-:W-:Y:S01]  /*b100*/  MOV R158, R161 ;  /* 0x000000a1009e7202 */ /* 0x000fe20000000f00 */
[C---:B------:R-:W-:Y:S01]  /*b110*/  FMUL.FTZ R54, R3.reuse, R194 ;  /* 0x000000c203367220 */ /* 0x040fe20000410000 */
[----:B------:R-:W-:Y:S01]  /*b120*/  MOV R162, R151 ;  /* 0x0000009700a27202 */ /* 0x000fe20000000f00 */
[----:B------:R-:W-:Y:S02]  /*b130*/  MUFU.EX2 R243, R243 ;  /* 0x000000f300f37308 */ /* 0x000fe40000000800 */
[----:B------:R-:W-:Y:S01]  /*b140*/  MOV R161, R150 ;  /* 0x0000009600a17202 */ /* 0x000fe20000000f00 */
[----:B------:R-:W-:Y:S01]  /*b150*/  FMUL.FTZ R55, R3, R195 ;  /* 0x000000c303377220 */ /* 0x000fe20000410000 */
[----:B------:R-:W-:Y:S01]  /*b160*/  MOV R174, R108 ;  /* 0x0000006c00ae7202 */ /* 0x000fe20000000f00 */
[--C-:B------:R-:W-:Y:S01]  /*b170*/  FFMA.FTZ R108, R94, UR4, -R204.reuse ;  /* 0x000000045e6c7c23 */ /* 0x100fe200080108cc */
[----:B------:R-:W-:Y:S01]  /*b180*/  MOV R175, R171 ;  /* 0x000000ab00af7202 */ /* 0x000fe20000000f00 */
[----:B------:R-:W3:Y:S03]  /*b190*/  LDL.LU R94, [R1+0x18] ;  /* 0x00001800015e7983 */ /* 0x000ee60000300800 */
[----:B------:R1:W-:Y:S01]  /*b1a0*/  MUFU.EX2 R150, R57 ;  /* 0x0000003900967308 */ /* 0x0003e20000000800 */
[----:B------:R-:W-:Y:S01]  /*b1b0*/  MOV R171, R169 ;  /* 0x000000a900ab7202 */ /* 0x000fe20000000f00 */
[-C--:B--2---:R-:W-:Y:S03]  /*b1c0*/  HMMA.16816.F32 R52, R68, R72.reuse, R52 ;  /* 0x000000484434723c */ /* 0x084fe60000001834 */
[----:B------:R-:W-:Y:S01]  /*b1d0*/  MOV R169, R104 ;  /* 0x0000006800a97202 */ /* 0x000fe20000000f00 */
[--C-:B------:R-:W-:Y:S01]  /*b1e0*/  FFMA.FTZ R104, R91, UR4, -R204.reuse ;  /* 0x000000045b687c23 */ /* 0x100fe200080108cc */
[----:B------:R-:W-:Y:S03]  /*b1f0*/  FMUL.FTZ R58, R0, R190 ;  /* 0x000000be003a7220 */ /* 0x000fe60000410000 */
[----:B------:R2:W-:Y:S03]  /*b200*/  MUFU.EX2 R151, R56 ;  /* 0x0000003800977308 */ /* 0x0005e60000000800 */
[--C-:B------:R-:W-:Y:S01]  /*b210*/  FFMA.FTZ R100, R63, UR4, -R204.reuse ;  /* 0x000000043f647c23 */ /* 0x100fe200080108cc */
[--C-:B------:R-:W-:Y:S01]  /*b220*/  FFMA.FTZ R109, R95, UR4, -R204.reuse ;  /* 0x000000045f6d7c23 */ /* 0x100fe200080108cc */
[----:B------:R-:W-:Y:S01]  /*b230*/  FFMA.FTZ R204, R127, UR4, -R204 ;  /* 0x000000047fcc7c23 */ /* 0x000fe200080108cc */
[----:B------:R-:W-:Y:S01]  /*b240*/  MOV R127, R232 ;  /* 0x000000e8007f7202 */ /* 0x000fe20000000f00 */
[--C-:B------:R-:W-:Y:S01]  /*b250*/  FFMA.FTZ R146, R120, UR4, -R138.reuse ;  /* 0x0000000478927c23 */ /* 0x100fe2000801088a */
[----:B------:R4:W5:Y:S01]  /*b260*/  LDL.LU R232, [R1+0x90] ;  /* 0x0000900001e87983 */ /* 0x0009620000300800 */
[----:B-1----:R-:W-:Y:S01]  /*b270*/  FMUL.FTZ R57, R2, R189 ;  /* 0x000000bd02397220 */ /* 0x002fe20000410000 */
[----:B------:R-:W-:Y:S01]  /*b280*/  MOV R91, R149 ;  /* 0x00000095005b7202 */ /* 0x000fe20000000f00 */
[----:B------:R-:W-:Y:S01]  /*b290*/  FFMA.FTZ R138, R125, UR4, -R138 ;  /* 0x000000047d8a7c23 */ /* 0x000fe2000801088a */
[----:B------:R-:W-:Y:S01]  /*b2a0*/  MOV R95, R152 ;  /* 0x00000098005f7202 */ /* 0x000fe20000000f00 */
[----:B------:R1:W-:Y:S01]  /*b2b0*/  MUFU.EX2 R149, R65 ;  /* 0x0000004100957308 */ /* 0x0003e20000000800 */
[----:B------:R-:W-:Y:S01]  /*b2c0*/  MOV R180, R154 ;  /* 0x0000009a00b47202 */ /* 0x000fe20000000f00 */
[----:B------:R-:W-:Y:S01]  /*b2d0*/  FMUL.FTZ R63, R0, R199 ;  /* 0x000000c7003f7220 */ /* 0x000fe20000410000 */
[----:B------:R-:W-:Y:S01]  /*b2e0*/  MOV R187, R153 ;  /* 0x0000009900bb7202 */ /* 0x000fe20000000f00 */
[C---:B--2---:R-:W-:Y:S01]  /*b2f0*/  FMUL.FTZ R56, R2.reuse, R188 ;  /* 0x000000bc02387220 */ /* 0x044fe20000410000 */
[----:B------:R-:W-:Y:S01]  /*b300*/  MOV R182, R77 ;  /* 0x0000004d00b67202 */ /* 0x000fe20000000f00 */
[C---:B------:R-:W-:Y:S01]  /*b310*/  FMUL.FTZ R60, R2.reuse, R196 ;  /* 0x000000c4023c7220 */ /* 0x040fe20000410000 */
[----:B------:R-:W-:Y:S03]  /*b320*/  MOV R166, R170 ;  /* 0x000000aa00a67202 */ /* 0x000fe60000000f00 */
[----:B------:R2:W-:Y:S01]  /*b330*/  MUFU.EX2 R152, R64 ;  /* 0x0000004000987308 */ /* 0x0005e20000000800 */
[----:B------:R-:W-:Y:S01]  /*b340*/  MOV R167, R156 ;  /* 0x0000009c00a77202 */ /* 0x000fe20000000f00 */
[C---:B------:R-:W-:Y:S01]  /*b350*/  HMMA.16816.F32 R56, R80.reuse, R72, R56 ;  /* 0x000000485038723c */ /* 0x040fe20000001838 */
[----:B------:R-:W4:Y:S03]  /*b360*/  LDL.LU R72, [R1+0x1c] ;  /* 0x00001c0001487983 */ /* 0x000f260000300800 */
[----:B------:R-:W-:Y:S04]  /*b370*/  MOV R87, R180 ;  /* 0x000000b400577202 */ /* 0x000fe80000000f00 */
[----:B------:R2:W-:Y:S03]  /*b380*/  MUFU.EX2 R125, R86 ;  /* 0x00000056007d7308 */ /* 0x0005e60000000800 */
[C---:B-1----:R-:W-:Y:S01]  /*b390*/  FMUL.FTZ R65, R133.reuse, R201 ;  /* 0x000000c985417220 */ /* 0x042fe20000410000 */
[----:B------:R-:W-:Y:S02]  /*b3a0*/  MOV R183, R155 ;  /* 0x0000009b00b77202 */ /* 0x000fe40000000f00 */
[----:B------:R-:W-:Y:S04]  /*b3b0*/  MOV R185, R164 ;  /* 0x000000a400b97202 */ /* 0x000fe80000000f00 */
[----:B------:R1:W-:Y:S01]  /*b3c0*/  MUFU.EX2 R153, R67 ;  /* 0x0000004300997308 */ /* 0x0003e20000000800 */
[----:B--2---:R-:W-:Y:S01]  /*b3d0*/  FMUL.FTZ R64, R133, R200 ;  /* 0x000000c885407220 */ /* 0x004fe20000410000 */
[----:B------:R-:W-:Y:S02]  /*b3e0*/  MOV R186, R173 ;  /* 0x000000ad00ba7202 */ /* 0x000fe40000000f00 */
[----:B------:R-:W-:Y:S02]  /*b3f0*/  MOV R176, R157 ;  /* 0x0000009d00b07202 */ /* 0x000fe40000000f00 */
[----:B------:R-:W-:Y:S04]  /*b400*/  MOV R170, R163 ;  /* 0x000000a300aa7202 */ /* 0x000fe80000000f00 */
[----:B------:R2:W-:Y:S01]  /*b410*/  MUFU.EX2 R154, R66 ;  /* 0x00000042009a7308 */ /* 0x0005e20000000800 */
[----:B------:R-:W-:Y:S02]  /*b420*/  MOV R86, R87 ;  /* 0x0000005700567202 */ /* 0x000fe40000000f00 */
[----:B------:R-:W-:Y:S02]  /*b430*/  MOV R87, R183 ;  /* 0x000000b700577202 */ /* 0x000fe40000000f00 */
[----:B------:R-:W-:Y:S02]  /*b440*/  MOV R173, R79 ;  /* 0x0000004f00ad7202 */ /* 0x000fe40000000f00 */
[----:B------:R-:W-:Y:S03]  /*b450*/  MOV R183, R182 ;  /* 0x000000b600b77202 */ /* 0x000fe60000000f00 */
[----:B------:R2:W-:Y:S01]  /*b460*/  MUFU.EX2 R157, R129 ;  /* 0x00000081009d7308 */ /* 0x0005e20000000800 */
[----:B------:R-:W-:Y:S01]  /*b470*/  MOV R163, R160 ;  /* 0x000000a000a37202 */ /* 0x000fe20000000f00 */
[C---:B-1----:R-:W-:Y:S01]  /*b480*/  FMUL.FTZ R67, R3.reuse, R203 ;  /* 0x000000cb03437220 */ /* 0x042fe20000410000 */
[----:B------:R-:W-:Y:S02]  /*b490*/  MOV R182, R185 ;  /* 0x000000b900b67202 */ /* 0x000fe40000000f00 */
[----:B------:R-:W-:Y:S02]  /*b4a0*/  MOV R195, R86 ;  /* 0x0000005600c37202 */ /* 0x000fe40000000f00 */
[----:B------:R-:W-:Y:S03]  /*b4b0*/  MOV R86, R162 ;  /* 0x000000a200567202 */ /* 0x000fe60000000f00 */
        /* <DEDUP_REMOVED lines=10> */
[----:B------:R2:W2:Y:S01]  /*b560*/  MUFU.EX2 R120, R61 ;  /* 0x0000003d00787308 */ /* 0x0004a20000000800 */
[----:B-1----:R-:W-:Y:S02]  /*b570*/  MOV R128, R158 ;  /* 0x0000009e00807202 */ /* 0x002fe40000000f00 */
[----:B------:R-:W-:Y:S02]  /*b580*/  MOV R188, R87 ;  /* 0x0000005700bc7202 */ /* 0x000fe40000000f00 */
[----:B------:R-:W-:Y:S02]  /*b590*/  MOV R200, R128 ;  /* 0x0000008000c87202 */ /* 0x000fe40000000f00 */
[----:B------:R-:W-:Y:S03]  /*b5a0*/  MOV R184, R76 ;  /* 0x0000004c00b87202 */ /* 0x000fe60000000f00 */
[----:B------:R1:W-:Y:S01]  /*b5b0*/  MUFU.EX2 R155, R97 ;  /* 0x00000061009b7308 */ /* 0x0003e20000000800 */
[----:B--2---:R-:W-:Y:S02]  /*b5c0*/  MOV R96, R129 ;  /* 0x0000008100607202 */ /* 0x004fe40000000f00 */
[----:B------:R-:W-:Y:S02]  /*b5d0*/  MOV R129, R168 ;  /* 0x000000a800817202 */ /* 0x000fe40000000f00 */
[----:B------:R-:W-:Y:S05]  /*b5e0*/  MOV R87, R161 ;  /* 0x000000a100577202 */ /* 0x000fea0000000f00 */
[----:B------:R-:W-:Y:S01]  /*b5f0*/  MUFU.EX2 R164, R84 ;  /* 0x0000005400a47308 */ /* 0x000fe20000000800 */
[----:B------:R-:W-:Y:S01]  /*b600*/  FMUL.FTZ R61, R2, R197 ;  /* 0x000000c5023d7220 */ /* 0x000fe20000410000 */
[----:B------:R-:W-:Y:S02]  /*b610*/  MOV R197, R189 ;  /* 0x000000bd00c57202 */ /* 0x000fe40000000f00 */
[----:B------:R-:W-:Y:S02]  /*b620*/  F2FP.F16.F32.PACK_AB R73, R124, R120 ;  /* 0x000000787c49723e */ /* 0x000fe400000000ff */
[----:B------:R-:W-:Y:S02]  /*b630*/  MOV R198, R87 ;  /* 0x0000005700c67202 */ /* 0x000fe40000000f00 */
[-C--:B------:R-:W-:Y:S02]  /*b640*/  HMMA.16816.F32 R60, R80, R74.reuse, R60 ;  /* 0x0000004a503c723c */ /* 0x080fe4000000183c */
[----:B------:R-:W-:Y:S01]  /*b650*/  MUFU.EX2 R168, R92 ;  /* 0x0000005c00a87308 */ /* 0x000fe20000000800 */
[----:B------:R-:W-:Y:S01]  /*b660*/  LDSM.16.MT88.4 R80, [R223+0x8800] ;  /* 0x00880000df50783b */ /* 0x000fe20000004200 */
[----:B-1----:R-:W-:Y:S02]  /*b670*/  MOV R97, R228 ;  /* 0x000000e400617202 */ /* 0x002fe40000000f00 */
[----:B------:R-:W-:Y:S06]  /*b680*/  HMMA.16816.F32 R64, R68, R74, R64 ;  /* 0x0000004a4440723c */ /* 0x000fec0000001840 */
[----:B------:R-:W-:Y:S01]  /*b690*/  MUFU.EX2 R159, R119 ;  /* 0x00000077009f7308 */ /* 0x000fe20000000800 */
[----:B------:R-:W-:Y:S04]  /*b6a0*/  F2FP.F16.F32.PACK_AB R68, R215, R211 ;  /* 0x000000d3d744723e */ /* 0x000fe800000000ff */
[----:B------:R-:W-:Y:S05]  /*b6b0*/  F2FP.F16.F32.PACK_AB R69, R207, R209 ;  /* 0x000000d1cf45723e */ /* 0x000fea00000000ff */
[----:B------:R-:W-:Y:S01]  /*b6c0*/  MUFU.EX2 R180, R85 ;  /* 0x0000005500b47308 */ /* 0x000fe20000000800 */
[----:B------:R-:W-:Y:S02]  /*b6d0*/  F2FP.F16.F32.PACK_AB R70, R217, R218 ;  /* 0x000000dad946723e */ /* 0x000fe400000000ff */
[----:B------:R-:W-:Y:S02]  /*b6e0*/  F2FP.F16.F32.PACK_AB R71, R205, R206 ;  /* 0x000000cecd47723e */ /* 0x000fe400000000ff */
[----:B------:R-:W-:Y:S02]  /*b6f0*/  F2FP.F16.F32.PACK_AB R74, R152, R149 ;  /* 0x00000095984a723e */ /* 0x000fe400000000ff */
[----:B------:R-:W-:Y:S03]  /*b700*/  F2FP.F16.F32.PACK_AB R75, R151, R150 ;  /* 0x00000096974b723e */ /* 0x000fe600000000ff */
[----:B------:R-:W-:Y:S10]  /*b710*/  MUFU.EX2 R190, R93 ;  /* 0x0000005d00be7308 */ /* 0x000ff40000000800 */
        /* <DEDUP_REMOVED lines=19> */
[----:B------:R-:W-:Y:S01]  /*b850*/  MUFU.EX2 R110, R110 ;  /* 0x0000006e006e7308 */ /* 0x000fe20000000800 */
[----:B---3--:R-:W-:Y:S01]  /*b860*/  FFMA.FTZ R133, R133, R94, R95 ;  /* 0x0000005e85857223 */ /* 0x008fe2000001005f */
[----:B------:R-:W-:Y:S02]  /*b870*/  MOV R94, R175 ;  /* 0x000000af005e7202 */ /* 0x000fe40000000f00 */
[----:B------:R-:W-:Y:S01]  /*b880*/  MOV R95, R174 ;  /* 0x000000ae005f7202 */ /* 0x000fe20000000f00 */
[----:B------:R-:W-:Y:S01]  /*b890*/  FADD.FTZ R133, R224, R133 ;  /* 0x00000085e0857221 */ /* 0x000fe20000010000 */
[----:B------:R-:W-:Y:S04]  /*b8a0*/  MOV R175, R165 ;  /* 0x000000a500af7202 */ /* 0x000fe80000000f00 */
[----:B------:R-:W-:Y:S01]  /*b8b0*/  MUFU.EX2 R111, R111 ;  /* 0x0000006f006f7308 */ /* 0x000fe20000000800 */
[----:B------:R-:W-:Y:S02]  /*b8c0*/  MOV R174, R78 ;  /* 0x0000004e00ae7202 */ /* 0x000fe40000000f00 */
[----:B------:R-:W-:Y:S01]  /*b8d0*/  MOV R185, R175 ;  /* 0x000000af00b97202 */ /* 0x000fe20000000f00 */
[----:B------:R-:W1:Y:S01]  /*b8e0*/  LDSM.16.MT88.4 R76, [R220+0x8800] ;  /* 0x00880000dc4c783b */ /* 0x000e620000004200 */
[----:B------:R-:W-:Y:S02]  /*b8f0*/  MOV R175, R174 ;  /* 0x000000ae00af7202 */ /* 0x000fe40000000f00 */
[----:B------:R-:W-:Y:S03]  /*b900*/  MOV R174, R173 ;  /* 0x000000ad00ae7202 */ /* 0x000fe60000000f00 */
[----:B------:R2:W3:Y:S01]  /*b910*/  MUFU.EX2 R165, R99 ;  /* 0x0000006300a57308 */ /* 0x0004e20000000800 */
[----:B------:R-:W-:Y:S02]  /*b920*/  MOV R173, R172 ;  /* 0x000000ac00ad7202 */ /* 0x000fe40000000f00 */
[----:B------:R-:W-:Y:S02]  /*b930*/  MOV R172, R178 ;  /* 0x000000b200ac7202 */ /* 0x000fe40000000f00 */
[----:B------:R-:W-:Y:S02]  /*b940*/  MOV R183, R174 ;  /* 0x000000ae00b77202 */ /* 0x000fe40000000f00 */
[----:B------:R-:W-:Y:S03]  /*b950*/  MOV R174, R229 ;  /* 0x000000e500ae7202 */ /* 0x000fe60000000f00 */
[----:B------:R3:W1:Y:S01]  /*b960*/  MUFU.EX2 R178, R230 ;  /* 0x000000e600b27308 */ /* 0x0006620000000800 */
[----:B------:R-:W-:Y:S02]  /*b970*/  MOV R182, R173 ;  /* 0x000000ad00b67202 */ /* 0x000fe40000000f00 */
[----:B------:R-:W-:Y:S02]  /*b980*/  MOV R173, R172 ;  /* 0x000000ac00ad7202 */ /* 0x000fe40000000f00 */
[----:B------:R-:W-:Y:S02]  /*b990*/  MOV R194, R185 ;  /* 0x000000b900c27202 */ /* 0x000fe40000000f00 */
[----:B------:R-:W-:Y:S03]  /*b9a0*/  MOV R193, R175 ;  /* 0x000000af00c17202 */ /* 0x000fe60000000f00 */
[----:B------:R-:W-:Y:S01]  /*b9b0*/  MUFU.EX2 R174, R174 ;  /* 0x000000ae00ae7308 */ /* 0x000fe20000000800 */
[----:B--2---:R-:W-:Y:S02]  /*b9c0*/  MOV R99, R201 ;  /* 0x000000c900637202 */ /* 0x004fe40000000f00 */
[----:B------:R-:W-:Y:S01]  /*b9d0*/  MOV R201, R96 ;  /* 0x0000006000c97202 */ /* 0x000fe20000000f00 */
[----:B----4-:R-:W-:Y:S01]  /*b9e0*/  FFMA.FTZ R3, R3, R72, R127 ;  /* 0x0000004803037223 */ /* 0x010fe2000001007f */
[----:B------:R-:W-:Y:S02]  /*b9f0*/  MOV R127, R187 ;  /* 0x000000bb007f7202 */ /* 0x000fe40000000f00 */
[----:B------:R-:W-:Y:S01]  /*ba00*/  MOV R187, R186 ;  /* 0x000000ba00bb7202 */ /* 0x000fe20000000f00 */
[----:B------:R-:W-:Y:S01]  /*ba10*/  FADD.FTZ R3, R139, R3 ;  /* 0x000000038b037221 */ /* 0x000fe20000010000 */
[----:B------:R-:W-:Y:S01]  /*ba20*/  MOV R186, R95 ;  /* 0x0000005f00ba7202 */ /* 0x000fe20000000f00 */
[----:B------:R-:W-:Y:S01]  /*ba30*/  MUFU.EX2 R175, R116 ;  /* 0x0000007400af7308 */ /* 0x000fe20000000800 */
[----:B------:R-:W-:Y:S02]  /*ba40*/  MOV R95, R94 ;  /* 0x0000005e005f7202 */ /* 0x000fe40000000f00 */
[----:B------:R-:W-:Y:S02]  /*ba50*/  MOV R94, R231 ;  /* 0x000000e7005e7202 */ /* 0x000fe40000000f00 */
[----:B------:R2:W5:Y:S01]  /*ba60*/  LDL.LU R231, [R1+0x8c] ;  /* 0x00008c0001e77983 */ /* 0x0005620000300800 */
[----:B------:R-:W-:Y:S02]  /*ba70*/  MOV R96, R200 ;  /* 0x000000c800607202 */ /* 0x000fe40000000f00 */
[----:B------:R-:W-:Y:S01]  /*ba80*/  MOV R200, R199 ;  /* 0x000000c700c87202 */ /* 0x000fe20000000f00 */
[----:B---3--:R2:W5:Y:S01]  /*ba90*/  LDL.LU R230, [R1+0x88] ;  /* 0x0000880001e67983 */ /* 0x0085620000300800 */
[-C--:B-1----:R-:W-:Y:S03]  /*baa0*/  HMMA.16816.F32 R4, R68, R76.reuse, R4 ;  /* 0x0000004c4404723c */ /* 0x082fe60000001804 */
[----:B------:R2:W5:Y:S01]  /*bab0*/  LDL.LU R229, [R1+0x84] ;  /* 0x0000840001e57983 */ /* 0x0005620000300800 */
[----:B------:R-:W-:Y:S02]  /*bac0*/  MOV R199, R197 ;  /* 0x000000c500c77202 */ /* 0x000fe40000000f00 */
[----:B------:R-:W-:Y:S01]  /*bad0*/  MOV R197, R196 ;  /* 0x000000c400c57202 */ /* 0x000fe20000000f00 */
[----:B------:R2:W5:Y:S01]  /*bae0*/  LDL.LU R228, [R1+0x80] ;  /* 0x0000800001e47983 */ /* 0x0005620000300800 */
[----:B------:R-:W-:Y:S03]  /*baf0*/  MOV R196, R188 ;  /* 0x000000bc00c47202 */ /* 0x000fe60000000f00 */
[----:B------:R-:W-:Y:S02]  /*bb00*/  MOV R188, R195 ;  /* 0x000000c300bc7202 */ /* 0x000fe40000000f00 */
[----:B------:R-:W-:Y:S02]  /*bb10*/  MOV R195, R127 ;  /* 0x0000007f00c37202 */ /* 0x000fe40000000f00 */
[----:B------:R-:W-:Y:S02]  /*bb20*/  MOV R98, R199 ;  /* 0x000000c700627202 */ /* 0x000fe40000000f00 */
[----:B------:R-:W-:Y:S02]  /*bb30*/  MOV R86, R187 ;  /* 0x000000bb00567202 */ /* 0x000fe40000000f00 */
[----:B------:R-:W-:Y:S01]  /*bb40*/  MOV R199, R197 ;  /* 0x000000c500c77202 */ /* 0x000fe20000000f00 */
[----:B------:R-:W-:Y:S01]  /*bb50*/  MUFU.EX2 R187, R114 ;  /* 0x0000007200bb7308 */ /* 0x000fe20000000800 */
[----:B------:R-:W-:Y:S02]  /*bb60*/  MOV R127, R227 ;  /* 0x000000e3007f7202 */ /* 0x000fe40000000f00 */
[----:B------:R-:W-:Y:S01]  /*bb70*/  MOV R197, R196 ;  /* 0x000000c400c57202 */ /* 0x000fe20000000f00 */
[----:B------:R2:W5:Y:S01]  /*bb80*/  LDL.LU R227, [R1+0x7c] ;  /* 0x00007c0001e37983 */ /* 0x0005620000300800 */
[----:B------:R-:W-:Y:S02]  /*bb90*/  MOV R196, R188 ;  /* 0x000000bc00c47202 */ /* 0x000fe40000000f00 */
[----:B------:R-:W-:Y:S02]  /*bba0*/  MOV R188, R195 ;  /* 0x000000c300bc7202 */ /* 0x000fe40000000f00 */
[----:B------:R-:W-:Y:S02]  /*bbb0*/  MOV R195, R86 ;  /* 0x0000005600c37202 */ /* 0x000fe40000000f00 */
[----:B------:R-:W-:Y:S02]  /*bbc0*/  MOV R86, R226 ;  /* 0x000000e200567202 */ /* 0x000fe40000000f00 */
[----:B------:R2:W5:Y:S01]  /*bbd0*/  LDL.LU R226, [R1+0x78] ;  /* 0x0000780001e27983 */ /* 0x0005620000300800 */
[----:B------:R-:W-:Y:S01]  /*bbe0*/  MOV R202, R200 ;  /* 0x000000c800ca7202 */ /* 0x000fe20000000f00 */
[----:B------:R-:W-:Y:S01]  /*bbf0*/  MUFU.EX2 R188, R188 ;  /* 0x000000bc00bc7308 */ /* 0x000fe20000000800 */
[----:B------:R-:W-:Y:S01]  /*bc00*/  MOV R200, R225 ;  /* 0x000000e100c87202 */ /* 0x000fe20000000f00 */
[----:B------:R-:W3:Y:S01]  /*bc10*/  LDL.LU R84, [R1+0x20] ;  /* 0x0000200001547983 */ /* 0x000ee20000300800 */
[----:B------:R-:W-:Y:S02]  /*bc20*/  F2FP.F16.F32.PACK_AB R72, R125, R121 ;  /* 0x000000797d48723e */ /* 0x000fe400000000ff */
[----:B------:R-:W-:Y:S01]  /*bc30*/  MOV R87, R94 ;  /* 0x0000005e00577202 */ /* 0x000fe20000000f00 */
[----:B------:R2:W5:Y:S01]  /*bc40*/  LDL.LU R225, [R1+0x74] ;  /* 0x0000740001e17983 */ /* 0x0005620000300800 */
[----:B------:R-:W-:Y:S03]  /*bc50*/  MOV R94, R179 ;  /* 0x000000b3005e7202 */ /* 0x000fe60000000f00 */
[----:B------:R1:W-:Y:S01]  /*bc60*/  MUFU.EX2 R179, R89 ;  /* 0x0000005900b37308 */ /* 0x0003e20000000800 */
[C---:B------:R-:W-:Y:S01]  /*bc70*/  HMMA.16816.F32 R8, R72.reuse, R76, R8 ;  /* 0x0000004c4808723c */ /* 0x040fe20000001808 */
[----:B------:R-:W4:Y:S03]  /*bc80*/  LDL.LU R92, [R1+0x24] ;  /* 0x00002400015c7983 */ /* 0x000f260000300800 */
[----:B------:R-:W-:Y:S01]  /*bc90*/  MOV R118, R201 ;  /* 0x000000c900767202 */ /* 0x000fe20000000f00 */
[----:B------:R2:W5:Y:S01]  /*bca0*/  LDL.LU R224, [R1+0x70] ;  /* 0x0000700001e07983 */ /* 0x0005620000300800 */
[-C--:B------:R-:W-:Y:S03]  /*bcb0*/  HMMA.16816.F32 R12, R72, R78.reuse, R12 ;  /* 0x0000004e480c723c */ /* 0x080fe6000000180c */
[----:B------:R2:W5:Y:S02]  /*bcc0*/  LDL.LU R139, [R1+0x6c] ;  /* 0x00006c00018b7983 */ /* 0x0005640000300800 */
[----:B------:R-:W-:Y:S01]  /*bcd0*/  MOV R201, R91 ;  /* 0x0000005b00c97202 */ /* 0x000fe20000000f00 */
[C---:B------:R-:W-:Y:S01]  /*bce0*/  HMMA.16816.F32 R16, R68.reuse, R78, R16 ;  /* 0x0000004e4410723c */ /* 0x040fe20000001810 */
[----:B------:R-:W1:Y:S04]  /*bcf0*/  LDSM.16.MT88.4 R76, [R221+0x8800] ;  /* 0x00880000dd4c783b */ /* 0x000e680000004200 */
[----:B------:R-:W-:Y:S01]  /*bd00*/  MOV R119, R99 ;  /* 0x0000006300777202 */ /* 0x000fe20000000f00 */
[-C--:B------:R-:W-:Y:S05]  /*bd10*/  HMMA.16816.F32 R20, R68, R80.reuse, R20 ;  /* 0x000000504414723c */ /* 0x080fea0000001814 */
[----:B------:R-:W-:Y:S01]  /*bd20*/  MOV R99, R199 ;  /* 0x000000c700637202 */ /* 0x000fe20000000f00 */
[C---:B------:R-:W-:Y:S05]  /*bd30*/  HMMA.16816.F32 R32, R72.reuse, R80, R32 ;  /* 0x000000504820723c */ /* 0x040fea0000001820 */
[----:B------:R-:W-:Y:S01]  /*bd40*/  MOV R199, R87 ;  /* 0x0000005700c77202 */ /* 0x000fe20000000f00 */
[-C--:B------:R-:W-:Y:S05]  /*bd50*/  HMMA.16816.F32 R36, R72, R82.reuse, R36 ;  /* 0x000000524824723c */ /* 0x080fea0000001824 */
[----:B------:R-:W-:Y:S01]  /*bd60*/  MOV R203, R96 ;  /* 0x0000006000cb7202 */ /* 0x000fe20000000f00 */
[C---:B------:R-:W-:Y:S01]  /*bd70*/  HMMA.16816.F32 R48, R68.reuse, R82, R48 ;  /* 0x000000524430723c */ /* 0x040fe20000001830 */
[----:B------:R-:W2:Y:S04]  /*bd80*/  LDSM.16.MT88.4 R80, [R222+0x8800] ;  /* 0x00880000de50783b */ /* 0x000ea80000004200 */
[----:B------:R-:W-:Y:S02]  /*bd90*/  MOV R96, R196 ;  /* 0x000000c400607202 */ /* 0x000fe40000000f00 */
[----:B------:R-:W-:Y:S04]  /*bda0*/  MOV R196, R86 ;  /* 0x0000005600c47202 */ /* 0x000fe80000000f00 */
[----:B------:R-:W-:Y:S01]  /*bdb0*/  MOV R128, R186 ;  /* 0x000000ba00807202 */ /* 0x000fe20000000f00 */
[----:B------:R-:W-:Y:S01]  /*bdc0*/  MUFU.EX2 R101, R196 ;  /* 0x000000c400657308 */ /* 0x000fe20000000800 */
[----:B------:R-:W-:Y:S02]  /*bdd0*/  MOV R186, R95 ;  /* 0x0000005f00ba7202 */ /* 0x000fe40000000f00 */
[----:B------:R-:W-:Y:S01]  /*bde0*/  MOV R95, R169 ;  /* 0x000000a9005f7202 */ /* 0x000fe20000000f00 */
[-C--:B-1----:R-:W-:Y:S03]  /*bdf0*/  HMMA.16816.F32 R24, R68, R76.reuse, R24 ;  /* 0x0000004c4418723c */ /* 0x082fe60000001818 */
[----:B------:R-:W-:Y:S03]  /*be00*/  MOV R103, R119 ;  /* 0x0000007700677202 */ /* 0x000fe60000000f00 */
[----:B------:R-:W-:Y:S01]  /*be10*/  MUFU.EX2 R169, R115 ;  /* 0x0000007300a97308 */ /* 0x000fe20000000800 */
[----:B------:R-:W-:Y:S01]  /*be20*/  MOV R119, R97 ;  /* 0x0000006100777202 */ /* 0x000fe20000000f00 */
[C---:B------:R-:W-:Y:S04]  /*be30*/  HMMA.16816.F32 R28, R72.reuse, R76, R28 ;  /* 0x0000004c481c723c */ /* 0x040fe8000000181c */
[----:B------:R-:W-:Y:S02]  /*be40*/  MOV R97, R94 ;  /* 0x0000005e00617202 */ /* 0x000fe40000000f00 */
[-C--:B------:R-:W-:Y:S02]  /*be50*/  HMMA.16816.F32 R40, R72, R78.reuse, R40 ;  /* 0x0000004e4828723c */ /* 0x080fe40000001828 */
[----:B------:R-:W-:Y:S03]  /*be60*/  MUFU.EX2 R186, R186 ;  /* 0x000000ba00ba7308 */ /* 0x000fe60000000800 */
[----:B------:R-:W-:Y:S01]  /*be70*/  MOV R172, R176 ;  /* 0x000000b000ac7202 */ /* 0x000fe20000000f00 */
[C---:B------:R-:W-:Y:S01]  /*be80*/  HMMA.16816.F32 R44, R68.reuse, R78, R44 ;  /* 0x0000004e442c723c */ /* 0x040fe2000000182c */
[----:B------:R-:W1:Y:S05]  /*be90*/  LDSM.16.MT88.4 R76, [R220+0x9000] ;  /* 0x00900000dc4c783b */ /* 0x000e6a0000004200 */
[----:B------:R-:W-:Y:S01]  /*bea0*/  MUFU.EX2 R176, R100 ;  /* 0x0000006400b07308 */ /* 0x000fe20000000800 */
[----:B------:R-:W-:Y:S01]  /*beb0*/  MOV R185, R170 ;  /* 0x000000aa00b97202 */ /* 0x000fe20000000f00 */
[-C--:B--2---:R-:W-:Y:S08]  /*bec0*/  HMMA.16816.F32 R52, R68, R80.reuse, R52 ;  /* 0x000000504434723c */ /* 0x084ff00000001834 */
[----:B------:R-:W2:Y:S01]  /*bed0*/  MUFU.EX2 R170, R117 ;  /* 0x0000007500aa7308 */ /* 0x000ea20000000800 */
[C---:B------:R-:W-:Y:S04]  /*bee0*/  HMMA.16816.F32 R56, R72.reuse, R80, R56 ;  /* 0x000000504838723c */ /* 0x040fe80000001838 */
[----:B------:R-:W-:Y:S02]  /*bef0*/  MOV R189, R194 ;  /* 0x000000c200bd7202 */ /* 0x000fe40000000f00 */
[-C--:B------:R-:W-:Y:S03]  /*bf00*/  HMMA.16816.F32 R60, R72, R82.reuse, R60 ;  /* 0x00000052483c723c */ /* 0x080fe6000000183c */
[----:B------:R-:W-:Y:S02]  /*bf10*/  MUFU.EX2 R185, R185 ;  /* 0x000000b900b97308 */ /* 0x000fe40000000800 */
[----:B------:R-:W-:Y:S01]  /*bf20*/  MOV R194, R193 ;  /* 0x000000c100c27202 */ /* 0x000fe20000000f00 */
[----:B------:R-:W-:Y:S01]  /*bf30*/  HMMA.16816.F32 R64, R68, R82, R64 ;  /* 0x000000524440723c */ /* 0x000fe20000001840 */
[----:B------:R-:W-:Y:S06]  /*bf40*/  LDSM.16.MT88.4 R80, [R223+0x9800] ;  /* 0x00980000df50783b */ /* 0x000fec0000004200 */
[----:B------:R-:W-:Y:S01]  /*bf50*/  MUFU.EX2 R193, R112 ;  /* 0x0000007000c17308 */ /* 0x000fe20000000800 */
[----:B------:R-:W-:Y:S03]  /*bf60*/  F2FP.F16.F32.PACK_AB R74, R181, R165 ;  /* 0x000000a5b54a723e */ /* 0x000fe600000000ff */
[----:B------:R-:W-:Y:S02]  /*bf70*/  F2FP.F16.F32.PACK_AB R68, R214, R216 ;  /* 0x000000d8d644723e */ /* 0x000fe400000000ff */
[----:B------:R-:W-:Y:S04]  /*bf80*/  F2FP.F16.F32.PACK_AB R69, R160, R157 ;  /* 0x0000009da045723e */ /* 0x000fe800000000ff */
[----:B------:R-:W-:Y:S01]  /*bf90*/  MUFU.EX2 R189, R189 ;  /* 0x000000bd00bd7308 */ /* 0x000fe20000000800 */
[----:B------:R-:W-:Y:S02]  /*bfa0*/  F2FP.F16.F32.PACK_AB R70, R212, R213 ;  /* 0x000000d5d446723e */ /* 0x000fe400000000ff */
[----:B------:R-:W-:Y:S02]  /*bfb0*/  F2FP.F16.F32.PACK_AB R71, R210, R208 ;  /* 0x000000d0d247723e */ /* 0x000fe400000000ff */
[----:B------:R-:W-:Y:S02]  /*bfc0*/  F2FP.F16.F32.PACK_AB R75, R180, R164 ;  /* 0x000000a4b44b723e */ /* 0x000fe400000000ff */
[----:B------:R-:W-:Y:S03]  /*bfd0*/  F2FP.F16.F32.PACK_AB R72, R155, R156 ;  /* 0x0000009c9b48723e */ /* 0x000fe600000000ff */
[----:B------:R-:W-:Y:S01]  /*bfe0*/  MUFU.EX2 R112, R199 ;  /* 0x000000c700707308 */ /* 0x000fe20000000800 */
[----:B------:R-:W-:Y:S01]  /*bff0*/  F2FP.F16.F32.PACK_AB R73, R154, R153 ;  /* 0x000000999a49723e */ /* 0x000fe200000000ff */
[-C--:B-1----:R-:W-:Y:S06]  /*c000*/  HMMA.16816.F32 R4, R68, R76.reuse, R4 ;  /* 0x0000004c4404723c */ /* 0x082fec0000001804 */
[C---:B------:R-:W-:Y:S06]  /*c010*/  HMMA.16816.F32 R8, R72.reuse, R76, R8 ;  /* 0x0000004c4808723c */ /* 0x040fec0000001808 */
[-C--:B------:R-:W-:Y:S06]  /*c020*/  HMMA.16816.F32 R12, R72, R78.reuse, R12 ;  /* 0x0000004e480c723c */ /* 0x080fec000000180c */
[C---:B------:R-:W-:Y:S01]  /*c030*/  HMMA.16816.F32 R16, R68.reuse, R78, R16 ;  /* 0x0000004e4410723c */ /* 0x040fe20000001810 */
[----:B------:R-:W-:Y:S04]  /*c040*/  LDSM.16.MT88.4 R76, [R220+0x9800] ;  /* 0x00980000dc4c783b */ /* 0x000fe80000004200 */
[----:B---3--:R-:W-:Y:S01]  /*c050*/  FFMA.FTZ R2, R2, R84, R98 ;  /* 0x0000005402027223 */ /* 0x008fe20000010062 */
[----:B------:R-:W-:Y:S03]  /*c060*/  MOV R98, R197 ;  /* 0x000000c500627202 */ /* 0x000fe60000000f00 */
[----:B------:R-:W1:Y:S02]  /*c070*/  LDSM.16.MT88.4 R84, [R223+0x9000] ;  /* 0x00900000df54783b */ /* 0x000e640000004200 */
[----:B------:R-:W-:Y:S01]  /*c080*/  MOV R197, R195 ;  /* 0x000000c300c57202 */ /* 0x000fe20000000f00 */
[----:B------:R-:W-:Y:S01]  /*c090*/  FADD.FTZ R2, R103, R2 ;  /* 0x0000000267027221 */ /* 0x000fe20000010000 */
[----:B------:R-:W-:Y:S02]  /*c0a0*/  MOV R195, R90 ;  /* 0x0000005a00c37202 */ /* 0x000fe40000000f00 */
[----:B------:R-:W-:Y:S01]  /*c0b0*/  MOV R103, R119 ;  /* 0x0000007700677202 */ /* 0x000fe20000000f00 */
[----:B------:R-:W3:Y:S01]  /*c0c0*/  MUFU.EX2 R102, R197 ;  /* 0x000000c500667308 */ /* 0x000ee20000000800 */
[----:B----4-:R-:W-:Y:S01]  /*c0d0*/  FFMA.FTZ R0, R0, R92, R118 ;  /* 0x0000005c00007223 */ /* 0x010fe20000010076 */
[----:B------:R-:W4:Y:S01]  /*c0e0*/  LDSM.16.MT88.4 R88, [R221+0x9000] ;  /* 0x00900000dd58783b */ /* 0x000f220000004200 */
[----:B------:R-:W-:Y:S02]  /*c0f0*/  MOV R118, R203 ;  /* 0x000000cb00767202 */ /* 0x000fe40000000f00 */
[----:B------:R-:W-:Y:S02]  /*c100*/  MOV R203, R129 ;  /* 0x0000008100cb7202 */ /* 0x000fe40000000f00 */
[----:B------:R-:W-:Y:S01]  /*c110*/  MOV R129, R95 ;  /* 0x0000005f00817202 */ /* 0x000fe20000000f00 */
[----:B------:R-:W-:Y:S01]  /*c120*/  FADD.FTZ R0, R118, R0 ;  /* 0x0000000076007221 */ /* 0x000fe20000010000 */
[----:B------:R-:W-:Y:S01]  /*c130*/  MOV R118, R203 ;  /* 0x000000cb00767202 */ /* 0x000fe20000000f00 */
[----:B------:R-:W2:Y:S01]  /*c140*/  LDSM.16.MT88.4 R92, [R222+0x9000] ;  /* 0x00900000de5c783b */ /* 0x000ea20000004200 */
[----:B------:R-:W-:Y:S01]  /*c150*/  MOV R203, R98 ;  /* 0x0000006200cb7202 */ /* 0x000fe20000000f00 */
[----:B------:R-:W-:Y:S01]  /*c160*/  FADD.FTZ R2, R129, R2 ;  /* 0x0000000281027221 */ /* 0x000fe20000010000 */
[----:B------:R-:W-:Y:S01]  /*c170*/  MOV R119, R202 ;  /* 0x000000ca00777202 */ /* 0x000fe20000000f00 */
[----:B------:R-:W-:Y:S01]  /*c180*/  FADD.FTZ R3, R118, R3 ;  /* 0x0000000376037221 */ /* 0x000fe20000010000 */
[----:B------:R-:W-:Y:S01]  /*c190*/  MOV R202, R99 ;  /* 0x0000006300ca7202 */ /* 0x000fe20000000f00 */
[----:B------:R-:W-:Y:S01]  /*c1a0*/  MUFU.EX2 R129, R140 ;  /* 0x0000008c00817308 */ /* 0x000fe20000000800 */
[----:B------:R-:W-:Y:S01]  /*c1b0*/  MOV R98, R200 ;  /* 0x000000c800627202 */ /* 0x000fe20000000f00 */
[----:B------:R-:W-:Y:S01]  /*c1c0*/  FADD.FTZ R0, R119, R0 ;  /* 0x0000000077007221 */ /* 0x000fe20000010000 */
[----:B------:R-:W-:Y:S02]  /*c1d0*/  MOV R200, R194 ;  /* 0x000000c200c87202 */ /* 0x000fe40000000f00 */
[----:B------:R-:W-:Y:S02]  /*c1e0*/  MOV R194, R183 ;  /* 0x000000b700c27202 */ /* 0x000fe40000000f00 */
[----:B------:R-:W-:Y:S03]  /*c1f0*/  MOV R183, R182 ;  /* 0x000000b600b77202 */ /* 0x000fe60000000f00 */
[----:B------:R-:W-:Y:S01]  /*c200*/  MUFU.EX2 R119, R109 ;  /* 0x0000006d00777308 */ /* 0x000fe20000000800 */
[----:B------:R-:W-:Y:S02]  /*c210*/  MOV R182, R173 ;  /* 0x000000ad00b67202 */ /* 0x000fe40000000f00 */
[----:B------:R-:W-:Y:S07]  /*c220*/  MOV R99, R172 ;  /* 0x000000ac00637202 */ /* 0x000fee0000000f00 */
[----:B------:R-:W-:Y:S01]  /*c230*/  MUFU.EX2 R173, R130 ;  /* 0x0000008200ad7308 */ /* 0x000fe20000000800 */
[-C--:B-1----:R-:W-:Y:S06]  /*c240*/  HMMA.16816.F32 R20, R68, R84.reuse, R20 ;  /* 0x000000544414723c */ /* 0x082fec0000001814 */
[C---:B------:R-:W-:Y:S03]  /*c250*/  HMMA.16816.F32 R32, R72.reuse, R84, R32 ;  /* 0x000000544820723c */ /* 0x040fe60000001820 */
[----:B------:R-:W-:Y:S03]  /*c260*/  MUFU.EX2 R172, R131 ;  /* 0x0000008300ac7308 */ /* 0x000fe60000000800 */
[-C--:B------:R-:W-:Y:S07]  /*c270*/  HMMA.16816.F32 R36, R72, R86.reuse, R36 ;  /* 0x000000564824723c */ /* 0x080fee0000001824 */
[----:B------:R-:W-:Y:S01]  /*c280*/  MUFU.EX2 R130, R105 ;  /* 0x0000006900827308 */ /* 0x000fe20000000800 */
[C---:B------:R-:W-:Y:S01]  /*c290*/  HMMA.16816.F32 R48, R68.reuse, R86, R48 ;  /* 0x000000564430723c */ /* 0x040fe20000001830 */
[----:B------:R-:W1:Y:S08]  /*c2a0*/  LDSM.16.MT88.4 R84, [R221+0x9800] ;  /* 0x00980000dd54783b */ /* 0x000e700000004200 */
[----:B------:R-:W-:Y:S01]  /*c2b0*/  MUFU.EX2 R131, R104 ;  /* 0x0000006800837308 */ /* 0x000fe20000000800 */
[-C--:B----4-:R-:W-:Y:S06]  /*c2c0*/  HMMA.16816.F32 R24, R68, R88.reuse, R24 ;  /* 0x000000584418723c */ /* 0x090fec0000001818 */
[C---:B------:R-:W-:Y:S03]  /*c2d0*/  HMMA.16816.F32 R28, R72.reuse, R88, R28 ;  /* 0x00000058481c723c */ /* 0x040fe6000000181c */
[----:B------:R-:W-:Y:S03]  /*c2e0*/  MUFU.EX2 R104, R144 ;  /* 0x0000009000687308 */ /* 0x000fe60000000800 */
[-C--:B------:R-:W-:Y:S07]  /*c2f0*/  HMMA.16816.F32 R40, R72, R90.reuse, R40 ;  /* 0x0000005a4828723c */ /* 0x080fee0000001828 */
[----:B------:R3:W-:Y:S01]  /*c300*/  MUFU.EX2 R113, R200 ;  /* 0x000000c800717308 */ /* 0x0007e20000000800 */
[----:B------:R-:W-:Y:S01]  /*c310*/  FADD.FTZ R88, R103, R133 ;  /* 0x0000008567587221 */ /* 0x000fe20000010000 */
[C---:B------:R-:W-:Y:S04]  /*c320*/  HMMA.16816.F32 R44, R68.reuse, R90, R44 ;  /* 0x0000005a442c723c */ /* 0x040fe8000000182c */
[----:B------:R-:W-:Y:S02]  /*c330*/  FADD.FTZ R96, R96, R88 ;  /* 0x0000005860607221 */ /* 0x000fe40000010000 */
[-C--:B--2---:R-:W-:Y:S01]  /*c340*/  HMMA.16816.F32 R52, R68, R92.reuse, R52 ;  /* 0x0000005c4434723c */ /* 0x084fe20000001834 */
[----:B------:R-:W2:Y:S01]  /*c350*/  LDSM.16.MT88.4 R88, [R222+0x9800] ;  /* 0x00980000de58783b */ /* 0x000ea20000004200 */
[----:B------:R-:W-:Y:S03]  /*c360*/  MUFU.EX2 R103, R145 ;  /* 0x0000009100677308 */ /* 0x000fe60000000800 */
[----:B------:R-:W-:Y:S01]  /*c370*/  MOV R133, R166 ;  /* 0x000000a600857202 */ /* 0x000fe20000000f00 */
[C---:B------:R-:W-:Y:S06]  /*c380*/  HMMA.16816.F32 R56, R72.reuse, R92, R56 ;  /* 0x0000005c4838723c */ /* 0x040fec0000001838 */
[----:B------:R-:W-:Y:S01]  /*c390*/  MUFU.EX2 R109, R198 ;  /* 0x000000c6006d7308 */ /* 0x000fe20000000800 */
[----:B------:R-:W-:Y:S01]  /*c3a0*/  IADD3 R133, R133, -0x1, RZ ;  /* 0xffffffff85857810 */ /* 0x000fe20007ffe0ff */
[-C--:B------:R-:W-:Y:S03]  /*c3b0*/  HMMA.16816.F32 R60, R72, R94.reuse, R60 ;  /* 0x0000005e483c723c */ /* 0x080fe6000000183c */
[----:B------:R-:W-:Y:S03]  /*c3c0*/  FADD.FTZ R93, R203, R3 ;  /* 0x00000003cb5d7221 */ /* 0x000fe60000010000 */
[----:B------:R-:W-:Y:S02]  /*c3d0*/  HMMA.16816.F32 R64, R68, R94, R64 ;  /* 0x0000005e4440723c */ /* 0x000fe40000001840 */
[----:B------:R-:W-:Y:S03]  /*c3e0*/  MUFU.EX2 R105, R143 ;  /* 0x0000008f00697308 */ /* 0x000fe60000000800 */
[----:B------:R-:W-:Y:S01]  /*c3f0*/  F2FP.F16.F32.PACK_AB R72, R162, R159 ;  /* 0x0000009fa248723e */ /* 0x000fe200000000ff */
[----:B------:R-:W-:Y:S01]  /*c400*/  FADD.FTZ R92, R202, R2 ;  /* 0x00000002ca5c7221 */ /* 0x000fe20000010000 */
[----:B------:R-:W-:Y:S01]  /*c410*/  F2FP.F16.F32.PACK_AB R68, R247, R246 ;  /* 0x000000f6f744723e */ /* 0x000fe200000000ff */
[----:B------:R-:W-:Y:S04]  /*c420*/  FADD.FTZ R3, R98, R0 ;  /* 0x0000000062037221 */ /* 0x000fe80000010000 */
[----:B------:R-:W-:Y:S01]  /*c430*/  MUFU.EX2 R100, R195 ;  /* 0x000000c300647308 */ /* 0x000fe20000000800 */
[----:B------:R-:W-:Y:S01]  /*c440*/  F2FP.F16.F32.PACK_AB R69, R242, R219 ;  /* 0x000000dbf245723e */ /* 0x000fe200000000ff */
[----:B------:R-:W-:Y:S01]  /*c450*/  FADD.FTZ R0, R209, R93 ;  /* 0x0000005dd1007221 */ /* 0x000fe20000010000 */
[----:B------:R-:W-:Y:S01]  /*c460*/  F2FP.F16.F32.PACK_AB R70, R178, R171 ;  /* 0x000000abb246723e */ /* 0x000fe200000000ff */
[----:B------:R-:W-:Y:S01]  /*c470*/  FADD.FTZ R2, R211, R96 ;  /* 0x00000060d3027221 */ /* 0x000fe20000010000 */
[----:B------:R-:W-:Y:S01]  /*c480*/  F2FP.F16.F32.PACK_AB R71, R244, R245 ;  /* 0x000000f5f447723e */ /* 0x000fe200000000ff */
[----:B------:R-:W-:Y:S01]  /*c490*/  FADD.FTZ R0, R207, R0 ;  /* 0x00000000cf007221 */ /* 0x000fe20000010000 */
[----:B------:R-:W-:Y:S01]  /*c4a0*/  F2FP.F16.F32.PACK_AB R73, R161, R158 ;  /* 0x0000009ea149723e */ /* 0x000fe200000000ff */
[----:B------:R-:W-:Y:S01]  /*c4b0*/  FADD.FTZ R3, R120, R3 ;  /* 0x0000000378037221 */ /* 0x000fe20000010000 */
[----:B------:R-:W-:Y:S02]  /*c4c0*/  F2FP.F16.F32.PACK_AB R74, R175, R170 ;  /* 0x000000aaaf4a723e */ /* 0x000fe400000000ff */
[----:B------:R-:W-:Y:S01]  /*c4d0*/  F2FP.F16.F32.PACK_AB R75, R176, R163 ;  /* 0x000000a3b04b723e */ /* 0x000fe200000000ff */
[-C--:B------:R-:W-:Y:S03]  /*c4e0*/  HMMA.16816.F32 R4, R68, R76.reuse, R4 ;  /* 0x0000004c4404723c */ /* 0x080fe60000001804 */
[----:B------:R-:W-:Y:S01]  /*c4f0*/  MOV R98, R97 ;  /* 0x0000006100627202 */ /* 0x000fe20000000f00 */
[----:B------:R-:W-:Y:S01]  /*c500*/  FADD.FTZ R96, R124, R3 ;  /* 0x000000037c607221 */ /* 0x000fe20000010000 */
[----:B------:R-:W-:Y:S01]  /*c510*/  MOV R97, R128 ;  /* 0x0000008000617202 */ /* 0x000fe20000000f00 */
[C---:B------:R-:W-:Y:S01]  /*c520*/  HMMA.16816.F32 R8, R72.reuse, R76, R8 ;  /* 0x0000004c4808723c */ /* 0x040fe20000001808 */
[----:B------:R-:W-:Y:S04]  /*c530*/  MUFU.EX2 R117, R98 ;  /* 0x0000006200757308 */ /* 0x000fe80000000800 */
[----:B------:R-:W-:Y:S01]  /*c540*/  FADD.FTZ R3, R206, R0 ;  /* 0x00000000ce037221 */ /* 0x000fe20000010000 */
[-C--:B------:R-:W-:Y:S05]  /*c550*/  HMMA.16816.F32 R12, R72, R78.reuse, R12 ;  /* 0x0000004e480c723c */ /* 0x080fea000000180c */
[----:B------:R-:W4:Y:S01]  /*c560*/  MUFU.EX2 R98, R183 ;  /* 0x000000b700627308 */ /* 0x000f220000000800 */
[----:B------:R-:W-:Y:S01]  /*c570*/  FADD.FTZ R0, R150, R96 ;  /* 0x0000006096007221 */ /* 0x000fe20000010000 */
[C---:B------:R-:W-:Y:S01]  /*c580*/  HMMA.16816.F32 R16, R68.reuse, R78, R16 ;  /* 0x0000004e4410723c */ /* 0x040fe20000001810 */
[----:B------:R-:W4:Y:S07]  /*c590*/  LDSM.16.MT88.4 R76, [R220+0xa000] ;  /* 0x00a00000dc4c783b */ /* 0x000f2e0000004200 */
[----:B------:R-:W-:Y:S01]  /*c5a0*/  MUFU.EX2 R115, R97 ;  /* 0x0000006100737308 */ /* 0x000fe20000000800 */
[-C--:B------:R-:W-:Y:S03]  /*c5b0*/  HMMA.16816.F32 R20, R68, R80.reuse, R20 ;  /* 0x000000504414723c */ /* 0x080fe60000001814 */
[----:B---3--:R-:W-:Y:S03]  /*c5c0*/  F2FP.F16.F32.PACK_AB R200, R101, R102 ;  /* 0x0000006665c8723e */ /* 0x008fe600000000ff */
[C---:B------:R-:W-:Y:S03]  /*c5d0*/  HMMA.16816.F32 R32, R72.reuse, R80, R32 ;  /* 0x000000504820723c */ /* 0x040fe60000001820 */
[----:B------:R-:W-:Y:S02]  /*c5e0*/  MUFU.EX2 R97, R182 ;  /* 0x000000b600617308 */ /* 0x000fe40000000800 */
[----:B------:R-:W-:Y:S01]  /*c5f0*/  MOV R202, R99 ;  /* 0x0000006300ca7202 */ /* 0x000fe20000000f00 */
[-C--:B------:R-:W-:Y:S07]  /*c600*/  HMMA.16816.F32 R36, R72, R82.reuse, R36 ;  /* 0x000000524824723c */ /* 0x080fee0000001824 */
[----:B------:R-:W-:Y:S01]  /*c610*/  MUFU.EX2 R128, R141 ;  /* 0x0000008d00807308 */ /* 0x000fe20000000800 */
[----:B------:R-:W-:Y:S01]  /*c620*/  MOV R99, R201 ;  /* 0x000000c900637202 */ /* 0x000fe20000000f00 */
[C---:B------:R-:W-:Y:S01]  /*c630*/  HMMA.16816.F32 R48, R68.reuse, R82, R48 ;  /* 0x000000524430723c */ /* 0x040fe20000001830 */
[----:B------:R-:W3:Y:S03]  /*c640*/  LDSM.16.MT88.4 R80, [R223+0xa000] ;  /* 0x00a00000df50783b */ /* 0x000ee60000004200 */
[----:B------:R-:W-:Y:S02]  /*c650*/  MOV R201, R127 ;  /* 0x0000007f00c97202 */ /* 0x000fe40000000f00 */
[-C--:B-1----:R-:W-:Y:S02]  /*c660*/  HMMA.16816.F32 R24, R68, R84.reuse, R24 ;  /* 0x000000544418723c */ /* 0x082fe40000001818 */
[----:B------:R-:W-:Y:S04]  /*c670*/  MUFU.EX2 R127, R108 ;  /* 0x0000006c007f7308 */ /* 0x000fe80000000800 */
[C---:B------:R-:W-:Y:S06]  /*c680*/  HMMA.16816.F32 R28, R72.reuse, R84, R28 ;  /* 0x00000054481c723c */ /* 0x040fec000000181c */
[----:B------:R4:W-:Y:S01]  /*c690*/  MUFU.EX2 R118, R202 ;  /* 0x000000ca00767308 */ /* 0x0009e20000000800 */
[-C--:B------:R-:W-:Y:S09]  /*c6a0*/  HMMA.16816.F32 R40, R72, R86.reuse, R40 ;  /* 0x000000564828723c */ /* 0x080ff20000001828 */
[----:B------:R-:W-:Y:S01]  /*c6b0*/  MUFU.EX2 R116, R99 ;  /* 0x0000006300747308 */ /* 0x000fe20000000800 */
[C---:B------:R-:W-:Y:S01]  /*c6c0*/  HMMA.16816.F32 R44, R68.reuse, R86, R44 ;  /* 0x00000056442c723c */ /* 0x040fe2000000182c */
[----:B------:R-:W1:Y:S05]  /*c6d0*/  LDSM.16.MT88.4 R84, [R221+0xa000] ;  /* 0x00a00000dd54783b */ /* 0x000e6a0000004200 */
[-C--:B--2---:R-:W-:Y:S03]  /*c6e0*/  HMMA.16816.F32 R52, R68, R88.reuse, R52 ;  /* 0x000000584434723c */ /* 0x084fe60000001834 */
[----:B------:R-:W-:Y:S02]  /*c6f0*/  MUFU.EX2 R114, R201 ;  /* 0x000000c900727308 */ /* 0x000fe40000000800 */
[----:B----4-:R-:W-:Y:S01]  /*c700*/  F2FP.F16.F32.PACK_AB R202, R137, R98 ;  /* 0x0000006289ca723e */ /* 0x010fe200000000ff */
[C---:B------:R-:W-:Y:S07]  /*c710*/  HMMA.16816.F32 R56, R72.reuse, R88, R56 ;  /* 0x000000584838723c */ /* 0x040fee0000001838 */
[----:B------:R-:W-:Y:S01]  /*c720*/  MUFU.EX2 R108, R142 ;  /* 0x0000008e006c7308 */ /* 0x000fe20000000800 */
[-C--:B------:R-:W-:Y:S03]  /*c730*/  HMMA.16816.F32 R60, R72, R90.reuse, R60 ;  /* 0x0000005a483c723c */ /* 0x080fe6000000183c */
[----:B------:R-:W-:Y:S03]  /*c740*/  FADD.FTZ R88, R121, R92 ;  /* 0x0000005c79587221 */ /* 0x000fe60000010000 */
[----:B------:R-:W-:Y:S01]  /*c750*/  HMMA.16816.F32 R64, R68, R90, R64 ;  /* 0x0000005a4440723c */ /* 0x000fe20000001840 */
[----:B------:R-:W2:Y:S02]  /*c760*/  LDSM.16.MT88.4 R92, [R222+0xa000] ;  /* 0x00a00000de5c783b */ /* 0x000ea40000004200 */
[----:B------:R-:W4:Y:S02]  /*c770*/  MUFU.EX2 R99, R194 ;  /* 0x000000c200637308 */ /* 0x000f240000000800 */
[----:B------:R-:W-:Y:S01]  /*c780*/  F2FP.F16.F32.PACK_AB R72, R187, R169 ;  /* 0x000000a9bb48723e */ /* 0x000fe200000000ff */
[----:B------:R-:W-:Y:S01]  /*c790*/  FADD.FTZ R89, R215, R2 ;  /* 0x00000002d7597221 */ /* 0x000fe20000010000 */
[----:B------:R-:W-:Y:S01]  /*c7a0*/  F2FP.F16.F32.PACK_AB R68, R252, R177 ;  /* 0x000000b1fc44723e */ /* 0x000fe200000000ff */
[----:B------:R-:W-:Y:S03]  /*c7b0*/  FADD.FTZ R2, R125, R88 ;  /* 0x000000587d027221 */ /* 0x000fe60000010000 */
[----:B------:R-:W-:Y:S01]  /*c7c0*/  F2FP.F16.F32.PACK_AB R69, R241, R243 ;  /* 0x000000f3f145723e */ /* 0x000fe200000000ff */
[----:B------:R-:W-:Y:S01]  /*c7d0*/  FADD.FTZ R88, R218, R89 ;  /* 0x00000059da587221 */ /* 0x000fe20000010000 */
[----:B------:R-:W-:Y:S01]  /*c7e0*/  F2FP.F16.F32.PACK_AB R70, R250, R251 ;  /* 0x000000fbfa46723e */ /* 0x000fe200000000ff */
[----:B------:R-:W-:Y:S01]  /*c7f0*/  FADD.FTZ R2, R149, R2 ;  /* 0x0000000295027221 */ /* 0x000fe20000010000 */
[----:B------:R-:W-:Y:S01]  /*c800*/  F2FP.F16.F32.PACK_AB R71, R239, R240 ;  /* 0x000000f0ef47723e */ /* 0x000fe200000000ff */
[----:B------:R-:W-:Y:S01]  /*c810*/  FADD.FTZ R96, R217, R88 ;  /* 0x00000058d9607221 */ /* 0x000fe20000010000 */
[----:B------:R-:W-:Y:S01]  /*c820*/  F2FP.F16.F32.PACK_AB R73, R179, R168 ;  /* 0x000000a8b349723e */ /* 0x000fe200000000ff */
[----:B------:R-:W-:Y:S01]  /*c830*/  LDSM.16.MT88.4 R88, [R222+0xa800] ;  /* 0x00a80000de58783b */ /* 0x000fe20000004200 */
[----:B------:R-:W-:Y:S02]  /*c840*/  F2FP.F16.F32.PACK_AB R74, R193, R192 ;  /* 0x000000c0c14a723e */ /* 0x000fe400000000ff */
[----:B------:R-:W-:Y:S01]  /*c850*/  F2FP.F16.F32.PACK_AB R75, R190, R191 ;  /* 0x000000bfbe4b723e */ /* 0x000fe200000000ff */
[-C--:B------:R-:W-:Y:S03]  /*c860*/  HMMA.16816.F32 R4, R68, R76.reuse, R4 ;  /* 0x0000004c4404723c */ /* 0x080fe60000001804 */
[----:B----4-:R-:W-:Y:S03]  /*c870*/  F2FP.F16.F32.PACK_AB R201, R99, R100 ;  /* 0x0000006463c9723e */ /* 0x010fe600000000ff */
[C---:B------:R-:W-:Y:S06]  /*c880*/  HMMA.16816.F32 R8, R72.reuse, R76, R8 ;  /* 0x0000004c4808723c */ /* 0x040fec0000001808 */
[-C--:B------:R-:W-:Y:S06]  /*c890*/  HMMA.16816.F32 R12, R72, R78.reuse, R12 ;  /* 0x0000004e480c723c */ /* 0x080fec000000180c */
[C---:B------:R-:W-:Y:S01]  /*c8a0*/  HMMA.16816.F32 R16, R68.reuse, R78, R16 ;  /* 0x0000004e4410723c */ /* 0x040fe20000001810 */
[----:B------:R-:W4:Y:S05]  /*c8b0*/  LDSM.16.MT88.4 R76, [R220+0xa800] ;  /* 0x00a80000dc4c783b */ /* 0x000f2a0000004200 */
[-C--:B---3--:R-:W-:Y:S06]  /*c8c0*/  HMMA.16816.F32 R20, R68, R80.reuse, R20 ;  /* 0x000000504414723c */ /* 0x088fec0000001814 */
[C---:B------:R-:W-:Y:S06]  /*c8d0*/  HMMA.16816.F32 R32, R72.reuse, R80, R32 ;  /* 0x000000504820723c */ /* 0x040fec0000001820 */
[-C--:B------:R-:W-:Y:S06]  /*c8e0*/  HMMA.16816.F32 R36, R72, R82.reuse, R36 ;  /* 0x000000524824723c */ /* 0x080fec0000001824 */
[C---:B------:R-:W-:Y:S01]  /*c8f0*/  HMMA.16816.F32 R48, R68.reuse, R82, R48 ;  /* 0x000000524430723c */ /* 0x040fe20000001830 */
[----:B------:R-:W3:Y:S05]  /*c900*/  LDSM.16.MT88.4 R80, [R223+0xa800] ;  /* 0x00a80000df50783b */ /* 0x000eea0000004200 */
[-C--:B-1----:R-:W-:Y:S06]  /*c910*/  HMMA.16816.F32 R24, R68, R84.reuse, R24 ;  /* 0x000000544418723c */ /* 0x082fec0000001818 */
[C---:B------:R-:W-:Y:S06]  /*c920*/  HMMA.16816.F32 R28, R72.reuse, R84, R28 ;  /* 0x00000054481c723c */ /* 0x040fec000000181c */
[-C--:B------:R-:W-:Y:S06]  /*c930*/  HMMA.16816.F32 R40, R72, R86.reuse, R40 ;  /* 0x000000564828723c */ /* 0x080fec0000001828 */
[C---:B------:R-:W-:Y:S01]  /*c940*/  HMMA.16816.F32 R44, R68.reuse, R86, R44 ;  /* 0x00000056442c723c */ /* 0x040fe2000000182c */
[----:B------:R-:W1:Y:S05]  /*c950*/  LDSM.16.MT88.4 R84, [R221+0xa800] ;  /* 0x00a80000dd54783b */ /* 0x000e6a0000004200 */
[-C--:B--2---:R-:W-:Y:S06]  /*c960*/  HMMA.16816.F32 R52, R68, R92.reuse, R52 ;  /* 0x0000005c4434723c */ /* 0x084fec0000001834 */
[C---:B------:R-:W-:Y:S06]  /*c970*/  HMMA.16816.F32 R56, R72.reuse, R92, R56 ;  /* 0x0000005c4838723c */ /* 0x040fec0000001838 */
[-C--:B------:R-:W-:Y:S05]  /*c980*/  HMMA.16816.F32 R60, R72, R94.reuse, R60 ;  /* 0x0000005e483c723c */ /* 0x080fea000000183c */
[----:B------:R-:W-:Y:S01]  /*c990*/  FADD.FTZ R93, R205, R3 ;  /* 0x00000003cd5d7221 */ /* 0x000fe20000010000 */
[----:B------:R-:W-:Y:S05]  /*c9a0*/  HMMA.16816.F32 R64, R68, R94, R64 ;  /* 0x0000005e4440723c */ /* 0x000fea0000001840 */
        /* <DEDUP_REMOVED lines=9> */
[----:B------:R-:W2:Y:S01]  /*ca40*/  MUFU.EX2 R96, R167 ;  /* 0x000000a700607308 */ /* 0x000ea20000000800 */
[----:B------:R-:W-:Y:S01]  /*ca50*/  F2FP.F16.F32.PACK_AB R73, R131, R130 ;  /* 0x000000828349723e */ /* 0x000fe200000000ff */
[----:B------:R-:W-:Y:S01]  /*ca60*/  FADD.FTZ R3, R153, R3 ;  /* 0x0000000399037221 */ /* 0x000fe20000010000 */
[----:B------:R-:W-:Y:S01]  /*ca70*/  F2FP.F16.F32.PACK_AB R74, R128, R129 ;  /* 0x00000081804a723e */ /* 0x000fe200000000ff */
[----:B------:R-:W-:Y:S01]  /*ca80*/  FADD.FTZ R2, R214, R2 ;  /* 0x00000002d6027221 */ /* 0x000fe20000010000 */
[----:B------:R-:W-:Y:S01]  /*ca90*/  F2FP.F16.F32.PACK_AB R75, R119, R127 ;  /* 0x0000007f774b723e */ /* 0x000fe200000000ff */
[-C--:B----4-:R-:W-:Y:S03]  /*caa0*/  HMMA.16816.F32 R4, R68, R76.reuse, R4 ;  /* 0x0000004c4404723c */ /* 0x090fe60000001804 */
[----:B------:R-:W-:Y:S01]  /*cab0*/  FADD.FTZ R3, R154, R3 ;  /* 0x000000039a037221 */ /* 0x000fe20000010000 */
[----:B------:R-:W-:Y:S01]  /*cac0*/  FADD.FTZ R2, R213, R2 ;  /* 0x00000002d5027221 */ /* 0x000fe20000010000 */
[----:B------:R-:W-:Y:S01]  /*cad0*/  FADD.FTZ R0, R160, R0 ;  /* 0x00000000a0007221 */ /* 0x000fe20000010000 */
[C---:B------:R-:W-:Y:S05]  /*cae0*/  HMMA.16816.F32 R8, R72.reuse, R76, R8 ;  /* 0x0000004c4808723c */ /* 0x040fea0000001808 */
[----:B--2---:R-:W-:Y:S01]  /*caf0*/  F2FP.F16.F32.PACK_AB R203, R96, R97 ;  /* 0x0000006160cb723e */ /* 0x004fe200000000ff */
[-C--:B------:R-:W-:Y:S05]  /*cb00*/  HMMA.16816.F32 R12, R72, R78.reuse, R12 ;  /* 0x0000004e480c723c */ /* 0x080fea000000180c */
[----:B------:R-:W-:Y:S01]  /*cb10*/  FADD.FTZ R0, R208, R0 ;  /* 0x00000000d0007221 */ /* 0x000fe20000010000 */
[C---:B------:R-:W-:Y:S01]  /*cb20*/  HMMA.16816.F32 R16, R68.reuse, R78, R16 ;  /* 0x0000004e4410723c */ /* 0x040fe20000001810 */
[----:B------:R-:W2:Y:S05]  /*cb30*/  LDSM.16.MT88.4 R76, [R220+0xb000] ;  /* 0x00b00000dc4c783b */ /* 0x000eaa0000004200 */
        /* <DEDUP_REMOVED lines=10> */
[-C--:B------:R-:W-:Y:S06]  /*cbe0*/  HMMA.16816.F32 R52, R68, R88.reuse, R52 ;  /* 0x000000584434723c */ /* 0x080fec0000001834 */
[C---:B------:R-:W-:Y:S01]  /*cbf0*/  HMMA.16816.F32 R56, R72.reuse, R88, R56 ;  /* 0x000000584838723c */ /* 0x040fe20000001838 */
[----:B------:R-:W-:Y:S05]  /*cc00*/  MUFU.EX2 R89, R122 ;  /* 0x0000007a00597308 */ /* 0x000fea0000000800 */
[-C--:B------:R-:W-:Y:S05]  /*cc10*/  HMMA.16816.F32 R60, R72, R90.reuse, R60 ;  /* 0x0000005a483c723c */ /* 0x080fea000000183c */
[----:B------:R-:W-:Y:S01]  /*cc20*/  FADD.FTZ R88, R156, R92 ;  /* 0x0000005c9c587221 */ /* 0x000fe20000010000 */
[----:B------:R-:W-:Y:S01]  /*cc30*/  HMMA.16816.F32 R64, R68, R90, R64 ;  /* 0x0000005a4440723c */ /* 0x000fe20000001840 */
[----:B------:R-:W4:Y:S01]  /*cc40*/  LDSM.16.MT88.4 R92, [R222+0xb000] ;  /* 0x00b00000de5c783b */ /* 0x000f220000004200 */
[----:B------:R-:W-:Y:S03]  /*cc50*/  MUFU.EX2 R91, R146 ;  /* 0x00000092005b7308 */ /* 0x000fe60000000800 */
[----:B------:R-:W-:Y:S01]  /*cc60*/  F2FP.F16.F32.PACK_AB R72, R105, R108 ;  /* 0x0000006c6948723e */ /* 0x000fe200000000ff */
[----:B------:R-:W-:Y:S01]  /*cc70*/  FADD.FTZ R88, R155, R88 ;  /* 0x000000589b587221 */ /* 0x000fe20000010000 */
[----:B------:R-:W-:Y:S05]  /*cc80*/  F2FP.F16.F32.PACK_AB R68, R117, R118 ;  /* 0x000000767544723e */ /* 0x000fea00000000ff */
[----:B------:R-:W3:Y:S01]  /*cc90*/  MUFU.EX2 R90, R147 ;  /* 0x00000093005a7308 */ /* 0x000ee20000000800 */
[----:B------:R-:W-:Y:S02]  /*cca0*/  F2FP.F16.F32.PACK_AB R69, R115, R116 ;  /* 0x000000747345723e */ /* 0x000fe400000000ff */
[----:B------:R-:W-:Y:S02]  /*ccb0*/  F2FP.F16.F32.PACK_AB R70, R113, R114 ;  /* 0x000000727146723e */ /* 0x000fe400000000ff */
[----:B------:R-:W-:Y:S02]  /*ccc0*/  F2FP.F16.F32.PACK_AB R71, R109, R112 ;  /* 0x000000706d47723e */ /* 0x000fe400000000ff */
[----:B------:R-:W-:Y:S02]  /*ccd0*/  F2FP.F16.F32.PACK_AB R73, R107, R106 ;  /* 0x0000006a6b49723e */ /* 0x000fe400000000ff */
[----:B------:R-:W-:Y:S02]  /*cce0*/  F2FP.F16.F32.PACK_AB R74, R104, R103 ;  /* 0x00000067684a723e */ /* 0x000fe400000000ff */
[----:B------:R-:W-:Y:S01]  /*ccf0*/  F2FP.F16.F32.PACK_AB R75, R111, R110 ;  /* 0x0000006e6f4b723e */ /* 0x000fe200000000ff */
[-C--:B--2---:R-:W-:Y:S03]  /*cd00*/  HMMA.16816.F32 R4, R68, R76.reuse, R4 ;  /* 0x0000004c4404723c */ /* 0x084fe60000001804 */
[----:B---3--:R-:W-:Y:S03]  /*cd10*/  F2FP.F16.F32.PACK_AB R196, R90, R91 ;  /* 0x0000005b5ac4723e */ /* 0x008fe600000000ff */
[C---:B------:R-:W-:Y:S06]  /*cd20*/  HMMA.16816.F32 R8, R72.reuse, R76, R8 ;  /* 0x0000004c4808723c */ /* 0x040fec0000001808 */
[-C--:B------:R-:W-:Y:S05]  /*cd30*/  HMMA.16816.F32 R12, R72, R78.reuse, R12 ;  /* 0x0000004e480c723c */ /* 0x080fea000000180c */
[----:B------:R-:W-:Y:S01]  /*cd40*/  FADD.FTZ R77, R165, R88 ;  /* 0x00000058a54d7221 */ /* 0x000fe20000010000 */
[C---:B------:R-:W-:Y:S01]  /*cd50*/  HMMA.16816.F32 R16, R68.reuse, R78, R16 ;  /* 0x0000004e4410723c */ /* 0x040fe20000001810 */
[----:B------:R-:W-:Y:S04]  /*cd60*/  MUFU.EX2 R79, R126 ;  /* 0x0000007e004f7308 */ /* 0x000fe80000000800 */
[----:B------:R-:W-:Y:S01]  /*cd70*/  FADD.FTZ R76, R212, R2 ;  /* 0x00000002d44c7221 */ /* 0x000fe20000010000 */
[-C--:B------:R-:W-:Y:S05]  /*cd80*/  HMMA.16816.F32 R20, R68, R80.reuse, R20 ;  /* 0x000000504414723c */ /* 0x080fea0000001814 */
[----:B------:R-:W-:Y:S01]  /*cd90*/  FADD.FTZ R78, R164, R3 ;  /* 0x00000003a44e7221 */ /* 0x000fe20000010000 */
[C---:B------:R-:W-:Y:S01]  /*cda0*/  HMMA.16816.F32 R32, R72.reuse, R80, R32 ;  /* 0x000000504820723c */ /* 0x040fe20000001820 */
[----:B------:R-:W-:Y:S01]  /*cdb0*/  LDSM.16.MT88.4 R164, [R223+0xb800] ;  /* 0x00b80000dfa4783b */ /* 0x000fe20000004200 */
[----:B------:R2:W3:Y:S03]  /*cdc0*/  MUFU.EX2 R80, R148 ;  /* 0x0000009400507308 */ /* 0x0004e60000000800 */
[----:B------:R-:W-:Y:S01]  /*cdd0*/  FADD.FTZ R2, R181, R77 ;  /* 0x0000004db5027221 */ /* 0x000fe20000010000 */
[-C--:B------:R-:W-:Y:S06]  /*cde0*/  HMMA.16816.F32 R36, R72, R82.reuse, R36 ;  /* 0x000000524824723c */ /* 0x080fec0000001824 */
[----:B------:R-:W4:Y:S01]  /*cdf0*/  MUFU.EX2 R81, R123 ;  /* 0x0000007b00517308 */ /* 0x000f220000000800 */
[----:B------:R-:W-:Y:S01]  /*ce00*/  FADD.FTZ R3, R210, R0 ;  /* 0x00000000d2037221 */ /* 0x000fe20000010000 */
[C---:B------:R-:W-:Y:S04]  /*ce10*/  HMMA.16816.F32 R48, R68.reuse, R82, R48 ;  /* 0x000000524430723c */ /* 0x040fe80000001830 */
[----:B------:R-:W-:Y:S02]  /*ce20*/  FADD.FTZ R0, R180, R78 ;  /* 0x0000004eb4007221 */ /* 0x000fe40000010000 */
[-C--:B-1----:R-:W-:Y:S01]  /*ce30*/  HMMA.16816.F32 R24, R68, R84.reuse, R24 ;  /* 0x000000544418723c */ /* 0x082fe20000001818 */
[----:B--2---:R-:W1:Y:S04]  /*ce40*/  LDSM.16.MT88.4 R148, [R220+0xb800] ;  /* 0x00b80000dc94783b */ /* 0x004e680000004200 */
[----:B---3--:R-:W-:Y:S01]  /*ce50*/  F2FP.F16.F32.PACK_AB R198, R138, R80 ;  /* 0x000000508ac6723e */ /* 0x008fe200000000ff */
[C---:B------:R-:W-:Y:S03]  /*ce60*/  HMMA.16816.F32 R28, R72.reuse, R84, R28 ;  /* 0x00000054481c723c */ /* 0x040fe6000000181c */
[----:B------:R-:W2:Y:S02]  /*ce70*/  LDSM.16.MT88.4 R180, [R221+0xb800] ;  /* 0x00b80000ddb4783b */ /* 0x000ea40000004200 */
[----:B----4-:R-:W-:Y:S01]  /*ce80*/  F2FP.F16.F32.PACK_AB R197, R81, R89 ;  /* 0x0000005951c5723e */ /* 0x010fe200000000ff */
[-C--:B------:R-:W-:Y:S05]  /*ce90*/  HMMA.16816.F32 R40, R72, R86.reuse, R40 ;  /* 0x000000564828723c */ /* 0x080fea0000001828 */
[----:B------:R-:W-:Y:S01]  /*cea0*/  F2FP.F16.F32.PACK_AB R199, R204, R79 ;  /* 0x0000004fccc7723e */ /* 0x000fe200000000ff */
[C---:B------:R-:W-:Y:S05]  /*ceb0*/  HMMA.16816.F32 R44, R68.reuse, R86, R44 ;  /* 0x00000056442c723c */ /* 0x040fea000000182c */
[----:B------:R-:W-:Y:S01]  /*cec0*/  FADD.FTZ R2, R159, R2 ;  /* 0x000000029f027221 */ /* 0x000fe20000010000 */
[-C--:B------:R-:W-:Y:S05]  /*ced0*/  HMMA.16816.F32 R52, R68, R92.reuse, R52 ;  /* 0x0000005c4434723c */ /* 0x080fea0000001834 */
[----:B------:R-:W-:Y:S01]  /*cee0*/  FADD.FTZ R2, R162, R2 ;  /* 0x00000002a2027221 */ /* 0x000fe20000010000 */
[C---:B------:R-:W-:Y:S05]  /*cef0*/  HMMA.16816.F32 R56, R72.reuse, R92, R56 ;  /* 0x0000005c4838723c */ /* 0x040fea0000001838 */
[----:B------:R-:W-:Y:S01]  /*cf00*/  FADD.FTZ R76, R246, R76 ;  /* 0x0000004cf64c7221 */ /* 0x000fe20000010000 */
[-C--:B------:R-:W-:Y:S06]  /*cf10*/  HMMA.16816.F32 R60, R72, R94.reuse, R60 ;  /* 0x0000005e483c723c */ /* 0x080fec000000183c */
[----:B------:R-:W-:Y:S05]  /*cf20*/  HMMA.16816.F32 R64, R68, R94, R64 ;  /* 0x0000005e4440723c */ /* 0x000fea0000001840 */
[----:B------:R-:W-:Y:S01]  /*cf30*/  FADD.FTZ R72, R158, R0 ;  /* 0x000000009e487221 */ /* 0x000fe20000010000 */
[-C--:B-1----:R-:W-:Y:S05]  /*cf40*/  HMMA.16816.F32 R144, R200, R148.reuse, R4 ;  /* 0x00000094c890723c */ /* 0x082fea0000001804 */
[----:B------:R-:W-:Y:S01]  /*cf50*/  FADD.FTZ R73, R219, R3 ;  /* 0x00000003db497221 */ /* 0x000fe20000010000 */
[C---:B------:R-:W-:Y:S05]  /*cf60*/  HMMA.16816.F32 R140, R196.reuse, R148, R8 ;  /* 0x00000094c48c723c */ /* 0x040fea0000001808 */
[----:B------:R-:W-:Y:S01]  /*cf70*/  FADD.FTZ R4, R161, R72 ;  /* 0x00000048a1047221 */ /* 0x000fe20000010000 */
[-C--:B------:R-:W-:Y:S05]  /*cf80*/  HMMA.16816.F32 R152, R196, R150.reuse, R12 ;  /* 0x00000096c498723c */ /* 0x080fea000000180c */
[----:B------:R-:W-:Y:S01]  /*cf90*/  FADD.FTZ R0, R242, R73 ;  /* 0x00000049f2007221 */ /* 0x000fe20000010000 */
[C---:B------:R-:W-:Y:S05]  /*cfa0*/  HMMA.16816.F32 R148, R200.reuse, R150, R16 ;  /* 0x00000096c894723c */ /* 0x040fea0000001810 */
[----:B------:R-:W-:Y:S01]  /*cfb0*/  FADD.FTZ R5, R245, R0 ;  /* 0x00000000f5057221 */ /* 0x000fe20000010000 */
[----:B------:R-:W-:Y:S01]  /*cfc0*/  FADD.FTZ R3, R247, R76 ;  /* 0x0000004cf7037221 */ /* 0x000fe20000010000 */
[----:B------:R-:W-:Y:S01]  /*cfd0*/  FADD.FTZ R0, R170, R2 ;  /* 0x00000002aa007221 */ /* 0x000fe20000010000 */
[----:B------:R-:W-:Y:S02]  /*cfe0*/  FADD.FTZ R2, R163, R4 ;  /* 0x00000004a3027221 */ /* 0x000fe40000010000 */
[-C--:B------:R-:W-:Y:S03]  /*cff0*/  HMMA.16816.F32 R160, R200, R164.reuse, R20 ;  /* 0x000000a4c8a0723c */ /* 0x080fe60000001814 */
[----:B------:R-:W-:Y:S01]  /*d000*/  FADD.FTZ R5, R244, R5 ;  /* 0x00000005f4057221 */ /* 0x000fe20000010000 */
[----:B------:R-:W-:Y:S02]  /*d010*/  FADD.FTZ R3, R171, R3 ;  /* 0x00000003ab037221 */ /* 0x000fe40000010000 */
[C---:B------:R-:W-:Y:S05]  /*d020*/  HMMA.16816.F32 R156, R196.reuse, R164, R32 ;  /* 0x000000a4c49c723c */ /* 0x040fea0000001820 */
[----:B------:R-:W-:Y:S01]  /*d030*/  FADD.FTZ R4, R178, R3 ;  /* 0x00000003b2047221 */ /* 0x000fe20000010000 */
[----:B------:R-:W-:Y:S01]  /*d040*/  FADD.FTZ R9, R243, R5 ;  /* 0x00000005f3097221 */ /* 0x000fe20000010000 */
[----:B------:R-:W-:Y:S01]  /*d050*/  FADD.FTZ R3, R175, R0 ;  /* 0x00000000af037221 */ /* 0x000fe20000010000 */
[----:B------:R-:W-:Y:S03]  /*d060*/  FADD.FTZ R0, R176, R2 ;  /* 0x00000002b0007221 */ /* 0x000fe60000010000 */
[----:B------:R-:W-:Y:S01]  /*d070*/  FADD.FTZ R2, R177, R4 ;  /* 0x00000004b1027221 */ /* 0x000fe20000010000 */
[----:B------:R-:W-:Y:S01]  /*d080*/  FADD.FTZ R8, R169, R3 ;  /* 0x00000003a9087221 */ /* 0x000fe20000010000 */
[----:B------:R-:W1:Y:S01]  /*d090*/  LDSM.16.MT88.4 R4, [R222+0xb800] ;  /* 0x00b80000de04783b */ /* 0x000e620000004200 */
[----:B------:R-:W-:Y:S01]  /*d0a0*/  FADD.FTZ R3, R168, R0 ;  /* 0x00000000a8037221 */ /* 0x000fe20000010000 */
[----:B------:R-:W-:Y:S01]  /*d0b0*/  FADD.FTZ R0, R252, R2 ;  /* 0x00000002fc007221 */ /* 0x000fe20000010000 */
[-C--:B------:R-:W-:Y:S03]  /*d0c0*/  HMMA.16816.F32 R168, R196, R166.reuse, R36 ;  /* 0x000000a6c4a8723c */ /* 0x080fe60000001824 */
[----:B------:R-:W-:Y:S01]  /*d0d0*/  FADD.FTZ R8, R187, R8 ;  /* 0x00000008bb087221 */ /* 0x000fe20000010000 */
[----:B------:R-:W-:Y:S01]  /*d0e0*/  FADD.FTZ R3, R179, R3 ;  /* 0x00000003b3037221 */ /* 0x000fe20000010000 */
[----:B------:R-:W-:Y:S01]  /*d0f0*/  FADD.FTZ R2, R241, R9 ;  /* 0x00000009f1027221 */ /* 0x000fe20000010000 */
[----:B------:R-:W-:Y:S01]  /*d100*/  FADD.FTZ R0, R251, R0 ;  /* 0x00000000fb007221 */ /* 0x000fe20000010000 */
[----:B------:R-:W-:Y:S01]  /*d110*/  FADD.FTZ R8, R192, R8 ;  /* 0x00000008c0087221 */ /* 0x000fe20000010000 */
[----:B------:R-:W-:Y:S01]  /*d120*/  FADD.FTZ R3, R191, R3 ;  /* 0x00000003bf037221 */ /* 0x000fe20000010000 */
[C---:B------:R-:W-:Y:S04]  /*d130*/  HMMA.16816.F32 R164, R200.reuse, R166, R48 ;  /* 0x000000a6c8a4723c */ /* 0x040fe80000001830 */
[----:B------:R-:W-:Y:S01]  /*d140*/  FADD.FTZ R3, R190, R3 ;  /* 0x00000003be037221 */ /* 0x000fe20000010000 */
[----:B------:R-:W-:Y:S01]  /*d150*/  FADD.FTZ R2, R240, R2 ;  /* 0x00000002f0027221 */ /* 0x000fe20000010000 */
[-C--:B--2---:R-:W-:Y:S05]  /*d160*/  HMMA.16816.F32 R176, R200, R180.reuse, R24 ;  /* 0x000000b4c8b0723c */ /* 0x084fea0000001818 */
[----:B------:R-:W-:Y:S01]  /*d170*/  FADD.FTZ R9, R250, R0 ;  /* 0x00000000fa097221 */ /* 0x000fe20000010000 */
[----:B------:R-:W-:Y:S01]  /*d180*/  FADD.FTZ R0, R239, R2 ;  /* 0x00000002ef007221 */ /* 0x000fe20000010000 */
[----:B------:R-:W-:Y:S04]  /*d190*/  FADD.FTZ R2, R193, R8 ;  /* 0x00000008c1027221 */ /* 0x000fe80000010000 */
        /* <DEDUP_REMOVED lines=11> */
[----:B------:R-:W-:Y:S01]  /*d250*/  FADD.FTZ R2, R127, R0 ;  /* 0x000000007f027221 */ /* 0x000fe20000010000 */
[-C--:B------:R-:W-:Y:S04]  /*d260*/  HMMA.16816.F32 R184, R196, R182.reuse, R40 ;  /* 0x000000b6c4b8723c */ /* 0x080fe80000001828 */
[----:B------:R-:W-:Y:S01]  /*d270*/  FADD.FTZ R0, R189, R3 ;  /* 0x00000003bd007221 */ /* 0x000fe20000010000 */
[----:B------:R-:W-:Y:S01]  /*d280*/  FADD.FTZ R9, R188, R9 ;  /* 0x00000009bc097221 */ /* 0x000fe20000010000 */
[C---:B------:R-:W-:Y:S05]  /*d290*/  HMMA.16816.F32 R180, R200.reuse, R182, R44 ;  /* 0x000000b6c8b4723c */ /* 0x040fea000000182c */
[----:B------:R-:W-:Y:S01]  /*d2a0*/  FADD.FTZ R3, R119, R2 ;  /* 0x0000000277037221 */ /* 0x000fe20000010000 */
[-C--:B-1----:R-:W-:Y:S05]  /*d2b0*/  HMMA.16816.F32 R192, R200, R4.reuse, R52 ;  /* 0x00000004c8c0723c */ /* 0x082fea0000001834 */
[----:B------:R-:W-:Y:S01]  /*d2c0*/  FADD.FTZ R3, R106, R3 ;  /* 0x000000036a037221 */ /* 0x000fe20000010000 */
[C---:B------:R-:W-:Y:S05]  /*d2d0*/  HMMA.16816.F32 R188, R196.reuse, R4, R56 ;  /* 0x00000004c4bc723c */ /* 0x040fea0000001838 */
[----:B------:R-:W-:Y:S01]  /*d2e0*/  FADD.FTZ R8, R129, R8 ;  /* 0x0000000881087221 */ /* 0x000fe20000010000 */
[----:B------:R-:W-:Y:S01]  /*d2f0*/  FADD.FTZ R10, R118, R0 ;  /* 0x00000000760a7221 */ /* 0x000fe20000010000 */
[----:B------:R-:W-:Y:S01]  /*d300*/  FADD.FTZ R0, R116, R9 ;  /* 0x0000000974007221 */ /* 0x000fe20000010000 */
[-C--:B------:R-:W-:Y:S03]  /*d310*/  HMMA.16816.F32 R196, R196, R6.reuse, R60 ;  /* 0x00000006c4c4723c */ /* 0x080fe6000000183c */
[----:B------:R-:W-:Y:S01]  /*d320*/  FADD.FTZ R8, R128, R8 ;  /* 0x0000000880087221 */ /* 0x000fe20000010000 */
[----:B------:R-:W-:Y:S02]  /*d330*/  FADD.FTZ R9, R117, R10 ;  /* 0x0000000a75097221 */ /* 0x000fe40000010000 */
[----:B------:R-:W-:Y:S05]  /*d340*/  HMMA.16816.F32 R200, R200, R6, R64 ;  /* 0x00000006c8c8723c */ /* 0x000fea0000001840 */
[----:B------:R-:W-:Y:S01]  /*d350*/  FADD.FTZ R9, R114, R9 ;  /* 0x0000000972097221 */ /* 0x000fe20000010000 */
[----:B------:R-:W-:Y:S01]  /*d360*/  FADD.FTZ R2, R108, R8 ;  /* 0x000000086c027221 */ /* 0x000fe20000010000 */
[----:B------:R-:W-:Y:S04]  /*d370*/  FADD.FTZ R8, R115, R0 ;  /* 0x0000000073087221 */ /* 0x000fe80000010000 */
[----:B------:R-:W-:Y:S01]  /*d380*/  FADD.FTZ R8, R112, R8 ;  /* 0x0000000870087221 */ /* 0x000fe20000010000 */
[----:B------:R-:W-:Y:S01]  /*d390*/  FADD.FTZ R0, R105, R2 ;  /* 0x0000000269007221 */ /* 0x000fe20000010000 */
[----:B------:R-:W-:Y:S02]  /*d3a0*/  FADD.FTZ R2, R107, R3 ;  /* 0x000000036b027221 */ /* 0x000fe40000010000 */
[----:B------:R-:W-:Y:S01]  /*d3b0*/  FADD.FTZ R5, R109, R8 ;  /* 0x000000086d057221 */ /* 0x000fe20000010000 */
[----:B------:R-:W-:Y:S01]  /*d3c0*/  FADD.FTZ R3, R103, R0 ;  /* 0x0000000067037221 */ /* 0x000fe20000010000 */
[----:B------:R-:W-:Y:S01]  /*d3d0*/  FADD.FTZ R0, R110, R2 ;  /* 0x000000026e007221 */ /* 0x000fe20000010000 */
[----:B------:R-:W-:Y:S02]  /*d3e0*/  FADD.FTZ R2, R113, R9 ;  /* 0x0000000971027221 */ /* 0x000fe40000010000 */
        /* <DEDUP_REMOVED lines=19> */
[----:B------:R-:W-:Y:S01]  /*d520*/  STL [R1+0x18], R5 ;  /* 0x0000180501007387 */ /* 0x000fe20000100800 */
[----:B------:R-:W-:Y:S03]  /*d530*/  MOV R137, R134 ;  /* 0x0000008600897202 */ /* 0x000fe60000000f00 */
[----:B------:R1:W-:Y:S04]  /*d540*/  STL [R1+0x1c], R3 ;  /* 0x00001c0301007387 */ /* 0x0003e80000100800 */
[----:B------:R-:W-:Y:S04]  /*d550*/  STL [R1+0x20], R2 ;  /* 0x0000200201007387 */ /* 0x000fe80000100800 */
[----:B------:R-:W-:Y:S04]  /*d560*/  STL [R1+0x24], R0 ;  /* 0x0000240001007387 */ /* 0x000fe80000100800 */
[----:B------:R2:W-:Y:S01]  /*d570*/  STL [R1], R133 ;  /* 0x0000008501007387 */ /* 0x0005e20000100800 */
[----:B-1----:R-:W-:Y:S02]  /*d580*/  MOV R3, R136 ;  /* 0x0000008800037202 */ /* 0x002fe40000000f00 */
[----:B--2---:R-:W-:Y:S01]  /*d590*/  MOV R133, R135 ;  /* 0x0000008700857202 */ /* 0x004fe20000000f00 */
[----:B------:R-:W-:Y:S06]  /*d5a0*/  @P0 BRA `(.L_x_7) ;  /* 0xffffffac00e00947 */ /* 0x000fec000383ffff */
.L_x_6:
[----:B------:R-:W2:Y:S04]  /*d5b0*/  LDL.LU R2, [R1+0x18] ;  /* 0x0000180001027983 */ /* 0x000ea80000300800 */
[----:B------:R-:W3:Y:S04]  /*d5c0*/  LDL.LU R16, [R1+0x1c] ;  /* 0x00001c0001107983 */ /* 0x000ee80000300800 */
[----:B------:R-:W4:Y:S04]  /*d5d0*/  LDL.LU R15, [R1+0x20] ;  /* 0x00002000010f7983 */ /* 0x000f280000300800 */
[----:B------:R-:W4:Y:S04]  /*d5e0*/  LDL.LU R14, [R1+0x24] ;  /* 0x00002400010e7983 */ /* 0x000f280000300800 */
[----:B------:R-:W4:Y:S01]  /*d5f0*/  LDL R13, [R1+0x54] ;  /* 0x00005400010d7983 */ /* 0x000f220000100800 */
[----:B------:R-:W1:Y:S01]  /*d600*/  S2UR UR4, SR_CgaCtaId ;  /* 0x00000000000479c3 */ /* 0x000e620000008800 */
[----:B------:R-:W-:Y:S01]  /*d610*/  UMOV UR5, 0x400 ;  /* 0x0000040000057882 */ /* 0x000fe20000000000 */
[----:B------:R-:W-:Y:S01]  /*d620*/  MOV R36, 0x20 ;  /* 0x0000002000247802 */ /* 0x000fe20000000f00 */
[----:B------:R-:W1:Y:S02]  /*d630*/  S2R R12, SR_TID.X ;  /* 0x00000000000c7919 */ /* 0x000e640000002100 */
[----:B-1----:R-:W-:Y:S01]  /*d640*/  ULEA UR4, UR4, UR5, 0x18 ;  /* 0x0000000504047291 */ /* 0x002fe2000f8ec03f */
[----:B------:R-:W-:-:S04]  /*d650*/  SHF.R.S32.HI R5, RZ, 0x1f, R12 ;  /* 0x0000001fff057819 */ /* 0x000fc8000001140c */
[----:B------:R-:W-:-:S04]  /*d660*/  LEA.HI R3, R5, R12, RZ, 0x2 ;  /* 0x0000000c05037211 */ /* 0x000fc800078f10ff */
[--C-:B------:R-:W-:Y:S01]  /*d670*/  SHF.R.S32.HI R4, RZ, 0x2, R3.reuse ;  /* 0x00000002ff047819 */ /* 0x100fe20000011403 */
[----:B--2---:R-:W1:Y:S04]  /*d680*/  SHFL.BFLY PT, R0, R2, 0x2, 0x1f ;  /* 0x0c401f0002007f89 */ /* 0x004e6800000e0000 */
[----:B---3--:R-:W2:Y:S04]  /*d690*/  SHFL.BFLY PT, R7, R16, 0x2, 0x1f ;  /* 0x0c401f0010077f89 */ /* 0x008ea800000e0000 */
[----:B----4-:R-:W3:Y:S04]  /*d6a0*/  SHFL.BFLY PT, R6, R15, 0x2, 0x1f ;  /* 0x0c401f000f067f89 */ /* 0x010ee800000e0000 */
[----:B------:R-:W-:Y:S01]  /*d6b0*/  SHFL.BFLY PT, R9, R14, 0x2, 0x1f ;  /* 0x0c401f000e097f89 */ /* 0x000fe200000e0000 */
[----:B------:R-:W-:Y:S01]  /*d6c0*/  ISETP.NE.AND P3, PT, R13, -0x1, PT ;  /* 0xffffffff0d00780c */ /* 0x000fe20003f65270 */
[----:B-1----:R-:W-:Y:S01]  /*d6d0*/  FADD.FTZ R0, R0, R2 ;  /* 0x0000000200007221 */ /* 0x002fe20000010000 */
[----:B------:R-:W-:-:S02]  /*d6e0*/  SHF.R.S32.HI R2, RZ, 0x1f, R3 ;  /* 0x0000001fff027819 */ /* 0x000fc40000011403 */
[----:B------:R-:W-:Y:S01]  /*d6f0*/  LOP3.LUT R3, R3, 0x3ffffffc, RZ, 0xc0, !PT ;  /* 0x3ffffffc03037812 */ /* 0x000fe200078ec0ff */
[----:B--2---:R-:W-:Y:S01]  /*d700*/  FADD.FTZ R7, R7, R16 ;  /* 0x0000001007077221 */ /* 0x004fe20000010000 */
[----:B------:R-:W1:Y:S01]  /*d710*/  SHFL.BFLY PT, R8, R0, 0x1, 0x1f ;  /* 0x0c201f0000087f89 */ /* 0x000e6200000e0000 */
[----:B------:R-:W-:-:S06]  /*d720*/  LEA.HI R2, R2, R4, RZ, 0x3 ;  /* 0x0000000402027211 */ /* 0x000fcc00078f18ff */
[----:B------:R-:W2:Y:S01]  /*d730*/  @P3 LDC.64 R10, c[0x0][0x298] ;  /* 0x0000a600ff0a3b82 */ /* 0x000ea20000000a00 */
[----:B---3--:R-:W-:Y:S01]  /*d740*/  FADD.FTZ R6, R6, R15 ;  /* 0x0000000f06067221 */ /* 0x008fe20000010000 */
[----:B------:R3:W4:Y:S01]  /*d750*/  SHFL.BFLY PT, R40, R7, 0x1, 0x1f ;  /* 0x0c201f0007287f89 */ /* 0x00072200000e0000 */
[----:B------:R-:W-:-:S03]  /*d760*/  LOP3.LUT R2, R2, 0xfffffff8, RZ, 0xc0, !PT ;  /* 0xfffffff802027812 */ /* 0x000fc600078ec0ff */
[----:B------:R3:W2:Y:S02]  /*d770*/  SHFL.BFLY PT, R42, R6, 0x1, 0x1f ;  /* 0x0c201f00062a7f89 */ /* 0x0006a400000e0000 */
[----:B------:R-:W-:Y:S01]  /*d780*/  IMAD.IADD R2, R4, 0x1, -R2 ;  /* 0x0000000104027824 */ /* 0x000fe200078e0a02 */
[----:B------:R-:W-:-:S03]  /*d790*/  LEA.HI R4, R5, R12, RZ, 0x5 ;  /* 0x0000000c05047211 */ /* 0x000fc600078f28ff */
[C---:B------:R-:W-:Y:S01]  /*d7a0*/  IMAD.SHL.U32 R5, R2.reuse, 0x40, RZ ;  /* 0x0000004002057824 */ /* 0x040fe200078e00ff */
[----:B------:R-:W-:Y:S02]  /*d7b0*/  SHF.R.S32.HI R41, RZ, 0x5, R4 ;  /* 0x00000005ff297819 */ /* 0x000fe40000011404 */
[----:B------:R-:W-:-:S05]  /*d7c0*/  R2P PR, R2, 0x6 ;  /* 0x0000000602007804 */ /* 0x000fca0000000000 */
[----:B------:R-:W-:Y:S01]  /*d7d0*/  SEL R36, R36, 0xffffffe0, !P1 ;  /* 0xffffffe024247807 */ /* 0x000fe20004800000 */
[----:B-1----:R-:W-:Y:S01]  /*d7e0*/  FADD.FTZ R43, R0, R8 ;  /* 0x00000008002b7221 */ /* 0x002fe20000010000 */
[----:B------:R-:W-:Y:S01]  /*d7f0*/  IMAD.IADD R0, R12, 0x1, -R3 ;  /* 0x000000010c007824 */ /* 0x000fe200078e0a03 */
[----:B------:R-:W-:Y:S01]  /*d800*/  LOP3.LUT R3, R5, 0x1c0, RZ, 0xc0, !PT ;  /* 0x000001c005037812 */ /* 0x000fe200078ec0ff */
[----:B--2---:R-:W-:Y:S02]  /*d810*/  @P3 IMAD.WIDE.U32 R4, R13, R10, RZ ;  /* 0x0000000a0d043225 */ /* 0x004fe400078e00ff */
[----:B------:R-:W-:Y:S02]  /*d820*/  FSETP.NE.FTZ.AND P0, PT, R43, RZ, PT ;  /* 0x000000ff2b00720b */ /* 0x000fe40003f15000 */
[----:B------:R-:W-:Y:S01]  /*d830*/  LEA.HI R3, R3, R3, RZ, 0x1d ;  /* 0x0000000303037211 */ /* 0x000fe200078fe8ff */
[----:B------:R-:W-:Y:S02]  /*d840*/  IMAD R0, R41, 0x200, R0 ;  /* 0x0000020029007824 */ /* 0x000fe400078e0200 */
[----:B------:R-:W-:-:S02]  /*d850*/  @P3 IMAD R46, R13, R11, R5 ;  /* 0x0000000b0d2e3224 */ /* 0x000fc400078e0205 */
[----:B------:R-:W-:Y:S02]  /*d860*/  IMAD.U32 R21, R0, 0x2, R3 ;  /* 0x0000000200157824 */ /* 0x000fe400078e0003 */
[----:B------:R-:W-:Y:S01]  /*d870*/  FADD.FTZ R3, R9, R14 ;  /* 0x0000000e09037221 */ /* 0x000fe20000010000 */
[----:B------:R-:W-:Y:S01]  /*d880*/  @P3 IMAD.MOV.U32 R45, RZ, RZ, R4 ;  /* 0x000000ffff2d3224 */ /* 0x000fe200078e0004 */
[----:B------:R-:W-:Y:S02]  /*d890*/  MOV R0, 0x3f800000 ;  /* 0x3f80000000007802 */ /* 0x000fe40000000f00 */
[----:B------:R-:W-:Y:S01]  /*d8a0*/  LEA R21, R21, UR4, 0x1 ;  /* 0x0000000415157c11 */ /* 0x000fe2000f8e08ff */
[----:B------:R3:W1:Y:S04]  /*d8b0*/  SHFL.BFLY PT, R11, R3, 0x1, 0x1f ;  /* 0x0c201f00030b7f89 */ /* 0x00066800000e0000 */
[----:B------:R-:W-:-:S02]  /*d8c0*/  VIADD R24, R21, 0x40 ;  /* 0x0000004015187836 */ /* 0x000fc40000000000 */
[----:B------:R-:W-:Y:S01]  /*d8d0*/  @P2 VIADD R24, R21, 0xffffffc0 ;  /* 0xffffffc015182836 */ /* 0x000fe20000000000 */
[----:B----4-:R-:W-:Y:S06]  /*d8e0*/  @P3 BRA `(.L_x_10) ;  /* 0x0000000000203947 */ /* 0x010fec0003800000 */
[----:B------:R-:W2:Y:S01]  /*d8f0*/  S2R R12, SR_CTAID.Y ;  /* 0x00000000000c7919 */ /* 0x000ea20000002600 */
[----:B------:R-:W4:Y:S01]  /*d900*/  LDC.64 R8, c[0x0][0x290] ;  /* 0x0000a400ff087b82 */ /* 0x000f220000000a00 */
[----:B--2---:R-:W-:Y:S01]  /*d910*/  SHF.R.S32.HI R10, RZ, 0x1f, R12 ;  /* 0x0000001fff0a7819 */ /* 0x004fe2000001140c */
[----:B----4-:R-:W-:-:S04]  /*d920*/  IMAD.WIDE.U32 R4, R12, R8, RZ ;  /* 0x000000080c047225 */ /* 0x010fc800078e00ff */
[----:B------:R-:W-:Y:S01]  /*d930*/  IMAD R10, R10, R8, RZ ;  /* 0x000000080a0a7224 */ /* 0x000fe200078e02ff */
[----:B------:R-:W-:-:S03]  /*d940*/  MOV R45, R4 ;  /* 0x00000004002d7202 */ /* 0x000fc60000000f00 */
[----:B------:R-:W-:-:S05]  /*d950*/  IMAD R9, R12, R9, R10 ;  /* 0x000000090c097224 */ /* 0x000fca00078e020a */
[----:B------:R-:W-:Y:S02]  /*d960*/  IADD3 R46, R5, R9, RZ ;  /* 0x00000009052e7210 */ /* 0x000fe40007ffe0ff */
.L_x_10:
[----:B------:R-:W-:Y:S01]  /*d970*/  ULDC.U8 UR4, c[0x0][0x3d8] ;  /* 0x0000f60000047ab9 */ /* 0x000fe20000000000 */
[----:B------:R2:W4:Y:S01]  /*d980*/  @P0 MUFU.RCP R0, R43 ;  /* 0x0000002b00000308 */ /* 0x0005220000001000 */
[----:B------:R-:W-:Y:S01]  /*d990*/  ISETP.NE.AND P2, PT, RZ, UR4, PT ;  /* 0x00000004ff007c0c */ /* 0x000fe2000bf45270 */
[----:B------:R-:W-:Y:S01]  /*d9a0*/  ULDC.U8 UR4, c[0x0][0x3d9] ;  /* 0x0000f64000047ab9 */ /* 0x000fe20000000000 */
[----:B------:R-:W-:Y:S01]  /*d9b0*/  FADD.FTZ R40, R7, R40 ;  /* 0x0000002807287221 */ /* 0x000fe20000010000 */
[----:B-1----:R-:W-:Y:S01]  /*d9c0*/  FADD.FTZ R44, R3, R11 ;  /* 0x0000000b032c7221 */ /* 0x002fe20000010000 */
[----:B------:R-:W-:Y:S01]  /*d9d0*/  ISETP.NE.OR P1, PT, RZ, UR4, !P2 ;  /* 0x00000004ff007c0c */ /* 0x000fe2000d725670 */
[----:B------:R-:W-:Y:S01]  /*d9e0*/  FADD.FTZ R42, R6, R42 ;  /* 0x0000002a062a7221 */ /* 0x000fe20000010000 */
[----:B------:R-:W-:Y:S01]  /*d9f0*/  PLOP3.LUT P5, PT, PT, PT, PT, 0x8, 0x0 ;  /* 0x000000000000781c */ /* 0x000fe20003fae170 */
[----:B---3--:R-:W-:Y:S01]  /*da00*/  IMAD.MOV.U32 R3, RZ, RZ, 0x3f800000 ;  /* 0x3f800000ff037424 */ /* 0x008fe200078e00ff */
[----:B------:R-:W-:-:S02]  /*da10*/  FSETP.NE.FTZ.AND P4, PT, R40, RZ, PT ;  /* 0x000000ff2800720b */ /* 0x000fc40003f95000 */
[----:B------:R-:W-:-:S07]  /*da20*/  CS2R R38, SRZ ;  /* 0x0000000000267805 */ /* 0x000fce000001ff00 */
[----:B--2-4-:R-:W-:Y:S05]  /*da30*/  @P1 BRA `(.L_x_11) ;  /* 0x00000000001c1947 */ /* 0x014fea0003800000 */
[----:B------:R-:W1:Y:S01]  /*da40*/  S2R R4, SR_CTAID.Y ;  /* 0x0000000000047919 */ /* 0x000e620000002600 */
[----:B------:R-:W1:Y:S01]  /*da50*/  LDC R5, c[0x0][0x2c4] ;  /* 0x0000b100ff057b82 */ /* 0x000e620000000800 */
[----:B------:R-:W-:Y:S01]  /*da60*/  PLOP3.LUT P5, PT, PT, PT, PT, 0x80, 0x0 ;  /* 0x000000000000781c */ /* 0x000fe20003faf070 */
[----:B-1----:R-:W-:-:S05]  /*da70*/  IMAD R4, R4, R5, RZ ;  /* 0x0000000504047224 */ /* 0x002fca00078e02ff */
[----:B------:R-:W-:-:S04]  /*da80*/  SEL R4, R4, R13, !P3 ;  /* 0x0000000d04047207 */ /* 0x000fc80005800000 */
[--C-:B------:R-:W-:Y:S01]  /*da90*/  SHF.R.S32.HI R39, RZ, 0x1f, R4.reuse ;  /* 0x0000001fff277819 */ /* 0x100fe20000011404 */
[----:B------:R-:W-:-:S07]  /*daa0*/  IMAD.MOV.U32 R38, RZ, RZ, R4 ;  /* 0x000000ffff267224 */ /* 0x000fce00078e0004 */
.L_x_11:
[----:B------:R-:W2:Y:S01]  /*dab0*/  LDL R47, [R1+0x28] ;  /* 0x00002800012f7983 */ /* 0x000ea20000100800 */
[----:B------:R-:W-:Y:S01]  /*dac0*/  ISETP.NE.AND P1, PT, RZ, UR4, PT ;  /* 0x00000004ff007c0c */ /* 0x000fe2000bf25270 */
[----:B------:R-:W-:Y:S01]  /*dad0*/  FMUL.FTZ R144, R0, R144 ;  /* 0x0000009000907220 */ /* 0x000fe20000410000 */
[----:B------:R-:W-:Y:S01]  /*dae0*/  LOP3.LUT R2, R2, 0x1, RZ, 0xc0, !PT ;  /* 0x0000000102027812 */ /* 0x000fe200078ec0ff */
[C---:B------:R-:W-:Y:S01]  /*daf0*/  FMUL.FTZ R6, R0.reuse, R145 ;  /* 0x0000009100067220 */ /* 0x040fe20000410000 */
[----:B------:R-:W-:Y:S01]  /*db00*/  MOV R37, 0x10 ;  /* 0x0000001000257802 */ /* 0x000fe20000000f00 */
[----:B------:R-:W-:Y:S01]  /*db10*/  FMUL.FTZ R148, R0, R148 ;  /* 0x0000009400947220 */ /* 0x000fe20000410000 */
[----:B------:R-:W-:Y:S01]  /*db20*/  ISETP.NE.U32.AND P6, PT, R2, 0x1, PT ;  /* 0x000000010200780c */ /* 0x000fe20003fc5070 */
[----:B------:R-:W-:Y:S01]  /*db30*/  FMUL.FTZ R149, R0, R149 ;  /* 0x0000009500957220 */ /* 0x000fe20000410000 */
[----:B------:R-:W-:Y:S01]  /*db40*/  FSETP.NE.FTZ.AND P3, PT, R42, RZ, PT ;  /* 0x000000ff2a00720b */ /* 0x000fe20003f75000 */
[C---:B------:R-:W-:Y:S01]  /*db50*/  FMUL.FTZ R160, R0.reuse, R160 ;  /* 0x000000a000a07220 */ /* 0x040fe20000410000 */
[----:B------:R-:W-:Y:S01]  /*db60*/  SEL R37, R37, 0xfffffff0, P6 ;  /* 0xfffffff025257807 */ /* 0x000fe20003000000 */
[C---:B------:R-:W-:Y:S01]  /*db70*/  FMUL.FTZ R11, R0.reuse, R161 ;  /* 0x000000a1000b7220 */ /* 0x040fe20000410000 */
[----:B------:R-:W-:Y:S01]  /*db80*/  PLOP3.LUT P6, PT, PT, PT, PT, 0x8, 0x0 ;  /* 0x000000000000781c */ /* 0x000fe20003fce170 */
[C---:B------:R-:W-:Y:S01]  /*db90*/  FMUL.FTZ R164, R0.reuse, R164 ;  /* 0x000000a400a47220 */ /* 0x040fe20000410000 */
[----:B------:R-:W-:Y:S01]  /*dba0*/  @!P1 PLOP3.LUT P6, PT, P2, PT, PT, 0x80, 0x0 ;  /* 0x000000000000981c */ /* 0x000fe200017cf070 */
[----:B------:R-:W-:Y:S01]  /*dbb0*/  FMUL.FTZ R9, R0, R165 ;  /* 0x000000a500097220 */ /* 0x000fe20000410000 */
[----:B------:R-:W-:Y:S01]  /*dbc0*/  FSETP.NE.FTZ.AND P2, PT, R44, RZ, PT ;  /* 0x000000ff2c00720b */ /* 0x000fe20003f55000 */
[C---:B------:R-:W-:Y:S01]  /*dbd0*/  FMUL.FTZ R176, R0.reuse, R176 ;  /* 0x000000b000b07220 */ /* 0x040fe20000410000 */
[C---:B------:R-:W-:Y:S01]  /*dbe0*/  FMUL.FTZ R17, R0.reuse, R177 ;  /* 0x000000b100117220 */ /* 0x040fe20000410000 */
[C---:B------:R-:W-:Y:S01]  /*dbf0*/  FMUL.FTZ R180, R0.reuse, R180 ;  /* 0x000000b400b47220 */ /* 0x040fe20000410000 */
[C---:B------:R-:W-:Y:S01]  /*dc00*/  FMUL.FTZ R20, R0.reuse, R181 ;  /* 0x000000b500147220 */ /* 0x040fe20000410000 */
[C---:B------:R-:W-:Y:S01]  /*dc10*/  FMUL.FTZ R192, R0.reuse, R192 ;  /* 0x000000c000c07220 */ /* 0x040fe20000410000 */
[C---:B------:R-:W-:Y:S01]  /*dc20*/  FMUL.FTZ R33, R0.reuse, R193 ;  /* 0x000000c100217220 */ /* 0x040fe20000410000 */
[C---:B------:R-:W-:Y:S01]  /*dc30*/  FMUL.FTZ R200, R0.reuse, R200 ;  /* 0x000000c800c87220 */ /* 0x040fe20000410000 */
[----:B------:R-:W-:Y:S01]  /*dc40*/  FMUL.FTZ R29, R0, R201 ;  /* 0x000000c9001d7220 */ /* 0x000fe20000410000 */
[----:B------:R-:W-:Y:S01]  /*dc50*/  MOV R2, 0x3f800000 ;  /* 0x3f80000000027802 */ /* 0x000fe20000000f00 */
[----:B------:R-:W1:Y:S01]  /*dc60*/  @P4 MUFU.RCP R3, R40 ;  /* 0x0000002800034308 */ /* 0x000e620000001000 */
[----:B------:R-:W-:Y:S01]  /*dc70*/  MOV R0, 0x3f800000 ;  /* 0x3f80000000007802 */ /* 0x000fe20000000f00 */
[----:B------:R-:W3:Y:S01]  /*dc80*/  S2UR UR4, SR_CTAID.X ;  /* 0x00000000000479c3 */ /* 0x000ee20000002500 */
[----:B------:R-:W-:Y:S01]  /*dc90*/  F2FP.F16.F32.PACK_AB R6, R6, R144 ;  /* 0x000000900606723e */ /* 0x000fe200000000ff */
[----:B------:R-:W-:Y:S01]  /*dca0*/  BSSY B0, `(.L_x_12) ;  /* 0x00000e3000007945 */ /* 0x000fe20003800000 */
[----:B------:R-:W-:-:S02]  /*dcb0*/  F2FP.F16.F32.PACK_AB R11, R11, R160 ;  /* 0x000000a00b0b723e */ /* 0x000fc400000000ff */
[----:B------:R-:W-:Y:S01]  /*dcc0*/  F2FP.F16.F32.PACK_AB R9, R9, R164 ;  /* 0x000000a40909723e */ /* 0x000fe200000000ff */
[----:B------:R-:W4:Y:S01]  /*dcd0*/  @P3 MUFU.RCP R2, R42 ;  /* 0x0000002a00023308 */ /* 0x000f220000001000 */
[----:B------:R-:W-:Y:S01]  /*dce0*/  STS [R21], R6 ;  /* 0x0000000615007388 */ /* 0x000fe20000000800 */
[----:B------:R-:W-:Y:S02]  /*dcf0*/  F2FP.F16.F32.PACK_AB R17, R17, R176 ;  /* 0x000000b01111723e */ /* 0x000fe400000000ff */
[----:B------:R-:W-:Y:S02]  /*dd00*/  F2FP.F16.F32.PACK_AB R20, R20, R180 ;  /* 0x000000b41414723e */ /* 0x000fe400000000ff */
[----:B------:R-:W-:Y:S02]  /*dd10*/  F2FP.F16.F32.PACK_AB R33, R33, R192 ;  /* 0x000000c02121723e */ /* 0x000fe400000000ff */
[----:B------:R-:W3:Y:S01]  /*dd20*/  @P2 MUFU.RCP R0, R44 ;  /* 0x0000002c00002308 */ /* 0x000ee20000001000 */
[C---:B-1----:R-:W-:Y:S01]  /*dd30*/  FMUL.FTZ R146, R3.reuse, R146 ;  /* 0x0000009203927220 */ /* 0x042fe20000410000 */
[C---:B------:R-:W-:Y:S01]  /*dd40*/  FMUL.FTZ R5, R3.reuse, R147 ;  /* 0x0000009303057220 */ /* 0x040fe20000410000 */
[C---:B------:R-:W-:Y:S01]  /*dd50*/  FMUL.FTZ R150, R3.reuse, R150 ;  /* 0x0000009603967220 */ /* 0x040fe20000410000 */
[C---:B------:R-:W-:Y:S01]  /*dd60*/  FMUL.FTZ R151, R3.reuse, R151 ;  /* 0x0000009703977220 */ /* 0x040fe20000410000 */
[C---:B------:R-:W-:Y:S01]  /*dd70*/  FMUL.FTZ R162, R3.reuse, R162 ;  /* 0x000000a203a27220 */ /* 0x040fe20000410000 */
[----:B------:R-:W-:Y:S01]  /*dd80*/  FMUL.FTZ R10, R3, R163 ;  /* 0x000000a3030a7220 */ /* 0x000fe20000410000 */
[----:B------:R-:W-:Y:S01]  /*dd90*/  F2FP.F16.F32.PACK_AB R5, R5, R146 ;  /* 0x000000920505723e */ /* 0x000fe200000000ff */
[C---:B------:R-:W-:Y:S01]  /*dda0*/  FMUL.FTZ R166, R3.reuse, R166 ;  /* 0x000000a603a67220 */ /* 0x040fe20000410000 */
[C---:B----4-:R-:W-:Y:S01]  /*ddb0*/  FMUL.FTZ R140, R2.reuse, R140 ;  /* 0x0000008c028c7220 */ /* 0x050fe20000410000 */
[C---:B------:R-:W-:Y:S01]  /*ddc0*/  FMUL.FTZ R4, R2.reuse, R141 ;  /* 0x0000008d02047220 */ /* 0x040fe20000410000 */
        /* <DEDUP_REMOVED lines=14> */
[C---:B---3--:R-:W-:Y:S01]  /*deb0*/  FMUL.FTZ R143, R0.reuse, R143 ;  /* 0x0000008f008f7220 */ /* 0x048fe20000410000 */
        /* <DEDUP_REMOVED lines=24> */
[----:B------:R-:W-:Y:S01]  /*e040*/  F2FP.F16.F32.PACK_AB R2, R151, R150 ;  /* 0x000000969702723e */ /* 0x000fe200000000ff */
[----:B------:R1:W-:Y:S01]  /*e050*/  STS [R21+0x400], R5 ;  /* 0x0004000515007388 */ /* 0x0003e20000000800 */
[----:B------:R-:W-:-:S02]  /*e060*/  IADD3 R0, R21, R37, RZ ;  /* 0x0000002515007210 */ /* 0x000fc40007ffe0ff */
[----:B------:R-:W-:Y:S02]  /*e070*/  F2FP.F16.F32.PACK_AB R3, R149, R148 ;  /* 0x000000949503723e */ /* 0x000fe400000000ff */
[----:B------:R-:W-:Y:S01]  /*e080*/  F2FP.F16.F32.PACK_AB R4, R4, R140 ;  /* 0x0000008c0404723e */ /* 0x000fe200000000ff */
[----:B------:R3:W-:Y:S01]  /*e090*/  STS [R0+0x400], R2 ;  /* 0x0004000200007388 */ /* 0x0007e20000000800 */
[----:B------:R-:W-:Y:S02]  /*e0a0*/  F2FP.F16.F32.PACK_AB R7, R143, R7 ;  /* 0x000000078f07723e */ /* 0x000fe400000000ff */
[----:B------:R-:W-:Y:S01]  /*e0b0*/  F2FP.F16.F32.PACK_AB R13, R13, R152 ;  /* 0x000000980d0d723e */ /* 0x000fe200000000ff */
[----:B------:R4:W-:Y:S01]  /*e0c0*/  STS [R0], R3 ;  /* 0x0000000300007388 */ /* 0x0009e20000000800 */
[----:B------:R-:W-:Y:S02]  /*e0d0*/  F2FP.F16.F32.PACK_AB R12, R155, R12 ;  /* 0x0000000c9b0c723e */ /* 0x000fe400000000ff */
[----:B------:R-:W-:Y:S01]  /*e0e0*/  F2FP.F16.F32.PACK_AB R10, R10, R162 ;  /* 0x000000a20a0a723e */ /* 0x000fe200000000ff */
[----:B------:R4:W-:Y:S01]  /*e0f0*/  STS [R21+0x2000], R4 ;  /* 0x0020000415007388 */ /* 0x0009e20000000800 */
[----:B------:R-:W-:-:S02]  /*e100*/  F2FP.F16.F32.PACK_AB R8, R8, R166 ;  /* 0x000000a60808723e */ /* 0x000fc400000000ff */
[----:B------:R-:W-:Y:S01]  /*e110*/  F2FP.F16.F32.PACK_AB R16, R16, R156 ;  /* 0x0000009c1010723e */ /* 0x000fe200000000ff */
[----:B------:R-:W-:Y:S01]  /*e120*/  STS [R21+0x2400], R7 ;  /* 0x0024000715007388 */ /* 0x000fe20000000800 */
[----:B------:R-:W-:Y:S02]  /*e130*/  F2FP.F16.F32.PACK_AB R15, R159, R15 ;  /* 0x0000000f9f0f723e */ /* 0x000fe400000000ff */
[----:B------:R-:W-:Y:S01]  /*e140*/  F2FP.F16.F32.PACK_AB R14, R14, R168 ;  /* 0x000000a80e0e723e */ /* 0x000fe200000000ff */
[----:B------:R4:W-:Y:S01]  /*e150*/  STS [R0+0x2000], R13 ;  /* 0x0020000d00007388 */ /* 0x0009e20000000800 */
[----:B------:R-:W-:Y:S02]  /*e160*/  F2FP.F16.F32.PACK_AB R18, R171, R18 ;  /* 0x00000012ab12723e */ /* 0x000fe400000000ff */
[----:B------:R-:W-:Y:S01]  /*e170*/  F2FP.F16.F32.PACK_AB R23, R23, R178 ;  /* 0x000000b21717723e */ /* 0x000fe200000000ff */
[----:B------:R4:W-:Y:S01]  /*e180*/  STS [R0+0x2400], R12 ;  /* 0x0024000c00007388 */ /* 0x0009e20000000800 */
[----:B------:R-:W-:Y:S01]  /*e190*/  F2FP.F16.F32.PACK_AB R19, R19, R182 ;  /* 0x000000b61313723e */ /* 0x000fe200000000ff */
[----:B-1----:R-:W1:Y:S01]  /*e1a0*/  @!P1 LDC R5, c[0x0][0x2c4] ;  /* 0x0000b100ff059b82 */ /* 0x002e620000000800 */
[----:B------:R-:W-:-:S02]  /*e1b0*/  F2FP.F16.F32.PACK_AB R22, R22, R172 ;  /* 0x000000ac1616723e */ /* 0x000fc400000000ff */
[-C--:B---3--:R-:W-:Y:S02]  /*e1c0*/  IADD3 R2, R21, R36.reuse, RZ ;  /* 0x0000002415027210 */ /* 0x088fe40007ffe0ff */
[----:B------:R-:W-:Y:S02]  /*e1d0*/  F2FP.F16.F32.PACK_AB R25, R175, R25 ;  /* 0x00000019af19723e */ /* 0x000fe400000000ff */
[----:B----4-:R-:W-:Y:S01]  /*e1e0*/  IADD3 R3, R0, R36, RZ ;  /* 0x0000002400037210 */ /* 0x010fe20007ffe0ff */
[----:B------:R3:W-:Y:S01]  /*e1f0*/  STS [R2], R11 ;  /* 0x0000000b02007388 */ /* 0x0007e20000000800 */
[----:B------:R-:W-:Y:S02]  /*e200*/  F2FP.F16.F32.PACK_AB R35, R35, R184 ;  /* 0x000000b82323723e */ /* 0x000fe400000000ff */
[----:B------:R-:W-:Y:S01]  /*e210*/  IADD3 R4, R36, 0x400, R24 ;  /* 0x0000040024047810 */ /* 0x000fe20007ffe018 */
[----:B------:R-:W-:Y:S01]  /*e220*/  STS [R2+0x400], R10 ;  /* 0x0004000a02007388 */ /* 0x000fe20000000800 */
[----:B------:R-:W-:-:S02]  /*e230*/  F2FP.F16.F32.PACK_AB R34, R187, R34 ;  /* 0x00000022bb22723e */ /* 0x000fc400000000ff */
[----:B------:R-:W-:Y:S01]  /*e240*/  F2FP.F16.F32.PACK_AB R32, R32, R194 ;  /* 0x000000c22020723e */ /* 0x000fe200000000ff */
[----:B------:R-:W-:Y:S01]  /*e250*/  STS [R3], R9 ;  /* 0x0000000903007388 */ /* 0x000fe20000000800 */
[----:B------:R-:W-:Y:S02]  /*e260*/  F2FP.F16.F32.PACK_AB R29, R29, R200 ;  /* 0x000000c81d1d723e */ /* 0x000fe400000000ff */
[----:B------:R-:W-:Y:S01]  /*e270*/  F2FP.F16.F32.PACK_AB R28, R28, R202 ;  /* 0x000000ca1c1c723e */ /* 0x000fe200000000ff */
[----:B------:R4:W-:Y:S01]  /*e280*/  STS [R3+0x400], R8 ;  /* 0x0004000803007388 */ /* 0x0009e20000000800 */
[C---:B------:R-:W-:Y:S01]  /*e290*/  IADD3 R4, R37.reuse, R4, RZ ;  /* 0x0000000425047210 */ /* 0x040fe20007ffe0ff */
[----:B------:R-:W-:Y:S01]  /*e2a0*/  @P4 MUFU.LG2 R13, R40 ;  /* 0x00000028000d4308 */ /* 0x000fe20000000c00 */
[----:B------:R-:W-:Y:S01]  /*e2b0*/  IADD3 R0, R37, R24, RZ ;  /* 0x0000001825007210 */ /* 0x000fe20007ffe0ff */
[----:B------:R-:W4:Y:S01]  /*e2c0*/  S2R R21, SR_TID.X ;  /* 0x0000000000157919 */ /* 0x000f220000002100 */
[----:B------:R-:W-:Y:S01]  /*e2d0*/  F2FP.F16.F32.PACK_AB R31, R31, R188 ;  /* 0x000000bc1f1f723e */ /* 0x000fe200000000ff */
[----:B-1----:R-:W1:Y:S01]  /*e2e0*/  @P6 LDC R5, c[0x0][0x2e4] ;  /* 0x0000b900ff056b82 */ /* 0x002e620000000800 */
[----:B------:R-:W-:Y:S01]  /*e2f0*/  F2FP.F16.F32.PACK_AB R30, R191, R30 ;  /* 0x0000001ebf1e723e */ /* 0x000fe200000000ff */
[----:B------:R4:W-:Y:S01]  /*e300*/  STS [R2+0x2000], R16 ;  /* 0x0020001002007388 */ /* 0x0009e20000000800 */
[----:B------:R-:W-:Y:S01]  /*e310*/  F2FP.F16.F32.PACK_AB R27, R27, R196 ;  /* 0x000000c41b1b723e */ /* 0x000fe200000000ff */
[----:B------:R-:W-:Y:S01]  /*e320*/  @P3 MUFU.LG2 R12, R42 ;  /* 0x0000002a000c3308 */ /* 0x000fe20000000c00 */
[----:B------:R-:W-:Y:S01]  /*e330*/  F2FP.F16.F32.PACK_AB R26, R199, R26 ;  /* 0x0000001ac71a723e */ /* 0x000fe200000000ff */
[----:B------:R4:W-:Y:S02]  /*e340*/  STS [R2+0x2400], R15 ;  /* 0x0024000f02007388 */ /* 0x0009e40000000800 */
[----:B---3--:R-:W3:Y:S02]  /*e350*/  @P1 LDC R11, c[0x0][0x2c0] ;  /* 0x0000b000ff0b1b82 */ /* 0x008ee40000000800 */
[----:B------:R1:W-:Y:S04]  /*e360*/  STS [R3+0x2000], R14 ;  /* 0x0020000e03007388 */ /* 0x0003e80000000800 */
[----:B------:R1:W-:Y:S04]  /*e370*/  STS [R3+0x2400], R18 ;  /* 0x0024001203007388 */ /* 0x0003e80000000800 */
[----:B------:R-:W-:Y:S01]  /*e380*/  STS [R24], R17 ;  /* 0x0000001118007388 */ /* 0x000fe20000000800 */
[----:B----4-:R-:W4:Y:S03]  /*e390*/  @P1 LDC.64 R8, c[0x0][0x2c0] ;  /* 0x0000b000ff081b82 */ /* 0x010f260000000a00 */
[----:B------:R3:W-:Y:S04]  /*e3a0*/  STS [R24+0x400], R23 ;  /* 0x0004001718007388 */ /* 0x0007e80000000800 */
[----:B------:R-:W-:Y:S01]  /*e3b0*/  STS [R0], R20 ;  /* 0x0000001400007388 */ /* 0x000fe20000000800 */
[----:B------:R-:W-:-:S03]  /*e3c0*/  MOV R16, 0x7f800000 ;  /* 0x7f80000000107802 */ /* 0x000fc60000000f00 */
[----:B------:R-:W-:Y:S01]  /*e3d0*/  STS [R0+0x400], R19 ;  /* 0x0004001300007388 */ /* 0x000fe20000000800 */
[C---:B------:R-:W-:Y:S02]  /*e3e0*/  IADD3 R2, R36.reuse, R24, RZ ;  /* 0x0000001824027210 */ /* 0x040fe40007ffe0ff */
[----:B------:R-:W-:Y:S01]  /*e3f0*/  @!P1 MOV R11, 0x1 ;  /* 0x00000001000b9802 */ /* 0x000fe20000000f00 */
[----:B------:R4:W-:Y:S01]  /*e400*/  STS [R24+0x2000], R22 ;  /* 0x0020001618007388 */ /* 0x0009e20000000800 */
[----:B-1----:R-:W1:Y:S03]  /*e410*/  @P4 LDC R14, c[0x0][0x2e8] ;  /* 0x0000ba00ff0e4b82 */ /* 0x002e660000000800 */
[----:B------:R1:W-:Y:S01]  /*e420*/  STS [R24+0x2400], R25 ;  /* 0x0024001918007388 */ /* 0x0003e20000000800 */
[----:B------:R-:W-:-:S03]  /*e430*/  IADD3 R3, R36, R0, RZ ;  /* 0x0000000024037210 */ /* 0x000fc60007ffe0ff */
[----:B------:R-:W-:Y:S01]  /*e440*/  STS [R0+0x2000], R35 ;  /* 0x0020002300007388 */ /* 0x000fe20000000800 */
[----:B------:R-:W2:Y:S03]  /*e450*/  @!P1 LDC R18, c[0x0][0x270] ;  /* 0x00009c00ff129b82 */ /* 0x000ea60000000800 */
[----:B------:R-:W-:Y:S01]  /*e460*/  STS [R0+0x2400], R34 ;  /* 0x0024002200007388 */ /* 0x000fe20000000800 */
[----:B---3--:R-:W-:-:S03]  /*e470*/  MOV R23, 0x7f800000 ;  /* 0x7f80000000177802 */ /* 0x008fc60000000f00 */
[----:B------:R-:W-:Y:S01]  /*e480*/  STS [R2], R33 ;  /* 0x0000002102007388 */ /* 0x000fe20000000800 */
[----:B------:R-:W3:Y:S03]  /*e490*/  @P3 LDC R17, c[0x0][0x2e8] ;  /* 0x0000ba00ff113b82 */ /* 0x000ee60000000800 */
[----:B------:R-:W-:Y:S04]  /*e4a0*/  STS [R2+0x400], R32 ;  /* 0x0004002002007388 */ /* 0x000fe80000000800 */
[----:B------:R-:W-:Y:S01]  /*e4b0*/  STS [R3], R29 ;  /* 0x0000001d03007388 */ /* 0x000fe20000000800 */
[----:B----4-:R-:W-:-:S03]  /*e4c0*/  IMAD.MOV.U32 R22, RZ, RZ, 0x7f800000 ;  /* 0x7f800000ff167424 */ /* 0x010fc600078e00ff */
[----:B------:R-:W-:Y:S04]  /*e4d0*/  STS [R4], R28 ;  /* 0x0000001c04007388 */ /* 0x000fe80000000800 */
[----:B------:R-:W-:Y:S04]  /*e4e0*/  STS [R2+0x2000], R31 ;  /* 0x0020001f02007388 */ /* 0x000fe80000000800 */
[----:B------:R4:W-:Y:S04]  /*e4f0*/  STS [R2+0x2400], R30 ;  /* 0x0024001e02007388 */ /* 0x0009e80000000800 */
[----:B------:R3:W-:Y:S04]  /*e500*/  STS [R3+0x2000], R27 ;  /* 0x0020001b03007388 */ /* 0x0007e80000000800 */
[----:B------:R2:W-:Y:S01]  /*e510*/  STS [R4+0x2000], R26 ;  /* 0x0020001a04007388 */ /* 0x0005e20000000800 */
[----:B------:R-:W-:Y:S06]  /*e520*/  BAR.SYNC.DEFER_BLOCKING 0x0 ;  /* 0x0000000000007b1d */ /* 0x000fec0000010000 */
[----:B------:R-:W2:Y:S01]  /*e530*/  S2R R19, SR_CTAID.Y ;  /* 0x0000000000137919 */ /* 0x000ea20000002600 */
[----:B-1----:R-:W1:Y:S01]  /*e540*/  S2R R25, SR_CTAID.Z ;  /* 0x0000000000197919 */ /* 0x002e620000002700 */
[----:B----4-:R-:W4:Y:S01]  /*e550*/  @P0 MUFU.LG2 R2, R43 ;  /* 0x0000002b00020308 */ /* 0x010f220000000c00 */
[----:B---3--:R-:W-:Y:S01]  /*e560*/  SHF.R.S32.HI R3, RZ, 0x1f, R21 ;  /* 0x0000001fff037819 */ /* 0x008fe20000011415 */
[----:B--2---:R-:W2:Y:S03]  /*e570*/  @P0 LDC R4, c[0x0][0x2e8] ;  /* 0x0000ba00ff040b82 */ /* 0x004ea60000000800 */
[CC--:B------:R-:W-:Y:S01]  /*e580*/  LEA.HI R0, R3.reuse, R21.reuse, RZ, 0x5 ;  /* 0x0000001503007211 */ /* 0x0c0fe200078f28ff */
[----:B-----5:R3:W1:Y:S01]  /*e590*/  LDS.128 R28, [R238+0x3800] ;  /* 0x00380000ee1c7984 */ /* 0x0206620000000c00 */
[----:B------:R-:W-:-:S02]  /*e5a0*/  LEA.HI R3, R3, R21, RZ, 0x3 ;  /* 0x0000001503037211 */ /* 0x000fc400078f18ff */
[----:B------:R-:W-:Y:S02]  /*e5b0*/  LOP3.LUT R0, R0, 0xffffffe0, RZ, 0xc0, !PT ;  /* 0xffffffe000007812 */ /* 0x000fe400078ec0ff */
[----:B------:R-:W-:Y:S01]  /*e5c0*/  SHF.R.S32.HI R10, RZ, 0x3, R3 ;  /* 0x00000003ff0a7819 */ /* 0x000fe20000011403 */
[----:B----4-:R-:W-:Y:S01]  /*e5d0*/  @P0 FMUL.FTZ R2, R2, 0.69314718246459960938 ;  /* 0x3f31721802020820 */ /* 0x010fe20000410000 */
[----:B------:R-:W-:Y:S01]  /*e5e0*/  LOP3.LUT R3, R3, 0xfffffff8, RZ, 0xc0, !PT ;  /* 0xfffffff803037812 */ /* 0x000fe200078ec0ff */
[----:B------:R-:W-:Y:S01]  /*e5f0*/  IMAD.IADD R6, R21, 0x1, -R0 ;  /* 0x0000000115067824 */ /* 0x000fe200078e0a00 */
[----:B------:R-:W-:Y:S02]  /*e600*/  IADD3 R7, R10, 0x10, RZ ;  /* 0x000000100a077810 */ /* 0x000fe40007ffe0ff */
[----:B------:R-:W-:Y:S01]  /*e610*/  @P1 MOV R0, 0x1 ;  /* 0x0000000100001802 */ /* 0x000fe20000000f00 */
[----:B------:R-:W-:Y:S01]  /*e620*/  @!P1 IMAD R0, R5, R18, RZ ;  /* 0x0000001205009224 */ /* 0x000fe200078e02ff */
[----:B------:R-:W-:-:S02]  /*e630*/  IADD3 R15, -R3, R21, RZ ;  /* 0x00000015030f7210 */ /* 0x000fc40007ffe1ff */
[C---:B------:R-:W-:Y:S01]  /*e640*/  IADD3 R3, R10.reuse, 0x20, RZ ;  /* 0x000000200a037810 */ /* 0x040fe20007ffe0ff */
[----:B------:R-:W-:Y:S01]  /*e650*/  IMAD R0, R19, R0, RZ ;  /* 0x0000000013007224 */ /* 0x000fe200078e02ff */
[----:B------:R-:W-:Y:S02]  /*e660*/  MOV R21, 0x7f800000 ;  /* 0x7f80000000157802 */ /* 0x000fe40000000f00 */
[----:B------:R-:W-:Y:S01]  /*e670*/  IADD3 R24, R10, 0x40, RZ ;  /* 0x000000400a187810 */ /* 0x000fe20007ffe0ff */
[----:B--2---:R-:W-:Y:S01]  /*e680*/  @P0 FFMA.FTZ R16, R136, R4, R2 ;  /* 0x0000000488100223 */ /* 0x004fe20000010002 */
[----:B------:R-:W-:Y:S01]  /*e690*/  @P1 IMAD R2, R9, R8, RZ ;  /* 0x0000000809021224 */ /* 0x000fe200078e02ff */
[----:B------:R-:W-:Y:S01]  /*e6a0*/  SEL R0, R0, RZ, !P5 ;  /* 0x000000ff00007207 */ /* 0x000fe20006800000 */
[----:B------:R-:W2:Y:S01]  /*e6b0*/  @P2 LDC R9, c[0x0][0x2e8] ;  /* 0x0000ba00ff092b82 */ /* 0x000ea20000000800 */
[----:B------:R-:W-:Y:S01]  /*e6c0*/  @!P1 MOV R2, R5 ;  /* 0x0000000500029202 */ /* 0x000fe20000000f00 */
[----:B------:R-:W-:Y:S01]  /*e6d0*/  @P4 FMUL.FTZ R4, R13, 0.69314718246459960938 ;  /* 0x3f3172180d044820 */ /* 0x000fe20000410000 */
[----:B------:R-:W-:Y:S01]  /*e6e0*/  LOP3.LUT P5, RZ, R6, 0x3, RZ, 0xc0, !PT ;  /* 0x0000000306ff7812 */ /* 0x000fe200078ac0ff */
[----:B------:R-:W-:Y:S01]  /*e6f0*/  @P3 FMUL.FTZ R5, R12, 0.69314718246459960938 ;  /* 0x3f3172180c053820 */ /* 0x000fe20000410000 */
[----:B------:R-:W-:Y:S01]  /*e700*/  IADD3 R8, R10, 0x30, RZ ;  /* 0x000000300a087810 */ /* 0x000fe20007ffe0ff */
[----:B-1----:R-:W-:-:S02]  /*e710*/  IMAD R0, R25, R2, R0 ;  /* 0x0000000219007224 */ /* 0x002fc400078e0200 */
[----:B------:R-:W-:Y:S01]  /*e720*/  @P4 FFMA.FTZ R23, R135, R14, R4 ;  /* 0x0000000e87174223 */ /* 0x000fe20000010004 */
[----:B------:R-:W-:Y:S01]  /*e730*/  @P3 FFMA.FTZ R22, R134, R17, R5 ;  /* 0x0000001186163223 */ /* 0x000fe20000010005 */
[----:B------:R-:W-:Y:S02]  /*e740*/  SHF.L.U32 R20, R15, 0x3, RZ ;  /* 0x000000030f147819 */ /* 0x000fe400000006ff */
[-C--:B------:R-:W-:Y:S02]  /*e750*/  ISETP.GE.AND P6, PT, R7, R47.reuse, PT ;  /* 0x0000002f0700720c */ /* 0x080fe40003fc6270 */
[----:B------:R-:W1:Y:S01]  /*e760*/  @P2 MUFU.LG2 R7, R44 ;  /* 0x0000002c00072308 */ /* 0x000e620000000c00 */
[-C--:B------:R-:W-:Y:S01]  /*e770*/  ISETP.GE.AND P0, PT, R3, R47.reuse, PT ;  /* 0x0000002f0300720c */ /* 0x080fe20003f06270 */
[----:B------:R-:W-:Y:S01]  /*e780*/  IMAD R3, R11, UR4, RZ ;  /* 0x000000040b037c24 */ /* 0x000fe2000f8e02ff */
[----:B------:R-:W-:-:S04]  /*e790*/  ISETP.GE.AND P1, PT, R8, R47, PT ;  /* 0x0000002f0800720c */ /* 0x000fc80003f26270 */
[----:B------:R-:W-:-:S04]  /*e7a0*/  SHF.L.U32 R2, R3, 0x7, RZ ;  /* 0x0000000703027819 */ /* 0x000fc800000006ff */
[----:B------:R-:W-:Y:S02]  /*e7b0*/  IADD3 R13, P4, P3, R2, R38, R0 ;  /* 0x00000026020d7210 */ /* 0x000fe40007b9e000 */
[----:B------:R-:W-:Y:S02]  /*e7c0*/  SHF.R.S32.HI R4, RZ, 0x1f, R2 ;  /* 0x0000001fff047819 */ /* 0x000fe40000011402 */
[----:B------:R-:W-:Y:S01]  /*e7d0*/  SHF.R.S32.HI R0, RZ, 0x1f, R0 ;  /* 0x0000001fff007819 */ /* 0x000fe20000011400 */
[----:B-1----:R-:W-:-:S03]  /*e7e0*/  @P2 FMUL.FTZ R3, R7, 0.69314718246459960938 ;  /* 0x3f31721807032820 */ /* 0x002fc60000410000 */
[----:B------:R-:W-:Y:S01]  /*e7f0*/  IADD3.X R12, R4, R39, R0, P4, P3 ;  /* 0x00000027040c7210 */ /* 0x000fe200027e6400 */
[----:B--2---:R-:W-:Y:S01]  /*e800*/  @P2 FFMA.FTZ R21, R132, R9, R3 ;  /* 0x0000000984152223 */ /* 0x004fe20000010003 */
[----:B---3--:R-:W-:Y:S06]  /*e810*/  @P5 BRA `(.L_x_13) ;  /* 0x0000000000ac5947 */ /* 0x008fec0003800000 */
[----:B------:R-:W-:Y:S02]  /*e820*/  SHF.R.S32.HI R0, RZ, 0x1f, R41 ;  /* 0x0000001fff007819 */ /* 0x000fe40000011429 */
[----:B------:R-:W-:Y:S02]  /*e830*/  SHF.R.S32.HI R3, RZ, 0x1f, R6 ;  /* 0x0000001fff037819 */ /* 0x000fe40000011406 */
[----:B------:R-:W-:Y:S02]  /*e840*/  LEA.HI R2, R0, R41, RZ, 0x2 ;  /* 0x0000002900027211 */ /* 0x000fe400078f10ff */
[----:B------:R-:W-:Y:S02]  /*e850*/  LEA.HI R0, R3, R6, RZ, 0x2 ;  /* 0x0000000603007211 */ /* 0x000fe400078f10ff */
[----:B------:R-:W-:Y:S02]  /*e860*/  LOP3.LUT R2, R2, 0xffffffc, RZ, 0xc0, !PT ;  /* 0x0ffffffc02027812 */ /* 0x000fe400078ec0ff */
[----:B------:R-:W-:-:S03]  /*e870*/  SHF.R.S32.HI R0, RZ, 0x2, R0 ;  /* 0x00000002ff007819 */ /* 0x000fc60000011400 */
[----:B------:R-:W-:-:S04]  /*e880*/  IMAD.IADD R3, R41, 0x1, -R2 ;  /* 0x0000000129037824 */ /* 0x000fc800078e0a02 */
[----:B------:R-:W-:-:S04]  /*e890*/  IMAD R3, R3, 0x10, R0 ;  /* 0x0000001003037824 */ /* 0x000fc800078e0200 */
[C---:B------:R-:W-:Y:S01]  /*e8a0*/  VIADD R5, R3.reuse, 0x8 ;  /* 0x0000000803057836 */ /* 0x040fe20000000000 */
[C---:B------:R-:W-:Y:S01]  /*e8b0*/  ISETP.GE.AND P2, PT, R3.reuse, R47, PT ;  /* 0x0000002f0300720c */ /* 0x040fe20003f46270 */
[----:B------:R-:W-:-:S03]  /*e8c0*/  VIADD R6, R3, 0x40 ;  /* 0x0000004003067836 */ /* 0x000fc60000000000 */
[-C--:B------:R-:W-:Y:S02]  /*e8d0*/  ISETP.GE.AND P5, PT, R5, R47.reuse, PT ;  /* 0x0000002f0500720c */ /* 0x080fe40003fa6270 */
[----:B------:R-:W-:-:S07]  /*e8e0*/  ISETP.GE.AND P4, PT, R6, R47, PT ;  /* 0x0000002f0600720c */ /* 0x000fce0003f86270 */
[----:B------:R-:W1:Y:S01]  /*e8f0*/  @!P2 LDC.64 R8, c[0x0][0x2b0] ;  /* 0x0000ac00ff08ab82 */ /* 0x000e620000000a00 */
[----:B------:R-:W-:-:S05]  /*e900*/  @!P2 IMAD R0, R3, R11, RZ ;  /* 0x0000000b0300a224 */ /* 0x000fca00078e02ff */
[C---:B------:R-:W-:Y:S02]  /*e910*/  @!P2 IADD3 R4, P3, R0.reuse, R13, RZ ;  /* 0x0000000d0004a210 */ /* 0x040fe40007f7e0ff */
[----:B------:R-:W2:Y:S02]  /*e920*/  @!P5 LDC.64 R18, c[0x0][0x2b0] ;  /* 0x0000ac00ff12db82 */ /* 0x000ea40000000a00 */
[----:B------:R-:W-:-:S06]  /*e930*/  @!P2 LEA.HI.X.SX32 R0, R0, R12, 0x1, P3 ;  /* 0x0000000c0000a211 */ /* 0x000fcc00018f0eff */
[----:B------:R-:W3:Y:S01]  /*e940*/  @!P4 LDC.64 R14, c[0x0][0x2b0] ;  /* 0x0000ac00ff0ecb82 */ /* 0x000ee20000000a00 */
[----:B-1----:R-:W-:Y:S01]  /*e950*/  @!P2 LEA R2, P3, R4, R8, 0x2 ;  /* 0x000000080402a211 */ /* 0x002fe200078610ff */
[----:B------:R-:W-:-:S03]  /*e960*/  VIADD R8, R3, 0x48 ;  /* 0x0000004803087836 */ /* 0x000fc60000000000 */
[----:B------:R-:W-:Y:S01]  /*e970*/  @!P2 LEA.HI.X R3, R4, R9, R0, 0x2, P3 ;  /* 0x000000090403a211 */ /* 0x000fe200018f1400 */
[----:B------:R-:W-:Y:S01]  /*e980*/  @!P5 IMAD R4, R5, R11, RZ ;  /* 0x0000000b0504d224 */ /* 0x000fe200078e02ff */
[----:B------:R-:W-:-:S03]  /*e990*/  ISETP.GE.AND P3, PT, R8, R47, PT ;  /* 0x0000002f0800720c */ /* 0x000fc60003f66270 */
[----:B------:R1:W-:Y:S01]  /*e9a0*/  @!P2 STG.E desc[UR16][R2.64], R16 ;  /* 0x000000100200a986 */ /* 0x0003e2000c101910 */
[----:B------:R-:W-:-:S09]  /*e9b0*/  @!P5 IADD3 R0, P2, R4, R13, RZ ;  /* 0x0000000d0400d210 */ /* 0x000fd20007f5e0ff */
[----:B-1----:R-:W1:Y:S01]  /*e9c0*/  @!P3 LDC.64 R16, c[0x0][0x2b0] ;  /* 0x0000ac00ff10bb82 */ /* 0x002e620000000a00 */
[----:B------:R-:W-:Y:S01]  /*e9d0*/  @!P4 IMAD R3, R6, R11, RZ ;  /* 0x0000000b0603c224 */ /* 0x000fe200078e02ff */
[----:B------:R-:W-:Y:S02]  /*e9e0*/  @!P5 LEA.HI.X.SX32 R2, R4, R12, 0x1, P2 ;  /* 0x0000000c0402d211 */ /* 0x000fe400010f0eff */
[----:B--2---:R-:W-:-:S04]  /*e9f0*/  @!P5 LEA R6, P2, R0, R18, 0x2 ;  /* 0x000000120006d211 */ /* 0x004fc800078410ff */
[----:B------:R-:W-:Y:S01]  /*ea00*/  @!P5 LEA.HI.X R7, R0, R19, R2, 0x2, P2 ;  /* 0x000000130007d211 */ /* 0x000fe200010f1402 */
[----:B------:R-:W-:Y:S01]  /*ea10*/  @!P3 IMAD R2, R8, R11, RZ ;  /* 0x0000000b0802b224 */ /* 0x000fe200078e02ff */
[----:B------:R-:W-:-:S03]  /*ea20*/  @!P4 IADD3 R0, P2, R3, R13, RZ ;  /* 0x0000000d0300c210 */ /* 0x000fc60007f5e0ff */
[----:B------:R2:W-:Y:S01]  /*ea30*/  @!P5 STG.E desc[UR16][R6.64], R23 ;  /* 0x000000170600d986 */ /* 0x0005e2000c101910 */
[----:B------:R-:W-:Y:S02]  /*ea40*/  @!P4 LEA.HI.X.SX32 R3, R3, R12, 0x1, P2 ;  /* 0x0000000c0303c211 */ /* 0x000fe400010f0eff */
[----:B---3--:R-:W-:-:S04]  /*ea50*/  @!P4 LEA R4, P2, R0, R14, 0x2 ;  /* 0x0000000e0004c211 */ /* 0x008fc800078410ff */
[----:B------:R-:W-:Y:S02]  /*ea60*/  @!P4 LEA.HI.X R5, R0, R15, R3, 0x2, P2 ;  /* 0x0000000f0005c211 */ /* 0x000fe400010f1403 */
[----:B------:R-:W-:-:S03]  /*ea70*/  @!P3 IADD3 R0, P2, R2, R13, RZ ;  /* 0x0000000d0200b210 */ /* 0x000fc60007f5e0ff */
[----:B------:R2:W-:Y:S01]  /*ea80*/  @!P4 STG.E desc[UR16][R4.64], R22 ;  /* 0x000000160400c986 */ /* 0x0005e2000c101910 */
[----:B------:R-:W-:Y:S02]  /*ea90*/  @!P3 LEA.HI.X.SX32 R3, R2, R12, 0x1, P2 ;  /* 0x0000000c0203b211 */ /* 0x000fe400010f0eff */
[----:B-1----:R-:W-:-:S04]  /*eaa0*/  @!P3 LEA R2, P2, R0, R16, 0x2 ;  /* 0x000000100002b211 */ /* 0x002fc800078410ff */
[----:B------:R-:W-:-:S05]  /*eab0*/  @!P3 LEA.HI.X R3, R0, R17, R3, 0x2, P2 ;  /* 0x000000110003b211 */ /* 0x000fca00010f1403 */
[----:B------:R2:W-:Y:S04]  /*eac0*/  @!P3 STG.E desc[UR16][R2.64], R21 ;  /* 0x000000150200b986 */ /* 0x0005e8000c101910 */
.L_x_13:
[----:B------:R-:W-:Y:S05]  /*ead0*/  BSYNC B0 ;  /* 0x0000000000007941 */ /* 0x000fea0003800000 */
.L_x_12:
[----:B------:R1:W5:Y:S01]  /*eae0*/  LDL.64 R16, [R1+0x30] ;  /* 0x0000300001107983 */ /* 0x0003620000100a00 */
[----:B--2---:R-:W-:Y:S01]  /*eaf0*/  IADD3 R2, P2, R20, R45, RZ ;  /* 0x0000002d14027210 */ /* 0x004fe20007f5e0ff */
[C---:B------:R-:W-:Y:S01]  /*eb00*/  VIADD R5, R10.reuse, 0x50 ;  /* 0x000000500a057836 */ /* 0x040fe20000000000 */
[----:B------:R-:W-:Y:S01]  /*eb10*/  SHF.R.S32.HI R0, RZ, 0x1f, R20 ;  /* 0x0000001fff007819 */ /* 0x000fe20000011414 */
[C---:B------:R-:W-:Y:S01]  /*eb20*/  VIADD R14, R10.reuse, 0x70 ;  /* 0x000000700a0e7836 */ /* 0x040fe20000000000 */
[----:B------:R-:W-:Y:S01]  /*eb30*/  IADD3 R4, R10, 0x60, RZ ;  /* 0x000000600a047810 */ /* 0x000fe20007ffe0ff */
[----:B------:R-:W-:Y:S01]  /*eb40*/  ULDC.64 UR4, c[0x0][0x2a0] ;  /* 0x0000a80000047ab9 */ /* 0x000fe20000000a00 */
[----:B------:R-:W-:Y:S01]  /*eb50*/  SHF.R.S32.HI R6, RZ, 0x1f, R25 ;  /* 0x0000001fff067819 */ /* 0x000fe20000011419 */
[----:B------:R-:W-:Y:S01]  /*eb60*/  IMAD.X R3, R0, 0x1, R46, P2 ;  /* 0x0000000100037824 */ /* 0x000fe200010e062e */
[-C--:B------:R-:W-:Y:S01]  /*eb70*/  ISETP.GE.AND P2, PT, R10, R47.reuse, PT ;  /* 0x0000002f0a00720c */ /* 0x080fe20003f46270 */
[----:B------:R-:W-:Y:S01]  /*eb80*/  BSSY B0, `(.L_x_14) ;  /* 0x0000014000007945 */ /* 0x000fe20003800000 */
[----:B------:R1:W2:Y:S01]  /*eb90*/  LDS.128 R8, [R238] ;  /* 0x00000000ee087984 */ /* 0x0002a20000000c00 */
[----:B------:R-:W-:Y:S01]  /*eba0*/  IMAD R0, R6, UR4, RZ ;  /* 0x0000000406007c24 */ /* 0x000fe2000f8e02ff */
[-C--:B------:R-:W-:Y:S01]  /*ebb0*/  ISETP.GE.AND P5, PT, R24, R47.reuse, PT ;  /* 0x0000002f1800720c */ /* 0x080fe20003fa6270 */
[----:B------:R-:W-:Y:S01]  /*ebc0*/  IMAD.WIDE.U32 R12, R25, UR4, R2 ;  /* 0x00000004190c7c25 */ /* 0x000fe2000f8e0002 */
[----:B------:R-:W-:-:S02]  /*ebd0*/  ISETP.GE.AND P4, PT, R5, R47, PT ;  /* 0x0000002f0500720c */ /* 0x000fc40003f86270 */
[----:B------:R-:W-:Y:S01]  /*ebe0*/  ISETP.GE.AND P3, PT, R4, R47, PT ;  /* 0x0000002f0400720c */ /* 0x000fe20003f66270 */
[----:B------:R-:W-:-:S05]  /*ebf0*/  IMAD R0, R25, UR5, R0 ;  /* 0x0000000519007c24 */ /* 0x000fca000f8e0200 */
[----:B------:R-:W-:Y:S01]  /*ec00*/  IADD3 R7, R13, R0, RZ ;  /* 0x000000000d077210 */ /* 0x000fe20007ffe0ff */
[----:B------:R-:W-:Y:S06]  /*ec10*/  @P2 BRA `(.L_x_15) ;  /* 0x0000000000282947 */ /* 0x000fec0003800000 */
[----:B------:R-:W-:Y:S01]  /*ec20*/  ULDC.64 UR4, c[0x0][0x298] ;  /* 0x0000a60000047ab9 */ /* 0x000fe20000000a00 */
[----:B------:R-:W-:Y:S01]  /*ec30*/  MOV R6, R12 ;  /* 0x0000000c00067202 */ /* 0x000fe20000000f00 */
[----:B-----5:R-:W-:-:S04]  /*ec40*/  IMAD R0, R17, UR4, RZ ;  /* 0x0000000411007c24 */ /* 0x020fc8000f8e02ff */
[----:B------:R-:W-:-:S04]  /*ec50*/  IMAD.WIDE.U32 R2, R16, UR4, R6 ;  /* 0x0000000410027c25 */ /* 0x000fc8000f8e0006 */
[----:B------:R-:W-:Y:S01]  /*ec60*/  IMAD R0, R16, UR5, R0 ;  /* 0x0000000510007c24 */ /* 0x000fe2000f8e0200 */
[----:B------:R-:W-:Y:S02]  /*ec70*/  ULDC.64 UR4, c[0x0][0x280] ;  /* 0x0000a00000047ab9 */ /* 0x000fe40000000a00 */
[----:B------:R-:W-:Y:S02]  /*ec80*/  LEA R4, P2, R2, UR4, 0x1 ;  /* 0x0000000402047c11 */ /* 0x000fe4000f8408ff */
[----:B------:R-:W-:-:S04]  /*ec90*/  IADD3 R0, R3, R0, RZ ;  /* 0x0000000003007210 */ /* 0x000fc80007ffe0ff */
[----:B------:R-:W-:-:S05]  /*eca0*/  LEA.HI.X R5, R2, UR5, R0, 0x1, P2 ;  /* 0x0000000502057c11 */ /* 0x000fca00090f0c00 */
[----:B--2---:R3:W-:Y:S02]  /*ecb0*/  STG.E.128 desc[UR16][R4.64], R8 ;  /* 0x0000000804007986 */ /* 0x0047e4000c101d10 */
.L_x_15:
[----:B------:R-:W-:Y:S05]  /*ecc0*/  BSYNC B0 ;  /* 0x0000000000007941 */ /* 0x000fea0003800000 */
.L_x_14:
[----:B--23--:R2:W3:Y:S01]  /*ecd0*/  LDS.128 R8, [R238+0x800] ;  /* 0x00080000ee087984 */ /* 0x00c4e20000000c00 */
[----:B------:R-:W-:Y:S01]  /*ece0*/  BSSY B0, `(.L_x_16) ;  /* 0x0000010000007945 */ /* 0x000fe20003800000 */
[----:B------:R-:W-:-:S03]  /*ecf0*/  ISETP.GE.AND P2, PT, R14, R47, PT ;  /* 0x0000002f0e00720c */ /* 0x000fc60003f46270 */
[----:B------:R-:W-:Y:S10]  /*ed00*/  @P6 BRA `(.L_x_17) ;  /* 0x0000000000346947 */ /* 0x000ff40003800000 */
[----:B-----5:R-:W-:Y:S01]  /*ed10*/  IADD3 R0, P6, R16, 0x10, RZ ;  /* 0x0000001010007810 */ /* 0x020fe20007fde0ff */
[----:B------:R-:W-:Y:S01]  /*ed20*/  ULDC.64 UR4, c[0x0][0x298] ;  /* 0x0000a60000047ab9 */ /* 0x000fe20000000a00 */
[----:B------:R-:W-:-:S03]  /*ed30*/  MOV R3, R7 ;  /* 0x0000000700037202 */ /* 0x000fc60000000f00 */
[----:B------:R-:W-:-:S04]  /*ed40*/  IMAD.X R2, RZ, RZ, R17, P6 ;  /* 0x000000ffff027224 */ /* 0x000fc800030e0611 */
[----:B------:R-:W-:Y:S02]  /*ed50*/  IMAD R4, R2, UR4, RZ ;  /* 0x0000000402047c24 */ /* 0x000fe4000f8e02ff */
[----:B------:R-:W-:-:S04]  /*ed60*/  IMAD.MOV.U32 R2, RZ, RZ, R12 ;  /* 0x000000ffff027224 */ /* 0x000fc800078e000c */
[----:B------:R-:W-:-:S04]  /*ed70*/  IMAD.WIDE.U32 R2, R0, UR4, R2 ;  /* 0x0000000400027c25 */ /* 0x000fc8000f8e0002 */
[----:B------:R-:W-:Y:S01]  /*ed80*/  IMAD R0, R0, UR5, R4 ;  /* 0x0000000500007c24 */ /* 0x000fe2000f8e0204 */
[----:B------:R-:W-:Y:S02]  /*ed90*/  ULDC.64 UR4, c[0x0][0x280] ;  /* 0x0000a00000047ab9 */ /* 0x000fe40000000a00 */
[----:B------:R-:W-:Y:S02]  /*eda0*/  LEA R4, P6, R2, UR4, 0x1 ;  /* 0x0000000402047c11 */ /* 0x000fe4000f8c08ff */
[----:B------:R-:W-:-:S04]  /*edb0*/  IADD3 R0, R3, R0, RZ ;  /* 0x0000000003007210 */ /* 0x000fc80007ffe0ff */
[----:B------:R-:W-:-:S05]  /*edc0*/  LEA.HI.X R5, R2, UR5, R0, 0x1, P6 ;  /* 0x0000000502057c11 */ /* 0x000fca000b0f0c00 */
[----:B---3--:R4:W-:Y:S02]  /*edd0*/  STG.E.128 desc[UR16][R4.64], R8 ;  /* 0x0000000804007986 */ /* 0x0089e4000c101d10 */
.L_x_17:
[----:B------:R-:W-:Y:S05]  /*ede0*/  BSYNC B0 ;  /* 0x0000000000007941 */ /* 0x000fea0003800000 */
.L_x_16:
[----:B---34-:R3:W4:Y:S01]  /*edf0*/  LDS.128 R8, [R238+0x1000] ;  /* 0x00100000ee087984 */ /* 0x0187220000000c00 */
[----:B------:R-:W-:Y:S04]  /*ee00*/  BSSY B0, `(.L_x_18) ;  /* 0x000000f000007945 */ /* 0x000fe80003800000 */
[----:B------:R-:W-:Y:S05]  /*ee10*/  @P0 BRA `(.L_x_19) ;  /* 0x0000000000340947 */ /* 0x000fea0003800000 */
        /* <DEDUP_REMOVED lines=12> */
[----:B----4-:R4:W-:Y:S02]  /*eee0*/  STG.E.128 desc[UR16][R4.64], R8 ;  /* 0x0000000804007986 */ /* 0x0109e4000c101d10 */
.L_x_19:
[----:B------:R-:W-:Y:S05]  /*eef0*/  BSYNC B0 ;  /* 0x0000000000007941 */ /* 0x000fea0003800000 */
.L_x_18:
[----:B----4-:R4:W1:Y:S01]  /*ef00*/  LDS.128 R8, [R238+0x1800] ;  /* 0x00180000ee087984 */ /* 0x0108620000000c00 */
        /* <DEDUP_REMOVED lines=14> */
[----:B-1----:R1:W-:Y:S02]  /*eff0*/  STG.E.128 desc[UR16][R4.64], R8 ;  /* 0x0000000804007986 */ /* 0x0023e4000c101d10 */
.L_x_21:
[----:B------:R-:W-:Y:S05]  /*f000*/  BSYNC B0 ;  /* 0x0000000000007941 */ /* 0x000fea0003800000 */
.L_x_20:
[----:B-1----:R1:W1:Y:S01]  /*f010*/  LDS.128 R8, [R238+0x2000] ;  /* 0x00200000ee087984 */ /* 0x0022620000000c00 */
        /* <DEDUP_REMOVED lines=15> */
.L_x_23:
[----:B------:R-:W-:Y:S05]  /*f110*/  BSYNC B0 ;  /* 0x0000000000007941 */ /* 0x000fea0003800000 */
.L_x_22:
        /* <DEDUP_REMOVED lines=16> */
.L_x_25:
[----:B------:R-:W-:Y:S05]  /*f220*/  BSYNC B0 ;  /* 0x0000000000007941 */ /* 0x000fea0003800000 */
.L_x_24:
        /* <DEDUP_REMOVED lines=16> */
.L_x_27:
[----:B------:R-:W-:Y:S05]  /*f330*/  BSYNC B0 ;  /* 0x0000000000007941 */ /* 0x000fea0003800000 */
.L_x_26:
[----:B------:R-:W-:Y:S05]  /*f340*/  @P2 EXIT ;  /* 0x000000000000294d */ /* 0x000fea0003800000 */
[----:B-----5:R-:W-:Y:S01]  /*f350*/  IADD3 R6, P0, R16, 0x70, RZ ;  /* 0x0000007010067810 */ /* 0x020fe20007f1e0ff */
[----:B------:R-:W-:Y:S01]  /*f360*/  ULDC.64 UR4, c[0x0][0x298] ;  /* 0x0000a60000047ab9 */ /* 0x000fe20000000a00 */
[----:B------:R-:W-:Y:S01]  /*f370*/  MOV R3, R7 ;  /* 0x0000000700037202 */ /* 0x000fe20000000f00 */
[----:B------:R-:W-:Y:S02]  /*f380*/  IMAD.MOV.U32 R2, RZ, RZ, R12 ;  /* 0x000000ffff027224 */ /* 0x000fe400078e000c */
[----:B------:R-:W-:Y:S02]  /*f390*/  IMAD.X R0, RZ, RZ, R17, P0 ;  /* 0x000000ffff007224 */ /* 0x000fe400000e0611 */
[----:B-1----:R-:W-:-:S04]  /*f3a0*/  IMAD.WIDE.U32 R4, R6, UR4, R2 ;  /* 0x0000000406047c25 */ /* 0x002fc8000f8e0002 */
[----:B------:R-:W-:-:S04]  /*f3b0*/  IMAD R0, R0, UR4, RZ ;  /* 0x0000000400007c24 */ /* 0x000fc8000f8e02ff */
[----:B------:R-:W-:Y:S01]  /*f3c0*/  IMAD R0, R6, UR5, R0 ;  /* 0x0000000506007c24 */ /* 0x000fe2000f8e0200 */
[----:B------:R-:W-:Y:S02]  /*f3d0*/  ULDC.64 UR4, c[0x0][0x280] ;  /* 0x0000a00000047ab9 */ /* 0x000fe40000000a00 */
[----:B------:R-:W-:Y:S02]  /*f3e0*/  LEA R2, P0, R4, UR4, 0x1 ;  /* 0x0000000404027c11 */ /* 0x000fe4000f8008ff */
[----:B------:R-:W-:-:S04]  /*f3f0*/  IADD3 R0, R5, R0, RZ ;  /* 0x0000000005007210 */ /* 0x000fc80007ffe0ff */
[----:B------:R-:W-:-:S05]  /*f400*/  LEA.HI.X R3, R4, UR5, R0, 0x1, P0 ;  /* 0x0000000504037c11 */ /* 0x000fca00080f0c00 */
[----:B------:R-:W-:Y:S01]  /*f410*/  STG.E.128 desc[UR16][R2.64], R28 ;  /* 0x0000001c02007986 */ /* 0x000fe2000c101d10 */
[----:B------:R-:W-:Y:S05]  /*f420*/  EXIT ;  /* 0x000000000000794d */ /* 0x000fea0003800000 */
.L_x_2:
[----:B------:R-:W2:Y:S01]  /*f430*/  LDL.LU R20, [R1+0x54] ;  /* 0x0000540001147983 */ /* 0x000ea20000300800 */
[----:B------:R-:W3:Y:S01]  /*f440*/  LDC.U8 R0, c[0x0][0x3d9] ;  /* 0x0000f640ff007b82 */ /* 0x000ee20000000000 */
[----:B------:R-:W-:Y:S01]  /*f450*/  ULDC.64 UR4, c[0x0][0x2a0] ;  /* 0x0000a80000047ab9 */ /* 0x000fe20000000a00 */
[----:B------:R-:W-:Y:S01]  /*f460*/  CS2R R18, SRZ ;  /* 0x0000000000127805 */ /* 0x000fe2000001ff00 */
[----:B------:R-:W4:Y:S01]  /*f470*/  S2R R16, SR_TID.X ;  /* 0x0000000000107919 */ /* 0x000f220000002100 */
[----:B------:R-:W-:Y:S04]  /*f480*/  BSSY B0, `(.L_x_28) ;  /* 0x000004b000007945 */ /* 0x000fe80003800000 */
[----:B------:R-:W5:Y:S01]  /*f490*/  LDC.U8 R4, c[0x0][0x3d8] ;  /* 0x0000f600ff047b82 */ /* 0x000f620000000000 */
[----:B---3--:R-:W-:-:S02]  /*f4a0*/  ISETP.NE.AND P0, PT, R0, RZ, PT ;  /* 0x000000ff0000720c */ /* 0x008fc40003f05270 */
[C---:B-----5:R-:W-:Y:S02]  /*f4b0*/  ISETP.NE.AND P3, PT, R4.reuse, RZ, PT ;  /* 0x000000ff0400720c */ /* 0x060fe40003f65270 */
[----:B------:R-:W-:Y:S02]  /*f4c0*/  ISETP.NE.AND P1, PT, R4, RZ, !P0 ;  /* 0x000000ff0400720c */ /* 0x000fe40004725270 */
[----:B------:R-:W-:-:S07]  /*f4d0*/  ISETP.NE.OR P3, PT, R0, RZ, !P3 ;  /* 0x000000ff0000720c */ /* 0x000fce0005f65670 */
[----:B------:R-:W3:Y:S01]  /*f4e0*/  @!P0 LDC R10, c[0x0][0x2c4] ;  /* 0x0000b100ff0a8b82 */ /* 0x000ee20000000800 */
[----:B----4-:R-:W-:Y:S02]  /*f4f0*/  SHF.R.S32.HI R15, RZ, 0x1f, R16 ;  /* 0x0000001fff0f7819 */ /* 0x010fe40000011410 */
[----:B------:R-:W-:Y:S02]  /*f500*/  LOP3.LUT P6, RZ, R16, 0x7, RZ, 0xc0, !PT ;  /* 0x0000000710ff7812 */ /* 0x000fe400078cc0ff */
[----:B------:R-:W-:-:S03]  /*f510*/  LEA.HI R15, R15, R16, RZ, 0x3 ;  /* 0x000000100f0f7211 */ /* 0x000fc600078f18ff */
[----:B------:R-:W4:Y:S08]  /*f520*/  @!P0 LDC R14, c[0x0][0x270] ;  /* 0x00009c00ff0e8b82 */ /* 0x000f300000000800 */
[----:B------:R-:W5:Y:S08]  /*f530*/  @!P3 LDC R9, c[0x0][0x2c4] ;  /* 0x0000b100ff09bb82 */ /* 0x000f700000000800 */
[----:B---3--:R-:W4:Y:S08]  /*f540*/  @P1 LDC R10, c[0x0][0x2e4] ;  /* 0x0000b900ff0a1b82 */ /* 0x008f300000000800 */
[----:B------:R-:W3:Y:S08]  /*f550*/  @P0 LDC.64 R12, c[0x0][0x2c0] ;  /* 0x0000b000ff0c0b82 */ /* 0x000ef00000000a00 */
[----:B------:R-:W1:Y:S01]  /*f560*/  @P0 LDC R17, c[0x0][0x2c0] ;  /* 0x0000b000ff110b82 */ /* 0x000e620000000800 */
[----:B------:R-:W-:-:S02]  /*f570*/  @!P0 MOV R17, 0x1 ;  /* 0x0000000100118802 */ /* 0x000fc40000000f00 */
[C---:B--2---:R-:W-:Y:S02]  /*f580*/  ISETP.NE.AND P2, PT, R20.reuse, -0x1, PT ;  /* 0xffffffff1400780c */ /* 0x044fe40003f45270 */
[----:B------:R-:W-:-:S11]  /*f590*/  ISETP.NE.OR P1, PT, R20, -0x1, P3 ;  /* 0xffffffff1400780c */ /* 0x000fd60001f25670 */
[----:B------:R-:W2:Y:S01]  /*f5a0*/  @!P2 LDC.64 R2, c[0x0][0x290] ;  /* 0x0000a400ff02ab82 */ /* 0x000ea20000000a00 */
[----:B------:R-:W-:-:S07]  /*f5b0*/  @!P2 SHF.R.S32.HI R0, RZ, 0x1f, R24 ;  /* 0x0000001fff00a819 */ /* 0x000fce0000011418 */
[----:B------:R-:W5:Y:S01]  /*f5c0*/  @P2 LDC.64 R6, c[0x0][0x298] ;  /* 0x0000a600ff062b82 */ /* 0x000f620000000a00 */
[----:B--2---:R-:W-:Y:S02]  /*f5d0*/  @!P2 IMAD R0, R0, R2, RZ ;  /* 0x000000020000a224 */ /* 0x004fe400078e02ff */
[----:B-----5:R-:W-:-:S04]  /*f5e0*/  @P2 IMAD.WIDE.U32 R4, R20, R6, RZ ;  /* 0x0000000614042225 */ /* 0x020fc800078e00ff */
[C---:B------:R-:W-:Y:S01]  /*f5f0*/  @!P2 IMAD R6, R24.reuse, R3, R0 ;  /* 0x000000031806a224 */ /* 0x040fe200078e0200 */
[----:B------:R-:W-:Y:S01]  /*f600*/  LOP3.LUT R0, R15, 0x1ffffff8, RZ, 0xc0, !PT ;  /* 0x1ffffff80f007812 */ /* 0x000fe200078ec0ff */
[----:B------:R-:W-:-:S04]  /*f610*/  @!P2 IMAD.WIDE.U32 R2, R24, R2, RZ ;  /* 0x000000021802a225 */ /* 0x000fc800078e00ff */
[----:B------:R-:W-:Y:S02]  /*f620*/  IMAD.IADD R0, R16, 0x1, -R0 ;  /* 0x0000000110007824 */ /* 0x000fe400078e0a00 */
[----:B------:R-:W-:Y:S02]  /*f630*/  @P2 IMAD.MOV.U32 R8, RZ, RZ, R4 ;  /* 0x000000ffff082224 */ /* 0x000fe400078e0004 */
[----:B------:R-:W-:Y:S02]  /*f640*/  @P2 IMAD R4, R20, R7, R5 ;  /* 0x0000000714042224 */ /* 0x000fe400078e0205 */
[----:B------:R-:W-:Y:S02]  /*f650*/  @!P2 IMAD.MOV.U32 R8, RZ, RZ, R2 ;  /* 0x000000ffff08a224 */ /* 0x000fe400078e0002 */
[----:B------:R-:W-:Y:S02]  /*f660*/  @!P1 IMAD R20, R24, R9, RZ ;  /* 0x0000000918149224 */ /* 0x000fe400078e02ff */
[----:B------:R-:W-:Y:S01]  /*f670*/  IMAD.SHL.U32 R2, R0, 0x8, RZ ;  /* 0x0000000800027824 */ /* 0x000fe200078e00ff */
[----:B------:R-:W-:Y:S01]  /*f680*/  @P0 MOV R0, 0x1 ;  /* 0x0000000100000802 */ /* 0x000fe20000000f00 */
[----:B------:R-:W-:Y:S01]  /*f690*/  @!P2 IMAD.IADD R4, R3, 0x1, R6 ;  /* 0x000000010304a824 */ /* 0x000fe200078e0206 */
[----:B------:R2:W-:Y:S01]  /*f6a0*/  @!P1 STL [R1+0x54], R20 ;  /* 0x0000541401009387 */ /* 0x0005e20000100800 */
[----:B----4-:R-:W-:Y:S01]  /*f6b0*/  @!P0 IMAD R0, R10, R14, RZ ;  /* 0x0000000e0a008224 */ /* 0x010fe200078e02ff */
[C---:B------:R-:W-:Y:S01]  /*f6c0*/  IADD3 R8, P1, R2.reuse, R8, RZ ;  /* 0x0000000802087210 */ /* 0x040fe20007f3e0ff */
[----:B------:R-:W-:Y:S01]  /*f6d0*/  IMAD.IADD R14, R11, 0x1, -R27 ;  /* 0x000000010b0e7824 */ /* 0x000fe200078e0a1b */
[----:B------:R-:W-:Y:S01]  /*f6e0*/  SHF.R.S32.HI R6, RZ, 0x1f, R29 ;  /* 0x0000001fff067819 */ /* 0x000fe2000001141d */
[--C-:B------:R-:W-:Y:S01]  /*f6f0*/  @!P3 IMAD.MOV.U32 R18, RZ, RZ, R20.reuse ;  /* 0x000000ffff12b224 */ /* 0x100fe200078e0014 */
[----:B------:R-:W-:Y:S01]  /*f700*/  LEA.HI.X.SX32 R9, R2, R4, 0x1, P1 ;  /* 0x0000000402097211 */ /* 0x000fe200008f0eff */
[----:B------:R-:W-:Y:S01]  /*f710*/  IMAD R0, R24, R0, RZ ;  /* 0x0000000018007224 */ /* 0x000fe200078e02ff */
[----:B------:R-:W-:Y:S01]  /*f720*/  SHF.R.S32.HI R4, RZ, 0x3, R15 ;  /* 0x00000003ff047819 */ /* 0x000fe2000001140f */
[----:B------:R-:W-:Y:S01]  /*f730*/  IMAD R6, R6, UR4, RZ ;  /* 0x0000000406067c24 */ /* 0x000fe2000f8e02ff */
[----:B------:R-:W-:Y:S01]  /*f740*/  @!P3 SHF.R.S32.HI R19, RZ, 0x1f, R20 ;  /* 0x0000001fff13b819 */ /* 0x000fe20000011414 */
[----:B------:R-:W-:Y:S01]  /*f750*/  IMAD.WIDE.U32 R8, R29, UR4, R8 ;  /* 0x000000041d087c25 */ /* 0x000fe2000f8e0008 */
[----:B------:R-:W-:-:S02]  /*f760*/  ISETP.GE.AND P1, PT, R4, R14, PT ;  /* 0x0000000e0400720c */ /* 0x000fc40003f26270 */
[----:B------:R-:W-:Y:S01]  /*f770*/  SHF.R.S32.HI R5, RZ, 0x1f, R4 ;  /* 0x0000001fff057819 */ /* 0x000fe20000011404 */
[C---:B------:R-:W-:Y:S01]  /*f780*/  VIADD R21, R4.reuse, 0x20 ;  /* 0x0000002004157836 */ /* 0x040fe20000000000 */
[C---:B------:R-:W-:Y:S01]  /*f790*/  IADD3 R25, R4.reuse, 0x40, RZ ;  /* 0x0000004004197810 */ /* 0x040fe20007ffe0ff */
[----:B------:R-:W-:Y:S01]  /*f7a0*/  VIADD R23, R4, 0x30 ;  /* 0x0000003004177836 */ /* 0x000fe20000000000 */
[----:B------:R-:W-:Y:S01]  /*f7b0*/  SEL R15, R0, RZ, P3 ;  /* 0x000000ff000f7207 */ /* 0x000fe20001800000 */
[----:B------:R-:W-:Y:S01]  /*f7c0*/  IMAD R6, R29, UR5, R6 ;  /* 0x000000051d067c24 */ /* 0x000fe2000f8e0206 */
[C---:B------:R-:W-:Y:S01]  /*f7d0*/  ISETP.GE.OR P5, PT, R4.reuse, R14, P6 ;  /* 0x0000000e0400720c */ /* 0x040fe200037a6670 */
[----:B---3--:R-:W-:Y:S01]  /*f7e0*/  @P0 IMAD R16, R13, R12, RZ ;  /* 0x0000000c0d100224 */ /* 0x008fe200078e02ff */
[-C--:B------:R-:W-:Y:S01]  /*f7f0*/  ISETP.GE.AND P4, PT, R23, R14.reuse, PT ;  /* 0x0000000e1700720c */ /* 0x080fe20003f86270 */
[----:B------:R-:W-:Y:S01]  /*f800*/  @!P0 IMAD.MOV.U32 R16, RZ, RZ, R10 ;  /* 0x000000ffff108224 */ /* 0x000fe200078e000a */
[-C--:B------:R-:W-:Y:S01]  /*f810*/  ISETP.GE.AND P0, PT, R21, R14.reuse, PT ;  /* 0x0000000e1500720c */ /* 0x080fe20003f06270 */
[----:B--2---:R-:W-:Y:S01]  /*f820*/  VIADD R20, R4, 0x10 ;  /* 0x0000001004147836 */ /* 0x004fe20000000000 */
[----:B------:R-:W-:Y:S01]  /*f830*/  ISETP.GE.AND P3, PT, R25, R14, PT ;  /* 0x0000000e1900720c */ /* 0x000fe20003f66270 */
[----:B------:R-:W-:-:S03]  /*f840*/  IMAD.WIDE R2, R22, 0x80, R4 ;  /* 0x0000008016027825 */ /* 0x000fc600078e0204 */
[----:B------:R-:W-:Y:S01]  /*f850*/  ISETP.GE.AND P2, PT, R20, R14, PT ;  /* 0x0000000e1400720c */ /* 0x000fe20003f46270 */
[----:B------:R-:W-:Y:S02]  /*f860*/  VIADD R26, R4, 0x50 ;  /* 0x00000050041a7836 */ /* 0x000fe40000000000 */
[----:B------:R-:W-:Y:S01]  /*f870*/  IMAD.IADD R7, R6, 0x1, R9 ;  /* 0x0000000106077824 */ /* 0x000fe200078e0209 */
[----:B-1----:R-:W-:Y:S09]  /*f880*/  @P1 BRA `(.L_x_29) ;  /* 0x0000000000281947 */ /* 0x002ff20003800000 */
[----:B------:R-:W-:Y:S01]  /*f890*/  ULDC.64 UR4, c[0x0][0x298] ;  /* 0x0000a60000047ab9 */ /* 0x000fe20000000a00 */
[----:B------:R-:W-:Y:S01]  /*f8a0*/  MOV R6, R8 ;  /* 0x0000000800067202 */ /* 0x000fe20000000f00 */
[----:B------:R-:W-:-:S04]  /*f8b0*/  IMAD R0, R3, UR4, RZ ;  /* 0x0000000403007c24 */ /* 0x000fc8000f8e02ff */
[----:B------:R-:W-:-:S04]  /*f8c0*/  IMAD.WIDE.U32 R10, R2, UR4, R6 ;  /* 0x00000004020a7c25 */ /* 0x000fc8000f8e0006 */
[----:B------:R-:W-:Y:S01]  /*f8d0*/  IMAD R0, R2, UR5, R0 ;  /* 0x0000000502007c24 */ /* 0x000fe2000f8e0200 */
[----:B------:R-:W-:Y:S02]  /*f8e0*/  ULDC.64 UR4, c[0x0][0x280] ;  /* 0x0000a00000047ab9 */ /* 0x000fe40000000a00 */
[----:B------:R-:W-:Y:S02]  /*f8f0*/  LEA R12, P1, R10, UR4, 0x1 ;  /* 0x000000040a0c7c11 */ /* 0x000fe4000f8208ff */
[----:B------:R-:W-:-:S04]  /*f900*/  IADD3 R0, R0, R11, RZ ;  /* 0x0000000b00007210 */ /* 0x000fc80007ffe0ff */
[----:B------:R-:W-:-:S05]  /*f910*/  LEA.HI.X R13, R10, UR5, R0, 0x1, P1 ;  /* 0x000000050a0d7c11 */ /* 0x000fca00088f0c00 */
[----:B------:R1:W-:Y:S02]  /*f920*/  STG.E.128 desc[UR16][R12.64], RZ ;  /* 0x000000ff0c007986 */ /* 0x0003e4000c101d10 */
.L_x_29:
[----:B------:R-:W-:Y:S05]  /*f930*/  BSYNC B0 ;  /* 0x0000000000007941 */ /* 0x000fea0003800000 */
.L_x_28:
[----:B------:R-:W-:Y:S01]  /*f940*/  BSSY B0, `(.L_x_30) ;  /* 0x0000011000007945 */ /* 0x000fe20003800000 */
[----:B------:R-:W-:Y:S02]  /*f950*/  ISETP.GE.AND P1, PT, R26, R14, PT ;  /* 0x0000000e1a00720c */ /* 0x000fe40003f26270 */
[----:B------:R-:W-:Y:S01]  /*f960*/  IADD3 R24, R4, 0x60, RZ ;  /* 0x0000006004187810 */ /* 0x000fe20007ffe0ff */
[----:B------:R-:W-:Y:S05]  /*f970*/  @P2 BRA `(.L_x_31) ;  /* 0x0000000000342947 */ /* 0x000fea0003800000 */
[----:B------:R-:W-:Y:S01]  /*f980*/  IADD3 R0, P2, R2, 0x10, RZ ;  /* 0x0000001002007810 */ /* 0x000fe20007f5e0ff */
[----:B------:R-:W-:Y:S01]  /*f990*/  ULDC.64 UR4, c[0x0][0x298] ;  /* 0x0000a60000047ab9 */ /* 0x000fe20000000a00 */
[----:B------:R-:W-:-:S03]  /*f9a0*/  MOV R11, R7 ;  /* 0x00000007000b7202 */ /* 0x000fc60000000f00 */
[----:B------:R-:W-:-:S04]  /*f9b0*/  IMAD.X R10, RZ, RZ, R3, P2 ;  /* 0x000000ffff0a7224 */ /* 0x000fc800010e0603 */
[----:B-1----:R-:W-:Y:S02]  /*f9c0*/  IMAD R12, R10, UR4, RZ ;  /* 0x000000040a0c7c24 */ /* 0x002fe4000f8e02ff */
[----:B------:R-:W-:-:S04]  /*f9d0*/  IMAD.MOV.U32 R10, RZ, RZ, R8 ;  /* 0x000000ffff0a7224 */ /* 0x000fc800078e0008 */
[----:B------:R-:W-:-:S04]  /*f9e0*/  IMAD.WIDE.U32 R10, R0, UR4, R10 ;  /* 0x00000004000a7c25 */ /* 0x000fc8000f8e000a */
[----:B------:R-:W-:Y:S01]  /*f9f0*/  IMAD R0, R0, UR5, R12 ;  /* 0x0000000500007c24 */ /* 0x000fe2000f8e020c */
[----:B------:R-:W-:Y:S02]  /*fa00*/  ULDC.64 UR4, c[0x0][0x280] ;  /* 0x0000a00000047ab9 */ /* 0x000fe40000000a00 */
[----:B------:R-:W-:Y:S02]  /*fa10*/  LEA R12, P2, R10, UR4, 0x1 ;  /* 0x000000040a0c7c11 */ /* 0x000fe4000f8408ff */
[----:B------:R-:W-:-:S04]  /*fa20*/  IADD3 R0, R0, R11, RZ ;  /* 0x0000000b00007210 */ /* 0x000fc80007ffe0ff */
[----:B------:R-:W-:-:S05]  /*fa30*/  LEA.HI.X R13, R10, UR5, R0, 0x1, P2 ;  /* 0x000000050a0d7c11 */ /* 0x000fca00090f0c00 */
[----:B------:R2:W-:Y:S02]  /*fa40*/  STG.E.128 desc[UR16][R12.64], RZ ;  /* 0x000000ff0c007986 */ /* 0x0005e4000c101d10 */
.L_x_31:
[----:B------:R-:W-:Y:S05]  /*fa50*/  BSYNC B0 ;  /* 0x0000000000007941 */ /* 0x000fea0003800000 */
.L_x_30:
        /* <DEDUP_REMOVED lines=8> */
[----:B-12---:R-:W-:Y:S02]  /*fae0*/  IMAD R12, R10, UR4, RZ ;  /* 0x000000040a0c7c24 */ /* 0x006fe4000f8e02ff */
        /* <DEDUP_REMOVED lines=8> */
.L_x_33:
[----:B------:R-:W-:Y:S05]  /*fb70*/  BSYNC B0 ;  /* 0x0000000000007941 */ /* 0x000fea0003800000 */
.L_x_32:
[----:B------:R-:W-:Y:S01]  /*fb80*/  BSSY B0, `(.L_x_34) ;  /* 0x0000010000007945 */ /* 0x000fe20003800000 */
[----:B------:R-:W-:-:S03]  /*fb90*/  ISETP.GE.AND P0, PT, R22, R14, PT ;  /* 0x0000000e1600720c */ /* 0x000fc60003f06270 */
[----:B------:R-:W-:Y:S10]  /*fba0*/  @P4 BRA `(.L_x_35) ;  /* 0x0000000000344947 */ /* 0x000ff40003800000 */
[----:B------:R-:W-:Y:S01]  /*fbb0*/  IADD3 R0, P4, R2, 0x30, RZ ;  /* 0x0000003002007810 */ /* 0x000fe20007f9e0ff */
[----:B------:R-:W-:Y:S01]  /*fbc0*/  ULDC.64 UR4, c[0x0][0x298] ;  /* 0x0000a60000047ab9 */ /* 0x000fe20000000a00 */
[----:B------:R-:W-:-:S03]  /*fbd0*/  MOV R11, R7 ;  /* 0x00000007000b7202 */ /* 0x000fc60000000f00 */
[----:B------:R-:W-:-:S04]  /*fbe0*/  IMAD.X R10, RZ, RZ, R3, P4 ;  /* 0x000000ffff0a7224 */ /* 0x000fc800020e0603 */
[----:B-123--:R-:W-:Y:S02]  /*fbf0*/  IMAD R12, R10, UR4, RZ ;  /* 0x000000040a0c7c24 */ /* 0x00efe4000f8e02ff */
        /* <DEDUP_REMOVED lines=8> */
.L_x_35:
[----:B------:R-:W-:Y:S05]  /*fc80*/  BSYNC B0 ;  /* 0x0000000000007941 */ /* 0x000fea0003800000 */
.L_x_34:
[----:B------:R-:W-:Y:S01]  /*fc90*/  BSSY B0, `(.L_x_36) ;  /* 0x0000010000007945 */ /* 0x000fe20003800000 */
[----:B------:R-:W-:-:S03]  /*fca0*/  ISETP.GE.OR P4, PT, R20, R14, P6 ;  /* 0x0000000e1400720c */ /* 0x000fc60003786670 */
[----:B------:R-:W-:Y:S10]  /*fcb0*/  @P3 BRA `(.L_x_37) ;  /* 0x0000000000343947 */ /* 0x000ff40003800000 */
[----:B------:R-:W-:Y:S01]  /*fcc0*/  IADD3 R0, P3, R2, 0x40, RZ ;  /* 0x0000004002007810 */ /* 0x000fe20007f7e0ff */
[----:B------:R-:W-:Y:S01]  /*fcd0*/  ULDC.64 UR4, c[0x0][0x298] ;  /* 0x0000a60000047ab9 */ /* 0x000fe20000000a00 */
[----:B------:R-:W-:-:S03]  /*fce0*/  MOV R11, R7 ;  /* 0x00000007000b7202 */ /* 0x000fc60000000f00 */
[----:B------:R-:W-:-:S04]  /*fcf0*/  IMAD.X R10, RZ, RZ, R3, P3 ;  /* 0x000000ffff0a7224 */ /* 0x000fc800018e0603 */
[----:B-1234-:R-:W-:Y:S02]  /*fd00*/  IMAD R12, R10, UR4, RZ ;  /* 0x000000040a0c7c24 */ /* 0x01efe4000f8e02ff */
        /* <DEDUP_REMOVED lines=8> */
.L_x_37:
[----:B------:R-:W-:Y:S05]  /*fd90*/  BSYNC B0 ;  /* 0x0000000000007941 */ /* 0x000fea0003800000 */
.L_x_36:
[----:B------:R-:W-:Y:S01]  /*fda0*/  BSSY B0, `(.L_x_38) ;  /* 0x0000012000007945 */ /* 0x000fe20003800000 */
[----:B------:R-:W-:Y:S01]  /*fdb0*/  IMAD R16, R29, R16, R15 ;  /* 0x000000101d107224 */ /* 0x000fe200078e020f */
[----:B------:R-:W-:Y:S01]  /*fdc0*/  ISETP.GE.OR P3, PT, R21, R14, P6 ;  /* 0x0000000e1500720c */ /* 0x000fe20003766670 */
[----:B------:R-:W-:Y:S01]  /*fdd0*/  IMAD R15, R27, R17, RZ ;  /* 0x000000111b0f7224 */ /* 0x000fe200078e02ff */
[----:B------:R-:W-:Y:S11]  /*fde0*/  @P1 BRA `(.L_x_39) ;  /* 0x0000000000341947 */ /* 0x000ff60003800000 */
        /* <DEDUP_REMOVED lines=13> */
.L_x_39:
[----:B------:R-:W-:Y:S05]  /*fec0*/  BSYNC B0 ;  /* 0x0000000000007941 */ /* 0x000fea0003800000 */
.L_x_38:
[----:B------:R-:W-:Y:S04]  /*fed0*/  BSSY B0, `(.L_x_40) ;  /* 0x000000f000007945 */ /* 0x000fe80003800000 */
[----:B------:R-:W-:Y:S05]  /*fee0*/  @P2 BRA `(.L_x_41) ;  /* 0x0000000000342947 */ /* 0x000fea0003800000 */
        /* <DEDUP_REMOVED lines=13> */
.L_x_41:
[----:B------:R-:W-:Y:S05]  /*ffc0*/  BSYNC B0 ;  /* 0x0000000000007941 */ /* 0x000fea0003800000 */
.L_x_40:
[----:B------:R-:W-:Y:S01]  /*ffd0*/  BSSY B0, `(.L_x_42) ;  /* 0x0000011000007945 */ /* 0x000fe20003800000 */
[--C-:B------:R-:W-:Y:S02]  /*ffe0*/  IADD3 R10, P2, P1, R15, R18, R16.reuse ;  /* 0x000000120f0a7210 */ /* 0x100fe4000795e010 */
[----:B------:R-:W-:Y:S02]  /*fff0*/  SHF.R.S32.HI R15, RZ, 0x1f, R15 ;  /* 0x0000001fff0f7819 */ /* 0x000fe4000001140f */
[----:B------:R-:W-:Y:S01]  /*10000*/  SHF.R.S32.HI R16, RZ, 0x1f, R16 ;  /* 0x0000001fff107819 */ /* 0x000fe20000011410 */
[----:B------:R-:W-:Y:S05]  /*10010*/  @P0 BRA `(.L_x_43) ;  /* 0x0000000000300947 */ /* 0x000fea0003800000 */
[----:B------:R-:W-:Y:S01]  /*10020*/  IADD3 R0, P0, R2, 0x70, RZ ;  /* 0x0000007002007810 */ /* 0x000fe20007f1e0ff */
[----:B------:R-:W-:Y:S01]  /*10030*/  ULDC.64 UR4, c[0x0][0x298] ;  /* 0x0000a60000047ab9 */ /* 0x000fe20000000a00 */
[----:B------:R-:W-:Y:S02]  /*10040*/  MOV R6, R8 ;  /* 0x0000000800067202 */ /* 0x000fe40000000f00 */
[----:B------:R-:W-:-:S03]  /*10050*/  IADD3.X R2, RZ, R3, RZ, P0, !PT ;  /* 0x00000003ff027210 */ /* 0x000fc600007fe4ff */
[----:B------:R-:W-:-:S04]  /*10060*/  IMAD.WIDE.U32 R6, R0, UR4, R6 ;  /* 0x0000000400067c25 */ /* 0x000fc8000f8e0006 */
[----:B------:R-:W-:-:S04]  /*10070*/  IMAD R2, R2, UR4, RZ ;  /* 0x0000000402027c24 */ /* 0x000fc8000f8e02ff */
[----:B------:R-:W-:Y:S01]  /*10080*/  IMAD R0, R0, UR5, R2 ;  /* 0x0000000500007c24 */ /* 0x000fe2000f8e0202 */
[----:B------:R-:W-:Y:S02]  /*10090*/  ULDC.64 UR4, c[0x0][0x280] ;  /* 0x0000a00000047ab9 */ /* 0x000fe40000000a00 */
[----:B------:R-:W-:Y:S02]  /*100a0*/  LEA R2, P0, R6, UR4, 0x1 ;  /* 0x0000000406027c11 */ /* 0x000fe4000f8008ff */
[----:B------:R-:W-:-:S04]  /*100b0*/  IADD3 R0, R0, R7, RZ ;  /* 0x0000000700007210 */ /* 0x000fc80007ffe0ff */
[----:B------:R-:W-:-:S05]  /*100c0*/  LEA.HI.X R3, R6, UR5, R0, 0x1, P0 ;  /* 0x0000000506037c11 */ /* 0x000fca00080f0c00 */
[----:B------:R1:W-:Y:S02]  /*100d0*/  STG.E.128 desc[UR16][R2.64], RZ ;  /* 0x000000ff02007986 */ /* 0x0003e4000c101d10 */
.L_x_43:
[----:B------:R-:W-:Y:S05]  /*100e0*/  BSYNC B0 ;  /* 0x0000000000007941 */ /* 0x000fea0003800000 */
.L_x_42:
[----:B------:R-:W-:Y:S01]  /*100f0*/  BSSY B0, `(.L_x_44) ;  /* 0x000000b000007945 */ /* 0x000fe20003800000 */
[----:B------:R-:W-:-:S03]  /*10100*/  IADD3.X R6, R15, R19, R16, P2, P1 ;  /* 0x000000130f067210 */ /* 0x000fc600017e2410 */
[----:B------:R-:W-:Y:S05]  /*10110*/  @P5 BRA `(.L_x_45) ;  /* 0x0000000000205947 */ /* 0x000fea0003800000 */
[----:B------:R-:W-:Y:S01]  /*10120*/  IMAD R4, R4, R17, RZ ;  /* 0x0000001104047224 */ /* 0x000fe200078e02ff */
[----:B------:R-:W-:-:S04]  /*10130*/  ULDC.64 UR4, c[0x0][0x2b0] ;  /* 0x0000ac0000047ab9 */ /* 0x000fc80000000a00 */
[----:B------:R-:W-:-:S04]  /*10140*/  IADD3 R0, P0, R4, R10, RZ ;  /* 0x0000000a04007210 */ /* 0x000fc80007f1e0ff */
[----:B------:R-:W-:Y:S02]  /*10150*/  LEA.HI.X.SX32 R4, R4, R6, 0x1, P0 ;  /* 0x0000000604047211 */ /* 0x000fe400000f0eff */
[----:B-1----:R-:W-:-:S04]  /*10160*/  LEA R2, P0, R0, UR4, 0x2 ;  /* 0x0000000400027c11 */ /* 0x002fc8000f8010ff */
[----:B------:R-:W-:Y:S01]  /*10170*/  LEA.HI.X R3, R0, UR5, R4, 0x2, P0 ;  /* 0x0000000500037c11 */ /* 0x000fe200080f1404 */
[----:B------:R-:W-:-:S05]  /*10180*/  IMAD.MOV.U32 R0, RZ, RZ, 0x7f800000 ;  /* 0x7f800000ff007424 */ /* 0x000fca00078e00ff */
[----:B------:R1:W-:Y:S03]  /*10190*/  STG.E desc[UR16][R2.64], R0 ;  /* 0x0000000002007986 */ /* 0x0003e6000c101910 */
.L_x_45:
[----:B------:R-:W-:Y:S05]  /*101a0*/  BSYNC B0 ;  /* 0x0000000000007941 */ /* 0x000fea0003800000 */
.L_x_44:
[----:B------:R-:W-:Y:S01]  /*101b0*/  BSSY B0, `(.L_x_46) ;  /* 0x000000f000007945 */ /* 0x000fe20003800000 */
[-C--:B------:R-:W-:Y:S02]  /*101c0*/  ISETP.GE.OR P5, PT, R23, R14.reuse, P6 ;  /* 0x0000000e1700720c */ /* 0x080fe400037a6670 */
[-C--:B------:R-:W-:Y:S02]  /*101d0*/  ISETP.GE.OR P2, PT, R25, R14.reuse, P6 ;  /* 0x0000000e1900720c */ /* 0x080fe40003746670 */
[-C--:B------:R-:W-:Y:S02]  /*101e0*/  ISETP.GE.OR P1, PT, R26, R14.reuse, P6 ;  /* 0x0000000e1a00720c */ /* 0x080fe40003726670 */
[-C--:B------:R-:W-:Y:S02]  /*101f0*/  ISETP.GE.OR P0, PT, R24, R14.reuse, P6 ;  /* 0x0000000e1800720c */ /* 0x080fe40003706670 */
[----:B------:R-:W-:Y:S01]  /*10200*/  ISETP.GE.OR P6, PT, R22, R14, P6 ;  /* 0x0000000e1600720c */ /* 0x000fe200037c6670 */
[----:B------:R-:W-:-:S12]  /*10210*/  @P4 BRA `(.L_x_47) ;  /* 0x0000000000204947 */ /* 0x000fd80003800000 */
[----:B-1----:R-:W-:Y:S01]  /*10220*/  IMAD R0, R20, R17, RZ ;  /* 0x0000001114007224 */ /* 0x002fe200078e02ff */
[----:B------:R-:W-:-:S04]  /*10230*/  ULDC.64 UR4, c[0x0][0x2b0] ;  /* 0x0000ac0000047ab9 */ /* 0x000fc80000000a00 */
[----:B------:R-:W-:-:S04]  /*10240*/  IADD3 R3, P4, R0, R10, RZ ;  /* 0x0000000a00037210 */ /* 0x000fc80007f9e0ff */
[----:B------:R-:W-:Y:S02]  /*10250*/  LEA.HI.X.SX32 R0, R0, R6, 0x1, P4 ;  /* 0x0000000600007211 */ /* 0x000fe400020f0eff */
[----:B------:R-:W-:-:S04]  /*10260*/  LEA R2, P4, R3, UR4, 0x2 ;  /* 0x0000000403027c11 */ /* 0x000fc8000f8810ff */
[----:B------:R-:W-:Y:S01]  /*10270*/  LEA.HI.X R3, R3, UR5, R0, 0x2, P4 ;  /* 0x0000000503037c11 */ /* 0x000fe2000a0f1400 */
[----:B------:R-:W-:-:S05]  /*10280*/  IMAD.MOV.U32 R0, RZ, RZ, 0x7f800000 ;  /* 0x7f800000ff007424 */ /* 0x000fca00078e00ff */
[----:B------:R1:W-:Y:S03]  /*10290*/  STG.E desc[UR16][R2.64], R0 ;  /* 0x0000000002007986 */ /* 0x0003e6000c101910 */
.L_x_47:
[----:B------:R-:W-:Y:S05]  /*102a0*/  BSYNC B0 ;  /* 0x0000000000007941 */ /* 0x000fea0003800000 */
.L_x_46:
[----:B------:R-:W-:Y:S04]  /*102b0*/  BSSY B0, `(.L_x_48) ;  /* 0x000000a000007945 */ /* 0x000fe80003800000 */
[----:B------:R-:W-:Y:S05]  /*102c0*/  @P3 BRA `(.L_x_49) ;  /* 0x0000000000203947 */ /* 0x000fea0003800000 */
        /* <DEDUP_REMOVED lines=8> */
.L_x_49:
[----:B------:R-:W-:Y:S05]  /*10350*/  BSYNC B0 ;  /* 0x0000000000007941 */ /* 0x000fea0003800000 */
.L_x_48:
        /* <DEDUP_REMOVED lines=10> */
.L_x_51:
[----:B------:R-:W-:Y:S05]  /*10400*/  BSYNC B0 ;  /* 0x0000000000007941 */ /* 0x000fea0003800000 */
.L_x_50:
        /* <DEDUP_REMOVED lines=10> */
.L_x_53:
[----:B------:R-:W-:Y:S05]  /*104b0*/  BSYNC B0 ;  /* 0x0000000000007941 */ /* 0x000fea0003800000 */
.L_x_52:
        /* <DEDUP_REMOVED lines=10> */
.L_x_55:
[----:B------:R-:W-:Y:S05]  /*10560*/  BSYNC B0 ;  /* 0x0000000000007941 */ /* 0x000fea0003800000 */
.L_x_54:
        /* <DEDUP_REMOVED lines=10> */
.L_x_57:
[----:B------:R-:W-:Y:S05]  /*10610*/  BSYNC B0 ;  /* 0x0000000000007941 */ /* 0x000fea0003800000 */
.L_x_56:
[----:B------:R-:W-:Y:S05]  /*10620*/  @P6 EXIT ;  /* 0x000000000000694d */ /* 0x000fea0003800000 */
[----:B-1----:R-:W-:Y:S01]  /*10630*/  IMAD R0, R22, R17, RZ ;  /* 0x0000001116007224 */ /* 0x002fe200078e02ff */
[----:B------:R-:W-:-:S04]  /*10640*/  ULDC.64 UR4, c[0x0][0x2b0] ;  /* 0x0000ac0000047ab9 */ /* 0x000fc80000000a00 */
[----:B------:R-:W-:-:S04]  /*10650*/  IADD3 R3, P0, R0, R10, RZ ;  /* 0x0000000a00037210 */ /* 0x000fc80007f1e0ff */
[----:B------:R-:W-:Y:S02]  /*10660*/  LEA.HI.X.SX32 R0, R0, R6, 0x1, P0 ;  /* 0x0000000600007211 */ /* 0x000fe400000f0eff */
[----:B------:R-:W-:-:S04]  /*10670*/  LEA R2, P0, R3, UR4, 0x2 ;  /* 0x0000000403027c11 */ /* 0x000fc8000f8010ff */
[----:B------:R-:W-:Y:S01]  /*10680*/  LEA.HI.X R3, R3, UR5, R0, 0x2, P0 ;  /* 0x0000000503037c11 */ /* 0x000fe200080f1400 */
[----:B------:R-:W-:-:S05]  /*10690*/  IMAD.MOV.U32 R0, RZ, RZ, 0x7f800000 ;  /* 0x7f800000ff007424 */ /* 0x000fca00078e00ff */
[----:B------:R-:W-:Y:S01]  /*106a0*/  STG.E desc[UR16][R2.64], R0 ;  /* 0x0000000002007986 */ /* 0x000fe2000c101910 */
[----:B------:R-:W-:Y:S05]  /*106b0*/  EXIT ;  /* 0x000000000000794d */ /* 0x000fea0003800000 */
.L_x_58:
[----:B------:R-:W-:-:S00]  /*106c0*/  BRA `(.L_x_58) ;  /* 0xfffffffc00fc7947 */ /* 0x000fc0000383ffff */
[----:B------:R-:W-:-:S00]  /*106d0*/  NOP ;  /* 0x0000000000007918 */ /* 0x000fc00000000000 */
        /* <DEDUP_REMOVED lines=10> */
.L_x_2570:


//--------------------- .text._ZN5flash16flash_fwd_kernelI23Flash_fwd_kernel_traitsILi64ELi128ELi128ELi4ELb0ELb0EN7cutlass6half_tE19Flash_kernel_traitsILi64ELi128ELi128ELi4ES3_EELb0ELb0ELb0ELb0ELb0ELb1ELb1ELb0EEEvNS_16Flash_fwd_paramsE --------------------------
	.section	.text._ZN5flash16flash_fwd_kernelI23Flash_fwd_kernel_traitsILi64ELi128ELi128ELi4ELb0ELb0EN7cutlass6half_tE19Flash_kernel_traitsILi64ELi128ELi128ELi4ES3_EELb0ELb0ELb0ELb0ELb0ELb1ELb1ELb0EEEvNS_16Flash_fwd_paramsE,"ax",@progbits
	.align	128
        .global         _ZN5flash16flash_fwd_kernelI23Flash_fwd_kernel_traitsILi64ELi128ELi128ELi4ELb0ELb0EN7cutlass6half_tE19Flash_kernel_traitsILi64ELi128ELi128ELi4ES3_EELb0ELb0ELb0ELb0ELb0ELb1ELb1ELb0EEEvNS_16Flash_fwd_paramsE
        .type           _ZN5flash16flash_fwd_kernelI23Flash_fwd_kernel_traitsILi64ELi128ELi128ELi4ELb0ELb0EN7cutlass6half_tE19Flash_kernel_traitsILi64ELi128ELi128ELi4ES3_EELb0ELb0ELb0ELb0ELb0ELb1ELb1ELb0EEEvNS_16Flash_fwd_paramsE,@function
        .size           _ZN5flash16flash_fwd_kernelI23Flash_fwd_kernel_traitsILi64ELi128ELi128ELi4ELb0ELb0EN7cutlass6half_tE19Flash_kernel_traitsILi64ELi128ELi128ELi4ES3_EELb0ELb0ELb0ELb0ELb0ELb1ELb1ELb0EEEvNS_16Flash_fwd_paramsE,(.L_x_2571 - _ZN5flash16flash_fwd_kernelI23Flash_fwd_kernel_traitsILi64ELi128ELi128ELi4ELb0ELb0EN7cutlass6half_tE19Flash_kernel_traitsILi64ELi128ELi128ELi4ES3_EELb0ELb0ELb0ELb0ELb0ELb1ELb1ELb0EEEvNS_16Flash_fwd_paramsE)
        .other          _ZN5flash16flash_fwd_kernelI23Flash_fwd_kernel_traitsILi64ELi128ELi128ELi4ELb0ELb0EN7cutlass6half_tE19Flash_kernel_traitsILi64ELi128ELi128ELi4ES3_EELb0ELb0ELb0ELb0ELb0ELb1ELb1ELb0EEEvNS_16Flash_fwd_paramsE,@"STO_CUDA_ENTRY STV_DEFAULT"
_ZN5flash16flash_fwd_kernelI23Flash_fwd_kernel_traitsILi64ELi128ELi128ELi4ELb0ELb0EN7cutlass6half_tE19Flash_kernel_traitsILi64ELi128ELi128ELi4ES3_EELb0ELb0ELb0ELb0ELb0ELb1ELb1ELb0EEEvNS_16Flash_fwd_paramsE:
.text._ZN5flash16flash_fwd_kernelI23Flash_fwd_kernel_traitsILi64ELi128ELi128ELi4ELb0ELb0EN7cutlass6half_tE19Flash_kernel_traitsILi64ELi128ELi128ELi4ES3_EELb0ELb0ELb0ELb0ELb0ELb1ELb1ELb0EEEvNS_16Flash_fwd_paramsE:
        /* <DEDUP_REMOVED lines=17> */
[----:B------:R-:W4:Y:S03]  /*0110*/  @P2 LDG.E R11, desc[UR16][R14.64+0x4] ;  /* 0x000004100e0b2981 */ /* 0x000f26000c1e1900 */
[----:B------:R-:W1:Y:S01]  /*0120*/  @P1 LDC.64 R4, c[0x0][0x300] ;  /* 0x0000c000ff041b82 */ /* 0x000e620000000a00 */
[----:B------:R-:W-:Y:S02]  /*0130*/  IMAD.MOV.U32 R21, RZ, RZ, RZ ;  /* 0x000000ffff157224 */ /* 0x000fe400078e00ff */
[----:B-1----:R-:W-:-:S05]  /*0140*/  @P1 IMAD.WIDE R12, R19, 0x4, R4 ;  /* 0x00000004130c1825 */ /* 0x002fca00078e0204 */
[----:B------:R1:W5:Y:S01]  /*0150*/  @P1 LDG.E R21, desc[UR16][R12.64] ;  /* 0x000000100c151981 */ /* 0x000362000c1e1900 */
[----:B------:R-:W-:Y:S02]  /*0160*/  ISETP.NE.AND P3, PT, R0, RZ, PT ;  /* 0x000000ff0000720c */ /* 0x000fe40003f65270 */
[----:B---3--:R-:W-:-:S04]  /*0170*/  ISETP.EQ.U32.AND P0, PT, R2, RZ, PT ;  /* 0x000000ff0200720c */ /* 0x008fc80003f02070 */
[----:B------:R-:W-:Y:S01]  /*0180*/  ISETP.EQ.OR.EX P0, PT, R3, RZ, !P3, P0 ;  /* 0x000000ff0300720c */ /* 0x000fe20005f02700 */
[----:B------:R-:W-:Y:S02]  /*0190*/  IMAD.MOV.U32 R8, RZ, RZ, -0x1 ;  /* 0xffffffffff087424 */ /* 0x000fe400078e00ff */
[----:B--2---:R-:W-:Y:S01]  /*01a0*/  IMAD.WIDE R4, R19, 0x4, R6 ;  /* 0x0000000413047825 */ /* 0x004fe200078e0206 */
[----:B------:R-:W2:Y:S01]  /*01b0*/  S2R R17, SR_CTAID.X ;  /* 0x0000000000117919 */ /* 0x000ea20000002500 */
[----:B------:R-:W3:Y:S01]  /*01c0*/  S2R R31, SR_CTAID.Z ;  /* 0x00000000001f7919 */ /* 0x000ee20000002700 */
[----:B------:R-:W1:Y:S07]  /*01d0*/  S2R R135, SR_TID.X ;  /* 0x0000000000877919 */ /* 0x000e6e0000002100 */
[----:B------:R1:W5:Y:S01]  /*01e0*/  @!P0 LDG.E R8, desc[UR16][R4.64] ;  /* 0x0000001004088981 */ /* 0x000362000c1e1900 */
[----:B------:R-:W-:-:S04]  /*01f0*/  ISETP.NE.U32.AND P0, PT, R2, RZ, PT ;  /* 0x000000ff0200720c */ /* 0x000fc80003f05070 */
[----:B------:R-:W-:Y:S01]  /*0200*/  ISETP.NE.AND.EX P0, PT, R3, RZ, PT, P0 ;  /* 0x000000ff0300720c */ /* 0x000fe20003f05300 */
[----:B----4-:R-:W-:Y:S01]  /*0210*/  @P2 IMAD.IADD R11, R11, 0x1, -R26 ;  /* 0x000000010b0b2824 */ /* 0x010fe200078e0a1a */
[----:B------:R4:W-:Y:S05]  /*0220*/  STL [R1+0x20], R26 ;  /* 0x0000201a01007387 */ /* 0x0009ea0000100800 */
[----:B------:R-:W1:Y:S06]  /*0230*/  @!P2 LDC R11, c[0x0][0x2c4] ;  /* 0x0000b100ff0bab82 */ /* 0x000e6c0000000800 */
[----:B--23--:R-:W-:Y:S05]  /*0240*/  @!P0 BRA `(.L_x_59) ;  /* 0x0000000000108947 */ /* 0x00cfea0003800000 */
[----:B------:R-:W2:Y:S02]  /*0250*/  @P3 LDG.E R3, desc[UR16][R4.64+0x4] ;  /* 0x0000041004033981 */ /* 0x000ea4000c1e1900 */
[----:B--2--5:R-:W-:-:S06]  /*0260*/  @P3 IADD3 R0, R3, -R8, RZ ;  /* 0x8000000803003210 */ /* 0x024fcc0007ffe0ff */
[----:B------:R3:W5:Y:S01]  /*0270*/  @!P3 LDG.E R0, desc[UR16][R4.64] ;  /* 0x000000100400b981 */ /* 0x000762000c1e1900 */
[----:B------:R-:W-:Y:S05]  /*0280*/  BRA `(.L_x_60) ;  /* 0x0000000000047947 */ /* 0x000fea0003800000 */
.L_x_59:
[----:B------:R-:W2:Y:S02]  /*0290*/  LDC R0, c[0x0][0x2c8] ;  /* 0x0000b200ff007b82 */ /* 0x000ea40000000800 */
.L_x_60:
[----:B------:R-:W4:Y:S02]  /*02a0*/  LDC.64 R2, c[0x0][0x308] ;  /* 0x0000c200ff027b82 */ /* 0x000f240000000a00 */
[----:B----4-:R-:W-:-:S04]  /*02b0*/  ISETP.NE.U32.AND P2, PT, R2, RZ, PT ;  /* 0x000000ff0200720c */ /* 0x010fc80003f45070 */
[----:B------:R-:W-:-:S13]  /*02c0*/  ISETP.NE.AND.EX P2, PT, R3, RZ, PT, P2 ;  /* 0x000000ff0300720c */ /* 0x000fda0003f45320 */
[----:B------:R-:W4:Y:S08]  /*02d0*/  @P2 LDC.64 R2, c[0x0][0x308] ;  /* 0x0000c200ff022b82 */ /* 0x000f300000000a00 */
[----:B-1-3--:R-:W1:Y:S01]  /*02e0*/  @!P2 LDC R4, c[0x0][0x2cc] ;  /* 0x0000b300ff04ab82 */ /* 0x00ae620000000800 */
[----:B----4-:R-:W-:-:S07]  /*02f0*/  @P2 IMAD.WIDE R6, R19, 0x4, R2 ;  /* 0x0000000413062825 */ /* 0x010fce00078e0202 */
[----:B------:R-:W3:Y:S01]  /*0300*/  @!P2 LDC.64 R2, c[0x0][0x318] ;  /* 0x0000c600ff02ab82 */ /* 0x000ee20000000a00 */
[----:B------:R-:W4:Y:S01]  /*0310*/  @P2 LDG.E R132, desc[UR16][R6.64] ;  /* 0x0000001006842981 */ /* 0x000f22000c1e1900 */
[----:B---3--:R-:W-:Y:S01]  /*0320*/  @!P2 ISETP.NE.U32.AND P1, PT, R2, RZ, PT ;  /* 0x000000ff0200a20c */ /* 0x008fe20003f25070 */
[----:B------:R-:W-:-:S03]  /*0330*/  IMAD.SHL.U32 R2, R17, 0x80, RZ ;  /* 0x0000008011027824 */ /* 0x000fc600078e00ff */
[----:B------:R-:W-:Y:S02]  /*0340*/  @!P2 ISETP.NE.AND.EX P1, PT, R3, RZ, PT, P1 ;  /* 0x000000ff0300a20c */ /* 0x000fe40003f25310 */
[----:B------:R-:W-:Y:S02]  /*0350*/  ISETP.GT.AND P0, PT, R11, R2, PT ;  /* 0x000000020b00720c */ /* 0x000fe40003f04270 */
[----:B-1----:R-:W-:Y:S01]  /*0360*/  @!P2 SEL R4, R4, RZ, P1 ;  /* 0x000000ff0404a207 */ /* 0x002fe20000800000 */
[----:B----45:R-:W-:-:S03]  /*0370*/  @P2 IMAD.IADD R132, R132, 0x1, -R21 ;  /* 0x0000000184842824 */ /* 0x030fc600078e0a15 */
[----:B--2---:R-:W-:-:S07]  /*0380*/  @!P2 IADD3 R132, R4, R0, -R21 ;  /* 0x000000000484a210 */ /* 0x004fce0007ffe815 */
[----:B------:R-:W-:Y:S05]  /*0390*/  @!P0 EXIT ;  /* 0x000000000000894d */ /* 0x000fea0003800000 */
[C---:B------:R-:W-:Y:S01]  /*03a0*/  ISETP.GE.AND P0, PT, R132.reuse, 0x1, PT ;  /* 0x000000018400780c */ /* 0x040fe20003f06270 */
[----:B------:R-:W-:-:S05]  /*03b0*/  VIADD R3, R132, 0x7f ;  /* 0x0000007f84037836 */ /* 0x000fca0000000000 */
[----:B------:R-:W-:-:S04]  /*03c0*/  SHF.R.S32.HI R34, RZ, 0x1f, R3 ;  /* 0x0000001fff227819 */ /* 0x000fc80000011403 */
[----:B------:R-:W-:-:S03]  /*03d0*/  LEA.HI R34, R34, R3, RZ, 0x7 ;  /* 0x0000000322227211 */ /* 0x000fc600078f38ff */
[----:B------:R-:W-:Y:S05]  /*03e0*/  @!P0 BRA `(.L_x_61) ;  /* 0x000000f000dc8947 */ /* 0x000fea0003800000 */
[----:B------:R-:W1:Y:S01]  /*03f0*/  LDC R0, c[0x0][0x278] ;  /* 0x00009e00ff007b82 */ /* 0x000e620000000800 */
        /* <DEDUP_REMOVED lines=8> */
[----:B------:R-:W-:-:S02]  /*0480*/  LOP3.LUT R14, R14, 0xfffffff8, RZ, 0xc0, !PT ;  /* 0xfffffff80e0e7812 */ /* 0x000fc400078ec0ff */
[----:B------:R-:W-:Y:S01]  /*0490*/  ISETP.NE.AND P2, PT, R8, -0x1, PT ;  /* 0xffffffff0800780c */ /* 0x000fe20003f45270 */
[----:B------:R-:W-:Y:S01]  /*04a0*/  VIADD R29, R12, 0x10 ;  /* 0x000000100c1d7836 */ /* 0x000fe20000000000 */
[----:B------:R-:W-:Y:S01]  /*04b0*/  IADD3 R14, -R14, R135, RZ ;  /* 0x000000870e0e7210 */ /* 0x000fe20007ffe1ff */
[----:B------:R-:W3:Y:S01]  /*04c0*/  @!P4 LDC.64 R2, c[0x0][0x228] ;  /* 0x00008a00ff02cb82 */ /* 0x000ee20000000a00 */
[C---:B------:R-:W-:Y:S01]  /*04d0*/  IMAD.SHL.U32 R23, R12.reuse, 0x40, RZ ;  /* 0x000000400c177824 */ /* 0x040fe200078e00ff */
[-C--:B------:R-:W-:Y:S02]  /*04e0*/  ISETP.GE.AND P1, PT, R12, R28.reuse, PT ;  /* 0x0000001c0c00720c */ /* 0x080fe40003f26270 */
[----:B------:R-:W-:Y:S01]  /*04f0*/  ISETP.GE.AND P0, PT, R29, R28, PT ;  /* 0x0000001c1d00720c */ /* 0x000fe20003f06270 */
[----:B------:R-:W-:Y:S01]  /*0500*/  IMAD.SHL.U32 R42, R14, 0x8, RZ ;  /* 0x000000080e2a7824 */ /* 0x000fe200078e00ff */
[----:B------:R-:W-:Y:S02]  /*0510*/  LOP3.LUT R23, R23, 0x1c0, RZ, 0xc0, !PT ;  /* 0x000001c017177812 */ /* 0x000fe400078ec0ff */
[----:B-1----:R-:W-:-:S02]  /*0520*/  IABS R9, R0 ;  /* 0x0000000000097213 */ /* 0x002fc40000000000 */
[----:B------:R-:W-:Y:S01]  /*0530*/  SHF.R.U32.HI R20, RZ, 0x3, R23 ;  /* 0x00000003ff147819 */ /* 0x000fe20000011617 */
[----:B------:R-:W1:Y:S01]  /*0540*/  @P2 LDC.64 R32, c[0x0][0x250] ;  /* 0x00009400ff202b82 */ /* 0x000e620000000a00 */
[----:B------:R-:W4:Y:S01]  /*0550*/  I2F.RP R4, R9 ;  /* 0x0000000900047306 */ /* 0x000f220000209400 */
[----:B------:R-:W-:Y:S02]  /*0560*/  SHF.R.S32.HI R13, RZ, 0x1f, R12 ;  /* 0x0000001fff0d7819 */ /* 0x000fe4000001140c */
[----:B------:R-:W-:Y:S02]  /*0570*/  SHF.R.S32.HI R43, RZ, 0x1f, R42 ;  /* 0x0000001fff2b7819 */ /* 0x000fe4000001142a */
[----:B------:R-:W5:Y:S01]  /*0580*/  @!P0 S2R R15, SR_CgaCtaId ;  /* 0x00000000000f8919 */ /* 0x000f620000008800 */
[----:B------:R-:W-:-:S04]  /*0590*/  IMAD.WIDE R56, R17, 0x80, R12 ;  /* 0x0000008011387825 */ /* 0x000fc800078e020c */
[----:B------:R-:W-:Y:S01]  /*05a0*/  @P2 IMAD.IADD R17, R21, 0x1, R8 ;  /* 0x0000000115112824 */ /* 0x000fe200078e0208 */
[----:B------:R2:W-:Y:S01]  /*05b0*/  STL.64 [R1+0x40], R56 ;  /* 0x0000403801007387 */ /* 0x0005e20000100a00 */
[----:B---3--:R-:W-:Y:S01]  /*05c0*/  @!P4 IMAD.WIDE.U32 R24, R19, R2, RZ ;  /* 0x000000021318c225 */ /* 0x008fe200078e00ff */
[----:B----4-:R-:W3:Y:S03]  /*05d0*/  MUFU.RCP R6, R4 ;  /* 0x0000000400067308 */ /* 0x010ee60000001000 */
[----:B---3--:R-:W-:Y:S01]  /*05e0*/  VIADD R6, R6, 0xffffffe ;  /* 0x0ffffffe06067836 */ /* 0x008fe20000000000 */
[----:B------:R-:W3:Y:S04]  /*05f0*/  @P4 LDC.64 R4, c[0x0][0x240] ;  /* 0x00009000ff044b82 */ /* 0x000ee80000000a00 */
[----:B------:R-:W4:Y:S02]  /*0600*/  F2I.FTZ.U32.TRUNC.NTZ R7, R6 ;  /* 0x0000000600077305 */ /* 0x000f24000021f000 */
[----:B----4-:R-:W-:Y:S01]  /*0610*/  IADD3 R18, RZ, -R7, RZ ;  /* 0x80000007ff127210 */ /* 0x010fe20007ffe0ff */
[----:B------:R-:W-:-:S04]  /*0620*/  IMAD.MOV.U32 R6, RZ, RZ, RZ ;  /* 0x000000ffff067224 */ /* 0x000fc800078e00ff */
[----:B------:R-:W-:-:S04]  /*0630*/  IMAD R18, R18, R9, RZ ;  /* 0x0000000912127224 */ /* 0x000fc800078e02ff */
[----:B------:R-:W-:Y:S01]  /*0640*/  IMAD.HI.U32 R18, R7, R18, R6 ;  /* 0x0000001207127227 */ /* 0x000fe200078e0006 */
[----:B------:R-:W-:-:S05]  /*0650*/  @!P4 SHF.R.S32.HI R7, RZ, 0x1f, R19 ;  /* 0x0000001fff07c819 */ /* 0x000fca0000011413 */
[----:B------:R-:W-:-:S04]  /*0660*/  IMAD.HI.U32 R18, R18, R11, RZ ;  /* 0x0000000b12127227 */ /* 0x000fc800078e00ff */
[----:B------:R-:W-:Y:S02]  /*0670*/  IMAD.MOV R10, RZ, RZ, -R18 ;  /* 0x000000ffff0a7224 */ /* 0x000fe400078e0a12 */
[----:B------:R-:W-:Y:S01]  /*0680*/  @!P4 IMAD R6, R7, R2, RZ ;  /* 0x000000020706c224 */ /* 0x000fe200078e02ff */
[----:B------:R-:W-:Y:S01]  /*0690*/  LOP3.LUT R7, R23, 0x38, R42, 0xf8, !PT ;  /* 0x0000003817077812 */ /* 0x000fe200078ef82a */
[----:B------:R-:W-:Y:S01]  /*06a0*/  IMAD R10, R9, R10, R11 ;  /* 0x0000000a090a7224 */ /* 0x000fe200078e020b */
[----:B------:R-:W-:Y:S01]  /*06b0*/  LOP3.LUT R2, R31, R0, RZ, 0x3c, !PT ;  /* 0x000000001f027212 */ /* 0x000fe200078e3cff */
[----:B---3--:R-:W-:Y:S01]  /*06c0*/  @P4 IMAD.WIDE.U32 R22, R26, R4, RZ ;  /* 0x000000041a164225 */ /* 0x008fe200078e00ff */
[----:B------:R-:W-:Y:S02]  /*06d0*/  LOP3.LUT R20, R7, R20, RZ, 0x3c, !PT ;  /* 0x0000001407147212 */ /* 0x000fe400078e3cff */
[----:B------:R-:W-:Y:S01]  /*06e0*/  ISETP.GT.U32.AND P3, PT, R9, R10, PT ;  /* 0x0000000a0900720c */ /* 0x000fe20003f64070 */
[----:B------:R-:W-:Y:S01]  /*06f0*/  @!P4 IMAD R3, R19, R3, R6 ;  /* 0x000000031303c224 */ /* 0x000fe200078e0206 */
[----:B------:R-:W-:Y:S01]  /*0700*/  LEA.HI R7, R16, R135, RZ, 0x6 ;  /* 0x0000008710077211 */ /* 0x000fe200078f30ff */
[----:B------:R-:W-:Y:S01]  /*0710*/  @!P4 IMAD.MOV.U32 R22, RZ, RZ, R24 ;  /* 0x000000ffff16c224 */ /* 0x000fe200078e0018 */
[----:B------:R-:W-:Y:S01]  /*0720*/  @!P0 MOV R4, 0x400 ;  /* 0x0000040000048802 */ /* 0x000fe20000000f00 */
[----:B------:R-:W-:Y:S01]  /*0730*/  @P4 IMAD R5, R26, R5, R23 ;  /* 0x000000051a054224 */ /* 0x000fe200078e0217 */
[----:B------:R-:W-:Y:S01]  /*0740*/  SHF.L.U32 R7, R7, 0x3, RZ ;  /* 0x0000000307077819 */ /* 0x000fe200000006ff */
[----:B------:R-:W-:Y:S01]  /*0750*/  @!P4 IMAD.IADD R5, R25, 0x1, R3 ;  /* 0x000000011905c824 */ /* 0x000fe200078e0203 */
[----:B-----5:R-:W-:Y:S01]  /*0760*/  @!P0 LEA R15, R15, R4, 0x18 ;  /* 0x000000040f0f8211 */ /* 0x020fe200078ec0ff */
[----:B-1----:R-:W-:Y:S01]  /*0770*/  @P2 IMAD.WIDE.U32 R26, R17, R32, RZ ;  /* 0x00000020111a2225 */ /* 0x002fe200078e00ff */
[----:B------:R-:W-:-:S02]  /*0780*/  SHF.R.S32.HI R4, RZ, 0x1f, R31 ;  /* 0x0000001fff047819 */ /* 0x000fc4000001141f */
[----:B------:R-:W-:Y:S01]  /*0790*/  LOP3.LUT R20, R20, 0xfffffe00, R7, 0xf8, !PT ;  /* 0xfffffe0014147812 */ /* 0x000fe200078ef807 */
[----:B------:R-:W-:Y:S01]  /*07a0*/  @!P3 VIADD R18, R18, 0x1 ;  /* 0x000000011212b836 */ /* 0x000fe20000000000 */
[----:B------:R-:W1:Y:S01]  /*07b0*/  @P2 LDC.64 R6, c[0x0][0x248] ;  /* 0x00009200ff062b82 */ /* 0x000e620000000a00 */
[-C--:B------:R-:W-:Y:S01]  /*07c0*/  @!P3 IADD3 R10, R10, -R9.reuse, RZ ;  /* 0x800000090a0ab210 */ /* 0x080fe20007ffe0ff */
[----:B------:R-:W-:Y:S01]  /*07d0*/  IMAD R4, R4, UR4, RZ ;  /* 0x0000000404047c24 */ /* 0x000fe2000f8e02ff */
[----:B------:R-:W-:Y:S02]  /*07e0*/  ISETP.GE.AND P5, PT, R2, RZ, PT ;  /* 0x000000ff0200720c */ /* 0x000fe40003fa6270 */
[----:B------:R-:W-:Y:S01]  /*07f0*/  IADD3 R22, P4, R42, R22, RZ ;  /* 0x000000162a167210 */ /* 0x000fe20007f9e0ff */
[----:B------:R-:W-:Y:S01]  /*0800*/  IMAD R41, R31, UR5, R4 ;  /* 0x000000051f297c24 */ /* 0x000fe2000f8e0204 */
[----:B------:R-:W-:Y:S01]  /*0810*/  ISETP.GE.U32.AND P6, PT, R10, R9, PT ;  /* 0x000000090a00720c */ /* 0x000fe20003fc6070 */
[----:B------:R-:W3:Y:S01]  /*0820*/  @!P1 LDC.64 R2, c[0x0][0x240] ;  /* 0x00009000ff029b82 */ /* 0x000ee20000000a00 */
[----:B------:R-:W-:Y:S01]  /*0830*/  IADD3.X R23, R43, R5, RZ, P4, !PT ;  /* 0x000000052b177210 */ /* 0x000fe200027fe4ff */
[----:B------:R-:W-:Y:S01]  /*0840*/  @P2 IMAD.IADD R9, R21, 0x1, R8 ;  /* 0x0000000115092824 */ /* 0x000fe200078e0208 */
[----:B------:R-:W-:Y:S01]  /*0850*/  ISETP.NE.AND P3, PT, R0, RZ, PT ;  /* 0x000000ff0000720c */ /* 0x000fe20003f65270 */
[----:B------:R-:W-:Y:S01]  /*0860*/  IMAD.WIDE.U32 R30, R31, UR4, R22 ;  /* 0x000000041f1e7c25 */ /* 0x000fe2000f8e0016 */
[----:B------:R-:W-:-:S03]  /*0870*/  IADD3 R23, R12, 0x20, RZ ;  /* 0x000000200c177810 */ /* 0x000fc60007ffe0ff */
[----:B------:R-:W4:Y:S01]  /*0880*/  @!P1 LDC.64 R4, c[0x0][0x210] ;  /* 0x00008400ff049b82 */ /* 0x000f220000000a00 */
[----:B------:R-:W-:-:S03]  /*0890*/  @P2 IMAD R22, R17, R33, RZ ;  /* 0x0000002111162224 */ /* 0x000fc600078e02ff */
[----:B------:R-:W-:Y:S02]  /*08a0*/  @P6 VIADD R18, R18, 0x1 ;  /* 0x0000000112126836 */ /* 0x000fe40000000000 */
[----:B------:R-:W-:Y:S02]  /*08b0*/  @P2 IMAD.IADD R17, R27, 0x1, R22 ;  /* 0x000000011b112824 */ /* 0x000fe400078e0216 */
[----:B------:R-:W2:Y:S01]  /*08c0*/  @!P0 LDC.64 R10, c[0x0][0x240] ;  /* 0x00009000ff0a8b82 */ /* 0x000ea20000000a00 */
[C---:B-1----:R-:W-:Y:S02]  /*08d0*/  @P2 IMAD R8, R9.reuse, R7, RZ ;  /* 0x0000000709082224 */ /* 0x042fe400078e02ff */
[----:B------:R-:W-:-:S04]  /*08e0*/  @P2 IMAD.WIDE.U32 R38, R9, R6, RZ ;  /* 0x0000000609262225 */ /* 0x000fc800078e00ff */
[----:B------:R-:W-:Y:S01]  /*08f0*/  @!P5 IMAD.MOV R18, RZ, RZ, -R18 ;  /* 0x000000ffff12d224 */ /* 0x000fe200078e0a12 */
[----:B------:R-:W-:Y:S01]  /*0900*/  @!P3 LOP3.LUT R18, RZ, R0, RZ, 0x33, !PT ;  /* 0x00000000ff12b212 */ /* 0x000fe200078e33ff */
[----:B---3--:R-:W-:Y:S01]  /*0910*/  @!P1 IMAD R22, R57, R2, RZ ;  /* 0x0000000239169224 */ /* 0x008fe200078e02ff */
[----:B------:R-:W-:Y:S01]  /*0920*/  ISETP.GE.AND P5, PT, R23, R28, PT ;  /* 0x0000001c1700720c */ /* 0x000fe20003fa6270 */
[----:B------:R-:W-:Y:S01]  /*0930*/  IMAD.IADD R41, R31, 0x1, R41 ;  /* 0x000000011f297824 */ /* 0x000fe200078e0229 */
[----:B------:R-:W-:Y:S01]  /*0940*/  @P2 IADD3 R0, R39, R8, RZ ;  /* 0x0000000827002210 */ /* 0x000fe20007ffe0ff */
[----:B------:R-:W-:Y:S10]  /*0950*/  @P2 BRA `(.L_x_62) ;  /* 0x0000000000302947 */ /* 0x000ff40003800000 */
[----:B------:R-:W1:Y:S01]  /*0960*/  LDC.64 R6, c[0x0][0x248] ;  /* 0x00009200ff067b82 */ /* 0x000e620000000a00 */
[----:B------:R-:W-:-:S07]  /*0970*/  SHF.R.S32.HI R25, RZ, 0x1f, R21 ;  /* 0x0000001fff197819 */ /* 0x000fce0000011415 */
[----:B------:R-:W3:Y:S01]  /*0980*/  LDC.64 R8, c[0x0][0x230] ;  /* 0x00008c00ff087b82 */ /* 0x000ee20000000a00 */
[-C--:B-1----:R-:W-:Y:S01]  /*0990*/  IMAD R0, R25, R6.reuse, RZ ;  /* 0x0000000619007224 */ /* 0x082fe200078e02ff */
[----:B------:R-:W-:Y:S01]  /*09a0*/  SHF.R.S32.HI R25, RZ, 0x1f, R19 ;  /* 0x0000001fff197819 */ /* 0x000fe20000011413 */
[----:B------:R-:W-:-:S04]  /*09b0*/  IMAD.WIDE.U32 R36, R21, R6, RZ ;  /* 0x0000000615247225 */ /* 0x000fc800078e00ff */
[----:B------:R-:W-:Y:S02]  /*09c0*/  IMAD R0, R21, R7, R0 ;  /* 0x0000000715007224 */ /* 0x000fe400078e0200 */
[----:B---3--:R-:W-:-:S03]  /*09d0*/  IMAD R24, R25, R8, RZ ;  /* 0x0000000819187224 */ /* 0x008fc600078e02ff */
[----:B------:R-:W-:Y:S01]  /*09e0*/  IADD3 R37, R37, R0, RZ ;  /* 0x0000000025257210 */ /* 0x000fe20007ffe0ff */
[C---:B------:R-:W-:Y:S02]  /*09f0*/  IMAD R9, R19.reuse, R9, R24 ;  /* 0x0000000913097224 */ /* 0x040fe400078e0218 */
[----:B------:R-:W-:-:S05]  /*0a00*/  IMAD.WIDE.U32 R38, R19, R8, R36 ;  /* 0x0000000813267225 */ /* 0x000fca00078e0024 */
[----:B------:R-:W-:Y:S02]  /*0a10*/  IADD3 R0, R39, R9, RZ ;  /* 0x0000000927007210 */ /* 0x000fe40007ffe0ff */
.L_x_62:
[----:B------:R-:W-:Y:S05]  /*0a20*/  @P2 BRA `(.L_x_63) ;  /* 0x0000000000302947 */ /* 0x000fea0003800000 */
        /* <DEDUP_REMOVED lines=11> */
[----:B------:R-:W-:-:S07]  /*0ae0*/  IADD3 R17, R27, R9, RZ ;  /* 0x000000091b117210 */ /* 0x000fce0007ffe0ff */
.L_x_63:
[----:B------:R-:W-:Y:S01]  /*0af0*/  @!P1 IMAD.MOV.U32 R40, RZ, RZ, R30 ;  /* 0x000000ffff289224 */ /* 0x000fe200078e001e */
[----:B------:R-:W1:Y:S01]  /*0b00*/  @!P0 LDC.64 R8, c[0x0][0x210] ;  /* 0x00008400ff088b82 */ /* 0x000e620000000a00 */
[C---:B------:R-:W-:Y:S01]  /*0b10*/  @!P1 IMAD R21, R56.reuse, R3, R22 ;  /* 0x0000000338159224 */ /* 0x040fe200078e0216 */
[C---:B------:R-:W-:Y:S01]  /*0b20*/  @!P0 IADD3 R19, P2, R56.reuse, 0x10, RZ ;  /* 0x0000001038138810 */ /* 0x040fe20007f5e0ff */
[----:B------:R-:W-:Y:S01]  /*0b30*/  @!P1 IMAD.WIDE.U32 R36, R56, R2, R40 ;  /* 0x0000000238249225 */ /* 0x000fe200078e0028 */
[----:B------:R-:W-:Y:S01]  /*0b40*/  LEA.HI.SX32 R133, R34, 0xffffffff, 0x19 ;  /* 0xffffffff22857811 */ /* 0x000fe200078fcaff */
[----:B------:R-:W-:Y:S01]  /*0b50*/  UMOV UR5, 0x400 ;  /* 0x0000040000057882 */ /* 0x000fe20000000000 */
[----:B------:R-:W-:Y:S01]  /*0b60*/  ULDC.64 UR6, c[0x0][0x260] ;  /* 0x0000980000067ab9 */ /* 0x000fe20000000a00 */
[-C--:B------:R-:W-:Y:S01]  /*0b70*/  IMAD R24, R13, R6.reuse, RZ ;  /* 0x000000060d187224 */ /* 0x080fe200078e02ff */
[----:B------:R-:W3:Y:S01]  /*0b80*/  @!P5 LDC.64 R2, c[0x0][0x240] ;  /* 0x00009000ff02db82 */ /* 0x000ee20000000a00 */
[----:B------:R-:W-:Y:S01]  /*0b90*/  IMAD.WIDE.U32 R44, R12, R6, R42 ;  /* 0x000000060c2c7225 */ /* 0x000fe200078e002a */
[----:B------:R-:W-:-:S03]  /*0ba0*/  SHF.L.U64.HI R134, R6, 0x7, R7 ;  /* 0x0000000706867819 */ /* 0x000fc60000010207 */
[----:B------:R-:W-:Y:S01]  /*0bb0*/  IMAD.WIDE.U32 R42, R12, R32, R42 ;  /* 0x000000200c2a7225 */ /* 0x000fe200078e002a */
[----:B------:R-:W-:Y:S02]  /*0bc0*/  IADD3 R38, P3, R38, R44, RZ ;  /* 0x0000002c26267210 */ /* 0x000fe40007f7e0ff */
[----:B------:R-:W5:Y:S01]  /*0bd0*/  S2UR UR4, SR_CgaCtaId ;  /* 0x00000000000479c3 */ /* 0x000f620000008800 */
[----:B------:R-:W-:Y:S02]  /*0be0*/  IMAD R22, R13, R32, RZ ;  /* 0x000000200d167224 */ /* 0x000fe400078e02ff */
[----:B------:R-:W-:Y:S02]  /*0bf0*/  IMAD R13, R12, R7, R24 ;  /* 0x000000070c0d7224 */ /* 0x000fe400078e0218 */
[----:B------:R-:W-:Y:S01]  /*0c00*/  @!P0 IMAD.X R25, RZ, RZ, R57, P2 ;  /* 0x000000ffff198224 */ /* 0x000fe200010e0639 */
[----:B------:R-:W-:Y:S01]  /*0c10*/  IADD3 R26, P2, R26, R42, RZ ;  /* 0x0000002a1a1a7210 */ /* 0x000fe20007f5e0ff */
[----:B------:R-:W-:Y:S01]  /*0c20*/  IMAD R22, R12, R33, R22 ;  /* 0x000000210c167224 */ /* 0x000fe200078e0216 */
[----:B----4-:R-:W-:Y:S01]  /*0c30*/  @!P1 LEA R42, P4, R36, R4, 0x1 ;  /* 0x00000004242a9211 */ /* 0x010fe200078808ff */
[----:B------:R-:W-:Y:S01]  /*0c40*/  @!P1 IMAD.IADD R24, R37, 0x1, R21 ;  /* 0x0000000125189824 */ /* 0x000fe200078e0215 */
[----:B------:R-:W-:Y:S01]  /*0c50*/  IADD3.X R39, R0, R45, R13, P3, !PT ;  /* 0x0000002d00277210 */ /* 0x000fe20001ffe40d */
[-C--:B--2---:R-:W-:Y:S01]  /*0c60*/  @!P0 IMAD R0, R25, R10.reuse, RZ ;  /* 0x0000000a19008224 */ /* 0x084fe200078e02ff */
[----:B------:R-:W-:Y:S01]  /*0c70*/  IADD3.X R27, R17, R43, R22, P2, !PT ;  /* 0x0000002b111b7210 */ /* 0x000fe200017fe416 */
[----:B------:R-:W-:Y:S01]  /*0c80*/  @!P0 IMAD.MOV.U32 R37, RZ, RZ, R41 ;  /* 0x000000ffff258224 */ /* 0x000fe200078e0029 */
[----:B------:R-:W-:Y:S01]  /*0c90*/  @!P1 LEA.HI.X R43, R36, R5, R24, 0x1, P4 ;  /* 0x00000005242b9211 */ /* 0x000fe200020f0c18 */
[C---:B------:R-:W-:Y:S01]  /*0ca0*/  @!P0 IMAD R0, R19.reuse, R11, R0 ;  /* 0x0000000b13008224 */ /* 0x040fe200078e0200 */
[----:B------:R-:W-:Y:S01]  /*0cb0*/  @!P5 IADD3 R11, P2, R56, 0x20, RZ ;  /* 0x00000020380bd810 */ /* 0x000fe20007f5e0ff */
[----:B------:R-:W-:Y:S01]  /*0cc0*/  @!P0 IMAD.MOV.U32 R36, RZ, RZ, R30 ;  /* 0x000000ffff248224 */ /* 0x000fe200078e001e */
[----:B------:R-:W2:Y:S01]  /*0cd0*/  @!P5 LDC.64 R4, c[0x0][0x210] ;  /* 0x00008400ff04db82 */ /* 0x000ea20000000a00 */
[----:B------:R-:W-:Y:S01]  /*0ce0*/  VIADD R21, R12, 0x30 ;  /* 0x000000300c157836 */ /* 0x000fe20000000000 */
[----:B------:R-:W-:Y:S01]  /*0cf0*/  @!P5 IADD3.X R13, RZ, R57, RZ, P2, !PT ;  /* 0x00000039ff0dd210 */ /* 0x000fe200017fe4ff */
[----:B------:R-:W-:-:S03]  /*0d00*/  @!P0 IMAD.WIDE.U32 R36, R19, R10, R36 ;  /* 0x0000000a13248225 */ /* 0x000fc600078e0024 */
[----:B------:R-:W-:Y:S01]  /*0d10*/  ISETP.GE.AND P4, PT, R21, R28, PT ;  /* 0x0000001c1500720c */ /* 0x000fe20003f86270 */
[----:B------:R-:W-:Y:S01]  /*0d20*/  @!P0 IMAD.IADD R0, R37, 0x1, R0 ;  /* 0x0000000125008824 */ /* 0x000fe200078e0200 */
[C---:B-1----:R-:W-:Y:S01]  /*0d30*/  @!P0 LEA R24, P2, R36.reuse, R8, 0x1 ;  /* 0x0000000824188211 */ /* 0x042fe200078408ff */
[----:B---3--:R-:W-:Y:S01]  /*0d40*/  @!P5 IMAD R8, R13, R2, RZ ;  /* 0x000000020d08d224 */ /* 0x008fe200078e02ff */
[----:B-----5:R-:W-:Y:S01]  /*0d50*/  ULEA UR4, UR4, UR5, 0x18 ;  /* 0x0000000504047291 */ /* 0x020fe2000f8ec03f */
[----:B------:R-:W-:Y:S01]  /*0d60*/  @!P5 IMAD.MOV.U32 R37, RZ, RZ, R41 ;  /* 0x000000ffff25d224 */ /* 0x000fe200078e0029 */
[----:B------:R-:W-:Y:S01]  /*0d70*/  @!P0 LEA.HI.X R25, R36, R9, R0, 0x1, P2 ;  /* 0x0000000924198211 */ /* 0x000fe200010f0c00 */
[----:B------:R-:W-:Y:S01]  /*0d80*/  IMAD R0, R133, -0x80, R132 ;  /* 0xffffff8085007824 */ /* 0x000fe200078e0284 */
[----:B------:R-:W-:Y:S01]  /*0d90*/  ULDC UR5, c[0x0][0x39c] ;  /* 0x0000e70000057ab9 */ /* 0x000fe20000000800 */
[C---:B------:R-:W-:Y:S01]  /*0da0*/  @!P5 IMAD R9, R11.reuse, R3, R8 ;  /* 0x000000030b09d224 */ /* 0x040fe200078e0208 */
[----:B------:R-:W-:Y:S01]  /*0db0*/  LEA R182, R20, UR4, 0x1 ;  /* 0x0000000414b67c11 */ /* 0x000fe2000f8e08ff */
[----:B------:R-:W1:Y:S01]  /*0dc0*/  @!P5 S2R R8, SR_CgaCtaId ;  /* 0x000000000008d919 */ /* 0x000e620000008800 */
[----:B------:R-:W-:Y:S01]  /*0dd0*/  @!P5 IMAD.MOV.U32 R36, RZ, RZ, R30 ;  /* 0x000000ffff24d224 */ /* 0x000fe200078e001e */
[C---:B------:R-:W-:Y:S01]  /*0de0*/  ISETP.GE.AND P6, PT, R12.reuse, R0, PT ;  /* 0x000000000c00720c */ /* 0x040fe20003fc6270 */
[C---:B------:R-:W-:Y:S01]  /*0df0*/  VIADD R19, R12.reuse, 0x40 ;  /* 0x000000400c137836 */ /* 0x040fe20000000000 */
[----:B------:R-:W-:Y:S01]  /*0e00*/  @!PT LDS RZ, [RZ] ;  /* 0x00000000fffff984 */ /* 0x000fe20000000800 */
[----:B------:R-:W-:Y:S01]  /*0e10*/  @!PT LDS RZ, [RZ] ;  /* 0x00000000fffff984 */ /* 0x000fe20000000800 */
[----:B------:R-:W-:Y:S01]  /*0e20*/  @!PT LDS RZ, [RZ] ;  /* 0x00000000fffff984 */ /* 0x000fe20000000800 */
[----:B------:R3:W-:Y:S01]  /*0e30*/  @!P1 LDGSTS.E.BYPASS.LTC128B.128 [R182], desc[UR16][R42.64] ;  /* 0x000000002ab69fae */ /* 0x0007e2000b901d50 */
[----:B------:R-:W-:Y:S01]  /*0e40*/  @!P5 IMAD.WIDE.U32 R36, R11, R2, R36 ;  /* 0x000000020b24d225 */ /* 0x000fe200078e0024 */
[----:B------:R-:W-:Y:S01]  /*0e50*/  @!P4 MOV R52, R30 ;  /* 0x0000001e0034c202 */ /* 0x000fe20000000f00 */
[----:B------:R-:W4:Y:S01]  /*0e60*/  @!P4 LDC.64 R2, c[0x0][0x240] ;  /* 0x00009000ff02cb82 */ /* 0x000f220000000a00 */
[----:B------:R-:W-:Y:S01]  /*0e70*/  ISETP.GE.AND P3, PT, R19, R28, PT ;  /* 0x0000001c1300720c */ /* 0x000fe20003f66270 */
[----:B------:R-:W-:Y:S01]  /*0e80*/  VIADD R17, R12, 0x50 ;  /* 0x000000500c117836 */ /* 0x000fe20000000000 */
[----:B------:R-:W-:Y:S01]  /*0e90*/  @!P5 IADD3 R10, R37, R9, RZ ;  /* 0x00000009250ad210 */ /* 0x000fe20007ffe0ff */
[----:B------:R-:W-:Y:S01]  /*0ea0*/  @!P0 IMAD R35, R20, 0x2, R15 ;  /* 0x0000000214238824 */ /* 0x000fe200078e020f */
[C---:B--2---:R-:W-:Y:S01]  /*0eb0*/  @!P5 LEA R50, P1, R36.reuse, R4, 0x1 ;  /* 0x000000042432d211 */ /* 0x044fe200078208ff */
[----:B------:R-:W2:Y:S01]  /*0ec0*/  @!P4 S2R R47, SR_CgaCtaId ;  /* 0x00000000002fc919 */ /* 0x000ea20000008800 */
[----:B------:R-:W-:Y:S01]  /*0ed0*/  ISETP.GE.AND P2, PT, R17, R28, PT ;  /* 0x0000001c1100720c */ /* 0x000fe20003f46270 */
[----:B------:R-:W-:Y:S01]  /*0ee0*/  @!P4 IMAD.MOV.U32 R53, RZ, RZ, R41 ;  /* 0x000000ffff35c224 */ /* 0x000fe200078e0029 */
[----:B------:R-:W-:Y:S01]  /*0ef0*/  @!P5 LEA.HI.X R51, R36, R5, R10, 0x1, P1 ;  /* 0x000000052433d211 */ /* 0x000fe200008f0c0a */
[----:B------:R-:W5:Y:S01]  /*0f00*/  @!P6 S2R R31, SR_CgaCtaId ;  /* 0x00000000001fe919 */ /* 0x000f620000008800 */
[----:B------:R-:W2:Y:S01]  /*0f10*/  @!P4 LDC.64 R4, c[0x0][0x210] ;  /* 0x00008400ff04cb82 */ /* 0x000ea20000000a00 */
[----:B------:R-:W-:Y:S01]  /*0f20*/  @!P5 MOV R9, 0x400 ;  /* 0x000004000009d802 */ /* 0x000fe20000000f00 */
[C---:B------:R-:W-:Y:S01]  /*0f30*/  VIADD R13, R12.reuse, 0x60 ;  /* 0x000000600c0d7836 */ /* 0x040fe20000000000 */
[----:B------:R-:W5:Y:S01]  /*0f40*/  @!P3 S2R R45, SR_CgaCtaId ;  /* 0x00000000002db919 */ /* 0x000f620000008800 */
[----:B------:R-:W-:Y:S01]  /*0f50*/  @!P4 MOV R22, 0x400 ;  /* 0x000004000016c802 */ /* 0x000fe20000000f00 */
[----:B------:R-:W-:Y:S01]  /*0f60*/  VIADD R15, R12, 0x70 ;  /* 0x000000700c0f7836 */ /* 0x000fe20000000000 */
[----:B------:R5:W-:Y:S01]  /*0f70*/  @!P0 LDGSTS.E.BYPASS.LTC128B.128 [R35+0x800], desc[UR16][R24.64] ;  /* 0x0080000018238fae */ /* 0x000be2000b901d50 */
[----:B------:R-:W-:-:S02]  /*0f80*/  @!P4 IADD3 R10, P0, R56, 0x30, RZ ;  /* 0x00000030380ac810 */ /* 0x000fc40007f1e0ff */
[----:B------:R-:W-:Y:S01]  /*0f90*/  @!P2 IMAD.MOV.U32 R54, RZ, RZ, R30 ;  /* 0x000000ffff36a224 */ /* 0x000fe200078e001e */
[----:B------:R-:W-:Y:S01]  /*0fa0*/  ISETP.GE.AND P1, PT, R13, R28, PT ;  /* 0x0000001c0d00720c */ /* 0x000fe20003f26270 */
[----:B------:R-:W-:Y:S01]  /*0fb0*/  @!P2 IMAD.MOV.U32 R55, RZ, RZ, R41 ;  /* 0x000000ffff37a224 */ /* 0x000fe200078e0029 */
[----:B------:R-:W-:Y:S01]  /*0fc0*/  @!P2 MOV R36, 0x400 ;  /* 0x000004000024a802 */ /* 0x000fe20000000f00 */
[----:B------:R-:W-:Y:S01]  /*0fd0*/  @!P4 IMAD.X R11, RZ, RZ, R57, P0 ;  /* 0x000000ffff0bc224 */ /* 0x000fe200000e0639 */
[----:B---3--:R-:W3:Y:S01]  /*0fe0*/  @!P2 S2R R43, SR_CgaCtaId ;  /* 0x00000000002ba919 */ /* 0x008ee20000008800 */
[----:B-1----:R-:W-:Y:S01]  /*0ff0*/  @!P5 LEA R9, R8, R9, 0x18 ;  /* 0x000000090809d211 */ /* 0x002fe200078ec0ff */
[----:B----4-:R-:W-:Y:S01]  /*1000*/  @!P4 IMAD.WIDE.U32 R52, R10, R2, R52 ;  /* 0x000000020a34c225 */ /* 0x010fe200078e0034 */
[----:B------:R-:W-:Y:S01]  /*1010*/  ISETP.GE.AND P0, PT, R15, R28, PT ;  /* 0x0000001c0f00720c */ /* 0x000fe20003f06270 */
[----:B------:R-:W-:Y:S02]  /*1020*/  STL [R1+0x24], R182 ;  /* 0x000024b601007387 */ /* 0x000fe40000100800 */
[----:B------:R-:W-:-:S02]  /*1030*/  @!P4 IMAD R11, R11, R2, RZ ;  /* 0x000000020b0bc224 */ /* 0x000fc400078e02ff */
[----:B------:R-:W-:Y:S01]  /*1040*/  @!P5 IMAD R9, R20, 0x2, R9 ;  /* 0x000000021409d824 */ /* 0x000fe200078e0209 */
[----:B------:R-:W1:Y:S01]  /*1050*/  @!P1 S2R R37, SR_CgaCtaId ;  /* 0x0000000000259919 */ /* 0x000e620000008800 */
[----:B------:R-:W-:Y:S01]  /*1060*/  @!P4 IMAD R8, R10, R3, R11 ;  /* 0x000000030a08c224 */ /* 0x000fe200078e020b */
[----:B------:R-:W-:Y:S01]  /*1070*/  @!P6 MOV R10, 0x400 ;  /* 0x00000400000ae802 */ /* 0x000fe20000000f00 */
[----:B------:R-:W4:Y:S01]  /*1080*/  @!P3 LDC.64 R2, c[0x0][0x240] ;  /* 0x00009000ff02bb82 */ /* 0x000f220000000a00 */
[----:B------:R1:W-:Y:S01]  /*1090*/  @!P5 LDGSTS.E.BYPASS.LTC128B.128 [R9+0x1000], desc[UR16][R50.64] ;  /* 0x010000003209dfae */ /* 0x0003e2000b901d50 */
[----:B------:R-:W-:Y:S01]  /*10a0*/  @!P4 IMAD.IADD R8, R53, 0x1, R8 ;  /* 0x000000013508c824 */ /* 0x000fe200078e0208 */
[----:B--2---:R-:W-:Y:S01]  /*10b0*/  @!P4 LEA R48, P5, R52, R4, 0x1 ;  /* 0x000000043430c211 */ /* 0x004fe200078a08ff */
[----:B------:R-:W-:Y:S01]  /*10c0*/  IMAD.WIDE.U32 R38, R18, UR6, R38 ;  /* 0x0000000612267c25 */ /* 0x000fe2000f8e0026 */
[----:B-----5:R-:W-:Y:S02]  /*10d0*/  @!P6 LEA R31, R31, R10, 0x18 ;  /* 0x0000000a1f1fe211 */ /* 0x020fe400078ec0ff */
[----:B------:R-:W-:Y:S01]  /*10e0*/  @!P4 LEA.HI.X R49, R52, R5, R8, 0x1, P5 ;  /* 0x000000053431c211 */ /* 0x000fe200028f0c08 */
[----:B------:R-:W2:Y:S01]  /*10f0*/  @!P2 LDC.64 R24, c[0x0][0x240] ;  /* 0x00009000ff18ab82 */ /* 0x000ea20000000a00 */
[----:B------:R-:W-:Y:S01]  /*1100*/  @!P3 IADD3 R8, P5, R56, 0x40, RZ ;  /* 0x000000403808b810 */ /* 0x000fe20007fbe0ff */
[----:B------:R-:W5:Y:S01]  /*1110*/  @!P0 S2R R35, SR_CgaCtaId ;  /* 0x0000000000238919 */ /* 0x000f620000008800 */
[----:B------:R-:W-:Y:S01]  /*1120*/  @!P3 MOV R4, 0x400 ;  /* 0x000004000004b802 */ /* 0x000fe20000000f00 */
[----:B------:R-:W-:Y:S01]  /*1130*/  IMAD.SHL.U32 R136, R6, 0x80, RZ ;  /* 0x0000008006887824 */ /* 0x000fe200078e00ff */
[----:B------:R-:W-:Y:S01]  /*1140*/  @!P4 LEA R47, R47, R22, 0x18 ;  /* 0x000000162f2fc211 */ /* 0x000fe200078ec0ff */
[----:B------:R5:W-:Y:S01]  /*1150*/  STL.64 [R1+0x30], R38 ;  /* 0x0000302601007387 */ /* 0x000be20000100a00 */
[----:B------:R-:W-:Y:S01]  /*1160*/  @!P3 LEA R45, R45, R4, 0x18 ;  /* 0x000000042d2db211 */ /* 0x000fe200078ec0ff */
[----:B------:R-:W5:Y:S01]  /*1170*/  @!P3 LDC.64 R10, c[0x0][0x210] ;  /* 0x00008400ff0abb82 */ /* 0x000f620000000a00 */
[----:B------:R-:W-:Y:S01]  /*1180*/  @!P1 MOV R40, 0x400 ;  /* 0x0000040000289802 */ /* 0x000fe20000000f00 */
[C---:B------:R-:W-:Y:S01]  /*1190*/  @!P4 IMAD R47, R20.reuse, 0x2, R47 ;  /* 0x00000002142fc824 */ /* 0x040fe200078e022f */
[----:B------:R-:W-:Y:S01]  /*11a0*/  @!P1 MOV R46, R30 ;  /* 0x0000001e002e9202 */ /* 0x000fe20000000f00 */
[C---:B------:R-:W-:Y:S01]  /*11b0*/  @!P3 IMAD R45, R20.reuse, 0x2, R45 ;  /* 0x00000002142db824 */ /* 0x040fe200078e022d */
[----:B---3--:R-:W-:Y:S01]  /*11c0*/  @!P2 LEA R43, R43, R36, 0x18 ;  /* 0x000000242b2ba211 */ /* 0x008fe200078ec0ff */
[----:B------:R-:W-:Y:S01]  /*11d0*/  @!P6 IMAD R31, R20, 0x2, R31 ;  /* 0x00000002141fe824 */ /* 0x000fe200078e021f */
[----:B------:R3:W-:Y:S01]  /*11e0*/  @!P4 LDGSTS.E.BYPASS.LTC128B.128 [R47+0x1800], desc[UR16][R48.64] ;  /* 0x01800000302fcfae */ /* 0x0007e2000b901d50 */
[----:B------:R-:W3:Y:S01]  /*11f0*/  @!P2 LDC.64 R4, c[0x0][0x210] ;  /* 0x00008400ff04ab82 */ /* 0x000ee20000000a00 */
[----:B------:R-:W-:-:S02]  /*1200*/  @!P0 MOV R28, 0x400 ;  /* 0x00000400001c8802 */ /* 0x000fc40000000f00 */
[----:B------:R-:W-:Y:S01]  /*1210*/  MOV R184, R38 ;  /* 0x0000002600b87202 */ /* 0x000fe20000000f00 */
[--C-:B-1----:R-:W-:Y:S01]  /*1220*/  @!P3 IMAD.X R51, RZ, RZ, R57.reuse, P5 ;  /* 0x000000ffff33b224 */ /* 0x102fe200028e0639 */
[----:B------:R-:W-:Y:S01]  /*1230*/  @!P2 IADD3 R22, P5, R56, 0x50, RZ ;  /* 0x000000503816a810 */ /* 0x000fe20007fbe0ff */
[----:B------:R-:W-:Y:S01]  /*1240*/  @!P3 IMAD.MOV.U32 R50, RZ, RZ, R30 ;  /* 0x000000ffff32b224 */ /* 0x000fe200078e001e */
[----:B------:R-:W-:Y:S01]  /*1250*/  @!P1 LEA R37, R37, R40, 0x18 ;  /* 0x0000002825259211 */ /* 0x000fe200078ec0ff */
[----:B----4-:R-:W-:Y:S01]  /*1260*/  @!P3 IMAD R36, R51, R2, RZ ;  /* 0x000000023324b224 */ /* 0x010fe200078e02ff */
[----:B------:R-:W-:Y:S01]  /*1270*/  @!P3 MOV R51, R41 ;  /* 0x000000290033b202 */ /* 0x000fe20000000f00 */
[----:B------:R-:W-:Y:S02]  /*1280*/  @!P2 IMAD.X R9, RZ, RZ, R57, P5 ;  /* 0x000000ffff09a224 */ /* 0x000fe400028e0639 */
[----:B------:R-:W-:Y:S02]  /*1290*/  @!P3 IMAD R36, R8, R3, R36 ;  /* 0x000000030824b224 */ /* 0x000fe400078e0224 */
[----:B--2---:R-:W-:-:S02]  /*12a0*/  @!P2 IMAD R9, R9, R24, RZ ;  /* 0x000000180909a224 */ /* 0x004fc400078e02ff */
[----:B------:R-:W-:Y:S02]  /*12b0*/  @!P3 IMAD.WIDE.U32 R50, R8, R2, R50 ;  /* 0x000000020832b225 */ /* 0x000fe400078e0032 */
[----:B------:R-:W1:Y:S01]  /*12c0*/  @!P0 LDC.64 R2, c[0x0][0x240] ;  /* 0x00009000ff028b82 */ /* 0x000e620000000a00 */
[----:B-----5:R-:W-:Y:S01]  /*12d0*/  @!P0 LEA R35, R35, R28, 0x18 ;  /* 0x0000001c23238211 */ /* 0x020fe200078ec0ff */
[----:B------:R-:W-:Y:S01]  /*12e0*/  @!P2 IMAD R25, R22, R25, R9 ;  /* 0x000000191619a224 */ /* 0x000fe200078e0209 */
[----:B------:R-:W-:Y:S01]  /*12f0*/  @!P3 LEA R52, P5, R50, R10, 0x1 ;  /* 0x0000000a3234b211 */ /* 0x000fe200078a08ff */
[----:B------:R-:W-:Y:S02]  /*1300*/  @!P3 IMAD.IADD R36, R51, 0x1, R36 ;  /* 0x000000013324b824 */ /* 0x000fe400078e0224 */
[----:B------:R-:W-:Y:S01]  /*1310*/  @!P2 IMAD.WIDE.U32 R54, R22, R24, R54 ;  /* 0x000000181636a225 */ /* 0x000fe200078e0036 */
[----:B------:R-:W-:Y:S01]  /*1320*/  SHF.R.S32.HI R22, RZ, 0x1f, R18 ;  /* 0x0000001fff167819 */ /* 0x000fe20000011412 */
[----:B------:R-:W2:Y:S01]  /*1330*/  @!P1 LDC.64 R8, c[0x0][0x240] ;  /* 0x00009000ff089b82 */ /* 0x000ea20000000a00 */
[----:B------:R-:W-:Y:S01]  /*1340*/  @!P3 LEA.HI.X R53, R50, R11, R36, 0x1, P5 ;  /* 0x0000000b3235b211 */ /* 0x000fe200028f0c24 */
[----:B------:R-:W-:Y:S01]  /*1350*/  @!P2 IMAD.IADD R10, R55, 0x1, R25 ;  /* 0x00000001370aa824 */ /* 0x000fe200078e0219 */
[C---:B---3--:R-:W-:Y:S01]  /*1360*/  @!P2 LEA R50, P4, R54.reuse, R4, 0x1 ;  /* 0x000000043632a211 */ /* 0x048fe200078808ff */
[--C-:B------:R-:W-:Y:S01]  /*1370*/  @!P1 IMAD.MOV.U32 R47, RZ, RZ, R41.reuse ;  /* 0x000000ffff2f9224 */ /* 0x100fe200078e0029 */
[----:B------:R-:W-:Y:S01]  /*1380*/  ISETP.GE.AND P5, PT, R13, R0, PT ;  /* 0x000000000d00720c */ /* 0x000fe20003fa6270 */
[----:B------:R-:W-:Y:S01]  /*1390*/  @!P0 IMAD.MOV.U32 R25, RZ, RZ, R41 ;  /* 0x000000ffff198224 */ /* 0x000fe200078e0029 */
[----:B------:R-:W-:Y:S01]  /*13a0*/  @!P2 LEA.HI.X R51, R54, R5, R10, 0x1, P4 ;  /* 0x000000053633a211 */ /* 0x000fe200020f0c0a */
[----:B------:R3:W-:Y:S01]  /*13b0*/  @!P3 LDGSTS.E.BYPASS.LTC128B.128 [R45+0x2000], desc[UR16][R52.64] ;  /* 0x02000000342dbfae */ /* 0x0007e2000b901d50 */
[C---:B------:R-:W-:Y:S01]  /*13c0*/  @!P1 IADD3 R41, P4, R56.reuse, 0x60, RZ ;  /* 0x0000006038299810 */ /* 0x040fe20007f9e0ff */
[----:B------:R-:W4:Y:S01]  /*13d0*/  @!P1 LDC.64 R10, c[0x0][0x210] ;  /* 0x00008400ff0a9b82 */ /* 0x000f220000000a00 */
[----:B------:R-:W-:Y:S01]  /*13e0*/  @!P0 IMAD.MOV.U32 R24, RZ, RZ, R30 ;  /* 0x000000ffff188224 */ /* 0x000fe200078e001e */
[----:B------:R-:W-:Y:S01]  /*13f0*/  @!P0 IADD3 R40, P3, R56, 0x70, RZ ;  /* 0x0000007038288810 */ /* 0x000fe20007f7e0ff */
[C---:B------:R-:W-:Y:S01]  /*1400*/  @!P2 IMAD R36, R20.reuse, 0x2, R43 ;  /* 0x000000021424a824 */ /* 0x040fe200078e022b */
[----:B------:R-:W-:Y:S01]  /*1410*/  @!P1 IADD3.X R5, RZ, R57, RZ, P4, !PT ;  /* 0x00000039ff059210 */ /* 0x000fe200027fe4ff */
[----:B------:R-:W-:-:S02]  /*1420*/  @!P1 IMAD R37, R20, 0x2, R37 ;  /* 0x0000000214259824 */ /* 0x000fc400078e0225 */
[----:B------:R-:W-:Y:S01]  /*1430*/  @!P0 IMAD.X R43, RZ, RZ, R57, P3 ;  /* 0x000000ffff2b8224 */ /* 0x000fe200018e0639 */
[----:B------:R5:W-:Y:S01]  /*1440*/  @!P2 LDGSTS.E.BYPASS.LTC128B.128 [R36+0x2800], desc[UR16][R50.64] ;  /* 0x028000003224afae */ /* 0x000be2000b901d50 */
[----:B------:R-:W-:Y:S01]  /*1450*/  ISETP.GE.AND P2, PT, R29, R0, PT ;  /* 0x000000001d00720c */ /* 0x000fe20003f46270 */
[----:B------:R-:W-:Y:S02]  /*1460*/  @!P0 IMAD R35, R20, 0x2, R35 ;  /* 0x0000000214238824 */ /* 0x000fe400078e0223 */
[----:B-1----:R-:W-:Y:S02]  /*1470*/  @!P0 IMAD R28, R43, R2, RZ ;  /* 0x000000022b1c8224 */ /* 0x002fe400078e02ff */
[----:B--2---:R-:W-:Y:S02]  /*1480*/  @!P1 IMAD R30, R5, R8, RZ ;  /* 0x00000008051e9224 */ /* 0x004fe400078e02ff */
[----:B------:R-:W1:Y:S01]  /*1490*/  @!P0 LDC.64 R4, c[0x0][0x210] ;  /* 0x00008400ff048b82 */ /* 0x000e620000000a00 */
[----:B------:R-:W-:-:S02]  /*14a0*/  @!P0 IMAD R28, R40, R3, R28 ;  /* 0x00000003281c8224 */ /* 0x000fc400078e021c */
[C---:B------:R-:W-:Y:S02]  /*14b0*/  @!P1 IMAD R30, R41.reuse, R9, R30 ;  /* 0x00000009291e9224 */ /* 0x040fe400078e021e */
[----:B------:R-:W-:Y:S02]  /*14c0*/  IMAD R3, R22, UR6, RZ ;  /* 0x0000000616037c24 */ /* 0x000fe4000f8e02ff */
[----:B---3--:R-:W-:Y:S02]  /*14d0*/  @!P1 IMAD.WIDE.U32 R44, R41, R8, R46 ;  /* 0x00000008292c9225 */ /* 0x008fe400078e002e */
[----:B------:R-:W2:Y:S02]  /*14e0*/  @!P6 LDC.64 R8, c[0x0][0x218] ;  /* 0x00008600ff08eb82 */ /* 0x000ea40000000a00 */
[----:B------:R-:W-:Y:S01]  /*14f0*/  @!P0 IMAD.WIDE.U32 R40, R40, R2, R24 ;  /* 0x0000000228288225 */ /* 0x000fe200078e0018 */
[----:B------:R-:W-:Y:S01]  /*1500*/  SHF.R.S32.HI R25, RZ, 0x1f, R133 ;  /* 0x0000001fff197819 */ /* 0x000fe20000011485 */
[----:B------:R-:W3:Y:S01]  /*1510*/  @!P2 S2R R24, SR_CgaCtaId ;  /* 0x000000000018a919 */ /* 0x000ee20000008800 */
[----:B----4-:R-:W-:Y:S01]  /*1520*/  @!P1 LEA R42, P3, R44, R10, 0x1 ;  /* 0x0000000a2c2a9211 */ /* 0x010fe200078608ff */
[----:B------:R-:W-:-:S02]  /*1530*/  @!P1 IMAD.IADD R30, R45, 0x1, R30 ;  /* 0x000000012d1e9824 */ /* 0x000fc400078e021e */
[----:B-----5:R-:W-:Y:S01]  /*1540*/  IMAD R36, R18, UR7, R3 ;  /* 0x0000000712247c24 */ /* 0x020fe2000f8e0203 */
[----:B------:R-:W-:Y:S01]  /*1550*/  ULDC.64 UR6, c[0x0][0x268] ;  /* 0x00009a0000067ab9 */ /* 0x000fe20000000a00 */
[----:B------:R-:W4:Y:S01]  /*1560*/  @!P2 LDC.64 R2, c[0x0][0x218] ;  /* 0x00008600ff02ab82 */ /* 0x000f220000000a00 */
[----:B------:R-:W-:Y:S01]  /*1570*/  IMAD R10, R134, R133, RZ ;  /* 0x00000085860a7224 */ /* 0x000fe200078e02ff */
[----:B------:R-:W-:Y:S01]  /*1580*/  @!P1 LEA.HI.X R43, R44, R11, R30, 0x1, P3 ;  /* 0x0000000b2c2b9211 */ /* 0x000fe200018f0c1e */
[----:B------:R-:W-:Y:S01]  /*1590*/  IMAD.IADD R185, R39, 0x1, R36 ;  /* 0x0000000127b97824 */ /* 0x000fe200078e0224 */
[C---:B-1----:R-:W-:Y:S01]  /*15a0*/  @!P0 LEA R4, P3, R40.reuse, R4, 0x1 ;  /* 0x0000000428048211 */ /* 0x042fe200078608ff */
[----:B------:R-:W-:Y:S02]  /*15b0*/  @!P0 IMAD.IADD R28, R41, 0x1, R28 ;  /* 0x00000001291c8824 */ /* 0x000fe400078e021c */
[-C--:B------:R-:W-:Y:S01]  /*15c0*/  IMAD R11, R25, R136.reuse, R10 ;  /* 0x00000088190b7224 */ /* 0x080fe200078e020a */
[----:B------:R1:W-:Y:S01]  /*15d0*/  @!P1 LDGSTS.E.BYPASS.LTC128B.128 [R37+0x3000], desc[UR16][R42.64] ;  /* 0x030000002a259fae */ /* 0x0003e2000b901d50 */
[----:B------:R-:W-:Y:S01]  /*15e0*/  IMAD.WIDE.U32 R38, R133, R136, R184 ;  /* 0x0000008885267225 */ /* 0x000fe200078e00b8 */
[----:B------:R-:W-:-:S02]  /*15f0*/  @!P0 LEA.HI.X R5, R40, R5, R28, 0x1, P3 ;  /* 0x0000000528058211 */ /* 0x000fc400018f0c1c */
[----:B------:R-:W-:Y:S01]  /*1600*/  ISETP.GE.AND P1, PT, R21, R0, PT ;  /* 0x000000001500720c */ /* 0x000fe20003f26270 */
[----:B------:R-:W-:Y:S01]  /*1610*/  IMAD.IADD R39, R39, 0x1, R11 ;  /* 0x0000000127277824 */ /* 0x000fe200078e020b */
[----:B--2---:R-:W-:Y:S01]  /*1620*/  @!P6 LEA R40, P3, R38, R8, 0x1 ;  /* 0x000000082628e211 */ /* 0x004fe200078608ff */
[----:B------:R2:W-:Y:S01]  /*1630*/  @!P0 LDGSTS.E.BYPASS.LTC128B.128 [R35+0x3800], desc[UR16][R4.64] ;  /* 0x0380000004238fae */ /* 0x0005e2000b901d50 */
[----:B------:R-:W-:Y:S01]  /*1640*/  @!P2 LEA R8, P4, R6, R38, 0x4 ;  /* 0x000000260608a211 */ /* 0x000fe200078820ff */
[----:B------:R-:W-:Y:S01]  /*1650*/  IMAD.WIDE.U32 R46, R18, UR6, R26 ;  /* 0x00000006122e7c25 */ /* 0x000fe2000f8e001a */
[----:B------:R-:W-:Y:S01]  /*1660*/  @!P6 LEA.HI.X R41, R38, R9, R39, 0x1, P3 ;  /* 0x000000092629e211 */ /* 0x000fe200018f0c27 */
[----:B------:R-:W5:Y:S01]  /*1670*/  @!P5 S2R R11, SR_CgaCtaId ;  /* 0x00000000000bd919 */ /* 0x000f620000008800 */
[----:B------:R-:W-:Y:S02]  /*1680*/  ISETP.GE.AND P3, PT, R23, R0, PT ;  /* 0x000000001700720c */ /* 0x000fe40003f66270 */
[----:B------:R-:W-:Y:S01]  /*1690*/  @!P2 LEA.HI.X R10, R6, R39, R7, 0x4, P4 ;  /* 0x00000027060aa211 */ /* 0x000fe200020f2407 */
[----:B------:R5:W-:Y:S01]  /*16a0*/  @!P6 LDGSTS.E.BYPASS.LTC128B.128 [R31+0x4000], desc[UR16][R40.64] ;  /* 0x04000000281fefae */ /* 0x000be2000b901d50 */
[----:B----4-:R-:W-:-:S02]  /*16b0*/  @!P2 LEA R44, P4, R8, R2, 0x1 ;  /* 0x00000002082ca211 */ /* 0x010fc400078808ff */
[-C--:B------:R-:W-:Y:S01]  /*16c0*/  ISETP.GE.AND P0, PT, R19, R0.reuse, PT ;  /* 0x000000001300720c */ /* 0x080fe20003f06270 */
[----:B------:R-:W-:Y:S01]  /*16d0*/  STL.64 [R1+0x38], R184 ;  /* 0x000038b801007387 */ /* 0x000fe20000100a00 */
[----:B------:R-:W-:Y:S02]  /*16e0*/  @!P2 LEA.HI.X R45, R8, R3, R10, 0x1, P4 ;  /* 0x00000003082da211 */ /* 0x000fe400020f0c0a */
[----:B------:R-:W-:Y:S01]  /*16f0*/  @!P2 MOV R9, 0x400 ;  /* 0x000004000009a802 */ /* 0x000fe20000000f00 */
[----:B------:R-:W4:Y:S01]  /*1700*/  @!P1 S2R R8, SR_CgaCtaId ;  /* 0x0000000000089919 */ /* 0x000f220000008800 */
[-C--:B------:R-:W-:Y:S01]  /*1710*/  ISETP.GE.AND P6, PT, R17, R0.reuse, PT ;  /* 0x000000001100720c */ /* 0x080fe20003fc6270 */
[----:B------:R-:W4:Y:S01]  /*1720*/  @!P3 LDC.64 R2, c[0x0][0x218] ;  /* 0x00008600ff02bb82 */ /* 0x000f220000000a00 */
[----:B---3--:R-:W-:Y:S01]  /*1730*/  @!P2 LEA R9, R24, R9, 0x18 ;  /* 0x000000091809a211 */ /* 0x008fe200078ec0ff */
[----:B-1----:R-:W1:Y:S01]  /*1740*/  @!P3 S2R R37, SR_CgaCtaId ;  /* 0x000000000025b919 */ /* 0x002e620000008800 */
[----:B------:R-:W-:Y:S01]  /*1750*/  ISETP.GE.AND P4, PT, R15, R0, PT ;  /* 0x000000000f00720c */ /* 0x000fe20003f86270 */
[----:B------:R-:W-:Y:S01]  /*1760*/  IMAD.WIDE.U32 R42, R6, 0x20, RZ ;  /* 0x00000020062a7825 */ /* 0x000fe200078e00ff */
[----:B------:R-:W-:Y:S03]  /*1770*/  STL.64 [R1+0x28], R46 ;  /* 0x0000282e01007387 */ /* 0x000fe60000100a00 */
[----:B------:R-:W-:Y:S01]  /*1780*/  @!P2 IMAD R24, R20, 0x2, R9 ;  /* 0x000000021418a824 */ /* 0x000fe200078e0209 */
[----:B--2---:R-:W-:Y:S01]  /*1790*/  SHF.L.U32 R5, R7, 0x5, RZ ;  /* 0x0000000507057819 */ /* 0x004fe200000006ff */
[----:B------:R-:W2:Y:S02]  /*17a0*/  @!P0 S2R R35, SR_CgaCtaId ;  /* 0x0000000000238919 */ /* 0x000ea40000008800 */
[----:B------:R-:W-:Y:S01]  /*17b0*/  @!P6 MOV R28, 0x400 ;  /* 0x00000400001ce802 */ /* 0x000fe20000000f00 */
[----:B------:R3:W-:Y:S01]  /*17c0*/  @!P2 LDGSTS.E.BYPASS.LTC128B.128 [R24+0x4800], desc[UR16][R44.64] ;  /* 0x048000002c18afae */ /* 0x0007e2000b901d50 */
[----:B-----5:R-:W-:Y:S01]  /*17d0*/  @!P3 IADD3 R41, P2, R38, R42, RZ ;  /* 0x0000002a2629b210 */ /* 0x020fe20007f5e0ff */
[----:B------:R-:W5:Y:S01]  /*17e0*/  @!P6 S2R R31, SR_CgaCtaId ;  /* 0x00000000001fe919 */ /* 0x000f620000008800 */
[----:B------:R-:W-:-:S02]  /*17f0*/  @!P4 IMAD.MOV.U32 R42, RZ, RZ, R38 ;  /* 0x000000ffff2ac224 */ /* 0x000fc400078e0026 */
[----:B------:R-:W-:Y:S01]  /*1800*/  @!P3 IADD3.X R10, R39, R43, R5, P2, !PT ;  /* 0x0000002b270ab210 */ /* 0x000fe200017fe405 */
[----:B------:R-:W5:Y:S01]  /*1810*/  @!P4 S2R R9, SR_CgaCtaId ;  /* 0x000000000009c919 */ /* 0x000f620000008800 */
[----:B------:R-:W5:Y:S01]  /*1820*/  @!P1 LDC.64 R4, c[0x0][0x218] ;  /* 0x00008600ff049b82 */ /* 0x000f620000000a00 */
[C---:B----4-:R-:W-:Y:S02]  /*1830*/  @!P3 LEA R40, P2, R41.reuse, R2, 0x1 ;  /* 0x000000022928b211 */ /* 0x050fe400078408ff */
[----:B------:R-:W-:Y:S02]  /*1840*/  @!P3 MOV R2, 0x400 ;  /* 0x000004000002b802 */ /* 0x000fe40000000f00 */
[----:B------:R-:W-:Y:S02]  /*1850*/  @!P3 LEA.HI.X R41, R41, R3, R10, 0x1, P2 ;  /* 0x000000032929b211 */ /* 0x000fe400010f0c0a */
[----:B------:R-:W-:Y:S02]  /*1860*/  ISETP.GE.AND P2, PT, R29, R0, PT ;  /* 0x000000001d00720c */ /* 0x000fe40003f46270 */
[----:B------:R-:W-:-:S02]  /*1870*/  @!P1 MOV R29, 0x400 ;  /* 0x00000400001d9802 */ /* 0x000fc40000000f00 */
[----:B-1----:R-:W-:Y:S02]  /*1880*/  @!P3 LEA R37, R37, R2, 0x18 ;  /* 0x000000022525b211 */ /* 0x002fe400078ec0ff */
[----:B------:R-:W1:Y:S01]  /*1890*/  @!P0 LDC.64 R2, c[0x0][0x218] ;  /* 0x00008600ff028b82 */ /* 0x000e620000000a00 */
[----:B------:R-:W-:Y:S01]  /*18a0*/  @!P1 LEA R29, R8, R29, 0x18 ;  /* 0x0000001d081d9211 */ /* 0x000fe200078ec0ff */
[----:B------:R-:W-:Y:S01]  /*18b0*/  @!P1 IMAD R8, R7, 0x30, RZ ;  /* 0x0000003007089824 */ /* 0x000fe200078e02ff */
[----:B------:R-:W-:Y:S01]  /*18c0*/  @!P0 MOV R10, 0x400 ;  /* 0x00000400000a8802 */ /* 0x000fe20000000f00 */
[----:B------:R-:W-:Y:S01]  /*18d0*/  @!P3 IMAD R43, R20, 0x2, R37 ;  /* 0x00000002142bb824 */ /* 0x000fe200078e0225 */
[----:B---3--:R-:W-:Y:S01]  /*18e0*/  @!P5 MOV R24, 0x400 ;  /* 0x000004000018d802 */ /* 0x008fe20000000f00 */
[----:B------:R-:W-:Y:S01]  /*18f0*/  @!P1 IMAD.WIDE.U32 R44, R6, 0x30, R38 ;  /* 0x00000030062c9825 */ /* 0x000fe200078e0026 */
[----:B--2---:R-:W-:Y:S02]  /*1900*/  @!P0 LEA R35, R35, R10, 0x18 ;  /* 0x0000000a23238211 */ /* 0x004fe400078ec0ff */
[----:B------:R2:W-:Y:S01]  /*1910*/  @!P3 LDGSTS.E.BYPASS.LTC128B.128 [R43+0x5000], desc[UR16][R40.64] ;  /* 0x05000000282bbfae */ /* 0x0005e2000b901d50 */
[----:B------:R-:W-:Y:S01]  /*1920*/  @!P1 IMAD.IADD R8, R45, 0x1, R8 ;  /* 0x000000012d089824 */ /* 0x000fe200078e0208 */
[----:B-----5:R-:W-:Y:S01]  /*1930*/  @!P1 LEA R36, P3, R44, R4, 0x1 ;  /* 0x000000042c249211 */ /* 0x020fe200078608ff */
[----:B------:R-:W-:Y:S01]  /*1940*/  @!P0 IMAD R4, R20, 0x2, R35 ;  /* 0x0000000214048824 */ /* 0x000fe200078e0223 */
[----:B------:R-:W-:Y:S01]  /*1950*/  @!P4 MOV R10, 0x400 ;  /* 0x00000400000ac802 */ /* 0x000fe20000000f00 */
[----:B------:R-:W-:Y:S01]  /*1960*/  IMAD R35, R22, UR6, RZ ;  /* 0x0000000616237c24 */ /* 0x000fe2000f8e02ff */
[----:B------:R-:W-:-:S02]  /*1970*/  @!P6 LEA R31, R31, R28, 0x18 ;  /* 0x0000001c1f1fe211 */ /* 0x000fc400078ec0ff */
[----:B------:R-:W-:Y:S01]  /*1980*/  @!P1 LEA.HI.X R37, R44, R5, R8, 0x1, P3 ;  /* 0x000000052c259211 */ /* 0x000fe200018f0c08 */
[C---:B------:R-:W-:Y:S01]  /*1990*/  @!P1 IMAD R5, R20.reuse, 0x2, R29 ;  /* 0x0000000214059824 */ /* 0x040fe200078e021d */
[----:B------:R-:W-:Y:S01]  /*19a0*/  @!P5 LEA R11, R11, R24, 0x18 ;  /* 0x000000180b0bd211 */ /* 0x000fe200078ec0ff */
[----:B------:R-:W-:Y:S01]  /*19b0*/  @!P6 IMAD R28, R20, 0x2, R31 ;  /* 0x00000002141ce824 */ /* 0x000fe200078e021f */
[----:B------:R-:W-:Y:S01]  /*19c0*/  @!P4 LEA R9, R9, R10, 0x18 ;  /* 0x0000000a0909c211 */ /* 0x000fe200078ec0ff */
[----:B------:R-:W-:Y:S01]  /*19d0*/  @!P5 IMAD R31, R7, 0x60, RZ ;  /* 0x00000060071fd824 */ /* 0x000fe200078e02ff */
[----:B------:R-:W-:Y:S01]  /*19e0*/  @!P0 LEA R29, P3, R6, R38, 0x6 ;  /* 0x00000026061d8211 */ /* 0x000fe200078630ff */
[----:B------:R3:W-:Y:S01]  /*19f0*/  @!P1 LDGSTS.E.BYPASS.LTC128B.128 [R5+0x5800], desc[UR16][R36.64] ;  /* 0x0580000024059fae */ /* 0x0007e2000b901d50 */
[C---:B------:R-:W-:Y:S01]  /*1a00*/  @!P5 LEA R24, R20.reuse, R11, 0x1 ;  /* 0x0000000b1418d211 */ /* 0x040fe200078e08ff */
[----:B------:R-:W-:Y:S01]  /*1a10*/  @!P4 IMAD R20, R20, 0x2, R9 ;  /* 0x000000021414c824 */ /* 0x000fe200078e0209 */
[----:B------:R-:W-:Y:S01]  /*1a20*/  @!P0 LEA.HI.X R30, R6, R39, R7, 0x6, P3 ;  /* 0x00000027061e8211 */ /* 0x000fe200018f3407 */
[----:B------:R-:W4:Y:S01]  /*1a30*/  @!P6 LDC.64 R10, c[0x0][0x218] ;  /* 0x00008600ff0aeb82 */ /* 0x000f220000000a00 */
[----:B-1----:R-:W-:Y:S01]  /*1a40*/  @!P0 LEA R44, P3, R29, R2, 0x1 ;  /* 0x000000021d2c8211 */ /* 0x002fe200078608ff */
[----:B------:R-:W-:-:S03]  /*1a50*/  IMAD R22, R18, UR7, R35 ;  /* 0x0000000712167c24 */ /* 0x000fc6000f8e0223 */
[----:B------:R-:W-:Y:S01]  /*1a60*/  @!P0 LEA.HI.X R45, R29, R3, R30, 0x1, P3 ;  /* 0x000000031d2d8211 */ /* 0x000fe200018f0c1e */
[----:B------:R-:W-:Y:S02]  /*1a70*/  @!P6 IMAD R30, R7, 0x50, RZ ;  /* 0x00000050071ee824 */ /* 0x000fe400078e02ff */
[----:B------:R-:W1:Y:S01]  /*1a80*/  @!P5 LDC.64 R8, c[0x0][0x218] ;  /* 0x00008600ff08db82 */ /* 0x000e620000000a00 */
[----:B--2---:R-:W-:Y:S01]  /*1a90*/  @!P6 IMAD.MOV.U32 R40, RZ, RZ, R38 ;  /* 0x000000ffff28e224 */ /* 0x004fe200078e0026 */
[----:B------:R2:W-:Y:S01]  /*1aa0*/  @!P0 LDGSTS.E.BYPASS.LTC128B.128 [R4+0x6000], desc[UR16][R44.64] ;  /* 0x060000002c048fae */ /* 0x0005e2000b901d50 */
[--C-:B------:R-:W-:Y:S01]  /*1ab0*/  @!P6 IMAD.MOV.U32 R41, RZ, RZ, R39.reuse ;  /* 0x000000ffff29e224 */ /* 0x100fe200078e0027 */
[----:B------:R-:W-:Y:S01]  /*1ac0*/  ISETP.GE.AND P0, PT, R12, R0, PT ;  /* 0x000000000c00720c */ /* 0x000fe20003f06270 */
[----:B------:R-:W-:Y:S02]  /*1ad0*/  @!P4 IMAD.MOV.U32 R43, RZ, RZ, R39 ;  /* 0x000000ffff2bc224 */ /* 0x000fe400078e0027 */
[C---:B------:R-:W-:Y:S01]  /*1ae0*/  @!P6 IMAD.WIDE.U32 R40, R6.reuse, 0x50, R40 ;  /* 0x000000500628e825 */ /* 0x040fe200078e0028 */
[----:B------:R-:W5:Y:S03]  /*1af0*/  @!P4 LDC.64 R2, c[0x0][0x218] ;  /* 0x00008600ff02cb82 */ /* 0x000f660000000a00 */
[----:B------:R-:W-:Y:S01]  /*1b00*/  @!P5 IMAD.WIDE.U32 R38, R6, 0x60, R38 ;  /* 0x000000600626d825 */ /* 0x000fe200078e0026 */
[----:B------:R-:W-:-:S03]  /*1b10*/  @!P6 IADD3 R30, R41, R30, RZ ;  /* 0x0000001e291ee210 */ /* 0x000fc60007ffe0ff */
[----:B---3--:R-:W-:Y:S01]  /*1b20*/  @!P5 IMAD.IADD R36, R39, 0x1, R31 ;  /* 0x000000012724d824 */ /* 0x008fe200078e021f */
[----:B----4-:R-:W-:Y:S01]  /*1b30*/  @!P6 LEA R10, P3, R40, R10, 0x1 ;  /* 0x0000000a280ae211 */ /* 0x010fe200078608ff */
[----:B------:R-:W-:Y:S02]  /*1b40*/  @!P4 IMAD R29, R7, 0x70, RZ ;  /* 0x00000070071dc824 */ /* 0x000fe400078e02ff */
[----:B------:R-:W-:Y:S01]  /*1b50*/  @!P4 IMAD.WIDE.U32 R42, R6, 0x70, R42 ;  /* 0x00000070062ac825 */ /* 0x000fe200078e002a */
[----:B------:R-:W-:Y:S02]  /*1b60*/  @!P6 LEA.HI.X R11, R40, R11, R30, 0x1, P3 ;  /* 0x0000000b280be211 */ /* 0x000fe400018f0c1e */
[----:B------:R-:W-:Y:S01]  /*1b70*/  ISETP.GE.AND P3, PT, R17, R0, PT ;  /* 0x000000001100720c */ /* 0x000fe20003f66270 */
[----:B------:R-:W-:Y:S01]  /*1b80*/  @!P4 IMAD.IADD R29, R43, 0x1, R29 ;  /* 0x000000012b1dc824 */ /* 0x000fe200078e021d */
[----:B-1----:R-:W-:Y:S01]  /*1b90*/  @!P5 LEA R8, P1, R38, R8, 0x1 ;  /* 0x000000082608d211 */ /* 0x002fe200078208ff */
[----:B------:R1:W-:Y:S01]  /*1ba0*/  @!P6 LDGSTS.E.BYPASS.LTC128B.128 [R28+0x6800], desc[UR16][R10.64] ;  /* 0x068000000a1cefae */ /* 0x0003e2000b901d50 */
[----:B------:R-:W-:-:S02]  /*1bb0*/  ISETP.GE.AND P6, PT, R23, R0, PT ;  /* 0x000000001700720c */ /* 0x000fc40003fc6270 */
[----:B------:R-:W-:Y:S01]  /*1bc0*/  @!P5 LEA.HI.X R9, R38, R9, R36, 0x1, P1 ;  /* 0x000000092609d211 */ /* 0x000fe200008f0c24 */
[----:B--2---:R-:W2:Y:S01]  /*1bd0*/  @!P0 LDC.64 R4, c[0x0][0x220] ;  /* 0x00008800ff048b82 */ /* 0x004ea20000000a00 */
[----:B------:R-:W-:Y:S01]  /*1be0*/  IMAD.WIDE.U32 R36, R133, R32, RZ ;  /* 0x0000002085247225 */ /* 0x000fe200078e00ff */
[C---:B-----5:R-:W-:Y:S02]  /*1bf0*/  @!P4 LEA R30, P1, R42.reuse, R2, 0x1 ;  /* 0x000000022a1ec211 */ /* 0x060fe400078208ff */
[----:B------:R3:W-:Y:S01]  /*1c00*/  @!P5 LDGSTS.E.BYPASS.LTC128B.128 [R24+0x7000], desc[UR16][R8.64] ;  /* 0x070000000818dfae */ /* 0x0007e2000b901d50 */
[----:B------:R-:W-:Y:S01]  /*1c10*/  IMAD R2, R25, R32, RZ ;  /* 0x0000002019027224 */ /* 0x000fe200078e02ff */
[----:B------:R-:W-:Y:S02]  /*1c20*/  ISETP.GE.AND P5, PT, R21, R0, PT ;  /* 0x000000001500720c */ /* 0x000fe40003fa6270 */
[----:B------:R-:W-:Y:S01]  /*1c30*/  @!P4 LEA.HI.X R31, R42, R3, R29, 0x1, P1 ;  /* 0x000000032a1fc211 */ /* 0x000fe200008f0c1d */
[----:B------:R-:W-:Y:S01]  /*1c40*/  IMAD R2, R133, R33, R2 ;  /* 0x0000002185027224 */ /* 0x000fe200078e0202 */
[----:B------:R-:W-:Y:S01]  /*1c50*/  LEA R26, P1, R36, R46, 0x7 ;  /* 0x0000002e241a7211 */ /* 0x000fe200078238ff */
[----:B------:R-:W-:-:S02]  /*1c60*/  IMAD.IADD R3, R47, 0x1, R22 ;  /* 0x000000012f037824 */ /* 0x000fc400078e0216 */
[----:B------:R4:W-:Y:S01]  /*1c70*/  @!P4 LDGSTS.E.BYPASS.LTC128B.128 [R20+0x7800], desc[UR16][R30.64] ;  /* 0x078000001e14cfae */ /* 0x0009e2000b901d50 */
[----:B------:R-:W-:Y:S01]  /*1c80*/  IMAD.IADD R2, R37, 0x1, R2 ;  /* 0x0000000125027824 */ /* 0x000fe200078e0202 */
[----:B------:R-:W-:Y:S01]  /*1c90*/  ISETP.GE.AND P4, PT, R19, R0, PT ;  /* 0x000000001300720c */ /* 0x000fe20003f86270 */
[----:B------:R-:W-:Y:S01]  /*1ca0*/  IMAD.SHL.U32 R19, R14, 0x40, RZ ;  /* 0x000000400e137824 */ /* 0x000fe200078e00ff */
[----:B------:R-:W0:Y:S02]  /*1cb0*/  LDGDEPBAR ;  /* 0x00000000000079af */ /* 0x000e240000000000 */
[----:B------:R-:W-:Y:S02]  /*1cc0*/  LEA.HI.X R27, R36, R3, R2, 0x7, P1 ;  /* 0x00000003241b7211 */ /* 0x000fe400008f3c02 */
[----:B------:R5:W-:Y:S01]  /*1cd0*/  STL [R1+0x18], R3 ;  /* 0x0000180301007387 */ /* 0x000be20000100800 */
[----:B------:R-:W-:Y:S02]  /*1ce0*/  LOP3.LUT R19, R19, 0x1c0, RZ, 0xc0, !PT ;  /* 0x000001c013137812 */ /* 0x000fe400078ec0ff */
[----:B--2---:R-:W-:-:S02]  /*1cf0*/  @!P0 LEA R22, P1, R26, R4, 0x1 ;  /* 0x000000041a168211 */ /* 0x004fc400078208ff */
[----:B-1----:R-:W-:Y:S02]  /*1d00*/  LEA.HI R11, R16, R135, RZ, 0x4 ;  /* 0x00000087100b7211 */ /* 0x002fe400078f20ff */
[--C-:B------:R-:W-:Y:S02]  /*1d10*/  @!P0 LEA.HI.X R23, R26, R5, R27.reuse, 0x1, P1 ;  /* 0x000000051a178211 */ /* 0x100fe400008f0c1b */
[----:B------:R-:W-:Y:S01]  /*1d20*/  LOP3.LUT R4, R11, 0xfffffff0, RZ, 0xc0, !PT ;  /* 0xfffffff00b047812 */ /* 0x000fe200078ec0ff */
[----:B---3--:R-:W-:Y:S01]  /*1d30*/  @!P5 IMAD.WIDE.U32 R24, R32, 0x30, R26 ;  /* 0x000000302018d825 */ /* 0x008fe200078e001a */
[----:B------:R-:W-:Y:S02]  /*1d40*/  SHF.R.S32.HI R8, RZ, 0x4, R11 ;  /* 0x00000004ff087819 */ /* 0x000fe4000001140b */
[----:B------:R-:W-:Y:S01]  /*1d50*/  ISETP.GE.AND P1, PT, R13, R0, PT ;  /* 0x000000000d00720c */ /* 0x000fe20003f26270 */
[----:B------:R-:W-:Y:S01]  /*1d60*/  IMAD.IADD R17, R135, 0x1, -R4 ;  /* 0x0000000187117824 */ /* 0x000fe200078e0a04 */
[----:B------:R-:W-:Y:S01]  /*1d70*/  LEA.HI R11, R11, R8, RZ, 0x1 ;  /* 0x000000080b0b7211 */ /* 0x000fe200078f08ff */
[----:B------:R-:W1:Y:S01]  /*1d80*/  @!P6 LDC.64 R4, c[0x0][0x220] ;  /* 0x00008800ff04eb82 */ /* 0x000e620000000a00 */
[----:B------:R-:W-:-:S02]  /*1d90*/  LEA.HI R16, R16, R135, RZ, 0x5 ;  /* 0x0000008710107211 */ /* 0x000fc400078f28ff */
[----:B------:R-:W-:Y:S01]  /*1da0*/  SHF.R.S32.HI R18, RZ, 0x1f, R17 ;  /* 0x0000001fff127819 */ /* 0x000fe20000011411 */
[----:B------:R-:W-:-:S04]  /*1db0*/  DEPBAR.LE SB0, 0x0 ;  /* 0x000080000000791a */ /* 0x000fc80000000000 */
[----:B------:R-:W-:Y:S01]  /*1dc0*/  BAR.SYNC.DEFER_BLOCKING 0x0 ;  /* 0x0000000000007b1d */ /* 0x000fe20000010000 */
[----:B------:R-:W-:Y:S01]  /*1dd0*/  LEA.HI R18, R18, R17, RZ, 0x3 ;  /* 0x0000001112127211 */ /* 0x000fe200078f18ff */
[----:B----4-:R-:W-:Y:S01]  /*1de0*/  IMAD.WIDE.U32 R20, R32, 0x20, RZ ;  /* 0x0000002020147825 */ /* 0x010fe200078e00ff */
[----:B------:R-:W-:Y:S02]  /*1df0*/  LOP3.LUT R11, R11, 0xfffffffe, RZ, 0xc0, !PT ;  /* 0xfffffffe0b0b7812 */ /* 0x000fe400078ec0ff */
[----:B------:R-:W-:-:S03]  /*1e00*/  SHF.R.S32.HI R16, RZ, 0x5, R16 ;  /* 0x00000005ff107819 */ /* 0x000fc60000011410 */
[----:B-----5:R-:W2:Y:S01]  /*1e10*/  @!P2 LDC.64 R2, c[0x0][0x220] ;  /* 0x00008800ff02ab82 */ /* 0x020ea20000000a00 */
[----:B------:R-:W-:Y:S01]  /*1e20*/  IADD3 R8, R8, -R11, RZ ;  /* 0x8000000b08087210 */ /* 0x000fe20007ffe0ff */
[----:B------:R-:W-:Y:S02]  /*1e30*/  IMAD.SHL.U32 R11, R33, 0x20, RZ ;  /* 0x00000020210b7824 */ /* 0x000fe400078e00ff */
[----:B------:R-:W-:-:S05]  /*1e40*/  IMAD.SHL.U32 R35, R18, 0x40, RZ ;  /* 0x0000004012237824 */ /* 0x000fca00078e00ff */
[----:B------:R-:W-:Y:S01]  /*1e50*/  LOP3.LUT R35, R35, 0xfffffe00, RZ, 0xc0, !PT ;  /* 0xfffffe0023237812 */ /* 0x000fe200078ec0ff */
[----:B------:R-:W-:Y:S04]  /*1e60*/  @P0 STS.128 [R182+0x8000], RZ ;  /* 0x008000ffb6000388 */ /* 0x000fe80000000c00 */
[----:B------:R-:W-:Y:S01]  /*1e70*/  @!PT LDS RZ, [RZ] ;  /* 0x00000000fffff984 */ /* 0x000fe20000000800 */
[----:B------:R-:W-:Y:S01]  /*1e80*/  @!PT LDS RZ, [RZ] ;  /* 0x00000000fffff984 */ /* 0x000fe20000000800 */
[----:B------:R-:W-:Y:S01]  /*1e90*/  @!PT LDS RZ, [RZ] ;  /* 0x00000000fffff984 */ /* 0x000fe20000000800 */
[----:B------:R3:W-:Y:S01]  /*1ea0*/  @!P0 LDGSTS.E.BYPASS.LTC128B.128 [R182+0x8000], desc[UR16][R22.64] ;  /* 0x0800000016b68fae */ /* 0x0007e2000b901d50 */
[----:B------:R-:W-:-:S03]  /*1eb0*/  @!P2 LEA R9, P0, R32, R26, 0x4 ;  /* 0x0000001a2009a211 */ /* 0x000fc600078020ff */
[----:B------:R-:W-:Y:S01]  /*1ec0*/  @P2 STS.128 [R182+0x8800], RZ ;  /* 0x008800ffb6002388 */ /* 0x000fe20000000c00 */
[----:B------:R-:W-:Y:S02]  /*1ed0*/  @!P2 LEA.HI.X R10, R32, R27, R33, 0x4, P0 ;  /* 0x0000001b200aa211 */ /* 0x000fe400000f2421 */
[----:B--2---:R-:W-:-:S04]  /*1ee0*/  @!P2 LEA R30, P0, R9, R2, 0x1 ;  /* 0x00000002091ea211 */ /* 0x004fc800078008ff */
[----:B------:R-:W-:Y:S02]  /*1ef0*/  @!P2 LEA.HI.X R31, R9, R3, R10, 0x1, P0 ;  /* 0x00000003091fa211 */ /* 0x000fe400000f0c0a */
[----:B------:R-:W2:Y:S01]  /*1f00*/  @!P5 LDC.64 R2, c[0x0][0x220] ;  /* 0x00008800ff02db82 */ /* 0x000ea20000000a00 */
[----:B------:R-:W-:Y:S02]  /*1f10*/  LOP3.LUT R10, R18, 0xfffffff8, RZ, 0xc0, !PT ;  /* 0xfffffff8120a7812 */ /* 0x000fe400078ec0ff */
[----:B------:R-:W-:Y:S01]  /*1f20*/  @!P6 IADD3 R9, P0, R26, R20, RZ ;  /* 0x000000141a09e210 */ /* 0x000fe20007f1e0ff */
[----:B------:R-:W-:Y:S01]  /*1f30*/  IMAD.SHL.U32 R20, R12, 0x8, RZ ;  /* 0x000000080c147824 */ /* 0x000fe200078e00ff */
[----:B------:R-:W-:Y:S01]  /*1f40*/  @!PT LDS RZ, [RZ] ;  /* 0x00000000fffff984 */ /* 0x000fe20000000800 */
[----:B------:R-:W-:Y:S01]  /*1f50*/  @!PT LDS RZ, [RZ] ;  /* 0x00000000fffff984 */ /* 0x000fe20000000800 */
[----:B------:R-:W-:Y:S01]  /*1f60*/  @!PT LDS RZ, [RZ] ;  /* 0x00000000fffff984 */ /* 0x000fe20000000800 */
[----:B------:R-:W-:Y:S01]  /*1f70*/  @!P2 LDGSTS.E.BYPASS.LTC128B.128 [R182+0x8800], desc[UR16][R30.64] ;  /* 0x088000001eb6afae */ /* 0x000fe2000b901d50 */
[----:B------:R-:W-:Y:S01]  /*1f80*/  IMAD.IADD R17, R17, 0x1, -R10 ;  /* 0x0000000111117824 */ /* 0x000fe200078e0a0a */
[----:B------:R-:W-:Y:S01]  /*1f90*/  @!P6 IADD3.X R10, R27, R21, R11, P0, !PT ;  /* 0x000000151b0ae210 */ /* 0x000fe200007fe40b */
[----:B------:R-:W4:Y:S01]  /*1fa0*/  @!P4 LDC.64 R12, c[0x0][0x220] ;  /* 0x00008800ff0ccb82 */ /* 0x000f220000000a00 */
[----:B------:R-:W-:Y:S01]  /*1fb0*/  LOP3.LUT R20, R19, 0x8, R20, 0xf8, !PT ;  /* 0x0000000813147812 */ /* 0x000fe200078ef814 */
[----:B------:R-:W-:Y:S01]  /*1fc0*/  @!P5 IMAD R11, R33, 0x30, RZ ;  /* 0x00000030210bd824 */ /* 0x000fe200078e02ff */
[----:B------:R-:W-:Y:S01]  /*1fd0*/  SHF.R.U32.HI R19, RZ, 0x3, R19 ;  /* 0x00000003ff137819 */ /* 0x000fe20000011613 */
[----:B------:R-:W-:Y:S01]  /*1fe0*/  @P6 STS.128 [R182+0x9000], RZ ;  /* 0x009000ffb6006388 */ /* 0x000fe20000000c00 */
[----:B-1----:R-:W-:Y:S01]  /*1ff0*/  @!P6 LEA R28, P0, R9, R4, 0x1 ;  /* 0x00000004091ce211 */ /* 0x002fe200078008ff */
[----:B---3--:R-:W-:Y:S01]  /*2000*/  IMAD.SHL.U32 R22, R17, 0x40, RZ ;  /* 0x0000004011167824 */ /* 0x008fe200078e00ff */
[----:B------:R-:W-:Y:S01]  /*2010*/  ISETP.GE.AND P2, PT, R15, R0, PT ;  /* 0x000000000f00720c */ /* 0x000fe20003f46270 */
[----:B------:R-:W-:Y:S01]  /*2020*/  @!P5 IMAD.IADD R11, R25, 0x1, R11 ;  /* 0x00000001190bd824 */ /* 0x000fe200078e020b */
[----:B------:R-:W-:Y:S01]  /*2030*/  SHF.L.U32 R21, R8, 0x3, RZ ;  /* 0x0000000308157819 */ /* 0x000fe200000006ff */
[----:B------:R-:W-:Y:S01]  /*2040*/  @!P3 IMAD.MOV.U32 R25, RZ, RZ, R27 ;  /* 0x000000ffff19b224 */ /* 0x000fe200078e001b */
[----:B------:R-:W-:-:S02]  /*2050*/  LOP3.LUT R22, R22, 0x1c0, RZ, 0xc0, !PT ;  /* 0x000001c016167812 */ /* 0x000fc400078ec0ff */
[----:B------:R-:W-:Y:S02]  /*2060*/  LOP3.LUT R19, R20, R19, RZ, 0x3c, !PT ;  /* 0x0000001314137212 */ /* 0x000fe400078e3cff */
[----:B------:R-:W-:Y:S02]  /*2070*/  @!P6 LEA.HI.X R29, R9, R5, R10, 0x1, P0 ;  /* 0x00000005091de211 */ /* 0x000fe400000f0c0a */
[----:B--2---:R-:W-:Y:S01]  /*2080*/  @!P5 LEA R20, P0, R24, R2, 0x1 ;  /* 0x000000021814d211 */ /* 0x004fe200078008ff */
[----:B------:R-:W-:Y:S01]  /*2090*/  IMAD R0, R8, 0x200, R19 ;  /* 0x0000020008007824 */ /* 0x000fe200078e0213 */
[----:B------:R-:W-:Y:S01]  /*20a0*/  LOP3.LUT R4, R22, 0x8, R21, 0xf8, !PT ;  /* 0x0000000816047812 */ /* 0x000fe200078ef815 */
[----:B------:R-:W1:Y:S01]  /*20b0*/  @!P1 LDC.64 R8, c[0x0][0x220] ;  /* 0x00008800ff089b82 */ /* 0x000e620000000a00 */
[----:B------:R-:W-:Y:S01]  /*20c0*/  @!P5 LEA.HI.X R21, R24, R3, R11, 0x1, P0 ;  /* 0x000000031815d211 */ /* 0x000fe200000f0c0b */
[----:B------:R-:W-:Y:S01]  /*20d0*/  @!PT LDS RZ, [RZ] ;  /* 0x00000000fffff984 */ /* 0x000fe20000000800 */
[----:B------:R-:W-:Y:S01]  /*20e0*/  @!PT LDS RZ, [RZ] ;  /* 0x00000000fffff984 */ /* 0x000fe20000000800 */
[----:B------:R-:W-:Y:S01]  /*20f0*/  @!PT LDS RZ, [RZ] ;  /* 0x00000000fffff984 */ /* 0x000fe20000000800 */
[----:B------:R-:W-:Y:S01]  /*2100*/  @!P6 LDGSTS.E.BYPASS.LTC128B.128 [R182+0x9000], desc[UR16][R28.64] ;  /* 0x090000001cb6efae */ /* 0x000fe2000b901d50 */
[----:B------:R-:W-:Y:S01]  /*2110*/  SHF.R.U32.HI R5, RZ, 0x3, R22 ;  /* 0x00000003ff057819 */ /* 0x000fe20000011616 */
[----:B------:R-:W-:Y:S01]  /*2120*/  @!P3 IMAD.MOV.U32 R24, RZ, RZ, R26 ;  /* 0x000000ffff18b224 */ /* 0x000fe200078e001a */
[----:B------:R-:W-:Y:S01]  /*2130*/  LEA R124, R0, UR4, 0x1 ;  /* 0x00000004007c7c11 */ /* 0x000fe2000f8e08ff */
[----:B------:R-:W-:Y:S01]  /*2140*/  @P5 STS.128 [R182+0x9800], RZ ;  /* 0x009800ffb6005388 */ /* 0x000fe20000000c00 */
[----:B------:R-:W-:Y:S01]  /*2150*/  LOP3.LUT R4, R4, R5, RZ, 0x3c, !PT ;  /* 0x0000000504047212 */ /* 0x000fe200078e3cff */
[----:B------:R-:W2:Y:S01]  /*2160*/  @!P3 LDC.64 R10, c[0x0][0x220] ;  /* 0x00008800ff0abb82 */ /* 0x000ea20000000a00 */
[C---:B------:R-:W-:Y:S01]  /*2170*/  @!P4 LEA R5, P0, R32.reuse, R26, 0x6 ;  /* 0x0000001a2005c211 */ /* 0x040fe200078030ff */
[----:B------:R-:W-:Y:S01]  /*2180*/  @!PT LDS RZ, [RZ] ;  /* 0x00000000fffff984 */ /* 0x000fe20000000800 */
[----:B------:R-:W-:Y:S01]  /*2190*/  @!PT LDS RZ, [RZ] ;  /* 0x00000000fffff984 */ /* 0x000fe20000000800 */
[----:B------:R-:W-:Y:S01]  /*21a0*/  @!PT LDS RZ, [RZ] ;  /* 0x00000000fffff984 */ /* 0x000fe20000000800 */
[----:B------:R3:W-:Y:S01]  /*21b0*/  @!P5 LDGSTS.E.BYPASS.LTC128B.128 [R182+0x9800], desc[UR16][R20.64] ;  /* 0x0980000014b6dfae */ /* 0x0007e2000b901d50 */
[----:B------:R-:W-:Y:S01]  /*21c0*/  @!P3 IMAD.WIDE.U32 R24, R32, 0x50, R24 ;  /* 0x000000502018b825 */ /* 0x000fe200078e0018 */
[----:B------:R-:W-:-:S02]  /*21d0*/  IADD3 R247, R124, 0x4040, RZ ;  /* 0x000040407cf77810 */ /* 0x000fc40007ffe0ff */
[----:B----4-:R-:W-:Y:S01]  /*21e0*/  @!P4 LEA R22, P5, R5, R12, 0x1 ;  /* 0x0000000c0516c211 */ /* 0x010fe200078a08ff */
[----:B------:R-:W-:Y:S01]  /*21f0*/  @P4 STS.128 [R182+0xa000], RZ ;  /* 0x00a000ffb6004388 */ /* 0x000fe20000000c00 */
[----:B------:R-:W4:Y:S01]  /*2200*/  @!P2 LDC.64 R2, c[0x0][0x220] ;  /* 0x00008800ff02ab82 */ /* 0x000f220000000a00 */
[----:B------:R-:W-:Y:S01]  /*2210*/  @!P4 LEA.HI.X R12, R32, R27, R33, 0x6, P0 ;  /* 0x0000001b200cc211 */ /* 0x000fe200000f3421 */
[----:B------:R-:W-:-:S03]  /*2220*/  IMAD.MOV.U32 R0, RZ, RZ, 0x20 ;  /* 0x00000020ff007424 */ /* 0x000fc600078e00ff */
[----:B------:R-:W-:Y:S01]  /*2230*/  @!P4 LEA.HI.X R23, R5, R13, R12, 0x1, P5 ;  /* 0x0000000d0517c211 */ /* 0x000fe200028f0c0c */
[C---:B------:R-:W-:Y:S02]  /*2240*/  @!P3 IMAD R13, R33.reuse, 0x50, RZ ;  /* 0x00000050210db824 */ /* 0x040fe400078e02ff */
[----:B------:R-:W-:Y:S02]  /*2250*/  @!P1 IMAD R12, R33, 0x60, RZ ;  /* 0x00000060210c9824 */ /* 0x000fe400078e02ff */
[----:B------:R-:W-:Y:S01]  /*2260*/  @!P3 IMAD.IADD R18, R25, 0x1, R13 ;  /* 0x000000011912b824 */ /* 0x000fe200078e020d */
[----:B------:R-:W-:Y:S01]  /*2270*/  @!PT LDS RZ, [RZ] ;  /* 0x00000000fffff984 */ /* 0x000fe20000000800 */
[----:B------:R-:W-:Y:S01]  /*2280*/  @!PT LDS RZ, [RZ] ;  /* 0x00000000fffff984 */ /* 0x000fe20000000800 */
[----:B------:R-:W-:Y:S01]  /*2290*/  @!PT LDS RZ, [RZ] ;  /* 0x00000000fffff984 */ /* 0x000fe20000000800 */
[----:B------:R5:W-:Y:S01]  /*22a0*/  @!P4 LDGSTS.E.BYPASS.LTC128B.128 [R182+0xa000], desc[UR16][R22.64] ;  /* 0x0a00000016b6cfae */ /* 0x000be2000b901d50 */
[----:B------:R-:W-:Y:S02]  /*22b0*/  @!P2 IMAD R5, R33, 0x70, RZ ;  /* 0x000000702105a824 */ /* 0x000fe400078e02ff */
[----:B------:R-:W-:Y:S01]  /*22c0*/  IMAD R13, R16, 0x400, R35 ;  /* 0x00000400100d7824 */ /* 0x000fe200078e0223 */
[----:B------:R-:W-:Y:S01]  /*22d0*/  @P3 STS.128 [R182+0xa800], RZ ;  /* 0x00a800ffb6003388 */ /* 0x000fe20000000c00 */
[----:B--2---:R-:W-:-:S04]  /*22e0*/  @!P3 LEA R10, P5, R24, R10, 0x1 ;  /* 0x0000000a180ab211 */ /* 0x004fc800078a08ff */
[----:B------:R-:W-:Y:S01]  /*22f0*/  @!P3 LEA.HI.X R11, R24, R11, R18, 0x1, P5 ;  /* 0x0000000b180bb211 */ /* 0x000fe200028f0c12 */
[--C-:B---3--:R-:W-:Y:S01]  /*2300*/  @!P1 IMAD.MOV.U32 R21, RZ, RZ, R27.reuse ;  /* 0x000000ffff159224 */ /* 0x108fe200078e001b */
[----:B------:R-:W-:Y:S01]  /*2310*/  @!P1 MOV R20, R26 ;  /* 0x0000001a00149202 */ /* 0x000fe20000000f00 */
[C---:B------:R-:W-:Y:S02]  /*2320*/  @!P2 IMAD.WIDE.U32 R26, R32.reuse, 0x70, R26 ;  /* 0x00000070201aa825 */ /* 0x040fe400078e001a */
[----:B------:R-:W-:Y:S01]  /*2330*/  @!PT LDS RZ, [RZ] ;  /* 0x00000000fffff984 */ /* 0x000fe20000000800 */
[----:B------:R-:W-:Y:S01]  /*2340*/  @!PT LDS RZ, [RZ] ;  /* 0x00000000fffff984 */ /* 0x000fe20000000800 */
[----:B------:R-:W-:Y:S01]  /*2350*/  @!PT LDS RZ, [RZ] ;  /* 0x00000000fffff984 */ /* 0x000fe20000000800 */
[----:B------:R-:W-:Y:S02]  /*2360*/  @!P3 LDGSTS.E.BYPASS.LTC128B.128 [R182+0xa800], desc[UR16][R10.64] ;  /* 0x0a8000000ab6bfae */ /* 0x000fe4000b901d50 */
[----:B------:R-:W-:Y:S02]  /*2370*/  @!P1 IMAD.WIDE.U32 R20, R32, 0x60, R20 ;  /* 0x0000006020149825 */ /* 0x000fe400078e0014 */
[----:B------:R-:W-:Y:S02]  /*2380*/  @P1 STS.128 [R182+0xb000], RZ ;  /* 0x00b000ffb6001388 */ /* 0x000fe40000000c00 */
[----:B------:R-:W-:Y:S01]  /*2390*/  @!P1 IMAD.IADD R12, R21, 0x1, R12 ;  /* 0x00000001150c9824 */ /* 0x000fe200078e020c */
[----:B-1----:R-:W-:Y:S01]  /*23a0*/  @!P1 LEA R8, P0, R20, R8, 0x1 ;  /* 0x0000000814089211 */ /* 0x002fe200078008ff */
[----:B------:R-:W-:-:S03]  /*23b0*/  @!P2 IMAD.IADD R5, R27, 0x1, R5 ;  /* 0x000000011b05a824 */ /* 0x000fc600078e0205 */
[----:B------:R-:W-:Y:S02]  /*23c0*/  @!P1 LEA.HI.X R9, R20, R9, R12, 0x1, P0 ;  /* 0x0000000914099211 */ /* 0x000fe400000f0c0c */
[----:B----4-:R-:W-:Y:S02]  /*23d0*/  @!P2 LEA R18, P0, R26, R2, 0x1 ;  /* 0x000000021a12a211 */ /* 0x010fe400078008ff */
[----:B------:R-:W-:Y:S01]  /*23e0*/  IADD3 R2, R4, R13, RZ ;  /* 0x0000000d04027210 */ /* 0x000fe20007ffe0ff */
[----:B------:R-:W-:Y:S01]  /*23f0*/  @!PT LDS RZ, [RZ] ;  /* 0x00000000fffff984 */ /* 0x000fe20000000800 */
[----:B------:R-:W-:Y:S01]  /*2400*/  @!PT LDS RZ, [RZ] ;  /* 0x00000000fffff984 */ /* 0x000fe20000000800 */
[----:B------:R-:W-:Y:S01]  /*2410*/  @!PT LDS RZ, [RZ] ;  /* 0x00000000fffff984 */ /* 0x000fe20000000800 */
[----:B------:R-:W-:Y:S01]  /*2420*/  @!P1 LDGSTS.E.BYPASS.LTC128B.128 [R182+0xb000], desc[UR16][R8.64] ;  /* 0x0b00000008b69fae */ /* 0x000fe2000b901d50 */
[----:B------:R-:W-:Y:S01]  /*2430*/  @!P2 LEA.HI.X R19, R26, R3, R5, 0x1, P0 ;  /* 0x000000031a13a211 */ /* 0x000fe200000f0c05 */
[----:B------:R-:W-:Y:S01]  /*2440*/  IMAD.MOV.U32 R3, RZ, RZ, 0x10 ;  /* 0x00000010ff037424 */ /* 0x000fe200078e00ff */
[----:B------:R-:W-:Y:S01]  /*2450*/  LEA R38, R2, UR4, 0x1 ;  /* 0x0000000402267c11 */ /* 0x000fe2000f8e08ff */
[----:B------:R-:W-:Y:S01]  /*2460*/  @P2 STS.128 [R182+0xb800], RZ ;  /* 0x00b800ffb6002388 */ /* 0x000fe20000000c00 */
[----:B------:R-:W-:-:S03]  /*2470*/  VIADD R2, R124, 0x4000 ;  /* 0x000040007c027836 */ /* 0x000fc60000000000 */
[----:B------:R-:W-:Y:S01]  /*2480*/  @!PT LDS RZ, [RZ] ;  /* 0x00000000fffff984 */ /* 0x000fe20000000800 */
[----:B------:R-:W-:Y:S01]  /*2490*/  @!PT LDS RZ, [RZ] ;  /* 0x00000000fffff984 */ /* 0x000fe20000000800 */
[----:B------:R-:W-:Y:S01]  /*24a0*/  @!PT LDS RZ, [RZ] ;  /* 0x00000000fffff984 */ /* 0x000fe20000000800 */
[----:B------:R1:W-:Y:S01]  /*24b0*/  @!P2 LDGSTS.E.BYPASS.LTC128B.128 [R182+0xb800], desc[UR16][R18.64] ;  /* 0x0b80000012b6afae */ /* 0x0003e2000b901d50 */
[----:B------:R-:W-:-:S03]  /*24c0*/  R2P PR, R17, 0x6 ;  /* 0x0000000611007804 */ /* 0x000fc60000000000 */
[----:B------:R-:W-:Y:S02]  /*24d0*/  LDSM.16.M88.4 R24, [R38] ;  /* 0x000000002618783b */ /* 0x000fe40000000200 */
[----:B------:R-:W-:Y:S02]  /*24e0*/  SEL R3, R3, 0xfffffff0, !P1 ;  /* 0xfffffff003037807 */ /* 0x000fe40004800000 */
[----:B------:R-:W2:Y:S01]  /*24f0*/  LDSM.16.M88.4 R116, [R124+0x4000] ;  /* 0x004000007c74783b */ /* 0x000ea20000000200 */
[----:B------:R-:W-:Y:S02]  /*2500*/  SEL R5, R0, 0xffffffe0, !P2 ;  /* 0xffffffe000057807 */ /* 0x000fe40005000000 */
[----:B------:R-:W-:Y:S01]  /*2510*/  R2P PR, R14, 0x6 ;  /* 0x000000060e007804 */ /* 0x000fe20000000000 */
[--C-:B------:R-:W-:Y:S01]  /*2520*/  IMAD R39, R3, 0x2, R38.reuse ;  /* 0x0000000203277824 */ /* 0x100fe200078e0226 */
[----:B------:R-:W3:Y:S01]  /*2530*/  LDSM.16.M88.4 R56, [R38+0x2000] ;  /* 0x002000002638783b */ /* 0x000ee20000000200 */
[----:B------:R-:W-:-:S02]  /*2540*/  IMAD R44, R5, 0x2, R38 ;  /* 0x00000002052c7824 */ /* 0x000fc400078e0226 */
[----:B------:R-:W-:Y:S01]  /*2550*/  SEL R0, R0, 0xffffffe0, !P1 ;  /* 0xffffffe000007807 */ /* 0x000fe20004800000 */
[----:B-----5:R-:W-:Y:S04]  /*2560*/  LDSM.16.M88.4 R20, [R39] ;  /* 0x000000002714783b */ /* 0x020fe80000000200 */
[----:B------:R-:W-:Y:S01]  /*2570*/  IMAD.IADD R251, R124, 0x1, R0 ;  /* 0x000000017cfb7824 */ /* 0x000fe200078e0200 */
[----:B------:R-:W-:Y:S02]  /*2580*/  LDSM.16.M88.4 R112, [R124+0x4800] ;  /* 0x004800007c70783b */ /* 0x000fe40000000200 */
[----:B------:R-:W-:Y:S02]  /*2590*/  @P2 VIADD R247, R2, 0xffffffc0 ;  /* 0xffffffc002f72836 */ /* 0x000fe40000000000 */
[----:B------:R-:W4:Y:S01]  /*25a0*/  LDSM.16.M88.4 R100, [R251+0x4000] ;  /* 0x00400000fb64783b */ /* 0x000f220000000200 */
[----:B------:R-:W-:-:S02]  /*25b0*/  IMAD R2, R3, 0x2, R44 ;  /* 0x0000000203027824 */ /* 0x000fc400078e022c */
[----:B------:R-:W-:Y:S01]  /*25c0*/  IMAD.IADD R198, R0, 0x1, R247 ;  /* 0x0000000100c67824 */ /* 0x000fe200078e02f7 */
[----:B-1----:R-:W1:Y:S04]  /*25d0*/  LDSM.16.M88.4 R16, [R39+0x2000] ;  /* 0x002000002710783b */ /* 0x002e680000000200 */
[----:B------:R-:W-:Y:S04]  /*25e0*/  LDSM.16.M88.4 R28, [R247] ;  /* 0x00000000f71c783b */ /* 0x000fe80000000200 */
[----:B------:R-:W5:Y:S04]  /*25f0*/  LDSM.16.M88.4 R12, [R44] ;  /* 0x000000002c0c783b */ /* 0x000f680000000200 */
[----:B------:R-:W5:Y:S04]  /*2600*/  LDSM.16.M88.4 R8, [R44+0x2000] ;  /* 0x002000002c08783b */ /* 0x000f680000000200 */
[----:B------:R-:W5:Y:S01]  /*2610*/  LDSM.16.M88.4 R60, [R251+0x4800] ;  /* 0x00480000fb3c783b */ /* 0x000f620000000200 */
[-C--:B--2---:R-:W-:Y:S03]  /*2620*/  HMMA.16816.F32 R64, R24, R116.reuse, RZ ;  /* 0x000000741840723c */ /* 0x084fe600000018ff */
[----:B------:R-:W-:Y:S03]  /*2630*/  LDSM.16.M88.4 R68, [R198] ;  /* 0x00000000c644783b */ /* 0x000fe60000000200 */
[----:B---3--:R-:W-:Y:S01]  /*2640*/  HMMA.16816.F32 R72, R56, R116, RZ ;  /* 0x000000743848723c */ /* 0x008fe200000018ff */
[----:B------:R-:W2:Y:S04]  /*2650*/  LDSM.16.M88.4 R48, [R2] ;  /* 0x000000000230783b */ /* 0x000ea80000000200 */
[----:B------:R-:W-:Y:S01]  /*2660*/  STL [R1+0x14], R38 ;  /* 0x0000142601007387 */ /* 0x000fe20000100800 */
[-C--:B------:R-:W-:Y:S03]  /*2670*/  HMMA.16816.F32 R96, R24, R118.reuse, RZ ;  /* 0x000000761860723c */ /* 0x080fe600000018ff */
[----:B------:R-:W-:Y:S03]  /*2680*/  STL [R1+0x10], R124 ;  /* 0x0000107c01007387 */ /* 0x000fe60000100800 */
[----:B------:R-:W-:Y:S01]  /*2690*/  HMMA.16816.F32 R116, R56, R118, RZ ;  /* 0x000000763874723c */ /* 0x000fe200000018ff */
[----:B------:R3:W-:Y:S04]  /*26a0*/  STL [R1+0xc], R39 ;  /* 0x00000c2701007387 */ /* 0x0007e80000100800 */
[----:B------:R-:W-:Y:S01]  /*26b0*/  STL [R1+0x4], R247 ;  /* 0x000004f701007387 */ /* 0x000fe20000100800 */
[-C--:B----4-:R-:W-:Y:S03]  /*26c0*/  HMMA.16816.F32 R64, R20, R100.reuse, R64 ;  /* 0x000000641440723c */ /* 0x090fe60000001840 */
[----:B------:R-:W-:Y:S03]  /*26d0*/  STL [R1+0x8], R44 ;  /* 0x0000082c01007387 */ /* 0x000fe60000100800 */
[----:B-1----:R-:W-:Y:S01]  /*26e0*/  HMMA.16816.F32 R72, R16, R100, R72 ;  /* 0x000000641048723c */ /* 0x002fe20000001848 */
[----:B------:R-:W1:Y:S04]  /*26f0*/  LDSM.16.M88.4 R44, [R2+0x2000] ;  /* 0x00200000022c783b */ /* 0x000e680000000200 */
[----:B------:R-:W-:Y:S01]  /*2700*/  LDSM.16.M88.4 R108, [R124+0x5000] ;  /* 0x005000007c6c783b */ /* 0x000fe20000000200 */
[C---:B------:R-:W-:Y:S03]  /*2710*/  HMMA.16816.F32 R92, R56.reuse, R112, RZ ;  /* 0x00000070385c723c */ /* 0x040fe600000018ff */
[----:B------:R-:W-:Y:S03]  /*2720*/  LDSM.16.M88.4 R104, [R124+0x5800] ;  /* 0x005800007c68783b */ /* 0x000fe60000000200 */
[----:B------:R-:W-:Y:S01]  /*2730*/  HMMA.16816.F32 R120, R56, R114, RZ ;  /* 0x000000723878723c */ /* 0x000fe200000018ff */
[----:B------:R-:W-:Y:S04]  /*2740*/  LDSM.16.M88.4 R52, [R251+0x5000] ;  /* 0x00500000fb34783b */ /* 0x000fe80000000200 */
[----:B------:R4:W-:Y:S01]  /*2750*/  STL [R1], R2 ;  /* 0x0000000201007387 */ /* 0x0009e20000100800 */
[----:B---3--:R-:W-:Y:S03]  /*2760*/  HMMA.16816.F32 R36, R24, R112, RZ ;  /* 0x000000701824723c */ /* 0x008fe600000018ff */
[----:B------:R-:W-:Y:S03]  /*2770*/  LDSM.16.M88.4 R40, [R251+0x5800] ;  /* 0x00580000fb28783b */ /* 0x000fe60000000200 */
[----:B-----5:R-:W-:Y:S01]  /*2780*/  HMMA.16816.F32 R64, R12, R28, R64 ;  /* 0x0000001c0c40723c */ /* 0x020fe20000001840 */
[----:B------:R-:W-:Y:S04]  /*2790*/  LDSM.16.M88.4 R128, [R198+0x1800] ;  /* 0x00180000c680783b */ /* 0x000fe80000000200 */
[----:B------:R-:W0:Y:S01]  /*27a0*/  LDGDEPBAR ;  /* 0x00000000000079af */ /* 0x000e220000000000 */
[----:B------:R-:W-:Y:S06]  /*27b0*/  HMMA.16816.F32 R96, R20, R102, R96 ;  /* 0x000000661460723c */ /* 0x000fec0000001860 */
[----:B------:R-:W-:Y:S06]  /*27c0*/  HMMA.16816.F32 R112, R24, R114, RZ ;  /* 0x000000721870723c */ /* 0x000fec00000018ff */
[----:B------:R-:W-:Y:S01]  /*27d0*/  HMMA.16816.F32 R116, R16, R102, R116 ;  /* 0x000000661074723c */ /* 0x000fe20000001874 */
[----:B------:R-:W3:Y:S05]  /*27e0*/  LDSM.16.M88.4 R100, [R247+0x800] ;  /* 0x00080000f764783b */ /* 0x000eea0000000200 */
[----:B------:R-:W-:Y:S06]  /*27f0*/  HMMA.16816.F32 R72, R8, R28, R72 ;  /* 0x0000001c0848723c */ /* 0x000fec0000001848 */
[----:B------:R-:W-:Y:S06]  /*2800*/  HMMA.16816.F32 R36, R20, R60, R36 ;  /* 0x0000003c1424723c */ /* 0x000fec0000001824 */
[----:B--2---:R-:W-:Y:S06]  /*2810*/  HMMA.16816.F32 R64, R48, R68, R64 ;  /* 0x000000443040723c */ /* 0x004fec0000001840 */
[C---:B------:R-:W-:Y:S06]  /*2820*/  HMMA.16816.F32 R92, R16.reuse, R60, R92 ;  /* 0x0000003c105c723c */ /* 0x040fec000000185c */
[-C--:B------:R-:W-:Y:S06]  /*2830*/  HMMA.16816.F32 R120, R16, R62.reuse, R120 ;  /* 0x0000003e1078723c */ /* 0x080fec0000001878 */
[----:B------:R-:W-:Y:S01]  /*2840*/  HMMA.16816.F32 R112, R20, R62, R112 ;  /* 0x0000003e1470723c */ /* 0x000fe20000001870 */
[----:B------:R-:W2:Y:S05]  /*2850*/  LDSM.16.M88.4 R60, [R198+0x800] ;  /* 0x00080000c63c783b */ /* 0x000eaa0000000200 */
[----:B-1----:R-:W-:Y:S01]  /*2860*/  HMMA.16816.F32 R72, R44, R68, R72 ;  /* 0x000000442c48723c */ /* 0x002fe20000001848 */
[----:B------:R-:W-:Y:S01]  /*2870*/  FMUL.FTZ R66, R66, UR5 ;  /* 0x0000000542427c20 */ /* 0x000fe20008410000 */
[----:B------:R-:W-:Y:S01]  /*2880*/  FMUL.FTZ R0, R64, UR5 ;  /* 0x0000000540007c20 */ /* 0x000fe20008410000 */
[----:B----4-:R-:W-:Y:S01]  /*2890*/  FMUL.FTZ R2, R65, UR5 ;  /* 0x0000000541027c20 */ /* 0x010fe20008410000 */
[----:B------:R-:W-:Y:S01]  /*28a0*/  FMUL.FTZ R138, R67, UR5 ;  /* 0x00000005438a7c20 */ /* 0x000fe20008410000 */
[----:B------:R1:W4:Y:S01]  /*28b0*/  MUFU.TANH R137, R66 ;  /* 0x0000004200897308 */ /* 0x0003220000002400 */
[-C--:B------:R-:W-:Y:S06]  /*28c0*/  HMMA.16816.F32 R96, R12, R30.reuse, R96 ;  /* 0x0000001e0c60723c */ /* 0x080fec0000001860 */
[----:B------:R-:W-:Y:S01]  /*28d0*/  HMMA.16816.F32 R116, R8, R30, R116 ;  /* 0x0000001e0874723c */ /* 0x000fe20000001874 */
[----:B------:R-:W-:Y:S05]  /*28e0*/  MUFU.TANH R138, R138 ;  /* 0x0000008a008a7308 */ /* 0x000fea0000002400 */
[----:B---3--:R-:W-:Y:S03]  /*28f0*/  HMMA.16816.F32 R36, R12, R100, R36 ;  /* 0x000000640c24723c */ /* 0x008fe60000001824 */
[----:B------:R-:W-:Y:S03]  /*2900*/  MUFU.TANH R0, R0 ;  /* 0x0000000000007308 */ /* 0x000fe60000002400 */
[-C--:B------:R-:W-:Y:S01]  /*2910*/  HMMA.16816.F32 R88, R24, R108.reuse, RZ ;  /* 0x0000006c1858723c */ /* 0x080fe200000018ff */
[----:B------:R-:W-:Y:S01]  /*2920*/  FMUL.FTZ R72, R72, UR5 ;  /* 0x0000000548487c20 */ /* 0x000fe20008410000 */
[----:B------:R-:W-:Y:S01]  /*2930*/  FMUL.FTZ R73, R73, UR5 ;  /* 0x0000000549497c20 */ /* 0x000fe20008410000 */
[----:B------:R-:W-:Y:S01]  /*2940*/  FMUL.FTZ R74, R74, UR5 ;  /* 0x000000054a4a7c20 */ /* 0x000fe20008410000 */
[----:B------:R-:W-:Y:S01]  /*2950*/  FMUL.FTZ R75, R75, UR5 ;  /* 0x000000054b4b7c20 */ /* 0x000fe20008410000 */
[----:B------:R-:W-:Y:S01]  /*2960*/  MUFU.TANH R139, R72 ;  /* 0x00000048008b7308 */ /* 0x000fe20000002400 */
[C---:B------:R-:W-:Y:S06]  /*2970*/  HMMA.16816.F32 R84, R56.reuse, R108, RZ ;  /* 0x0000006c3854723c */ /* 0x040fec00000018ff */
[-C--:B------:R-:W-:Y:S01]  /*2980*/  HMMA.16816.F32 R28, R56, R110.reuse, RZ ;  /* 0x0000006e381c723c */ /* 0x080fe200000018ff */
[----:B------:R-:W-:Y:S05]  /*2990*/  MUFU.TANH R140, R73 ;  /* 0x00000049008c7308 */ /* 0x000fea0000002400 */
[----:B-1----:R-:W-:Y:S03]  /*29a0*/  HMMA.16816.F32 R64, R24, R110, RZ ;  /* 0x0000006e1840723c */ /* 0x002fe600000018ff */
[----:B------:R-:W-:Y:S03]  /*29b0*/  MUFU.TANH R141, R74 ;  /* 0x0000004a008d7308 */ /* 0x000fe60000002400 */
[-C--:B------:R-:W-:Y:S05]  /*29c0*/  HMMA.16816.F32 R96, R48, R70.reuse, R96 ;  /* 0x000000463060723c */ /* 0x080fea0000001860 */
[----:B------:R2:W-:Y:S01]  /*29d0*/  MUFU.TANH R142, R75 ;  /* 0x0000004b008e7308 */ /* 0x0005e20000002400 */
[----:B------:R-:W-:Y:S06]  /*29e0*/  HMMA.16816.F32 R116, R44, R70, R116 ;  /* 0x000000462c74723c */ /* 0x000fec0000001874 */
[-C--:B------:R-:W-:Y:S01]  /*29f0*/  HMMA.16816.F32 R80, R24, R104.reuse, RZ ;  /* 0x000000681850723c */ /* 0x080fe200000018ff */
[----:B------:R-:W-:Y:S05]  /*2a00*/  MUFU.TANH R2, R2 ;  /* 0x0000000200027308 */ /* 0x000fea0000002400 */
[----:B------:R-:W-:Y:S06]  /*2a10*/  HMMA.16816.F32 R76, R56, R104, RZ ;  /* 0x00000068384c723c */ /* 0x000fec00000018ff */
[----:B--2---:R-:W-:Y:S01]  /*2a20*/  HMMA.16816.F32 R72, R48, R60, R36 ;  /* 0x0000003c3048723c */ /* 0x004fe20000001824 */
[----:B------:R-:W-:Y:S01]  /*2a30*/  FMUL.FTZ R96, R96, UR5 ;  /* 0x0000000560607c20 */ /* 0x000fe20008410000 */
[----:B------:R-:W-:Y:S01]  /*2a40*/  FMUL.FTZ R97, R97, UR5 ;  /* 0x0000000561617c20 */ /* 0x000fe20008410000 */
[----:B------:R-:W-:Y:S01]  /*2a50*/  FMUL.FTZ R98, R98, UR5 ;  /* 0x0000000562627c20 */ /* 0x000fe20008410000 */
[----:B------:R-:W-:Y:S01]  /*2a60*/  FMUL.FTZ R99, R99, UR5 ;  /* 0x0000000563637c20 */ /* 0x000fe20008410000 */
[----:B------:R-:W-:Y:S01]  /*2a70*/  MUFU.TANH R143, R96 ;  /* 0x00000060008f7308 */ /* 0x000fe20000002400 */
[----:B------:R-:W-:Y:S01]  /*2a80*/  HMMA.16816.F32 R68, R56, R106, RZ ;  /* 0x0000006a3844723c */ /* 0x000fe200000018ff */
[----:B------:R-:W-:Y:S01]  /*2a90*/  FMUL.FTZ R116, R116, UR5 ;  /* 0x0000000574747c20 */ /* 0x000fe20008410000 */
[----:B------:R-:W-:Y:S01]  /*2aa0*/  FMUL.FTZ R117, R117, UR5 ;  /* 0x0000000575757c20 */ /* 0x000fe20008410000 */
[----:B------:R-:W-:Y:S01]  /*2ab0*/  FMUL.FTZ R118, R118, UR5 ;  /* 0x0000000576767c20 */ /* 0x000fe20008410000 */
[----:B------:R-:W-:-:S02]  /*2ac0*/  FMUL.FTZ R119, R119, UR5 ;  /* 0x0000000577777c20 */ /* 0x000fc40008410000 */
[----:B------:R-:W-:Y:S01]  /*2ad0*/  HMMA.16816.F32 R36, R24, R106, RZ ;  /* 0x0000006a1824723c */ /* 0x000fe200000018ff */
[----:B------:R-:W1:Y:S01]  /*2ae0*/  LDSM.16.M88.4 R104, [R247+0x1000] ;  /* 0x00100000f768783b */ /* 0x000e620000000200 */
[----:B------:R-:W-:Y:S04]  /*2af0*/  MUFU.TANH R144, R97 ;  /* 0x0000006100907308 */ /* 0x000fe80000002400 */
[-C--:B------:R-:W-:Y:S04]  /*2b00*/  HMMA.16816.F32 R88, R20, R52.reuse, R88 ;  /* 0x000000341458723c */ /* 0x080fe80000001858 */
[----:B------:R-:W-:Y:S02]  /*2b10*/  MUFU.TANH R145, R98 ;  /* 0x0000006200917308 */ /* 0x000fe40000002400 */
[----:B------:R-:W-:Y:S01]  /*2b20*/  HMMA.16816.F32 R84, R16, R52, R84 ;  /* 0x000000341054723c */ /* 0x000fe20000001854 */
[----:B------:R-:W-:Y:S01]  /*2b30*/  FMUL.FTZ R72, R72, UR5 ;  /* 0x0000000548487c20 */ /* 0x000fe20008410000 */
[----:B------:R-:W-:Y:S01]  /*2b40*/  FMUL.FTZ R73, R73, UR5 ;  /* 0x0000000549497c20 */ /* 0x000fe20008410000 */
[----:B------:R-:W-:Y:S01]  /*2b50*/  FMUL.FTZ R74, R74, UR5 ;  /* 0x000000054a4a7c20 */ /* 0x000fe20008410000 */
[----:B------:R-:W-:-:S02]  /*2b60*/  FMUL.FTZ R154, R75, UR5 ;  /* 0x000000054b9a7c20 */ /* 0x000fc40008410000 */
[-C--:B------:R-:W-:Y:S01]  /*2b70*/  HMMA.16816.F32 R28, R16, R54.reuse, R28 ;  /* 0x00000036101c723c */ /* 0x080fe2000000181c */
[----:B------:R2:W-:Y:S05]  /*2b80*/  MUFU.TANH R146, R99 ;  /* 0x0000006300927308 */ /* 0x0005ea0000002400 */
[----:B------:R-:W-:Y:S03]  /*2b90*/  HMMA.16816.F32 R64, R20, R54, R64 ;  /* 0x000000361440723c */ /* 0x000fe60000001840 */
[----:B------:R-:W-:Y:S03]  /*2ba0*/  MUFU.TANH R151, R72 ;  /* 0x0000004800977308 */ /* 0x000fe60000002400 */
[----:B------:R-:W-:Y:S05]  /*2bb0*/  HMMA.16816.F32 R52, R8, R100, R92 ;  /* 0x000000640834723c */ /* 0x000fea000000185c */
[----:B------:R-:W-:Y:S01]  /*2bc0*/  MUFU.TANH R152, R73 ;  /* 0x0000004900987308 */ /* 0x000fe20000002400 */
[-C--:B------:R-:W-:Y:S01]  /*2bd0*/  HMMA.16816.F32 R112, R12, R102.reuse, R112 ;  /* 0x000000660c70723c */ /* 0x080fe20000001870 */
[----:B--2---:R-:W2:Y:S05]  /*2be0*/  LDSM.16.M88.4 R96, [R247+0x1800] ;  /* 0x00180000f760783b */ /* 0x004eaa0000000200 */
[----:B------:R-:W-:Y:S01]  /*2bf0*/  HMMA.16816.F32 R92, R8, R102, R120 ;  /* 0x00000066085c723c */ /* 0x000fe20000001878 */
[----:B------:R3:W-:Y:S01]  /*2c00*/  MUFU.TANH R153, R74 ;  /* 0x0000004a00997308 */ /* 0x0007e20000002400 */
[----:B------:R-:W-:Y:S04]  /*2c10*/  LDSM.16.M88.4 R120, [R124+0x7800] ;  /* 0x007800007c78783b */ /* 0x000fe80000000200 */
[----:B------:R-:W-:Y:S03]  /*2c20*/  HMMA.16816.F32 R80, R20, R40, R80 ;  /* 0x000000281450723c */ /* 0x000fe60000001850 */
[----:B------:R-:W-:Y:S03]  /*2c30*/  MUFU.TANH R147, R116 ;  /* 0x0000007400937308 */ /* 0x000fe60000002400 */
[----:B------:R-:W-:Y:S05]  /*2c40*/  HMMA.16816.F32 R52, R44, R60, R52 ;  /* 0x0000003c2c34723c */ /* 0x000fea0000001834 */
[----:B------:R-:W-:Y:S01]  /*2c50*/  MUFU.TANH R148, R117 ;  /* 0x0000007500947308 */ /* 0x000fe20000002400 */
[----:B------:R-:W-:Y:S06]  /*2c60*/  HMMA.16816.F32 R100, R48, R62, R112 ;  /* 0x0000003e3064723c */ /* 0x000fec0000001870 */
[C---:B------:R-:W-:Y:S01]  /*2c70*/  HMMA.16816.F32 R76, R16.reuse, R40, R76 ;  /* 0x00000028104c723c */ /* 0x040fe2000000184c */
[----:B------:R-:W5:Y:S05]  /*2c80*/  MUFU.TANH R149, R118 ;  /* 0x0000007600957308 */ /* 0x000f6a0000002400 */
[-C--:B------:R-:W-:Y:S03]  /*2c90*/  HMMA.16816.F32 R68, R16, R42.reuse, R68 ;  /* 0x0000002a1044723c */ /* 0x080fe60000001844 */
[----:B------:R4:W5:Y:S03]  /*2ca0*/  MUFU.TANH R150, R119 ;  /* 0x0000007700967308 */ /* 0x0009660000002400 */
[----:B------:R-:W-:Y:S01]  /*2cb0*/  HMMA.16816.F32 R36, R20, R42, R36 ;  /* 0x0000002a1424723c */ /* 0x000fe20000001824 */
[----:B------:R-:W-:Y:S01]  /*2cc0*/  FMUL.FTZ R52, R52, UR5 ;  /* 0x0000000534347c20 */ /* 0x000fe20008410000 */
[----:B------:R-:W-:Y:S01]  /*2cd0*/  FMUL.FTZ R156, R53, UR5 ;  /* 0x00000005359c7c20 */ /* 0x000fe20008410000 */
[----:B------:R-:W-:Y:S01]  /*2ce0*/  FMUL.FTZ R157, R54, UR5 ;  /* 0x00000005369d7c20 */ /* 0x000fe20008410000 */
[----:B------:R-:W-:Y:S01]  /*2cf0*/  FMUL.FTZ R158, R55, UR5 ;  /* 0x00000005379e7c20 */ /* 0x000fe20008410000 */
[----:B------:R2:W-:Y:S01]  /*2d00*/  MUFU.TANH R155, R52 ;  /* 0x00000034009b7308 */ /* 0x0005e20000002400 */
[-C--:B-1----:R-:W-:Y:S01]  /*2d10*/  HMMA.16816.F32 R40, R12, R104.reuse, R88 ;  /* 0x000000680c28723c */ /* 0x082fe20000001858 */
[----:B------:R-:W1:Y:S01]  /*2d20*/  LDSM.16.M88.4 R88, [R198+0x1000] ;  /* 0x00100000c658783b */ /* 0x000e620000000200 */
[----:B------:R-:W-:Y:S01]  /*2d30*/  FMUL.FTZ R100, R100, UR5 ;  /* 0x0000000564647c20 */ /* 0x000fe20008410000 */
[----:B------:R-:W-:Y:S01]  /*2d40*/  FMUL.FTZ R101, R101, UR5 ;  /* 0x0000000565657c20 */ /* 0x000fe20008410000 */
[----:B------:R-:W-:Y:S01]  /*2d50*/  FMUL.FTZ R161, R102, UR5 ;  /* 0x0000000566a17c20 */ /* 0x000fe20008410000 */
[----:B------:R-:W-:Y:S01]  /*2d60*/  FMUL.FTZ R162, R103, UR5 ;  /* 0x0000000567a27c20 */ /* 0x000fe20008410000 */
[----:B---3--:R-:W-:Y:S01]  /*2d70*/  HMMA.16816.F32 R72, R8, R104, R84 ;  /* 0x000000680848723c */ /* 0x008fe20000001854 */
[----:B------:R-:W-:Y:S01]  /*2d80*/  MUFU.TANH R159, R100 ;  /* 0x00000064009f7308 */ /* 0x000fe20000002400 */
[----:B----4-:R-:W-:Y:S04]  /*2d90*/  LDSM.16.M88.4 R116, [R251+0x6000] ;  /* 0x00600000fb74783b */ /* 0x010fe80000000200 */
[-C--:B------:R-:W-:Y:S01]  /*2da0*/  HMMA.16816.F32 R64, R12, R106.reuse, R64 ;  /* 0x0000006a0c40723c */ /* 0x080fe20000001840 */
[----:B------:R-:W-:Y:S02]  /*2db0*/  LDSM.16.M88.4 R84, [R124+0x6800] ;  /* 0x006800007c54783b */ /* 0x000fe40000000200 */
[----:B------:R3:W-:Y:S03]  /*2dc0*/  MUFU.TANH R160, R101 ;  /* 0x0000006500a07308 */ /* 0x0007e60000002400 */
[----:B--2---:R-:W-:Y:S05]  /*2dd0*/  HMMA.16816.F32 R52, R8, R106, R28 ;  /* 0x0000006a0834723c */ /* 0x004fea000000181c */
[----:B------:R-:W2:Y:S01]  /*2de0*/  MUFU.TANH R157, R157 ;  /* 0x0000009d009d7308 */ /* 0x000ea20000002400 */
[----:B------:R-:W-:Y:S06]  /*2df0*/  HMMA.16816.F32 R92, R44, R62, R92 ;  /* 0x0000003e2c5c723c */ /* 0x000fec000000185c */
[-C--:B------:R-:W-:Y:S01]  /*2e00*/  HMMA.16816.F32 R28, R8, R96.reuse, R76 ;  /* 0x00000060081c723c */ /* 0x080fe2000000184c */
[----:B------:R-:W-:Y:S01]  /*2e10*/  MUFU.TANH R154, R154 ;  /* 0x0000009a009a7308 */ /* 0x000fe20000002400 */
[----:B---3--:R-:W3:Y:S04]  /*2e20*/  LDSM.16.M88.4 R100, [R124+0x6000] ;  /* 0x006000007c64783b */ /* 0x008ee80000000200 */
[----:B------:R-:W-:Y:S03]  /*2e30*/  HMMA.16816.F32 R80, R12, R96, R80 ;  /* 0x000000600c50723c */ /* 0x000fe60000001850 */
[----:B------:R-:W-:Y:S03]  /*2e40*/  MUFU.TANH R156, R156 ;  /* 0x0000009c009c7308 */ /* 0x000fe60000002400 */
[----:B-1----:R-:W-:Y:S05]  /*2e50*/  HMMA.16816.F32 R52, R44, R90, R52 ;  /* 0x0000005a2c34723c */ /* 0x002fea0000001834 */
[----:B------:R-:W1:Y:S01]  /*2e60*/  MUFU.TANH R158, R158 ;  /* 0x0000009e009e7308 */ /* 0x000e620000002400 */
[----:B------:R-:W-:Y:S01]  /*2e70*/  HMMA.16816.F32 R60, R48, R88, R40 ;  /* 0x00000058303c723c */ /* 0x000fe20000001828 */
[----:B------:R-:W-:Y:S01]  /*2e80*/  FMUL.FTZ R92, R92, UR5 ;  /* 0x000000055c5c7c20 */ /* 0x000fe20008410000 */
[----:B------:R-:W-:Y:S01]  /*2e90*/  FMUL.FTZ R93, R93, UR5 ;  /* 0x000000055d5d7c20 */ /* 0x000fe20008410000 */
[----:B------:R-:W-:Y:S01]  /*2ea0*/  FMUL.FTZ R94, R94, UR5 ;  /* 0x000000055e5e7c20 */ /* 0x000fe20008410000 */
[----:B------:R-:W-:-:S02]  /*2eb0*/  FMUL.FTZ R95, R95, UR5 ;  /* 0x000000055f5f7c20 */ /* 0x000fc40008410000 */
[----:B------:R-:W-:Y:S01]  /*2ec0*/  HMMA.16816.F32 R40, R8, R98, R68 ;  /* 0x000000620828723c */ /* 0x000fe20000001844 */
[----:B------:R4:W5:Y:S01]  /*2ed0*/  LDSM.16.M88.4 R68, [R124+0x7000] ;  /* 0x007000007c44783b */ /* 0x0009620000000200 */
[----:B------:R-:W-:Y:S04]  /*2ee0*/  MUFU.TANH R163, R92 ;  /* 0x0000005c00a37308 */ /* 0x000fe80000002400 */
[----:B------:R-:W-:Y:S04]  /*2ef0*/  HMMA.16816.F32 R72, R44, R88, R72 ;  /* 0x000000582c48723c */ /* 0x000fe80000001848 */
[----:B------:R-:W-:Y:S02]  /*2f00*/  MUFU.TANH R164, R93 ;  /* 0x0000005d00a47308 */ /* 0x000fe40000002400 */
[----:B------:R-:W-:Y:S01]  /*2f10*/  HMMA.16816.F32 R64, R48, R90, R64 ;  /* 0x0000005a3040723c */ /* 0x000fe20000001840 */
[----:B------:R-:W-:Y:S01]  /*2f20*/  FMUL.FTZ R52, R52, UR5 ;  /* 0x0000000534347c20 */ /* 0x000fe20008410000 */
[----:B------:R-:W-:Y:S01]  /*2f30*/  FMUL.FTZ R53, R53, UR5 ;  /* 0x0000000535357c20 */ /* 0x000fe20008410000 */
[----:B------:R-:W-:Y:S01]  /*2f40*/  FMUL.FTZ R180, R54, UR5 ;  /* 0x0000000536b47c20 */ /* 0x000fe20008410000 */
[----:B------:R-:W-:-:S02]  /*2f50*/  FMUL.FTZ R179, R55, UR5 ;  /* 0x0000000537b37c20 */ /* 0x000fc40008410000 */
[----:B---3--:R-:W-:Y:S01]  /*2f60*/  HMMA.16816.F32 R112, R24, R100, RZ ;  /* 0x000000641870723c */ /* 0x008fe200000018ff */
[----:B------:R-:W-:Y:S01]  /*2f70*/  MUFU.TANH R178, R52 ;  /* 0x0000003400b27308 */ /* 0x000fe20000002400 */
[----:B------:R-:W-:Y:S01]  /*2f80*/  FMUL.FTZ R60, R60, UR5 ;  /* 0x000000053c3c7c20 */ /* 0x000fe20008410000 */
[----:B------:R-:W-:Y:S01]  /*2f90*/  FMUL.FTZ R61, R61, UR5 ;  /* 0x000000053d3d7c20 */ /* 0x000fe20008410000 */
[----:B------:R-:W-:Y:S02]  /*2fa0*/  FMUL.FTZ R62, R62, UR5 ;  /* 0x000000053e3e7c20 */ /* 0x000fe40008410000 */
[----:B------:R-:W-:Y:S03]  /*2fb0*/  HMMA.16816.F32 R28, R44, R128, R28 ;  /* 0x000000802c1c723c */ /* 0x000fe6000000181c */
[----:B------:R3:W-:Y:S03]  /*2fc0*/  MUFU.TANH R177, R53 ;  /* 0x0000003500b17308 */ /* 0x0007e60000002400 */
[----:B------:R-:W-:Y:S01]  /*2fd0*/  FMUL.FTZ R72, R72, UR5 ;  /* 0x0000000548487c20 */ /* 0x000fe20008410000 */
[----:B------:R-:W-:Y:S01]  /*2fe0*/  FMUL.FTZ R73, R73, UR5 ;  /* 0x0000000549497c20 */ /* 0x000fe20008410000 */
[----:B------:R-:W-:Y:S01]  /*2ff0*/  HMMA.16816.F32 R36, R12, R98, R36 ;  /* 0x000000620c24723c */ /* 0x000fe20000001824 */
[----:B------:R-:W-:Y:S01]  /*3000*/  FMUL.FTZ R176, R74, UR5 ;  /* 0x000000054ab07c20 */ /* 0x000fe20008410000 */
[----:B------:R-:W-:Y:S01]  /*3010*/  FMUL.FTZ R174, R75, UR5 ;  /* 0x000000054bae7c20 */ /* 0x000fe20008410000 */
[----:B------:R-:W-:Y:S01]  /*3020*/  MUFU.TANH R165, R94 ;  /* 0x0000005e00a57308 */ /* 0x000fe20000002400 */
[----:B------:R-:W-:Y:S01]  /*3030*/  FMUL.FTZ R64, R64, UR5 ;  /* 0x0000000540407c20 */ /* 0x000fe20008410000 */
[----:B------:R-:W-:Y:S01]  /*3040*/  FMUL.FTZ R65, R65, UR5 ;  /* 0x0000000541417c20 */ /* 0x000fe20008410000 */
[----:B------:R-:W-:Y:S01]  /*3050*/  FMUL.FTZ R66, R66, UR5 ;  /* 0x0000000542427c20 */ /* 0x000fe20008410000 */
[----:B------:R-:W-:Y:S01]  /*3060*/  FMUL.FTZ R67, R67, UR5 ;  /* 0x0000000543437c20 */ /* 0x000fe20008410000 */
[----:B----4-:R-:W-:Y:S03]  /*3070*/  HMMA.16816.F32 R124, R48, R128, R80 ;  /* 0x00000080307c723c */ /* 0x010fe60000001850 */
[----:B------:R4:W-:Y:S01]  /*3080*/  MUFU.TANH R166, R95 ;  /* 0x0000005f00a67308 */ /* 0x0009e20000002400 */
[----:B---3--:R-:W3:Y:S02]  /*3090*/  LDSM.16.M88.4 R52, [R247+0x2000] ;  /* 0x00200000f734783b */ /* 0x008ee40000000200 */
[----:B------:R-:W-:Y:S01]  /*30a0*/  HMMA.16816.F32 R112, R20, R116, R112 ;  /* 0x000000741470723c */ /* 0x000fe20000001870 */
[----:B------:R-:W-:Y:S01]  /*30b0*/  FMUL.FTZ R129, R63, UR5 ;  /* 0x000000053f817c20 */ /* 0x000fe20008410000 */
[----:B------:R-:W-:Y:S01]  /*30c0*/  FMUL.FTZ R28, R28, UR5 ;  /* 0x000000051c1c7c20 */ /* 0x000fe20008410000 */
[----:B------:R-:W-:Y:S01]  /*30d0*/  FMUL.FTZ R29, R29, UR5 ;  /* 0x000000051d1d7c20 */ /* 0x000fe20008410000 */
[----:B------:R-:W-:Y:S01]  /*30e0*/  FMUL.FTZ R236, R31, UR5 ;  /* 0x000000051fec7c20 */ /* 0x000fe20008410000 */
[----:B------:R-:W-:Y:S01]  /*30f0*/  MUFU.TANH R175, R72 ;  /* 0x0000004800af7308 */ /* 0x000fe20000002400 */
[C---:B------:R-:W-:Y:S06]  /*3100*/  HMMA.16816.F32 R108, R56.reuse, R100, RZ ;  /* 0x00000064386c723c */ /* 0x040fec00000018ff */
[C---:B-----5:R-:W-:Y:S01]  /*3110*/  HMMA.16816.F32 R76, R56.reuse, R68, RZ ;  /* 0x00000044384c723c */ /* 0x060fe200000018ff */
[----:B------:R5:W-:Y:S05]  /*3120*/  MUFU.TANH R171, R73 ;  /* 0x0000004900ab7308 */ /* 0x000bea0000002400 */
[C---:B----4-:R-:W-:Y:S01]  /*3130*/  HMMA.16816.F32 R92, R56.reuse, R84, RZ ;  /* 0x00000054385c723c */ /* 0x050fe200000018ff */
[----:B------:R-:W-:Y:S01]  /*3140*/  FMUL.FTZ R231, R125, UR5 ;  /* 0x000000057de77c20 */ /* 0x000fe20008410000 */
[----:B------:R-:W-:Y:S01]  /*3150*/  FMUL.FTZ R125, R126, UR5 ;  /* 0x000000057e7d7c20 */ /* 0x000fe20008410000 */
[----:B------:R-:W-:Y:S01]  /*3160*/  MUFU.TANH R167, R60 ;  /* 0x0000003c00a77308 */ /* 0x000fe20000002400 */
[----:B------:R-:W-:Y:S01]  /*3170*/  FMUL.FTZ R233, R124, UR5 ;  /* 0x000000057ce97c20 */ /* 0x000fe20008410000 */
[----:B------:R-:W-:Y:S01]  /*3180*/  FMUL.FTZ R124, R127, UR5 ;  /* 0x000000057f7c7c20 */ /* 0x000fe20008410000 */
[C---:B------:R-:W-:Y:S05]  /*3190*/  HMMA.16816.F32 R104, R56.reuse, R102, RZ ;  /* 0x000000663868723c */ /* 0x040fea00000018ff */
[----:B------:R-:W-:Y:S01]  /*31a0*/  MUFU.TANH R168, R61 ;  /* 0x0000003d00a87308 */ /* 0x000fe20000002400 */
[C---:B------:R-:W-:Y:S06]  /*31b0*/  HMMA.16816.F32 R88, R56.reuse, R86, RZ ;  /* 0x000000563858723c */ /* 0x040fec00000018ff */
[----:B-----5:R-:W-:Y:S01]  /*31c0*/  HMMA.16816.F32 R72, R56, R70, RZ ;  /* 0x000000463848723c */ /* 0x020fe200000018ff */
[----:B------:R4:W-:Y:S05]  /*31d0*/  MUFU.TANH R169, R62 ;  /* 0x0000003e00a97308 */ /* 0x0009ea0000002400 */
[C---:B------:R-:W-:Y:S03]  /*31e0*/  HMMA.16816.F32 R96, R24.reuse, R84, RZ ;  /* 0x000000541860723c */ /* 0x040fe600000018ff */
[----:B------:R-:W-:Y:S03]  /*31f0*/  MUFU.TANH R170, R64 ;  /* 0x0000004000aa7308 */ /* 0x000fe60000002400 */
[----:B------:R-:W-:Y:S05]  /*3200*/  HMMA.16816.F32 R80, R24, R68, RZ ;  /* 0x000000441850723c */ /* 0x000fea00000018ff */
[----:B------:R-:W-:Y:S01]  /*3210*/  MUFU.TANH R128, R65 ;  /* 0x0000004100807308 */ /* 0x000fe20000002400 */
[----:B----4-:R-:W-:Y:S06]  /*3220*/  HMMA.16816.F32 R60, R56, R120, RZ ;  /* 0x00000078383c723c */ /* 0x010fec00000018ff */
[C---:B------:R-:W-:Y:S01]  /*3230*/  HMMA.16816.F32 R100, R24.reuse, R102, RZ ;  /* 0x000000661864723c */ /* 0x040fe200000018ff */
[----:B------:R-:W-:Y:S05]  /*3240*/  MUFU.TANH R172, R66 ;  /* 0x0000004200ac7308 */ /* 0x000fea0000002400 */
[C---:B------:R-:W-:Y:S03]  /*3250*/  HMMA.16816.F32 R84, R24.reuse, R86, RZ ;  /* 0x000000561854723c */ /* 0x040fe600000018ff */
[----:B------:R4:W-:Y:S03]  /*3260*/  MUFU.TANH R173, R67 ;  /* 0x0000004300ad7308 */ /* 0x0009e60000002400 */
[----:B------:R-:W-:Y:S05]  /*3270*/  HMMA.16816.F32 R68, R24, R70, RZ ;  /* 0x000000461844723c */ /* 0x000fea00000018ff */
[----:B------:R-:W-:Y:S01]  /*3280*/  MUFU.TANH R126, R28 ;  /* 0x0000001c007e7308 */ /* 0x000fe20000002400 */
[----:B------:R-:W-:Y:S06]  /*3290*/  HMMA.16816.F32 R56, R56, R122, RZ ;  /* 0x0000007a3838723c */ /* 0x000fec00000018ff */
[----:B------:R-:W-:Y:S01]  /*32a0*/  HMMA.16816.F32 R40, R44, R130, R40 ;  /* 0x000000822c28723c */ /* 0x000fe20000001828 */
[----:B------:R5:W-:Y:S05]  /*32b0*/  MUFU.TANH R229, R29 ;  /* 0x0000001d00e57308 */ /* 0x000bea0000002400 */
[C---:B----4-:R-:W-:Y:S03]  /*32c0*/  HMMA.16816.F32 R64, R24.reuse, R120, RZ ;  /* 0x000000781840723c */ /* 0x050fe600000018ff */
[----:B------:R-:W4:Y:S03]  /*32d0*/  MUFU.TANH R162, R162 ;  /* 0x000000a200a27308 */ /* 0x000f260000002400 */
[----:B------:R-:W-:Y:S01]  /*32e0*/  HMMA.16816.F32 R24, R24, R122, RZ ;  /* 0x0000007a1818723c */ /* 0x000fe200000018ff */
[----:B------:R-:W2:Y:S04]  /*32f0*/  LDSM.16.M88.4 R120, [R198+0x2000] ;  /* 0x00200000c678783b */ /* 0x000ea80000000200 */
[----:B------:R-:W-:Y:S01]  /*3300*/  MUFU.TANH R176, R176 ;  /* 0x000000b000b07308 */ /* 0x000fe20000002400 */
[----:B---3--:R-:W-:Y:S06]  /*3310*/  HMMA.16816.F32 R112, R12, R52, R112 ;  /* 0x000000340c70723c */ /* 0x008fec0000001870 */
[----:B------:R-:W-:Y:S01]  /*3320*/  HMMA.16816.F32 R36, R48, R130, R36 ;  /* 0x000000823024723c */ /* 0x000fe20000001824 */
[----:B------:R-:W-:Y:S01]  /*3330*/  FMUL.FTZ R40, R40, UR5 ;  /* 0x0000000528287c20 */ /* 0x000fe20008410000 */
[----:B------:R-:W-:Y:S01]  /*3340*/  FMUL.FTZ R41, R41, UR5 ;  /* 0x0000000529297c20 */ /* 0x000fe20008410000 */
[----:B------:R-:W-:Y:S01]  /*3350*/  FMUL.FTZ R222, R42, UR5 ;  /* 0x000000052ade7c20 */ /* 0x000fe20008410000 */
[----:B------:R-:W-:Y:S02]  /*3360*/  MUFU.TANH R129, R129 ;  /* 0x0000008100817308 */ /* 0x000fe40000002400 */
[C---:B------:R-:W-:Y:S06]  /*3370*/  HMMA.16816.F32 R108, R16.reuse, R116, R108 ;  /* 0x00000074106c723c */ /* 0x040fec000000186c */
[-C--:B------:R-:W-:Y:S01]  /*3380*/  HMMA.16816.F32 R104, R16, R118.reuse, R104 ;  /* 0x000000761068723c */ /* 0x080fe20000001868 */
[----:B------:R-:W-:Y:S01]  /*3390*/  FMUL.FTZ R116, R30, UR5 ;  /* 0x000000051e747c20 */ /* 0x000fe20008410000 */
[----:B------:R-:W-:Y:S01]  /*33a0*/  MUFU.TANH R117, R40 ;  /* 0x0000002800757308 */ /* 0x000fe20000002400 */
[----:B-----5:R-:W3:Y:S03]  /*33b0*/  LDSM.16.M88.4 R28, [R251+0x6800] ;  /* 0x00680000fb1c783b */ /* 0x020ee60000000200 */
[----:B------:R-:W-:Y:S04]  /*33c0*/  HMMA.16816.F32 R100, R20, R118, R100 ;  /* 0x000000761464723c */ /* 0x000fe80000001864 */
[----:B------:R5:W-:Y:S02]  /*33d0*/  MUFU.TANH R118, R41 ;  /* 0x0000002900767308 */ /* 0x000be40000002400 */
[----:B------:R-:W-:Y:S01]  /*33e0*/  FMUL.FTZ R36, R36, UR5 ;  /* 0x0000000524247c20 */ /* 0x000fe20008410000 */
[----:B------:R-:W-:Y:S01]  /*33f0*/  FMUL.FTZ R37, R37, UR5 ;  /* 0x0000000525257c20 */ /* 0x000fe20008410000 */
[----:B------:R-:W-:Y:S01]  /*3400*/  FMUL.FTZ R119, R43, UR5 ;  /* 0x000000052b777c20 */ /* 0x000fe20008410000 */
[----:B------:R-:W-:Y:S01]  /*3410*/  FMUL.FTZ R220, R38, UR5 ;  /* 0x0000000526dc7c20 */ /* 0x000fe20008410000 */
[----:B------:R-:W-:Y:S01]  /*3420*/  FMUL.FTZ R218, R39, UR5 ;  /* 0x0000000527da7c20 */ /* 0x000fe20008410000 */
[----:B--2---:R-:W-:Y:S01]  /*3430*/  HMMA.16816.F32 R112, R48, R120, R112 ;  /* 0x000000783070723c */ /* 0x004fe20000001870 */
[----:B------:R-:W-:Y:S05]  /*3440*/  MUFU.TANH R237, R36 ;  /* 0x0000002400ed7308 */ /* 0x000fea0000002400 */
[C---:B------:R-:W-:Y:S03]  /*3450*/  HMMA.16816.F32 R108, R8.reuse, R52, R108 ;  /* 0x00000034086c723c */ /* 0x040fe6000000186c */
[----:B------:R2:W-:Y:S01]  /*3460*/  MUFU.TANH R235, R37 ;  /* 0x0000002500eb7308 */ /* 0x0005e20000002400 */
[----:B-----5:R-:W5:Y:S02]  /*3470*/  LDSM.16.M88.4 R40, [R247+0x2800] ;  /* 0x00280000f728783b */ /* 0x020f640000000200 */
[-C--:B------:R-:W-:Y:S05]  /*3480*/  HMMA.16816.F32 R104, R8, R54.reuse, R104 ;  /* 0x000000360868723c */ /* 0x080fea0000001868 */
[----:B------:R-:W4:Y:S01]  /*3490*/  MUFU.TANH R174, R174 ;  /* 0x000000ae00ae7308 */ /* 0x000f220000002400 */
[----:B------:R-:W-:Y:S01]  /*34a0*/  HMMA.16816.F32 R100, R12, R54, R100 ;  /* 0x000000360c64723c */ /* 0x000fe20000001864 */
[----:B------:R-:W1:Y:S05]  /*34b0*/  LDSM.16.M88.4 R52, [R251+0x7800] ;  /* 0x00780000fb34783b */ /* 0x000e6a0000000200 */
[----:B------:R-:W-:Y:S01]  /*34c0*/  FMUL.FTZ R112, R112, UR5 ;  /* 0x0000000570707c20 */ /* 0x000fe20008410000 */
[----:B------:R-:W-:Y:S01]  /*34d0*/  FMUL.FTZ R113, R113, UR5 ;  /* 0x0000000571717c20 */ /* 0x000fe20008410000 */
[----:B--2---:R-:W2:Y:S01]  /*34e0*/  LDSM.16.M88.4 R36, [R251+0x7000] ;  /* 0x00700000fb24783b */ /* 0x004ea20000000200 */
[----:B---3--:R-:W-:Y:S01]  /*34f0*/  HMMA.16816.F32 R92, R16, R28, R92 ;  /* 0x0000001c105c723c */ /* 0x008fe2000000185c */
[----:B------:R-:W-:Y:S01]  /*3500*/  MUFU.TANH R223, R112 ;  /* 0x0000007000df7308 */ /* 0x000fe20000002400 */
[----:B------:R-:W-:Y:S01]  /*3510*/  FMUL.FTZ R216, R114, UR5 ;  /* 0x0000000572d87c20 */ /* 0x000fe20008410000 */
[----:B------:R-:W-:-:S03]  /*3520*/  FMUL.FTZ R214, R115, UR5 ;  /* 0x0000000573d67c20 */ /* 0x000fc60008410000 */
[----:B------:R-:W-:Y:S03]  /*3530*/  HMMA.16816.F32 R96, R20, R28, R96 ;  /* 0x0000001c1460723c */ /* 0x000fe60000001860 */
[----:B------:R3:W-:Y:S03]  /*3540*/  MUFU.TANH R227, R113 ;  /* 0x0000007100e37308 */ /* 0x0007e60000002400 */
[-C--:B------:R-:W-:Y:S05]  /*3550*/  HMMA.16816.F32 R88, R16, R30.reuse, R88 ;  /* 0x0000001e1058723c */ /* 0x080fea0000001858 */
[----:B------:R-:W-:Y:S01]  /*3560*/  MUFU.TANH R220, R220 ;  /* 0x000000dc00dc7308 */ /* 0x000fe20000002400 */
[----:B------:R-:W-:Y:S01]  /*3570*/  HMMA.16816.F32 R84, R20, R30, R84 ;  /* 0x0000001e1454723c */ /* 0x000fe20000001854 */
[----:B------:R-:W-:Y:S05]  /*3580*/  LDSM.16.M88.4 R28, [R247+0x3800] ;  /* 0x00380000f71c783b */ /* 0x000fea0000000200 */
[-C--:B-----5:R-:W-:Y:S01]  /*3590*/  HMMA.16816.F32 R92, R8, R40.reuse, R92 ;  /* 0x00000028085c723c */ /* 0x0a0fe2000000185c */
[----:B------:R-:W5:Y:S01]  /*35a0*/  MUFU.TANH R222, R222 ;  /* 0x000000de00de7308 */ /* 0x000f620000002400 */
[----:B---3--:R-:W3:Y:S04]  /*35b0*/  LDSM.16.M88.4 R112, [R198+0x2800] ;  /* 0x00280000c670783b */ /* 0x008ee80000000200 */
[----:B------:R-:W-:Y:S03]  /*35c0*/  HMMA.16816.F32 R96, R12, R40, R96 ;  /* 0x000000280c60723c */ /* 0x000fe60000001860 */
[----:B------:R-:W5:Y:S03]  /*35d0*/  MUFU.TANH R180, R180 ;  /* 0x000000b400b47308 */ /* 0x000f660000002400 */
[C---:B-1----:R-:W-:Y:S05]  /*35e0*/  HMMA.16816.F32 R60, R16.reuse, R52, R60 ;  /* 0x00000034103c723c */ /* 0x042fea000000183c */
[----:B------:R-:W-:Y:S01]  /*35f0*/  MUFU.TANH R233, R233 ;  /* 0x000000e900e97308 */ /* 0x000fe20000002400 */
[C---:B--2---:R-:W-:Y:S06]  /*3600*/  HMMA.16816.F32 R76, R16.reuse, R36, R76 ;  /* 0x00000024104c723c */ /* 0x044fec000000184c */
[C---:B------:R-:W-:Y:S01]  /*3610*/  HMMA.16816.F32 R72, R16.reuse, R38, R72 ;  /* 0x000000261048723c */ /* 0x040fe20000001848 */
[----:B------:R-:W-:Y:S05]  /*3620*/  MUFU.TANH R125, R125 ;  /* 0x0000007d007d7308 */ /* 0x000fea0000002400 */
[----:B------:R-:W-:Y:S01]  /*3630*/  HMMA.16816.F32 R56, R16, R54, R56 ;  /* 0x000000361038723c */ /* 0x000fe20000001838 */
[----:B------:R-:W1:Y:S02]  /*3640*/  LDSM.16.M88.4 R16, [R247+0x3000] ;  /* 0x00300000f710783b */ /* 0x000e640000000200 */
[----:B------:R-:W2:Y:S03]  /*3650*/  MUFU.TANH R116, R116 ;  /* 0x0000007400747308 */ /* 0x000ea60000002400 */
[C---:B------:R-:W-:Y:S05]  /*3660*/  HMMA.16816.F32 R80, R20.reuse, R36, R80 ;  /* 0x000000241450723c */ /* 0x040fea0000001850 */
[----:B------:R-:W2:Y:S01]  /*3670*/  MUFU.TANH R161, R161 ;  /* 0x000000a100a17308 */ /* 0x000ea20000002400 */
[C---:B------:R-:W-:Y:S06]  /*3680*/  HMMA.16816.F32 R64, R20.reuse, R52, R64 ;  /* 0x000000341440723c */ /* 0x040fec0000001840 */
[C---:B------:R-:W-:Y:S01]  /*3690*/  HMMA.16816.F32 R68, R20.reuse, R38, R68 ;  /* 0x000000261444723c */ /* 0x040fe20000001844 */
[----:B------:R-:W2:Y:S05]  /*36a0*/  MUFU.TANH R179, R179 ;  /* 0x000000b300b37308 */ /* 0x000eaa0000002400 */
[----:B------:R-:W-:Y:S03]  /*36b0*/  HMMA.16816.F32 R24, R20, R54, R24 ;  /* 0x000000361418723c */ /* 0x000fe60000001818 */
[----:B------:R-:W-:Y:S03]  /*36c0*/  MUFU.TANH R231, R231 ;  /* 0x000000e700e77308 */ /* 0x000fe60000002400 */
[----:B---3--:R-:W-:Y:S01]  /*36d0*/  HMMA.16816.F32 R92, R44, R112, R92 ;  /* 0x000000702c5c723c */ /* 0x008fe2000000185c */
[----:B------:R-:W-:-:S04]  /*36e0*/  IMAD.SHL.U32 R20, R135, 0x2, RZ ;  /* 0x0000000287147824 */ /* 0x000fc800078e00ff */
[----:B------:R-:W-:Y:S01]  /*36f0*/  MUFU.TANH R124, R124 ;  /* 0x0000007c007c7308 */ /* 0x000fe20000002400 */
[----:B------:R-:W-:Y:S01]  /*3700*/  LOP3.LUT R20, R20, 0x6, RZ, 0xc0, !PT ;  /* 0x0000000614147812 */ /* 0x000fe200078ec0ff */
[----:B------:R-:W-:Y:S03]  /*3710*/  HMMA.16816.F32 R88, R8, R42, R88 ;  /* 0x0000002a0858723c */ /* 0x000fe60000001858 */
[----:B------:R-:W-:-:S03]  /*3720*/  LEA R21, R133, R20, 0x7 ;  /* 0x0000001485157211 */ /* 0x000fc600078e38ff */
[C---:B-1----:R-:W-:Y:S01]  /*3730*/  HMMA.16816.F32 R76, R8.reuse, R16, R76 ;  /* 0x00000010084c723c */ /* 0x042fe2000000184c */
[CC--:B------:R-:W-:Y:S01]  /*3740*/  ISETP.GE.AND P0, PT, R21.reuse, R132.reuse, PT ;  /* 0x000000841500720c */ /* 0x0c0fe20003f06270 */
[C---:B------:R-:W-:Y:S01]  /*3750*/  VIADD R23, R21.reuse, 0x8 ;  /* 0x0000000815177836 */ /* 0x040fe20000000000 */
[----:B------:R-:W1:Y:S01]  /*3760*/  MUFU.TANH R236, R236 ;  /* 0x000000ec00ec7308 */ /* 0x000e620000002400 */
[----:B------:R-:W-:Y:S01]  /*3770*/  VIADD R37, R21, 0x1 ;  /* 0x0000000115257836 */ /* 0x000fe20000000000 */
[----:B------:R-:W-:Y:S01]  /*3780*/  FSEL R192, R137, -INF , !P0 ;  /* 0xff80000089c07808 */ /* 0x000fe20004000000 */
[----:B------:R-:W-:Y:S01]  /*3790*/  HMMA.16816.F32 R60, R8, R28, R60 ;  /* 0x0000001c083c723c */ /* 0x000fe2000000183c */
[-C--:B------:R-:W-:Y:S01]  /*37a0*/  ISETP.GE.AND P6, PT, R23, R132.reuse, PT ;  /* 0x000000841700720c */ /* 0x080fe20003fc6270 */
[----:B------:R-:W-:Y:S01]  /*37b0*/  VIADD R23, R21, 0x10 ;  /* 0x0000001015177836 */ /* 0x000fe20000000000 */
[----:B------:R-:W-:Y:S01]  /*37c0*/  ISETP.GE.AND P1, PT, R37, R132, PT ;  /* 0x000000842500720c */ /* 0x000fe20003f26270 */
[----:B------:R-:W-:-:S02]  /*37d0*/  VIADD R37, R21, 0x9 ;  /* 0x0000000915257836 */ /* 0x000fc40000000000 */
[----:B------:R-:W-:Y:S01]  /*37e0*/  FMUL.FTZ R212, R94, UR5 ;  /* 0x000000055ed47c20 */ /* 0x000fe20008410000 */
[C---:B------:R-:W-:Y:S01]  /*37f0*/  HMMA.16816.F32 R72, R8.reuse, R18, R72 ;  /* 0x000000120848723c */ /* 0x040fe20000001848 */
[----:B------:R-:W-:Y:S01]  /*3800*/  FSEL R22, R149, -INF , !P6 ;  /* 0xff80000095167808 */ /* 0x000fe20007000000 */
[----:B------:R-:W-:Y:S01]  /*3810*/  MUFU.TANH R218, R218 ;  /* 0x000000da00da7308 */ /* 0x000fe20000002400 */
[----:B------:R-:W-:Y:S01]  /*3820*/  FSEL R149, R147, -INF , !P6 ;  /* 0xff80000093957808 */ /* 0x000fe20007000000 */
[----:B------:R-:W-:Y:S01]  /*3830*/  FMUL.FTZ R92, R92, UR5 ;  /* 0x000000055c5c7c20 */ /* 0x000fe20008410000 */
[----:B------:R-:W-:Y:S01]  /*3840*/  FSEL R94, R145, -INF , !P6 ;  /* 0xff800000915e7808 */ /* 0x000fe20007000000 */
[----:B------:R-:W-:Y:S01]  /*3850*/  HMMA.16816.F32 R56, R8, R30, R56 ;  /* 0x0000001e0838723c */ /* 0x000fe20000001838 */
[----:B------:R-:W-:Y:S01]  /*3860*/  FSEL R143, R143, -INF , !P6 ;  /* 0xff8000008f8f7808 */ /* 0x000fe20007000000 */
[----:B------:R-:W-:Y:S01]  /*3870*/  FMUL.FTZ R93, R93, UR5 ;  /* 0x000000055d5d7c20 */ /* 0x000fe20008410000 */
[-C--:B------:R-:W-:Y:S01]  /*3880*/  ISETP.GE.AND P5, PT, R37, R132.reuse, PT ;  /* 0x000000842500720c */ /* 0x080fe20003fa6270 */
[C---:B------:R-:W-:Y:S01]  /*3890*/  VIADD R37, R21.reuse, 0x11 ;  /* 0x0000001115257836 */ /* 0x040fe20000000000 */
[----:B------:R-:W-:Y:S01]  /*38a0*/  FSEL R194, R138, -INF , !P1 ;  /* 0xff8000008ac27808 */ /* 0x000fe20004800000 */
[C---:B------:R-:W-:Y:S01]  /*38b0*/  HMMA.16816.F32 R84, R12.reuse, R42, R84 ;  /* 0x0000002a0c54723c */ /* 0x040fe20000001854 */
[----:B------:R-:W-:Y:S01]  /*38c0*/  VIADD R9, R21, 0x21 ;  /* 0x0000002115097836 */ /* 0x000fe20000000000 */
[----:B------:R-:W-:Y:S01]  /*38d0*/  FSEL R138, R150, -INF , !P5 ;  /* 0xff800000968a7808 */ /* 0x000fe20006800000 */
[----:B------:R-:W3:Y:S01]  /*38e0*/  MUFU.TANH R119, R119 ;  /* 0x0000007700777308 */ /* 0x000ee20000002400 */
[----:B------:R-:W-:Y:S01]  /*38f0*/  FSEL R181, R148, -INF , !P5 ;  /* 0xff80000094b57808 */ /* 0x000fe20006800000 */
[----:B------:R-:W-:Y:S01]  /*3900*/  FMUL.FTZ R95, R95, UR5 ;  /* 0x000000055f5f7c20 */ /* 0x000fe20008410000 */
[-C--:B------:R-:W-:Y:S01]  /*3910*/  ISETP.GE.AND P6, PT, R9, R132.reuse, PT ;  /* 0x000000840900720c */ /* 0x080fe20003fc6270 */
[----:B------:R-:W-:Y:S01]  /*3920*/  VIADD R9, R21, 0x28 ;  /* 0x0000002815097836 */ /* 0x000fe20000000000 */
[----:B------:R-:W-:Y:S01]  /*3930*/  FSEL R133, R146, -INF , !P5 ;  /* 0xff80000092857808 */ /* 0x000fe20006800000 */
[----:B------:R-:W-:Y:S01]  /*3940*/  HMMA.16816.F32 R80, R12, R16, R80 ;  /* 0x000000100c50723c */ /* 0x000fe20000001850 */
[----:B------:R-:W-:Y:S01]  /*3950*/  FSEL R183, R144, -INF , !P5 ;  /* 0xff80000090b77808 */ /* 0x000fe20006800000 */
[----:B------:R-:W1:Y:S01]  /*3960*/  MUFU.TANH R216, R216 ;  /* 0x000000d800d87308 */ /* 0x000e620000002400 */
[----:B------:R-:W-:-:S02]  /*3970*/  ISETP.GE.AND P5, PT, R9, R132, PT ;  /* 0x000000840900720c */ /* 0x000fc40003fa6270 */
[----:B------:R-:W4:Y:S01]  /*3980*/  LDSM.16.M88.4 R8, [R198+0x3000] ;  /* 0x00300000c608783b */ /* 0x000f220000000200 */
[----:B------:R-:W-:Y:S01]  /*3990*/  ISETP.GE.AND P4, PT, R23, R132, PT ;  /* 0x000000841700720c */ /* 0x000fe20003f86270 */
[----:B------:R-:W-:Y:S01]  /*39a0*/  VIADD R17, R21, 0x29 ;  /* 0x0000002915117836 */ /* 0x000fe20000000000 */
[----:B------:R-:W-:Y:S01]  /*39b0*/  FSEL R137, R140, -INF , !P1 ;  /* 0xff8000008c897808 */ /* 0x000fe20004800000 */
[----:B------:R-:W-:Y:S01]  /*39c0*/  HMMA.16816.F32 R68, R12, R18, R68 ;  /* 0x000000120c44723c */ /* 0x000fe20000001844 */
[----:B------:R-:W-:Y:S01]  /*39d0*/  FSEL R140, R157, -INF , !P4 ;  /* 0xff8000009d8c7808 */ /* 0x000fe20006000000 */
[----:B------:R-:W1:Y:S01]  /*39e0*/  MUFU.TANH R214, R214 ;  /* 0x000000d600d67308 */ /* 0x000e620000002400 */
[----:B------:R-:W-:Y:S02]  /*39f0*/  FSEL R155, R155, -INF , !P4 ;  /* 0xff8000009b9b7808 */ /* 0x000fe40006000000 */
[----:B------:R-:W-:Y:S01]  /*3a00*/  FSEL R144, R153, -INF , !P4 ;  /* 0xff80000099907808 */ /* 0x000fe20006000000 */
[----:B------:R-:W-:Y:S01]  /*3a10*/  HMMA.16816.F32 R96, R48, R112, R96 ;  /* 0x000000703060723c */ /* 0x000fe20000001860 */
[----:B------:R-:W-:-:S02]  /*3a20*/  FSEL R147, R151, -INF , !P4 ;  /* 0xff80000097937808 */ /* 0x000fc40006000000 */
[-C--:B------:R-:W-:Y:S01]  /*3a30*/  ISETP.GE.AND P4, PT, R17, R132.reuse, PT ;  /* 0x000000841100720c */ /* 0x080fe20003f86270 */
[----:B------:R1:W1:Y:S01]  /*3a40*/  MUFU.TANH R211, R92 ;  /* 0x0000005c00d37308 */ /* 0x0002620000002400 */
[----:B------:R-:W-:Y:S01]  /*3a50*/  ISETP.GE.AND P3, PT, R37, R132, PT ;  /* 0x000000842500720c */ /* 0x000fe20003f66270 */
[----:B------:R-:W-:Y:S01]  /*3a60*/  HMMA.16816.F32 R84, R48, R114, R84 ;  /* 0x000000723054723c */ /* 0x000fe20000001854 */
[C---:B------:R-:W-:Y:S01]  /*3a70*/  IADD3 R17, R21.reuse, 0x30, RZ ;  /* 0x0000003015117810 */ /* 0x040fe20007ffe0ff */
[----:B------:R-:W-:Y:S01]  /*3a80*/  VIADD R37, R21, 0x19 ;  /* 0x0000001915257836 */ /* 0x000fe20000000000 */
[----:B------:R-:W-:Y:S02]  /*3a90*/  FSEL R158, R158, -INF , !P3 ;  /* 0xff8000009e9e7808 */ /* 0x000fe40005800000 */
[----:B------:R-:W-:Y:S01]  /*3aa0*/  FSEL R151, R156, -INF , !P3 ;  /* 0xff8000009c977808 */ /* 0x000fe20005800000 */
[----:B------:R-:W-:Y:S01]  /*3ab0*/  HMMA.16816.F32 R108, R44, R120, R108 ;  /* 0x000000782c6c723c */ /* 0x000fe2000000186c */
[----:B------:R-:W-:Y:S01]  /*3ac0*/  FSEL R146, R154, -INF , !P3 ;  /* 0xff8000009a927808 */ /* 0x000fe20005800000 */
[----:B------:R1:W1:Y:S01]  /*3ad0*/  MUFU.TANH R209, R93 ;  /* 0x0000005d00d17308 */ /* 0x0002620000002400 */
[----:B------:R-:W-:-:S02]  /*3ae0*/  FSEL R145, R152, -INF , !P3 ;  /* 0xff80000098917808 */ /* 0x000fc40005800000 */
[----:B------:R-:W-:Y:S01]  /*3af0*/  ISETP.GE.AND P3, PT, R17, R132, PT ;  /* 0x000000841100720c */ /* 0x000fe20003f66270 */
[----:B------:R-:W-:Y:S01]  /*3b00*/  HMMA.16816.F32 R104, R44, R122, R104 ;  /* 0x0000007a2c68723c */ /* 0x000fe20000001868 */
[----:B------:R-:W2:Y:S01]  /*3b10*/  LDSM.16.M88.4 R16, [R198+0x3800] ;  /* 0x00380000c610783b */ /* 0x000ea20000000200 */
[----:B------:R-:W-:Y:S01]  /*3b20*/  IADD3 R23, R21, 0x18, RZ ;  /* 0x0000001815177810 */ /* 0x000fe20007ffe0ff */
[----:B------:R-:W-:-:S04]  /*3b30*/  DEPBAR.LE SB0, 0x0 ;  /* 0x000080000000791a */ /* 0x000fc80000000000 */
[C---:B------:R-:W-:Y:S01]  /*3b40*/  HMMA.16816.F32 R100, R48.reuse, R122, R100 ;  /* 0x0000007a3064723c */ /* 0x040fe20000001864 */
[-C--:B------:R-:W-:Y:S01]  /*3b50*/  ISETP.GE.AND P2, PT, R23, R132.reuse, PT ;  /* 0x000000841700720c */ /* 0x080fe20003f46270 */
[----:B------:R-:W-:Y:S01]  /*3b60*/  FMUL.FTZ R131, R96, UR5 ;  /* 0x0000000560837c20 */ /* 0x000fe20008410000 */
[----:B------:R-:W-:Y:S01]  /*3b70*/  FSEL R20, R141, -INF , !P0 ;  /* 0xff8000008d147808 */ /* 0x000fe20004000000 */
[----:B------:R-:W-:Y:S01]  /*3b80*/  FMUL.FTZ R96, R97, UR5 ;  /* 0x0000000561607c20 */ /* 0x000fe20008410000 */
[----:B------:R-:W-:Y:S01]  /*3b90*/  FSEL R139, R139, -INF , !P0 ;  /* 0xff8000008b8b7808 */ /* 0x000fe20004000000 */
[----:B----4-:R-:W-:Y:S01]  /*3ba0*/  HMMA.16816.F32 R80, R48, R8, R80 ;  /* 0x000000083050723c */ /* 0x010fe20000001850 */
[----:B------:R-:W-:Y:S01]  /*3bb0*/  FSEL R23, R0, -INF , !P0 ;  /* 0xff80000000177808 */ /* 0x000fe20004000000 */
[----:B------:R-:W-:Y:S01]  /*3bc0*/  FMUL.FTZ R0, R85, UR5 ;  /* 0x0000000555007c20 */ /* 0x000fe20008410000 */
[-C--:B------:R-:W-:Y:S01]  /*3bd0*/  ISETP.GE.AND P0, PT, R37, R132.reuse, PT ;  /* 0x000000842500720c */ /* 0x080fe20003f06270 */
[----:B------:R-:W-:Y:S01]  /*3be0*/  VIADD R37, R21, 0x20 ;  /* 0x0000002015257836 */ /* 0x000fe20000000000 */
[----:B------:R-:W-:Y:S01]  /*3bf0*/  FSEL R142, R142, -INF , !P1 ;  /* 0xff8000008e8e7808 */ /* 0x000fe20004800000 */
[----:B------:R-:W-:Y:S01]  /*3c00*/  HMMA.16816.F32 R88, R44, R114, R88 ;  /* 0x000000722c58723c */ /* 0x000fe20000001858 */
[----:B------:R-:W-:Y:S01]  /*3c10*/  FSEL R162, R162, -INF , !P0 ;  /* 0xff800000a2a27808 */ /* 0x000fe20004000000 */
[----:B------:R-:W-:Y:S01]  /*3c20*/  FMUL.FTZ R108, R108, UR5 ;  /* 0x000000056c6c7c20 */ /* 0x000fe20008410000 */
[----:B------:R-:W-:Y:S01]  /*3c30*/  FSEL R135, R160, -INF , !P0 ;  /* 0xff800000a0877808 */ /* 0x000fe20004000000 */
[----:B------:R-:W-:Y:S01]  /*3c40*/  FMUL.FTZ R109, R109, UR5 ;  /* 0x000000056d6d7c20 */ /* 0x000fe20008410000 */
[----:B------:R-:W-:Y:S01]  /*3c50*/  FSEL R141, R2, -INF , !P1 ;  /* 0xff800000028d7808 */ /* 0x000fe20004800000 */
[C---:B------:R-:W-:Y:S01]  /*3c60*/  HMMA.16816.F32 R64, R12.reuse, R28, R64 ;  /* 0x0000001c0c40723c */ /* 0x040fe20000001840 */
[-C--:B------:R-:W-:Y:S01]  /*3c70*/  ISETP.GE.AND P1, PT, R37, R132.reuse, PT ;  /* 0x000000842500720c */ /* 0x080fe20003f26270 */
[----:B------:R-:W-:Y:S01]  /*3c80*/  FMUL.FTZ R2, R86, UR5 ;  /* 0x0000000556027c20 */ /* 0x000fe20008410000 */
[----:B------:R-:W-:Y:S01]  /*3c90*/  FSEL R240, R174, -INF , !P6 ;  /* 0xff800000aef07808 */ /* 0x000fe20007000000 */
[----:B------:R-:W-:Y:S01]  /*3ca0*/  FMUL.FTZ R110, R110, UR5 ;  /* 0x000000056e6e7c20 */ /* 0x000fe20008410000 */
        /* <DEDUP_REMOVED lines=8> */
[----:B------:R-:W-:Y:S01]  /*3d30*/  VIADD R15, R21, 0x38 ;  /* 0x00000038150f7836 */ /* 0x000fe20000000000 */
[----:B------:R-:W-:Y:S01]  /*3d40*/  FSEL R12, R166, -INF , !P0 ;  /* 0xff800000a60c7808 */ /* 0x000fe20004000000 */
[----:B------:R-:W-:Y:S01]  /*3d50*/  FMUL.FTZ R101, R101, UR5 ;  /* 0x0000000565657c20 */ /* 0x000fe20008410000 */
[----:B------:R-:W-:Y:S01]  /*3d60*/  FSEL R13, R164, -INF , !P0 ;  /* 0xff800000a40d7808 */ /* 0x000fe20004000000 */
[----:B------:R-:W-:Y:S01]  /*3d70*/  FMUL.FTZ R102, R102, UR5 ;  /* 0x0000000566667c20 */ /* 0x000fe20008410000 */
[----:B------:R-:W-:Y:S01]  /*3d80*/  ISETP.GE.AND P0, PT, R15, R132, PT ;  /* 0x000000840f00720c */ /* 0x000fe20003f06270 */
[C---:B------:R-:W-:Y:S01]  /*3d90*/  VIADD R15, R21.reuse, 0x39 ;  /* 0x00000039150f7836 */ /* 0x040fe20000000000 */
[----:B------:R-:W-:Y:S01]  /*3da0*/  HMMA.16816.F32 R72, R44, R10, R72 ;  /* 0x0000000a2c48723c */ /* 0x000fe20000001848 */
[----:B------:R-:W-:-:S02]  /*3db0*/  VIADD R9, R21, 0x40 ;  /* 0x0000004015097836 */ /* 0x000fc40000000000 */
[----:B------:R-:W-:Y:S01]  /*3dc0*/  FMUL.FTZ R8, R81, UR5 ;  /* 0x0000000551087c20 */ /* 0x000fe20008410000 */
[----:B------:R-:W-:Y:S01]  /*3dd0*/  FSEL R53, R171, -INF , !P6 ;  /* 0xff800000ab357808 */ /* 0x000fe20007000000 */
[----:B------:R-:W-:Y:S01]  /*3de0*/  FMUL.FTZ R103, R103, UR5 ;  /* 0x0000000567677c20 */ /* 0x000fe20008410000 */
[-C--:B------:R-:W-:Y:S01]  /*3df0*/  ISETP.GE.AND P1, PT, R15, R132.reuse, PT ;  /* 0x000000840f00720c */ /* 0x080fe20003f26270 */
[----:B------:R-:W-:Y:S01]  /*3e00*/  HMMA.16816.F32 R68, R48, R10, R68 ;  /* 0x0000000a3044723c */ /* 0x000fe20000001844 */
[----:B------:R-:W-:Y:S01]  /*3e10*/  FSEL R246, R129, -INF , !P6 ;  /* 0xff80000081f67808 */ /* 0x000fe20007000000 */
[----:B------:R-:W-:Y:S01]  /*3e20*/  FMUL.FTZ R104, R104, UR5 ;  /* 0x0000000568687c20 */ /* 0x000fe20008410000 */
[----:B------:R-:W-:Y:S01]  /*3e30*/  FSEL R55, R168, -INF , !P6 ;  /* 0xff800000a8377808 */ /* 0x000fe20007000000 */
[----:B------:R-:W-:Y:S01]  /*3e40*/  FMUL.FTZ R105, R105, UR5 ;  /* 0x0000000569697c20 */ /* 0x000fe20008410000 */
        /* <DEDUP_REMOVED lines=10> */
[----:B------:R-:W-:Y:S01]  /*3ef0*/  ISETP.GE.AND P6, PT, R9, R132, PT ;  /* 0x000000840900720c */ /* 0x000fe20003fc6270 */
[----:B------:R-:W-:-:S02]  /*3f00*/  VIADD R15, R21, 0x41 ;  /* 0x00000041150f7836 */ /* 0x000fc40000000000 */
[----:B------:R-:W-:Y:S01]  /*3f10*/  FMUL.FTZ R91, R91, UR5 ;  /* 0x000000055b5b7c20 */ /* 0x000fe20008410000 */
[----:B------:R-:W-:Y:S01]  /*3f20*/  FMUL.FTZ R80, R80, UR5 ;  /* 0x0000000550507c20 */ /* 0x000fe20008410000 */
[----:B------:R-:W-:Y:S01]  /*3f30*/  FMUL.FTZ R82, R82, UR5 ;  /* 0x0000000552527c20 */ /* 0x000fe20008410000 */
[----:B-----5:R-:W-:Y:S01]  /*3f40*/  FSEL R222, R222, -INF , !P0 ;  /* 0xff800000dede7808 */ /* 0x020fe20004000000 */
[----:B------:R4:W1:Y:S01]  /*3f50*/  MUFU.TANH R217, R108 ;  /* 0x0000006c00d97308 */ /* 0x0008620000002400 */
[----:B------:R-:W-:Y:S01]  /*3f60*/  FSEL R43, R117, -INF , !P0 ;  /* 0xff800000752b7808 */ /* 0x000fe20004000000 */
[C---:B------:R-:W-:Y:S01]  /*3f70*/  VIADD R11, R21.reuse, 0x50 ;  /* 0x00000050150b7836 */ /* 0x040fe20000000000 */
[----:B------:R-:W-:Y:S01]  /*3f80*/  FSEL R220, R220, -INF , !P0 ;  /* 0xff800000dcdc7808 */ /* 0x000fe20004000000 */
[----:B------:R-:W-:Y:S01]  /*3f90*/  VIADD R29, R21, 0x31 ;  /* 0x00000031151d7836 */ /* 0x000fe20000000000 */
[----:B------:R-:W-:Y:S01]  /*3fa0*/  FSEL R237, R237, -INF , !P0 ;  /* 0xff800000eded7808 */ /* 0x000fe20004000000 */
[----:B--2---:R-:W-:Y:S01]  /*3fb0*/  HMMA.16816.F32 R60, R44, R16, R60 ;  /* 0x000000102c3c723c */ /* 0x004fe2000000183c */
[----:B------:R-:W-:Y:S01]  /*3fc0*/  ISETP.GE.AND P0, PT, R132, 0x81, PT ;  /* 0x000000818400780c */ /* 0x000fe20003f06270 */
[----:B------:R4:W2:Y:S01]  /*3fd0*/  MUFU.TANH R225, R109 ;  /* 0x0000006d00e17308 */ /* 0x0008a20000002400 */
[----:B------:R-:W-:-:S02]  /*3fe0*/  P2R R9, PR, RZ, 0x40 ;  /* 0x00000040ff097803 */ /* 0x000fc40000000000 */
[----:B------:R-:W-:Y:S01]  /*3ff0*/  ISETP.GE.AND P6, PT, R15, R132, PT ;  /* 0x000000840f00720c */ /* 0x000fe20003fc6270 */
[----:B------:R-:W-:Y:S01]  /*4000*/  HMMA.16816.F32 R56, R44, R18, R56 ;  /* 0x000000122c38723c */ /* 0x000fe20000001838 */
[----:B------:R-:W-:Y:S02]  /*4010*/  IADD3 R15, R21, 0x48, RZ ;  /* 0x00000048150f7810 */ /* 0x000fe40007ffe0ff */
[----:B------:R-:W-:Y:S01]  /*4020*/  FSEL R244, R180, -INF , !P5 ;  /* 0xff800000b4f47808 */ /* 0x000fe20006800000 */
[----:B------:R4:W1:Y:S01]  /*4030*/  MUFU.TANH R234, R110 ;  /* 0x0000006e00ea7308 */ /* 0x0008620000002400 */
[----:B------:R-:W-:Y:S01]  /*4040*/  FSEL R239, R178, -INF , !P5 ;  /* 0xff800000b2ef7808 */ /* 0x000fe20006800000 */
[----:B------:R-:W-:Y:S01]  /*4050*/  HMMA.16816.F32 R64, R48, R16, R64 ;  /* 0x000000103040723c */ /* 0x000fe20000001840 */
[----:B------:R-:W-:Y:S02]  /*4060*/  FSEL R52, R172, -INF , !P5 ;  /* 0xff800000ac347808 */ /* 0x000fe40006800000 */
[----:B------:R-:W-:-:S02]  /*4070*/  FSEL R241, R170, -INF , !P5 ;  /* 0xff800000aaf17808 */ /* 0x000fc40006800000 */
[----:B------:R-:W-:Y:S01]  /*4080*/  FSEL R38, R116, -INF , !P3 ;  /* 0xff80000074267808 */ /* 0x000fe20005800000 */
[----:B------:R4:W1:Y:S01]  /*4090*/  MUFU.TANH R224, R111 ;  /* 0x0000006f00e07308 */ /* 0x0008620000002400 */
[----:B------:R-:W-:Y:S01]  /*40a0*/  FSEL R45, R126, -INF , !P3 ;  /* 0xff8000007e2d7808 */ /* 0x000fe20005800000 */
[----:B------:R-:W-:Y:S01]  /*40b0*/  HMMA.16816.F32 R24, R48, R18, R24 ;  /* 0x000000123018723c */ /* 0x000fe20000001818 */
[----:B------:R-:W-:Y:S02]  /*40c0*/  FSEL R44, R125, -INF , !P3 ;  /* 0xff8000007d2c7808 */ /* 0x000fe40005800000 */
[----:B------:R-:W-:Y:S02]  /*40d0*/  FSEL R233, R233, -INF , !P3 ;  /* 0xff800000e9e97808 */ /* 0x000fe40005800000 */
[----:B------:R-:W-:Y:S01]  /*40e0*/  FSEL R86, R165, -INF , !P2 ;  /* 0xff800000a5567808 */ /* 0x000fe20005000000 */
[----:B------:R4:W1:Y:S01]  /*40f0*/  MUFU.TANH R221, R100 ;  /* 0x0000006400dd7308 */ /* 0x0008620000002400 */
[----:B------:R-:W-:-:S02]  /*4100*/  FSEL R163, R163, -INF , !P2 ;  /* 0xff800000a3a37808 */ /* 0x000fc40005000000 */
[----:B------:R-:W-:Y:S02]  /*4110*/  FSEL R161, R161, -INF , !P2 ;  /* 0xff800000a1a17808 */ /* 0x000fe40005000000 */
[----:B------:R-:W-:Y:S02]  /*4120*/  FSEL R85, R159, -INF , !P2 ;  /* 0xff8000009f557808 */ /* 0x000fe40005000000 */
[-C--:B------:R-:W-:Y:S01]  /*4130*/  ISETP.GE.AND P5, PT, R15, R132.reuse, PT ;  /* 0x000000840f00720c */ /* 0x080fe20003fa6270 */
[----:B------:R4:W2:Y:S01]  /*4140*/  MUFU.TANH R219, R101 ;  /* 0x0000006500db7308 */ /* 0x0008a20000002400 */
[-C--:B------:R-:W-:Y:S01]  /*4150*/  ISETP.GE.AND P3, PT, R11, R132.reuse, PT ;  /* 0x000000840b00720c */ /* 0x080fe20003f66270 */
[----:B------:R-:W-:Y:S01]  /*4160*/  VIADD R15, R21, 0x49 ;  /* 0x00000049150f7836 */ /* 0x000fe20000000000 */
[----:B------:R-:W-:Y:S01]  /*4170*/  ISETP.GE.AND P2, PT, R29, R132, PT ;  /* 0x000000841d00720c */ /* 0x000fe20003f46270 */
[----:B------:R-:W-:Y:S01]  /*4180*/  VIADD R11, R21, 0x51 ;  /* 0x00000051150b7836 */ /* 0x000fe20000000000 */
[----:B------:R-:W-:-:S02]  /*4190*/  FSEL R54, R179, -INF , !P4 ;  /* 0xff800000b3367808 */ /* 0x000fc40006000000 */
[----:B------:R-:W-:Y:S01]  /*41a0*/  FSEL R243, R177, -INF , !P4 ;  /* 0xff800000b1f37808 */ /* 0x000fe20006000000 */
[----:B------:R4:W2:Y:S01]  /*41b0*/  MUFU.TANH R228, R102 ;  /* 0x0000006600e47308 */ /* 0x0008a20000002400 */
[----:B------:R-:W-:Y:S02]  /*41c0*/  FSEL R238, R173, -INF , !P4 ;  /* 0xff800000adee7808 */ /* 0x000fe40006000000 */
[----:B------:R-:W-:Y:S02]  /*41d0*/  FSEL R245, R128, -INF , !P4 ;  /* 0xff80000080f57808 */ /* 0x000fe40006000000 */
[----:B-1----:R-:W-:Y:S02]  /*41e0*/  FSEL R236, R236, -INF , !P2 ;  /* 0xff800000ecec7808 */ /* 0x002fe40005000000 */
[----:B------:R-:W-:Y:S01]  /*41f0*/  FSEL R229, R229, -INF , !P2 ;  /* 0xff800000e5e57808 */ /* 0x000fe20005000000 */
[----:B------:R4:W1:Y:S01]  /*4200*/  MUFU.TANH R230, R103 ;  /* 0x0000006700e67308 */ /* 0x0008620000002400 */
[----:B------:R-:W-:-:S02]  /*4210*/  FSEL R42, R124, -INF , !P2 ;  /* 0xff8000007c2a7808 */ /* 0x000fc40005000000 */
[----:B------:R-:W-:Y:S02]  /*4220*/  FSEL R231, R231, -INF , !P2 ;  /* 0xff800000e7e77808 */ /* 0x000fe40005000000 */
[----:B------:R-:W-:Y:S02]  /*4230*/  ISETP.GE.AND P4, PT, R15, R132, PT ;  /* 0x000000840f00720c */ /* 0x000fe40003f86270 */
[----:B---3--:R-:W-:Y:S01]  /*4240*/  FSEL R36, R119, -INF , !P1 ;  /* 0xff80000077247808 */ /* 0x008fe20004800000 */
[----:B------:R4:W3:Y:S01]  /*4250*/  MUFU.TANH R215, R104 ;  /* 0x0000006800d77308 */ /* 0x0008e20000002400 */
[----:B------:R-:W-:Y:S02]  /*4260*/  FSEL R37, R118, -INF , !P1 ;  /* 0xff80000076257808 */ /* 0x000fe40004800000 */
[----:B------:R-:W-:Y:S02]  /*4270*/  FSEL R218, R218, -INF , !P1 ;  /* 0xff800000dada7808 */ /* 0x000fe40004800000 */
[----:B------:R-:W-:-:S02]  /*4280*/  FSEL R235, R235, -INF , !P1 ;  /* 0xff800000ebeb7808 */ /* 0x000fc40004800000 */
[----:B------:R-:W-:Y:S01]  /*4290*/  ISETP.GE.AND P2, PT, R11, R132, PT ;  /* 0x000000840b00720c */ /* 0x000fe20003f46270 */
[----:B------:R4:W1:Y:S08]  /*42a0*/  MUFU.TANH R213, R105 ;  /* 0x0000006900d57308 */ /* 0x0008700000002400 */
[----:B------:R4:W1:Y:S08]  /*42b0*/  MUFU.TANH R232, R106 ;  /* 0x0000006a00e87308 */ /* 0x0008700000002400 */
[----:B------:R4:W1:Y:S08]  /*42c0*/  MUFU.TANH R226, R107 ;  /* 0x0000006b00e27308 */ /* 0x0008700000002400 */
[----:B------:R-:W1:Y:S08]  /*42d0*/  MUFU.TANH R131, R131 ;  /* 0x0000008300837308 */ /* 0x000e700000002400 */
[----:B------:R-:W1:Y:S08]  /*42e0*/  MUFU.TANH R96, R96 ;  /* 0x0000006000607308 */ /* 0x000e700000002400 */
[----:B------:R4:W1:Y:S08]  /*42f0*/  MUFU.TANH R196, R98 ;  /* 0x0000006200c47308 */ /* 0x0008700000002400 */
[----:B------:R4:W1:Y:S08]  /*4300*/  MUFU.TANH R130, R99 ;  /* 0x0000006300827308 */ /* 0x0008700000002400 */
[----:B------:R-:W1:Y:S08]  /*4310*/  MUFU.TANH R212, R212 ;  /* 0x000000d400d47308 */ /* 0x000e700000002400 */
[----:B------:R4:W1:Y:S08]  /*4320*/  MUFU.TANH R210, R95 ;  /* 0x0000005f00d27308 */ /* 0x0008700000002400 */
[----:B------:R4:W1:Y:S08]  /*4330*/  MUFU.TANH R127, R84 ;  /* 0x00000054007f7308 */ /* 0x0008700000002400 */
[----:B------:R-:W1:Y:S08]  /*4340*/  MUFU.TANH R0, R0 ;  /* 0x0000000000007308 */ /* 0x000e700000002400 */
[----:B------:R-:W1:Y:S08]  /*4350*/  MUFU.TANH R2, R2 ;  /* 0x0000000200027308 */ /* 0x000e700000002400 */
[----:B------:R4:W1:Y:S08]  /*4360*/  MUFU.TANH R14, R87 ;  /* 0x00000057000e7308 */ /* 0x0008700000002400 */
[----:B------:R4:W1:Y:S08]  /*4370*/  MUFU.TANH R207, R88 ;  /* 0x0000005800cf7308 */ /* 0x0008700000002400 */
[----:B------:R4:W1:Y:S08]  /*4380*/  MUFU.TANH R205, R89 ;  /* 0x0000005900cd7308 */ /* 0x0008700000002400 */
[----:B------:R4:W1:Y:S08]  /*4390*/  MUFU.TANH R208, R90 ;  /* 0x0000005a00d07308 */ /* 0x0008700000002400 */
[----:B------:R4:W1:Y:S08]  /*43a0*/  MUFU.TANH R206, R91 ;  /* 0x0000005b00ce7308 */ /* 0x0008700000002400 */
[----:B------:R4:W1:Y:S08]  /*43b0*/  MUFU.TANH R121, R80 ;  /* 0x0000005000797308 */ /* 0x0008700000002400 */
[----:B------:R-:W1:Y:S08]  /*43c0*/  MUFU.TANH R8, R8 ;  /* 0x0000000800087308 */ /* 0x000e700000002400 */
[----:B------:R4:W1:Y:S08]  /*43d0*/  MUFU.TANH R122, R82 ;  /* 0x00000052007a7308 */ /* 0x0008700000002400 */
[----:B------:R-:W1:Y:S01]  /*43e0*/  MUFU.TANH R10, R10 ;  /* 0x0000000a000a7308 */ /* 0x000e620000002400 */
[----:B------:R-:W-:Y:S06]  /*43f0*/  BAR.SYNC.DEFER_BLOCKING 0x0 ;  /* 0x0000000000007b1d */ /* 0x000fec0000010000 */
[----:B--23--:R-:W-:Y:S05]  /*4400*/  @!P0 BRA `(.L_x_64) ;  /* 0x0000000000948947 */ /* 0x00cfea0003800000 */
[----:B------:R-:W-:Y:S01]  /*4410*/  LEA.HI.SX32 R15, R34, 0xfffffffe, 0x19 ;  /* 0xfffffffe220f7811 */ /* 0x000fe200078fcaff */
[----:B------:R-:W-:-:S03]  /*4420*/  ULDC.64 UR6, c[0x0][0x218] ;  /* 0x0000860000067ab9 */ /* 0x000fc60000000a00 */
[----:B------:R-:W-:Y:S01]  /*4430*/  SHF.R.S32.HI R11, RZ, 0x1f, R15 ;  /* 0x0000001fff0b7819 */ /* 0x000fe2000001140f */
[----:B------:R-:W-:Y:S02]  /*4440*/  IMAD R134, R134, R15, RZ ;  /* 0x0000000f86867224 */ /* 0x000fe400078e02ff */
[----:B------:R-:W-:-:S04]  /*4450*/  IMAD.WIDE.U32 R18, R15, R136, R184 ;  /* 0x000000880f127225 */ /* 0x000fc800078e00b8 */
[----:B------:R-:W-:Y:S01]  /*4460*/  IMAD R11, R11, R136, R134 ;  /* 0x000000880b0b7224 */ /* 0x000fe200078e0286 */
[----:B------:R-:W-:-:S03]  /*4470*/  LEA R16, P1, R18, UR6, 0x1 ;  /* 0x0000000612107c11 */ /* 0x000fc6000f8208ff */
[----:B------:R-:W-:-:S05]  /*4480*/  IMAD.IADD R11, R19, 0x1, R11 ;  /* 0x00000001130b7824 */ /* 0x000fca00078e020b */
[----:B------:R-:W-:Y:S01]  /*4490*/  LEA.HI.X R17, R18, UR7, R11, 0x1, P1 ;  /* 0x0000000712117c11 */ /* 0x000fe200088f0c0b */
[C---:B------:R-:W-:Y:S01]  /*44a0*/  IMAD.SHL.U32 R11, R6.reuse, 0x20, RZ ;  /* 0x00000020060b7824 */ /* 0x040fe200078e00ff */
[----:B------:R-:W-:-:S03]  /*44b0*/  SHF.L.U64.HI R6, R6, 0x5, R7 ;  /* 0x0000000506067819 */ /* 0x000fc60000010207 */
[----:B------:R-:W-:Y:S01]  /*44c0*/  @!PT LDS RZ, [RZ] ;  /* 0x00000000fffff984 */ /* 0x000fe20000000800 */
[----:B------:R-:W-:Y:S01]  /*44d0*/  @!PT LDS RZ, [RZ] ;  /* 0x00000000fffff984 */ /* 0x000fe20000000800 */
[----:B------:R-:W-:Y:S01]  /*44e0*/  @!PT LDS RZ, [RZ] ;  /* 0x00000000fffff984 */ /* 0x000fe20000000800 */
[----:B------:R2:W-:Y:S01]  /*44f0*/  LDGSTS.E.BYPASS.LTC128B.128 [R182+0x4000], desc[UR16][R16.64] ;  /* 0x0400000010b67fae */ /* 0x0005e2000b901d50 */
[----:B------:R-:W-:-:S05]  /*4500*/  IADD3 R50, P1, R11, R16, RZ ;  /* 0x000000100b327210 */ /* 0x000fca0007f3e0ff */
        /* <DEDUP_REMOVED lines=16> */
[----:B----4-:R-:W-:-:S04]  /*4610*/  IADD3 R80, P1, R18, R11, RZ ;  /* 0x0000000b12507210 */ /* 0x010fc80007f3e0ff */
[----:B------:R2:W-:Y:S01]  /*4620*/  LDGSTS.E.BYPASS.LTC128B.128 [R182+0x7000], desc[UR16][R18.64] ;  /* 0x0700000012b67fae */ /* 0x0005e2000b901d50 */
[----:B------:R-:W-:-:S05]  /*4630*/  IMAD.X R81, R19, 0x1, R6, P1 ;  /* 0x0000000113517824 */ /* 0x000fca00008e0606 */
[----:B------:R2:W-:Y:S04]  /*4640*/  LDGSTS.E.BYPASS.LTC128B.128 [R182+0x7800], desc[UR16][R80.64] ;  /* 0x0780000050b67fae */ /* 0x0005e8000b901d50 */
[----:B------:R-:W0:Y:S02]  /*4650*/  LDGDEPBAR ;  /* 0x00000000000079af */ /* 0x000e240000000000 */
.L_x_64:
[----:B--2---:R-:W-:Y:S01]  /*4660*/  FMNMX.FTZ R16, R23, R141, !PT ;  /* 0x0000008d17107209 */ /* 0x004fe20007810000 */
[----:B------:R-:W-:Y:S01]  /*4670*/  FMUL.FTZ R68, R68, UR5 ;  /* 0x0000000544447c20 */ /* 0x000fe20008410000 */
[----:B------:R-:W-:Y:S01]  /*4680*/  ISETP.NE.AND P1, PT, R9, RZ, PT ;  /* 0x000000ff0900720c */ /* 0x000fe20003f25270 */
[----:B------:R-:W-:Y:S01]  /*4690*/  FMUL.FTZ R69, R69, UR5 ;  /* 0x0000000545457c20 */ /* 0x000fe20008410000 */
[----:B------:R-:W-:Y:S01]  /*46a0*/  FMNMX.FTZ R16, R143, R16, !PT ;  /* 0x000000108f107209 */ /* 0x000fe20007810000 */
[----:B------:R-:W2:Y:S01]  /*46b0*/  MUFU.TANH R113, R68 ;  /* 0x0000004400717308 */ /* 0x000ea20000002400 */
[----:B------:R-:W-:Y:S01]  /*46c0*/  FSEL R223, R223, -INF , !P1 ;  /* 0xff800000dfdf7808 */ /* 0x000fe20004800000 */
[----:B------:R-:W-:Y:S01]  /*46d0*/  FMUL.FTZ R64, R64, UR5 ;  /* 0x0000000540407c20 */ /* 0x000fe20008410000 */
[----:B------:R-:W-:Y:S01]  /*46e0*/  FMNMX.FTZ R16, R183, R16, !PT ;  /* 0x00000010b7107209 */ /* 0x000fe20007810000 */
[----:B------:R-:W-:Y:S01]  /*46f0*/  FMUL.FTZ R76, R76, UR5 ;  /* 0x000000054c4c7c20 */ /* 0x000fe20008410000 */
[----:B------:R-:W-:Y:S01]  /*4700*/  IADD3 R7, R21, 0x58, RZ ;  /* 0x0000005815077810 */ /* 0x000fe20007ffe0ff */
[----:B------:R-:W-:Y:S01]  /*4710*/  FMUL.FTZ R78, R78, UR5 ;  /* 0x000000054e4e7c20 */ /* 0x000fe20008410000 */
[----:B------:R-:W-:Y:S01]  /*4720*/  FMNMX.FTZ R16, R147, R16, !PT ;  /* 0x0000001093107209 */ /* 0x000fe20007810000 */
[----:B----4-:R-:W3:Y:S01]  /*4730*/  MUFU.TANH R109, R69 ;  /* 0x00000045006d7308 */ /* 0x010ee20000002400 */
[----:B------:R-:W-:Y:S01]  /*4740*/  FSEL R227, R227, -INF , !P6 ;  /* 0xff800000e3e37808 */ /* 0x000fe20007000000 */
[----:B------:R-:W-:Y:S01]  /*4750*/  FMUL.FTZ R65, R65, UR5 ;  /* 0x0000000541417c20 */ /* 0x000fe20008410000 */
[----:B------:R-:W-:Y:S01]  /*4760*/  FMNMX.FTZ R16, R145, R16, !PT ;  /* 0x0000001091107209 */ /* 0x000fe20007810000 */
[----:B------:R-:W-:Y:S01]  /*4770*/  FMUL.FTZ R24, R24, UR5 ;  /* 0x0000000518187c20 */ /* 0x000fe20008410000 */
[----:B------:R-:W-:Y:S01]  /*4780*/  FSEL R234, R234, -INF , !P1 ;  /* 0xff800000eaea7808 */ /* 0x000fe20004800000 */
[----:B------:R-:W-:Y:S01]  /*4790*/  FMUL.FTZ R25, R25, UR5 ;  /* 0x0000000519197c20 */ /* 0x000fe20008410000 */
[----:B------:R-:W-:Y:S01]  /*47a0*/  FMNMX.FTZ R16, R85, R16, !PT ;  /* 0x0000001055107209 */ /* 0x000fe20007810000 */
[----:B------:R-:W4:Y:S01]  /*47b0*/  MUFU.TANH R105, R64 ;  /* 0x0000004000697308 */ /* 0x000f220000002400 */
[----:B------:R-:W-:Y:S01]  /*47c0*/  FSEL R217, R217, -INF , !P1 ;  /* 0xff800000d9d97808 */ /* 0x000fe20004800000 */
[----:B------:R-:W-:Y:S01]  /*47d0*/  FMUL.FTZ R77, R77, UR5 ;  /* 0x000000054d4d7c20 */ /* 0x000fe20008410000 */
[----:B------:R-:W-:Y:S01]  /*47e0*/  FMNMX.FTZ R16, R135, R16, !PT ;  /* 0x0000001087107209 */ /* 0x000fe20007810000 */
[----:B------:R-:W-:Y:S01]  /*47f0*/  FMUL.FTZ R72, R72, UR5 ;  /* 0x0000000548487c20 */ /* 0x000fe20008410000 */
[----:B------:R-:W-:Y:S01]  /*4800*/  FSEL R216, R216, -INF , !P1 ;  /* 0xff800000d8d87808 */ /* 0x000fe20004800000 */
[----:B------:R-:W-:Y:S01]  /*4810*/  FMUL.FTZ R73, R73, UR5 ;  /* 0x0000000549497c20 */ /* 0x000fe20008410000 */
[----:B------:R-:W-:Y:S01]  /*4820*/  FMNMX.FTZ R16, R41, R16, !PT ;  /* 0x0000001029107209 */ /* 0x000fe20007810000 */
[----:B------:R-:W-:Y:S01]  /*4830*/  MUFU.TANH R123, R76 ;  /* 0x0000004c007b7308 */ /* 0x000fe20000002400 */
[----:B------:R-:W-:Y:S01]  /*4840*/  ISETP.GE.AND P1, PT, R7, R132, PT ;  /* 0x000000840700720c */ /* 0x000fe20003f26270 */
[----:B------:R-:W-:Y:S01]  /*4850*/  VIADD R7, R21, 0x59 ;  /* 0x0000005915077836 */ /* 0x000fe20000000000 */
[----:B------:R-:W-:Y:S01]  /*4860*/  FMNMX.FTZ R16, R55, R16, !PT ;  /* 0x0000001037107209 */ /* 0x000fe20007810000 */
[----:B------:R-:W-:Y:S01]  /*4870*/  FMUL.FTZ R60, R60, UR5 ;  /* 0x000000053c3c7c20 */ /* 0x000fe20008410000 */
[----:B------:R-:W-:Y:S01]  /*4880*/  FSEL R221, R221, -INF , !P5 ;  /* 0xff800000dddd7808 */ /* 0x000fe20006800000 */
[----:B------:R-:W-:Y:S01]  /*4890*/  FMUL.FTZ R61, R61, UR5 ;  /* 0x000000053d3d7c20 */ /* 0x000fe20008410000 */
[----:B------:R-:W-:Y:S01]  /*48a0*/  FMNMX.FTZ R16, R241, R16, !PT ;  /* 0x00000010f1107209 */ /* 0x000fe20007810000 */
[----:B------:R-:W5:Y:S01]  /*48b0*/  MUFU.TANH R124, R78 ;  /* 0x0000004e007c7308 */ /* 0x000f620000002400 */
[----:B------:R-:W-:Y:S01]  /*48c0*/  FSEL R219, R219, -INF , !P4 ;  /* 0xff800000dbdb7808 */ /* 0x000fe20006000000 */
[----:B------:R-:W-:Y:S01]  /*48d0*/  FMUL.FTZ R56, R56, UR5 ;  /* 0x0000000538387c20 */ /* 0x000fe20008410000 */
        /* <DEDUP_REMOVED lines=14> */
[----:B------:R-:W-:Y:S01]  /*49c0*/  ISETP.GE.AND P6, PT, R7, R132, PT ;  /* 0x000000840700720c */ /* 0x000fe20003fc6270 */
[----:B------:R-:W-:Y:S01]  /*49d0*/  FMUL.FTZ R63, R63, UR5 ;  /* 0x000000053f3f7c20 */ /* 0x000fe20008410000 */
[----:B------:R-:W-:Y:S01]  /*49e0*/  FMNMX.FTZ R16, R235, R16, !PT ;  /* 0x00000010eb107209 */ /* 0x000fe20007810000 */
[----:B------:R-:W-:Y:S01]  /*49f0*/  FMUL.FTZ R58, R58, UR5 ;  /* 0x000000053a3a7c20 */ /* 0x000fe20008410000 */
[----:B------:R-:W-:Y:S01]  /*4a00*/  IADD3 R7, R21, 0x60, RZ ;  /* 0x0000006015077810 */ /* 0x000fe20007ffe0ff */
[----:B------:R-:W-:Y:S01]  /*4a10*/  FMUL.FTZ R59, R59, UR5 ;  /* 0x000000053b3b7c20 */ /* 0x000fe20008410000 */
[----:B------:R-:W-:Y:S01]  /*4a20*/  FMNMX.FTZ R16, R223, R16, !PT ;  /* 0x00000010df107209 */ /* 0x000fe20007810000 */
[----:B------:R-:W5:Y:S01]  /*4a30*/  MUFU.TANH R93, R25 ;  /* 0x00000019005d7308 */ /* 0x000f620000002400 */
[----:B-1----:R-:W-:Y:S01]  /*4a40*/  FSEL R128, R2, -INF , !P1 ;  /* 0xff80000002807808 */ /* 0x002fe20004800000 */
[----:B------:R-:W-:Y:S01]  /*4a50*/  FMUL.FTZ R70, R70, UR5 ;  /* 0x0000000546467c20 */ /* 0x000fe20008410000 */
[----:B------:R-:W-:Y:S01]  /*4a60*/  FMNMX.FTZ R16, R227, R16, !PT ;  /* 0x00000010e3107209 */ /* 0x000fe20007810000 */
[----:B------:R-:W-:Y:S01]  /*4a70*/  FMUL.FTZ R71, R71, UR5 ;  /* 0x0000000547477c20 */ /* 0x000fe20008410000 */
[----:B------:R-:W-:Y:S01]  /*4a80*/  FSEL R131, R131, -INF , !P3 ;  /* 0xff80000083837808 */ /* 0x000fe20005800000 */
[----:B------:R-:W-:Y:S01]  /*4a90*/  FMUL.FTZ R66, R66, UR5 ;  /* 0x0000000542427c20 */ /* 0x000fe20008410000 */
[----:B------:R-:W-:Y:S01]  /*4aa0*/  FMNMX.FTZ R16, R221, R16, !PT ;  /* 0x00000010dd107209 */ /* 0x000fe20007810000 */
[----:B------:R-:W1:Y:S01]  /*4ab0*/  MUFU.TANH R119, R77 ;  /* 0x0000004d00777308 */ /* 0x000e620000002400 */
[----:B------:R-:W-:Y:S01]  /*4ac0*/  FSEL R232, R232, -INF , !P5 ;  /* 0xff800000e8e87808 */ /* 0x000fe20006800000 */
[----:B------:R-:W-:Y:S01]  /*4ad0*/  FMUL.FTZ R67, R67, UR5 ;  /* 0x0000000543437c20 */ /* 0x000fe20008410000 */
[----:B------:R-:W-:Y:S01]  /*4ae0*/  FMNMX.FTZ R2, R219, R16, !PT ;  /* 0x00000010db027209 */ /* 0x000fe20007810000 */
[----:B------:R-:W-:Y:S01]  /*4af0*/  FMUL.FTZ R26, R26, UR5 ;  /* 0x000000051a1a7c20 */ /* 0x000fe20008410000 */
[----:B------:R-:W-:Y:S01]  /*4b00*/  FSEL R215, R215, -INF , !P5 ;  /* 0xff800000d7d77808 */ /* 0x000fe20006800000 */
[----:B------:R-:W-:Y:S01]  /*4b10*/  FMUL.FTZ R27, R27, UR5 ;  /* 0x000000051b1b7c20 */ /* 0x000fe20008410000 */
[----:B------:R-:W-:Y:S01]  /*4b20*/  FSEL R228, R228, -INF , !P5 ;  /* 0xff800000e4e47808 */ /* 0x000fe20006800000 */
[----:B------:R-:W1:Y:S01]  /*4b30*/  MUFU.TANH R115, R72 ;  /* 0x0000004800737308 */ /* 0x000e620000002400 */
[----:B------:R-:W-:Y:S01]  /*4b40*/  ISETP.GE.AND P5, PT, R7, R132, PT ;  /* 0x000000840700720c */ /* 0x000fe20003fa6270 */
[----:B------:R-:W-:Y:S01]  /*4b50*/  VIADD R7, R21, 0x61 ;  /* 0x0000006115077836 */ /* 0x000fe20000000000 */
[----:B------:R-:W-:Y:S01]  /*4b60*/  FSEL R129, R96, -INF , !P2 ;  /* 0xff80000060817808 */ /* 0x000fe20005000000 */
[----:B------:R-:W-:Y:S01]  /*4b70*/  ULDC UR6, c[0x0][0x2ec] ;  /* 0x0000bb0000067ab9 */ /* 0x000fe20000000800 */
[----:B------:R-:W-:-:S02]  /*4b80*/  FMNMX.FTZ R2, R131, R2, !PT ;  /* 0x0000000283027209 */ /* 0x000fc40007810000 */
[----:B------:R-:W-:Y:S01]  /*4b90*/  FSEL R226, R226, -INF , !P4 ;  /* 0xff800000e2e27808 */ /* 0x000fe20006000000 */
[----:B------:R-:W1:Y:S01]  /*4ba0*/  MUFU.TANH R111, R73 ;  /* 0x00000049006f7308 */ /* 0x000e620000002400 */
[----:B------:R-:W-:Y:S02]  /*4bb0*/  FSEL R213, R213, -INF , !P4 ;  /* 0xff800000d5d57808 */ /* 0x000fe40006000000 */
[----:B------:R-:W-:Y:S02]  /*4bc0*/  FSEL R230, R230, -INF , !P4 ;  /* 0xff800000e6e67808 */ /* 0x000fe40006000000 */
[----:B------:R-:W-:Y:S02]  /*4bd0*/  FSEL R127, R127, -INF , !P1 ;  /* 0xff8000007f7f7808 */ /* 0x000fe40004800000 */
[----:B------:R-:W-:Y:S01]  /*4be0*/  FMNMX.FTZ R2, R129, R2, !PT ;  /* 0x0000000281027209 */ /* 0x000fe20007810000 */
[----:B------:R-:W1:Y:S01]  /*4bf0*/  MUFU.TANH R107, R60 ;  /* 0x0000003c006b7308 */ /* 0x000e620000002400 */
[----:B------:R-:W-:-:S02]  /*4c00*/  ISETP.GE.AND P4, PT, R7, R132, PT ;  /* 0x000000840700720c */ /* 0x000fc40003f86270 */
[----:B------:R-:W-:Y:S02]  /*4c10*/  IADD3 R7, R21, 0x68, RZ ;  /* 0x0000006815077810 */ /* 0x000fe40007ffe0ff */
[----:B------:R-:W-:Y:S02]  /*4c20*/  FSEL R125, R0, -INF , !P6 ;  /* 0xff800000007d7808 */ /* 0x000fe40007000000 */
[----:B------:R-:W-:Y:S01]  /*4c30*/  FMNMX.FTZ R2, R127, R2, !PT ;  /* 0x000000027f027209 */ /* 0x000fe20007810000 */
[----:B------:R-:W1:Y:S01]  /*4c40*/  MUFU.TANH R103, R61 ;  /* 0x0000003d00677308 */ /* 0x000e620000002400 */
[----:B------:R-:W-:Y:S02]  /*4c50*/  FSEL R212, R212, -INF , !P3 ;  /* 0xff800000d4d47808 */ /* 0x000fe40005800000 */
[----:B------:R-:W-:Y:S02]  /*4c60*/  FSEL R211, R211, -INF , !P3 ;  /* 0xff800000d3d37808 */ /* 0x000fe40005800000 */
[----:B------:R-:W-:-:S02]  /*4c70*/  FSEL R196, R196, -INF , !P3 ;  /* 0xff800000c4c47808 */ /* 0x000fc40005800000 */
[----:B------:R-:W-:Y:S01]  /*4c80*/  ISETP.GE.AND P3, PT, R7, R132, PT ;  /* 0x000000840700720c */ /* 0x000fe20003f66270 */
[----:B------:R-:W-:Y:S01]  /*4c90*/  VIADD R7, R21, 0x69 ;  /* 0x0000006915077836 */ /* 0x000fe20000000000 */
[----:B------:R-:W-:Y:S01]  /*4ca0*/  FSEL R121, R121, -INF , !P5 ;  /* 0xff80000079797808 */ /* 0x000fe20006800000 */
[----:B------:R-:W1:Y:S01]  /*4cb0*/  MUFU.TANH R99, R56 ;  /* 0x0000003800637308 */ /* 0x000e620000002400 */
[----:B------:R-:W-:Y:S02]  /*4cc0*/  FMNMX.FTZ R0, R125, R2, !PT ;  /* 0x000000027d007209 */ /* 0x000fe40007810000 */
[----:B------:R-:W-:Y:S02]  /*4cd0*/  FSEL R210, R210, -INF , !P2 ;  /* 0xff800000d2d27808 */ /* 0x000fe40005000000 */
[----:B------:R-:W-:Y:S02]  /*4ce0*/  FSEL R209, R209, -INF , !P2 ;  /* 0xff800000d1d17808 */ /* 0x000fe40005000000 */
[----:B------:R-:W-:Y:S01]  /*4cf0*/  FSEL R130, R130, -INF , !P2 ;  /* 0xff80000082827808 */ /* 0x000fe20005000000 */
[----:B------:R-:W1:Y:S01]  /*4d00*/  MUFU.TANH R95, R57 ;  /* 0x00000039005f7308 */ /* 0x000e620000002400 */
[----:B------:R-:W-:-:S02]  /*4d10*/  ISETP.GE.AND P2, PT, R7, R132, PT ;  /* 0x000000840700720c */ /* 0x000fc40003f46270 */
[----:B------:R-:W-:Y:S02]  /*4d20*/  FSEL R117, R8, -INF , !P4 ;  /* 0xff80000008757808 */ /* 0x000fe40006000000 */
[----:B------:R-:W-:Y:S02]  /*4d30*/  FMNMX.FTZ R0, R121, R0, !PT ;  /* 0x0000000079007209 */ /* 0x000fe40007810000 */
[----:B------:R-:W-:Y:S01]  /*4d40*/  IADD3 R7, R21, 0x70, RZ ;  /* 0x0000007015077810 */ /* 0x000fe20007ffe0ff */
[----:B------:R-:W1:Y:S01]  /*4d50*/  MUFU.TANH R120, R79 ;  /* 0x0000004f00787308 */ /* 0x000e620000002400 */
[----:B------:R-:W-:Y:S02]  /*4d60*/  FSEL R208, R208, -INF , !P1 ;  /* 0xff800000d0d07808 */ /* 0x000fe40004800000 */
[----:B------:R-:W-:Y:S02]  /*4d70*/  FSEL R207, R207, -INF , !P1 ;  /* 0xff800000cfcf7808 */ /* 0x000fe40004800000 */
[----:B--2---:R-:W-:-:S02]  /*4d80*/  FSEL R113, R113, -INF , !P3 ;  /* 0xff80000071717808 */ /* 0x004fc40005800000 */
[----:B------:R-:W-:Y:S01]  /*4d90*/  FMNMX.FTZ R0, R117, R0, !PT ;  /* 0x0000000075007209 */ /* 0x000fe20007810000 */
[----:B------:R-:W2:Y:S01]  /*4da0*/  MUFU.TANH R116, R74 ;  /* 0x0000004a00747308 */ /* 0x000ea20000002400 */
[----:B------:R-:W-:Y:S01]  /*4db0*/  ISETP.GE.AND P1, PT, R7, R132, PT ;  /* 0x000000840700720c */ /* 0x000fe20003f26270 */
[----:B------:R-:W-:Y:S01]  /*4dc0*/  VIADD R7, R21, 0x71 ;  /* 0x0000007115077836 */ /* 0x000fe20000000000 */
[----:B---3--:R-:W-:Y:S02]  /*4dd0*/  FSEL R109, R109, -INF , !P2 ;  /* 0xff8000006d6d7808 */ /* 0x008fe40005000000 */
[----:B------:R-:W-:Y:S02]  /*4de0*/  FMNMX.FTZ R0, R113, R0, !PT ;  /* 0x0000000071007209 */ /* 0x000fe40007810000 */
[----:B------:R-:W-:Y:S01]  /*4df0*/  FSEL R206, R206, -INF , !P6 ;  /* 0xff800000cece7808 */ /* 0x000fe20007000000 */
[----:B------:R-:W3:Y:S01]  /*4e00*/  MUFU.TANH R112, R75 ;  /* 0x0000004b00707308 */ /* 0x000ee20000002400 */
[----:B------:R-:W-:-:S02]  /*4e10*/  FSEL R205, R205, -INF , !P6 ;  /* 0xff800000cdcd7808 */ /* 0x000fc40007000000 */
[----:B------:R-:W-:Y:S02]  /*4e20*/  FSEL R126, R14, -INF , !P6 ;  /* 0xff8000000e7e7808 */ /* 0x000fe40007000000 */
[----:B------:R-:W-:Y:S02]  /*4e30*/  ISETP.GE.AND P6, PT, R7, R132, PT ;  /* 0x000000840700720c */ /* 0x000fe40003fc6270 */
[C---:B------:R-:W-:Y:S01]  /*4e40*/  IADD3 R7, R21.reuse, 0x78, RZ ;  /* 0x0000007815077810 */ /* 0x040fe20007ffe0ff */
[----:B------:R-:W-:Y:S01]  /*4e50*/  VIADD R21, R21, 0x79 ;  /* 0x0000007915157836 */ /* 0x000fe20000000000 */
[----:B----4-:R-:W-:Y:S01]  /*4e60*/  FSEL R105, R105, -INF , !P1 ;  /* 0xff80000069697808 */ /* 0x010fe20004800000 */
[----:B------:R-:W4:Y:S01]  /*4e70*/  MUFU.TANH R108, R62 ;  /* 0x0000003e006c7308 */ /* 0x000f220000002400 */
[----:B------:R-:W-:Y:S02]  /*4e80*/  FMNMX.FTZ R0, R109, R0, !PT ;  /* 0x000000006d007209 */ /* 0x000fe40007810000 */
[----:B-----5:R-:W-:-:S02]  /*4e90*/  FSEL R124, R124, -INF , !P5 ;  /* 0xff8000007c7c7808 */ /* 0x020fc40006800000 */
[----:B------:R-:W-:Y:S02]  /*4ea0*/  FSEL R123, R123, -INF , !P5 ;  /* 0xff8000007b7b7808 */ /* 0x000fe40006800000 */
[----:B------:R-:W-:Y:S01]  /*4eb0*/  FSEL R122, R122, -INF , !P5 ;  /* 0xff8000007a7a7808 */ /* 0x000fe20006800000 */
[----:B------:R-:W5:Y:S01]  /*4ec0*/  MUFU.TANH R104, R63 ;  /* 0x0000003f00687308 */ /* 0x000f620000002400 */
[----:B------:R-:W-:Y:S02]  /*4ed0*/  ISETP.GE.AND P5, PT, R7, R132, PT ;  /* 0x000000840700720c */ /* 0x000fe40003fa6270 */
[----:B------:R-:W-:Y:S02]  /*4ee0*/  FSEL R101, R101, -INF , !P6 ;  /* 0xff80000065657808 */ /* 0x000fe40007000000 */
[----:B------:R-:W-:Y:S02]  /*4ef0*/  FMNMX.FTZ R0, R105, R0, !PT ;  /* 0x0000000069007209 */ /* 0x000fe40007810000 */
[----:B------:R-:W-:Y:S01]  /*4f00*/  P2R R6, PR, RZ, 0x1 ;  /* 0x00000001ff067803 */ /* 0x000fe20000000000 */
[----:B------:R-:W5:Y:S01]  /*4f10*/  MUFU.TANH R100, R58 ;  /* 0x0000003a00647308 */ /* 0x000f620000002400 */
[----:B------:R-:W-:-:S02]  /*4f20*/  ISETP.GE.AND P0, PT, R21, R132, PT ;  /* 0x000000841500720c */ /* 0x000fc40003f06270 */
[----:B------:R-:W-:Y:S02]  /*4f30*/  FSEL R97, R97, -INF , !P5 ;  /* 0xff80000061617808 */ /* 0x000fe40006800000 */
[----:B------:R-:W-:Y:S02]  /*4f40*/  FMNMX.FTZ R0, R101, R0, !PT ;  /* 0x0000000065007209 */ /* 0x000fe40007810000 */
[----:B------:R-:W-:Y:S01]  /*4f50*/  FSEL R93, R93, -INF , !P0 ;  /* 0xff8000005d5d7808 */ /* 0x000fe20004000000 */
[----:B------:R-:W5:Y:S01]  /*4f60*/  MUFU.TANH R96, R59 ;  /* 0x0000003b00607308 */ /* 0x000f620000002400 */
[----:B------:R-:W-:Y:S02]  /*4f70*/  FMNMX.FTZ R0, R97, R0, !PT ;  /* 0x0000000061007209 */ /* 0x000fe40007810000 */
[----:B-1----:R-:W-:Y:S02]  /*4f80*/  FSEL R119, R119, -INF , !P4 ;  /* 0xff80000077777808 */ /* 0x002fe40006000000 */
[----:B------:R-:W-:-:S02]  /*4f90*/  FMNMX.FTZ R2, R93, R0, !PT ;  /* 0x000000005d027209 */ /* 0x000fc40007810000 */
[----:B------:R-:W-:Y:S01]  /*4fa0*/  FMNMX.FTZ R0, R139, R137, !PT ;  /* 0x000000898b007209 */ /* 0x000fe20007810000 */
[----:B------:R-:W1:Y:S01]  /*4fb0*/  MUFU.TANH R114, R70 ;  /* 0x0000004600727308 */ /* 0x000e620000002400 */
[----:B------:R-:W-:Y:S01]  /*4fc0*/  FSEL R115, R115, -INF , !P3 ;  /* 0xff80000073737808 */ /* 0x000fe20005800000 */
[----:B------:R-:W2:Y:S01]  /*4fd0*/  SHFL.BFLY PT, R7, R2, 0x2, 0x1f ;  /* 0x0c401f0002077f89 */ /* 0x000ea200000e0000 */
[----:B------:R-:W-:Y:S02]  /*4fe0*/  FMNMX.FTZ R0, R149, R0, !PT ;  /* 0x0000000095007209 */ /* 0x000fe40007810000 */
[----:B------:R-:W-:Y:S02]  /*4ff0*/  FSEL R111, R111, -INF , !P2 ;  /* 0xff8000006f6f7808 */ /* 0x000fe40005000000 */
[----:B------:R-:W-:Y:S01]  /*5000*/  FMNMX.FTZ R0, R181, R0, !PT ;  /* 0x00000000b5007209 */ /* 0x000fe20007810000 */
[----:B------:R-:W1:Y:S01]  /*5010*/  MUFU.TANH R110, R71 ;  /* 0x00000047006e7308 */ /* 0x000e620000002400 */
[----:B------:R-:W-:-:S02]  /*5020*/  FSEL R107, R107, -INF , !P1 ;  /* 0xff8000006b6b7808 */ /* 0x000fc40004800000 */
[----:B------:R-:W-:Y:S02]  /*5030*/  FMNMX.FTZ R0, R155, R0, !PT ;  /* 0x000000009b007209 */ /* 0x000fe40007810000 */
[----:B------:R-:W-:Y:S02]  /*5040*/  FSEL R103, R103, -INF , !P6 ;  /* 0xff80000067677808 */ /* 0x000fe40007000000 */
[----:B------:R-:W-:Y:S01]  /*5050*/  FMNMX.FTZ R0, R151, R0, !PT ;  /* 0x0000000097007209 */ /* 0x000fe20007810000 */
[----:B------:R-:W1:Y:S01]  /*5060*/  MUFU.TANH R106, R66 ;  /* 0x00000042006a7308 */ /* 0x000e620000002400 */
[----:B------:R-:W-:Y:S02]  /*5070*/  FSEL R99, R99, -INF , !P5 ;  /* 0xff80000063637808 */ /* 0x000fe40006800000 */
[----:B------:R-:W-:Y:S02]  /*5080*/  FMNMX.FTZ R0, R163, R0, !PT ;  /* 0x00000000a3007209 */ /* 0x000fe40007810000 */
[----:B------:R-:W-:-:S02]  /*5090*/  FSEL R95, R95, -INF , !P0 ;  /* 0xff8000005f5f7808 */ /* 0x000fc40004000000 */
[----:B------:R-:W-:Y:S01]  /*50a0*/  FMNMX.FTZ R0, R13, R0, !PT ;  /* 0x000000000d007209 */ /* 0x000fe20007810000 */
[----:B------:R-:W1:Y:S01]  /*50b0*/  MUFU.TANH R102, R67 ;  /* 0x0000004300667308 */ /* 0x000e620000002400 */
[----:B------:R-:W-:Y:S02]  /*50c0*/  FSEL R120, R120, -INF , !P4 ;  /* 0xff80000078787808 */ /* 0x000fe40006000000 */
[----:B------:R-:W-:Y:S02]  /*50d0*/  FMNMX.FTZ R0, R39, R0, !PT ;  /* 0x0000000027007209 */ /* 0x000fe40007810000 */
[----:B--2---:R-:W-:Y:S02]  /*50e0*/  FMNMX.FTZ R7, R2, R7, !PT ;  /* 0x0000000702077209 */ /* 0x004fe40007810000 */
[----:B------:R-:W-:Y:S01]  /*50f0*/  FMNMX.FTZ R0, R53, R0, !PT ;  /* 0x0000000035007209 */ /* 0x000fe20007810000 */
[----:B------:R-:W2:Y:S01]  /*5100*/  MUFU.TANH R98, R26 ;  /* 0x0000001a00627308 */ /* 0x000ea20000002400 */
[----:B------:R-:W-:Y:S01]  /*5110*/  FSEL R116, R116, -INF , !P3 ;  /* 0xff80000074747808 */ /* 0x000fe20005800000 */
[----:B------:R-:W1:Y:S01]  /*5120*/  SHFL.BFLY PT, R68, R7, 0x1, 0x1f ;  /* 0x0c201f0007447f89 */ /* 0x000e6200000e0000 */
[----:B------:R-:W-:-:S02]  /*5130*/  FMNMX.FTZ R0, R239, R0, !PT ;  /* 0x00000000ef007209 */ /* 0x000fc40007810000 */
[----:B---3--:R-:W-:Y:S02]  /*5140*/  FSEL R112, R112, -INF , !P2 ;  /* 0xff80000070707808 */ /* 0x008fe40005000000 */
[----:B------:R-:W-:Y:S01]  /*5150*/  FMNMX.FTZ R0, R243, R0, !PT ;  /* 0x00000000f3007209 */ /* 0x000fe20007810000 */
[----:B------:R-:W3:Y:S01]  /*5160*/  MUFU.TANH R201, R27 ;  /* 0x0000001b00c97308 */ /* 0x000ee20000002400 */
[----:B----4-:R-:W-:Y:S02]  /*5170*/  FSEL R108, R108, -INF , !P1 ;  /* 0xff8000006c6c7808 */ /* 0x010fe40004800000 */
[----:B------:R-:W-:Y:S02]  /*5180*/  FMNMX.FTZ R0, R45, R0, !PT ;  /* 0x000000002d007209 */ /* 0x000fe40007810000 */
[----:B-----5:R-:W-:Y:S02]  /*5190*/  FSEL R104, R104, -INF , !P6 ;  /* 0xff80000068687808 */ /* 0x020fe40007000000 */
[----:B------:R-:W-:-:S02]  /*51a0*/  FMNMX.FTZ R0, R229, R0, !PT ;  /* 0x00000000e5007209 */ /* 0x000fc40007810000 */
[----:B------:R-:W-:Y:S02]  /*51b0*/  FSEL R100, R100, -INF , !P5 ;  /* 0xff80000064647808 */ /* 0x000fe40006800000 */
[----:B------:R-:W-:Y:S02]  /*51c0*/  FMNMX.FTZ R0, R43, R0, !PT ;  /* 0x000000002b007209 */ /* 0x000fe40007810000 */
[----:B------:R-:W-:Y:S02]  /*51d0*/  FSEL R96, R96, -INF , !P0 ;  /* 0xff80000060607808 */ /* 0x000fe40004000000 */
[----:B------:R-:W-:Y:S02]  /*51e0*/  FMNMX.FTZ R0, R37, R0, !PT ;  /* 0x0000000025007209 */ /* 0x000fe40007810000 */
[----:B------:R-:W-:Y:S02]  /*51f0*/  FSEL R118, R10, -INF , !P4 ;  /* 0xff8000000a767808 */ /* 0x000fe40006000000 */
[----:B------:R-:W-:-:S02]  /*5200*/  FMNMX.FTZ R0, R217, R0, !PT ;  /* 0x00000000d9007209 */ /* 0x000fc40007810000 */
[----:B-1----:R-:W-:Y:S02]  /*5210*/  FMNMX.FTZ R68, R7, R68, !PT ;  /* 0x0000004407447209 */ /* 0x002fe40007810000 */
[----:B------:R-:W-:Y:S02]  /*5220*/  FMNMX.FTZ R0, R225, R0, !PT ;  /* 0x00000000e1007209 */ /* 0x000fe40007810000 */
[----:B------:R-:W-:Y:S01]  /*5230*/  FMNMX.FTZ R7, R20, R142, !PT ;  /* 0x0000008e14077209 */ /* 0x000fe20007810000 */
[----:B------:R-:W-:Y:S01]  /*5240*/  FMUL.FTZ R204, R68, UR6 ;  /* 0x0000000644cc7c20 */ /* 0x000fe20008410000 */
        /* <DEDUP_REMOVED lines=28> */
[----:B------:R-:W-:Y:S01]  /*5410*/  FSEL R114, R114, -INF , !P3 ;  /* 0xff80000072727808 */ /* 0x000fe20005800000 */
[----:B------:R-:W1:Y:S01]  /*5420*/  SHFL.BFLY PT, R9, R0, 0x2, 0x1f ;  /* 0x0c401f0000097f89 */ /* 0x000e6200000e0000 */
[----:B------:R-:W-:Y:S02]  /*5430*/  FMNMX.FTZ R7, R234, R7, !PT ;  /* 0x00000007ea077209 */ /* 0x000fe40007810000 */
[----:B------:R-:W-:Y:S02]  /*5440*/  FSEL R110, R110, -INF , !P2 ;  /* 0xff8000006e6e7808 */ /* 0x000fe40005000000 */
[----:B------:R-:W-:Y:S02]  /*5450*/  FMNMX.FTZ R7, R224, R7, !PT ;  /* 0x00000007e0077209 */ /* 0x000fe40007810000 */
[----:B------:R-:W-:-:S02]  /*5460*/  FSEL R106, R106, -INF , !P1 ;  /* 0xff8000006a6a7808 */ /* 0x000fc40004800000 */
[----:B------:R-:W-:Y:S02]  /*5470*/  FMNMX.FTZ R7, R232, R7, !PT ;  /* 0x00000007e8077209 */ /* 0x000fe40007810000 */
[----:B------:R-:W-:Y:S02]  /*5480*/  FSEL R102, R102, -INF , !P6 ;  /* 0xff80000066667808 */ /* 0x000fe40007000000 */
[----:B------:R-:W-:Y:S02]  /*5490*/  FMNMX.FTZ R7, R226, R7, !PT ;  /* 0x00000007e2077209 */ /* 0x000fe40007810000 */
[----:B--2---:R-:W-:Y:S02]  /*54a0*/  FSEL R98, R98, -INF , !P5 ;  /* 0xff80000062627808 */ /* 0x004fe40006800000 */
[----:B------:R-:W-:Y:S02]  /*54b0*/  FMNMX.FTZ R7, R212, R7, !PT ;  /* 0x00000007d4077209 */ /* 0x000fe40007810000 */
[----:B---3--:R-:W-:-:S02]  /*54c0*/  FSEL R201, R201, -INF , !P0 ;  /* 0xff800000c9c97808 */ /* 0x008fc40004000000 */
[----:B------:R-:W-:Y:S02]  /*54d0*/  FMNMX.FTZ R7, R210, R7, !PT ;  /* 0x00000007d2077209 */ /* 0x000fe40007810000 */
[----:B------:R-:W-:Y:S02]  /*54e0*/  IADD3 R252, R35, R4, RZ ;  /* 0x0000000423fc7210 */ /* 0x000fe40007ffe0ff */
[----:B-1----:R-:W-:Y:S02]  /*54f0*/  FMNMX.FTZ R9, R0, R9, !PT ;  /* 0x0000000900097209 */ /* 0x002fe40007810000 */
[----:B------:R-:W-:Y:S02]  /*5500*/  FMNMX.FTZ R7, R208, R7, !PT ;  /* 0x00000007d0077209 */ /* 0x000fe40007810000 */
[----:B------:R-:W-:Y:S01]  /*5510*/  LEA R252, R252, UR4, 0x1 ;  /* 0x00000004fcfc7c11 */ /* 0x000fe2000f8e08ff */
[----:B------:R-:W1:Y:S01]  /*5520*/  SHFL.BFLY PT, R2, R9, 0x1, 0x1f ;  /* 0x0c201f0009027f89 */ /* 0x000e6200000e0000 */
[----:B------:R-:W-:-:S02]  /*5530*/  FMNMX.FTZ R7, R206, R7, !PT ;  /* 0x00000007ce077209 */ /* 0x000fc40007810000 */
[----:B------:R-:W-:Y:S01]  /*5540*/  LEA R249, R5, R252, 0x1 ;  /* 0x000000fc05f97211 */ /* 0x000fe200078e08ff */
[C---:B------:R-:W-:Y:S01]  /*5550*/  IMAD R250, R3.reuse, 0x2, R252 ;  /* 0x0000000203fa7824 */ /* 0x040fe200078e02fc */
[----:B------:R-:W-:Y:S02]  /*5560*/  FMNMX.FTZ R7, R124, R7, !PT ;  /* 0x000000077c077209 */ /* 0x000fe40007810000 */
[----:B------:R-:W-:Y:S01]  /*5570*/  FSETP.NEU.FTZ.AND P4, PT, R68, -INF , PT ;  /* 0xff8000004400780b */ /* 0x000fe20003f9d000 */
[----:B------:R-:W-:Y:S01]  /*5580*/  IMAD R248, R3, 0x2, R249 ;  /* 0x0000000203f87824 */ /* 0x000fe200078e02f9 */
[----:B------:R-:W-:Y:S01]  /*5590*/  FMNMX.FTZ R7, R120, R7, !PT ;  /* 0x0000000778077209 */ /* 0x000fe20007810000 */
[----:B------:R-:W-:Y:S01]  /*55a0*/  LDSM.16.MT88.4 R164, [R250+0x8000] ;  /* 0x00800000faa4783b */ /* 0x000fe20000004200 */
[----:B------:R-:W-:Y:S02]  /*55b0*/  FSEL R204, R204, RZ, P4 ;  /* 0x000000ffcccc7208 */ /* 0x000fe40002000000 */
[----:B------:R-:W-:Y:S01]  /*55c0*/  FMNMX.FTZ R7, R116, R7, !PT ;  /* 0x0000000774077209 */ /* 0x000fe20007810000 */
[----:B------:R-:W-:Y:S01]  /*55d0*/  LDSM.16.MT88.4 R16, [R250+0x8800] ;  /* 0x00880000fa10783b */ /* 0x000fe20000004200 */
[----:B------:R-:W-:Y:S01]  /*55e0*/  ISETP.NE.AND P0, PT, R6, RZ, PT ;  /* 0x000000ff0600720c */ /* 0x000fe20003f05270 */
[--C-:B------:R-:W-:Y:S01]  /*55f0*/  FFMA.FTZ R87, R183, UR6, -R204.reuse ;  /* 0x00000006b7577c23 */ /* 0x100fe200080108cc */
[----:B------:R-:W-:Y:S01]  /*5600*/  FMNMX.FTZ R7, R112, R7, !PT ;  /* 0x0000000770077209 */ /* 0x000fe20007810000 */
[--C-:B------:R-:W-:Y:S01]  /*5610*/  FFMA.FTZ R78, R85, UR6, -R204.reuse ;  /* 0x00000006554e7c23 */ /* 0x100fe200080108cc */
[--C-:B------:R-:W-:Y:S01]  /*5620*/  FFMA.FTZ R202, R23, UR6, -R204.reuse ;  /* 0x0000000617ca7c23 */ /* 0x100fe200080108cc */
[--C-:B------:R-:W-:Y:S01]  /*5630*/  FFMA.FTZ R199, R141, UR6, -R204.reuse ;  /* 0x000000068dc77c23 */ /* 0x100fe200080108cc */
[----:B------:R-:W-:Y:S01]  /*5640*/  FMNMX.FTZ R7, R108, R7, !PT ;  /* 0x000000076c077209 */ /* 0x000fe20007810000 */
[--C-:B------:R-:W-:Y:S01]  /*5650*/  FFMA.FTZ R90, R143, UR6, -R204.reuse ;  /* 0x000000068f5a7c23 */ /* 0x100fe200080108cc */
[----:B------:R-:W-:Y:S01]  /*5660*/  MUFU.EX2 R87, R87 ;  /* 0x0000005700577308 */ /* 0x000fe20000000800 */
[----:B-1----:R-:W-:Y:S01]  /*5670*/  FMNMX.FTZ R2, R9, R2, !PT ;  /* 0x0000000209027209 */ /* 0x002fe20007810000 */
[--C-:B------:R-:W-:Y:S01]  /*5680*/  FFMA.FTZ R71, R135, UR6, -R204.reuse ;  /* 0x0000000687477c23 */ /* 0x100fe200080108cc */
[----:B------:R-:W-:Y:S01]  /*5690*/  FMNMX.FTZ R9, R192, R194, !PT ;  /* 0x000000c2c0097209 */ /* 0x000fe20007810000 */
[--C-:B------:R-:W-:Y:S01]  /*56a0*/  FFMA.FTZ R81, R145, UR6, -R204.reuse ;  /* 0x0000000691517c23 */ /* 0x100fe200080108cc */
[----:B------:R-:W-:Y:S01]  /*56b0*/  FMNMX.FTZ R7, R104, R7, !PT ;  /* 0x0000000768077209 */ /* 0x000fe20007810000 */
[----:B------:R-:W-:Y:S01]  /*56c0*/  FMUL.FTZ R200, R2, UR6 ;  /* 0x0000000602c87c20 */ /* 0x000fe20008410000 */
[----:B------:R-:W-:Y:S01]  /*56d0*/  FMNMX.FTZ R0, R94, R9, !PT ;  /* 0x000000095e007209 */ /* 0x000fe20007810000 */
[----:B------:R-:W-:Y:S01]  /*56e0*/  MUFU.EX2 R202, R202 ;  /* 0x000000ca00ca7308 */ /* 0x000fe20000000800 */
[----:B------:R-:W-:Y:S01]  /*56f0*/  FMNMX.FTZ R7, R100, R7, !PT ;  /* 0x0000000764077209 */ /* 0x000fe20007810000 */
[--C-:B------:R-:W-:Y:S01]  /*5700*/  FFMA.FTZ R72, R41, UR6, -R204.reuse ;  /* 0x0000000629487c23 */ /* 0x100fe200080108cc */
[----:B------:R-:W-:Y:S01]  /*5710*/  FMNMX.FTZ R9, R133, R0, !PT ;  /* 0x0000000085097209 */ /* 0x000fe20007810000 */
[--C-:B------:R-:W-:Y:S01]  /*5720*/  FFMA.FTZ R63, R55, UR6, -R204.reuse ;  /* 0x00000006373f7c23 */ /* 0x100fe200080108cc */
[----:B------:R-:W-:Y:S01]  /*5730*/  FMNMX.FTZ R7, R96, R7, !PT ;  /* 0x0000000760077209 */ /* 0x000fe20007810000 */
[--C-:B------:R-:W-:Y:S01]  /*5740*/  FFMA.FTZ R61, R241, UR6, -R204.reuse ;  /* 0x00000006f13d7c23 */ /* 0x100fe200080108cc */
[----:B------:R-:W-:Y:S01]  /*5750*/  FMNMX.FTZ R9, R144, R9, !PT ;  /* 0x0000000990097209 */ /* 0x000fe20007810000 */
[----:B------:R-:W1:Y:S01]  /*5760*/  MUFU.EX2 R199, R199 ;  /* 0x000000c700c77308 */ /* 0x000e620000000800 */
[----:B------:R-:W-:Y:S01]  /*5770*/  FSETP.NEU.FTZ.AND P4, PT, R2, -INF , PT ;  /* 0xff8000000200780b */ /* 0x000fe20003f9d000 */
[--C-:B------:R-:W-:Y:S01]  /*5780*/  FFMA.FTZ R60, R245, UR6, -R204.reuse ;  /* 0x00000006f53c7c23 */ /* 0x100fe200080108cc */
[----:B------:R-:W-:Y:S01]  /*5790*/  FMNMX.FTZ R0, R146, R9, !PT ;  /* 0x0000000992007209 */ /* 0x000fe20007810000 */
[--C-:B------:R-:W-:Y:S01]  /*57a0*/  FFMA.FTZ R59, R233, UR6, -R204.reuse ;  /* 0x00000006e93b7c23 */ /* 0x100fe200080108cc */
[----:B------:R-:W-:Y:S01]  /*57b0*/  FSEL R200, R200, RZ, P4 ;  /* 0x000000ffc8c87208 */ /* 0x000fe20002000000 */
[----:B------:R-:W-:Y:S01]  /*57c0*/  FFMA.FTZ R58, R231, UR6, -R204 ;  /* 0x00000006e73a7c23 */ /* 0x000fe200080108cc */
[----:B------:R-:W-:Y:S01]  /*57d0*/  FMNMX.FTZ R9, R161, R0, !PT ;  /* 0x00000000a1097209 */ /* 0x000fe20007810000 */
[----:B------:R-:W2:Y:S01]  /*57e0*/  MUFU.EX2 R90, R90 ;  /* 0x0000005a005a7308 */ /* 0x000ea20000000800 */
[----:B------:R-:W3:Y:S01]  /*57f0*/  SHFL.BFLY PT, R0, R7, 0x2, 0x1f ;  /* 0x0c401f0007007f89 */ /* 0x000ee200000e0000 */
[--C-:B------:R-:W-:Y:S01]  /*5800*/  FFMA.FTZ R88, R149, UR6, -R200.reuse ;  /* 0x0000000695587c23 */ /* 0x100fe200080108c8 */
[----:B------:R-:W-:Y:S01]  /*5810*/  FMNMX.FTZ R9, R162, R9, !PT ;  /* 0x00000009a2097209 */ /* 0x000fe20007810000 */
[--C-:B------:R-:W-:Y:S01]  /*5820*/  FFMA.FTZ R83, R181, UR6, -R200.reuse ;  /* 0x00000006b5537c23 */ /* 0x100fe200080108c8 */
[--C-:B------:R-:W-:Y:S01]  /*5830*/  FFMA.FTZ R75, R151, UR6, -R200.reuse ;  /* 0x00000006974b7c23 */ /* 0x100fe200080108c8 */
[----:B------:R-:W-:Y:S01]  /*5840*/  LDSM.16.MT88.4 R180, [R252+0x8000] ;  /* 0x00800000fcb4783b */ /* 0x000fe20000004200 */
[----:B------:R-:W-:Y:S01]  /*5850*/  FMNMX.FTZ R9, R242, R9, !PT ;  /* 0x00000009f2097209 */ /* 0x000fe20007810000 */
[--C-:B------:R-:W-:Y:S01]  /*5860*/  FFMA.FTZ R29, R139, UR6, -R200.reuse ;  /* 0x000000068b1d7c23 */ /* 0x100fe200080108c8 */
[--C-:B------:R-:W-:Y:S01]  /*5870*/  FFMA.FTZ R28, R137, UR6, -R200.reuse ;  /* 0x00000006891c7c23 */ /* 0x100fe200080108c8 */
[----:B------:R-:W-:Y:S01]  /*5880*/  LDSM.16.MT88.4 R148, [R249+0x8000] ;  /* 0x00800000f994783b */ /* 0x000fe20000004200 */
[----:B------:R-:W-:Y:S01]  /*5890*/  FMNMX.FTZ R9, R246, R9, !PT ;  /* 0x00000009f6097209 */ /* 0x000fe20007810000 */
[----:B------:R-:W-:Y:S01]  /*58a0*/  MUFU.EX2 R88, R88 ;  /* 0x0000005800587308 */ /* 0x000fe20000000800 */
[--C-:B------:R-:W-:Y:S01]  /*58b0*/  FFMA.FTZ R66, R13, UR6, -R200.reuse ;  /* 0x000000060d427c23 */ /* 0x100fe200080108c8 */
[----:B-1----:R-:W-:Y:S01]  /*58c0*/  F2FP.F16.F32.PACK_AB R132, R199, R202 ;  /* 0x000000cac784723e */ /* 0x002fe200000000ff */
[--C-:B------:R-:W-:Y:S01]  /*58d0*/  FFMA.FTZ R80, R155, UR6, -R200.reuse ;  /* 0x000000069b507c23 */ /* 0x100fe200080108c8 */
[----:B------:R-:W-:Y:S01]  /*58e0*/  FMNMX.FTZ R9, R52, R9, !PT ;  /* 0x0000000934097209 */ /* 0x000fe20007810000 */
[--C-:B------:R-:W-:Y:S01]  /*58f0*/  FFMA.FTZ R73, R163, UR6, -R200.reuse ;  /* 0x00000006a3497c23 */ /* 0x100fe200080108c8 */
[----:B--2---:R-:W-:Y:S01]  /*5900*/  F2FP.F16.F32.PACK_AB R134, R87, R90 ;  /* 0x0000005a5786723e */ /* 0x004fe200000000ff */
[--C-:B------:R-:W-:Y:S01]  /*5910*/  FFMA.FTZ R65, R39, UR6, -R200.reuse ;  /* 0x0000000627417c23 */ /* 0x100fe200080108c8 */
[----:B------:R-:W-:Y:S01]  /*5920*/  FMNMX.FTZ R9, R238, R9, !PT ;  /* 0x00000009ee097209 */ /* 0x000fe20007810000 */
[----:B------:R-:W-:Y:S01]  /*5930*/  MUFU.EX2 R29, R29 ;  /* 0x0000001d001d7308 */ /* 0x000fe20000000800 */
[--C-:B------:R-:W-:Y:S01]  /*5940*/  FFMA.FTZ R48, R53, UR6, -R200.reuse ;  /* 0x0000000635307c23 */ /* 0x100fe200080108c8 */
[--C-:B------:R-:W-:Y:S01]  /*5950*/  FFMA.FTZ R47, R239, UR6, -R200.reuse ;  /* 0x00000006ef2f7c23 */ /* 0x100fe200080108c8 */
[----:B------:R-:W-:Y:S01]  /*5960*/  FMNMX.FTZ R9, R44, R9, !PT ;  /* 0x000000092c097209 */ /* 0x000fe20007810000 */
[--C-:B------:R-:W-:Y:S01]  /*5970*/  FFMA.FTZ R46, R243, UR6, -R200.reuse ;  /* 0x00000006f32e7c23 */ /* 0x100fe200080108c8 */
[----:B---3--:R-:W-:Y:S01]  /*5980*/  FMNMX.FTZ R0, R7, R0, !PT ;  /* 0x0000000007007209 */ /* 0x008fe20007810000 */
[--C-:B------:R-:W-:Y:S01]  /*5990*/  FFMA.FTZ R45, R45, UR6, -R200.reuse ;  /* 0x000000062d2d7c23 */ /* 0x100fe200080108c8 */
[----:B------:R-:W-:Y:S01]  /*59a0*/  FMNMX.FTZ R9, R42, R9, !PT ;  /* 0x000000092a097209 */ /* 0x000fe20007810000 */
[----:B------:R-:W1:Y:S01]  /*59b0*/  MUFU.EX2 R28, R28 ;  /* 0x0000001c001c7308 */ /* 0x000e620000000800 */
[----:B------:R-:W-:Y:S01]  /*59c0*/  FFMA.FTZ R43, R43, UR6, -R200 ;  /* 0x000000062b2b7c23 */ /* 0x000fe200080108c8 */
[----:B------:R-:W2:Y:S01]  /*59d0*/  SHFL.BFLY PT, R7, R0, 0x1, 0x1f ;  /* 0x0c201f0000077f89 */ /* 0x000ea200000e0000 */
[----:B------:R-:W-:Y:S01]  /*59e0*/  FMNMX.FTZ R9, R220, R9, !PT ;  /* 0x00000009dc097209 */ /* 0x000fe20007810000 */
[--C-:B------:R-:W-:Y:S01]  /*59f0*/  FFMA.FTZ R57, R237, UR6, -R204.reuse ;  /* 0x00000006ed397c23 */ /* 0x100fe200080108cc */
[----:B------:R-:W-:Y:S01]  /*5a00*/  FFMA.FTZ R56, R235, UR6, -R204 ;  /* 0x00000006eb387c23 */ /* 0x000fe200080108cc */
[--C-:B------:R-:W-:Y:S01]  /*5a10*/  FFMA.FTZ R217, R217, UR6, -R200.reuse ;  /* 0x00000006d9d97c23 */ /* 0x100fe200080108c8 */
[----:B------:R-:W-:Y:S01]  /*5a20*/  FMNMX.FTZ R9, R218, R9, !PT ;  /* 0x00000009da097209 */ /* 0x000fe20007810000 */
[----:B------:R-:W3:Y:S01]  /*5a30*/  MUFU.EX2 R83, R83 ;  /* 0x0000005300537308 */ /* 0x000ee20000000800 */
[----:B------:R-:W-:Y:S01]  /*5a40*/  FFMA.FTZ R215, R215, UR6, -R200 ;  /* 0x00000006d7d77c23 */ /* 0x000fe200080108c8 */
[--C-:B------:R-:W-:Y:S01]  /*5a50*/  FFMA.FTZ R223, R223, UR6, -R204.reuse ;  /* 0x00000006dfdf7c23 */ /* 0x100fe200080108cc */
[----:B------:R-:W-:Y:S01]  /*5a60*/  FMNMX.FTZ R9, R216, R9, !PT ;  /* 0x00000009d8097209 */ /* 0x000fe20007810000 */
[----:B------:R-:W-:Y:S01]  /*5a70*/  FFMA.FTZ R221, R221, UR6, -R204 ;  /* 0x00000006dddd7c23 */ /* 0x000fe200080108cc */
[--C-:B------:R-:W-:Y:S01]  /*5a80*/  FFMA.FTZ R211, R211, UR6, -R200.reuse ;  /* 0x00000006d3d37c23 */ /* 0x100fe200080108c8 */
[----:B------:R-:W-:Y:S01]  /*5a90*/  FFMA.FTZ R207, R207, UR6, -R200 ;  /* 0x00000006cfcf7c23 */ /* 0x000fe200080108c8 */
[----:B------:R-:W-:Y:S01]  /*5aa0*/  FMNMX.FTZ R9, R214, R9, !PT ;  /* 0x00000009d6097209 */ /* 0x000fe20007810000 */
[----:B------:R-:W-:Y:S01]  /*5ab0*/  MUFU.EX2 R80, R80 ;  /* 0x0000005000507308 */ /* 0x000fe20000000800 */
[----:B-1----:R-:W-:Y:S01]  /*5ac0*/  F2FP.F16.F32.PACK_AB R136, R28, R29 ;  /* 0x0000001d1c88723e */ /* 0x002fe200000000ff */
[--C-:B------:R-:W-:Y:S01]  /*5ad0*/  FFMA.FTZ R131, R131, UR6, -R204.reuse ;  /* 0x0000000683837c23 */ /* 0x100fe200080108cc */
[----:B------:R-:W-:Y:S01]  /*5ae0*/  FMNMX.FTZ R9, R228, R9, !PT ;  /* 0x00000009e4097209 */ /* 0x000fe20007810000 */
[--C-:B------:R-:W-:Y:S01]  /*5af0*/  FFMA.FTZ R127, R127, UR6, -R204.reuse ;  /* 0x000000067f7f7c23 */ /* 0x100fe200080108cc */
[--C-:B------:R-:W-:Y:S01]  /*5b00*/  FFMA.FTZ R231, R113, UR6, -R204.reuse ;  /* 0x0000000671e77c23 */ /* 0x100fe200080108cc */
[----:B------:R-:W-:Y:S01]  /*5b10*/  FFMA.FTZ R121, R121, UR6, -R204 ;  /* 0x0000000679797c23 */ /* 0x000fe200080108cc */
[----:B------:R-:W-:Y:S01]  /*5b20*/  FMNMX.FTZ R9, R230, R9, !PT ;  /* 0x00000009e6097209 */ /* 0x000fe20007810000 */
[----:B------:R-:W-:Y:S01]  /*5b30*/  MUFU.EX2 R75, R75 ;  /* 0x0000004b004b7308 */ /* 0x000fe20000000800 */
[----:B------:R-:W-:Y:S01]  /*5b40*/  FADD.FTZ R199, R202, R199 ;  /* 0x000000c7cac77221 */ /* 0x000fe20000010000 */
[----:B--2---:R-:W-:-:S02]  /*5b50*/  FMNMX.FTZ R0, R0, R7, !PT ;  /* 0x0000000700007209 */ /* 0x004fc40007810000 */
[----:B------:R-:W-:Y:S01]  /*5b60*/  FMNMX.FTZ R9, R196, R9, !PT ;  /* 0x00000009c4097209 */ /* 0x000fe20007810000 */
[----:B------:R-:W-:Y:S01]  /*5b70*/  FADD.FTZ R90, R90, R199 ;  /* 0x000000c75a5a7221 */ /* 0x000fe20000010000 */
[C---:B------:R-:W-:Y:S01]  /*5b80*/  FSETP.NEU.FTZ.AND P1, PT, R0.reuse, -INF , PT ;  /* 0xff8000000000780b */ /* 0x040fe20003f3d000 */
[----:B------:R-:W-:Y:S01]  /*5b90*/  FMUL.FTZ R197, R0, UR6 ;  /* 0x0000000600c57c20 */ /* 0x000fe20008410000 */
[----:B------:R-:W-:Y:S01]  /*5ba0*/  FMNMX.FTZ R9, R130, R9, !PT ;  /* 0x0000000982097209 */ /* 0x000fe20007810000 */
[----:B------:R-:W-:Y:S01]  /*5bb0*/  MUFU.EX2 R73, R73 ;  /* 0x0000004900497308 */ /* 0x000fe20000000800 */
[----:B------:R-:W-:Y:S02]  /*5bc0*/  MOV R241, R247 ;  /* 0x000000f700f17202 */ /* 0x000fe40000000f00 */
[----:B------:R-:W-:Y:S02]  /*5bd0*/  FMNMX.FTZ R9, R128, R9, !PT ;  /* 0x0000000980097209 */ /* 0x000fe40007810000 */
[----:B------:R-:W-:Y:S01]  /*5be0*/  FSEL R197, R197, RZ, P1 ;  /* 0x000000ffc5c57208 */ /* 0x000fe20000800000 */
[C---:B------:R-:W-:Y:S01]  /*5bf0*/  VIADD R247, R241.reuse, 0x800 ;  /* 0x00000800f1f77836 */ /* 0x040fe20000000000 */
[----:B------:R-:W-:Y:S01]  /*5c00*/  FMNMX.FTZ R9, R126, R9, !PT ;  /* 0x000000097e097209 */ /* 0x000fe20007810000 */
[----:B------:R-:W1:Y:S01]  /*5c10*/  MUFU.EX2 R66, R66 ;  /* 0x0000004200427308 */ /* 0x000e620000000800 */
[----:B------:R-:W-:-:S02]  /*5c20*/  VIADD R245, R241, 0x1800 ;  /* 0x00001800f1f57836 */ /* 0x000fc40000000000 */
[--C-:B------:R-:W-:Y:S01]  /*5c30*/  FFMA.FTZ R92, R20, UR6, -R197.reuse ;  /* 0x00000006145c7c23 */ /* 0x100fe200080108c5 */
[----:B------:R-:W-:Y:S01]  /*5c40*/  FMNMX.FTZ R9, R122, R9, !PT ;  /* 0x000000097a097209 */ /* 0x000fe20007810000 */
[--C-:B------:R-:W-:Y:S01]  /*5c50*/  FFMA.FTZ R89, R142, UR6, -R197.reuse ;  /* 0x000000068e597c23 */ /* 0x100fe200080108c5 */
[--C-:B------:R-:W-:Y:S01]  /*5c60*/  FFMA.FTZ R91, R22, UR6, -R197.reuse ;  /* 0x00000006165b7c23 */ /* 0x100fe200080108c5 */
[--C-:B------:R-:W-:Y:S01]  /*5c70*/  FFMA.FTZ R84, R138, UR6, -R197.reuse ;  /* 0x000000068a547c23 */ /* 0x100fe200080108c5 */
[----:B------:R-:W-:Y:S01]  /*5c80*/  FMNMX.FTZ R9, R118, R9, !PT ;  /* 0x0000000976097209 */ /* 0x000fe20007810000 */
[----:B------:R-:W-:Y:S01]  /*5c90*/  MUFU.EX2 R92, R92 ;  /* 0x0000005c005c7308 */ /* 0x000fe20000000800 */
[--C-:B------:R-:W-:Y:S01]  /*5ca0*/  FFMA.FTZ R64, R12, UR6, -R197.reuse ;  /* 0x000000060c407c23 */ /* 0x100fe200080108c5 */
[----:B------:R-:W-:Y:S01]  /*5cb0*/  LDSM.16.MT88.4 R20, [R252+0x8800] ;  /* 0x00880000fc14783b */ /* 0x000fe20000004200 */
[----:B------:R-:W-:Y:S01]  /*5cc0*/  FMNMX.FTZ R7, R114, R9, !PT ;  /* 0x0000000972077209 */ /* 0x000fe20007810000 */
[--C-:B------:R-:W-:Y:S01]  /*5cd0*/  FFMA.FTZ R69, R86, UR6, -R197.reuse ;  /* 0x0000000656457c23 */ /* 0x100fe200080108c5 */
[----:B---3--:R-:W-:Y:S01]  /*5ce0*/  F2FP.F16.F32.PACK_AB R138, R83, R88 ;  /* 0x00000058538a723e */ /* 0x008fe200000000ff */
[----:B------:R-:W-:Y:S01]  /*5cf0*/  LDSM.16.MT88.4 R12, [R249+0x8800] ;  /* 0x00880000f90c783b */ /* 0x000fe20000004200 */
[----:B------:R-:W-:Y:S01]  /*5d00*/  FMNMX.FTZ R7, R110, R7, !PT ;  /* 0x000000076e077209 */ /* 0x000fe20007810000 */
[----:B------:R-:W2:Y:S01]  /*5d10*/  MUFU.EX2 R89, R89 ;  /* 0x0000005900597308 */ /* 0x000ea20000000800 */
[--C-:B------:R-:W-:Y:S01]  /*5d20*/  FFMA.FTZ R79, R140, UR6, -R197.reuse ;  /* 0x000000068c4f7c23 */ /* 0x100fe200080108c5 */
[--C-:B------:R-:W-:Y:S01]  /*5d30*/  FFMA.FTZ R76, R158, UR6, -R197.reuse ;  /* 0x000000069e4c7c23 */ /* 0x100fe200080108c5 */
[----:B------:R-:W-:Y:S01]  /*5d40*/  FMNMX.FTZ R7, R106, R7, !PT ;  /* 0x000000076a077209 */ /* 0x000fe20007810000 */
[----:B------:R-:W-:Y:S01]  /*5d50*/  FFMA.FTZ R86, R147, UR6, -R204 ;  /* 0x0000000693567c23 */ /* 0x000fe200080108cc */
[----:B-1----:R-:W-:Y:S01]  /*5d60*/  F2FP.F16.F32.PACK_AB R26, R66, R73 ;  /* 0x00000049421a723e */ /* 0x002fe200000000ff */
[--C-:B------:R-:W-:Y:S01]  /*5d70*/  FFMA.FTZ R62, R40, UR6, -R197.reuse ;  /* 0x00000006283e7c23 */ /* 0x100fe200080108c5 */
[----:B------:R-:W-:Y:S01]  /*5d80*/  FMNMX.FTZ R7, R102, R7, !PT ;  /* 0x0000000766077209 */ /* 0x000fe20007810000 */
[----:B------:R-:W-:Y:S01]  /*5d90*/  MUFU.EX2 R91, R91 ;  /* 0x0000005b005b7308 */ /* 0x000fe20000000800 */
[--C-:B------:R-:W-:Y:S01]  /*5da0*/  FFMA.FTZ R41, R240, UR6, -R197.reuse ;  /* 0x00000006f0297c23 */ /* 0x100fe200080108c5 */
[--C-:B------:R-:W-:Y:S01]  /*5db0*/  FFMA.FTZ R40, R244, UR6, -R197.reuse ;  /* 0x00000006f4287c23 */ /* 0x100fe200080108c5 */
[----:B------:R-:W-:Y:S01]  /*5dc0*/  FMNMX.FTZ R8, R98, R7, !PT ;  /* 0x0000000762087209 */ /* 0x000fe20007810000 */
[--C-:B------:R-:W-:Y:S01]  /*5dd0*/  FFMA.FTZ R39, R54, UR6, -R197.reuse ;  /* 0x0000000636277c23 */ /* 0x100fe200080108c5 */
[----:B------:R-:W-:Y:S01]  /*5de0*/  LDSM.16.MT88.4 R4, [R248+0x8000] ;  /* 0x00800000f804783b */ /* 0x000fe20000004200 */
[--C-:B------:R-:W-:Y:S01]  /*5df0*/  FFMA.FTZ R38, R38, UR6, -R197.reuse ;  /* 0x0000000626267c23 */ /* 0x100fe200080108c5 */
[----:B------:R-:W-:Y:S01]  /*5e00*/  FMNMX.FTZ R8, R201, R8, !PT ;  /* 0x00000008c9087209 */ /* 0x000fe20007810000 */
[----:B------:R-:W1:Y:S01]  /*5e10*/  MUFU.EX2 R84, R84 ;  /* 0x0000005400547308 */ /* 0x000e620000000800 */
[----:B--2---:R-:W-:Y:S01]  /*5e20*/  F2FP.F16.F32.PACK_AB R137, R89, R92 ;  /* 0x0000005c5989723e */ /* 0x004fe200000000ff */
[--C-:B------:R-:W-:Y:S01]  /*5e30*/  FFMA.FTZ R35, R36, UR6, -R197.reuse ;  /* 0x0000000624237c23 */ /* 0x100fe200080108c5 */
[--C-:B------:R-:W-:Y:S01]  /*5e40*/  FFMA.FTZ R222, R222, UR6, -R197.reuse ;  /* 0x00000006dede7c23 */ /* 0x100fe200080108c5 */
[----:B------:R-:W2:Y:S01]  /*5e50*/  SHFL.BFLY PT, R9, R8, 0x2, 0x1f ;  /* 0x0c401f0008097f89 */ /* 0x000ea200000e0000 */
[--C-:B------:R-:W-:Y:S01]  /*5e60*/  FFMA.FTZ R224, R224, UR6, -R197.reuse ;  /* 0x00000006e0e07c23 */ /* 0x100fe200080108c5 */
[--C-:B------:R-:W-:Y:S01]  /*5e70*/  FFMA.FTZ R232, R232, UR6, -R197.reuse ;  /* 0x00000006e8e87c23 */ /* 0x100fe200080108c5 */
[--C-:B------:R-:W-:Y:S01]  /*5e80*/  FFMA.FTZ R210, R210, UR6, -R197.reuse ;  /* 0x00000006d2d27c23 */ /* 0x100fe200080108c5 */
[----:B------:R-:W-:Y:S01]  /*5e90*/  MUFU.EX2 R79, R79 ;  /* 0x0000004f004f7308 */ /* 0x000fe20000000800 */
[--C-:B------:R-:W-:Y:S01]  /*5ea0*/  FFMA.FTZ R206, R206, UR6, -R197.reuse ;  /* 0x00000006cece7c23 */ /* 0x100fe200080108c5 */
[--C-:B------:R-:W-:Y:S01]  /*5eb0*/  FFMA.FTZ R113, R120, UR6, -R197.reuse ;  /* 0x0000000678717c23 */ /* 0x100fe200080108c5 */
[--C-:B------:R-:W-:Y:S01]  /*5ec0*/  FFMA.FTZ R120, R116, UR6, -R197.reuse ;  /* 0x0000000674787c23 */ /* 0x100fe200080108c5 */
[----:B------:R-:W-:Y:S01]  /*5ed0*/  FFMA.FTZ R116, R104, UR6, -R197 ;  /* 0x0000000668747c23 */ /* 0x000fe200080108c5 */
[----:B------:R-:W-:-:S02]  /*5ee0*/  IADD3 R244, R241, 0x2000, RZ ;  /* 0x00002000f1f47810 */ /* 0x000fc40007ffe0ff */
[----:B------:R-:W-:Y:S01]  /*5ef0*/  IADD3 R202, R241, 0x3000, RZ ;  /* 0x00003000f1ca7810 */ /* 0x000fe20007ffe0ff */
[----:B------:R-:W3:Y:S01]  /*5f00*/  MUFU.EX2 R76, R76 ;  /* 0x0000004c004c7308 */ /* 0x000ee20000000800 */
[----:B-1----:R-:W-:-:S07]  /*5f10*/  F2FP.F16.F32.PACK_AB R139, R84, R91 ;  /* 0x0000005b548b723e */ /* 0x002fce00000000ff */
[C---:B------:R-:W-:Y:S01]  /*5f20*/  HMMA.16816.F32 R188, R136.reuse, R180, RZ ;  /* 0x000000b488bc723c */ /* 0x040fe200000018ff */
[----:B------:R-:W-:Y:S01]  /*5f30*/  MUFU.EX2 R69, R69 ;  /* 0x0000004500457308 */ /* 0x000fe20000000800 */
[----:B--2---:R-:W-:Y:S02]  /*5f40*/  FMNMX.FTZ R3, R8, R9, !PT ;  /* 0x0000000908037209 */ /* 0x004fe40007810000 */
[----:B------:R-:W-:Y:S02]  /*5f50*/  LDSM.16.MT88.4 R8, [R248+0x8800] ;  /* 0x00880000f808783b */ /* 0x000fe40000004200 */
[C---:B------:R-:W-:Y:S03]  /*5f60*/  HMMA.16816.F32 R172, R136.reuse, R164, RZ ;  /* 0x000000a488ac723c */ /* 0x040fe600000018ff */
[----:B------:R-:W1:Y:S01]  /*5f70*/  MUFU.EX2 R64, R64 ;  /* 0x0000004000407308 */ /* 0x000e620000000800 */
[----:B------:R-:W2:Y:S01]  /*5f80*/  SHFL.BFLY PT, R24, R3, 0x1, 0x1f ;  /* 0x0c201f0003187f89 */ /* 0x000ea200000e0000 */
[----:B---3--:R-:W-:Y:S01]  /*5f90*/  F2FP.F16.F32.PACK_AB R25, R76, R79 ;  /* 0x0000004f4c19723e */ /* 0x008fe200000000ff */
[C---:B------:R-:W-:Y:S05]  /*5fa0*/  HMMA.16816.F32 R156, R136.reuse, R148, RZ ;  /* 0x00000094889c723c */ /* 0x040fea00000018ff */
[----:B------:R-:W-:Y:S01]  /*5fb0*/  MUFU.EX2 R86, R86 ;  /* 0x0000005600567308 */ /* 0x000fe20000000800 */
[C---:B------:R-:W-:Y:S06]  /*5fc0*/  HMMA.16816.F32 R184, R136.reuse, R182, RZ ;  /* 0x000000b688b8723c */ /* 0x040fec00000018ff */
[----:B------:R-:W-:Y:S01]  /*5fd0*/  HMMA.16816.F32 R168, R136, R166, RZ ;  /* 0x000000a688a8723c */ /* 0x000fe200000018ff */
[----:B------:R-:W-:Y:S01]  /*5fe0*/  MUFU.EX2 R81, R81 ;  /* 0x0000005100517308 */ /* 0x000fe20000000800 */
[----:B-1----:R-:W-:-:S04]  /*5ff0*/  F2FP.F16.F32.PACK_AB R27, R64, R69 ;  /* 0x00000045401b723e */ /* 0x002fc800000000ff */
[C---:B------:R-:W-:Y:S01]  /*6000*/  HMMA.16816.F32 R152, R136.reuse, R150, RZ ;  /* 0x000000968898723c */ /* 0x040fe200000018ff */
[----:B--2---:R-:W-:Y:S02]  /*6010*/  FMNMX.FTZ R3, R3, R24, !PT ;  /* 0x0000001803037209 */ /* 0x004fe40007810000 */
[----:B------:R-:W-:Y:S01]  /*6020*/  MUFU.EX2 R78, R78 ;  /* 0x0000004e004e7308 */ /* 0x000fe20000000800 */
[----:B------:R-:W-:Y:S02]  /*6030*/  F2FP.F16.F32.PACK_AB R24, R75, R80 ;  /* 0x000000504b18723e */ /* 0x000fe400000000ff */
[----:B------:R-:W-:Y:S01]  /*6040*/  HMMA.16816.F32 R140, R136, R4, RZ ;  /* 0x00000004888c723c */ /* 0x000fe200000018ff */
[C---:B------:R-:W-:Y:S01]  /*6050*/  FSETP.NEU.FTZ.AND P1, PT, R3.reuse, -INF , PT ;  /* 0xff8000000300780b */ /* 0x040fe20003f3d000 */
[----:B------:R-:W-:-:S04]  /*6060*/  FMUL.FTZ R203, R3, UR6 ;  /* 0x0000000603cb7c20 */ /* 0x000fc80008410000 */
[----:B------:R-:W-:Y:S01]  /*6070*/  HMMA.16816.F32 R136, R136, R6, RZ ;  /* 0x000000068888723c */ /* 0x000fe200000018ff */
[----:B------:R-:W-:Y:S01]  /*6080*/  FSEL R203, R203, RZ, P1 ;  /* 0x000000ffcbcb7208 */ /* 0x000fe20000800000 */
[----:B------:R-:W-:Y:S04]  /*6090*/  MUFU.EX2 R71, R71 ;  /* 0x0000004700477308 */ /* 0x000fe80000000800 */
[--C-:B------:R-:W-:Y:S01]  /*60a0*/  FFMA.FTZ R31, R192, UR6, -R203.reuse ;  /* 0x00000006c01f7c23 */ /* 0x100fe200080108cb */
[--C-:B------:R-:W-:Y:S01]  /*60b0*/  FFMA.FTZ R30, R194, UR6, -R203.reuse ;  /* 0x00000006c21e7c23 */ /* 0x100fe200080108cb */
[--C-:B------:R-:W-:Y:S01]  /*60c0*/  FFMA.FTZ R94, R94, UR6, -R203.reuse ;  /* 0x000000065e5e7c23 */ /* 0x100fe200080108cb */
[--C-:B------:R-:W-:Y:S01]  /*60d0*/  FFMA.FTZ R85, R133, UR6, -R203.reuse ;  /* 0x0000000685557c23 */ /* 0x100fe200080108cb */
[--C-:B------:R-:W-:Y:S01]  /*60e0*/  FFMA.FTZ R82, R144, UR6, -R203.reuse ;  /* 0x0000000690527c23 */ /* 0x100fe200080108cb */
[--C-:B------:R-:W-:Y:S01]  /*60f0*/  FFMA.FTZ R77, R146, UR6, -R203.reuse ;  /* 0x00000006924d7c23 */ /* 0x100fe200080108cb */
[----:B------:R-:W-:Y:S01]  /*6100*/  MUFU.EX2 R31, R31 ;  /* 0x0000001f001f7308 */ /* 0x000fe20000000800 */
[--C-:B------:R-:W-:Y:S01]  /*6110*/  FFMA.FTZ R74, R161, UR6, -R203.reuse ;  /* 0x00000006a14a7c23 */ /* 0x100fe200080108cb */
[--C-:B------:R-:W-:Y:S01]  /*6120*/  FFMA.FTZ R67, R162, UR6, -R203.reuse ;  /* 0x00000006a2437c23 */ /* 0x100fe200080108cb */
[C---:B------:R-:W-:Y:S01]  /*6130*/  HMMA.16816.F32 R188, R24.reuse, R20, R188 ;  /* 0x0000001418bc723c */ /* 0x040fe200000018bc */
[--C-:B------:R-:W-:Y:S01]  /*6140*/  FFMA.FTZ R70, R242, UR6, -R203.reuse ;  /* 0x00000006f2467c23 */ /* 0x100fe200080108cb */
[--C-:B------:R-:W-:Y:S01]  /*6150*/  FFMA.FTZ R55, R246, UR6, -R203.reuse ;  /* 0x00000006f6377c23 */ /* 0x100fe200080108cb */
[--C-:B------:R-:W-:Y:S01]  /*6160*/  FFMA.FTZ R54, R52, UR6, -R203.reuse ;  /* 0x0000000634367c23 */ /* 0x100fe200080108cb */
[--C-:B------:R-:W-:Y:S01]  /*6170*/  FFMA.FTZ R53, R238, UR6, -R203.reuse ;  /* 0x00000006ee357c23 */ /* 0x100fe200080108cb */
[----:B------:R-:W1:Y:S01]  /*6180*/  MUFU.EX2 R30, R30 ;  /* 0x0000001e001e7308 */ /* 0x000e620000000800 */
[C---:B------:R-:W-:Y:S01]  /*6190*/  HMMA.16816.F32 R172, R24.reuse, R16, R172 ;  /* 0x0000001018ac723c */ /* 0x040fe200000018ac */
[--C-:B------:R-:W-:Y:S01]  /*61a0*/  FFMA.FTZ R51, R42, UR6, -R203.reuse ;  /* 0x000000062a337c23 */ /* 0x100fe200080108cb */
[----:B------:R-:W-:Y:S01]  /*61b0*/  FFMA.FTZ R52, R44, UR6, -R203 ;  /* 0x000000062c347c23 */ /* 0x000fe200080108cb */
[--C-:B------:R-:W-:Y:S01]  /*61c0*/  FFMA.FTZ R42, R37, UR6, -R200.reuse ;  /* 0x00000006252a7c23 */ /* 0x100fe200080108c8 */
[----:B------:R-:W-:Y:S01]  /*61d0*/  FFMA.FTZ R44, R229, UR6, -R200 ;  /* 0x00000006e52c7c23 */ /* 0x000fe200080108c8 */
[----:B------:R-:W-:Y:S01]  /*61e0*/  FFMA.FTZ R37, R236, UR6, -R197 ;  /* 0x00000006ec257c23 */ /* 0x000fe200080108c5 */
[C---:B------:R-:W-:Y:S01]  /*61f0*/  HMMA.16816.F32 R156, R24.reuse, R12, R156 ;  /* 0x0000000c189c723c */ /* 0x040fe2000000189c */
[----:B------:R-:W-:Y:S01]  /*6200*/  MUFU.EX2 R94, R94 ;  /* 0x0000005e005e7308 */ /* 0x000fe20000000800 */
[--C-:B------:R-:W-:Y:S01]  /*6210*/  FFMA.FTZ R50, R220, UR6, -R203.reuse ;  /* 0x00000006dc327c23 */ /* 0x100fe200080108cb */
[--C-:B------:R-:W-:Y:S01]  /*6220*/  FFMA.FTZ R49, R218, UR6, -R203.reuse ;  /* 0x00000006da317c23 */ /* 0x100fe200080108cb */
[----:B------:R-:W-:Y:S01]  /*6230*/  FFMA.FTZ R220, R219, UR6, -R204 ;  /* 0x00000006dbdc7c23 */ /* 0x000fe200080108cc */
[--C-:B------:R-:W-:Y:S01]  /*6240*/  FFMA.FTZ R219, R216, UR6, -R203.reuse ;  /* 0x00000006d8db7c23 */ /* 0x100fe200080108cb */
[C---:B------:R-:W-:Y:S01]  /*6250*/  HMMA.16816.F32 R140, R24.reuse, R8, R140 ;  /* 0x00000008188c723c */ /* 0x040fe2000000188c */
[----:B------:R-:W-:Y:S01]  /*6260*/  FFMA.FTZ R218, R214, UR6, -R203 ;  /* 0x00000006d6da7c23 */ /* 0x000fe200080108cb */
[--C-:B------:R-:W-:Y:S01]  /*6270*/  FFMA.FTZ R216, R225, UR6, -R200.reuse ;  /* 0x00000006e1d87c23 */ /* 0x100fe200080108c8 */
[----:B------:R-:W2:Y:S01]  /*6280*/  MUFU.EX2 R85, R85 ;  /* 0x0000005500557308 */ /* 0x000ea20000000800 */
[----:B-1----:R-:W-:Y:S01]  /*6290*/  F2FP.F16.F32.PACK_AB R133, R30, R31 ;  /* 0x0000001f1e85723e */ /* 0x002fe200000000ff */
[----:B------:R-:W-:Y:S01]  /*62a0*/  FFMA.FTZ R214, R213, UR6, -R200 ;  /* 0x00000006d5d67c23 */ /* 0x000fe200080108c8 */
[C---:B------:R-:W-:Y:S01]  /*62b0*/  HMMA.16816.F32 R184, R24.reuse, R22, R184 ;  /* 0x0000001618b8723c */ /* 0x040fe200000018b8 */
[--C-:B------:R-:W-:Y:S01]  /*62c0*/  FFMA.FTZ R213, R234, UR6, -R197.reuse ;  /* 0x00000006ead57c23 */ /* 0x100fe200080108c5 */
[----:B------:R-:W-:Y:S01]  /*62d0*/  FFMA.FTZ R225, R226, UR6, -R197 ;  /* 0x00000006e2e17c23 */ /* 0x000fe200080108c5 */
[--C-:B------:R-:W-:Y:S01]  /*62e0*/  FFMA.FTZ R228, R228, UR6, -R203.reuse ;  /* 0x00000006e4e47c23 */ /* 0x100fe200080108cb */
[--C-:B------:R-:W-:Y:S01]  /*62f0*/  FFMA.FTZ R130, R130, UR6, -R203.reuse ;  /* 0x0000000682827c23 */ /* 0x100fe200080108cb */
[----:B------:R-:W-:Y:S01]  /*6300*/  MUFU.EX2 R82, R82 ;  /* 0x0000005200527308 */ /* 0x000fe20000000800 */
[C---:B------:R-:W-:Y:S01]  /*6310*/  HMMA.16816.F32 R168, R24.reuse, R18, R168 ;  /* 0x0000001218a8723c */ /* 0x040fe200000018a8 */
[--C-:B------:R-:W-:Y:S01]  /*6320*/  FFMA.FTZ R196, R196, UR6, -R203.reuse ;  /* 0x00000006c4c47c23 */ /* 0x100fe200080108cb */
[----:B------:R-:W-:Y:S01]  /*6330*/  FFMA.FTZ R229, R109, UR6, -R204 ;  /* 0x000000066de57c23 */ /* 0x000fe200080108cc */
[--C-:B------:R-:W-:Y:S01]  /*6340*/  FFMA.FTZ R109, R98, UR6, -R203.reuse ;  /* 0x00000006626d7c23 */ /* 0x100fe200080108cb */
[----:B------:R-:W-:Y:S01]  /*6350*/  FFMA.FTZ R201, R201, UR6, -R203 ;  /* 0x00000006c9c97c23 */ /* 0x000fe200080108cb */
[----:B------:R-:W-:Y:S01]  /*6360*/  IADD3 R246, R241, 0x1000, RZ ;  /* 0x00001000f1f67810 */ /* 0x000fe20007ffe0ff */
[----:B------:R-:W-:Y:S01]  /*6370*/  HMMA.16816.F32 R152, R24, R14, R152 ;  /* 0x0000000e1898723c */ /* 0x000fe20000001898 */
[----:B------:R-:W1:Y:S01]  /*6380*/  MUFU.EX2 R77, R77 ;  /* 0x0000004d004d7308 */ /* 0x000e620000000800 */
[----:B--2---:R-:W-:-:S04]  /*6390*/  F2FP.F16.F32.PACK_AB R135, R85, R94 ;  /* 0x0000005e5587723e */ /* 0x004fc800000000ff */
[----:B------:R-:W-:Y:S01]  /*63a0*/  HMMA.16816.F32 R136, R24, R10, R136 ;  /* 0x0000000a1888723c */ /* 0x000fe20000001888 */
[----:B------:R-:W-:Y:S02]  /*63b0*/  LDSM.16.MT88.4 R24, [R248+0xa000] ;  /* 0x00a00000f818783b */ /* 0x000fe40000004200 */
[----:B------:R-:W-:Y:S03]  /*63c0*/  MUFU.EX2 R74, R74 ;  /* 0x0000004a004a7308 */ /* 0x000fe60000000800 */
[C---:B------:R-:W-:Y:S05]  /*63d0*/  HMMA.16816.F32 R192, R132.reuse, R180, RZ ;  /* 0x000000b484c0723c */ /* 0x040fea00000018ff */
[----:B------:R-:W2:Y:S01]  /*63e0*/  MUFU.EX2 R67, R67 ;  /* 0x0000004300437308 */ /* 0x000ea20000000800 */
[C---:B------:R-:W-:Y:S06]  /*63f0*/  HMMA.16816.F32 R176, R132.reuse, R164, RZ ;  /* 0x000000a484b0723c */ /* 0x040fec00000018ff */
[C---:B------:R-:W-:Y:S01]  /*6400*/  HMMA.16816.F32 R160, R132.reuse, R148, RZ ;  /* 0x0000009484a0723c */ /* 0x040fe200000018ff */
[----:B------:R-:W-:Y:S05]  /*6410*/  MUFU.EX2 R65, R65 ;  /* 0x0000004100417308 */ /* 0x000fea0000000800 */
[C---:B------:R-:W-:Y:S03]  /*6420*/  HMMA.16816.F32 R180, R132.reuse, R182, RZ ;  /* 0x000000b684b4723c */ /* 0x040fe600000018ff */
[----:B------:R-:W3:Y:S03]  /*6430*/  MUFU.EX2 R48, R48 ;  /* 0x0000003000307308 */ /* 0x000ee60000000800 */
[C---:B------:R-:W-:Y:S05]  /*6440*/  HMMA.16816.F32 R144, R132.reuse, R4, RZ ;  /* 0x000000048490723c */ /* 0x040fea00000018ff */
[----:B------:R-:W-:Y:S01]  /*6450*/  MUFU.EX2 R47, R47 ;  /* 0x0000002f002f7308 */ /* 0x000fe20000000800 */
[----:B------:R-:W-:Y:S01]  /*6460*/  HMMA.16816.F32 R164, R132, R166, RZ ;  /* 0x000000a684a4723c */ /* 0x000fe200000018ff */
[----:B------:R-:W-:-:S02]  /*6470*/  F2FP.F16.F32.PACK_AB R4, R81, R86 ;  /* 0x000000565104723e */ /* 0x000fc400000000ff */
[----:B-1----:R-:W-:-:S03]  /*6480*/  F2FP.F16.F32.PACK_AB R5, R77, R82 ;  /* 0x000000524d05723e */ /* 0x002fc600000000ff */
[C---:B------:R-:W-:Y:S01]  /*6490*/  HMMA.16816.F32 R148, R132.reuse, R150, RZ ;  /* 0x000000968494723c */ /* 0x040fe200000018ff */
[----:B------:R-:W-:Y:S05]  /*64a0*/  MUFU.EX2 R46, R46 ;  /* 0x0000002e002e7308 */ /* 0x000fea0000000800 */
[----:B------:R-:W-:Y:S03]  /*64b0*/  HMMA.16816.F32 R132, R132, R6, RZ ;  /* 0x000000068484723c */ /* 0x000fe600000018ff */
[----:B------:R-:W-:Y:S04]  /*64c0*/  MUFU.EX2 R62, R62 ;  /* 0x0000003e003e7308 */ /* 0x000fe80000000800 */
[----:B------:R-:W-:-:S02]  /*64d0*/  F2FP.F16.F32.PACK_AB R6, R71, R78 ;  /* 0x0000004e4706723e */ /* 0x000fc400000000ff */
[----:B--2---:R-:W-:Y:S02]  /*64e0*/  F2FP.F16.F32.PACK_AB R7, R67, R74 ;  /* 0x0000004a4307723e */ /* 0x004fe400000000ff */
[----:B------:R-:W1:Y:S05]  /*64f0*/  MUFU.EX2 R41, R41 ;  /* 0x0000002900297308 */ /* 0x000e6a0000000800 */
[C---:B------:R-:W-:Y:S03]  /*6500*/  HMMA.16816.F32 R192, R4.reuse, R20, R192 ;  /* 0x0000001404c0723c */ /* 0x040fe600000018c0 */
[----:B------:R-:W-:Y:S03]  /*6510*/  MUFU.EX2 R40, R40 ;  /* 0x0000002800287308 */ /* 0x000fe60000000800 */
[C---:B------:R-:W-:Y:S05]  /*6520*/  HMMA.16816.F32 R176, R4.reuse, R16, R176 ;  /* 0x0000001004b0723c */ /* 0x040fea00000018b0 */
[----:B------:R-:W2:Y:S01]  /*6530*/  MUFU.EX2 R39, R39 ;  /* 0x0000002700277308 */ /* 0x000ea20000000800 */
[C---:B------:R-:W-:Y:S06]  /*6540*/  HMMA.16816.F32 R160, R4.reuse, R12, R160 ;  /* 0x0000000c04a0723c */ /* 0x040fec00000018a0 */
[C---:B------:R-:W-:Y:S01]  /*6550*/  HMMA.16816.F32 R144, R4.reuse, R8, R144 ;  /* 0x000000080490723c */ /* 0x040fe20000001890 */
[----:B------:R-:W-:Y:S05]  /*6560*/  MUFU.EX2 R72, R72 ;  /* 0x0000004800487308 */ /* 0x000fea0000000800 */
[C---:B------:R-:W-:Y:S01]  /*6570*/  HMMA.16816.F32 R180, R4.reuse, R22, R180 ;  /* 0x0000001604b4723c */ /* 0x040fe200000018b4 */
[----:B------:R-:W4:Y:S02]  /*6580*/  LDSM.16.MT88.4 R20, [R252+0x9000] ;  /* 0x00900000fc14783b */ /* 0x000f240000004200 */
[----:B------:R-:W5:Y:S03]  /*6590*/  MUFU.EX2 R63, R63 ;  /* 0x0000003f003f7308 */ /* 0x000f660000000800 */
[C---:B------:R-:W-:Y:S01]  /*65a0*/  HMMA.16816.F32 R164, R4.reuse, R18, R164 ;  /* 0x0000001204a4723c */ /* 0x040fe200000018a4 */
[----:B------:R-:W5:Y:S04]  /*65b0*/  LDSM.16.MT88.4 R16, [R250+0x9000] ;  /* 0x00900000fa10783b */ /* 0x000f680000004200 */
[----:B------:R-:W-:Y:S01]  /*65c0*/  MUFU.EX2 R61, R61 ;  /* 0x0000003d003d7308 */ /* 0x000fe20000000800 */
[C---:B------:R-:W-:Y:S01]  /*65d0*/  HMMA.16816.F32 R148, R4.reuse, R14, R148 ;  /* 0x0000000e0494723c */ /* 0x040fe20000001894 */
[----:B------:R-:W5:Y:S05]  /*65e0*/  LDSM.16.MT88.4 R12, [R249+0x9000] ;  /* 0x00900000f90c783b */ /* 0x000f6a0000004200 */
[----:B------:R-:W-:Y:S01]  /*65f0*/  HMMA.16816.F32 R132, R4, R10, R132 ;  /* 0x0000000a0484723c */ /* 0x000fe20000001884 */
[----:B------:R-:W5:Y:S01]  /*6600*/  LDSM.16.MT88.4 R8, [R248+0x9000] ;  /* 0x00900000f808783b */ /* 0x000f620000004200 */
[----:B------:R-:W-:Y:S05]  /*6610*/  MUFU.EX2 R60, R60 ;  /* 0x0000003c003c7308 */ /* 0x000fea0000000800 */
[----:B---3--:R-:W-:-:S02]  /*6620*/  F2FP.F16.F32.PACK_AB R4, R48, R65 ;  /* 0x000000413004723e */ /* 0x008fc400000000ff */
[----:B-1----:R-:W-:Y:S01]  /*6630*/  F2FP.F16.F32.PACK_AB R5, R41, R62 ;  /* 0x0000003e2905723e */ /* 0x002fe200000000ff */
[----:B------:R-:W-:Y:S01]  /*6640*/  MUFU.EX2 R70, R70 ;  /* 0x0000004600467308 */ /* 0x000fe20000000800 */
[----:B------:R-:W-:Y:S02]  /*6650*/  F2FP.F16.F32.PACK_AB R6, R46, R47 ;  /* 0x0000002f2e06723e */ /* 0x000fe400000000ff */
[----:B--2---:R-:W-:-:S05]  /*6660*/  F2FP.F16.F32.PACK_AB R7, R39, R40 ;  /* 0x000000282707723e */ /* 0x004fca00000000ff */
[----:B------:R-:W1:Y:S02]  /*6670*/  MUFU.EX2 R55, R55 ;  /* 0x0000003700377308 */ /* 0x000e640000000800 */
[C---:B----4-:R-:W-:Y:S06]  /*6680*/  HMMA.16816.F32 R188, R4.reuse, R20, R188 ;  /* 0x0000001404bc723c */ /* 0x050fec00000018bc */
[----:B------:R-:W-:Y:S01]  /*6690*/  MUFU.EX2 R54, R54 ;  /* 0x0000003600367308 */ /* 0x000fe20000000800 */
[C---:B-----5:R-:W-:Y:S07]  /*66a0*/  HMMA.16816.F32 R172, R4.reuse, R16, R172 ;  /* 0x0000001004ac723c */ /* 0x060fee00000018ac */
[----:B------:R-:W2:Y:S01]  /*66b0*/  MUFU.EX2 R53, R53 ;  /* 0x0000003500357308 */ /* 0x000ea20000000800 */
[C---:B------:R-:W-:Y:S06]  /*66c0*/  HMMA.16816.F32 R156, R4.reuse, R12, R156 ;  /* 0x0000000c049c723c */ /* 0x040fec000000189c */
[C---:B------:R-:W-:Y:S01]  /*66d0*/  HMMA.16816.F32 R140, R4.reuse, R8, R140 ;  /* 0x00000008048c723c */ /* 0x040fe2000000188c */
[----:B------:R-:W-:Y:S05]  /*66e0*/  MUFU.EX2 R45, R45 ;  /* 0x0000002d002d7308 */ /* 0x000fea0000000800 */
[C---:B------:R-:W-:Y:S03]  /*66f0*/  HMMA.16816.F32 R184, R4.reuse, R22, R184 ;  /* 0x0000001604b8723c */ /* 0x040fe600000018b8 */
[----:B------:R-:W3:Y:S03]  /*6700*/  MUFU.EX2 R44, R44 ;  /* 0x0000002c002c7308 */ /* 0x000ee60000000800 */
[C---:B------:R-:W-:Y:S05]  /*6710*/  HMMA.16816.F32 R168, R4.reuse, R18, R168 ;  /* 0x0000001204a8723c */ /* 0x040fea00000018a8 */
[----:B------:R-:W-:Y:S01]  /*6720*/  MUFU.EX2 R43, R43 ;  /* 0x0000002b002b7308 */ /* 0x000fe20000000800 */
[C---:B------:R-:W-:Y:S06]  /*6730*/  HMMA.16816.F32 R152, R4.reuse, R14, R152 ;  /* 0x0000000e0498723c */ /* 0x040fec0000001898 */
[----:B------:R-:W-:Y:S01]  /*6740*/  HMMA.16816.F32 R136, R4, R10, R136 ;  /* 0x0000000a0488723c */ /* 0x000fe20000001888 */
[----:B------:R-:W-:Y:S06]  /*6750*/  MUFU.EX2 R42, R42 ;  /* 0x0000002a002a7308 */ /* 0x000fec0000000800 */
[----:B------:R-:W-:-:S02]  /*6760*/  F2FP.F16.F32.PACK_AB R4, R63, R72 ;  /* 0x000000483f04723e */ /* 0x000fc400000000ff */
[----:B-1----:R-:W-:Y:S01]  /*6770*/  F2FP.F16.F32.PACK_AB R5, R55, R70 ;  /* 0x000000463705723e */ /* 0x002fe200000000ff */
[----:B------:R-:W-:Y:S01]  /*6780*/  MUFU.EX2 R38, R38 ;  /* 0x0000002600267308 */ /* 0x000fe20000000800 */
[----:B------:R-:W-:Y:S02]  /*6790*/  F2FP.F16.F32.PACK_AB R6, R60, R61 ;  /* 0x0000003d3c06723e */ /* 0x000fe400000000ff */
[----:B--2---:R-:W-:-:S05]  /*67a0*/  F2FP.F16.F32.PACK_AB R7, R53, R54 ;  /* 0x000000363507723e */ /* 0x004fca00000000ff */
[----:B------:R-:W1:Y:S02]  /*67b0*/  MUFU.EX2 R37, R37 ;  /* 0x0000002500257308 */ /* 0x000e640000000800 */
[C---:B------:R-:W-:Y:S06]  /*67c0*/  HMMA.16816.F32 R192, R4.reuse, R20, R192 ;  /* 0x0000001404c0723c */ /* 0x040fec00000018c0 */
[C---:B------:R-:W-:Y:S01]  /*67d0*/  HMMA.16816.F32 R180, R4.reuse, R22, R180 ;  /* 0x0000001604b4723c */ /* 0x040fe200000018b4 */
[----:B------:R-:W2:Y:S01]  /*67e0*/  LDSM.16.MT88.4 R20, [R252+0x9800] ;  /* 0x00980000fc14783b */ /* 0x000ea20000004200 */
[----:B------:R4:W-:Y:S04]  /*67f0*/  MUFU.EX2 R36, R222 ;  /* 0x000000de00247308 */ /* 0x0009e80000000800 */
[C---:B------:R-:W-:Y:S04]  /*6800*/  HMMA.16816.F32 R176, R4.reuse, R16, R176 ;  /* 0x0000001004b0723c */ /* 0x040fe800000018b0 */
[----:B------:R-:W5:Y:S02]  /*6810*/  MUFU.EX2 R35, R35 ;  /* 0x0000002300237308 */ /* 0x000f640000000800 */
[C---:B------:R-:W-:Y:S01]  /*6820*/  HMMA.16816.F32 R164, R4.reuse, R18, R164 ;  /* 0x0000001204a4723c */ /* 0x040fe200000018a4 */
[----:B------:R-:W2:Y:S05]  /*6830*/  LDSM.16.MT88.4 R16, [R250+0x9800] ;  /* 0x00980000fa10783b */ /* 0x000eaa0000004200 */
[C---:B------:R-:W-:Y:S01]  /*6840*/  HMMA.16816.F32 R160, R4.reuse, R12, R160 ;  /* 0x0000000c04a0723c */ /* 0x040fe200000018a0 */
[----:B------:R-:W-:Y:S01]  /*6850*/  MUFU.EX2 R59, R59 ;  /* 0x0000003b003b7308 */ /* 0x000fe20000000800 */
[----:B----4-:R-:W-:Y:S01]  /*6860*/  FFMA.FTZ R222, R227, UR6, -R204 ;  /* 0x00000006e3de7c23 */ /* 0x010fe200080108cc */
[----:B------:R-:W-:Y:S01]  /*6870*/  FFMA.FTZ R227, R230, UR6, -R203 ;  /* 0x00000006e6e37c23 */ /* 0x000fe200080108cb */
[----:B------:R-:W-:Y:S01]  /*6880*/  FFMA.FTZ R230, R209, UR6, -R200 ;  /* 0x00000006d1e67c23 */ /* 0x000fe200080108c8 */
[--C-:B------:R-:W-:Y:S01]  /*6890*/  FFMA.FTZ R209, R208, UR6, -R197.reuse ;  /* 0x00000006d0d17c23 */ /* 0x100fe200080108c5 */
[C---:B------:R-:W-:Y:S01]  /*68a0*/  HMMA.16816.F32 R148, R4.reuse, R14, R148 ;  /* 0x0000000e0494723c */ /* 0x040fe20000001894 */
[----:B------:R-:W4:Y:S01]  /*68b0*/  LDSM.16.MT88.4 R12, [R249+0x9800] ;  /* 0x00980000f90c783b */ /* 0x000f220000004200 */
[----:B------:R-:W-:Y:S01]  /*68c0*/  FFMA.FTZ R208, R129, UR6, -R204 ;  /* 0x0000000681d07c23 */ /* 0x000fe200080108cc */
[----:B------:R-:W4:Y:S01]  /*68d0*/  MUFU.EX2 R58, R58 ;  /* 0x0000003a003a7308 */ /* 0x000f220000000800 */
[----:B------:R-:W-:Y:S01]  /*68e0*/  FFMA.FTZ R129, R115, UR6, -R200 ;  /* 0x0000000673817c23 */ /* 0x000fe200080108c8 */
[----:B------:R-:W-:Y:S01]  /*68f0*/  FFMA.FTZ R115, R100, UR6, -R197 ;  /* 0x0000000664737c23 */ /* 0x000fe200080108c5 */
[C---:B------:R-:W-:Y:S05]  /*6900*/  HMMA.16816.F32 R144, R4.reuse, R8, R144 ;  /* 0x000000080490723c */ /* 0x040fea0000001890 */
[----:B------:R-:W-:Y:S01]  /*6910*/  MUFU.EX2 R57, R57 ;  /* 0x0000003900397308 */ /* 0x000fe20000000800 */
[----:B------:R-:W-:Y:S01]  /*6920*/  HMMA.16816.F32 R132, R4, R10, R132 ;  /* 0x0000000a0484723c */ /* 0x000fe20000001884 */
[----:B------:R-:W4:Y:S06]  /*6930*/  LDSM.16.MT88.4 R8, [R248+0x9800] ;  /* 0x00980000f808783b */ /* 0x000f2c0000004200 */
[----:B------:R-:W-:Y:S01]  /*6940*/  MUFU.EX2 R56, R56 ;  /* 0x0000003800387308 */ /* 0x000fe20000000800 */
[----:B---3--:R-:W-:-:S02]  /*6950*/  F2FP.F16.F32.PACK_AB R4, R44, R45 ;  /* 0x0000002d2c04723e */ /* 0x008fc400000000ff */
[----:B-1----:R-:W-:Y:S02]  /*6960*/  F2FP.F16.F32.PACK_AB R5, R37, R38 ;  /* 0x000000262505723e */ /* 0x002fe400000000ff */
[----:B------:R-:W-:Y:S02]  /*6970*/  F2FP.F16.F32.PACK_AB R6, R42, R43 ;  /* 0x0000002b2a06723e */ /* 0x000fe400000000ff */
[----:B-----5:R-:W-:Y:S01]  /*6980*/  F2FP.F16.F32.PACK_AB R7, R35, R36 ;  /* 0x000000242307723e */ /* 0x020fe200000000ff */
[----:B------:R-:W-:Y:S06]  /*6990*/  MUFU.EX2 R52, R52 ;  /* 0x0000003400347308 */ /* 0x000fec0000000800 */
[C---:B--2---:R-:W-:Y:S02]  /*69a0*/  HMMA.16816.F32 R188, R4.reuse, R20, R188 ;  /* 0x0000001404bc723c */ /* 0x044fe400000018bc */
[----:B------:R-:W1:Y:S04]  /*69b0*/  MUFU.EX2 R51, R51 ;  /* 0x0000003300337308 */ /* 0x000e680000000800 */
[C---:B------:R-:W-:Y:S04]  /*69c0*/  HMMA.16816.F32 R184, R4.reuse, R22, R184 ;  /* 0x0000001604b8723c */ /* 0x040fe800000018b8 */
[----:B------:R-:W-:Y:S02]  /*69d0*/  MUFU.EX2 R50, R50 ;  /* 0x0000003200327308 */ /* 0x000fe40000000800 */
[C---:B------:R-:W-:Y:S06]  /*69e0*/  HMMA.16816.F32 R172, R4.reuse, R16, R172 ;  /* 0x0000001004ac723c */ /* 0x040fec00000018ac */
[----:B------:R-:W2:Y:S01]  /*69f0*/  MUFU.EX2 R49, R49 ;  /* 0x0000003100317308 */ /* 0x000ea20000000800 */
[C---:B------:R-:W-:Y:S06]  /*6a00*/  HMMA.16816.F32 R168, R4.reuse, R18, R168 ;  /* 0x0000001204a8723c */ /* 0x040fec00000018a8 */
[C---:B----4-:R-:W-:Y:S01]  /*6a10*/  HMMA.16816.F32 R156, R4.reuse, R12, R156 ;  /* 0x0000000c049c723c */ /* 0x050fe2000000189c */
[----:B------:R-:W-:Y:S05]  /*6a20*/  MUFU.EX2 R217, R217 ;  /* 0x000000d900d97308 */ /* 0x000fea0000000800 */
[C---:B------:R-:W-:Y:S03]  /*6a30*/  HMMA.16816.F32 R152, R4.reuse, R14, R152 ;  /* 0x0000000e0498723c */ /* 0x040fe60000001898 */
[----:B------:R-:W3:Y:S03]  /*6a40*/  MUFU.EX2 R216, R216 ;  /* 0x000000d800d87308 */ /* 0x000ee60000000800 */
[C---:B------:R-:W-:Y:S05]  /*6a50*/  HMMA.16816.F32 R140, R4.reuse, R8, R140 ;  /* 0x00000008048c723c */ /* 0x040fea000000188c */
[----:B------:R-:W-:Y:S01]  /*6a60*/  MUFU.EX2 R215, R215 ;  /* 0x000000d700d77308 */ /* 0x000fe20000000800 */
[----:B------:R-:W-:Y:S07]  /*6a70*/  HMMA.16816.F32 R136, R4, R10, R136 ;  /* 0x0000000a0488723c */ /* 0x000fee0000001888 */
[----:B------:R-:W-:Y:S01]  /*6a80*/  F2FP.F16.F32.PACK_AB R4, R58, R59 ;  /* 0x0000003b3a04723e */ /* 0x000fe200000000ff */
[----:B------:R-:W-:Y:S01]  /*6a90*/  MUFU.EX2 R214, R214 ;  /* 0x000000d600d67308 */ /* 0x000fe20000000800 */
[----:B-1----:R-:W-:-:S02]  /*6aa0*/  F2FP.F16.F32.PACK_AB R5, R51, R52 ;  /* 0x000000343305723e */ /* 0x002fc400000000ff */
[----:B------:R-:W-:Y:S02]  /*6ab0*/  F2FP.F16.F32.PACK_AB R6, R56, R57 ;  /* 0x000000393806723e */ /* 0x000fe400000000ff */
[----:B--2---:R-:W-:-:S03]  /*6ac0*/  F2FP.F16.F32.PACK_AB R7, R49, R50 ;  /* 0x000000323107723e */ /* 0x004fc600000000ff */
[----:B------:R-:W-:Y:S04]  /*6ad0*/  MUFU.EX2 R213, R213 ;  /* 0x000000d500d57308 */ /* 0x000fe80000000800 */
[C---:B------:R-:W-:Y:S04]  /*6ae0*/  HMMA.16816.F32 R176, R4.reuse, R16, R176 ;  /* 0x0000001004b0723c */ /* 0x040fe800000018b0 */
[----:B------:R-:W1:Y:S02]  /*6af0*/  MUFU.EX2 R224, R224 ;  /* 0x000000e000e07308 */ /* 0x000e640000000800 */
[C---:B------:R-:W-:Y:S01]  /*6b00*/  HMMA.16816.F32 R164, R4.reuse, R18, R164 ;  /* 0x0000001204a4723c */ /* 0x040fe200000018a4 */
[----:B------:R-:W2:Y:S05]  /*6b10*/  LDSM.16.MT88.4 R16, [R252+0xa000] ;  /* 0x00a00000fc10783b */ /* 0x000eaa0000004200 */
[C---:B------:R-:W-:Y:S01]  /*6b20*/  HMMA.16816.F32 R160, R4.reuse, R12, R160 ;  /* 0x0000000c04a0723c */ /* 0x040fe200000018a0 */
[----:B------:R4:W-:Y:S05]  /*6b30*/  MUFU.EX2 R226, R232 ;  /* 0x000000e800e27308 */ /* 0x0009ea0000000800 */
[C---:B------:R-:W-:Y:S01]  /*6b40*/  HMMA.16816.F32 R148, R4.reuse, R14, R148 ;  /* 0x0000000e0494723c */ /* 0x040fe20000001894 */
[----:B------:R-:W5:Y:S02]  /*6b50*/  LDSM.16.MT88.4 R12, [R250+0xa000] ;  /* 0x00a00000fa0c783b */ /* 0x000f640000004200 */
[----:B------:R-:W1:Y:S03]  /*6b60*/  MUFU.EX2 R225, R225 ;  /* 0x000000e100e17308 */ /* 0x000e660000000800 */
[C---:B------:R-:W-:Y:S05]  /*6b70*/  HMMA.16816.F32 R144, R4.reuse, R8, R144 ;  /* 0x000000080490723c */ /* 0x040fea0000001890 */
[----:B------:R-:W-:Y:S01]  /*6b80*/  MUFU.EX2 R223, R223 ;  /* 0x000000df00df7308 */ /* 0x000fe20000000800 */
[C---:B------:R-:W-:Y:S01]  /*6b90*/  HMMA.16816.F32 R132, R4.reuse, R10, R132 ;  /* 0x0000000a0484723c */ /* 0x040fe20000001884 */
[----:B------:R-:W5:Y:S01]  /*6ba0*/  LDSM.16.MT88.4 R8, [R249+0xa000] ;  /* 0x00a00000f908783b */ /* 0x000f620000004200 */
[----:B----4-:R-:W-:Y:S01]  /*6bb0*/  FFMA.FTZ R232, R205, UR6, -R200 ;  /* 0x00000006cde87c23 */ /* 0x010fe200080108c8 */
[----:B------:R-:W-:Y:S01]  /*6bc0*/  FFMA.FTZ R205, R212, UR6, -R197 ;  /* 0x00000006d4cd7c23 */ /* 0x000fe200080108c5 */
[----:B------:R-:W-:Y:S01]  /*6bd0*/  FFMA.FTZ R212, R125, UR6, -R204 ;  /* 0x000000067dd47c23 */ /* 0x000fe200080108cc */
[----:B------:R-:W-:Y:S01]  /*6be0*/  FFMA.FTZ R125, R110, UR6, -R203 ;  /* 0x000000066e7d7c23 */ /* 0x000fe200080108cb */
[----:B------:R-:W-:Y:S01]  /*6bf0*/  HMMA.16816.F32 R192, R4, R20, R192 ;  /* 0x0000001404c0723c */ /* 0x000fe200000018c0 */
[----:B------:R-:W4:Y:S01]  /*6c00*/  MUFU.EX2 R222, R222 ;  /* 0x000000de00de7308 */ /* 0x000f220000000800 */
[----:B------:R-:W-:Y:S01]  /*6c10*/  FFMA.FTZ R110, R111, UR6, -R200 ;  /* 0x000000066f6e7c23 */ /* 0x000fe200080108c8 */
[----:B------:R-:W-:-:S03]  /*6c20*/  FFMA.FTZ R111, R112, UR6, -R197 ;  /* 0x00000006706f7c23 */ /* 0x000fc600080108c5 */
[----:B------:R-:W-:Y:S01]  /*6c30*/  HMMA.16816.F32 R180, R4, R22, R180 ;  /* 0x0000001604b4723c */ /* 0x000fe200000018b4 */
[----:B------:R-:W4:Y:S02]  /*6c40*/  LDSM.16.MT88.4 R20, [R252+0xa800] ;  /* 0x00a80000fc14783b */ /* 0x000f240000004200 */
[----:B------:R-:W-:Y:S04]  /*6c50*/  MUFU.EX2 R221, R221 ;  /* 0x000000dd00dd7308 */ /* 0x000fe80000000800 */
[----:B---3--:R-:W-:Y:S02]  /*6c60*/  F2FP.F16.F32.PACK_AB R4, R216, R217 ;  /* 0x000000d9d804723e */ /* 0x008fe400000000ff */
[----:B-1----:R-:W-:Y:S02]  /*6c70*/  F2FP.F16.F32.PACK_AB R5, R224, R213 ;  /* 0x000000d5e005723e */ /* 0x002fe400000000ff */
[----:B------:R-:W-:Y:S01]  /*6c80*/  MUFU.EX2 R220, R220 ;  /* 0x000000dc00dc7308 */ /* 0x000fe20000000800 */
[----:B------:R-:W-:-:S02]  /*6c90*/  F2FP.F16.F32.PACK_AB R6, R214, R215 ;  /* 0x000000d7d606723e */ /* 0x000fc400000000ff */
[----:B------:R-:W-:-:S05]  /*6ca0*/  F2FP.F16.F32.PACK_AB R7, R225, R226 ;  /* 0x000000e2e107723e */ /* 0x000fca00000000ff */
[----:B------:R-:W-:Y:S02]  /*6cb0*/  MUFU.EX2 R219, R219 ;  /* 0x000000db00db7308 */ /* 0x000fe40000000800 */
[C---:B--2---:R-:W-:Y:S06]  /*6cc0*/  HMMA.16816.F32 R188, R4.reuse, R16, R188 ;  /* 0x0000001004bc723c */ /* 0x044fec00000018bc */
[----:B------:R-:W1:Y:S01]  /*6cd0*/  MUFU.EX2 R218, R218 ;  /* 0x000000da00da7308 */ /* 0x000e620000000800 */
[C---:B------:R-:W-:Y:S06]  /*6ce0*/  HMMA.16816.F32 R184, R4.reuse, R18, R184 ;  /* 0x0000001204b8723c */ /* 0x040fec00000018b8 */
[C---:B-----5:R-:W-:Y:S01]  /*6cf0*/  HMMA.16816.F32 R172, R4.reuse, R12, R172 ;  /* 0x0000000c04ac723c */ /* 0x060fe200000018ac */
[----:B------:R-:W-:Y:S05]  /*6d00*/  MUFU.EX2 R228, R228 ;  /* 0x000000e400e47308 */ /* 0x000fea0000000800 */
[C---:B------:R-:W-:Y:S03]  /*6d10*/  HMMA.16816.F32 R168, R4.reuse, R14, R168 ;  /* 0x0000000e04a8723c */ /* 0x040fe600000018a8 */
[----:B------:R-:W2:Y:S03]  /*6d20*/  MUFU.EX2 R227, R227 ;  /* 0x000000e300e37308 */ /* 0x000ea60000000800 */
[C---:B------:R-:W-:Y:S05]  /*6d30*/  HMMA.16816.F32 R156, R4.reuse, R8, R156 ;  /* 0x00000008049c723c */ /* 0x040fea000000189c */
[----:B------:R-:W-:Y:S01]  /*6d40*/  MUFU.EX2 R211, R211 ;  /* 0x000000d300d37308 */ /* 0x000fe20000000800 */
[C---:B------:R-:W-:Y:S06]  /*6d50*/  HMMA.16816.F32 R152, R4.reuse, R10, R152 ;  /* 0x0000000a0498723c */ /* 0x040fec0000001898 */
[C---:B------:R-:W-:Y:S01]  /*6d60*/  HMMA.16816.F32 R140, R4.reuse, R24, R140 ;  /* 0x00000018048c723c */ /* 0x040fe2000000188c */
[----:B------:R-:W3:Y:S05]  /*6d70*/  MUFU.EX2 R230, R230 ;  /* 0x000000e600e67308 */ /* 0x000eea0000000800 */
[----:B------:R-:W-:Y:S03]  /*6d80*/  HMMA.16816.F32 R136, R4, R26, R136 ;  /* 0x0000001a0488723c */ /* 0x000fe60000001888 */
[----:B------:R-:W-:Y:S04]  /*6d90*/  MUFU.EX2 R207, R207 ;  /* 0x000000cf00cf7308 */ /* 0x000fe80000000800 */
[----:B----4-:R-:W-:-:S02]  /*6da0*/  F2FP.F16.F32.PACK_AB R4, R222, R223 ;  /* 0x000000dfde04723e */ /* 0x010fc400000000ff */
[----:B-1----:R-:W-:Y:S02]  /*6db0*/  F2FP.F16.F32.PACK_AB R5, R218, R219 ;  /* 0x000000dbda05723e */ /* 0x002fe400000000ff */
[----:B------:R-:W-:Y:S01]  /*6dc0*/  F2FP.F16.F32.PACK_AB R6, R220, R221 ;  /* 0x000000dddc06723e */ /* 0x000fe200000000ff */
[----:B------:R-:W-:Y:S01]  /*6dd0*/  MUFU.EX2 R232, R232 ;  /* 0x000000e800e87308 */ /* 0x000fe20000000800 */
[----:B--2---:R-:W-:-:S07]  /*6de0*/  F2FP.F16.F32.PACK_AB R7, R227, R228 ;  /* 0x000000e4e307723e */ /* 0x004fce00000000ff */
[C---:B------:R-:W-:Y:S01]  /*6df0*/  HMMA.16816.F32 R192, R4.reuse, R16, R192 ;  /* 0x0000001004c0723c */ /* 0x040fe200000018c0 */
[----:B------:R-:W-:Y:S05]  /*6e00*/  MUFU.EX2 R205, R205 ;  /* 0x000000cd00cd7308 */ /* 0x000fea0000000800 */
[C---:B------:R-:W-:Y:S01]  /*6e10*/  HMMA.16816.F32 R180, R4.reuse, R18, R180 ;  /* 0x0000001204b4723c */ /* 0x040fe200000018b4 */
[----:B------:R-:W1:Y:S02]  /*6e20*/  LDSM.16.MT88.4 R16, [R250+0xa800] ;  /* 0x00a80000fa10783b */ /* 0x000e640000004200 */
[----:B------:R-:W2:Y:S03]  /*6e30*/  MUFU.EX2 R210, R210 ;  /* 0x000000d200d27308 */ /* 0x000ea60000000800 */
[C---:B------:R-:W-:Y:S05]  /*6e40*/  HMMA.16816.F32 R176, R4.reuse, R12, R176 ;  /* 0x0000000c04b0723c */ /* 0x040fea00000018b0 */
[----:B------:R-:W-:Y:S01]  /*6e50*/  MUFU.EX2 R209, R209 ;  /* 0x000000d100d17308 */ /* 0x000fe20000000800 */
[C---:B------:R-:W-:Y:S01]  /*6e60*/  HMMA.16816.F32 R164, R4.reuse, R14, R164 ;  /* 0x0000000e04a4723c */ /* 0x040fe200000018a4 */
[----:B------:R-:W4:Y:S05]  /*6e70*/  LDSM.16.MT88.4 R12, [R249+0xa800] ;  /* 0x00a80000f90c783b */ /* 0x000f2a0000004200 */
[C---:B------:R-:W-:Y:S01]  /*6e80*/  HMMA.16816.F32 R160, R4.reuse, R8, R160 ;  /* 0x0000000804a0723c */ /* 0x040fe200000018a0 */
[----:B------:R-:W5:Y:S05]  /*6e90*/  MUFU.EX2 R206, R206 ;  /* 0x000000ce00ce7308 */ /* 0x000f6a0000000800 */
[C---:B------:R-:W-:Y:S01]  /*6ea0*/  HMMA.16816.F32 R148, R4.reuse, R10, R148 ;  /* 0x0000000a0494723c */ /* 0x040fe20000001894 */
[----:B------:R-:W4:Y:S02]  /*6eb0*/  LDSM.16.MT88.4 R8, [R248+0xa800] ;  /* 0x00a80000f808783b */ /* 0x000f240000004200 */
[----:B------:R-:W-:Y:S03]  /*6ec0*/  MUFU.EX2 R131, R131 ;  /* 0x0000008300837308 */ /* 0x000fe60000000800 */
[C---:B------:R-:W-:Y:S05]  /*6ed0*/  HMMA.16816.F32 R144, R4.reuse, R24, R144 ;  /* 0x000000180490723c */ /* 0x040fea0000001890 */
[----:B------:R-:W-:Y:S01]  /*6ee0*/  MUFU.EX2 R208, R208 ;  /* 0x000000d000d07308 */ /* 0x000fe20000000800 */
[----:B------:R-:W-:Y:S01]  /*6ef0*/  HMMA.16816.F32 R132, R4, R26, R132 ;  /* 0x0000001a0484723c */ /* 0x000fe20000001884 */
[--C-:B------:R-:W-:Y:S01]  /*6f00*/  FFMA.FTZ R25, R97, UR6, -R204.reuse ;  /* 0x0000000661197c23 */ /* 0x100fe200080108cc */
[----:B------:R-:W-:Y:S01]  /*6f10*/  FFMA.FTZ R97, R93, UR6, -R204 ;  /* 0x000000065d617c23 */ /* 0x000fe200080108cc */
[--C-:B------:R-:W-:Y:S01]  /*6f20*/  FFMA.FTZ R93, R128, UR6, -R203.reuse ;  /* 0x00000006805d7c23 */ /* 0x100fe200080108cb */
[--C-:B------:R-:W-:Y:S01]  /*6f30*/  FFMA.FTZ R24, R122, UR6, -R203.reuse ;  /* 0x000000067a187c23 */ /* 0x100fe200080108cb */
[--C-:B------:R-:W-:Y:S01]  /*6f40*/  FFMA.FTZ R122, R106, UR6, -R203.reuse ;  /* 0x000000066a7a7c23 */ /* 0x100fe200080108cb */
[----:B------:R-:W-:Y:S01]  /*6f50*/  FFMA.FTZ R128, R107, UR6, -R200 ;  /* 0x000000066b807c23 */ /* 0x000fe200080108c8 */
[----:B---3--:R-:W-:Y:S01]  /*6f60*/  F2FP.F16.F32.PACK_AB R4, R230, R211 ;  /* 0x000000d3e604723e */ /* 0x008fe200000000ff */
[----:B------:R-:W-:Y:S01]  /*6f70*/  MUFU.EX2 R127, R127 ;  /* 0x0000007f007f7308 */ /* 0x000fe20000000800 */
[----:B--2---:R-:W-:Y:S01]  /*6f80*/  F2FP.F16.F32.PACK_AB R5, R210, R205 ;  /* 0x000000cdd205723e */ /* 0x004fe200000000ff */
[--C-:B------:R-:W-:Y:S01]  /*6f90*/  FFMA.FTZ R26, R101, UR6, -R204.reuse ;  /* 0x00000006651a7c23 */ /* 0x100fe200080108cc */
[----:B------:R-:W-:Y:S01]  /*6fa0*/  F2FP.F16.F32.PACK_AB R6, R232, R207 ;  /* 0x000000cfe806723e */ /* 0x000fe200000000ff */
[----:B------:R-:W-:Y:S01]  /*6fb0*/  FFMA.FTZ R27, R105, UR6, -R204 ;  /* 0x00000006691b7c23 */ /* 0x000fe200080108cc */
[----:B-----5:R-:W-:Y:S01]  /*6fc0*/  F2FP.F16.F32.PACK_AB R7, R206, R209 ;  /* 0x000000d1ce07723e */ /* 0x020fe200000000ff */
[----:B------:R-:W-:Y:S01]  /*6fd0*/  FFMA.FTZ R101, R114, UR6, -R203 ;  /* 0x0000000672657c23 */ /* 0x000fe200080108cb */
[----:B------:R-:W-:Y:S01]  /*6fe0*/  FFMA.FTZ R105, R119, UR6, -R200 ;  /* 0x0000000677697c23 */ /* 0x000fe200080108c8 */
[----:B------:R-:W-:Y:S01]  /*6ff0*/  MUFU.EX2 R212, R212 ;  /* 0x000000d400d47308 */ /* 0x000fe20000000800 */
[--C-:B------:R-:W-:Y:S01]  /*7000*/  FFMA.FTZ R114, R124, UR6, -R197.reuse ;  /* 0x000000067c727c23 */ /* 0x100fe200080108c5 */
[--C-:B------:R-:W-:Y:S01]  /*7010*/  FFMA.FTZ R119, R108, UR6, -R197.reuse ;  /* 0x000000066c777c23 */ /* 0x100fe200080108c5 */
[----:B------:R-:W-:Y:S01]  /*7020*/  FFMA.FTZ R197, R96, UR6, -R197 ;  /* 0x0000000660c57c23 */ /* 0x000fe200080108c5 */
[C---:B------:R-:W-:Y:S04]  /*7030*/  HMMA.16816.F32 R188, R4.reuse, R20, R188 ;  /* 0x0000001404bc723c */ /* 0x040fe800000018bc */
[----:B------:R-:W-:Y:S02]  /*7040*/  MUFU.EX2 R130, R130 ;  /* 0x0000008200827308 */ /* 0x000fe40000000800 */
[C---:B------:R-:W-:Y:S06]  /*7050*/  HMMA.16816.F32 R184, R4.reuse, R22, R184 ;  /* 0x0000001604b8723c */ /* 0x040fec00000018b8 */
[C---:B-1----:R-:W-:Y:S01]  /*7060*/  HMMA.16816.F32 R172, R4.reuse, R16, R172 ;  /* 0x0000001004ac723c */ /* 0x042fe200000018ac */
[----:B------:R-:W-:Y:S05]  /*7070*/  MUFU.EX2 R93, R93 ;  /* 0x0000005d005d7308 */ /* 0x000fea0000000800 */
[C---:B------:R-:W-:Y:S03]  /*7080*/  HMMA.16816.F32 R168, R4.reuse, R18, R168 ;  /* 0x0000001204a8723c */ /* 0x040fe600000018a8 */
[----:B------:R-:W-:Y:S03]  /*7090*/  MUFU.EX2 R121, R121 ;  /* 0x0000007900797308 */ /* 0x000fe60000000800 */
[C---:B----4-:R-:W-:Y:S05]  /*70a0*/  HMMA.16816.F32 R156, R4.reuse, R12, R156 ;  /* 0x0000000c049c723c */ /* 0x050fea000000189c */
[----:B------:R-:W-:Y:S01]  /*70b0*/  MUFU.EX2 R100, R229 ;  /* 0x000000e500647308 */ /* 0x000fe20000000800 */
[C---:B------:R-:W-:Y:S06]  /*70c0*/  HMMA.16816.F32 R152, R4.reuse, R14, R152 ;  /* 0x0000000e0498723c */ /* 0x040fec0000001898 */
[C---:B------:R-:W-:Y:S01]  /*70d0*/  HMMA.16816.F32 R140, R4.reuse, R8, R140 ;  /* 0x00000008048c723c */ /* 0x040fe2000000188c */
[----:B------:R-:W-:Y:S05]  /*70e0*/  MUFU.EX2 R106, R24 ;  /* 0x00000018006a7308 */ /* 0x000fea0000000800 */
[----:B------:R-:W-:Y:S03]  /*70f0*/  HMMA.16816.F32 R136, R4, R10, R136 ;  /* 0x0000000a0488723c */ /* 0x000fe60000001888 */
[----:B------:R-:W-:Y:S04]  /*7100*/  MUFU.EX2 R101, R101 ;  /* 0x0000006500657308 */ /* 0x000fe80000000800 */
[----:B------:R-:W-:Y:S01]  /*7110*/  FFMA.FTZ R4, R126, UR6, -R203 ;  /* 0x000000067e047c23 */ /* 0x000fe200080108cb */
[----:B------:R-:W-:Y:S01]  /*7120*/  FFMA.FTZ R6, R117, UR6, -R204 ;  /* 0x0000000675067c23 */ /* 0x000fe200080108cc */
[----:B------:R-:W-:-:S02]  /*7130*/  FFMA.FTZ R126, R103, UR6, -R200 ;  /* 0x00000006677e7c23 */ /* 0x000fc400080108c8 */
[----:B------:R1:W2:Y:S08]  /*7140*/  MUFU.EX2 R117, R196 ;  /* 0x000000c400757308 */ /* 0x0002b00000000800 */
[----:B------:R3:W4:Y:S08]  /*7150*/  MUFU.EX2 R98, R4 ;  /* 0x0000000400627308 */ /* 0x0007300000000800 */
[----:B------:R-:W-:Y:S01]  /*7160*/  MUFU.EX2 R105, R105 ;  /* 0x0000006900697308 */ /* 0x000fe20000000800 */
[--C-:B-1----:R-:W-:Y:S01]  /*7170*/  FFMA.FTZ R196, R118, UR6, -R203.reuse ;  /* 0x0000000676c47c23 */ /* 0x102fe200080108cb */
[----:B------:R-:W-:Y:S01]  /*7180*/  FFMA.FTZ R118, R102, UR6, -R203 ;  /* 0x0000000666767c23 */ /* 0x000fe200080108cb */
[----:B--2---:R-:W-:Y:S01]  /*7190*/  F2FP.F16.F32.PACK_AB R5, R130, R117 ;  /* 0x000000758205723e */ /* 0x004fe200000000ff */
[--C-:B------:R-:W-:Y:S01]  /*71a0*/  FFMA.FTZ R203, R123, UR6, -R200.reuse ;  /* 0x000000067bcb7c23 */ /* 0x100fe200080108c8 */
[--C-:B------:R-:W-:Y:S01]  /*71b0*/  FFMA.FTZ R123, R99, UR6, -R200.reuse ;  /* 0x00000006637b7c23 */ /* 0x100fe200080108c8 */
[----:B------:R-:W-:-:S02]  /*71c0*/  FFMA.FTZ R200, R95, UR6, -R200 ;  /* 0x000000065fc87c23 */ /* 0x000fc400080108c8 */
[----:B------:R1:W-:Y:S01]  /*71d0*/  MUFU.EX2 R102, R6 ;  /* 0x0000000600667308 */ /* 0x0003e20000000800 */
[----:B---3--:R-:W-:Y:S02]  /*71e0*/  F2FP.F16.F32.PACK_AB R4, R208, R131 ;  /* 0x00000083d004723e */ /* 0x008fe400000000ff */
[----:B----4-:R-:W-:-:S05]  /*71f0*/  F2FP.F16.F32.PACK_AB R7, R98, R93 ;  /* 0x0000005d6207723e */ /* 0x010fca00000000ff */
[----:B------:R-:W-:Y:S08]  /*7200*/  MUFU.EX2 R95, R231 ;  /* 0x000000e7005f7308 */ /* 0x000ff00000000800 */
[----:B------:R-:W-:Y:S01]  /*7210*/  MUFU.EX2 R103, R196 ;  /* 0x000000c400677308 */ /* 0x000fe20000000800 */
[----:B-1----:R-:W-:-:S07]  /*7220*/  F2FP.F16.F32.PACK_AB R6, R212, R127 ;  /* 0x0000007fd406723e */ /* 0x002fce00000000ff */
[C---:B------:R-:W-:Y:S01]  /*7230*/  HMMA.16816.F32 R192, R4.reuse, R20, R192 ;  /* 0x0000001404c0723c */ /* 0x040fe200000018c0 */
[----:B------:R-:W1:Y:S05]  /*7240*/  MUFU.EX2 R108, R203 ;  /* 0x000000cb006c7308 */ /* 0x000e6a0000000800 */
[C---:B------:R-:W-:Y:S01]  /*7250*/  HMMA.16816.F32 R180, R4.reuse, R22, R180 ;  /* 0x0000001604b4723c */ /* 0x040fe200000018b4 */
[----:B------:R-:W-:Y:S02]  /*7260*/  LDSM.16.MT88.4 R20, [R252+0xb800] ;  /* 0x00b80000fc14783b */ /* 0x000fe40000004200 */
[----:B------:R-:W-:Y:S03]  /*7270*/  MUFU.EX2 R107, R129 ;  /* 0x00000081006b7308 */ /* 0x000fe60000000800 */
[C---:B------:R-:W-:Y:S05]  /*7280*/  HMMA.16816.F32 R176, R4.reuse, R16, R176 ;  /* 0x0000001004b0723c */ /* 0x040fea00000018b0 */
[----:B------:R-:W2:Y:S01]  /*7290*/  MUFU.EX2 R110, R110 ;  /* 0x0000006e006e7308 */ /* 0x000ea20000000800 */
[----:B------:R-:W-:Y:S01]  /*72a0*/  HMMA.16816.F32 R164, R4, R18, R164 ;  /* 0x0000001204a4723c */ /* 0x000fe200000018a4 */
[----:B-1----:R-:W-:Y:S01]  /*72b0*/  F2FP.F16.F32.PACK_AB R16, R105, R108 ;  /* 0x0000006c6910723e */ /* 0x002fe200000000ff */
[----:B------:R-:W-:-:S04]  /*72c0*/  VIADD R203, R241, 0x2800 ;  /* 0x00002800f1cb7836 */ /* 0x000fc80000000000 */
[C---:B------:R-:W-:Y:S01]  /*72d0*/  HMMA.16816.F32 R160, R4.reuse, R12, R160 ;  /* 0x0000000c04a0723c */ /* 0x040fe200000018a0 */
[----:B------:R-:W-:Y:S05]  /*72e0*/  MUFU.EX2 R114, R114 ;  /* 0x0000007200727308 */ /* 0x000fea0000000800 */
[----:B------:R-:W-:Y:S01]  /*72f0*/  HMMA.16816.F32 R148, R4, R14, R148 ;  /* 0x0000000e0494723c */ /* 0x000fe20000001894 */
[----:B------:R-:W1:Y:S02]  /*7300*/  LDSM.16.MT88.4 R12, [R250+0xb000] ;  /* 0x00b00000fa0c783b */ /* 0x000e640000004200 */
[----:B------:R-:W3:Y:S01]  /*7310*/  MUFU.EX2 R113, R113 ;  /* 0x0000007100717308 */ /* 0x000ee20000000800 */
[----:B--2---:R-:W-:-:S02]  /*7320*/  F2FP.F16.F32.PACK_AB R18, R110, R107 ;  /* 0x0000006b6e12723e */ /* 0x004fc400000000ff */
[C---:B------:R-:W-:Y:S05]  /*7330*/  HMMA.16816.F32 R144, R4.reuse, R8, R144 ;  /* 0x000000080490723c */ /* 0x040fea0000001890 */
[----:B------:R-:W-:Y:S01]  /*7340*/  MUFU.EX2 R112, R120 ;  /* 0x0000007800707308 */ /* 0x000fe20000000800 */
[----:B------:R-:W-:Y:S01]  /*7350*/  HMMA.16816.F32 R132, R4, R10, R132 ;  /* 0x0000000a0484723c */ /* 0x000fe20000001884 */
[----:B------:R-:W-:Y:S06]  /*7360*/  LDSM.16.MT88.4 R8, [R249+0xb000] ;  /* 0x00b00000f908783b */ /* 0x000fec0000004200 */
[----:B------:R-:W-:Y:S01]  /*7370*/  FADD.FTZ R5, R31, R30 ;  /* 0x0000001e1f057221 */ /* 0x000fe20000010000 */
[----:B------:R-:W-:Y:S01]  /*7380*/  FADD.FTZ R7, R29, R28 ;  /* 0x0000001c1d077221 */ /* 0x000fe20000010000 */
[----:B------:R-:W-:Y:S01]  /*7390*/  FADD.FTZ R6, R92, R89 ;  /* 0x000000595c067221 */ /* 0x000fe20000010000 */
[----:B------:R-:W2:Y:S01]  /*73a0*/  LDSM.16.MT88.4 R28, [R248+0xb000] ;  /* 0x00b00000f81c783b */ /* 0x000ea20000004200 */
[----:B------:R-:W4:Y:S01]  /*73b0*/  MUFU.EX2 R111, R111 ;  /* 0x0000006f006f7308 */ /* 0x000f220000000800 */
[----:B------:R-:W-:Y:S01]  /*73c0*/  FADD.FTZ R94, R94, R5 ;  /* 0x000000055e5e7221 */ /* 0x000fe20000010000 */
[----:B------:R-:W-:Y:S01]  /*73d0*/  FADD.FTZ R5, R87, R90 ;  /* 0x0000005a57057221 */ /* 0x000fe20000010000 */
[----:B------:R-:W-:Y:S01]  /*73e0*/  FADD.FTZ R4, R88, R7 ;  /* 0x0000000758047221 */ /* 0x000fe20000010000 */
[----:B------:R-:W-:Y:S01]  /*73f0*/  FADD.FTZ R91, R91, R6 ;  /* 0x000000065b5b7221 */ /* 0x000fe20000010000 */
[----:B------:R-:W-:Y:S01]  /*7400*/  FADD.FTZ R85, R85, R94 ;  /* 0x0000005e55557221 */ /* 0x000fe20000010000 */
[----:B------:R-:W-:Y:S01]  /*7410*/  FADD.FTZ R6, R86, R5 ;  /* 0x0000000556067221 */ /* 0x000fe20000010000 */
[----:B------:R-:W-:Y:S01]  /*7420*/  FADD.FTZ R83, R83, R4 ;  /* 0x0000000453537221 */ /* 0x000fe20000010000 */
[----:B------:R-:W5:Y:S01]  /*7430*/  MUFU.EX2 R92, R125 ;  /* 0x0000007d005c7308 */ /* 0x000f620000000800 */
[----:B------:R-:W-:Y:S01]  /*7440*/  FADD.FTZ R4, R84, R91 ;  /* 0x0000005b54047221 */ /* 0x000fe20000010000 */
[----:B------:R-:W-:Y:S01]  /*7450*/  FADD.FTZ R82, R82, R85 ;  /* 0x0000005552527221 */ /* 0x000fe20000010000 */
[----:B------:R-:W-:Y:S01]  /*7460*/  FADD.FTZ R81, R81, R6 ;  /* 0x0000000651517221 */ /* 0x000fe20000010000 */
[----:B------:R-:W-:Y:S01]  /*7470*/  FADD.FTZ R86, R80, R83 ;  /* 0x0000005350567221 */ /* 0x000fe20000010000 */
[----:B------:R-:W-:Y:S01]  /*7480*/  FADD.FTZ R83, R79, R4 ;  /* 0x000000044f537221 */ /* 0x000fe20000010000 */
[----:B---3--:R-:W-:Y:S01]  /*7490*/  F2FP.F16.F32.PACK_AB R17, R113, R114 ;  /* 0x000000727111723e */ /* 0x008fe200000000ff */
[----:B------:R-:W-:Y:S01]  /*74a0*/  FADD.FTZ R77, R77, R82 ;  /* 0x000000524d4d7221 */ /* 0x000fe20000010000 */
[----:B------:R-:W-:Y:S01]  /*74b0*/  F2FP.F16.F32.PACK_AB R4, R102, R121 ;  /* 0x000000796604723e */ /* 0x000fe200000000ff */
[----:B------:R-:W-:Y:S01]  /*74c0*/  FADD.FTZ R78, R78, R81 ;  /* 0x000000514e4e7221 */ /* 0x000fe20000010000 */
[----:B----4-:R-:W-:Y:S01]  /*74d0*/  F2FP.F16.F32.PACK_AB R19, R111, R112 ;  /* 0x000000706f13723e */ /* 0x010fe200000000ff */
[----:B------:R-:W-:Y:S01]  /*74e0*/  FADD.FTZ R86, R75, R86 ;  /* 0x000000564b567221 */ /* 0x000fe20000010000 */
[----:B------:R-:W-:Y:S01]  /*74f0*/  F2FP.F16.F32.PACK_AB R5, R103, R106 ;  /* 0x0000006a6705723e */ /* 0x000fe200000000ff */
[----:B------:R-:W-:Y:S01]  /*7500*/  FADD.FTZ R76, R76, R83 ;  /* 0x000000534c4c7221 */ /* 0x000fe20000010000 */
[----:B------:R-:W-:Y:S01]  /*7510*/  F2FP.F16.F32.PACK_AB R6, R100, R95 ;  /* 0x0000005f6406723e */ /* 0x000fe200000000ff */
[----:B------:R-:W-:Y:S01]  /*7520*/  FADD.FTZ R74, R74, R77 ;  /* 0x0000004d4a4a7221 */ /* 0x000fe20000010000 */
[----:B------:R-:W-:Y:S01]  /*7530*/  FADD.FTZ R71, R71, R78 ;  /* 0x0000004e47477221 */ /* 0x000fe20000010000 */
[----:B-----5:R-:W-:Y:S01]  /*7540*/  F2FP.F16.F32.PACK_AB R7, R92, R101 ;  /* 0x000000655c07723e */ /* 0x020fe200000000ff */
[----:B------:R-:W-:Y:S01]  /*7550*/  FADD.FTZ R73, R73, R86 ;  /* 0x0000005649497221 */ /* 0x000fe20000010000 */
[----:B------:R-:W-:Y:S01]  /*7560*/  FADD.FTZ R69, R69, R76 ;  /* 0x0000004c45457221 */ /* 0x000fe20000010000 */
[----:B------:R-:W-:Y:S01]  /*7570*/  FADD.FTZ R67, R67, R74 ;  /* 0x0000004a43437221 */ /* 0x000fe20000010000 */
[----:B------:R-:W-:Y:S01]  /*7580*/  MUFU.EX2 R96, R27 ;  /* 0x0000001b00607308 */ /* 0x000fe20000000800 */
[----:B------:R-:W-:Y:S01]  /*7590*/  FADD.FTZ R66, R66, R73 ;  /* 0x0000004942427221 */ /* 0x000fe20000010000 */
[----:B------:R-:W-:Y:S01]  /*75a0*/  FADD.FTZ R69, R64, R69 ;  /* 0x0000004540457221 */ /* 0x000fe20000010000 */
[----:B------:R-:W-:Y:S01]  /*75b0*/  FADD.FTZ R70, R70, R67 ;  /* 0x0000004346467221 */ /* 0x000fe20000010000 */
[C---:B-1----:R-:W-:Y:S01]  /*75c0*/  HMMA.16816.F32 R172, R16.reuse, R12, R172 ;  /* 0x0000000c10ac723c */ /* 0x042fe200000018ac */
[----:B------:R-:W-:Y:S01]  /*75d0*/  FADD.FTZ R65, R65, R66 ;  /* 0x0000004241417221 */ /* 0x000fe20000010000 */
[----:B------:R-:W-:Y:S01]  /*75e0*/  FADD.FTZ R62, R62, R69 ;  /* 0x000000453e3e7221 */ /* 0x000fe20000010000 */
[----:B------:R-:W-:Y:S01]  /*75f0*/  FADD.FTZ R55, R55, R70 ;  /* 0x0000004637377221 */ /* 0x000fe20000010000 */
[----:B------:R-:W-:Y:S01]  /*7600*/  MUFU.EX2 R99, R26 ;  /* 0x0000001a00637308 */ /* 0x000fe20000000800 */
[----:B------:R-:W-:Y:S01]  /*7610*/  FADD.FTZ R48, R48, R65 ;  /* 0x0000004130307221 */ /* 0x000fe20000010000 */
[----:B--2---:R-:W-:Y:S01]  /*7620*/  HMMA.16816.F32 R136, R16, R30, R136 ;  /* 0x0000001e1088723c */ /* 0x004fe20000001888 */
[----:B------:R-:W-:Y:S01]  /*7630*/  FADD.FTZ R41, R41, R62 ;  /* 0x0000003e29297221 */ /* 0x000fe20000010000 */
[----:B------:R-:W-:Y:S01]  /*7640*/  FADD.FTZ R54, R54, R55 ;  /* 0x0000003736367221 */ /* 0x000fe20000010000 */
[----:B------:R-:W-:-:S02]  /*7650*/  FADD.FTZ R47, R47, R48 ;  /* 0x000000302f2f7221 */ /* 0x000fc40000010000 */
[----:B------:R-:W-:Y:S01]  /*7660*/  FADD.FTZ R40, R40, R41 ;  /* 0x0000002928287221 */ /* 0x000fe20000010000 */
[----:B------:R-:W-:Y:S01]  /*7670*/  HMMA.16816.F32 R132, R4, R30, R132 ;  /* 0x0000001e0484723c */ /* 0x000fe20000001884 */
[----:B------:R1:W-:Y:S01]  /*7680*/  MUFU.EX2 R104, R25 ;  /* 0x0000001900687308 */ /* 0x0003e20000000800 */
        /* <DEDUP_REMOVED lines=15> */
[----:B-1----:R-:W1:Y:S01]  /*7780*/  LDSM.16.MT88.4 R24, [R252+0xb000] ;  /* 0x00b00000fc18783b */ /* 0x002e620000004200 */
        /* <DEDUP_REMOVED lines=19> */
[C---:B------:R-:W-:Y:S01]  /*78c0*/  HMMA.16816.F32 R168, R16.reuse, R14, R168 ;  /* 0x0000000e10a8723c */ /* 0x040fe200000018a8 */
        /* <DEDUP_REMOVED lines=21> */
[----:B------:R-:W-:Y:S01]  /*7a20*/  MUFU.EX2 R122, R122 ;  /* 0x0000007a007a7308 */ /* 0x000fe20000000800 */
[----:B------:R-:W-:Y:S01]  /*7a30*/  FADD.FTZ R209, R206, R209 ;  /* 0x000000d1ced17221 */ /* 0x000fe20000010000 */
[C---:B-1----:R-:W-:Y:S01]  /*7a40*/  HMMA.16816.F32 R188, R16.reuse, R24, R188 ;  /* 0x0000001810bc723c */ /* 0x042fe200000018bc */
[----:B------:R-:W-:Y:S01]  /*7a50*/  FADD.FTZ R127, R127, R208 ;  /* 0x000000d07f7f7221 */ /* 0x000fe20000010000 */
[----:B------:R-:W-:Y:S01]  /*7a60*/  FADD.FTZ R106, R106, R93 ;  /* 0x0000005d6a6a7221 */ /* 0x000fe20000010000 */
[----:B------:R-:W-:Y:S01]  /*7a70*/  FADD.FTZ R108, R108, R207 ;  /* 0x000000cf6c6c7221 */ /* 0x000fe20000010000 */
[----:B------:R-:W-:Y:S01]  /*7a80*/  FADD.FTZ R114, R114, R209 ;  /* 0x000000d172727221 */ /* 0x000fe20000010000 */
[----:B------:R-:W-:Y:S01]  /*7a90*/  FADD.FTZ R212, R212, R127 ;  /* 0x0000007fd4d47221 */ /* 0x000fe20000010000 */
[----:B------:R-:W-:Y:S01]  /*7aa0*/  HMMA.16816.F32 R184, R16, R26, R184 ;  /* 0x0000001a10b8723c */ /* 0x000fe200000018b8 */
[----:B------:R-:W1:Y:S01]  /*7ab0*/  LDSM.16.MT88.4 R16, [R250+0xb800] ;  /* 0x00b80000fa10783b */ /* 0x000e620000004200 */
[----:B------:R-:W-:Y:S01]  /*7ac0*/  MUFU.EX2 R97, R97 ;  /* 0x0000006100617308 */ /* 0x000fe20000000800 */
        /* <DEDUP_REMOVED lines=9> */
[C---:B------:R-:W-:Y:S01]  /*7b60*/  HMMA.16816.F32 R164, R4.reuse, R14, R164 ;  /* 0x0000000e04a4723c */ /* 0x040fe200000018a4 */
[----:B------:R-:W2:Y:S01]  /*7b70*/  LDSM.16.MT88.4 R12, [R249+0xb800] ;  /* 0x00b80000f90c783b */ /* 0x000ea20000004200 */
[----:B------:R-:W-:Y:S01]  /*7b80*/  FADD.FTZ R107, R107, R108 ;  /* 0x0000006c6b6b7221 */ /* 0x000fe20000010000 */
[----:B------:R-:W-:Y:S01]  /*7b90*/  FADD.FTZ R95, R100, R95 ;  /* 0x0000005f645f7221 */ /* 0x000fe20000010000 */
[----:B------:R-:W-:Y:S01]  /*7ba0*/  FADD.FTZ R112, R112, R113 ;  /* 0x0000007170707221 */ /* 0x000fe20000010000 */
[----:B------:R-:W-:Y:S01]  /*7bb0*/  FADD.FTZ R101, R92, R101 ;  /* 0x000000655c657221 */ /* 0x000fe20000010000 */
[----:B------:R-:W-:Y:S01]  /*7bc0*/  HMMA.16816.F32 R160, R4, R8, R160 ;  /* 0x0000000804a0723c */ /* 0x000fe200000018a0 */
[----:B------:R-:W3:Y:S01]  /*7bd0*/  MUFU.EX2 R88, R126 ;  /* 0x0000007e00587308 */ /* 0x000ee20000000800 */
[----:B------:R-:W-:Y:S01]  /*7be0*/  FADD.FTZ R110, R110, R107 ;  /* 0x0000006b6e6e7221 */ /* 0x000fe20000010000 */
[----:B------:R-:W-:-:S03]  /*7bf0*/  FADD.FTZ R112, R111, R112 ;  /* 0x000000706f707221 */ /* 0x000fc60000010000 */
[C---:B------:R-:W-:Y:S01]  /*7c00*/  HMMA.16816.F32 R148, R4.reuse, R10, R148 ;  /* 0x0000000a0494723c */ /* 0x040fe20000001894 */
[----:B------:R-:W4:Y:S02]  /*7c10*/  LDSM.16.MT88.4 R8, [R248+0xb800] ;  /* 0x00b80000f808783b */ /* 0x000f240000004200 */
[----:B------:R-:W-:Y:S03]  /*7c20*/  MUFU.EX2 R109, R109 ;  /* 0x0000006d006d7308 */ /* 0x000fe60000000800 */
[C---:B------:R-:W-:Y:S05]  /*7c30*/  HMMA.16816.F32 R144, R4.reuse, R28, R144 ;  /* 0x0000001c0490723c */ /* 0x040fea0000001890 */
[----:B------:R-:W5:Y:S01]  /*7c40*/  MUFU.EX2 R29, R118 ;  /* 0x00000076001d7308 */ /* 0x000f620000000800 */
[C---:B------:R-:W-:Y:S06]  /*7c50*/  HMMA.16816.F32 R192, R4.reuse, R24, R192 ;  /* 0x0000001804c0723c */ /* 0x040fec00000018c0 */
[----:B------:R-:W-:Y:S01]  /*7c60*/  HMMA.16816.F32 R180, R4, R26, R180 ;  /* 0x0000001a04b4723c */ /* 0x000fe200000018b4 */
[----:B------:R-:W1:Y:S01]  /*7c70*/  MUFU.EX2 R28, R201 ;  /* 0x000000c9001c7308 */ /* 0x000e620000000800 */
[----:B---3--:R-:W-:Y:S01]  /*7c80*/  F2FP.F16.F32.PACK_AB R24, R88, R87 ;  /* 0x000000575818723e */ /* 0x008fe200000000ff */
[----:B------:R-:W-:-:S04]  /*7c90*/  FADD.FTZ R87, R87, R110 ;  /* 0x0000006e57577221 */ /* 0x000fc80000010000 */
[----:B------:R-:W-:Y:S01]  /*7ca0*/  F2FP.F16.F32.PACK_AB R4, R99, R96 ;  /* 0x000000606304723e */ /* 0x000fe200000000ff */
[----:B------:R-:W-:Y:S01]  /*7cb0*/  FADD.FTZ R96, R96, R95 ;  /* 0x0000005f60607221 */ /* 0x000fe20000010000 */
[----:B------:R-:W-:Y:S01]  /*7cc0*/  MUFU.EX2 R79, R119 ;  /* 0x00000077004f7308 */ /* 0x000fe20000000800 */
[----:B-----5:R-:W-:Y:S01]  /*7cd0*/  F2FP.F16.F32.PACK_AB R5, R29, R122 ;  /* 0x0000007a1d05723e */ /* 0x020fe200000000ff */
[----:B------:R-:W-:Y:S01]  /*7ce0*/  FADD.FTZ R122, R122, R101 ;  /* 0x000000657a7a7221 */ /* 0x000fe20000010000 */
[----:B------:R-:W-:Y:S01]  /*7cf0*/  F2FP.F16.F32.PACK_AB R6, R97, R104 ;  /* 0x000000686106723e */ /* 0x000fe200000000ff */
[----:B------:R-:W-:Y:S01]  /*7d00*/  FADD.FTZ R99, R99, R96 ;  /* 0x0000006063637221 */ /* 0x000fe20000010000 */
[----:B------:R-:W-:Y:S01]  /*7d10*/  FADD.FTZ R88, R88, R87 ;  /* 0x0000005758587221 */ /* 0x000fe20000010000 */
[----:B------:R-:W-:Y:S02]  /*7d20*/  FADD.FTZ R122, R29, R122 ;  /* 0x0000007a1d7a7221 */ /* 0x000fe40000010000 */
[----:B------:R-:W3:Y:S01]  /*7d30*/  MUFU.EX2 R116, R116 ;  /* 0x0000007400747308 */ /* 0x000ee20000000800 */
[----:B-1----:R-:W-:Y:S01]  /*7d40*/  F2FP.F16.F32.PACK_AB R7, R28, R109 ;  /* 0x0000006d1c07723e */ /* 0x002fe200000000ff */
[----:B------:R-:W-:Y:S01]  /*7d50*/  FADD.FTZ R104, R104, R99 ;  /* 0x0000006368687221 */ /* 0x000fe20000010000 */
[----:B------:R-:W-:-:S05]  /*7d60*/  FADD.FTZ R109, R109, R122 ;  /* 0x0000007a6d6d7221 */ /* 0x000fca0000010000 */
[----:B------:R-:W-:Y:S01]  /*7d70*/  MUFU.EX2 R89, R123 ;  /* 0x0000007b00597308 */ /* 0x000fe20000000800 */
[C---:B------:R-:W-:Y:S06]  /*7d80*/  HMMA.16816.F32 R192, R4.reuse, R20, R192 ;  /* 0x0000001404c0723c */ /* 0x040fec00000018c0 */
[----:B------:R-:W-:Y:S01]  /*7d90*/  HMMA.16816.F32 R180, R4, R22, R180 ;  /* 0x0000001604b4723c */ /* 0x000fe200000018b4 */
[----:B------:R-:W1:Y:S01]  /*7da0*/  MUFU.EX2 R84, R200 ;  /* 0x000000c800547308 */ /* 0x000e620000000800 */
[----:B---3--:R-:W-:Y:S01]  /*7db0*/  F2FP.F16.F32.PACK_AB R25, R116, R79 ;  /* 0x0000004f7419723e */ /* 0x008fe200000000ff */
[----:B------:R-:W-:-:S03]  /*7dc0*/  FADD.FTZ R79, R79, R112 ;  /* 0x000000704f4f7221 */ /* 0x000fc60000010000 */
[C---:B------:R-:W-:Y:S01]  /*7dd0*/  HMMA.16816.F32 R176, R4.reuse, R16, R176 ;  /* 0x0000001004b0723c */ /* 0x040fe200000018b0 */
[----:B------:R-:W-:Y:S02]  /*7de0*/  FADD.FTZ R116, R116, R79 ;  /* 0x0000004f74747221 */ /* 0x000fe40000010000 */
[----:B------:R-:W-:Y:S03]  /*7df0*/  MUFU.EX2 R115, R115 ;  /* 0x0000007300737308 */ /* 0x000fe60000000800 */
[C---:B------:R-:W-:Y:S05]  /*7e00*/  HMMA.16816.F32 R164, R4.reuse, R18, R164 ;  /* 0x0000001204a4723c */ /* 0x040fea00000018a4 */
[----:B------:R-:W3:Y:S01]  /*7e10*/  MUFU.EX2 R80, R197 ;  /* 0x000000c500507308 */ /* 0x000ee20000000800 */
[----:B--2---:R-:W-:Y:S01]  /*7e20*/  HMMA.16816.F32 R160, R4, R12, R160 ;  /* 0x0000000c04a0723c */ /* 0x004fe200000018a0 */
[----:B-1----:R-:W-:Y:S01]  /*7e30*/  F2FP.F16.F32.PACK_AB R26, R84, R89 ;  /* 0x00000059541a723e */ /* 0x002fe200000000ff */
[----:B------:R-:W-:Y:S01]  /*7e40*/  FADD.FTZ R89, R89, R88 ;  /* 0x0000005859597221 */ /* 0x000fe20000010000 */
[----:B------:R-:W-:-:S03]  /*7e50*/  IADD3 R200, R241, 0x3800, RZ ;  /* 0x00003800f1c87810 */ /* 0x000fc60007ffe0ff */
[C---:B------:R-:W-:Y:S06]  /*7e60*/  HMMA.16816.F32 R148, R4.reuse, R14, R148 ;  /* 0x0000000e0494723c */ /* 0x040fec0000001894 */
[----:B----4-:R-:W-:Y:S01]  /*7e70*/  HMMA.16816.F32 R144, R4, R8, R144 ;  /* 0x000000080490723c */ /* 0x010fe20000001890 */
[----:B---3--:R-:W-:Y:S01]  /*7e80*/  F2FP.F16.F32.PACK_AB R27, R80, R115 ;  /* 0x00000073501b723e */ /* 0x008fe200000000ff */
[----:B------:R-:W-:-:S04]  /*7e90*/  FADD.FTZ R115, R115, R116 ;  /* 0x0000007473737221 */ /* 0x000fc80000010000 */
[----:B------:R-:W-:Y:S06]  /*7ea0*/  HMMA.16816.F32 R132, R4, R10, R132 ;  /* 0x0000000a0484723c */ /* 0x000fec0000001884 */
[----:B------:R-:W-:Y:S01]  /*7eb0*/  HMMA.16816.F32 R188, R24, R20, R188 ;  /* 0x0000001418bc723c */ /* 0x000fe200000018bc */
[----:B------:R-:W-:Y:S01]  /*7ec0*/  FADD.FTZ R4, R97, R104 ;  /* 0x0000006861047221 */ /* 0x000fe20000010000 */
[----:B------:R-:W-:Y:S01]  /*7ed0*/  FADD.FTZ R6, R28, R109 ;  /* 0x0000006d1c067221 */ /* 0x000fe20000010000 */
[----:B------:R-:W-:-:S03]  /*7ee0*/  FADD.FTZ R5, R84, R89 ;  /* 0x0000005954057221 */ /* 0x000fc60000010000 */
[----:B------:R1:W-:Y:S01]  /*7ef0*/  STL [R1+0x60], R4 ;  /* 0x0000600401007387 */ /* 0x0003e20000100800 */
[C---:B------:R-:W-:Y:S03]  /*7f00*/  HMMA.16816.F32 R184, R24.reuse, R22, R184 ;  /* 0x0000001618b8723c */ /* 0x040fe600000018b8 */
[----:B------:R2:W-:Y:S03]  /*7f10*/  STL [R1+0x5c], R6 ;  /* 0x00005c0601007387 */ /* 0x0005e60000100800 */
[C---:B------:R-:W-:Y:S01]  /*7f20*/  HMMA.16816.F32 R172, R24.reuse, R16, R172 ;  /* 0x0000001018ac723c */ /* 0x040fe200000018ac */
[----:B------:R2:W-:Y:S05]  /*7f30*/  STL [R1+0x58], R5 ;  /* 0x0000580501007387 */ /* 0x0005ea0000100800 */
[C---:B------:R-:W-:Y:S06]  /*7f40*/  HMMA.16816.F32 R168, R24.reuse, R18, R168 ;  /* 0x0000001218a8723c */ /* 0x040fec00000018a8 */
[----:B------:R-:W-:Y:S01]  /*7f50*/  HMMA.16816.F32 R156, R24, R12, R156 ;  /* 0x0000000c189c723c */ /* 0x000fe2000000189c */
[----:B-1----:R-:W-:-:S05]  /*7f60*/  FADD.FTZ R4, R80, R115 ;  /* 0x0000007350047221 */ /* 0x002fca0000010000 */
[C---:B------:R-:W-:Y:S01]  /*7f70*/  HMMA.16816.F32 R152, R24.reuse, R14, R152 ;  /* 0x0000000e1898723c */ /* 0x040fe20000001898 */
[----:B------:R2:W-:Y:S05]  /*7f80*/  STL [R1+0x54], R4 ;  /* 0x0000540401007387 */ /* 0x0005ea0000100800 */
[C---:B------:R-:W-:Y:S06]  /*7f90*/  HMMA.16816.F32 R140, R24.reuse, R8, R140 ;  /* 0x00000008188c723c */ /* 0x040fec000000188c */
[----:B------:R-:W-:Y:S01]  /*7fa0*/  HMMA.16816.F32 R136, R24, R10, R136 ;  /* 0x0000000a1888723c */ /* 0x000fe20000001888 */
[----:B------:R-:W-:-:S08]  /*7fb0*/  NOP ;  /* 0x0000000000007918 */ /* 0x000fd00000000000 */
[----:B------:R-:W-:-:S15]  /*7fc0*/  @!P0 BRA `(.L_x_65) ;  /* 0x00000058004c8947 */ /* 0x000fde0003800000 */
[C---:B--2---:R-:W-:Y:S01]  /*7fd0*/  SHF.L.U64.HI R6, R32.reuse, 0x5, R33 ;  /* 0x0000000520067819 */ /* 0x044fe20000010221 */
[----:B------:R-:W-:Y:S01]  /*7fe0*/  IMAD.SHL.U32 R5, R32, 0x20, RZ ;  /* 0x0000002020057824 */ /* 0x000fe200078e00ff */
[----:B------:R-:W-:Y:S01]  /*7ff0*/  LEA.HI.SX32 R4, R34, 0xfffffffe, 0x19 ;  /* 0xfffffffe22047811 */ /* 0x000fe200078fcaff */
[----:B------:R-:W-:Y:S01]  /*8000*/  IMAD.MOV.U32 R201, RZ, RZ, R68 ;  /* 0x000000ffffc97224 */ /* 0x000fe200078e0044 */
[----:B------:R-:W-:Y:S01]  /*8010*/  MOV R196, R3 ;  /* 0x0000000300c47202 */ /* 0x000fe20000000f00 */
[----:B------:R1:W-:Y:S01]  /*8020*/  STL [R1+0x48], R6 ;  /* 0x0000480601007387 */ /* 0x0003e20000100800 */
[----:B------:R-:W-:Y:S01]  /*8030*/  MOV R197, R0 ;  /* 0x0000000000c57202 */ /* 0x000fe20000000f00 */
[----:B------:R-:W-:Y:S01]  /*8040*/  IMAD.MOV.U32 R199, RZ, RZ, R2 ;  /* 0x000000ffffc77224 */ /* 0x000fe200078e0002 */
[----:B------:R-:W-:Y:S01]  /*8050*/  ULDC.64 UR8, c[0x0][0x248] ;  /* 0x0000920000087ab9 */ /* 0x000fe20000000a00 */
[----:B------:R1:W-:Y:S01]  /*8060*/  STL [R1+0x4c], R5 ;  /* 0x00004c0501007387 */ /* 0x0003e20000100800 */
[----:B------:R-:W-:-:S02]  /*8070*/  USHF.L.U64.HI UR14, UR8, 0x5, UR9 ;  /* 0x00000005080e7899 */ /* 0x000fc40008010209 */
[----:B------:R-:W-:Y:S01]  /*8080*/  USHF.L.U32 UR5, UR8, 0x5, URZ ;  /* 0x0000000508057899 */ /* 0x000fe2000800063f */
[----:B------:R1:W-:Y:S01]  /*8090*/  STL [R1+0x50], R4 ;  /* 0x0000500401007387 */ /* 0x0003e20000100800 */
[----:B------:R-:W-:Y:S01]  /*80a0*/  ULDC UR15, c[0x0][0x39c] ;  /* 0x0000e700000f7ab9 */ /* 0x000fe20000000800 */
[----:B------:R-:W-:Y:S01]  /*80b0*/  ULDC UR4, c[0x0][0x2ec] ;  /* 0x0000bb0000047ab9 */ /* 0x000fe20000000800 */
[----:B------:R-:W-:Y:S01]  /*80c0*/  ULDC.64 UR12, c[0x0][0x250] ;  /* 0x00009400000c7ab9 */ /* 0x000fe20000000a00 */
[----:B------:R-:W-:Y:S01]  /*80d0*/  ULDC.64 UR6, c[0x0][0x218] ;  /* 0x0000860000067ab9 */ /* 0x000fe20000000a00 */
[----:B------:R-:W-:Y:S01]  /*80e0*/  ULDC.64 UR10, c[0x0][0x220] ;  /* 0x00008800000a7ab9 */ /* 0x000fe20000000a00 */
[----:B------:R-:W-:Y:S05]  /*80f0*/  BRA `(.L_x_66) ;  /* 0x0000000000a07947 */ /* 0x000fea0003800000 */
.L_x_68:
[----:B------:R-:W2:Y:S01]  /*8100*/  LDL.64 R120, [R1+0x30] ;  /* 0x0000300001787983 */ /* 0x000ea20000100a00 */
[----:B------:R-:W-:Y:S03]  /*8110*/  VIADD R4, R216, 0xffffffff ;  /* 0xffffffffd8047836 */ /* 0x000fe60000000000 */
[----:B------:R-:W4:Y:S01]  /*8120*/  LDL.64 R118, [R1+0x38] ;  /* 0x0000380001767983 */ /* 0x000f220000100a00 */
[C---:B------:R-:W-:Y:S01]  /*8130*/  IMAD.WIDE.U32 R68, R4.reuse, UR8, RZ ;  /* 0x0000000804447c25 */ /* 0x040fe2000f8e00ff */
[----:B------:R-:W-:Y:S02]  /*8140*/  SHF.R.S32.HI R3, RZ, 0x1f, R4 ;  /* 0x0000001fff037819 */ /* 0x000fe40000011404 */
[----:B------:R-:W5:Y:S03]  /*8150*/  LDL R220, [R1+0x24] ;  /* 0x0000240001dc7983 */ /* 0x000f660000100800 */
[----:B------:R-:W-:Y:S04]  /*8160*/  IMAD R3, R3, UR8, RZ ;  /* 0x0000000803037c24 */ /* 0x000fe8000f8e02ff */
[----:B------:R-:W-:Y:S04]  /*8170*/  IMAD R3, R4, UR9, R3 ;  /* 0x0000000904037c24 */ /* 0x000fe8000f8e0203 */
[----:B------:R-:W-:Y:S01]  /*8180*/  IMAD.IADD R3, R69, 0x1, R3 ;  /* 0x0000000145037824 */ /* 0x000fe200078e0203 */
[----:B--2---:R-:W-:Y:S04]  /*8190*/  LEA R4, P1, R68, R120, 0x7 ;  /* 0x0000007844047211 */ /* 0x004fe800078238ff */
[----:B------:R-:W-:Y:S02]  /*81a0*/  LEA R70, P2, R4, UR6, 0x1 ;  /* 0x0000000604467c11 */ /* 0x000fe4000f8408ff */
[----:B----4-:R-:W-:Y:S02]  /*81b0*/  LEA.HI.X R3, R68, R119, R3, 0x7, P1 ;  /* 0x0000007744037211 */ /* 0x010fe400008f3c03 */
[----:B------:R-:W-:Y:S02]  /*81c0*/  IADD3 R68, P1, R70, UR5, RZ ;  /* 0x0000000546447c10 */ /* 0x000fe4000ff3e0ff */
[----:B------:R-:W-:Y:S02]  /*81d0*/  LEA.HI.X R71, R4, UR7, R3, 0x1, P2 ;  /* 0x0000000704477c11 */ /* 0x000fe400090f0c03 */
[----:B------:R-:W-:Y:S02]  /*81e0*/  IADD3 R98, P2, R68, UR5, RZ ;  /* 0x0000000544627c10 */ /* 0x000fe4000ff5e0ff */
[----:B------:R-:W-:Y:S01]  /*81f0*/  IADD3.X R69, R71, UR14, RZ, P1, !PT ;  /* 0x0000000e47457c10 */ /* 0x000fe20008ffe4ff */
[----:B------:R-:W-:Y:S01]  /*8200*/  @!PT LDS RZ, [RZ] ;  /* 0x00000000fffff984 */ /* 0x000fe20000000800 */
[----:B------:R-:W-:Y:S01]  /*8210*/  @!PT LDS RZ, [RZ] ;  /* 0x00000000fffff984 */ /* 0x000fe20000000800 */
[----:B------:R-:W-:Y:S01]  /*8220*/  @!PT LDS RZ, [RZ] ;  /* 0x00000000fffff984 */ /* 0x000fe20000000800 */
[----:B-----5:R1:W-:Y:S01]  /*8230*/  LDGSTS.E.BYPASS.LTC128B.128 [R220+0x4000], desc[UR16][R70.64] ;  /* 0x0400000046dc7fae */ /* 0x0203e2000b901d50 */
        /* <DEDUP_REMOVED lines=17> */
[----:B------:R1:W-:Y:S04]  /*8350*/  LDGSTS.E.BYPASS.LTC128B.128 [R220+0x7800], desc[UR16][R118.64] ;  /* 0x0780000076dc7fae */ /* 0x0003e8000b901d50 */
[----:B------:R-:W0:Y:S01]  /*8360*/  LDGDEPBAR ;  /* 0x00000000000079af */ /* 0x000e220000000000 */
[----:B------:R-:W-:Y:S05]  /*8370*/  BRA `(.L_x_67) ;  /* 0x0000002400787947 */ /* 0x000fea0003800000 */
.L_x_66:
[----:B------:R-:W2:Y:S01]  /*8380*/  LDL R128, [R1+0x50] ;  /* 0x0000500001807983 */ /* 0x000ea20000100800 */
[----:B------:R-:W-:Y:S04]  /*8390*/  DEPBAR.LE SB0, 0x0 ;  /* 0x000080000000791a */ /* 0x000fe80000000000 */
[----:B-1-3--:R-:W3:Y:S06]  /*83a0*/  LDL.64 R4, [R1+0x28] ;  /* 0x0000280001047983 */ /* 0x00aeec0000100a00 */
[----:B------:R-:W4:Y:S04]  /*83b0*/  LDL R3, [R1+0x18] ;  /* 0x0000180001037983 */ /* 0x000f280000100800 */
[----:B------:R-:W5:Y:S04]  /*83c0*/  LDL R8, [R1+0x4c] ;  /* 0x00004c0001087983 */ /* 0x000f680000100800 */
[----:B------:R-:W5:Y:S04]  /*83d0*/  LDL R6, [R1+0x24] ;  /* 0x0000240001067983 */ /* 0x000f680000100800 */
[----:B------:R-:W5:Y:S01]  /*83e0*/  LDL R7, [R1+0x48] ;  /* 0x0000480001077983 */ /* 0x000f620000100800 */
[----:B------:R-:W-:Y:S01]  /*83f0*/  BAR.SYNC.DEFER_BLOCKING 0x0 ;  /* 0x0000000000007b1d */ /* 0x000fe20000010000 */
[----:B--2---:R-:W-:Y:S01]  /*8400*/  IMAD.WIDE.U32 R24, R128, UR12, RZ ;  /* 0x0000000c80187c25 */ /* 0x004fe2000f8e00ff */
[----:B------:R-:W-:Y:S02]  /*8410*/  SHF.R.S32.HI R0, RZ, 0x1f, R128 ;  /* 0x0000001fff007819 */ /* 0x000fe40000011480 */
[----:B---3--:R-:W-:Y:S02]  /*8420*/  LEA R2, P0, R24, R4, 0x7 ;  /* 0x0000000418027211 */ /* 0x008fe400078038ff */
[----:B------:R-:W2:Y:S01]  /*8430*/  LDL R5, [R1+0x14] ;  /* 0x0000140001057983 */ /* 0x000ea20000100800 */
[----:B------:R-:W-:Y:S01]  /*8440*/  IMAD R0, R0, UR12, RZ ;  /* 0x0000000c00007c24 */ /* 0x000fe2000f8e02ff */
[----:B------:R-:W-:Y:S02]  /*8450*/  LEA R26, P1, R2, UR10, 0x1 ;  /* 0x0000000a021a7c11 */ /* 0x000fe4000f8208ff */
[----:B------:R-:W3:Y:S01]  /*8460*/  LDL R4, [R1+0x10] ;  /* 0x0000100001047983 */ /* 0x000ee20000100800 */
[----:B------:R-:W-:Y:S04]  /*8470*/  IMAD R0, R128, UR13, R0 ;  /* 0x0000000d80007c24 */ /* 0x000fe8000f8e0200 */
[----:B------:R-:W-:Y:S05]  /*8480*/  IMAD.IADD R0, R25, 0x1, R0 ;  /* 0x0000000119007824 */ /* 0x000fea00078e0200 */
[----:B----4-:R-:W-:Y:S02]  /*8490*/  LEA.HI.X R3, R24, R3, R0, 0x7, P0 ;  /* 0x0000000318037211 */ /* 0x010fe400000f3c00 */
[----:B------:R-:W4:Y:S01]  /*84a0*/  LDL R0, [R1+0xc] ;  /* 0x00000c0001007983 */ /* 0x000f220000100800 */
[-C--:B-----5:R-:W-:Y:S02]  /*84b0*/  IADD3 R24, P0, R26, R8.reuse, RZ ;  /* 0x000000081a187210 */ /* 0x0a0fe40007f1e0ff */
[----:B------:R-:W-:Y:S02]  /*84c0*/  LEA.HI.X R27, R2, UR11, R3, 0x1, P1 ;  /* 0x0000000b021b7c11 */ /* 0x000fe400088f0c03 */
[-C--:B------:R-:W-:Y:S02]  /*84d0*/  IADD3 R30, P1, R24, R8.reuse, RZ ;  /* 0x00000008181e7210 */ /* 0x080fe40007f3e0ff */
[-C--:B------:R-:W-:Y:S01]  /*84e0*/  IADD3.X R25, R27, R7.reuse, RZ, P0, !PT ;  /* 0x000000071b197210 */ /* 0x080fe200007fe4ff */
[----:B------:R-:W-:Y:S01]  /*84f0*/  @!PT LDS RZ, [RZ] ;  /* 0x00000000fffff984 */ /* 0x000fe20000000800 */
[----:B------:R-:W-:Y:S01]  /*8500*/  @!PT LDS RZ, [RZ] ;  /* 0x00000000fffff984 */ /* 0x000fe20000000800 */
[----:B------:R-:W-:Y:S01]  /*8510*/  @!PT LDS RZ, [RZ] ;  /* 0x00000000fffff984 */ /* 0x000fe20000000800 */
[----:B------:R-:W-:Y:S01]  /*8520*/  LDGSTS.E.BYPASS.LTC128B.128 [R6+0x8000], desc[UR16][R26.64] ;  /* 0x080000001a067fae */ /* 0x000fe2000b901d50 */
[-C--:B------:R-:W-:Y:S03]  /*8530*/  IADD3 R28, P0, R30, R8.reuse, RZ ;  /* 0x000000081e1c7210 */ /* 0x080fe60007f1e0ff */
[--C-:B------:R-:W-:Y:S01]  /*8540*/  IMAD.X R31, R25, 0x1, R7.reuse, P1 ;  /* 0x00000001191f7824 */ /* 0x100fe200008e0607 */
[-C--:B------:R-:W-:Y:S03]  /*8550*/  IADD3 R2, P1, R28, R8.reuse, RZ ;  /* 0x000000081c027210 */ /* 0x080fe60007f3e0ff */
[----:B------:R-:W-:Y:S01]  /*8560*/  LDGSTS.E.BYPASS.LTC128B.128 [R6+0x8800], desc[UR16][R24.64] ;  /* 0x0880000018067fae */ /* 0x000fe2000b901d50 */
[-C--:B------:R-:W-:Y:S02]  /*8570*/  IADD3.X R29, R31, R7.reuse, RZ, P0, !PT ;  /* 0x000000071f1d7210 */ /* 0x080fe400007fe4ff */
[-C--:B------:R-:W-:Y:S03]  /*8580*/  IADD3 R32, P0, R2, R8.reuse, RZ ;  /* 0x0000000802207210 */ /* 0x080fe60007f1e0ff */
[--C-:B------:R-:W-:Y:S01]  /*8590*/  IMAD.X R3, R29, 0x1, R7.reuse, P1 ;  /* 0x000000011d037824 */ /* 0x100fe200008e0607 */
[-C--:B------:R-:W-:Y:S01]  /*85a0*/  IADD3 R34, P1, R32, R8.reuse, RZ ;  /* 0x0000000820227210 */ /* 0x080fe20007f3e0ff */
[----:B------:R-:W-:Y:S03]  /*85b0*/  LDGSTS.E.BYPASS.LTC128B.128 [R6+0x9000], desc[UR16][R30.64] ;  /* 0x090000001e067fae */ /* 0x000fe6000b901d50 */
[-C--:B------:R-:W-:Y:S02]  /*85c0*/  IADD3.X R33, R3, R7.reuse, RZ, P0, !PT ;  /* 0x0000000703217210 */ /* 0x080fe400007fe4ff */
[----:B------:R-:W-:Y:S03]  /*85d0*/  IADD3 R36, P0, R34, R8, RZ ;  /* 0x0000000822247210 */ /* 0x000fe60007f1e0ff */
[----:B------:R-:W-:Y:S01]  /*85e0*/  LDGSTS.E.BYPASS.LTC128B.128 [R6+0x9800], desc[UR16][R28.64] ;  /* 0x098000001c067fae */ /* 0x000fe2000b901d50 */
[----:B------:R-:W-:Y:S05]  /*85f0*/  IMAD.X R35, R33, 0x1, R7, P1 ;  /* 0x0000000121237824 */ /* 0x000fea00008e0607 */
[----:B------:R-:W-:Y:S02]  /*8600*/  IADD3.X R37, R35, R7, RZ, P0, !PT ;  /* 0x0000000723257210 */ /* 0x000fe400007fe4ff */
[----:B------:R-:W-:Y:S08]  /*8610*/  LDGSTS.E.BYPASS.LTC128B.128 [R6+0xa000], desc[UR16][R2.64] ;  /* 0x0a00000002067fae */ /* 0x000ff0000b901d50 */
[----:B------:R-:W-:Y:S08]  /*8620*/  LDGSTS.E.BYPASS.LTC128B.128 [R6+0xa800], desc[UR16][R32.64] ;  /* 0x0a80000020067fae */ /* 0x000ff0000b901d50 */
[----:B------:R-:W-:Y:S08]  /*8630*/  LDGSTS.E.BYPASS.LTC128B.128 [R6+0xb000], desc[UR16][R34.64] ;  /* 0x0b00000022067fae */ /* 0x000ff0000b901d50 */
[----:B------:R1:W-:Y:S08]  /*8640*/  LDGSTS.E.BYPASS.LTC128B.128 [R6+0xb800], desc[UR16][R36.64] ;  /* 0x0b80000024067fae */ /* 0x0003f0000b901d50 */
[----:B------:R-:W5:Y:S04]  /*8650*/  LDL R2, [R1+0x8] ;  /* 0x0000080001027983 */ /* 0x000f680000100800 */
[----:B------:R-:W0:Y:S08]  /*8660*/  LDGDEPBAR ;  /* 0x00000000000079af */ /* 0x000e300000000000 */
[----:B------:R-:W5:Y:S04]  /*8670*/  LDL R3, [R1+0x4] ;  /* 0x0000040001037983 */ /* 0x000f680000100800 */
[----:B--2---:R-:W-:Y:S08]  /*8680*/  LDSM.16.M88.4 R204, [R5] ;  /* 0x0000000005cc783b */ /* 0x004ff00000000200 */
[----:B---3--:R-:W1:Y:S08]  /*8690*/  LDSM.16.M88.4 R208, [R4+0x4000] ;  /* 0x0040000004d0783b */ /* 0x008e700000000200 */
[----:B------:R-:W2:Y:S08]  /*86a0*/  LDSM.16.M88.4 R212, [R5+0x2000] ;  /* 0x0020000005d4783b */ /* 0x000eb00000000200 */
[----:B------:R-:W3:Y:S08]  /*86b0*/  LDSM.16.M88.4 R216, [R4+0x4800] ;  /* 0x0048000004d8783b */ /* 0x000ef00000000200 */
[----:B------:R-:W3:Y:S08]  /*86c0*/  LDSM.16.M88.4 R220, [R4+0x5000] ;  /* 0x0050000004dc783b */ /* 0x000ef00000000200 */
[----:B------:R-:W5:Y:S08]  /*86d0*/  LDSM.16.M88.4 R224, [R4+0x5800] ;  /* 0x0058000004e0783b */ /* 0x000f700000000200 */
[----:B------:R-:W5:Y:S08]  /*86e0*/  LDSM.16.M88.4 R228, [R4+0x6000] ;  /* 0x0060000004e4783b */ /* 0x000f700000000200 */
[----:B------:R-:W5:Y:S08]  /*86f0*/  LDSM.16.M88.4 R232, [R4+0x6800] ;  /* 0x0068000004e8783b */ /* 0x000f700000000200 */
[----:B------:R-:W5:Y:S08]  /*8700*/  LDSM.16.M88.4 R236, [R4+0x7000] ;  /* 0x0070000004ec783b */ /* 0x000f700000000200 */
[----:B------:R1:W5:Y:S02]  /*8710*/  LDSM.16.M88.4 R240, [R4+0x7800] ;  /* 0x0078000004f0783b */ /* 0x0003640000000200 */
[-C--:B-1----:R-:W-:Y:S06]  /*8720*/  HMMA.16816.F32 R4, R204, R208.reuse, RZ ;  /* 0x000000d0cc04723c */ /* 0x082fec00000018ff */
[C---:B--2---:R-:W-:Y:S06]  /*8730*/  HMMA.16816.F32 R8, R212.reuse, R208, RZ ;  /* 0x000000d0d408723c */ /* 0x044fec00000018ff */
[-C--:B------:R-:W-:Y:S06]  /*8740*/  HMMA.16816.F32 R12, R212, R210.reuse, RZ ;  /* 0x000000d2d40c723c */ /* 0x080fec00000018ff */
[C---:B------:R-:W-:Y:S01]  /*8750*/  HMMA.16816.F32 R16, R204.reuse, R210, RZ ;  /* 0x000000d2cc10723c */ /* 0x040fe200000018ff */
[----:B----4-:R-:W-:Y:S05]  /*8760*/  LDSM.16.M88.4 R208, [R0] ;  /* 0x0000000000d0783b */ /* 0x010fea0000000200 */
[-C--:B---3--:R-:W-:Y:S06]  /*8770*/  HMMA.16816.F32 R20, R204, R216.reuse, RZ ;  /* 0x000000d8cc14723c */ /* 0x088fec00000018ff */
[C---:B------:R-:W-:Y:S06]  /*8780*/  HMMA.16816.F32 R24, R212.reuse, R216, RZ ;  /* 0x000000d8d418723c */ /* 0x040fec00000018ff */
[-C--:B------:R-:W-:Y:S06]  /*8790*/  HMMA.16816.F32 R28, R212, R218.reuse, RZ ;  /* 0x000000dad41c723c */ /* 0x080fec00000018ff */
[C---:B------:R-:W-:Y:S01]  /*87a0*/  HMMA.16816.F32 R32, R204.reuse, R218, RZ ;  /* 0x000000dacc20723c */ /* 0x040fe200000018ff */
[----:B------:R1:W-:Y:S05]  /*87b0*/  LDSM.16.M88.4 R216, [R0+0x2000] ;  /* 0x0020000000d8783b */ /* 0x0003ea0000000200 */
[-C--:B------:R-:W-:Y:S06]  /*87c0*/  HMMA.16816.F32 R36, R204, R220.reuse, RZ ;  /* 0x000000dccc24723c */ /* 0x080fec00000018ff */
[C---:B------:R-:W-:Y:S06]  /*87d0*/  HMMA.16816.F32 R40, R212.reuse, R220, RZ ;  /* 0x000000dcd428723c */ /* 0x040fec00000018ff */
[-C--:B------:R-:W-:Y:S06]  /*87e0*/  HMMA.16816.F32 R44, R212, R222.reuse, RZ ;  /* 0x000000ded42c723c */ /* 0x080fec00000018ff */
[C---:B------:R-:W-:Y:S02]  /*87f0*/  HMMA.16816.F32 R48, R204.reuse, R222, RZ ;  /* 0x000000decc30723c */ /* 0x040fe400000018ff */
[----:B-1----:R-:W-:Y:S04]  /*8800*/  IMAD.MOV.U32 R0, RZ, RZ, R128 ;  /* 0x000000ffff007224 */ /* 0x002fe800078e0080 */
[-C--:B-----5:R-:W-:Y:S01]  /*8810*/  HMMA.16816.F32 R52, R204, R224.reuse, RZ ;  /* 0x000000e0cc34723c */ /* 0x0a0fe200000018ff */
[----:B------:R-:W-:Y:S05]  /*8820*/  MOV R220, R0 ;  /* 0x0000000000dc7202 */ /* 0x000fea0000000f00 */
[C---:B------:R-:W-:Y:S06]  /*8830*/  HMMA.16816.F32 R56, R212.reuse, R224, RZ ;  /* 0x000000e0d438723c */ /* 0x040fec00000018ff */
[-C--:B------:R-:W-:Y:S06]  /*8840*/  HMMA.16816.F32 R60, R212, R226.reuse, RZ ;  /* 0x000000e2d43c723c */ /* 0x080fec00000018ff */
        /* <DEDUP_REMOVED lines=15> */
[-C--:B------:R-:W-:Y:S01]  /*8940*/  HMMA.16816.F32 R124, R212, R242.reuse, RZ ;  /* 0x000000f2d47c723c */ /* 0x080fe200000018ff */
[----:B------:R-:W1:Y:S05]  /*8950*/  LDSM.16.M88.4 R212, [R251+0x4000] ;  /* 0x00400000fbd4783b */ /* 0x000e6a0000000200 */
[----:B------:R-:W-:Y:S03]  /*8960*/  HMMA.16816.F32 R128, R204, R242, RZ ;  /* 0x000000f2cc80723c */ /* 0x000fe600000018ff */
[----:B------:R-:W2:Y:S03]  /*8970*/  LDSM.16.M88.4 R204, [R251+0x4800] ;  /* 0x00480000fbcc783b */ /* 0x000ea60000000200 */
        /* <DEDUP_REMOVED lines=40> */
[----:B------:R2:W3:Y:S08]  /*8c00*/  LDSM.16.M88.4 R204, [R2+0x2000] ;  /* 0x0020000002cc783b */ /* 0x0004f00000000200 */
[----:B------:R-:W4:Y:S08]  /*8c10*/  LDSM.16.M88.4 R208, [R247] ;  /* 0x00000000f7d0783b */ /* 0x000f300000000200 */
[----:B--2---:R-:W2:Y:S01]  /*8c20*/  LDL R2, [R1] ;  /* 0x0000000001027983 */ /* 0x004ea20000100800 */
[-C--:B-1----:R-:W-:Y:S06]  /*8c30*/  HMMA.16816.F32 R4, R212, R216.reuse, R4 ;  /* 0x000000d8d404723c */ /* 0x082fec0000001804 */
[C---:B---3--:R-:W-:Y:S06]  /*8c40*/  HMMA.16816.F32 R8, R204.reuse, R216, R8 ;  /* 0x000000d8cc08723c */ /* 0x048fec0000001808 */
[-C--:B------:R-:W-:Y:S06]  /*8c50*/  HMMA.16816.F32 R12, R204, R218.reuse, R12 ;  /* 0x000000dacc0c723c */ /* 0x080fec000000180c */
[C---:B------:R-:W-:Y:S01]  /*8c60*/  HMMA.16816.F32 R16, R212.reuse, R218, R16 ;  /* 0x000000dad410723c */ /* 0x040fe20000001810 */
[----:B------:R-:W1:Y:S05]  /*8c70*/  LDSM.16.M88.4 R216, [R246] ;  /* 0x00000000f6d8783b */ /* 0x000e6a0000000200 */
[-C--:B----4-:R-:W-:Y:S06]  /*8c80*/  HMMA.16816.F32 R20, R212, R208.reuse, R20 ;  /* 0x000000d0d414723c */ /* 0x090fec0000001814 */
[C---:B------:R-:W-:Y:S06]  /*8c90*/  HMMA.16816.F32 R24, R204.reuse, R208, R24 ;  /* 0x000000d0cc18723c */ /* 0x040fec0000001818 */
[-C--:B------:R-:W-:Y:S06]  /*8ca0*/  HMMA.16816.F32 R28, R204, R210.reuse, R28 ;  /* 0x000000d2cc1c723c */ /* 0x080fec000000181c */
[C---:B------:R-:W-:Y:S01]  /*8cb0*/  HMMA.16816.F32 R32, R212.reuse, R210, R32 ;  /* 0x000000d2d420723c */ /* 0x040fe20000001820 */
[----:B------:R-:W3:Y:S05]  /*8cc0*/  LDSM.16.M88.4 R208, [R245] ;  /* 0x00000000f5d0783b */ /* 0x000eea0000000200 */
[-C--:B-1----:R-:W-:Y:S06]  /*8cd0*/  HMMA.16816.F32 R36, R212, R216.reuse, R36 ;  /* 0x000000d8d424723c */ /* 0x082fec0000001824 */
[C---:B------:R-:W-:Y:S06]  /*8ce0*/  HMMA.16816.F32 R40, R204.reuse, R216, R40 ;  /* 0x000000d8cc28723c */ /* 0x040fec0000001828 */
[-C--:B------:R-:W-:Y:S06]  /*8cf0*/  HMMA.16816.F32 R44, R204, R218.reuse, R44 ;  /* 0x000000dacc2c723c */ /* 0x080fec000000182c */
[C---:B------:R-:W-:Y:S01]  /*8d00*/  HMMA.16816.F32 R48, R212.reuse, R218, R48 ;  /* 0x000000dad430723c */ /* 0x040fe20000001830 */
[----:B------:R-:W1:Y:S05]  /*8d10*/  LDSM.16.M88.4 R216, [R244] ;  /* 0x00000000f4d8783b */ /* 0x000e6a0000000200 */
[-C--:B---3--:R-:W-:Y:S06]  /*8d20*/  HMMA.16816.F32 R52, R212, R208.reuse, R52 ;  /* 0x000000d0d434723c */ /* 0x088fec0000001834 */
        /* <DEDUP_REMOVED lines=17> */
[C---:B------:R-:W-:Y:S06]  /*8e40*/  HMMA.16816.F32 R112, R212.reuse, R218, R112 ;  /* 0x000000dad470723c */ /* 0x040fec0000001870 */
[-C--:B---3--:R-:W-:Y:S06]  /*8e50*/  HMMA.16816.F32 R116, R212, R208.reuse, R116 ;  /* 0x000000d0d474723c */ /* 0x088fec0000001874 */
[C---:B------:R-:W-:Y:S06]  /*8e60*/  HMMA.16816.F32 R120, R204.reuse, R208, R120 ;  /* 0x000000d0cc78723c */ /* 0x040fec0000001878 */
[-C--:B------:R-:W-:Y:S01]  /*8e70*/  HMMA.16816.F32 R124, R204, R210.reuse, R124 ;  /* 0x000000d2cc7c723c */ /* 0x080fe2000000187c */
[----:B------:R-:W-:Y:S05]  /*8e80*/  LDSM.16.M88.4 R204, [R198] ;  /* 0x00000000c6cc783b */ /* 0x000fea0000000200 */
[----:B------:R-:W-:Y:S03]  /*8e90*/  HMMA.16816.F32 R128, R212, R210, R128 ;  /* 0x000000d2d480723c */ /* 0x000fe60000001880 */
[----:B------:R-:W-:Y:S08]  /*8ea0*/  LDSM.16.M88.4 R212, [R198+0x800] ;  /* 0x00080000c6d4783b */ /* 0x000ff00000000200 */
[----:B--2---:R-:W1:Y:S08]  /*8eb0*/  LDSM.16.M88.4 R216, [R2] ;  /* 0x0000000002d8783b */ /* 0x004e700000000200 */
[----:B------:R-:W2:Y:S01]  /*8ec0*/  LDSM.16.M88.4 R208, [R2+0x2000] ;  /* 0x0020000002d0783b */ /* 0x000ea20000000200 */
[-C--:B-1----:R-:W-:Y:S06]  /*8ed0*/  HMMA.16816.F32 R4, R216, R204.reuse, R4 ;  /* 0x000000ccd804723c */ /* 0x082fec0000001804 */
[C---:B--2---:R-:W-:Y:S06]  /*8ee0*/  HMMA.16816.F32 R8, R208.reuse, R204, R8 ;  /* 0x000000ccd008723c */ /* 0x044fec0000001808 */
[-C--:B------:R-:W-:Y:S06]  /*8ef0*/  HMMA.16816.F32 R12, R208, R206.reuse, R12 ;  /* 0x000000ced00c723c */ /* 0x080fec000000180c */
[C---:B------:R-:W-:Y:S01]  /*8f00*/  HMMA.16816.F32 R16, R216.reuse, R206, R16 ;  /* 0x000000ced810723c */ /* 0x040fe20000001810 */
[----:B------:R-:W1:Y:S05]  /*8f10*/  LDSM.16.M88.4 R204, [R198+0x1000] ;  /* 0x00100000c6cc783b */ /* 0x000e6a0000000200 */
[----:B------:R-:W-:Y:S01]  /*8f20*/  FMUL.FTZ R2, R4, UR15 ;  /* 0x0000000f04027c20 */ /* 0x000fe20008410000 */
[-C--:B------:R-:W-:Y:S03]  /*8f30*/  HMMA.16816.F32 R20, R216, R212.reuse, R20 ;  /* 0x000000d4d814723c */ /* 0x080fe60000001814 */
[----:B------:R2:W-:Y:S01]  /*8f40*/  MUFU.TANH R223, R2 ;  /* 0x0000000200df7308 */ /* 0x0005e20000002400 */
[----:B------:R-:W-:Y:S02]  /*8f50*/  FMUL.FTZ R0, R6, UR15 ;  /* 0x0000000f06007c20 */ /* 0x000fe40008410000 */
[C---:B------:R-:W-:Y:S07]  /*8f60*/  HMMA.16816.F32 R24, R208.reuse, R212, R24 ;  /* 0x000000d4d018723c */ /* 0x040fee0000001818 */
[----:B------:R3:W-:Y:S01]  /*8f70*/  MUFU.TANH R221, R0 ;  /* 0x0000000000dd7308 */ /* 0x0007e20000002400 */
[-C--:B------:R-:W-:Y:S03]  /*8f80*/  HMMA.16816.F32 R28, R208, R214.reuse, R28 ;  /* 0x000000d6d01c723c */ /* 0x080fe6000000181c */
[----:B------:R-:W-:Y:S03]  /*8f90*/  FMUL.FTZ R3, R9, UR15 ;  /* 0x0000000f09037c20 */ /* 0x000fe60008410000 */
[C---:B------:R-:W-:Y:S03]  /*8fa0*/  HMMA.16816.F32 R32, R216.reuse, R214, R32 ;  /* 0x000000d6d820723c */ /* 0x040fe60000001820 */
[----:B------:R-:W-:Y:S02]  /*8fb0*/  MUFU.TANH R243, R3 ;  /* 0x0000000300f37308 */ /* 0x000fe40000002400 */
[----:B--2---:R-:W-:Y:S01]  /*8fc0*/  FMUL.FTZ R2, R10, UR15 ;  /* 0x0000000f0a027c20 */ /* 0x004fe20008410000 */
[----:B------:R-:W-:Y:S01]  /*8fd0*/  FMUL.FTZ R235, R7, UR15 ;  /* 0x0000000f07eb7c20 */ /* 0x000fe20008410000 */
[----:B------:R-:W-:Y:S01]  /*8fe0*/  FMUL.FTZ R9, R13, UR15 ;  /* 0x0000000f0d097c20 */ /* 0x000fe20008410000 */
[----:B------:R-:W-:Y:S05]  /*8ff0*/  FMUL.FTZ R222, R16, UR15 ;  /* 0x0000000f10de7c20 */ /* 0x000fea0008410000 */
[----:B------:R2:W-:Y:S01]  /*9000*/  MUFU.TANH R239, R2 ;  /* 0x0000000200ef7308 */ /* 0x0005e20000002400 */
[----:B------:R-:W-:Y:S01]  /*9010*/  FMUL.FTZ R24, R24, UR15 ;  /* 0x0000000f18187c20 */ /* 0x000fe20008410000 */
[----:B------:R-:W-:Y:S01]  /*9020*/  FMUL.FTZ R26, R26, UR15 ;  /* 0x0000000f1a1a7c20 */ /* 0x000fe20008410000 */
[----:B------:R-:W-:Y:S01]  /*9030*/  FMUL.FTZ R25, R25, UR15 ;  /* 0x0000000f19197c20 */ /* 0x000fe20008410000 */
[----:B------:R-:W-:Y:S01]  /*9040*/  FMUL.FTZ R27, R27, UR15 ;  /* 0x0000000f1b1b7c20 */ /* 0x000fe20008410000 */
[----:B---3--:R-:W-:Y:S01]  /*9050*/  FMUL.FTZ R0, R11, UR15 ;  /* 0x0000000f0b007c20 */ /* 0x008fe20008410000 */
[-C--:B-1----:R-:W-:Y:S04]  /*9060*/  HMMA.16816.F32 R36, R216, R204.reuse, R36 ;  /* 0x000000ccd824723c */ /* 0x082fe80000001824 */
[----:B------:R-:W-:Y:S01]  /*9070*/  MUFU.TANH R227, R24 ;  /* 0x0000001800e37308 */ /* 0x000fe20000002400 */
[----:B------:R-:W-:Y:S01]  /*9080*/  FMUL.FTZ R28, R28, UR15 ;  /* 0x0000000f1c1c7c20 */ /* 0x000fe20008410000 */
[----:B------:R-:W-:Y:S01]  /*9090*/  FMUL.FTZ R30, R30, UR15 ;  /* 0x0000000f1e1e7c20 */ /* 0x000fe20008410000 */
[----:B------:R-:W-:Y:S01]  /*90a0*/  FMUL.FTZ R29, R29, UR15 ;  /* 0x0000000f1d1d7c20 */ /* 0x000fe20008410000 */
[----:B------:R-:W-:Y:S01]  /*90b0*/  FMUL.FTZ R31, R31, UR15 ;  /* 0x0000000f1f1f7c20 */ /* 0x000fe20008410000 */
[C---:B------:R-:W-:Y:S05]  /*90c0*/  HMMA.16816.F32 R40, R208.reuse, R204, R40 ;  /* 0x000000ccd028723c */ /* 0x040fea0000001828 */
[----:B------:R-:W-:Y:S01]  /*90d0*/  MUFU.TANH R226, R26 ;  /* 0x0000001a00e27308 */ /* 0x000fe20000002400 */
[----:B--2---:R-:W-:Y:S01]  /*90e0*/  FMUL.FTZ R2, R15, UR15 ;  /* 0x0000000f0f027c20 */ /* 0x004fe20008410000 */
[----:B------:R-:W-:Y:S01]  /*90f0*/  FMUL.FTZ R3, R18, UR15 ;  /* 0x0000000f12037c20 */ /* 0x000fe20008410000 */
[-C--:B------:R-:W-:Y:S07]  /*9100*/  HMMA.16816.F32 R44, R208, R206.reuse, R44 ;  /* 0x000000ced02c723c */ /* 0x080fee000000182c */
[----:B------:R-:W-:Y:S01]  /*9110*/  MUFU.TANH R229, R25 ;  /* 0x0000001900e57308 */ /* 0x000fe20000002400 */
[C---:B------:R-:W-:Y:S04]  /*9120*/  HMMA.16816.F32 R48, R216.reuse, R206, R48 ;  /* 0x000000ced830723c */ /* 0x040fe80000001830 */
[----:B------:R-:W-:Y:S01]  /*9130*/  FMUL.FTZ R18, R17, UR15 ;  /* 0x0000000f11127c20 */ /* 0x000fe20008410000 */
[----:B------:R-:W-:Y:S04]  /*9140*/  FMUL.FTZ R237, R5, UR15 ;  /* 0x0000000f05ed7c20 */ /* 0x000fe80008410000 */
[----:B------:R1:W-:Y:S02]  /*9150*/  MUFU.TANH R230, R27 ;  /* 0x0000001b00e67308 */ /* 0x0003e40000002400 */
[----:B------:R-:W-:Y:S01]  /*9160*/  FMUL.FTZ R241, R8, UR15 ;  /* 0x0000000f08f17c20 */ /* 0x000fe20008410000 */
[----:B------:R-:W-:Y:S01]  /*9170*/  FMUL.FTZ R14, R14, UR15 ;  /* 0x0000000f0e0e7c20 */ /* 0x000fe20008410000 */
[----:B------:R-:W-:Y:S01]  /*9180*/  FMUL.FTZ R10, R12, UR15 ;  /* 0x0000000f0c0a7c20 */ /* 0x000fe20008410000 */
[----:B------:R-:W-:Y:S01]  /*9190*/  FMUL.FTZ R5, R20, UR15 ;  /* 0x0000000f14057c20 */ /* 0x000fe20008410000 */
[----:B------:R-:W-:Y:S04]  /*91a0*/  FMUL.FTZ R11, R22, UR15 ;  /* 0x0000000f160b7c20 */ /* 0x000fe80008410000 */
[----:B------:R-:W-:Y:S01]  /*91b0*/  MUFU.TANH R231, R28 ;  /* 0x0000001c00e77308 */ /* 0x000fe20000002400 */
[----:B------:R-:W-:Y:S01]  /*91c0*/  FMUL.FTZ R21, R21, UR15 ;  /* 0x0000000f15157c20 */ /* 0x000fe20008410000 */
[----:B------:R-:W-:Y:S01]  /*91d0*/  FMUL.FTZ R32, R32, UR15 ;  /* 0x0000000f20207c20 */ /* 0x000fe20008410000 */
[----:B------:R-:W-:Y:S01]  /*91e0*/  FMUL.FTZ R34, R34, UR15 ;  /* 0x0000000f22227c20 */ /* 0x000fe20008410000 */
[----:B------:R-:W-:Y:S01]  /*91f0*/  FMUL.FTZ R33, R33, UR15 ;  /* 0x0000000f21217c20 */ /* 0x000fe20008410000 */
[----:B------:R-:W-:Y:S01]  /*9200*/  FMUL.FTZ R35, R35, UR15 ;  /* 0x0000000f23237c20 */ /* 0x000fe20008410000 */
[----:B------:R-:W-:Y:S01]  /*9210*/  FMUL.FTZ R42, R42, UR15 ;  /* 0x0000000f2a2a7c20 */ /* 0x000fe20008410000 */
[----:B------:R-:W-:Y:S03]  /*9220*/  FMUL.FTZ R43, R43, UR15 ;  /* 0x0000000f2b2b7c20 */ /* 0x000fe60008410000 */
[----:B------:R-:W-:Y:S01]  /*9230*/  MUFU.TANH R234, R30 ;  /* 0x0000001e00ea7308 */ /* 0x000fe20000002400 */
[----:B-1----:R-:W1:Y:S01]  /*9240*/  LDSM.16.M88.4 R24, [R198+0x1800] ;  /* 0x00180000c618783b */ /* 0x002e620000000200 */
[----:B------:R-:W-:Y:S01]  /*9250*/  FMUL.FTZ R49, R49, UR15 ;  /* 0x0000000f31317c20 */ /* 0x000fe20008410000 */
[----:B------:R-:W-:Y:S01]  /*9260*/  FMUL.FTZ R48, R48, UR15 ;  /* 0x0000000f30307c20 */ /* 0x000fe20008410000 */
[----:B------:R-:W-:Y:S06]  /*9270*/  FMUL.FTZ R45, R45, UR15 ;  /* 0x0000000f2d2d7c20 */ /* 0x000fec0008410000 */
[----:B------:R-:W-:Y:S10]  /*9280*/  MUFU.TANH R233, R29 ;  /* 0x0000001d00e97308 */ /* 0x000ff40000002400 */
[----:B------:R2:W-:Y:S10]  /*9290*/  MUFU.TANH R238, R31 ;  /* 0x0000001f00ee7308 */ /* 0x0005f40000002400 */
[----:B------:R3:W-:Y:S10]  /*92a0*/  MUFU.TANH R6, R0 ;  /* 0x0000000000067308 */ /* 0x0007f40000002400 */
[----:B------:R4:W-:Y:S01]  /*92b0*/  MUFU.TANH R7, R2 ;  /* 0x0000000200077308 */ /* 0x0009e20000002400 */
[----:B--2---:R-:W2:Y:S09]  /*92c0*/  LDSM.16.M88.4 R28, [R198+0x2000] ;  /* 0x00200000c61c783b */ /* 0x004eb20000000200 */
[----:B------:R-:W-:Y:S01]  /*92d0*/  MUFU.TANH R16, R49 ;  /* 0x0000003100107308 */ /* 0x000fe20000002400 */
[-C--:B-1----:R-:W-:Y:S03]  /*92e0*/  HMMA.16816.F32 R52, R216, R24.reuse, R52 ;  /* 0x00000018d834723c */ /* 0x082fe60000001834 */
[----:B---3--:R-:W-:Y:S03]  /*92f0*/  FMUL.FTZ R0, R19, UR15 ;  /* 0x0000000f13007c20 */ /* 0x008fe60008410000 */
[C---:B------:R-:W-:Y:S03]  /*9300*/  HMMA.16816.F32 R56, R208.reuse, R24, R56 ;  /* 0x00000018d038723c */ /* 0x040fe60000001838 */
[----:B------:R1:W-:Y:S02]  /*9310*/  MUFU.TANH R17, R0 ;  /* 0x0000000000117308 */ /* 0x0003e40000002400 */
[----:B----4-:R-:W-:Y:S01]  /*9320*/  FMUL.FTZ R2, R23, UR15 ;  /* 0x0000000f17027c20 */ /* 0x010fe20008410000 */
[-C--:B------:R-:W-:Y:S07]  /*9330*/  HMMA.16816.F32 R60, R208, R26.reuse, R60 ;  /* 0x0000001ad03c723c */ /* 0x080fee000000183c */
[----:B------:R3:W-:Y:S01]  /*9340*/  MUFU.TANH R13, R2 ;  /* 0x00000002000d7308 */ /* 0x0007e20000002400 */
[C---:B------:R-:W-:Y:S01]  /*9350*/  HMMA.16816.F32 R64, R216.reuse, R26, R64 ;  /* 0x0000001ad840723c */ /* 0x040fe20000001840 */
[----:B------:R-:W4:Y:S08]  /*9360*/  LDSM.16.M88.4 R24, [R198+0x2800] ;  /* 0x00280000c618783b */ /* 0x000f300000000200 */
[----:B------:R-:W-:Y:S02]  /*9370*/  MUFU.TANH R15, R3 ;  /* 0x00000003000f7308 */ /* 0x000fe40000002400 */
[----:B-1----:R-:W-:Y:S01]  /*9380*/  FMUL.FTZ R0, R37, UR15 ;  /* 0x0000000f25007c20 */ /* 0x002fe20008410000 */
[----:B------:R-:W-:Y:S01]  /*9390*/  FMUL.FTZ R54, R54, UR15 ;  /* 0x0000000f36367c20 */ /* 0x000fe20008410000 */
[----:B------:R-:W-:Y:S01]  /*93a0*/  FMUL.FTZ R37, R39, UR15 ;  /* 0x0000000f27257c20 */ /* 0x000fe20008410000 */
[----:B------:R-:W-:Y:S01]  /*93b0*/  FMUL.FTZ R39, R50, UR15 ;  /* 0x0000000f32277c20 */ /* 0x000fe20008410000 */
[----:B------:R-:W-:Y:S04]  /*93c0*/  FMUL.FTZ R52, R52, UR15 ;  /* 0x0000000f34347c20 */ /* 0x000fe80008410000 */
[----:B------:R1:W-:Y:S01]  /*93d0*/  MUFU.TANH R214, R0 ;  /* 0x0000000000d67308 */ /* 0x0003e20000002400 */
[-C--:B--2---:R-:W-:Y:S03]  /*93e0*/  HMMA.16816.F32 R68, R216, R28.reuse, R68 ;  /* 0x0000001cd844723c */ /* 0x084fe60000001844 */
[----:B---3--:R-:W-:Y:S01]  /*93f0*/  FMUL.FTZ R2, R36, UR15 ;  /* 0x0000000f24027c20 */ /* 0x008fe20008410000 */
[----:B------:R-:W-:Y:S01]  /*9400*/  FMUL.FTZ R36, R38, UR15 ;  /* 0x0000000f26247c20 */ /* 0x000fe20008410000 */
[----:B------:R-:W-:Y:S01]  /*9410*/  FMUL.FTZ R38, R51, UR15 ;  /* 0x0000000f33267c20 */ /* 0x000fe20008410000 */
[C---:B------:R-:W-:Y:S03]  /*9420*/  HMMA.16816.F32 R72, R208.reuse, R28, R72 ;  /* 0x0000001cd048723c */ /* 0x040fe60000001848 */
[----:B------:R-:W-:Y:S02]  /*9430*/  MUFU.TANH R215, R2 ;  /* 0x0000000200d77308 */ /* 0x000fe40000002400 */
[----:B------:R-:W-:Y:S01]  /*9440*/  FMUL.FTZ R65, R65, UR15 ;  /* 0x0000000f41417c20 */ /* 0x000fe20008410000 */
[-C--:B------:R-:W-:Y:S07]  /*9450*/  HMMA.16816.F32 R76, R208, R30.reuse, R76 ;  /* 0x0000001ed04c723c */ /* 0x080fee000000184c */
[----:B------:R-:W-:Y:S01]  /*9460*/  MUFU.TANH R237, R237 ;  /* 0x000000ed00ed7308 */ /* 0x000fe20000002400 */
[----:B-1----:R-:W-:Y:S01]  /*9470*/  IMAD.MOV.U32 R0, RZ, RZ, R220 ;  /* 0x000000ffff007224 */ /* 0x002fe200078e00dc */
[C---:B------:R-:W-:Y:S01]  /*9480*/  HMMA.16816.F32 R80, R216.reuse, R30, R80 ;  /* 0x0000001ed850723c */ /* 0x040fe20000001850 */
[----:B------:R-:W1:Y:S07]  /*9490*/  LDSM.16.M88.4 R28, [R198+0x3000] ;  /* 0x00300000c61c783b */ /* 0x000e6e0000000200 */
[----:B------:R-:W-:Y:S03]  /*94a0*/  MUFU.TANH R232, R65 ;  /* 0x0000004100e87308 */ /* 0x000fe60000002400 */
[----:B------:R-:W-:Y:S01]  /*94b0*/  FMUL.FTZ R70, R70, UR15 ;  /* 0x0000000f46467c20 */ /* 0x000fe20008410000 */
[----:B------:R-:W-:Y:S01]  /*94c0*/  FMUL.FTZ R67, R67, UR15 ;  /* 0x0000000f43437c20 */ /* 0x000fe20008410000 */
[----:B------:R-:W-:Y:S01]  /*94d0*/  FMUL.FTZ R69, R69, UR15 ;  /* 0x0000000f45457c20 */ /* 0x000fe20008410000 */
[-C--:B----4-:R-:W-:Y:S03]  /*94e0*/  HMMA.16816.F32 R84, R216, R24.reuse, R84 ;  /* 0x00000018d854723c */ /* 0x090fe60000001854 */
[----:B------:R-:W-:Y:S01]  /*94f0*/  FMUL.FTZ R64, R64, UR15 ;  /* 0x0000000f40407c20 */ /* 0x000fe20008410000 */
[----:B------:R-:W-:Y:S01]  /*9500*/  MUFU.TANH R3, R70 ;  /* 0x0000004600037308 */ /* 0x000fe20000002400 */
[----:B------:R-:W-:Y:S01]  /*9510*/  FMUL.FTZ R53, R53, UR15 ;  /* 0x0000000f35357c20 */ /* 0x000fe20008410000 */
[C---:B------:R-:W-:Y:S05]  /*9520*/  HMMA.16816.F32 R88, R208.reuse, R24, R88 ;  /* 0x00000018d058723c */ /* 0x040fea0000001858 */
[----:B------:R-:W-:Y:S03]  /*9530*/  FMUL.FTZ R49, R76, UR15 ;  /* 0x0000000f4c317c20 */ /* 0x000fe60008410000 */
[----:B------:R-:W-:Y:S01]  /*9540*/  MUFU.TANH R241, R241 ;  /* 0x000000f100f17308 */ /* 0x000fe20000002400 */
[-C--:B------:R-:W-:Y:S03]  /*9550*/  HMMA.16816.F32 R92, R208, R26.reuse, R92 ;  /* 0x0000001ad05c723c */ /* 0x080fe6000000185c */
[----:B------:R-:W-:Y:S01]  /*9560*/  FMUL.FTZ R76, R80, UR15 ;  /* 0x0000000f504c7c20 */ /* 0x000fe20008410000 */
[----:B------:R-:W-:Y:S02]  /*9570*/  FMUL.FTZ R50, R59, UR15 ;  /* 0x0000000f3b327c20 */ /* 0x000fe40008410000 */
[C---:B------:R-:W-:Y:S03]  /*9580*/  HMMA.16816.F32 R96, R216.reuse, R26, R96 ;  /* 0x0000001ad860723c */ /* 0x040fe60000001860 */
[----:B------:R-:W-:Y:S01]  /*9590*/  MUFU.TANH R235, R235 ;  /* 0x000000eb00eb7308 */ /* 0x000fe20000002400 */
[----:B------:R-:W2:Y:S01]  /*95a0*/  LDSM.16.M88.4 R24, [R198+0x3800] ;  /* 0x00380000c618783b */ /* 0x000ea20000000200 */
[----:B------:R-:W-:Y:S01]  /*95b0*/  FMUL.FTZ R55, R55, UR15 ;  /* 0x0000000f37377c20 */ /* 0x000fe20008410000 */
[----:B------:R-:W-:Y:S07]  /*95c0*/  DEPBAR.LE SB0, 0x0 ;  /* 0x000080000000791a */ /* 0x000fee0000000000 */
[----:B------:R-:W-:Y:S01]  /*95d0*/  MUFU.TANH R222, R222 ;  /* 0x000000de00de7308 */ /* 0x000fe20000002400 */
[----:B------:R-:W-:Y:S01]  /*95e0*/  BAR.SYNC.DEFER_BLOCKING 0x0 ;  /* 0x0000000000007b1d */ /* 0x000fe20000010000 */
[----:B------:R-:W-:Y:S01]  /*95f0*/  FMUL.FTZ R80, R90, UR15 ;  /* 0x0000000f5a507c20 */ /* 0x000fe20008410000 */
[-C--:B-1----:R-:W-:Y:S07]  /*9600*/  HMMA.16816.F32 R100, R216, R28.reuse, R100 ;  /* 0x0000001cd864723c */ /* 0x082fee0000001864 */
[----:B------:R-:W-:Y:S01]  /*9610*/  MUFU.TANH R224, R67 ;  /* 0x0000004300e07308 */ /* 0x000fe20000002400 */
[C---:B------:R-:W-:Y:S04]  /*9620*/  HMMA.16816.F32 R104, R208.reuse, R28, R104 ;  /* 0x0000001cd068723c */ /* 0x040fe80000001868 */
[----:B------:R-:W-:Y:S02]  /*9630*/  FMUL.FTZ R56, R56, UR15 ;  /* 0x0000000f38387c20 */ /* 0x000fe40008410000 */
[-C--:B------:R-:W-:Y:S03]  /*9640*/  HMMA.16816.F32 R108, R208, R30.reuse, R108 ;  /* 0x0000001ed06c723c */ /* 0x080fe6000000186c */
[----:B------:R-:W-:Y:S02]  /*9650*/  MUFU.TANH R14, R14 ;  /* 0x0000000e000e7308 */ /* 0x000fe40000002400 */
[----:B------:R-:W-:Y:S01]  /*9660*/  FMUL.FTZ R66, R66, UR15 ;  /* 0x0000000f42427c20 */ /* 0x000fe20008410000 */
[C---:B------:R-:W-:Y:S07]  /*9670*/  HMMA.16816.F32 R112, R216.reuse, R30, R112 ;  /* 0x0000001ed870723c */ /* 0x040fee0000001870 */
[----:B------:R-:W-:Y:S01]  /*9680*/  MUFU.TANH R18, R18 ;  /* 0x0000001200127308 */ /* 0x000fe20000002400 */
[----:B------:R-:W-:Y:S03]  /*9690*/  FMUL.FTZ R57, R57, UR15 ;  /* 0x0000000f39397c20 */ /* 0x000fe60008410000 */
[----:B------:R-:W-:Y:S01]  /*96a0*/  FMUL.FTZ R101, R101, UR15 ;  /* 0x0000000f65657c20 */ /* 0x000fe20008410000 */
[----:B------:R-:W-:Y:S01]  /*96b0*/  FMUL.FTZ R68, R68, UR15 ;  /* 0x0000000f44447c20 */ /* 0x000fe20008410000 */
[----:B------:R-:W-:Y:S04]  /*96c0*/  FMUL.FTZ R71, R71, UR15 ;  /* 0x0000000f47477c20 */ /* 0x000fe80008410000 */
[----:B------:R-:W1:Y:S01]  /*96d0*/  MUFU.TANH R2, R101 ;  /* 0x0000006500027308 */ /* 0x000e620000002400 */
[-C--:B--2---:R-:W-:Y:S03]  /*96e0*/  HMMA.16816.F32 R116, R216, R24.reuse, R116 ;  /* 0x00000018d874723c */ /* 0x084fe60000001874 */
[----:B------:R-:W-:Y:S01]  /*96f0*/  FMUL.FTZ R90, R107, UR15 ;  /* 0x0000000f6b5a7c20 */ /* 0x000fe20008410000 */
[----:B------:R-:W-:Y:S01]  /*9700*/  FMUL.FTZ R84, R84, UR15 ;  /* 0x0000000f54547c20 */ /* 0x000fe20008410000 */
[----:B------:R-:W-:Y:S01]  /*9710*/  FMUL.FTZ R85, R85, UR15 ;  /* 0x0000000f55557c20 */ /* 0x000fe20008410000 */
[C---:B------:R-:W-:Y:S03]  /*9720*/  HMMA.16816.F32 R120, R208.reuse, R24, R120 ;  /* 0x00000018d078723c */ /* 0x040fe60000001878 */
[----:B------:R-:W2:Y:S02]  /*9730*/  MUFU.TANH R10, R10 ;  /* 0x0000000a000a7308 */ /* 0x000ea40000002400 */
[----:B------:R-:W-:Y:S01]  /*9740*/  FMUL.FTZ R51, R77, UR15 ;  /* 0x0000000f4d337c20 */ /* 0x000fe20008410000 */
[-C--:B------:R-:W-:Y:S07]  /*9750*/  HMMA.16816.F32 R124, R208, R26.reuse, R124 ;  /* 0x0000001ad07c723c */ /* 0x080fee000000187c */
[----:B------:R-:W3:Y:S01]  /*9760*/  MUFU.TANH R8, R5 ;  /* 0x0000000500087308 */ /* 0x000ee20000002400 */
[----:B------:R-:W-:Y:S01]  /*9770*/  FMUL.FTZ R107, R112, UR15 ;  /* 0x0000000f706b7c20 */ /* 0x000fe20008410000 */
[----:B------:R-:W-:Y:S08]  /*9780*/  HMMA.16816.F32 R128, R216, R26, R128 ;  /* 0x0000001ad880723c */ /* 0x000ff00000001880 */
[----:B------:R-:W4:Y:S03]  /*9790*/  MUFU.TANH R9, R9 ;  /* 0x0000000900097308 */ /* 0x000f260000002400 */
[----:B-1----:R-:W-:Y:S01]  /*97a0*/  IMAD.MOV.U32 R211, RZ, RZ, R2 ;  /* 0x000000ffffd37224 */ /* 0x002fe200078e0002 */
[----:B------:R-:W-:Y:S01]  /*97b0*/  MOV R216, R0 ;  /* 0x0000000000d87202 */ /* 0x000fe20000000f00 */
[----:B------:R-:W-:Y:S01]  /*97c0*/  FMUL.FTZ R0, R116, UR15 ;  /* 0x0000000f74007c20 */ /* 0x000fe20008410000 */
[----:B------:R-:W-:Y:S01]  /*97d0*/  FMNMX.FTZ R2, R223, R201, !PT ;  /* 0x000000c9df027209 */ /* 0x000fe20007810000 */
[----:B------:R-:W-:Y:S03]  /*97e0*/  FMUL.FTZ R112, R123, UR15 ;  /* 0x0000000f7b707c20 */ /* 0x000fe60008410000 */
[----:B------:R1:W-:Y:S01]  /*97f0*/  MUFU.TANH R23, R32 ;  /* 0x0000002000177308 */ /* 0x0003e20000002400 */
[----:B------:R-:W-:Y:S01]  /*9800*/  MOV R210, R3 ;  /* 0x0000000300d27202 */ /* 0x000fe20000000f00 */
[----:B------:R-:W-:Y:S01]  /*9810*/  FMUL.FTZ R77, R86, UR15 ;  /* 0x0000000f564d7c20 */ /* 0x000fe20008410000 */
[----:B------:R-:W-:Y:S01]  /*9820*/  FMNMX.FTZ R26, R221, R196, !PT ;  /* 0x000000c4dd1a7209 */ /* 0x000fe20007810000 */
[----:B------:R-:W-:Y:S01]  /*9830*/  FMUL.FTZ R59, R92, UR15 ;  /* 0x0000000f5c3b7c20 */ /* 0x000fe20008410000 */
[----:B------:R-:W-:Y:S01]  /*9840*/  FMNMX.FTZ R3, R239, R197, !PT ;  /* 0x000000c5ef037209 */ /* 0x000fe20007810000 */
[----:B------:R-:W-:Y:S01]  /*9850*/  FMUL.FTZ R92, R96, UR15 ;  /* 0x0000000f605c7c20 */ /* 0x000fe20008410000 */
[----:B------:R-:W-:Y:S03]  /*9860*/  FMNMX.FTZ R65, R237, R2, !PT ;  /* 0x00000002ed417209 */ /* 0x000fe60007810000 */
[----:B------:R-:W5:Y:S01]  /*9870*/  MUFU.TANH R11, R11 ;  /* 0x0000000b000b7308 */ /* 0x000f620000002400 */
[----:B------:R-:W-:Y:S01]  /*9880*/  FMNMX.FTZ R2, R241, R199, !PT ;  /* 0x000000c7f1027209 */ /* 0x000fe20007810000 */
[----:B------:R-:W-:Y:S01]  /*9890*/  FMUL.FTZ R96, R100, UR15 ;  /* 0x0000000f64607c20 */ /* 0x000fe20008410000 */
[----:B------:R-:W-:Y:S01]  /*98a0*/  FMUL.FTZ R123, R129, UR15 ;  /* 0x0000000f817b7c20 */ /* 0x000fe20008410000 */
[----:B------:R-:W-:Y:S01]  /*98b0*/  FMNMX.FTZ R26, R235, R26, !PT ;  /* 0x0000001aeb1a7209 */ /* 0x000fe20007810000 */
[----:B------:R-:W-:Y:S01]  /*98c0*/  FMUL.FTZ R29, R102, UR15 ;  /* 0x0000000f661d7c20 */ /* 0x000fe20008410000 */
[----:B------:R-:W-:Y:S01]  /*98d0*/  FMNMX.FTZ R3, R6, R3, !PT ;  /* 0x0000000306037209 */ /* 0x000fe20007810000 */
[----:B------:R-:W-:Y:S03]  /*98e0*/  FMUL.FTZ R102, R103, UR15 ;  /* 0x0000000f67667c20 */ /* 0x000fe60008410000 */
[----:B------:R3:W-:Y:S01]  /*98f0*/  MUFU.TANH R129, R0 ;  /* 0x0000000000817308 */ /* 0x0007e20000002400 */
[----:B------:R-:W-:Y:S01]  /*9900*/  FMNMX.FTZ R65, R222, R65, !PT ;  /* 0x00000041de417209 */ /* 0x000fe20007810000 */
[----:B-1----:R-:W-:Y:S01]  /*9910*/  FMUL.FTZ R32, R40, UR15 ;  /* 0x0000000f28207c20 */ /* 0x002fe20008410000 */
[----:B------:R-:W-:Y:S01]  /*9920*/  FMNMX.FTZ R67, R243, R2, !PT ;  /* 0x00000002f3437209 */ /* 0x000fe20007810000 */
[----:B------:R-:W-:Y:S01]  /*9930*/  FMUL.FTZ R40, R44, UR15 ;  /* 0x0000000f2c287c20 */ /* 0x000fe20008410000 */
[----:B------:R-:W-:Y:S01]  /*9940*/  FMNMX.FTZ R26, R15, R26, !PT ;  /* 0x0000001a0f1a7209 */ /* 0x000fe20007810000 */
[----:B------:R-:W-:Y:S01]  /*9950*/  FMUL.FTZ R44, R46, UR15 ;  /* 0x0000000f2e2c7c20 */ /* 0x000fe20008410000 */
[----:B------:R-:W-:Y:S03]  /*9960*/  FMNMX.FTZ R30, R14, R3, !PT ;  /* 0x000000030e1e7209 */ /* 0x000fe60007810000 */
[----:B------:R-:W1:Y:S01]  /*9970*/  MUFU.TANH R21, R21 ;  /* 0x0000001500157308 */ /* 0x000e620000002400 */
[----:B------:R-:W-:Y:S01]  /*9980*/  FMNMX.FTZ R65, R18, R65, !PT ;  /* 0x0000004112417209 */ /* 0x000fe20007810000 */
[----:B------:R-:W-:Y:S01]  /*9990*/  FMUL.FTZ R46, R47, UR15 ;  /* 0x0000000f2f2e7c20 */ /* 0x000fe20008410000 */
[----:B--2---:R-:W-:Y:S01]  /*99a0*/  FMNMX.FTZ R2, R10, R67, !PT ;  /* 0x000000430a027209 */ /* 0x004fe20007810000 */
[----:B------:R-:W-:Y:S01]  /*99b0*/  FMUL.FTZ R47, R79, UR15 ;  /* 0x0000000f4f2f7c20 */ /* 0x000fe20008410000 */
[----:B------:R-:W-:Y:S01]  /*99c0*/  FMNMX.FTZ R26, R17, R26, !PT ;  /* 0x0000001a111a7209 */ /* 0x000fe20007810000 */
[----:B------:R-:W-:Y:S01]  /*99d0*/  FMUL.FTZ R79, R87, UR15 ;  /* 0x0000000f574f7c20 */ /* 0x000fe20008410000 */
[----:B------:R-:W-:Y:S03]  /*99e0*/  FMNMX.FTZ R3, R7, R30, !PT ;  /* 0x0000001e07037209 */ /* 0x000fe60007810000 */
[----:B------:R2:W2:Y:S01]  /*99f0*/  MUFU.TANH R19, R34 ;  /* 0x0000002200137308 */ /* 0x0004a20000002400 */
[----:B---3--:R-:W-:Y:S01]  /*9a00*/  FMNMX.FTZ R0, R8, R65, !PT ;  /* 0x0000004108007209 */ /* 0x008fe20007810000 */
[----:B------:R-:W-:Y:S01]  /*9a10*/  FMUL.FTZ R86, R95, UR15 ;  /* 0x0000000f5f567c20 */ /* 0x000fe20008410000 */
[----:B----4-:R-:W-:Y:S01]  /*9a20*/  FMNMX.FTZ R2, R9, R2, !PT ;  /* 0x0000000209027209 */ /* 0x010fe20007810000 */
[----:B------:R-:W-:Y:S01]  /*9a30*/  FMUL.FTZ R28, R104, UR15 ;  /* 0x0000000f681c7c20 */ /* 0x000fe20008410000 */
[----:B-----5:R-:W-:Y:S01]  /*9a40*/  FMNMX.FTZ R26, R11, R26, !PT ;  /* 0x0000001a0b1a7209 */ /* 0x020fe20007810000 */
[----:B------:R-:W-:Y:S01]  /*9a50*/  FMUL.FTZ R25, R114, UR15 ;  /* 0x0000000f72197c20 */ /* 0x000fe20008410000 */
[----:B------:R-:W-:Y:S03]  /*9a60*/  FMNMX.FTZ R3, R226, R3, !PT ;  /* 0x00000003e2037209 */ /* 0x000fe60007810000 */
[----:B------:R3:W4:Y:S01]  /*9a70*/  MUFU.TANH R22, R33 ;  /* 0x0000002100167308 */ /* 0x0007220000002400 */
[----:B-1----:R-:W-:Y:S01]  /*9a80*/  FMNMX.FTZ R0, R21, R0, !PT ;  /* 0x0000000015007209 */ /* 0x002fe20007810000 */
[----:B------:R-:W-:Y:S01]  /*9a90*/  FMUL.FTZ R113, R113, UR15 ;  /* 0x0000000f71717c20 */ /* 0x000fe20008410000 */
[----:B------:R-:W-:Y:S01]  /*9aa0*/  FMNMX.FTZ R2, R227, R2, !PT ;  /* 0x00000002e3027209 */ /* 0x000fe20007810000 */
[----:B------:R-:W-:Y:S01]  /*9ab0*/  FMUL.FTZ R24, R115, UR15 ;  /* 0x0000000f73187c20 */ /* 0x000fe20008410000 */
[----:B------:R-:W-:Y:S01]  /*9ac0*/  FMNMX.FTZ R26, R13, R26, !PT ;  /* 0x0000001a0d1a7209 */ /* 0x000fe20007810000 */
[----:B------:R-:W-:Y:S01]  /*9ad0*/  FMUL.FTZ R114, R118, UR15 ;  /* 0x0000000f76727c20 */ /* 0x000fe20008410000 */
[----:B------:R-:W-:Y:S03]  /*9ae0*/  FMNMX.FTZ R3, R230, R3, !PT ;  /* 0x00000003e6037209 */ /* 0x000fe60007810000 */
[----:B------:R1:W-:Y:S01]  /*9af0*/  MUFU.TANH R12, R48 ;  /* 0x00000030000c7308 */ /* 0x0003e20000002400 */
[----:B--2---:R-:W-:Y:S01]  /*9b00*/  FMUL.FTZ R34, R41, UR15 ;  /* 0x0000000f29227c20 */ /* 0x004fe20008410000 */
[----:B------:R-:W-:Y:S01]  /*9b10*/  FMNMX.FTZ R65, R23, R0, !PT ;  /* 0x0000000017417209 */ /* 0x000fe20007810000 */
[----:B------:R-:W-:Y:S01]  /*9b20*/  FMUL.FTZ R41, R72, UR15 ;  /* 0x0000000f48297c20 */ /* 0x000fe20008410000 */
[----:B------:R-:W-:Y:S01]  /*9b30*/  FMNMX.FTZ R2, R229, R2, !PT ;  /* 0x00000002e5027209 */ /* 0x000fe20007810000 */
[----:B------:R-:W-:Y:S01]  /*9b40*/  FMUL.FTZ R72, R98, UR15 ;  /* 0x0000000f62487c20 */ /* 0x000fe20008410000 */
[----:B------:R-:W-:Y:S01]  /*9b50*/  FMNMX.FTZ R26, R19, R26, !PT ;  /* 0x0000001a131a7209 */ /* 0x000fe20007810000 */
[----:B------:R-:W-:Y:S03]  /*9b60*/  FMUL.FTZ R115, R117, UR15 ;  /* 0x0000000f75737c20 */ /* 0x000fe60008410000 */
[----:B------:R-:W2:Y:S01]  /*9b70*/  MUFU.TANH R213, R35 ;  /* 0x0000002300d57308 */ /* 0x000ea20000002400 */
[----:B------:R-:W-:Y:S01]  /*9b80*/  FMNMX.FTZ R3, R234, R3, !PT ;  /* 0x00000003ea037209 */ /* 0x000fe20007810000 */
[----:B---3--:R-:W-:Y:S01]  /*9b90*/  FMUL.FTZ R33, R60, UR15 ;  /* 0x0000000f3c217c20 */ /* 0x008fe20008410000 */
[----:B----4-:R-:W-:Y:S01]  /*9ba0*/  FMNMX.FTZ R0, R22, R65, !PT ;  /* 0x0000004116007209 */ /* 0x010fe20007810000 */
[----:B------:R-:W-:Y:S01]  /*9bb0*/  FMUL.FTZ R60, R63, UR15 ;  /* 0x0000000f3f3c7c20 */ /* 0x000fe20008410000 */
[----:B------:R-:W-:Y:S01]  /*9bc0*/  FMNMX.FTZ R2, R231, R2, !PT ;  /* 0x00000002e7027209 */ /* 0x000fe20007810000 */
[----:B------:R-:W-:Y:S01]  /*9bd0*/  FMUL.FTZ R63, R105, UR15 ;  /* 0x0000000f693f7c20 */ /* 0x000fe20008410000 */
[----:B------:R-:W-:Y:S03]  /*9be0*/  FMNMX.FTZ R3, R238, R3, !PT ;  /* 0x00000003ee037209 */ /* 0x000fe60007810000 */
[----:B------:R3:W4:Y:S01]  /*9bf0*/  MUFU.TANH R220, R69 ;  /* 0x0000004500dc7308 */ /* 0x0007220000002400 */
[----:B-1----:R-:W-:Y:S01]  /*9c00*/  FMUL.FTZ R48, R58, UR15 ;  /* 0x0000000f3a307c20 */ /* 0x002fe20008410000 */
[----:B------:R-:W-:Y:S01]  /*9c10*/  FMNMX.FTZ R65, R215, R0, !PT ;  /* 0x00000000d7417209 */ /* 0x000fe20007810000 */
[----:B------:R-:W-:Y:S01]  /*9c20*/  FMUL.FTZ R116, R120, UR15 ;  /* 0x0000000f78747c20 */ /* 0x000fe20008410000 */
[----:B------:R-:W-:Y:S01]  /*9c30*/  FMUL.FTZ R103, R124, UR15 ;  /* 0x0000000f7c677c20 */ /* 0x000fe20008410000 */
[----:B------:R-:W-:Y:S01]  /*9c40*/  FMUL.FTZ R31, R130, UR15 ;  /* 0x0000000f821f7c20 */ /* 0x000fe20008410000 */
[----:B------:R-:W-:Y:S01]  /*9c50*/  FMNMX.FTZ R65, R214, R65, !PT ;  /* 0x00000041d6417209 */ /* 0x000fe20007810000 */
[----:B------:R-:W-:Y:S03]  /*9c60*/  FMUL.FTZ R27, R131, UR15 ;  /* 0x0000000f831b7c20 */ /* 0x000fe60008410000 */
[----:B------:R-:W1:Y:S01]  /*9c70*/  MUFU.TANH R36, R36 ;  /* 0x0000002400247308 */ /* 0x000e620000002400 */
[----:B--2---:R-:W-:Y:S01]  /*9c80*/  FMNMX.FTZ R67, R213, R26, !PT ;  /* 0x0000001ad5437209 */ /* 0x004fe20007810000 */
[----:B------:R-:W-:Y:S01]  /*9c90*/  FMUL.FTZ R35, R61, UR15 ;  /* 0x0000000f3d237c20 */ /* 0x000fe20008410000 */
[----:B------:R-:W-:Y:S01]  /*9ca0*/  FMNMX.FTZ R65, R12, R65, !PT ;  /* 0x000000410c417209 */ /* 0x000fe20007810000 */
[----:B------:R-:W-:Y:S01]  /*9cb0*/  FMUL.FTZ R61, R93, UR15 ;  /* 0x0000000f5d3d7c20 */ /* 0x000fe20008410000 */
[----:B------:R-:W-:Y:S01]  /*9cc0*/  FMUL.FTZ R122, R122, UR15 ;  /* 0x0000000f7a7a7c20 */ /* 0x000fe20008410000 */
[----:B------:R-:W-:Y:S01]  /*9cd0*/  FMUL.FTZ R125, R125, UR15 ;  /* 0x0000000f7d7d7c20 */ /* 0x000fe20008410000 */
[----:B------:R-:W-:Y:S03]  /*9ce0*/  FMNMX.FTZ R65, R16, R65, !PT ;  /* 0x0000004110417209 */ /* 0x000fe60007810000 */
[----:B------:R-:W2:Y:S01]  /*9cf0*/  MUFU.TANH R242, R42 ;  /* 0x0000002a00f27308 */ /* 0x000ea20000002400 */
[----:B---3--:R-:W-:Y:S01]  /*9d00*/  FMNMX.FTZ R69, R233, R2, !PT ;  /* 0x00000002e9457209 */ /* 0x008fe20007810000 */
[----:B----4-:R-:W-:Y:S01]  /*9d10*/  IMAD.MOV.U32 R218, RZ, RZ, R220 ;  /* 0x000000ffffda7224 */ /* 0x010fe200078e00dc */
[----:B------:R-:W-:Y:S07]  /*9d20*/  ISETP.GT.AND P0, PT, R216, RZ, PT ;  /* 0x000000ffd800720c */ /* 0x000fee0003f04270 */
[----:B------:R3:W-:Y:S01]  /*9d30*/  MUFU.TANH R205, R54 ;  /* 0x0000003600cd7308 */ /* 0x0007e20000002400 */
[----:B-1----:R-:W-:Y:S09]  /*9d40*/  FMNMX.FTZ R0, R36, R67, !PT ;  /* 0x0000004324007209 */ /* 0x002ff20007810000 */
[----:B------:R-:W1:Y:S01]  /*9d50*/  MUFU.TANH R37, R37 ;  /* 0x0000002500257308 */ /* 0x000e620000002400 */
[----:B--2---:R-:W-:Y:S09]  /*9d60*/  FMNMX.FTZ R2, R242, R3, !PT ;  /* 0x00000003f2027209 */ /* 0x004ff20007810000 */
[----:B------:R-:W2:Y:S01]  /*9d70*/  MUFU.TANH R225, R43 ;  /* 0x0000002b00e17308 */ /* 0x000ea20000002400 */
[----:B---3--:R-:W-:Y:S01]  /*9d80*/  FMUL.FTZ R54, R62, UR15 ;  /* 0x0000000f3e367c20 */ /* 0x008fe20008410000 */
[----:B------:R-:W-:Y:S01]  /*9d90*/  FMUL.FTZ R62, R74, UR15 ;  /* 0x0000000f4a3e7c20 */ /* 0x000fe20008410000 */
[----:B------:R-:W-:Y:S07]  /*9da0*/  FMUL.FTZ R74, R99, UR15 ;  /* 0x0000000f634a7c20 */ /* 0x000fee0008410000 */
[----:B------:R-:W3:Y:S01]  /*9db0*/  MUFU.TANH R32, R32 ;  /* 0x0000002000207308 */ /* 0x000ee20000002400 */
[----:B-1----:R-:W-:Y:S09]  /*9dc0*/  FMNMX.FTZ R0, R37, R0, !PT ;  /* 0x0000000025007209 */ /* 0x002ff20007810000 */
[----:B------:R-:W1:Y:S01]  /*9dd0*/  MUFU.TANH R44, R44 ;  /* 0x0000002c002c7308 */ /* 0x000e620000002400 */
[----:B--2---:R-:W-:Y:S01]  /*9de0*/  FMNMX.FTZ R3, R225, R2, !PT ;  /* 0x00000002e1037209 */ /* 0x004fe20007810000 */
[----:B------:R-:W-:Y:S01]  /*9df0*/  FMUL.FTZ R43, R73, UR15 ;  /* 0x0000000f492b7c20 */ /* 0x000fe20008410000 */
[----:B------:R-:W-:Y:S01]  /*9e00*/  FMUL.FTZ R73, R82, UR15 ;  /* 0x0000000f52497c20 */ /* 0x000fe20008410000 */
[----:B------:R-:W-:Y:S06]  /*9e10*/  FMUL.FTZ R82, R91, UR15 ;  /* 0x0000000f5b527c20 */ /* 0x000fec0008410000 */
[----:B------:R-:W2:Y:S01]  /*9e20*/  MUFU.TANH R39, R39 ;  /* 0x0000002700277308 */ /* 0x000ea20000002400 */
[----:B---3--:R-:W-:Y:S09]  /*9e30*/  FMNMX.FTZ R69, R32, R69, !PT ;  /* 0x0000004520457209 */ /* 0x008ff20007810000 */
[----:B------:R-:W3:Y:S01]  /*9e40*/  MUFU.TANH R34, R34 ;  /* 0x0000002200227308 */ /* 0x000ee20000002400 */
[----:B-1----:R-:W-:Y:S09]  /*9e50*/  FMNMX.FTZ R3, R44, R3, !PT ;  /* 0x000000032c037209 */ /* 0x002ff20007810000 */
[----:B------:R-:W1:Y:S01]  /*9e60*/  MUFU.TANH R46, R46 ;  /* 0x0000002e002e7308 */ /* 0x000e620000002400 */
[----:B--2---:R-:W-:Y:S09]  /*9e70*/  FMNMX.FTZ R67, R39, R0, !PT ;  /* 0x0000000027437209 */ /* 0x004ff20007810000 */
[----:B------:R-:W2:Y:S01]  /*9e80*/  MUFU.TANH R38, R38 ;  /* 0x0000002600267308 */ /* 0x000ea20000002400 */
[----:B---3--:R-:W-:Y:S09]  /*9e90*/  FMNMX.FTZ R69, R34, R69, !PT ;  /* 0x0000004522457209 */ /* 0x008ff20007810000 */
[----:B------:R-:W3:Y:S01]  /*9ea0*/  MUFU.TANH R236, R52 ;  /* 0x0000003400ec7308 */ /* 0x000ee20000002400 */
[----:B-1----:R-:W-:Y:S09]  /*9eb0*/  FMNMX.FTZ R3, R46, R3, !PT ;  /* 0x000000032e037209 */ /* 0x002ff20007810000 */
[----:B------:R1:W-:Y:S01]  /*9ec0*/  MUFU.TANH R228, R64 ;  /* 0x0000004000e47308 */ /* 0x0003e20000002400 */
[----:B--2---:R-:W-:Y:S04]  /*9ed0*/  FMNMX.FTZ R0, R38, R67, !PT ;  /* 0x0000004326007209 */ /* 0x004fe80007810000 */
[----:B------:R-:W-:Y:S05]  /*9ee0*/  FMNMX.FTZ R0, R205, R0, !PT ;  /* 0x00000000cd007209 */ /* 0x000fea0007810000 */
[----:B------:R-:W2:Y:S01]  /*9ef0*/  MUFU.TANH R40, R40 ;  /* 0x0000002800287308 */ /* 0x000ea20000002400 */
[----:B---3--:R-:W-:Y:S01]  /*9f00*/  FMNMX.FTZ R65, R236, R65, !PT ;  /* 0x00000041ec417209 */ /* 0x008fe20007810000 */
[----:B------:R-:W-:Y:S01]  /*9f10*/  FMUL.FTZ R52, R127, UR15 ;  /* 0x0000000f7f347c20 */ /* 0x000fe20008410000 */
[----:B------:R-:W-:Y:S07]  /*9f20*/  FMUL.FTZ R127, R128, UR15 ;  /* 0x0000000f807f7c20 */ /* 0x000fee0008410000 */
[----:B------:R-:W3:Y:S01]  /*9f30*/  MUFU.TANH R48, R48 ;  /* 0x0000003000307308 */ /* 0x000ee20000002400 */
[----:B-1----:R-:W-:Y:S01]  /*9f40*/  FMUL.FTZ R64, R75, UR15 ;  /* 0x0000000f4b407c20 */ /* 0x002fe20008410000 */
[----:B------:R-:W-:Y:S01]  /*9f50*/  FMUL.FTZ R75, R83, UR15 ;  /* 0x0000000f534b7c20 */ /* 0x000fe20008410000 */
[----:B------:R-:W-:Y:S07]  /*9f60*/  FMUL.FTZ R83, R109, UR15 ;  /* 0x0000000f6d537c20 */ /* 0x000fee0008410000 */
[----:B------:R1:W4:Y:S01]  /*9f70*/  MUFU.TANH R42, R45 ;  /* 0x0000002d002a7308 */ /* 0x0003220000002400 */
[----:B--2---:R-:W-:Y:S09]  /*9f80*/  FMNMX.FTZ R69, R40, R69, !PT ;  /* 0x0000004528457209 */ /* 0x004ff20007810000 */
[----:B------:R-:W2:Y:S01]  /*9f90*/  MUFU.TANH R20, R53 ;  /* 0x0000003500147308 */ /* 0x000ea20000002400 */
[----:B---3--:R-:W-:Y:S09]  /*9fa0*/  FMNMX.FTZ R3, R48, R3, !PT ;  /* 0x0000000330037209 */ /* 0x008ff20007810000 */
[----:B------:R-:W3:Y:S01]  /*9fb0*/  MUFU.TANH R207, R55 ;  /* 0x0000003700cf7308 */ /* 0x000ee20000002400 */
[----:B-1----:R-:W-:Y:S01]  /*9fc0*/  FMUL.FTZ R45, R78, UR15 ;  /* 0x0000000f4e2d7c20 */ /* 0x002fe20008410000 */
[----:B------:R-:W-:Y:S01]  /*9fd0*/  FMUL.FTZ R78, R81, UR15 ;  /* 0x0000000f514e7c20 */ /* 0x000fe20008410000 */
[----:B----4-:R-:W-:Y:S01]  /*9fe0*/  FMNMX.FTZ R69, R42, R69, !PT ;  /* 0x000000452a457209 */ /* 0x010fe20007810000 */
[----:B------:R-:W-:Y:S01]  /*9ff0*/  FMUL.FTZ R81, R108, UR15 ;  /* 0x0000000f6c517c20 */ /* 0x000fe20008410000 */
[----:B------:R-:W-:Y:S01]  /*a000*/  FMUL.FTZ R108, R111, UR15 ;  /* 0x0000000f6f6c7c20 */ /* 0x000fe20008410000 */
[----:B------:R-:W-:Y:S04]  /*a010*/  FMUL.FTZ R111, R121, UR15 ;  /* 0x0000000f796f7c20 */ /* 0x000fe80008410000 */
[----:B------:R-:W1:Y:S01]  /*a020*/  MUFU.TANH R50, R50 ;  /* 0x0000003200327308 */ /* 0x000e620000002400 */
[----:B--2---:R-:W-:Y:S01]  /*a030*/  FMNMX.FTZ R65, R20, R65, !PT ;  /* 0x0000004114417209 */ /* 0x004fe20007810000 */
[----:B------:R-:W-:Y:S03]  /*a040*/  FMUL.FTZ R53, R126, UR15 ;  /* 0x0000000f7e357c20 */ /* 0x000fe60008410000 */
[----:B------:R-:W-:Y:S05]  /*a050*/  FMNMX.FTZ R65, R228, R65, !PT ;  /* 0x00000041e4417209 */ /* 0x000fea0007810000 */
[----:B------:R-:W2:Y:S01]  /*a060*/  MUFU.TANH R56, R56 ;  /* 0x0000003800387308 */ /* 0x000ea20000002400 */
[----:B---3--:R-:W-:Y:S01]  /*a070*/  FMNMX.FTZ R67, R207, R0, !PT ;  /* 0x00000000cf437209 */ /* 0x008fe20007810000 */
[----:B------:R-:W-:Y:S01]  /*a080*/  FMUL.FTZ R55, R88, UR15 ;  /* 0x0000000f58377c20 */ /* 0x000fe20008410000 */
[----:B------:R-:W-:Y:S01]  /*a090*/  FMNMX.FTZ R65, R232, R65, !PT ;  /* 0x00000041e8417209 */ /* 0x000fe20007810000 */
[----:B------:R-:W-:Y:S01]  /*a0a0*/  FMUL.FTZ R88, R106, UR15 ;  /* 0x0000000f6a587c20 */ /* 0x000fe20008410000 */
[----:B------:R-:W-:Y:S01]  /*a0b0*/  FMUL.FTZ R106, R110, UR15 ;  /* 0x0000000f6e6a7c20 */ /* 0x000fe20008410000 */
[----:B------:R-:W-:Y:S04]  /*a0c0*/  FMUL.FTZ R110, R119, UR15 ;  /* 0x0000000f776e7c20 */ /* 0x000fe80008410000 */
[----:B------:R-:W3:Y:S01]  /*a0d0*/  MUFU.TANH R54, R54 ;  /* 0x0000003600367308 */ /* 0x000ee20000002400 */
[----:B-1----:R-:W-:Y:S09]  /*a0e0*/  FMNMX.FTZ R3, R50, R3, !PT ;  /* 0x0000000332037209 */ /* 0x002ff20007810000 */
[----:B------:R-:W1:Y:S01]  /*a0f0*/  MUFU.TANH R206, R66 ;  /* 0x0000004200ce7308 */ /* 0x000e620000002400 */
[----:B--2---:R-:W-:Y:S09]  /*a100*/  FMNMX.FTZ R69, R56, R69, !PT ;  /* 0x0000004538457209 */ /* 0x004ff20007810000 */
[----:B------:R-:W2:Y:S01]  /*a110*/  MUFU.TANH R58, R57 ;  /* 0x00000039003a7308 */ /* 0x000ea20000002400 */
[----:B---3--:R-:W-:Y:S09]  /*a120*/  FMNMX.FTZ R3, R54, R3, !PT ;  /* 0x0000000336037209 */ /* 0x008ff20007810000 */
[----:B------:R-:W3:Y:S01]  /*a130*/  MUFU.TANH R60, R60 ;  /* 0x0000003c003c7308 */ /* 0x000ee20000002400 */
[----:B-1----:R-:W-:Y:S04]  /*a140*/  FMNMX.FTZ R67, R206, R67, !PT ;  /* 0x00000043ce437209 */ /* 0x002fe80007810000 */
[----:B------:R-:W-:Y:S05]  /*a150*/  FMNMX.FTZ R67, R224, R67, !PT ;  /* 0x00000043e0437209 */ /* 0x000fea0007810000 */
[----:B------:R-:W1:Y:S01]  /*a160*/  MUFU.TANH R212, R68 ;  /* 0x0000004400d47308 */ /* 0x000e620000002400 */
[----:B--2---:R-:W-:Y:S01]  /*a170*/  FMNMX.FTZ R2, R58, R69, !PT ;  /* 0x000000453a027209 */ /* 0x004fe20007810000 */
[----:B------:R-:W-:Y:S01]  /*a180*/  FMUL.FTZ R57, R89, UR15 ;  /* 0x0000000f59397c20 */ /* 0x000fe20008410000 */
[----:B------:R-:W-:Y:S01]  /*a190*/  FMNMX.FTZ R67, R210, R67, !PT ;  /* 0x00000043d2437209 */ /* 0x000fe20007810000 */
[----:B------:R-:W-:Y:S06]  /*a1a0*/  FMUL.FTZ R89, R97, UR15 ;  /* 0x0000000f61597c20 */ /* 0x000fec0008410000 */
[----:B------:R-:W2:Y:S01]  /*a1b0*/  MUFU.TANH R33, R33 ;  /* 0x0000002100217308 */ /* 0x000ea20000002400 */
[----:B---3--:R-:W-:Y:S09]  /*a1c0*/  FMNMX.FTZ R3, R60, R3, !PT ;  /* 0x000000033c037209 */ /* 0x008ff20007810000 */
[----:B------:R-:W3:Y:S01]  /*a1d0*/  MUFU.TANH R62, R62 ;  /* 0x0000003e003e7308 */ /* 0x000ee20000002400 */
[----:B-1----:R-:W-:Y:S04]  /*a1e0*/  FMNMX.FTZ R65, R212, R65, !PT ;  /* 0x00000041d4417209 */ /* 0x002fe80007810000 */
[----:B------:R-:W-:Y:S05]  /*a1f0*/  FMNMX.FTZ R65, R218, R65, !PT ;  /* 0x00000041da417209 */ /* 0x000fea0007810000 */
[----:B------:R-:W1:Y:S01]  /*a200*/  MUFU.TANH R35, R35 ;  /* 0x0000002300237308 */ /* 0x000e620000002400 */
[----:B--2---:R-:W-:Y:S09]  /*a210*/  FMNMX.FTZ R2, R33, R2, !PT ;  /* 0x0000000221027209 */ /* 0x004ff20007810000 */
        /* <DEDUP_REMOVED lines=17> */
[----:B--2---:R-:W-:Y:S01]  /*a330*/  MOV R219, R240 ;  /* 0x000000f000db7202 */ /* 0x004fe20000000f00 */
[----:B------:R-:W-:Y:S03]  /*a340*/  FMUL.FTZ R84, R94, UR15 ;  /* 0x0000000f5e547c20 */ /* 0x000fe60008410000 */
[----:B------:R-:W-:Y:S05]  /*a350*/  FMNMX.FTZ R3, R219, R3, !PT ;  /* 0x00000003db037209 */ /* 0x000fea0007810000 */
[----:B------:R-:W2:Y:S01]  /*a360*/  MUFU.TANH R4, R85 ;  /* 0x0000005500047308 */ /* 0x000ea20000002400 */
[----:B---3--:R-:W-:Y:S09]  /*a370*/  FMNMX.FTZ R2, R43, R2, !PT ;  /* 0x000000022b027209 */ /* 0x008ff20007810000 */
[----:B------:R-:W3:Y:S01]  /*a380*/  MUFU.TANH R49, R49 ;  /* 0x0000003100317308 */ /* 0x000ee20000002400 */
[----:B-1----:R-:W-:Y:S09]  /*a390*/  FMNMX.FTZ R0, R75, R0, !PT ;  /* 0x000000004b007209 */ /* 0x002ff20007810000 */
[----:B------:R-:W1:Y:S01]  /*a3a0*/  MUFU.TANH R77, R77 ;  /* 0x0000004d004d7308 */ /* 0x000e620000002400 */
[----:B--2---:R-:W-:Y:S05]  /*a3b0*/  IMAD.MOV.U32 R208, RZ, RZ, R4 ;  /* 0x000000ffffd07224 */ /* 0x004fea00078e0004 */
[----:B------:R-:W-:Y:S04]  /*a3c0*/  FMNMX.FTZ R3, R208, R3, !PT ;  /* 0x00000003d0037209 */ /* 0x000fe80007810000 */
        /* <DEDUP_REMOVED lines=50> */
[----:B---3--:R-:W-:Y:S04]  /*a6f0*/  FMNMX.FTZ R26, R113, R26, !PT ;  /* 0x0000001a711a7209 */ /* 0x008fe80007810000 */
[----:B------:R-:W-:Y:S05]  /*a700*/  FMNMX.FTZ R26, R129, R26, !PT ;  /* 0x0000001a811a7209 */ /* 0x000fea0007810000 */
        /* <DEDUP_REMOVED lines=22> */
[----:B------:R-:W-:Y:S01]  /*a870*/  MUFU.TANH R111, R111 ;  /* 0x0000006f006f7308 */ /* 0x000fe20000002400 */
[----:B---3--:R-:W-:Y:S09]  /*a880*/  FMNMX.FTZ R67, R108, R67, !PT ;  /* 0x000000436c437209 */ /* 0x008ff20007810000 */
[----:B------:R-:W-:Y:S01]  /*a890*/  MUFU.TANH R126, R122 ;  /* 0x0000007a007e7308 */ /* 0x000fe20000002400 */
[----:B-1----:R-:W-:Y:S09]  /*a8a0*/  FMNMX.FTZ R0, R116, R3, !PT ;  /* 0x0000000374007209 */ /* 0x002ff20007810000 */
[----:B------:R-:W-:Y:S10]  /*a8b0*/  MUFU.TANH R112, R112 ;  /* 0x0000007000707308 */ /* 0x000ff40000002400 */
[----:B------:R-:W-:Y:S10]  /*a8c0*/  MUFU.TANH R103, R103 ;  /* 0x0000006700677308 */ /* 0x000ff40000002400 */
[----:B------:R-:W-:Y:S10]  /*a8d0*/  MUFU.TANH R30, R125 ;  /* 0x0000007d001e7308 */ /* 0x000ff40000002400 */
[----:B------:R-:W-:Y:S10]  /*a8e0*/  MUFU.TANH R53, R53 ;  /* 0x0000003500357308 */ /* 0x000ff40000002400 */
[----:B------:R-:W-:Y:S10]  /*a8f0*/  MUFU.TANH R52, R52 ;  /* 0x0000003400347308 */ /* 0x000ff40000002400 */
[----:B------:R-:W1:Y:S10]  /*a900*/  MUFU.TANH R31, R31 ;  /* 0x0000001f001f7308 */ /* 0x000e740000002400 */
[----:B------:R-:W2:Y:S10]  /*a910*/  MUFU.TANH R123, R123 ;  /* 0x0000007b007b7308 */ /* 0x000eb40000002400 */
[----:B------:R-:W3:Y:S01]  /*a920*/  MUFU.TANH R27, R27 ;  /* 0x0000001b001b7308 */ /* 0x000ee20000002400 */
[----:B-1----:R-:W-:Y:S02]  /*a930*/  FMNMX.FTZ R2, R31, R2, !PT ;  /* 0x000000021f027209 */ /* 0x002fe40007810000 */
[----:B--2---:R-:W-:Y:S01]  /*a940*/  FMNMX.FTZ R26, R123, R26, !PT ;  /* 0x0000001a7b1a7209 */ /* 0x004fe20007810000 */
[----:B------:R-:W-:Y:S06]  /*a950*/  @P0 BRA `(.L_x_68) ;  /* 0xffffffd400e80947 */ /* 0x000fec000383ffff */
.L_x_67:
[----:B------:R-:W-:Y:S01]  /*a960*/  FMNMX.FTZ R0, R111, R0, !PT ;  /* 0x000000006f007209 */ /* 0x000fe20007810000 */
[----:B-1----:R-:W-:Y:S01]  /*a970*/  SHFL.BFLY PT, R69, R26, 0x2, 0x1f ;  /* 0x0c401f001a457f89 */ /* 0x002fe200000e0000 */
[----:B------:R-:W-:Y:S02]  /*a980*/  FMNMX.FTZ R67, R126, R67, !PT ;  /* 0x000000437e437209 */ /* 0x000fe40007810000 */
[----:B------:R-:W-:Y:S02]  /*a990*/  FMNMX.FTZ R5, R103, R0, !PT ;  /* 0x0000000067057209 */ /* 0x000fe40007810000 */
[----:B------:R-:W-:Y:S02]  /*a9a0*/  FMNMX.FTZ R0, R112, R67, !PT ;  /* 0x0000004370007209 */ /* 0x000fe40007810000 */
[----:B---3--:R-:W-:Y:S02]  /*a9b0*/  FMNMX.FTZ R65, R27, R2, !PT ;  /* 0x000000021b417209 */ /* 0x008fe40007810000 */
[----:B------:R-:W-:Y:S02]  /*a9c0*/  FMNMX.FTZ R2, R30, R5, !PT ;  /* 0x000000051e027209 */ /* 0x000fe40007810000 */
[----:B------:R-:W-:Y:S01]  /*a9d0*/  FMNMX.FTZ R5, R53, R0, !PT ;  /* 0x0000000035057209 */ /* 0x000fe20007810000 */
[----:B------:R-:W-:Y:S01]  /*a9e0*/  SHFL.BFLY PT, R4, R65, 0x2, 0x1f ;  /* 0x0c401f0041047f89 */ /* 0x000fe200000e0000 */
[----:B------:R-:W-:Y:S02]  /*a9f0*/  MOV R118, R210 ;  /* 0x000000d200767202 */ /* 0x000fe40000000f00 */
[----:B------:R-:W-:Y:S05]  /*aa00*/  FMNMX.FTZ R3, R52, R5, !PT ;  /* 0x0000000534037209 */ /* 0x000fea0007810000 */
[----:B------:R-:W-:Y:S08]  /*aa10*/  SHFL.BFLY PT, R71, R2, 0x2, 0x1f ;  /* 0x0c401f0002477f89 */ /* 0x000ff000000e0000 */
[----:B------:R-:W1:Y:S02]  /*aa20*/  SHFL.BFLY PT, R0, R3, 0x2, 0x1f ;  /* 0x0c401f0003007f89 */ /* 0x000e6400000e0000 */
[----:B-1----:R-:W-:Y:S02]  /*aa30*/  FMNMX.FTZ R5, R3, R0, !PT ;  /* 0x0000000003057209 */ /* 0x002fe40007810000 */
[----:B------:R-:W-:Y:S02]  /*aa40*/  FMNMX.FTZ R69, R26, R69, !PT ;  /* 0x000000451a457209 */ /* 0x000fe40007810000 */
[----:B------:R-:W-:Y:S02]  /*aa50*/  FMNMX.FTZ R67, R65, R4, !PT ;  /* 0x0000000441437209 */ /* 0x000fe40007810000 */
[----:B------:R-:W1:Y:S01]  /*aa60*/  SHFL.BFLY PT, R0, R5, 0x1, 0x1f ;  /* 0x0c201f0005007f89 */ /* 0x000e6200000e0000 */
[----:B------:R-:W-:Y:S07]  /*aa70*/  FMNMX.FTZ R65, R2, R71, !PT ;  /* 0x0000004702417209 */ /* 0x000fee0007810000 */
[----:B------:R-:W2:Y:S08]  /*aa80*/  SHFL.BFLY PT, R68, R69, 0x1, 0x1f ;  /* 0x0c201f0045447f89 */ /* 0x000eb000000e0000 */
[----:B------:R-:W3:Y:S08]  /*aa90*/  SHFL.BFLY PT, R4, R67, 0x1, 0x1f ;  /* 0x0c201f0043047f89 */ /* 0x000ef000000e0000 */
[----:B------:R-:W4:Y:S01]  /*aaa0*/  SHFL.BFLY PT, R26, R65, 0x1, 0x1f ;  /* 0x0c201f00411a7f89 */ /* 0x000f2200000e0000 */
[----:B-1----:R-:W-:Y:S02]  /*aab0*/  FMNMX.FTZ R0, R5, R0, !PT ;  /* 0x0000000005007209 */ /* 0x002fe40007810000 */
[----:B--2---:R-:W-:Y:S03]  /*aac0*/  FMNMX.FTZ R68, R69, R68, !PT ;  /* 0x0000004445447209 */ /* 0x004fe60007810000 */
[----:B------:R-:W-:Y:S01]  /*aad0*/  FMUL.FTZ R105, R0, UR4 ;  /* 0x0000000400697c20 */ /* 0x000fe20008410000 */
[C---:B------:R-:W-:Y:S01]  /*aae0*/  FSETP.NEU.FTZ.AND P1, PT, R68.reuse, -INF , PT ;  /* 0xff8000004400780b */ /* 0x040fe20003f3d000 */
[C---:B------:R-:W-:Y:S01]  /*aaf0*/  FMUL.FTZ R104, R68.reuse, UR4 ;  /* 0x0000000444687c20 */ /* 0x040fe20008410000 */
[----:B---3--:R-:W-:Y:S01]  /*ab00*/  FMNMX.FTZ R3, R67, R4, !PT ;  /* 0x0000000443037209 */ /* 0x008fe20007810000 */
[----:B------:R-:W-:Y:S03]  /*ab10*/  FADD.FTZ R2, -R68, R201 ;  /* 0x000000c944027221 */ /* 0x000fe60000010100 */
[----:B------:R-:W-:Y:S01]  /*ab20*/  FSEL R104, R104, RZ, P1 ;  /* 0x000000ff68687208 */ /* 0x000fe20000800000 */
[C---:B------:R-:W-:Y:S01]  /*ab30*/  FMUL.FTZ R100, R3.reuse, UR4 ;  /* 0x0000000403647c20 */ /* 0x040fe20008410000 */
[----:B------:R-:W-:Y:S01]  /*ab40*/  FMUL.FTZ R66, R2, UR4 ;  /* 0x0000000402427c20 */ /* 0x000fe20008410000 */
[C---:B------:R-:W-:Y:S01]  /*ab50*/  FSETP.NEU.FTZ.AND P1, PT, R3.reuse, -INF , PT ;  /* 0xff8000000300780b */ /* 0x040fe20003f3d000 */
[----:B------:R-:W-:Y:S01]  /*ab60*/  FADD.FTZ R4, -R3, R196 ;  /* 0x000000c403047221 */ /* 0x000fe20000010100 */
[--C-:B------:R-:W-:Y:S01]  /*ab70*/  FFMA.FTZ R5, R21, UR4, -R104.reuse ;  /* 0x0000000415057c23 */ /* 0x100fe20008010868 */
[--C-:B------:R-:W-:Y:S01]  /*ab80*/  FFMA.FTZ R119, R23, UR4, -R104.reuse ;  /* 0x0000000417777c23 */ /* 0x100fe20008010868 */
[--C-:B------:R-:W-:Y:S01]  /*ab90*/  FFMA.FTZ R91, R22, UR4, -R104.reuse ;  /* 0x00000004165b7c23 */ /* 0x100fe20008010868 */
[----:B------:R-:W-:Y:S01]  /*aba0*/  MUFU.EX2 R66, R66 ;  /* 0x0000004200427308 */ /* 0x000fe20000000800 */
[--C-:B------:R-:W-:Y:S01]  /*abb0*/  FFMA.FTZ R130, R20, UR4, -R104.reuse ;  /* 0x0000000414827c23 */ /* 0x100fe20008010868 */
[----:B----4-:R-:W-:Y:S01]  /*abc0*/  FMNMX.FTZ R2, R65, R26, !PT ;  /* 0x0000001a41027209 */ /* 0x010fe20007810000 */
[----:B------:R-:W1:Y:S01]  /*abd0*/  LDSM.16.MT88.4 R20, [R252+0x8000] ;  /* 0x00800000fc14783b */ /* 0x000e620000004200 */
[----:B------:R-:W-:Y:S01]  /*abe0*/  FSEL R100, R100, RZ, P1 ;  /* 0x000000ff64647208 */ /* 0x000fe20000800000 */
[----:B------:R-:W-:Y:S01]  /*abf0*/  FMUL.FTZ R71, R4, UR4 ;  /* 0x0000000404477c20 */ /* 0x000fe20008410000 */
[C---:B------:R-:W-:Y:S01]  /*ac00*/  FSETP.NEU.FTZ.AND P2, PT, R2.reuse, -INF , PT ;  /* 0xff8000000200780b */ /* 0x040fe20003f5d000 */
[C---:B------:R-:W-:Y:S03]  /*ac10*/  FMUL.FTZ R101, R2.reuse, UR4 ;  /* 0x0000000402657c20 */ /* 0x040fe60008410000 */
[----:B------:R-:W-:Y:S01]  /*ac20*/  MUFU.EX2 R130, R130 ;  /* 0x0000008200827308 */ /* 0x000fe20000000800 */
[----:B------:R-:W-:Y:S01]  /*ac30*/  FADD.FTZ R4, -R2, R199 ;  /* 0x000000c702047221 */ /* 0x000fe20000010100 */
[----:B------:R-:W-:Y:S01]  /*ac40*/  FSETP.NEU.FTZ.AND P1, PT, R0, -INF , PT ;  /* 0xff8000000000780b */ /* 0x000fe20003f3d000 */
[----:B------:R-:W-:Y:S01]  /*ac50*/  FFMA.FTZ R67, R223, UR4, -R104 ;  /* 0x00000004df437c23 */ /* 0x000fe20008010868 */
[----:B------:R-:W-:Y:S01]  /*ac60*/  FFMA.FTZ R240, R221, UR4, -R100 ;  /* 0x00000004ddf07c23 */ /* 0x000fe20008010864 */
[----:B------:R-:W-:Y:S01]  /*ac70*/  FFMA.FTZ R98, R237, UR4, -R104 ;  /* 0x00000004ed627c23 */ /* 0x000fe20008010868 */
[----:B------:R-:W-:Y:S01]  /*ac80*/  FFMA.FTZ R97, R235, UR4, -R100 ;  /* 0x00000004eb617c23 */ /* 0x000fe20008010864 */
[--C-:B------:R-:W-:Y:S03]  /*ac90*/  FFMA.FTZ R221, R18, UR4, -R104.reuse ;  /* 0x0000000412dd7c23 */ /* 0x100fe60008010868 */
[----:B------:R-:W-:Y:S01]  /*aca0*/  MUFU.EX2 R71, R71 ;  /* 0x0000004700477308 */ /* 0x000fe20000000800 */
[----:B------:R-:W-:Y:S01]  /*acb0*/  FFMA.FTZ R222, R222, UR4, -R104 ;  /* 0x00000004dede7c23 */ /* 0x000fe20008010868 */
[--C-:B------:R-:W-:Y:S01]  /*acc0*/  FFMA.FTZ R223, R15, UR4, -R100.reuse ;  /* 0x000000040fdf7c23 */ /* 0x100fe20008010864 */
[----:B------:R-:W-:Y:S01]  /*acd0*/  FFMA.FTZ R220, R17, UR4, -R100 ;  /* 0x0000000411dc7c23 */ /* 0x000fe20008010864 */
[----:B------:R-:W-:Y:S01]  /*ace0*/  FSEL R101, R101, RZ, P2 ;  /* 0x000000ff65657208 */ /* 0x000fe20001000000 */
[----:B------:R-:W-:Y:S01]  /*acf0*/  FMUL.FTZ R70, R4, UR4 ;  /* 0x0000000404467c20 */ /* 0x000fe20008410000 */
[----:B------:R-:W-:Y:S01]  /*ad00*/  FSEL R105, R105, RZ, P1 ;  /* 0x000000ff69697208 */ /* 0x000fe20000800000 */
[----:B------:R-:W-:Y:S03]  /*ad10*/  FADD.FTZ R4, -R0, R197 ;  /* 0x000000c500047221 */ /* 0x000fe60000010100 */
[----:B------:R-:W-:Y:S01]  /*ad20*/  MUFU.EX2 R67, R67 ;  /* 0x0000004300437308 */ /* 0x000fe20000000800 */
[--C-:B------:R-:W-:Y:S01]  /*ad30*/  FFMA.FTZ R87, R215, UR4, -R104.reuse ;  /* 0x00000004d7577c23 */ /* 0x100fe20008010868 */
[--C-:B------:R-:W-:Y:S01]  /*ad40*/  FFMA.FTZ R85, R214, UR4, -R104.reuse ;  /* 0x00000004d6557c23 */ /* 0x100fe20008010868 */
[--C-:B------:R-:W-:Y:S01]  /*ad50*/  FFMA.FTZ R94, R218, UR4, -R104.reuse ;  /* 0x00000004da5e7c23 */ /* 0x100fe20008010868 */
[--C-:B------:R-:W-:Y:S01]  /*ad60*/  FFMA.FTZ R99, R208, UR4, -R104.reuse ;  /* 0x00000004d0637c23 */ /* 0x100fe20008010868 */
[--C-:B------:R-:W-:Y:S01]  /*ad70*/  FFMA.FTZ R217, R211, UR4, -R104.reuse ;  /* 0x00000004d3d97c23 */ /* 0x100fe20008010868 */
[----:B------:R-:W-:Y:S01]  /*ad80*/  FFMA.FTZ R95, R212, UR4, -R104 ;  /* 0x00000004d45f7c23 */ /* 0x000fe20008010868 */
[----:B------:R-:W-:Y:S03]  /*ad90*/  FFMA.FTZ R131, R37, UR4, -R100 ;  /* 0x0000000425837c23 */ /* 0x000fe60008010864 */
[----:B------:R-:W2:Y:S01]  /*ada0*/  MUFU.EX2 R98, R98 ;  /* 0x0000006200627308 */ /* 0x000ea20000000800 */
[--C-:B------:R-:W-:Y:S01]  /*adb0*/  FFMA.FTZ R93, R241, UR4, -R101.reuse ;  /* 0x00000004f15d7c23 */ /* 0x100fe20008010865 */
[--C-:B------:R-:W-:Y:S01]  /*adc0*/  FFMA.FTZ R241, R58, UR4, -R101.reuse ;  /* 0x000000043af17c23 */ /* 0x100fe20008010865 */
[--C-:B------:R-:W-:Y:S01]  /*add0*/  FFMA.FTZ R209, R243, UR4, -R101.reuse ;  /* 0x00000004f3d17c23 */ /* 0x100fe20008010865 */
[----:B------:R-:W-:Y:S01]  /*ade0*/  FFMA.FTZ R243, R56, UR4, -R101 ;  /* 0x0000000438f37c23 */ /* 0x000fe20008010865 */
[----:B------:R-:W-:Y:S01]  /*adf0*/  FFMA.FTZ R239, R239, UR4, -R105 ;  /* 0x00000004efef7c23 */ /* 0x000fe20008010869 */
[----:B------:R-:W-:Y:S01]  /*ae00*/  FFMA.FTZ R65, R16, UR4, -R104 ;  /* 0x0000000410417c23 */ /* 0x000fe20008010868 */
[----:B------:R-:W-:Y:S03]  /*ae10*/  FFMA.FTZ R16, R36, UR4, -R100 ;  /* 0x0000000424107c23 */ /* 0x000fe60008010864 */
[----:B------:R-:W-:Y:S01]  /*ae20*/  MUFU.EX2 R240, R240 ;  /* 0x000000f000f07308 */ /* 0x000fe20000000800 */
[----:B------:R-:W-:Y:S01]  /*ae30*/  FFMA.FTZ R196, R89, UR4, -R104 ;  /* 0x0000000459c47c23 */ /* 0x000fe20008010868 */
[----:B------:R-:W-:Y:S01]  /*ae40*/  FFMA.FTZ R89, R39, UR4, -R100 ;  /* 0x0000000427597c23 */ /* 0x000fe20008010864 */
[----:B------:R-:W-:Y:S01]  /*ae50*/  FFMA.FTZ R210, R113, UR4, -R104 ;  /* 0x0000000471d27c23 */ /* 0x000fe20008010868 */
[----:B------:R-:W-:Y:S01]  /*ae60*/  FFMA.FTZ R113, R38, UR4, -R100 ;  /* 0x0000000426717c23 */ /* 0x000fe20008010864 */
[--C-:B------:R-:W-:Y:S01]  /*ae70*/  FFMA.FTZ R117, R8, UR4, -R104.reuse ;  /* 0x0000000408757c23 */ /* 0x100fe20008010868 */
[----:B------:R-:W3:Y:S01]  /*ae80*/  LDSM.16.MT88.4 R36, [R250+0x8000] ;  /* 0x00800000fa24783b */ /* 0x000ee20000004200 */
[----:B------:R-:W-:Y:S03]  /*ae90*/  FFMA.FTZ R121, R232, UR4, -R104 ;  /* 0x00000004e8797c23 */ /* 0x000fe60008010868 */
[----:B------:R-:W-:Y:S01]  /*aea0*/  MUFU.EX2 R97, R97 ;  /* 0x0000006100617308 */ /* 0x000fe20000000800 */
[----:B------:R-:W-:Y:S01]  /*aeb0*/  FFMA.FTZ R232, R207, UR4, -R100 ;  /* 0x00000004cfe87c23 */ /* 0x000fe20008010864 */
[--C-:B------:R-:W-:Y:S01]  /*aec0*/  FFMA.FTZ R125, R76, UR4, -R104.reuse ;  /* 0x000000044c7d7c23 */ /* 0x100fe20008010868 */
[----:B------:R-:W-:Y:S01]  /*aed0*/  FFMA.FTZ R201, R92, UR4, -R104 ;  /* 0x000000045cc97c23 */ /* 0x000fe20008010868 */
[--C-:B------:R-:W-:Y:S01]  /*aee0*/  FFMA.FTZ R92, R118, UR4, -R100.reuse ;  /* 0x00000004765c7c23 */ /* 0x100fe20008010864 */
[--C-:B------:R-:W-:Y:S01]  /*aef0*/  FFMA.FTZ R199, R72, UR4, -R100.reuse ;  /* 0x0000000448c77c23 */ /* 0x100fe20008010864 */
[----:B--2---:R-:W-:Y:S01]  /*af00*/  F2FP.F16.F32.PACK_AB R72, R98, R67 ;  /* 0x000000436248723e */ /* 0x004fe200000000ff */
[--C-:B------:R-:W-:Y:S03]  /*af10*/  FFMA.FTZ R235, R205, UR4, -R100.reuse ;  /* 0x00000004cdeb7c23 */ /* 0x100fe60008010864 */
[----:B------:R-:W-:Y:S01]  /*af20*/  MUFU.EX2 R222, R222 ;  /* 0x000000de00de7308 */ /* 0x000fe20000000800 */
[----:B------:R-:W-:Y:S01]  /*af30*/  FFMA.FTZ R128, R206, UR4, -R100 ;  /* 0x00000004ce807c23 */ /* 0x000fe20008010864 */
[----:B------:R-:W-:Y:S01]  /*af40*/  FFMA.FTZ R206, R57, UR4, -R101 ;  /* 0x0000000439ce7c23 */ /* 0x000fe20008010865 */
[----:B------:R-:W-:Y:S01]  /*af50*/  FMUL.FTZ R69, R4, UR4 ;  /* 0x0000000404457c20 */ /* 0x000fe20008410000 */
[----:B------:R-:W-:Y:S01]  /*af60*/  FFMA.FTZ R208, R6, UR4, -R105 ;  /* 0x0000000406d07c23 */ /* 0x000fe20008010869 */
[--C-:B------:R-:W-:Y:S01]  /*af70*/  FFMA.FTZ R211, R10, UR4, -R101.reuse ;  /* 0x000000040ad37c23 */ /* 0x100fe20008010865 */
[----:B------:R-:W-:Y:S01]  /*af80*/  FFMA.FTZ R218, R9, UR4, -R101 ;  /* 0x0000000409da7c23 */ /* 0x000fe20008010865 */
[----:B------:R-:W-:Y:S03]  /*af90*/  FFMA.FTZ R215, R14, UR4, -R105 ;  /* 0x000000040ed77c23 */ /* 0x000fe60008010869 */
[----:B------:R-:W-:Y:S01]  /*afa0*/  MUFU.EX2 R221, R221 ;  /* 0x000000dd00dd7308 */ /* 0x000fe20000000800 */
[--C-:B------:R-:W-:Y:S01]  /*afb0*/  FFMA.FTZ R236, R236, UR4, -R104.reuse ;  /* 0x00000004ecec7c23 */ /* 0x100fe20008010868 */
[----:B------:R-:W-:Y:S01]  /*afc0*/  FFMA.FTZ R124, R78, UR4, -R104 ;  /* 0x000000044e7c7c23 */ /* 0x000fe20008010868 */
[C---:B------:R-:W-:Y:S01]  /*afd0*/  FMUL.FTZ R4, R66.reuse, R192 ;  /* 0x000000c042047220 */ /* 0x040fe20000410000 */
[----:B------:R-:W-:Y:S01]  /*afe0*/  MOV R192, R5 ;  /* 0x0000000500c07202 */ /* 0x000fe20000000f00 */
[--C-:B------:R-:W-:Y:S01]  /*aff0*/  FFMA.FTZ R118, R75, UR4, -R100.reuse ;  /* 0x000000044b767c23 */ /* 0x100fe20008010864 */
[--C-:B------:R-:W-:Y:S01]  /*b000*/  FFMA.FTZ R11, R11, UR4, -R100.reuse ;  /* 0x000000040b0b7c23 */ /* 0x100fe20008010864 */
[--C-:B------:R-:W-:Y:S03]  /*b010*/  FFMA.FTZ R8, R13, UR4, -R100.reuse ;  /* 0x000000040d087c23 */ /* 0x100fe60008010864 */
[----:B------:R-:W-:Y:S01]  /*b020*/  MUFU.EX2 R223, R223 ;  /* 0x000000df00df7308 */ /* 0x000fe20000000800 */
[C---:B------:R-:W-:Y:S01]  /*b030*/  FMUL.FTZ R5, R66.reuse, R193 ;  /* 0x000000c142057220 */ /* 0x040fe20000410000 */
[----:B------:R-:W-:Y:S01]  /*b040*/  FFMA.FTZ R193, R55, UR4, -R101 ;  /* 0x0000000437c17c23 */ /* 0x000fe20008010865 */
[----:B------:R-:W-:Y:S01]  /*b050*/  FMUL.FTZ R6, R71, R194 ;  /* 0x000000c247067220 */ /* 0x000fe20000410000 */
[----:B------:R-:W-:Y:S01]  /*b060*/  MOV R194, R11 ;  /* 0x0000000b00c27202 */ /* 0x000fe20000000f00 */
[--C-:B------:R-:W-:Y:S01]  /*b070*/  FFMA.FTZ R197, R79, UR4, -R100.reuse ;  /* 0x000000044fc57c23 */ /* 0x100fe20008010864 */
[----:B------:R-:W-:Y:S01]  /*b080*/  FFMA.FTZ R15, R213, UR4, -R100 ;  /* 0x00000004d50f7c23 */ /* 0x000fe20008010864 */
[----:B------:R-:W-:Y:S03]  /*b090*/  FMUL.FTZ R17, R66, R181 ;  /* 0x000000b542117220 */ /* 0x000fe60000410000 */
[----:B------:R-:W2:Y:S01]  /*b0a0*/  MUFU.EX2 R220, R220 ;  /* 0x000000dc00dc7308 */ /* 0x000ea20000000800 */
[----:B------:R-:W-:Y:S01]  /*b0b0*/  FFMA.FTZ R214, R7, UR4, -R105 ;  /* 0x0000000407d67c23 */ /* 0x000fe20008010869 */
[--C-:B------:R-:W-:Y:S01]  /*b0c0*/  FFMA.FTZ R122, R228, UR4, -R104.reuse ;  /* 0x00000004e47a7c23 */ /* 0x100fe20008010868 */
[--C-:B------:R-:W-:Y:S01]  /*b0d0*/  FFMA.FTZ R228, R219, UR4, -R104.reuse ;  /* 0x00000004dbe47c23 */ /* 0x100fe20008010868 */
[--C-:B------:R-:W-:Y:S01]  /*b0e0*/  FFMA.FTZ R219, R96, UR4, -R104.reuse ;  /* 0x0000000460db7c23 */ /* 0x100fe20008010868 */
[----:B------:R-:W-:Y:S01]  /*b0f0*/  MOV R181, R30 ;  /* 0x0000001e00b57202 */ /* 0x000fe20000000f00 */
[C---:B------:R-:W-:Y:S01]  /*b100*/  FMUL.FTZ R7, R71.reuse, R195 ;  /* 0x000000c347077220 */ /* 0x040fe20000410000 */
[----:B------:R-:W-:Y:S03]  /*b110*/  MOV R195, R8 ;  /* 0x0000000800c37202 */ /* 0x000fe60000000f00 */
[----:B------:R-:W4:Y:S01]  /*b120*/  MUFU.EX2 R70, R70 ;  /* 0x0000004600467308 */ /* 0x000f220000000800 */
[----:B------:R-:W-:Y:S01]  /*b130*/  FMUL.FTZ R18, R71, R182 ;  /* 0x000000b647127220 */ /* 0x000fe20000410000 */
[----:B------:R-:W-:Y:S01]  /*b140*/  MOV R26, R216 ;  /* 0x000000d8001a7202 */ /* 0x000fe20000000f00 */
[----:B------:R-:W-:Y:S01]  /*b150*/  FFMA.FTZ R237, R35, UR4, -R101 ;  /* 0x0000000423ed7c23 */ /* 0x000fe20008010865 */
[----:B------:R-:W-:Y:S01]  /*b160*/  FMUL.FTZ R35, R71, R167 ;  /* 0x000000a747237220 */ /* 0x000fe20000410000 */
[----:B------:R-:W-:Y:S01]  /*b170*/  FFMA.FTZ R167, R106, UR4, -R105 ;  /* 0x000000046aa77c23 */ /* 0x000fe20008010869 */
[--C-:B------:R-:W-:Y:S01]  /*b180*/  FFMA.FTZ R40, R40, UR4, -R101.reuse ;  /* 0x0000000428287c23 */ /* 0x100fe20008010865 */
[--C-:B------:R-:W-:Y:S03]  /*b190*/  FFMA.FTZ R42, R42, UR4, -R101.reuse ;  /* 0x000000042a2a7c23 */ /* 0x100fe60008010865 */
[----:B------:R-:W5:Y:S01]  /*b1a0*/  MUFU.EX2 R69, R69 ;  /* 0x0000004500457308 */ /* 0x000f620000000800 */
[----:B--2---:R-:W-:Y:S01]  /*b1b0*/  F2FP.F16.F32.PACK_AB R75, R220, R223 ;  /* 0x000000dfdc4b723e */ /* 0x004fe200000000ff */
[--C-:B------:R-:W-:Y:S01]  /*b1c0*/  FFMA.FTZ R116, R116, UR4, -R101.reuse ;  /* 0x0000000474747c23 */ /* 0x100fe20008010865 */
[--C-:B------:R-:W-:Y:S01]  /*b1d0*/  FFMA.FTZ R111, R111, UR4, -R101.reuse ;  /* 0x000000046f6f7c23 */ /* 0x100fe20008010865 */
[----:B------:R-:W-:Y:S01]  /*b1e0*/  FFMA.FTZ R103, R103, UR4, -R101 ;  /* 0x0000000467677c23 */ /* 0x000fe20008010865 */
[----:B------:R-:W-:Y:S01]  /*b1f0*/  MOV R55, R40 ;  /* 0x0000002800377202 */ /* 0x000fe20000000f00 */
[--C-:B------:R-:W-:Y:S01]  /*b200*/  FFMA.FTZ R182, R230, UR4, -R105.reuse ;  /* 0x00000004e6b67c23 */ /* 0x100fe20008010869 */
[----:B------:R-:W-:Y:S03]  /*b210*/  FFMA.FTZ R230, R64, UR4, -R105 ;  /* 0x0000000440e67c23 */ /* 0x000fe60008010869 */
[----:B------:R-:W-:Y:S01]  /*b220*/  MUFU.EX2 R93, R93 ;  /* 0x0000005d005d7308 */ /* 0x000fe20000000800 */
[----:B------:R-:W-:Y:S01]  /*b230*/  FMUL.FTZ R64, R66, R132 ;  /* 0x0000008442407220 */ /* 0x000fe20000410000 */
[C---:B----4-:R-:W-:Y:S01]  /*b240*/  FMUL.FTZ R8, R70.reuse, R188 ;  /* 0x000000bc46087220 */ /* 0x050fe20000410000 */
[C---:B------:R-:W-:Y:S01]  /*b250*/  FMUL.FTZ R9, R70.reuse, R189 ;  /* 0x000000bd46097220 */ /* 0x040fe20000410000 */
[----:B------:R-:W-:Y:S01]  /*b260*/  FMUL.FTZ R13, R70, R185 ;  /* 0x000000b9460d7220 */ /* 0x000fe20000410000 */
[--C-:B------:R-:W-:Y:S01]  /*b270*/  FFMA.FTZ R185, R34, UR4, -R101.reuse ;  /* 0x0000000422b97c23 */ /* 0x100fe20008010865 */
[----:B------:R-:W-:Y:S01]  /*b280*/  FMUL.FTZ R34, R71, R166 ;  /* 0x000000a647227220 */ /* 0x000fe20000410000 */
[--C-:B------:R-:W-:Y:S03]  /*b290*/  FFMA.FTZ R188, R227, UR4, -R101.reuse ;  /* 0x00000004e3bc7c23 */ /* 0x100fe60008010865 */
[----:B------:R-:W2:Y:S01]  /*b2a0*/  MUFU.EX2 R209, R209 ;  /* 0x000000d100d17308 */ /* 0x000ea20000000800 */
[----:B-----5:R-:W-:Y:S01]  /*b2b0*/  FMUL.FTZ R10, R69, R190 ;  /* 0x000000be450a7220 */ /* 0x020fe20000410000 */
[--C-:B------:R-:W-:Y:S01]  /*b2c0*/  FFMA.FTZ R190, R59, UR4, -R101.reuse ;  /* 0x000000043bbe7c23 */ /* 0x100fe20008010865 */
[C---:B------:R-:W-:Y:S01]  /*b2d0*/  FMUL.FTZ R11, R69.reuse, R191 ;  /* 0x000000bf450b7220 */ /* 0x040fe20000410000 */
[----:B------:R-:W4:Y:S01]  /*b2e0*/  LDSM.16.MT88.4 R56, [R249+0x8000] ;  /* 0x00800000f938783b */ /* 0x000f220000004200 */
[C---:B------:R-:W-:Y:S01]  /*b2f0*/  FMUL.FTZ R14, R69.reuse, R186 ;  /* 0x000000ba450e7220 */ /* 0x040fe20000410000 */
[----:B------:R-:W-:Y:S01]  /*b300*/  FMUL.FTZ R30, R69, R170 ;  /* 0x000000aa451e7220 */ /* 0x000fe20000410000 */
[--C-:B------:R-:W-:Y:S03]  /*b310*/  FFMA.FTZ R186, R32, UR4, -R101.reuse ;  /* 0x0000000420ba7c23 */ /* 0x100fe60008010865 */
[----:B------:R5:W-:Y:S01]  /*b320*/  MUFU.EX2 R96, R239 ;  /* 0x000000ef00607308 */ /* 0x000be20000000800 */
[----:B------:R-:W-:Y:S01]  /*b330*/  FMUL.FTZ R32, R66, R164 ;  /* 0x000000a442207220 */ /* 0x000fe20000410000 */
[----:B------:R-:W-:Y:S01]  /*b340*/  MOV R164, R185 ;  /* 0x000000b900a47202 */ /* 0x000fe20000000f00 */
[--C-:B------:R-:W-:Y:S01]  /*b350*/  FFMA.FTZ R227, R51, UR4, -R101.reuse ;  /* 0x0000000433e37c23 */ /* 0x100fe20008010865 */
[----:B------:R-:W-:Y:S01]  /*b360*/  FFMA.FTZ R189, R61, UR4, -R101 ;  /* 0x000000043dbd7c23 */ /* 0x000fe20008010865 */
[----:B------:R-:W-:Y:S01]  /*b370*/  MOV R61, R42 ;  /* 0x0000002a003d7202 */ /* 0x000fe20000000f00 */
[----:B------:R-:W-:Y:S01]  /*b380*/  FMUL.FTZ R42, R69, R158 ;  /* 0x0000009e452a7220 */ /* 0x000fe20000410000 */
[----:B------:R-:W-:Y:S03]  /*b390*/  FMUL.FTZ R40, R70, R156 ;  /* 0x0000009c46287220 */ /* 0x000fe60000410000 */
[----:B------:R-:W1:Y:S01]  /*b3a0*/  MUFU.EX2 R208, R208 ;  /* 0x000000d000d07308 */ /* 0x000e620000000800 */
[----:B--2---:R-:W-:Y:S01]  /*b3b0*/  F2FP.F16.F32.PACK_AB R76, R209, R93 ;  /* 0x0000005dd14c723e */ /* 0x004fe200000000ff */
[--C-:B------:R-:W-:Y:S01]  /*b3c0*/  FFMA.FTZ R166, R242, UR4, -R105.reuse ;  /* 0x00000004f2a67c23 */ /* 0x100fe20008010869 */
[--C-:B------:R-:W-:Y:S01]  /*b3d0*/  FFMA.FTZ R242, R48, UR4, -R105.reuse ;  /* 0x0000000430f27c23 */ /* 0x100fe20008010869 */
[----:B------:R-:W-:Y:S01]  /*b3e0*/  FMUL.FTZ R48, R66, R148 ;  /* 0x0000009442307220 */ /* 0x000fe20000410000 */
[----:B------:R-:W-:Y:S01]  /*b3f0*/  FFMA.FTZ R158, R50, UR4, -R105 ;  /* 0x00000004329e7c23 */ /* 0x000fe20008010869 */
[C---:B------:R-:W-:Y:S01]  /*b400*/  FMUL.FTZ R50, R71.reuse, R150 ;  /* 0x0000009647327220 */ /* 0x040fe20000410000 */
[----:B------:R-:W-:Y:S03]  /*b410*/  FMUL.FTZ R51, R71, R151 ;  /* 0x0000009747337220 */ /* 0x000fe60000410000 */
[----:B------:R-:W-:Y:S01]  /*b420*/  MUFU.EX2 R211, R211 ;  /* 0x000000d300d37308 */ /* 0x000fe20000000800 */
[--C-:B-----5:R-:W-:Y:S01]  /*b430*/  FFMA.FTZ R239, R33, UR4, -R101.reuse ;  /* 0x0000000421ef7c23 */ /* 0x120fe20008010865 */
[----:B------:R-:W-:Y:S01]  /*b440*/  FMUL.FTZ R33, R66, R165 ;  /* 0x000000a542217220 */ /* 0x000fe20000410000 */
[----:B------:R-:W-:Y:S01]  /*b450*/  FFMA.FTZ R165, R83, UR4, -R101 ;  /* 0x0000000453a57c23 */ /* 0x000fe20008010865 */
[--C-:B------:R-:W-:Y:S01]  /*b460*/  FFMA.FTZ R170, R238, UR4, -R105.reuse ;  /* 0x00000004eeaa7c23 */ /* 0x100fe20008010869 */
[--C-:B------:R-:W-:Y:S01]  /*b470*/  FFMA.FTZ R238, R54, UR4, -R105.reuse ;  /* 0x0000000436ee7c23 */ /* 0x100fe20008010869 */
[----:B------:R-:W-:Y:S01]  /*b480*/  FMUL.FTZ R54, R71, R146 ;  /* 0x0000009247367220 */ /* 0x000fe20000410000 */
[--C-:B------:R-:W-:Y:S03]  /*b490*/  FFMA.FTZ R156, R60, UR4, -R105.reuse ;  /* 0x000000043c9c7c23 */ /* 0x100fe60008010869 */
[----:B------:R-:W2:Y:S01]  /*b4a0*/  MUFU.EX2 R218, R218 ;  /* 0x000000da00da7308 */ /* 0x000ea20000000800 */
[----:B------:R-:W-:Y:S01]  /*b4b0*/  FMUL.FTZ R60, R70, R136 ;  /* 0x00000088463c7220 */ /* 0x000fe20000410000 */
[----:B------:R-:W-:Y:S01]  /*b4c0*/  FFMA.FTZ R106, R53, UR4, -R105 ;  /* 0x00000004356a7c23 */ /* 0x000fe20008010869 */
[----:B------:R-:W-:Y:S01]  /*b4d0*/  FMUL.FTZ R53, R66, R145 ;  /* 0x0000009142357220 */ /* 0x000fe20000410000 */
[--C-:B------:R-:W-:Y:S01]  /*b4e0*/  FFMA.FTZ R212, R107, UR4, -R104.reuse ;  /* 0x000000046bd47c23 */ /* 0x100fe20008010868 */
[--C-:B------:R-:W-:Y:S01]  /*b4f0*/  FFMA.FTZ R109, R12, UR4, -R104.reuse ;  /* 0x000000040c6d7c23 */ /* 0x100fe20008010868 */
[--C-:B------:R-:W-:Y:S01]  /*b500*/  FFMA.FTZ R120, R129, UR4, -R104.reuse ;  /* 0x0000000481787c23 */ /* 0x100fe20008010868 */
[--C-:B------:R-:W-:Y:S03]  /*b510*/  FFMA.FTZ R115, R115, UR4, -R104.reuse ;  /* 0x0000000473737c23 */ /* 0x100fe60008010868 */
[----:B------:R-:W-:Y:S01]  /*b520*/  MUFU.EX2 R215, R215 ;  /* 0x000000d700d77308 */ /* 0x000fe20000000800 */
[--C-:B------:R-:W-:Y:S01]  /*b530*/  FFMA.FTZ R107, R127, UR4, -R104.reuse ;  /* 0x000000047f6b7c23 */ /* 0x100fe20008010868 */
[----:B------:R-:W-:Y:S01]  /*b540*/  FFMA.FTZ R104, R123, UR4, -R104 ;  /* 0x000000047b687c23 */ /* 0x000fe20008010868 */
[--C-:B------:R-:W-:Y:S01]  /*b550*/  FFMA.FTZ R123, R73, UR4, -R100.reuse ;  /* 0x00000004497b7c23 */ /* 0x100fe20008010864 */
[----:B------:R-:W-:Y:S01]  /*b560*/  F2FP.F16.F32.PACK_AB R73, R97, R240 ;  /* 0x000000f06149723e */ /* 0x000fe200000000ff */
[--C-:B------:R-:W-:Y:S01]  /*b570*/  FFMA.FTZ R127, R224, UR4, -R100.reuse ;  /* 0x00000004e07f7c23 */ /* 0x100fe20008010864 */
[--C-:B------:R-:W-:Y:S01]  /*b580*/  FFMA.FTZ R224, R77, UR4, -R100.reuse ;  /* 0x000000044de07c23 */ /* 0x100fe20008010864 */
[----:B-1----:R-:W-:Y:S03]  /*b590*/  F2FP.F16.F32.PACK_AB R77, R208, R96 ;  /* 0x00000060d04d723e */ /* 0x002fe600000000ff */
[----:B------:R-:W1:Y:S01]  /*b5a0*/  MUFU.EX2 R214, R214 ;  /* 0x000000d600d67308 */ /* 0x000e620000000800 */
[--C-:B------:R-:W-:Y:S01]  /*b5b0*/  FFMA.FTZ R129, R204, UR4, -R100.reuse ;  /* 0x00000004cc817c23 */ /* 0x100fe20008010864 */
[--C-:B------:R-:W-:Y:S01]  /*b5c0*/  FFMA.FTZ R204, R74, UR4, -R100.reuse ;  /* 0x000000044acc7c23 */ /* 0x100fe20008010864 */
[----:B------:R-:W-:Y:S01]  /*b5d0*/  F2FP.F16.F32.PACK_AB R74, R221, R222 ;  /* 0x000000dedd4a723e */ /* 0x000fe200000000ff */
[--C-:B------:R-:W-:Y:S01]  /*b5e0*/  FFMA.FTZ R12, R19, UR4, -R100.reuse ;  /* 0x00000004130c7c23 */ /* 0x100fe20008010864 */
[----:B--2---:R-:W-:Y:S01]  /*b5f0*/  F2FP.F16.F32.PACK_AB R78, R218, R211 ;  /* 0x000000d3da4e723e */ /* 0x004fe200000000ff */
[----:B------:R-:W-:Y:S01]  /*b600*/  FMUL.FTZ R19, R71, R183 ;  /* 0x000000b747137220 */ /* 0x000fe20000410000 */
[--C-:B------:R-:W-:Y:S03]  /*b610*/  FFMA.FTZ R213, R102, UR4, -R100.reuse ;  /* 0x0000000466d57c23 */ /* 0x100fe60008010864 */
[----:B------:R-:W-:Y:S01]  /*b620*/  MUFU.EX2 R150, R87 ;  /* 0x0000005700967308 */ /* 0x000fe20000000800 */
[----:B------:R-:W-:Y:S01]  /*b630*/  MOV R191, R12 ;  /* 0x0000000c00bf7202 */ /* 0x000fe20000000f00 */
[-C--:B------:R-:W-:Y:S05]  /*b640*/  HMMA.16816.F32 R4, R72, R20.reuse, R4 ;  /* 0x000000144804723c */ /* 0x080fea0000001804 */
[----:B------:R-:W-:Y:S03]  /*b650*/  FMUL.FTZ R12, R70, R184 ;  /* 0x000000b8460c7220 */ /* 0x000fe60000410000 */
[----:B------:R-:W-:Y:S03]  /*b660*/  MUFU.EX2 R188, R188 ;  /* 0x000000bc00bc7308 */ /* 0x000fe60000000800 */
[----:B-1----:R-:W-:Y:S01]  /*b670*/  F2FP.F16.F32.PACK_AB R79, R214, R215 ;  /* 0x000000d7d64f723e */ /* 0x002fe200000000ff */
[--C-:B------:R-:W-:Y:S01]  /*b680*/  FFMA.FTZ R102, R31, UR4, -R100.reuse ;  /* 0x000000041f667c23 */ /* 0x100fe20008010864 */
[----:B------:R-:W-:Y:S01]  /*b690*/  MOV R184, R15 ;  /* 0x0000000f00b87202 */ /* 0x000fe20000000f00 */
[----:B------:R-:W-:Y:S01]  /*b6a0*/  FMUL.FTZ R15, R69, R187 ;  /* 0x000000bb450f7220 */ /* 0x000fe20000410000 */
[----:B------:R-:W-:Y:S03]  /*b6b0*/  MOV R187, R16 ;  /* 0x0000001000bb7202 */ /* 0x000fe60000000f00 */
[----:B------:R-:W-:Y:S01]  /*b6c0*/  MUFU.EX2 R182, R182 ;  /* 0x000000b600b67308 */ /* 0x000fe20000000800 */
[C---:B------:R-:W-:Y:S04]  /*b6d0*/  HMMA.16816.F32 R8, R76.reuse, R20, R8 ;  /* 0x000000144c08723c */ /* 0x040fe80000001808 */
[C---:B------:R-:W-:Y:S01]  /*b6e0*/  FMUL.FTZ R16, R66.reuse, R180 ;  /* 0x000000b442107220 */ /* 0x040fe20000410000 */
[--C-:B------:R-:W-:Y:S01]  /*b6f0*/  FFMA.FTZ R216, R29, UR4, -R100.reuse ;  /* 0x000000041dd87c23 */ /* 0x100fe20008010864 */
[-C--:B------:R-:W-:Y:S03]  /*b700*/  HMMA.16816.F32 R12, R76, R22.reuse, R12 ;  /* 0x000000164c0c723c */ /* 0x080fe6000000180c */
[----:B------:R-:W-:Y:S02]  /*b710*/  MUFU.EX2 R170, R170 ;  /* 0x000000aa00aa7308 */ /* 0x000fe40000000800 */
[C---:B------:R-:W-:Y:S01]  /*b720*/  FMUL.FTZ R20, R66.reuse, R176 ;  /* 0x000000b042147220 */ /* 0x040fe20000410000 */
[C---:B------:R-:W-:Y:S07]  /*b730*/  HMMA.16816.F32 R16, R72.reuse, R22, R16 ;  /* 0x000000164810723c */ /* 0x040fee0000001810 */
[----:B------:R-:W-:Y:S01]  /*b740*/  MUFU.EX2 R136, R235 ;  /* 0x000000eb00887308 */ /* 0x000fe20000000800 */
[----:B------:R-:W-:Y:S03]  /*b750*/  FMUL.FTZ R21, R66, R177 ;  /* 0x000000b142157220 */ /* 0x000fe60000410000 */
[--C-:B------:R-:W-:Y:S01]  /*b760*/  FFMA.FTZ R207, R25, UR4, -R100.reuse ;  /* 0x0000000419cf7c23 */ /* 0x100fe20008010864 */
[C---:B------:R-:W-:Y:S01]  /*b770*/  FMUL.FTZ R23, R71.reuse, R179 ;  /* 0x000000b347177220 */ /* 0x040fe20000410000 */
[----:B------:R-:W-:Y:S04]  /*b780*/  FMUL.FTZ R22, R71, R178 ;  /* 0x000000b247167220 */ /* 0x000fe80000410000 */
[----:B------:R-:W-:Y:S01]  /*b790*/  MUFU.EX2 R178, R119 ;  /* 0x0000007700b27308 */ /* 0x000fe20000000800 */
[--C-:B------:R-:W-:Y:S01]  /*b7a0*/  FFMA.FTZ R205, R24, UR4, -R100.reuse ;  /* 0x0000000418cd7c23 */ /* 0x100fe20008010864 */
[--C-:B------:R-:W-:Y:S01]  /*b7b0*/  FFMA.FTZ R114, R114, UR4, -R100.reuse ;  /* 0x0000000472727c23 */ /* 0x100fe20008010864 */
[--C-:B------:R-:W-:Y:S01]  /*b7c0*/  FFMA.FTZ R110, R110, UR4, -R100.reuse ;  /* 0x000000046e6e7c23 */ /* 0x100fe20008010864 */
[----:B------:R-:W-:Y:S01]  /*b7d0*/  MOV R180, R26 ;  /* 0x0000001a00b47202 */ /* 0x000fe20000000f00 */
[----:B------:R-:W-:Y:S01]  /*b7e0*/  FFMA.FTZ R100, R27, UR4, -R100 ;  /* 0x000000041b647c23 */ /* 0x000fe20008010864 */
[C---:B------:R-:W-:Y:S01]  /*b7f0*/  FMUL.FTZ R26, R69.reuse, R174 ;  /* 0x000000ae451a7220 */ /* 0x040fe20000410000 */
[C---:B------:R-:W-:Y:S03]  /*b800*/  FMUL.FTZ R27, R69.reuse, R175 ;  /* 0x000000af451b7220 */ /* 0x040fe60000410000 */
[----:B------:R-:W-:Y:S01]  /*b810*/  MUFU.EX2 R148, R131 ;  /* 0x0000008300947308 */ /* 0x000fe20000000800 */
[C---:B------:R-:W-:Y:S01]  /*b820*/  FMUL.FTZ R24, R70.reuse, R172 ;  /* 0x000000ac46187220 */ /* 0x040fe20000410000 */
[----:B------:R-:W-:Y:S01]  /*b830*/  FMUL.FTZ R25, R70, R173 ;  /* 0x000000ad46197220 */ /* 0x000fe20000410000 */
[-C--:B---3--:R-:W-:Y:S03]  /*b840*/  HMMA.16816.F32 R20, R72, R36.reuse, R20 ;  /* 0x000000244814723c */ /* 0x088fe60000001814 */
[--C-:B------:R-:W-:Y:S01]  /*b850*/  FFMA.FTZ R172, R28, UR4, -R101.reuse ;  /* 0x000000041cac7c23 */ /* 0x100fe20008010865 */
[C---:B------:R-:W-:Y:S03]  /*b860*/  FMUL.FTZ R28, R70.reuse, R168 ;  /* 0x000000a8461c7220 */ /* 0x040fe60000410000 */
[----:B------:R-:W-:Y:S01]  /*b870*/  MUFU.EX2 R175, R91 ;  /* 0x0000005b00af7308 */ /* 0x000fe20000000800 */
[----:B------:R-:W-:Y:S03]  /*b880*/  FMUL.FTZ R31, R69, R171 ;  /* 0x000000ab451f7220 */ /* 0x000fe60000410000 */
[----:B------:R-:W-:Y:S01]  /*b890*/  FMUL.FTZ R29, R70, R169 ;  /* 0x000000a9461d7220 */ /* 0x000fe20000410000 */
[C---:B------:R-:W-:Y:S04]  /*b8a0*/  HMMA.16816.F32 R24, R76.reuse, R36, R24 ;  /* 0x000000244c18723c */ /* 0x040fe80000001818 */
[----:B------:R-:W-:Y:S01]  /*b8b0*/  MOV R174, R184 ;  /* 0x000000b800ae7202 */ /* 0x000fe20000000f00 */
[----:B------:R-:W-:Y:S01]  /*b8c0*/  MUFU.EX2 R109, R109 ;  /* 0x0000006d006d7308 */ /* 0x000fe20000000800 */
[-C--:B------:R-:W-:Y:S05]  /*b8d0*/  HMMA.16816.F32 R28, R76, R38.reuse, R28 ;  /* 0x000000264c1c723c */ /* 0x080fea000000181c */
[----:B------:R-:W-:Y:S01]  /*b8e0*/  FMUL.FTZ R37, R66, R161 ;  /* 0x000000a142257220 */ /* 0x000fe20000410000 */
[C---:B------:R-:W-:Y:S03]  /*b8f0*/  HMMA.16816.F32 R32, R72.reuse, R38, R32 ;  /* 0x000000264820723c */ /* 0x040fe60000001820 */
[----:B------:R-:W-:Y:S02]  /*b900*/  MUFU.EX2 R174, R174 ;  /* 0x000000ae00ae7308 */ /* 0x000fe40000000800 */
[----:B------:R-:W-:Y:S01]  /*b910*/  MOV R161, R187 ;  /* 0x000000bb00a17202 */ /* 0x000fe20000000f00 */
[----:B------:R-:W-:Y:S01]  /*b920*/  FFMA.FTZ R168, R81, UR4, -R101 ;  /* 0x0000000451a87c23 */ /* 0x000fe20008010865 */
[C---:B------:R-:W-:Y:S01]  /*b930*/  FMUL.FTZ R38, R71.reuse, R162 ;  /* 0x000000a247267220 */ /* 0x040fe20000410000 */
[----:B------:R-:W-:Y:S05]  /*b940*/  MOV R162, R186 ;  /* 0x000000ba00a27202 */ /* 0x000fea0000000f00 */
[----:B------:R-:W-:Y:S01]  /*b950*/  MUFU.EX2 R151, R161 ;  /* 0x000000a100977308 */ /* 0x000fe20000000800 */
[----:B------:R-:W-:Y:S01]  /*b960*/  MOV R186, R192 ;  /* 0x000000c000ba7202 */ /* 0x000fe20000000f00 */
[--C-:B------:R-:W-:Y:S01]  /*b970*/  FFMA.FTZ R192, R84, UR4, -R105.reuse ;  /* 0x0000000454c07c23 */ /* 0x100fe20008010869 */
[----:B------:R-:W-:Y:S01]  /*b980*/  MOV R184, R195 ;  /* 0x000000c300b87202 */ /* 0x000fe20000000f00 */
[----:B------:R-:W2:Y:S01]  /*b990*/  LDL.LU R84, [R1+0x60] ;  /* 0x0000600001547983 */ /* 0x000ea20000300800 */
[----:B------:R-:W-:Y:S01]  /*b9a0*/  MOV R187, R194 ;  /* 0x000000c200bb7202 */ /* 0x000fe20000000f00 */
[--C-:B------:R-:W-:Y:S04]  /*b9b0*/  FFMA.FTZ R195, R80, UR4, -R105.reuse ;  /* 0x0000000450c37c23 */ /* 0x100fe80008010869 */
[----:B------:R-:W-:Y:S01]  /*b9c0*/  MUFU.EX2 R186, R186 ;  /* 0x000000ba00ba7308 */ /* 0x000fe20000000800 */
[----:B------:R-:W-:Y:S01]  /*b9d0*/  FFMA.FTZ R194, R82, UR4, -R105 ;  /* 0x0000000452c27c23 */ /* 0x000fe20008010869 */
[----:B------:R-:W-:Y:S01]  /*b9e0*/  FMUL.FTZ R36, R66, R160 ;  /* 0x000000a042247220 */ /* 0x000fe20000410000 */
[----:B------:R-:W1:Y:S01]  /*b9f0*/  LDSM.16.MT88.4 R80, [R248+0x8000] ;  /* 0x00800000f850783b */ /* 0x000e620000004200 */
[----:B------:R-:W-:Y:S01]  /*ba00*/  FMUL.FTZ R39, R71, R163 ;  /* 0x000000a347277220 */ /* 0x000fe20000410000 */
[--C-:B------:R-:W-:Y:S01]  /*ba10*/  FFMA.FTZ R183, R229, UR4, -R101.reuse ;  /* 0x00000004e5b77c23 */ /* 0x100fe20008010865 */
[--C-:B------:R-:W-:Y:S01]  /*ba20*/  FFMA.FTZ R176, R231, UR4, -R101.reuse ;  /* 0x00000004e7b07c23 */ /* 0x100fe20008010865 */
[--C-:B------:R-:W-:Y:S03]  /*ba30*/  FFMA.FTZ R173, R233, UR4, -R101.reuse ;  /* 0x00000004e9ad7c23 */ /* 0x100fe60008010865 */
[----:B------:R-:W-:Y:S01]  /*ba40*/  MUFU.EX2 R187, R187 ;  /* 0x000000bb00bb7308 */ /* 0x000fe20000000800 */
[--C-:B------:R-:W-:Y:S01]  /*ba50*/  FFMA.FTZ R233, R41, UR4, -R101.reuse ;  /* 0x0000000429e97c23 */ /* 0x100fe20008010865 */
[--C-:B------:R-:W-:Y:S01]  /*ba60*/  FFMA.FTZ R231, R43, UR4, -R101.reuse ;  /* 0x000000042be77c23 */ /* 0x100fe20008010865 */
[--C-:B------:R-:W-:Y:S01]  /*ba70*/  FFMA.FTZ R229, R49, UR4, -R101.reuse ;  /* 0x0000000431e57c23 */ /* 0x100fe20008010865 */
[--C-:B------:R-:W-:Y:S01]  /*ba80*/  FFMA.FTZ R169, R63, UR4, -R101.reuse ;  /* 0x000000043fa97c23 */ /* 0x100fe20008010865 */
[----:B------:R-:W-:Y:S01]  /*ba90*/  FFMA.FTZ R101, R181, UR4, -R101 ;  /* 0x00000004b5657c23 */ /* 0x000fe20008010865 */
[----:B------:R-:W-:Y:S01]  /*baa0*/  FMUL.FTZ R43, R69, R159 ;  /* 0x0000009f452b7220 */ /* 0x000fe20000410000 */
[----:B------:R-:W-:Y:S03]  /*bab0*/  FMUL.FTZ R41, R70, R157 ;  /* 0x0000009d46297220 */ /* 0x000fe60000410000 */
[----:B------:R3:W-:Y:S01]  /*bac0*/  MUFU.EX2 R181, R117 ;  /* 0x0000007500b57308 */ /* 0x0007e20000000800 */
[-C--:B----4-:R-:W-:Y:S03]  /*bad0*/  HMMA.16816.F32 R36, R72, R56.reuse, R36 ;  /* 0x000000384824723c */ /* 0x090fe60000001824 */
[--C-:B------:R-:W-:Y:S01]  /*bae0*/  FFMA.FTZ R160, R225, UR4, -R105.reuse ;  /* 0x00000004e1a07c23 */ /* 0x100fe20008010869 */
[--C-:B------:R-:W-:Y:S01]  /*baf0*/  FFMA.FTZ R185, R226, UR4, -R105.reuse ;  /* 0x00000004e2b97c23 */ /* 0x100fe20008010869 */
[--C-:B------:R-:W-:Y:S01]  /*bb00*/  FFMA.FTZ R159, R44, UR4, -R105.reuse ;  /* 0x000000042c9f7c23 */ /* 0x100fe20008010869 */
[--C-:B------:R-:W-:Y:S03]  /*bb10*/  FFMA.FTZ R225, R47, UR4, -R105.reuse ;  /* 0x000000042fe17c23 */ /* 0x100fe60008010869 */
[----:B------:R-:W-:Y:S02]  /*bb20*/  MUFU.EX2 R184, R184 ;  /* 0x000000b800b87308 */ /* 0x000fe40000000800 */
[--C-:B------:R-:W-:Y:S01]  /*bb30*/  FFMA.FTZ R157, R46, UR4, -R105.reuse ;  /* 0x000000042e9d7c23 */ /* 0x100fe20008010869 */
[C---:B------:R-:W-:Y:S04]  /*bb40*/  HMMA.16816.F32 R40, R76.reuse, R56, R40 ;  /* 0x000000384c28723c */ /* 0x040fe80000001828 */
[--C-:B------:R-:W-:Y:S01]  /*bb50*/  FFMA.FTZ R226, R45, UR4, -R105.reuse ;  /* 0x000000042de27c23 */ /* 0x100fe20008010869 */
[C---:B------:R-:W-:Y:S02]  /*bb60*/  FMUL.FTZ R44, R70.reuse, R152 ;  /* 0x00000098462c7220 */ /* 0x040fe40000410000 */
[----:B------:R-:W4:Y:S01]  /*bb70*/  MUFU.EX2 R183, R183 ;  /* 0x000000b700b77308 */ /* 0x000f220000000800 */
[C---:B------:R-:W-:Y:S03]  /*bb80*/  FMUL.FTZ R46, R69.reuse, R154 ;  /* 0x0000009a452e7220 */ /* 0x040fe60000410000 */
[----:B------:R-:W-:Y:S01]  /*bb90*/  FMUL.FTZ R47, R69, R155 ;  /* 0x0000009b452f7220 */ /* 0x000fe20000410000 */
[----:B------:R-:W5:Y:S01]  /*bba0*/  LDL.LU R152, [R1+0x5c] ;  /* 0x00005c0001987983 */ /* 0x000f620000300800 */
[----:B------:R-:W-:Y:S01]  /*bbb0*/  FMUL.FTZ R45, R70, R153 ;  /* 0x00000099462d7220 */ /* 0x000fe20000410000 */
[----:B------:R-:W-:Y:S01]  /*bbc0*/  FMUL.FTZ R49, R66, R149 ;  /* 0x0000009542317220 */ /* 0x000fe20000410000 */
[----:B------:R-:W-:Y:S02]  /*bbd0*/  MOV R63, R180 ;  /* 0x000000b4003f7202 */ /* 0x000fe40000000f00 */
[----:B------:R-:W-:Y:S01]  /*bbe0*/  MUFU.EX2 R149, R85 ;  /* 0x0000005500957308 */ /* 0x000fe20000000800 */
[----:B------:R-:W-:Y:S01]  /*bbf0*/  MOV R177, R191 ;  /* 0x000000bf00b17202 */ /* 0x000fe20000000f00 */
[--C-:B------:R-:W-:Y:S01]  /*bc00*/  FFMA.FTZ R171, R234, UR4, -R105.reuse ;  /* 0x00000004eaab7c23 */ /* 0x100fe20008010869 */
[--C-:B------:R-:W-:Y:S01]  /*bc10*/  FFMA.FTZ R180, R88, UR4, -R105.reuse ;  /* 0x0000000458b47c23 */ /* 0x100fe20008010869 */
[-C--:B------:R-:W-:Y:S03]  /*bc20*/  HMMA.16816.F32 R44, R76, R58.reuse, R44 ;  /* 0x0000003a4c2c723c */ /* 0x080fe6000000182c */
[--C-:B------:R-:W-:Y:S03]  /*bc30*/  FFMA.FTZ R179, R90, UR4, -R105.reuse ;  /* 0x000000045ab37c23 */ /* 0x100fe60008010869 */
[----:B------:R-:W-:Y:S01]  /*bc40*/  MUFU.EX2 R177, R177 ;  /* 0x000000b100b17308 */ /* 0x000fe20000000800 */
[--C-:B------:R-:W-:Y:S01]  /*bc50*/  FFMA.FTZ R191, R86, UR4, -R105.reuse ;  /* 0x0000000456bf7c23 */ /* 0x100fe20008010869 */
[--C-:B---3--:R-:W-:Y:S03]  /*bc60*/  FFMA.FTZ R117, R112, UR4, -R105.reuse ;  /* 0x0000000470757c23 */ /* 0x108fe60008010869 */
[--C-:B------:R-:W-:Y:S01]  /*bc70*/  FFMA.FTZ R234, R62, UR4, -R105.reuse ;  /* 0x000000043eea7c23 */ /* 0x100fe20008010869 */
[--C-:B------:R-:W-:Y:S01]  /*bc80*/  FFMA.FTZ R163, R108, UR4, -R105.reuse ;  /* 0x000000046ca37c23 */ /* 0x100fe20008010869 */
[C---:B------:R-:W-:Y:S03]  /*bc90*/  HMMA.16816.F32 R48, R72.reuse, R58, R48 ;  /* 0x0000003a4830723c */ /* 0x040fe60000001830 */
[----:B------:R-:W-:Y:S01]  /*bca0*/  MUFU.EX2 R108, R65 ;  /* 0x00000041006c7308 */ /* 0x000fe20000000800 */
[--C-:B------:R-:W-:Y:S01]  /*bcb0*/  FFMA.FTZ R126, R126, UR4, -R105.reuse ;  /* 0x000000047e7e7c23 */ /* 0x100fe20008010869 */
[----:B------:R-:W-:Y:S01]  /*bcc0*/  FFMA.FTZ R105, R52, UR4, -R105 ;  /* 0x0000000434697c23 */ /* 0x000fe20008010869 */
[----:B------:R-:W-:Y:S01]  /*bcd0*/  MOV R153, R55 ;  /* 0x0000003700997202 */ /* 0x000fe20000000f00 */
[----:B------:R-:W-:Y:S01]  /*bce0*/  FMUL.FTZ R52, R66, R144 ;  /* 0x0000009042347220 */ /* 0x000fe20000410000 */
[----:B------:R-:W-:Y:S05]  /*bcf0*/  FMUL.FTZ R55, R71, R147 ;  /* 0x0000009347377220 */ /* 0x000fea0000410000 */
[----:B------:R3:W-:Y:S01]  /*bd00*/  MUFU.EX2 R112, R89 ;  /* 0x0000005900707308 */ /* 0x0007e20000000800 */
[----:B------:R-:W-:Y:S01]  /*bd10*/  MOV R86, R162 ;  /* 0x000000a200567202 */ /* 0x000fe20000000f00 */
[C---:B------:R-:W-:Y:S01]  /*bd20*/  FMUL.FTZ R56, R70.reuse, R140 ;  /* 0x0000008c46387220 */ /* 0x040fe20000410000 */
[----:B------:R-:W-:Y:S01]  /*bd30*/  MOV R162, R61 ;  /* 0x0000003d00a27202 */ /* 0x000fe20000000f00 */
[C---:B------:R-:W-:Y:S01]  /*bd40*/  FMUL.FTZ R61, R70.reuse, R137 ;  /* 0x00000089463d7220 */ /* 0x040fe20000410000 */
[-C--:B-1----:R-:W-:Y:S05]  /*bd50*/  HMMA.16816.F32 R52, R72, R80.reuse, R52 ;  /* 0x000000504834723c */ /* 0x082fea0000001834 */
[----:B------:R-:W-:Y:S01]  /*bd60*/  MUFU.EX2 R137, R86 ;  /* 0x0000005600897308 */ /* 0x000fe20000000800 */
[----:B------:R-:W-:Y:S01]  /*bd70*/  FMUL.FTZ R57, R70, R141 ;  /* 0x0000008d46397220 */ /* 0x000fe20000410000 */
[C---:B------:R-:W-:Y:S01]  /*bd80*/  FMUL.FTZ R58, R69.reuse, R142 ;  /* 0x0000008e453a7220 */ /* 0x040fe20000410000 */
[C---:B------:R-:W-:Y:S03]  /*bd90*/  FMUL.FTZ R59, R69.reuse, R143 ;  /* 0x0000008f453b7220 */ /* 0x040fe60000410000 */
[----:B------:R-:W-:Y:S01]  /*bda0*/  MOV R161, R63 ;  /* 0x0000003f00a17202 */ /* 0x000fe20000000f00 */
[C---:B------:R-:W-:Y:S03]  /*bdb0*/  FMUL.FTZ R62, R69.reuse, R138 ;  /* 0x0000008a453e7220 */ /* 0x040fe60000410000 */
[----:B------:R-:W1:Y:S01]  /*bdc0*/  MUFU.EX2 R185, R185 ;  /* 0x000000b900b97308 */ /* 0x000e620000000800 */
[----:B------:R-:W-:Y:S01]  /*bdd0*/  FMUL.FTZ R63, R69, R139 ;  /* 0x0000008b453f7220 */ /* 0x000fe20000410000 */
[C---:B------:R-:W-:Y:S01]  /*bde0*/  HMMA.16816.F32 R56, R76.reuse, R80, R56 ;  /* 0x000000504c38723c */ /* 0x040fe20000001838 */
[----:B---3--:R-:W-:Y:S03]  /*bdf0*/  LDSM.16.MT88.4 R88, [R250+0x8800] ;  /* 0x00880000fa58783b */ /* 0x008fe60000004200 */
[----:B------:R-:W-:Y:S04]  /*be00*/  FMUL.FTZ R65, R66, R133 ;  /* 0x0000008542417220 */ /* 0x000fe80000410000 */
[----:B------:R-:W-:Y:S01]  /*be10*/  MUFU.EX2 R176, R176 ;  /* 0x000000b000b07308 */ /* 0x000fe20000000800 */
[-C--:B------:R-:W-:Y:S09]  /*be20*/  HMMA.16816.F32 R60, R76, R82.reuse, R60 ;  /* 0x000000524c3c723c */ /* 0x080ff2000000183c */
[----:B------:R-:W3:Y:S02]  /*be30*/  MUFU.EX2 R173, R173 ;  /* 0x000000ad00ad7308 */ /* 0x000ee40000000800 */
[----:B----4-:R-:W-:Y:S02]  /*be40*/  F2FP.F16.F32.PACK_AB R76, R183, R188 ;  /* 0x000000bcb74c723e */ /* 0x010fe400000000ff */
[----:B-1----:R-:W-:Y:S06]  /*be50*/  F2FP.F16.F32.PACK_AB R77, R182, R185 ;  /* 0x000000b9b64d723e */ /* 0x002fec00000000ff */
[----:B------:R-:W1:Y:S10]  /*be60*/  MUFU.EX2 R171, R171 ;  /* 0x000000ab00ab7308 */ /* 0x000e740000000800 */
[----:B------:R4:W-:Y:S01]  /*be70*/  MUFU.EX2 R133, R236 ;  /* 0x000000ec00857308 */ /* 0x0009e20000000800 */
[----:B---3--:R-:W-:Y:S09]  /*be80*/  F2FP.F16.F32.PACK_AB R78, R173, R176 ;  /* 0x000000b0ad4e723e */ /* 0x008ff200000000ff */
[----:B------:R-:W-:Y:S01]  /*be90*/  MUFU.EX2 R132, R153 ;  /* 0x0000009900847308 */ /* 0x000fe20000000800 */
[----:B-1----:R-:W-:Y:S09]  /*bea0*/  F2FP.F16.F32.PACK_AB R79, R170, R171 ;  /* 0x000000abaa4f723e */ /* 0x002ff200000000ff */
[----:B------:R-:W-:Y:S01]  /*beb0*/  MUFU.EX2 R153, R127 ;  /* 0x0000007f00997308 */ /* 0x000fe20000000800 */
[----:B----4-:R-:W-:Y:S04]  /*bec0*/  MOV R236, R161 ;  /* 0x000000a100ec7202 */ /* 0x010fe80000000f00 */
[----:B------:R-:W-:Y:S05]  /*bed0*/  IADD3 R236, R236, -0x1, RZ ;  /* 0xffffffffecec7810 */ /* 0x000fea0007ffe0ff */
[----:B------:R-:W-:Y:S10]  /*bee0*/  MUFU.EX2 R161, R232 ;  /* 0x000000e800a17308 */ /* 0x000ff40000000800 */
[----:B------:R-:W-:Y:S10]  /*bef0*/  MUFU.EX2 R127, R230 ;  /* 0x000000e6007f7308 */ /* 0x000ff40000000800 */
[----:B------:R-:W-:Y:S10]  /*bf00*/  MUFU.EX2 R113, R113 ;  /* 0x0000007100717308 */ /* 0x000ff40000000800 */
[----:B------:R-:W1:Y:S10]  /*bf10*/  MUFU.EX2 R164, R164 ;  /* 0x000000a400a47308 */ /* 0x000e740000000800 */
[----:B------:R-:W-:Y:S10]  /*bf20*/  MUFU.EX2 R166, R166 ;  /* 0x000000a600a67308 */ /* 0x000ff40000000800 */
[----:B------:R-:W3:Y:S10]  /*bf30*/  MUFU.EX2 R139, R160 ;  /* 0x000000a0008b7308 */ /* 0x000ef40000000800 */
[----:B------:R-:W4:Y:S10]  /*bf40*/  MUFU.EX2 R119, R162 ;  /* 0x000000a200777308 */ /* 0x000f340000000800 */
[----:B------:R-:W-:Y:S10]  /*bf50*/  MUFU.EX2 R131, R157 ;  /* 0x0000009d00837308 */ /* 0x000ff40000000800 */
[----:B------:R-:W-:Y:S10]  /*bf60*/  MUFU.EX2 R146, R95 ;  /* 0x0000005f00927308 */ /* 0x000ff40000000800 */
[----:B------:R-:W-:Y:S10]  /*bf70*/  MUFU.EX2 R141, R94 ;  /* 0x0000005e008d7308 */ /* 0x000ff40000000800 */
[----:B------:R-:W-:Y:S10]  /*bf80*/  MUFU.EX2 R144, R92 ;  /* 0x0000005c00907308 */ /* 0x000ff40000000800 */
[----:B------:R-:W-:Y:S10]  /*bf90*/  MUFU.EX2 R155, R99 ;  /* 0x00000063009b7308 */ /* 0x000ff40000000800 */
[----:B------:R1:W-:Y:S10]  /*bfa0*/  MUFU.EX2 R140, R225 ;  /* 0x000000e1008c7308 */ /* 0x0003f40000000800 */
        /* <DEDUP_REMOVED lines=8> */
[----:B--2---:R-:W-:Y:S01]  /*c030*/  FFMA.FTZ R80, R66, R84, R67 ;  /* 0x0000005442507223 */ /* 0x004fe20000010043 */
[C---:B------:R-:W-:Y:S01]  /*c040*/  FMUL.FTZ R66, R71.reuse, R134 ;  /* 0x0000008647427220 */ /* 0x040fe20000410000 */
[----:B------:R-:W2:Y:S01]  /*c050*/  LDSM.16.MT88.4 R84, [R252+0x8800] ;  /* 0x00880000fc54783b */ /* 0x000ea20000004200 */
[----:B------:R-:W-:Y:S02]  /*c060*/  FMUL.FTZ R67, R71, R135 ;  /* 0x0000008747437220 */ /* 0x000fe40000410000 */
[----:B------:R-:W-:Y:S04]  /*c070*/  MOV R235, R80 ;  /* 0x0000005000eb7202 */ /* 0x000fe80000000f00 */
[----:B------:R-:W4:Y:S01]  /*c080*/  MUFU.EX2 R134, R159 ;  /* 0x0000009f00867308 */ /* 0x000f220000000800 */
[----:B------:R-:W-:Y:S01]  /*c090*/  HMMA.16816.F32 R64, R72, R82, R64 ;  /* 0x000000524840723c */ /* 0x000fe20000001840 */
[----:B------:R-:W3:Y:S03]  /*c0a0*/  LDSM.16.MT88.4 R80, [R249+0x8800] ;  /* 0x00880000f950783b */ /* 0x000ee60000004200 */
[----:B-1----:R-:W-:Y:S05]  /*c0b0*/  FADD.FTZ R225, R98, R235 ;  /* 0x000000eb62e17221 */ /* 0x002fea0000010000 */
[----:B------:R-:W1:Y:S02]  /*c0c0*/  MUFU.EX2 R159, R241 ;  /* 0x000000f1009f7308 */ /* 0x000e640000000800 */
[----:B------:R-:W-:Y:S02]  /*c0d0*/  F2FP.F16.F32.PACK_AB R72, R186, R181 ;  /* 0x000000b5ba48723e */ /* 0x000fe400000000ff */
[----:B------:R-:W-:Y:S02]  /*c0e0*/  F2FP.F16.F32.PACK_AB R73, R184, R187 ;  /* 0x000000bbb849723e */ /* 0x000fe400000000ff */
[----:B------:R-:W-:Y:S04]  /*c0f0*/  F2FP.F16.F32.PACK_AB R74, R175, R178 ;  /* 0x000000b2af4a723e */ /* 0x000fe800000000ff */
[----:B------:R-:W1:Y:S01]  /*c100*/  MUFU.EX2 R135, R242 ;  /* 0x000000f200877308 */ /* 0x000e620000000800 */
[----:B------:R-:W-:Y:S09]  /*c110*/  F2FP.F16.F32.PACK_AB R75, R174, R177 ;  /* 0x000000b1ae4b723e */ /* 0x000ff200000000ff */
[----:B------:R-:W1:Y:S01]  /*c120*/  MUFU.EX2 R147, R237 ;  /* 0x000000ed00937308 */ /* 0x000e620000000800 */
[----:B-----5:R-:W-:Y:S09]  /*c130*/  FFMA.FTZ R240, R71, R152, R240 ;  /* 0x0000009847f07223 */ /* 0x020ff200000100f0 */
[----:B------:R-:W-:Y:S01]  /*c140*/  MUFU.EX2 R152, R238 ;  /* 0x000000ee00987308 */ /* 0x000fe20000000800 */
[-C--:B--2---:R-:W-:Y:S03]  /*c150*/  HMMA.16816.F32 R4, R72, R84.reuse, R4 ;  /* 0x000000544804723c */ /* 0x084fe60000001804 */
[----:B------:R-:W-:Y:S03]  /*c160*/  FADD.FTZ R240, R97, R240 ;  /* 0x000000f061f07221 */ /* 0x000fe60000010000 */
[C---:B------:R-:W-:Y:S03]  /*c170*/  HMMA.16816.F32 R8, R76.reuse, R84, R8 ;  /* 0x000000544c08723c */ /* 0x040fe60000001808 */
[----:B------:R-:W2:Y:S02]  /*c180*/  MUFU.EX2 R143, R156 ;  /* 0x0000009c008f7308 */ /* 0x000ea40000000800 */
[----:B------:R-:W-:Y:S01]  /*c190*/  FADD.FTZ R223, R223, R240 ;  /* 0x000000f0dfdf7221 */ /* 0x000fe20000010000 */
[-C--:B------:R-:W-:Y:S07]  /*c1a0*/  HMMA.16816.F32 R12, R76, R86.reuse, R12 ;  /* 0x000000564c0c723c */ /* 0x080fee000000180c */
[----:B------:R-:W-:Y:S01]  /*c1b0*/  MUFU.EX2 R129, R129 ;  /* 0x0000008100817308 */ /* 0x000fe20000000800 */
[C---:B------:R-:W-:Y:S01]  /*c1c0*/  HMMA.16816.F32 R16, R72.reuse, R86, R16 ;  /* 0x000000564810723c */ /* 0x040fe20000001810 */
[----:B------:R-:W5:Y:S08]  /*c1d0*/  LDSM.16.MT88.4 R84, [R248+0x8800] ;  /* 0x00880000f854783b */ /* 0x000f700000004200 */
[----:B------:R-:W-:Y:S01]  /*c1e0*/  MUFU.EX2 R125, R125 ;  /* 0x0000007d007d7308 */ /* 0x000fe20000000800 */
[-C--:B------:R-:W-:Y:S06]  /*c1f0*/  HMMA.16816.F32 R20, R72, R88.reuse, R20 ;  /* 0x000000584814723c */ /* 0x080fec0000001814 */
[C---:B------:R-:W-:Y:S01]  /*c200*/  HMMA.16816.F32 R24, R76.reuse, R88, R24 ;  /* 0x000000584c18723c */ /* 0x040fe20000001818 */
[----:B------:R-:W2:Y:S02]  /*c210*/  LDL.LU R88, [R1+0x58] ;  /* 0x0000580001587983 */ /* 0x000ea40000300800 */
[----:B------:R-:W-:Y:S02]  /*c220*/  MUFU.EX2 R124, R124 ;  /* 0x0000007c007c7308 */ /* 0x000fe40000000800 */
[----:B------:R-:W2:Y:S01]  /*c230*/  LDL.LU R232, [R1+0x54] ;  /* 0x0000540001e87983 */ /* 0x000ea20000300800 */
[-C--:B------:R-:W-:Y:S07]  /*c240*/  HMMA.16816.F32 R28, R76, R90.reuse, R28 ;  /* 0x0000005a4c1c723c */ /* 0x080fee000000181c */
[----:B------:R-:W-:Y:S01]  /*c250*/  MUFU.EX2 R123, R123 ;  /* 0x0000007b007b7308 */ /* 0x000fe20000000800 */
[C---:B------:R-:W-:Y:S06]  /*c260*/  HMMA.16816.F32 R32, R72.reuse, R90, R32 ;  /* 0x0000005a4820723c */ /* 0x040fec0000001820 */
[-C--:B---3--:R-:W-:Y:S03]  /*c270*/  HMMA.16816.F32 R36, R72, R80.reuse, R36 ;  /* 0x000000504824723c */ /* 0x088fe60000001824 */
[----:B------:R-:W-:Y:S03]  /*c280*/  MUFU.EX2 R118, R118 ;  /* 0x0000007600767308 */ /* 0x000fe60000000800 */
[C---:B------:R-:W-:Y:S07]  /*c290*/  HMMA.16816.F32 R40, R76.reuse, R80, R40 ;  /* 0x000000504c28723c */ /* 0x040fee0000001828 */
[----:B------:R-:W-:Y:S01]  /*c2a0*/  MUFU.EX2 R145, R233 ;  /* 0x000000e900917308 */ /* 0x000fe20000000800 */
[-C--:B------:R-:W-:Y:S09]  /*c2b0*/  HMMA.16816.F32 R44, R76, R82.reuse, R44 ;  /* 0x000000524c2c723c */ /* 0x080ff2000000182c */
[----:B------:R-:W3:Y:S01]  /*c2c0*/  MUFU.EX2 R128, R231 ;  /* 0x000000e700807308 */ /* 0x000ee20000000800 */
[C---:B------:R-:W-:Y:S01]  /*c2d0*/  HMMA.16816.F32 R48, R72.reuse, R82, R48 ;  /* 0x000000524830723c */ /* 0x040fe20000001830 */
[----:B------:R-:W1:Y:S05]  /*c2e0*/  LDSM.16.MT88.4 R80, [R252+0x9000] ;  /* 0x00900000fc50783b */ /* 0x000e6a0000004200 */
[-C--:B-----5:R-:W-:Y:S03]  /*c2f0*/  HMMA.16816.F32 R52, R72, R84.reuse, R52 ;  /* 0x000000544834723c */ /* 0x0a0fe60000001834 */
[----:B------:R-:W5:Y:S03]  /*c300*/  MUFU.EX2 R142, R234 ;  /* 0x000000ea008e7308 */ /* 0x000f660000000800 */
[C---:B------:R-:W-:Y:S07]  /*c310*/  HMMA.16816.F32 R56, R76.reuse, R84, R56 ;  /* 0x000000544c38723c */ /* 0x040fee0000001838 */
[----:B------:R-:W-:Y:S01]  /*c320*/  MUFU.EX2 R122, R229 ;  /* 0x000000e5007a7308 */ /* 0x000fe20000000800 */
[-C--:B------:R-:W-:Y:S09]  /*c330*/  HMMA.16816.F32 R60, R76, R86.reuse, R60 ;  /* 0x000000564c3c723c */ /* 0x080ff2000000183c */
[----:B------:R-:W5:Y:S01]  /*c340*/  MUFU.EX2 R71, R227 ;  /* 0x000000e300477308 */ /* 0x000f620000000800 */
[----:B------:R-:W-:Y:S01]  /*c350*/  HMMA.16816.F32 R64, R72, R86, R64 ;  /* 0x000000564840723c */ /* 0x000fe20000001840 */
[----:B------:R-:W-:Y:S03]  /*c360*/  LDSM.16.MT88.4 R84, [R250+0x9800] ;  /* 0x00980000fa54783b */ /* 0x000fe60000004200 */
[----:B------:R-:W-:Y:S03]  /*c370*/  F2FP.F16.F32.PACK_AB R76, R164, R137 ;  /* 0x00000089a44c723e */ /* 0x000fe600000000ff */
[----:B------:R-:W-:Y:S02]  /*c380*/  F2FP.F16.F32.PACK_AB R72, R149, R150 ;  /* 0x000000969548723e */ /* 0x000fe400000000ff */
[----:B------:R-:W5:Y:S02]  /*c390*/  MUFU.EX2 R121, R226 ;  /* 0x000000e200797308 */ /* 0x000f640000000800 */
[----:B------:R-:W-:Y:S02]  /*c3a0*/  F2FP.F16.F32.PACK_AB R73, R148, R151 ;  /* 0x000000979449723e */ /* 0x000fe400000000ff */
[----:B------:R-:W-:Y:S02]  /*c3b0*/  F2FP.F16.F32.PACK_AB R74, R108, R109 ;  /* 0x0000006d6c4a723e */ /* 0x000fe400000000ff */
[----:B------:R-:W-:Y:S04]  /*c3c0*/  F2FP.F16.F32.PACK_AB R75, R113, R112 ;  /* 0x00000070714b723e */ /* 0x000fe800000000ff */
[----:B------:R3:W-:Y:S01]  /*c3d0*/  MUFU.EX2 R156, R228 ;  /* 0x000000e4009c7308 */ /* 0x0007e20000000800 */
[----:B------:R-:W-:Y:S02]  /*c3e0*/  F2FP.F16.F32.PACK_AB R77, R139, R166 ;  /* 0x000000a68b4d723e */ /* 0x000fe400000000ff */
[----:B----4-:R-:W-:Y:S02]  /*c3f0*/  F2FP.F16.F32.PACK_AB R78, R119, R132 ;  /* 0x00000084774e723e */ /* 0x010fe400000000ff */
[----:B------:R-:W-:Y:S01]  /*c400*/  F2FP.F16.F32.PACK_AB R79, R131, R134 ;  /* 0x00000086834f723e */ /* 0x000fe200000000ff */
[-C--:B-1----:R-:W-:Y:S04]  /*c410*/  HMMA.16816.F32 R4, R72, R80.reuse, R4 ;  /* 0x000000504804723c */ /* 0x082fe80000001804 */
[----:B------:R-:W-:Y:S02]  /*c420*/  MUFU.EX2 R197, R197 ;  /* 0x000000c500c57308 */ /* 0x000fe40000000800 */
[C---:B------:R-:W-:Y:S08]  /*c430*/  HMMA.16816.F32 R8, R76.reuse, R80, R8 ;  /* 0x000000504c08723c */ /* 0x040ff00000001808 */
[----:B------:R-:W-:Y:S01]  /*c440*/  MUFU.EX2 R196, R196 ;  /* 0x000000c400c47308 */ /* 0x000fe20000000800 */
[-C--:B------:R-:W-:Y:S06]  /*c450*/  HMMA.16816.F32 R12, R76, R82.reuse, R12 ;  /* 0x000000524c0c723c */ /* 0x080fec000000180c */
[C---:B------:R-:W-:Y:S01]  /*c460*/  HMMA.16816.F32 R16, R72.reuse, R82, R16 ;  /* 0x000000524810723c */ /* 0x040fe20000001810 */
[----:B------:R-:W-:Y:S02]  /*c470*/  LDSM.16.MT88.4 R80, [R252+0x9800] ;  /* 0x00980000fc50783b */ /* 0x000fe40000004200 */
        /* <DEDUP_REMOVED lines=20> */
[----:B--2---:R-:W-:Y:S02]  /*c5c0*/  FFMA.FTZ R230, R70, R88, R93 ;  /* 0x0000005846e67223 */ /* 0x004fe4000001005d */
[----:B------:R-:W1:Y:S07]  /*c5d0*/  LDSM.16.MT88.4 R88, [R250+0x9000] ;  /* 0x00900000fa58783b */ /* 0x000e6e0000004200 */
[----:B------:R-:W-:Y:S01]  /*c5e0*/  MUFU.EX2 R70, R224 ;  /* 0x000000e000467308 */ /* 0x000fe20000000800 */
[----:B------:R-:W-:Y:S01]  /*c5f0*/  FFMA.FTZ R69, R69, R232, R96 ;  /* 0x000000e845457223 */ /* 0x000fe20000010060 */
[----:B---3--:R-:W-:Y:S03]  /*c600*/  FADD.FTZ R228, R209, R230 ;  /* 0x000000e6d1e47221 */ /* 0x008fe60000010000 */
[----:B------:R-:W-:Y:S01]  /*c610*/  FADD.FTZ R226, R208, R69 ;  /* 0x00000045d0e27221 */ /* 0x000fe20000010000 */
[----:B------:R-:W2:Y:S04]  /*c620*/  LDSM.16.MT88.4 R92, [R249+0x9000] ;  /* 0x00900000f95c783b */ /* 0x000ea80000004200 */
[----:B------:R-:W-:Y:S01]  /*c630*/  MUFU.EX2 R209, R195 ;  /* 0x000000c300d17308 */ /* 0x000fe20000000800 */
[----:B------:R-:W-:Y:S03]  /*c640*/  FADD.FTZ R215, R215, R226 ;  /* 0x000000e2d7d77221 */ /* 0x000fe60000010000 */
[----:B------:R-:W3:Y:S06]  /*c650*/  LDSM.16.MT88.4 R96, [R248+0x9000] ;  /* 0x00900000f860783b */ /* 0x000eec0000004200 */
[----:B------:R-:W-:Y:S10]  /*c660*/  MUFU.EX2 R226, R165 ;  /* 0x000000a500e27308 */ /* 0x000ff40000000800 */
[----:B------:R4:W-:Y:S10]  /*c670*/  MUFU.EX2 R208, R194 ;  /* 0x000000c200d07308 */ /* 0x0009f40000000800 */
[----:B------:R-:W-:Y:S01]  /*c680*/  MUFU.EX2 R69, R201 ;  /* 0x000000c900457308 */ /* 0x000fe20000000800 */
[-C--:B-1----:R-:W-:Y:S09]  /*c690*/  HMMA.16816.F32 R20, R72, R88.reuse, R20 ;  /* 0x000000584814723c */ /* 0x082ff20000001814 */
[----:B------:R-:W1:Y:S02]  /*c6a0*/  MUFU.EX2 R201, R193 ;  /* 0x000000c100c97308 */ /* 0x000e640000000800 */
[----:B----4-:R-:W-:Y:S01]  /*c6b0*/  FADD.FTZ R194, R214, R215 ;  /* 0x000000d7d6c27221 */ /* 0x010fe20000010000 */
[C---:B------:R-:W-:Y:S07]  /*c6c0*/  HMMA.16816.F32 R24, R76.reuse, R88, R24 ;  /* 0x000000584c18723c */ /* 0x040fee0000001818 */
[----:B------:R-:W-:Y:S01]  /*c6d0*/  MUFU.EX2 R215, R192 ;  /* 0x000000c000d77308 */ /* 0x000fe20000000800 */
[----:B------:R-:W-:Y:S01]  /*c6e0*/  FADD.FTZ R185, R185, R194 ;  /* 0x000000c2b9b97221 */ /* 0x000fe20000010000 */
[-C--:B------:R-:W-:Y:S03]  /*c6f0*/  HMMA.16816.F32 R28, R76, R90.reuse, R28 ;  /* 0x0000005a4c1c723c */ /* 0x080fe6000000181c */
[----:B------:R-:W-:Y:S03]  /*c700*/  FADD.FTZ R182, R182, R185 ;  /* 0x000000b9b6b67221 */ /* 0x000fe60000010000 */
[C---:B------:R-:W-:Y:S01]  /*c710*/  HMMA.16816.F32 R32, R72.reuse, R90, R32 ;  /* 0x0000005a4820723c */ /* 0x040fe20000001820 */
[----:B------:R-:W4:Y:S01]  /*c720*/  LDSM.16.MT88.4 R88, [R249+0x9800] ;  /* 0x00980000f958783b */ /* 0x000f220000004200 */
[----:B------:R-:W-:Y:S04]  /*c730*/  MUFU.EX2 R214, R189 ;  /* 0x000000bd00d67308 */ /* 0x000fe80000000800 */
[-C--:B--2---:R-:W-:Y:S06]  /*c740*/  HMMA.16816.F32 R36, R72, R92.reuse, R36 ;  /* 0x0000005c4824723c */ /* 0x084fec0000001824 */
[----:B------:R-:W-:Y:S01]  /*c750*/  MUFU.EX2 R224, R179 ;  /* 0x000000b300e07308 */ /* 0x000fe20000000800 */
[C---:B------:R-:W-:Y:S06]  /*c760*/  HMMA.16816.F32 R40, R76.reuse, R92, R40 ;  /* 0x0000005c4c28723c */ /* 0x040fec0000001828 */
[-C--:B------:R-:W-:Y:S06]  /*c770*/  HMMA.16816.F32 R44, R76, R94.reuse, R44 ;  /* 0x0000005e4c2c723c */ /* 0x080fec000000182c */
[C---:B------:R-:W-:Y:S01]  /*c780*/  HMMA.16816.F32 R48, R72.reuse, R94, R48 ;  /* 0x0000005e4830723c */ /* 0x040fe20000001830 */
[----:B------:R-:W2:Y:S05]  /*c790*/  LDSM.16.MT88.4 R92, [R248+0x9800] ;  /* 0x00980000f85c783b */ /* 0x000eaa0000004200 */
[-C--:B---3--:R-:W-:Y:S06]  /*c7a0*/  HMMA.16816.F32 R52, R72, R96.reuse, R52 ;  /* 0x000000604834723c */ /* 0x088fec0000001834 */
[C---:B------:R-:W-:Y:S06]  /*c7b0*/  HMMA.16816.F32 R56, R76.reuse, R96, R56 ;  /* 0x000000604c38723c */ /* 0x040fec0000001838 */
[-C--:B------:R-:W-:Y:S05]  /*c7c0*/  HMMA.16816.F32 R60, R76, R98.reuse, R60 ;  /* 0x000000624c3c723c */ /* 0x080fea000000183c */
[----:B------:R-:W-:Y:S01]  /*c7d0*/  FADD.FTZ R96, R222, R225 ;  /* 0x000000e1de607221 */ /* 0x000fe20000010000 */
[----:B------:R-:W-:Y:S01]  /*c7e0*/  HMMA.16816.F32 R64, R72, R98, R64 ;  /* 0x000000624840723c */ /* 0x000fe20000001840 */
[----:B------:R-:W-:Y:S04]  /*c7f0*/  MUFU.EX2 R225, R167 ;  /* 0x000000a700e17308 */ /* 0x000fe80000000800 */
[----:B------:R-:W-:Y:S01]  /*c800*/  F2FP.F16.F32.PACK_AB R76, R159, R138 ;  /* 0x0000008a9f4c723e */ /* 0x000fe200000000ff */
[----:B------:R-:W-:Y:S01]  /*c810*/  FADD.FTZ R96, R221, R96 ;  /* 0x00000060dd607221 */ /* 0x000fe20000010000 */
[----:B------:R-:W-:Y:S01]  /*c820*/  F2FP.F16.F32.PACK_AB R72, R130, R133 ;  /* 0x000000858248723e */ /* 0x000fe200000000ff */
[----:B------:R-:W-:Y:S03]  /*c830*/  FADD.FTZ R97, R211, R228 ;  /* 0x000000e4d3617221 */ /* 0x000fe60000010000 */
[----:B------:R-:W-:Y:S01]  /*c840*/  MUFU.EX2 R221, R172 ;  /* 0x000000ac00dd7308 */ /* 0x000fe20000000800 */
[----:B------:R-:W-:Y:S01]  /*c850*/  F2FP.F16.F32.PACK_AB R73, R161, R136 ;  /* 0x00000088a149723e */ /* 0x000fe200000000ff */
[----:B------:R-:W-:Y:S01]  /*c860*/  FADD.FTZ R97, R218, R97 ;  /* 0x00000061da617221 */ /* 0x000fe20000010000 */
[----:B------:R-:W-:Y:S01]  /*c870*/  F2FP.F16.F32.PACK_AB R74, R157, R162 ;  /* 0x000000a29d4a723e */ /* 0x000fe200000000ff */
[----:B------:R-:W-:Y:S01]  /*c880*/  FADD.FTZ R222, R220, R223 ;  /* 0x000000dfdcde7221 */ /* 0x000fe20000010000 */
[----:B------:R-:W-:Y:S01]  /*c890*/  F2FP.F16.F32.PACK_AB R75, R153, R160 ;  /* 0x000000a0994b723e */ /* 0x000fe200000000ff */
[----:B------:R-:W-:Y:S01]  /*c8a0*/  FADD.FTZ R188, R188, R97 ;  /* 0x00000061bcbc7221 */ /* 0x000fe20000010000 */
[----:B------:R-:W-:Y:S03]  /*c8b0*/  F2FP.F16.F32.PACK_AB R77, R158, R135 ;  /* 0x000000879e4d723e */ /* 0x000fe600000000ff */
[----:B------:R3:W-:Y:S01]  /*c8c0*/  MUFU.EX2 R223, R180 ;  /* 0x000000b400df7308 */ /* 0x0007e20000000800 */
[----:B------:R-:W-:Y:S01]  /*c8d0*/  F2FP.F16.F32.PACK_AB R78, R147, R154 ;  /* 0x0000009a934e723e */ /* 0x000fe200000000ff */
[----:B------:R-:W-:Y:S01]  /*c8e0*/  FADD.FTZ R183, R183, R188 ;  /* 0x000000bcb7b77221 */ /* 0x000fe20000010000 */
[----:B------:R-:W-:Y:S01]  /*c8f0*/  F2FP.F16.F32.PACK_AB R79, R143, R152 ;  /* 0x000000988f4f723e */ /* 0x000fe200000000ff */
[-C--:B------:R-:W-:Y:S03]  /*c900*/  HMMA.16816.F32 R4, R72, R80.reuse, R4 ;  /* 0x000000504804723c */ /* 0x080fe60000001804 */
[----:B------:R-:W-:Y:S03]  /*c910*/  FADD.FTZ R187, R187, R222 ;  /* 0x000000debbbb7221 */ /* 0x000fe60000010000 */
[----:B------:R-:W3:Y:S01]  /*c920*/  MUFU.EX2 R211, R190 ;  /* 0x000000be00d37308 */ /* 0x000ee20000000800 */
[C---:B------:R-:W-:Y:S04]  /*c930*/  HMMA.16816.F32 R8, R76.reuse, R80, R8 ;  /* 0x000000504c08723c */ /* 0x040fe80000001808 */
[----:B------:R-:W-:Y:S02]  /*c940*/  FADD.FTZ R184, R184, R187 ;  /* 0x000000bbb8b87221 */ /* 0x000fe40000010000 */
[-C--:B------:R-:W-:Y:S03]  /*c950*/  HMMA.16816.F32 R12, R76, R82.reuse, R12 ;  /* 0x000000524c0c723c */ /* 0x080fe6000000180c */
[----:B------:R-:W3:Y:S02]  /*c960*/  MUFU.EX2 R218, R191 ;  /* 0x000000bf00da7308 */ /* 0x000ee40000000800 */
[----:B------:R-:W-:Y:S01]  /*c970*/  FADD.FTZ R177, R177, R184 ;  /* 0x000000b8b1b17221 */ /* 0x000fe20000010000 */
[C---:B------:R-:W-:Y:S01]  /*c980*/  HMMA.16816.F32 R16, R72.reuse, R82, R16 ;  /* 0x000000524810723c */ /* 0x040fe20000001810 */
[----:B------:R-:W1:Y:S06]  /*c990*/  LDSM.16.MT88.4 R80, [R252+0xa000] ;  /* 0x00a00000fc50783b */ /* 0x000e6c0000004200 */
[----:B------:R-:W-:Y:S01]  /*c9a0*/  MUFU.EX2 R220, R217 ;  /* 0x000000d900dc7308 */ /* 0x000fe20000000800 */
[----:B------:R-:W-:Y:S01]  /*c9b0*/  FADD.FTZ R174, R174, R177 ;  /* 0x000000b1aeae7221 */ /* 0x000fe20000010000 */
[-C--:B------:R-:W-:Y:S08]  /*c9c0*/  HMMA.16816.F32 R20, R72, R84.reuse, R20 ;  /* 0x000000544814723c */ /* 0x080ff00000001814 */
[----:B------:R-:W-:Y:S01]  /*c9d0*/  MUFU.EX2 R217, R210 ;  /* 0x000000d200d97308 */ /* 0x000fe20000000800 */
[C---:B------:R-:W-:Y:S06]  /*c9e0*/  HMMA.16816.F32 R24, R76.reuse, R84, R24 ;  /* 0x000000544c18723c */ /* 0x040fec0000001818 */
[-C--:B------:R-:W-:Y:S03]  /*c9f0*/  HMMA.16816.F32 R28, R76, R86.reuse, R28 ;  /* 0x000000564c1c723c */ /* 0x080fe6000000181c */
[----:B------:R-:W-:Y:S03]  /*ca00*/  MUFU.EX2 R210, R205 ;  /* 0x000000cd00d27308 */ /* 0x000fe60000000800 */
[C---:B------:R-:W-:Y:S01]  /*ca10*/  HMMA.16816.F32 R32, R72.reuse, R86, R32 ;  /* 0x000000564820723c */ /* 0x040fe20000001820 */
[----:B------:R-:W3:Y:S06]  /*ca20*/  LDSM.16.MT88.4 R84, [R250+0xa000] ;  /* 0x00a00000fa54783b */ /* 0x000eec0000004200 */
[----:B------:R-:W3:Y:S01]  /*ca30*/  MUFU.EX2 R222, R169 ;  /* 0x000000a900de7308 */ /* 0x000ee20000000800 */
[-C--:B----4-:R-:W-:Y:S09]  /*ca40*/  HMMA.16816.F32 R36, R72, R88.reuse, R36 ;  /* 0x000000584824723c */ /* 0x090ff20000001824 */
[----:B------:R-:W4:Y:S01]  /*ca50*/  MUFU.EX2 R205, R168 ;  /* 0x000000a800cd7308 */ /* 0x000f220000000800 */
[C---:B------:R-:W-:Y:S06]  /*ca60*/  HMMA.16816.F32 R40, R76.reuse, R88, R40 ;  /* 0x000000584c28723c */ /* 0x040fec0000001828 */
[-C--:B------:R-:W-:Y:S03]  /*ca70*/  HMMA.16816.F32 R44, R76, R90.reuse, R44 ;  /* 0x0000005a4c2c723c */ /* 0x080fe6000000182c */
[----:B------:R-:W4:Y:S03]  /*ca80*/  MUFU.EX2 R228, R163 ;  /* 0x000000a300e47308 */ /* 0x000f260000000800 */
[C---:B------:R-:W-:Y:S01]  /*ca90*/  HMMA.16816.F32 R48, R72.reuse, R90, R48 ;  /* 0x0000005a4830723c */ /* 0x040fe20000001830 */
[----:B------:R-:W4:Y:S05]  /*caa0*/  LDSM.16.MT88.4 R88, [R249+0xa000] ;  /* 0x00a00000f958783b */ /* 0x000f2a0000004200 */
[-C--:B--2---:R-:W-:Y:S06]  /*cab0*/  HMMA.16816.F32 R52, R72, R92.reuse, R52 ;  /* 0x0000005c4834723c */ /* 0x084fec0000001834 */
[C---:B------:R-:W-:Y:S06]  /*cac0*/  HMMA.16816.F32 R56, R76.reuse, R92, R56 ;  /* 0x0000005c4c38723c */ /* 0x040fec0000001838 */
[-C--:B------:R-:W-:Y:S05]  /*cad0*/  HMMA.16816.F32 R60, R76, R94.reuse, R60 ;  /* 0x0000005e4c3c723c */ /* 0x080fea000000183c */
[----:B------:R-:W-:Y:S01]  /*cae0*/  FADD.FTZ R93, R181, R96 ;  /* 0x00000060b55d7221 */ /* 0x000fe20000010000 */
[----:B------:R-:W-:Y:S01]  /*caf0*/  HMMA.16816.F32 R64, R72, R94, R64 ;  /* 0x0000005e4840723c */ /* 0x000fe20000001840 */
[----:B------:R-:W2:Y:S04]  /*cb00*/  LDSM.16.MT88.4 R96, [R248+0xa000] ;  /* 0x00a00000f860783b */ /* 0x000ea80000004200 */
[----:B------:R-:W-:Y:S01]  /*cb10*/  F2FP.F16.F32.PACK_AB R76, R128, R145 ;  /* 0x00000091804c723e */ /* 0x000fe200000000ff */
[----:B------:R-:W-:Y:S01]  /*cb20*/  FADD.FTZ R93, R186, R93 ;  /* 0x0000005dba5d7221 */ /* 0x000fe20000010000 */
[----:B------:R-:W-:Y:S04]  /*cb30*/  F2FP.F16.F32.PACK_AB R72, R141, R146 ;  /* 0x000000928d48723e */ /* 0x000fe800000000ff */
[----:B------:R-:W-:Y:S01]  /*cb40*/  F2FP.F16.F32.PACK_AB R73, R129, R144 ;  /* 0x000000908149723e */ /* 0x000fe200000000ff */
[----:B------:R-:W-:Y:S01]  /*cb50*/  FADD.FTZ R178, R178, R93 ;  /* 0x0000005db2b27221 */ /* 0x000fe20000010000 */
[----:B------:R-:W-:Y:S01]  /*cb60*/  F2FP.F16.F32.PACK_AB R74, R124, R125 ;  /* 0x0000007d7c4a723e */ /* 0x000fe200000000ff */
[----:B------:R-:W-:Y:S01]  /*cb70*/  LDSM.16.MT88.4 R92, [R248+0xa800] ;  /* 0x00a80000f85c783b */ /* 0x000fe20000004200 */
[----:B------:R-:W-:Y:S01]  /*cb80*/  F2FP.F16.F32.PACK_AB R75, R118, R123 ;  /* 0x0000007b764b723e */ /* 0x000fe200000000ff */
[----:B------:R-:W-:Y:S01]  /*cb90*/  FADD.FTZ R175, R175, R178 ;  /* 0x000000b2afaf7221 */ /* 0x000fe20000010000 */
[----:B-----5:R-:W-:Y:S02]  /*cba0*/  F2FP.F16.F32.PACK_AB R77, R127, R142 ;  /* 0x0000008e7f4d723e */ /* 0x020fe400000000ff */
[----:B------:R-:W-:Y:S02]  /*cbb0*/  F2FP.F16.F32.PACK_AB R78, R71, R122 ;  /* 0x0000007a474e723e */ /* 0x000fe400000000ff */
[----:B------:R-:W-:Y:S01]  /*cbc0*/  F2FP.F16.F32.PACK_AB R79, R140, R121 ;  /* 0x000000798c4f723e */ /* 0x000fe200000000ff */
[-C--:B-1----:R-:W-:Y:S06]  /*cbd0*/  HMMA.16816.F32 R4, R72, R80.reuse, R4 ;  /* 0x000000504804723c */ /* 0x082fec0000001804 */
[C---:B------:R-:W-:Y:S06]  /*cbe0*/  HMMA.16816.F32 R8, R76.reuse, R80, R8 ;  /* 0x000000504c08723c */ /* 0x040fec0000001808 */
[-C--:B------:R-:W-:Y:S06]  /*cbf0*/  HMMA.16816.F32 R12, R76, R82.reuse, R12 ;  /* 0x000000524c0c723c */ /* 0x080fec000000180c */
[C---:B------:R-:W-:Y:S01]  /*cc00*/  HMMA.16816.F32 R16, R72.reuse, R82, R16 ;  /* 0x000000524810723c */ /* 0x040fe20000001810 */
[----:B------:R-:W1:Y:S05]  /*cc10*/  LDSM.16.MT88.4 R80, [R252+0xa800] ;  /* 0x00a80000fc50783b */ /* 0x000e6a0000004200 */
[-C--:B---3--:R-:W-:Y:S06]  /*cc20*/  HMMA.16816.F32 R20, R72, R84.reuse, R20 ;  /* 0x000000544814723c */ /* 0x088fec0000001814 */
[C---:B------:R-:W-:Y:S06]  /*cc30*/  HMMA.16816.F32 R24, R76.reuse, R84, R24 ;  /* 0x000000544c18723c */ /* 0x040fec0000001818 */
[-C--:B------:R-:W-:Y:S06]  /*cc40*/  HMMA.16816.F32 R28, R76, R86.reuse, R28 ;  /* 0x000000564c1c723c */ /* 0x080fec000000181c */
[C---:B------:R-:W-:Y:S01]  /*cc50*/  HMMA.16816.F32 R32, R72.reuse, R86, R32 ;  /* 0x000000564820723c */ /* 0x040fe20000001820 */
[----:B------:R-:W3:Y:S05]  /*cc60*/  LDSM.16.MT88.4 R84, [R250+0xa800] ;  /* 0x00a80000fa54783b */ /* 0x000eea0000004200 */
[-C--:B----4-:R-:W-:Y:S06]  /*cc70*/  HMMA.16816.F32 R36, R72, R88.reuse, R36 ;  /* 0x000000584824723c */ /* 0x090fec0000001824 */
[C---:B------:R-:W-:Y:S06]  /*cc80*/  HMMA.16816.F32 R40, R76.reuse, R88, R40 ;  /* 0x000000584c28723c */ /* 0x040fec0000001828 */
[-C--:B------:R-:W-:Y:S06]  /*cc90*/  HMMA.16816.F32 R44, R76, R90.reuse, R44 ;  /* 0x0000005a4c2c723c */ /* 0x080fec000000182c */
[C---:B------:R-:W-:Y:S01]  /*cca0*/  HMMA.16816.F32 R48, R72.reuse, R90, R48 ;  /* 0x0000005a4830723c */ /* 0x040fe20000001830 */
[----:B------:R-:W4:Y:S05]  /*ccb0*/  LDSM.16.MT88.4 R88, [R249+0xa800] ;  /* 0x00a80000f958783b */ /* 0x000f2a0000004200 */
        /* <DEDUP_REMOVED lines=8> */
[----:B------:R-:W-:Y:S03]  /*cd40*/  LDSM.16.MT88.4 R180, [R252+0xb800] ;  /* 0x00b80000fcb4783b */ /* 0x000fe60000004200 */
        /* <DEDUP_REMOVED lines=11> */
[-C--:B-1----:R-:W-:Y:S03]  /*ce00*/  HMMA.16816.F32 R4, R72, R80.reuse, R4 ;  /* 0x000000504804723c */ /* 0x082fe60000001804 */
[----:B------:R-:W-:Y:S01]  /*ce10*/  FADD.FTZ R137, R148, R99 ;  /* 0x0000006394897221 */ /* 0x000fe20000010000 */
[----:B------:R-:W-:Y:S01]  /*ce20*/  FADD.FTZ R139, R139, R166 ;  /* 0x000000a68b8b7221 */ /* 0x000fe20000010000 */
[----:B------:R-:W-:Y:S01]  /*ce30*/  LDSM.16.MT88.4 R96, [R248+0xb000] ;  /* 0x00b00000f860783b */ /* 0x000fe20000004200 */
[C---:B------:R-:W-:Y:S05]  /*ce40*/  HMMA.16816.F32 R8, R76.reuse, R80, R8 ;  /* 0x000000504c08723c */ /* 0x040fea0000001808 */
[----:B------:R-:W-:Y:S01]  /*ce50*/  FADD.FTZ R134, R134, R139 ;  /* 0x0000008b86867221 */ /* 0x000fe20000010000 */
[-C--:B------:R-:W-:Y:S05]  /*ce60*/  HMMA.16816.F32 R12, R76, R82.reuse, R12 ;  /* 0x000000524c0c723c */ /* 0x080fea000000180c */
[----:B------:R-:W-:Y:S01]  /*ce70*/  FADD.FTZ R134, R131, R134 ;  /* 0x0000008683867221 */ /* 0x000fe20000010000 */
[C---:B------:R-:W-:Y:S01]  /*ce80*/  HMMA.16816.F32 R16, R72.reuse, R82, R16 ;  /* 0x000000524810723c */ /* 0x040fe20000001810 */
[----:B------:R-:W1:Y:S04]  /*ce90*/  LDSM.16.MT88.4 R80, [R252+0xb000] ;  /* 0x00b00000fc50783b */ /* 0x000e680000004200 */
[----:B------:R-:W-:Y:S01]  /*cea0*/  F2FP.F16.F32.PACK_AB R139, R105, R106 ;  /* 0x0000006a698b723e */ /* 0x000fe200000000ff */
[-C--:B---3--:R-:W-:Y:S05]  /*ceb0*/  HMMA.16816.F32 R20, R72, R84.reuse, R20 ;  /* 0x000000544814723c */ /* 0x088fea0000001814 */
[----:B------:R-:W-:Y:S01]  /*cec0*/  FADD.FTZ R112, R112, R137 ;  /* 0x0000008970707221 */ /* 0x000fe20000010000 */
[C---:B------:R-:W-:Y:S05]  /*ced0*/  HMMA.16816.F32 R24, R76.reuse, R84, R24 ;  /* 0x000000544c18723c */ /* 0x040fea0000001818 */
[----:B------:R-:W-:Y:S01]  /*cee0*/  F2FP.F16.F32.PACK_AB R137, R117, R126 ;  /* 0x0000007e7589723e */ /* 0x000fe200000000ff */
[-C--:B------:R-:W-:Y:S05]  /*cef0*/  HMMA.16816.F32 R28, R76, R86.reuse, R28 ;  /* 0x000000564c1c723c */ /* 0x080fea000000181c */
[----:B------:R-:W-:Y:S01]  /*cf00*/  FADD.FTZ R113, R113, R112 ;  /* 0x0000007071717221 */ /* 0x000fe20000010000 */
[C---:B------:R-:W-:Y:S01]  /*cf10*/  HMMA.16816.F32 R32, R72.reuse, R86, R32 ;  /* 0x000000564820723c */ /* 0x040fe20000001820 */
[----:B------:R-:W2:Y:S05]  /*cf20*/  LDSM.16.MT88.4 R84, [R250+0xb000] ;  /* 0x00b00000fa54783b */ /* 0x000eaa0000004200 */
[-C--:B----4-:R-:W-:Y:S06]  /*cf30*/  HMMA.16816.F32 R36, R72, R88.reuse, R36 ;  /* 0x000000584824723c */ /* 0x090fec0000001824 */
[C---:B------:R-:W-:Y:S06]  /*cf40*/  HMMA.16816.F32 R40, R76.reuse, R88, R40 ;  /* 0x000000584c28723c */ /* 0x040fec0000001828 */
[-C--:B------:R-:W-:Y:S06]  /*cf50*/  HMMA.16816.F32 R44, R76, R90.reuse, R44 ;  /* 0x0000005a4c2c723c */ /* 0x080fec000000182c */
[C---:B------:R-:W-:Y:S01]  /*cf60*/  HMMA.16816.F32 R48, R72.reuse, R90, R48 ;  /* 0x0000005a4830723c */ /* 0x040fe20000001830 */
[----:B------:R-:W3:Y:S05]  /*cf70*/  LDSM.16.MT88.4 R88, [R249+0xb000] ;  /* 0x00b00000f958783b */ /* 0x000eea0000004200 */
[-C--:B------:R-:W-:Y:S06]  /*cf80*/  HMMA.16816.F32 R52, R72, R92.reuse, R52 ;  /* 0x0000005c4834723c */ /* 0x080fec0000001834 */
[C---:B------:R-:W-:Y:S01]  /*cf90*/  HMMA.16816.F32 R56, R76.reuse, R92, R56 ;  /* 0x0000005c4c38723c */ /* 0x040fe20000001838 */
[----:B------:R-:W4:Y:S05]  /*cfa0*/  MUFU.EX2 R93, R100 ;  /* 0x00000064005d7308 */ /* 0x000f2a0000000800 */
[-C--:B------:R-:W-:Y:S05]  /*cfb0*/  HMMA.16816.F32 R60, R76, R94.reuse, R60 ;  /* 0x0000005e4c3c723c */ /* 0x080fea000000183c */
[----:B------:R-:W-:Y:S01]  /*cfc0*/  FADD.FTZ R92, R150, R175 ;  /* 0x000000af965c7221 */ /* 0x000fe20000010000 */
[----:B------:R-:W-:Y:S05]  /*cfd0*/  HMMA.16816.F32 R64, R72, R94, R64 ;  /* 0x0000005e4840723c */ /* 0x000fea0000001840 */
[----:B------:R-:W-:Y:S01]  /*cfe0*/  F2FP.F16.F32.PACK_AB R76, R222, R221 ;  /* 0x000000ddde4c723e */ /* 0x000fe200000000ff */
[----:B------:R-:W-:Y:S01]  /*cff0*/  FADD.FTZ R92, R149, R92 ;  /* 0x0000005c955c7221 */ /* 0x000fe20000010000 */
[----:B------:R-:W-:Y:S01]  /*d000*/  F2FP.F16.F32.PACK_AB R72, R220, R219 ;  /* 0x000000dbdc48723e */ /* 0x000fe200000000ff */
[----:B------:R-:W-:Y:S02]  /*d010*/  FADD.FTZ R149, R164, R151 ;  /* 0x00000097a4957221 */ /* 0x000fe40000010000 */
[----:B------:R-:W5:Y:S01]  /*d020*/  LDSM.16.MT88.4 R164, [R250+0xb800] ;  /* 0x00b80000faa4783b */ /* 0x000f620000004200 */
[----:B------:R-:W-:Y:S01]  /*d030*/  F2FP.F16.F32.PACK_AB R73, R213, R216 ;  /* 0x000000d8d549723e */ /* 0x000fe200000000ff */
[----:B------:R-:W-:Y:S01]  /*d040*/  FADD.FTZ R132, R132, R149 ;  /* 0x0000009584847221 */ /* 0x000fe20000010000 */
[----:B------:R-:W-:Y:S01]  /*d050*/  F2FP.F16.F32.PACK_AB R74, R217, R212 ;  /* 0x000000d4d94a723e */ /* 0x000fe200000000ff */
[----:B------:R-:W-:Y:S01]  /*d060*/  FADD.FTZ R109, R109, R92 ;  /* 0x0000005c6d6d7221 */ /* 0x000fe20000010000 */
[----:B------:R-:W-:Y:S01]  /*d070*/  F2FP.F16.F32.PACK_AB R75, R210, R207 ;  /* 0x000000cfd24b723e */ /* 0x000fe200000000ff */
[----:B------:R-:W-:Y:S01]  /*d080*/  FADD.FTZ R119, R119, R132 ;  /* 0x0000008477777221 */ /* 0x000fe20000010000 */
[----:B------:R-:W-:Y:S01]  /*d090*/  F2FP.F16.F32.PACK_AB R77, R224, R223 ;  /* 0x000000dfe04d723e */ /* 0x000fe200000000ff */
[----:B------:R-:W5:Y:S01]  /*d0a0*/  LDSM.16.MT88.4 R148, [R249+0xb800] ;  /* 0x00b80000f994783b */ /* 0x000f620000004200 */
[----:B------:R-:W-:Y:S01]  /*d0b0*/  F2FP.F16.F32.PACK_AB R78, R226, R205 ;  /* 0x000000cde24e723e */ /* 0x000fe200000000ff */
[----:B------:R-:W-:Y:S01]  /*d0c0*/  FADD.FTZ R108, R108, R109 ;  /* 0x0000006d6c6c7221 */ /* 0x000fe20000010000 */
[----:B------:R-:W-:Y:S01]  /*d0d0*/  F2FP.F16.F32.PACK_AB R79, R228, R225 ;  /* 0x000000e1e44f723e */ /* 0x000fe200000000ff */
[-C--:B-1----:R-:W-:Y:S03]  /*d0e0*/  HMMA.16816.F32 R4, R72, R80.reuse, R4 ;  /* 0x000000504804723c */ /* 0x082fe60000001804 */
[----:B------:R-:W-:Y:S03]  /*d0f0*/  F2FP.F16.F32.PACK_AB R132, R115, R120 ;  /* 0x000000787384723e */ /* 0x000fe600000000ff */
[C---:B------:R-:W-:Y:S01]  /*d100*/  HMMA.16816.F32 R8, R76.reuse, R80, R8 ;  /* 0x000000504c08723c */ /* 0x040fe20000001808 */
[----:B------:R-:W1:Y:S05]  /*d110*/  MUFU.EX2 R80, R101 ;  /* 0x0000006500507308 */ /* 0x000e6a0000000800 */
[-C--:B------:R-:W-:Y:S06]  /*d120*/  HMMA.16816.F32 R12, R76, R82.reuse, R12 ;  /* 0x000000524c0c723c */ /* 0x080fec000000180c */
[C---:B------:R-:W-:Y:S06]  /*d130*/  HMMA.16816.F32 R16, R72.reuse, R82, R16 ;  /* 0x000000524810723c */ /* 0x040fec0000001810 */
[-C--:B--2---:R-:W-:Y:S06]  /*d140*/  HMMA.16816.F32 R20, R72, R84.reuse, R20 ;  /* 0x000000544814723c */ /* 0x084fec0000001814 */
[C---:B------:R-:W-:Y:S06]  /*d150*/  HMMA.16816.F32 R24, R76.reuse, R84, R24 ;  /* 0x000000544c18723c */ /* 0x040fec0000001818 */
[-C--:B------:R-:W-:Y:S06]  /*d160*/  HMMA.16816.F32 R28, R76, R86.reuse, R28 ;  /* 0x000000564c1c723c */ /* 0x080fec000000181c */
[C---:B------:R-:W-:Y:S06]  /*d170*/  HMMA.16816.F32 R32, R72.reuse, R86, R32 ;  /* 0x000000564820723c */ /* 0x040fec0000001820 */
[-C--:B---3--:R-:W-:Y:S06]  /*d180*/  HMMA.16816.F32 R36, R72, R88.reuse, R36 ;  /* 0x000000584824723c */ /* 0x088fec0000001824 */
[C---:B------:R-:W-:Y:S06]  /*d190*/  HMMA.16816.F32 R40, R76.reuse, R88, R40 ;  /* 0x000000584c28723c */ /* 0x040fec0000001828 */
[-C--:B------:R-:W-:Y:S06]  /*d1a0*/  HMMA.16816.F32 R44, R76, R90.reuse, R44 ;  /* 0x0000005a4c2c723c */ /* 0x080fec000000182c */
[C---:B------:R-:W-:Y:S06]  /*d1b0*/  HMMA.16816.F32 R48, R72.reuse, R90, R48 ;  /* 0x0000005a4830723c */ /* 0x040fec0000001830 */
[-C--:B------:R-:W-:Y:S06]  /*d1c0*/  HMMA.16816.F32 R52, R72, R96.reuse, R52 ;  /* 0x000000604834723c */ /* 0x080fec0000001834 */
[C---:B------:R-:W-:Y:S06]  /*d1d0*/  HMMA.16816.F32 R56, R76.reuse, R96, R56 ;  /* 0x000000604c38723c */ /* 0x040fec0000001838 */
[-C--:B------:R-:W-:Y:S06]  /*d1e0*/  HMMA.16816.F32 R60, R76, R98.reuse, R60 ;  /* 0x000000624c3c723c */ /* 0x080fec000000183c */
[----:B------:R-:W-:Y:S05]  /*d1f0*/  HMMA.16816.F32 R64, R72, R98, R64 ;  /* 0x000000624840723c */ /* 0x000fea0000001840 */
[----:B------:R-:W-:Y:S01]  /*d200*/  FADD.FTZ R79, R133, R108 ;  /* 0x0000006c854f7221 */ /* 0x000fe20000010000 */
[----:B------:R-:W-:Y:S01]  /*d210*/  FADD.FTZ R77, R135, R134 ;  /* 0x00000086874d7221 */ /* 0x000fe20000010000 */
[----:B------:R-:W-:Y:S01]  /*d220*/  F2FP.F16.F32.PACK_AB R133, R227, R114 ;  /* 0x00000072e385723e */ /* 0x000fe200000000ff */
[----:B------:R-:W-:Y:S03]  /*d230*/  FADD.FTZ R76, R136, R113 ;  /* 0x00000071884c7221 */ /* 0x000fe60000010000 */
[----:B------:R-:W-:Y:S01]  /*d240*/  F2FP.F16.F32.PACK_AB R134, R104, R107 ;  /* 0x0000006b6886723e */ /* 0x000fe200000000ff */
[----:B------:R-:W-:Y:S01]  /*d250*/  FADD.FTZ R78, R138, R119 ;  /* 0x000000778a4e7221 */ /* 0x000fe20000010000 */
[----:B----4-:R-:W-:Y:S01]  /*d260*/  F2FP.F16.F32.PACK_AB R135, R93, R102 ;  /* 0x000000665d87723e */ /* 0x010fe200000000ff */
[----:B------:R-:W-:Y:S01]  /*d270*/  FADD.FTZ R161, R161, R76 ;  /* 0x0000004ca1a17221 */ /* 0x000fe20000010000 */
[----:B------:R-:W-:Y:S01]  /*d280*/  F2FP.F16.F32.PACK_AB R136, R111, R116 ;  /* 0x000000746f88723e */ /* 0x000fe200000000ff */
[----:B------:R-:W-:Y:S01]  /*d290*/  FADD.FTZ R159, R159, R78 ;  /* 0x0000004e9f9f7221 */ /* 0x000fe20000010000 */
[----:B-1----:R-:W-:Y:S01]  /*d2a0*/  F2FP.F16.F32.PACK_AB R138, R80, R103 ;  /* 0x00000067508a723e */ /* 0x002fe200000000ff */
[----:B------:R-:W-:Y:S01]  /*d2b0*/  FADD.FTZ R160, R160, R161 ;  /* 0x000000a1a0a07221 */ /* 0x000fe20000010000 */
[----:B------:R-:W-:Y:S01]  /*d2c0*/  FADD.FTZ R77, R158, R77 ;  /* 0x0000004d9e4d7221 */ /* 0x000fe20000010000 */
[-C--:B------:R-:W-:Y:S01]  /*d2d0*/  HMMA.16816.F32 R192, R132, R180.reuse, R4 ;  /* 0x000000b484c0723c */ /* 0x080fe20000001804 */
[----:B------:R-:W1:Y:S04]  /*d2e0*/  LDSM.16.MT88.4 R4, [R248+0xb800] ;  /* 0x00b80000f804783b */ /* 0x000e680000004200 */
[----:B------:R-:W-:Y:S01]  /*d2f0*/  FADD.FTZ R154, R154, R159 ;  /* 0x0000009f9a9a7221 */ /* 0x000fe20000010000 */
[C---:B------:R-:W-:Y:S05]  /*d300*/  HMMA.16816.F32 R188, R136.reuse, R180, R8 ;  /* 0x000000b488bc723c */ /* 0x040fea0000001808 */
[----:B------:R-:W-:Y:S01]  /*d310*/  FADD.FTZ R154, R147, R154 ;  /* 0x0000009a939a7221 */ /* 0x000fe20000010000 */
[-C--:B------:R-:W-:Y:S05]  /*d320*/  HMMA.16816.F32 R184, R136, R182.reuse, R12 ;  /* 0x000000b688b8723c */ /* 0x080fea000000180c */
[----:B------:R-:W-:Y:S01]  /*d330*/  FADD.FTZ R79, R130, R79 ;  /* 0x0000004f824f7221 */ /* 0x000fe20000010000 */
[C---:B------:R-:W-:Y:S05]  /*d340*/  HMMA.16816.F32 R180, R132.reuse, R182, R16 ;  /* 0x000000b684b4723c */ /* 0x040fea0000001810 */
[----:B------:R-:W-:Y:S01]  /*d350*/  FADD.FTZ R162, R162, R79 ;  /* 0x0000004fa2a27221 */ /* 0x000fe20000010000 */
[-C--:B-----5:R-:W-:Y:S05]  /*d360*/  HMMA.16816.F32 R176, R132, R164.reuse, R20 ;  /* 0x000000a484b0723c */ /* 0x0a0fea0000001814 */
        /* <DEDUP_REMOVED lines=15> */
[----:B------:R-:W-:Y:S03]  /*d460*/  FADD.FTZ R144, R129, R144 ;  /* 0x0000009081907221 */ /* 0x000fe60000010000 */
        /* <DEDUP_REMOVED lines=12> */
[-C--:B------:R-:W-:Y:S05]  /*d530*/  HMMA.16816.F32 R152, R136, R150.reuse, R44 ;  /* 0x000000968898723c */ /* 0x080fea000000182c */
[----:B------:R-:W-:Y:S01]  /*d540*/  FADD.FTZ R209, R209, R140 ;  /* 0x0000008cd1d17221 */ /* 0x000fe20000010000 */
[C---:B------:R-:W-:Y:S05]  /*d550*/  HMMA.16816.F32 R148, R132.reuse, R150, R48 ;  /* 0x000000968494723c */ /* 0x040fea0000001830 */
[----:B------:R-:W-:Y:S01]  /*d560*/  FADD.FTZ R196, R196, R69 ;  /* 0x00000045c4c47221 */ /* 0x000fe20000010000 */
[-C--:B-1----:R-:W-:Y:S05]  /*d570*/  HMMA.16816.F32 R144, R132, R4.reuse, R52 ;  /* 0x000000048490723c */ /* 0x082fea0000001834 */
[----:B------:R-:W-:Y:S01]  /*d580*/  FADD.FTZ R219, R219, R196 ;  /* 0x000000c4dbdb7221 */ /* 0x000fe20000010000 */
[C---:B------:R-:W-:Y:S05]  /*d590*/  HMMA.16816.F32 R140, R136.reuse, R4, R56 ;  /* 0x00000004888c723c */ /* 0x040fea0000001838 */
[----:B------:R-:W-:Y:S01]  /*d5a0*/  FADD.FTZ R219, R220, R219 ;  /* 0x000000dbdcdb7221 */ /* 0x000fe20000010000 */
[-C--:B------:R-:W-:Y:S05]  /*d5b0*/  HMMA.16816.F32 R136, R136, R6.reuse, R60 ;  /* 0x000000068888723c */ /* 0x080fea000000183c */
[----:B------:R-:W-:Y:S01]  /*d5c0*/  FADD.FTZ R212, R212, R219 ;  /* 0x000000dbd4d47221 */ /* 0x000fe20000010000 */
[----:B------:R-:W-:Y:S05]  /*d5d0*/  HMMA.16816.F32 R132, R132, R6, R64 ;  /* 0x000000068484723c */ /* 0x000fea0000001840 */
        /* <DEDUP_REMOVED lines=21> */
[----:B------:R1:W-:Y:S01]  /*d730*/  STL [R1+0x60], R4 ;  /* 0x0000600401007387 */ /* 0x0003e20000100800 */
        /* <DEDUP_REMOVED lines=14> */
[----:B------:R-:W-:Y:S02]  /*d820*/  FADD.FTZ R116, R116, R205 ;  /* 0x000000cd74747221 */ /* 0x000fe40000010000 */
[----:B------:R-:W-:Y:S01]  /*d830*/  FADD.FTZ R106, R106, R117 ;  /* 0x000000756a6a7221 */ /* 0x000fe20000010000 */
[----:B------:R-:W-:Y:S01]  /*d840*/  FADD.FTZ R227, R227, R114 ;  /* 0x00000072e3e37221 */ /* 0x000fe20000010000 */
[----:B------:R-:W-:Y:S03]  /*d850*/  FADD.FTZ R116, R111, R116 ;  /* 0x000000746f747221 */ /* 0x000fe60000010000 */
[----:B------:R-:W-:Y:S01]  /*d860*/  FADD.FTZ R102, R102, R227 ;  /* 0x000000e366667221 */ /* 0x000fe20000010000 */
[----:B------:R-:W-:Y:S01]  /*d870*/  FADD.FTZ R103, R103, R116 ;  /* 0x0000007467677221 */ /* 0x000fe20000010000 */
[----:B-1----:R-:W-:Y:S02]  /*d880*/  FADD.FTZ R4, R105, R106 ;  /* 0x0000006a69047221 */ /* 0x002fe40000010000 */
[----:B------:R-:W-:Y:S01]  /*d890*/  FADD.FTZ R6, R93, R102 ;  /* 0x000000665d067221 */ /* 0x000fe20000010000 */
[----:B------:R-:W-:Y:S04]  /*d8a0*/  FADD.FTZ R5, R80, R103 ;  /* 0x0000006750057221 */ /* 0x000fe80000010000 */
[----:B------:R3:W-:Y:S04]  /*d8b0*/  STL [R1+0x5c], R6 ;  /* 0x00005c0601007387 */ /* 0x0007e80000100800 */
[----:B------:R3:W-:Y:S04]  /*d8c0*/  STL [R1+0x58], R5 ;  /* 0x0000580501007387 */ /* 0x0007e80000100800 */
[----:B------:R3:W-:Y:S04]  /*d8d0*/  STL [R1+0x54], R4 ;  /* 0x0000540401007387 */ /* 0x0007e80000100800 */
[----:B------:R3:W-:Y:S01]  /*d8e0*/  STL [R1+0x50], R236 ;  /* 0x000050ec01007387 */ /* 0x0007e20000100800 */
[----:B------:R-:W-:Y:S05]  /*d8f0*/  @P0 BRA `(.L_x_66) ;  /* 0xffffffa800a00947 */ /* 0x000fea000383ffff */
.L_x_65:
[----:B--23--:R-:W2:Y:S04]  /*d900*/  LDL.LU R4, [R1+0x60] ;  /* 0x0000600001047983 */ /* 0x00cea80000300800 */
[----:B------:R-:W3:Y:S04]  /*d910*/  LDL.LU R17, [R1+0x5c] ;  /* 0x00005c0001117983 */ /* 0x000ee80000300800 */
[----:B------:R-:W4:Y:S04]  /*d920*/  LDL.LU R16, [R1+0x58] ;  /* 0x0000580001107983 */ /* 0x000f280000300800 */
[----:B------:R-:W5:Y:S04]  /*d930*/  LDL.LU R18, [R1+0x54] ;  /* 0x0000540001127983 */ /* 0x000f680000300800 */
[----:B------:R-:W5:Y:S01]  /*d940*/  LDL R21, [R1+0x20] ;  /* 0x0000200001157983 */ /* 0x000f620000100800 */
[----:B------:R-:W1:Y:S01]  /*d950*/  S2UR UR4, SR_CgaCtaId ;  /* 0x00000000000479c3 */ /* 0x000e620000008800 */
[----:B------:R-:W-:Y:S01]  /*d960*/  UMOV UR5, 0x400 ;  /* 0x0000040000057882 */ /* 0x000fe20000000000 */
[----:B------:R-:W1:Y:S02]  /*d970*/  S2R R8, SR_TID.X ;  /* 0x0000000000087919 */ /* 0x000e640000002100 */
[----:B-1----:R-:W-:Y:S01]  /*d980*/  ULEA UR4, UR4, UR5, 0x18 ;  /* 0x0000000504047291 */ /* 0x002fe2000f8ec03f */
[----:B------:R-:W-:-:S04]  /*d990*/  SHF.R.S32.HI R9, RZ, 0x1f, R8 ;  /* 0x0000001fff097819 */ /* 0x000fc80000011408 */
[----:B------:R-:W-:-:S04]  /*d9a0*/  LEA.HI R12, R9, R8, RZ, 0x2 ;  /* 0x00000008090c7211 */ /* 0x000fc800078f10ff */
[--C-:B------:R-:W-:Y:S02]  /*d9b0*/  SHF.R.S32.HI R15, RZ, 0x2, R12.reuse ;  /* 0x00000002ff0f7819 */ /* 0x100fe4000001140c */
[----:B------:R-:W-:-:S04]  /*d9c0*/  SHF.R.S32.HI R6, RZ, 0x1f, R12 ;  /* 0x0000001fff067819 */ /* 0x000fc8000001140c */
[----:B------:R-:W-:-:S04]  /*d9d0*/  LEA.HI R6, R6, R15, RZ, 0x3 ;  /* 0x0000000f06067211 */ /* 0x000fc800078f18ff */
[----:B------:R-:W-:-:S05]  /*d9e0*/  LOP3.LUT R6, R6, 0xfffffff8, RZ, 0xc0, !PT ;  /* 0xfffffff806067812 */ /* 0x000fca00078ec0ff */
[----:B------:R-:W-:Y:S01]  /*d9f0*/  IMAD.IADD R6, R15, 0x1, -R6 ;  /* 0x000000010f067824 */ /* 0x000fe200078e0a06 */
[----:B------:R-:W-:-:S03]  /*da00*/  LOP3.LUT R15, R12, 0x3ffffffc, RZ, 0xc0, !PT ;  /* 0x3ffffffc0c0f7812 */ /* 0x000fc600078ec0ff */
[----:B------:R-:W-:Y:S02]  /*da10*/  IMAD.SHL.U32 R12, R6, 0x40, RZ ;  /* 0x00000040060c7824 */ /* 0x000fe400078e00ff */
[----:B------:R-:W-:Y:S01]  /*da20*/  IMAD.IADD R15, R8, 0x1, -R15 ;  /* 0x00000001080f7824 */ /* 0x000fe200078e0a0f */
[----:B--2---:R-:W1:Y:S04]  /*da30*/  SHFL.BFLY PT, R14, R4, 0x2, 0x1f ;  /* 0x0c401f00040e7f89 */ /* 0x004e6800000e0000 */
[----:B---3--:R-:W2:Y:S04]  /*da40*/  SHFL.BFLY PT, R7, R17, 0x2, 0x1f ;  /* 0x0c401f0011077f89 */ /* 0x008ea800000e0000 */
[----:B----4-:R-:W3:Y:S04]  /*da50*/  SHFL.BFLY PT, R10, R16, 0x2, 0x1f ;  /* 0x0c401f00100a7f89 */ /* 0x010ee800000e0000 */
[----:B-----5:R-:W4:Y:S01]  /*da60*/  SHFL.BFLY PT, R11, R18, 0x2, 0x1f ;  /* 0x0c401f00120b7f89 */ /* 0x020f2200000e0000 */
[----:B------:R-:W-:-:S04]  /*da70*/  ISETP.NE.AND P3, PT, R21, -0x1, PT ;  /* 0xffffffff1500780c */ /* 0x000fc80003f65270 */
[----:B------:R-:W-:Y:S01]  /*da80*/  R2P PR, R6, 0x6 ;  /* 0x0000000606007804 */ /* 0x000fe20000000000 */
[----:B-1----:R-:W-:Y:S01]  /*da90*/  FADD.FTZ R14, R14, R4 ;  /* 0x000000040e0e7221 */ /* 0x002fe20000010000 */
[----:B--2---:R-:W-:-:S04]  /*daa0*/  FADD.FTZ R7, R7, R17 ;  /* 0x0000001107077221 */ /* 0x004fc80000010000 */
[----:B------:R-:W1:Y:S03]  /*dab0*/  SHFL.BFLY PT, R13, R14, 0x1, 0x1f ;  /* 0x0c201f000e0d7f89 */ /* 0x000e6600000e0000 */
[----:B------:R-:W2:Y:S01]  /*dac0*/  @P3 LDC.64 R4, c[0x0][0x298] ;  /* 0x0000a600ff043b82 */ /* 0x000ea20000000a00 */
[----:B---3--:R-:W-:Y:S01]  /*dad0*/  FADD.FTZ R10, R10, R16 ;  /* 0x000000100a0a7221 */ /* 0x008fe20000010000 */
[----:B------:R-:W-:Y:S01]  /*dae0*/  LEA.HI R16, R9, R8, RZ, 0x5 ;  /* 0x0000000809107211 */ /* 0x000fe200078f28ff */
[----:B----4-:R-:W-:-:S03]  /*daf0*/  FADD.FTZ R11, R11, R18 ;  /* 0x000000120b0b7221 */ /* 0x010fc60000010000 */
[----:B------:R-:W-:Y:S01]  /*db00*/  SHF.R.S32.HI R8, RZ, 0x5, R16 ;  /* 0x00000005ff087819 */ /* 0x000fe20000011410 */
[----:B------:R-:W-:Y:S01]  /*db10*/  IMAD.MOV.U32 R16, RZ, RZ, 0x20 ;  /* 0x00000020ff107424 */ /* 0x000fe200078e00ff */
[----:B------:R3:W4:Y:S01]  /*db20*/  SHFL.BFLY PT, R19, R10, 0x1, 0x1f ;  /* 0x0c201f000a137f89 */ /* 0x00072200000e0000 */
[----:B------:R-:W-:Y:S02]  /*db30*/  IMAD.MOV.U32 R18, RZ, RZ, 0x3f800000 ;  /* 0x3f800000ff127424 */ /* 0x000fe400078e00ff */
[----:B------:R-:W-:Y:S01]  /*db40*/  IMAD R17, R8, 0x200, R15 ;  /* 0x0000020008117824 */ /* 0x000fe200078e020f */
[----:B------:R3:W2:Y:S01]  /*db50*/  SHFL.BFLY PT, R20, R11, 0x1, 0x1f ;  /* 0x0c201f000b147f89 */ /* 0x0006a200000e0000 */
[----:B------:R-:W-:Y:S01]  /*db60*/  SEL R16, R16, 0xffffffe0, !P1 ;  /* 0xffffffe010107807 */ /* 0x000fe20004800000 */
[----:B-1----:R-:W-:Y:S01]  /*db70*/  FADD.FTZ R9, R14, R13 ;  /* 0x0000000d0e097221 */ /* 0x002fe20000010000 */
[----:B------:R-:W-:Y:S01]  /*db80*/  LOP3.LUT R14, R12, 0x1c0, RZ, 0xc0, !PT ;  /* 0x000001c00c0e7812 */ /* 0x000fe200078ec0ff */
[C---:B--2---:R-:W-:Y:S01]  /*db90*/  @P3 IMAD.WIDE.U32 R22, R21.reuse, R4, RZ ;  /* 0x0000000415163225 */ /* 0x044fe200078e00ff */
[----:B------:R3:W1:Y:S02]  /*dba0*/  SHFL.BFLY PT, R12, R7, 0x1, 0x1f ;  /* 0x0c201f00070c7f89 */ /* 0x00066400000e0000 */
[----:B------:R-:W-:Y:S01]  /*dbb0*/  LEA.HI R14, R14, R14, RZ, 0x1d ;  /* 0x0000000e0e0e7211 */ /* 0x000fe200078fe8ff */
[----:B------:R-:W-:Y:S01]  /*dbc0*/  @P3 IMAD R5, R21, R5, R23 ;  /* 0x0000000515053224 */ /* 0x000fe200078e0217 */
[----:B------:R-:W-:-:S03]  /*dbd0*/  FSETP.NE.FTZ.AND P0, PT, R9, RZ, PT ;  /* 0x000000ff0900720b */ /* 0x000fc60003f15000 */
[----:B------:R-:W-:-:S05]  /*dbe0*/  IMAD.U32 R17, R17, 0x2, R14 ;  /* 0x0000000211117824 */ /* 0x000fca00078e000e */
[----:B------:R-:W-:-:S05]  /*dbf0*/  LEA R17, R17, UR4, 0x1 ;  /* 0x0000000411117c11 */ /* 0x000fca000f8e08ff */
[C---:B------:R-:W-:Y:S02]  /*dc00*/  VIADD R15, R17.reuse, 0x40 ;  /* 0x00000040110f7836 */ /* 0x040fe40000000000 */
[----:B------:R-:W-:Y:S01]  /*dc10*/  @P2 VIADD R15, R17, 0xffffffc0 ;  /* 0xffffffc0110f2836 */ /* 0x000fe20000000000 */
[----:B----4-:R-:W-:Y:S06]  /*dc20*/  @P3 BRA `(.L_x_69) ;  /* 0x00000000001c3947 */ /* 0x010fec0003800000 */
[----:B------:R-:W2:Y:S01]  /*dc30*/  S2R R14, SR_CTAID.Y ;  /* 0x00000000000e7919 */ /* 0x000ea20000002600 */
[----:B------:R-:W4:Y:S01]  /*dc40*/  LDC.64 R4, c[0x0][0x290] ;  /* 0x0000a400ff047b82 */ /* 0x000f220000000a00 */
[----:B--2---:R-:W-:Y:S01]  /*dc50*/  SHF.R.S32.HI R13, RZ, 0x1f, R14 ;  /* 0x0000001fff0d7819 */ /* 0x004fe2000001140e */
[----:B----4-:R-:W-:-:S04]  /*dc60*/  IMAD.WIDE.U32 R22, R14, R4, RZ ;  /* 0x000000040e167225 */ /* 0x010fc800078e00ff */
[----:B------:R-:W-:-:S04]  /*dc70*/  IMAD R13, R13, R4, RZ ;  /* 0x000000040d0d7224 */ /* 0x000fc800078e02ff */
[----:B------:R-:W-:-:S05]  /*dc80*/  IMAD R5, R14, R5, R13 ;  /* 0x000000050e057224 */ /* 0x000fca00078e020d */
[----:B------:R-:W-:-:S07]  /*dc90*/  IADD3 R5, R23, R5, RZ ;  /* 0x0000000517057210 */ /* 0x000fce0007ffe0ff */
.L_x_69:
[----:B------:R-:W-:Y:S01]  /*dca0*/  ULDC.U8 UR4, c[0x0][0x3d8] ;  /* 0x0000f60000047ab9 */ /* 0x000fe20000000000 */
[----:B------:R2:W4:Y:S01]  /*dcb0*/  @P0 MUFU.RCP R18, R9 ;  /* 0x0000000900120308 */ /* 0x0005220000001000 */
[----:B------:R-:W-:Y:S01]  /*dcc0*/  ISETP.NE.AND P2, PT, RZ, UR4, PT ;  /* 0x00000004ff007c0c */ /* 0x000fe2000bf45270 */
[----:B------:R-:W-:Y:S01]  /*dcd0*/  ULDC.U8 UR4, c[0x0][0x3d9] ;  /* 0x0000f64000047ab9 */ /* 0x000fe20000000000 */
[----:B-1----:R-:W-:Y:S01]  /*dce0*/  FADD.FTZ R12, R7, R12 ;  /* 0x0000000c070c7221 */ /* 0x002fe20000010000 */
[----:B------:R-:W-:Y:S01]  /*dcf0*/  FADD.FTZ R19, R10, R19 ;  /* 0x000000130a137221 */ /* 0x000fe20000010000 */
        /* <DEDUP_REMOVED lines=12> */
[----:B------:R-:W-:-:S07]  /*ddc0*/  SHF.R.S32.HI R11, RZ, 0x1f, R10 ;  /* 0x0000001fff0b7819 */ /* 0x000fce000001140a */
.L_x_70:
[----:B------:R-:W2:Y:S04]  /*ddd0*/  LDL R34, [R1+0x24] ;  /* 0x0000240001227983 */ /* 0x000ea80000100800 */
[----:B------:R-:W3:Y:S01]  /*dde0*/  LDL R36, [R1+0x1c] ;  /* 0x00001c0001247983 */ /* 0x000ee20000100800 */
[----:B------:R-:W-:Y:S01]  /*ddf0*/  ISETP.NE.AND P1, PT, RZ, UR4, PT ;  /* 0x00000004ff007c0c */ /* 0x000fe2000bf25270 */
[----:B------:R-:W1:Y:S01]  /*de00*/  @P4 MUFU.RCP R7, R12 ;  /* 0x0000000c00074308 */ /* 0x000e620000001000 */
[----:B------:R-:W-:Y:S01]  /*de10*/  LOP3.LUT R6, R6, 0x1, RZ, 0xc0, !PT ;  /* 0x0000000106067812 */ /* 0x000fe200078ec0ff */
[C---:B------:R-:W-:Y:S01]  /*de20*/  FMUL.FTZ R192, R18.reuse, R192 ;  /* 0x000000c012c07220 */ /* 0x040fe20000410000 */
[----:B------:R-:W-:Y:S01]  /*de30*/  FSETP.NE.FTZ.AND P3, PT, R19, RZ, PT ;  /* 0x000000ff1300720b */ /* 0x000fe20003f75000 */
[----:B------:R-:W-:Y:S01]  /*de40*/  FMUL.FTZ R193, R18, R193 ;  /* 0x000000c112c17220 */ /* 0x000fe20000410000 */
[----:B------:R-:W-:Y:S01]  /*de50*/  ISETP.NE.U32.AND P6, PT, R6, 0x1, PT ;  /* 0x000000010600780c */ /* 0x000fe20003fc5070 */
[C---:B------:R-:W-:Y:S01]  /*de60*/  FMUL.FTZ R180, R18.reuse, R180 ;  /* 0x000000b412b47220 */ /* 0x040fe20000410000 */
[----:B------:R-:W-:Y:S01]  /*de70*/  MOV R6, 0x10 ;  /* 0x0000001000067802 */ /* 0x000fe20000000f00 */
[C---:B------:R-:W-:Y:S01]  /*de80*/  FMUL.FTZ R181, R18.reuse, R181 ;  /* 0x000000b512b57220 */ /* 0x040fe20000410000 */
[----:B------:R-:W-:Y:S01]  /*de90*/  MOV R13, 0x3f800000 ;  /* 0x3f800000000d7802 */ /* 0x000fe20000000f00 */
[----:B------:R-:W-:Y:S01]  /*dea0*/  FMUL.FTZ R176, R18, R176 ;  /* 0x000000b012b07220 */ /* 0x000fe20000410000 */
[----:B------:R-:W-:Y:S01]  /*deb0*/  SEL R6, R6, 0xfffffff0, P6 ;  /* 0xfffffff006067807 */ /* 0x000fe20003000000 */
[C---:B------:R-:W-:Y:S01]  /*dec0*/  FMUL.FTZ R177, R18.reuse, R177 ;  /* 0x000000b112b17220 */ /* 0x040fe20000410000 */
[----:B------:R-:W-:Y:S01]  /*ded0*/  PLOP3.LUT P6, PT, PT, PT, PT, 0x8, 0x0 ;  /* 0x000000000000781c */ /* 0x000fe20003fce170 */
[----:B------:R-:W-:Y:S01]  /*dee0*/  FMUL.FTZ R164, R18, R164 ;  /* 0x000000a412a47220 */ /* 0x000fe20000410000 */
[----:B------:R-:W-:Y:S01]  /*def0*/  @!P1 PLOP3.LUT P6, PT, P2, PT, PT, 0x80, 0x0 ;  /* 0x000000000000981c */ /* 0x000fe200017cf070 */
[----:B------:R-:W4:Y:S01]  /*df00*/  @P3 MUFU.RCP R13, R19 ;  /* 0x00000013000d3308 */ /* 0x000f220000001000 */
[----:B------:R-:W-:Y:S01]  /*df10*/  FSETP.NE.FTZ.AND P2, PT, R4, RZ, PT ;  /* 0x000000ff0400720b */ /* 0x000fe20003f55000 */
[C---:B-1----:R-:W-:Y:S01]  /*df20*/  FMUL.FTZ R194, R7.reuse, R194 ;  /* 0x000000c207c27220 */ /* 0x042fe20000410000 */
[----:B------:R-:W-:Y:S01]  /*df30*/  MOV R14, 0x3f800000 ;  /* 0x3f800000000e7802 */ /* 0x000fe20000000f00 */
        /* <DEDUP_REMOVED lines=10> */
[----:B------:R-:W1:Y:S01]  /*dfe0*/  @P2 MUFU.RCP R14, R4 ;  /* 0x00000004000e2308 */ /* 0x000e620000001000 */
        /* <DEDUP_REMOVED lines=14> */
[C---:B----4-:R-:W-:Y:S01]  /*e0d0*/  FMUL.FTZ R188, R13.reuse, R188 ;  /* 0x000000bc0dbc7220 */ /* 0x050fe20000410000 */
[C---:B------:R-:W-:Y:S01]  /*e0e0*/  FMUL.FTZ R189, R13.reuse, R189 ;  /* 0x000000bd0dbd7220 */ /* 0x040fe20000410000 */
[C---:B-1----:R-:W-:Y:S01]  /*e0f0*/  FMUL.FTZ R191, R14.reuse, R191 ;  /* 0x000000bf0ebf7220 */ /* 0x042fe20000410000 */
[C---:B------:R-:W-:Y:S01]  /*e100*/  FMUL.FTZ R190, R14.reuse, R190 ;  /* 0x000000be0ebe7220 */ /* 0x040fe20000410000 */
[C---:B------:R-:W-:Y:S01]  /*e110*/  FMUL.FTZ R184, R13.reuse, R184 ;  /* 0x000000b80db87220 */ /* 0x040fe20000410000 */
[----:B------:R-:W-:Y:S01]  /*e120*/  FMUL.FTZ R185, R13, R185 ;  /* 0x000000b90db97220 */ /* 0x000fe20000410000 */
[C---:B------:R-:W-:Y:S01]  /*e130*/  FMUL.FTZ R187, R14.reuse, R187 ;  /* 0x000000bb0ebb7220 */ /* 0x040fe20000410000 */
[C---:B------:R-:W-:Y:S01]  /*e140*/  FMUL.FTZ R186, R14.reuse, R186 ;  /* 0x000000ba0eba7220 */ /* 0x040fe20000410000 */
[----:B------:R-:W1:Y:S01]  /*e150*/  S2R R18, SR_TID.X ;  /* 0x0000000000127919 */ /* 0x000e620000002100 */
[----:B------:R-:W-:Y:S01]  /*e160*/  F2FP.F16.F32.PACK_AB R192, R193, R192 ;  /* 0x000000c0c1c0723e */ /* 0x000fe200000000ff */
[----:B------:R-:W-:Y:S01]  /*e170*/  FMUL.FTZ R172, R13, R172 ;  /* 0x000000ac0dac7220 */ /* 0x000fe20000410000 */
[----:B------:R-:W-:Y:S01]  /*e180*/  F2FP.F16.F32.PACK_AB R194, R195, R194 ;  /* 0x000000c2c3c2723e */ /* 0x000fe200000000ff */
[----:B------:R-:W-:Y:S01]  /*e190*/  FMUL.FTZ R173, R13, R173 ;  /* 0x000000ad0dad7220 */ /* 0x000fe20000410000 */
[----:B------:R-:W-:Y:S01]  /*e1a0*/  F2FP.F16.F32.PACK_AB R134, R7, R134 ;  /* 0x000000860786723e */ /* 0x000fe200000000ff */
[C---:B------:R-:W-:Y:S01]  /*e1b0*/  FMUL.FTZ R175, R14.reuse, R175 ;  /* 0x000000af0eaf7220 */ /* 0x040fe20000410000 */
[C---:B------:R-:W-:Y:S01]  /*e1c0*/  FMUL.FTZ R174, R14.reuse, R174 ;  /* 0x000000ae0eae7220 */ /* 0x040fe20000410000 */
[----:B------:R-:W-:Y:S01]  /*e1d0*/  F2FP.F16.F32.PACK_AB R180, R181, R180 ;  /* 0x000000b4b5b4723e */ /* 0x000fe200000000ff */
[----:B------:R-:W-:Y:S01]  /*e1e0*/  FMUL.FTZ R168, R13, R168 ;  /* 0x000000a80da87220 */ /* 0x000fe20000410000 */
[----:B------:R-:W-:Y:S01]  /*e1f0*/  F2FP.F16.F32.PACK_AB R182, R183, R182 ;  /* 0x000000b6b7b6723e */ /* 0x000fe200000000ff */
[----:B------:R-:W-:Y:S01]  /*e200*/  FMUL.FTZ R169, R13, R169 ;  /* 0x000000a90da97220 */ /* 0x000fe20000410000 */
[----:B------:R-:W-:Y:S01]  /*e210*/  IADD3 R7, R17, R6, RZ ;  /* 0x0000000611077210 */ /* 0x000fe20007ffe0ff */
[C---:B------:R-:W-:Y:S01]  /*e220*/  FMUL.FTZ R171, R14.reuse, R171 ;  /* 0x000000ab0eab7220 */ /* 0x040fe20000410000 */
[C---:B------:R-:W-:Y:S01]  /*e230*/  FMUL.FTZ R170, R14.reuse, R170 ;  /* 0x000000aa0eaa7220 */ /* 0x040fe20000410000 */
[----:B------:R-:W-:Y:S01]  /*e240*/  F2FP.F16.F32.PACK_AB R188, R189, R188 ;  /* 0x000000bcbdbc723e */ /* 0x000fe200000000ff */
[----:B------:R-:W-:Y:S01]  /*e250*/  FMUL.FTZ R156, R13, R156 ;  /* 0x0000009c0d9c7220 */ /* 0x000fe20000410000 */
[----:B------:R-:W-:Y:S01]  /*e260*/  F2FP.F16.F32.PACK_AB R190, R191, R190 ;  /* 0x000000bebfbe723e */ /* 0x000fe200000000ff */
[----:B------:R-:W-:Y:S01]  /*e270*/  FMUL.FTZ R157, R13, R157 ;  /* 0x0000009d0d9d7220 */ /* 0x000fe20000410000 */
[----:B------:R-:W-:Y:S01]  /*e280*/  F2FP.F16.F32.PACK_AB R184, R185, R184 ;  /* 0x000000b8b9b8723e */ /* 0x000fe200000000ff */
[C---:B------:R-:W-:Y:S01]  /*e290*/  FMUL.FTZ R159, R14.reuse, R159 ;  /* 0x0000009f0e9f7220 */ /* 0x040fe20000410000 */
[----:B------:R-:W-:Y:S01]  /*e2a0*/  F2FP.F16.F32.PACK_AB R186, R187, R186 ;  /* 0x000000babbba723e */ /* 0x000fe200000000ff */
[C---:B------:R-:W-:Y:S01]  /*e2b0*/  FMUL.FTZ R158, R14.reuse, R158 ;  /* 0x0000009e0e9e7220 */ /* 0x040fe20000410000 */
[----:B------:R-:W-:Y:S01]  /*e2c0*/  F2FP.F16.F32.PACK_AB R176, R177, R176 ;  /* 0x000000b0b1b0723e */ /* 0x000fe200000000ff */
[----:B------:R-:W-:Y:S01]  /*e2d0*/  STS [R17], R192 ;  /* 0x000000c011007388 */ /* 0x000fe20000000800 */
[----:B------:R-:W-:Y:S01]  /*e2e0*/  F2FP.F16.F32.PACK_AB R178, R179, R178 ;  /* 0x000000b2b3b2723e */ /* 0x000fe200000000ff */
[----:B------:R-:W-:Y:S01]  /*e2f0*/  FMUL.FTZ R152, R13, R152 ;  /* 0x000000980d987220 */ /* 0x000fe20000410000 */
[----:B------:R-:W-:Y:S01]  /*e300*/  IADD3 R21, R17, R16, RZ ;  /* 0x0000001011157210 */ /* 0x000fe20007ffe0ff */
[----:B------:R-:W-:Y:S01]  /*e310*/  STS [R17+0x400], R194 ;  /* 0x000400c211007388 */ /* 0x000fe20000000800 */
[----:B------:R-:W-:Y:S01]  /*e320*/  F2FP.F16.F32.PACK_AB R164, R165, R164 ;  /* 0x000000a4a5a4723e */ /* 0x000fe200000000ff */
[----:B------:R-:W-:Y:S01]  /*e330*/  FMUL.FTZ R153, R13, R153 ;  /* 0x000000990d997220 */ /* 0x000fe20000410000 */
[----:B------:R-:W-:Y:S01]  /*e340*/  F2FP.F16.F32.PACK_AB R166, R167, R166 ;  /* 0x000000a6a7a6723e */ /* 0x000fe200000000ff */
[C---:B------:R-:W-:Y:S01]  /*e350*/  FMUL.FTZ R155, R14.reuse, R155 ;  /* 0x0000009b0e9b7220 */ /* 0x040fe20000410000 */
[----:B------:R-:W-:Y:S01]  /*e360*/  IADD3 R23, R7, R16, RZ ;  /* 0x0000001007177210 */ /* 0x000fe20007ffe0ff */
[C---:B------:R-:W-:Y:S01]  /*e370*/  FMUL.FTZ R154, R14.reuse, R154 ;  /* 0x0000009a0e9a7220 */ /* 0x040fe20000410000 */
[----:B------:R-:W-:Y:S01]  /*e380*/  F2FP.F16.F32.PACK_AB R172, R173, R172 ;  /* 0x000000acadac723e */ /* 0x000fe200000000ff */
[----:B------:R-:W-:Y:S01]  /*e390*/  STS [R7], R180 ;  /* 0x000000b407007388 */ /* 0x000fe20000000800 */
[----:B------:R-:W-:Y:S01]  /*e3a0*/  F2FP.F16.F32.PACK_AB R174, R175, R174 ;  /* 0x000000aeafae723e */ /* 0x000fe200000000ff */
[----:B------:R-:W-:Y:S01]  /*e3b0*/  FMUL.FTZ R140, R13, R140 ;  /* 0x0000008c0d8c7220 */ /* 0x000fe20000410000 */
[----:B------:R-:W-:Y:S01]  /*e3c0*/  F2FP.F16.F32.PACK_AB R168, R169, R168 ;  /* 0x000000a8a9a8723e */ /* 0x000fe200000000ff */
[----:B------:R-:W-:Y:S01]  /*e3d0*/  STS [R7+0x400], R182 ;  /* 0x000400b607007388 */ /* 0x000fe20000000800 */
[----:B------:R-:W-:Y:S01]  /*e3e0*/  F2FP.F16.F32.PACK_AB R170, R171, R170 ;  /* 0x000000aaabaa723e */ /* 0x000fe200000000ff */
[----:B------:R-:W-:Y:S01]  /*e3f0*/  FMUL.FTZ R141, R13, R141 ;  /* 0x0000008d0d8d7220 */ /* 0x000fe20000410000 */
[----:B------:R-:W-:Y:S01]  /*e400*/  F2FP.F16.F32.PACK_AB R160, R161, R160 ;  /* 0x000000a0a1a0723e */ /* 0x000fe200000000ff */
[----:B------:R-:W-:Y:S01]  /*e410*/  STS [R17+0x2000], R188 ;  /* 0x002000bc11007388 */ /* 0x000fe20000000800 */
[----:B------:R-:W-:Y:S01]  /*e420*/  F2FP.F16.F32.PACK_AB R162, R163, R162 ;  /* 0x000000a2a3a2723e */ /* 0x000fe200000000ff */
[----:B------:R-:W-:Y:S01]  /*e430*/  FMUL.FTZ R136, R13, R136 ;  /* 0x000000880d887220 */ /* 0x000fe20000410000 */
[----:B------:R-:W-:Y:S01]  /*e440*/  F2FP.F16.F32.PACK_AB R148, R149, R148 ;  /* 0x000000949594723e */ /* 0x000fe200000000ff */
[----:B------:R4:W-:Y:S01]  /*e450*/  STS [R17+0x2400], R190 ;  /* 0x002400be11007388 */ /* 0x0009e20000000800 */
[----:B------:R-:W-:Y:S01]  /*e460*/  F2FP.F16.F32.PACK_AB R150, R151, R150 ;  /* 0x000000969796723e */ /* 0x000fe200000000ff */
[C---:B------:R-:W-:Y:S01]  /*e470*/  FMUL.FTZ R143, R14.reuse, R143 ;  /* 0x0000008f0e8f7220 */ /* 0x040fe20000410000 */
[----:B------:R-:W-:Y:S01]  /*e480*/  FMUL.FTZ R142, R14, R142 ;  /* 0x0000008e0e8e7220 */ /* 0x000fe20000410000 */
[----:B------:R-:W-:Y:S01]  /*e490*/  STS [R7+0x2000], R184 ;  /* 0x002000b807007388 */ /* 0x000fe20000000800 */
[----:B------:R-:W-:Y:S01]  /*e4a0*/  F2FP.F16.F32.PACK_AB R156, R157, R156 ;  /* 0x0000009c9d9c723e */ /* 0x000fe200000000ff */
[----:B------:R-:W-:Y:S01]  /*e4b0*/  FMUL.FTZ R13, R13, R137 ;  /* 0x000000890d0d7220 */ /* 0x000fe20000410000 */
[----:B------:R-:W-:Y:S01]  /*e4c0*/  F2FP.F16.F32.PACK_AB R158, R159, R158 ;  /* 0x0000009e9f9e723e */ /* 0x000fe200000000ff */
[----:B------:R5:W-:Y:S01]  /*e4d0*/  STS [R7+0x2400], R186 ;  /* 0x002400ba07007388 */ /* 0x000be20000000800 */
[----:B------:R-:W-:Y:S01]  /*e4e0*/  IADD3 R25, R16, 0x400, R15 ;  /* 0x0000040010197810 */ /* 0x000fe20007ffe00f */
        /* <DEDUP_REMOVED lines=8> */
[----:B------:R-:W1:Y:S01]  /*e570*/  @P0 LDC R27, c[0x0][0x2e8] ;  /* 0x0000ba00ff1b0b82 */ /* 0x000e620000000800 */
[----:B------:R-:W-:Y:S01]  /*e580*/  F2FP.F16.F32.PACK_AB R132, R133, R132 ;  /* 0x000000848584723e */ /* 0x000fe200000000ff */
[----:B------:R-:W-:Y:S01]  /*e590*/  STS [R23], R164 ;  /* 0x000000a417007388 */ /* 0x000fe20000000800 */
[C---:B------:R-:W-:Y:S01]  /*e5a0*/  IADD3 R25, R6.reuse, R25, RZ ;  /* 0x0000001906197210 */ /* 0x040fe20007ffe0ff */
[----:B------:R-:W5:Y:S01]  /*e5b0*/  @P0 MUFU.LG2 R35, R9 ;  /* 0x0000000900230308 */ /* 0x000f620000000c00 */
[----:B------:R-:W-:Y:S01]  /*e5c0*/  F2FP.F16.F32.PACK_AB R140, R141, R140 ;  /* 0x0000008c8d8c723e */ /* 0x000fe200000000ff */
[----:B------:R-:W-:Y:S01]  /*e5d0*/  STS [R23+0x400], R166 ;  /* 0x000400a617007388 */ /* 0x000fe20000000800 */
[----:B------:R-:W-:Y:S01]  /*e5e0*/  F2FP.F16.F32.PACK_AB R142, R143, R142 ;  /* 0x0000008e8f8e723e */ /* 0x000fe200000000ff */
[----:B----4-:R-:W4:Y:S01]  /*e5f0*/  @!P1 LDC R17, c[0x0][0x2c4] ;  /* 0x0000b100ff119b82 */ /* 0x010f220000000800 */
[----:B------:R-:W-:Y:S01]  /*e600*/  F2FP.F16.F32.PACK_AB R13, R13, R136 ;  /* 0x000000880d0d723e */ /* 0x000fe200000000ff */
[----:B------:R-:W-:Y:S01]  /*e610*/  STS [R21+0x2000], R172 ;  /* 0x002000ac15007388 */ /* 0x000fe20000000800 */
[----:B------:R-:W-:Y:S01]  /*e620*/  F2FP.F16.F32.PACK_AB R14, R139, R14 ;  /* 0x0000000e8b0e723e */ /* 0x000fe200000000ff */
[----:B------:R-:W-:Y:S01]  /*e630*/  @P4 MUFU.LG2 R29, R12 ;  /* 0x0000000c001d4308 */ /* 0x000fe20000000c00 */
[----:B------:R-:W-:Y:S01]  /*e640*/  @P1 MOV R33, 0x1 ;  /* 0x0000000100211802 */ /* 0x000fe20000000f00 */
[----:B------:R4:W-:Y:S01]  /*e650*/  STS [R21+0x2400], R174 ;  /* 0x002400ae15007388 */ /* 0x0009e20000000800 */
[----:B-----5:R-:W-:Y:S01]  /*e660*/  IADD3 R7, R6, R15, RZ ;  /* 0x0000000f06077210 */ /* 0x020fe20007ffe0ff */
[----:B------:R-:W5:Y:S01]  /*e670*/  @!P1 LDC R26, c[0x0][0x270] ;  /* 0x00009c00ff1a9b82 */ /* 0x000f620000000800 */
[----:B------:R-:W-:Y:S01]  /*e680*/  BSSY B0, `(.L_x_71) ;  /* 0x0000078000007945 */ /* 0x000fe20003800000 */
[----:B------:R-:W-:Y:S02]  /*e690*/  STS [R23+0x2000], R168 ;  /* 0x002000a817007388 */ /* 0x000fe40000000800 */
[----:B------:R-:W4:Y:S01]  /*e6a0*/  @P3 MUFU.LG2 R19, R19 ;  /* 0x0000001300133308 */ /* 0x000f220000000c00 */
[----:B------:R-:W-:Y:S01]  /*e6b0*/  @P0 FMUL.FTZ R35, R35, 0.69314718246459960938 ;  /* 0x3f31721823230820 */ /* 0x000fe20000410000 */
[----:B------:R1:W-:Y:S02]  /*e6c0*/  STS [R23+0x2400], R170 ;  /* 0x002400aa17007388 */ /* 0x0003e40000000800 */
[----:B------:R-:W3:Y:S02]  /*e6d0*/  S2UR UR4, SR_CTAID.X ;  /* 0x00000000000479c3 */ /* 0x000ee40000002500 */
[----:B------:R-:W-:Y:S02]  /*e6e0*/  STS [R15], R160 ;  /* 0x000000a00f007388 */ /* 0x000fe40000000800 */
[----:B------:R-:W3:Y:S02]  /*e6f0*/  @P2 MUFU.LG2 R4, R4 ;  /* 0x0000000400042308 */ /* 0x000ee40000000c00 */
[----:B------:R-:W-:Y:S02]  /*e700*/  STS [R15+0x400], R162 ;  /* 0x000400a20f007388 */ /* 0x000fe40000000800 */
[----:B----4-:R-:W5:Y:S02]  /*e710*/  @P6 LDC R17, c[0x0][0x2e4] ;  /* 0x0000b900ff116b82 */ /* 0x010f640000000800 */
[----:B------:R-:W-:Y:S01]  /*e720*/  STS [R7], R148 ;  /* 0x0000009407007388 */ /* 0x000fe20000000800 */
[----:B------:R-:W-:-:S03]  /*e730*/  @P3 FMUL.FTZ R19, R19, 0.69314718246459960938 ;  /* 0x3f31721813133820 */ /* 0x000fc60000410000 */
[----:B------:R-:W-:Y:S01]  /*e740*/  STS [R7+0x400], R150 ;  /* 0x0004009607007388 */ /* 0x000fe20000000800 */
[C---:B------:R-:W-:Y:S01]  /*e750*/  IADD3 R21, R16.reuse, R15, RZ ;  /* 0x0000000f10157210 */ /* 0x040fe20007ffe0ff */
[----:B------:R-:W4:Y:S01]  /*e760*/  @P3 LDC R31, c[0x0][0x2e8] ;  /* 0x0000ba00ff1f3b82 */ /* 0x000f220000000800 */
[----:B------:R-:W-:Y:S01]  /*e770*/  IADD3 R16, R16, R7, RZ ;  /* 0x0000000710107210 */ /* 0x000fe20007ffe0ff */
[----:B------:R-:W-:Y:S04]  /*e780*/  STS [R15+0x2000], R156 ;  /* 0x0020009c0f007388 */ /* 0x000fe80000000800 */
[----:B------:R5:W-:Y:S01]  /*e790*/  STS [R15+0x2400], R158 ;  /* 0x0024009e0f007388 */ /* 0x000be20000000800 */
[----:B-1----:R-:W-:Y:S01]  /*e7a0*/  MOV R23, 0x7f800000 ;  /* 0x7f80000000177802 */ /* 0x002fe20000000f00 */
[----:B------:R-:W1:Y:S01]  /*e7b0*/  @P4 LDC R30, c[0x0][0x2e8] ;  /* 0x0000ba00ff1e4b82 */ /* 0x000e620000000800 */
[----:B------:R-:W-:Y:S01]  /*e7c0*/  @P0 FFMA.FTZ R23, R68, R27, R35 ;  /* 0x0000001b44170223 */ /* 0x000fe20000010023 */
[----:B------:R-:W-:Y:S04]  /*e7d0*/  STS [R7+0x2000], R152 ;  /* 0x0020009807007388 */ /* 0x000fe80000000800 */
[----:B------:R4:W-:Y:S01]  /*e7e0*/  STS [R7+0x2400], R154 ;  /* 0x0024009a07007388 */ /* 0x0009e20000000800 */
[----:B-----5:R-:W-:-:S02]  /*e7f0*/  @!P1 IMAD R33, R17, R26, RZ ;  /* 0x0000001a11219224 */ /* 0x020fc400078e02ff */
[----:B------:R-:W-:Y:S01]  /*e800*/  @P4 FMUL.FTZ R26, R29, 0.69314718246459960938 ;  /* 0x3f3172181d1a4820 */ /* 0x000fe20000410000 */
[----:B------:R-:W-:Y:S04]  /*e810*/  STS [R21], R144 ;  /* 0x0000009015007388 */ /* 0x000fe80000000800 */
[----:B------:R-:W-:Y:S04]  /*e820*/  STS [R21+0x400], R146 ;  /* 0x0004009215007388 */ /* 0x000fe80000000800 */
[----:B------:R-:W-:Y:S04]  /*e830*/  STS [R16], R132 ;  /* 0x0000008410007388 */ /* 0x000fe80000000800 */
[----:B------:R-:W-:Y:S01]  /*e840*/  STS [R25], R134 ;  /* 0x0000008619007388 */ /* 0x000fe20000000800 */
[----:B------:R-:W-:-:S03]  /*e850*/  SHF.R.S32.HI R15, RZ, 0x1f, R18 ;  /* 0x0000001fff0f7819 */ /* 0x000fc60000011412 */
[----:B------:R-:W-:Y:S04]  /*e860*/  STS [R21+0x2000], R140 ;  /* 0x0020008c15007388 */ /* 0x000fe80000000800 */
[----:B------:R5:W-:Y:S01]  /*e870*/  STS [R21+0x2400], R142 ;  /* 0x0024008e15007388 */ /* 0x000be20000000800 */
[----:B----4-:R-:W4:Y:S03]  /*e880*/  @P1 LDC.64 R6, c[0x0][0x2c0] ;  /* 0x0000b000ff061b82 */ /* 0x010f260000000a00 */
[----:B------:R1:W-:Y:S04]  /*e890*/  STS [R16+0x2000], R13 ;  /* 0x0020000d10007388 */ /* 0x0003e80000000800 */
[----:B------:R1:W-:Y:S01]  /*e8a0*/  STS [R25+0x2000], R14 ;  /* 0x0020000e19007388 */ /* 0x0003e20000000800 */
[----:B------:R-:W2:Y:S01]  /*e8b0*/  S2R R24, SR_CTAID.Y ;  /* 0x0000000000187919 */ /* 0x000ea20000002600 */
[----:B------:R-:W2:Y:S01]  /*e8c0*/  S2R R20, SR_CTAID.Z ;  /* 0x0000000000147919 */ /* 0x000ea20000002700 */
[----:B-----5:R-:W-:Y:S01]  /*e8d0*/  LEA.HI R21, R15, R18, RZ, 0x5 ;  /* 0x000000120f157211 */ /* 0x020fe200078f28ff */
[----:B----4-:R-:W-:Y:S01]  /*e8e0*/  @P1 IMAD R27, R7, R6, RZ ;  /* 0x00000006071b1224 */ /* 0x010fe200078e02ff */
[----:B------:R-:W-:Y:S01]  /*e8f0*/  LEA.HI R15, R15, R18, RZ, 0x3 ;  /* 0x000000120f0f7211 */ /* 0x000fe200078f18ff */
[----:B------:R-:W4:Y:S01]  /*e900*/  @P2 LDC R7, c[0x0][0x2e8] ;  /* 0x0000ba00ff072b82 */ /* 0x000f220000000800 */
[----:B-1----:R-:W-:-:S02]  /*e910*/  LOP3.LUT R13, R21, 0xffffffe0, RZ, 0xc0, !PT ;  /* 0xffffffe0150d7812 */ /* 0x002fc400078ec0ff */
[----:B------:R-:W-:Y:S02]  /*e920*/  SHF.R.S32.HI R16, RZ, 0x3, R15 ;  /* 0x00000003ff107819 */ /* 0x000fe4000001140f */
[----:B------:R-:W-:Y:S01]  /*e930*/  LOP3.LUT R25, R15, 0xfffffff8, RZ, 0xc0, !PT ;  /* 0xfffffff80f197812 */ /* 0x000fe200078ec0ff */
[----:B------:R-:W-:Y:S02]  /*e940*/  IMAD.IADD R28, R18, 0x1, -R13 ;  /* 0x00000001121c7824 */ /* 0x000fe400078e0a0d */
[----:B------:R-:W-:Y:S01]  /*e950*/  BAR.SYNC.DEFER_BLOCKING 0x0 ;  /* 0x0000000000007b1d */ /* 0x000fe20000010000 */
[----:B------:R-:W-:Y:S02]  /*e960*/  IADD3 R9, R16, 0x10, RZ ;  /* 0x0000001010097810 */ /* 0x000fe40007ffe0ff */
[----:B------:R-:W-:Y:S01]  /*e970*/  @!P1 MOV R27, R17 ;  /* 0x00000011001b9202 */ /* 0x000fe20000000f00 */
[----:B------:R-:W-:Y:S02]  /*e980*/  IMAD.MOV.U32 R17, RZ, RZ, 0x7f800000 ;  /* 0x7f800000ff117424 */ /* 0x000fe400078e00ff */
[----:B------:R-:W-:-:S02]  /*e990*/  @P3 FFMA.FTZ R17, R2, R31, R19 ;  /* 0x0000001f02113223 */ /* 0x000fc40000010013 */
[----:B------:R-:W1:Y:S01]  /*e9a0*/  @P1 LDC R21, c[0x0][0x2c0] ;  /* 0x0000b000ff151b82 */ /* 0x000e620000000800 */
[----:B------:R-:W-:Y:S01]  /*e9b0*/  IADD3 R25, -R25, R18, RZ ;  /* 0x0000001219197210 */ /* 0x000fe20007ffe1ff */
[----:B--2---:R-:W-:Y:S01]  /*e9c0*/  IMAD R24, R24, R33, RZ ;  /* 0x0000002118187224 */ /* 0x004fe200078e02ff */
[----:B------:R-:W-:Y:S01]  /*e9d0*/  MOV R18, 0x7f800000 ;  /* 0x7f80000000127802 */ /* 0x000fe20000000f00 */
[----:B------:R-:W-:Y:S01]  /*e9e0*/  @P4 FFMA.FTZ R18, R3, R30, R26 ;  /* 0x0000001e03124223 */ /* 0x000fe2000001001a */
[----:B------:R-:W-:Y:S02]  /*e9f0*/  IADD3 R6, R16, 0x30, RZ ;  /* 0x0000003010067810 */ /* 0x000fe40007ffe0ff */
[----:B------:R-:W-:Y:S02]  /*ea00*/  SEL R24, R24, RZ, !P5 ;  /* 0x000000ff18187207 */ /* 0x000fe40006800000 */
[----:B------:R-:W-:Y:S02]  /*ea10*/  LOP3.LUT P5, RZ, R28, 0x3, RZ, 0xc0, !PT ;  /* 0x000000031cff7812 */ /* 0x000fe400078ac0ff */
[----:B------:R-:W-:Y:S01]  /*ea20*/  MOV R19, 0x7f800000 ;  /* 0x7f80000000137802 */ /* 0x000fe20000000f00 */
[----:B------:R-:W-:Y:S01]  /*ea30*/  IMAD R27, R20, R27, R24 ;  /* 0x0000001b141b7224 */ /* 0x000fe200078e0218 */
[----:B------:R-:W-:-:S02]  /*ea40*/  SHF.L.U32 R25, R25, 0x3, RZ ;  /* 0x0000000319197819 */ /* 0x000fc400000006ff */
[----:B------:R-:W-:Y:S01]  /*ea50*/  @!P1 MOV R21, 0x1 ;  /* 0x0000000100159802 */ /* 0x000fe20000000f00 */
[----:B------:R2:W2:Y:S01]  /*ea60*/  LDS.128 R12, [R34+0x3800] ;  /* 0x00380000220c7984 */ /* 0x0004a20000000c00 */
[-C--:B---3--:R-:W-:Y:S02]  /*ea70*/  ISETP.GE.AND P6, PT, R9, R36.reuse, PT ;  /* 0x000000240900720c */ /* 0x088fe40003fc6270 */
[----:B------:R-:W-:Y:S02]  /*ea80*/  IADD3 R9, R16, 0x20, RZ ;  /* 0x0000002010097810 */ /* 0x000fe40007ffe0ff */
[-C--:B------:R-:W-:Y:S02]  /*ea90*/  ISETP.GE.AND P1, PT, R6, R36.reuse, PT ;  /* 0x000000240600720c */ /* 0x080fe40003f26270 */
[----:B------:R-:W-:Y:S01]  /*eaa0*/  ISETP.GE.AND P0, PT, R9, R36, PT ;  /* 0x000000240900720c */ /* 0x000fe20003f06270 */
[----:B-1----:R-:W-:-:S05]  /*eab0*/  IMAD R9, R21, UR4, RZ ;  /* 0x0000000415097c24 */ /* 0x002fca000f8e02ff */
[----:B------:R-:W-:Y:S01]  /*eac0*/  SHF.L.U32 R2, R9, 0x7, RZ ;  /* 0x0000000709027819 */ /* 0x000fe200000006ff */
[----:B------:R-:W-:-:S03]  /*ead0*/  @P2 FMUL.FTZ R9, R4, 0.69314718246459960938 ;  /* 0x3f31721804092820 */ /* 0x000fc60000410000 */
[----:B------:R-:W-:Y:S01]  /*eae0*/  IADD3 R4, P4, P3, R2, R10, R27 ;  /* 0x0000000a02047210 */ /* 0x000fe20007b9e01b */
[----:B----4-:R-:W-:Y:S01]  /*eaf0*/  @P2 FFMA.FTZ R19, R0, R7, R9 ;  /* 0x0000000700132223 */ /* 0x010fe20000010009 */
[----:B------:R-:W-:Y:S02]  /*eb00*/  SHF.R.S32.HI R3, RZ, 0x1f, R2 ;  /* 0x0000001fff037819 */ /* 0x000fe40000011402 */
[----:B------:R-:W-:Y:S02]  /*eb10*/  SHF.R.S32.HI R10, RZ, 0x1f, R27 ;  /* 0x0000001fff0a7819 */ /* 0x000fe4000001141b */
[----:B------:R-:W-:Y:S02]  /*eb20*/  IADD3 R0, R16, 0x40, RZ ;  /* 0x0000004010007810 */ /* 0x000fe40007ffe0ff */
[----:B------:R-:W-:Y:S01]  /*eb30*/  IADD3.X R10, R3, R11, R10, P4, P3 ;  /* 0x0000000b030a7210 */ /* 0x000fe200027e640a */
[----:B------:R-:W-:Y:S06]  /*eb40*/  @P5 BRA `(.L_x_72) ;  /* 0x0000000000ac5947 */ /* 0x000fec0003800000 */
        /* <DEDUP_REMOVED lines=14> */
[C---:B------:R-:W-:Y:S02]  /*ec30*/  @!P2 IMAD R11, R26.reuse, R21, RZ ;  /* 0x000000151a0ba224 */ /* 0x040fe400078e02ff */
[----:B------:R-:W-:-:S03]  /*ec40*/  VIADD R26, R26, 0x48 ;  /* 0x000000481a1a7836 */ /* 0x000fc60000000000 */
[C---:B------:R-:W-:Y:S01]  /*ec50*/  @!P2 IADD3 R7, P3, R11.reuse, R4, RZ ;  /* 0x000000040b07a210 */ /* 0x040fe20007f7e0ff */
[-C--:B------:R-:W-:Y:S01]  /*ec60*/  @!P4 IMAD R29, R24, R21.reuse, RZ ;  /* 0x00000015181dc224 */ /* 0x080fe200078e02ff */
[----:B------:R-:W3:Y:S02]  /*ec70*/  @!P5 LDC.64 R8, c[0x0][0x2b0] ;  /* 0x0000ac00ff08db82 */ /* 0x000ee40000000a00 */
[----:B------:R-:W-:Y:S01]  /*ec80*/  @!P2 LEA.HI.X.SX32 R6, R11, R10, 0x1, P3 ;  /* 0x0000000a0b06a211 */ /* 0x000fe200018f0eff */
[----:B------:R-:W-:Y:S01]  /*ec90*/  @!P5 IMAD R11, R28, R21, RZ ;  /* 0x000000151c0bd224 */ /* 0x000fe200078e02ff */
[----:B-1----:R-:W-:-:S04]  /*eca0*/  @!P2 LEA R30, P3, R7, R2, 0x2 ;  /* 0x00000002071ea211 */ /* 0x002fc800078610ff */
[----:B------:R-:W-:Y:S02]  /*ecb0*/  @!P2 LEA.HI.X R31, R7, R3, R6, 0x2, P3 ;  /* 0x00000003071fa211 */ /* 0x000fe400018f1406 */
[----:B------:R-:W-:Y:S01]  /*ecc0*/  ISETP.GE.AND P3, PT, R26, R36, PT ;  /* 0x000000241a00720c */ /* 0x000fe20003f66270 */
[----:B------:R-:W1:Y:S02]  /*ecd0*/  @!P4 LDC.64 R6, c[0x0][0x2b0] ;  /* 0x0000ac00ff06cb82 */ /* 0x000e640000000a00 */
[----:B------:R4:W-:Y:S01]  /*ece0*/  @!P2 STG.E desc[UR16][R30.64], R23 ;  /* 0x000000171e00a986 */ /* 0x0009e2000c101910 */
[----:B------:R-:W-:-:S04]  /*ecf0*/  @!P5 IADD3 R27, P2, R11, R4, RZ ;  /* 0x000000040b1bd210 */ /* 0x000fc80007f5e0ff */
[----:B------:R-:W-:Y:S02]  /*ed00*/  @!P5 LEA.HI.X.SX32 R24, R11, R10, 0x1, P2 ;  /* 0x0000000a0b18d211 */ /* 0x000fe400010f0eff */
[----:B---3--:R-:W-:-:S03]  /*ed10*/  @!P5 LEA R32, P2, R27, R8, 0x2 ;  /* 0x000000081b20d211 */ /* 0x008fc600078410ff */
[----:B------:R-:W3:Y:S01]  /*ed20*/  @!P3 LDC.64 R2, c[0x0][0x2b0] ;  /* 0x0000ac00ff02bb82 */ /* 0x000ee20000000a00 */
[----:B------:R-:W-:Y:S01]  /*ed30*/  @!P5 LEA.HI.X R33, R27, R9, R24, 0x2, P2 ;  /* 0x000000091b21d211 */ /* 0x000fe200010f1418 */
[----:B------:R-:W-:Y:S01]  /*ed40*/  @!P3 IMAD R21, R26, R21, RZ ;  /* 0x000000151a15b224 */ /* 0x000fe200078e02ff */
[----:B------:R-:W-:-:S03]  /*ed50*/  @!P4 IADD3 R8, P2, R29, R4, RZ ;  /* 0x000000041d08c210 */ /* 0x000fc60007f5e0ff */
[----:B------:R4:W-:Y:S01]  /*ed60*/  @!P5 STG.E desc[UR16][R32.64], R18 ;  /* 0x000000122000d986 */ /* 0x0009e2000c101910 */
[----:B------:R-:W-:Y:S02]  /*ed70*/  @!P4 LEA.HI.X.SX32 R29, R29, R10, 0x1, P2 ;  /* 0x0000000a1d1dc211 */ /* 0x000fe400010f0eff */
[----:B-1----:R-:W-:-:S04]  /*ed80*/  @!P4 LEA R6, P2, R8, R6, 0x2 ;  /* 0x000000060806c211 */ /* 0x002fc800078410ff */
[----:B------:R-:W-:Y:S02]  /*ed90*/  @!P4 LEA.HI.X R7, R8, R7, R29, 0x2, P2 ;  /* 0x000000070807c211 */ /* 0x000fe400010f141d */
[----:B------:R-:W-:-:S03]  /*eda0*/  @!P3 IADD3 R4, P2, R21, R4, RZ ;  /* 0x000000041504b210 */ /* 0x000fc60007f5e0ff */
[----:B------:R4:W-:Y:S01]  /*edb0*/  @!P4 STG.E desc[UR16][R6.64], R17 ;  /* 0x000000110600c986 */ /* 0x0009e2000c101910 */
[----:B------:R-:W-:Y:S02]  /*edc0*/  @!P3 LEA.HI.X.SX32 R10, R21, R10, 0x1, P2 ;  /* 0x0000000a150ab211 */ /* 0x000fe400010f0eff */
[----:B---3--:R-:W-:-:S04]  /*edd0*/  @!P3 LEA R2, P2, R4, R2, 0x2 ;  /* 0x000000020402b211 */ /* 0x008fc800078410ff */
[----:B------:R-:W-:-:S05]  /*ede0*/  @!P3 LEA.HI.X R3, R4, R3, R10, 0x2, P2 ;  /* 0x000000030403b211 */ /* 0x000fca00010f140a */
[----:B------:R4:W-:Y:S04]  /*edf0*/  @!P3 STG.E desc[UR16][R2.64], R19 ;  /* 0x000000130200b986 */ /* 0x0009e8000c101910 */
.L_x_72:
[----:B------:R-:W-:Y:S05]  /*ee00*/  BSYNC B0 ;  /* 0x0000000000007941 */ /* 0x000fea0003800000 */
.L_x_71:
[----:B------:R1:W5:Y:S01]  /*ee10*/  LDL.64 R26, [R1+0x40] ;  /* 0x00004000011a7983 */ /* 0x0003620000100a00 */
[----:B------:R-:W-:Y:S01]  /*ee20*/  IADD3 R22, P2, R25, R22, RZ ;  /* 0x0000001619167210 */ /* 0x000fe20007f5e0ff */
[----:B------:R-:W-:Y:S01]  /*ee30*/  ULDC.64 UR4, c[0x0][0x2a0] ;  /* 0x0000a80000047ab9 */ /* 0x000fe20000000a00 */
[----:B----4-:R-:W-:Y:S01]  /*ee40*/  SHF.R.S32.HI R2, RZ, 0x1f, R25 ;  /* 0x0000001fff027819 */ /* 0x010fe20000011419 */
[----:B------:R-:W-:Y:S01]  /*ee50*/  BSSY B0, `(.L_x_73) ;  /* 0x000001a000007945 */ /* 0x000fe20003800000 */
[----:B------:R-:W-:Y:S02]  /*ee60*/  SHF.R.S32.HI R3, RZ, 0x1f, R20 ;  /* 0x0000001fff037819 */ /* 0x000fe40000011414 */
[-C--:B------:R-:W-:Y:S01]  /*ee70*/  ISETP.GE.AND P5, PT, R0, R36.reuse, PT ;  /* 0x000000240000720c */ /* 0x080fe20003fa6270 */
[----:B------:R-:W-:Y:S01]  /*ee80*/  IMAD.X R23, R2, 0x1, R5, P2 ;  /* 0x0000000102177824 */ /* 0x000fe200010e0605 */
[C---:B------:R-:W-:Y:S01]  /*ee90*/  ISETP.GE.AND P2, PT, R16.reuse, R36, PT ;  /* 0x000000241000720c */ /* 0x040fe20003f46270 */
[----:B------:R1:W3:Y:S01]  /*eea0*/  LDS.128 R4, [R34] ;  /* 0x0000000022047984 */ /* 0x0002e20000000c00 */
[C---:B------:R-:W-:Y:S01]  /*eeb0*/  VIADD R0, R16.reuse, 0x50 ;  /* 0x0000005010007836 */ /* 0x040fe20000000000 */
[----:B------:R-:W-:Y:S01]  /*eec0*/  IADD3 R2, R16, 0x60, RZ ;  /* 0x0000006010027810 */ /* 0x000fe20007ffe0ff */
[----:B------:R-:W-:-:S02]  /*eed0*/  IMAD R3, R3, UR4, RZ ;  /* 0x0000000403037c24 */ /* 0x000fc4000f8e02ff */
[----:B------:R-:W-:Y:S01]  /*eee0*/  VIADD R16, R16, 0x70 ;  /* 0x0000007010107836 */ /* 0x000fe20000000000 */
[-C--:B------:R-:W-:Y:S01]  /*eef0*/  ISETP.GE.AND P4, PT, R0, R36.reuse, PT ;  /* 0x000000240000720c */ /* 0x080fe20003f86270 */
[----:B------:R-:W-:Y:S01]  /*ef00*/  IMAD R0, R20, UR5, R3 ;  /* 0x0000000514007c24 */ /* 0x000fe2000f8e0203 */
[----:B------:R-:W-:Y:S01]  /*ef10*/  ISETP.GE.AND P3, PT, R2, R36, PT ;  /* 0x000000240200720c */ /* 0x000fe20003f66270 */
[----:B------:R-:W-:-:S05]  /*ef20*/  IMAD.WIDE.U32 R2, R20, UR4, R22 ;  /* 0x0000000414027c25 */ /* 0x000fca000f8e0016 */
        /* <DEDUP_REMOVED lines=11> */
[----:B---3--:R4:W-:Y:S02]  /*efe0*/  STG.E.128 desc[UR16][R18.64], R4 ;  /* 0x0000000412007986 */ /* 0x0089e4000c101d10 */
.L_x_74:
[----:B------:R-:W-:Y:S05]  /*eff0*/  BSYNC B0 ;  /* 0x0000000000007941 */ /* 0x000fea0003800000 */
.L_x_73:
[----:B---34-:R3:W4:Y:S01]  /*f000*/  LDS.128 R4, [R34+0x800] ;  /* 0x0008000022047984 */ /* 0x0187220000000c00 */
[----:B------:R-:W-:Y:S01]  /*f010*/  BSSY B0, `(.L_x_75) ;  /* 0x0000010000007945 */ /* 0x000fe20003800000 */
[----:B------:R-:W-:-:S03]  /*f020*/  ISETP.GE.AND P2, PT, R16, R36, PT ;  /* 0x000000241000720c */ /* 0x000fc60003f46270 */
[----:B------:R-:W-:Y:S10]  /*f030*/  @P6 BRA `(.L_x_76) ;  /* 0x0000000000346947 */ /* 0x000ff40003800000 */
[----:B-----5:R-:W-:Y:S01]  /*f040*/  IADD3 R8, P6, R26, 0x10, RZ ;  /* 0x000000101a087810 */ /* 0x020fe20007fde0ff */
[----:B------:R-:W-:Y:S01]  /*f050*/  ULDC.64 UR4, c[0x0][0x298] ;  /* 0x0000a60000047ab9 */ /* 0x000fe20000000a00 */
[----:B------:R-:W-:Y:S01]  /*f060*/  MOV R17, R11 ;  /* 0x0000000b00117202 */ /* 0x000fe20000000f00 */
[----:B------:R-:W-:Y:S02]  /*f070*/  IMAD.MOV.U32 R16, RZ, RZ, R2 ;  /* 0x000000ffff107224 */ /* 0x000fe400078e0002 */
[----:B------:R-:W-:Y:S02]  /*f080*/  IMAD.X R0, RZ, RZ, R27, P6 ;  /* 0x000000ffff007224 */ /* 0x000fe400030e061b */
[----:B------:R-:W-:-:S04]  /*f090*/  IMAD.WIDE.U32 R16, R8, UR4, R16 ;  /* 0x0000000408107c25 */ /* 0x000fc8000f8e0010 */
[----:B------:R-:W-:-:S04]  /*f0a0*/  IMAD R9, R0, UR4, RZ ;  /* 0x0000000400097c24 */ /* 0x000fc8000f8e02ff */
[----:B------:R-:W-:Y:S01]  /*f0b0*/  IMAD R9, R8, UR5, R9 ;  /* 0x0000000508097c24 */ /* 0x000fe2000f8e0209 */
[----:B------:R-:W-:Y:S02]  /*f0c0*/  ULDC.64 UR4, c[0x0][0x280] ;  /* 0x0000a00000047ab9 */ /* 0x000fe40000000a00 */
[----:B------:R-:W-:Y:S02]  /*f0d0*/  LEA R8, P6, R16, UR4, 0x1 ;  /* 0x0000000410087c11 */ /* 0x000fe4000f8c08ff */
[----:B------:R-:W-:-:S04]  /*f0e0*/  IADD3 R9, R17, R9, RZ ;  /* 0x0000000911097210 */ /* 0x000fc80007ffe0ff */
[----:B------:R-:W-:-:S05]  /*f0f0*/  LEA.HI.X R9, R16, UR5, R9, 0x1, P6 ;  /* 0x0000000510097c11 */ /* 0x000fca000b0f0c09 */
[----:B----4-:R4:W-:Y:S02]  /*f100*/  STG.E.128 desc[UR16][R8.64], R4 ;  /* 0x0000000408007986 */ /* 0x0109e4000c101d10 */
.L_x_76:
[----:B------:R-:W-:Y:S05]  /*f110*/  BSYNC B0 ;  /* 0x0000000000007941 */ /* 0x000fea0003800000 */
.L_x_75:
[----:B----4-:R4:W1:Y:S01]  /*f120*/  LDS.128 R4, [R34+0x1000] ;  /* 0x0010000022047984 */ /* 0x0108620000000c00 */
[----:B------:R-:W-:Y:S04]  /*f130*/  BSSY B0, `(.L_x_77) ;  /* 0x000000f000007945 */ /* 0x000fe80003800000 */
[----:B------:R-:W-:Y:S05]  /*f140*/  @P0 BRA `(.L_x_78) ;  /* 0x0000000000340947 */ /* 0x000fea0003800000 */
        /* <DEDUP_REMOVED lines=12> */
[----:B-1----:R1:W-:Y:S02]  /*f210*/  STG.E.128 desc[UR16][R8.64], R4 ;  /* 0x0000000408007986 */ /* 0x0023e4000c101d10 */
.L_x_78:
[----:B------:R-:W-:Y:S05]  /*f220*/  BSYNC B0 ;  /* 0x0000000000007941 */ /* 0x000fea0003800000 */
.L_x_77:
[----:B-1----:R1:W1:Y:S01]  /*f230*/  LDS.128 R4, [R34+0x1800] ;  /* 0x0018000022047984 */ /* 0x0022620000000c00 */
        /* <DEDUP_REMOVED lines=15> */
.L_x_80:
[----:B------:R-:W-:Y:S05]  /*f330*/  BSYNC B0 ;  /* 0x0000000000007941 */ /* 0x000fea0003800000 */
.L_x_79:
        /* <DEDUP_REMOVED lines=16> */
.L_x_82:
[----:B------:R-:W-:Y:S05]  /*f440*/  BSYNC B0 ;  /* 0x0000000000007941 */ /* 0x000fea0003800000 */
.L_x_81:
        /* <DEDUP_REMOVED lines=16> */
.L_x_84:
[----:B------:R-:W-:Y:S05]  /*f550*/  BSYNC B0 ;  /* 0x0000000000007941 */ /* 0x000fea0003800000 */
.L_x_83:
        /* <DEDUP_REMOVED lines=16> */
.L_x_86:
[----:B------:R-:W-:Y:S05]  /*f660*/  BSYNC B0 ;  /* 0x0000000000007941 */ /* 0x000fea0003800000 */
.L_x_85:
[----:B------:R-:W-:Y:S05]  /*f670*/  @P2 EXIT ;  /* 0x000000000000294d */ /* 0x000fea0003800000 */
[----:B-----5:R-:W-:Y:S01]  /*f680*/  IADD3 R0, P0, R26, 0x70, RZ ;  /* 0x000000701a007810 */ /* 0x020fe20007f1e0ff */
[----:B------:R-:W-:Y:S01]  /*f690*/  ULDC.64 UR4, c[0x0][0x298] ;  /* 0x0000a60000047ab9 */ /* 0x000fe20000000a00 */
[----:B-1----:R-:W-:Y:S01]  /*f6a0*/  MOV R5, R11 ;  /* 0x0000000b00057202 */ /* 0x002fe20000000f00 */
        /* <DEDUP_REMOVED lines=9> */
[----:B--2---:R-:W-:Y:S01]  /*f740*/  STG.E.128 desc[UR16][R2.64], R12 ;  /* 0x0000000c02007986 */ /* 0x004fe2000c101d10 */
[----:B------:R-:W-:Y:S05]  /*f750*/  EXIT ;  /* 0x000000000000794d */ /* 0x000fea0003800000 */
.L_x_61:
[----:B------:R-:W2:Y:S01]  /*f760*/  LDL.LU R16, [R1+0x20] ;  /* 0x0000200001107983 */ /* 0x000ea20000300800 */
[----:B------:R-:W1:Y:S01]  /*f770*/  LDC.U8 R4, c[0x0][0x3d9] ;  /* 0x0000f640ff047b82 */ /* 0x000e620000000000 */
[----:B------:R-:W-:Y:S01]  /*f780*/  ULDC.64 UR4, c[0x0][0x2a0] ;  /* 0x0000a80000047ab9 */ /* 0x000fe20000000a00 */
[----:B------:R-:W-:Y:S01]  /*f790*/  BSSY B0, `(.L_x_87) ;  /* 0x000004c000007945 */ /* 0x000fe20003800000 */
[----:B------:R-:W3:Y:S05]  /*f7a0*/  S2R R0, SR_TID.X ;  /* 0x0000000000007919 */ /* 0x000eea0000002100 */
[----:B------:R-:W4:Y:S01]  /*f7b0*/  LDC.U8 R3, c[0x0][0x3d8] ;  /* 0x0000f600ff037b82 */ /* 0x000f220000000000 */
[----:B-1----:R-:W-:-:S02]  /*f7c0*/  ISETP.NE.AND P0, PT, R4, RZ, PT ;  /* 0x000000ff0400720c */ /* 0x002fc40003f05270 */
[C---:B----4-:R-:W-:Y:S02]  /*f7d0*/  ISETP.NE.AND P3, PT, R3.reuse, RZ, PT ;  /* 0x000000ff0300720c */ /* 0x050fe40003f65270 */
[----:B------:R-:W-:Y:S02]  /*f7e0*/  ISETP.NE.AND P1, PT, R3, RZ, !P0 ;  /* 0x000000ff0300720c */ /* 0x000fe40004725270 */
[----:B------:R-:W-:-:S07]  /*f7f0*/  ISETP.NE.OR P3, PT, R4, RZ, !P3 ;  /* 0x000000ff0400720c */ /* 0x000fce0005f65670 */
[----:B------:R-:W1:Y:S01]  /*f800*/  @!P0 LDC R10, c[0x0][0x2c4] ;  /* 0x0000b100ff0a8b82 */ /* 0x000e620000000800 */
[----:B---3--:R-:W-:Y:S02]  /*f810*/  SHF.R.S32.HI R7, RZ, 0x1f, R0 ;  /* 0x0000001fff077819 */ /* 0x008fe40000011400 */
[----:B------:R-:W-:Y:S02]  /*f820*/  LOP3.LUT P6, RZ, R0, 0x7, RZ, 0xc0, !PT ;  /* 0x0000000700ff7812 */ /* 0x000fe400078cc0ff */
[----:B------:R-:W-:-:S03]  /*f830*/  LEA.HI R22, R7, R0, RZ, 0x3 ;  /* 0x0000000007167211 */ /* 0x000fc600078f18ff */
[----:B------:R-:W3:Y:S08]  /*f840*/  @P0 LDC.64 R6, c[0x0][0x2c0] ;  /* 0x0000b000ff060b82 */ /* 0x000ef00000000a00 */
[----:B------:R-:W4:Y:S08]  /*f850*/  @!P3 LDC R12, c[0x0][0x2c4] ;  /* 0x0000b100ff0cbb82 */ /* 0x000f300000000800 */
[----:B-1----:R-:W1:Y:S08]  /*f860*/  @P1 LDC R10, c[0x0][0x2e4] ;  /* 0x0000b900ff0a1b82 */ /* 0x002e700000000800 */
[----:B------:R-:W1:Y:S01]  /*f870*/  @!P0 LDC R13, c[0x0][0x270] ;  /* 0x00009c00ff0d8b82 */ /* 0x000e620000000800 */
[----:B--2---:R-:W-:-:S02]  /*f880*/  ISETP.NE.AND P2, PT, R16, -0x1, PT ;  /* 0xffffffff1000780c */ /* 0x004fc40003f45270 */
[----:B------:R-:W-:-:S11]  /*f890*/  ISETP.NE.OR P1, PT, R16, -0x1, P3 ;  /* 0xffffffff1000780c */ /* 0x000fd60001f25670 */
[----:B------:R-:W2:Y:S01]  /*f8a0*/  @!P2 LDC.64 R8, c[0x0][0x290] ;  /* 0x0000a400ff08ab82 */ /* 0x000ea20000000a00 */
[----:B------:R-:W-:-:S07]  /*f8b0*/  @!P2 SHF.R.S32.HI R3, RZ, 0x1f, R19 ;  /* 0x0000001fff03a819 */ /* 0x000fce0000011413 */
[----:B------:R-:W5:Y:S01]  /*f8c0*/  @P2 LDC.64 R4, c[0x0][0x298] ;  /* 0x0000a600ff042b82 */ /* 0x000f620000000a00 */
[----:B--2---:R-:W-:-:S07]  /*f8d0*/  @!P2 IMAD R14, R3, R8, RZ ;  /* 0x00000008030ea224 */ /* 0x004fce00078e02ff */
[----:B------:R-:W2:Y:S01]  /*f8e0*/  @P0 LDC R3, c[0x0][0x2c0] ;  /* 0x0000b000ff030b82 */ /* 0x000ea20000000800 */
[----:B-----5:R-:W-:-:S04]  /*f8f0*/  @P2 IMAD.WIDE.U32 R24, R16, R4, RZ ;  /* 0x0000000410182225 */ /* 0x020fc800078e00ff */
[C---:B------:R-:W-:Y:S01]  /*f900*/  @!P2 IMAD R4, R19.reuse, R9, R14 ;  /* 0x000000091304a224 */ /* 0x040fe200078e020e */
[----:B------:R-:W-:Y:S01]  /*f910*/  LOP3.LUT R9, R22, 0x1ffffff8, RZ, 0xc0, !PT ;  /* 0x1ffffff816097812 */ /* 0x000fe200078ec0ff */
[----:B------:R-:W-:Y:S01]  /*f920*/  @!P2 IMAD.WIDE.U32 R14, R19, R8, RZ ;  /* 0x00000008130ea225 */ /* 0x000fe200078e00ff */
[----:B------:R-:W-:-:S03]  /*f930*/  SHF.R.S32.HI R22, RZ, 0x3, R22 ;  /* 0x00000003ff167819 */ /* 0x000fc60000011416 */
[----:B------:R-:W-:Y:S01]  /*f940*/  IMAD.IADD R9, R0, 0x1, -R9 ;  /* 0x0000000100097824 */ /* 0x000fe200078e0a09 */
[----:B------:R-:W-:Y:S01]  /*f950*/  SHF.R.S32.HI R23, RZ, 0x1f, R22 ;  /* 0x0000001fff177819 */ /* 0x000fe20000011416 */
[----:B------:R-:W-:Y:S01]  /*f960*/  @P2 IMAD R8, R16, R5, R25 ;  /* 0x0000000510082224 */ /* 0x000fe200078e0219 */
[----:B------:R-:W-:Y:S01]  /*f970*/  IADD3 R18, R22, 0x50, RZ ;  /* 0x0000005016127810 */ /* 0x000fe20007ffe0ff */
[----:B----4-:R-:W-:Y:S02]  /*f980*/  @!P1 IMAD R16, R19, R12, RZ ;  /* 0x0000000c13109224 */ /* 0x010fe400078e02ff */
[----:B------:R-:W-:Y:S02]  /*f990*/  @!P2 IMAD.MOV.U32 R24, RZ, RZ, R14 ;  /* 0x000000ffff18a224 */ /* 0x000fe400078e000e */
[----:B------:R-:W-:Y:S01]  /*f9a0*/  IMAD.SHL.U32 R9, R9, 0x8, RZ ;  /* 0x0000000809097824 */ /* 0x000fe200078e00ff */
[----:B------:R4:W-:Y:S01]  /*f9b0*/  @!P1 STL [R1+0x20], R16 ;  /* 0x0000201001009387 */ /* 0x0009e20000100800 */
[----:B------:R-:W-:Y:S01]  /*f9c0*/  @!P2 IMAD.IADD R8, R15, 0x1, R4 ;  /* 0x000000010f08a824 */ /* 0x000fe200078e0204 */
[----:B------:R-:W-:Y:S01]  /*f9d0*/  CS2R R4, SRZ ;  /* 0x0000000000047805 */ /* 0x000fe2000001ff00 */
[----:B---3--:R-:W-:Y:S01]  /*f9e0*/  @P0 IMAD R0, R7, R6, RZ ;  /* 0x0000000607000224 */ /* 0x008fe200078e02ff */
[----:B------:R-:W-:Y:S01]  /*f9f0*/  IADD3 R24, P1, R9, R24, RZ ;  /* 0x0000001809187210 */ /* 0x000fe20007f3e0ff */
[----:B------:R-:W-:Y:S01]  /*fa00*/  IMAD.IADD R7, R11, 0x1, -R2 ;  /* 0x000000010b077824 */ /* 0x000fe200078e0a02 */
[----:B------:R-:W-:Y:S01]  /*fa10*/  @!P3 SHF.R.S32.HI R5, RZ, 0x1f, R16 ;  /* 0x0000001fff05b819 */ /* 0x000fe20000011410 */
[----:B------:R-:W-:Y:S01]  /*fa20*/  @P0 IMAD.MOV.U32 R12, RZ, RZ, 0x1 ;  /* 0x00000001ff0c0424 */ /* 0x000fe200078e00ff */
[----:B------:R-:W-:Y:S01]  /*fa30*/  LEA.HI.X.SX32 R25, R9, R8, 0x1, P1 ;  /* 0x0000000809197211 */ /* 0x000fe200008f0eff */
[----:B-1----:R-:W-:Y:S01]  /*fa40*/  @!P0 IMAD R12, R10, R13, RZ ;  /* 0x0000000d0a0c8224 */ /* 0x002fe200078e02ff */
[----:B------:R-:W-:Y:S01]  /*fa50*/  SHF.R.S32.HI R8, RZ, 0x1f, R31 ;  /* 0x0000001fff087819 */ /* 0x000fe2000001141f */
[----:B------:R-:W-:Y:S01]  /*fa60*/  @!P0 IMAD.MOV.U32 R0, RZ, RZ, R10 ;  /* 0x000000ffff008224 */ /* 0x000fe200078e000a */
[CC--:B------:R-:W-:Y:S01]  /*fa70*/  ISETP.GE.AND P1, PT, R22.reuse, R7.reuse, PT ;  /* 0x000000071600720c */ /* 0x0c0fe20003f26270 */
[----:B------:R-:W-:Y:S01]  /*fa80*/  IMAD R9, R19, R12, RZ ;  /* 0x0000000c13097224 */ /* 0x000fe200078e02ff */
[----:B------:R-:W-:Y:S01]  /*fa90*/  IADD3 R12, R22, 0x10, RZ ;  /* 0x00000010160c7810 */ /* 0x000fe20007ffe0ff */
[----:B------:R-:W-:Y:S01]  /*faa0*/  IMAD R8, R8, UR4, RZ ;  /* 0x0000000408087c24 */ /* 0x000fe2000f8e02ff */
[----:B------:R-:W-:Y:S01]  /*fab0*/  @!P3 MOV R4, R16 ;  /* 0x000000100004b202 */ /* 0x000fe20000000f00 */
[C---:B------:R-:W-:Y:S01]  /*fac0*/  VIADD R10, R22.reuse, 0x20 ;  /* 0x00000020160a7836 */ /* 0x040fe20000000000 */
[----:B------:R-:W-:Y:S01]  /*fad0*/  SEL R9, R9, RZ, P3 ;  /* 0x000000ff09097207 */ /* 0x000fe20001800000 */
[----:B------:R-:W-:Y:S01]  /*fae0*/  IMAD R29, R31, UR5, R8 ;  /* 0x000000051f1d7c24 */ /* 0x000fe2000f8e0208 */
[CC--:B------:R-:W-:Y:S01]  /*faf0*/  ISETP.GE.OR P5, PT, R22.reuse, R7.reuse, P6 ;  /* 0x000000071600720c */ /* 0x0c0fe200037a6670 */
[----:B------:R-:W-:Y:S01]  /*fb00*/  VIADD R8, R22, 0x30 ;  /* 0x0000003016087836 */ /* 0x000fe20000000000 */
[----:B------:R-:W-:Y:S01]  /*fb10*/  ISETP.GE.AND P2, PT, R12, R7, PT ;  /* 0x000000070c00720c */ /* 0x000fe20003f46270 */
[----:B------:R-:W-:-:S02]  /*fb20*/  VIADD R6, R22, 0x40 ;  /* 0x0000004016067836 */ /* 0x000fc40000000000 */
[----:B------:R-:W-:Y:S01]  /*fb30*/  IMAD.WIDE.U32 R24, R31, UR4, R24 ;  /* 0x000000041f187c25 */ /* 0x000fe2000f8e0018 */
[-C--:B------:R-:W-:Y:S02]  /*fb40*/  ISETP.GE.AND P4, PT, R8, R7.reuse, PT ;  /* 0x000000070800720c */ /* 0x080fe40003f86270 */
[-C--:B------:R-:W-:Y:S01]  /*fb50*/  ISETP.GE.AND P3, PT, R6, R7.reuse, PT ;  /* 0x000000070600720c */ /* 0x080fe20003f66270 */
[----:B------:R-:W-:Y:S01]  /*fb60*/  @!P0 IMAD.MOV.U32 R3, RZ, RZ, 0x1 ;  /* 0x00000001ff038424 */ /* 0x000fe200078e00ff */
[----:B------:R-:W-:Y:S01]  /*fb70*/  ISETP.GE.AND P0, PT, R10, R7, PT ;  /* 0x000000070a00720c */ /* 0x000fe20003f06270 */
[----:B------:R-:W-:-:S04]  /*fb80*/  IMAD.WIDE R26, R17, 0x80, R22 ;  /* 0x00000080111a7825 */ /* 0x000fc800078e0216 */
[----:B------:R-:W-:Y:S01]  /*fb90*/  IMAD.IADD R29, R29, 0x1, R25 ;  /* 0x000000011d1d7824 */ /* 0x000fe200078e0219 */
[----:B--2-4-:R-:W-:Y:S07]  /*fba0*/  @P1 BRA `(.L_x_88) ;  /* 0x0000000000281947 */ /* 0x014fee0003800000 */
        /* <DEDUP_REMOVED lines=10> */
.L_x_88:
[----:B------:R-:W-:Y:S05]  /*fc50*/  BSYNC B0 ;  /* 0x0000000000007941 */ /* 0x000fea0003800000 */
.L_x_87:
[----:B------:R-:W-:Y:S01]  /*fc60*/  BSSY B0, `(.L_x_89) ;  /* 0x0000011000007945 */ /* 0x000fe20003800000 */
[----:B------:R-:W-:Y:S02]  /*fc70*/  ISETP.GE.AND P1, PT, R18, R7, PT ;  /* 0x000000071200720c */ /* 0x000fe40003f26270 */
[----:B-1----:R-:W-:Y:S01]  /*fc80*/  IADD3 R16, R22, 0x60, RZ ;  /* 0x0000006016107810 */ /* 0x002fe20007ffe0ff */
[----:B------:R-:W-:Y:S05]  /*fc90*/  @P2 BRA `(.L_x_90) ;  /* 0x0000000000342947 */ /* 0x000fea0003800000 */
[----:B------:R-:W-:Y:S01]  /*fca0*/  IADD3 R14, P2, R26, 0x10, RZ ;  /* 0x000000101a0e7810 */ /* 0x000fe20007f5e0ff */
        /* <DEDUP_REMOVED lines=12> */
.L_x_90:
[----:B------:R-:W-:Y:S05]  /*fd70*/  BSYNC B0 ;  /* 0x0000000000007941 */ /* 0x000fea0003800000 */
.L_x_89:
        /* <DEDUP_REMOVED lines=17> */
.L_x_92:
[----:B------:R-:W-:Y:S05]  /*fe90*/  BSYNC B0 ;  /* 0x0000000000007941 */ /* 0x000fea0003800000 */
.L_x_91:
[----:B------:R-:W-:Y:S01]  /*fea0*/  BSSY B0, `(.L_x_93) ;  /* 0x0000010000007945 */ /* 0x000fe20003800000 */
[----:B------:R-:W-:-:S03]  /*feb0*/  ISETP.GE.AND P0, PT, R14, R7, PT ;  /* 0x000000070e00720c */ /* 0x000fc60003f06270 */
[----:B------:R-:W-:Y:S10]  /*fec0*/  @P4 BRA `(.L_x_94) ;  /* 0x0000000000344947 */ /* 0x000ff40003800000 */
[----:B-1----:R-:W-:Y:S01]  /*fed0*/  IADD3 R20, P4, R26, 0x30, RZ ;  /* 0x000000301a147810 */ /* 0x002fe20007f9e0ff */
        /* <DEDUP_REMOVED lines=12> */
.L_x_94:
[----:B------:R-:W-:Y:S05]  /*ffa0*/  BSYNC B0 ;  /* 0x0000000000007941 */ /* 0x000fea0003800000 */
.L_x_93:
[----:B------:R-:W-:Y:S01]  /*ffb0*/  BSSY B0, `(.L_x_95) ;  /* 0x0000010000007945 */ /* 0x000fe20003800000 */
[----:B------:R-:W-:-:S03]  /*ffc0*/  ISETP.GE.OR P4, PT, R12, R7, P6 ;  /* 0x000000070c00720c */ /* 0x000fc60003786670 */
[----:B------:R-:W-:Y:S10]  /*ffd0*/  @P3 BRA `(.L_x_96) ;  /* 0x0000000000343947 */ /* 0x000ff40003800000 */
[----:B-12---:R-:W-:Y:S01]  /*ffe0*/  IADD3 R20, P3, R26, 0x40, RZ ;  /* 0x000000401a147810 */ /* 0x006fe20007f7e0ff */
        /* <DEDUP_REMOVED lines=12> */
.L_x_96:
[----:B------:R-:W-:Y:S05]  /*100b0*/  BSYNC B0 ;  /* 0x0000000000007941 */ /* 0x000fea0003800000 */
.L_x_95:
[----:B------:R-:W-:Y:S01]  /*100c0*/  BSSY B0, `(.L_x_97) ;  /* 0x0000012000007945 */ /* 0x000fe20003800000 */
[----:B------:R-:W-:Y:S01]  /*100d0*/  ISETP.GE.OR P3, PT, R10, R7, P6 ;  /* 0x000000070a00720c */ /* 0x000fe20003766670 */
[----:B------:R-:W-:Y:S02]  /*100e0*/  IMAD R9, R31, R0, R9 ;  /* 0x000000001f097224 */ /* 0x000fe400078e0209 */
[----:B------:R-:W-:Y:S01]  /*100f0*/  IMAD R2, R2, R3, RZ ;  /* 0x0000000302027224 */ /* 0x000fe200078e02ff */
[----:B------:R-:W-:Y:S09]  /*10100*/  @P1 BRA `(.L_x_98) ;  /* 0x0000000000341947 */ /* 0x000ff20003800000 */
[----:B------:R-:W-:Y:S01]  /*10110*/  IADD3 R11, P1, R26, 0x50, RZ ;  /* 0x000000501a0b7810 */ /* 0x000fe20007f3e0ff */
[----:B------:R-:W-:Y:S01]  /*10120*/  ULDC.64 UR4, c[0x0][0x298] ;  /* 0x0000a60000047ab9 */ /* 0x000fe20000000a00 */
[----:B-123--:R-:W-:Y:S01]  /*10130*/  MOV R21, R29 ;  /* 0x0000001d00157202 */ /* 0x00efe20000000f00 */
        /* <DEDUP_REMOVED lines=10> */
.L_x_98:
[----:B------:R-:W-:Y:S05]  /*101e0*/  BSYNC B0 ;  /* 0x0000000000007941 */ /* 0x000fea0003800000 */
.L_x_97:
[----:B------:R-:W-:Y:S04]  /*101f0*/  BSSY B0, `(.L_x_99) ;  /* 0x000000f000007945 */ /* 0x000fe80003800000 */
[----:B------:R-:W-:Y:S05]  /*10200*/  @P2 BRA `(.L_x_100) ;  /* 0x0000000000342947 */ /* 0x000fea0003800000 */
        /* <DEDUP_REMOVED lines=9> */
[----:B----4-:R-:W-:Y:S02]  /*102a0*/  LEA R30, P1, R20, UR4, 0x1 ;  /* 0x00000004141e7c11 */ /* 0x010fe4000f8208ff */
[----:B------:R-:W-:-:S04]  /*102b0*/  IADD3 R0, R0, R21, RZ ;  /* 0x0000001500007210 */ /* 0x000fc80007ffe0ff */
[----:B------:R-:W-:-:S05]  /*102c0*/  LEA.HI.X R31, R20, UR5, R0, 0x1, P1 ;  /* 0x00000005141f7c11 */ /* 0x000fca00088f0c00 */
[----:B------:R1:W-:Y:S02]  /*102d0*/  STG.E.128 desc[UR16][R30.64], RZ ;  /* 0x000000ff1e007986 */ /* 0x0003e4000c101d10 */
.L_x_100:
[----:B------:R-:W-:Y:S05]  /*102e0*/  BSYNC B0 ;  /* 0x0000000000007941 */ /* 0x000fea0003800000 */
.L_x_99:
[----:B------:R-:W-:Y:S01]  /*102f0*/  BSSY B0, `(.L_x_101) ;  /* 0x0000012000007945 */ /* 0x000fe20003800000 */
[--C-:B------:R-:W-:Y:S02]  /*10300*/  IADD3 R0, P2, P1, R2, R4, R9.reuse ;  /* 0x0000000402007210 */ /* 0x100fe4000795e009 */
[----:B------:R-:W-:Y:S02]  /*10310*/  SHF.R.S32.HI R11, RZ, 0x1f, R2 ;  /* 0x0000001fff0b7819 */ /* 0x000fe40000011402 */
[----:B------:R-:W-:Y:S01]  /*10320*/  SHF.R.S32.HI R9, RZ, 0x1f, R9 ;  /* 0x0000001fff097819 */ /* 0x000fe20000011409 */
[----:B------:R-:W-:Y:S08]  /*10330*/  @P0 BRA `(.L_x_102) ;  /* 0x0000000000340947 */ /* 0x000ff00003800000 */
        /* <DEDUP_REMOVED lines=13> */
.L_x_102:
[----:B------:R-:W-:Y:S05]  /*10410*/  BSYNC B0 ;  /* 0x0000000000007941 */ /* 0x000fea0003800000 */
.L_x_101:
[----:B------:R-:W-:Y:S01]  /*10420*/  BSSY B0, `(.L_x_103) ;  /* 0x000000b000007945 */ /* 0x000fe20003800000 */
[----:B------:R-:W-:-:S03]  /*10430*/  IADD3.X R9, R11, R5, R9, P2, P1 ;  /* 0x000000050b097210 */ /* 0x000fc600017e2409 */
[----:B------:R-:W-:Y:S05]  /*10440*/  @P5 BRA `(.L_x_104) ;  /* 0x0000000000205947 */ /* 0x000fea0003800000 */
[----:B------:R-:W-:Y:S01]  /*10450*/  IMAD R2, R22, R3, RZ ;  /* 0x0000000316027224 */ /* 0x000fe200078e02ff */
[----:B------:R-:W-:Y:S01]  /*10460*/  ULDC.64 UR4, c[0x0][0x2b0] ;  /* 0x0000ac0000047ab9 */ /* 0x000fe20000000a00 */
[----:B------:R-:W-:-:S03]  /*10470*/  IMAD.MOV.U32 R11, RZ, RZ, 0x7f800000 ;  /* 0x7f800000ff0b7424 */ /* 0x000fc600078e00ff */
[----:B------:R-:W-:-:S04]  /*10480*/  IADD3 R5, P0, R2, R0, RZ ;  /* 0x0000000002057210 */ /* 0x000fc80007f1e0ff */
[----:B------:R-:W-:Y:S02]  /*10490*/  LEA.HI.X.SX32 R2, R2, R9, 0x1, P0 ;  /* 0x0000000902027211 */ /* 0x000fe400000f0eff */
[----:B------:R-:W-:-:S04]  /*104a0*/  LEA R4, P0, R5, UR4, 0x2 ;  /* 0x0000000405047c11 */ /* 0x000fc8000f8010ff */
[----:B------:R-:W-:-:S05]  /*104b0*/  LEA.HI.X R5, R5, UR5, R2, 0x2, P0 ;  /* 0x0000000505057c11 */ /* 0x000fca00080f1402 */
[----:B------:R1:W-:Y:S04]  /*104c0*/  STG.E desc[UR16][R4.64], R11 ;  /* 0x0000000b04007986 */ /* 0x0003e8000c101910 */
.L_x_104:
[----:B------:R-:W-:Y:S05]  /*104d0*/  BSYNC B0 ;  /* 0x0000000000007941 */ /* 0x000fea0003800000 */
.L_x_103:
[----:B------:R-:W-:Y:S01]  /*104e0*/  BSSY B0, `(.L_x_105) ;  /* 0x000000f000007945 */ /* 0x000fe20003800000 */
[-C--:B------:R-:W-:Y:S02]  /*104f0*/  ISETP.GE.OR P5, PT, R8, R7.reuse, P6 ;  /* 0x000000070800720c */ /* 0x080fe400037a6670 */
[-C--:B------:R-:W-:Y:S02]  /*10500*/  ISETP.GE.OR P2, PT, R6, R7.reuse, P6 ;  /* 0x000000070600720c */ /* 0x080fe40003746670 */
[-C--:B------:R-:W-:Y:S02]  /*10510*/  ISETP.GE.OR P1, PT, R18, R7.reuse, P6 ;  /* 0x000000071200720c */ /* 0x080fe40003726670 */
[-C--:B------:R-:W-:Y:S02]  /*10520*/  ISETP.GE.OR P0, PT, R16, R7.reuse, P6 ;  /* 0x000000071000720c */ /* 0x080fe40003706670 */
[----:B------:R-:W-:Y:S01]  /*10530*/  ISETP.GE.OR P6, PT, R14, R7, P6 ;  /* 0x000000070e00720c */ /* 0x000fe200037c6670 */
[----:B------:R-:W-:-:S12]  /*10540*/  @P4 BRA `(.L_x_106) ;  /* 0x0000000000204947 */ /* 0x000fd80003800000 */
[----:B------:R-:W-:Y:S01]  /*10550*/  IMAD R2, R12, R3, RZ ;  /* 0x000000030c027224 */ /* 0x000fe200078e02ff */
[----:B------:R-:W-:Y:S01]  /*10560*/  ULDC.64 UR4, c[0x0][0x2b0] ;  /* 0x0000ac0000047ab9 */ /* 0x000fe20000000a00 */
[----:B------:R-:W-:-:S03]  /*10570*/  IMAD.MOV.U32 R7, RZ, RZ, 0x7f800000 ;  /* 0x7f800000ff077424 */ /* 0x000fc600078e00ff */
[----:B-1----:R-:W-:-:S04]  /*10580*/  IADD3 R5, P4, R2, R0, RZ ;  /* 0x0000000002057210 */ /* 0x002fc80007f9e0ff */
[----:B------:R-:W-:Y:S02]  /*10590*/  LEA.HI.X.SX32 R2, R2, R9, 0x1, P4 ;  /* 0x0000000902027211 */ /* 0x000fe400020f0eff */
[----:B------:R-:W-:-:S04]  /*105a0*/  LEA R4, P4, R5, UR4, 0x2 ;  /* 0x0000000405047c11 */ /* 0x000fc8000f8810ff */
[----:B------:R-:W-:-:S05]  /*105b0*/  LEA.HI.X R5, R5, UR5, R2, 0x2, P4 ;  /* 0x0000000505057c11 */ /* 0x000fca000a0f1402 */
[----:B------:R1:W-:Y:S04]  /*105c0*/  STG.E desc[UR16][R4.64], R7 ;  /* 0x0000000704007986 */ /* 0x0003e8000c101910 */
.L_x_106:
[----:B------:R-:W-:Y:S05]  /*105d0*/  BSYNC B0 ;  /* 0x0000000000007941 */ /* 0x000fea0003800000 */
.L_x_105:
[----:B------:R-:W-:Y:S04]  /*105e0*/  BSSY B0, `(.L_x_107) ;  /* 0x000000a000007945 */ /* 0x000fe80003800000 */
[----:B------:R-:W-:Y:S05]  /*105f0*/  @P3 BRA `(.L_x_108) ;  /* 0x0000000000203947 */ /* 0x000fea0003800000 */
[----:B------:R-:W-:Y:S01]  /*10600*/  IMAD R2, R10, R3, RZ ;  /* 0x000000030a027224 */ /* 0x000fe200078e02ff */
[----:B------:R-:W-:Y:S01]  /*10610*/  ULDC.64 UR4, c[0x0][0x2b0] ;  /* 0x0000ac0000047ab9 */ /* 0x000fe20000000a00 */
[----:B-1----:R-:W-:-:S03]  /*10620*/  IMAD.MOV.U32 R7, RZ, RZ, 0x7f800000 ;  /* 0x7f800000ff077424 */ /* 0x002fc600078e00ff */
[----:B------:R-:W-:-:S04]  /*10630*/  IADD3 R5, P3, R2, R0, RZ ;  /* 0x0000000002057210 */ /* 0x000fc80007f7e0ff */
[----:B------:R-:W-:Y:S02]  /*10640*/  LEA.HI.X.SX32 R2, R2, R9, 0x1, P3 ;  /* 0x0000000902027211 */ /* 0x000fe400018f0eff */
[----:B------:R-:W-:-:S04]  /*10650*/  LEA R4, P3, R5, UR4, 0x2 ;  /* 0x0000000405047c11 */ /* 0x000fc8000f8610ff */
[----:B------:R-:W-:-:S05]  /*10660*/  LEA.HI.X R5, R5, UR5, R2, 0x2, P3 ;  /* 0x0000000505057c11 */ /* 0x000fca00098f1402 */
[----:B------:R1:W-:Y:S04]  /*10670*/  STG.E desc[UR16][R4.64], R7 ;  /* 0x0000000704007986 */ /* 0x0003e8000c101910 */
.L_x_108:
[----:B------:R-:W-:Y:S05]  /*10680*/  BSYNC B0 ;  /* 0x0000000000007941 */ /* 0x000fea0003800000 */
.L_x_107:
        /* <DEDUP_REMOVED lines=10> */
.L_x_110:
[----:B------:R-:W-:Y:S05]  /*10730*/  BSYNC B0 ;  /* 0x0000000000007941 */ /* 0x000fea0003800000 */
.L_x_109:
        /* <DEDUP_REMOVED lines=10> */
.L_x_112:
[----:B------:R-:W-:Y:S05]  /*107e0*/  BSYNC B0 ;  /* 0x0000000000007941 */ /* 0x000fea0003800000 */
.L_x_111:
        /* <DEDUP_REMOVED lines=10> */
.L_x_114:
[----:B------:R-:W-:Y:S05]  /*10890*/  BSYNC B0 ;  /* 0x0000000000007941 */ /* 0x000fea0003800000 */
.L_x_113:
        /* <DEDUP_REMOVED lines=10> */
.L_x_116:
[----:B------:R-:W-:Y:S05]  /*10940*/  BSYNC B0 ;  /* 0x0000000000007941 */ /* 0x000fea0003800000 */
.L_x_115:
[----:B------:R-:W-:Y:S05]  /*10950*/  @P6 EXIT ;  /* 0x000000000000694d */ /* 0x000fea0003800000 */
[----:B------:R-:W-:Y:S01]  /*10960*/  IMAD R3, R14, R3, RZ ;  /* 0x000000030e037224 */ /* 0x000fe200078e02ff */
[----:B------:R-:W-:Y:S01]  /*10970*/  ULDC.64 UR4, c[0x0][0x2b0] ;  /* 0x0000ac0000047ab9 */ /* 0x000fe20000000a00 */
[----:B-1----:R-:W-:-:S03]  /*10980*/  IMAD.MOV.U32 R5, RZ, RZ, 0x7f800000 ;  /* 0x7f800000ff057424 */ /* 0x002fc600078e00ff */
[----:B------:R-:W-:-:S04]  /*10990*/  IADD3 R0, P0, R3, R0, RZ ;  /* 0x0000000003007210 */ /* 0x000fc80007f1e0ff */
[----:B------:R-:W-:Y:S02]  /*109a0*/  LEA.HI.X.SX32 R3, R3, R9, 0x1, P0 ;  /* 0x0000000903037211 */ /* 0x000fe400000f0eff */
[----:B------:R-:W-:-:S04]  /*109b0*/  LEA R2, P0, R0, UR4, 0x2 ;  /* 0x0000000400027c11 */ /* 0x000fc8000f8010ff */
[----:B------:R-:W-:-:S05]  /*109c0*/  LEA.HI.X R3, R0, UR5, R3, 0x2, P0 ;  /* 0x0000000500037c11 */ /* 0x000fca00080f1403 */
[----:B------:R-:W-:Y:S01]  /*109d0*/  STG.E desc[UR16][R2.64], R5 ;  /* 0x0000000502007986 */ /* 0x000fe2000c101910 */
[----:B------:R-:W-:Y:S05]  /*109e0*/  EXIT ;  /* 0x000000000000794d */ /* 0x000fea0003800000 */
.L_x_117:
        /* <DEDUP_REMOVED lines=9> */
.L_x_2571:


//--------------------- .text._ZN5flash16flash_fwd_kernelI23Flash_fwd_kernel_traitsILi64ELi128ELi128ELi4ELb0ELb0EN7cutlass6half_tE19Flash_kernel_traitsILi64ELi128ELi128ELi4ES3_EELb0ELb0ELb0ELb0ELb1ELb1ELb0ELb0EEEvNS_16Flash_fwd_paramsE --------------------------
	.section	.text._ZN5flash16flash_fwd_kernelI23Flash_fwd_kernel_traitsILi64ELi128ELi128ELi4ELb0ELb0EN7cutlass6half_tE19Flash_kernel_traitsILi64ELi128ELi128ELi4ES3_EELb0ELb0ELb0ELb0ELb1ELb1ELb0ELb0EEEvNS_16Flash_fwd_paramsE,"ax",@progbits
	.align	128
        .global         _ZN5flash16flash_fwd_kernelI23Flash_fwd_kernel_traitsILi64ELi128ELi128ELi4ELb0ELb0EN7cutlass6half_tE19Flash_kernel_traitsILi64ELi128ELi128ELi4ES3_EELb0ELb0ELb0ELb0ELb1ELb1ELb0ELb0EEEvNS_16Flash_fwd_paramsE
        .type           _ZN5flash16flash_fwd_kernelI23Flash_fwd_kernel_traitsILi64ELi128ELi128ELi4ELb0ELb0EN7cutlass6half_tE19Flash_kernel_traitsILi64ELi128ELi128ELi4ES3_EELb0ELb0ELb0ELb0ELb1ELb1ELb0ELb0EEEvNS_16Flash_fwd_paramsE,@function
        .size           _ZN5flash16flash_fwd_kernelI23Flash_fwd_kernel_traitsILi64ELi128ELi128ELi4ELb0ELb0EN7cutlass6half_tE19Flash_kernel_traitsILi64ELi128ELi128ELi4ES3_EELb0ELb0ELb0ELb0ELb1ELb1ELb0ELb0EEEvNS_16Flash_fwd_paramsE,(.L_x_2572 - _ZN5flash16flash_fwd_kernelI23Flash_fwd_kernel_traitsILi64ELi128ELi128ELi4ELb0ELb0EN7cutlass6half_tE19Flash_kernel_traitsILi64ELi128ELi128ELi4ES3_EELb0ELb0ELb0ELb0ELb1ELb1ELb0ELb0EEEvNS_16Flash_fwd_paramsE)
        .other          _ZN5flash16flash_fwd_kernelI23Flash_fwd_kernel_traitsILi64ELi128ELi128ELi4ELb0ELb0EN7cutlass6half_tE19Flash_kernel_traitsILi64ELi128ELi128ELi4ES3_EELb0ELb0ELb0ELb0ELb1ELb1ELb0ELb0EEEvNS_16Flash_fwd_paramsE,@"STO_CUDA_ENTRY STV_DEFAULT"
_ZN5flash16flash_fwd_kernelI23Flash_fwd_kernel_traitsILi64ELi128ELi128ELi4ELb0ELb0EN7cutlass6half_tE19Flash_kernel_traitsILi64ELi128ELi128ELi4ES3_EELb0ELb0ELb0ELb0ELb1ELb1ELb0ELb0EEEvNS_16Flash_fwd_paramsE:
.text._ZN5flash16flash_fwd_kernelI23Flash_fwd_kernel_traitsILi64ELi128ELi128ELi4ELb0ELb0EN7cutlass6half_tE19Flash_kernel_traitsILi64ELi128ELi128ELi4ES3_EELb0ELb0ELb0ELb0ELb1ELb1ELb0ELb0EEEvNS_16Flash_fwd_paramsE:
[----:B------:R-:W1:Y:S08]  /*0000*/  LDC R1, c[0x0][0x28] ;  /* 0x00000a00ff017b82 */ /* 0x000e700000000800 */
[----:B------:R-:W2:Y:S01]  /*0010*/  LDC.64 R2, c[0x0][0x300] ;  /* 0x0000c000ff027b82 */ /* 0x000ea20000000a00 */
[----:B------:R-:W3:Y:S01]  /*0020*/  S2R R28, SR_CTAID.Y ;  /* 0x00000000001c7919 */ /* 0x000ee20000002600 */
[----:B------:R-:W-:Y:S01]  /*0030*/  IMAD.MOV.U32 R16, RZ, RZ, RZ ;  /* 0x000000ffff107224 */ /* 0x000fe200078e00ff */
[----:B------:R-:W-:Y:S01]  /*0040*/  ULDC.64 UR16, c[0x0][0x208] ;  /* 0x0000820000107ab9 */ /* 0x000fe20000000a00 */
[----:B------:R-:W-:Y:S01]  /*0050*/  ULDC UR4, c[0x0][0x2c4] ;  /* 0x0000b10000047ab9 */ /* 0x000fe20000000800 */
[----:B-1----:R-:W-:Y:S01]  /*0060*/  VIADD R1, R1, 0xffffff30 ;  /* 0xffffff3001017836 */ /* 0x002fe20000000000 */
[----:B--2---:R-:W-:-:S04]  /*0070*/  ISETP.NE.U32.AND P0, PT, R2, RZ, PT ;  /* 0x000000ff0200720c */ /* 0x004fc80003f05070 */
[----:B------:R-:W-:Y:S02]  /*0080*/  ISETP.NE.AND.EX P0, PT, R3, RZ, PT, P0 ;  /* 0x000000ff0300720c */ /* 0x000fe40003f05300 */
[----:B------:R-:W1:Y:S11]  /*0090*/  LDC.64 R2, c[0x0][0x308] ;  /* 0x0000c200ff027b82 */ /* 0x000e760000000a00 */
[----:B------:R-:W3:Y:S01]  /*00a0*/  @P0 LDC.64 R4, c[0x0][0x300] ;  /* 0x0000c000ff040b82 */ /* 0x000ee20000000a00 */
[----:B-1----:R-:W-:-:S04]  /*00b0*/  ISETP.NE.U32.AND P3, PT, R2, RZ, PT ;  /* 0x000000ff0200720c */ /* 0x002fc80003f65070 */
[----:B------:R-:W-:Y:S01]  /*00c0*/  ISETP.NE.AND.EX P3, PT, R3, RZ, PT, P3 ;  /* 0x000000ff0300720c */ /* 0x000fe20003f65330 */
[----:B---3--:R-:W-:-:S05]  /*00d0*/  @P0 IMAD.WIDE R2, R28, 0x4, R4 ;  /* 0x000000041c020825 */ /* 0x008fca00078e0204 */
[----:B------:R1:W5:Y:S07]  /*00e0*/  @P0 LDG.E R16, desc[UR16][R2.64] ;  /* 0x0000001002100981 */ /* 0x00036e000c1e1900 */
[----:B-1----:R-:W1:Y:S02]  /*00f0*/  @P3 LDC.64 R2, c[0x0][0x308] ;  /* 0x0000c200ff023b82 */ /* 0x002e640000000a00 */
[----:B-1----:R-:W-:-:S05]  /*0100*/  @P3 IMAD.WIDE R2, R28, 0x4, R2 ;  /* 0x000000041c023825 */ /* 0x002fca00078e0202 */
[----:B------:R1:W5:Y:S01]  /*0110*/  @P3 LDG.E R17, desc[UR16][R2.64] ;  /* 0x0000001002113981 */ /* 0x000362000c1e1900 */
[----:B------:R-:W2:Y:S02]  /*0120*/  S2R R9, SR_CTAID.X ;  /* 0x0000000000097919 */ /* 0x000ea40000002500 */
[----:B--2---:R-:W-:-:S05]  /*0130*/  IMAD.SHL.U32 R0, R9, 0x80, RZ ;  /* 0x0000008009007824 */ /* 0x004fca00078e00ff */
[----:B------:R-:W-:-:S13]  /*0140*/  ISETP.GE.AND P0, PT, R0, UR4, PT ;  /* 0x0000000400007c0c */ /* 0x000fda000bf06270 */
[----:B-1----:R-:W-:Y:S05]  /*0150*/  @P0 EXIT ;  /* 0x000000000000094d */ /* 0x002fea0003800000 */
[----:B------:R-:W1:Y:S01]  /*0160*/  LDC R27, c[0x0][0x278] ;  /* 0x00009e00ff1b7b82 */ /* 0x000e620000000800 */
[----:B------:R-:W2:Y:S01]  /*0170*/  S2R R25, SR_TID.X ;  /* 0x0000000000197919 */ /* 0x000ea20000002100 */
[----:B------:R-:W-:Y:S01]  /*0180*/  SHF.R.S32.HI R26, RZ, 0x1f, R28 ;  /* 0x0000001fff1a7819 */ /* 0x000fe2000001141c */
[----:B------:R-:W-:Y:S01]  /*0190*/  ULDC.64 UR4, c[0x0][0x228] ;  /* 0x00008a0000047ab9 */ /* 0x000fe20000000a00 */
[----:B------:R-:W-:Y:S01]  /*01a0*/  ULDC.64 UR6, c[0x0][0x240] ;  /* 0x0000900000067ab9 */ /* 0x000fe20000000a00 */
[----:B------:R-:W3:Y:S01]  /*01b0*/  S2R R29, SR_CTAID.Z ;  /* 0x00000000001d7919 */ /* 0x000ee20000002700 */
[----:B------:R-:W-:Y:S01]  /*01c0*/  ULDC.64 UR8, c[0x0][0x210] ;  /* 0x0000840000087ab9 */ /* 0x000fe20000000a00 */
[----:B------:R-:W-:Y:S01]  /*01d0*/  IMAD R4, R26, UR4, RZ ;  /* 0x000000041a047c24 */ /* 0x000fe2000f8e02ff */
[----:B------:R-:W-:Y:S01]  /*01e0*/  USHF.L.U32 UR15, UR6, 0x5, URZ ;  /* 0x00000005060f7899 */ /* 0x000fe2000800063f */
[----:B------:R-:W4:Y:S01]  /*01f0*/  @!P3 LDC.64 R18, c[0x0][0x318] ;  /* 0x0000c600ff12bb82 */ /* 0x000f220000000a00 */
[----:B------:R-:W-:Y:S01]  /*0200*/  ULDC.64 UR12, c[0x0][0x248] ;  /* 0x00009200000c7ab9 */ /* 0x000fe20000000a00 */
[----:B------:R-:W-:Y:S01]  /*0210*/  IMAD R4, R28, UR5, R4 ;  /* 0x000000051c047c24 */ /* 0x000fe2000f8e0204 */
[----:B------:R-:W-:Y:S01]  /*0220*/  ULDC.64 UR10, c[0x0][0x250] ;  /* 0x00009400000a7ab9 */ /* 0x000fe20000000a00 */
[----:B-----5:R-:W-:Y:S01]  /*0230*/  @P3 IMAD.IADD R239, R17, 0x1, -R16 ;  /* 0x0000000111ef3824 */ /* 0x020fe200078e0a10 */
[----:B------:R-:W-:-:S02]  /*0240*/  USHF.L.U64.HI UR19, UR12, 0x7, UR13 ;  /* 0x000000070c137899 */ /* 0x000fc4000801020d */
[----:B------:R-:W-:Y:S02]  /*0250*/  USHF.L.U32 UR20, UR12, 0x7, URZ ;  /* 0x000000070c147899 */ /* 0x000fe4000800063f */
[----:B------:R-:W-:Y:S02]  /*0260*/  USHF.L.U32 UR14, UR12, 0x5, URZ ;  /* 0x000000050c0e7899 */ /* 0x000fe4000800063f */
[----:B------:R-:W-:Y:S02]  /*0270*/  USHF.L.U32 UR18, UR10, 0x5, URZ ;  /* 0x000000050a127899 */ /* 0x000fe4000800063f */
[----:B------:R-:W-:Y:S01]  /*0280*/  USHF.L.U64.HI UR21, UR10, 0x5, UR11 ;  /* 0x000000050a157899 */ /* 0x000fe2000801020b */
[----:B-1----:R-:W-:-:S05]  /*0290*/  IABS R0, R27 ;  /* 0x0000001b00007213 */ /* 0x002fca0000000000 */
[----:B------:R-:W-:Y:S01]  /*02a0*/  IMAD.MOV.U32 R22, RZ, RZ, R0 ;  /* 0x000000ffff167224 */ /* 0x000fe200078e0000 */
[----:B--2---:R-:W-:-:S03]  /*02b0*/  SHF.R.S32.HI R24, RZ, 0x1f, R25 ;  /* 0x0000001fff187819 */ /* 0x004fc60000011419 */
[----:B------:R-:W1:Y:S01]  /*02c0*/  I2F.RP R5, R22 ;  /* 0x0000001600057306 */ /* 0x000e620000209400 */
[----:B----4-:R-:W-:Y:S02]  /*02d0*/  @!P3 ISETP.NE.U32.AND P2, PT, R18, RZ, PT ;  /* 0x000000ff1200b20c */ /* 0x010fe40003f45070 */
[CC--:B------:R-:W-:Y:S02]  /*02e0*/  LEA.HI R23, R24.reuse, R25.reuse, RZ, 0x3 ;  /* 0x0000001918177211 */ /* 0x0c0fe400078f18ff */
[CC--:B------:R-:W-:Y:S02]  /*02f0*/  LEA.HI R14, R24.reuse, R25.reuse, RZ, 0x4 ;  /* 0x00000019180e7211 */ /* 0x0c0fe400078f20ff */
[----:B------:R-:W-:Y:S02]  /*0300*/  LOP3.LUT R0, R23, 0xfffffff8, RZ, 0xc0, !PT ;  /* 0xfffffff817007812 */ /* 0x000fe400078ec0ff */
[----:B------:R-:W-:Y:S02]  /*0310*/  SHF.R.S32.HI R6, RZ, 0x3, R23 ;  /* 0x00000003ff067819 */ /* 0x000fe40000011417 */
[----:B------:R-:W-:Y:S01]  /*0320*/  SHF.R.S32.HI R15, RZ, 0x4, R14 ;  /* 0x00000004ff0f7819 */ /* 0x000fe2000001140e */
[----:B------:R-:W-:Y:S01]  /*0330*/  IMAD.IADD R76, R25, 0x1, -R0 ;  /* 0x00000001194c7824 */ /* 0x000fe200078e0a00 */
[----:B------:R-:W-:Y:S01]  /*0340*/  LEA.HI R8, R24, R25, RZ, 0x6 ;  /* 0x0000001918087211 */ /* 0x000fe200078f30ff */
[----:B------:R-:W-:Y:S01]  /*0350*/  IMAD.SHL.U32 R0, R6, 0x40, RZ ;  /* 0x0000004006007824 */ /* 0x000fe200078e00ff */
[----:B-1----:R-:W1:Y:S01]  /*0360*/  MUFU.RCP R5, R5 ;  /* 0x0000000500057308 */ /* 0x002e620000001000 */
[----:B------:R-:W-:Y:S01]  /*0370*/  IMAD.SHL.U32 R10, R76, 0x8, RZ ;  /* 0x000000084c0a7824 */ /* 0x000fe200078e00ff */
[----:B---3--:R-:W-:-:S02]  /*0380*/  SHF.R.S32.HI R12, RZ, 0x1f, R29 ;  /* 0x0000001fff0c7819 */ /* 0x008fc4000001141d */
[----:B------:R-:W-:Y:S02]  /*0390*/  LOP3.LUT R7, R0, 0x1c0, RZ, 0xc0, !PT ;  /* 0x000001c000077812 */ /* 0x000fe400078ec0ff */
[--C-:B------:R-:W-:Y:S02]  /*03a0*/  SHF.R.S32.HI R11, RZ, 0x1f, R10.reuse ;  /* 0x0000001fff0b7819 */ /* 0x100fe4000001140a */
[--C-:B------:R-:W-:Y:S02]  /*03b0*/  LOP3.LUT R0, R7, 0x38, R10.reuse, 0xf8, !PT ;  /* 0x0000003807007812 */ /* 0x100fe400078ef80a */
[----:B------:R-:W-:Y:S01]  /*03c0*/  SHF.R.U32.HI R7, RZ, 0x3, R7 ;  /* 0x00000003ff077819 */ /* 0x000fe20000011607 */
[----:B------:R-:W-:Y:S01]  /*03d0*/  IMAD.WIDE.U32 R2, R28, UR4, R10 ;  /* 0x000000041c027c25 */ /* 0x000fe2000f8e000a */
[----:B------:R-:W-:Y:S01]  /*03e0*/  ULDC.64 UR4, c[0x0][0x258] ;  /* 0x0000960000047ab9 */ /* 0x000fe20000000a00 */
[----:B------:R-:W-:Y:S02]  /*03f0*/  @!P3 ISETP.NE.AND.EX P2, PT, R19, RZ, PT, P2 ;  /* 0x000000ff1300b20c */ /* 0x000fe40003f45320 */
[----:B------:R-:W-:Y:S01]  /*0400*/  IMAD.IADD R3, R3, 0x1, R4 ;  /* 0x0000000103037824 */ /* 0x000fe200078e0204 */
[----:B------:R-:W-:Y:S01]  /*0410*/  LOP3.LUT R13, R0, R7, RZ, 0x3c, !PT ;  /* 0x00000007000d7212 */ /* 0x000fe200078e3cff */
[----:B-1----:R-:W-:Y:S01]  /*0420*/  VIADD R4, R5, 0xffffffe ;  /* 0x0ffffffe05047836 */ /* 0x002fe20000000000 */
[----:B------:R-:W-:Y:S01]  /*0430*/  LEA.HI R0, R14, R15, RZ, 0x1 ;  /* 0x0000000f0e007211 */ /* 0x000fe200078f08ff */
[----:B------:R-:W-:Y:S01]  /*0440*/  IMAD R12, R12, UR4, RZ ;  /* 0x000000040c0c7c24 */ /* 0x000fe2000f8e02ff */
[----:B------:R-:W-:Y:S01]  /*0450*/  SHF.R.S32.HI R7, RZ, 0x1f, R6 ;  /* 0x0000001fff077819 */ /* 0x000fe20000011406 */
[----:B------:R1:W2:Y:S01]  /*0460*/  F2I.FTZ.U32.TRUNC.NTZ R5, R4 ;  /* 0x0000000400057305 */ /* 0x0002a2000021f000 */
[----:B------:R-:W-:Y:S01]  /*0470*/  LOP3.LUT R0, R0, 0xfffffffe, RZ, 0xc0, !PT ;  /* 0xfffffffe00007812 */ /* 0x000fe200078ec0ff */
[C---:B------:R-:W-:Y:S01]  /*0480*/  IMAD R12, R29.reuse, UR5, R12 ;  /* 0x000000051d0c7c24 */ /* 0x040fe2000f8e020c */
[----:B------:R-:W3:Y:S01]  /*0490*/  S2UR UR5, SR_CgaCtaId ;  /* 0x00000000000579c3 */ /* 0x000ee20000008800 */
[----:B------:R-:W-:Y:S01]  /*04a0*/  IMAD.WIDE.U32 R2, R29, UR4, R2 ;  /* 0x000000041d027c25 */ /* 0x000fe2000f8e0002 */
[----:B------:R-:W-:-:S03]  /*04b0*/  UMOV UR4, 0x400 ;  /* 0x0000040000047882 */ /* 0x000fc60000000000 */
[----:B------:R-:W-:Y:S01]  /*04c0*/  IMAD.IADD R21, R15, 0x1, -R0 ;  /* 0x000000010f157824 */ /* 0x000fe200078e0a00 */
[----:B------:R-:W-:Y:S01]  /*04d0*/  LOP3.LUT R0, R14, 0xfffffff0, RZ, 0xc0, !PT ;  /* 0xfffffff00e007812 */ /* 0x000fe200078ec0ff */
[----:B------:R-:W-:Y:S01]  /*04e0*/  IMAD.IADD R3, R3, 0x1, R12 ;  /* 0x0000000103037824 */ /* 0x000fe200078e020c */
[----:B------:R-:W4:Y:S03]  /*04f0*/  @!P3 LDC.64 R14, c[0x0][0x2c8] ;  /* 0x0000b200ff0ebb82 */ /* 0x000f260000000a00 */
[----:B------:R-:W-:Y:S02]  /*0500*/  IMAD.IADD R0, R25, 0x1, -R0 ;  /* 0x0000000119007824 */ /* 0x000fe400078e0a00 */
[----:B-1----:R-:W-:Y:S02]  /*0510*/  IMAD.SHL.U32 R4, R8, 0x8, RZ ;  /* 0x0000000808047824 */ /* 0x002fe400078e00ff */
[----:B------:R-:W-:-:S03]  /*0520*/  IMAD.WIDE R8, R9, 0x80, R6 ;  /* 0x0000008009087825 */ /* 0x000fc600078e0206 */
[----:B------:R-:W-:Y:S01]  /*0530*/  LOP3.LUT R13, R13, 0x7ffffe00, R4, 0xf8, !PT ;  /* 0x7ffffe000d0d7812 */ /* 0x000fe200078ef804 */
[----:B--2---:R-:W-:Y:S02]  /*0540*/  IMAD.MOV R4, RZ, RZ, -R5 ;  /* 0x000000ffff047224 */ /* 0x004fe400078e0a05 */
[----:B------:R-:W-:Y:S02]  /*0550*/  IMAD R9, R9, UR6, RZ ;  /* 0x0000000609097c24 */ /* 0x000fe4000f8e02ff */
[----:B------:R-:W-:Y:S01]  /*0560*/  IMAD.MOV.U32 R12, RZ, RZ, R4 ;  /* 0x000000ffff0c7224 */ /* 0x000fe200078e0004 */
[----:B------:R-:W-:Y:S01]  /*0570*/  SHF.R.S32.HI R4, RZ, 0x1f, R0 ;  /* 0x0000001fff047819 */ /* 0x000fe20000011400 */
[C---:B------:R-:W-:Y:S01]  /*0580*/  IMAD R9, R8.reuse, UR7, R9 ;  /* 0x0000000708097c24 */ /* 0x040fe2000f8e0209 */
[----:B---3--:R-:W-:Y:S01]  /*0590*/  ULEA UR5, UR5, UR4, 0x18 ;  /* 0x0000000405057291 */ /* 0x008fe2000f8ec03f */
[----:B------:R-:W-:Y:S01]  /*05a0*/  IMAD.WIDE.U32 R2, R8, UR6, R2 ;  /* 0x0000000608027c25 */ /* 0x000fe2000f8e0002 */
[----:B------:R-:W-:Y:S01]  /*05b0*/  LEA.HI R20, R4, R0, RZ, 0x3 ;  /* 0x0000000004147211 */ /* 0x000fe200078f18ff */
[----:B------:R-:W-:-:S02]  /*05c0*/  USHF.L.U64.HI UR4, UR6, 0x5, UR7 ;  /* 0x0000000506047899 */ /* 0x000fc40008010207 */
[----:B------:R-:W-:Y:S01]  /*05d0*/  IMAD R8, R12, R22, RZ ;  /* 0x000000160c087224 */ /* 0x000fe200078e02ff */
[----:B------:R-:W-:Y:S01]  /*05e0*/  IABS R12, R29 ;  /* 0x0000001d000c7213 */ /* 0x000fe20000000000 */
[----:B------:R-:W-:Y:S01]  /*05f0*/  IMAD.MOV.U32 R4, RZ, RZ, RZ ;  /* 0x000000ffff047224 */ /* 0x000fe200078e00ff */
[----:B------:R-:W-:Y:S01]  /*0600*/  LEA R246, R13, UR5, 0x1 ;  /* 0x000000050df67c11 */ /* 0x000fe2000f8e08ff */
[----:B------:R-:W-:Y:S01]  /*0610*/  IMAD.IADD R3, R3, 0x1, R9 ;  /* 0x0000000103037824 */ /* 0x000fe200078e0209 */
[----:B------:R-:W-:Y:S01]  /*0620*/  ULDC.64 UR6, c[0x0][0x230] ;  /* 0x00008c0000067ab9 */ /* 0x000fe20000000a00 */
[----:B------:R-:W-:Y:S01]  /*0630*/  IMAD.HI.U32 R8, R5, R8, R4 ;  /* 0x0000000805087227 */ /* 0x000fe200078e0004 */
[----:B------:R-:W-:Y:S02]  /*0640*/  LOP3.LUT R5, R20, 0xfffffff8, RZ, 0xc0, !PT ;  /* 0xfffffff814057812 */ /* 0x000fe400078ec0ff */
[----:B------:R-:W-:-:S03]  /*0650*/  LEA R4, P0, R2, UR8, 0x1 ;  /* 0x0000000802047c11 */ /* 0x000fc6000f8008ff */
[----:B------:R-:W-:Y:S01]  /*0660*/  IMAD.IADD R77, R0, 0x1, -R5 ;  /* 0x00000001004d7824 */ /* 0x000fe200078e0a05 */
[----:B------:R-:W-:Y:S01]  /*0670*/  LEA.HI.X R5, R2, UR9, R3, 0x1, P0 ;  /* 0x0000000902057c11 */ /* 0x000fe200080f0c03 */
[----:B------:R-:W-:Y:S01]  /*0680*/  IMAD.HI.U32 R0, R8, R12, RZ ;  /* 0x0000000c08007227 */ /* 0x000fe200078e00ff */
[----:B------:R-:W-:Y:S01]  /*0690*/  IADD3 R2, P0, R4, UR15, RZ ;  /* 0x0000000f04027c10 */ /* 0x000fe2000ff1e0ff */
[----:B------:R-:W-:Y:S02]  /*06a0*/  ULDC.64 UR8, c[0x0][0x238] ;  /* 0x00008e0000087ab9 */ /* 0x000fe40000000a00 */
[----:B------:R-:W-:Y:S01]  /*06b0*/  IMAD.MOV R8, RZ, RZ, -R0 ;  /* 0x000000ffff087224 */ /* 0x000fe200078e0a00 */
[----:B------:R-:W-:Y:S01]  /*06c0*/  IADD3.X R3, R5, UR4, RZ, P0, !PT ;  /* 0x0000000405037c10 */ /* 0x000fe200087fe4ff */
[----:B------:R-:W-:Y:S01]  /*06d0*/  @!PT LDS RZ, [RZ] ;  /* 0x00000000fffff984 */ /* 0x000fe20000000800 */
[----:B------:R-:W-:Y:S01]  /*06e0*/  @!PT LDS RZ, [RZ] ;  /* 0x00000000fffff984 */ /* 0x000fe20000000800 */
[----:B------:R-:W-:Y:S01]  /*06f0*/  @!PT LDS RZ, [RZ] ;  /* 0x00000000fffff984 */ /* 0x000fe20000000800 */
[----:B------:R1:W-:Y:S02]  /*0700*/  LDGSTS.E.BYPASS.LTC128B.128 [R246], desc[UR16][R4.64] ;  /* 0x0000000004f67fae */ /* 0x0003e4000b901d50 */
[----:B------:R-:W-:Y:S01]  /*0710*/  IMAD R8, R22, R8, R12 ;  /* 0x0000000816087224 */ /* 0x000fe200078e020c */
[----:B------:R-:W-:Y:S01]  /*0720*/  IADD3 R12, P1, R6, R16, RZ ;  /* 0x00000010060c7210 */ /* 0x000fe20007f3e0ff */
[----:B------:R2:W-:Y:S01]  /*0730*/  LDGSTS.E.BYPASS.LTC128B.128 [R246+0x800], desc[UR16][R2.64] ;  /* 0x0080000002f67fae */ /* 0x0005e2000b901d50 */
[----:B------:R-:W-:-:S02]  /*0740*/  IADD3 R6, P0, R2, UR15, RZ ;  /* 0x0000000f02067c10 */ /* 0x000fc4000ff1e0ff */
[----:B------:R-:W-:Y:S02]  /*0750*/  LEA.HI.X.SX32 R13, R16, R7, 0x1, P1 ;  /* 0x00000007100d7211 */ /* 0x000fe400008f0eff */
[----:B------:R-:W-:Y:S02]  /*0760*/  ISETP.GT.U32.AND P1, PT, R22, R8, PT ;  /* 0x000000081600720c */ /* 0x000fe40003f24070 */
[----:B------:R-:W-:-:S05]  /*0770*/  IADD3.X R7, R3, UR4, RZ, P0, !PT ;  /* 0x0000000403077c10 */ /* 0x000fca00087fe4ff */
[----:B------:R3:W-:Y:S06]  /*0780*/  LDGSTS.E.BYPASS.LTC128B.128 [R246+0x1000], desc[UR16][R6.64] ;  /* 0x0100000006f67fae */ /* 0x0007ec000b901d50 */
[----:B------:R-:W-:Y:S02]  /*0790*/  @!P1 IMAD.IADD R8, R8, 0x1, -R22 ;  /* 0x0000000108089824 */ /* 0x000fe400078e0a16 */
[----:B------:R-:W-:Y:S01]  /*07a0*/  @!P1 VIADD R0, R0, 0x1 ;  /* 0x0000000100009836 */ /* 0x000fe20000000000 */
[----:B------:R-:W-:Y:S02]  /*07b0*/  ISETP.NE.AND P1, PT, R27, RZ, PT ;  /* 0x000000ff1b00720c */ /* 0x000fe40003f25270 */
[----:B-1----:R-:W-:-:S02]  /*07c0*/  IADD3 R4, P0, R6, UR15, RZ ;  /* 0x0000000f06047c10 */ /* 0x002fc4000ff1e0ff */
[----:B------:R-:W-:Y:S01]  /*07d0*/  ISETP.GE.U32.AND P4, PT, R8, R22, PT ;  /* 0x000000160800720c */ /* 0x000fe20003f86070 */
[----:B------:R-:W-:Y:S01]  /*07e0*/  IMAD R8, R26, UR6, RZ ;  /* 0x000000061a087c24 */ /* 0x000fe2000f8e02ff */
[----:B------:R-:W-:Y:S01]  /*07f0*/  IADD3.X R5, R7, UR4, RZ, P0, !PT ;  /* 0x0000000407057c10 */ /* 0x000fe200087fe4ff */
[----:B--2---:R-:W-:Y:S02]  /*0800*/  IMAD R2, R13, UR12, RZ ;  /* 0x0000000c0d027c24 */ /* 0x004fe4000f8e02ff */
[----:B------:R-:W-:Y:S02]  /*0810*/  IMAD R8, R28, UR7, R8 ;  /* 0x000000071c087c24 */ /* 0x000fe4000f8e0208 */
[----:B------:R-:W-:Y:S01]  /*0820*/  IMAD R9, R12, UR13, R2 ;  /* 0x0000000d0c097c24 */ /* 0x000fe2000f8e0202 */
[----:B------:R-:W-:Y:S01]  /*0830*/  IADD3 R2, P0, R4, UR15, RZ ;  /* 0x0000000f04027c10 */ /* 0x000fe2000ff1e0ff */
[----:B------:R1:W-:Y:S03]  /*0840*/  LDGSTS.E.BYPASS.LTC128B.128 [R246+0x1800], desc[UR16][R4.64] ;  /* 0x0180000004f67fae */ /* 0x0003e6000b901d50 */
[----:B------:R-:W-:Y:S01]  /*0850*/  IADD3.X R3, R5, UR4, RZ, P0, !PT ;  /* 0x0000000405037c10 */ /* 0x000fe200087fe4ff */
[----:B------:R-:W-:-:S02]  /*0860*/  @P4 VIADD R0, R0, 0x1 ;  /* 0x0000000100004836 */ /* 0x000fc40000000000 */
[----:B---3--:R-:W-:Y:S02]  /*0870*/  IMAD.WIDE.U32 R6, R12, UR12, R10 ;  /* 0x0000000c0c067c25 */ /* 0x008fe4000f8e000a */
[----:B------:R2:W-:Y:S02]  /*0880*/  LDGSTS.E.BYPASS.LTC128B.128 [R246+0x2000], desc[UR16][R2.64] ;  /* 0x0200000002f67fae */ /* 0x0005e4000b901d50 */
[----:B-1----:R-:W-:Y:S01]  /*0890*/  IMAD.IADD R5, R7, 0x1, R9 ;  /* 0x0000000107057824 */ /* 0x002fe200078e0209 */
[----:B------:R-:W-:Y:S01]  /*08a0*/  LOP3.LUT R7, R29, R27, RZ, 0x3c, !PT ;  /* 0x0000001b1d077212 */ /* 0x000fe200078e3cff */
[----:B------:R-:W-:Y:S01]  /*08b0*/  IMAD.MOV.U32 R4, RZ, RZ, R6 ;  /* 0x000000ffff047224 */ /* 0x000fe200078e0006 */
[----:B----4-:R-:W-:Y:S02]  /*08c0*/  @!P3 SEL R6, R15, RZ, P2 ;  /* 0x000000ff0f06b207 */ /* 0x010fe40001000000 */
[----:B------:R-:W-:Y:S01]  /*08d0*/  ISETP.GE.AND P0, PT, R7, RZ, PT ;  /* 0x000000ff0700720c */ /* 0x000fe20003f06270 */
[----:B------:R-:W-:Y:S01]  /*08e0*/  IMAD.WIDE.U32 R4, R28, UR6, R4 ;  /* 0x000000061c047c25 */ /* 0x000fe2000f8e0004 */
[----:B------:R-:W-:Y:S01]  /*08f0*/  @!P3 IADD3 R239, R6, R14, -R16 ;  /* 0x0000000e06efb210 */ /* 0x000fe20007ffe810 */
[----:B------:R-:W-:Y:S01]  /*0900*/  ULDC.64 UR6, c[0x0][0x260] ;  /* 0x0000980000067ab9 */ /* 0x000fe20000000a00 */
[----:B--2---:R-:W-:Y:S01]  /*0910*/  IADD3 R2, P2, R2, UR15, RZ ;  /* 0x0000000f02027c10 */ /* 0x004fe2000ff5e0ff */
[----:B------:R-:W-:-:S02]  /*0920*/  IMAD.MOV.U32 R14, RZ, RZ, R0 ;  /* 0x000000ffff0e7224 */ /* 0x000fc400078e0000 */
[----:B------:R-:W-:Y:S01]  /*0930*/  VIADD R0, R239, 0x7f ;  /* 0x0000007fef007836 */ /* 0x000fe20000000000 */
[----:B------:R-:W-:Y:S02]  /*0940*/  IADD3.X R3, R3, UR4, RZ, P2, !PT ;  /* 0x0000000403037c10 */ /* 0x000fe400097fe4ff */
[----:B------:R-:W-:-:S03]  /*0950*/  IADD3 R6, P2, R2, UR15, RZ ;  /* 0x0000000f02067c10 */ /* 0x000fc6000ff5e0ff */
[----:B------:R-:W-:Y:S01]  /*0960*/  @!P0 IMAD.MOV R14, RZ, RZ, -R14 ;  /* 0x000000ffff0e8224 */ /* 0x000fe200078e0a0e */
[----:B------:R-:W-:Y:S01]  /*0970*/  @!P1 LOP3.LUT R14, RZ, R27, RZ, 0x33, !PT ;  /* 0x0000001bff0e9212 */ /* 0x000fe200078e33ff */
[----:B------:R1:W-:Y:S01]  /*0980*/  LDGSTS.E.BYPASS.LTC128B.128 [R246+0x2800], desc[UR16][R2.64] ;  /* 0x0280000002f67fae */ /* 0x0003e2000b901d50 */
[----:B------:R-:W-:Y:S02]  /*0990*/  IADD3.X R7, R3, UR4, RZ, P2, !PT ;  /* 0x0000000403077c10 */ /* 0x000fe400097fe4ff */
[----:B------:R-:W-:-:S03]  /*09a0*/  SHF.R.S32.HI R9, RZ, 0x1f, R14 ;  /* 0x0000001fff097819 */ /* 0x000fc6000001140e */
[----:B------:R2:W-:Y:S01]  /*09b0*/  LDGSTS.E.BYPASS.LTC128B.128 [R246+0x3000], desc[UR16][R6.64] ;  /* 0x0300000006f67fae */ /* 0x0005e2000b901d50 */
[----:B-1----:R-:W-:Y:S01]  /*09c0*/  IMAD.IADD R3, R5, 0x1, R8 ;  /* 0x0000000105037824 */ /* 0x002fe200078e0208 */
[----:B------:R-:W-:Y:S01]  /*09d0*/  SHF.R.S32.HI R5, RZ, 0x1f, R0 ;  /* 0x0000001fff057819 */ /* 0x000fe20000011400 */
[----:B------:R-:W-:Y:S02]  /*09e0*/  IMAD.MOV.U32 R2, RZ, RZ, R4 ;  /* 0x000000ffff027224 */ /* 0x000fe400078e0004 */
[----:B------:R-:W-:Y:S01]  /*09f0*/  IMAD R4, R9, UR6, RZ ;  /* 0x0000000609047c24 */ /* 0x000fe2000f8e02ff */
[----:B------:R-:W-:Y:S01]  /*0a00*/  LEA.HI R247, R5, R0, RZ, 0x7 ;  /* 0x0000000005f77211 */ /* 0x000fe200078f38ff */
[----:B------:R-:W-:Y:S01]  /*0a10*/  IMAD R0, R13, UR10, RZ ;  /* 0x0000000a0d007c24 */ /* 0x000fe2000f8e02ff */
[----:B--2---:R-:W-:Y:S01]  /*0a20*/  IADD3 R6, P1, R6, UR15, RZ ;  /* 0x0000000f06067c10 */ /* 0x004fe2000ff3e0ff */
[C---:B------:R-:W-:Y:S01]  /*0a30*/  IMAD.WIDE.U32 R32, R14.reuse, UR6, R2 ;  /* 0x000000060e207c25 */ /* 0x040fe2000f8e0002 */
[----:B------:R-:W-:Y:S01]  /*0a40*/  LEA.HI.SX32 R15, R247, 0xffffffff, 0x19 ;  /* 0xfffffffff70f7811 */ /* 0x000fe200078fcaff */
[----:B------:R-:W-:Y:S01]  /*0a50*/  USHF.L.U64.HI UR15, UR12, 0x5, UR13 ;  /* 0x000000050c0f7899 */ /* 0x000fe2000801020d */
[----:B------:R-:W-:Y:S01]  /*0a60*/  IADD3.X R7, R7, UR4, RZ, P1, !PT ;  /* 0x0000000407077c10 */ /* 0x000fe20008ffe4ff */
[----:B------:R-:W-:Y:S01]  /*0a70*/  IMAD R4, R14, UR7, R4 ;  /* 0x000000070e047c24 */ /* 0x000fe2000f8e0204 */
[----:B------:R-:W-:Y:S01]  /*0a80*/  SHF.R.S32.HI R16, RZ, 0x1f, R15 ;  /* 0x0000001fff107819 */ /* 0x000fe2000001140f */
[C---:B------:R-:W-:Y:S01]  /*0a90*/  IMAD R0, R12.reuse, UR11, R0 ;  /* 0x0000000b0c007c24 */ /* 0x040fe2000f8e0200 */
[----:B------:R-:W-:Y:S01]  /*0aa0*/  ULDC.64 UR6, c[0x0][0x218] ;  /* 0x0000860000067ab9 */ /* 0x000fe20000000a00 */
[----:B------:R-:W-:Y:S01]  /*0ab0*/  IMAD.WIDE.U32 R2, R12, UR10, R10 ;  /* 0x0000000a0c027c25 */ /* 0x000fe2000f8e000a */
[----:B------:R1:W-:Y:S01]  /*0ac0*/  LDGSTS.E.BYPASS.LTC128B.128 [R246+0x3800], desc[UR16][R6.64] ;  /* 0x0380000006f67fae */ /* 0x0003e2000b901d50 */
[----:B------:R-:W-:-:S02]  /*0ad0*/  UIADD3 UR4, UR5, 0x4000, URZ ;  /* 0x0000400005047890 */ /* 0x000fc4000fffe03f */
[----:B------:R-:W-:Y:S01]  /*0ae0*/  IMAD R5, R15, UR19, RZ ;  /* 0x000000130f057c24 */ /* 0x000fe2000f8e02ff */
[----:B------:R-:W-:Y:S01]  /*0af0*/  STL.64 [R1+0x58], R32 ;  /* 0x0000582001007387 */ /* 0x000fe20000100a00 */
[----:B------:R-:W-:Y:S02]  /*0b00*/  IMAD.IADD R31, R33, 0x1, R4 ;  /* 0x00000001211f7824 */ /* 0x000fe400078e0204 */
[----:B------:R-:W-:Y:S02]  /*0b10*/  IMAD.MOV.U32 R30, RZ, RZ, R32 ;  /* 0x000000ffff1e7224 */ /* 0x000fe400078e0020 */
[----:B------:R-:W-:Y:S02]  /*0b20*/  IMAD.IADD R3, R3, 0x1, R0 ;  /* 0x0000000103037824 */ /* 0x000fe400078e0200 */
[----:B------:R-:W-:Y:S01]  /*0b30*/  IMAD R0, R16, UR20, R5 ;  /* 0x0000001410007c24 */ /* 0x000fe2000f8e0205 */
[----:B------:R-:W-:Y:S01]  /*0b40*/  STL.64 [R1+0x48], R30 ;  /* 0x0000481e01007387 */ /* 0x000fe20000100a00 */
[----:B------:R-:W-:-:S04]  /*0b50*/  IMAD.WIDE.U32 R4, R15, UR20, R30 ;  /* 0x000000140f047c25 */ /* 0x000fc8000f8e001e */
[----:B------:R-:W-:Y:S01]  /*0b60*/  IMAD.IADD R0, R5, 0x1, R0 ;  /* 0x0000000105007824 */ /* 0x000fe200078e0200 */
[----:B------:R-:W-:Y:S01]  /*0b70*/  LEA R12, P0, R4, UR6, 0x1 ;  /* 0x00000006040c7c11 */ /* 0x000fe2000f8008ff */
[----:B------:R-:W-:Y:S02]  /*0b80*/  IMAD R8, R26, UR8, RZ ;  /* 0x000000081a087c24 */ /* 0x000fe4000f8e02ff */
[----:B------:R-:W-:Y:S01]  /*0b90*/  IMAD.WIDE.U32 R10, R28, UR8, R2 ;  /* 0x000000081c0a7c25 */ /* 0x000fe2000f8e0002 */
[----:B------:R-:W-:Y:S02]  /*0ba0*/  LEA.HI.X R13, R4, UR7, R0, 0x1, P0 ;  /* 0x00000007040d7c11 */ /* 0x000fe400080f0c00 */
[----:B------:R-:W-:Y:S01]  /*0bb0*/  IADD3 R2, P0, R12, UR14, RZ ;  /* 0x0000000e0c027c10 */ /* 0x000fe2000ff1e0ff */
[----:B------:R-:W-:Y:S01]  /*0bc0*/  IMAD R8, R28, UR9, R8 ;  /* 0x000000091c087c24 */ /* 0x000fe2000f8e0208 */
[----:B------:R-:W-:Y:S01]  /*0bd0*/  ULDC.64 UR8, c[0x0][0x268] ;  /* 0x00009a0000087ab9 */ /* 0x000fe20000000a00 */
[----:B------:R-:W-:Y:S01]  /*0be0*/  IMAD.MOV.U32 R4, RZ, RZ, R10 ;  /* 0x000000ffff047224 */ /* 0x000fe200078e000a */
[----:B------:R-:W-:Y:S01]  /*0bf0*/  IADD3.X R3, R13, UR15, RZ, P0, !PT ;  /* 0x0000000f0d037c10 */ /* 0x000fe200087fe4ff */
[----:B------:R-:W-:Y:S01]  /*0c00*/  IMAD.IADD R5, R11, 0x1, R8 ;  /* 0x000000010b057824 */ /* 0x000fe200078e0208 */
[----:B------:R-:W-:Y:S01]  /*0c10*/  IADD3 R8, P0, R2, UR14, RZ ;  /* 0x0000000e02087c10 */ /* 0x000fe2000ff1e0ff */
[----:B------:R-:W-:Y:S01]  /*0c20*/  IMAD R0, R9, UR8, RZ ;  /* 0x0000000809007c24 */ /* 0x000fe2000f8e02ff */
[----:B------:R-:W-:Y:S01]  /*0c30*/  LDGSTS.E.BYPASS.LTC128B.128 [R246+0x4000], desc[UR16][R12.64] ;  /* 0x040000000cf67fae */ /* 0x000fe2000b901d50 */
[----:B------:R-:W-:Y:S01]  /*0c40*/  IMAD.WIDE.U32 R18, R14, UR8, R4 ;  /* 0x000000080e127c25 */ /* 0x000fe2000f8e0004 */
[----:B------:R-:W-:-:S02]  /*0c50*/  IADD3.X R9, R3, UR15, RZ, P0, !PT ;  /* 0x0000000f03097c10 */ /* 0x000fc400087fe4ff */
[----:B------:R-:W-:Y:S01]  /*0c60*/  IADD3 R10, P0, R8, UR14, RZ ;  /* 0x0000000e080a7c10 */ /* 0x000fe2000ff1e0ff */
[----:B------:R2:W-:Y:S01]  /*0c70*/  LDGSTS.E.BYPASS.LTC128B.128 [R246+0x4800], desc[UR16][R2.64] ;  /* 0x0480000002f67fae */ /* 0x0005e2000b901d50 */
[----:B------:R-:W-:Y:S01]  /*0c80*/  IMAD R14, R14, UR9, R0 ;  /* 0x000000090e0e7c24 */ /* 0x000fe2000f8e0200 */
[----:B------:R-:W-:Y:S01]  /*0c90*/  ULDC.64 UR8, c[0x0][0x220] ;  /* 0x0000880000087ab9 */ /* 0x000fe20000000a00 */
[----:B------:R-:W-:Y:S01]  /*0ca0*/  IADD3.X R11, R9, UR15, RZ, P0, !PT ;  /* 0x0000000f090b7c10 */ /* 0x000fe200087fe4ff */
[----:B------:R-:W-:Y:S01]  /*0cb0*/  LDGSTS.E.BYPASS.LTC128B.128 [R246+0x5000], desc[UR16][R8.64] ;  /* 0x0500000008f67fae */ /* 0x000fe2000b901d50 */
[----:B-1----:R-:W-:Y:S01]  /*0cc0*/  IADD3 R6, P0, R10, UR14, RZ ;  /* 0x0000000e0a067c10 */ /* 0x002fe2000ff1e0ff */
[----:B------:R-:W-:Y:S02]  /*0cd0*/  IMAD R0, R16, UR10, RZ ;  /* 0x0000000a10007c24 */ /* 0x000fe4000f8e02ff */
[----:B------:R1:W-:Y:S01]  /*0ce0*/  LDGSTS.E.BYPASS.LTC128B.128 [R246+0x5800], desc[UR16][R10.64] ;  /* 0x058000000af67fae */ /* 0x0003e2000b901d50 */
[----:B------:R-:W-:Y:S01]  /*0cf0*/  IADD3.X R7, R11, UR15, RZ, P0, !PT ;  /* 0x0000000f0b077c10 */ /* 0x000fe200087fe4ff */
[----:B------:R-:W-:Y:S01]  /*0d00*/  IMAD R0, R15, UR11, R0 ;  /* 0x0000000b0f007c24 */ /* 0x000fe2000f8e0200 */
[----:B------:R-:W-:Y:S01]  /*0d10*/  IADD3 R4, P0, R6, UR14, RZ ;  /* 0x0000000e06047c10 */ /* 0x000fe2000ff1e0ff */
[----:B------:R-:W-:Y:S03]  /*0d20*/  STL.64 [R1+0x50], R18 ;  /* 0x0000501201007387 */ /* 0x000fe60000100a00 */
[----:B------:R-:W-:Y:S01]  /*0d30*/  IADD3.X R5, R7, UR15, RZ, P0, !PT ;  /* 0x0000000f07057c10 */ /* 0x000fe200087fe4ff */
[----:B------:R3:W-:Y:S04]  /*0d40*/  LDGSTS.E.BYPASS.LTC128B.128 [R246+0x6000], desc[UR16][R6.64] ;  /* 0x0600000006f67fae */ /* 0x0007e8000b901d50 */
[----:B------:R4:W-:Y:S01]  /*0d50*/  LDGSTS.E.BYPASS.LTC128B.128 [R246+0x6800], desc[UR16][R4.64] ;  /* 0x0680000004f67fae */ /* 0x0009e2000b901d50 */
[----:B--2---:R-:W-:-:S04]  /*0d60*/  IADD3 R2, P0, R4, UR14, RZ ;  /* 0x0000000e04027c10 */ /* 0x004fc8000ff1e0ff */
[----:B------:R-:W-:Y:S02]  /*0d70*/  IADD3.X R3, R5, UR15, RZ, P0, !PT ;  /* 0x0000000f05037c10 */ /* 0x000fe400087fe4ff */
[----:B-1----:R-:W-:-:S03]  /*0d80*/  LEA.HI R10, R24, R25, RZ, 0x5 ;  /* 0x00000019180a7211 */ /* 0x002fc600078f28ff */
[----:B------:R1:W-:Y:S01]  /*0d90*/  LDGSTS.E.BYPASS.LTC128B.128 [R246+0x7000], desc[UR16][R2.64] ;  /* 0x0700000002f67fae */ /* 0x0003e2000b901d50 */
[----:B---3--:R-:W-:-:S04]  /*0da0*/  IADD3 R6, P0, R2, UR14, RZ ;  /* 0x0000000e02067c10 */ /* 0x008fc8000ff1e0ff */
[----:B------:R-:W-:Y:S01]  /*0db0*/  IADD3.X R7, R3, UR15, RZ, P0, !PT ;  /* 0x0000000f03077c10 */ /* 0x000fe200087fe4ff */
[----:B----4-:R-:W-:-:S04]  /*0dc0*/  IMAD.WIDE.U32 R4, R15, UR10, RZ ;  /* 0x0000000a0f047c25 */ /* 0x010fc8000f8e00ff */
[----:B------:R2:W-:Y:S04]  /*0dd0*/  LDGSTS.E.BYPASS.LTC128B.128 [R246+0x7800], desc[UR16][R6.64] ;  /* 0x0780000006f67fae */ /* 0x0005e8000b901d50 */
[----:B------:R-:W0:Y:S01]  /*0de0*/  LDGDEPBAR ;  /* 0x00000000000079af */ /* 0x000e220000000000 */
[----:B-1----:R-:W-:Y:S02]  /*0df0*/  IMAD.SHL.U32 R3, R76, 0x40, RZ ;  /* 0x000000404c037824 */ /* 0x002fe400078e00ff */
[----:B------:R-:W-:Y:S02]  /*0e00*/  IMAD.IADD R2, R5, 0x1, R0 ;  /* 0x0000000105027824 */ /* 0x000fe400078e0200 */
[----:B------:R-:W-:Y:S01]  /*0e10*/  IMAD.SHL.U32 R5, R77, 0x40, RZ ;  /* 0x000000404d057824 */ /* 0x000fe200078e00ff */
[----:B------:R-:W-:-:S04]  /*0e20*/  LOP3.LUT R0, R3, 0x1c0, RZ, 0xc0, !PT ;  /* 0x000001c003007812 */ /* 0x000fc800078ec0ff */
[----:B------:R-:W-:Y:S02]  /*0e30*/  LOP3.LUT R8, R0, 0x8, R23, 0xf8, !PT ;  /* 0x0000000800087812 */ /* 0x000fe400078ef817 */
[----:B------:R-:W-:Y:S02]  /*0e40*/  SHF.R.U32.HI R3, RZ, 0x3, R0 ;  /* 0x00000003ff037819 */ /* 0x000fe40000011600 */
[----:B------:R-:W-:Y:S02]  /*0e50*/  LOP3.LUT R0, R5, 0x1c0, RZ, 0xc0, !PT ;  /* 0x000001c005007812 */ /* 0x000fe400078ec0ff */
[----:B------:R-:W-:Y:S01]  /*0e60*/  LOP3.LUT R8, R8, R3, RZ, 0x3c, !PT ;  /* 0x0000000308087212 */ /* 0x000fe200078e3cff */
[----:B--2---:R-:W-:Y:S01]  /*0e70*/  IMAD.IADD R7, R19, 0x1, R14 ;  /* 0x0000000113077824 */ /* 0x004fe200078e020e */
[----:B------:R-:W-:-:S04]  /*0e80*/  DEPBAR.LE SB0, 0x0 ;  /* 0x000080000000791a */ /* 0x000fc80000000000 */
[----:B------:R-:W-:Y:S01]  /*0e90*/  BAR.SYNC.DEFER_BLOCKING 0x0 ;  /* 0x0000000000007b1d */ /* 0x000fe20000010000 */
[----:B------:R-:W-:-:S05]  /*0ea0*/  LEA R6, P0, R4, R18, 0x7 ;  /* 0x0000001204067211 */ /* 0x000fca00078038ff */
[----:B------:R1:W-:Y:S02]  /*0eb0*/  STL [R1+0x40], R7 ;  /* 0x0000400701007387 */ /* 0x0003e40000100800 */
[----:B-1----:R-:W-:Y:S01]  /*0ec0*/  LEA.HI.X R7, R4, R7, R2, 0x7, P0 ;  /* 0x0000000704077211 */ /* 0x002fe200000f3c02 */
[----:B------:R-:W-:Y:S01]  /*0ed0*/  IMAD.SHL.U32 R4, R21, 0x8, RZ ;  /* 0x0000000815047824 */ /* 0x000fe200078e00ff */
[----:B------:R-:W-:-:S04]  /*0ee0*/  LEA R2, P0, R6, UR8, 0x1 ;  /* 0x0000000806027c11 */ /* 0x000fc8000f8008ff */
[----:B------:R-:W-:Y:S02]  /*0ef0*/  LEA.HI.X R3, R6, UR9, R7, 0x1, P0 ;  /* 0x0000000906037c11 */ /* 0x000fe400080f0c07 */
[----:B------:R-:W-:Y:S02]  /*0f00*/  IADD3 R6, P0, R2, UR18, RZ ;  /* 0x0000001202067c10 */ /* 0x000fe4000ff1e0ff */
[----:B------:R-:W-:Y:S01]  /*0f10*/  LOP3.LUT R5, R0, 0x8, R4, 0xf8, !PT ;  /* 0x0000000800057812 */ /* 0x000fe200078ef804 */
[----:B------:R-:W-:Y:S01]  /*0f20*/  @!PT LDS RZ, [RZ] ;  /* 0x00000000fffff984 */ /* 0x000fe20000000800 */
[----:B------:R-:W-:Y:S01]  /*0f30*/  @!PT LDS RZ, [RZ] ;  /* 0x00000000fffff984 */ /* 0x000fe20000000800 */
[----:B------:R-:W-:Y:S01]  /*0f40*/  @!PT LDS RZ, [RZ] ;  /* 0x00000000fffff984 */ /* 0x000fe20000000800 */
[----:B------:R1:W-:Y:S01]  /*0f50*/  LDGSTS.E.BYPASS.LTC128B.128 [R246+0x8000], desc[UR16][R2.64] ;  /* 0x0800000002f67fae */ /* 0x0003e2000b901d50 */
[----:B------:R-:W-:Y:S01]  /*0f60*/  SHF.R.U32.HI R4, RZ, 0x3, R0 ;  /* 0x00000003ff047819 */ /* 0x000fe20000011600 */
[----:B------:R-:W-:Y:S01]  /*0f70*/  IMAD R0, R21, 0x200, R8 ;  /* 0x0000020015007824 */ /* 0x000fe200078e0208 */
[----:B------:R-:W-:Y:S02]  /*0f80*/  IADD3 R8, P1, R6, UR18, RZ ;  /* 0x0000001206087c10 */ /* 0x000fe4000ff3e0ff */
[----:B------:R-:W-:-:S02]  /*0f90*/  IADD3.X R7, R3, UR21, RZ, P0, !PT ;  /* 0x0000001503077c10 */ /* 0x000fc400087fe4ff */
[----:B------:R-:W-:Y:S02]  /*0fa0*/  LOP3.LUT R245, R5, R4, RZ, 0x3c, !PT ;  /* 0x0000000405f57212 */ /* 0x000fe400078e3cff */
[----:B------:R-:W-:Y:S01]  /*0fb0*/  IADD3 R4, P0, R8, UR18, RZ ;  /* 0x0000001208047c10 */ /* 0x000fe2000ff1e0ff */
[----:B------:R2:W-:Y:S01]  /*0fc0*/  LDGSTS.E.BYPASS.LTC128B.128 [R246+0x8800], desc[UR16][R6.64] ;  /* 0x0880000006f67fae */ /* 0x0005e2000b901d50 */
[----:B------:R-:W-:Y:S02]  /*0fd0*/  IADD3.X R9, R7, UR21, RZ, P1, !PT ;  /* 0x0000001507097c10 */ /* 0x000fe40008ffe4ff */
[----:B------:R-:W-:Y:S02]  /*0fe0*/  LEA R233, R0, UR4, 0x1 ;  /* 0x0000000400e97c11 */ /* 0x000fe4000f8e08ff */
[----:B------:R-:W-:Y:S01]  /*0ff0*/  IADD3.X R5, R9, UR21, RZ, P0, !PT ;  /* 0x0000001509057c10 */ /* 0x000fe200087fe4ff */
[----:B------:R3:W-:Y:S02]  /*1000*/  LDGSTS.E.BYPASS.LTC128B.128 [R246+0x9000], desc[UR16][R8.64] ;  /* 0x0900000008f67fae */ /* 0x0007e4000b901d50 */
[----:B------:R-:W-:-:S02]  /*1010*/  VIADD R238, R233, 0x40 ;  /* 0x00000040e9ee7836 */ /* 0x000fc40000000000 */
[----:B------:R4:W-:Y:S01]  /*1020*/  LDGSTS.E.BYPASS.LTC128B.128 [R246+0x9800], desc[UR16][R4.64] ;  /* 0x0980000004f67fae */ /* 0x0009e2000b901d50 */
[----:B-1----:R-:W-:Y:S01]  /*1030*/  IMAD.SHL.U32 R3, R20, 0x40, RZ ;  /* 0x0000004014037824 */ /* 0x002fe200078e00ff */
[----:B------:R-:W-:-:S04]  /*1040*/  IADD3 R2, P1, R4, UR18, RZ ;  /* 0x0000001204027c10 */ /* 0x000fc8000ff3e0ff */
[----:B------:R-:W-:Y:S02]  /*1050*/  LOP3.LUT R244, R3, 0xfffffe00, RZ, 0xc0, !PT ;  /* 0xfffffe0003f47812 */ /* 0x000fe400078ec0ff */
[----:B------:R-:W-:Y:S02]  /*1060*/  IADD3.X R3, R5, UR21, RZ, P1, !PT ;  /* 0x0000001505037c10 */ /* 0x000fe40008ffe4ff */
[----:B--2---:R-:W-:Y:S02]  /*1070*/  SHF.R.S32.HI R7, RZ, 0x5, R10 ;  /* 0x00000005ff077819 */ /* 0x004fe4000001140a */
[----:B------:R-:W-:Y:S01]  /*1080*/  IADD3 R6, P0, R2, UR18, RZ ;  /* 0x0000001202067c10 */ /* 0x000fe2000ff1e0ff */
[----:B------:R1:W-:Y:S02]  /*1090*/  LDGSTS.E.BYPASS.LTC128B.128 [R246+0xa000], desc[UR16][R2.64] ;  /* 0x0a00000002f67fae */ /* 0x0003e4000b901d50 */
[----:B---3--:R-:W-:Y:S01]  /*10a0*/  IMAD R9, R7, 0x400, R244 ;  /* 0x0000040007097824 */ /* 0x008fe200078e02f4 */
[----:B------:R-:W-:-:S02]  /*10b0*/  IADD3.X R7, R3, UR21, RZ, P0, !PT ;  /* 0x0000001503077c10 */ /* 0x000fc400087fe4ff */
[----:B----4-:R-:W-:-:S03]  /*10c0*/  IADD3 R4, P1, R6, UR18, RZ ;  /* 0x0000001206047c10 */ /* 0x010fc6000ff3e0ff */
[----:B------:R-:W-:Y:S01]  /*10d0*/  LDGSTS.E.BYPASS.LTC128B.128 [R246+0xa800], desc[UR16][R6.64] ;  /* 0x0a80000006f67fae */ /* 0x000fe2000b901d50 */
[----:B------:R-:W-:Y:S02]  /*10e0*/  IADD3 R8, P0, R4, UR18, RZ ;  /* 0x0000001204087c10 */ /* 0x000fe4000ff1e0ff */
[----:B------:R-:W-:Y:S02]  /*10f0*/  IADD3.X R5, R7, UR21, RZ, P1, !PT ;  /* 0x0000001507057c10 */ /* 0x000fe40008ffe4ff */
[----:B------:R-:W-:-:S03]  /*1100*/  LOP3.LUT P1, RZ, R77, 0x2, RZ, 0xc0, !PT ;  /* 0x000000024dff7812 */ /* 0x000fc6000782c0ff */
[----:B------:R2:W-:Y:S01]  /*1110*/  LDGSTS.E.BYPASS.LTC128B.128 [R246+0xb000], desc[UR16][R4.64] ;  /* 0x0b00000004f67fae */ /* 0x0005e2000b901d50 */
[----:B-1----:R-:W-:Y:S01]  /*1120*/  IMAD.IADD R2, R9, 0x1, R245 ;  /* 0x0000000109027824 */ /* 0x002fe200078e02f5 */
[----:B------:R-:W-:Y:S02]  /*1130*/  IADD3.X R9, R5, UR21, RZ, P0, !PT ;  /* 0x0000001505097c10 */ /* 0x000fe400087fe4ff */
[----:B------:R-:W-:Y:S02]  /*1140*/  LEA R3, R0, UR5, 0x1 ;  /* 0x0000000500037c11 */ /* 0x000fe4000f8e08ff */
[----:B------:R-:W-:Y:S01]  /*1150*/  LEA R234, R2, UR5, 0x1 ;  /* 0x0000000502ea7c11 */ /* 0x000fe2000f8e08ff */
[----:B------:R1:W-:Y:S01]  /*1160*/  LDGSTS.E.BYPASS.LTC128B.128 [R246+0xb800], desc[UR16][R8.64] ;  /* 0x0b80000008f67fae */ /* 0x0003e2000b901d50 */
[----:B------:R-:W-:-:S03]  /*1170*/  LOP3.LUT P0, RZ, R76, 0x2, RZ, 0xc0, !PT ;  /* 0x000000024cff7812 */ /* 0x000fc6000780c0ff */
[----:B------:R-:W-:Y:S04]  /*1180*/  LDSM.16.M88.4 R12, [R3+0x4000] ;  /* 0x00400000030c783b */ /* 0x000fe80000000200 */
[----:B------:R-:W-:Y:S04]  /*1190*/  LDSM.16.M88.4 R32, [R3+0x5800] ;  /* 0x005800000320783b */ /* 0x000fe80000000200 */
[----:B--2---:R-:W2:Y:S04]  /*11a0*/  LDSM.16.M88.4 R4, [R234+0x2000] ;  /* 0x00200000ea04783b */ /* 0x004ea80000000200 */
[----:B------:R-:W3:Y:S04]  /*11b0*/  LDSM.16.M88.4 R40, [R3+0x4800] ;  /* 0x004800000328783b */ /* 0x000ee80000000200 */
[----:B------:R-:W-:Y:S04]  /*11c0*/  LDSM.16.M88.4 R36, [R3+0x5000] ;  /* 0x005000000324783b */ /* 0x000fe80000000200 */
[----:B------:R-:W-:Y:S04]  /*11d0*/  LDSM.16.M88.4 R28, [R3+0x6000] ;  /* 0x00600000031c783b */ /* 0x000fe80000000200 */
[----:B-1----:R-:W1:Y:S04]  /*11e0*/  LDSM.16.M88.4 R8, [R234] ;  /* 0x00000000ea08783b */ /* 0x002e680000000200 */
[----:B------:R-:W4:Y:S04]  /*11f0*/  LDSM.16.M88.4 R24, [R3+0x6800] ;  /* 0x006800000318783b */ /* 0x000f280000000200 */
[----:B------:R-:W4:Y:S04]  /*1200*/  LDSM.16.M88.4 R20, [R3+0x7000] ;  /* 0x007000000314783b */ /* 0x000f280000000200 */
[----:B------:R3:W4:Y:S04]  /*1210*/  LDSM.16.M88.4 R16, [R3+0x7800] ;  /* 0x007800000310783b */ /* 0x0007280000000200 */
[----:B------:R-:W0:Y:S01]  /*1220*/  LDGDEPBAR ;  /* 0x00000000000079af */ /* 0x000e220000000000 */
[C---:B--2---:R-:W-:Y:S06]  /*1230*/  HMMA.16816.F32 R56, R4.reuse, R12, RZ ;  /* 0x0000000c0438723c */ /* 0x044fec00000018ff */
[----:B------:R-:W-:Y:S01]  /*1240*/  HMMA.16816.F32 R116, R4, R14, RZ ;  /* 0x0000000e0474723c */ /* 0x000fe200000018ff */
[----:B---3--:R-:W-:-:S05]  /*1250*/  IMAD.MOV.U32 R3, RZ, RZ, 0x20 ;  /* 0x00000020ff037424 */ /* 0x008fca00078e00ff */
[----:B------:R-:W-:Y:S01]  /*1260*/  HMMA.16816.F32 R52, R4, R40, RZ ;  /* 0x000000280434723c */ /* 0x000fe200000018ff */
[C---:B------:R-:W-:Y:S02]  /*1270*/  SEL R2, R3.reuse, 0xffffffe0, !P0 ;  /* 0xffffffe003027807 */ /* 0x040fe40004000000 */
[----:B------:R-:W-:-:S03]  /*1280*/  SEL R0, R3, 0xffffffe0, !P1 ;  /* 0xffffffe003007807 */ /* 0x000fc60004800000 */
[C---:B-1----:R-:W-:Y:S01]  /*1290*/  HMMA.16816.F32 R44, R8.reuse, R14, RZ ;  /* 0x0000000e082c723c */ /* 0x042fe200000018ff */
[----:B------:R-:W-:Y:S01]  /*12a0*/  LOP3.LUT P0, RZ, R76, 0x4, RZ, 0xc0, !PT ;  /* 0x000000044cff7812 */ /* 0x000fe2000780c0ff */
[----:B------:R-:W-:Y:S01]  /*12b0*/  IMAD.IADD R232, R233, 0x1, R2 ;  /* 0x00000001e9e87824 */ /* 0x000fe200078e0202 */
[----:B------:R-:W-:Y:S01]  /*12c0*/  LOP3.LUT P1, RZ, R77, 0x4, RZ, 0xc0, !PT ;  /* 0x000000044dff7812 */ /* 0x000fe2000782c0ff */
[----:B------:R-:W-:Y:S02]  /*12d0*/  IMAD.IADD R237, R234, 0x1, R0 ;  /* 0x00000001eaed7824 */ /* 0x000fe400078e0200 */
[----:B------:R-:W-:Y:S01]  /*12e0*/  HMMA.16816.F32 R196, R8, R12, RZ ;  /* 0x0000000c08c4723c */ /* 0x000fe200000018ff */
[----:B------:R-:W-:Y:S01]  /*12f0*/  LDSM.16.M88.4 R108, [R232+0x1800] ;  /* 0x00180000e86c783b */ /* 0x000fe20000000200 */
[----:B------:R-:W-:-:S03]  /*1300*/  IMAD.MOV.U32 R3, RZ, RZ, 0x40 ;  /* 0x00000040ff037424 */ /* 0x000fc600078e00ff */
[----:B------:R-:W1:Y:S01]  /*1310*/  LDSM.16.M88.4 R12, [R237+0x2000] ;  /* 0x00200000ed0c783b */ /* 0x000e620000000200 */
[C---:B------:R-:W-:Y:S01]  /*1320*/  HMMA.16816.F32 R48, R4.reuse, R36, RZ ;  /* 0x000000240430723c */ /* 0x040fe200000018ff */
[----:B------:R-:W-:Y:S01]  /*1330*/  SEL R3, R3, 0xffffffc0, !P1 ;  /* 0xffffffc003037807 */ /* 0x000fe20004800000 */
[----:B------:R-:W-:Y:S01]  /*1340*/  @P0 VIADD R238, R233, 0xffffffc0 ;  /* 0xffffffc0e9ee0836 */ /* 0x000fe20000000000 */
[----:B------:R-:W2:Y:S01]  /*1350*/  LDSM.16.M88.4 R80, [R232] ;  /* 0x00000000e850783b */ /* 0x000ea20000000200 */
[----:B------:R-:W-:Y:S02]  /*1360*/  ISETP.GE.AND P0, PT, R239, 0x81, PT ;  /* 0x00000081ef00780c */ /* 0x000fe40003f06270 */
[----:B------:R-:W-:Y:S01]  /*1370*/  HMMA.16816.F32 R64, R4, R28, RZ ;  /* 0x0000001c0440723c */ /* 0x000fe200000018ff */
[----:B------:R-:W3:Y:S01]  /*1380*/  LDSM.16.M88.4 R88, [R232+0x800] ;  /* 0x00080000e858783b */ /* 0x000ee20000000200 */
[----:B------:R-:W-:-:S03]  /*1390*/  IMAD.IADD R235, R234, 0x1, R3 ;  /* 0x00000001eaeb7824 */ /* 0x000fc600078e0203 */
[----:B------:R-:W3:Y:S01]  /*13a0*/  LDSM.16.M88.4 R96, [R232+0x1000] ;  /* 0x00100000e860783b */ /* 0x000ee20000000200 */
[----:B------:R-:W-:Y:S01]  /*13b0*/  IMAD.MOV.U32 R121, RZ, RZ, R44 ;  /* 0x000000ffff797224 */ /* 0x000fe200078e002c */
[C---:B----4-:R-:W-:Y:S01]  /*13c0*/  HMMA.16816.F32 R60, R4.reuse, R24, RZ ;  /* 0x00000018043c723c */ /* 0x050fe200000018ff */
[----:B------:R-:W-:Y:S01]  /*13d0*/  IMAD.MOV.U32 R120, RZ, RZ, R45 ;  /* 0x000000ffff787224 */ /* 0x000fe200078e002d */
[----:B------:R-:W4:Y:S01]  /*13e0*/  LDSM.16.M88.4 R104, [R232+0x2000] ;  /* 0x00200000e868783b */ /* 0x000f220000000200 */
[----:B------:R-:W-:Y:S02]  /*13f0*/  IMAD.MOV.U32 R78, RZ, RZ, R46 ;  /* 0x000000ffff4e7224 */ /* 0x000fe400078e002e */
[----:B------:R-:W-:Y:S01]  /*1400*/  IMAD.MOV.U32 R79, RZ, RZ, R47 ;  /* 0x000000ffff4f7224 */ /* 0x000fe200078e002f */
[----:B------:R-:W4:Y:S01]  /*1410*/  LDSM.16.M88.4 R100, [R232+0x2800] ;  /* 0x00280000e864783b */ /* 0x000f220000000200 */
[----:B------:R-:W-:Y:S01]  /*1420*/  HMMA.16816.F32 R44, R4, R32, RZ ;  /* 0x00000020042c723c */ /* 0x000fe200000018ff */
[----:B------:R-:W-:-:S02]  /*1430*/  IMAD.MOV.U32 R76, RZ, RZ, R121 ;  /* 0x000000ffff4c7224 */ /* 0x000fc400078e0079 */
[----:B------:R-:W4:Y:S01]  /*1440*/  LDSM.16.M88.4 R92, [R232+0x3000] ;  /* 0x00300000e85c783b */ /* 0x000f220000000200 */
[----:B------:R-:W-:Y:S02]  /*1450*/  IMAD.MOV.U32 R77, RZ, RZ, R120 ;  /* 0x000000ffff4d7224 */ /* 0x000fe400078e0078 */
[----:B------:R-:W-:Y:S01]  /*1460*/  HMMA.16816.F32 R68, R4, R20, RZ ;  /* 0x000000140444723c */ /* 0x000fe200000018ff */
[----:B------:R-:W4:Y:S01]  /*1470*/  LDSM.16.M88.4 R84, [R232+0x3800] ;  /* 0x00380000e854783b */ /* 0x000f220000000200 */
[----:B------:R-:W-:-:S03]  /*1480*/  IMAD.IADD R236, R0, 0x1, R235 ;  /* 0x0000000100ec7824 */ /* 0x000fc600078e02eb */
[----:B------:R-:W-:Y:S01]  /*1490*/  LDSM.16.M88.4 R136, [R238+0x3800] ;  /* 0x00380000ee88783b */ /* 0x000fe20000000200 */
[C---:B------:R-:W-:Y:S03]  /*14a0*/  HMMA.16816.F32 R172, R8.reuse, R40, RZ ;  /* 0x0000002808ac723c */ /* 0x040fe600000018ff */
[----:B------:R-:W-:Y:S03]  /*14b0*/  LDSM.16.M88.4 R124, [R238+0x3000] ;  /* 0x00300000ee7c783b */ /* 0x000fe60000000200 */
[C---:B------:R-:W-:Y:S06]  /*14c0*/  HMMA.16816.F32 R248, R8.reuse, R42, RZ ;  /* 0x0000002a08f8723c */ /* 0x040fec00000018ff */
        /* <DEDUP_REMOVED lines=11> */
[----:B------:R-:W-:Y:S01]  /*1580*/  HMMA.16816.F32 R212, R8, R18, RZ ;  /* 0x0000001208d4723c */ /* 0x000fe200000018ff */
[----:B------:R-:W4:Y:S05]  /*1590*/  LDSM.16.M88.4 R8, [R237] ;  /* 0x00000000ed08783b */ /* 0x000f2a0000000200 */
[C---:B------:R-:W-:Y:S06]  /*15a0*/  HMMA.16816.F32 R72, R4.reuse, R16, RZ ;  /* 0x000000100448723c */ /* 0x040fec00000018ff */
[C---:B------:R-:W-:Y:S06]  /*15b0*/  HMMA.16816.F32 R112, R4.reuse, R42, RZ ;  /* 0x0000002a0470723c */ /* 0x040fec00000018ff */
[C---:B------:R-:W-:Y:S06]  /*15c0*/  HMMA.16816.F32 R128, R4.reuse, R38, RZ ;  /* 0x000000260480723c */ /* 0x040fec00000018ff */
[C---:B------:R-:W-:Y:S01]  /*15d0*/  HMMA.16816.F32 R140, R4.reuse, R34, RZ ;  /* 0x00000022048c723c */ /* 0x040fe200000018ff */
[----:B------:R-:W-:Y:S05]  /*15e0*/  LDSM.16.M88.4 R32, [R238+0x2000] ;  /* 0x00200000ee20783b */ /* 0x000fea0000000200 */
[C---:B------:R-:W-:Y:S01]  /*15f0*/  HMMA.16816.F32 R144, R4.reuse, R30, RZ ;  /* 0x0000001e0490723c */ /* 0x040fe200000018ff */
[----:B------:R-:W-:Y:S05]  /*1600*/  LDSM.16.M88.4 R28, [R238+0x800] ;  /* 0x00080000ee1c783b */ /* 0x000fea0000000200 */
[C---:B------:R-:W-:Y:S01]  /*1610*/  HMMA.16816.F32 R148, R4.reuse, R26, RZ ;  /* 0x0000001a0494723c */ /* 0x040fe200000018ff */
[----:B------:R-:W-:Y:S05]  /*1620*/  LDSM.16.M88.4 R24, [R238+0x1000] ;  /* 0x00100000ee18783b */ /* 0x000fea0000000200 */
[C---:B------:R-:W-:Y:S01]  /*1630*/  HMMA.16816.F32 R160, R4.reuse, R22, RZ ;  /* 0x0000001604a0723c */ /* 0x040fe200000018ff */
[----:B------:R-:W-:Y:S05]  /*1640*/  LDSM.16.M88.4 R20, [R238+0x1800] ;  /* 0x00180000ee14783b */ /* 0x000fea0000000200 */
[----:B------:R-:W-:Y:S01]  /*1650*/  HMMA.16816.F32 R156, R4, R18, RZ ;  /* 0x00000012049c723c */ /* 0x000fe200000018ff */
[----:B------:R-:W4:Y:S04]  /*1660*/  LDSM.16.M88.4 R4, [R235+0x2000] ;  /* 0x00200000eb04783b */ /* 0x000f280000000200 */
[----:B------:R-:W-:Y:S01]  /*1670*/  LDSM.16.M88.4 R16, [R238] ;  /* 0x00000000ee10783b */ /* 0x000fe20000000200 */
[C---:B-1----:R-:W-:Y:S03]  /*1680*/  HMMA.16816.F32 R192, R12.reuse, R108, R44 ;  /* 0x0000006c0cc0723c */ /* 0x042fe6000000182c */
[----:B------:R-:W1:Y:S03]  /*1690*/  LDSM.16.M88.4 R44, [R238+0x2800] ;  /* 0x00280000ee2c783b */ /* 0x000e660000000200 */
[C---:B--2---:R-:W-:Y:S06]  /*16a0*/  HMMA.16816.F32 R208, R12.reuse, R80, R56 ;  /* 0x000000500cd0723c */ /* 0x044fec0000001838 */
[C---:B---3--:R-:W-:Y:S06]  /*16b0*/  HMMA.16816.F32 R204, R12.reuse, R88, R52 ;  /* 0x000000580ccc723c */ /* 0x048fec0000001834 */
[C---:B------:R-:W-:Y:S06]  /*16c0*/  HMMA.16816.F32 R200, R12.reuse, R96, R48 ;  /* 0x000000600cc8723c */ /* 0x040fec0000001830 */
[C---:B----4-:R-:W-:Y:S06]  /*16d0*/  HMMA.16816.F32 R152, R12.reuse, R104, R64 ;  /* 0x000000680c98723c */ /* 0x050fec0000001840 */
        /* <DEDUP_REMOVED lines=11> */
[----:B------:R-:W2:Y:S05]  /*1790*/  LDSM.16.M88.4 R12, [R235] ;  /* 0x00000000eb0c783b */ /* 0x000eaa0000000200 */
[C---:B------:R-:W-:Y:S06]  /*17a0*/  HMMA.16816.F32 R40, R8.reuse, R80, R196 ;  /* 0x000000500828723c */ /* 0x040fec00000018c4 */
[C---:B------:R-:W-:Y:S06]  /*17b0*/  HMMA.16816.F32 R80, R8.reuse, R82, R76 ;  /* 0x000000520850723c */ /* 0x040fec000000184c */
[C---:B------:R-:W-:Y:S06]  /*17c0*/  HMMA.16816.F32 R144, R8.reuse, R108, R184 ;  /* 0x0000006c0890723c */ /* 0x040fec00000018b8 */
[C---:B------:R-:W-:Y:S06]  /*17d0*/  HMMA.16816.F32 R108, R8.reuse, R110, R228 ;  /* 0x0000006e086c723c */ /* 0x040fec00000018e4 */
[----:B------:R-:W-:Y:S01]  /*17e0*/  HMMA.16816.F32 R128, R8, R88, R172 ;  /* 0x000000580880723c */ /* 0x000fe200000018ac */
[----:B------:R-:W-:-:S05]  /*17f0*/  IMAD.IADD R231, R2, 0x1, R238 ;  /* 0x0000000102e77824 */ /* 0x000fca00078e02ee */
        /* <DEDUP_REMOVED lines=11> */
[----:B------:R-:W-:Y:S05]  /*18b0*/  LDSM.16.M88.4 R8, [R236] ;  /* 0x00000000ec08783b */ /* 0x000fea0000000200 */
[C---:B------:R-:W-:Y:S01]  /*18c0*/  HMMA.16816.F32 R172, R4.reuse, R138, R36 ;  /* 0x0000008a04ac723c */ /* 0x040fe20000001824 */
[----:B------:R-:W3:Y:S05]  /*18d0*/  LDSM.16.M88.4 R36, [R231] ;  /* 0x00000000e724783b */ /* 0x000eea0000000200 */
[C---:B------:R-:W-:Y:S06]  /*18e0*/  HMMA.16816.F32 R184, R4.reuse, R32, R152 ;  /* 0x0000002004b8723c */ /* 0x040fec0000001898 */
[C---:B-1----:R-:W-:Y:S06]  /*18f0*/  HMMA.16816.F32 R196, R4.reuse, R44, R132 ;  /* 0x0000002c04c4723c */ /* 0x042fec0000001884 */
[C---:B------:R-:W-:Y:S06]  /*1900*/  HMMA.16816.F32 R212, R4.reuse, R124, R120 ;  /* 0x0000007c04d4723c */ /* 0x040fec0000001878 */
[C---:B------:R-:W-:Y:S06]  /*1910*/  HMMA.16816.F32 R208, R4.reuse, R16, R208 ;  /* 0x0000001004d0723c */ /* 0x040fec00000018d0 */
[C---:B------:R-:W-:Y:S06]  /*1920*/  HMMA.16816.F32 R204, R4.reuse, R28, R204 ;  /* 0x0000001c04cc723c */ /* 0x040fec00000018cc */
[C---:B------:R-:W-:Y:S06]  /*1930*/  HMMA.16816.F32 R200, R4.reuse, R24, R200 ;  /* 0x0000001804c8723c */ /* 0x040fec00000018c8 */
[C---:B------:R-:W-:Y:S06]  /*1940*/  HMMA.16816.F32 R192, R4.reuse, R20, R192 ;  /* 0x0000001404c0723c */ /* 0x040fec00000018c0 */
[C---:B------:R-:W-:Y:S01]  /*1950*/  HMMA.16816.F32 R216, R4.reuse, R136, R48 ;  /* 0x0000008804d8723c */ /* 0x040fe20000001830 */
[----:B------:R-:W-:Y:S05]  /*1960*/  LDSM.16.M88.4 R48, [R231+0x2800] ;  /* 0x00280000e730783b */ /* 0x000fea0000000200 */
        /* <DEDUP_REMOVED lines=8> */
[----:B------:R-:W-:Y:S06]  /*19f0*/  HMMA.16816.F32 R168, R4, R126, R52 ;  /* 0x0000007e04a8723c */ /* 0x000fec0000001834 */
[C---:B--2---:R-:W-:Y:S06]  /*1a00*/  HMMA.16816.F32 R4, R12.reuse, R16, R40 ;  /* 0x000000100c04723c */ /* 0x044fec0000001828 */
[C---:B------:R-:W-:Y:S01]  /*1a10*/  HMMA.16816.F32 R52, R12.reuse, R18, R80 ;  /* 0x000000120c34723c */ /* 0x040fe20000001850 */
[----:B------:R-:W1:Y:S05]  /*1a20*/  LDSM.16.M88.4 R16, [R231+0x800] ;  /* 0x00080000e710783b */ /* 0x000e6a0000000200 */
[C---:B------:R-:W-:Y:S06]  /*1a30*/  HMMA.16816.F32 R92, R12.reuse, R30, R76 ;  /* 0x0000001e0c5c723c */ /* 0x040fec000000184c */
[C---:B------:R-:W-:Y:S06]  /*1a40*/  HMMA.16816.F32 R80, R12.reuse, R20, R144 ;  /* 0x000000140c50723c */ /* 0x040fec0000001890 */
[C---:B------:R-:W-:Y:S01]  /*1a50*/  HMMA.16816.F32 R76, R12.reuse, R22, R108 ;  /* 0x000000160c4c723c */ /* 0x040fe2000000186c */
[----:B------:R-:W2:Y:S05]  /*1a60*/  LDSM.16.M88.4 R20, [R231+0x1000] ;  /* 0x00100000e714783b */ /* 0x000eaa0000000200 */
[C---:B------:R-:W-:Y:S01]  /*1a70*/  HMMA.16816.F32 R96, R12.reuse, R28, R128 ;  /* 0x0000001c0c60723c */ /* 0x040fe20000001880 */
[----:B------:R-:W-:Y:S05]  /*1a80*/  LDSM.16.M88.4 R28, [R231+0x2000] ;  /* 0x00200000e71c783b */ /* 0x000fea0000000200 */
[----:B------:R-:W-:Y:S06]  /*1a90*/  HMMA.16816.F32 R40, R12, R46, R100 ;  /* 0x0000002e0c28723c */ /* 0x000fec0000001864 */
[----:B---3--:R-:W-:Y:S01]  /*1aa0*/  HMMA.16816.F32 R100, R8, R36, R4 ;  /* 0x000000240864723c */ /* 0x008fe20000001804 */
[----:B------:R-:W-:Y:S05]  /*1ab0*/  LDSM.16.M88.4 R4, [R236+0x2000] ;  /* 0x00200000ec04783b */ /* 0x000fea0000000200 */
[C---:B------:R-:W-:Y:S06]  /*1ac0*/  HMMA.16816.F32 R88, R12.reuse, R24, R140 ;  /* 0x000000180c58723c */ /* 0x040fec000000188c */
[----:B------:R-:W-:Y:S01]  /*1ad0*/  HMMA.16816.F32 R84, R12, R26, R72 ;  /* 0x0000001a0c54723c */ /* 0x000fe20000001848 */
[----:B------:R-:W3:Y:S01]  /*1ae0*/  LDSM.16.M88.4 R24, [R231+0x1800] ;  /* 0x00180000e718783b */ /* 0x000ee20000000200 */
[----:B------:R-:W-:-:S04]  /*1af0*/  DEPBAR.LE SB0, 0x0 ;  /* 0x000080000000791a */ /* 0x000fc80000000000 */
[----:B------:R-:W-:Y:S06]  /*1b00*/  HMMA.16816.F32 R64, R12, R34, R104 ;  /* 0x000000220c40723c */ /* 0x000fec0000001868 */
[----:B------:R-:W-:Y:S01]  /*1b10*/  HMMA.16816.F32 R104, R8, R38, R52 ;  /* 0x000000260868723c */ /* 0x000fe20000001834 */
[----:B------:R-:W-:-:S05]  /*1b20*/  FMNMX.FTZ R2, R100, R101, !PT ;  /* 0x0000006564027209 */ /* 0x000fca0007810000 */
[----:B-1----:R-:W-:Y:S06]  /*1b30*/  HMMA.16816.F32 R96, R8, R16, R96 ;  /* 0x000000100860723c */ /* 0x002fec0000001860 */
[C---:B------:R-:W-:Y:S06]  /*1b40*/  HMMA.16816.F32 R52, R12.reuse, R136, R188 ;  /* 0x000000880c34723c */ /* 0x040fec00000018bc */
[C---:B------:R-:W-:Y:S06]  /*1b50*/  HMMA.16816.F32 R72, R12.reuse, R32, R148 ;  /* 0x000000200c48723c */ /* 0x040fec0000001894 */
[----:B------:R-:W-:Y:S01]  /*1b60*/  HMMA.16816.F32 R60, R12, R44, R176 ;  /* 0x0000002c0c3c723c */ /* 0x000fe200000018b0 */
[----:B------:R-:W-:-:S04]  /*1b70*/  FMNMX.FTZ R2, R104, R2, !PT ;  /* 0x0000000268027209 */ /* 0x000fc80007810000 */
[----:B------:R-:W-:Y:S01]  /*1b80*/  FMNMX.FTZ R2, R105, R2, !PT ;  /* 0x0000000269027209 */ /* 0x000fe20007810000 */
[----:B------:R-:W-:Y:S03]  /*1b90*/  HMMA.16816.F32 R32, R12, R124, R180 ;  /* 0x0000007c0c20723c */ /* 0x000fe600000018b4 */
[----:B------:R-:W-:-:S03]  /*1ba0*/  FMNMX.FTZ R2, R96, R2, !PT ;  /* 0x0000000260027209 */ /* 0x000fc60007810000 */
[----:B------:R-:W-:Y:S01]  /*1bb0*/  HMMA.16816.F32 R44, R12, R126, R156 ;  /* 0x0000007e0c2c723c */ /* 0x000fe2000000189c */
[----:B------:R-:W-:-:S05]  /*1bc0*/  FMNMX.FTZ R2, R97, R2, !PT ;  /* 0x0000000261027209 */ /* 0x000fca0007810000 */
[C---:B------:R-:W-:Y:S06]  /*1bd0*/  HMMA.16816.F32 R124, R8.reuse, R18, R92 ;  /* 0x00000012087c723c */ /* 0x040fec000000185c */
[C---:B--2---:R-:W-:Y:S06]  /*1be0*/  HMMA.16816.F32 R140, R8.reuse, R20, R88 ;  /* 0x00000014088c723c */ /* 0x044fec0000001858 */
[C---:B------:R-:W-:Y:S06]  /*1bf0*/  HMMA.16816.F32 R144, R8.reuse, R22, R84 ;  /* 0x000000160890723c */ /* 0x040fec0000001854 */
[----:B------:R-:W-:Y:S06]  /*1c00*/  HMMA.16816.F32 R248, R8, R68, R52 ;  /* 0x0000004408f8723c */ /* 0x000fec0000001834 */
[----:B------:R-:W-:Y:S01]  /*1c10*/  HMMA.16816.F32 R12, R12, R138, R160 ;  /* 0x0000008a0c0c723c */ /* 0x000fe200000018a0 */
[----:B------:R-:W-:-:S04]  /*1c20*/  FMNMX.FTZ R2, R124, R2, !PT ;  /* 0x000000027c027209 */ /* 0x000fc80007810000 */
[----:B------:R-:W-:Y:S01]  /*1c30*/  FMNMX.FTZ R2, R125, R2, !PT ;  /* 0x000000027d027209 */ /* 0x000fe20007810000 */
[----:B------:R-:W-:Y:S03]  /*1c40*/  HMMA.16816.F32 R224, R8, R56, R32 ;  /* 0x0000003808e0723c */ /* 0x000fe60000001820 */
[----:B------:R-:W-:-:S03]  /*1c50*/  FMNMX.FTZ R2, R140, R2, !PT ;  /* 0x000000028c027209 */ /* 0x000fc60007810000 */
[----:B---3--:R-:W-:Y:S01]  /*1c60*/  HMMA.16816.F32 R156, R8, R24, R80 ;  /* 0x00000018089c723c */ /* 0x008fe20000001850 */
[----:B------:R-:W-:-:S04]  /*1c70*/  FMNMX.FTZ R2, R141, R2, !PT ;  /* 0x000000028d027209 */ /* 0x000fc80007810000 */
[----:B------:R-:W-:Y:S01]  /*1c80*/  FMNMX.FTZ R2, R144, R2, !PT ;  /* 0x0000000290027209 */ /* 0x000fe20007810000 */
[----:B------:R-:W-:Y:S01]  /*1c90*/  HMMA.16816.F32 R32, R4, R36, R208 ;  /* 0x000000240420723c */ /* 0x000fe200000018d0 */
[----:B------:R1:W-:Y:S01]  /*1ca0*/  STL.64 [R1+0x8], R250 ;  /* 0x000008fa01007387 */ /* 0x0003e20000100a00 */
[----:B------:R-:W-:-:S04]  /*1cb0*/  IMAD.MOV.U32 R252, RZ, RZ, R249 ;  /* 0x000000fffffc7224 */ /* 0x000fc800078e00f9 */
[----:B------:R-:W-:Y:S06]  /*1cc0*/  HMMA.16816.F32 R36, R4, R38, R116 ;  /* 0x000000260424723c */ /* 0x000fec0000001874 */
[C---:B------:R-:W-:Y:S06]  /*1cd0*/  HMMA.16816.F32 R160, R8.reuse, R26, R76 ;  /* 0x0000001a08a0723c */ /* 0x040fec000000184c */
[----:B------:R-:W-:Y:S06]  /*1ce0*/  HMMA.16816.F32 R220, R8, R50, R40 ;  /* 0x0000003208dc723c */ /* 0x000fec0000001828 */
[----:B------:R-:W-:Y:S06]  /*1cf0*/  HMMA.16816.F32 R40, R4, R16, R204 ;  /* 0x000000100428723c */ /* 0x000fec00000018cc */
[C---:B------:R-:W-:Y:S06]  /*1d00*/  HMMA.16816.F32 R176, R8.reuse, R28, R72 ;  /* 0x0000001c08b0723c */ /* 0x040fec0000001848 */
[C---:B------:R-:W-:Y:S06]  /*1d10*/  HMMA.16816.F32 R240, R8.reuse, R58, R44 ;  /* 0x0000003a08f0723c */ /* 0x040fec000000182c */
[----:B------:R-:W-:Y:S01]  /*1d20*/  HMMA.16816.F32 R180, R8, R30, R64 ;  /* 0x0000001e08b4723c */ /* 0x000fe20000001840 */
[----:B------:R-:W-:-:S04]  /*1d30*/  IMAD.MOV.U32 R44, RZ, RZ, R248 ;  /* 0x000000ffff2c7224 */ /* 0x000fc800078e00f8 */
[----:B------:R-:W-:Y:S01]  /*1d40*/  IMAD.MOV.U32 R205, RZ, RZ, R44 ;  /* 0x000000ffffcd7224 */ /* 0x000fe200078e002c */
[C---:B------:R-:W-:Y:S06]  /*1d50*/  HMMA.16816.F32 R188, R8.reuse, R48, R60 ;  /* 0x0000003008bc723c */ /* 0x040fec000000183c */
[----:B-1----:R-:W-:Y:S06]  /*1d60*/  HMMA.16816.F32 R248, R8, R70, R12 ;  /* 0x0000004608f8723c */ /* 0x002fec000000180c */
[----:B------:R-:W-:Y:S01]  /*1d70*/  HMMA.16816.F32 R60, R4, R18, R112 ;  /* 0x00000012043c723c */ /* 0x000fe20000001870 */
[----:B------:R-:W-:-:S02]  /*1d80*/  FMNMX.FTZ R8, R145, R2, !PT ;  /* 0x0000000291087209 */ /* 0x000fc40007810000 */
[----:B------:R-:W-:Y:S02]  /*1d90*/  FMNMX.FTZ R2, R32, R33, !PT ;  /* 0x0000002120027209 */ /* 0x000fe40007810000 */
[----:B------:R-:W-:Y:S01]  /*1da0*/  FMNMX.FTZ R8, R156, R8, !PT ;  /* 0x000000089c087209 */ /* 0x000fe20007810000 */
[C---:B------:R-:W-:Y:S01]  /*1db0*/  HMMA.16816.F32 R128, R4.reuse, R20, R200 ;  /* 0x000000140480723c */ /* 0x040fe200000018c8 */
[----:B------:R-:W-:Y:S02]  /*1dc0*/  FMNMX.FTZ R2, R36, R2, !PT ;  /* 0x0000000224027209 */ /* 0x000fe40007810000 */
[----:B------:R-:W-:Y:S02]  /*1dd0*/  FMNMX.FTZ R9, R157, R8, !PT ;  /* 0x000000089d097209 */ /* 0x000fe40007810000 */
[----:B------:R-:W-:Y:S01]  /*1de0*/  FMNMX.FTZ R2, R37, R2, !PT ;  /* 0x0000000225027209 */ /* 0x000fe20007810000 */
[----:B------:R-:W-:Y:S01]  /*1df0*/  HMMA.16816.F32 R120, R4, R22, R120 ;  /* 0x000000160478723c */ /* 0x000fe20000001878 */
[----:B------:R-:W-:-:S02]  /*1e00*/  FMNMX.FTZ R9, R160, R9, !PT ;  /* 0x00000009a0097209 */ /* 0x000fc40007810000 */
[----:B------:R-:W-:Y:S02]  /*1e10*/  FMNMX.FTZ R2, R40, R2, !PT ;  /* 0x0000000228027209 */ /* 0x000fe40007810000 */
[----:B------:R-:W-:Y:S01]  /*1e20*/  FMNMX.FTZ R9, R161, R9, !PT ;  /* 0x00000009a1097209 */ /* 0x000fe20007810000 */
[----:B------:R-:W-:Y:S01]  /*1e30*/  HMMA.16816.F32 R192, R4, R24, R192 ;  /* 0x0000001804c0723c */ /* 0x000fe200000018c0 */
[----:B------:R-:W-:Y:S02]  /*1e40*/  FMNMX.FTZ R2, R41, R2, !PT ;  /* 0x0000000229027209 */ /* 0x000fe40007810000 */
[----:B------:R-:W-:-:S03]  /*1e50*/  FMNMX.FTZ R9, R176, R9, !PT ;  /* 0x00000009b0097209 */ /* 0x000fc60007810000 */
[----:B------:R-:W-:Y:S01]  /*1e60*/  FMNMX.FTZ R2, R60, R2, !PT ;  /* 0x000000023c027209 */ /* 0x000fe20007810000 */
[C---:B------:R-:W-:Y:S01]  /*1e70*/  HMMA.16816.F32 R148, R4.reuse, R26, R132 ;  /* 0x0000001a0494723c */ /* 0x040fe20000001884 */
[----:B------:R-:W-:Y:S02]  /*1e80*/  FMNMX.FTZ R9, R177, R9, !PT ;  /* 0x00000009b1097209 */ /* 0x000fe40007810000 */
[----:B------:R-:W-:Y:S02]  /*1e90*/  FMNMX.FTZ R2, R61, R2, !PT ;  /* 0x000000023d027209 */ /* 0x000fe40007810000 */
[----:B------:R-:W-:Y:S01]  /*1ea0*/  FMNMX.FTZ R9, R180, R9, !PT ;  /* 0x00000009b4097209 */ /* 0x000fe20007810000 */
[----:B------:R-:W-:Y:S01]  /*1eb0*/  HMMA.16816.F32 R184, R4, R28, R184 ;  /* 0x0000001c04b8723c */ /* 0x000fe200000018b8 */
[----:B------:R-:W-:Y:S02]  /*1ec0*/  FMNMX.FTZ R2, R128, R2, !PT ;  /* 0x0000000280027209 */ /* 0x000fe40007810000 */
[----:B------:R-:W-:-:S02]  /*1ed0*/  FMNMX.FTZ R9, R181, R9, !PT ;  /* 0x00000009b5097209 */ /* 0x000fc40007810000 */
        /* <DEDUP_REMOVED lines=25> */
[----:B------:R-:W-:Y:S01]  /*2070*/  HMMA.16816.F32 R172, R4, R70, R172 ;  /* 0x0000004604ac723c */ /* 0x000fe200000018ac */
        /* <DEDUP_REMOVED lines=11> */
[----:B------:R-:W-:Y:S06]  /*2130*/  BAR.SYNC.DEFER_BLOCKING 0x0 ;  /* 0x0000000000007b1d */ /* 0x000fec0000010000 */
[----:B------:R-:W-:Y:S05]  /*2140*/  @!P0 BRA `(.L_x_118) ;  /* 0x00000000008c8947 */ /* 0x000fea0003800000 */
[----:B------:R-:W2:Y:S01]  /*2150*/  LDL.64 R228, [R1+0x48] ;  /* 0x0000480001e47983 */ /* 0x000ea20000100a00 */
[----:B------:R-:W-:-:S04]  /*2160*/  LEA.HI.SX32 R2, R247, 0xfffffffe, 0x19 ;  /* 0xfffffffef7027811 */ /* 0x000fc800078fcaff */
[----:B------:R-:W-:Y:S01]  /*2170*/  SHF.R.S32.HI R5, RZ, 0x1f, R2 ;  /* 0x0000001fff057819 */ /* 0x000fe20000011402 */
[C---:B------:R-:W-:Y:S02]  /*2180*/  IMAD R4, R2.reuse, UR19, RZ ;  /* 0x0000001302047c24 */ /* 0x040fe4000f8e02ff */
[----:B--2---:R-:W-:-:S04]  /*2190*/  IMAD.WIDE.U32 R6, R2, UR20, R228 ;  /* 0x0000001402067c25 */ /* 0x004fc8000f8e00e4 */
[----:B------:R-:W-:Y:S01]  /*21a0*/  IMAD R2, R5, UR20, R4 ;  /* 0x0000001405027c24 */ /* 0x000fe2000f8e0204 */
[----:B------:R-:W-:-:S03]  /*21b0*/  LEA R4, P2, R6, UR6, 0x1 ;  /* 0x0000000606047c11 */ /* 0x000fc6000f8408ff */
[----:B------:R-:W-:Y:S01]  /*21c0*/  IMAD.IADD R2, R7, 0x1, R2 ;  /* 0x0000000107027824 */ /* 0x000fe200078e0202 */
[----:B------:R-:W-:-:S04]  /*21d0*/  IADD3 R14, P1, R4, UR14, RZ ;  /* 0x0000000e040e7c10 */ /* 0x000fc8000ff3e0ff */
        /* <DEDUP_REMOVED lines=9> */
[----:B------:R-:W-:Y:S01]  /*2270*/  LDGSTS.E.BYPASS.LTC128B.128 [R246+0x4800], desc[UR16][R14.64] ;  /* 0x048000000ef67fae */ /* 0x000fe2000b901d50 */
[----:B------:R-:W-:-:S02]  /*2280*/  IADD3 R8, P2, R10, UR14, RZ ;  /* 0x0000000e0a087c10 */ /* 0x000fc4000ff5e0ff */
        /* <DEDUP_REMOVED lines=8> */
[----:B-1----:R-:W-:-:S04]  /*2310*/  IADD3 R4, P2, R6, UR14, RZ ;  /* 0x0000000e06047c10 */ /* 0x002fc8000ff5e0ff */
[----:B------:R-:W-:Y:S02]  /*2320*/  IADD3.X R5, R7, UR15, RZ, P2, !PT ;  /* 0x0000000f07057c10 */ /* 0x000fe400097fe4ff */
[----:B--2---:R-:W-:-:S03]  /*2330*/  IADD3 R12, P1, R4, UR14, RZ ;  /* 0x0000000e040c7c10 */ /* 0x004fc6000ff3e0ff */
[----:B------:R3:W-:Y:S01]  /*2340*/  LDGSTS.E.BYPASS.LTC128B.128 [R246+0x7000], desc[UR16][R4.64] ;  /* 0x0700000004f67fae */ /* 0x0007e2000b901d50 */
[----:B------:R-:W-:-:S05]  /*2350*/  IADD3.X R13, R5, UR15, RZ, P1, !PT ;  /* 0x0000000f050d7c10 */ /* 0x000fca0008ffe4ff */
[----:B------:R3:W-:Y:S04]  /*2360*/  LDGSTS.E.BYPASS.LTC128B.128 [R246+0x7800], desc[UR16][R12.64] ;  /* 0x078000000cf67fae */ /* 0x0007e8000b901d50 */
[----:B------:R-:W0:Y:S02]  /*2370*/  LDGDEPBAR ;  /* 0x00000000000079af */ /* 0x000e240000000000 */
.L_x_118:
[----:B---3--:R-:W2:Y:S01]  /*2380*/  LDL.LU R11, [R1+0xc] ;  /* 0x00000c00010b7983 */ /* 0x008ea20000300800 */
[----:B------:R-:W-:Y:S01]  /*2390*/  FMNMX.FTZ R2, R63, R17, !PT ;  /* 0x000000113f027209 */ /* 0x000fe20007810000 */
[----:B------:R-:W-:Y:S02]  /*23a0*/  ULDC UR4, c[0x0][0x2ec] ;  /* 0x0000bb0000047ab9 */ /* 0x000fe40000000800 */
[----:B------:R-:W3:Y:S01]  /*23b0*/  LDL.LU R12, [R1+0x8] ;  /* 0x00000800010c7983 */ /* 0x000ee20000300800 */
[----:B------:R-:W-:Y:S02]  /*23c0*/  FMNMX.FTZ R4, R197, R18, !PT ;  /* 0x00000012c5047209 */ /* 0x000fe40007810000 */
[----:B------:R-:W-:Y:S01]  /*23d0*/  FMNMX.FTZ R2, R130, R2, !PT ;  /* 0x0000000282027209 */ /* 0x000fe20007810000 */
[----:B------:R-:W1:Y:S01]  /*23e0*/  SHFL.BFLY PT, R5, R16, 0x2, 0x1f ;  /* 0x0c401f0010057f89 */ /* 0x000e6200000e0000 */
[----:B------:R-:W-:Y:S02]  /*23f0*/  FMNMX.FTZ R4, R164, R4, !PT ;  /* 0x00000004a4047209 */ /* 0x000fe40007810000 */
[----:B------:R-:W-:Y:S01]  /*2400*/  FMNMX.FTZ R2, R131, R2, !PT ;  /* 0x0000000283027209 */ /* 0x000fe20007810000 */
[----:B------:R-:W-:Y:S01]  /*2410*/  STL [R1+0x9c], R238 ;  /* 0x00009cee01007387 */ /* 0x000fe20000100800 */
[----:B------:R-:W-:-:S02]  /*2420*/  FMNMX.FTZ R4, R165, R4, !PT ;  /* 0x00000004a5047209 */ /* 0x000fc40007810000 */
[----:B------:R-:W-:Y:S01]  /*2430*/  FMNMX.FTZ R2, R122, R2, !PT ;  /* 0x000000027a027209 */ /* 0x000fe20007810000 */
[----:B------:R-:W-:Y:S01]  /*2440*/  STL [R1+0x98], R247 ;  /* 0x000098f701007387 */ /* 0x000fe20000100800 */
[----:B------:R-:W-:Y:S02]  /*2450*/  FMNMX.FTZ R4, R212, R4, !PT ;  /* 0x00000004d4047209 */ /* 0x000fe40007810000 */
[----:B------:R-:W-:Y:S01]  /*2460*/  FMNMX.FTZ R2, R123, R2, !PT ;  /* 0x000000027b027209 */ /* 0x000fe20007810000 */
[----:B------:R-:W-:Y:S01]  /*2470*/  STL [R1+0x94], R246 ;  /* 0x000094f601007387 */ /* 0x000fe20000100800 */
        /* <DEDUP_REMOVED lines=9> */
[----:B-1----:R-:W-:Y:S02]  /*2510*/  FMNMX.FTZ R5, R16, R5, !PT ;  /* 0x0000000510057209 */ /* 0x002fe40007810000 */
[----:B------:R-:W-:Y:S01]  /*2520*/  FMNMX.FTZ R4, R216, R4, !PT ;  /* 0x00000004d8047209 */ /* 0x000fe20007810000 */
[----:B------:R-:W-:Y:S01]  /*2530*/  STL [R1+0x84], R234 ;  /* 0x000084ea01007387 */ /* 0x000fe20000100800 */
[----:B------:R-:W-:-:S02]  /*2540*/  FMNMX.FTZ R2, R151, R2, !PT ;  /* 0x0000000297027209 */ /* 0x000fc40007810000 */
[----:B------:R-:W-:Y:S01]  /*2550*/  FMNMX.FTZ R4, R217, R4, !PT ;  /* 0x00000004d9047209 */ /* 0x000fe20007810000 */
[----:B------:R-:W1:Y:S01]  /*2560*/  SHFL.BFLY PT, R6, R5, 0x1, 0x1f ;  /* 0x0c201f0005067f89 */ /* 0x000e6200000e0000 */
        /* <DEDUP_REMOVED lines=8> */
[----:B------:R-:W4:Y:S01]  /*25f0*/  SHFL.BFLY PT, R8, R7, 0x2, 0x1f ;  /* 0x0c401f0007087f89 */ /* 0x000f2200000e0000 */
[----:B------:R-:W-:-:S03]  /*2600*/  FMNMX.FTZ R2, R155, R2, !PT ;  /* 0x000000029b027209 */ /* 0x000fc60007810000 */
[----:B------:R-:W-:Y:S01]  /*2610*/  STL [R1+0x78], R231 ;  /* 0x000078e701007387 */ /* 0x000fe20000100800 */
[----:B------:R-:W-:-:S04]  /*2620*/  FMNMX.FTZ R2, R198, R2, !PT ;  /* 0x00000002c6027209 */ /* 0x000fc80007810000 */
[----:B------:R-:W-:Y:S02]  /*2630*/  FMNMX.FTZ R2, R199, R2, !PT ;  /* 0x00000002c7027209 */ /* 0x000fe40007810000 */
[----:B-1----:R-:W-:Y:S02]  /*2640*/  FMNMX.FTZ R136, R5, R6, !PT ;  /* 0x0000000605887209 */ /* 0x002fe40007810000 */
[----:B------:R-:W-:Y:S02]  /*2650*/  FMNMX.FTZ R5, R106, R4, !PT ;  /* 0x000000046a057209 */ /* 0x000fe40007810000 */
[----:B------:R-:W-:Y:S01]  /*2660*/  FMNMX.FTZ R4, R166, R2, !PT ;  /* 0x00000002a6047209 */ /* 0x000fe20007810000 */
[C---:B------:R-:W-:Y:S01]  /*2670*/  FMUL.FTZ R2, R136.reuse, UR4 ;  /* 0x0000000488027c20 */ /* 0x040fe20008410000 */
[----:B------:R-:W-:Y:S01]  /*2680*/  FSETP.NEU.FTZ.AND P1, PT, R136, -INF , PT ;  /* 0xff8000008800780b */ /* 0x000fe20003f3d000 */
[----:B------:R-:W-:Y:S01]  /*2690*/  STL [R1+0xa0], R136 ;  /* 0x0000a08801007387 */ /* 0x000fe20000100800 */
[----:B------:R-:W-:-:S02]  /*26a0*/  FMNMX.FTZ R4, R167, R4, !PT ;  /* 0x00000004a7047209 */ /* 0x000fc40007810000 */
[----:B------:R-:W-:Y:S02]  /*26b0*/  FMNMX.FTZ R5, R107, R5, !PT ;  /* 0x000000056b057209 */ /* 0x000fe40007810000 */
[----:B------:R-:W-:Y:S02]  /*26c0*/  FSEL R6, R2, RZ, P1 ;  /* 0x000000ff02067208 */ /* 0x000fe40000800000 */
[----:B------:R-:W-:Y:S02]  /*26d0*/  FMNMX.FTZ R2, R214, R4, !PT ;  /* 0x00000004d6027209 */ /* 0x000fe40007810000 */
[----:B------:R-:W-:Y:S01]  /*26e0*/  FMNMX.FTZ R4, R98, R5, !PT ;  /* 0x0000000562047209 */ /* 0x000fe20007810000 */
[----:B------:R-:W-:Y:S01]  /*26f0*/  FFMA.FTZ R5, R100, UR4, -R6 ;  /* 0x0000000464057c23 */ /* 0x000fe20008010806 */
[----:B----4-:R-:W-:Y:S02]  /*2700*/  FMNMX.FTZ R7, R7, R8, !PT ;  /* 0x0000000807077209 */ /* 0x010fe40007810000 */
[----:B------:R-:W-:Y:S01]  /*2710*/  FMNMX.FTZ R4, R99, R4, !PT ;  /* 0x0000000463047209 */ /* 0x000fe20007810000 */
[----:B------:R1:W-:Y:S01]  /*2720*/  MUFU.EX2 R239, R5 ;  /* 0x0000000500ef7308 */ /* 0x0003e20000000800 */
[----:B------:R-:W-:Y:S01]  /*2730*/  FMNMX.FTZ R2, R215, R2, !PT ;  /* 0x00000002d7027209 */ /* 0x000fe20007810000 */
[----:B------:R-:W4:Y:S01]  /*2740*/  SHFL.BFLY PT, R9, R7, 0x1, 0x1f ;  /* 0x0c201f0007097f89 */ /* 0x000f2200000e0000 */
        /* <DEDUP_REMOVED lines=8> */
[----:B------:R-:W-:-:S03]  /*27d0*/  FMNMX.FTZ R2, R219, R2, !PT ;  /* 0x00000002db027209 */ /* 0x000fc60007810000 */
[----:B------:R1:W-:Y:S01]  /*27e0*/  MUFU.EX2 R10, R5 ;  /* 0x00000005000a7308 */ /* 0x0003e20000000800 */
[----:B------:R-:W-:Y:S02]  /*27f0*/  FMNMX.FTZ R2, R174, R2, !PT ;  /* 0x00000002ae027209 */ /* 0x000fe40007810000 */
[----:B----4-:R-:W-:Y:S01]  /*2800*/  FMNMX.FTZ R134, R7, R9, !PT ;  /* 0x0000000907867209 */ /* 0x010fe20007810000 */
[----:B------:R-:W-:Y:S01]  /*2810*/  FFMA.FTZ R7, R97, UR4, -R6 ;  /* 0x0000000461077c23 */ /* 0x000fe20008010806 */
[----:B------:R-:W-:Y:S02]  /*2820*/  FMNMX.FTZ R2, R175, R2, !PT ;  /* 0x00000002af027209 */ /* 0x000fe40007810000 */
[----:B------:R-:W-:-:S03]  /*2830*/  FSETP.NEU.FTZ.AND P1, PT, R134, -INF , PT ;  /* 0xff8000008600780b */ /* 0x000fc60003f3d000 */
[----:B------:R-:W-:Y:S01]  /*2840*/  MUFU.EX2 R7, R7 ;  /* 0x0000000700077308 */ /* 0x000fe20000000800 */
[----:B------:R-:W4:Y:S01]  /*2850*/  SHFL.BFLY PT, R8, R2, 0x2, 0x1f ;  /* 0x0c401f0002087f89 */ /* 0x000f2200000e0000 */
[----:B-1----:R-:W-:-:S06]  /*2860*/  FFMA.FTZ R5, R104, UR4, -R6 ;  /* 0x0000000468057c23 */ /* 0x002fcc0008010806 */
[----:B------:R-:W1:Y:S01]  /*2870*/  MUFU.EX2 R137, R5 ;  /* 0x0000000500897308 */ /* 0x000e620000000800 */
[----:B----4-:R-:W-:Y:S01]  /*2880*/  FMNMX.FTZ R2, R2, R8, !PT ;  /* 0x0000000802027209 */ /* 0x010fe20007810000 */
[----:B-1----:R-:W-:Y:S01]  /*2890*/  STL [R1+0x60], R137 ;  /* 0x0000608901007387 */ /* 0x002fe20000100800 */
[----:B------:R-:W-:Y:S01]  /*28a0*/  FMNMX.FTZ R5, R146, R4, !PT ;  /* 0x0000000492057209 */ /* 0x000fe20007810000 */
[--C-:B------:R-:W-:Y:S02]  /*28b0*/  FFMA.FTZ R4, R105, UR4, -R6.reuse ;  /* 0x0000000469047c23 */ /* 0x100fe40008010806 */
[----:B------:R-:W1:Y:S02]  /*28c0*/  SHFL.BFLY PT, R8, R2, 0x1, 0x1f ;  /* 0x0c201f0002087f89 */ /* 0x000e6400000e0000 */
[----:B------:R4:W4:Y:S02]  /*28d0*/  MUFU.EX2 R138, R4 ;  /* 0x00000004008a7308 */ /* 0x0009240000000800 */
[----:B----4-:R-:W-:Y:S01]  /*28e0*/  FMNMX.FTZ R4, R147, R5, !PT ;  /* 0x0000000593047209 */ /* 0x010fe20007810000 */
[----:B------:R-:W-:Y:S01]  /*28f0*/  FFMA.FTZ R5, R96, UR4, -R6 ;  /* 0x0000000460057c23 */ /* 0x000fe20008010806 */
[----:B------:R-:W-:Y:S02]  /*2900*/  STL [R1+0x64], R138 ;  /* 0x0000648a01007387 */ /* 0x000fe40000100800 */
[----:B------:R-:W-:-:S02]  /*2910*/  FMNMX.FTZ R4, R158, R4, !PT ;  /* 0x000000049e047209 */ /* 0x000fc40007810000 */
[----:B------:R4:W4:Y:S01]  /*2920*/  MUFU.EX2 R82, R5 ;  /* 0x0000000500527308 */ /* 0x0009220000000800 */
[----:B-1----:R-:W-:Y:S02]  /*2930*/  FMNMX.FTZ R132, R2, R8, !PT ;  /* 0x0000000802847209 */ /* 0x002fe40007810000 */
[----:B------:R-:W-:-:S04]  /*2940*/  FMNMX.FTZ R4, R159, R4, !PT ;  /* 0x000000049f047209 */ /* 0x000fc80007810000 */
[----:B------:R-:W-:-:S04]  /*2950*/  FMNMX.FTZ R4, R162, R4, !PT ;  /* 0x00000004a2047209 */ /* 0x000fc80007810000 */
[----:B------:R-:W-:-:S04]  /*2960*/  FMNMX.FTZ R4, R163, R4, !PT ;  /* 0x00000004a3047209 */ /* 0x000fc80007810000 */
[----:B------:R-:W-:Y:S01]  /*2970*/  FMNMX.FTZ R4, R178, R4, !PT ;  /* 0x00000004b2047209 */ /* 0x000fe20007810000 */
[----:B----4-:R-:W-:Y:S01]  /*2980*/  FMUL.FTZ R5, R134, UR4 ;  /* 0x0000000486057c20 */ /* 0x010fe20008410000 */
[----:B------:R-:W-:Y:S04]  /*2990*/  STL [R1+0x70], R82 ;  /* 0x0000705201007387 */ /* 0x000fe80000100800 */
[----:B------:R-:W-:Y:S01]  /*29a0*/  FSEL R5, R5, RZ, P1 ;  /* 0x000000ff05057208 */ /* 0x000fe20000800000 */
[----:B------:R-:W-:Y:S01]  /*29b0*/  STL [R1+0xa4], R134 ;  /* 0x0000a48601007387 */ /* 0x000fe20000100800 */
[----:B------:R-:W-:-:S03]  /*29c0*/  FSETP.NEU.FTZ.AND P1, PT, R132, -INF , PT ;  /* 0xff8000008400780b */ /* 0x000fc60003f3d000 */
[----:B------:R1:W-:Y:S01]  /*29d0*/  STL [R1+0x74], R7 ;  /* 0x0000740701007387 */ /* 0x0003e20000100800 */
[--C-:B------:R-:W-:Y:S01]  /*29e0*/  FFMA.FTZ R2, R41, UR4, -R5.reuse ;  /* 0x0000000429027c23 */ /* 0x100fe20008010805 */
[----:B------:R-:W-:-:S03]  /*29f0*/  FFMA.FTZ R8, R60, UR4, -R5 ;  /* 0x000000043c087c23 */ /* 0x000fc60008010805 */
[----:B------:R4:W-:Y:S08]  /*2a00*/  MUFU.EX2 R13, R2 ;  /* 0x00000002000d7308 */ /* 0x0009f00000000800 */
[----:B------:R-:W-:Y:S01]  /*2a10*/  MUFU.EX2 R136, R8 ;  /* 0x0000000800887308 */ /* 0x000fe20000000800 */
[----:B----4-:R-:W-:Y:S01]  /*2a20*/  FMUL.FTZ R2, R132, UR4 ;  /* 0x0000000484027c20 */ /* 0x010fe20008410000 */
[----:B-1----:R-:W-:-:S06]  /*2a30*/  FFMA.FTZ R7, R32, UR4, -R5 ;  /* 0x0000000420077c23 */ /* 0x002fcc0008010805 */
[----:B------:R1:W-:Y:S02]  /*2a40*/  MUFU.EX2 R80, R7 ;  /* 0x0000000700507308 */ /* 0x0003e40000000800 */
[----:B-1----:R-:W-:Y:S01]  /*2a50*/  FMNMX.FTZ R7, R179, R4, !PT ;  /* 0x00000004b3077209 */ /* 0x002fe20007810000 */
[----:B------:R-:W-:-:S03]  /*2a60*/  FFMA.FTZ R4, R33, UR4, -R5 ;  /* 0x0000000421047c23 */ /* 0x000fc60008010805 */
[----:B------:R-:W-:Y:S02]  /*2a70*/  FMNMX.FTZ R7, R182, R7, !PT ;  /* 0x00000007b6077209 */ /* 0x000fe40007810000 */
[----:B------:R1:W-:Y:S02]  /*2a80*/  MUFU.EX2 R81, R4 ;  /* 0x0000000400517308 */ /* 0x0003e40000000800 */
[----:B-1----:R-:W-:Y:S01]  /*2a90*/  FMNMX.FTZ R4, R183, R7, !PT ;  /* 0x00000007b7047209 */ /* 0x002fe20007810000 */
[----:B------:R-:W-:-:S03]  /*2aa0*/  FFMA.FTZ R7, R36, UR4, -R5 ;  /* 0x0000000424077c23 */ /* 0x000fc60008010805 */
[----:B------:R-:W-:Y:S02]  /*2ab0*/  FMNMX.FTZ R4, R190, R4, !PT ;  /* 0x00000004be047209 */ /* 0x000fe40007810000 */
[----:B------:R1:W-:Y:S02]  /*2ac0*/  MUFU.EX2 R211, R7 ;  /* 0x0000000700d37308 */ /* 0x0003e40000000800 */
[----:B------:R-:W-:-:S04]  /*2ad0*/  FMNMX.FTZ R4, R191, R4, !PT ;  /* 0x00000004bf047209 */ /* 0x000fc80007810000 */
[----:B------:R-:W-:-:S04]  /*2ae0*/  FMNMX.FTZ R4, R222, R4, !PT ;  /* 0x00000004de047209 */ /* 0x000fc80007810000 */
[----:B------:R-:W-:-:S04]  /*2af0*/  FMNMX.FTZ R4, R223, R4, !PT ;  /* 0x00000004df047209 */ /* 0x000fc80007810000 */
[----:B------:R-:W-:Y:S01]  /*2b00*/  FMNMX.FTZ R4, R226, R4, !PT ;  /* 0x00000004e2047209 */ /* 0x000fe20007810000 */
[----:B-1----:R-:W-:-:S03]  /*2b10*/  FFMA.FTZ R7, R37, UR4, -R5 ;  /* 0x0000000425077c23 */ /* 0x002fc60008010805 */
[----:B------:R-:W-:Y:S01]  /*2b20*/  FMNMX.FTZ R4, R227, R4, !PT ;  /* 0x00000004e3047209 */ /* 0x000fe20007810000 */
[----:B------:R1:W-:Y:S03]  /*2b30*/  MUFU.EX2 R209, R7 ;  /* 0x0000000700d17308 */ /* 0x0003e60000000800 */
[----:B------:R-:W-:Y:S02]  /*2b40*/  FMNMX.FTZ R4, R242, R4, !PT ;  /* 0x00000004f2047209 */ /* 0x000fe40007810000 */
[----:B--2---:R-:W-:Y:S02]  /*2b50*/  MOV R133, R11 ;  /* 0x0000000b00857202 */ /* 0x004fe40000000f00 */
[----:B---3--:R-:W-:Y:S01]  /*2b60*/  MOV R206, R12 ;  /* 0x0000000c00ce7202 */ /* 0x008fe20000000f00 */
[----:B-1----:R-:W-:-:S04]  /*2b70*/  FFMA.FTZ R7, R40, UR4, -R5 ;  /* 0x0000000428077c23 */ /* 0x002fc80008010805 */
[----:B------:R1:W2:Y:S02]  /*2b80*/  MUFU.EX2 R12, R7 ;  /* 0x00000007000c7308 */ /* 0x0002a40000000800 */
[----:B-1----:R-:W-:Y:S01]  /*2b90*/  FMNMX.FTZ R7, R243, R4, !PT ;  /* 0x00000004f3077209 */ /* 0x002fe20007810000 */
[----:B--2---:R1:W-:Y:S01]  /*2ba0*/  STL [R1+0x68], R12 ;  /* 0x0000680c01007387 */ /* 0x0043e20000100800 */
[----:B------:R-:W-:Y:S02]  /*2bb0*/  FSEL R4, R2, RZ, P1 ;  /* 0x000000ff02047208 */ /* 0x000fe40000800000 */
[----:B------:R-:W-:Y:S01]  /*2bc0*/  FMNMX.FTZ R8, R206, R7, !PT ;  /* 0x00000007ce087209 */ /* 0x000fe20007810000 */
[----:B------:R-:W-:Y:S01]  /*2bd0*/  STL [R1+0xa8], R132 ;  /* 0x0000a88401007387 */ /* 0x000fe20000100800 */
[----:B------:R-:W-:Y:S01]  /*2be0*/  LOP3.LUT R2, R245, R244, RZ, 0xfc, !PT ;  /* 0x000000f4f5027212 */ /* 0x000fe200078efcff */
[----:B------:R-:W-:Y:S01]  /*2bf0*/  FFMA.FTZ R7, R34, UR4, -R4 ;  /* 0x0000000422077c23 */ /* 0x000fe20008010804 */
[----:B------:R-:W-:Y:S01]  /*2c00*/  FMNMX.FTZ R8, R133, R8, !PT ;  /* 0x0000000885087209 */ /* 0x000fe20007810000 */
[----:B------:R-:W-:Y:S01]  /*2c10*/  STL [R1+0x6c], R13 ;  /* 0x00006c0d01007387 */ /* 0x000fe20000100800 */
[----:B------:R-:W-:Y:S01]  /*2c20*/  LEA R139, R2, UR5, 0x1 ;  /* 0x00000005028b7c11 */ /* 0x000fe2000f8e08ff */
[----:B------:R2:W-:Y:S01]  /*2c30*/  MUFU.EX2 R234, R7 ;  /* 0x0000000700ea7308 */ /* 0x0005e20000000800 */
[----:B------:R-:W-:Y:S01]  /*2c40*/  FMNMX.FTZ R2, R250, R8, !PT ;  /* 0x00000008fa027209 */ /* 0x000fe20007810000 */
[----:B------:R-:W-:Y:S01]  /*2c50*/  IMAD.MOV.U32 R244, RZ, RZ, R10 ;  /* 0x000000fffff47224 */ /* 0x000fe200078e000a */
[-C--:B------:R-:W-:Y:S01]  /*2c60*/  IADD3 R228, R3, R139.reuse, RZ ;  /* 0x0000008b03e47210 */ /* 0x080fe20007ffe0ff */
[----:B------:R-:W-:Y:S01]  /*2c70*/  FFMA.FTZ R3, R38, UR4, -R4 ;  /* 0x0000000426037c23 */ /* 0x000fe20008010804 */
[----:B------:R-:W-:Y:S01]  /*2c80*/  FMNMX.FTZ R2, R251, R2, !PT ;  /* 0x00000002fb027209 */ /* 0x000fe20007810000 */
[----:B------:R-:W3:Y:S01]  /*2c90*/  LDSM.16.MT88.4 R24, [R139+0x8000] ;  /* 0x008000008b18783b */ /* 0x000ee20000004200 */
[C---:B------:R-:W-:Y:S01]  /*2ca0*/  IADD3 R230, R0.reuse, R139, RZ ;  /* 0x0000008b00e67210 */ /* 0x040fe20007ffe0ff */
[----:B------:R-:W-:Y:S01]  /*2cb0*/  MUFU.EX2 R210, R3 ;  /* 0x0000000300d27308 */ /* 0x000fe20000000800 */
[----:B------:R-:W-:-:S02]  /*2cc0*/  IMAD.IADD R229, R0, 0x1, R228 ;  /* 0x0000000100e57824 */ /* 0x000fc400078e02e4 */
[--C-:B------:R-:W-:Y:S01]  /*2cd0*/  FFMA.FTZ R0, R39, UR4, -R4.reuse ;  /* 0x0000000427007c23 */ /* 0x100fe20008010804 */
[----:B------:R-:W-:Y:S01]  /*2ce0*/  LDSM.16.MT88.4 R16, [R228+0x8000] ;  /* 0x00800000e410783b */ /* 0x000fe20000004200 */
[----:B------:R-:W-:Y:S02]  /*2cf0*/  F2FP.F16.F32.PACK_AB R8, R81, R80 ;  /* 0x000000505108723e */ /* 0x000fe400000000ff */
[----:B------:R-:W-:Y:S01]  /*2d00*/  F2FP.F16.F32.PACK_AB R10, R209, R211 ;  /* 0x000000d3d10a723e */ /* 0x000fe200000000ff */
[----:B------:R-:W4:Y:S01]  /*2d10*/  LDSM.16.MT88.4 R20, [R230+0x8000] ;  /* 0x00800000e614783b */ /* 0x000f220000004200 */
[----:B------:R3:W3:Y:S01]  /*2d20*/  MUFU.EX2 R245, R0 ;  /* 0x0000000000f57308 */ /* 0x0006e20000000800 */
[----:B--2---:R-:W-:Y:S01]  /*2d30*/  FFMA.FTZ R7, R35, UR4, -R4 ;  /* 0x0000000423077c23 */ /* 0x004fe20008010804 */
[----:B-1----:R-:W-:Y:S01]  /*2d40*/  F2FP.F16.F32.PACK_AB R12, R13, R12 ;  /* 0x0000000c0d0c723e */ /* 0x002fe200000000ff */
[----:B------:R-:W-:Y:S04]  /*2d50*/  LDSM.16.MT88.4 R56, [R229+0x8000] ;  /* 0x00800000e538783b */ /* 0x000fe80000004200 */
[----:B------:R-:W-:Y:S01]  /*2d60*/  LDSM.16.MT88.4 R68, [R230+0x8800] ;  /* 0x00880000e644783b */ /* 0x000fe20000004200 */
[----:B------:R1:W2:Y:S03]  /*2d70*/  MUFU.EX2 R203, R7 ;  /* 0x0000000700cb7308 */ /* 0x0002a60000000800 */
[----:B------:R-:W-:Y:S04]  /*2d80*/  LDSM.16.MT88.4 R72, [R228+0x8800] ;  /* 0x00880000e448783b */ /* 0x000fe80000004200 */
[----:B------:R-:W-:Y:S01]  /*2d90*/  LDSM.16.MT88.4 R64, [R139+0x8800] ;  /* 0x008800008b40783b */ /* 0x000fe20000004200 */
[----:B---3--:R-:W-:Y:S01]  /*2da0*/  FFMA.FTZ R0, R61, UR4, -R5 ;  /* 0x000000043d007c23 */ /* 0x008fe20008010805 */
[----:B------:R-:W-:-:S02]  /*2db0*/  F2FP.F16.F32.PACK_AB R11, R245, R210 ;  /* 0x000000d2f50b723e */ /* 0x000fc400000000ff */
[----:B------:R-:W-:Y:S01]  /*2dc0*/  LDSM.16.MT88.4 R76, [R229+0x8800] ;  /* 0x00880000e54c783b */ /* 0x000fe20000004200 */
[----:B------:R3:W-:Y:S03]  /*2dd0*/  MUFU.EX2 R14, R0 ;  /* 0x00000000000e7308 */ /* 0x0007e60000000800 */
[----:B-1----:R-:W1:Y:S01]  /*2de0*/  SHFL.BFLY PT, R7, R2, 0x2, 0x1f ;  /* 0x0c401f0002077f89 */ /* 0x002e6200000e0000 */
[----:B--2---:R-:W-:-:S07]  /*2df0*/  F2FP.F16.F32.PACK_AB R9, R203, R234 ;  /* 0x000000eacb09723e */ /* 0x004fce00000000ff */
[----:B------:R-:W-:Y:S01]  /*2e00*/  HMMA.16816.F32 R52, R8, R24, RZ ;  /* 0x000000180834723c */ /* 0x000fe200000018ff */
[----:B---3--:R-:W-:-:S05]  /*2e10*/  FFMA.FTZ R0, R42, UR4, -R4 ;  /* 0x000000042a007c23 */ /* 0x008fca0008010804 */
[C---:B----4-:R-:W-:Y:S01]  /*2e20*/  HMMA.16816.F32 R36, R8.reuse, R22, RZ ;  /* 0x000000160824723c */ /* 0x050fe200000018ff */
[----:B------:R2:W-:Y:S05]  /*2e30*/  MUFU.EX2 R208, R0 ;  /* 0x0000000000d07308 */ /* 0x0005ea0000000800 */
[----:B------:R-:W-:Y:S01]  /*2e40*/  HMMA.16816.F32 R44, R8, R16, RZ ;  /* 0x00000010082c723c */ /* 0x000fe200000018ff */
[----:B-1----:R-:W-:-:S05]  /*2e50*/  FMNMX.FTZ R2, R2, R7, !PT ;  /* 0x0000000702027209 */ /* 0x002fca0007810000 */
[C---:B------:R-:W-:Y:S01]  /*2e60*/  HMMA.16816.F32 R48, R8.reuse, R20, RZ ;  /* 0x000000140830723c */ /* 0x040fe200000018ff */
[----:B------:R-:W1:Y:S05]  /*2e70*/  SHFL.BFLY PT, R3, R2, 0x1, 0x1f ;  /* 0x0c201f0002037f89 */ /* 0x000e6a00000e0000 */
[----:B------:R-:W-:Y:S01]  /*2e80*/  HMMA.16816.F32 R32, R8, R18, RZ ;  /* 0x000000120820723c */ /* 0x000fe200000018ff */
[----:B--2---:R-:W-:-:S04]  /*2e90*/  FFMA.FTZ R0, R43, UR4, -R4 ;  /* 0x000000042b007c23 */ /* 0x004fc80008010804 */
[----:B------:R2:W3:Y:S01]  /*2ea0*/  MUFU.EX2 R207, R0 ;  /* 0x0000000000cf7308 */ /* 0x0004e20000000800 */
[----:B------:R-:W-:Y:S01]  /*2eb0*/  HMMA.16816.F32 R40, R8, R26, RZ ;  /* 0x0000001a0828723c */ /* 0x000fe200000018ff */
[----:B-1----:R-:W-:Y:S01]  /*2ec0*/  FMNMX.FTZ R135, R2, R3, !PT ;  /* 0x0000000302877209 */ /* 0x002fe20007810000 */
[----:B------:R-:W-:Y:S01]  /*2ed0*/  FFMA.FTZ R2, R124, UR4, -R6 ;  /* 0x000000047c027c23 */ /* 0x000fe20008010806 */
[----:B--2---:R-:W-:-:S03]  /*2ee0*/  FFMA.FTZ R0, R62, UR4, -R4 ;  /* 0x000000043e007c23 */ /* 0x004fc60008010804 */
[----:B------:R-:W-:Y:S01]  /*2ef0*/  HMMA.16816.F32 R28, R8, R58, RZ ;  /* 0x0000003a081c723c */ /* 0x000fe200000018ff */
[----:B------:R-:W-:Y:S01]  /*2f00*/  FSETP.NEU.FTZ.AND P1, PT, R135, -INF , PT ;  /* 0xff8000008700780b */ /* 0x000fe20003f3d000 */
[----:B------:R1:W-:Y:S01]  /*2f10*/  MUFU.EX2 R124, R2 ;  /* 0x00000002007c7308 */ /* 0x0003e20000000800 */
[----:B------:R-:W-:Y:S01]  /*2f20*/  STL [R1+0xac], R135 ;  /* 0x0000ac8701007387 */ /* 0x000fe20000100800 */
[----:B---3--:R-:W-:-:S03]  /*2f30*/  F2FP.F16.F32.PACK_AB R13, R207, R208 ;  /* 0x000000d0cf0d723e */ /* 0x008fc600000000ff */
[----:B------:R2:W-:Y:S03]  /*2f40*/  STL [R1+0xb0], R136 ;  /* 0x0000b08801007387 */ /* 0x0005e60000100800 */
[----:B------:R3:W-:Y:S01]  /*2f50*/  MUFU.EX2 R238, R0 ;  /* 0x0000000000ee7308 */ /* 0x0007e20000000800 */
[----:B-1----:R-:W-:Y:S01]  /*2f60*/  FFMA.FTZ R2, R125, UR4, -R6 ;  /* 0x000000047d027c23 */ /* 0x002fe20008010806 */
[----:B------:R-:W-:-:S06]  /*2f70*/  MOV R125, R14 ;  /* 0x0000000e007d7202 */ /* 0x000fcc0000000f00 */
[----:B------:R-:W-:Y:S01]  /*2f80*/  MUFU.EX2 R247, R2 ;  /* 0x0000000200f77308 */ /* 0x000fe20000000800 */
[----:B------:R-:W-:Y:S01]  /*2f90*/  F2FP.F16.F32.PACK_AB R14, R125, R136 ;  /* 0x000000887d0e723e */ /* 0x000fe200000000ff */
[----:B---3--:R-:W-:Y:S02]  /*2fa0*/  FFMA.FTZ R0, R63, UR4, -R4 ;  /* 0x000000043f007c23 */ /* 0x008fe40008010804 */
[----:B------:R-:W-:Y:S04]  /*2fb0*/  HMMA.16816.F32 R60, R8, R56, RZ ;  /* 0x00000038083c723c */ /* 0x000fe800000018ff */
[----:B------:R1:W3:Y:S01]  /*2fc0*/  MUFU.EX2 R204, R0 ;  /* 0x0000000000cc7308 */ /* 0x0002e20000000800 */
[----:B--2---:R-:W2:Y:S01]  /*2fd0*/  LDL.LU R136, [R1+0x74] ;  /* 0x0000740001887983 */ /* 0x004ea20000300800 */
[----:B-1----:R-:W-:-:S05]  /*2fe0*/  FMUL.FTZ R0, R135, UR4 ;  /* 0x0000000487007c20 */ /* 0x002fca0008410000 */
[----:B------:R-:W-:-:S05]  /*2ff0*/  FSEL R0, R0, RZ, P1 ;  /* 0x000000ff00007208 */ /* 0x000fca0000800000 */
[----:B------:R-:W-:-:S04]  /*3000*/  FFMA.FTZ R2, R102, UR4, -R0 ;  /* 0x0000000466027c23 */ /* 0x000fc80008010800 */
[----:B------:R1:W-:Y:S02]  /*3010*/  MUFU.EX2 R200, R2 ;  /* 0x0000000200c87308 */ /* 0x0003e40000000800 */
[----:B-1----:R-:W-:-:S06]  /*3020*/  FFMA.FTZ R2, R103, UR4, -R0 ;  /* 0x0000000467027c23 */ /* 0x002fcc0008010800 */
[----:B------:R1:W4:Y:S02]  /*3030*/  MUFU.EX2 R7, R2 ;  /* 0x0000000200077308 */ /* 0x0003240000000800 */
[----:B-1----:R-:W-:-:S06]  /*3040*/  FFMA.FTZ R2, R106, UR4, -R0 ;  /* 0x000000046a027c23 */ /* 0x002fcc0008010800 */
[----:B------:R1:W-:Y:S02]  /*3050*/  MUFU.EX2 R202, R2 ;  /* 0x0000000200ca7308 */ /* 0x0003e40000000800 */
[----:B-1----:R-:W-:-:S06]  /*3060*/  FFMA.FTZ R2, R107, UR4, -R0 ;  /* 0x000000046b027c23 */ /* 0x002fcc0008010800 */
[----:B------:R1:W4:Y:S01]  /*3070*/  MUFU.EX2 R201, R2 ;  /* 0x0000000200c97308 */ /* 0x0003220000000800 */
[----:B---3--:R-:W-:Y:S02]  /*3080*/  F2FP.F16.F32.PACK_AB R15, R204, R238 ;  /* 0x000000eecc0f723e */ /* 0x008fe400000000ff */
[----:B------:R-:W-:Y:S01]  /*3090*/  F2FP.F16.F32.PACK_AB R8, R244, R239 ;  /* 0x000000eff408723e */ /* 0x000fe200000000ff */
[----:B-1----:R-:W-:-:S04]  /*30a0*/  FFMA.FTZ R2, R98, UR4, -R0 ;  /* 0x0000000462027c23 */ /* 0x002fc80008010800 */
[----:B------:R1:W-:Y:S01]  /*30b0*/  MUFU.EX2 R3, R2 ;  /* 0x0000000200037308 */ /* 0x0003e20000000800 */
[----:B------:R-:W-:Y:S02]  /*30c0*/  F2FP.F16.F32.PACK_AB R10, R138, R137 ;  /* 0x000000898a0a723e */ /* 0x000fe400000000ff */
[----:B----4-:R-:W-:Y:S02]  /*30d0*/  F2FP.F16.F32.PACK_AB R9, R7, R200 ;  /* 0x000000c80709723e */ /* 0x010fe400000000ff */
[----:B------:R-:W-:Y:S01]  /*30e0*/  F2FP.F16.F32.PACK_AB R11, R201, R202 ;  /* 0x000000cac90b723e */ /* 0x000fe200000000ff */
[----:B-1----:R-:W-:-:S04]  /*30f0*/  FFMA.FTZ R2, R99, UR4, -R0 ;  /* 0x0000000463027c23 */ /* 0x002fc80008010800 */
[----:B------:R1:W3:Y:S01]  /*3100*/  MUFU.EX2 R83, R2 ;  /* 0x0000000200537308 */ /* 0x0002e20000000800 */
[----:B------:R-:W-:Y:S01]  /*3110*/  HMMA.16816.F32 R88, R12, R70, R36 ;  /* 0x000000460c58723c */ /* 0x000fe20000001824 */
[----:B-1----:R-:W-:-:S06]  /*3120*/  FFMA.FTZ R2, R126, UR4, -R0 ;  /* 0x000000047e027c23 */ /* 0x002fcc0008010800 */
[----:B------:R1:W-:Y:S01]  /*3130*/  MUFU.EX2 R134, R2 ;  /* 0x0000000200867308 */ /* 0x0003e20000000800 */
[----:B------:R-:W-:Y:S01]  /*3140*/  HMMA.16816.F32 R36, R8, R24, RZ ;  /* 0x000000180824723c */ /* 0x000fe200000018ff */
[----:B-1----:R-:W-:-:S06]  /*3150*/  FFMA.FTZ R2, R127, UR4, -R0 ;  /* 0x000000047f027c23 */ /* 0x002fcc0008010800 */
[----:B------:R-:W1:Y:S01]  /*3160*/  MUFU.EX2 R2, R2 ;  /* 0x0000000200027308 */ /* 0x000e620000000800 */
[----:B------:R-:W-:Y:S01]  /*3170*/  HMMA.16816.F32 R92, R12, R72, R44 ;  /* 0x000000480c5c723c */ /* 0x000fe2000000182c */
[----:B---3--:R-:W-:-:S05]  /*3180*/  MOV R127, R83 ;  /* 0x00000053007f7202 */ /* 0x008fca0000000f00 */
[C---:B------:R-:W-:Y:S06]  /*3190*/  HMMA.16816.F32 R44, R12.reuse, R66, R40 ;  /* 0x000000420c2c723c */ /* 0x040fec0000001828 */
[C---:B------:R-:W-:Y:S06]  /*31a0*/  HMMA.16816.F32 R112, R12.reuse, R64, R52 ;  /* 0x000000400c70723c */ /* 0x040fec0000001834 */
[C---:B------:R-:W-:Y:S06]  /*31b0*/  HMMA.16816.F32 R84, R12.reuse, R68, R48 ;  /* 0x000000440c54723c */ /* 0x040fec0000001830 */
[C---:B------:R-:W-:Y:S06]  /*31c0*/  HMMA.16816.F32 R116, R12.reuse, R76, R60 ;  /* 0x0000004c0c74723c */ /* 0x040fec000000183c */
[C---:B------:R-:W-:Y:S06]  /*31d0*/  HMMA.16816.F32 R108, R12.reuse, R74, R32 ;  /* 0x0000004a0c6c723c */ /* 0x040fec0000001820 */
[----:B------:R-:W-:Y:S06]  /*31e0*/  HMMA.16816.F32 R100, R12, R78, R28 ;  /* 0x0000004e0c64723c */ /* 0x000fec000000181c */
[C---:B------:R-:W-:Y:S06]  /*31f0*/  HMMA.16816.F32 R40, R8.reuse, R26, RZ ;  /* 0x0000001a0828723c */ /* 0x040fec00000018ff */
[C---:B------:R-:W-:Y:S06]  /*3200*/  HMMA.16816.F32 R28, R8.reuse, R20, RZ ;  /* 0x00000014081c723c */ /* 0x040fec00000018ff */
[C---:B------:R-:W-:Y:S06]  /*3210*/  HMMA.16816.F32 R12, R8.reuse, R16, RZ ;  /* 0x00000010080c723c */ /* 0x040fec00000018ff */
[C---:B------:R-:W-:Y:S06]  /*3220*/  HMMA.16816.F32 R32, R8.reuse, R22, RZ ;  /* 0x000000160820723c */ /* 0x040fec00000018ff */
[C---:B------:R-:W-:Y:S06]  /*3230*/  HMMA.16816.F32 R24, R8.reuse, R18, RZ ;  /* 0x000000120818723c */ /* 0x040fec00000018ff */
[C---:B------:R-:W-:Y:S06]  /*3240*/  HMMA.16816.F32 R16, R8.reuse, R56, RZ ;  /* 0x000000380810723c */ /* 0x040fec00000018ff */
[----:B------:R-:W-:Y:S07]  /*3250*/  HMMA.16816.F32 R20, R8, R58, RZ ;  /* 0x0000003a0814723c */ /* 0x000fee00000018ff */
[----:B------:R-:W-:-:S02]  /*3260*/  F2FP.F16.F32.PACK_AB R9, R127, R3 ;  /* 0x000000037f09723e */ /* 0x000fc400000000ff */
[----:B------:R-:W-:Y:S02]  /*3270*/  F2FP.F16.F32.PACK_AB R10, R247, R124 ;  /* 0x0000007cf70a723e */ /* 0x000fe400000000ff */
[----:B-1----:R-:W-:Y:S02]  /*3280*/  F2FP.F16.F32.PACK_AB R11, R2, R134 ;  /* 0x00000086020b723e */ /* 0x002fe400000000ff */
[----:B--2---:R-:W-:-:S07]  /*3290*/  F2FP.F16.F32.PACK_AB R8, R136, R82 ;  /* 0x000000528808723e */ /* 0x004fce00000000ff */
[----:B------:R-:W-:Y:S07]  /*32a0*/  HMMA.16816.F32 R60, R8, R64, R36 ;  /* 0x00000040083c723c */ /* 0x000fee0000001824 */
[----:B------:R-:W-:Y:S01]  /*32b0*/  MOV R65, R2 ;  /* 0x0000000200417202 */ /* 0x000fe20000000f00 */
[----:B------:R-:W-:-:S04]  /*32c0*/  FFMA.FTZ R2, R140, UR4, -R6 ;  /* 0x000000048c027c23 */ /* 0x000fc80008010806 */
[----:B------:R1:W-:Y:S02]  /*32d0*/  MUFU.EX2 R246, R2 ;  /* 0x0000000200f67308 */ /* 0x0003e40000000800 */
[----:B-1----:R-:W-:-:S06]  /*32e0*/  FFMA.FTZ R2, R141, UR4, -R6 ;  /* 0x000000048d027c23 */ /* 0x002fcc0008010806 */
        /* <DEDUP_REMOVED lines=8> */
[----:B------:R1:W-:Y:S01]  /*3370*/  MUFU.EX2 R233, R2 ;  /* 0x0000000200e97308 */ /* 0x0003e20000000800 */
[----:B------:R2:W-:Y:S01]  /*3380*/  STL [R1+0xb4], R238 ;  /* 0x0000b4ee01007387 */ /* 0x0005e20000100800 */
[----:B-1----:R-:W-:-:S06]  /*3390*/  FFMA.FTZ R2, R128, UR4, -R5 ;  /* 0x0000000480027c23 */ /* 0x002fcc0008010805 */
[----:B------:R1:W-:Y:S01]  /*33a0*/  MUFU.EX2 R236, R2 ;  /* 0x0000000200ec7308 */ /* 0x0003e20000000800 */
[----:B------:R-:W-:Y:S01]  /*33b0*/  IMAD.MOV.U32 R135, RZ, RZ, R81 ;  /* 0x000000ffff877224 */ /* 0x000fe200078e0051 */
[----:B--2---:R-:W-:Y:S01]  /*33c0*/  MOV R238, R80 ;  /* 0x0000005000ee7202 */ /* 0x004fe20000000f00 */
[----:B-1----:R-:W-:-:S05]  /*33d0*/  FFMA.FTZ R2, R129, UR4, -R5 ;  /* 0x0000000481027c23 */ /* 0x002fca0008010805 */
[----:B------:R1:W2:Y:S01]  /*33e0*/  MUFU.EX2 R232, R2 ;  /* 0x0000000200e87308 */ /* 0x0002a20000000800 */
[----:B------:R-:W-:Y:S01]  /*33f0*/  HMMA.16816.F32 R80, R8, R72, R12 ;  /* 0x000000480850723c */ /* 0x000fe2000000180c */
[----:B------:R-:W3:Y:S01]  /*3400*/  LDSM.16.MT88.4 R12, [R139+0x9000] ;  /* 0x009000008b0c783b */ /* 0x000ee20000004200 */
[----:B-1----:R-:W-:-:S05]  /*3410*/  FFMA.FTZ R2, R120, UR4, -R5 ;  /* 0x0000000478027c23 */ /* 0x002fca0008010805 */
[----:B------:R1:W-:Y:S01]  /*3420*/  MUFU.EX2 R128, R2 ;  /* 0x0000000200807308 */ /* 0x0003e20000000800 */
[C---:B------:R-:W-:Y:S06]  /*3430*/  HMMA.16816.F32 R56, R8.reuse, R68, R28 ;  /* 0x000000440838723c */ /* 0x040fec000000181c */
[----:B------:R-:W-:Y:S01]  /*3440*/  HMMA.16816.F32 R36, R8, R70, R32 ;  /* 0x000000460824723c */ /* 0x000fe20000001820 */
[----:B-1----:R-:W-:-:S05]  /*3450*/  FFMA.FTZ R2, R121, UR4, -R5 ;  /* 0x0000000479027c23 */ /* 0x002fca0008010805 */
[C---:B------:R-:W-:Y:S01]  /*3460*/  HMMA.16816.F32 R52, R8.reuse, R76, R16 ;  /* 0x0000004c0834723c */ /* 0x040fe20000001810 */
[----:B------:R-:W1:Y:S01]  /*3470*/  LDSM.16.MT88.4 R16, [R230+0x9000] ;  /* 0x00900000e610783b */ /* 0x000e620000004200 */
[----:B------:R4:W-:Y:S04]  /*3480*/  MUFU.EX2 R140, R2 ;  /* 0x00000002008c7308 */ /* 0x0009e80000000800 */
[C---:B------:R-:W-:Y:S01]  /*3490*/  HMMA.16816.F32 R32, R8.reuse, R74, R24 ;  /* 0x0000004a0820723c */ /* 0x040fe20000001818 */
[----:B------:R-:W-:Y:S05]  /*34a0*/  LDSM.16.MT88.4 R24, [R229+0x9000] ;  /* 0x00900000e518783b */ /* 0x000fea0000004200 */
[----:B------:R-:W-:Y:S01]  /*34b0*/  HMMA.16816.F32 R28, R8, R78, R20 ;  /* 0x0000004e081c723c */ /* 0x000fe20000001814 */
[----:B------:R-:W1:Y:S01]  /*34c0*/  LDSM.16.MT88.4 R20, [R228+0x9000] ;  /* 0x00900000e414783b */ /* 0x000e620000004200 */
[----:B----4-:R-:W-:-:S03]  /*34d0*/  FFMA.FTZ R2, R130, UR4, -R4 ;  /* 0x0000000482027c23 */ /* 0x010fc60008010804 */
[----:B------:R4:W-:Y:S01]  /*34e0*/  STL [R1+0x34], R3 ;  /* 0x0000340301007387 */ /* 0x0009e20000100800 */
[----:B------:R2:W-:Y:S03]  /*34f0*/  MUFU.EX2 R235, R2 ;  /* 0x0000000200eb7308 */ /* 0x0005e60000000800 */
[----:B------:R3:W-:Y:S01]  /*3500*/  STL [R1+0xb8], R201 ;  /* 0x0000b8c901007387 */ /* 0x0007e20000100800 */
[--C-:B--2---:R-:W-:Y:S01]  /*3510*/  FFMA.FTZ R2, R122, UR4, -R4.reuse ;  /* 0x000000047a027c23 */ /* 0x104fe20008010804 */
[----:B----4-:R-:W-:-:S03]  /*3520*/  FFMA.FTZ R3, R131, UR4, -R4 ;  /* 0x0000000483037c23 */ /* 0x010fc60008010804 */
[----:B---3--:R2:W-:Y:S08]  /*3530*/  MUFU.EX2 R201, R2 ;  /* 0x0000000200c97308 */ /* 0x0085f00000000800 */
[----:B------:R-:W3:Y:S01]  /*3540*/  MUFU.EX2 R231, R3 ;  /* 0x0000000300e77308 */ /* 0x000ee20000000800 */
[----:B--2---:R-:W-:-:S07]  /*3550*/  FFMA.FTZ R2, R123, UR4, -R4 ;  /* 0x000000047b027c23 */ /* 0x004fce0008010804 */
[----:B------:R2:W4:Y:S01]  /*3560*/  MUFU.EX2 R132, R2 ;  /* 0x0000000200847308 */ /* 0x0005220000000800 */
[----:B------:R-:W-:Y:S01]  /*3570*/  HMMA.16816.F32 R40, R8, R66, R40 ;  /* 0x000000420828723c */ /* 0x000fe20000001828 */
[----:B--2---:R-:W-:-:S06]  /*3580*/  FFMA.FTZ R2, R146, UR4, -R0 ;  /* 0x0000000492027c23 */ /* 0x004fcc0008010800 */
[----:B------:R2:W-:Y:S01]  /*3590*/  MUFU.EX2 R123, R2 ;  /* 0x00000002007b7308 */ /* 0x0005e20000000800 */
[----:B------:R-:W-:Y:S02]  /*35a0*/  F2FP.F16.F32.PACK_AB R8, R232, R236 ;  /* 0x000000ece808723e */ /* 0x000fe400000000ff */
[----:B---3--:R-:W-:Y:S02]  /*35b0*/  F2FP.F16.F32.PACK_AB R9, R231, R235 ;  /* 0x000000ebe709723e */ /* 0x008fe400000000ff */
[----:B------:R-:W-:Y:S02]  /*35c0*/  F2FP.F16.F32.PACK_AB R10, R140, R128 ;  /* 0x000000808c0a723e */ /* 0x000fe400000000ff */
[----:B----4-:R-:W-:Y:S01]  /*35d0*/  F2FP.F16.F32.PACK_AB R11, R132, R201 ;  /* 0x000000c9840b723e */ /* 0x010fe200000000ff */
[----:B--2---:R-:W-:-:S04]  /*35e0*/  FFMA.FTZ R2, R147, UR4, -R0 ;  /* 0x0000000493027c23 */ /* 0x004fc80008010800 */
[----:B------:R2:W3:Y:S02]  /*35f0*/  MUFU.EX2 R126, R2 ;  /* 0x00000002007e7308 */ /* 0x0004e40000000800 */
[C---:B------:R-:W-:Y:S07]  /*3600*/  HMMA.16816.F32 R48, R8.reuse, R12, R112 ;  /* 0x0000000c0830723c */ /* 0x040fee0000001870 */
[----:B------:R-:W-:Y:S01]  /*3610*/  IMAD.MOV.U32 R114, RZ, RZ, R64 ;  /* 0x000000ffff727224 */ /* 0x000fe200078e0040 */
[C---:B-1----:R-:W-:Y:S06]  /*3620*/  HMMA.16816.F32 R76, R8.reuse, R16, R84 ;  /* 0x00000010084c723c */ /* 0x042fec0000001854 */
[----:B------:R-:W-:Y:S01]  /*3630*/  HMMA.16816.F32 R92, R8, R20, R92 ;  /* 0x00000014085c723c */ /* 0x000fe2000000185c */
[----:B--2---:R-:W-:-:S05]  /*3640*/  FFMA.FTZ R2, R156, UR4, -R6 ;  /* 0x000000049c027c23 */ /* 0x004fca0008010806 */
[C---:B------:R-:W-:Y:S01]  /*3650*/  HMMA.16816.F32 R116, R8.reuse, R24, R116 ;  /* 0x000000180874723c */ /* 0x040fe20000001874 */
[----:B------:R1:W2:Y:S05]  /*3660*/  MUFU.EX2 R3, R2 ;  /* 0x0000000200037308 */ /* 0x0002aa0000000800 */
[C---:B------:R-:W-:Y:S06]  /*3670*/  HMMA.16816.F32 R44, R8.reuse, R14, R44 ;  /* 0x0000000e082c723c */ /* 0x040fec000000182c */
[C---:B------:R-:W-:Y:S06]  /*3680*/  HMMA.16816.F32 R88, R8.reuse, R18, R88 ;  /* 0x000000120858723c */ /* 0x040fec0000001858 */
[----:B------:R-:W-:Y:S01]  /*3690*/  HMMA.16816.F32 R108, R8, R22, R108 ;  /* 0x00000016086c723c */ /* 0x000fe2000000186c */
[----:B-1----:R-:W-:-:S05]  /*36a0*/  FFMA.FTZ R2, R157, UR4, -R6 ;  /* 0x000000049d027c23 */ /* 0x002fca0008010806 */
[----:B------:R-:W-:Y:S07]  /*36b0*/  HMMA.16816.F32 R100, R8, R26, R100 ;  /* 0x0000001a0864723c */ /* 0x000fee0000001864 */
[----:B------:R-:W-:Y:S02]  /*36c0*/  F2FP.F16.F32.PACK_AB R8, R137, R246 ;  /* 0x000000f68908723e */ /* 0x000fe400000000ff */
[----:B------:R-:W-:Y:S02]  /*36d0*/  F2FP.F16.F32.PACK_AB R9, R233, R237 ;  /* 0x000000ede909723e */ /* 0x000fe400000000ff */
[----:B------:R-:W-:-:S02]  /*36e0*/  F2FP.F16.F32.PACK_AB R10, R138, R114 ;  /* 0x000000728a0a723e */ /* 0x000fc400000000ff */
[----:B---3--:R-:W-:-:S07]  /*36f0*/  F2FP.F16.F32.PACK_AB R11, R126, R123 ;  /* 0x0000007b7e0b723e */ /* 0x008fce00000000ff */
[C---:B------:R-:W-:Y:S01]  /*3700*/  HMMA.16816.F32 R104, R8.reuse, R12, R60 ;  /* 0x0000000c0868723c */ /* 0x040fe2000000183c */
[----:B------:R1:W3:Y:S05]  /*3710*/  MUFU.EX2 R12, R2 ;  /* 0x00000002000c7308 */ /* 0x0002ea0000000800 */
[----:B------:R-:W-:Y:S01]  /*3720*/  HMMA.16816.F32 R96, R8, R14, R40 ;  /* 0x0000000e0860723c */ /* 0x000fe20000001828 */
[----:B-1----:R-:W-:-:S04]  /*3730*/  FFMA.FTZ R2, R160, UR4, -R6 ;  /* 0x00000004a0027c23 */ /* 0x002fc80008010806 */
[----:B------:R1:W-:Y:S02]  /*3740*/  MUFU.EX2 R121, R2 ;  /* 0x0000000200797308 */ /* 0x0003e40000000800 */
[----:B-1----:R-:W-:-:S06]  /*3750*/  FFMA.FTZ R2, R161, UR4, -R6 ;  /* 0x00000004a1027c23 */ /* 0x002fcc0008010806 */
[----:B------:R1:W-:Y:S02]  /*3760*/  MUFU.EX2 R41, R2 ;  /* 0x0000000200297308 */ /* 0x0003e40000000800 */
[----:B-1----:R-:W-:-:S06]  /*3770*/  FFMA.FTZ R2, R158, UR4, -R0 ;  /* 0x000000049e027c23 */ /* 0x002fcc0008010800 */
[----:B------:R1:W-:Y:S01]  /*3780*/  MUFU.EX2 R156, R2 ;  /* 0x00000002009c7308 */ /* 0x0003e20000000800 */
[----:B------:R-:W-:Y:S01]  /*3790*/  MOV R64, R238 ;  /* 0x000000ee00407202 */ /* 0x000fe20000000f00 */
[----:B-1----:R-:W-:-:S06]  /*37a0*/  FFMA.FTZ R2, R159, UR4, -R0 ;  /* 0x000000049f027c23 */ /* 0x002fcc0008010800 */
[----:B------:R1:W-:Y:S01]  /*37b0*/  MUFU.EX2 R158, R2 ;  /* 0x00000002009e7308 */ /* 0x0003e20000000800 */
[----:B--2---:R-:W-:Y:S01]  /*37c0*/  MOV R157, R3 ;  /* 0x00000003009d7202 */ /* 0x004fe20000000f00 */
[----:B-1----:R-:W-:-:S06]  /*37d0*/  FFMA.FTZ R2, R192, UR4, -R5 ;  /* 0x00000004c0027c23 */ /* 0x002fcc0008010805 */
[----:B------:R1:W-:Y:S02]  /*37e0*/  MUFU.EX2 R129, R2 ;  /* 0x0000000200817308 */ /* 0x0003e40000000800 */
[----:B-1----:R-:W-:-:S06]  /*37f0*/  FFMA.FTZ R2, R193, UR4, -R5 ;  /* 0x00000004c1027c23 */ /* 0x002fcc0008010805 */
[----:B------:R1:W-:Y:S01]  /*3800*/  MUFU.EX2 R238, R2 ;  /* 0x0000000200ee7308 */ /* 0x0003e20000000800 */
[----:B------:R-:W-:Y:S02]  /*3810*/  IMAD.MOV.U32 R141, RZ, RZ, R135 ;  /* 0x000000ffff8d7224 */ /* 0x000fe400078e0087 */
[----:B-1----:R-:W-:-:S05]  /*3820*/  FFMA.FTZ R2, R148, UR4, -R5 ;  /* 0x0000000494027c23 */ /* 0x002fca0008010805 */
        /* <DEDUP_REMOVED lines=8> */
[----:B------:R1:W2:Y:S02]  /*38b0*/  MUFU.EX2 R40, R2 ;  /* 0x0000000200287308 */ /* 0x0002a40000000800 */
[----:B-1----:R-:W-:-:S06]  /*38c0*/  FFMA.FTZ R2, R151, UR4, -R4 ;  /* 0x0000000497027c23 */ /* 0x002fcc0008010804 */
[----:B------:R1:W4:Y:S01]  /*38d0*/  MUFU.EX2 R160, R2 ;  /* 0x0000000200a07308 */ /* 0x0003220000000800 */
[----:B------:R-:W-:Y:S02]  /*38e0*/  IMAD.MOV.U32 R147, RZ, RZ, R234 ;  /* 0x000000ffff937224 */ /* 0x000fe400078e00ea */
[----:B-1----:R-:W-:-:S05]  /*38f0*/  FFMA.FTZ R2, R162, UR4, -R0 ;  /* 0x00000004a2027c23 */ /* 0x002fca0008010800 */
[----:B------:R1:W-:Y:S02]  /*3900*/  MUFU.EX2 R120, R2 ;  /* 0x0000000200787308 */ /* 0x0003e40000000800 */
[----:B-1----:R-:W-:-:S06]  /*3910*/  FFMA.FTZ R2, R163, UR4, -R0 ;  /* 0x00000004a3027c23 */ /* 0x002fcc0008010800 */
[----:B------:R1:W4:Y:S02]  /*3920*/  MUFU.EX2 R159, R2 ;  /* 0x00000002009f7308 */ /* 0x0003240000000800 */
[----:B-1----:R-:W-:-:S06]  /*3930*/  FFMA.FTZ R2, R176, UR4, -R6 ;  /* 0x00000004b0027c23 */ /* 0x002fcc0008010806 */
[----:B------:R1:W-:Y:S01]  /*3940*/  MUFU.EX2 R234, R2 ;  /* 0x0000000200ea7308 */ /* 0x0003e20000000800 */
[----:B------:R-:W-:Y:S01]  /*3950*/  HMMA.16816.F32 R72, R8, R18, R36 ;  /* 0x000000120848723c */ /* 0x000fe20000001824 */
[----:B---3--:R-:W-:Y:S02]  /*3960*/  MOV R194, R12 ;  /* 0x0000000c00c27202 */ /* 0x008fe40000000f00 */
[----:B------:R-:W3:Y:S01]  /*3970*/  LDSM.16.MT88.4 R12, [R139+0x9800] ;  /* 0x009800008b0c783b */ /* 0x000ee20000004200 */
[----:B-1----:R-:W-:-:S04]  /*3980*/  FFMA.FTZ R2, R177, UR4, -R6 ;  /* 0x00000004b1027c23 */ /* 0x002fc80008010806 */
[----:B------:R1:W-:Y:S01]  /*3990*/  MUFU.EX2 R148, R2 ;  /* 0x0000000200947308 */ /* 0x0003e20000000800 */
[C---:B------:R-:W-:Y:S06]  /*39a0*/  HMMA.16816.F32 R36, R8.reuse, R22, R32 ;  /* 0x000000160824723c */ /* 0x040fec0000001820 */
[----:B------:R-:W-:Y:S01]  /*39b0*/  HMMA.16816.F32 R84, R8, R16, R56 ;  /* 0x000000100854723c */ /* 0x000fe20000001838 */
[----:B------:R-:W3:Y:S01]  /*39c0*/  LDSM.16.MT88.4 R16, [R230+0x9800] ;  /* 0x00980000e610783b */ /* 0x000ee20000004200 */
[----:B-1----:R-:W-:-:S04]  /*39d0*/  FFMA.FTZ R2, R180, UR4, -R6 ;  /* 0x00000004b4027c23 */ /* 0x002fc80008010806 */
[----:B------:R1:W-:Y:S01]  /*39e0*/  MUFU.EX2 R195, R2 ;  /* 0x0000000200c37308 */ /* 0x0003e20000000800 */
[C---:B------:R-:W-:Y:S01]  /*39f0*/  HMMA.16816.F32 R68, R8.reuse, R20, R80 ;  /* 0x000000140844723c */ /* 0x040fe20000001850 */
[----:B------:R-:W3:Y:S05]  /*3a00*/  LDSM.16.MT88.4 R20, [R228+0x9800] ;  /* 0x00980000e414783b */ /* 0x000eea0000004200 */
[----:B------:R-:W-:Y:S01]  /*3a10*/  HMMA.16816.F32 R32, R8, R24, R52 ;  /* 0x000000180820723c */ /* 0x000fe20000001834 */
[----:B-1----:R-:W-:-:S05]  /*3a20*/  FFMA.FTZ R2, R181, UR4, -R6 ;  /* 0x00000004b5027c23 */ /* 0x002fca0008010806 */
[----:B------:R-:W-:Y:S01]  /*3a30*/  HMMA.16816.F32 R28, R8, R26, R28 ;  /* 0x0000001a081c723c */ /* 0x000fe2000000181c */
[----:B------:R-:W1:Y:S01]  /*3a40*/  LDSM.16.MT88.4 R24, [R229+0x9800] ;  /* 0x00980000e518783b */ /* 0x000e620000004200 */
[----:B------:R2:W-:Y:S01]  /*3a50*/  MUFU.EX2 R192, R2 ;  /* 0x0000000200c07308 */ /* 0x0005e20000000800 */
[----:B------:R-:W-:Y:S02]  /*3a60*/  IMAD.MOV.U32 R113, RZ, RZ, R245 ;  /* 0x000000ffff717224 */ /* 0x000fe400078e00f5 */
[----:B--2---:R-:W-:-:S05]  /*3a70*/  FFMA.FTZ R2, R178, UR4, -R0 ;  /* 0x00000004b2027c23 */ /* 0x004fca0008010800 */
[----:B------:R2:W-:Y:S01]  /*3a80*/  MUFU.EX2 R80, R2 ;  /* 0x0000000200507308 */ /* 0x0005e20000000800 */
[----:B------:R-:W-:Y:S02]  /*3a90*/  MOV R143, R125 ;  /* 0x0000007d008f7202 */ /* 0x000fe40000000f00 */
[----:B------:R-:W-:Y:S01]  /*3aa0*/  MOV R125, R252 ;  /* 0x000000fc007d7202 */ /* 0x000fe20000000f00 */
[----:B--2---:R-:W-:-:S04]  /*3ab0*/  FFMA.FTZ R2, R179, UR4, -R0 ;  /* 0x00000004b3027c23 */ /* 0x004fc80008010800 */
[----:B------:R2:W-:Y:S01]  /*3ac0*/  MUFU.EX2 R149, R2 ;  /* 0x0000000200957308 */ /* 0x0005e20000000800 */
[----:B------:R-:W-:Y:S01]  /*3ad0*/  MOV R112, R244 ;  /* 0x000000f400707202 */ /* 0x000fe20000000f00 */
[----:B--2---:R-:W-:-:S06]  /*3ae0*/  FFMA.FTZ R2, R184, UR4, -R5 ;  /* 0x00000004b8027c23 */ /* 0x004fcc0008010805 */
[----:B------:R2:W-:Y:S01]  /*3af0*/  MUFU.EX2 R245, R2 ;  /* 0x0000000200f57308 */ /* 0x0005e20000000800 */
[----:B------:R-:W-:Y:S01]  /*3b00*/  IMAD.MOV.U32 R163, RZ, RZ, R40 ;  /* 0x000000ffffa37224 */ /* 0x000fe200078e0028 */
[----:B------:R-:W-:Y:S01]  /*3b10*/  MOV R193, R239 ;  /* 0x000000ef00c17202 */ /* 0x000fe20000000f00 */
[----:B--2---:R-:W-:-:S05]  /*3b20*/  FFMA.FTZ R2, R185, UR4, -R5 ;  /* 0x00000004b9027c23 */ /* 0x004fca0008010805 */
[----:B------:R2:W1:Y:S01]  /*3b30*/  MUFU.EX2 R252, R2 ;  /* 0x0000000200fc7308 */ /* 0x0004620000000800 */
[----:B------:R-:W-:Y:S02]  /*3b40*/  MOV R146, R211 ;  /* 0x000000d300927202 */ /* 0x000fe40000000f00 */
[----:B------:R-:W-:Y:S01]  /*3b50*/  F2FP.F16.F32.PACK_AB R8, R238, R129 ;  /* 0x00000081ee08723e */ /* 0x000fe200000000ff */
[----:B--2---:R-:W-:-:S04]  /*3b60*/  FFMA.FTZ R2, R152, UR4, -R5 ;  /* 0x0000000498027c23 */ /* 0x004fc80008010805 */
[----:B------:R2:W-:Y:S01]  /*3b70*/  MUFU.EX2 R244, R2 ;  /* 0x0000000200f47308 */ /* 0x0005e20000000800 */
[----:B------:R-:W-:Y:S02]  /*3b80*/  F2FP.F16.F32.PACK_AB R9, R122, R135 ;  /* 0x000000877a09723e */ /* 0x000fe400000000ff */
[----:B------:R-:W-:Y:S02]  /*3b90*/  F2FP.F16.F32.PACK_AB R10, R161, R3 ;  /* 0x00000003a10a723e */ /* 0x000fe400000000ff */
[----:B----4-:R-:W-:Y:S01]  /*3ba0*/  F2FP.F16.F32.PACK_AB R11, R160, R163 ;  /* 0x000000a3a00b723e */ /* 0x010fe200000000ff */
[----:B--2---:R-:W-:-:S04]  /*3bb0*/  FFMA.FTZ R2, R153, UR4, -R5 ;  /* 0x0000000499027c23 */ /* 0x004fc80008010805 */
[----:B------:R2:W-:Y:S01]  /*3bc0*/  MUFU.EX2 R239, R2 ;  /* 0x0000000200ef7308 */ /* 0x0005e20000000800 */
[----:B------:R-:W-:Y:S01]  /*3bd0*/  MOV R162, R41 ;  /* 0x0000002900a27202 */ /* 0x000fe20000000f00 */
[----:B------:R-:W-:Y:S01]  /*3be0*/  IMAD.MOV.U32 R142, RZ, RZ, R65 ;  /* 0x000000ffff8e7224 */ /* 0x000fe200078e0041 */
[----:B------:R-:W-:Y:S01]  /*3bf0*/  MOV R145, R210 ;  /* 0x000000d200917202 */ /* 0x000fe20000000f00 */
[----:B---3--:R-:W-:Y:S01]  /*3c00*/  HMMA.16816.F32 R60, R8, R14, R44 ;  /* 0x0000000e083c723c */ /* 0x008fe2000000182c */
[----:B------:R-:W-:Y:S01]  /*3c10*/  MOV R130, R64 ;  /* 0x0000004000827202 */ /* 0x000fe20000000f00 */
[----:B--2---:R-:W-:-:S04]  /*3c20*/  FFMA.FTZ R2, R186, UR4, -R4 ;  /* 0x00000004ba027c23 */ /* 0x004fc80008010804 */
[----:B------:R2:W-:Y:S01]  /*3c30*/  MUFU.EX2 R211, R2 ;  /* 0x0000000200d37308 */ /* 0x0005e20000000800 */
[----:B------:R-:W-:Y:S01]  /*3c40*/  HMMA.16816.F32 R64, R8, R12, R48 ;  /* 0x0000000c0840723c */ /* 0x000fe20000001830 */
[----:B------:R-:W-:-:S05]  /*3c50*/  MOV R131, R208 ;  /* 0x000000d000837202 */ /* 0x000fca0000000f00 */
[----:B------:R-:W-:Y:S01]  /*3c60*/  HMMA.16816.F32 R56, R8, R16, R76 ;  /* 0x000000100838723c */ /* 0x000fe2000000184c */
[----:B--2---:R-:W-:-:S05]  /*3c70*/  FFMA.FTZ R2, R187, UR4, -R4 ;  /* 0x00000004bb027c23 */ /* 0x004fca0008010804 */
[C---:B------:R-:W-:Y:S01]  /*3c80*/  HMMA.16816.F32 R52, R8.reuse, R18, R88 ;  /* 0x000000120834723c */ /* 0x040fe20000001858 */
[----:B------:R2:W3:Y:S05]  /*3c90*/  MUFU.EX2 R210, R2 ;  /* 0x0000000200d27308 */ /* 0x0004ea0000000800 */
[C---:B------:R-:W-:Y:S06]  /*3ca0*/  HMMA.16816.F32 R48, R8.reuse, R20, R92 ;  /* 0x000000140830723c */ /* 0x040fec000000185c */
[C---:B------:R-:W-:Y:S06]  /*3cb0*/  HMMA.16816.F32 R40, R8.reuse, R22, R108 ;  /* 0x000000160828723c */ /* 0x040fec000000186c */
[----:B-1----:R-:W-:Y:S01]  /*3cc0*/  HMMA.16816.F32 R116, R8, R24, R116 ;  /* 0x000000180874723c */ /* 0x002fe20000001874 */
[----:B--2---:R-:W-:-:S05]  /*3cd0*/  FFMA.FTZ R2, R154, UR4, -R4 ;  /* 0x000000049a027c23 */ /* 0x004fca0008010804 */
[----:B------:R-:W-:Y:S01]  /*3ce0*/  HMMA.16816.F32 R44, R8, R26, R100 ;  /* 0x0000001a082c723c */ /* 0x000fe20000001864 */
[----:B------:R1:W-:Y:S06]  /*3cf0*/  MUFU.EX2 R208, R2 ;  /* 0x0000000200d07308 */ /* 0x0003ec0000000800 */
[----:B------:R-:W-:Y:S02]  /*3d00*/  F2FP.F16.F32.PACK_AB R8, R194, R157 ;  /* 0x0000009dc208723e */ /* 0x000fe400000000ff */
[----:B------:R-:W-:Y:S02]  /*3d10*/  F2FP.F16.F32.PACK_AB R9, R158, R156 ;  /* 0x0000009c9e09723e */ /* 0x000fe400000000ff */
[----:B------:R-:W-:-:S02]  /*3d20*/  F2FP.F16.F32.PACK_AB R10, R162, R121 ;  /* 0x00000079a20a723e */ /* 0x000fc400000000ff */
[----:B------:R-:W-:Y:S01]  /*3d30*/  F2FP.F16.F32.PACK_AB R11, R159, R120 ;  /* 0x000000789f0b723e */ /* 0x000fe200000000ff */
[----:B------:R-:W-:Y:S02]  /*3d40*/  IMAD.MOV.U32 R144, RZ, RZ, R209 ;  /* 0x000000ffff907224 */ /* 0x000fe400078e00d1 */
[----:B-1----:R-:W-:-:S04]  /*3d50*/  FFMA.FTZ R2, R155, UR4, -R4 ;  /* 0x000000049b027c23 */ /* 0x002fc80008010804 */
[----:B------:R-:W-:Y:S01]  /*3d60*/  HMMA.16816.F32 R108, R8, R12, R104 ;  /* 0x0000000c086c723c */ /* 0x000fe20000001868 */
[----:B------:R1:W2:Y:S01]  /*3d70*/  MUFU.EX2 R209, R2 ;  /* 0x0000000200d17308 */ /* 0x0002a20000000800 */
[----:B------:R-:W-:-:S04]  /*3d80*/  MOV R115, R141 ;  /* 0x0000008d00737202 */ /* 0x000fc80000000f00 */
[C---:B------:R-:W-:Y:S01]  /*3d90*/  HMMA.16816.F32 R104, R8.reuse, R14, R96 ;  /* 0x0000000e0868723c */ /* 0x040fe20000001860 */
[----:B------:R-:W-:Y:S01]  /*3da0*/  MOV R141, R124 ;  /* 0x0000007c008d7202 */ /* 0x000fe20000000f00 */
[----:B------:R-:W-:Y:S01]  /*3db0*/  IMAD.MOV.U32 R124, RZ, RZ, R206 ;  /* 0x000000ffff7c7224 */ /* 0x000fe200078e00ce */
[----:B------:R-:W4:Y:S03]  /*3dc0*/  LDSM.16.MT88.4 R12, [R139+0xa000] ;  /* 0x00a000008b0c783b */ /* 0x000f260000004200 */
[----:B------:R-:W-:Y:S01]  /*3dd0*/  HMMA.16816.F32 R96, R8, R16, R84 ;  /* 0x000000100860723c */ /* 0x000fe20000001854 */
[----:B-1----:R-:W-:-:S05]  /*3de0*/  FFMA.FTZ R2, R182, UR4, -R0 ;  /* 0x00000004b6027c23 */ /* 0x002fca0008010800 */
[C---:B------:R-:W-:Y:S01]  /*3df0*/  HMMA.16816.F32 R92, R8.reuse, R18, R72 ;  /* 0x00000012085c723c */ /* 0x040fe20000001848 */
[----:B------:R-:W1:Y:S01]  /*3e00*/  LDSM.16.MT88.4 R16, [R230+0xa000] ;  /* 0x00a00000e610783b */ /* 0x000e620000004200 */
[----:B------:R3:W-:Y:S04]  /*3e10*/  MUFU.EX2 R206, R2 ;  /* 0x0000000200ce7308 */ /* 0x0007e80000000800 */
[C---:B------:R-:W-:Y:S06]  /*3e20*/  HMMA.16816.F32 R84, R8.reuse, R20, R68 ;  /* 0x000000140854723c */ /* 0x040fec0000001844 */
[C---:B------:R-:W-:Y:S01]  /*3e30*/  HMMA.16816.F32 R36, R8.reuse, R22, R36 ;  /* 0x000000160824723c */ /* 0x040fe20000001824 */
[----:B------:R-:W1:Y:S05]  /*3e40*/  LDSM.16.MT88.4 R20, [R228+0xa000] ;  /* 0x00a00000e414783b */ /* 0x000e6a0000004200 */
[----:B------:R-:W-:Y:S01]  /*3e50*/  HMMA.16816.F32 R32, R8, R24, R32 ;  /* 0x000000180820723c */ /* 0x000fe20000001820 */
[----:B---3--:R-:W-:-:S05]  /*3e60*/  FFMA.FTZ R2, R183, UR4, -R0 ;  /* 0x00000004b7027c23 */ /* 0x008fca0008010800 */
[----:B------:R-:W-:Y:S01]  /*3e70*/  HMMA.16816.F32 R28, R8, R26, R28 ;  /* 0x0000001a081c723c */ /* 0x000fe2000000181c */
[----:B------:R-:W3:Y:S01]  /*3e80*/  LDSM.16.MT88.4 R24, [R229+0xa000] ;  /* 0x00a00000e518783b */ /* 0x000ee20000004200 */
[----:B------:R-:W-:Y:S02]  /*3e90*/  MOV R179, R207 ;  /* 0x000000cf00b37202 */ /* 0x000fe40000000f00 */
[----:B------:R2:W3:Y:S01]  /*3ea0*/  MUFU.EX2 R207, R2 ;  /* 0x0000000200cf7308 */ /* 0x0004e20000000800 */
[----:B------:R-:W-:Y:S02]  /*3eb0*/  MOV R181, R137 ;  /* 0x0000008900b57202 */ /* 0x000fe40000000f00 */
[----:B------:R-:W-:Y:S01]  /*3ec0*/  MOV R150, R193 ;  /* 0x000000c100967202 */ /* 0x000fe20000000f00 */
[----:B------:R-:W-:Y:S02]  /*3ed0*/  IMAD.MOV.U32 R193, RZ, RZ, R138 ;  /* 0x000000ffffc17224 */ /* 0x000fe400078e008a */
[----:B--2---:R-:W-:-:S04]  /*3ee0*/  FFMA.FTZ R2, R188, UR4, -R6 ;  /* 0x00000004bc027c23 */ /* 0x004fc80008010806 */
[----:B------:R2:W-:Y:S01]  /*3ef0*/  MUFU.EX2 R137, R2 ;  /* 0x0000000200897308 */ /* 0x0005e20000000800 */
[----:B------:R-:W-:Y:S02]  /*3f00*/  MOV R178, R204 ;  /* 0x000000cc00b27202 */ /* 0x000fe40000000f00 */
[----:B------:R-:W-:Y:S01]  /*3f10*/  MOV R184, R158 ;  /* 0x0000009e00b87202 */ /* 0x000fe20000000f00 */
[----:B------:R-:W-:Y:S01]  /*3f20*/  IMAD.MOV.U32 R158, RZ, RZ, R126 ;  /* 0x000000ffff9e7224 */ /* 0x000fe200078e007e */
[----:B------:R-:W-:Y:S01]  /*3f30*/  MOV R126, R124 ;  /* 0x0000007c007e7202 */ /* 0x000fe20000000f00 */
[----:B--2---:R-:W-:-:S04]  /*3f40*/  FFMA.FTZ R2, R189, UR4, -R6 ;  /* 0x00000004bd027c23 */ /* 0x004fc80008010806 */
[----:B------:R2:W-:Y:S01]  /*3f50*/  MUFU.EX2 R138, R2 ;  /* 0x00000002008a7308 */ /* 0x0005e20000000800 */
[----:B------:R-:W-:Y:S02]  /*3f60*/  MOV R124, R205 ;  /* 0x000000cd007c7202 */ /* 0x000fe40000000f00 */
[----:B------:R-:W-:Y:S01]  /*3f70*/  MOV R182, R181 ;  /* 0x000000b500b67202 */ /* 0x000fe20000000f00 */
[----:B------:R-:W-:Y:S02]  /*3f80*/  IMAD.MOV.U32 R181, RZ, RZ, R131 ;  /* 0x000000ffffb57224 */ /* 0x000fe400078e0083 */
[----:B--2---:R-:W-:-:S04]  /*3f90*/  FFMA.FTZ R2, R220, UR4, -R6 ;  /* 0x00000004dc027c23 */ /* 0x004fc80008010806 */
[----:B------:R2:W-:Y:S01]  /*3fa0*/  MUFU.EX2 R204, R2 ;  /* 0x0000000200cc7308 */ /* 0x0005e20000000800 */
[----:B------:R-:W-:Y:S02]  /*3fb0*/  MOV R185, R194 ;  /* 0x000000c200b97202 */ /* 0x000fe40000000f00 */
[----:B------:R-:W-:Y:S02]  /*3fc0*/  F2FP.F16.F32.PACK_AB R8, R252, R245 ;  /* 0x000000f5fc08723e */ /* 0x000fe400000000ff */
[----:B------:R-:W-:Y:S01]  /*3fd0*/  F2FP.F16.F32.PACK_AB R9, R210, R211 ;  /* 0x000000d3d209723e */ /* 0x000fe200000000ff */
[----:B--2---:R-:W-:-:S04]  /*3fe0*/  FFMA.FTZ R2, R221, UR4, -R6 ;  /* 0x00000004dd027c23 */ /* 0x004fc80008010806 */
[----:B------:R2:W-:Y:S01]  /*3ff0*/  MUFU.EX2 R205, R2 ;  /* 0x0000000200cd7308 */ /* 0x0005e20000000800 */
[----:B------:R-:W-:Y:S02]  /*4000*/  F2FP.F16.F32.PACK_AB R10, R239, R244 ;  /* 0x000000f4ef0a723e */ /* 0x000fe400000000ff */
[----:B------:R-:W-:Y:S02]  /*4010*/  F2FP.F16.F32.PACK_AB R11, R209, R208 ;  /* 0x000000d0d10b723e */ /* 0x000fe400000000ff */
[----:B------:R-:W-:Y:S02]  /*4020*/  MOV R194, R127 ;  /* 0x0000007f00c27202 */ /* 0x000fe40000000f00 */
[----:B------:R-:W-:Y:S01]  /*4030*/  MOV R127, R125 ;  /* 0x0000007d007f7202 */ /* 0x000fe20000000f00 */
[----:B------:R-:W-:Y:S01]  /*4040*/  IMAD.MOV.U32 R125, RZ, RZ, R133 ;  /* 0x000000ffff7d7224 */ /* 0x000fe200078e0085 */
[----:B------:R-:W-:Y:S01]  /*4050*/  MOV R180, R114 ;  /* 0x0000007200b47202 */ /* 0x000fe20000000f00 */
[----:B--2---:R-:W-:-:S04]  /*4060*/  FFMA.FTZ R2, R190, UR4, -R0 ;  /* 0x00000004be027c23 */ /* 0x004fc80008010800 */
[----:B------:R2:W-:Y:S01]  /*4070*/  MUFU.EX2 R131, R2 ;  /* 0x0000000200837308 */ /* 0x0005e20000000800 */
[----:B------:R-:W-:Y:S01]  /*4080*/  MOV R183, R80 ;  /* 0x0000005000b77202 */ /* 0x000fe20000000f00 */
[----:B------:R-:W-:Y:S01]  /*4090*/  IMAD.MOV.U32 R151, RZ, RZ, R112 ;  /* 0x000000ffff977224 */ /* 0x000fe200078e0070 */
[----:B------:R-:W-:Y:S01]  /*40a0*/  MOV R177, R113 ;  /* 0x0000007100b17202 */ /* 0x000fe20000000f00 */
[----:B------:R-:W-:Y:S01]  /*40b0*/  IMAD.MOV.U32 R176, RZ, RZ, R115 ;  /* 0x000000ffffb07224 */ /* 0x000fe200078e0073 */
[----:B------:R-:W-:Y:S01]  /*40c0*/  MOV R187, R180 ;  /* 0x000000b400bb7202 */ /* 0x000fe20000000f00 */
[----:B----4-:R-:W-:Y:S01]  /*40d0*/  HMMA.16816.F32 R112, R8, R12, R64 ;  /* 0x0000000c0870723c */ /* 0x010fe20000001840 */
[----:B------:R-:W-:Y:S01]  /*40e0*/  MOV R180, R129 ;  /* 0x0000008100b47202 */ /* 0x000fe20000000f00 */
[----:B--2---:R-:W-:-:S04]  /*40f0*/  FFMA.FTZ R2, R191, UR4, -R0 ;  /* 0x00000004bf027c23 */ /* 0x004fc80008010800 */
[----:B------:R2:W-:Y:S01]  /*4100*/  MUFU.EX2 R133, R2 ;  /* 0x0000000200857308 */ /* 0x0005e20000000800 */
[C---:B------:R-:W-:Y:S06]  /*4110*/  HMMA.16816.F32 R100, R8.reuse, R14, R60 ;  /* 0x0000000e0864723c */ /* 0x040fec000000183c */
[C---:B-1----:R-:W-:Y:S06]  /*4120*/  HMMA.16816.F32 R88, R8.reuse, R16, R56 ;  /* 0x000000100858723c */ /* 0x042fec0000001838 */
[----:B------:R-:W-:Y:S01]  /*4130*/  HMMA.16816.F32 R80, R8, R18, R52 ;  /* 0x000000120850723c */ /* 0x000fe20000001834 */
[----:B--2---:R-:W-:-:S05]  /*4140*/  FFMA.FTZ R2, R196, UR4, -R5 ;  /* 0x00000004c4027c23 */ /* 0x004fca0008010805 */
[C---:B------:R-:W-:Y:S01]  /*4150*/  HMMA.16816.F32 R76, R8.reuse, R20, R48 ;  /* 0x00000014084c723c */ /* 0x040fe20000001830 */
[----:B------:R1:W-:Y:S05]  /*4160*/  MUFU.EX2 R129, R2 ;  /* 0x0000000200817308 */ /* 0x0003ea0000000800 */
[----:B------:R-:W-:Y:S01]  /*4170*/  HMMA.16816.F32 R72, R8, R22, R40 ;  /* 0x000000160848723c */ /* 0x000fe20000001828 */
[----:B------:R-:W-:-:S05]  /*4180*/  IMAD.MOV.U32 R196, RZ, RZ, R130 ;  /* 0x000000ffffc47224 */ /* 0x000fca00078e0082 */
[C---:B---3--:R-:W-:Y:S06]  /*4190*/  HMMA.16816.F32 R68, R8.reuse, R24, R116 ;  /* 0x000000180844723c */ /* 0x048fec0000001874 */
[----:B------:R-:W-:Y:S01]  /*41a0*/  HMMA.16816.F32 R44, R8, R26, R44 ;  /* 0x0000001a082c723c */ /* 0x000fe2000000182c */
[----:B-1----:R-:W-:-:S06]  /*41b0*/  FFMA.FTZ R2, R197, UR4, -R5 ;  /* 0x00000004c5027c23 */ /* 0x002fcc0008010805 */
[----:B------:R-:W-:Y:S02]  /*41c0*/  F2FP.F16.F32.PACK_AB R8, R148, R234 ;  /* 0x000000ea9408723e */ /* 0x000fe400000000ff */
[----:B------:R-:W-:Y:S02]  /*41d0*/  F2FP.F16.F32.PACK_AB R9, R149, R183 ;  /* 0x000000b79509723e */ /* 0x000fe400000000ff */
[----:B------:R-:W-:Y:S02]  /*41e0*/  F2FP.F16.F32.PACK_AB R10, R192, R195 ;  /* 0x000000c3c00a723e */ /* 0x000fe400000000ff */
[----:B------:R-:W-:Y:S01]  /*41f0*/  F2FP.F16.F32.PACK_AB R11, R207, R206 ;  /* 0x000000cecf0b723e */ /* 0x000fe200000000ff */
[----:B------:R1:W2:Y:S01]  /*4200*/  MUFU.EX2 R130, R2 ;  /* 0x0000000200827308 */ /* 0x0002a20000000800 */
[----:B------:R-:W-:-:S05]  /*4210*/  MOV R197, R176 ;  /* 0x000000b000c57202 */ /* 0x000fca0000000f00 */
[----:B------:R-:W-:Y:S01]  /*4220*/  HMMA.16816.F32 R56, R8, R18, R92 ;  /* 0x000000120838723c */ /* 0x000fe2000000185c */
[----:B------:R-:W-:-:S06]  /*4230*/  IMAD.MOV.U32 R176, RZ, RZ, R3 ;  /* 0x000000ffffb07224 */ /* 0x000fcc00078e0003 */
[----:B------:R-:W-:Y:S01]  /*4240*/  MOV R95, R151 ;  /* 0x00000097005f7202 */ /* 0x000fe20000000f00 */
[----:B-1----:R-:W-:Y:S01]  /*4250*/  FFMA.FTZ R2, R164, UR4, -R5 ;  /* 0x00000004a4027c23 */ /* 0x002fe20008010805 */
[----:B------:R-:W-:-:S03]  /*4260*/  MOV R151, R128 ;  /* 0x0000008000977202 */ /* 0x000fc60000000f00 */
[----:B------:R1:W-:Y:S01]  /*4270*/  MUFU.EX2 R128, R2 ;  /* 0x0000000200807308 */ /* 0x0003e20000000800 */
[----:B------:R-:W-:Y:S01]  /*4280*/  MOV R3, R127 ;  /* 0x0000007f00037202 */ /* 0x000fe20000000f00 */
[----:B------:R-:W-:Y:S01]  /*4290*/  IMAD.MOV.U32 R186, RZ, RZ, R177 ;  /* 0x000000ffffba7224 */ /* 0x000fe200078e00b1 */
[----:B------:R-:W-:Y:S01]  /*42a0*/  MOV R177, R120 ;  /* 0x0000007800b17202 */ /* 0x000fe20000000f00 */
[----:B------:R-:W-:Y:S01]  /*42b0*/  HMMA.16816.F32 R40, R8, R22, R36 ;  /* 0x000000160828723c */ /* 0x000fe20000001824 */
[----:B------:R-:W-:Y:S01]  /*42c0*/  MOV R120, R126 ;  /* 0x0000007e00787202 */ /* 0x000fe20000000f00 */
[----:B-1----:R-:W-:-:S04]  /*42d0*/  FFMA.FTZ R2, R165, UR4, -R5 ;  /* 0x00000004a5027c23 */ /* 0x002fc80008010805 */
[----:B------:R1:W-:Y:S01]  /*42e0*/  MUFU.EX2 R127, R2 ;  /* 0x00000002007f7308 */ /* 0x0003e20000000800 */
[----:B------:R-:W-:Y:S01]  /*42f0*/  HMMA.16816.F32 R36, R8, R26, R28 ;  /* 0x0000001a0824723c */ /* 0x000fe2000000181c */
[----:B------:R-:W3:Y:S01]  /*4300*/  LDSM.16.MT88.4 R28, [R229+0xa800] ;  /* 0x00a80000e51c783b */ /* 0x000ee20000004200 */
[----:B------:R-:W-:-:S04]  /*4310*/  MOV R92, R125 ;  /* 0x0000007d005c7202 */ /* 0x000fc80000000f00 */
[C---:B------:R-:W-:Y:S06]  /*4320*/  HMMA.16816.F32 R60, R8.reuse, R12, R108 ;  /* 0x0000000c083c723c */ /* 0x040fec000000186c */
[----:B------:R-:W-:Y:S01]  /*4330*/  HMMA.16816.F32 R52, R8, R14, R104 ;  /* 0x0000000e0834723c */ /* 0x000fe20000001868 */
[----:B------:R-:W4:Y:S01]  /*4340*/  LDSM.16.MT88.4 R12, [R139+0xa800] ;  /* 0x00a800008b0c783b */ /* 0x000f220000004200 */
[----:B-1----:R-:W-:-:S04]  /*4350*/  FFMA.FTZ R2, R198, UR4, -R4 ;  /* 0x00000004c6027c23 */ /* 0x002fc80008010804 */
[C---:B------:R-:W-:Y:S01]  /*4360*/  HMMA.16816.F32 R64, R8.reuse, R16, R96 ;  /* 0x000000100840723c */ /* 0x040fe20000001860 */
[----:B------:R-:W1:Y:S01]  /*4370*/  LDSM.16.MT88.4 R16, [R230+0xa800] ;  /* 0x00a80000e610783b */ /* 0x000e620000004200 */
[----:B------:R2:W-:Y:S04]  /*4380*/  MUFU.EX2 R126, R2 ;  /* 0x00000002007e7308 */ /* 0x0005e80000000800 */
[----:B------:R-:W-:Y:S01]  /*4390*/  HMMA.16816.F32 R48, R8, R20, R84 ;  /* 0x000000140830723c */ /* 0x000fe20000001854 */
[----:B------:R-:W1:Y:S01]  /*43a0*/  LDSM.16.MT88.4 R20, [R228+0xa800] ;  /* 0x00a80000e414783b */ /* 0x000e620000004200 */
[----:B------:R-:W-:Y:S02]  /*43b0*/  MOV R93, R150 ;  /* 0x00000096005d7202 */ /* 0x000fe40000000f00 */
[----:B------:R-:W-:Y:S01]  /*43c0*/  MOV R150, R123 ;  /* 0x0000007b00967202 */ /* 0x000fe20000000f00 */
[----:B--2---:R-:W-:-:S04]  /*43d0*/  FFMA.FTZ R2, R199, UR4, -R4 ;  /* 0x00000004c7027c23 */ /* 0x004fc80008010804 */
[----:B------:R2:W3:Y:S01]  /*43e0*/  MUFU.EX2 R125, R2 ;  /* 0x00000002007d7308 */ /* 0x0004e20000000800 */
[----:B------:R-:W-:Y:S02]  /*43f0*/  IMAD.MOV.U32 R119, RZ, RZ, R124 ;  /* 0x000000ffff777224 */ /* 0x000fe400078e007c */
[----:B------:R-:W-:Y:S01]  /*4400*/  IMAD.MOV.U32 R220, RZ, RZ, R178 ;  /* 0x000000ffffdc7224 */ /* 0x000fe200078e00b2 */
[----:B------:R-:W-:Y:S01]  /*4410*/  MOV R178, R121 ;  /* 0x0000007900b27202 */ /* 0x000fe20000000f00 */
[----:B--2---:R-:W-:-:S04]  /*4420*/  FFMA.FTZ R2, R166, UR4, -R4 ;  /* 0x00000004a6027c23 */ /* 0x004fc80008010804 */
[----:B------:R2:W-:Y:S01]  /*4430*/  MUFU.EX2 R123, R2 ;  /* 0x00000002007b7308 */ /* 0x0005e20000000800 */
[----:B------:R-:W-:Y:S01]  /*4440*/  MOV R221, R179 ;  /* 0x000000b300dd7202 */ /* 0x000fe20000000f00 */
[----:B------:R-:W-:Y:S01]  /*4450*/  HMMA.16816.F32 R32, R8, R24, R32 ;  /* 0x000000180820723c */ /* 0x000fe20000001820 */
[----:B------:R-:W-:Y:S01]  /*4460*/  MOV R179, R122 ;  /* 0x0000007a00b37202 */ /* 0x000fe20000000f00 */
[----:B------:R-:W-:Y:S01]  /*4470*/  IMAD.MOV.U32 R154, RZ, RZ, R146 ;  /* 0x000000ffff9a7224 */ /* 0x000fe200078e0092 */
[----:B------:R-:W-:Y:S01]  /*4480*/  MOV R155, R147 ;  /* 0x00000093009b7202 */ /* 0x000fe20000000f00 */
[----:B------:R-:W-:Y:S01]  /*4490*/  IMAD.MOV.U32 R152, RZ, RZ, R144 ;  /* 0x000000ffff987224 */ /* 0x000fe200078e0090 */
[----:B------:R-:W-:Y:S01]  /*44a0*/  MOV R153, R145 ;  /* 0x0000009100997202 */ /* 0x000fe20000000f00 */
[----:B------:R-:W1:Y:S01]  /*44b0*/  LDSM.16.MT88.4 R24, [R139+0xb000] ;  /* 0x00b000008b18783b */ /* 0x000e620000004200 */
[----:B--2---:R-:W-:-:S04]  /*44c0*/  FFMA.FTZ R2, R167, UR4, -R4 ;  /* 0x00000004a7027c23 */ /* 0x004fc80008010804 */
[----:B------:R2:W4:Y:S02]  /*44d0*/  MUFU.EX2 R124, R2 ;  /* 0x00000002007c7308 */ /* 0x0005240000000800 */
[----:B--2---:R-:W-:-:S06]  /*44e0*/  FFMA.FTZ R2, R222, UR4, -R0 ;  /* 0x00000004de027c23 */ /* 0x004fcc0008010800 */
[----:B------:R2:W-:Y:S01]  /*44f0*/  MUFU.EX2 R121, R2 ;  /* 0x0000000200797308 */ /* 0x0005e20000000800 */
[----:B------:R-:W-:Y:S02]  /*4500*/  F2FP.F16.F32.PACK_AB R8, R130, R129 ;  /* 0x000000818208723e */ /* 0x000fe400000000ff */
[----:B---3--:R-:W-:Y:S02]  /*4510*/  F2FP.F16.F32.PACK_AB R9, R125, R126 ;  /* 0x0000007e7d09723e */ /* 0x008fe400000000ff */
[----:B------:R-:W-:Y:S01]  /*4520*/  F2FP.F16.F32.PACK_AB R10, R127, R128 ;  /* 0x000000807f0a723e */ /* 0x000fe200000000ff */
[----:B--2---:R-:W-:-:S04]  /*4530*/  FFMA.FTZ R2, R223, UR4, -R0 ;  /* 0x00000004df027c23 */ /* 0x004fc80008010800 */
[----:B------:R2:W3:Y:S01]  /*4540*/  MUFU.EX2 R122, R2 ;  /* 0x00000002007a7308 */ /* 0x0004e20000000800 */
[----:B----4-:R-:W-:-:S07]  /*4550*/  F2FP.F16.F32.PACK_AB R11, R124, R123 ;  /* 0x0000007b7c0b723e */ /* 0x010fce00000000ff */
[C---:B------:R-:W-:Y:S06]  /*4560*/  HMMA.16816.F32 R188, R8.reuse, R28, R68 ;  /* 0x0000001c08bc723c */ /* 0x040fec0000001844 */
[----:B------:R-:W-:Y:S01]  /*4570*/  HMMA.16816.F32 R112, R8, R12, R112 ;  /* 0x0000000c0870723c */ /* 0x000fe20000001870 */
[----:B--2---:R-:W-:-:S05]  /*4580*/  FFMA.FTZ R2, R224, UR4, -R6 ;  /* 0x00000004e0027c23 */ /* 0x004fca0008010806 */
[----:B------:R-:W-:Y:S01]  /*4590*/  HMMA.16816.F32 R100, R8, R14, R100 ;  /* 0x0000000e0864723c */ /* 0x000fe20000001864 */
[----:B------:R-:W-:-:S05]  /*45a0*/  IMAD.MOV.U32 R224, RZ, RZ, R155 ;  /* 0x000000ffffe07224 */ /* 0x000fca00078e009b */
[C---:B-1----:R-:W-:Y:S06]  /*45b0*/  HMMA.16816.F32 R88, R8.reuse, R16, R88 ;  /* 0x000000100858723c */ /* 0x042fec0000001858 */
[C---:B------:R-:W-:Y:S06]  /*45c0*/  HMMA.16816.F32 R80, R8.reuse, R18, R80 ;  /* 0x000000120850723c */ /* 0x040fec0000001850 */
[C---:B------:R-:W-:Y:S06]  /*45d0*/  HMMA.16816.F32 R76, R8.reuse, R20, R76 ;  /* 0x00000014084c723c */ /* 0x040fec000000184c */
[C---:B------:R-:W-:Y:S06]  /*45e0*/  HMMA.16816.F32 R72, R8.reuse, R22, R72 ;  /* 0x000000160848723c */ /* 0x040fec0000001848 */
[----:B------:R-:W-:Y:S07]  /*45f0*/  HMMA.16816.F32 R68, R8, R30, R44 ;  /* 0x0000001e0844723c */ /* 0x000fee000000182c */
[----:B------:R-:W-:-:S02]  /*4600*/  F2FP.F16.F32.PACK_AB R8, R138, R137 ;  /* 0x000000898a08723e */ /* 0x000fc400000000ff */
[----:B------:R-:W-:Y:S02]  /*4610*/  F2FP.F16.F32.PACK_AB R9, R133, R131 ;  /* 0x000000838509723e */ /* 0x000fe400000000ff */
[----:B------:R-:W-:Y:S02]  /*4620*/  F2FP.F16.F32.PACK_AB R10, R205, R204 ;  /* 0x000000cccd0a723e */ /* 0x000fe400000000ff */
[----:B---3--:R-:W-:-:S07]  /*4630*/  F2FP.F16.F32.PACK_AB R11, R122, R121 ;  /* 0x000000797a0b723e */ /* 0x008fce00000000ff */
[C---:B------:R-:W-:Y:S06]  /*4640*/  HMMA.16816.F32 R144, R8.reuse, R12, R60 ;  /* 0x0000000c0890723c */ /* 0x040fec000000183c */
[C---:B------:R-:W-:Y:S01]  /*4650*/  HMMA.16816.F32 R84, R8.reuse, R14, R52 ;  /* 0x0000000e0854723c */ /* 0x040fe20000001834 */
[----:B------:R1:W-:Y:S01]  /*4660*/  MUFU.EX2 R109, R2 ;  /* 0x00000002006d7308 */ /* 0x0003e20000000800 */
[----:B------:R-:W-:Y:S01]  /*4670*/  MOV R164, R120 ;  /* 0x0000007800a47202 */ /* 0x000fe20000000f00 */
[----:B------:R-:W-:Y:S03]  /*4680*/  LDSM.16.MT88.4 R12, [R228+0xb000] ;  /* 0x00b00000e40c783b */ /* 0x000fe60000004200 */
[C---:B------:R-:W-:Y:S06]  /*4690*/  HMMA.16816.F32 R64, R8.reuse, R16, R64 ;  /* 0x000000100840723c */ /* 0x040fec0000001840 */
[C---:B------:R-:W-:Y:S01]  /*46a0*/  HMMA.16816.F32 R56, R8.reuse, R18, R56 ;  /* 0x000000120838723c */ /* 0x040fe20000001838 */
[----:B------:R-:W-:Y:S05]  /*46b0*/  LDSM.16.MT88.4 R16, [R229+0xb000] ;  /* 0x00b00000e510783b */ /* 0x000fea0000004200 */
[C---:B------:R-:W-:Y:S06]  /*46c0*/  HMMA.16816.F32 R48, R8.reuse, R20, R48 ;  /* 0x000000140830723c */ /* 0x040fec0000001830 */
[C---:B------:R-:W-:Y:S06]  /*46d0*/  HMMA.16816.F32 R40, R8.reuse, R22, R40 ;  /* 0x000000160828723c */ /* 0x040fec0000001828 */
[C---:B------:R-:W-:Y:S06]  /*46e0*/  HMMA.16816.F32 R44, R8.reuse, R28, R32 ;  /* 0x0000001c082c723c */ /* 0x040fec0000001820 */
[----:B------:R-:W-:Y:S01]  /*46f0*/  HMMA.16816.F32 R36, R8, R30, R36 ;  /* 0x0000001e0824723c */ /* 0x000fe20000001824 */
[----:B-1----:R-:W-:Y:S01]  /*4700*/  FFMA.FTZ R2, R225, UR4, -R6 ;  /* 0x00000004e1027c23 */ /* 0x002fe20008010806 */
[----:B------:R-:W1:Y:S05]  /*4710*/  LDSM.16.MT88.4 R20, [R230+0xb000] ;  /* 0x00b00000e614783b */ /* 0x000e6a0000004200 */
[----:B------:R-:W-:-:S02]  /*4720*/  FADD.FTZ R11, R224, R203 ;  /* 0x000000cbe00b7221 */ /* 0x000fc40000010000 */
[----:B------:R-:W2:Y:S01]  /*4730*/  LDL.LU R224, [R1+0x60] ;  /* 0x0000600001e07983 */ /* 0x000ea20000300800 */
[----:B------:R3:W-:Y:S02]  /*4740*/  MUFU.EX2 R110, R2 ;  /* 0x00000002006e7308 */ /* 0x0007e40000000800 */
[----:B---3--:R-:W-:-:S06]  /*4750*/  FFMA.FTZ R2, R240, UR4, -R6 ;  /* 0x00000004f0027c23 */ /* 0x008fcc0008010806 */
        /* <DEDUP_REMOVED lines=20> */
[----:B------:R3:W4:Y:S02]  /*48a0*/  MUFU.EX2 R104, R2 ;  /* 0x0000000200687308 */ /* 0x0007240000000800 */
[----:B---3--:R-:W-:-:S06]  /*48b0*/  FFMA.FTZ R2, R168, UR4, -R5 ;  /* 0x00000004a8027c23 */ /* 0x008fcc0008010805 */
[----:B------:R3:W-:Y:S02]  /*48c0*/  MUFU.EX2 R105, R2 ;  /* 0x0000000200697308 */ /* 0x0007e40000000800 */
[----:B---3--:R-:W-:-:S06]  /*48d0*/  FFMA.FTZ R2, R169, UR4, -R5 ;  /* 0x00000004a9027c23 */ /* 0x008fcc0008010805 */
[----:B------:R3:W-:Y:S02]  /*48e0*/  MUFU.EX2 R98, R2 ;  /* 0x0000000200627308 */ /* 0x0007e40000000800 */
[----:B---3--:R-:W-:-:S06]  /*48f0*/  FFMA.FTZ R2, R214, UR4, -R4 ;  /* 0x00000004d6027c23 */ /* 0x008fcc0008010804 */
[----:B------:R3:W-:Y:S01]  /*4900*/  MUFU.EX2 R97, R2 ;  /* 0x0000000200617308 */ /* 0x0007e20000000800 */
[----:B------:R-:W-:Y:S01]  /*4910*/  FFMA.FTZ R32, R164, UR4, -R0 ;  /* 0x00000004a4207c23 */ /* 0x000fe20008010800 */
[----:B------:R-:W-:Y:S01]  /*4920*/  MOV R164, R95 ;  /* 0x0000005f00a47202 */ /* 0x000fe20000000f00 */
[----:B---3--:R-:W-:-:S05]  /*4930*/  FFMA.FTZ R2, R215, UR4, -R4 ;  /* 0x00000004d7027c23 */ /* 0x008fca0008010804 */
[----:B------:R3:W1:Y:S01]  /*4940*/  MUFU.EX2 R96, R2 ;  /* 0x0000000200607308 */ /* 0x0006620000000800 */
[----:B------:R-:W-:Y:S01]  /*4950*/  FFMA.FTZ R10, R217, UR4, -R5 ;  /* 0x00000004d90a7c23 */ /* 0x000fe20008010805 */
[----:B---3--:R-:W-:-:S06]  /*4960*/  FFMA.FTZ R2, R170, UR4, -R4 ;  /* 0x00000004aa027c23 */ /* 0x008fcc0008010804 */
[----:B------:R3:W-:Y:S01]  /*4970*/  MUFU.EX2 R94, R2 ;  /* 0x00000002005e7308 */ /* 0x0007e20000000800 */
[----:B------:R-:W-:Y:S01]  /*4980*/  MOV R52, R154 ;  /* 0x0000009a00347202 */ /* 0x000fe20000000f00 */
[----:B------:R-:W-:Y:S01]  /*4990*/  FADD.FTZ R33, R196, R197 ;  /* 0x000000c5c4217221 */ /* 0x000fe20000010000 */
[----:B------:R-:W-:Y:S02]  /*49a0*/  IMAD.MOV.U32 R55, RZ, RZ, R179 ;  /* 0x000000ffff377224 */ /* 0x000fe400078e00b3 */
[----:B------:R-:W-:Y:S01]  /*49b0*/  FFMA.FTZ R34, R92, UR4, -R0 ;  /* 0x000000045c227c23 */ /* 0x000fe20008010800 */
[----:B---3--:R-:W-:-:S04]  /*49c0*/  FFMA.FTZ R2, R171, UR4, -R4 ;  /* 0x00000004ab027c23 */ /* 0x008fc80008010804 */
[----:B------:R-:W3:Y:S01]  /*49d0*/  MUFU.EX2 R95, R2 ;  /* 0x00000002005f7308 */ /* 0x000ee20000000800 */
[----:B------:R-:W-:Y:S02]  /*49e0*/  MOV R223, R177 ;  /* 0x000000b100df7202 */ /* 0x000fe40000000f00 */
[----:B------:R-:W-:Y:S01]  /*49f0*/  MOV R166, R162 ;  /* 0x000000a200a67202 */ /* 0x000fe20000000f00 */
[--C-:B------:R-:W-:Y:S01]  /*4a00*/  FFMA.FTZ R3, R243, UR4, -R0.reuse ;  /* 0x00000004f3037c23 */ /* 0x100fe20008010800 */
[----:B------:R-:W-:Y:S02]  /*4a10*/  MOV R92, R93 ;  /* 0x0000005d005c7202 */ /* 0x000fe40000000f00 */
[----:B------:R-:W-:Y:S01]  /*4a20*/  MOV R198, R161 ;  /* 0x000000a100c67202 */ /* 0x000fe20000000f00 */
[----:B------:R4:W-:Y:S01]  /*4a30*/  MUFU.EX2 R63, R10 ;  /* 0x0000000a003f7308 */ /* 0x0009e20000000800 */
[----:B------:R-:W-:Y:S01]  /*4a40*/  MOV R197, R142 ;  /* 0x0000008e00c57202 */ /* 0x000fe20000000f00 */
[--C-:B------:R-:W-:Y:S01]  /*4a50*/  FFMA.FTZ R35, R250, UR4, -R0.reuse ;  /* 0x00000004fa237c23 */ /* 0x100fe20008010800 */
[----:B------:R-:W-:Y:S01]  /*4a60*/  MOV R53, R153 ;  /* 0x0000009900357202 */ /* 0x000fe20000000f00 */
[----:B------:R-:W-:Y:S01]  /*4a70*/  FFMA.FTZ R60, R251, UR4, -R0 ;  /* 0x00000004fb3c7c23 */ /* 0x000fe20008010800 */
[----:B------:R-:W-:Y:S01]  /*4a80*/  MOV R225, R55 ;  /* 0x0000003700e17202 */ /* 0x000fe20000000f00 */
[----:B------:R-:W-:Y:S01]  /*4a90*/  FFMA.FTZ R0, R216, UR4, -R5 ;  /* 0x00000004d8007c23 */ /* 0x000fe20008010805 */
[----:B------:R-:W-:Y:S01]  /*4aa0*/  MOV R54, R152 ;  /* 0x0000009800367202 */ /* 0x000fe20000000f00 */
[----:B------:R-:W-:Y:S01]  /*4ab0*/  IMAD.MOV.U32 R167, RZ, RZ, R163 ;  /* 0x000000ffffa77224 */ /* 0x000fe200078e00a3 */
[----:B------:R2:W3:Y:S01]  /*4ac0*/  MUFU.EX2 R93, R3 ;  /* 0x00000003005d7308 */ /* 0x0004e20000000800 */
[----:B------:R-:W-:-:S02]  /*4ad0*/  IMAD.MOV.U32 R55, RZ, RZ, R166 ;  /* 0x000000ffff377224 */ /* 0x000fc400078e00a6 */
[----:B------:R-:W-:Y:S01]  /*4ae0*/  FADD.FTZ R30, R92, R164 ;  /* 0x000000a45c1e7221 */ /* 0x000fe20000010000 */
[----:B------:R-:W-:Y:S01]  /*4af0*/  MOV R61, R178 ;  /* 0x000000b2003d7202 */ /* 0x000fe20000000f00 */
[----:B------:R-:W-:Y:S01]  /*4b00*/  FFMA.FTZ R9, R172, UR4, -R5 ;  /* 0x00000004ac097c23 */ /* 0x000fe20008010805 */
[----:B------:R-:W-:Y:S01]  /*4b10*/  MOV R222, R176 ;  /* 0x000000b000de7202 */ /* 0x000fe20000000f00 */
[----:B----4-:R-:W-:Y:S01]  /*4b20*/  FADD.FTZ R10, R52, R33 ;  /* 0x00000021340a7221 */ /* 0x010fe20000010000 */
[----:B------:R-:W-:Y:S02]  /*4b30*/  MOV R52, R223 ;  /* 0x000000df00347202 */ /* 0x000fe40000000f00 */
[----:B------:R-:W-:Y:S01]  /*4b40*/  MOV R223, R198 ;  /* 0x000000c600df7202 */ /* 0x000fe20000000f00 */
[----:B------:R-:W-:Y:S01]  /*4b50*/  FFMA.FTZ R8, R173, UR4, -R5 ;  /* 0x00000004ad087c23 */ /* 0x000fe20008010805 */
[----:B------:R-:W-:Y:S01]  /*4b60*/  MOV R166, R197 ;  /* 0x000000c500a67202 */ /* 0x000fe20000000f00 */
[--C-:B------:R-:W-:Y:S01]  /*4b70*/  FFMA.FTZ R2, R218, UR4, -R4.reuse ;  /* 0x00000004da027c23 */ /* 0x100fe20008010804 */
[----:B------:R-:W-:Y:S01]  /*4b80*/  MOV R198, R221 ;  /* 0x000000dd00c67202 */ /* 0x000fe20000000f00 */
[--C-:B------:R-:W-:Y:S01]  /*4b90*/  FFMA.FTZ R29, R219, UR4, -R4.reuse ;  /* 0x00000004db1d7c23 */ /* 0x100fe20008010804 */
[--C-:B------:R-:W-:Y:S01]  /*4ba0*/  FFMA.FTZ R28, R174, UR4, -R4.reuse ;  /* 0x00000004ae1c7c23 */ /* 0x100fe20008010804 */
[----:B--2---:R-:W-:Y:S01]  /*4bb0*/  FFMA.FTZ R3, R175, UR4, -R4 ;  /* 0x00000004af037c23 */ /* 0x004fe20008010804 */
[----:B------:R-:W-:Y:S01]  /*4bc0*/  FADD.FTZ R31, R200, R7 ;  /* 0x00000007c81f7221 */ /* 0x000fe20000010000 */
[----:B------:R-:W-:Y:S01]  /*4bd0*/  IMAD.MOV.U32 R165, RZ, RZ, R160 ;  /* 0x000000ffffa57224 */ /* 0x000fe200078e00a0 */
[----:B------:R-:W-:Y:S01]  /*4be0*/  MOV R164, R143 ;  /* 0x0000008f00a47202 */ /* 0x000fe20000000f00 */
[----:B------:R-:W-:Y:S01]  /*4bf0*/  IMAD.MOV.U32 R221, RZ, RZ, R186 ;  /* 0x000000ffffdd7224 */ /* 0x000fe200078e00ba */
[----:B------:R-:W-:-:S02]  /*4c00*/  MOV R241, R53 ;  /* 0x0000003500f17202 */ /* 0x000fc40000000f00 */
[----:B------:R-:W-:Y:S01]  /*4c10*/  MOV R197, R182 ;  /* 0x000000b600c57202 */ /* 0x000fe20000000f00 */
[----:B------:R2:W4:Y:S01]  /*4c20*/  MUFU.EX2 R92, R0 ;  /* 0x00000000005c7308 */ /* 0x0005220000000800 */
[----:B------:R-:W-:Y:S02]  /*4c30*/  MOV R199, R159 ;  /* 0x0000009f00c77202 */ /* 0x000fe40000000f00 */
[----:B------:R-:W-:Y:S02]  /*4c40*/  F2FP.F16.F32.PACK_AB R4, R104, R99 ;  /* 0x000000636804723e */ /* 0x000fe400000000ff */
[----:B-1----:R-:W-:Y:S02]  /*4c50*/  F2FP.F16.F32.PACK_AB R5, R96, R97 ;  /* 0x000000616005723e */ /* 0x002fe400000000ff */
[----:B------:R-:W-:Y:S02]  /*4c60*/  F2FP.F16.F32.PACK_AB R6, R98, R105 ;  /* 0x000000696206723e */ /* 0x000fe400000000ff */
[----:B---3--:R-:W-:-:S02]  /*4c70*/  F2FP.F16.F32.PACK_AB R7, R95, R94 ;  /* 0x0000005e5f07723e */ /* 0x008fc400000000ff */
[----:B------:R-:W-:Y:S01]  /*4c80*/  MOV R182, R181 ;  /* 0x000000b500b67202 */ /* 0x000fe20000000f00 */
[----:B------:R-:W-:Y:S01]  /*4c90*/  IMAD.MOV.U32 R181, RZ, RZ, R180 ;  /* 0x000000ffffb57224 */ /* 0x000fe200078e00b4 */
[----:B------:R-:W-:Y:S02]  /*4ca0*/  MOV R196, R141 ;  /* 0x0000008d00c47202 */ /* 0x000fe40000000f00 */
[----:B------:R-:W-:Y:S01]  /*4cb0*/  MOV R240, R54 ;  /* 0x0000003600f07202 */ /* 0x000fe20000000f00 */
[----:B------:R-:W-:Y:S02]  /*4cc0*/  IMAD.MOV.U32 R218, RZ, RZ, R221 ;  /* 0x000000ffffda7224 */ /* 0x000fe400078e00dd */
[----:B--2---:R-:W-:Y:S01]  /*4cd0*/  FADD.FTZ R0, R224, R30 ;  /* 0x0000001ee0007221 */ /* 0x004fe20000010000 */
[----:B------:R-:W-:Y:S01]  /*4ce0*/  MOV R53, R222 ;  /* 0x000000de00357202 */ /* 0x000fe20000000f00 */
[----:B------:R-:W-:Y:S01]  /*4cf0*/  IMAD.MOV.U32 R224, RZ, RZ, R61 ;  /* 0x000000ffffe07224 */ /* 0x000fe200078e003d */
[----:B------:R-:W-:-:S02]  /*4d00*/  MOV R54, R167 ;  /* 0x000000a700367202 */ /* 0x000fc40000000f00 */
[----:B------:R-:W-:Y:S01]  /*4d10*/  MOV R180, R194 ;  /* 0x000000c200b47202 */ /* 0x000fe20000000f00 */
[----:B------:R-:W-:Y:S01]  /*4d20*/  IMAD.MOV.U32 R167, RZ, RZ, R164 ;  /* 0x000000ffffa77224 */ /* 0x000fe200078e00a4 */
[----:B------:R-:W-:Y:S01]  /*4d30*/  MOV R194, R201 ;  /* 0x000000c900c27202 */ /* 0x000fe20000000f00 */
[----:B------:R-:W-:Y:S01]  /*4d40*/  FADD.FTZ R33, R241, R11 ;  /* 0x0000000bf1217221 */ /* 0x000fe20000010000 */
[----:B------:R-:W-:Y:S01]  /*4d50*/  MOV R61, R199 ;  /* 0x000000c7003d7202 */ /* 0x000fe20000000f00 */
[----:B------:R-:W2:Y:S01]  /*4d60*/  LDL.LU R201, [R1+0xb8] ;  /* 0x0000b80001c97983 */ /* 0x000ea20000300800 */
[----:B------:R-:W-:Y:S01]  /*4d70*/  MOV R222, R165 ;  /* 0x000000a500de7202 */ /* 0x000fe20000000f00 */
[----:B------:R-:W-:Y:S01]  /*4d80*/  IMAD.MOV.U32 R165, RZ, RZ, R220 ;  /* 0x000000ffffa57224 */ /* 0x000fe200078e00dc */
[----:B------:R-:W-:Y:S01]  /*4d90*/  MOV R199, R196 ;  /* 0x000000c400c77202 */ /* 0x000fe20000000f00 */
[----:B------:R-:W3:Y:S01]  /*4da0*/  LDL.LU R241, [R1+0x64] ;  /* 0x0000640001f17983 */ /* 0x000ee20000300800 */
        /* <DEDUP_REMOVED lines=14> */
[C---:B------:R-:W-:Y:S06]  /*4e90*/  HMMA.16816.F32 R184, R4.reuse, R14, R72 ;  /* 0x0000000e04b8723c */ /* 0x040fec0000001848 */
[C---:B------:R-:W-:Y:S06]  /*4ea0*/  HMMA.16816.F32 R188, R4.reuse, R16, R188 ;  /* 0x0000001004bc723c */ /* 0x040fec00000018bc */
[----:B------:R-:W-:Y:S07]  /*4eb0*/  HMMA.16816.F32 R52, R4, R18, R68 ;  /* 0x000000120434723c */ /* 0x000fee0000001844 */
[----:B------:R-:W-:-:S02]  /*4ec0*/  FADD.FTZ R4, R218, R33 ;  /* 0x00000021da047221 */ /* 0x000fc40000010000 */
[----:B------:R-:W4:Y:S01]  /*4ed0*/  LDL.LU R218, [R1+0x70] ;  /* 0x0000700001da7983 */ /* 0x000f220000300800 */
[----:B------:R4:W-:Y:S01]  /*4ee0*/  MUFU.EX2 R251, R3 ;  /* 0x0000000300fb7308 */ /* 0x0009e20000000800 */
[----:B---3--:R-:W-:-:S04]  /*4ef0*/  FADD.FTZ R0, R241, R0 ;  /* 0x00000000f1007221 */ /* 0x008fc80000010000 */
[----:B----4-:R-:W-:Y:S02]  /*4f00*/  FADD.FTZ R3, R218, R0 ;  /* 0x00000000da037221 */ /* 0x010fe40000010000 */
[----:B------:R-:W3:Y:S01]  /*4f10*/  LDL.LU R218, [R1+0x34] ;  /* 0x0000340001da7983 */ /* 0x000ee20000300800 */
[----:B------:R1:W-:Y:S01]  /*4f20*/  MUFU.EX2 R62, R9 ;  /* 0x00000009003e7308 */ /* 0x0003e20000000800 */
[----:B------:R-:W-:-:S07]  /*4f30*/  MOV R241, R61 ;  /* 0x0000003d00f17202 */ /* 0x000fce0000000f00 */
[----:B------:R3:W-:Y:S01]  /*4f40*/  MUFU.EX2 R61, R2 ;  /* 0x00000002003d7308 */ /* 0x0007e20000000800 */
[----:B-1----:R-:W-:-:S04]  /*4f50*/  FADD.FTZ R9, R202, R31 ;  /* 0x0000001fca097221 */ /* 0x002fc80000010000 */
[----:B--2---:R-:W-:-:S04]  /*4f60*/  FADD.FTZ R30, R201, R9 ;  /* 0x00000009c91e7221 */ /* 0x004fc80000010000 */
[----:B---3--:R-:W-:Y:S02]  /*4f70*/  FADD.FTZ R2, R218, R30 ;  /* 0x0000001eda027221 */ /* 0x008fe40000010000 */
[----:B------:R-:W2:Y:S01]  /*4f80*/  LDL.LU R218, [R1+0x68] ;  /* 0x0000680001da7983 */ /* 0x000ea20000300800 */
[----:B------:R-:W-:Y:S01]  /*4f90*/  FADD.FTZ R31, R240, R10 ;  /* 0x0000000af01f7221 */ /* 0x000fe20000010000 */
[----:B------:R-:W-:Y:S02]  /*4fa0*/  MOV R173, R182 ;  /* 0x000000b600ad7202 */ /* 0x000fe40000000f00 */
[----:B------:R-:W-:Y:S02]  /*4fb0*/  MOV R217, R198 ;  /* 0x000000c600d97202 */ /* 0x000fe40000000f00 */
[----:B------:R-:W-:Y:S02]  /*4fc0*/  MOV R172, R180 ;  /* 0x000000b400ac7202 */ /* 0x000fe40000000f00 */
[----:B------:R-:W-:Y:S01]  /*4fd0*/  MOV R216, R199 ;  /* 0x000000c700d87202 */ /* 0x000fe20000000f00 */
[----:B------:R-:W-:Y:S01]  /*4fe0*/  IMAD.MOV.U32 R214, RZ, RZ, R167 ;  /* 0x000000ffffd67224 */ /* 0x000fe200078e00a7 */
[----:B------:R-:W-:-:S02]  /*4ff0*/  MOV R243, R166 ;  /* 0x000000a600f37202 */ /* 0x000fc40000000f00 */
[----:B------:R-:W-:Y:S01]  /*5000*/  MOV R248, R220 ;  /* 0x000000dc00f87202 */ /* 0x000fe20000000f00 */
[----:B------:R-:W-:Y:S01]  /*5010*/  FADD.FTZ R6, R136, R3 ;  /* 0x0000000388067221 */ /* 0x000fe20000010000 */
[----:B--2---:R-:W-:Y:S01]  /*5020*/  FADD.FTZ R0, R218, R31 ;  /* 0x0000001fda007221 */ /* 0x004fe20000010000 */
[----:B------:R-:W-:Y:S02]  /*5030*/  MOV R218, R173 ;  /* 0x000000ad00da7202 */ /* 0x000fe40000000f00 */
[----:B------:R-:W-:Y:S01]  /*5040*/  MOV R173, R172 ;  /* 0x000000ac00ad7202 */ /* 0x000fe20000000f00 */
[----:B------:R-:W-:Y:S01]  /*5050*/  IMAD.MOV.U32 R172, RZ, RZ, R217 ;  /* 0x000000ffffac7224 */ /* 0x000fe200078e00d9 */
[----:B------:R-:W-:Y:S01]  /*5060*/  MOV R217, R216 ;  /* 0x000000d800d97202 */ /* 0x000fe20000000f00 */
[----:B------:R-:W-:Y:S01]  /*5070*/  FADD.FTZ R4, R218, R4 ;  /* 0x00000004da047221 */ /* 0x000fe20000010000 */
[----:B------:R-:W-:Y:S02]  /*5080*/  MOV R216, R243 ;  /* 0x000000f300d87202 */ /* 0x000fe40000000f00 */
[----:B------:R-:W-:-:S02]  /*5090*/  MOV R243, R214 ;  /* 0x000000d600f37202 */ /* 0x000fc40000000f00 */
[----:B------:R-:W-:Y:S02]  /*50a0*/  MOV R218, R173 ;  /* 0x000000ad00da7202 */ /* 0x000fe40000000f00 */
[----:B------:R-:W-:Y:S02]  /*50b0*/  MOV R173, R172 ;  /* 0x000000ac00ad7202 */ /* 0x000fe40000000f00 */
[----:B------:R-:W-:Y:S01]  /*50c0*/  MOV R172, R217 ;  /* 0x000000d900ac7202 */ /* 0x000fe20000000f00 */
[----:B------:R-:W-:Y:S01]  /*50d0*/  IMAD.MOV.U32 R217, RZ, RZ, R216 ;  /* 0x000000ffffd97224 */ /* 0x000fe200078e00d8 */
[----:B------:R-:W-:Y:S01]  /*50e0*/  MOV R216, R243 ;  /* 0x000000f300d87202 */ /* 0x000fe20000000f00 */
[----:B------:R-:W-:Y:S01]  /*50f0*/  IMAD.MOV.U32 R214, RZ, RZ, R238 ;  /* 0x000000ffffd67224 */ /* 0x000fe200078e00ee */
[----:B------:R-:W-:Y:S01]  /*5100*/  MOV R243, R248 ;  /* 0x000000f800f37202 */ /* 0x000fe20000000f00 */
[----:B------:R-:W2:Y:S01]  /*5110*/  LDL.LU R238, [R1+0xb4] ;  /* 0x0000b40001ee7983 */ /* 0x000ea20000300800 */
[----:B------:R-:W-:Y:S01]  /*5120*/  MOV R248, R135 ;  /* 0x0000008700f87202 */ /* 0x000fe20000000f00 */
[----:B------:R-:W-:-:S02]  /*5130*/  FADD.FTZ R5, R218, R2 ;  /* 0x00000002da057221 */ /* 0x000fc40000010000 */
[----:B------:R-:W3:Y:S04]  /*5140*/  LDL.LU R136, [R1+0xb0] ;  /* 0x0000b00001887983 */ /* 0x000ee80000300800 */
[----:B------:R1:W5:Y:S04]  /*5150*/  LDL.LU R135, [R1+0xac] ;  /* 0x0000ac0001877983 */ /* 0x0003680000300800 */
[----:B------:R-:W4:Y:S01]  /*5160*/  LDL.LU R218, [R1+0x6c] ;  /* 0x00006c0001da7983 */ /* 0x000f220000300800 */
[----:B------:R-:W-:Y:S01]  /*5170*/  IMAD.MOV.U32 R212, RZ, RZ, R224 ;  /* 0x000000ffffd47224 */ /* 0x000fe200078e00e0 */
[----:B------:R-:W-:Y:S01]  /*5180*/  MOV R240, R223 ;  /* 0x000000df00f07202 */ /* 0x000fe20000000f00 */
[----:B------:R-:W-:Y:S01]  /*5190*/  IMAD.MOV.U32 R223, RZ, RZ, R165 ;  /* 0x000000ffffdf7224 */ /* 0x000fe200078e00a5 */
[----:B------:R-:W-:Y:S01]  /*51a0*/  MOV R213, R225 ;  /* 0x000000e100d57202 */ /* 0x000fe20000000f00 */
[----:B------:R-:W-:Y:S01]  /*51b0*/  IMAD.MOV.U32 R224, RZ, RZ, R181 ;  /* 0x000000ffffe07224 */ /* 0x000fe200078e00b5 */
        /* <DEDUP_REMOVED lines=8> */
[----:B------:R1:W-:Y:S01]  /*5240*/  MUFU.EX2 R250, R8 ;  /* 0x0000000800fa7308 */ /* 0x0003e20000000800 */
[----:B------:R-:W-:Y:S01]  /*5250*/  MOV R220, R151 ;  /* 0x0000009700dc7202 */ /* 0x000fe20000000f00 */
[----:B------:R-:W-:Y:S01]  /*5260*/  LDSM.16.MT88.4 R164, [R230+0xb800] ;  /* 0x00b80000e6a4783b */ /* 0x000fe20000004200 */
[----:B------:R-:W-:-:S02]  /*5270*/  MOV R219, R157 ;  /* 0x0000009d00db7202 */ /* 0x000fc40000000f00 */
[----:B------:R-:W-:Y:S01]  /*5280*/  MOV R215, R183 ;  /* 0x000000b700d77202 */ /* 0x000fe20000000f00 */
[----:B------:R-:W1:Y:S01]  /*5290*/  LDSM.16.MT88.4 R148, [R139+0xb800] ;  /* 0x00b800008b94783b */ /* 0x000e620000004200 */
[----:B------:R-:W-:Y:S02]  /*52a0*/  F2FP.F16.F32.PACK_AB R9, R107, R106 ;  /* 0x0000006a6b09723e */ /* 0x000fe400000000ff */
[----:B------:R-:W-:Y:S01]  /*52b0*/  F2FP.F16.F32.PACK_AB R10, R116, R111 ;  /* 0x0000006f740a723e */ /* 0x000fe200000000ff */
[----:B------:R-:W1:Y:S01]  /*52c0*/  LDSM.16.MT88.4 R180, [R228+0xb800] ;  /* 0x00b80000e4b4783b */ /* 0x000e620000004200 */
[----:B----4-:R-:W-:Y:S01]  /*52d0*/  FADD.FTZ R3, R218, R0 ;  /* 0x00000000da037221 */ /* 0x010fe20000010000 */
[----:B------:R-:W-:Y:S01]  /*52e0*/  FADD.FTZ R0, R173, R4 ;  /* 0x00000004ad007221 */ /* 0x000fe20000010000 */
[----:B------:R-:W-:Y:S01]  /*52f0*/  IMAD.MOV.U32 R173, RZ, RZ, R172 ;  /* 0x000000ffffad7224 */ /* 0x000fe200078e00ac */
[----:B------:R-:W-:Y:S02]  /*5300*/  MOV R172, R217 ;  /* 0x000000d900ac7202 */ /* 0x000fe40000000f00 */
[----:B------:R-:W-:-:S02]  /*5310*/  MOV R217, R216 ;  /* 0x000000d800d97202 */ /* 0x000fc40000000f00 */
[----:B------:R-:W-:Y:S01]  /*5320*/  MOV R216, R248 ;  /* 0x000000f800d87202 */ /* 0x000fe20000000f00 */
[----:B------:R-:W-:Y:S01]  /*5330*/  IMAD.MOV.U32 R248, RZ, RZ, R224 ;  /* 0x000000fffff87224 */ /* 0x000fe200078e00e0 */
[----:B------:R-:W-:Y:S02]  /*5340*/  MOV R224, R223 ;  /* 0x000000df00e07202 */ /* 0x000fe40000000f00 */
[----:B------:R-:W-:Y:S02]  /*5350*/  MOV R223, R222 ;  /* 0x000000de00df7202 */ /* 0x000fe40000000f00 */
[----:B------:R-:W-:Y:S01]  /*5360*/  MOV R222, R199 ;  /* 0x000000c700de7202 */ /* 0x000fe20000000f00 */
[----:B------:R-:W-:Y:S01]  /*5370*/  IMAD.MOV.U32 R199, RZ, RZ, R198 ;  /* 0x000000ffffc77224 */ /* 0x000fe200078e00c6 */
[----:B------:R-:W-:Y:S02]  /*5380*/  MOV R198, R197 ;  /* 0x000000c500c67202 */ /* 0x000fe40000000f00 */
[----:B------:R-:W-:-:S02]  /*5390*/  MOV R197, R196 ;  /* 0x000000c400c57202 */ /* 0x000fc40000000f00 */
[----:B------:R-:W-:Y:S01]  /*53a0*/  MOV R196, R221 ;  /* 0x000000dd00c47202 */ /* 0x000fe20000000f00 */
[----:B------:R-:W-:Y:S01]  /*53b0*/  IMAD.MOV.U32 R221, RZ, RZ, R220 ;  /* 0x000000ffffdd7224 */ /* 0x000fe200078e00dc */
[----:B------:R-:W-:Y:S02]  /*53c0*/  MOV R220, R195 ;  /* 0x000000c300dc7202 */ /* 0x000fe40000000f00 */
[----:B------:R-:W-:Y:S01]  /*53d0*/  MOV R195, R194 ;  /* 0x000000c200c37202 */ /* 0x000fe20000000f00 */
[----:B--2---:R-:W-:Y:S01]  /*53e0*/  FADD.FTZ R0, R238, R0 ;  /* 0x00000000ee007221 */ /* 0x004fe20000010000 */
[----:B------:R-:W-:Y:S02]  /*53f0*/  MOV R91, R224 ;  /* 0x000000e0005b7202 */ /* 0x000fe40000000f00 */
        /* <DEDUP_REMOVED lines=8> */
[----:B------:R-:W-:-:S02]  /*5480*/  MOV R158, R132 ;  /* 0x00000084009e7202 */ /* 0x000fc40000000f00 */
[----:B------:R-:W-:Y:S01]  /*5490*/  MOV R112, R194 ;  /* 0x000000c200707202 */ /* 0x000fe20000000f00 */
[----:B---3--:R-:W-:Y:S01]  /*54a0*/  FADD.FTZ R3, R136, R3 ;  /* 0x0000000388037221 */ /* 0x008fe20000010000 */
[----:B------:R-:W-:Y:S01]  /*54b0*/  MOV R113, R193 ;  /* 0x000000c100717202 */ /* 0x000fe20000000f00 */
[----:B------:R-:W-:Y:S01]  /*54c0*/  FADD.FTZ R4, R134, R5 ;  /* 0x0000000586047221 */ /* 0x000fe20000010000 */
[----:B------:R-:W-:Y:S02]  /*54d0*/  MOV R100, R101 ;  /* 0x0000006500647202 */ /* 0x000fe40000000f00 */
[----:B------:R-:W-:Y:S01]  /*54e0*/  MOV R218, R156 ;  /* 0x0000009c00da7202 */ /* 0x000fe20000000f00 */
[----:B------:R-:W-:Y:S01]  /*54f0*/  FADD.FTZ R2, R173, R6 ;  /* 0x00000006ad027221 */ /* 0x000fe20000010000 */
[----:B------:R-:W-:Y:S01]  /*5500*/  MOV R101, R102 ;  /* 0x0000006600657202 */ /* 0x000fe20000000f00 */
[----:B------:R2:W5:Y:S01]  /*5510*/  LDL.LU R132, [R1+0xa8] ;  /* 0x0000a80001847983 */ /* 0x0005620000300800 */
[----:B------:R-:W-:-:S02]  /*5520*/  MOV R115, R158 ;  /* 0x0000009e00737202 */ /* 0x000fc40000000f00 */
[----:B------:R-:W-:Y:S01]  /*5530*/  MOV R102, R103 ;  /* 0x0000006700667202 */ /* 0x000fe20000000f00 */
[----:B------:R-:W-:Y:S02]  /*5540*/  IMAD.MOV.U32 R103, RZ, RZ, R112 ;  /* 0x000000ffff677224 */ /* 0x000fe400078e0070 */
[----:B------:R-:W-:Y:S01]  /*5550*/  FADD.FTZ R5, R217, R3 ;  /* 0x00000003d9057221 */ /* 0x000fe20000010000 */
[----:B------:R-:W-:Y:S01]  /*5560*/  MOV R112, R113 ;  /* 0x0000007100707202 */ /* 0x000fe20000000f00 */
[----:B------:R-:W-:Y:S01]  /*5570*/  FADD.FTZ R6, R247, R2 ;  /* 0x00000002f7067221 */ /* 0x000fe20000010000 */
[----:B------:R-:W-:Y:S01]  /*5580*/  MOV R217, R248 ;  /* 0x000000f800d97202 */ /* 0x000fe20000000f00 */
[----:B------:R2:W5:Y:S01]  /*5590*/  LDL.LU R134, [R1+0xa4] ;  /* 0x0000a40001867983 */ /* 0x0005620000300800 */
[----:B------:R-:W-:Y:S02]  /*55a0*/  MOV R113, R114 ;  /* 0x0000007200717202 */ /* 0x000fe40000000f00 */
[----:B------:R-:W-:Y:S01]  /*55b0*/  MOV R114, R115 ;  /* 0x0000007300727202 */ /* 0x000fe20000000f00 */
[----:B------:R-:W-:Y:S01]  /*55c0*/  IMAD.MOV.U32 R115, RZ, RZ, R219 ;  /* 0x000000ffff737224 */ /* 0x000fe200078e00db */
[----:B------:R-:W-:Y:S01]  /*55d0*/  MOV R219, R218 ;  /* 0x000000da00db7202 */ /* 0x000fe20000000f00 */
[----:B------:R-:W-:Y:S01]  /*55e0*/  FADD.FTZ R2, R172, R4 ;  /* 0x00000004ac027221 */ /* 0x000fe20000010000 */
[----:B------:R-:W-:Y:S01]  /*55f0*/  MOV R218, R217 ;  /* 0x000000d900da7202 */ /* 0x000fe20000000f00 */
[----:B------:R2:W5:Y:S01]  /*5600*/  LDL.LU R136, [R1+0xa0] ;  /* 0x0000a00001887983 */ /* 0x0005620000300800 */
[----:B------:R-:W-:Y:S01]  /*5610*/  MOV R217, R216 ;  /* 0x000000d800d97202 */ /* 0x000fe20000000f00 */
[----:B------:R-:W-:Y:S01]  /*5620*/  IMAD.MOV.U32 R216, RZ, RZ, R243 ;  /* 0x000000ffffd87224 */ /* 0x000fe200078e00f3 */
[----:B------:R-:W-:Y:S01]  /*5630*/  MOV R243, R215 ;  /* 0x000000d700f37202 */ /* 0x000fe20000000f00 */
[----:B------:R-:W3:Y:S01]  /*5640*/  LDL.LU R238, [R1+0x9c] ;  /* 0x00009c0001ee7983 */ /* 0x000ee20000300800 */
[----:B------:R-:W-:-:S02]  /*5650*/  MOV R215, R214 ;  /* 0x000000d600d77202 */ /* 0x000fc40000000f00 */
[----:B------:R-:W-:Y:S01]  /*5660*/  MOV R214, R213 ;  /* 0x000000d500d67202 */ /* 0x000fe20000000f00 */
[----:B------:R-:W-:Y:S01]  /*5670*/  IMAD.MOV.U32 R213, RZ, RZ, R212 ;  /* 0x000000ffffd57224 */ /* 0x000fe200078e00d4 */
[----:B------:R-:W-:Y:S01]  /*5680*/  MOV R212, R242 ;  /* 0x000000f200d47202 */ /* 0x000fe20000000f00 */
[----:B------:R2:W5:Y:S01]  /*5690*/  LDL.LU R247, [R1+0x98] ;  /* 0x0000980001f77983 */ /* 0x0005620000300800 */
[----:B------:R-:W-:Y:S01]  /*56a0*/  MOV R242, R227 ;  /* 0x000000e300f27202 */ /* 0x000fe20000000f00 */
[----:B------:R-:W-:Y:S01]  /*56b0*/  FADD.FTZ R3, R246, R6 ;  /* 0x00000006f6037221 */ /* 0x000fe20000010000 */
[----:B------:R-:W-:Y:S01]  /*56c0*/  MOV R227, R226 ;  /* 0x000000e200e37202 */ /* 0x000fe20000000f00 */
[----:B------:R-:W-:Y:S01]  /*56d0*/  IMAD.MOV.U32 R226, RZ, RZ, R249 ;  /* 0x000000ffffe27224 */ /* 0x000fe200078e00f9 */
[----:B------:R2:W5:Y:S01]  /*56e0*/  LDL.LU R246, [R1+0x94] ;  /* 0x0000940001f67983 */ /* 0x0005620000300800 */
[----:B------:R-:W-:Y:S01]  /*56f0*/  FADD.FTZ R2, R237, R2 ;  /* 0x00000002ed027221 */ /* 0x000fe20000010000 */
[----:B------:R-:W-:Y:S01]  /*5700*/  MOV R249, R241 ;  /* 0x000000f100f97202 */ /* 0x000fe20000000f00 */
[----:B------:R-:W-:Y:S01]  /*5710*/  FADD.FTZ R5, R236, R5 ;  /* 0x00000005ec057221 */ /* 0x000fe20000010000 */
[----:B------:R2:W5:Y:S01]  /*5720*/  LDL.LU R237, [R1+0x90] ;  /* 0x0000900001ed7983 */ /* 0x0005620000300800 */
[----:B------:R-:W-:Y:S01]  /*5730*/  MOV R241, R240 ;  /* 0x000000f000f17202 */ /* 0x000fe20000000f00 */
[----:B------:R-:W-:Y:S01]  /*5740*/  FADD.FTZ R4, R235, R0 ;  /* 0x00000000eb047221 */ /* 0x000fe20000010000 */
[----:B------:R-:W-:Y:S01]  /*5750*/  MOV R240, R225 ;  /* 0x000000e100f07202 */ /* 0x000fe20000000f00 */
[----:B------:R2:W5:Y:S01]  /*5760*/  LDL.LU R236, [R1+0x8c] ;  /* 0x00008c0001ec7983 */ /* 0x0005620000300800 */
[----:B------:R-:W-:-:S02]  /*5770*/  IMAD.MOV.U32 R225, RZ, RZ, R234 ;  /* 0x000000ffffe17224 */ /* 0x000fc400078e00ea */
[----:B------:R-:W-:Y:S01]  /*5780*/  FADD.FTZ R2, R233, R2 ;  /* 0x00000002e9027221 */ /* 0x000fe20000010000 */
[----:B------:R2:W5:Y:S01]  /*5790*/  LDL.LU R235, [R1+0x88] ;  /* 0x0000880001eb7983 */ /* 0x0005620000300800 */
[----:B------:R-:W-:Y:S01]  /*57a0*/  FADD.FTZ R0, R232, R5 ;  /* 0x00000005e8007221 */ /* 0x000fe20000010000 */
[----:B------:R-:W-:Y:S02]  /*57b0*/  FADD.FTZ R4, R231, R4 ;  /* 0x00000004e7047221 */ /* 0x000fe40000010000 */
[----:B------:R2:W5:Y:S04]  /*57c0*/  LDL.LU R234, [R1+0x84] ;  /* 0x0000840001ea7983 */ /* 0x0005680000300800 */
[----:B------:R2:W5:Y:S04]  /*57d0*/  LDL.LU R233, [R1+0x80] ;  /* 0x0000800001e97983 */ /* 0x0005680000300800 */
[----:B------:R2:W5:Y:S04]  /*57e0*/  LDL.LU R232, [R1+0x7c] ;  /* 0x00007c0001e87983 */ /* 0x0005680000300800 */
[----:B------:R2:W5:Y:S01]  /*57f0*/  LDL.LU R231, [R1+0x78] ;  /* 0x0000780001e77983 */ /* 0x0005620000300800 */
[----:B------:R-:W-:Y:S01]  /*5800*/  MOV R248, R199 ;  /* 0x000000c700f87202 */ /* 0x000fe20000000f00 */
[----:B------:R-:W-:-:S04]  /*5810*/  FADD.FTZ R3, R91, R3 ;  /* 0x000000035b037221 */ /* 0x000fc80000010000 */
        /* <DEDUP_REMOVED lines=20> */
[----:B------:R-:W-:-:S02]  /*5960*/  IMAD.MOV.U32 R224, RZ, RZ, R223 ;  /* 0x000000ffffe07224 */ /* 0x000fc400078e00df */
[----:B------:R-:W-:Y:S01]  /*5970*/  FADD.FTZ R248, R226, R248 ;  /* 0x000000f8e2f87221 */ /* 0x000fe20000010000 */
[----:B------:R-:W-:Y:S01]  /*5980*/  FADD.FTZ R3, R249, R3 ;  /* 0x00000003f9037221 */ /* 0x000fe20000010000 */
[----:B------:R-:W-:Y:S01]  /*5990*/  FADD.FTZ R2, R241, R2 ;  /* 0x00000002f1027221 */ /* 0x000fe20000010000 */
[----:B------:R-:W-:Y:S01]  /*59a0*/  FADD.FTZ R0, R240, R0 ;  /* 0x00000000f0007221 */ /* 0x000fe20000010000 */
[----:B------:R-:W-:Y:S01]  /*59b0*/  MOV R223, R198 ;  /* 0x000000c600df7202 */ /* 0x000fe20000000f00 */
[----:B------:R-:W-:Y:S02]  /*59c0*/  IMAD.MOV.U32 R222, RZ, RZ, R197 ;  /* 0x000000ffffde7224 */ /* 0x000fe400078e00c5 */
        /* <DEDUP_REMOVED lines=9> */
[----:B------:R-:W-:Y:S01]  /*5a60*/  MOV R220, R192 ;  /* 0x000000c000dc7202 */ /* 0x000fe20000000f00 */
[----:B------:R-:W-:Y:S01]  /*5a70*/  FADD.FTZ R248, R221, R248 ;  /* 0x000000f8ddf87221 */ /* 0x000fe20000010000 */
[----:B-1----:R-:W-:Y:S01]  /*5a80*/  F2FP.F16.F32.PACK_AB R8, R110, R109 ;  /* 0x0000006d6e08723e */ /* 0x002fe200000000ff */
[----:B------:R-:W-:Y:S01]  /*5a90*/  FADD.FTZ R3, R206, R3 ;  /* 0x00000003ce037221 */ /* 0x000fe20000010000 */
[----:B------:R-:W-:Y:S01]  /*5aa0*/  F2FP.F16.F32.PACK_AB R11, R93, R108 ;  /* 0x0000006c5d0b723e */ /* 0x000fe200000000ff */
[----:B------:R-:W-:Y:S01]  /*5ab0*/  FADD.FTZ R2, R244, R2 ;  /* 0x00000002f4027221 */ /* 0x000fe20000010000 */
[----:B------:R-:W-:Y:S01]  /*5ac0*/  FADD.FTZ R0, R208, R0 ;  /* 0x00000000d0007221 */ /* 0x000fe20000010000 */
[----:B------:R-:W-:Y:S01]  /*5ad0*/  FADD.FTZ R248, R220, R248 ;  /* 0x000000f8dcf87221 */ /* 0x000fe20000010000 */
[----:B------:R-:W-:Y:S01]  /*5ae0*/  FADD.FTZ R3, R207, R3 ;  /* 0x00000003cf037221 */ /* 0x000fe20000010000 */
[----:B------:R-:W-:Y:S01]  /*5af0*/  FADD.FTZ R2, R239, R2 ;  /* 0x00000002ef027221 */ /* 0x000fe20000010000 */
[----:B------:R-:W-:Y:S01]  /*5b00*/  FADD.FTZ R0, R209, R0 ;  /* 0x00000000d1007221 */ /* 0x000fe20000010000 */
[----:B------:R-:W-:Y:S01]  /*5b10*/  HMMA.16816.F32 R48, R8, R12, R48 ;  /* 0x0000000c0830723c */ /* 0x000fe20000001830 */
[----:B------:R-:W-:Y:S01]  /*5b20*/  FADD.FTZ R248, R137, R248 ;  /* 0x000000f889f87221 */ /* 0x000fe20000010000 */
[----:B------:R-:W-:Y:S01]  /*5b30*/  FADD.FTZ R3, R131, R3 ;  /* 0x0000000383037221 */ /* 0x000fe20000010000 */
[----:B------:R-:W-:Y:S01]  /*5b40*/  FADD.FTZ R2, R129, R2 ;  /* 0x0000000281027221 */ /* 0x000fe20000010000 */
[----:B------:R-:W-:-:S02]  /*5b50*/  FADD.FTZ R0, R126, R0 ;  /* 0x000000007e007221 */ /* 0x000fc40000010000 */
[C---:B------:R-:W-:Y:S01]  /*5b60*/  HMMA.16816.F32 R40, R8.reuse, R14, R40 ;  /* 0x0000000e0828723c */ /* 0x040fe20000001828 */
[----:B------:R-:W1:Y:S01]  /*5b70*/  LDSM.16.MT88.4 R12, [R229+0xb800] ;  /* 0x00b80000e50c783b */ /* 0x000e620000004200 */
        /* <DEDUP_REMOVED lines=13> */
[----:B------:R-:W4:Y:S01]  /*5c50*/  MUFU.EX2 R29, R29 ;  /* 0x0000001d001d7308 */ /* 0x000f220000000800 */
[----:B------:R-:W-:Y:S01]  /*5c60*/  FADD.FTZ R248, R109, R248 ;  /* 0x000000f86df87221 */ /* 0x000fe20000010000 */
[----:B------:R-:W-:Y:S01]  /*5c70*/  FADD.FTZ R3, R106, R3 ;  /* 0x000000036a037221 */ /* 0x000fe20000010000 */
[----:B------:R-:W-:Y:S01]  /*5c80*/  FADD.FTZ R2, R99, R2 ;  /* 0x0000000263027221 */ /* 0x000fe20000010000 */
[----:B------:R-:W-:Y:S01]  /*5c90*/  FADD.FTZ R0, R97, R0 ;  /* 0x0000000061007221 */ /* 0x000fe20000010000 */
[C---:B------:R-:W-:Y:S03]  /*5ca0*/  HMMA.16816.F32 R64, R8.reuse, R20, R64 ;  /* 0x000000140840723c */ /* 0x040fe60000001840 */
[----:B------:R-:W-:Y:S03]  /*5cb0*/  MUFU.EX2 R28, R28 ;  /* 0x0000001c001c7308 */ /* 0x000fe60000000800 */
[C---:B------:R-:W-:Y:S05]  /*5cc0*/  HMMA.16816.F32 R24, R8.reuse, R26, R84 ;  /* 0x0000001a0818723c */ /* 0x040fea0000001854 */
[----:B------:R-:W2:Y:S01]  /*5cd0*/  MUFU.EX2 R32, R32 ;  /* 0x0000002000207308 */ /* 0x000ea20000000800 */
[----:B------:R-:W-:Y:S01]  /*5ce0*/  HMMA.16816.F32 R56, R8, R22, R56 ;  /* 0x000000160838723c */ /* 0x000fe20000001838 */
[----:B------:R-:W-:Y:S01]  /*5cf0*/  FADD.FTZ R248, R110, R248 ;  /* 0x000000f86ef87221 */ /* 0x000fe20000010000 */
[----:B------:R-:W-:-:S04]  /*5d00*/  FADD.FTZ R3, R107, R3 ;  /* 0x000000036b037221 */ /* 0x000fc80000010000 */
[----:B------:R-:W-:Y:S01]  /*5d10*/  HMMA.16816.F32 R44, R8, R16, R44 ;  /* 0x00000010082c723c */ /* 0x000fe2000000182c */
[----:B------:R-:W1:Y:S01]  /*5d20*/  MUFU.EX2 R34, R34 ;  /* 0x0000002200227308 */ /* 0x000e620000000800 */
[----:B------:R-:W-:Y:S01]  /*5d30*/  FADD.FTZ R2, R104, R2 ;  /* 0x0000000268027221 */ /* 0x000fe20000010000 */
[----:B------:R-:W-:-:S03]  /*5d40*/  FADD.FTZ R0, R96, R0 ;  /* 0x0000000060007221 */ /* 0x000fc60000010000 */
[----:B------:R-:W-:Y:S03]  /*5d50*/  HMMA.16816.F32 R36, R8, R18, R36 ;  /* 0x000000120824723c */ /* 0x000fe60000001824 */
[----:B------:R-:W-:Y:S08]  /*5d60*/  MUFU.EX2 R35, R35 ;  /* 0x0000002300237308 */ /* 0x000ff00000000800 */
[----:B------:R-:W1:Y:S01]  /*5d70*/  MUFU.EX2 R60, R60 ;  /* 0x0000003c003c7308 */ /* 0x000e620000000800 */
        /* <DEDUP_REMOVED lines=10> */
[----:B----4-:R-:W-:Y:S01]  /*5e20*/  F2FP.F16.F32.PACK_AB R201, R29, R61 ;  /* 0x0000003d1dc9723e */ /* 0x010fe200000000ff */
[----:B--2---:R-:W-:Y:S01]  /*5e30*/  FADD.FTZ R3, R32, R3 ;  /* 0x0000000320037221 */ /* 0x004fe20000010000 */
[----:B------:R-:W-:Y:S01]  /*5e40*/  F2FP.F16.F32.PACK_AB R202, R250, R62 ;  /* 0x0000003efaca723e */ /* 0x000fe200000000ff */
[----:B------:R-:W-:Y:S01]  /*5e50*/  FADD.FTZ R2, R92, R2 ;  /* 0x000000025c027221 */ /* 0x000fe20000010000 */
[----:B------:R-:W-:Y:S01]  /*5e60*/  F2FP.F16.F32.PACK_AB R203, R251, R28 ;  /* 0x0000001cfbcb723e */ /* 0x000fe200000000ff */
[----:B------:R-:W-:Y:S01]  /*5e70*/  FADD.FTZ R0, R61, R0 ;  /* 0x000000003d007221 */ /* 0x000fe20000010000 */
[----:B------:R-:W-:-:S02]  /*5e80*/  F2FP.F16.F32.PACK_AB R196, R119, R118 ;  /* 0x0000007677c4723e */ /* 0x000fc400000000ff */
[----:B-1----:R-:W-:Y:S02]  /*5e90*/  F2FP.F16.F32.PACK_AB R197, R34, R32 ;  /* 0x0000002022c5723e */ /* 0x002fe400000000ff */
[----:B------:R-:W-:Y:S02]  /*5ea0*/  F2FP.F16.F32.PACK_AB R198, R117, R120 ;  /* 0x0000007875c6723e */ /* 0x000fe400000000ff */
[----:B------:R-:W-:Y:S01]  /*5eb0*/  F2FP.F16.F32.PACK_AB R199, R60, R35 ;  /* 0x000000233cc7723e */ /* 0x000fe200000000ff */
        /* <DEDUP_REMOVED lines=9> */
[----:B------:R-:W-:Y:S01]  /*5f50*/  HMMA.16816.F32 R152, R200, R150, R152 ;  /* 0x00000096c898723c */ /* 0x000fe20000001898 */
[----:B------:R-:W-:-:S05]  /*5f60*/  FADD.FTZ R248, R117, R248 ;  /* 0x000000f875f87221 */ /* 0x000fca0000010000 */
[----:B------:R-:W-:Y:S01]  /*5f70*/  HMMA.16816.F32 R160, R200, R164, R160 ;  /* 0x000000a4c8a0723c */ /* 0x000fe200000018a0 */
[----:B------:R-:W-:-:S05]  /*5f80*/  FADD.FTZ R249, R60, R3 ;  /* 0x000000033cf97221 */ /* 0x000fca0000010000 */
[----:B------:R-:W-:Y:S01]  /*5f90*/  HMMA.16816.F32 R168, R200, R166, R168 ;  /* 0x000000a6c8a8723c */ /* 0x000fe200000018a8 */
[----:B------:R-:W-:-:S05]  /*5fa0*/  FADD.FTZ R250, R250, R2 ;  /* 0x00000002fafa7221 */ /* 0x000fca0000010000 */
[----:B------:R-:W-:Y:S01]  /*5fb0*/  HMMA.16816.F32 R176, R200, R180, R176 ;  /* 0x000000b4c8b0723c */ /* 0x000fe200000018b0 */
[----:B------:R-:W-:-:S05]  /*5fc0*/  FADD.FTZ R251, R251, R0 ;  /* 0x00000000fbfb7221 */ /* 0x000fca0000010000 */
[----:B------:R-:W-:Y:S06]  /*5fd0*/  HMMA.16816.F32 R184, R200, R182, R184 ;  /* 0x000000b6c8b8723c */ /* 0x000fec00000018b8 */
[C---:B------:R-:W-:Y:S06]  /*5fe0*/  HMMA.16816.F32 R144, R196.reuse, R148, R144 ;  /* 0x00000094c490723c */ /* 0x040fec0000001890 */
        /* <DEDUP_REMOVED lines=9> */
[C---:B---3--:R-:W-:Y:S01]  /*6080*/  IADD3 R245, R238.reuse, 0x800, RZ ;  /* 0x00000800eef57810 */ /* 0x048fe20007ffe0ff */
[C---:B------:R-:W-:Y:S01]  /*6090*/  VIADD R242, R238.reuse, 0x2000 ;  /* 0x00002000eef27836 */ /* 0x040fe20000000000 */
[----:B------:R-:W-:-:S02]  /*60a0*/  IADD3 R244, R238, 0x1000, RZ ;  /* 0x00001000eef47810 */ /* 0x000fc40007ffe0ff */
[C---:B------:R-:W-:Y:S02]  /*60b0*/  IADD3 R243, R238.reuse, 0x1800, RZ ;  /* 0x00001800eef37810 */ /* 0x040fe40007ffe0ff */
[C---:B------:R-:W-:Y:S02]  /*60c0*/  IADD3 R241, R238.reuse, 0x2800, RZ ;  /* 0x00002800eef17810 */ /* 0x040fe40007ffe0ff */
[C---:B------:R-:W-:Y:S02]  /*60d0*/  IADD3 R240, R238.reuse, 0x3000, RZ ;  /* 0x00003000eef07810 */ /* 0x040fe40007ffe0ff */
[----:B------:R-:W-:Y:S01]  /*60e0*/  IADD3 R239, R238, 0x3800, RZ ;  /* 0x00003800eeef7810 */ /* 0x000fe20007ffe0ff */
[----:B------:R-:W-:-:S12]  /*60f0*/  @!P0 BRA `(.L_x_119) ;  /* 0x00000048008c8947 */ /* 0x000fd80003800000 */
[----:B-----5:R-:W-:Y:S01]  /*6100*/  LEA.HI.SX32 R247, R247, 0xfffffffe, 0x19 ;  /* 0xfffffffef7f77811 */ /* 0x020fe200078fcaff */
[----:B------:R-:W-:Y:S01]  /*6110*/  IMAD.MOV.U32 R133, RZ, RZ, R135 ;  /* 0x000000ffff857224 */ /* 0x000fe200078e0087 */
[----:B------:R-:W-:Y:S01]  /*6120*/  MOV R138, R132 ;  /* 0x00000084008a7202 */ /* 0x000fe20000000f00 */
[----:B------:R-:W-:Y:S01]  /*6130*/  IMAD.MOV.U32 R3, RZ, RZ, R136 ;  /* 0x000000ffff037224 */ /* 0x000fe200078e0088 */
[----:B------:R-:W-:Y:S01]  /*6140*/  MOV R137, R134 ;  /* 0x0000008600897202 */ /* 0x000fe20000000f00 */
[----:B------:R-:W-:Y:S01]  /*6150*/  ULDC UR4, c[0x0][0x2ec] ;  /* 0x0000bb0000047ab9 */ /* 0x000fe20000000800 */
[----:B------:R-:W-:Y:S01]  /*6160*/  ULDC.64 UR10, c[0x0][0x220] ;  /* 0x00008800000a7ab9 */ /* 0x000fe20000000a00 */
[----:B------:R-:W-:Y:S01]  /*6170*/  ULDC.64 UR12, c[0x0][0x250] ;  /* 0x00009400000c7ab9 */ /* 0x000fe20000000a00 */
[----:B------:R-:W-:Y:S01]  /*6180*/  ULDC.64 UR6, c[0x0][0x218] ;  /* 0x0000860000067ab9 */ /* 0x000fe20000000a00 */
[----:B------:R-:W-:Y:S01]  /*6190*/  ULDC.64 UR8, c[0x0][0x248] ;  /* 0x0000920000087ab9 */ /* 0x000fe20000000a00 */
[----:B------:R-:W-:Y:S05]  /*61a0*/  BRA `(.L_x_120) ;  /* 0x00000000009c7947 */ /* 0x000fea0003800000 */
.L_x_122:
        /* <DEDUP_REMOVED lines=39> */
.L_x_120:
[----:B------:R-:W2:Y:S01]  /*6420*/  LDL.64 R16, [R1+0x50] ;  /* 0x0000500001107983 */ /* 0x000ea20000100a00 */
[----:B------:R-:W-:Y:S01]  /*6430*/  SHF.R.S32.HI R0, RZ, 0x1f, R247 ;  /* 0x0000001fff007819 */ /* 0x000fe200000114f7 */
[----:B------:R-:W-:Y:S04]  /*6440*/  DEPBAR.LE SB0, 0x0 ;  /* 0x000080000000791a */ /* 0x000fe80000000000 */
[----:B------:R-:W3:Y:S01]  /*6450*/  LDL R8, [R1+0x40] ;  /* 0x0000400001087983 */ /* 0x000ee20000100800 */
[----:B------:R-:W-:Y:S02]  /*6460*/  IMAD R0, R0, UR12, RZ ;  /* 0x0000000c00007c24 */ /* 0x000fe4000f8e02ff */
[C---:B------:R-:W-:Y:S01]  /*6470*/  IMAD.WIDE.U32 R6, R247.reuse, UR12, RZ ;  /* 0x0000000cf7067c25 */ /* 0x040fe2000f8e00ff */
[----:B------:R-:W-:Y:S03]  /*6480*/  BAR.SYNC.DEFER_BLOCKING 0x0 ;  /* 0x0000000000007b1d */ /* 0x000fe60000010000 */
        /* <DEDUP_REMOVED lines=14> */
[----:B------:R-:W-:Y:S02]  /*6570*/  IADD3.X R15, R9, UR21, RZ, P1, !PT ;  /* 0x00000015090f7c10 */ /* 0x000fe40008ffe4ff */
[----:B------:R-:W-:Y:S02]  /*6580*/  IADD3 R10, P1, R12, UR18, RZ ;  /* 0x000000120c0a7c10 */ /* 0x000fe4000ff3e0ff */
[----:B------:R-:W-:Y:S01]  /*6590*/  IADD3.X R13, R15, UR21, RZ, P0, !PT ;  /* 0x000000150f0d7c10 */ /* 0x000fe200087fe4ff */
[----:B------:R2:W-:Y:S01]  /*65a0*/  LDGSTS.E.BYPASS.LTC128B.128 [R246+0x8800], desc[UR16][R8.64] ;  /* 0x0880000008f67fae */ /* 0x0005e2000b901d50 */
[----:B------:R-:W-:Y:S02]  /*65b0*/  IADD3 R6, P0, R10, UR18, RZ ;  /* 0x000000120a067c10 */ /* 0x000fe4000ff1e0ff */
[----:B------:R-:W-:Y:S04]  /*65c0*/  IADD3.X R11, R13, UR21, RZ, P1, !PT ;  /* 0x000000150d0b7c10 */ /* 0x000fe80008ffe4ff */
[----:B------:R-:W-:Y:S01]  /*65d0*/  IADD3.X R7, R11, UR21, RZ, P0, !PT ;  /* 0x000000150b077c10 */ /* 0x000fe200087fe4ff */
[----:B------:R-:W-:Y:S08]  /*65e0*/  LDGSTS.E.BYPASS.LTC128B.128 [R246+0x9000], desc[UR16][R14.64] ;  /* 0x090000000ef67fae */ /* 0x000ff0000b901d50 */
[----:B------:R-:W-:Y:S01]  /*65f0*/  LDGSTS.E.BYPASS.LTC128B.128 [R246+0x9800], desc[UR16][R12.64] ;  /* 0x098000000cf67fae */ /* 0x000fe2000b901d50 */
[----:B-1----:R-:W-:Y:S04]  /*6600*/  IADD3 R4, P1, R6, UR18, RZ ;  /* 0x0000001206047c10 */ /* 0x002fe8000ff3e0ff */
[----:B------:R-:W-:Y:S03]  /*6610*/  IADD3.X R5, R7, UR21, RZ, P1, !PT ;  /* 0x0000001507057c10 */ /* 0x000fe60008ffe4ff */
[----:B------:R-:W-:Y:S01]  /*6620*/  LDGSTS.E.BYPASS.LTC128B.128 [R246+0xa000], desc[UR16][R10.64] ;  /* 0x0a0000000af67fae */ /* 0x000fe2000b901d50 */
[----:B--2---:R-:W-:Y:S04]  /*6630*/  IADD3 R8, P0, R4, UR18, RZ ;  /* 0x0000001204087c10 */ /* 0x004fe8000ff1e0ff */
[----:B------:R-:W-:Y:S03]  /*6640*/  IADD3.X R9, R5, UR21, RZ, P0, !PT ;  /* 0x0000001505097c10 */ /* 0x000fe600087fe4ff */
[----:B------:R-:W-:Y:S01]  /*6650*/  LDGSTS.E.BYPASS.LTC128B.128 [R246+0xa800], desc[UR16][R6.64] ;  /* 0x0a80000006f67fae */ /* 0x000fe2000b901d50 */
[----:B------:R-:W-:Y:S07]  /*6660*/  ISETP.GT.AND P0, PT, R247, RZ, PT ;  /* 0x000000fff700720c */ /* 0x000fee0003f04270 */
[----:B------:R1:W-:Y:S08]  /*6670*/  LDGSTS.E.BYPASS.LTC128B.128 [R246+0xb000], desc[UR16][R4.64] ;  /* 0x0b00000004f67fae */ /* 0x0003f0000b901d50 */
[----:B------:R2:W-:Y:S08]  /*6680*/  LDGSTS.E.BYPASS.LTC128B.128 [R246+0xb800], desc[UR16][R8.64] ;  /* 0x0b80000008f67fae */ /* 0x0005f0000b901d50 */
[----:B------:R-:W-:Y:S08]  /*6690*/  LDSM.16.M88.4 R128, [R234] ;  /* 0x00000000ea80783b */ /* 0x000ff00000000200 */
[----:B------:R-:W1:Y:S08]  /*66a0*/  LDSM.16.M88.4 R16, [R233] ;  /* 0x00000000e910783b */ /* 0x000e700000000200 */
        /* <DEDUP_REMOVED lines=18> */
[----:B------:R-:W3:Y:S05]  /*67d0*/  LDSM.16.M88.4 R212, [R232] ;  /* 0x00000000e8d4783b */ /* 0x000eea0000000200 */
[-C--:B----4-:R-:W-:Y:S03]  /*67e0*/  HMMA.16816.F32 R36, R128, R48.reuse, RZ ;  /* 0x000000308024723c */ /* 0x090fe600000018ff */
[----:B------:R-:W4:Y:S03]  /*67f0*/  LDSM.16.M88.4 R216, [R237+0x2000] ;  /* 0x00200000edd8783b */ /* 0x000f260000000200 */
[C---:B------:R-:W-:Y:S05]  /*6800*/  HMMA.16816.F32 R40, R124.reuse, R48, RZ ;  /* 0x000000307c28723c */ /* 0x040fea00000018ff */
[----:B------:R-:W4:Y:S01]  /*6810*/  LDSM.16.M88.4 R220, [R232+0x800] ;  /* 0x00080000e8dc783b */ /* 0x000f220000000200 */
[-C--:B------:R-:W-:Y:S06]  /*6820*/  HMMA.16816.F32 R44, R124, R50.reuse, RZ ;  /* 0x000000327c2c723c */ /* 0x080fec00000018ff */
[C---:B------:R-:W-:Y:S01]  /*6830*/  HMMA.16816.F32 R48, R128.reuse, R50, RZ ;  /* 0x000000328030723c */ /* 0x040fe200000018ff */
[----:B------:R-:W-:Y:S05]  /*6840*/  LDSM.16.M88.4 R224, [R232+0x2000] ;  /* 0x00200000e8e0783b */ /* 0x000fea0000000200 */
        /* <DEDUP_REMOVED lines=26> */
[-C--:B------:R-:W-:Y:S06]  /*69f0*/  HMMA.16816.F32 R20, R208, R220.reuse, R20 ;  /* 0x000000dcd014723c */ /* 0x080fec0000001814 */
[C---:B------:R-:W-:Y:S06]  /*6a00*/  HMMA.16816.F32 R24, R216.reuse, R220, R24 ;  /* 0x000000dcd818723c */ /* 0x040fec0000001818 */
[-C--:B------:R-:W-:Y:S06]  /*6a10*/  HMMA.16816.F32 R28, R216, R222.reuse, R28 ;  /* 0x000000ded81c723c */ /* 0x080fec000000181c */
[C---:B------:R-:W-:Y:S01]  /*6a20*/  HMMA.16816.F32 R32, R208.reuse, R222, R32 ;  /* 0x000000ded020723c */ /* 0x040fe20000001820 */
[----:B------:R-:W-:Y:S05]  /*6a30*/  LDSM.16.M88.4 R220, [R232+0x3800] ;  /* 0x00380000e8dc783b */ /* 0x000fea0000000200 */
        /* <DEDUP_REMOVED lines=19> */
[----:B------:R-:W-:Y:S05]  /*6b70*/  LDSM.16.M88.4 R204, [R235] ;  /* 0x00000000ebcc783b */ /* 0x000fea0000000200 */
[-C--:B--2---:R-:W-:Y:S06]  /*6b80*/  HMMA.16816.F32 R100, R208, R212.reuse, R100 ;  /* 0x000000d4d064723c */ /* 0x084fec0000001864 */
[C---:B------:R-:W-:Y:S06]  /*6b90*/  HMMA.16816.F32 R104, R216.reuse, R212, R104 ;  /* 0x000000d4d868723c */ /* 0x040fec0000001868 */
[-C--:B------:R-:W-:Y:S06]  /*6ba0*/  HMMA.16816.F32 R108, R216, R214.reuse, R108 ;  /* 0x000000d6d86c723c */ /* 0x080fec000000186c */
[C---:B------:R-:W-:Y:S01]  /*6bb0*/  HMMA.16816.F32 R112, R208.reuse, R214, R112 ;  /* 0x000000d6d070723c */ /* 0x040fe20000001870 */
[----:B------:R-:W1:Y:S05]  /*6bc0*/  LDSM.16.M88.4 R212, [R238] ;  /* 0x00000000eed4783b */ /* 0x000e6a0000000200 */
[-C--:B------:R-:W-:Y:S06]  /*6bd0*/  HMMA.16816.F32 R116, R208, R220.reuse, R116 ;  /* 0x000000dcd074723c */ /* 0x080fec0000001874 */
[C---:B------:R-:W-:Y:S06]  /*6be0*/  HMMA.16816.F32 R120, R216.reuse, R220, R120 ;  /* 0x000000dcd878723c */ /* 0x040fec0000001878 */
[-C--:B------:R-:W-:Y:S01]  /*6bf0*/  HMMA.16816.F32 R124, R216, R222.reuse, R124 ;  /* 0x000000ded87c723c */ /* 0x080fe2000000187c */
[----:B------:R-:W2:Y:S05]  /*6c00*/  LDSM.16.M88.4 R216, [R245] ;  /* 0x00000000f5d8783b */ /* 0x000eaa0000000200 */
[----:B------:R-:W-:Y:S03]  /*6c10*/  HMMA.16816.F32 R128, R208, R222, R128 ;  /* 0x000000ded080723c */ /* 0x000fe60000001880 */
[----:B------:R-:W3:Y:S08]  /*6c20*/  LDSM.16.M88.4 R208, [R244] ;  /* 0x00000000f4d0783b */ /* 0x000ef00000000200 */
[----:B------:R-:W-:Y:S01]  /*6c30*/  LDSM.16.M88.4 R220, [R242] ;  /* 0x00000000f2dc783b */ /* 0x000fe20000000200 */
        /* <DEDUP_REMOVED lines=9> */
[----:B------:R-:W-:Y:S05]  /*6cd0*/  LDSM.16.M88.4 R216, [R239] ;  /* 0x00000000efd8783b */ /* 0x000fea0000000200 */
        /* <DEDUP_REMOVED lines=10> */
[-C--:B------:R-:W-:Y:S06]  /*6d80*/  HMMA.16816.F32 R68, R204, R220.reuse, R68 ;  /* 0x000000dccc44723c */ /* 0x080fec0000001844 */
[C---:B------:R-:W-:Y:S06]  /*6d90*/  HMMA.16816.F32 R72, R224.reuse, R220, R72 ;  /* 0x000000dce048723c */ /* 0x040fec0000001848 */
[-C--:B------:R-:W-:Y:S06]  /*6da0*/  HMMA.16816.F32 R76, R224, R222.reuse, R76 ;  /* 0x000000dee04c723c */ /* 0x080fec000000184c */
[C---:B------:R-:W-:Y:S01]  /*6db0*/  HMMA.16816.F32 R80, R204.reuse, R222, R80 ;  /* 0x000000decc50723c */ /* 0x040fe20000001850 */
[----:B------:R-:W-:Y:S05]  /*6dc0*/  LDSM.16.M88.4 R220, [R236+0x2000] ;  /* 0x00200000ecdc783b */ /* 0x000fea0000000200 */
[-C--:B--2---:R-:W-:Y:S06]  /*6dd0*/  HMMA.16816.F32 R84, R204, R208.reuse, R84 ;  /* 0x000000d0cc54723c */ /* 0x084fec0000001854 */
[C---:B------:R-:W-:Y:S06]  /*6de0*/  HMMA.16816.F32 R88, R224.reuse, R208, R88 ;  /* 0x000000d0e058723c */ /* 0x040fec0000001858 */
[-C--:B------:R-:W-:Y:S06]  /*6df0*/  HMMA.16816.F32 R92, R224, R210.reuse, R92 ;  /* 0x000000d2e05c723c */ /* 0x080fec000000185c */
[C---:B------:R-:W-:Y:S01]  /*6e00*/  HMMA.16816.F32 R96, R204.reuse, R210, R96 ;  /* 0x000000d2cc60723c */ /* 0x040fe20000001860 */
[----:B------:R-:W-:Y:S05]  /*6e10*/  LDSM.16.M88.4 R208, [R236] ;  /* 0x00000000ecd0783b */ /* 0x000fea0000000200 */
[-C--:B-1----:R-:W-:Y:S06]  /*6e20*/  HMMA.16816.F32 R100, R204, R212.reuse, R100 ;  /* 0x000000d4cc64723c */ /* 0x082fec0000001864 */
[C---:B------:R-:W-:Y:S06]  /*6e30*/  HMMA.16816.F32 R104, R224.reuse, R212, R104 ;  /* 0x000000d4e068723c */ /* 0x040fec0000001868 */
[-C--:B------:R-:W-:Y:S06]  /*6e40*/  HMMA.16816.F32 R108, R224, R214.reuse, R108 ;  /* 0x000000d6e06c723c */ /* 0x080fec000000186c */
[C---:B------:R-:W-:Y:S01]  /*6e50*/  HMMA.16816.F32 R112, R204.reuse, R214, R112 ;  /* 0x000000d6cc70723c */ /* 0x040fe20000001870 */
[----:B------:R-:W1:Y:S05]  /*6e60*/  LDSM.16.M88.4 R212, [R231] ;  /* 0x00000000e7d4783b */ /* 0x000e6a0000000200 */
[-C--:B------:R-:W-:Y:S06]  /*6e70*/  HMMA.16816.F32 R116, R204, R216.reuse, R116 ;  /* 0x000000d8cc74723c */ /* 0x080fec0000001874 */
[C---:B------:R-:W-:Y:S06]  /*6e80*/  HMMA.16816.F32 R120, R224.reuse, R216, R120 ;  /* 0x000000d8e078723c */ /* 0x040fec0000001878 */
[-C--:B------:R-:W-:Y:S01]  /*6e90*/  HMMA.16816.F32 R124, R224, R218.reuse, R124 ;  /* 0x000000dae07c723c */ /* 0x080fe2000000187c */
[----:B------:R-:W2:Y:S05]  /*6ea0*/  LDSM.16.M88.4 R224, [R231+0x800] ;  /* 0x00080000e7e0783b */ /* 0x000eaa0000000200 */
[----:B------:R-:W-:Y:S03]  /*6eb0*/  HMMA.16816.F32 R128, R204, R218, R128 ;  /* 0x000000dacc80723c */ /* 0x000fe60000001880 */
[----:B------:R-:W3:Y:S08]  /*6ec0*/  LDSM.16.M88.4 R204, [R231+0x1000] ;  /* 0x00100000e7cc783b */ /* 0x000ef00000000200 */
[----:B------:R-:W4:Y:S01]  /*6ed0*/  LDSM.16.M88.4 R216, [R231+0x1800] ;  /* 0x00180000e7d8783b */ /* 0x000f220000000200 */
[-C--:B-1----:R-:W-:Y:S06]  /*6ee0*/  HMMA.16816.F32 R4, R208, R212.reuse, R4 ;  /* 0x000000d4d004723c */ /* 0x082fec0000001804 */
[C---:B------:R-:W-:Y:S06]  /*6ef0*/  HMMA.16816.F32 R8, R220.reuse, R212, R8 ;  /* 0x000000d4dc08723c */ /* 0x040fec0000001808 */
[-C--:B------:R-:W-:Y:S06]  /*6f00*/  HMMA.16816.F32 R12, R220, R214.reuse, R12 ;  /* 0x000000d6dc0c723c */ /* 0x080fec000000180c */
[C---:B------:R-:W-:Y:S01]  /*6f10*/  HMMA.16816.F32 R16, R208.reuse, R214, R16 ;  /* 0x000000d6d010723c */ /* 0x040fe20000001810 */
[----:B------:R-:W1:Y:S05]  /*6f20*/  LDSM.16.M88.4 R212, [R231+0x2000] ;  /* 0x00200000e7d4783b */ /* 0x000e6a0000000200 */
[----:B------:R-:W-:Y:S01]  /*6f30*/  FMNMX.FTZ R0, R4, R3, !PT ;  /* 0x0000000304007209 */ /* 0x000fe20007810000 */
[-C--:B--2---:R-:W-:Y:S04]  /*6f40*/  HMMA.16816.F32 R20, R208, R224.reuse, R20 ;  /* 0x000000e0d014723c */ /* 0x084fe80000001814 */
[----:B------:R-:W-:Y:S02]  /*6f50*/  FMNMX.FTZ R2, R6, R133, !PT ;  /* 0x0000008506027209 */ /* 0x000fe40007810000 */
[----:B------:R-:W-:Y:S01]  /*6f60*/  FMNMX.FTZ R132, R5, R0, !PT ;  /* 0x0000000005847209 */ /* 0x000fe20007810000 */
[C---:B------:R-:W-:Y:S04]  /*6f70*/  HMMA.16816.F32 R24, R220.reuse, R224, R24 ;  /* 0x000000e0dc18723c */ /* 0x040fe80000001818 */
[----:B------:R-:W-:Y:S02]  /*6f80*/  FMNMX.FTZ R0, R7, R2, !PT ;  /* 0x0000000207007209 */ /* 0x000fe40007810000 */
[-C--:B------:R-:W-:Y:S05]  /*6f90*/  HMMA.16816.F32 R28, R220, R226.reuse, R28 ;  /* 0x000000e2dc1c723c */ /* 0x080fea000000181c */
[----:B------:R-:W-:Y:S01]  /*6fa0*/  FMNMX.FTZ R2, R16, R132, !PT ;  /* 0x0000008410027209 */ /* 0x000fe20007810000 */
[C---:B------:R-:W-:Y:S01]  /*6fb0*/  HMMA.16816.F32 R32, R208.reuse, R226, R32 ;  /* 0x000000e2d020723c */ /* 0x040fe20000001820 */
[----:B------:R-:W-:Y:S04]  /*6fc0*/  LDSM.16.M88.4 R224, [R231+0x3800] ;  /* 0x00380000e7e0783b */ /* 0x000fe80000000200 */
[----:B------:R-:W-:Y:S01]  /*6fd0*/  FMNMX.FTZ R132, R8, R137, !PT ;  /* 0x0000008908847209 */ /* 0x000fe20007810000 */
[-C--:B---3--:R-:W-:Y:S05]  /*6fe0*/  HMMA.16816.F32 R36, R208, R204.reuse, R36 ;  /* 0x000000ccd024723c */ /* 0x088fea0000001824 */
[----:B------:R-:W-:Y:S01]  /*6ff0*/  FMNMX.FTZ R134, R18, R0, !PT ;  /* 0x0000000012867209 */ /* 0x000fe20007810000 */
[C---:B------:R-:W-:Y:S05]  /*7000*/  HMMA.16816.F32 R40, R220.reuse, R204, R40 ;  /* 0x000000ccdc28723c */ /* 0x040fea0000001828 */
[----:B------:R-:W-:Y:S01]  /*7010*/  FMNMX.FTZ R135, R17, R2, !PT ;  /* 0x0000000211877209 */ /* 0x000fe20007810000 */
[-C--:B------:R-:W-:Y:S05]  /*7020*/  HMMA.16816.F32 R44, R220, R206.reuse, R44 ;  /* 0x000000cedc2c723c */ /* 0x080fea000000182c */
[----:B------:R-:W-:Y:S01]  /*7030*/  FMNMX.FTZ R0, R10, R138, !PT ;  /* 0x0000008a0a007209 */ /* 0x000fe20007810000 */
[C---:B------:R-:W-:Y:S01]  /*7040*/  HMMA.16816.F32 R48, R208.reuse, R206, R48 ;  /* 0x000000ced030723c */ /* 0x040fe20000001830 */
[----:B------:R-:W2:Y:S04]  /*7050*/  LDSM.16.M88.4 R204, [R231+0x2800] ;  /* 0x00280000e7cc783b */ /* 0x000ea80000000200 */
[----:B------:R-:W-:Y:S01]  /*7060*/  FMNMX.FTZ R2, R9, R132, !PT ;  /* 0x0000008409027209 */ /* 0x000fe20007810000 */
[-C--:B----4-:R-:W-:Y:S05]  /*7070*/  HMMA.16816.F32 R52, R208, R216.reuse, R52 ;  /* 0x000000d8d034723c */ /* 0x090fea0000001834 */
[----:B------:R-:W-:Y:S01]  /*7080*/  FMNMX.FTZ R132, R19, R134, !PT ;  /* 0x0000008613847209 */ /* 0x000fe20007810000 */
[C---:B------:R-:W-:Y:S05]  /*7090*/  HMMA.16816.F32 R56, R220.reuse, R216, R56 ;  /* 0x000000d8dc38723c */ /* 0x040fea0000001838 */
[----:B------:R-:W-:Y:S01]  /*70a0*/  FMNMX.FTZ R135, R20, R135, !PT ;  /* 0x0000008714877209 */ /* 0x000fe20007810000 */
[-C--:B------:R-:W-:Y:S05]  /*70b0*/  HMMA.16816.F32 R60, R220, R218.reuse, R60 ;  /* 0x000000dadc3c723c */ /* 0x080fea000000183c */
[----:B------:R-:W-:Y:S01]  /*70c0*/  FMNMX.FTZ R0, R11, R0, !PT ;  /* 0x000000000b007209 */ /* 0x000fe20007810000 */
[C---:B------:R-:W-:Y:S01]  /*70d0*/  HMMA.16816.F32 R64, R208.reuse, R218, R64 ;  /* 0x000000dad040723c */ /* 0x040fe20000001840 */
[----:B------:R-:W3:Y:S01]  /*70e0*/  LDSM.16.M88.4 R216, [R231+0x3000] ;  /* 0x00300000e7d8783b */ /* 0x000ee20000000200 */
[----:B------:R-:W-:Y:S04]  /*70f0*/  DEPBAR.LE SB0, 0x0 ;  /* 0x000080000000791a */ /* 0x000fe80000000000 */
[----:B------:R-:W-:Y:S01]  /*7100*/  FMNMX.FTZ R2, R12, R2, !PT ;  /* 0x000000020c027209 */ /* 0x000fe20007810000 */
[-C--:B-1----:R-:W-:Y:S01]  /*7110*/  HMMA.16816.F32 R68, R208, R212.reuse, R68 ;  /* 0x000000d4d044723c */ /* 0x082fe20000001844 */
[----:B------:R-:W-:Y:S04]  /*7120*/  BAR.SYNC.DEFER_BLOCKING 0x0 ;  /* 0x0000000000007b1d */ /* 0x000fe80000010000 */
        /* <DEDUP_REMOVED lines=13> */
[C---:B------:R-:W-:Y:S05]  /*7200*/  HMMA.16816.F32 R96, R208.reuse, R206, R96 ;  /* 0x000000ced060723c */ /* 0x040fea0000001860 */
[----:B------:R-:W-:Y:S01]  /*7210*/  FMNMX.FTZ R2, R24, R2, !PT ;  /* 0x0000000218027209 */ /* 0x000fe20007810000 */
[-C--:B---3--:R-:W-:Y:S05]  /*7220*/  HMMA.16816.F32 R100, R208, R216.reuse, R100 ;  /* 0x000000d8d064723c */ /* 0x088fea0000001864 */
[----:B------:R-:W-:Y:S01]  /*7230*/  FMNMX.FTZ R132, R34, R132, !PT ;  /* 0x0000008422847209 */ /* 0x000fe20007810000 */
[C---:B------:R-:W-:Y:S05]  /*7240*/  HMMA.16816.F32 R104, R220.reuse, R216, R104 ;  /* 0x000000d8dc68723c */ /* 0x040fea0000001868 */
[----:B------:R-:W-:Y:S01]  /*7250*/  FMNMX.FTZ R136, R33, R136, !PT ;  /* 0x0000008821887209 */ /* 0x000fe20007810000 */
[-C--:B------:R-:W-:Y:S05]  /*7260*/  HMMA.16816.F32 R108, R220, R218.reuse, R108 ;  /* 0x000000dadc6c723c */ /* 0x080fea000000186c */
        /* <DEDUP_REMOVED lines=102> */
.L_x_121:
        /* <DEDUP_REMOVED lines=29> */
[----:B------:R-:W-:Y:S04]  /*7aa0*/  STL [R1+0x90], R237 ;  /* 0x000090ed01007387 */ /* 0x000fe80000100800 */
[----:B------:R-:W-:Y:S04]  /*7ab0*/  STL [R1+0x8c], R236 ;  /* 0x00008cec01007387 */ /* 0x000fe80000100800 */
[----:B------:R-:W-:Y:S01]  /*7ac0*/  STL [R1+0x88], R235 ;  /* 0x000088eb01007387 */ /* 0x000fe20000100800 */
[----:B-1----:R-:W-:Y:S03]  /*7ad0*/  FMNMX.FTZ R136, R136, R135, !PT ;  /* 0x0000008788887209 */ /* 0x002fe60007810000 */
[----:B------:R-:W1:Y:S01]  /*7ae0*/  SHFL.BFLY PT, R132, R2, 0x1, 0x1f ;  /* 0x0c201f0002847f89 */ /* 0x000e6200000e0000 */
[----:B--2---:R-:W-:Y:S01]  /*7af0*/  FMNMX.FTZ R135, R134, R205, !PT ;  /* 0x000000cd86877209 */ /* 0x004fe20007810000 */
[C---:B------:R-:W-:Y:S06]  /*7b00*/  FADD.FTZ R0, -R136.reuse, R3 ;  /* 0x0000000388007221 */ /* 0x040fec0000010100 */
[----:B------:R-:W-:Y:S01]  /*7b10*/  STL [R1+0x84], R234 ;  /* 0x000084ea01007387 */ /* 0x000fe20000100800 */
[----:B------:R-:W-:Y:S01]  /*7b20*/  FSETP.NEU.FTZ.AND P1, PT, R136, -INF , PT ;  /* 0xff8000008800780b */ /* 0x000fe20003f3d000 */
[----:B------:R-:W-:Y:S01]  /*7b30*/  FMUL.FTZ R3, R0, UR4 ;  /* 0x0000000400037c20 */ /* 0x000fe20008410000 */
[----:B------:R-:W-:Y:S01]  /*7b40*/  FADD.FTZ R0, -R135, R133 ;  /* 0x0000008587007221 */ /* 0x000fe20000010100 */
[----:B------:R-:W-:Y:S01]  /*7b50*/  STL [R1+0x80], R233 ;  /* 0x000080e901007387 */ /* 0x000fe20000100800 */
[----:B---3--:R-:W-:Y:S01]  /*7b60*/  FMNMX.FTZ R134, R204, R206, !PT ;  /* 0x000000cecc867209 */ /* 0x008fe20007810000 */
[----:B------:R2:W-:Y:S02]  /*7b70*/  MUFU.EX2 R133, R3 ;  /* 0x0000000300857308 */ /* 0x0005e40000000800 */
[----:B------:R-:W-:Y:S02]  /*7b80*/  STL [R1+0x7c], R232 ;  /* 0x00007ce801007387 */ /* 0x000fe40000100800 */
[----:B------:R-:W-:Y:S02]  /*7b90*/  FMUL.FTZ R204, R134, UR4 ;  /* 0x0000000486cc7c20 */ /* 0x000fe40008410000 */
[----:B------:R-:W-:Y:S04]  /*7ba0*/  STL [R1+0x78], R231 ;  /* 0x000078e701007387 */ /* 0x000fe80000100800 */
[----:B------:R-:W-:Y:S01]  /*7bb0*/  STL [R1+0xbc], R136 ;  /* 0x0000bc8801007387 */ /* 0x000fe20000100800 */
[----:B-1----:R-:W-:Y:S03]  /*7bc0*/  FMNMX.FTZ R132, R2, R132, !PT ;  /* 0x0000008402847209 */ /* 0x002fe60007810000 */
[----:B------:R-:W-:Y:S01]  /*7bd0*/  STL [R1+0xc0], R135 ;  /* 0x0000c08701007387 */ /* 0x000fe20000100800 */
[----:B--2---:R-:W-:Y:S01]  /*7be0*/  FMUL.FTZ R3, R0, UR4 ;  /* 0x0000000400037c20 */ /* 0x004fe20008410000 */
[----:B------:R-:W-:Y:S01]  /*7bf0*/  FADD.FTZ R0, -R134, R137 ;  /* 0x0000008986007221 */ /* 0x000fe20000010100 */
[----:B------:R-:W-:Y:S01]  /*7c00*/  FMUL.FTZ R137, R136, UR4 ;  /* 0x0000000488897c20 */ /* 0x000fe20008410000 */
[----:B------:R-:W-:Y:S01]  /*7c10*/  STL [R1+0xc4], R134 ;  /* 0x0000c48601007387 */ /* 0x000fe20000100800 */
[----:B------:R-:W-:Y:S01]  /*7c20*/  FMUL.FTZ R205, R132, UR4 ;  /* 0x0000000484cd7c20 */ /* 0x000fe20008410000 */
[----:B------:R-:W-:Y:S01]  /*7c30*/  FMUL.FTZ R2, R0, UR4 ;  /* 0x0000000400027c20 */ /* 0x000fe20008410000 */
[----:B------:R-:W-:Y:S01]  /*7c40*/  MUFU.EX2 R3, R3 ;  /* 0x0000000300037308 */ /* 0x000fe20000000800 */
[----:B------:R-:W-:Y:S01]  /*7c50*/  FSEL R137, R137, RZ, P1 ;  /* 0x000000ff89897208 */ /* 0x000fe20000800000 */
[----:B------:R-:W-:Y:S01]  /*7c60*/  STL [R1+0xc8], R132 ;  /* 0x0000c88401007387 */ /* 0x000fe20000100800 */
[----:B------:R-:W-:Y:S01]  /*7c70*/  FADD.FTZ R0, -R132, R138 ;  /* 0x0000008a84007221 */ /* 0x000fe20000010100 */
[C---:B------:R-:W-:Y:S01]  /*7c80*/  FMUL.FTZ R138, R135.reuse, UR4 ;  /* 0x00000004878a7c20 */ /* 0x040fe20008410000 */
[----:B------:R-:W-:Y:S01]  /*7c90*/  FSETP.NEU.FTZ.AND P1, PT, R135, -INF , PT ;  /* 0xff8000008700780b */ /* 0x000fe20003f3d000 */
[--C-:B------:R-:W-:Y:S01]  /*7ca0*/  FFMA.FTZ R4, R4, UR4, -R137.reuse ;  /* 0x0000000404047c23 */ /* 0x100fe20008010889 */
[--C-:B------:R-:W-:Y:S03]  /*7cb0*/  FFMA.FTZ R21, R21, UR4, -R137.reuse ;  /* 0x0000000415157c23 */ /* 0x100fe60008010889 */
[----:B------:R-:W-:Y:S01]  /*7cc0*/  MUFU.EX2 R2, R2 ;  /* 0x0000000200027308 */ /* 0x000fe20000000800 */
[--C-:B------:R-:W-:Y:S01]  /*7cd0*/  FFMA.FTZ R48, R48, UR4, -R137.reuse ;  /* 0x0000000430307c23 */ /* 0x100fe20008010889 */
[--C-:B------:R-:W-:Y:S01]  /*7ce0*/  FFMA.FTZ R49, R49, UR4, -R137.reuse ;  /* 0x0000000431317c23 */ /* 0x100fe20008010889 */
[----:B------:R-:W-:Y:S01]  /*7cf0*/  FSEL R138, R138, RZ, P1 ;  /* 0x000000ff8a8a7208 */ /* 0x000fe20000800000 */
[--C-:B------:R-:W-:Y:S01]  /*7d00*/  FFMA.FTZ R5, R5, UR4, -R137.reuse ;  /* 0x0000000405057c23 */ /* 0x100fe20008010889 */
[--C-:B------:R-:W-:Y:S01]  /*7d10*/  FFMA.FTZ R32, R32, UR4, -R137.reuse ;  /* 0x0000000420207c23 */ /* 0x100fe20008010889 */
[--C-:B------:R-:W-:Y:S01]  /*7d20*/  FFMA.FTZ R33, R33, UR4, -R137.reuse ;  /* 0x0000000421217c23 */ /* 0x100fe20008010889 */
[----:B------:R-:W-:Y:S03]  /*7d30*/  FSETP.NEU.FTZ.AND P1, PT, R134, -INF , PT ;  /* 0xff8000008600780b */ /* 0x000fe60003f3d000 */
[----:B------:R-:W-:Y:S01]  /*7d40*/  MUFU.EX2 R208, R4 ;  /* 0x0000000400d07308 */ /* 0x000fe20000000800 */
[--C-:B------:R-:W-:Y:S01]  /*7d50*/  FFMA.FTZ R50, R50, UR4, -R138.reuse ;  /* 0x0000000432327c23 */ /* 0x100fe2000801088a */
[--C-:B------:R-:W-:Y:S01]  /*7d60*/  FFMA.FTZ R51, R51, UR4, -R138.reuse ;  /* 0x0000000433337c23 */ /* 0x100fe2000801088a */
[--C-:B------:R-:W-:Y:S01]  /*7d70*/  FFMA.FTZ R23, R23, UR4, -R138.reuse ;  /* 0x0000000417177c23 */ /* 0x100fe2000801088a */
[----:B------:R-:W-:Y:S01]  /*7d80*/  FFMA.FTZ R35, R35, UR4, -R138 ;  /* 0x0000000423237c23 */ /* 0x000fe2000801088a */
[----:B------:R-:W-:Y:S01]  /*7d90*/  FSEL R204, R204, RZ, P1 ;  /* 0x000000ffcccc7208 */ /* 0x000fe20000800000 */
[--C-:B------:R-:W-:Y:S01]  /*7da0*/  FFMA.FTZ R36, R36, UR4, -R137.reuse ;  /* 0x0000000424247c23 */ /* 0x100fe20008010889 */
[----:B------:R-:W-:Y:S03]  /*7db0*/  FSETP.NEU.FTZ.AND P1, PT, R132, -INF , PT ;  /* 0xff8000008400780b */ /* 0x000fe60003f3d000 */
[----:B------:R-:W1:Y:S01]  /*7dc0*/  MUFU.EX2 R4, R21 ;  /* 0x0000001500047308 */ /* 0x000e620000000800 */
[----:B------:R-:W-:Y:S01]  /*7dd0*/  FFMA.FTZ R37, R37, UR4, -R137 ;  /* 0x0000000425257c23 */ /* 0x000fe20008010889 */
[--C-:B------:R-:W-:Y:S01]  /*7de0*/  FFMA.FTZ R24, R24, UR4, -R204.reuse ;  /* 0x0000000418187c23 */ /* 0x100fe200080108cc */
[--C-:B------:R-:W-:Y:S01]  /*7df0*/  FFMA.FTZ R25, R25, UR4, -R204.reuse ;  /* 0x0000000419197c23 */ /* 0x100fe200080108cc */
[--C-:B------:R-:W-:Y:S01]  /*7e00*/  FFMA.FTZ R72, R72, UR4, -R204.reuse ;  /* 0x0000000448487c23 */ /* 0x100fe200080108cc */
[--C-:B------:R-:W-:Y:S01]  /*7e10*/  FFMA.FTZ R73, R73, UR4, -R204.reuse ;  /* 0x0000000449497c23 */ /* 0x100fe200080108cc */
[--C-:B------:R-:W-:Y:S01]  /*7e20*/  FFMA.FTZ R76, R76, UR4, -R204.reuse ;  /* 0x000000044c4c7c23 */ /* 0x100fe200080108cc */
[--C-:B------:R-:W-:Y:S03]  /*7e30*/  FFMA.FTZ R77, R77, UR4, -R204.reuse ;  /* 0x000000044d4d7c23 */ /* 0x100fe600080108cc */
[----:B------:R-:W-:Y:S01]  /*7e40*/  MUFU.EX2 R213, R5 ;  /* 0x0000000500d57308 */ /* 0x000fe20000000800 */
[--C-:B------:R-:W-:Y:S01]  /*7e50*/  FFMA.FTZ R28, R28, UR4, -R204.reuse ;  /* 0x000000041c1c7c23 */ /* 0x100fe200080108cc */
[----:B------:R-:W-:Y:S01]  /*7e60*/  FSEL R205, R205, RZ, P1 ;  /* 0x000000ffcdcd7208 */ /* 0x000fe20000800000 */
[----:B------:R-:W-:Y:S01]  /*7e70*/  FFMA.FTZ R29, R29, UR4, -R204 ;  /* 0x000000041d1d7c23 */ /* 0x000fe200080108cc */
[----:B------:R-:W-:Y:S01]  /*7e80*/  FFMA.FTZ R38, R38, UR4, -R138 ;  /* 0x0000000426267c23 */ /* 0x000fe2000801088a */
[--C-:B------:R-:W-:Y:S01]  /*7e90*/  FFMA.FTZ R12, R12, UR4, -R204.reuse ;  /* 0x000000040c0c7c23 */ /* 0x100fe200080108cc */
[----:B------:R-:W-:Y:S01]  /*7ea0*/  FFMA.FTZ R40, R40, UR4, -R204 ;  /* 0x0000000428287c23 */ /* 0x000fe200080108cc */
[--C-:B------:R-:W-:Y:S03]  /*7eb0*/  FFMA.FTZ R26, R26, UR4, -R205.reuse ;  /* 0x000000041a1a7c23 */ /* 0x100fe600080108cd */
[----:B------:R2:W-:Y:S01]  /*7ec0*/  MUFU.EX2 R5, R32 ;  /* 0x0000002000057308 */ /* 0x0005e20000000800 */
[----:B-1----:R1:W-:Y:S01]  /*7ed0*/  STL [R1], R4 ;  /* 0x0000000401007387 */ /* 0x0023e20000100800 */
        /* <DEDUP_REMOVED lines=8> */
[--C-:B------:R-:W-:Y:S01]  /*7f60*/  FFMA.FTZ R31, R31, UR4, -R205.reuse ;  /* 0x000000041f1f7c23 */ /* 0x100fe200080108cd */
[----:B------:R-:W-:Y:S01]  /*7f70*/  FFMA.FTZ R42, R42, UR4, -R205 ;  /* 0x000000042a2a7c23 */ /* 0x000fe200080108cd */
[--C-:B------:R-:W-:Y:S01]  /*7f80*/  FFMA.FTZ R16, R16, UR4, -R137.reuse ;  /* 0x0000000410107c23 */ /* 0x100fe20008010889 */
[----:B------:R-:W-:Y:S01]  /*7f90*/  FFMA.FTZ R17, R17, UR4, -R137 ;  /* 0x0000000411117c23 */ /* 0x000fe20008010889 */
[--C-:B------:R-:W-:Y:S01]  /*7fa0*/  FFMA.FTZ R18, R18, UR4, -R138.reuse ;  /* 0x0000000412127c23 */ /* 0x100fe2000801088a */
[----:B------:R-:W-:Y:S03]  /*7fb0*/  FFMA.FTZ R19, R19, UR4, -R138 ;  /* 0x0000000413137c23 */ /* 0x000fe6000801088a */
[----:B------:R3:W-:Y:S01]  /*7fc0*/  MUFU.EX2 R12, R40 ;  /* 0x00000028000c7308 */ /* 0x0007e20000000800 */
[----:B------:R-:W-:Y:S01]  /*7fd0*/  FFMA.FTZ R13, R13, UR4, -R204 ;  /* 0x000000040d0d7c23 */ /* 0x000fe200080108cc */
[--C-:B------:R-:W-:Y:S01]  /*7fe0*/  FFMA.FTZ R14, R14, UR4, -R205.reuse ;  /* 0x000000040e0e7c23 */ /* 0x100fe200080108cd */
[--C-:B------:R-:W-:Y:S01]  /*7ff0*/  FFMA.FTZ R15, R15, UR4, -R205.reuse ;  /* 0x000000040f0f7c23 */ /* 0x100fe200080108cd */
[----:B------:R-:W-:Y:S01]  /*8000*/  FFMA.FTZ R39, R39, UR4, -R138 ;  /* 0x0000000427277c23 */ /* 0x000fe2000801088a */
[--C-:B------:R-:W-:Y:S01]  /*8010*/  FFMA.FTZ R41, R41, UR4, -R204.reuse ;  /* 0x0000000429297c23 */ /* 0x100fe200080108cc */
[--C-:B------:R-:W-:Y:S01]  /*8020*/  FFMA.FTZ R43, R43, UR4, -R205.reuse ;  /* 0x000000042b2b7c23 */ /* 0x100fe200080108cd */
[--C-:B------:R-:W-:Y:S03]  /*8030*/  FFMA.FTZ R44, R44, UR4, -R204.reuse ;  /* 0x000000042c2c7c23 */ /* 0x100fe600080108cc */
[----:B------:R-:W-:Y:S01]  /*8040*/  MUFU.EX2 R225, R24 ;  /* 0x0000001800e17308 */ /* 0x000fe20000000800 */
[----:B------:R-:W-:Y:S01]  /*8050*/  FFMA.FTZ R45, R45, UR4, -R204 ;  /* 0x000000042d2d7c23 */ /* 0x000fe200080108cc */
[--C-:B------:R-:W-:Y:S01]  /*8060*/  FFMA.FTZ R46, R46, UR4, -R205.reuse ;  /* 0x000000042e2e7c23 */ /* 0x100fe200080108cd */
[----:B------:R-:W-:Y:S01]  /*8070*/  FFMA.FTZ R47, R47, UR4, -R205 ;  /* 0x000000042f2f7c23 */ /* 0x000fe200080108cd */
[----:B--2---:R-:W-:Y:S01]  /*8080*/  FMUL.FTZ R32, R133, R164 ;  /* 0x000000a485207220 */ /* 0x004fe20000410000 */
[--C-:B------:R-:W-:Y:S01]  /*8090*/  FFMA.FTZ R164, R116, UR4, -R137.reuse ;  /* 0x0000000474a47c23 */ /* 0x100fe20008010889 */
[--C-:B------:R-:W-:Y:S01]  /*80a0*/  FFMA.FTZ R52, R52, UR4, -R137.reuse ;  /* 0x0000000434347c23 */ /* 0x100fe20008010889 */
[----:B------:R-:W-:Y:S03]  /*80b0*/  FFMA.FTZ R53, R53, UR4, -R137 ;  /* 0x0000000435357c23 */ /* 0x000fe60008010889 */
[----:B-1----:R-:W1:Y:S01]  /*80c0*/  MUFU.EX2 R4, R23 ;  /* 0x0000001700047308 */ /* 0x002e620000000800 */
[--C-:B------:R-:W-:Y:S01]  /*80d0*/  FFMA.FTZ R54, R54, UR4, -R138.reuse ;  /* 0x0000000436367c23 */ /* 0x100fe2000801088a */
[----:B------:R-:W-:Y:S01]  /*80e0*/  FFMA.FTZ R55, R55, UR4, -R138 ;  /* 0x0000000437377c23 */ /* 0x000fe2000801088a */
[----:B---3--:R-:W-:Y:S01]  /*80f0*/  FMUL.FTZ R40, R2, R176 ;  /* 0x000000b002287220 */ /* 0x008fe20000410000 */
        /* <DEDUP_REMOVED lines=8> */
[----:B------:R-:W-:Y:S01]  /*8180*/  FFMA.FTZ R63, R63, UR4, -R205 ;  /* 0x000000043f3f7c23 */ /* 0x000fe200080108cd */
[--C-:B------:R-:W-:Y:S01]  /*8190*/  FFMA.FTZ R64, R64, UR4, -R137.reuse ;  /* 0x0000000440407c23 */ /* 0x100fe20008010889 */
[--C-:B------:R-:W-:Y:S01]  /*81a0*/  FFMA.FTZ R66, R66, UR4, -R138.reuse ;  /* 0x0000000442427c23 */ /* 0x100fe2000801088a */
[--C-:B------:R-:W-:Y:S03]  /*81b0*/  FFMA.FTZ R116, R86, UR4, -R138.reuse ;  /* 0x0000000456747c23 */ /* 0x100fe6000801088a */
[----:B------:R-:W-:Y:S01]  /*81c0*/  MUFU.EX2 R224, R26 ;  /* 0x0000001a00e07308 */ /* 0x000fe20000000800 */
[----:B-1----:R1:W-:Y:S01]  /*81d0*/  STL [R1+0x4], R4 ;  /* 0x0000040401007387 */ /* 0x0023e20000100800 */
[----:B------:R-:W-:Y:S01]  /*81e0*/  FMUL.FTZ R23, R3, R159 ;  /* 0x0000009f03177220 */ /* 0x000fe20000410000 */
[--C-:B------:R-:W-:Y:S01]  /*81f0*/  FFMA.FTZ R159, R97, UR4, -R137.reuse ;  /* 0x00000004619f7c23 */ /* 0x100fe20008010889 */
[--C-:B------:R-:W-:Y:S01]  /*8200*/  FFMA.FTZ R6, R6, UR4, -R138.reuse ;  /* 0x0000000406067c23 */ /* 0x100fe2000801088a */
[----:B------:R2:W-:Y:S01]  /*8210*/  STL [R1+0xc], R5 ;  /* 0x00000c0501007387 */ /* 0x0005e20000100800 */
[----:B------:R-:W-:Y:S01]  /*8220*/  FFMA.FTZ R7, R7, UR4, -R138 ;  /* 0x0000000407077c23 */ /* 0x000fe2000801088a */
[----:B------:R-:W-:Y:S03]  /*8230*/  FMUL.FTZ R0, R0, UR4 ;  /* 0x0000000400007c20 */ /* 0x000fe60008410000 */
[----:B------:R3:W4:Y:S01]  /*8240*/  MUFU.EX2 R226, R27 ;  /* 0x0000001b00e27308 */ /* 0x0007220000000800 */
[--C-:B------:R-:W-:Y:S01]  /*8250*/  FFMA.FTZ R8, R8, UR4, -R204.reuse ;  /* 0x0000000408087c23 */ /* 0x100fe200080108cc */
[----:B------:R-:W-:Y:S01]  /*8260*/  FFMA.FTZ R9, R9, UR4, -R204 ;  /* 0x0000000409097c23 */ /* 0x000fe200080108cc */
[--C-:B------:R-:W-:Y:S01]  /*8270*/  FFMA.FTZ R20, R20, UR4, -R137.reuse ;  /* 0x0000000414147c23 */ /* 0x100fe20008010889 */
[--C-:B------:R-:W-:Y:S01]  /*8280*/  FFMA.FTZ R22, R22, UR4, -R138.reuse ;  /* 0x0000000416167c23 */ /* 0x100fe2000801088a */
[--C-:B------:R-:W-:Y:S01]  /*8290*/  FFMA.FTZ R34, R34, UR4, -R138.reuse ;  /* 0x0000000422227c23 */ /* 0x100fe2000801088a */
[----:B------:R-:W-:Y:S01]  /*82a0*/  FMUL.FTZ R21, R133, R157 ;  /* 0x0000009d85157220 */ /* 0x000fe20000410000 */
        /* <DEDUP_REMOVED lines=10> */
[----:B---3--:R-:W3:Y:S01]  /*8350*/  LDSM.16.MT88.4 R24, [R139+0x8000] ;  /* 0x008000008b18783b */ /* 0x008ee20000004200 */
[----:B----4-:R-:W-:Y:S01]  /*8360*/  F2FP.F16.F32.PACK_AB R85, R226, R224 ;  /* 0x000000e0e255723e */ /* 0x010fe200000000ff */
[--C-:B------:R-:W-:Y:S01]  /*8370*/  FFMA.FTZ R109, R109, UR4, -R204.reuse ;  /* 0x000000046d6d7c23 */ /* 0x100fe200080108cc */
[--C-:B------:R-:W-:Y:S01]  /*8380*/  FFMA.FTZ R120, R120, UR4, -R204.reuse ;  /* 0x0000000478787c23 */ /* 0x100fe200080108cc */
[--C-:B------:R-:W-:Y:S01]  /*8390*/  FFMA.FTZ R121, R121, UR4, -R204.reuse ;  /* 0x0000000479797c23 */ /* 0x100fe200080108cc */
[----:B------:R-:W-:Y:S01]  /*83a0*/  FFMA.FTZ R124, R124, UR4, -R204 ;  /* 0x000000047c7c7c23 */ /* 0x000fe200080108cc */
[--C-:B------:R-:W-:Y:S03]  /*83b0*/  FFMA.FTZ R10, R10, UR4, -R205.reuse ;  /* 0x000000040a0a7c23 */ /* 0x100fe600080108cd */
[----:B-1----:R-:W1:Y:S01]  /*83c0*/  MUFU.EX2 R4, R33 ;  /* 0x0000002100047308 */ /* 0x002e620000000800 */
[--C-:B------:R-:W-:Y:S01]  /*83d0*/  FFMA.FTZ R11, R11, UR4, -R205.reuse ;  /* 0x000000040b0b7c23 */ /* 0x100fe200080108cd */
[--C-:B------:R-:W-:Y:S01]  /*83e0*/  FFMA.FTZ R102, R102, UR4, -R138.reuse ;  /* 0x0000000466667c23 */ /* 0x100fe2000801088a */
[--C-:B------:R-:W-:Y:S01]  /*83f0*/  FFMA.FTZ R103, R103, UR4, -R138.reuse ;  /* 0x0000000467677c23 */ /* 0x100fe2000801088a */
[--C-:B------:R-:W-:Y:S01]  /*8400*/  FFMA.FTZ R114, R114, UR4, -R138.reuse ;  /* 0x0000000472727c23 */ /* 0x100fe2000801088a */
[--C-:B------:R-:W-:Y:S01]  /*8410*/  FFMA.FTZ R115, R115, UR4, -R138.reuse ;  /* 0x0000000473737c23 */ /* 0x100fe2000801088a */
[--C-:B------:R-:W-:Y:S01]  /*8420*/  FFMA.FTZ R118, R118, UR4, -R138.reuse ;  /* 0x0000000476767c23 */ /* 0x100fe2000801088a */
[--C-:B------:R-:W-:Y:S03]  /*8430*/  FFMA.FTZ R119, R119, UR4, -R138.reuse ;  /* 0x0000000477777c23 */ /* 0x100fe6000801088a */
[----:B--2---:R2:W-:Y:S01]  /*8440*/  MUFU.EX2 R5, R29 ;  /* 0x0000001d00057308 */ /* 0x0045e20000000800 */
[--C-:B------:R-:W-:Y:S01]  /*8450*/  FFMA.FTZ R130, R130, UR4, -R138.reuse ;  /* 0x0000000482827c23 */ /* 0x100fe2000801088a */
[--C-:B------:R-:W-:Y:S01]  /*8460*/  FFMA.FTZ R106, R106, UR4, -R205.reuse ;  /* 0x000000046a6a7c23 */ /* 0x100fe200080108cd */
[--C-:B------:R-:W-:Y:S01]  /*8470*/  FFMA.FTZ R107, R107, UR4, -R205.reuse ;  /* 0x000000046b6b7c23 */ /* 0x100fe200080108cd */
[--C-:B------:R-:W-:Y:S01]  /*8480*/  FFMA.FTZ R110, R110, UR4, -R205.reuse ;  /* 0x000000046e6e7c23 */ /* 0x100fe200080108cd */
[--C-:B------:R-:W-:Y:S01]  /*8490*/  FFMA.FTZ R111, R111, UR4, -R205.reuse ;  /* 0x000000046f6f7c23 */ /* 0x100fe200080108cd */
[--C-:B------:R-:W-:Y:S01]  /*84a0*/  FFMA.FTZ R122, R122, UR4, -R205.reuse ;  /* 0x000000047a7a7c23 */ /* 0x100fe200080108cd */
[----:B------:R-:W-:Y:S03]  /*84b0*/  FFMA.FTZ R123, R123, UR4, -R205 ;  /* 0x000000047b7b7c23 */ /* 0x000fe600080108cd */
[----:B------:R-:W-:Y:S01]  /*84c0*/  MUFU.EX2 R247, R50 ;  /* 0x0000003200f77308 */ /* 0x000fe20000000800 */
[----:B-1----:R1:W-:Y:S01]  /*84d0*/  STL [R1+0x2c], R4 ;  /* 0x00002c0401007387 */ /* 0x0023e20000100800 */
[----:B------:R-:W-:Y:S01]  /*84e0*/  FMUL.FTZ R33, R133, R165 ;  /* 0x000000a585217220 */ /* 0x000fe20000410000 */
[----:B------:R-:W-:Y:S01]  /*84f0*/  FFMA.FTZ R165, R117, UR4, -R137 ;  /* 0x0000000475a57c23 */ /* 0x000fe20008010889 */
[--C-:B------:R-:W-:Y:S01]  /*8500*/  FFMA.FTZ R117, R87, UR4, -R138.reuse ;  /* 0x0000000457757c23 */ /* 0x100fe2000801088a */
[----:B------:R-:W-:Y:S05]  /*8510*/  FFMA.FTZ R126, R126, UR4, -R205 ;  /* 0x000000047e7e7c23 */ /* 0x000fea00080108cd */
[----:B------:R4:W-:Y:S01]  /*8520*/  MUFU.EX2 R243, R51 ;  /* 0x0000003300f37308 */ /* 0x0009e20000000800 */
[----:B--2---:R-:W-:Y:S09]  /*8530*/  FMUL.FTZ R29, R2, R169 ;  /* 0x000000a9021d7220 */ /* 0x004ff20000410000 */
[----:B------:R2:W-:Y:S10]  /*8540*/  MUFU.EX2 R207, R6 ;  /* 0x0000000600cf7308 */ /* 0x0005f40000000800 */
[----:B------:R3:W-:Y:S01]  /*8550*/  MUFU.EX2 R214, R7 ;  /* 0x0000000700d67308 */ /* 0x0007e20000000800 */
[----:B----4-:R-:W4:Y:S09]  /*8560*/  LDSM.16.MT88.4 R48, [R230+0x8000] ;  /* 0x00800000e630783b */ /* 0x010f320000004200 */
[----:B-1----:R-:W1:Y:S01]  /*8570*/  MUFU.EX2 R4, R35 ;  /* 0x0000002300047308 */ /* 0x002e620000000800 */
[C---:B--2---:R-:W-:Y:S09]  /*8580*/  FMUL.FTZ R6, R3.reuse, R146 ;  /* 0x0000009203067220 */ /* 0x044ff20000410000 */
[----:B------:R2:W-:Y:S01]  /*8590*/  MUFU.EX2 R215, R16 ;  /* 0x0000001000d77308 */ /* 0x0005e20000000800 */
[C---:B---3--:R-:W-:Y:S09]  /*85a0*/  FMUL.FTZ R7, R3.reuse, R147 ;  /* 0x0000009303077220 */ /* 0x048ff20000410000 */
[----:B------:R3:W4:Y:S01]  /*85b0*/  MUFU.EX2 R223, R17 ;  /* 0x0000001100df7308 */ /* 0x0007220000000800 */
[----:B-1----:R1:W-:Y:S01]  /*85c0*/  STL [R1+0x28], R4 ;  /* 0x0000280401007387 */ /* 0x0023e20000100800 */
[----:B------:R-:W-:Y:S08]  /*85d0*/  FMUL.FTZ R35, R3, R167 ;  /* 0x000000a703237220 */ /* 0x000ff00000410000 */
[----:B------:R1:W-:Y:S01]  /*85e0*/  MUFU.EX2 R212, R18 ;  /* 0x0000001200d47308 */ /* 0x0003e20000000800 */
[C---:B--2---:R-:W-:Y:S09]  /*85f0*/  FMUL.FTZ R16, R133.reuse, R148 ;  /* 0x0000009485107220 */ /* 0x044ff20000410000 */
[----:B------:R2:W2:Y:S01]  /*8600*/  MUFU.EX2 R222, R19 ;  /* 0x0000001300de7308 */ /* 0x0004a20000000800 */
[----:B---3--:R-:W-:Y:S01]  /*8610*/  FMUL.FTZ R17, R133, R149 ;  /* 0x0000009585117220 */ /* 0x008fe20000410000 */
[----:B----4-:R-:W-:Y:S08]  /*8620*/  F2FP.F16.F32.PACK_AB R146, R223, R215 ;  /* 0x000000d7df92723e */ /* 0x010ff000000000ff */
[----:B------:R-:W-:Y:S01]  /*8630*/  MUFU.EX2 R0, R0 ;  /* 0x0000000000007308 */ /* 0x000fe20000000800 */
[C---:B-1----:R-:W-:Y:S09]  /*8640*/  FMUL.FTZ R18, R3.reuse, R150 ;  /* 0x0000009603127220 */ /* 0x042ff20000410000 */
[----:B------:R-:W1:Y:S01]  /*8650*/  MUFU.EX2 R4, R28 ;  /* 0x0000001c00047308 */ /* 0x000e620000000800 */
[----:B--2---:R-:W-:Y:S01]  /*8660*/  FMUL.FTZ R19, R3, R151 ;  /* 0x0000009703137220 */ /* 0x004fe20000410000 */
[----:B------:R-:W-:Y:S01]  /*8670*/  F2FP.F16.F32.PACK_AB R147, R222, R212 ;  /* 0x000000d4de93723e */ /* 0x000fe200000000ff */
[----:B------:R-:W2:Y:S07]  /*8680*/  LDSM.16.MT88.4 R148, [R228+0x8000] ;  /* 0x00800000e494783b */ /* 0x000eae0000004200 */
[----:B------:R3:W-:Y:S10]  /*8690*/  MUFU.EX2 R206, R8 ;  /* 0x0000000800ce7308 */ /* 0x0007f40000000800 */
[----:B------:R4:W4:Y:S01]  /*86a0*/  MUFU.EX2 R211, R9 ;  /* 0x0000000900d37308 */ /* 0x0009220000000800 */
[----:B-1----:R1:W-:Y:S01]  /*86b0*/  STL [R1+0x10], R4 ;  /* 0x0000100401007387 */ /* 0x0023e20000100800 */
[C---:B------:R-:W-:Y:S03]  /*86c0*/  FMUL.FTZ R28, R2.reuse, R168 ;  /* 0x000000a8021c7220 */ /* 0x040fe60000410000 */
[----:B------:R2:W-:Y:S05]  /*86d0*/  STL [R1+0x20], R5 ;  /* 0x0000200501007387 */ /* 0x0005ea0000100800 */
[----:B------:R1:W-:Y:S01]  /*86e0*/  MUFU.EX2 R209, R10 ;  /* 0x0000000a00d17308 */ /* 0x0003e20000000800 */
[C---:B---3--:R-:W-:Y:S09]  /*86f0*/  FMUL.FTZ R8, R2.reuse, R140 ;  /* 0x0000008c02087220 */ /* 0x048ff20000410000 */
[----:B------:R-:W3:Y:S01]  /*8700*/  MUFU.EX2 R210, R11 ;  /* 0x0000000b00d27308 */ /* 0x000ee20000000800 */
[----:B----4-:R-:W-:Y:S01]  /*8710*/  FMUL.FTZ R9, R2, R141 ;  /* 0x0000008d02097220 */ /* 0x010fe20000410000 */
[----:B------:R-:W-:Y:S08]  /*8720*/  F2FP.F16.F32.PACK_AB R140, R211, R206 ;  /* 0x000000ced38c723e */ /* 0x000ff000000000ff */
[----:B------:R4:W4:Y:S01]  /*8730*/  MUFU.EX2 R220, R13 ;  /* 0x0000000d00dc7308 */ /* 0x0009220000000800 */
[----:B-1----:R-:W-:Y:S09]  /*8740*/  FMUL.FTZ R10, R0, R142 ;  /* 0x0000008e000a7220 */ /* 0x002ff20000410000 */
[----:B------:R-:W1:Y:S01]  /*8750*/  MUFU.EX2 R4, R30 ;  /* 0x0000001e00047308 */ /* 0x000e620000000800 */
[----:B---3--:R-:W-:Y:S01]  /*8760*/  F2FP.F16.F32.PACK_AB R141, R210, R209 ;  /* 0x000000d1d28d723e */ /* 0x008fe200000000ff */
[----:B------:R-:W-:Y:S08]  /*8770*/  FMUL.FTZ R11, R0, R143 ;  /* 0x0000008f000b7220 */ /* 0x000ff00000410000 */
[----:B--2---:R-:W2:Y:S01]  /*8780*/  MUFU.EX2 R5, R31 ;  /* 0x0000001f00057308 */ /* 0x004ea20000000800 */
[----:B----4-:R-:W-:Y:S01]  /*8790*/  FMUL.FTZ R13, R2, R153 ;  /* 0x00000099020d7220 */ /* 0x010fe20000410000 */
[----:B------:R-:W-:Y:S08]  /*87a0*/  F2FP.F16.F32.PACK_AB R142, R220, R217 ;  /* 0x000000d9dc8e723e */ /* 0x000ff000000000ff */
[----:B------:R3:W-:Y:S01]  /*87b0*/  MUFU.EX2 R216, R14 ;  /* 0x0000000e00d87308 */ /* 0x0007e20000000800 */
[----:B-1----:R1:W-:Y:S01]  /*87c0*/  STL [R1+0x14], R4 ;  /* 0x0000140401007387 */ /* 0x0023e20000100800 */
[C---:B------:R-:W-:Y:S08]  /*87d0*/  FMUL.FTZ R30, R0.reuse, R170 ;  /* 0x000000aa001e7220 */ /* 0x040ff00000410000 */
[----:B------:R-:W4:Y:S01]  /*87e0*/  MUFU.EX2 R218, R15 ;  /* 0x0000000f00da7308 */ /* 0x000f220000000800 */
[----:B--2---:R2:W-:Y:S01]  /*87f0*/  STL [R1+0x18], R5 ;  /* 0x0000180501007387 */ /* 0x0045e20000100800 */
[C---:B------:R-:W-:Y:S08]  /*8800*/  FMUL.FTZ R31, R0.reuse, R171 ;  /* 0x000000ab001f7220 */ /* 0x040ff00000410000 */
[----:B------:R2:W-:Y:S01]  /*8810*/  MUFU.EX2 R219, R22 ;  /* 0x0000001600db7308 */ /* 0x0005e20000000800 */
[----:B---3--:R-:W-:Y:S09]  /*8820*/  FMUL.FTZ R14, R0, R154 ;  /* 0x0000009a000e7220 */ /* 0x008ff20000410000 */
[----:B------:R3:W-:Y:S01]  /*8830*/  MUFU.EX2 R221, R20 ;  /* 0x0000001400dd7308 */ /* 0x0007e20000000800 */
[----:B----4-:R-:W-:Y:S01]  /*8840*/  F2FP.F16.F32.PACK_AB R143, R218, R216 ;  /* 0x000000d8da8f723e */ /* 0x010fe200000000ff */
[----:B------:R-:W-:Y:S08]  /*8850*/  FMUL.FTZ R15, R0, R155 ;  /* 0x0000009b000f7220 */ /* 0x000ff00000410000 */
[----:B-1----:R-:W1:Y:S01]  /*8860*/  MUFU.EX2 R4, R36 ;  /* 0x0000002400047308 */ /* 0x002e620000000800 */
[----:B--2---:R-:W-:Y:S01]  /*8870*/  FMUL.FTZ R22, R3, R158 ;  /* 0x0000009e03167220 */ /* 0x004fe20000410000 */
[--C-:B------:R-:W-:Y:S08]  /*8880*/  FFMA.FTZ R158, R96, UR4, -R137.reuse ;  /* 0x00000004609e7c23 */ /* 0x100ff00008010889 */
[----:B------:R-:W2:Y:S01]  /*8890*/  MUFU.EX2 R5, R37 ;  /* 0x0000002500057308 */ /* 0x000ea20000000800 */
[----:B---3--:R-:W-:Y:S01]  /*88a0*/  FMUL.FTZ R20, R133, R156 ;  /* 0x0000009c85147220 */ /* 0x008fe20000410000 */
[--C-:B------:R-:W-:Y:S01]  /*88b0*/  FFMA.FTZ R156, R84, UR4, -R137.reuse ;  /* 0x00000004549c7c23 */ /* 0x100fe20008010889 */
[----:B------:R-:W-:Y:S07]  /*88c0*/  F2FP.F16.F32.PACK_AB R84, R227, R225 ;  /* 0x000000e1e354723e */ /* 0x000fee00000000ff */
[----:B------:R3:W-:Y:S01]  /*88d0*/  MUFU.EX2 R252, R34 ;  /* 0x0000002200fc7308 */ /* 0x0007e20000000800 */
[----:B-1----:R1:W-:Y:S01]  /*88e0*/  STL [R1+0x24], R4 ;  /* 0x0000240401007387 */ /* 0x0023e20000100800 */
[C---:B------:R-:W-:Y:S08]  /*88f0*/  FMUL.FTZ R36, R133.reuse, R172 ;  /* 0x000000ac85247220 */ /* 0x040ff00000410000 */
[----:B------:R4:W-:Y:S01]  /*8900*/  MUFU.EX2 R132, R39 ;  /* 0x0000002700847308 */ /* 0x0009e20000000800 */
[----:B--2---:R2:W-:Y:S01]  /*8910*/  STL [R1+0x3c], R5 ;  /* 0x00003c0501007387 */ /* 0x0045e20000100800 */
[----:B------:R-:W-:Y:S08]  /*8920*/  FMUL.FTZ R37, R133, R173 ;  /* 0x000000ad85257220 */ /* 0x000ff00000410000 */
[----:B------:R2:W-:Y:S01]  /*8930*/  MUFU.EX2 R134, R41 ;  /* 0x0000002900867308 */ /* 0x0005e20000000800 */
[C---:B---3--:R-:W-:Y:S01]  /*8940*/  FMUL.FTZ R34, R3.reuse, R166 ;  /* 0x000000a603227220 */ /* 0x048fe20000410000 */
[--C-:B------:R-:W-:Y:S01]  /*8950*/  FFMA.FTZ R166, R128, UR4, -R137.reuse ;  /* 0x0000000480a67c23 */ /* 0x100fe20008010889 */
[--C-:B------:R-:W-:Y:S07]  /*8960*/  FFMA.FTZ R128, R98, UR4, -R138.reuse ;  /* 0x0000000462807c23 */ /* 0x100fee000801088a */
[----:B------:R3:W-:Y:S01]  /*8970*/  MUFU.EX2 R135, R43 ;  /* 0x0000002b00877308 */ /* 0x0007e20000000800 */
[----:B----4-:R-:W-:Y:S09]  /*8980*/  FMUL.FTZ R39, R3, R175 ;  /* 0x000000af03277220 */ /* 0x010ff20000410000 */
[----:B-1----:R-:W1:Y:S01]  /*8990*/  MUFU.EX2 R4, R38 ;  /* 0x0000002600047308 */ /* 0x002e620000000800 */
[----:B--2---:R-:W-:Y:S01]  /*89a0*/  FMUL.FTZ R41, R2, R177 ;  /* 0x000000b102297220 */ /* 0x004fe20000410000 */
[----:B------:R-:W-:Y:S01]  /*89b0*/  FMUL.FTZ R5, R133, R145 ;  /* 0x0000009185057220 */ /* 0x000fe20000410000 */
[----:B------:R-:W-:Y:S07]  /*89c0*/  F2FP.F16.F32.PACK_AB R145, R214, R207 ;  /* 0x000000cfd691723e */ /* 0x000fee00000000ff */
[----:B------:R2:W-:Y:S01]  /*89d0*/  MUFU.EX2 R246, R44 ;  /* 0x0000002c00f67308 */ /* 0x0005e20000000800 */
[----:B---3--:R-:W-:Y:S09]  /*89e0*/  FMUL.FTZ R43, R0, R179 ;  /* 0x000000b3002b7220 */ /* 0x008ff20000410000 */
[----:B------:R3:W-:Y:S01]  /*89f0*/  MUFU.EX2 R242, R45 ;  /* 0x0000002d00f27308 */ /* 0x0007e20000000800 */
[----:B-1----:R1:W-:Y:S01]  /*8a00*/  STL [R1+0x1c], R4 ;  /* 0x00001c0401007387 */ /* 0x0023e20000100800 */
[----:B------:R-:W-:Y:S03]  /*8a10*/  FMUL.FTZ R38, R3, R174 ;  /* 0x000000ae03267220 */ /* 0x000fe60000410000 */
[----:B------:R4:W-:Y:S05]  /*8a20*/  STL [R1+0x38], R12 ;  /* 0x0000380c01007387 */ /* 0x0009ea0000100800 */
[----:B------:R-:W1:Y:S01]  /*8a30*/  MUFU.EX2 R234, R65 ;  /* 0x0000004100ea7308 */ /* 0x000e620000000800 */
[C---:B--2---:R-:W-:Y:S09]  /*8a40*/  FMUL.FTZ R44, R2.reuse, R184 ;  /* 0x000000b8022c7220 */ /* 0x044ff20000410000 */
[----:B------:R-:W2:Y:S01]  /*8a50*/  MUFU.EX2 R233, R67 ;  /* 0x0000004300e97308 */ /* 0x000ea20000000800 */
[----:B---3--:R-:W-:Y:S09]  /*8a60*/  FMUL.FTZ R45, R2, R185 ;  /* 0x000000b9022d7220 */ /* 0x008ff20000410000 */
[----:B------:R3:W-:Y:S01]  /*8a70*/  MUFU.EX2 R245, R46 ;  /* 0x0000002e00f57308 */ /* 0x0007e20000000800 */
[----:B-1----:R-:W-:Y:S01]  /*8a80*/  MOV R184, R234 ;  /* 0x000000ea00b87202 */ /* 0x002fe20000000f00 */
[----:B------:R-:W-:Y:S01]  /*8a90*/  FMUL.FTZ R4, R133, R144 ;  /* 0x0000009085047220 */ /* 0x000fe20000410000 */
[----:B------:R-:W-:Y:S01]  /*8aa0*/  F2FP.F16.F32.PACK_AB R144, R213, R208 ;  /* 0x000000d0d590723e */ /* 0x000fe200000000ff */
[----:B------:R-:W-:Y:S06]  /*8ab0*/  FMUL.FTZ R65, R133, R197 ;  /* 0x000000c585417220 */ /* 0x000fec0000410000 */
[----:B----4-:R-:W1:Y:S01]  /*8ac0*/  MUFU.EX2 R12, R42 ;  /* 0x0000002a000c7308 */ /* 0x010e620000000800 */
[----:B--2---:R-:W-:Y:S01]  /*8ad0*/  MOV R185, R233 ;  /* 0x000000e900b97202 */ /* 0x004fe20000000f00 */
[-C--:B------:R-:W-:Y:S05]  /*8ae0*/  HMMA.16816.F32 R4, R144, R24.reuse, R4 ;  /* 0x000000189004723c */ /* 0x080fea0000001804 */
[----:B------:R-:W-:Y:S01]  /*8af0*/  FMUL.FTZ R67, R3, R199 ;  /* 0x000000c703437220 */ /* 0x000fe20000410000 */
[C---:B------:R-:W-:Y:S02]  /*8b00*/  HMMA.16816.F32 R8, R140.reuse, R24, R8 ;  /* 0x000000188c08723c */ /* 0x040fe40000001808 */
[----:B------:R2:W-:Y:S03]  /*8b10*/  MUFU.EX2 R241, R47 ;  /* 0x0000002f00f17308 */ /* 0x0005e60000000800 */
[----:B---3--:R-:W-:Y:S02]  /*8b20*/  FMUL.FTZ R46, R0, R186 ;  /* 0x000000ba002e7220 */ /* 0x008fe40000410000 */
[C---:B------:R-:W-:Y:S01]  /*8b30*/  FMUL.FTZ R24, R2.reuse, R160 ;  /* 0x000000a002187220 */ /* 0x040fe20000410000 */
[----:B------:R-:W-:Y:S01]  /*8b40*/  FMUL.FTZ R25, R2, R161 ;  /* 0x000000a102197220 */ /* 0x000fe20000410000 */
[----:B-1----:R1:W-:Y:S03]  /*8b50*/  STL [R1+0x30], R12 ;  /* 0x0000300c01007387 */ /* 0x0023e60000100800 */
[----:B------:R3:W-:Y:S01]  /*8b60*/  MUFU.EX2 R240, R52 ;  /* 0x0000003400f07308 */ /* 0x0007e20000000800 */
[----:B------:R-:W-:Y:S01]  /*8b70*/  FMUL.FTZ R42, R0, R178 ;  /* 0x000000b2002a7220 */ /* 0x000fe20000410000 */
[--C-:B------:R-:W-:Y:S01]  /*8b80*/  FFMA.FTZ R160, R100, UR4, -R137.reuse ;  /* 0x0000000464a07c23 */ /* 0x100fe20008010889 */
[----:B------:R-:W4:Y:S01]  /*8b90*/  LDL.LU R167, [R1+0x3c] ;  /* 0x00003c0001a77983 */ /* 0x000f220000300800 */
[--C-:B------:R-:W-:Y:S01]  /*8ba0*/  FFMA.FTZ R161, R101, UR4, -R137.reuse ;  /* 0x0000000465a17c23 */ /* 0x100fe20008010889 */
[--C-:B------:R-:W-:Y:S01]  /*8bb0*/  FFMA.FTZ R100, R70, UR4, -R138.reuse ;  /* 0x0000000446647c23 */ /* 0x100fe2000801088a */
[--C-:B------:R-:W-:Y:S04]  /*8bc0*/  FFMA.FTZ R101, R71, UR4, -R138.reuse ;  /* 0x0000000447657c23 */ /* 0x100fe8000801088a */
[----:B------:R1:W-:Y:S01]  /*8bd0*/  MUFU.EX2 R236, R53 ;  /* 0x0000003500ec7308 */ /* 0x0003e20000000800 */
[----:B--2---:R-:W-:Y:S09]  /*8be0*/  FMUL.FTZ R47, R0, R187 ;  /* 0x000000bb002f7220 */ /* 0x004ff20000410000 */
[----:B------:R2:W-:Y:S01]  /*8bf0*/  MUFU.EX2 R239, R54 ;  /* 0x0000003600ef7308 */ /* 0x0005e20000000800 */
[C---:B---3--:R-:W-:Y:S01]  /*8c00*/  FMUL.FTZ R52, R133.reuse, R192 ;  /* 0x000000c085347220 */ /* 0x048fe20000410000 */
[----:B-1----:R-:W-:Y:S08]  /*8c10*/  FMUL.FTZ R12, R2, R152 ;  /* 0x00000098020c7220 */ /* 0x002ff00000410000 */
[----:B------:R1:W-:Y:S01]  /*8c20*/  MUFU.EX2 R235, R55 ;  /* 0x0000003700eb7308 */ /* 0x0003e20000000800 */
[----:B------:R-:W3:Y:S01]  /*8c30*/  LDSM.16.MT88.4 R152, [R229+0x8000] ;  /* 0x00800000e598783b */ /* 0x000ee20000004200 */
[----:B------:R-:W-:Y:S01]  /*8c40*/  FMUL.FTZ R53, R133, R193 ;  /* 0x000000c185357220 */ /* 0x000fe20000410000 */
[-C--:B------:R-:W-:Y:S07]  /*8c50*/  HMMA.16816.F32 R12, R140, R26.reuse, R12 ;  /* 0x0000001a8c0c723c */ /* 0x080fee000000180c */
[----:B------:R1:W-:Y:S01]  /*8c60*/  MUFU.EX2 R238, R56 ;  /* 0x0000003800ee7308 */ /* 0x0003e20000000800 */
[C---:B--2---:R-:W-:Y:S01]  /*8c70*/  FMUL.FTZ R54, R3.reuse, R194 ;  /* 0x000000c203367220 */ /* 0x044fe20000410000 */
[C---:B------:R-:W-:Y:S08]  /*8c80*/  HMMA.16816.F32 R16, R144.reuse, R26, R16 ;  /* 0x0000001a9010723c */ /* 0x040ff00000001810 */
[----:B------:R2:W-:Y:S03]  /*8c90*/  MUFU.EX2 R234, R57 ;  /* 0x0000003900ea7308 */ /* 0x0005e60000000800 */
[----:B-1----:R-:W-:Y:S01]  /*8ca0*/  FMUL.FTZ R55, R3, R195 ;  /* 0x000000c303377220 */ /* 0x002fe20000410000 */
[-C--:B------:R-:W-:Y:S03]  /*8cb0*/  HMMA.16816.F32 R20, R144, R48.reuse, R20 ;  /* 0x000000309014723c */ /* 0x080fe60000001814 */
[C---:B------:R-:W-:Y:S01]  /*8cc0*/  FMUL.FTZ R26, R0.reuse, R162 ;  /* 0x000000a2001a7220 */ /* 0x040fe20000410000 */
[----:B------:R-:W-:Y:S02]  /*8cd0*/  FMUL.FTZ R27, R0, R163 ;  /* 0x000000a3001b7220 */ /* 0x000fe40000410000 */
[----:B------:R-:W-:Y:S01]  /*8ce0*/  MUFU.EX2 R237, R58 ;  /* 0x0000003a00ed7308 */ /* 0x000fe20000000800 */
[----:B------:R-:W-:Y:S01]  /*8cf0*/  FMUL.FTZ R56, R2, R188 ;  /* 0x000000bc02387220 */ /* 0x000fe20000410000 */
[--C-:B------:R-:W-:Y:S03]  /*8d00*/  FFMA.FTZ R162, R112, UR4, -R137.reuse ;  /* 0x0000000470a27c23 */ /* 0x100fe60008010889 */
[--C-:B------:R-:W-:Y:S01]  /*8d10*/  FFMA.FTZ R112, R83, UR4, -R138.reuse ;  /* 0x0000000453707c23 */ /* 0x100fe2000801088a */
[C---:B------:R-:W-:Y:S04]  /*8d20*/  HMMA.16816.F32 R24, R140.reuse, R48, R24 ;  /* 0x000000308c18723c */ /* 0x040fe80000001818 */
[----:B------:R-:W-:Y:S01]  /*8d30*/  MUFU.EX2 R233, R59 ;  /* 0x0000003b00e97308 */ /* 0x000fe20000000800 */
[----:B--2---:R-:W-:Y:S01]  /*8d40*/  FMUL.FTZ R57, R2, R189 ;  /* 0x000000bd02397220 */ /* 0x004fe20000410000 */
[--C-:B------:R-:W-:Y:S01]  /*8d50*/  FFMA.FTZ R163, R113, UR4, -R137.reuse ;  /* 0x0000000471a37c23 */ /* 0x100fe20008010889 */
[-C--:B------:R-:W-:Y:S07]  /*8d60*/  HMMA.16816.F32 R28, R140, R50.reuse, R28 ;  /* 0x000000328c1c723c */ /* 0x080fee000000181c */
[----:B------:R1:W-:Y:S01]  /*8d70*/  MUFU.EX2 R232, R64 ;  /* 0x0000004000e87308 */ /* 0x0003e20000000800 */
[C---:B------:R-:W-:Y:S01]  /*8d80*/  FMUL.FTZ R48, R133.reuse, R180 ;  /* 0x000000b485307220 */ /* 0x040fe20000410000 */
[C---:B------:R-:W-:Y:S01]  /*8d90*/  HMMA.16816.F32 R32, R144.reuse, R50, R32 ;  /* 0x000000329020723c */ /* 0x040fe20000001820 */
[----:B------:R-:W2:Y:S03]  /*8da0*/  LDL.LU R180, [R1+0x30] ;  /* 0x0000300001b47983 */ /* 0x000ea60000300800 */
[----:B------:R-:W-:Y:S02]  /*8db0*/  FMUL.FTZ R49, R133, R181 ;  /* 0x000000b585317220 */ /* 0x000fe40000410000 */
[-C--:B------:R-:W-:Y:S01]  /*8dc0*/  HMMA.16816.F32 R36, R144, R148.reuse, R36 ;  /* 0x000000949024723c */ /* 0x080fe20000001824 */
[----:B------:R-:W4:Y:S01]  /*8dd0*/  LDL.LU R181, [R1+0x38] ;  /* 0x0000380001b57983 */ /* 0x000f220000300800 */
[----:B------:R-:W-:Y:S03]  /*8de0*/  MUFU.EX2 R231, R66 ;  /* 0x0000004200e77308 */ /* 0x000fe60000000800 */
[C---:B------:R-:W-:Y:S01]  /*8df0*/  FMUL.FTZ R50, R3.reuse, R182 ;  /* 0x000000b603327220 */ /* 0x040fe20000410000 */
[C---:B------:R-:W-:Y:S01]  /*8e00*/  HMMA.16816.F32 R40, R140.reuse, R148, R40 ;  /* 0x000000948c28723c */ /* 0x040fe20000001828 */
[----:B------:R-:W2:Y:S05]  /*8e10*/  LDL.LU R182, [R1+0x1c] ;  /* 0x00001c0001b67983 */ /* 0x000eaa0000300800 */
[----:B------:R-:W-:Y:S01]  /*8e20*/  MUFU.EX2 R170, R72 ;  /* 0x0000004800aa7308 */ /* 0x000fe20000000800 */
[----:B------:R-:W-:Y:S01]  /*8e30*/  FMUL.FTZ R51, R3, R183 ;  /* 0x000000b703337220 */ /* 0x000fe20000410000 */
[-C--:B------:R-:W-:Y:S01]  /*8e40*/  HMMA.16816.F32 R44, R140, R150.reuse, R44 ;  /* 0x000000968c2c723c */ /* 0x080fe2000000182c */
[----:B------:R-:W2:Y:S02]  /*8e50*/  LDL.LU R183, [R1+0x24] ;  /* 0x0000240001b77983 */ /* 0x000ea40000300800 */
[----:B-1----:R-:W-:Y:S03]  /*8e60*/  FMUL.FTZ R64, R133, R196 ;  /* 0x000000c485407220 */ /* 0x002fe60000410000 */
[C---:B------:R-:W-:Y:S02]  /*8e70*/  HMMA.16816.F32 R48, R144.reuse, R150, R48 ;  /* 0x000000969030723c */ /* 0x040fe40000001830 */
[----:B------:R1:W-:Y:S01]  /*8e80*/  MUFU.EX2 R176, R60 ;  /* 0x0000003c00b07308 */ /* 0x0003e20000000800 */
[----:B------:R-:W4:Y:S02]  /*8e90*/  LDL.LU R150, [R1+0x20] ;  /* 0x0000200001967983 */ /* 0x000f240000300800 */
[C---:B------:R-:W-:Y:S01]  /*8ea0*/  FMUL.FTZ R58, R0.reuse, R190 ;  /* 0x000000be003a7220 */ /* 0x040fe20000410000 */
[-C--:B---3--:R-:W-:Y:S01]  /*8eb0*/  HMMA.16816.F32 R52, R144, R152.reuse, R52 ;  /* 0x000000989034723c */ /* 0x088fe20000001834 */
[----:B------:R-:W3:Y:S05]  /*8ec0*/  LDL.LU R151, [R1+0x18] ;  /* 0x0000180001977983 */ /* 0x000eea0000300800 */
[----:B------:R1:W-:Y:S01]  /*8ed0*/  MUFU.EX2 R188, R61 ;  /* 0x0000003d00bc7308 */ /* 0x0003e20000000800 */
[----:B------:R-:W-:Y:S01]  /*8ee0*/  FMUL.FTZ R59, R0, R191 ;  /* 0x000000bf003b7220 */ /* 0x000fe20000410000 */
[--C-:B------:R-:W-:Y:S03]  /*8ef0*/  FFMA.FTZ R149, R80, UR4, -R137.reuse ;  /* 0x0000000450957c23 */ /* 0x100fe60008010889 */
[--C-:B------:R-:W-:Y:S01]  /*8f00*/  FFMA.FTZ R148, R81, UR4, -R137.reuse ;  /* 0x0000000451947c23 */ /* 0x100fe20008010889 */
[--C-:B------:R-:W-:Y:S02]  /*8f10*/  FFMA.FTZ R113, R82, UR4, -R138.reuse ;  /* 0x0000000452717c23 */ /* 0x100fe4000801088a */
[----:B------:R-:W4:Y:S02]  /*8f20*/  LDSM.16.MT88.4 R80, [R139+0x8800] ;  /* 0x008800008b50783b */ /* 0x000f240000004200 */
[----:B------:R1:W-:Y:S01]  /*8f30*/  MUFU.EX2 R177, R62 ;  /* 0x0000003e00b17308 */ /* 0x0003e20000000800 */
[C---:B------:R-:W-:Y:S04]  /*8f40*/  HMMA.16816.F32 R56, R140.reuse, R152, R56 ;  /* 0x000000988c38723c */ /* 0x040fe80000001838 */
[C---:B-1----:R-:W-:Y:S01]  /*8f50*/  FMUL.FTZ R60, R2.reuse, R200 ;  /* 0x000000c8023c7220 */ /* 0x042fe20000410000 */
[----:B------:R-:W-:Y:S01]  /*8f60*/  FMUL.FTZ R66, R3, R198 ;  /* 0x000000c603427220 */ /* 0x000fe20000410000 */
[----:B------:R-:W2:Y:S03]  /*8f70*/  LDL.LU R152, [R1+0x2c] ;  /* 0x00002c0001987983 */ /* 0x000ea60000300800 */
[----:B------:R1:W-:Y:S02]  /*8f80*/  MUFU.EX2 R189, R63 ;  /* 0x0000003f00bd7308 */ /* 0x0003e40000000800 */
[----:B------:R-:W-:Y:S01]  /*8f90*/  FMUL.FTZ R61, R2, R201 ;  /* 0x000000c9023d7220 */ /* 0x000fe20000410000 */
[----:B------:R-:W4:Y:S01]  /*8fa0*/  LDL.LU R153, [R1+0x28] ;  /* 0x0000280001997983 */ /* 0x000f220000300800 */
[----:B------:R-:W-:Y:S01]  /*8fb0*/  FFMA.FTZ R137, R129, UR4, -R137 ;  /* 0x0000000481897c23 */ /* 0x000fe20008010889 */
[----:B------:R-:W-:Y:S01]  /*8fc0*/  FFMA.FTZ R129, R99, UR4, -R138 ;  /* 0x0000000463817c23 */ /* 0x000fe2000801088a */
[----:B------:R-:W-:Y:S01]  /*8fd0*/  FFMA.FTZ R133, R133, R248, R208 ;  /* 0x000000f885857223 */ /* 0x000fe200000100d0 */
[----:B------:R-:W3:Y:S03]  /*8fe0*/  LDL.LU R200, [R1+0x14] ;  /* 0x0000140001c87983 */ /* 0x000ee60000300800 */
[----:B------:R-:W1:Y:S01]  /*8ff0*/  MUFU.EX2 R197, R68 ;  /* 0x0000004400c57308 */ /* 0x000e620000000800 */
[C---:B------:R-:W-:Y:S01]  /*9000*/  FMUL.FTZ R62, R0.reuse, R202 ;  /* 0x000000ca003e7220 */ /* 0x040fe20000410000 */
[----:B------:R-:W-:Y:S01]  /*9010*/  FFMA.FTZ R138, R131, UR4, -R138 ;  /* 0x00000004838a7c23 */ /* 0x000fe2000801088a */
[----:B------:R-:W2:Y:S04]  /*9020*/  LDL.LU R201, [R1+0x10] ;  /* 0x0000100001c97983 */ /* 0x000ea80000300800 */
[----:B------:R-:W2:Y:S03]  /*9030*/  LDL.LU R202, [R1+0xc] ;  /* 0x00000c0001ca7983 */ /* 0x000ea60000300800 */
[----:B------:R-:W1:Y:S02]  /*9040*/  MUFU.EX2 R198, R69 ;  /* 0x0000004500c67308 */ /* 0x000e640000000800 */
[C---:B-1----:R-:W-:Y:S01]  /*9050*/  FMUL.FTZ R63, R0.reuse, R203 ;  /* 0x000000cb003f7220 */ /* 0x042fe20000410000 */
[----:B------:R-:W-:Y:S01]  /*9060*/  FFMA.FTZ R0, R0, R251, R209 ;  /* 0x000000fb00007223 */ /* 0x000fe200000100d1 */
[----:B------:R-:W2:Y:S03]  /*9070*/  LDL.LU R203, [R1+0x4] ;  /* 0x0000040001cb7983 */ /* 0x000ea60000300800 */
[----:B------:R-:W-:Y:S01]  /*9080*/  FADD.FTZ R0, R210, R0 ;  /* 0x00000000d2007221 */ /* 0x000fe20000010000 */
[----:B------:R-:W2:Y:S01]  /*9090*/  LDL.LU R196, [R1] ;  /* 0x0000000001c47983 */ /* 0x000ea20000300800 */
[-C--:B------:R-:W-:Y:S01]  /*90a0*/  HMMA.16816.F32 R60, R140, R154.reuse, R60 ;  /* 0x0000009a8c3c723c */ /* 0x080fe2000000183c */
[----:B------:R-:W-:Y:S02]  /*90b0*/  MUFU.EX2 R171, R73 ;  /* 0x0000004900ab7308 */ /* 0x000fe40000000800 */
[----:B------:R-:W1:Y:S01]  /*90c0*/  LDSM.16.MT88.4 R96, [R230+0x8800] ;  /* 0x00880000e660783b */ /* 0x000e620000004200 */
[----:B------:R-:W-:Y:S01]  /*90d0*/  MOV R248, R197 ;  /* 0x000000c500f87202 */ /* 0x000fe20000000f00 */
[----:B------:R-:W-:Y:S01]  /*90e0*/  FADD.FTZ R0, R216, R0 ;  /* 0x00000000d8007221 */ /* 0x000fe20000010000 */
[----:B------:R-:W-:Y:S05]  /*90f0*/  HMMA.16816.F32 R64, R144, R154, R64 ;  /* 0x0000009a9040723c */ /* 0x000fea0000001840 */
[----:B------:R-:W-:Y:S01]  /*9100*/  MUFU.EX2 R168, R74 ;  /* 0x0000004a00a87308 */ /* 0x000fe20000000800 */
[----:B------:R-:W-:Y:S01]  /*9110*/  FADD.FTZ R0, R218, R0 ;  /* 0x00000000da007221 */ /* 0x000fe20000010000 */
[----:B------:R-:W-:Y:S08]  /*9120*/  MOV R208, R198 ;  /* 0x000000c600d07202 */ /* 0x000ff00000000f00 */
[----:B------:R-:W-:Y:S10]  /*9130*/  MUFU.EX2 R187, R76 ;  /* 0x0000004c00bb7308 */ /* 0x000ff40000000800 */
[----:B------:R-:W-:Y:S10]  /*9140*/  MUFU.EX2 R186, R77 ;  /* 0x0000004d00ba7308 */ /* 0x000ff40000000800 */
[----:B------:R-:W-:Y:S10]  /*9150*/  MUFU.EX2 R175, R78 ;  /* 0x0000004e00af7308 */ /* 0x000ff40000000800 */
[----:B------:R1:W-:Y:S10]  /*9160*/  MUFU.EX2 R174, R79 ;  /* 0x0000004f00ae7308 */ /* 0x0003f40000000800 */
[----:B------:R1:W-:Y:S10]  /*9170*/  MUFU.EX2 R191, R101 ;  /* 0x0000006500bf7308 */ /* 0x0003f40000000800 */
[----:B------:R1:W-:Y:S02]  /*9180*/  MUFU.EX2 R179, R157 ;  /* 0x0000009d00b37308 */ /* 0x0003e40000000800 */
[----:B-1----:R-:W-:Y:S08]  /*9190*/  LDSM.16.MT88.4 R76, [R139+0x9000] ;  /* 0x009000008b4c783b */ /* 0x002ff00000004200 */
[----:B------:R1:W-:Y:S01]  /*91a0*/  MUFU.EX2 R190, R100 ;  /* 0x0000006400be7308 */ /* 0x0003e20000000800 */
[--C-:B------:R-:W-:Y:S01]  /*91b0*/  FFMA.FTZ R101, R93, UR4, -R204.reuse ;  /* 0x000000045d657c23 */ /* 0x100fe200080108cc */
[----:B------:R-:W-:Y:S01]  /*91c0*/  FFMA.FTZ R93, R3, R249, R207 ;  /* 0x000000f9035d7223 */ /* 0x000fe200000100cf */
[----:B------:R-:W-:Y:S01]  /*91d0*/  MOV R249, R184 ;  /* 0x000000b800f97202 */ /* 0x000fe20000000f00 */
[----:B------:R-:W-:Y:S01]  /*91e0*/  FADD.FTZ R3, R213, R133 ;  /* 0x00000085d5037221 */ /* 0x000fe20000010000 */
[----:B------:R-:W-:Y:S05]  /*91f0*/  MOV R207, R189 ;  /* 0x000000bd00cf7202 */ /* 0x000fea0000000f00 */
[----:B------:R1:W-:Y:S01]  /*9200*/  MUFU.EX2 R173, R156 ;  /* 0x0000009c00ad7308 */ /* 0x0003e20000000800 */
[----:B------:R-:W-:Y:S01]  /*9210*/  MOV R157, R185 ;  /* 0x000000b9009d7202 */ /* 0x000fe20000000f00 */
[----:B------:R-:W-:Y:S04]  /*9220*/  FADD.FTZ R3, R215, R3 ;  /* 0x00000003d7037221 */ /* 0x000fe80000010000 */
[----:B------:R-:W-:Y:S04]  /*9230*/  FADD.FTZ R3, R223, R3 ;  /* 0x00000003df037221 */ /* 0x000fe80000010000 */
[----:B------:R-:W-:Y:S01]  /*9240*/  MUFU.EX2 R193, R149 ;  /* 0x0000009500c17308 */ /* 0x000fe20000000800 */
[----:B-1----:R-:W-:Y:S01]  /*9250*/  FFMA.FTZ R100, R92, UR4, -R204 ;  /* 0x000000045c647c23 */ /* 0x002fe200080108cc */
[----:B------:R-:W-:Y:S01]  /*9260*/  FFMA.FTZ R92, R2, R250, R206 ;  /* 0x000000fa025c7223 */ /* 0x000fe200000100ce */
[----:B------:R-:W-:Y:S01]  /*9270*/  MOV R206, R177 ;  /* 0x000000b100ce7202 */ /* 0x000fe20000000f00 */
[----:B------:R-:W-:Y:S01]  /*9280*/  FADD.FTZ R2, R214, R93 ;  /* 0x0000005dd6027221 */ /* 0x000fe20000010000 */
[----:B------:R-:W-:Y:S01]  /*9290*/  MOV R250, R176 ;  /* 0x000000b000fa7202 */ /* 0x000fe20000000f00 */
[----:B------:R-:W-:Y:S04]  /*92a0*/  FADD.FTZ R92, R211, R92 ;  /* 0x0000005cd35c7221 */ /* 0x000fe80000010000 */
[----:B------:R-:W-:Y:S01]  /*92b0*/  MUFU.EX2 R194, R148 ;  /* 0x0000009400c27308 */ /* 0x000fe20000000800 */
[----:B------:R-:W-:Y:S01]  /*92c0*/  MOV R156, R188 ;  /* 0x000000bc009c7202 */ /* 0x000fe20000000f00 */
[----:B------:R-:W-:Y:S04]  /*92d0*/  FADD.FTZ R2, R212, R2 ;  /* 0x00000002d4027221 */ /* 0x000fe80000010000 */
[----:B------:R-:W-:Y:S04]  /*92e0*/  FADD.FTZ R2, R222, R2 ;  /* 0x00000002de027221 */ /* 0x000fe80000010000 */
        /* <DEDUP_REMOVED lines=23> */
[----:B----4-:R-:W-:Y:S09]  /*9460*/  F2FP.F16.F32.PACK_AB R71, R153, R252 ;  /* 0x000000fc9947723e */ /* 0x010ff200000000ff */
[----:B------:R-:W1:Y:S01]  /*9470*/  MUFU.EX2 R119, R119 ;  /* 0x0000007700777308 */ /* 0x000e620000000800 */
[----:B---3--:R-:W-:Y:S02]  /*9480*/  F2FP.F16.F32.PACK_AB R87, R151, R200 ;  /* 0x000000c89757723e */ /* 0x008fe400000000ff */
[----:B--2---:R-:W-:Y:S07]  /*9490*/  F2FP.F16.F32.PACK_AB R86, R150, R201 ;  /* 0x000000c99656723e */ /* 0x004fee00000000ff */
[----:B------:R-:W-:Y:S01]  /*94a0*/  MUFU.EX2 R137, R137 ;  /* 0x0000008900897308 */ /* 0x000fe20000000800 */
[----:B------:R-:W-:Y:S02]  /*94b0*/  F2FP.F16.F32.PACK_AB R70, R152, R202 ;  /* 0x000000ca9846723e */ /* 0x000fe400000000ff */
[----:B------:R-:W-:Y:S07]  /*94c0*/  F2FP.F16.F32.PACK_AB R69, R203, R219 ;  /* 0x000000dbcb45723e */ /* 0x000fee00000000ff */
[----:B------:R-:W-:Y:S01]  /*94d0*/  MUFU.EX2 R138, R138 ;  /* 0x0000008a008a7308 */ /* 0x000fe20000000800 */
[----:B-1----:R-:W-:Y:S02]  /*94e0*/  F2FP.F16.F32.PACK_AB R197, R119, R118 ;  /* 0x0000007677c5723e */ /* 0x002fe400000000ff */
[----:B------:R-:W-:Y:S07]  /*94f0*/  F2FP.F16.F32.PACK_AB R68, R196, R221 ;  /* 0x000000ddc444723e */ /* 0x000fee00000000ff */
[----:B------:R-:W-:Y:S01]  /*9500*/  MUFU.EX2 R108, R108 ;  /* 0x0000006c006c7308 */ /* 0x000fe20000000800 */
[-C--:B------:R-:W-:Y:S06]  /*9510*/  HMMA.16816.F32 R4, R68, R80.reuse, R4 ;  /* 0x000000504404723c */ /* 0x080fec0000001804 */
[C---:B------:R-:W-:Y:S03]  /*9520*/  HMMA.16816.F32 R8, R84.reuse, R80, R8 ;  /* 0x000000505408723c */ /* 0x040fe60000001808 */
[----:B------:R-:W-:Y:S03]  /*9530*/  MUFU.EX2 R109, R109 ;  /* 0x0000006d006d7308 */ /* 0x000fe60000000800 */
[-C--:B------:R-:W-:Y:S07]  /*9540*/  HMMA.16816.F32 R12, R84, R82.reuse, R12 ;  /* 0x00000052540c723c */ /* 0x080fee000000180c */
[----:B------:R-:W-:Y:S01]  /*9550*/  MUFU.EX2 R110, R110 ;  /* 0x0000006e006e7308 */ /* 0x000fe20000000800 */
[C---:B------:R-:W-:Y:S01]  /*9560*/  HMMA.16816.F32 R16, R68.reuse, R82, R16 ;  /* 0x000000524410723c */ /* 0x040fe20000001810 */
[----:B------:R-:W1:Y:S08]  /*9570*/  LDSM.16.MT88.4 R80, [R228+0x8800] ;  /* 0x00880000e450783b */ /* 0x000e700000004200 */
[----:B------:R-:W-:Y:S01]  /*9580*/  MUFU.EX2 R111, R111 ;  /* 0x0000006f006f7308 */ /* 0x000fe20000000800 */
[-C--:B------:R-:W-:Y:S06]  /*9590*/  HMMA.16816.F32 R20, R68, R96.reuse, R20 ;  /* 0x000000604414723c */ /* 0x080fec0000001814 */
[C---:B------:R-:W-:Y:S06]  /*95a0*/  HMMA.16816.F32 R24, R84.reuse, R96, R24 ;  /* 0x000000605418723c */ /* 0x040fec0000001818 */
[-C--:B------:R-:W-:Y:S05]  /*95b0*/  HMMA.16816.F32 R28, R84, R98.reuse, R28 ;  /* 0x00000062541c723c */ /* 0x080fea000000181c */
[--C-:B------:R-:W-:Y:S01]  /*95c0*/  FFMA.FTZ R96, R75, UR4, -R205.reuse ;  /* 0x000000044b607c23 */ /* 0x100fe200080108cd */
[C---:B------:R-:W-:Y:S01]  /*95d0*/  HMMA.16816.F32 R32, R68.reuse, R98, R32 ;  /* 0x000000624420723c */ /* 0x040fe20000001820 */
[----:B------:R-:W2:Y:S02]  /*95e0*/  LDSM.16.MT88.4 R72, [R229+0x8800] ;  /* 0x00880000e548783b */ /* 0x000ea40000004200 */
[----:B------:R3:W-:Y:S02]  /*95f0*/  MUFU.EX2 R169, R96 ;  /* 0x0000006000a97308 */ /* 0x0007e40000000800 */
[--C-:B------:R-:W-:Y:S02]  /*9600*/  FFMA.FTZ R97, R90, UR4, -R205.reuse ;  /* 0x000000045a617c23 */ /* 0x100fe400080108cd */
[--C-:B------:R-:W-:Y:S01]  /*9610*/  FFMA.FTZ R99, R89, UR4, -R204.reuse ;  /* 0x0000000459637c23 */ /* 0x100fe200080108cc */
[--C-:B------:R-:W-:Y:S05]  /*9620*/  FFMA.FTZ R98, R91, UR4, -R205.reuse ;  /* 0x000000045b627c23 */ /* 0x100fea00080108cd */
[----:B------:R-:W-:Y:S01]  /*9630*/  MUFU.EX2 R176, R99 ;  /* 0x0000006300b07308 */ /* 0x000fe20000000800 */
[----:B------:R-:W-:Y:S01]  /*9640*/  FFMA.FTZ R205, R127, UR4, -R205 ;  /* 0x000000047fcd7c23 */ /* 0x000fe200080108cd */
[-C--:B-1----:R-:W-:Y:S08]  /*9650*/  HMMA.16816.F32 R36, R68, R80.reuse, R36 ;  /* 0x000000504424723c */ /* 0x082ff00000001824 */
[----:B------:R-:W-:Y:S03]  /*9660*/  MUFU.EX2 R99, R165 ;  /* 0x000000a500637308 */ /* 0x000fe60000000800 */
[--C-:B---3--:R-:W-:Y:S01]  /*9670*/  FFMA.FTZ R96, R88, UR4, -R204.reuse ;  /* 0x0000000458607c23 */ /* 0x108fe200080108cc */
[----:B------:R-:W-:Y:S01]  /*9680*/  FFMA.FTZ R204, R125, UR4, -R204 ;  /* 0x000000047dcc7c23 */ /* 0x000fe200080108cc */
[----:B------:R-:W-:Y:S01]  /*9690*/  LDSM.16.MT88.4 R88, [R229+0x9000] ;  /* 0x00900000e558783b */ /* 0x000fe20000004200 */
[C---:B------:R-:W-:Y:S04]  /*96a0*/  HMMA.16816.F32 R40, R84.reuse, R80, R40 ;  /* 0x000000505428723c */ /* 0x040fe80000001828 */
[----:B------:R-:W-:Y:S02]  /*96b0*/  MUFU.EX2 R125, R94 ;  /* 0x0000005e007d7308 */ /* 0x000fe40000000800 */
[-C--:B------:R-:W-:Y:S06]  /*96c0*/  HMMA.16816.F32 R44, R84, R82.reuse, R44 ;  /* 0x00000052542c723c */ /* 0x080fec000000182c */
[C---:B------:R-:W-:Y:S01]  /*96d0*/  HMMA.16816.F32 R48, R68.reuse, R82, R48 ;  /* 0x000000524430723c */ /* 0x040fe20000001830 */
[----:B------:R-:W1:Y:S01]  /*96e0*/  LDSM.16.MT88.4 R80, [R230+0x9000] ;  /* 0x00900000e650783b */ /* 0x000e620000004200 */
[----:B------:R-:W-:Y:S04]  /*96f0*/  MUFU.EX2 R131, R98 ;  /* 0x0000006200837308 */ /* 0x000fe80000000800 */
[-C--:B--2---:R-:W-:Y:S06]  /*9700*/  HMMA.16816.F32 R52, R68, R72.reuse, R52 ;  /* 0x000000484434723c */ /* 0x084fec0000001834 */
[----:B------:R-:W2:Y:S01]  /*9710*/  MUFU.EX2 R98, R166 ;  /* 0x000000a600627308 */ /* 0x000ea20000000800 */
[C---:B------:R-:W-:Y:S06]  /*9720*/  HMMA.16816.F32 R56, R84.reuse, R72, R56 ;  /* 0x000000485438723c */ /* 0x040fec0000001838 */
[-C--:B------:R-:W-:Y:S01]  /*9730*/  HMMA.16816.F32 R60, R84, R74.reuse, R60 ;  /* 0x0000004a543c723c */ /* 0x080fe2000000183c */
[----:B------:R-:W3:Y:S02]  /*9740*/  LDSM.16.MT88.4 R84, [R228+0x9000] ;  /* 0x00900000e454783b */ /* 0x000ee40000004200 */
[----:B------:R-:W-:Y:S02]  /*9750*/  MUFU.EX2 R177, R96 ;  /* 0x0000006000b17308 */ /* 0x000fe40000000800 */
[----:B------:R-:W-:Y:S01]  /*9760*/  F2FP.F16.F32.PACK_AB R72, R134, R181 ;  /* 0x000000b58648723e */ /* 0x000fe200000000ff */
[----:B------:R-:W-:Y:S07]  /*9770*/  HMMA.16816.F32 R64, R68, R74, R64 ;  /* 0x0000004a4440723c */ /* 0x000fee0000001840 */
        /* <DEDUP_REMOVED lines=10> */
[----:B--2---:R-:W-:Y:S01]  /*9820*/  F2FP.F16.F32.PACK_AB R198, R137, R98 ;  /* 0x0000006289c6723e */ /* 0x004fe200000000ff */
[-C--:B------:R-:W-:Y:S06]  /*9830*/  HMMA.16816.F32 R4, R68, R76.reuse, R4 ;  /* 0x0000004c4404723c */ /* 0x080fec0000001804 */
[C---:B------:R-:W-:Y:S02]  /*9840*/  HMMA.16816.F32 R8, R72.reuse, R76, R8 ;  /* 0x0000004c4808723c */ /* 0x040fe40000001808 */
[----:B------:R-:W2:Y:S04]  /*9850*/  MUFU.EX2 R97, R130 ;  /* 0x0000008200617308 */ /* 0x000ea80000000800 */
[-C--:B------:R-:W-:Y:S06]  /*9860*/  HMMA.16816.F32 R12, R72, R78.reuse, R12 ;  /* 0x0000004e480c723c */ /* 0x080fec000000180c */
[----:B------:R-:W-:Y:S01]  /*9870*/  MUFU.EX2 R204, R204 ;  /* 0x000000cc00cc7308 */ /* 0x000fe20000000800 */
[C---:B------:R-:W-:Y:S01]  /*9880*/  HMMA.16816.F32 R16, R68.reuse, R78, R16 ;  /* 0x0000004e4410723c */ /* 0x040fe20000001810 */
[----:B------:R-:W4:Y:S08]  /*9890*/  LDSM.16.MT88.4 R76, [R139+0x9800] ;  /* 0x009800008b4c783b */ /* 0x000f300000004200 */
[----:B------:R-:W-:Y:S01]  /*98a0*/  MUFU.EX2 R205, R205 ;  /* 0x000000cd00cd7308 */ /* 0x000fe20000000800 */
[-C--:B-1----:R-:W-:Y:S03]  /*98b0*/  HMMA.16816.F32 R20, R68, R80.reuse, R20 ;  /* 0x000000504414723c */ /* 0x082fe60000001814 */
[----:B--2---:R-:W-:Y:S03]  /*98c0*/  F2FP.F16.F32.PACK_AB R199, R138, R97 ;  /* 0x000000618ac7723e */ /* 0x004fe600000000ff */
        /* <DEDUP_REMOVED lines=8> */
[----:B------:R-:W2:Y:S05]  /*9950*/  LDSM.16.MT88.4 R84, [R228+0x9800] ;  /* 0x00980000e454783b */ /* 0x000eaa0000004200 */
[-C--:B------:R-:W-:Y:S06]  /*9960*/  HMMA.16816.F32 R52, R68, R88.reuse, R52 ;  /* 0x000000584434723c */ /* 0x080fec0000001834 */
[C---:B------:R-:W-:Y:S06]  /*9970*/  HMMA.16816.F32 R56, R72.reuse, R88, R56 ;  /* 0x000000584838723c */ /* 0x040fec0000001838 */
[-C--:B------:R-:W-:Y:S06]  /*9980*/  HMMA.16816.F32 R60, R72, R90.reuse, R60 ;  /* 0x0000005a483c723c */ /* 0x080fec000000183c */
[----:B------:R-:W-:Y:S01]  /*9990*/  HMMA.16816.F32 R64, R68, R90, R64 ;  /* 0x0000005a4440723c */ /* 0x000fe20000001840 */
[----:B------:R-:W3:Y:S04]  /*99a0*/  LDSM.16.MT88.4 R88, [R229+0x9800] ;  /* 0x00980000e558783b */ /* 0x000ee80000004200 */
[----:B------:R-:W-:Y:S02]  /*99b0*/  F2FP.F16.F32.PACK_AB R72, R234, R238 ;  /* 0x000000eeea48723e */ /* 0x000fe400000000ff */
[----:B------:R-:W-:Y:S04]  /*99c0*/  F2FP.F16.F32.PACK_AB R68, R236, R240 ;  /* 0x000000f0ec44723e */ /* 0x000fe800000000ff */
[----:B------:R-:W-:Y:S02]  /*99d0*/  F2FP.F16.F32.PACK_AB R69, R235, R239 ;  /* 0x000000efeb45723e */ /* 0x000fe400000000ff */
[----:B------:R-:W-:Y:S02]  /*99e0*/  F2FP.F16.F32.PACK_AB R70, R249, R232 ;  /* 0x000000e8f946723e */ /* 0x000fe400000000ff */
[----:B------:R-:W-:Y:S02]  /*99f0*/  F2FP.F16.F32.PACK_AB R71, R157, R231 ;  /* 0x000000e79d47723e */ /* 0x000fe400000000ff */
[----:B------:R-:W-:Y:S02]  /*9a00*/  F2FP.F16.F32.PACK_AB R73, R233, R237 ;  /* 0x000000ede949723e */ /* 0x000fe400000000ff */
[----:B------:R-:W-:Y:S02]  /*9a10*/  F2FP.F16.F32.PACK_AB R74, R156, R250 ;  /* 0x000000fa9c4a723e */ /* 0x000fe400000000ff */
[----:B------:R-:W-:Y:S01]  /*9a20*/  F2FP.F16.F32.PACK_AB R75, R207, R206 ;  /* 0x000000cecf4b723e */ /* 0x000fe200000000ff */
[-C--:B----4-:R-:W-:Y:S06]  /*9a30*/  HMMA.16816.F32 R4, R68, R76.reuse, R4 ;  /* 0x0000004c4404723c */ /* 0x090fec0000001804 */
[C---:B------:R-:W-:Y:S06]  /*9a40*/  HMMA.16816.F32 R8, R72.reuse, R76, R8 ;  /* 0x0000004c4808723c */ /* 0x040fec0000001808 */
[-C--:B------:R-:W-:Y:S06]  /*9a50*/  HMMA.16816.F32 R12, R72, R78.reuse, R12 ;  /* 0x0000004e480c723c */ /* 0x080fec000000180c */
[C---:B------:R-:W-:Y:S01]  /*9a60*/  HMMA.16816.F32 R16, R68.reuse, R78, R16 ;  /* 0x0000004e4410723c */ /* 0x040fe20000001810 */
[----:B------:R-:W4:Y:S05]  /*9a70*/  LDSM.16.MT88.4 R76, [R139+0xa000] ;  /* 0x00a000008b4c783b */ /* 0x000f2a0000004200 */
[-C--:B-1----:R-:W-:Y:S06]  /*9a80*/  HMMA.16816.F32 R20, R68, R80.reuse, R20 ;  /* 0x000000504414723c */ /* 0x082fec0000001814 */
[C---:B------:R-:W-:Y:S06]  /*9a90*/  HMMA.16816.F32 R24, R72.reuse, R80, R24 ;  /* 0x000000504818723c */ /* 0x040fec0000001818 */
[-C--:B------:R-:W-:Y:S06]  /*9aa0*/  HMMA.16816.F32 R28, R72, R82.reuse, R28 ;  /* 0x00000052481c723c */ /* 0x080fec000000181c */
[C---:B------:R-:W-:Y:S01]  /*9ab0*/  HMMA.16816.F32 R32, R68.reuse, R82, R32 ;  /* 0x000000524420723c */ /* 0x040fe20000001820 */
[----:B------:R-:W1:Y:S05]  /*9ac0*/  LDSM.16.MT88.4 R80, [R230+0xa000] ;  /* 0x00a00000e650783b */ /* 0x000e6a0000004200 */
[-C--:B--2---:R-:W-:Y:S06]  /*9ad0*/  HMMA.16816.F32 R36, R68, R84.reuse, R36 ;  /* 0x000000544424723c */ /* 0x084fec0000001824 */
        /* <DEDUP_REMOVED lines=9> */
[----:B------:R-:W3:Y:S04]  /*9b70*/  LDSM.16.MT88.4 R92, [R229+0xa000] ;  /* 0x00a00000e55c783b */ /* 0x000ee80000004200 */
        /* <DEDUP_REMOVED lines=18> */
[----:B------:R-:W-:Y:S01]  /*9ca0*/  LDSM.16.MT88.4 R88, [R229+0xa800] ;  /* 0x00a80000e558783b */ /* 0x000fe20000004200 */
[C---:B------:R-:W-:Y:S05]  /*9cb0*/  HMMA.16816.F32 R8, R72.reuse, R76, R8 ;  /* 0x0000004c4808723c */ /* 0x040fea0000001808 */
[----:B------:R-:W-:Y:S01]  /*9cc0*/  FADD.FTZ R2, R226, R2 ;  /* 0x00000002e2027221 */ /* 0x000fe20000010000 */
[-C--:B------:R-:W-:Y:S05]  /*9cd0*/  HMMA.16816.F32 R12, R72, R78.reuse, R12 ;  /* 0x0000004e480c723c */ /* 0x080fea000000180c */
[----:B------:R-:W-:Y:S01]  /*9ce0*/  F2FP.F16.F32.PACK_AB R196, R99, R100 ;  /* 0x0000006463c4723e */ /* 0x000fe200000000ff */
        /* <DEDUP_REMOVED lines=32> */
[-C--:B----4-:R-:W-:Y:S01]  /*9ef0*/  HMMA.16816.F32 R4, R68, R76.reuse, R4 ;  /* 0x0000004c4404723c */ /* 0x090fe20000001804 */
[----:B------:R-:W-:Y:S02]  /*9f00*/  MUFU.EX2 R96, R120 ;  /* 0x0000007800607308 */ /* 0x000fe40000000800 */
[----:B------:R-:W-:Y:S02]  /*9f10*/  FADD.FTZ R3, R167, R3 ;  /* 0x00000003a7037221 */ /* 0x000fe40000010000 */
[----:B------:R-:W-:Y:S01]  /*9f20*/  LDSM.16.MT88.4 R164, [R230+0xb800] ;  /* 0x00b80000e6a4783b */ /* 0x000fe20000004200 */
[C---:B------:R-:W-:Y:S05]  /*9f30*/  HMMA.16816.F32 R8, R72.reuse, R76, R8 ;  /* 0x0000004c4808723c */ /* 0x040fea0000001808 */
[----:B------:R-:W-:Y:S01]  /*9f40*/  FADD.FTZ R3, R136, R3 ;  /* 0x0000000388037221 */ /* 0x000fe20000010000 */
        /* <DEDUP_REMOVED lines=13> */
[-C--:B------:R-:W-:Y:S06]  /*a020*/  HMMA.16816.F32 R52, R68, R88.reuse, R52 ;  /* 0x000000584434723c */ /* 0x080fec0000001834 */
[C---:B------:R-:W-:Y:S06]  /*a030*/  HMMA.16816.F32 R56, R72.reuse, R88, R56 ;  /* 0x000000584838723c */ /* 0x040fec0000001838 */
[-C--:B------:R-:W-:Y:S05]  /*a040*/  HMMA.16816.F32 R60, R72, R90.reuse, R60 ;  /* 0x0000005a483c723c */ /* 0x080fea000000183c */
[----:B------:R-:W-:Y:S01]  /*a050*/  FADD.FTZ R88, R150, R92 ;  /* 0x0000005c96587221 */ /* 0x000fe20000010000 */
[----:B------:R-:W-:Y:S01]  /*a060*/  HMMA.16816.F32 R64, R68, R90, R64 ;  /* 0x0000005a4440723c */ /* 0x000fe20000001840 */
[----:B------:R-:W4:Y:S01]  /*a070*/  LDSM.16.MT88.4 R92, [R229+0xb000] ;  /* 0x00b00000e55c783b */ /* 0x000f220000004200 */
[----:B------:R-:W1:Y:S03]  /*a080*/  MUFU.EX2 R91, R121 ;  /* 0x00000079005b7308 */ /* 0x000e660000000800 */
[----:B------:R-:W-:Y:S01]  /*a090*/  F2FP.F16.F32.PACK_AB R72, R105, R104 ;  /* 0x000000686948723e */ /* 0x000fe200000000ff */
[----:B------:R-:W-:Y:S01]  /*a0a0*/  FADD.FTZ R89, R182, R2 ;  /* 0x00000002b6597221 */ /* 0x000fe20000010000 */
[----:B------:R-:W-:Y:S01]  /*a0b0*/  F2FP.F16.F32.PACK_AB R68, R113, R116 ;  /* 0x000000747144723e */ /* 0x000fe200000000ff */
[----:B------:R-:W-:Y:S01]  /*a0c0*/  FADD.FTZ R2, R181, R88 ;  /* 0x00000058b5027221 */ /* 0x000fe20000010000 */
[----:B------:R-:W4:Y:S03]  /*a0d0*/  LDSM.16.MT88.4 R148, [R139+0xb800] ;  /* 0x00b800008b94783b */ /* 0x000f260000004200 */
[----:B------:R-:W-:Y:S01]  /*a0e0*/  MUFU.EX2 R90, R122 ;  /* 0x0000007a005a7308 */ /* 0x000fe20000000800 */
[----:B------:R-:W-:Y:S02]  /*a0f0*/  F2FP.F16.F32.PACK_AB R69, R103, R112 ;  /* 0x000000706745723e */ /* 0x000fe400000000ff */
[----:B------:R-:W-:Y:S02]  /*a100*/  F2FP.F16.F32.PACK_AB R70, R101, R102 ;  /* 0x000000666546723e */ /* 0x000fe400000000ff */
[----:B------:R-:W-:Y:S02]  /*a110*/  F2FP.F16.F32.PACK_AB R71, R115, R114 ;  /* 0x000000727347723e */ /* 0x000fe400000000ff */
[----:B------:R-:W-:Y:S01]  /*a120*/  F2FP.F16.F32.PACK_AB R73, R107, R106 ;  /* 0x0000006a6b49723e */ /* 0x000fe200000000ff */
[----:B------:R-:W4:Y:S01]  /*a130*/  LDSM.16.MT88.4 R180, [R228+0xb800] ;  /* 0x00b80000e4b4783b */ /* 0x000f220000004200 */
[----:B------:R-:W-:Y:S02]  /*a140*/  F2FP.F16.F32.PACK_AB R74, R109, R108 ;  /* 0x0000006c6d4a723e */ /* 0x000fe400000000ff */
[----:B------:R-:W-:Y:S01]  /*a150*/  F2FP.F16.F32.PACK_AB R75, R111, R110 ;  /* 0x0000006e6f4b723e */ /* 0x000fe200000000ff */
[-C--:B---3--:R-:W-:Y:S03]  /*a160*/  HMMA.16816.F32 R4, R68, R76.reuse, R4 ;  /* 0x0000004c4404723c */ /* 0x088fe60000001804 */
[----:B-1----:R-:W-:Y:S03]  /*a170*/  F2FP.F16.F32.PACK_AB R200, R91, R96 ;  /* 0x000000605bc8723e */ /* 0x002fe600000000ff */
[C---:B------:R-:W-:Y:S06]  /*a180*/  HMMA.16816.F32 R8, R72.reuse, R76, R8 ;  /* 0x0000004c4808723c */ /* 0x040fec0000001808 */
[-C--:B------:R-:W-:Y:S05]  /*a190*/  HMMA.16816.F32 R12, R72, R78.reuse, R12 ;  /* 0x0000004e480c723c */ /* 0x080fea000000180c */
[----:B------:R-:W-:Y:S01]  /*a1a0*/  FADD.FTZ R77, R132, R89 ;  /* 0x00000059844d7221 */ /* 0x000fe20000010000 */
[C---:B------:R-:W-:Y:S01]  /*a1b0*/  HMMA.16816.F32 R16, R68.reuse, R78, R16 ;  /* 0x0000004e4410723c */ /* 0x040fe20000001810 */
[----:B------:R-:W3:Y:S01]  /*a1c0*/  LDL.LU R132, [R1+0xc8] ;  /* 0x0000c80001847983 */ /* 0x000ee20000300800 */
[----:B------:R-:W-:Y:S03]  /*a1d0*/  MUFU.EX2 R79, R124 ;  /* 0x0000007c004f7308 */ /* 0x000fe60000000800 */
[----:B------:R-:W-:Y:S01]  /*a1e0*/  FADD.FTZ R76, R134, R2 ;  /* 0x00000002864c7221 */ /* 0x000fe20000010000 */
[-C--:B------:R-:W-:Y:S01]  /*a1f0*/  HMMA.16816.F32 R20, R68, R80.reuse, R20 ;  /* 0x000000504414723c */ /* 0x080fe20000001814 */
[----:B------:R-:W3:Y:S05]  /*a200*/  LDL.LU R134, [R1+0xc4] ;  /* 0x0000c40001867983 */ /* 0x000eea0000300800 */
[----:B------:R-:W-:Y:S01]  /*a210*/  MUFU.EX2 R78, R126 ;  /* 0x0000007e004e7308 */ /* 0x000fe20000000800 */
[----:B------:R-:W-:Y:S01]  /*a220*/  FADD.FTZ R2, R135, R0 ;  /* 0x0000000087027221 */ /* 0x000fe20000010000 */
[C---:B------:R-:W-:Y:S01]  /*a230*/  HMMA.16816.F32 R24, R72.reuse, R80, R24 ;  /* 0x000000504818723c */ /* 0x040fe20000001818 */
[----:B------:R-:W3:Y:S04]  /*a240*/  LDL.LU R135, [R1+0xc0] ;  /* 0x0000c00001877983 */ /* 0x000ee80000300800 */
[----:B------:R-:W3:Y:S01]  /*a250*/  LDL.LU R136, [R1+0xbc] ;  /* 0x0000bc0001887983 */ /* 0x000ee20000300800 */
[-C--:B------:R-:W-:Y:S02]  /*a260*/  HMMA.16816.F32 R28, R72, R82.reuse, R28 ;  /* 0x00000052481c723c */ /* 0x080fe4000000181c */
[----:B------:R-:W1:Y:S03]  /*a270*/  MUFU.EX2 R80, R123 ;  /* 0x0000007b00507308 */ /* 0x000e660000000800 */
[----:B------:R-:W-:Y:S01]  /*a280*/  FADD.FTZ R0, R247, R77 ;  /* 0x0000004df7007221 */ /* 0x000fe20000010000 */
[C---:B------:R-:W-:Y:S01]  /*a290*/  HMMA.16816.F32 R32, R68.reuse, R82, R32 ;  /* 0x000000524420723c */ /* 0x040fe20000001820 */
[----:B------:R-:W3:Y:S04]  /*a2a0*/  LDL.LU R247, [R1+0xb8] ;  /* 0x0000b80001f77983 */ /* 0x000ee80000300800 */
[----:B------:R-:W-:Y:S01]  /*a2b0*/  FADD.FTZ R76, R246, R76 ;  /* 0x0000004cf64c7221 */ /* 0x000fe20000010000 */
[-C--:B--2---:R-:W-:Y:S01]  /*a2c0*/  HMMA.16816.F32 R36, R68, R84.reuse, R36 ;  /* 0x000000544424723c */ /* 0x084fe20000001824 */
[----:B------:R2:W5:Y:S04]  /*a2d0*/  LDL.LU R246, [R1+0xb4] ;  /* 0x0000b40001f67983 */ /* 0x0005680000300800 */
[----:B------:R-:W-:Y:S01]  /*a2e0*/  FADD.FTZ R0, R243, R0 ;  /* 0x00000000f3007221 */ /* 0x000fe20000010000 */
[C---:B------:R-:W-:Y:S05]  /*a2f0*/  HMMA.16816.F32 R40, R72.reuse, R84, R40 ;  /* 0x000000544828723c */ /* 0x040fea0000001828 */
[----:B------:R-:W-:Y:S01]  /*a300*/  FADD.FTZ R0, R239, R0 ;  /* 0x00000000ef007221 */ /* 0x000fe20000010000 */
[-C--:B------:R-:W-:Y:S05]  /*a310*/  HMMA.16816.F32 R44, R72, R86.reuse, R44 ;  /* 0x00000056482c723c */ /* 0x080fea000000182c */
[----:B------:R-:W-:Y:S01]  /*a320*/  FADD.FTZ R0, R235, R0 ;  /* 0x00000000eb007221 */ /* 0x000fe20000010000 */
[C---:B------:R-:W-:Y:S05]  /*a330*/  HMMA.16816.F32 R48, R68.reuse, R86, R48 ;  /* 0x000000564430723c */ /* 0x040fea0000001830 */
[----:B-1----:R-:W-:Y:S01]  /*a340*/  F2FP.F16.F32.PACK_AB R201, R80, R90 ;  /* 0x0000005a50c9723e */ /* 0x002fe200000000ff */
[-C--:B----4-:R-:W-:Y:S05]  /*a350*/  HMMA.16816.F32 R52, R68, R92.reuse, R52 ;  /* 0x0000005c4434723c */ /* 0x090fea0000001834 */
[----:B------:R-:W-:Y:S01]  /*a360*/  F2FP.F16.F32.PACK_AB R202, R204, R79 ;  /* 0x0000004fccca723e */ /* 0x000fe200000000ff */
[C---:B------:R-:W-:Y:S05]  /*a370*/  HMMA.16816.F32 R56, R72.reuse, R92, R56 ;  /* 0x0000005c4838723c */ /* 0x040fea0000001838 */
[----:B------:R-:W-:Y:S01]  /*a380*/  F2FP.F16.F32.PACK_AB R203, R205, R78 ;  /* 0x0000004ecdcb723e */ /* 0x000fe200000000ff */
[-C--:B------:R-:W-:Y:S06]  /*a390*/  HMMA.16816.F32 R60, R72, R94.reuse, R60 ;  /* 0x0000005e483c723c */ /* 0x080fec000000183c */
[----:B------:R-:W-:Y:S05]  /*a3a0*/  HMMA.16816.F32 R64, R68, R94, R64 ;  /* 0x0000005e4440723c */ /* 0x000fea0000001840 */
[----:B------:R-:W-:Y:S01]  /*a3b0*/  FADD.FTZ R72, R245, R2 ;  /* 0x00000002f5487221 */ /* 0x000fe20000010000 */
[-C--:B------:R-:W-:Y:S01]  /*a3c0*/  HMMA.16816.F32 R144, R196, R148.reuse, R4 ;  /* 0x00000094c490723c */ /* 0x080fe20000001804 */
[----:B------:R2:W5:Y:S04]  /*a3d0*/  LDL.LU R245, [R1+0xb0] ;  /* 0x0000b00001f57983 */ /* 0x0005680000300800 */
[----:B------:R-:W-:Y:S01]  /*a3e0*/  FADD.FTZ R73, R244, R3 ;  /* 0x00000003f4497221 */ /* 0x000fe20000010000 */
[C---:B------:R-:W-:Y:S01]  /*a3f0*/  HMMA.16816.F32 R140, R200.reuse, R148, R8 ;  /* 0x00000094c88c723c */ /* 0x040fe20000001808 */
[----:B------:R2:W5:Y:S04]  /*a400*/  LDL.LU R244, [R1+0xac] ;  /* 0x0000ac0001f47983 */ /* 0x0005680000300800 */
[----:B------:R2:W5:Y:S01]  /*a410*/  LDL.LU R243, [R1+0xa8] ;  /* 0x0000a80001f37983 */ /* 0x0005620000300800 */
[-C--:B------:R-:W-:Y:S05]  /*a420*/  HMMA.16816.F32 R152, R200, R150.reuse, R12 ;  /* 0x00000096c898723c */ /* 0x080fea000000180c */
[----:B------:R-:W-:Y:S01]  /*a430*/  FADD.FTZ R2, R242, R76 ;  /* 0x0000004cf2027221 */ /* 0x000fe20000010000 */
[----:B------:R-:W-:Y:S01]  /*a440*/  FADD.FTZ R3, R241, R72 ;  /* 0x00000048f1037221 */ /* 0x000fe20000010000 */
[----:B------:R2:W5:Y:S01]  /*a450*/  LDL.LU R242, [R1+0xa4] ;  /* 0x0000a40001f27983 */ /* 0x0005620000300800 */
[----:B------:R-:W-:Y:S01]  /*a460*/  FADD.FTZ R4, R240, R73 ;  /* 0x00000049f0047221 */ /* 0x000fe20000010000 */
[C---:B------:R-:W-:Y:S02]  /*a470*/  HMMA.16816.F32 R148, R196.reuse, R150, R16 ;  /* 0x00000096c494723c */ /* 0x040fe40000001810 */
[----:B------:R2:W5:Y:S02]  /*a480*/  LDL.LU R241, [R1+0xa0] ;  /* 0x0000a00001f17983 */ /* 0x0005640000300800 */
[----:B------:R-:W-:Y:S01]  /*a490*/  FADD.FTZ R2, R238, R2 ;  /* 0x00000002ee027221 */ /* 0x000fe20000010000 */
[----:B------:R-:W-:Y:S01]  /*a4a0*/  FADD.FTZ R3, R237, R3 ;  /* 0x00000003ed037221 */ /* 0x000fe20000010000 */
[----:B------:R2:W5:Y:S01]  /*a4b0*/  LDL.LU R240, [R1+0x9c] ;  /* 0x00009c0001f07983 */ /* 0x0005620000300800 */
[----:B------:R-:W-:Y:S01]  /*a4c0*/  FADD.FTZ R4, R236, R4 ;  /* 0x00000004ec047221 */ /* 0x000fe20000010000 */
[----:B------:R-:W-:Y:S02]  /*a4d0*/  FADD.FTZ R2, R234, R2 ;  /* 0x00000002ea027221 */ /* 0x000fe40000010000 */
[----:B------:R2:W5:Y:S01]  /*a4e0*/  LDL.LU R239, [R1+0x98] ;  /* 0x0000980001ef7983 */ /* 0x0005620000300800 */
[----:B------:R-:W-:Y:S01]  /*a4f0*/  FADD.FTZ R3, R233, R3 ;  /* 0x00000003e9037221 */ /* 0x000fe20000010000 */
[----:B------:R-:W-:Y:S01]  /*a500*/  FADD.FTZ R4, R232, R4 ;  /* 0x00000004e8047221 */ /* 0x000fe20000010000 */
[----:B------:R-:W-:Y:S01]  /*a510*/  FADD.FTZ R5, R231, R0 ;  /* 0x00000000e7057221 */ /* 0x000fe20000010000 */
[----:B------:R2:W5:Y:S01]  /*a520*/  LDL.LU R238, [R1+0x94] ;  /* 0x0000940001ee7983 */ /* 0x0005620000300800 */
[----:B------:R-:W-:Y:S01]  /*a530*/  FADD.FTZ R0, R250, R2 ;  /* 0x00000002fa007221 */ /* 0x000fe20000010000 */
[----:B------:R-:W-:Y:S01]  /*a540*/  FADD.FTZ R2, R206, R3 ;  /* 0x00000003ce027221 */ /* 0x000fe20000010000 */
[----:B------:R-:W-:Y:S01]  /*a550*/  FADD.FTZ R5, R157, R5 ;  /* 0x000000059d057221 */ /* 0x000fe20000010000 */
[----:B------:R2:W5:Y:S01]  /*a560*/  LDL.LU R237, [R1+0x90] ;  /* 0x0000900001ed7983 */ /* 0x0005620000300800 */
[----:B------:R-:W-:Y:S01]  /*a570*/  FADD.FTZ R3, R156, R0 ;  /* 0x000000009c037221 */ /* 0x000fe20000010000 */
[----:B------:R-:W-:Y:S01]  /*a580*/  FADD.FTZ R4, R249, R4 ;  /* 0x00000004f9047221 */ /* 0x000fe20000010000 */
[-C--:B------:R-:W-:Y:S01]  /*a590*/  HMMA.16816.F32 R156, R196, R164.reuse, R20 ;  /* 0x000000a4c49c723c */ /* 0x080fe20000001814 */
[----:B------:R2:W5:Y:S02]  /*a5a0*/  LDL.LU R236, [R1+0x8c] ;  /* 0x00008c0001ec7983 */ /* 0x0005640000300800 */
[----:B------:R-:W-:Y:S01]  /*a5b0*/  FADD.FTZ R0, R207, R2 ;  /* 0x00000002cf007221 */ /* 0x000fe20000010000 */
[----:B------:R-:W-:Y:S01]  /*a5c0*/  FADD.FTZ R2, R248, R4 ;  /* 0x00000004f8027221 */ /* 0x000fe20000010000 */
[----:B------:R2:W5:Y:S01]  /*a5d0*/  LDL.LU R235, [R1+0x88] ;  /* 0x0000880001eb7983 */ /* 0x0005620000300800 */
[C---:B------:R-:W-:Y:S03]  /*a5e0*/  HMMA.16816.F32 R160, R200.reuse, R164, R24 ;  /* 0x000000a4c8a0723c */ /* 0x040fe60000001818 */
[----:B------:R2:W5:Y:S02]  /*a5f0*/  LDL.LU R234, [R1+0x84] ;  /* 0x0000840001ea7983 */ /* 0x0005640000300800 */
[----:B------:R-:W-:Y:S01]  /*a600*/  FADD.FTZ R9, R190, R5 ;  /* 0x00000005be097221 */ /* 0x000fe20000010000 */
[----:B------:R-:W-:Y:S01]  /*a610*/  FADD.FTZ R8, R170, R3 ;  /* 0x00000003aa087221 */ /* 0x000fe20000010000 */
[----:B------:R2:W5:Y:S01]  /*a620*/  LDL.LU R233, [R1+0x80] ;  /* 0x0000800001e97983 */ /* 0x0005620000300800 */
[----:B------:R-:W-:Y:S03]  /*a630*/  FADD.FTZ R3, R168, R0 ;  /* 0x00000000a8037221 */ /* 0x000fe60000010000 */
        /* <DEDUP_REMOVED lines=8> */
[----:B------:R-:W1:Y:S02]  /*a6c0*/  LDSM.16.MT88.4 R4, [R229+0xb800] ;  /* 0x00b80000e504783b */ /* 0x000e640000004200 */
[----:B------:R-:W-:Y:S01]  /*a6d0*/  FADD.FTZ R2, R192, R2 ;  /* 0x00000002c0027221 */ /* 0x000fe20000010000 */
[----:B------:R-:W-:Y:S01]  /*a6e0*/  FADD.FTZ R8, R187, R8 ;  /* 0x00000008bb087221 */ /* 0x000fe20000010000 */
[----:B------:R-:W-:Y:S01]  /*a6f0*/  FADD.FTZ R3, R175, R3 ;  /* 0x00000003af037221 */ /* 0x000fe20000010000 */
[C---:B------:R-:W-:Y:S05]  /*a700*/  HMMA.16816.F32 R164, R196.reuse, R166, R32 ;  /* 0x000000a6c4a4723c */ /* 0x040fea0000001820 */
[----:B------:R-:W-:Y:S01]  /*a710*/  FADD.FTZ R9, R194, R0 ;  /* 0x00000000c2097221 */ /* 0x000fe20000010000 */
[----:B------:R-:W-:Y:S01]  /*a720*/  FADD.FTZ R0, R195, R2 ;  /* 0x00000002c3007221 */ /* 0x000fe20000010000 */
[----:B------:R-:W-:Y:S01]  /*a730*/  FADD.FTZ R2, R186, R8 ;  /* 0x00000008ba027221 */ /* 0x000fe20000010000 */
[----:B------:R-:W-:Y:S03]  /*a740*/  FADD.FTZ R3, R174, R3 ;  /* 0x00000003ae037221 */ /* 0x000fe60000010000 */
        /* <DEDUP_REMOVED lines=36> */
[----:B------:R-:W-:Y:S04]  /*a990*/  HMMA.16816.F32 R196, R196, R6, R64 ;  /* 0x00000006c4c4723c */ /* 0x000fe80000001840 */
        /* <DEDUP_REMOVED lines=19> */
[----:B---3--:R-:W-:Y:S02]  /*aad0*/  MOV R138, R132 ;  /* 0x00000084008a7202 */ /* 0x008fe40000000f00 */
[----:B------:R-:W-:Y:S02]  /*aae0*/  MOV R137, R134 ;  /* 0x0000008600897202 */ /* 0x000fe40000000f00 */
[----:B------:R-:W-:Y:S02]  /*aaf0*/  MOV R133, R135 ;  /* 0x0000008700857202 */ /* 0x000fe40000000f00 */
[----:B------:R-:W-:Y:S02]  /*ab00*/  MOV R3, R136 ;  /* 0x0000008800037202 */ /* 0x000fe40000000f00 */
[----:B------:R-:W-:Y:S01]  /*ab10*/  IADD3 R247, R247, -0x1, RZ ;  /* 0xfffffffff7f77810 */ /* 0x000fe20007ffe0ff */
[----:B--2---:R-:W-:Y:S06]  /*ab20*/  @P0 BRA `(.L_x_120) ;  /* 0xffffffb8003c0947 */ /* 0x004fec000383ffff */
.L_x_119:
[----:B------:R-:W1:Y:S01]  /*ab30*/  SHFL.BFLY PT, R0, R248, 0x2, 0x1f ;  /* 0x0c401f00f8007f89 */ /* 0x000e6200000e0000 */
[----:B------:R-:W2:Y:S01]  /*ab40*/  S2UR UR4, SR_CgaCtaId ;  /* 0x00000000000479c3 */ /* 0x000ea20000008800 */
[----:B------:R-:W-:Y:S01]  /*ab50*/  UMOV UR5, 0x400 ;  /* 0x0000040000057882 */ /* 0x000fe20000000000 */
[----:B------:R-:W-:Y:S01]  /*ab60*/  BSSY B0, `(.L_x_123) ;  /* 0x000012e000007945 */ /* 0x000fe20003800000 */
[----:B------:R-:W3:Y:S04]  /*ab70*/  SHFL.BFLY PT, R3, R249, 0x2, 0x1f ;  /* 0x0c401f00f9037f89 */ /* 0x000ee800000e0000 */
[----:B------:R-:W4:Y:S04]  /*ab80*/  SHFL.BFLY PT, R2, R250, 0x2, 0x1f ;  /* 0x0c401f00fa027f89 */ /* 0x000f2800000e0000 */
[----:B------:R-:W4:Y:S01]  /*ab90*/  SHFL.BFLY PT, R5, R251, 0x2, 0x1f ;  /* 0x0c401f00fb057f89 */ /* 0x000f2200000e0000 */
[----:B------:R-:W4:Y:S01]  /*aba0*/  S2R R44, SR_TID.X ;  /* 0x00000000002c7919 */ /* 0x000f220000002100 */
[----:B------:R-:W4:Y:S01]  /*abb0*/  S2R R45, SR_TID.X ;  /* 0x00000000002d7919 */ /* 0x000f220000002100 */
[----:B-1----:R-:W-:Y:S01]  /*abc0*/  FADD.FTZ R0, R0, R248 ;  /* 0x000000f800007221 */ /* 0x002fe20000010000 */
[----:B--2---:R-:W-:Y:S01]  /*abd0*/  ULEA UR4, UR4, UR5, 0x18 ;  /* 0x0000000504047291 */ /* 0x004fe2000f8ec03f */
[----:B---3--:R-:W-:-:S03]  /*abe0*/  FADD.FTZ R3, R3, R249 ;  /* 0x000000f903037221 */ /* 0x008fc60000010000 */
[----:B------:R-:W1:Y:S01]  /*abf0*/  SHFL.BFLY PT, R6, R0, 0x1, 0x1f ;  /* 0x0c201f0000067f89 */ /* 0x000e6200000e0000 */
[----:B------:R-:W-:Y:S01]  /*ac00*/  ULDC.U8 UR5, c[0x0][0x3d9] ;  /* 0x0000f64000057ab9 */ /* 0x000fe20000000000 */
[----:B----4-:R-:W-:Y:S02]  /*ac10*/  FADD.FTZ R2, R2, R250 ;  /* 0x000000fa02027221 */ /* 0x010fe40000010000 */
[----:B------:R-:W2:Y:S01]  /*ac20*/  SHFL.BFLY PT, R7, R3, 0x1, 0x1f ;  /* 0x0c201f0003077f89 */ /* 0x000ea200000e0000 */
[----:B------:R-:W-:-:S03]  /*ac30*/  FADD.FTZ R5, R5, R251 ;  /* 0x000000fb05057221 */ /* 0x000fc60000010000 */
[----:B------:R-:W3:Y:S01]  /*ac40*/  SHFL.BFLY PT, R4, R2, 0x1, 0x1f ;  /* 0x0c201f0002047f89 */ /* 0x000ee200000e0000 */
[----:B------:R-:W-:Y:S02]  /*ac50*/  SHF.R.S32.HI R8, RZ, 0x1f, R44 ;  /* 0x0000001fff087819 */ /* 0x000fe4000001142c */
[----:B------:R-:W-:Y:S01]  /*ac60*/  SHF.R.S32.HI R30, RZ, 0x1f, R45 ;  /* 0x0000001fff1e7819 */ /* 0x000fe2000001142d */
[----:B-1----:R-:W-:Y:S01]  /*ac70*/  FADD.FTZ R40, R0, R6 ;  /* 0x0000000600287221 */ /* 0x002fe20000010000 */
[----:B------:R-:W-:Y:S01]  /*ac80*/  MOV R0, 0x3f800000 ;  /* 0x3f80000000007802 */ /* 0x000fe20000000f00 */
[----:B------:R-:W1:Y:S01]  /*ac90*/  SHFL.BFLY PT, R6, R5, 0x1, 0x1f ;  /* 0x0c201f0005067f89 */ /* 0x000e6200000e0000 */
[-C--:B------:R-:W-:Y:S01]  /*aca0*/  LEA.HI R46, R30, R45.reuse, RZ, 0x3 ;  /* 0x0000002d1e2e7211 */ /* 0x080fe200078f18ff */
[----:B--2---:R-:W-:Y:S01]  /*acb0*/  FADD.FTZ R41, R3, R7 ;  /* 0x0000000703297221 */ /* 0x004fe20000010000 */
[----:B------:R-:W-:Y:S02]  /*acc0*/  FSETP.NE.FTZ.AND P6, PT, R40, RZ, PT ;  /* 0x000000ff2800720b */ /* 0x000fe40003fd5000 */
[----:B------:R-:W-:Y:S01]  /*acd0*/  LEA.HI R3, R8, R44, RZ, 0x5 ;  /* 0x0000002c08037211 */ /* 0x000fe200078f28ff */
[----:B---3--:R-:W-:Y:S01]  /*ace0*/  FADD.FTZ R42, R2, R4 ;  /* 0x00000004022a7221 */ /* 0x008fe20000010000 */
[----:B------:R-:W-:-:S02]  /*acf0*/  LEA.HI R4, R30, R45, RZ, 0x2 ;  /* 0x0000002d1e047211 */ /* 0x000fc400078f10ff */
[----:B------:R-:W-:Y:S01]  /*ad00*/  LOP3.LUT R2, R3, 0xffffffe0, RZ, 0xc0, !PT ;  /* 0xffffffe003027812 */ /* 0x000fe200078ec0ff */
[----:B------:R-:W-:Y:S01]  /*ad10*/  IMAD.MOV.U32 R3, RZ, RZ, 0x3f800000 ;  /* 0x3f800000ff037424 */ /* 0x000fe200078e00ff */
[----:B------:R-:W-:Y:S02]  /*ad20*/  FSETP.NE.FTZ.AND P5, PT, R41, RZ, PT ;  /* 0x000000ff2900720b */ /* 0x000fe40003fb5000 */
[----:B------:R-:W-:Y:S02]  /*ad30*/  FSETP.NE.FTZ.AND P4, PT, R42, RZ, PT ;  /* 0x000000ff2a00720b */ /* 0x000fe40003f95000 */
[----:B------:R-:W-:Y:S01]  /*ad40*/  IADD3 R44, -R2, R44, RZ ;  /* 0x0000002c022c7210 */ /* 0x000fe20007ffe1ff */
[----:B------:R-:W2:Y:S01]  /*ad50*/  @P6 MUFU.RCP R0, R40 ;  /* 0x0000002800006308 */ /* 0x000ea20000001000 */
[----:B------:R-:W-:Y:S02]  /*ad60*/  LOP3.LUT R2, R46, 0xfffffff8, RZ, 0xc0, !PT ;  /* 0xfffffff82e027812 */ /* 0x000fe400078ec0ff */
[----:B------:R-:W-:-:S04]  /*ad70*/  LEA.HI R30, R30, R45, RZ, 0x5 ;  /* 0x0000002d1e1e7211 */ /* 0x000fc800078f28ff */
[----:B------:R-:W-:Y:S01]  /*ad80*/  SHF.R.S32.HI R30, RZ, 0x5, R30 ;  /* 0x00000005ff1e7819 */ /* 0x000fe2000001141e */
[----:B-1----:R-:W-:Y:S01]  /*ad90*/  FADD.FTZ R43, R5, R6 ;  /* 0x00000006052b7221 */ /* 0x002fe20000010000 */
[----:B------:R-:W-:Y:S01]  /*ada0*/  LOP3.LUT R5, R4, 0x3ffffffc, RZ, 0xc0, !PT ;  /* 0x3ffffffc04057812 */ /* 0x000fe200078ec0ff */
[----:B------:R-:W1:Y:S03]  /*adb0*/  @P5 MUFU.RCP R3, R41 ;  /* 0x0000002900035308 */ /* 0x000e660000001000 */
[-C--:B------:R-:W-:Y:S02]  /*adc0*/  IADD3 R28, -R5, R45.reuse, RZ ;  /* 0x0000002d051c7210 */ /* 0x080fe40007ffe1ff */
[----:B------:R-:W-:Y:S01]  /*add0*/  IADD3 R45, -R2, R45, RZ ;  /* 0x0000002d022d7210 */ /* 0x000fe20007ffe1ff */
[----:B------:R-:W-:Y:S01]  /*ade0*/  IMAD.MOV.U32 R2, RZ, RZ, 0x3f800000 ;  /* 0x3f800000ff027424 */ /* 0x000fe200078e00ff */
[----:B------:R-:W-:Y:S01]  /*adf0*/  FSETP.NE.FTZ.AND P3, PT, R43, RZ, PT ;  /* 0x000000ff2b00720b */ /* 0x000fe20003f75000 */
[C---:B--2---:R-:W-:Y:S01]  /*ae00*/  FMUL.FTZ R144, R0.reuse, R144 ;  /* 0x0000009000907220 */ /* 0x044fe20000410000 */
[C---:B------:R-:W-:Y:S01]  /*ae10*/  FMUL.FTZ R7, R0.reuse, R145 ;  /* 0x0000009100077220 */ /* 0x040fe20000410000 */
[C---:B------:R-:W-:Y:S01]  /*ae20*/  FMUL.FTZ R148, R0.reuse, R148 ;  /* 0x0000009400947220 */ /* 0x040fe20000410000 */
[C---:B------:R-:W-:Y:S01]  /*ae30*/  FMUL.FTZ R5, R0.reuse, R149 ;  /* 0x0000009500057220 */ /* 0x040fe20000410000 */
[----:B------:R-:W2:Y:S01]  /*ae40*/  @P4 MUFU.RCP R2, R42 ;  /* 0x0000002a00024308 */ /* 0x000ea20000001000 */
        /* <DEDUP_REMOVED lines=13> */
[C---:B-1----:R-:W-:Y:S01]  /*af20*/  FMUL.FTZ R146, R3.reuse, R146 ;  /* 0x0000009203927220 */ /* 0x042fe20000410000 */
        /* <DEDUP_REMOVED lines=16> */
[C---:B--2---:R-:W-:Y:S01]  /*b030*/  FMUL.FTZ R140, R2.reuse, R140 ;  /* 0x0000008c028c7220 */ /* 0x044fe20000410000 */
        /* <DEDUP_REMOVED lines=15> */
[--C-:B------:R-:W-:Y:S01]  /*b130*/  SHF.R.S32.HI R3, RZ, 0x2, R4.reuse ;  /* 0x00000002ff037819 */ /* 0x100fe20000011404 */
[C---:B-1----:R-:W-:Y:S01]  /*b140*/  FMUL.FTZ R143, R0.reuse, R143 ;  /* 0x0000008f008f7220 */ /* 0x042fe20000410000 */
[----:B------:R-:W-:Y:S01]  /*b150*/  SHF.R.S32.HI R2, RZ, 0x1f, R4 ;  /* 0x0000001fff027819 */ /* 0x000fe20000011404 */
[C---:B------:R-:W-:Y:S01]  /*b160*/  FMUL.FTZ R10, R0.reuse, R142 ;  /* 0x0000008e000a7220 */ /* 0x040fe20000410000 */
[C---:B------:R-:W-:Y:S01]  /*b170*/  FMUL.FTZ R155, R0.reuse, R155 ;  /* 0x0000009b009b7220 */ /* 0x040fe20000410000 */
[----:B------:R-:W-:Y:S01]  /*b180*/  FMUL.FTZ R18, R0, R154 ;  /* 0x0000009a00127220 */ /* 0x000fe20000410000 */
[----:B------:R-:W-:Y:S01]  /*b190*/  LEA.HI R2, R2, R3, RZ, 0x3 ;  /* 0x0000000302027211 */ /* 0x000fe200078f18ff */
[C---:B------:R-:W-:Y:S01]  /*b1a0*/  FMUL.FTZ R163, R0.reuse, R163 ;  /* 0x000000a300a37220 */ /* 0x040fe20000410000 */
[C---:B------:R-:W-:Y:S01]  /*b1b0*/  FMUL.FTZ R14, R0.reuse, R162 ;  /* 0x000000a2000e7220 */ /* 0x040fe20000410000 */
[----:B------:R-:W-:Y:S01]  /*b1c0*/  FMUL.FTZ R171, R0, R171 ;  /* 0x000000ab00ab7220 */ /* 0x000fe20000410000 */
[----:B------:R-:W-:Y:S01]  /*b1d0*/  LOP3.LUT R2, R2, 0xfffffff8, RZ, 0xc0, !PT ;  /* 0xfffffff802027812 */ /* 0x000fe200078ec0ff */
        /* <DEDUP_REMOVED lines=9> */
[----:B------:R-:W-:-:S02]  /*b270*/  IADD3 R0, R3, -R2, RZ ;  /* 0x8000000203007210 */ /* 0x000fc40007ffe0ff */
[----:B------:R-:W-:Y:S02]  /*b280*/  LEA R3, R30, R28, 0x9 ;  /* 0x0000001c1e037211 */ /* 0x000fe400078e48ff */
[C---:B------:R-:W-:Y:S01]  /*b290*/  LOP3.LUT R8, R0.reuse, 0x1, RZ, 0xc0, !PT ;  /* 0x0000000100087812 */ /* 0x040fe200078ec0ff */
[----:B------:R-:W-:Y:S01]  /*b2a0*/  IMAD.SHL.U32 R2, R0, 0x40, RZ ;  /* 0x0000004000027824 */ /* 0x000fe200078e00ff */
[----:B------:R-:W-:Y:S02]  /*b2b0*/  F2FP.F16.F32.PACK_AB R7, R7, R144 ;  /* 0x000000900707723e */ /* 0x000fe400000000ff */
[----:B------:R-:W-:Y:S02]  /*b2c0*/  ISETP.NE.U32.AND P0, PT, R8, 0x1, PT ;  /* 0x000000010800780c */ /* 0x000fe40003f05070 */
[----:B------:R-:W-:Y:S02]  /*b2d0*/  MOV R8, 0xfffffff0 ;  /* 0xfffffff000087802 */ /* 0x000fe40000000f00 */
[----:B------:R-:W-:-:S02]  /*b2e0*/  LOP3.LUT R2, R2, 0x1c0, RZ, 0xc0, !PT ;  /* 0x000001c002027812 */ /* 0x000fc400078ec0ff */
[----:B------:R-:W-:Y:S02]  /*b2f0*/  SEL R8, R8, 0x10, !P0 ;  /* 0x0000001008087807 */ /* 0x000fe40004000000 */
[----:B------:R-:W-:Y:S02]  /*b300*/  ISETP.NE.AND P0, PT, RZ, UR5, PT ;  /* 0x00000005ff007c0c */ /* 0x000fe4000bf05270 */
[----:B------:R-:W-:Y:S02]  /*b310*/  LEA.HI R2, R2, R2, RZ, 0x1d ;  /* 0x0000000202027211 */ /* 0x000fe400078fe8ff */
[----:B------:R-:W-:Y:S02]  /*b320*/  R2P PR, R0, 0x6 ;  /* 0x0000000600007804 */ /* 0x000fe40000000000 */
[----:B------:R-:W-:Y:S01]  /*b330*/  F2FP.F16.F32.PACK_AB R6, R6, R146 ;  /* 0x000000920606723e */ /* 0x000fe200000000ff */
[----:B------:R-:W-:Y:S01]  /*b340*/  IMAD.U32 R2, R3, 0x2, R2 ;  /* 0x0000000203027824 */ /* 0x000fe200078e0002 */
[----:B------:R-:W-:-:S02]  /*b350*/  F2FP.F16.F32.PACK_AB R4, R151, R150 ;  /* 0x000000969704723e */ /* 0x000fc400000000ff */
[----:B------:R-:W-:Y:S02]  /*b360*/  MOV R0, 0x20 ;  /* 0x0000002000007802 */ /* 0x000fe40000000f00 */
[----:B------:R-:W-:Y:S01]  /*b370*/  LEA R2, R2, UR4, 0x1 ;  /* 0x0000000402027c11 */ /* 0x000fe2000f8e08ff */
[----:B------:R-:W1:Y:S01]  /*b380*/  @P0 LDC.64 R28, c[0x0][0x2c0] ;  /* 0x0000b000ff1c0b82 */ /* 0x000e620000000a00 */
[----:B------:R-:W-:Y:S01]  /*b390*/  F2FP.F16.F32.PACK_AB R5, R5, R148 ;  /* 0x000000940505723e */ /* 0x000fe200000000ff */
[----:B------:R-:W-:Y:S01]  /*b3a0*/  ULDC.U8 UR4, c[0x0][0x3d8] ;  /* 0x0000f60000047ab9 */ /* 0x000fe20000000000 */
[----:B------:R-:W-:Y:S01]  /*b3b0*/  IADD3 R3, R2, R8, RZ ;  /* 0x0000000802037210 */ /* 0x000fe20007ffe0ff */
[----:B------:R2:W-:Y:S01]  /*b3c0*/  STS [R2], R7 ;  /* 0x0000000702007388 */ /* 0x0005e20000000800 */
[----:B------:R-:W-:Y:S02]  /*b3d0*/  F2FP.F16.F32.PACK_AB R9, R9, R140 ;  /* 0x0000008c0909723e */ /* 0x000fe400000000ff */
[----:B------:R-:W-:Y:S01]  /*b3e0*/  F2FP.F16.F32.PACK_AB R10, R143, R10 ;  /* 0x0000000a8f0a723e */ /* 0x000fe200000000ff */
[----:B------:R1:W-:Y:S01]  /*b3f0*/  STS [R2+0x400], R6 ;  /* 0x0004000602007388 */ /* 0x0003e20000000800 */
[----:B------:R-:W-:-:S02]  /*b400*/  F2FP.F16.F32.PACK_AB R19, R19, R152 ;  /* 0x000000981313723e */ /* 0x000fc400000000ff */
        /* <DEDUP_REMOVED lines=13> */
[----:B------:R-:W-:Y:S01]  /*b4e0*/  STS [R3+0x2000], R19 ;  /* 0x0020001303007388 */ /* 0x000fe20000000800 */
[----:B------:R-:W-:Y:S01]  /*b4f0*/  F2FP.F16.F32.PACK_AB R20, R20, R172 ;  /* 0x000000ac1414723e */ /* 0x000fe200000000ff */
[----:B--2---:R-:W2:Y:S01]  /*b500*/  @P6 MUFU.LG2 R7, R40 ;  /* 0x0000002800076308 */ /* 0x004ea20000000c00 */
[----:B------:R-:W-:Y:S01]  /*b510*/  F2FP.F16.F32.PACK_AB R22, R22, R174 ;  /* 0x000000ae1616723e */ /* 0x000fe200000000ff */
[----:B------:R2:W-:Y:S01]  /*b520*/  STS [R3+0x2400], R18 ;  /* 0x0024001203007388 */ /* 0x0005e20000000800 */
[----:B------:R-:W-:Y:S01]  /*b530*/  F2FP.F16.F32.PACK_AB R25, R25, R180 ;  /* 0x000000b41919723e */ /* 0x000fe200000000ff */
[----:B-1----:R-:W-:Y:S01]  /*b540*/  @P0 IMAD R6, R29, R28, RZ ;  /* 0x0000001c1d060224 */ /* 0x002fe200078e02ff */
[----:B------:R-:W-:Y:S01]  /*b550*/  F2FP.F16.F32.PACK_AB R24, R24, R182 ;  /* 0x000000b61818723e */ /* 0x000fe200000000ff */
[----:B------:R-:W1:Y:S01]  /*b560*/  S2R R28, SR_CTAID.Y ;  /* 0x00000000001c7919 */ /* 0x000e620000002600 */
[----:B---3--:R-:W-:Y:S01]  /*b570*/  SEL R4, R0, 0xffffffe0, !P1 ;  /* 0xffffffe000047807 */ /* 0x008fe20004800000 */
[C---:B------:R-:W-:Y:S01]  /*b580*/  VIADD R0, R2.reuse, 0x40 ;  /* 0x0000004002007836 */ /* 0x040fe20000000000 */
[C---:B------:R-:W-:Y:S01]  /*b590*/  @P2 IADD3 R0, R2.reuse, -0x40, RZ ;  /* 0xffffffc002002810 */ /* 0x040fe20007ffe0ff */
[----:B------:R-:W3:Y:S01]  /*b5a0*/  @!P0 LDC R29, c[0x0][0x2c4] ;  /* 0x0000b100ff1d8b82 */ /* 0x000ee20000000800 */
[----:B----4-:R-:W-:-:S02]  /*b5b0*/  IADD3 R5, R2, R4, RZ ;  /* 0x0000000402057210 */ /* 0x010fc40007ffe0ff */
[----:B------:R-:W-:Y:S02]  /*b5c0*/  ISETP.NE.AND P1, PT, RZ, UR4, PT ;  /* 0x00000004ff007c0c */ /* 0x000fe4000bf25270 */
[----:B------:R-:W-:Y:S01]  /*b5d0*/  F2FP.F16.F32.PACK_AB R27, R27, R176 ;  /* 0x000000b01b1b723e */ /* 0x000fe200000000ff */
[----:B------:R-:W-:Y:S01]  /*b5e0*/  STS [R5], R17 ;  /* 0x0000001105007388 */ /* 0x000fe20000000800 */
[----:B------:R-:W-:Y:S01]  /*b5f0*/  ISETP.NE.OR P2, PT, RZ, UR5, !P1 ;  /* 0x00000005ff007c0c */ /* 0x000fe2000cf45670 */
[----:B------:R-:W-:Y:S01]  /*b600*/  @P5 MUFU.LG2 R9, R41 ;  /* 0x0000002900095308 */ /* 0x000fe20000000c00 */
[----:B------:R-:W-:Y:S01]  /*b610*/  IMAD.IADD R2, R3, 0x1, R4 ;  /* 0x0000000103027824 */ /* 0x000fe200078e0204 */
[----:B------:R-:W-:Y:S01]  /*b620*/  STS [R5+0x400], R16 ;  /* 0x0004001005007388 */ /* 0x000fe20000000800 */
[----:B------:R-:W-:Y:S01]  /*b630*/  F2FP.F16.F32.PACK_AB R26, R179, R26 ;  /* 0x0000001ab31a723e */ /* 0x000fe200000000ff */
[----:B------:R-:W4:Y:S01]  /*b640*/  @P5 LDC R10, c[0x0][0x2e8] ;  /* 0x0000ba00ff0a5b82 */ /* 0x000f220000000800 */
[----:B------:R-:W-:Y:S01]  /*b650*/  F2FP.F16.F32.PACK_AB R23, R23, R184 ;  /* 0x000000b81717723e */ /* 0x000fe200000000ff */
[----:B------:R1:W-:Y:S01]  /*b660*/  STS [R2], R13 ;  /* 0x0000000d02007388 */ /* 0x0003e20000000800 */
[----:B------:R-:W-:Y:S01]  /*b670*/  F2FP.F16.F32.PACK_AB R35, R187, R35 ;  /* 0x00000023bb23723e */ /* 0x000fe200000000ff */
[----:B--2---:R-:W-:Y:S01]  /*b680*/  @P6 FMUL.FTZ R7, R7, 0.69314718246459960938 ;  /* 0x3f31721807076820 */ /* 0x004fe20000410000 */
[----:B------:R-:W-:Y:S01]  /*b690*/  IADD3 R3, R0, 0x400, RZ ;  /* 0x0000040000037810 */ /* 0x000fe20007ffe0ff */
[----:B------:R2:W-:Y:S01]  /*b6a0*/  STS [R2+0x400], R12 ;  /* 0x0004000c02007388 */ /* 0x0005e20000000800 */
[----:B------:R-:W-:-:S02]  /*b6b0*/  F2FP.F16.F32.PACK_AB R34, R34, R192 ;  /* 0x000000c02222723e */ /* 0x000fc400000000ff */
[----:B------:R-:W-:Y:S01]  /*b6c0*/  IADD3 R3, R8, R3, R4 ;  /* 0x0000000308037210 */ /* 0x000fe20007ffe004 */
[----:B------:R3:W-:Y:S01]  /*b6d0*/  STS [R5+0x2000], R15 ;  /* 0x0020000f05007388 */ /* 0x0007e20000000800 */
[----:B------:R-:W-:Y:S02]  /*b6e0*/  F2FP.F16.F32.PACK_AB R37, R37, R194 ;  /* 0x000000c22525723e */ /* 0x000fe400000000ff */
[----:B------:R-:W-:Y:S01]  /*b6f0*/  F2FP.F16.F32.PACK_AB R36, R36, R196 ;  /* 0x000000c42424723e */ /* 0x000fe200000000ff */
[----:B------:R3:W-:Y:S01]  /*b700*/  STS [R5+0x2400], R14 ;  /* 0x0024000e05007388 */ /* 0x0007e20000000800 */
[----:B------:R-:W-:Y:S02]  /*b710*/  F2FP.F16.F32.PACK_AB R33, R33, R198 ;  /* 0x000000c62121723e */ /* 0x000fe400000000ff */
[----:B------:R-:W-:Y:S01]  /*b720*/  F2FP.F16.F32.PACK_AB R38, R38, R188 ;  /* 0x000000bc2626723e */ /* 0x000fe200000000ff */
[----:B------:R-:W-:Y:S01]  /*b730*/  STS [R2+0x2000], R11 ;  /* 0x0020000b02007388 */ /* 0x000fe20000000800 */
[----:B------:R-:W-:-:S02]  /*b740*/  F2FP.F16.F32.PACK_AB R39, R191, R39 ;  /* 0x00000027bf27723e */ /* 0x000fc400000000ff */
[----:B------:R-:W-:Y:S01]  /*b750*/  F2FP.F16.F32.PACK_AB R32, R32, R200 ;  /* 0x000000c82020723e */ /* 0x000fe200000000ff */
[----:B------:R4:W-:Y:S01]  /*b760*/  STS [R2+0x2400], R21 ;  /* 0x0024001502007388 */ /* 0x0009e20000000800 */
[----:B------:R-:W-:-:S03]  /*b770*/  F2FP.F16.F32.PACK_AB R31, R203, R31 ;  /* 0x0000001fcb1f723e */ /* 0x000fc600000000ff */
[----:B------:R-:W-:Y:S01]  /*b780*/  STS [R0], R20 ;  /* 0x0000001400007388 */ /* 0x000fe20000000800 */
[----:B-1----:R-:W1:Y:S03]  /*b790*/  @!P0 LDC R13, c[0x0][0x270] ;  /* 0x00009c00ff0d8b82 */ /* 0x002e660000000800 */
[----:B------:R4:W-:Y:S01]  /*b7a0*/  STS [R0+0x400], R22 ;  /* 0x0004001600007388 */ /* 0x0009e20000000800 */
[----:B--2---:R-:W2:Y:S04]  /*b7b0*/  @P4 MUFU.LG2 R12, R42 ;  /* 0x0000002a000c4308 */ /* 0x004ea80000000c00 */
[----:B---3--:R-:W3:Y:S08]  /*b7c0*/  @!P2 LDC R15, c[0x0][0x2c4] ;  /* 0x0000b100ff0fab82 */ /* 0x008ef00000000800 */
[----:B------:R-:W2:Y:S01]  /*b7d0*/  @!P0 LDC R5, c[0x0][0x2e4] ;  /* 0x0000b900ff058b82 */ /* 0x000ea20000000800 */
[----:B----4-:R-:W-:-:S07]  /*b7e0*/  IADD3 R2, R8, R0, RZ ;  /* 0x0000000008027210 */ /* 0x010fce0007ffe0ff */
[----:B------:R-:W4:Y:S01]  /*b7f0*/  @P0 LDC R8, c[0x0][0x2c0] ;  /* 0x0000b000ff080b82 */ /* 0x000f220000000800 */
[----:B------:R3:W-:Y:S01]  /*b800*/  STS [R2], R25 ;  /* 0x0000001902007388 */ /* 0x0007e20000000800 */
[----:B------:R-:W-:-:S03]  /*b810*/  IMAD.MOV.U32 R22, RZ, RZ, 0x7f800000 ;  /* 0x7f800000ff167424 */ /* 0x000fc600078e00ff */
[----:B------:R3:W-:Y:S03]  /*b820*/  STS [R2+0x400], R24 ;  /* 0x0004001802007388 */ /* 0x0007e60000000800 */
[----:B------:R-:W4:Y:S01]  /*b830*/  @P6 LDC R11, c[0x0][0x2e8] ;  /* 0x0000ba00ff0b6b82 */ /* 0x000f220000000800 */
[----:B------:R4:W-:Y:S04]  /*b840*/  STS [R0+0x2000], R27 ;  /* 0x0020001b00007388 */ /* 0x0009e80000000800 */
[----:B------:R4:W-:Y:S01]  /*b850*/  STS [R0+0x2400], R26 ;  /* 0x0024001a00007388 */ /* 0x0009e20000000800 */
[----:B--2---:R-:W-:-:S03]  /*b860*/  @!P0 SEL R6, R29, R5, !P1 ;  /* 0x000000051d068207 */ /* 0x004fc60004800000 */
[----:B------:R2:W-:Y:S01]  /*b870*/  STS [R2+0x2000], R23 ;  /* 0x0020001702007388 */ /* 0x0005e20000000800 */
[----:B------:R-:W-:Y:S01]  /*b880*/  @P0 MOV R5, 0x1 ;  /* 0x0000000100050802 */ /* 0x000fe20000000f00 */
[----:B------:R-:W2:Y:S02]  /*b890*/  @P4 LDC R14, c[0x0][0x2e8] ;  /* 0x0000ba00ff0e4b82 */ /* 0x000ea40000000800 */
[----:B------:R-:W-:Y:S01]  /*b8a0*/  STS [R2+0x2400], R35 ;  /* 0x0024002302007388 */ /* 0x000fe20000000800 */
[----:B-1----:R-:W-:Y:S02]  /*b8b0*/  @!P0 IMAD R5, R6, R13, RZ ;  /* 0x0000000d06058224 */ /* 0x002fe400078e02ff */
[----:B------:R-:W1:Y:S01]  /*b8c0*/  @P3 MUFU.LG2 R13, R43 ;  /* 0x0000002b000d3308 */ /* 0x000e620000000c00 */
[----:B------:R-:W-:Y:S01]  /*b8d0*/  @!P0 MOV R8, 0x1 ;  /* 0x0000000100088802 */ /* 0x000fe20000000f00 */
[----:B------:R-:W-:Y:S01]  /*b8e0*/  IMAD R5, R28, R5, RZ ;  /* 0x000000051c057224 */ /* 0x000fe200078e02ff */
[----:B---3--:R-:W-:Y:S01]  /*b8f0*/  MOV R25, 0x7f800000 ;  /* 0x7f80000000197802 */ /* 0x008fe20000000f00 */
[----:B------:R-:W-:-:S02]  /*b900*/  IMAD.MOV.U32 R24, RZ, RZ, 0x7f800000 ;  /* 0x7f800000ff187424 */ /* 0x000fc400078e00ff */
[----:B----45:R-:W-:Y:S01]  /*b910*/  @P6 FFMA.FTZ R24, R136, R11, R7 ;  /* 0x0000000b88186223 */ /* 0x030fe20000010007 */
[----:B------:R-:W-:Y:S01]  /*b920*/  @P4 FMUL.FTZ R7, R12, 0.69314718246459960938 ;  /* 0x3f3172180c074820 */ /* 0x000fe20000410000 */
[----:B------:R-:W-:Y:S02]  /*b930*/  SHF.L.U32 R12, R45, 0x3, RZ ;  /* 0x000000032d0c7819 */ /* 0x000fe400000006ff */
[----:B------:R-:W-:Y:S01]  /*b940*/  SHF.R.S32.HI R27, RZ, 0x1f, R28 ;  /* 0x0000001fff1b7819 */ /* 0x000fe2000001141c */
[C---:B------:R-:W-:Y:S01]  /*b950*/  IMAD.IADD R0, R4.reuse, 0x1, R0 ;  /* 0x0000000104007824 */ /* 0x040fe200078e0200 */
[----:B------:R-:W3:Y:S01]  /*b960*/  S2R R26, SR_CTAID.Z ;  /* 0x00000000001a7919 */ /* 0x000ee20000002700 */
[----:B------:R-:W-:Y:S02]  /*b970*/  IADD3 R4, R4, R2, RZ ;  /* 0x0000000204047210 */ /* 0x000fe40007ffe0ff */
[----:B--2---:R-:W-:Y:S01]  /*b980*/  MOV R23, 0x7f800000 ;  /* 0x7f80000000177802 */ /* 0x004fe20000000f00 */
[----:B------:R2:W-:Y:S01]  /*b990*/  STS [R0], R34 ;  /* 0x0000002200007388 */ /* 0x0005e20000000800 */
[----:B------:R-:W-:-:S03]  /*b9a0*/  @P4 FFMA.FTZ R22, R134, R14, R7 ;  /* 0x0000000e86164223 */ /* 0x000fc60000010007 */
[----:B------:R-:W-:Y:S04]  /*b9b0*/  STS [R0+0x400], R37 ;  /* 0x0004002500007388 */ /* 0x000fe80000000800 */
[----:B------:R-:W-:Y:S04]  /*b9c0*/  STS [R4], R36 ;  /* 0x0000002404007388 */ /* 0x000fe80000000800 */
[----:B------:R-:W-:Y:S04]  /*b9d0*/  STS [R3], R33 ;  /* 0x0000002103007388 */ /* 0x000fe80000000800 */
[----:B------:R-:W-:Y:S04]  /*b9e0*/  STS [R0+0x2000], R38 ;  /* 0x0020002600007388 */ /* 0x000fe80000000800 */
[----:B------:R4:W-:Y:S04]  /*b9f0*/  STS [R0+0x2400], R39 ;  /* 0x0024002700007388 */ /* 0x0009e80000000800 */
[----:B------:R1:W-:Y:S01]  /*ba00*/  STS [R4+0x2000], R32 ;  /* 0x0020002004007388 */ /* 0x0003e20000000800 */
[----:B--2---:R-:W2:Y:S03]  /*ba10*/  S2R R34, SR_CTAID.X ;  /* 0x0000000000227919 */ /* 0x004ea60000002500 */
[----:B------:R3:W-:Y:S01]  /*ba20*/  STS [R3+0x2000], R31 ;  /* 0x0020001f03007388 */ /* 0x0007e20000000800 */
[----:B----4-:R-:W-:-:S02]  /*ba30*/  @!P2 IMAD R0, R28, R15, RZ ;  /* 0x0000000f1c00a224 */ /* 0x010fc400078e02ff */
[----:B------:R-:W4:Y:S01]  /*ba40*/  @P3 LDC R15, c[0x0][0x2e8] ;  /* 0x0000ba00ff0f3b82 */ /* 0x000f220000000800 */
[----:B-1----:R-:W-:Y:S01]  /*ba50*/  @P5 FMUL.FTZ R4, R9, 0.69314718246459960938 ;  /* 0x3f31721809045820 */ /* 0x002fe20000410000 */
[----:B------:R-:W-:-:S03]  /*ba60*/  SEL R9, R5, RZ, P2 ;  /* 0x000000ff05097207 */ /* 0x000fc60001000000 */
[----:B------:R-:W-:Y:S02]  /*ba70*/  @P5 FFMA.FTZ R25, R135, R10, R4 ;  /* 0x0000000a87195223 */ /* 0x000fe40000010004 */
[----:B---3--:R-:W-:Y:S02]  /*ba80*/  IMAD R4, R26, R6, R9 ;  /* 0x000000061a047224 */ /* 0x008fe400078e0209 */
[----:B------:R-:W-:Y:S01]  /*ba90*/  @P3 FMUL.FTZ R6, R13, 0.69314718246459960938 ;  /* 0x3f3172180d063820 */ /* 0x000fe20000410000 */
[----:B------:R-:W-:Y:S02]  /*baa0*/  CS2R R2, SRZ ;  /* 0x0000000000027805 */ /* 0x000fe4000001ff00 */
[----:B------:R-:W-:Y:S02]  /*bab0*/  SHF.R.S32.HI R13, RZ, 0x1f, R12 ;  /* 0x0000001fff0d7819 */ /* 0x000fe4000001140c */
[----:B------:R-:W-:Y:S01]  /*bac0*/  @!P2 SHF.R.S32.HI R3, RZ, 0x1f, R0 ;  /* 0x0000001fff03a819 */ /* 0x000fe20000011400 */
[----:B--2---:R-:W-:Y:S01]  /*bad0*/  IMAD R5, R34, R8, RZ ;  /* 0x0000000822057224 */ /* 0x004fe200078e02ff */
[----:B------:R-:W-:Y:S01]  /*bae0*/  @!P2 MOV R2, R0 ;  /* 0x000000000002a202 */ /* 0x000fe20000000f00 */
[----:B------:R-:W-:Y:S01]  /*baf0*/  BAR.SYNC.DEFER_BLOCKING 0x0 ;  /* 0x0000000000007b1d */ /* 0x000fe20000010000 */
[----:B------:R-:W-:-:S02]  /*bb00*/  LOP3.LUT P2, RZ, R44, 0x3, RZ, 0xc0, !PT ;  /* 0x000000032cff7812 */ /* 0x000fc4000784c0ff */
[----:B------:R-:W-:-:S04]  /*bb10*/  SHF.L.U32 R0, R5, 0x7, RZ ;  /* 0x0000000705007819 */ /* 0x000fc800000006ff */
[----:B------:R-:W-:Y:S01]  /*bb20*/  IADD3 R10, P1, P0, R0, R2, R4 ;  /* 0x00000002000a7210 */ /* 0x000fe2000783e004 */
[----:B----4-:R-:W-:Y:S01]  /*bb30*/  @P3 FFMA.FTZ R23, R132, R15, R6 ;  /* 0x0000000f84173223 */ /* 0x010fe20000010006 */
[----:B------:R-:W-:Y:S02]  /*bb40*/  SHF.R.S32.HI R5, RZ, 0x1f, R0 ;  /* 0x0000001fff057819 */ /* 0x000fe40000011400 */
[----:B------:R-:W-:-:S04]  /*bb50*/  SHF.R.S32.HI R4, RZ, 0x1f, R4 ;  /* 0x0000001fff047819 */ /* 0x000fc80000011404 */
        /* <DEDUP_REMOVED lines=9> */
[----:B------:R-:W-:Y:S02]  /*bbf0*/  IMAD R0, R2, 0x10, R0 ;  /* 0x0000001002007824 */ /* 0x000fe400078e0200 */
[----:B------:R-:W-:Y:S02]  /*bc00*/  IMAD R2, R34, -0x80, R29 ;  /* 0xffffff8022027824 */ /* 0x000fe400078e021d */
[C---:B------:R-:W-:Y:S02]  /*bc10*/  VIADD R3, R0.reuse, 0x8 ;  /* 0x0000000800037836 */ /* 0x040fe40000000000 */
[C---:B------:R-:W-:Y:S01]  /*bc20*/  VIADD R4, R0.reuse, 0x40 ;  /* 0x0000004000047836 */ /* 0x040fe20000000000 */
[CC--:B------:R-:W-:Y:S01]  /*bc30*/  ISETP.GE.AND P6, PT, R0.reuse, R2.reuse, PT ;  /* 0x000000020000720c */ /* 0x0c0fe20003fc6270 */
[----:B------:R-:W-:Y:S01]  /*bc40*/  VIADD R5, R0, 0x48 ;  /* 0x0000004800057836 */ /* 0x000fe20000000000 */
[-C--:B------:R-:W-:Y:S02]  /*bc50*/  ISETP.GE.AND P5, PT, R3, R2.reuse, PT ;  /* 0x000000020300720c */ /* 0x080fe40003fa6270 */
[----:B------:R-:W-:-:S02]  /*bc60*/  ISETP.GE.AND P4, PT, R4, R2, PT ;  /* 0x000000020400720c */ /* 0x000fc40003f86270 */
[----:B------:R-:W-:-:S07]  /*bc70*/  ISETP.GE.AND P3, PT, R5, R2, PT ;  /* 0x000000020500720c */ /* 0x000fce0003f66270 */
[----:B------:R-:W1:Y:S01]  /*bc80*/  @!P6 LDC.64 R14, c[0x0][0x2b0] ;  /* 0x0000ac00ff0eeb82 */ /* 0x000e620000000a00 */
[-C--:B------:R-:W-:Y:S02]  /*bc90*/  @!P6 IMAD R2, R0, R8.reuse, RZ ;  /* 0x000000080002e224 */ /* 0x080fe400078e02ff */
[-C--:B------:R-:W-:Y:S02]  /*bca0*/  @!P5 IMAD R0, R3, R8.reuse, RZ ;  /* 0x000000080300d224 */ /* 0x080fe400078e02ff */
[----:B------:R-:W-:Y:S01]  /*bcb0*/  @!P4 IMAD R3, R4, R8, RZ ;  /* 0x000000080403c224 */ /* 0x000fe200078e02ff */
[----:B------:R-:W-:Y:S01]  /*bcc0*/  @!P6 IADD3 R7, P0, R2, R10, RZ ;  /* 0x0000000a0207e210 */ /* 0x000fe20007f1e0ff */
[----:B------:R-:W-:Y:S01]  /*bcd0*/  @!P3 IMAD R5, R5, R8, RZ ;  /* 0x000000080505b224 */ /* 0x000fe200078e02ff */
[----:B------:R-:W2:Y:S01]  /*bce0*/  @!P5 LDC.64 R16, c[0x0][0x2b0] ;  /* 0x0000ac00ff10db82 */ /* 0x000ea20000000a00 */
[-C--:B------:R-:W-:Y:S02]  /*bcf0*/  @!P5 IADD3 R4, P2, R0, R10.reuse, RZ ;  /* 0x0000000a0004d210 */ /* 0x080fe40007f5e0ff */
[----:B------:R-:W-:-:S02]  /*bd00*/  @!P4 IADD3 R11, P1, R3, R10, RZ ;  /* 0x0000000a030bc210 */ /* 0x000fc40007f3e0ff */
[-C--:B------:R-:W-:Y:S02]  /*bd10*/  @!P6 LEA.HI.X.SX32 R2, R2, R9.reuse, 0x1, P0 ;  /* 0x000000090202e211 */ /* 0x080fe400000f0eff */
[----:B------:R-:W-:Y:S01]  /*bd20*/  @!P5 LEA.HI.X.SX32 R0, R0, R9, 0x1, P2 ;  /* 0x000000090000d211 */ /* 0x000fe200010f0eff */
[----:B------:R-:W3:Y:S01]  /*bd30*/  @!P4 LDC.64 R18, c[0x0][0x2b0] ;  /* 0x0000ac00ff12cb82 */ /* 0x000ee20000000a00 */
[----:B------:R-:W-:-:S07]  /*bd40*/  @!P3 IADD3 R10, P0, R5, R10, RZ ;  /* 0x0000000a050ab210 */ /* 0x000fce0007f1e0ff */
[----:B------:R-:W4:Y:S01]  /*bd50*/  @!P3 LDC.64 R20, c[0x0][0x2b0] ;  /* 0x0000ac00ff14bb82 */ /* 0x000f220000000a00 */
[----:B-1----:R-:W-:Y:S02]  /*bd60*/  @!P6 LEA R8, P2, R7, R14, 0x2 ;  /* 0x0000000e0708e211 */ /* 0x002fe400078410ff */
[-C--:B------:R-:W-:Y:S02]  /*bd70*/  @!P4 LEA.HI.X.SX32 R14, R3, R9.reuse, 0x1, P1 ;  /* 0x00000009030ec211 */ /* 0x080fe400008f0eff */
[----:B------:R-:W-:Y:S02]  /*bd80*/  @!P3 LEA.HI.X.SX32 R3, R5, R9, 0x1, P0 ;  /* 0x000000090503b211 */ /* 0x000fe400000f0eff */
[----:B------:R-:W-:Y:S02]  /*bd90*/  @!P6 LEA.HI.X R9, R7, R15, R2, 0x2, P2 ;  /* 0x0000000f0709e211 */ /* 0x000fe400010f1402 */
[----:B--2---:R-:W-:-:S03]  /*bda0*/  @!P5 LEA R6, P1, R4, R16, 0x2 ;  /* 0x000000100406d211 */ /* 0x004fc600078210ff */
[----:B------:R1:W-:Y:S01]  /*bdb0*/  @!P6 STG.E desc[UR16][R8.64], R24 ;  /* 0x000000180800e986 */ /* 0x0003e2000c101910 */
[----:B------:R-:W-:Y:S02]  /*bdc0*/  @!P5 LEA.HI.X R7, R4, R17, R0, 0x2, P1 ;  /* 0x000000110407d211 */ /* 0x000fe400008f1400 */
[----:B---3--:R-:W-:-:S03]  /*bdd0*/  @!P4 LEA R4, P1, R11, R18, 0x2 ;  /* 0x000000120b04c211 */ /* 0x008fc600078210ff */
[----:B------:R1:W-:Y:S01]  /*bde0*/  @!P5 STG.E desc[UR16][R6.64], R25 ;  /* 0x000000190600d986 */ /* 0x0003e2000c101910 */
[----:B------:R-:W-:Y:S02]  /*bdf0*/  @!P4 LEA.HI.X R5, R11, R19, R14, 0x2, P1 ;  /* 0x000000130b05c211 */ /* 0x000fe400008f140e */
[----:B----4-:R-:W-:-:S03]  /*be00*/  @!P3 LEA R2, P0, R10, R20, 0x2 ;  /* 0x000000140a02b211 */ /* 0x010fc600078010ff */
[----:B------:R1:W-:Y:S01]  /*be10*/  @!P4 STG.E desc[UR16][R4.64], R22 ;  /* 0x000000160400c986 */ /* 0x0003e2000c101910 */
[----:B------:R-:W-:-:S05]  /*be20*/  @!P3 LEA.HI.X R3, R10, R21, R3, 0x2, P0 ;  /* 0x000000150a03b211 */ /* 0x000fca00000f1403 */
[----:B------:R1:W-:Y:S04]  /*be30*/  @!P3 STG.E desc[UR16][R2.64], R23 ;  /* 0x000000170200b986 */ /* 0x0003e8000c101910 */
.L_x_124:
[----:B------:R-:W-:Y:S05]  /*be40*/  BSYNC B0 ;  /* 0x0000000000007941 */ /* 0x000fea0003800000 */
.L_x_123:
[----:B------:R-:W-:Y:S01]  /*be50*/  ULDC.64 UR4, c[0x0][0x290] ;  /* 0x0000a40000047ab9 */ /* 0x000fe20000000a00 */
[----:B-1----:R-:W-:Y:S01]  /*be60*/  SHF.R.S32.HI R6, RZ, 0x1f, R26 ;  /* 0x0000001fff067819 */ /* 0x002fe2000001141a */
[----:B------:R-:W-:Y:S01]  /*be70*/  IMAD R0, R27, UR4, RZ ;  /* 0x000000041b007c24 */ /* 0x000fe2000f8e02ff */
[----:B------:R-:W-:Y:S01]  /*be80*/  SHF.R.S32.HI R4, RZ, 0x3, R46 ;  /* 0x00000003ff047819 */ /* 0x000fe2000001142e */
[C---:B------:R-:W-:Y:S01]  /*be90*/  IMAD.WIDE.U32 R2, R28.reuse, UR4, R12 ;  /* 0x000000041c027c25 */ /* 0x040fe2000f8e000c */
[----:B------:R-:W1:Y:S01]  /*bea0*/  LDS.128 R44, [R246] ;  /* 0x00000000f62c7984 */ /* 0x000e620000000c00 */
[----:B------:R-:W-:Y:S01]  /*beb0*/  ULDC.64 UR6, c[0x0][0x298] ;  /* 0x0000a60000067ab9 */ /* 0x000fe20000000a00 */
[----:B------:R-:W-:Y:S01]  /*bec0*/  SHF.R.S32.HI R5, RZ, 0x1f, R4 ;  /* 0x0000001fff057819 */ /* 0x000fe20000011404 */
[----:B------:R-:W-:Y:S01]  /*bed0*/  IMAD R0, R28, UR5, R0 ;  /* 0x000000051c007c24 */ /* 0x000fe2000f8e0200 */
[----:B------:R-:W-:Y:S01]  /*bee0*/  ULDC.64 UR4, c[0x0][0x2a0] ;  /* 0x0000a80000047ab9 */ /* 0x000fe20000000a00 */
[----:B------:R-:W2:Y:S01]  /*bef0*/  LDS.128 R40, [R246+0x800] ;  /* 0x00080000f6287984 */ /* 0x000ea20000000c00 */
[----:B------:R-:W-:-:S02]  /*bf00*/  IMAD R6, R6, UR4, RZ ;  /* 0x0000000406067c24 */ /* 0x000fc4000f8e02ff */
[----:B------:R-:W-:Y:S01]  /*bf10*/  IMAD.IADD R3, R3, 0x1, R0 ;  /* 0x0000000103037824 */ /* 0x000fe200078e0200 */
[----:B------:R-:W-:Y:S01]  /*bf20*/  LDS.128 R36, [R246+0x1800] ;  /* 0x00180000f6247984 */ /* 0x000fe20000000c00 */
[C---:B------:R-:W-:Y:S02]  /*bf30*/  IMAD R0, R26.reuse, UR5, R6 ;  /* 0x000000051a007c24 */ /* 0x040fe4000f8e0206 */
[----:B------:R-:W-:Y:S01]  /*bf40*/  IMAD.WIDE.U32 R2, R26, UR4, R2 ;  /* 0x000000041a027c25 */ /* 0x000fe2000f8e0002 */
[----:B------:R-:W-:Y:S01]  /*bf50*/  ULDC.64 UR4, c[0x0][0x280] ;  /* 0x0000a00000047ab9 */ /* 0x000fe20000000a00 */
[----:B------:R-:W-:Y:S02]  /*bf60*/  LDS.128 R28, [R246+0x2000] ;  /* 0x00200000f61c7984 */ /* 0x000fe40000000c00 */
[----:B------:R-:W-:Y:S02]  /*bf70*/  IMAD.WIDE R4, R34, 0x80, R4 ;  /* 0x0000008022047825 */ /* 0x000fe400078e0204 */
[----:B------:R-:W3:Y:S02]  /*bf80*/  LDS.128 R32, [R246+0x1000] ;  /* 0x00100000f6207984 */ /* 0x000ee40000000c00 */
[----:B------:R-:W-:-:S02]  /*bf90*/  IMAD.IADD R3, R3, 0x1, R0 ;  /* 0x0000000103037824 */ /* 0x000fc400078e0200 */
[----:B------:R-:W-:Y:S01]  /*bfa0*/  IMAD R0, R5, UR6, RZ ;  /* 0x0000000605007c24 */ /* 0x000fe2000f8e02ff */
[----:B------:R-:W4:Y:S01]  /*bfb0*/  LDS.128 R24, [R246+0x2800] ;  /* 0x00280000f6187984 */ /* 0x000f220000000c00 */
[----:B------:R-:W-:-:S03]  /*bfc0*/  IMAD.WIDE.U32 R2, R4, UR6, R2 ;  /* 0x0000000604027c25 */ /* 0x000fc6000f8e0002 */
[----:B------:R-:W5:Y:S01]  /*bfd0*/  LDS.128 R20, [R246+0x3000] ;  /* 0x00300000f6147984 */ /* 0x000f620000000c00 */
[----:B------:R-:W-:Y:S01]  /*bfe0*/  IMAD R0, R4, UR7, R0 ;  /* 0x0000000704007c24 */ /* 0x000fe2000f8e0200 */
[----:B------:R-:W-:Y:S01]  /*bff0*/  LEA R12, P0, R2, UR4, 0x1 ;  /* 0x00000004020c7c11 */ /* 0x000fe2000f8008ff */
[----:B------:R-:W-:Y:S01]  /*c000*/  USHF.L.U32 UR4, UR6, 0x5, URZ ;  /* 0x0000000506047899 */ /* 0x000fe2000800063f */
[----:B------:R-:W5:Y:S01]  /*c010*/  LDS.128 R16, [R246+0x3800] ;  /* 0x00380000f6107984 */ /* 0x000f620000000c00 */
[----:B------:R-:W-:Y:S01]  /*c020*/  IMAD.IADD R0, R3, 0x1, R0 ;  /* 0x0000000103007824 */ /* 0x000fe200078e0200 */
[----:B------:R-:W-:-:S04]  /*c030*/  USHF.L.U64.HI UR6, UR6, 0x5, UR7 ;  /* 0x0000000506067899 */ /* 0x000fc80008010207 */
[----:B------:R-:W-:Y:S02]  /*c040*/  LEA.HI.X R13, R2, UR5, R0, 0x1, P0 ;  /* 0x00000005020d7c11 */ /* 0x000fe400080f0c00 */
[----:B------:R-:W-:-:S03]  /*c050*/  IADD3 R2, P0, R12, UR4, RZ ;  /* 0x000000040c027c10 */ /* 0x000fc6000ff1e0ff */
[----:B-1----:R-:W-:Y:S01]  /*c060*/  STG.E.128 desc[UR16][R12.64], R44 ;  /* 0x0000002c0c007986 */ /* 0x002fe2000c101d10 */
[----:B------:R-:W-:Y:S02]  /*c070*/  IADD3.X R3, R13, UR6, RZ, P0, !PT ;  /* 0x000000060d037c10 */ /* 0x000fe400087fe4ff */
[----:B------:R-:W-:-:S03]  /*c080*/  IADD3 R10, P0, R2, UR4, RZ ;  /* 0x00000004020a7c10 */ /* 0x000fc6000ff1e0ff */
[----:B--2---:R1:W-:Y:S01]  /*c090*/  STG.E.128 desc[UR16][R2.64], R40 ;  /* 0x0000002802007986 */ /* 0x0043e2000c101d10 */
[----:B------:R-:W-:Y:S02]  /*c0a0*/  IADD3.X R11, R3, UR6, RZ, P0, !PT ;  /* 0x00000006030b7c10 */ /* 0x000fe400087fe4ff */
[----:B------:R-:W-:-:S04]  /*c0b0*/  IADD3 R8, P0, R10, UR4, RZ ;  /* 0x000000040a087c10 */ /* 0x000fc8000ff1e0ff */
[----:B------:R-:W-:Y:S02]  /*c0c0*/  IADD3.X R9, R11, UR6, RZ, P0, !PT ;  /* 0x000000060b097c10 */ /* 0x000fe400087fe4ff */
[----:B------:R-:W-:Y:S01]  /*c0d0*/  IADD3 R6, P0, R8, UR4, RZ ;  /* 0x0000000408067c10 */ /* 0x000fe2000ff1e0ff */
[----:B---3--:R2:W-:Y:S03]  /*c0e0*/  STG.E.128 desc[UR16][R10.64], R32 ;  /* 0x000000200a007986 */ /* 0x0085e6000c101d10 */
[----:B------:R-:W-:Y:S01]  /*c0f0*/  IADD3.X R7, R9, UR6, RZ, P0, !PT ;  /* 0x0000000609077c10 */ /* 0x000fe200087fe4ff */
[----:B------:R-:W-:Y:S01]  /*c100*/  STG.E.128 desc[UR16][R8.64], R36 ;  /* 0x0000002408007986 */ /* 0x000fe2000c101d10 */
[----:B------:R-:W-:-:S03]  /*c110*/  IADD3 R4, P0, R6, UR4, RZ ;  /* 0x0000000406047c10 */ /* 0x000fc6000ff1e0ff */
[----:B------:R-:W-:Y:S01]  /*c120*/  STG.E.128 desc[UR16][R6.64], R28 ;  /* 0x0000001c06007986 */ /* 0x000fe2000c101d10 */
[----:B------:R-:W-:-:S05]  /*c130*/  IADD3.X R5, R7, UR6, RZ, P0, !PT ;  /* 0x0000000607057c10 */ /* 0x000fca00087fe4ff */
[----:B----4-:R-:W-:Y:S01]  /*c140*/  STG.E.128 desc[UR16][R4.64], R24 ;  /* 0x0000001804007986 */ /* 0x010fe2000c101d10 */
[----:B-1----:R-:W-:-:S04]  /*c150*/  IADD3 R2, P0, R4, UR4, RZ ;  /* 0x0000000404027c10 */ /* 0x002fc8000ff1e0ff */
[----:B------:R-:W-:-:S05]  /*c160*/  IADD3.X R3, R5, UR6, RZ, P0, !PT ;  /* 0x0000000605037c10 */ /* 0x000fca00087fe4ff */
[----:B-----5:R-:W-:Y:S01]  /*c170*/  STG.E.128 desc[UR16][R2.64], R20 ;  /* 0x0000001402007986 */ /* 0x020fe2000c101d10 */
[----:B--2---:R-:W-:-:S04]  /*c180*/  IADD3 R10, P0, R2, UR4, RZ ;  /* 0x00000004020a7c10 */ /* 0x004fc8000ff1e0ff */
[----:B------:R-:W-:-:S05]  /*c190*/  IADD3.X R11, R3, UR6, RZ, P0, !PT ;  /* 0x00000006030b7c10 */ /* 0x000fca00087fe4ff */
[----:B------:R-:W-:Y:S01]  /*c1a0*/  STG.E.128 desc[UR16][R10.64], R16 ;  /* 0x000000100a007986 */ /* 0x000fe2000c101d10 */
[----:B------:R-:W-:Y:S05]  /*c1b0*/  EXIT ;  /* 0x000000000000794d */ /* 0x000fea0003800000 */
.L_x_125:
        /* <DEDUP_REMOVED lines=12> */
.L_x_2572:


//--------------------- .text._ZN5flash16flash_fwd_kernelI23Flash_fwd_kernel_traitsILi64ELi128ELi128ELi4ELb0ELb0EN7cutlass6half_tE19Flash_kernel_traitsILi64ELi128ELi128ELi4ES3_EELb0ELb0ELb0ELb0ELb1ELb1ELb1ELb0EEEvNS_16Flash_fwd_paramsE --------------------------
	.section	.text._ZN5flash16flash_fwd_kernelI23Flash_fwd_kernel_traitsILi64ELi128ELi128ELi4ELb0ELb0EN7cutlass6half_tE19Flash_kernel_traitsILi64ELi128ELi128ELi4ES3_EELb0ELb0ELb0ELb0ELb1ELb1ELb1ELb0EEEvNS_16Flash_fwd_paramsE,"ax",@progbits
	.align	128
        .global         _ZN5flash16flash_fwd_kernelI23Flash_fwd_kernel_traitsILi64ELi128ELi128ELi4ELb0ELb0EN7cutlass6half_tE19Flash_kernel_traitsILi64ELi128ELi128ELi4ES3_EELb0ELb0ELb0ELb0ELb1ELb1ELb1ELb0EEEvNS_16Flash_fwd_paramsE
        .type           _ZN5flash16flash_fwd_kernelI23Flash_fwd_kernel_traitsILi64ELi128ELi128ELi4ELb0ELb0EN7cutlass6half_tE19Flash_kernel_traitsILi64ELi128ELi128ELi4ES3_EELb0ELb0ELb0ELb0ELb1ELb1ELb1ELb0EEEvNS_16Flash_fwd_paramsE,@function
        .size           _ZN5flash16flash_fwd_kernelI23Flash_fwd_kernel_traitsILi64ELi128ELi128ELi4ELb0ELb0EN7cutlass6half_tE19Flash_kernel_traitsILi64ELi128ELi128ELi4ES3_EELb0ELb0ELb0ELb0ELb1ELb1ELb1ELb0EEEvNS_16Flash_fwd_paramsE,(.L_x_2573 - _ZN5flash16flash_fwd_kernelI23Flash_fwd_kernel_traitsILi64ELi128ELi128ELi4ELb0ELb0EN7cutlass6half_tE19Flash_kernel_traitsILi64ELi128ELi128ELi4ES3_EELb0ELb0ELb0ELb0ELb1ELb1ELb1ELb0EEEvNS_16Flash_fwd_paramsE)
        .other          _ZN5flash16flash_fwd_kernelI23Flash_fwd_kernel_traitsILi64ELi128ELi128ELi4ELb0ELb0EN7cutlass6half_tE19Flash_kernel_traitsILi64ELi128ELi128ELi4ES3_EELb0ELb0ELb0ELb0ELb1ELb1ELb1ELb0EEEvNS_16Flash_fwd_paramsE,@"STO_CUDA_ENTRY STV_DEFAULT"
_ZN5flash16flash_fwd_kernelI23Flash_fwd_kernel_traitsILi64ELi128ELi128ELi4ELb0ELb0EN7cutlass6half_tE19Flash_kernel_traitsILi64ELi128ELi128ELi4ES3_EELb0ELb0ELb0ELb0ELb1ELb1ELb1ELb0EEEvNS_16Flash_fwd_paramsE:
.text._ZN5flash16flash_fwd_kernelI23Flash_fwd_kernel_traitsILi64ELi128ELi128ELi4ELb0ELb0EN7cutlass6half_tE19Flash_kernel_traitsILi64ELi128ELi128ELi4ES3_EELb0ELb0ELb0ELb0ELb1ELb1ELb1ELb0EEEvNS_16Flash_fwd_paramsE:
        /* <DEDUP_REMOVED lines=55> */
[----:B---3--:R-:W-:-:S02]  /*0370*/  SHF.R.S32.HI R12, RZ, 0x1f, R31 ;  /* 0x0000001fff0c7819 */ /* 0x008fc4000001141f */
[----:B------:R-:W-:Y:S02]  /*0380*/  SHF.L.U32 R10, R17, 0x3, RZ ;  /* 0x00000003110a7819 */ /* 0x000fe400000006ff */
[----:B------:R-:W-:Y:S02]  /*0390*/  LOP3.LUT R7, R0, 0x1c0, RZ, 0xc0, !PT ;  /* 0x000001c000077812 */ /* 0x000fe400078ec0ff */
[--C-:B------:R-:W-:Y:S02]  /*03a0*/  SHF.R.S32.HI R11, RZ, 0x1f, R10.reuse ;  /* 0x0000001fff0b7819 */ /* 0x100fe4000001140a */
[--C-:B------:R-:W-:Y:S02]  /*03b0*/  LOP3.LUT R0, R7, 0x38, R10.reuse, 0xf8, !PT ;  /* 0x0000003807007812 */ /* 0x100fe400078ef80a */
[----:B------:R-:W-:Y:S01]  /*03c0*/  SHF.R.U32.HI R7, RZ, 0x3, R7 ;  /* 0x00000003ff077819 */ /* 0x000fe20000011607 */
[----:B------:R-:W-:Y:S01]  /*03d0*/  IMAD.WIDE.U32 R2, R30, UR4, R10 ;  /* 0x000000041e027c25 */ /* 0x000fe2000f8e000a */
[----:B------:R-:W-:Y:S01]  /*03e0*/  ULDC.64 UR4, c[0x0][0x258] ;  /* 0x0000960000047ab9 */ /* 0x000fe20000000a00 */
[----:B------:R-:W-:-:S02]  /*03f0*/  @!P3 ISETP.NE.AND.EX P2, PT, R19, RZ, PT, P2 ;  /* 0x000000ff1300b20c */ /* 0x000fc40003f45320 */
[----:B------:R-:W-:Y:S01]  /*0400*/  IMAD.IADD R3, R3, 0x1, R4 ;  /* 0x0000000103037824 */ /* 0x000fe200078e0204 */
[----:B-1----:R-:W-:Y:S01]  /*0410*/  IADD3 R4, R5, 0xffffffe, RZ ;  /* 0x0ffffffe05047810 */ /* 0x002fe20007ffe0ff */
[----:B------:R-:W-:Y:S01]  /*0420*/  IMAD R12, R12, UR4, RZ ;  /* 0x000000040c0c7c24 */ /* 0x000fe2000f8e02ff */
[----:B------:R-:W-:Y:S01]  /*0430*/  LOP3.LUT R13, R0, R7, RZ, 0x3c, !PT ;  /* 0x00000007000d7212 */ /* 0x000fe200078e3cff */
[C---:B------:R-:W-:Y:S01]  /*0440*/  IMAD.WIDE.U32 R2, R31.reuse, UR4, R2 ;  /* 0x000000041f027c25 */ /* 0x040fe2000f8e0002 */
[----:B------:R1:W2:Y:S01]  /*0450*/  F2I.FTZ.U32.TRUNC.NTZ R5, R4 ;  /* 0x0000000400057305 */ /* 0x0002a2000021f000 */
[----:B------:R-:W-:Y:S01]  /*0460*/  LEA.HI R0, R14, R15, RZ, 0x1 ;  /* 0x0000000f0e007211 */ /* 0x000fe200078f08ff */
[----:B------:R-:W-:Y:S01]  /*0470*/  UMOV UR4, 0x400 ;  /* 0x0000040000047882 */ /* 0x000fe20000000000 */
[----:B------:R-:W-:Y:S01]  /*0480*/  SHF.R.S32.HI R7, RZ, 0x1f, R6 ;  /* 0x0000001fff077819 */ /* 0x000fe20000011406 */
[----:B------:R-:W-:Y:S01]  /*0490*/  IMAD R12, R31, UR5, R12 ;  /* 0x000000051f0c7c24 */ /* 0x000fe2000f8e020c */
[----:B------:R-:W-:Y:S01]  /*04a0*/  LOP3.LUT R0, R0, 0xfffffffe, RZ, 0xc0, !PT ;  /* 0xfffffffe00007812 */ /* 0x000fe200078ec0ff */
[----:B------:R-:W3:Y:S03]  /*04b0*/  S2UR UR5, SR_CgaCtaId ;  /* 0x00000000000579c3 */ /* 0x000ee60000008800 */
[----:B------:R-:W-:Y:S01]  /*04c0*/  IADD3 R3, R3, R12, RZ ;  /* 0x0000000c03037210 */ /* 0x000fe20007ffe0ff */
[----:B------:R-:W-:Y:S01]  /*04d0*/  IMAD.IADD R23, R15, 0x1, -R0 ;  /* 0x000000010f177824 */ /* 0x000fe200078e0a00 */
[----:B------:R-:W-:-:S03]  /*04e0*/  LOP3.LUT R0, R14, 0xfffffff0, RZ, 0xc0, !PT ;  /* 0xfffffff00e007812 */ /* 0x000fc600078ec0ff */
[----:B------:R-:W4:Y:S01]  /*04f0*/  @!P3 LDC.64 R14, c[0x0][0x2c8] ;  /* 0x0000b200ff0ebb82 */ /* 0x000f220000000a00 */
[----:B-1----:R-:W-:Y:S02]  /*0500*/  IMAD.SHL.U32 R4, R8, 0x8, RZ ;  /* 0x0000000808047824 */ /* 0x002fe400078e00ff */
[----:B------:R-:W-:Y:S02]  /*0510*/  IMAD.IADD R0, R27, 0x1, -R0 ;  /* 0x000000011b007824 */ /* 0x000fe400078e0a00 */
[----:B------:R-:W-:Y:S01]  /*0520*/  IMAD.WIDE R8, R9, 0x80, R6 ;  /* 0x0000008009087825 */ /* 0x000fe200078e0206 */
[----:B------:R-:W-:-:S03]  /*0530*/  LOP3.LUT R13, R13, 0x7ffffe00, R4, 0xf8, !PT ;  /* 0x7ffffe000d0d7812 */ /* 0x000fc600078ef804 */
[----:B--2---:R-:W-:Y:S02]  /*0540*/  IMAD.MOV R4, RZ, RZ, -R5 ;  /* 0x000000ffff047224 */ /* 0x004fe400078e0a05 */
[----:B------:R-:W-:Y:S02]  /*0550*/  IMAD R9, R9, UR6, RZ ;  /* 0x0000000609097c24 */ /* 0x000fe4000f8e02ff */
[C---:B------:R-:W-:Y:S01]  /*0560*/  IMAD.WIDE.U32 R2, R8.reuse, UR6, R2 ;  /* 0x0000000608027c25 */ /* 0x040fe2000f8e0002 */
[----:B------:R-:W-:Y:S02]  /*0570*/  MOV R12, R4 ;  /* 0x00000004000c7202 */ /* 0x000fe40000000f00 */
[----:B------:R-:W-:Y:S01]  /*0580*/  SHF.R.S32.HI R4, RZ, 0x1f, R0 ;  /* 0x0000001fff047819 */ /* 0x000fe20000011400 */
[----:B------:R-:W-:Y:S01]  /*0590*/  IMAD R9, R8, UR7, R9 ;  /* 0x0000000708097c24 */ /* 0x000fe2000f8e0209 */
[----:B---3--:R-:W-:Y:S01]  /*05a0*/  ULEA UR5, UR5, UR4, 0x18 ;  /* 0x0000000405057291 */ /* 0x008fe2000f8ec03f */
[----:B------:R-:W-:Y:S01]  /*05b0*/  IMAD R8, R12, R24, RZ ;  /* 0x000000180c087224 */ /* 0x000fe200078e02ff */
[----:B------:R-:W-:Y:S01]  /*05c0*/  LEA.HI R22, R4, R0, RZ, 0x3 ;  /* 0x0000000004167211 */ /* 0x000fe200078f18ff */
[----:B------:R-:W-:Y:S01]  /*05d0*/  IMAD.MOV.U32 R4, RZ, RZ, RZ ;  /* 0x000000ffff047224 */ /* 0x000fe200078e00ff */
[----:B------:R-:W-:Y:S01]  /*05e0*/  IABS R12, R31 ;  /* 0x0000001f000c7213 */ /* 0x000fe20000000000 */
[----:B------:R-:W-:Y:S01]  /*05f0*/  IMAD.IADD R3, R3, 0x1, R9 ;  /* 0x0000000103037824 */ /* 0x000fe200078e0209 */
[----:B------:R-:W-:Y:S01]  /*0600*/  LEA R242, R13, UR5, 0x1 ;  /* 0x000000050df27c11 */ /* 0x000fe2000f8e08ff */
[----:B------:R-:W-:Y:S01]  /*0610*/  IMAD.HI.U32 R8, R5, R8, R4 ;  /* 0x0000000805087227 */ /* 0x000fe200078e0004 */
[----:B------:R-:W-:Y:S01]  /*0620*/  LOP3.LUT R5, R22, 0xfffffff8, RZ, 0xc0, !PT ;  /* 0xfffffff816057812 */ /* 0x000fe200078ec0ff */
[----:B------:R-:W-:Y:S01]  /*0630*/  USHF.L.U64.HI UR4, UR6, 0x5, UR7 ;  /* 0x0000000506047899 */ /* 0x000fe20008010207 */
[----:B------:R-:W-:-:S02]  /*0640*/  LEA R4, P0, R2, UR8, 0x1 ;  /* 0x0000000802047c11 */ /* 0x000fc4000f8008ff */
[----:B------:R-:W-:Y:S01]  /*0650*/  IADD3 R21, R0, -R5, RZ ;  /* 0x8000000500157210 */ /* 0x000fe20007ffe0ff */
[----:B------:R-:W-:Y:S01]  /*0660*/  IMAD.HI.U32 R0, R8, R12, RZ ;  /* 0x0000000c08007227 */ /* 0x000fe200078e00ff */
[----:B------:R-:W-:Y:S01]  /*0670*/  LEA.HI.X R5, R2, UR9, R3, 0x1, P0 ;  /* 0x0000000902057c11 */ /* 0x000fe200080f0c03 */
[----:B------:R-:W-:Y:S01]  /*0680*/  ULDC.64 UR6, c[0x0][0x230] ;  /* 0x00008c0000067ab9 */ /* 0x000fe20000000a00 */
[----:B------:R-:W-:Y:S01]  /*0690*/  IADD3 R2, P0, R4, UR15, RZ ;  /* 0x0000000f04027c10 */ /* 0x000fe2000ff1e0ff */
[----:B------:R-:W-:Y:S01]  /*06a0*/  IMAD.MOV R8, RZ, RZ, -R0 ;  /* 0x000000ffff087224 */ /* 0x000fe200078e0a00 */
[----:B------:R-:W-:Y:S01]  /*06b0*/  ULDC.64 UR8, c[0x0][0x238] ;  /* 0x00008e0000087ab9 */ /* 0x000fe20000000a00 */
[----:B------:R-:W-:Y:S01]  /*06c0*/  @!PT LDS RZ, [RZ] ;  /* 0x00000000fffff984 */ /* 0x000fe20000000800 */
[----:B------:R-:W-:Y:S01]  /*06d0*/  @!PT LDS RZ, [RZ] ;  /* 0x00000000fffff984 */ /* 0x000fe20000000800 */
[----:B------:R-:W-:Y:S01]  /*06e0*/  @!PT LDS RZ, [RZ] ;  /* 0x00000000fffff984 */ /* 0x000fe20000000800 */
[----:B------:R1:W-:Y:S01]  /*06f0*/  LDGSTS.E.BYPASS.LTC128B.128 [R242], desc[UR16][R4.64] ;  /* 0x0000000004f27fae */ /* 0x0003e2000b901d50 */
[----:B------:R-:W-:Y:S01]  /*0700*/  IADD3.X R3, R5, UR4, RZ, P0, !PT ;  /* 0x0000000405037c10 */ /* 0x000fe200087fe4ff */
[----:B------:R-:W-:Y:S01]  /*0710*/  IMAD R8, R24, R8, R12 ;  /* 0x0000000818087224 */ /* 0x000fe200078e020c */
[----:B------:R-:W-:-:S02]  /*0720*/  IADD3 R12, P1, R6, R16, RZ ;  /* 0x00000010060c7210 */ /* 0x000fc40007f3e0ff */
[----:B------:R-:W-:Y:S01]  /*0730*/  IADD3 R6, P0, R2, UR15, RZ ;  /* 0x0000000f02067c10 */ /* 0x000fe2000ff1e0ff */
[----:B------:R2:W-:Y:S01]  /*0740*/  LDGSTS.E.BYPASS.LTC128B.128 [R242+0x800], desc[UR16][R2.64] ;  /* 0x0080000002f27fae */ /* 0x0005e2000b901d50 */
[----:B------:R-:W-:Y:S02]  /*0750*/  LEA.HI.X.SX32 R13, R16, R7, 0x1, P1 ;  /* 0x00000007100d7211 */ /* 0x000fe400008f0eff */
[----:B------:R-:W-:Y:S02]  /*0760*/  ISETP.GT.U32.AND P1, PT, R24, R8, PT ;  /* 0x000000081800720c */ /* 0x000fe40003f24070 */
[----:B------:R-:W-:-:S05]  /*0770*/  IADD3.X R7, R3, UR4, RZ, P0, !PT ;  /* 0x0000000403077c10 */ /* 0x000fca00087fe4ff */
[----:B------:R3:W-:Y:S06]  /*0780*/  LDGSTS.E.BYPASS.LTC128B.128 [R242+0x1000], desc[UR16][R6.64] ;  /* 0x0100000006f27fae */ /* 0x0007ec000b901d50 */
[----:B------:R-:W-:Y:S01]  /*0790*/  @!P1 IMAD.IADD R8, R8, 0x1, -R24 ;  /* 0x0000000108089824 */ /* 0x000fe200078e0a18 */
[----:B------:R-:W-:Y:S02]  /*07a0*/  @!P1 IADD3 R0, R0, 0x1, RZ ;  /* 0x0000000100009810 */ /* 0x000fe40007ffe0ff */
[----:B------:R-:W-:Y:S02]  /*07b0*/  ISETP.NE.AND P1, PT, R29, RZ, PT ;  /* 0x000000ff1d00720c */ /* 0x000fe40003f25270 */
[----:B-1----:R-:W-:-:S02]  /*07c0*/  IADD3 R4, P0, R6, UR15, RZ ;  /* 0x0000000f06047c10 */ /* 0x002fc4000ff1e0ff */
[----:B------:R-:W-:Y:S01]  /*07d0*/  ISETP.GE.U32.AND P4, PT, R8, R24, PT ;  /* 0x000000180800720c */ /* 0x000fe20003f86070 */
[----:B------:R-:W-:Y:S01]  /*07e0*/  IMAD R8, R28, UR6, RZ ;  /* 0x000000061c087c24 */ /* 0x000fe2000f8e02ff */
[----:B------:R-:W-:Y:S01]  /*07f0*/  IADD3.X R5, R7, UR4, RZ, P0, !PT ;  /* 0x0000000407057c10 */ /* 0x000fe200087fe4ff */
[----:B--2---:R-:W-:Y:S02]  /*0800*/  IMAD R2, R13, UR12, RZ ;  /* 0x0000000c0d027c24 */ /* 0x004fe4000f8e02ff */
[----:B------:R-:W-:Y:S02]  /*0810*/  IMAD R8, R30, UR7, R8 ;  /* 0x000000071e087c24 */ /* 0x000fe4000f8e0208 */
[----:B------:R1:W-:Y:S01]  /*0820*/  LDGSTS.E.BYPASS.LTC128B.128 [R242+0x1800], desc[UR16][R4.64] ;  /* 0x0180000004f27fae */ /* 0x0003e2000b901d50 */
[----:B------:R-:W-:Y:S01]  /*0830*/  IMAD R9, R12, UR13, R2 ;  /* 0x0000000d0c097c24 */ /* 0x000fe2000f8e0202 */
[----:B------:R-:W-:-:S04]  /*0840*/  IADD3 R2, P0, R4, UR15, RZ ;  /* 0x0000000f04027c10 */ /* 0x000fc8000ff1e0ff */
[----:B------:R-:W-:Y:S01]  /*0850*/  IADD3.X R3, R5, UR4, RZ, P0, !PT ;  /* 0x0000000405037c10 */ /* 0x000fe200087fe4ff */
[----:B---3--:R-:W-:-:S04]  /*0860*/  IMAD.WIDE.U32 R6, R12, UR12, R10 ;  /* 0x0000000c0c067c25 */ /* 0x008fc8000f8e000a */
[----:B------:R2:W-:Y:S01]  /*0870*/  LDGSTS.E.BYPASS.LTC128B.128 [R242+0x2000], desc[UR16][R2.64] ;  /* 0x0200000002f27fae */ /* 0x0005e2000b901d50 */
[----:B------:R-:W-:Y:S01]  /*0880*/  @P4 VIADD R0, R0, 0x1 ;  /* 0x0000000100004836 */ /* 0x000fe20000000000 */
[----:B-1----:R-:W-:Y:S01]  /*0890*/  IADD3 R5, R7, R9, RZ ;  /* 0x0000000907057210 */ /* 0x002fe20007ffe0ff */
[----:B------:R-:W-:Y:S01]  /*08a0*/  IMAD.MOV.U32 R4, RZ, RZ, R6 ;  /* 0x000000ffff047224 */ /* 0x000fe200078e0006 */
[----:B------:R-:W-:Y:S02]  /*08b0*/  LOP3.LUT R7, R31, R29, RZ, 0x3c, !PT ;  /* 0x0000001d1f077212 */ /* 0x000fe400078e3cff */
[----:B----4-:R-:W-:Y:S01]  /*08c0*/  @!P3 SEL R6, R15, RZ, P2 ;  /* 0x000000ff0f06b207 */ /* 0x010fe20001000000 */
[----:B------:R-:W-:Y:S01]  /*08d0*/  IMAD.WIDE.U32 R4, R30, UR6, R4 ;  /* 0x000000061e047c25 */ /* 0x000fe2000f8e0004 */
[----:B------:R-:W-:Y:S01]  /*08e0*/  ISETP.GE.AND P0, PT, R7, RZ, PT ;  /* 0x000000ff0700720c */ /* 0x000fe20003f06270 */
[----:B------:R-:W-:Y:S01]  /*08f0*/  ULDC.64 UR6, c[0x0][0x260] ;  /* 0x0000980000067ab9 */ /* 0x000fe20000000a00 */
[----:B------:R-:W-:Y:S01]  /*0900*/  @!P3 IADD3 R89, R6, R14, -R16 ;  /* 0x0000000e0659b210 */ /* 0x000fe20007ffe810 */
[----:B------:R-:W-:Y:S01]  /*0910*/  IMAD.MOV.U32 R14, RZ, RZ, R0 ;  /* 0x000000ffff0e7224 */ /* 0x000fe200078e0000 */
[----:B--2---:R-:W-:-:S02]  /*0920*/  IADD3 R2, P2, R2, UR15, RZ ;  /* 0x0000000f02027c10 */ /* 0x004fc4000ff5e0ff */
[----:B------:R-:W-:Y:S02]  /*0930*/  IADD3 R0, R89, 0x7f, RZ ;  /* 0x0000007f59007810 */ /* 0x000fe40007ffe0ff */
        /* <DEDUP_REMOVED lines=10> */
[----:B------:R-:W-:Y:S01]  /*09e0*/  IMAD R8, R28, UR8, RZ ;  /* 0x000000081c087c24 */ /* 0x000fe2000f8e02ff */
[----:B------:R-:W-:Y:S01]  /*09f0*/  MOV R2, R4 ;  /* 0x0000000400027202 */ /* 0x000fe20000000f00 */
        /* <DEDUP_REMOVED lines=16> */
[----:B------:R-:W-:Y:S01]  /*0b00*/  IADD3 R3, R3, R0, RZ ;  /* 0x0000000003037210 */ /* 0x000fe20007ffe0ff */
[----:B------:R-:W-:Y:S01]  /*0b10*/  IMAD.IADD R209, R33, 0x1, R4 ;  /* 0x0000000121d17824 */ /* 0x000fe200078e0204 */
[----:B------:R-:W-:Y:S01]  /*0b20*/  STL.64 [R1+0x70], R32 ;  /* 0x0000702001007387 */ /* 0x000fe20000100a00 */
[----:B------:R-:W-:Y:S02]  /*0b30*/  IMAD.MOV.U32 R208, RZ, RZ, R32 ;  /* 0x000000ffffd07224 */ /* 0x000fe400078e0020 */
[----:B------:R-:W-:Y:S02]  /*0b40*/  IMAD R0, R16, UR20, R5 ;  /* 0x0000001410007c24 */ /* 0x000fe4000f8e0205 */
[----:B------:R-:W-:Y:S01]  /*0b50*/  IMAD.WIDE.U32 R4, R15, UR20, R208 ;  /* 0x000000140f047c25 */ /* 0x000fe2000f8e00d0 */
[----:B------:R-:W-:Y:S03]  /*0b60*/  STL.64 [R1+0x60], R208 ;  /* 0x000060d001007387 */ /* 0x000fe60000100a00 */
[----:B------:R-:W-:Y:S01]  /*0b70*/  IMAD.WIDE.U32 R10, R30, UR8, R2 ;  /* 0x000000081e0a7c25 */ /* 0x000fe2000f8e0002 */
[----:B------:R-:W-:-:S02]  /*0b80*/  IADD3 R0, R5, R0, RZ ;  /* 0x0000000005007210 */ /* 0x000fc40007ffe0ff */
[----:B------:R-:W-:Y:S01]  /*0b90*/  LEA R12, P0, R4, UR6, 0x1 ;  /* 0x00000006040c7c11 */ /* 0x000fe2000f8008ff */
[----:B------:R-:W-:Y:S01]  /*0ba0*/  IMAD R8, R30, UR9, R8 ;  /* 0x000000091e087c24 */ /* 0x000fe2000f8e0208 */
[----:B------:R-:W-:Y:S02]  /*0bb0*/  ULDC.64 UR8, c[0x0][0x268] ;  /* 0x00009a0000087ab9 */ /* 0x000fe40000000a00 */
[----:B------:R-:W-:Y:S01]  /*0bc0*/  LEA.HI.X R13, R4, UR7, R0, 0x1, P0 ;  /* 0x00000007040d7c11 */ /* 0x000fe200080f0c00 */
[----:B------:R-:W-:Y:S01]  /*0bd0*/  IMAD.IADD R5, R11, 0x1, R8 ;  /* 0x000000010b057824 */ /* 0x000fe200078e0208 */
[----:B------:R-:W-:Y:S01]  /*0be0*/  IADD3 R2, P0, R12, UR14, RZ ;  /* 0x0000000e0c027c10 */ /* 0x000fe2000ff1e0ff */
[----:B------:R-:W-:Y:S01]  /*0bf0*/  IMAD R0, R9, UR8, RZ ;  /* 0x0000000809007c24 */ /* 0x000fe2000f8e02ff */
[----:B------:R-:W-:Y:S01]  /*0c00*/  MOV R4, R10 ;  /* 0x0000000a00047202 */ /* 0x000fe20000000f00 */
[----:B------:R2:W-:Y:S01]  /*0c10*/  LDGSTS.E.BYPASS.LTC128B.128 [R242+0x4000], desc[UR16][R12.64] ;  /* 0x040000000cf27fae */ /* 0x0005e2000b901d50 */
[----:B------:R-:W-:-:S02]  /*0c20*/  IADD3.X R3, R13, UR15, RZ, P0, !PT ;  /* 0x0000000f0d037c10 */ /* 0x000fc400087fe4ff */
[----:B------:R-:W-:Y:S01]  /*0c30*/  IADD3 R8, P0, R2, UR14, RZ ;  /* 0x0000000e02087c10 */ /* 0x000fe2000ff1e0ff */
[C---:B------:R-:W-:Y:S02]  /*0c40*/  IMAD.WIDE.U32 R18, R14.reuse, UR8, R4 ;  /* 0x000000080e127c25 */ /* 0x040fe4000f8e0004 */
[----:B------:R3:W-:Y:S01]  /*0c50*/  LDGSTS.E.BYPASS.LTC128B.128 [R242+0x4800], desc[UR16][R2.64] ;  /* 0x0480000002f27fae */ /* 0x0007e2000b901d50 */
[----:B------:R-:W-:Y:S01]  /*0c60*/  IADD3.X R9, R3, UR15, RZ, P0, !PT ;  /* 0x0000000f03097c10 */ /* 0x000fe200087fe4ff */
[----:B------:R-:W-:Y:S01]  /*0c70*/  IMAD R14, R14, UR9, R0 ;  /* 0x000000090e0e7c24 */ /* 0x000fe2000f8e0200 */
[----:B------:R-:W-:Y:S01]  /*0c80*/  IADD3 R10, P0, R8, UR14, RZ ;  /* 0x0000000e080a7c10 */ /* 0x000fe2000ff1e0ff */
[----:B------:R-:W-:Y:S01]  /*0c90*/  IMAD R0, R16, UR10, RZ ;  /* 0x0000000a10007c24 */ /* 0x000fe2000f8e02ff */
[----:B------:R-:W-:Y:S01]  /*0ca0*/  STL.64 [R1+0x68], R18 ;  /* 0x0000681201007387 */ /* 0x000fe20000100a00 */
[----:B------:R-:W-:Y:S01]  /*0cb0*/  ULDC.64 UR8, c[0x0][0x220] ;  /* 0x0000880000087ab9 */ /* 0x000fe20000000a00 */
[----:B------:R-:W-:Y:S01]  /*0cc0*/  IADD3.X R11, R9, UR15, RZ, P0, !PT ;  /* 0x0000000f090b7c10 */ /* 0x000fe200087fe4ff */
[----:B------:R-:W-:Y:S01]  /*0cd0*/  IMAD R0, R15, UR11, R0 ;  /* 0x0000000b0f007c24 */ /* 0x000fe2000f8e0200 */
[----:B-1----:R-:W-:Y:S01]  /*0ce0*/  IADD3 R6, P0, R10, UR14, RZ ;  /* 0x0000000e0a067c10 */ /* 0x002fe2000ff1e0ff */
[----:B------:R-:W-:Y:S03]  /*0cf0*/  LDGSTS.E.BYPASS.LTC128B.128 [R242+0x5000], desc[UR16][R8.64] ;  /* 0x0500000008f27fae */ /* 0x000fe6000b901d50 */
[----:B------:R-:W-:Y:S01]  /*0d00*/  IADD3.X R7, R11, UR15, RZ, P0, !PT ;  /* 0x0000000f0b077c10 */ /* 0x000fe200087fe4ff */
[----:B------:R-:W-:Y:S01]  /*0d10*/  LDGSTS.E.BYPASS.LTC128B.128 [R242+0x5800], desc[UR16][R10.64] ;  /* 0x058000000af27fae */ /* 0x000fe2000b901d50 */
[----:B------:R-:W-:-:S03]  /*0d20*/  IADD3 R4, P0, R6, UR14, RZ ;  /* 0x0000000e06047c10 */ /* 0x000fc6000ff1e0ff */
[----:B------:R1:W-:Y:S01]  /*0d30*/  LDGSTS.E.BYPASS.LTC128B.128 [R242+0x6000], desc[UR16][R6.64] ;  /* 0x0600000006f27fae */ /* 0x0003e2000b901d50 */
[----:B------:R-:W-:Y:S02]  /*0d40*/  IADD3.X R5, R7, UR15, RZ, P0, !PT ;  /* 0x0000000f07057c10 */ /* 0x000fe400087fe4ff */
[----:B--2---:R-:W-:-:S03]  /*0d50*/  LEA.HI R12, R26, R27, RZ, 0x5 ;  /* 0x0000001b1a0c7211 */ /* 0x004fc600078f28ff */
[----:B------:R2:W-:Y:S01]  /*0d60*/  LDGSTS.E.BYPASS.LTC128B.128 [R242+0x6800], desc[UR16][R4.64] ;  /* 0x0680000004f27fae */ /* 0x0005e2000b901d50 */
[----:B---3--:R-:W-:-:S04]  /*0d70*/  IADD3 R2, P0, R4, UR14, RZ ;  /* 0x0000000e04027c10 */ /* 0x008fc8000ff1e0ff */
[----:B------:R-:W-:-:S05]  /*0d80*/  IADD3.X R3, R5, UR15, RZ, P0, !PT ;  /* 0x0000000f05037c10 */ /* 0x000fca00087fe4ff */
[----:B------:R3:W-:Y:S01]  /*0d90*/  LDGSTS.E.BYPASS.LTC128B.128 [R242+0x7000], desc[UR16][R2.64] ;  /* 0x0700000002f27fae */ /* 0x0007e2000b901d50 */
[----:B-1----:R-:W-:-:S04]  /*0da0*/  IADD3 R6, P0, R2, UR14, RZ ;  /* 0x0000000e02067c10 */ /* 0x002fc8000ff1e0ff */
[----:B------:R-:W-:Y:S01]  /*0db0*/  IADD3.X R7, R3, UR15, RZ, P0, !PT ;  /* 0x0000000f03077c10 */ /* 0x000fe200087fe4ff */
[----:B--2---:R-:W-:-:S04]  /*0dc0*/  IMAD.WIDE.U32 R4, R15, UR10, RZ ;  /* 0x0000000a0f047c25 */ /* 0x004fc8000f8e00ff */
[----:B------:R1:W-:Y:S04]  /*0dd0*/  LDGSTS.E.BYPASS.LTC128B.128 [R242+0x7800], desc[UR16][R6.64] ;  /* 0x0780000006f27fae */ /* 0x0003e8000b901d50 */
[----:B------:R-:W0:Y:S01]  /*0de0*/  LDGDEPBAR ;  /* 0x00000000000079af */ /* 0x000e220000000000 */
[----:B---3--:R-:W-:Y:S01]  /*0df0*/  IMAD.SHL.U32 R3, R17, 0x40, RZ ;  /* 0x0000004011037824 */ /* 0x008fe200078e00ff */
[----:B------:R-:W-:Y:S02]  /*0e00*/  IADD3 R2, R5, R0, RZ ;  /* 0x0000000005027210 */ /* 0x000fe40007ffe0ff */
[----:B------:R-:W-:Y:S02]  /*0e10*/  SHF.L.U32 R5, R21, 0x6, RZ ;  /* 0x0000000615057819 */ /* 0x000fe400000006ff */
[----:B------:R-:W-:Y:S01]  /*0e20*/  LOP3.LUT R0, R3, 0x1c0, RZ, 0xc0, !PT ;  /* 0x000001c003007812 */ /* 0x000fe200078ec0ff */
[----:B------:R-:W-:-:S03]  /*0e30*/  IMAD.SHL.U32 R3, R23, 0x8, RZ ;  /* 0x0000000817037824 */ /* 0x000fc600078e00ff */
[----:B------:R-:W-:Y:S01]  /*0e40*/  LOP3.LUT R8, R0, 0x8, R25, 0xf8, !PT ;  /* 0x0000000800087812 */ /* 0x000fe200078ef819 */
[----:B-1----:R-:W-:Y:S01]  /*0e50*/  IMAD.IADD R7, R19, 0x1, R14 ;  /* 0x0000000113077824 */ /* 0x002fe200078e020e */
[----:B------:R-:W-:-:S04]  /*0e60*/  DEPBAR.LE SB0, 0x0 ;  /* 0x000080000000791a */ /* 0x000fc80000000000 */
[----:B------:R-:W-:Y:S01]  /*0e70*/  BAR.SYNC.DEFER_BLOCKING 0x0 ;  /* 0x0000000000007b1d */ /* 0x000fe20000010000 */
[----:B------:R-:W-:-:S05]  /*0e80*/  LEA R6, P0, R4, R18, 0x7 ;  /* 0x0000001204067211 */ /* 0x000fca00078038ff */
[----:B------:R1:W-:Y:S02]  /*0e90*/  STL [R1+0x58], R7 ;  /* 0x0000580701007387 */ /* 0x0003e40000100800 */
[----:B-1----:R-:W-:Y:S02]  /*0ea0*/  LEA.HI.X R7, R4, R7, R2, 0x7, P0 ;  /* 0x0000000704077211 */ /* 0x002fe400000f3c02 */
[----:B------:R-:W-:Y:S02]  /*0eb0*/  SHF.R.U32.HI R2, RZ, 0x3, R0 ;  /* 0x00000003ff027819 */ /* 0x000fe40000011600 */
[----:B------:R-:W-:Y:S02]  /*0ec0*/  LEA R4, P0, R6, UR8, 0x1 ;  /* 0x0000000806047c11 */ /* 0x000fe4000f8008ff */
[----:B------:R-:W-:Y:S02]  /*0ed0*/  LOP3.LUT R0, R5, 0x1c0, RZ, 0xc0, !PT ;  /* 0x000001c005007812 */ /* 0x000fe400078ec0ff */
[----:B------:R-:W-:-:S02]  /*0ee0*/  LOP3.LUT R9, R8, R2, RZ, 0x3c, !PT ;  /* 0x0000000208097212 */ /* 0x000fc400078e3cff */
[----:B------:R-:W-:Y:S02]  /*0ef0*/  LEA.HI.X R5, R6, UR9, R7, 0x1, P0 ;  /* 0x0000000906057c11 */ /* 0x000fe400080f0c07 */
[----:B------:R-:W-:Y:S02]  /*0f00*/  IADD3 R8, P0, R4, UR18, RZ ;  /* 0x0000001204087c10 */ /* 0x000fe4000ff1e0ff */
[----:B------:R-:W-:Y:S01]  /*0f10*/  LOP3.LUT R2, R0, 0x8, R3, 0xf8, !PT ;  /* 0x0000000800027812 */ /* 0x000fe200078ef803 */
[----:B------:R-:W-:Y:S01]  /*0f20*/  @!PT LDS RZ, [RZ] ;  /* 0x00000000fffff984 */ /* 0x000fe20000000800 */
[----:B------:R-:W-:Y:S01]  /*0f30*/  @!PT LDS RZ, [RZ] ;  /* 0x00000000fffff984 */ /* 0x000fe20000000800 */
[----:B------:R-:W-:Y:S01]  /*0f40*/  @!PT LDS RZ, [RZ] ;  /* 0x00000000fffff984 */ /* 0x000fe20000000800 */
[----:B------:R1:W-:Y:S01]  /*0f50*/  LDGSTS.E.BYPASS.LTC128B.128 [R242+0x8000], desc[UR16][R4.64] ;  /* 0x0800000004f27fae */ /* 0x0003e2000b901d50 */
[----:B------:R-:W-:Y:S02]  /*0f60*/  LEA R3, R23, R9, 0x9 ;  /* 0x0000000917037211 */ /* 0x000fe400078e48ff */
[----:B------:R-:W-:Y:S02]  /*0f70*/  IADD3 R10, P1, R8, UR18, RZ ;  /* 0x00000012080a7c10 */ /* 0x000fe4000ff3e0ff */
[----:B------:R-:W-:-:S02]  /*0f80*/  IADD3.X R9, R5, UR21, RZ, P0, !PT ;  /* 0x0000001505097c10 */ /* 0x000fc400087fe4ff */
[----:B------:R-:W-:Y:S02]  /*0f90*/  SHF.R.U32.HI R0, RZ, 0x3, R0 ;  /* 0x00000003ff007819 */ /* 0x000fe40000011600 */
[----:B------:R-:W-:Y:S01]  /*0fa0*/  IADD3 R6, P0, R10, UR18, RZ ;  /* 0x000000120a067c10 */ /* 0x000fe2000ff1e0ff */
[----:B------:R2:W-:Y:S01]  /*0fb0*/  LDGSTS.E.BYPASS.LTC128B.128 [R242+0x8800], desc[UR16][R8.64] ;  /* 0x0880000008f27fae */ /* 0x0005e2000b901d50 */
[----:B------:R-:W-:Y:S02]  /*0fc0*/  IADD3.X R11, R9, UR21, RZ, P1, !PT ;  /* 0x00000015090b7c10 */ /* 0x000fe40008ffe4ff */
[----:B------:R-:W-:Y:S01]  /*0fd0*/  LOP3.LUT R127, R2, R0, RZ, 0x3c, !PT ;  /* 0x00000000027f7212 */ /* 0x000fe200078e3cff */
[----:B------:R-:W-:Y:S01]  /*0fe0*/  IMAD.SHL.U32 R2, R22, 0x40, RZ ;  /* 0x0000004016027824 */ /* 0x000fe200078e00ff */
[----:B------:R-:W-:Y:S01]  /*0ff0*/  IADD3.X R7, R11, UR21, RZ, P0, !PT ;  /* 0x000000150b077c10 */ /* 0x000fe200087fe4ff */
[----:B------:R-:W-:Y:S01]  /*1000*/  LDGSTS.E.BYPASS.LTC128B.128 [R242+0x9000], desc[UR16][R10.64] ;  /* 0x090000000af27fae */ /* 0x000fe2000b901d50 */
[----:B------:R-:W-:-:S02]  /*1010*/  SHF.R.S32.HI R0, RZ, 0x5, R12 ;  /* 0x00000005ff007819 */ /* 0x000fc4000001140c */
[----:B------:R-:W-:Y:S01]  /*1020*/  LOP3.LUT R126, R2, 0xfffffe00, RZ, 0xc0, !PT ;  /* 0xfffffe00027e7812 */ /* 0x000fe200078ec0ff */
[----:B------:R3:W-:Y:S01]  /*1030*/  LDGSTS.E.BYPASS.LTC128B.128 [R242+0x9800], desc[UR16][R6.64] ;  /* 0x0980000006f27fae */ /* 0x0007e2000b901d50 */
[C---:B------:R-:W-:Y:S02]  /*1040*/  LEA R88, R3.reuse, UR5, 0x1 ;  /* 0x0000000503587c11 */ /* 0x040fe4000f8e08ff */
[----:B------:R-:W-:Y:S02]  /*1050*/  LEA R0, R0, R126, 0xa ;  /* 0x0000007e00007211 */ /* 0x000fe400078e50ff */
[----:B------:R-:W-:Y:S02]  /*1060*/  MOV R2, 0x20 ;  /* 0x0000002000027802 */ /* 0x000fe40000000f00 */
[----:B-1----:R-:W-:Y:S01]  /*1070*/  IADD3 R4, P1, R6, UR18, RZ ;  /* 0x0000001206047c10 */ /* 0x002fe2000ff3e0ff */
[----:B------:R-:W-:Y:S01]  /*1080*/  IMAD.IADD R0, R0, 0x1, R127 ;  /* 0x0000000100007824 */ /* 0x000fe200078e027f */
[----:B------:R-:W-:Y:S01]  /*1090*/  LEA R229, R3, UR4, 0x1 ;  /* 0x0000000403e57c11 */ /* 0x000fe2000f8e08ff */
[----:B------:R-:W-:Y:S01]  /*10a0*/  IMAD.MOV.U32 R3, RZ, RZ, 0x40 ;  /* 0x00000040ff037424 */ /* 0x000fe200078e00ff */
[----:B------:R-:W-:Y:S01]  /*10b0*/  IADD3.X R5, R7, UR21, RZ, P1, !PT ;  /* 0x0000001507057c10 */ /* 0x000fe20008ffe4ff */
[----:B------:R-:W-:Y:S01]  /*10c0*/  ULDC UR4, c[0x0][0x39c] ;  /* 0x0000e70000047ab9 */ /* 0x000fe20000000800 */
[----:B------:R-:W-:-:S02]  /*10d0*/  LEA R230, R0, UR5, 0x1 ;  /* 0x0000000500e67c11 */ /* 0x000fc4000f8e08ff */
[----:B------:R-:W-:Y:S01]  /*10e0*/  IADD3 R234, R229, 0x40, RZ ;  /* 0x00000040e5ea7810 */ /* 0x000fe20007ffe0ff */
[----:B------:R1:W-:Y:S01]  /*10f0*/  LDGSTS.E.BYPASS.LTC128B.128 [R242+0xa000], desc[UR16][R4.64] ;  /* 0x0a00000004f27fae */ /* 0x0003e2000b901d50 */
[----:B--2---:R-:W-:-:S04]  /*1100*/  IADD3 R8, P0, R4, UR18, RZ ;  /* 0x0000001204087c10 */ /* 0x004fc8000ff1e0ff */
[----:B------:R-:W-:-:S05]  /*1110*/  IADD3.X R9, R5, UR21, RZ, P0, !PT ;  /* 0x0000001505097c10 */ /* 0x000fca00087fe4ff */
[----:B------:R2:W-:Y:S01]  /*1120*/  LDGSTS.E.BYPASS.LTC128B.128 [R242+0xa800], desc[UR16][R8.64] ;  /* 0x0a80000008f27fae */ /* 0x0005e2000b901d50 */
[----:B---3--:R-:W-:-:S04]  /*1130*/  IADD3 R6, P1, R8, UR18, RZ ;  /* 0x0000001208067c10 */ /* 0x008fc8000ff3e0ff */
[----:B------:R-:W-:Y:S02]  /*1140*/  IADD3.X R7, R9, UR21, RZ, P1, !PT ;  /* 0x0000001509077c10 */ /* 0x000fe40008ffe4ff */
[----:B------:R-:W-:-:S03]  /*1150*/  LOP3.LUT P1, RZ, R21, 0x2, RZ, 0xc0, !PT ;  /* 0x0000000215ff7812 */ /* 0x000fc6000782c0ff */
[----:B------:R-:W-:Y:S01]  /*1160*/  LDGSTS.E.BYPASS.LTC128B.128 [R242+0xb000], desc[UR16][R6.64] ;  /* 0x0b00000006f27fae */ /* 0x000fe2000b901d50 */
[----:B-1----:R-:W-:-:S04]  /*1170*/  IADD3 R4, P0, R6, UR18, RZ ;  /* 0x0000001206047c10 */ /* 0x002fc8000ff1e0ff */
[----:B------:R-:W-:Y:S02]  /*1180*/  IADD3.X R5, R7, UR21, RZ, P0, !PT ;  /* 0x0000001507057c10 */ /* 0x000fe400087fe4ff */
[----:B------:R-:W-:-:S03]  /*1190*/  LOP3.LUT P0, RZ, R17, 0x2, RZ, 0xc0, !PT ;  /* 0x0000000211ff7812 */ /* 0x000fc6000780c0ff */
[----:B------:R1:W-:Y:S01]  /*11a0*/  LDGSTS.E.BYPASS.LTC128B.128 [R242+0xb800], desc[UR16][R4.64] ;  /* 0x0b80000004f27fae */ /* 0x0003e2000b901d50 */
[C---:B------:R-:W-:Y:S02]  /*11b0*/  SEL R0, R2.reuse, 0xffffffe0, !P0 ;  /* 0xffffffe002007807 */ /* 0x040fe40004000000 */
[----:B------:R-:W-:Y:S01]  /*11c0*/  SEL R2, R2, 0xffffffe0, !P1 ;  /* 0xffffffe002027807 */ /* 0x000fe20004800000 */
[----:B------:R-:W-:Y:S01]  /*11d0*/  LDSM.16.M88.4 R32, [R230] ;  /* 0x00000000e620783b */ /* 0x000fe20000000200 */
[----:B------:R-:W-:Y:S02]  /*11e0*/  IADD3 R228, R229, R0, RZ ;  /* 0x00000000e5e47210 */ /* 0x000fe40007ffe0ff */
[----:B------:R-:W-:Y:S01]  /*11f0*/  LOP3.LUT P0, RZ, R17, 0x4, RZ, 0xc0, !PT ;  /* 0x0000000411ff7812 */ /* 0x000fe2000780c0ff */
[----:B------:R-:W1:Y:S01]  /*1200*/  LDSM.16.M88.4 R36, [R88+0x4000] ;  /* 0x004000005824783b */ /* 0x000e620000000200 */
[----:B------:R-:W-:Y:S01]  /*1210*/  IMAD.IADD R233, R230, 0x1, R2 ;  /* 0x00000001e6e97824 */ /* 0x000fe200078e0202 */
[----:B------:R-:W-:-:S02]  /*1220*/  LOP3.LUT P1, RZ, R21, 0x4, RZ, 0xc0, !PT ;  /* 0x0000000415ff7812 */ /* 0x000fc4000782c0ff */
[----:B------:R-:W3:Y:S02]  /*1230*/  LDSM.16.M88.4 R28, [R230+0x2000] ;  /* 0x00200000e61c783b */ /* 0x000ee40000000200 */
[----:B------:R-:W-:Y:S02]  /*1240*/  SEL R3, R3, 0xffffffc0, !P1 ;  /* 0xffffffc003037807 */ /* 0x000fe40004800000 */
[----:B------:R-:W-:Y:S02]  /*1250*/  LDSM.16.M88.4 R24, [R233] ;  /* 0x00000000e918783b */ /* 0x000fe40000000200 */
[----:B------:R-:W-:Y:S02]  /*1260*/  IADD3 R231, R230, R3, RZ ;  /* 0x00000003e6e77210 */ /* 0x000fe40007ffe0ff */
[----:B------:R-:W4:Y:S01]  /*1270*/  LDSM.16.M88.4 R40, [R228] ;  /* 0x00000000e428783b */ /* 0x000f220000000200 */
[----:B------:R-:W-:Y:S01]  /*1280*/  @P0 VIADD R234, R229, 0xffffffc0 ;  /* 0xffffffc0e5ea0836 */ /* 0x000fe20000000000 */
[----:B------:R-:W-:-:S02]  /*1290*/  IADD3 R232, R2, R231, RZ ;  /* 0x000000e702e87210 */ /* 0x000fc40007ffe0ff */
[----:B------:R-:W4:Y:S01]  /*12a0*/  LDSM.16.M88.4 R20, [R233+0x2000] ;  /* 0x00200000e914783b */ /* 0x000f220000000200 */
[----:B------:R-:W-:Y:S01]  /*12b0*/  IMAD.IADD R227, R0, 0x1, R234 ;  /* 0x0000000100e37824 */ /* 0x000fe200078e02ea */
[----:B------:R-:W-:Y:S02]  /*12c0*/  ISETP.GE.AND P0, PT, R89, 0x81, PT ;  /* 0x000000815900780c */ /* 0x000fe40003f06270 */
[----:B------:R-:W-:Y:S04]  /*12d0*/  LDSM.16.M88.4 R44, [R234] ;  /* 0x00000000ea2c783b */ /* 0x000fe80000000200 */
[----:B------:R-:W4:Y:S04]  /*12e0*/  LDSM.16.M88.4 R16, [R231] ;  /* 0x00000000e710783b */ /* 0x000f280000000200 */
[----:B------:R-:W4:Y:S04]  /*12f0*/  LDSM.16.M88.4 R12, [R231+0x2000] ;  /* 0x00200000e70c783b */ /* 0x000f280000000200 */
[----:B------:R-:W-:Y:S04]  /*1300*/  LDSM.16.M88.4 R48, [R227] ;  /* 0x00000000e330783b */ /* 0x000fe80000000200 */
[----:B--2---:R-:W2:Y:S01]  /*1310*/  LDSM.16.M88.4 R8, [R232] ;  /* 0x00000000e808783b */ /* 0x004ea20000000200 */
[-C--:B-1----:R-:W-:Y:S03]  /*1320*/  HMMA.16816.F32 R4, R32, R36.reuse, RZ ;  /* 0x000000242004723c */ /* 0x082fe600000018ff */
[----:B------:R-:W0:Y:S03]  /*1330*/  LDGDEPBAR ;  /* 0x00000000000079af */ /* 0x000e260000000000 */
[----:B---3--:R-:W-:Y:S06]  /*1340*/  HMMA.16816.F32 R52, R28, R36, RZ ;  /* 0x000000241c34723c */ /* 0x008fec00000018ff */
[-C--:B------:R-:W-:Y:S06]  /*1350*/  HMMA.16816.F32 R60, R32, R38.reuse, RZ ;  /* 0x00000026203c723c */ /* 0x080fec00000018ff */
[----:B------:R-:W-:Y:S01]  /*1360*/  HMMA.16816.F32 R68, R28, R38, RZ ;  /* 0x000000261c44723c */ /* 0x000fe200000018ff */
[----:B------:R-:W-:Y:S05]  /*1370*/  LDSM.16.M88.4 R36, [R228+0x800] ;  /* 0x00080000e424783b */ /* 0x000fea0000000200 */
[-C--:B----4-:R-:W-:Y:S01]  /*1380*/  HMMA.16816.F32 R56, R24, R40.reuse, R4 ;  /* 0x000000281838723c */ /* 0x090fe20000001804 */
[----:B------:R-:W1:Y:S05]  /*1390*/  LDSM.16.M88.4 R4, [R232+0x2000] ;  /* 0x00200000e804783b */ /* 0x000e6a0000000200 */
[----:B------:R-:W-:Y:S06]  /*13a0*/  HMMA.16816.F32 R52, R20, R40, R52 ;  /* 0x000000281434723c */ /* 0x000fec0000001834 */
[-C--:B------:R-:W-:Y:S06]  /*13b0*/  HMMA.16816.F32 R60, R24, R42.reuse, R60 ;  /* 0x0000002a183c723c */ /* 0x080fec000000183c */
[----:B------:R-:W-:Y:S06]  /*13c0*/  HMMA.16816.F32 R68, R20, R42, R68 ;  /* 0x0000002a1444723c */ /* 0x000fec0000001844 */
[-C--:B------:R-:W-:Y:S01]  /*13d0*/  HMMA.16816.F32 R64, R16, R44.reuse, R56 ;  /* 0x0000002c1040723c */ /* 0x080fe20000001838 */
[----:B------:R-:W3:Y:S05]  /*13e0*/  LDSM.16.M88.4 R56, [R88+0x4800] ;  /* 0x004800005838783b */ /* 0x000eea0000000200 */
[----:B------:R-:W-:Y:S06]  /*13f0*/  HMMA.16816.F32 R52, R12, R44, R52 ;  /* 0x0000002c0c34723c */ /* 0x000fec0000001834 */
[-C--:B------:R-:W-:Y:S06]  /*1400*/  HMMA.16816.F32 R60, R16, R46.reuse, R60 ;  /* 0x0000002e103c723c */ /* 0x080fec000000183c */
[----:B------:R-:W-:Y:S06]  /*1410*/  HMMA.16816.F32 R44, R12, R46, R68 ;  /* 0x0000002e0c2c723c */ /* 0x000fec0000001844 */
[-C--:B--2---:R-:W-:Y:S06]  /*1420*/  HMMA.16816.F32 R72, R8, R48.reuse, R64 ;  /* 0x000000300848723c */ /* 0x084fec0000001840 */
[----:B-1----:R-:W-:Y:S01]  /*1430*/  HMMA.16816.F32 R80, R4, R48, R52 ;  /* 0x000000300450723c */ /* 0x002fe20000001834 */
[----:B------:R-:W1:Y:S05]  /*1440*/  LDSM.16.M88.4 R52, [R234+0x800] ;  /* 0x00080000ea34783b */ /* 0x000e6a0000000200 */
[----:B------:R-:W-:Y:S06]  /*1450*/  HMMA.16816.F32 R76, R8, R50, R60 ;  /* 0x00000032084c723c */ /* 0x000fec000000183c */
[-C--:B---3--:R-:W-:Y:S06]  /*1460*/  HMMA.16816.F32 R64, R32, R56.reuse, RZ ;  /* 0x000000382040723c */ /* 0x088fec00000018ff */
[----:B------:R-:W-:Y:S01]  /*1470*/  HMMA.16816.F32 R40, R28, R56, RZ ;  /* 0x000000381c28723c */ /* 0x000fe200000018ff */
[----:B------:R-:W-:Y:S01]  /*1480*/  FMUL.FTZ R72, R72, UR4 ;  /* 0x0000000448487c20 */ /* 0x000fe20008410000 */
[----:B------:R-:W-:Y:S01]  /*1490*/  FMUL.FTZ R73, R73, UR4 ;  /* 0x0000000449497c20 */ /* 0x000fe20008410000 */
[----:B------:R-:W-:Y:S01]  /*14a0*/  FMUL.FTZ R74, R74, UR4 ;  /* 0x000000044a4a7c20 */ /* 0x000fe20008410000 */
[----:B------:R-:W-:Y:S01]  /*14b0*/  FMUL.FTZ R75, R75, UR4 ;  /* 0x000000044b4b7c20 */ /* 0x000fe20008410000 */
[----:B------:R-:W-:Y:S01]  /*14c0*/  MUFU.TANH R104, R72 ;  /* 0x0000004800687308 */ /* 0x000fe20000002400 */
[----:B------:R-:W-:Y:S01]  /*14d0*/  HMMA.16816.F32 R84, R4, R50, R44 ;  /* 0x000000320454723c */ /* 0x000fe2000000182c */
[----:B------:R-:W-:Y:S01]  /*14e0*/  LDSM.16.M88.4 R44, [R88+0x5000] ;  /* 0x00500000582c783b */ /* 0x000fe20000000200 */
[----:B------:R-:W-:Y:S01]  /*14f0*/  FMUL.FTZ R80, R80, UR4 ;  /* 0x0000000450507c20 */ /* 0x000fe20008410000 */
[----:B------:R-:W-:Y:S01]  /*1500*/  FMUL.FTZ R81, R81, UR4 ;  /* 0x0000000451517c20 */ /* 0x000fe20008410000 */
[----:B------:R-:W-:Y:S01]  /*1510*/  FMUL.FTZ R82, R82, UR4 ;  /* 0x0000000452527c20 */ /* 0x000fe20008410000 */
[----:B------:R-:W-:Y:S01]  /*1520*/  FMUL.FTZ R83, R83, UR4 ;  /* 0x0000000453537c20 */ /* 0x000fe20008410000 */
[----:B------:R-:W-:Y:S01]  /*1530*/  FMUL.FTZ R76, R76, UR4 ;  /* 0x000000044c4c7c20 */ /* 0x000fe20008410000 */
[----:B------:R-:W2:Y:S01]  /*1540*/  MUFU.TANH R106, R73 ;  /* 0x00000049006a7308 */ /* 0x000ea20000002400 */
[----:B------:R-:W-:Y:S01]  /*1550*/  FMUL.FTZ R77, R77, UR4 ;  /* 0x000000044d4d7c20 */ /* 0x000fe20008410000 */
[----:B------:R-:W-:Y:S01]  /*1560*/  FMUL.FTZ R78, R78, UR4 ;  /* 0x000000044e4e7c20 */ /* 0x000fe20008410000 */
[----:B------:R-:W-:-:S02]  /*1570*/  FMUL.FTZ R79, R79, UR4 ;  /* 0x000000044f4f7c20 */ /* 0x000fc40008410000 */
[-C--:B------:R-:W-:Y:S03]  /*1580*/  HMMA.16816.F32 R68, R24, R36.reuse, R64 ;  /* 0x000000241844723c */ /* 0x080fe60000001840 */
[----:B------:R-:W-:Y:S03]  /*1590*/  MUFU.TANH R125, R74 ;  /* 0x0000004a007d7308 */ /* 0x000fe60000002400 */
[----:B------:R-:W-:Y:S01]  /*15a0*/  HMMA.16816.F32 R60, R20, R36, R40 ;  /* 0x00000024143c723c */ /* 0x000fe20000001828 */
[----:B------:R-:W3:Y:S04]  /*15b0*/  LDSM.16.M88.4 R40, [R227+0x800] ;  /* 0x00080000e328783b */ /* 0x000ee80000000200 */
[----:B------:R4:W-:Y:S01]  /*15c0*/  MUFU.TANH R124, R75 ;  /* 0x0000004b007c7308 */ /* 0x0009e20000002400 */
[----:B------:R-:W-:Y:S01]  /*15d0*/  HMMA.16816.F32 R64, R32, R58, RZ ;  /* 0x0000003a2040723c */ /* 0x000fe200000018ff */
[----:B------:R-:W-:Y:S01]  /*15e0*/  FMUL.FTZ R84, R84, UR4 ;  /* 0x0000000454547c20 */ /* 0x000fe20008410000 */
[----:B------:R-:W-:Y:S01]  /*15f0*/  FMUL.FTZ R85, R85, UR4 ;  /* 0x0000000455557c20 */ /* 0x000fe20008410000 */
[----:B------:R-:W-:Y:S01]  /*1600*/  FMUL.FTZ R86, R86, UR4 ;  /* 0x0000000456567c20 */ /* 0x000fe20008410000 */
[----:B------:R-:W-:-:S03]  /*1610*/  FMUL.FTZ R87, R87, UR4 ;  /* 0x0000000457577c20 */ /* 0x000fc60008410000 */
[----:B------:R-:W2:Y:S05]  /*1620*/  MUFU.TANH R101, R76 ;  /* 0x0000004c00657308 */ /* 0x000eaa0000002400 */
[----:B-1----:R-:W-:Y:S03]  /*1630*/  HMMA.16816.F32 R68, R16, R52, R68 ;  /* 0x000000341044723c */ /* 0x002fe60000001844 */
[----:B------:R-:W1:Y:S03]  /*1640*/  MUFU.TANH R102, R77 ;  /* 0x0000004d00667308 */ /* 0x000e660000002400 */
[----:B----4-:R-:W-:Y:S01]  /*1650*/  HMMA.16816.F32 R72, R28, R58, RZ ;  /* 0x0000003a1c48723c */ /* 0x010fe200000018ff */
[----:B------:R-:W4:Y:S04]  /*1660*/  LDSM.16.M88.4 R56, [R228+0x1000] ;  /* 0x00100000e438783b */ /* 0x000f280000000200 */
[----:B------:R-:W-:Y:S01]  /*1670*/  MUFU.TANH R119, R78 ;  /* 0x0000004e00777308 */ /* 0x000fe20000002400 */
[----:B------:R-:W-:Y:S06]  /*1680*/  HMMA.16816.F32 R48, R12, R52, R60 ;  /* 0x000000340c30723c */ /* 0x000fec000000183c */
[-C--:B------:R-:W-:Y:S01]  /*1690*/  HMMA.16816.F32 R60, R24, R38.reuse, R64 ;  /* 0x00000026183c723c */ /* 0x080fe20000001840 */
[----:B------:R3:W-:Y:S08]  /*16a0*/  MUFU.TANH R118, R79 ;  /* 0x0000004f00767308 */ /* 0x0007f00000002400 */
[----:B------:R-:W-:Y:S03]  /*16b0*/  MUFU.TANH R108, R80 ;  /* 0x00000050006c7308 */ /* 0x000fe60000002400 */
[----:B------:R-:W-:Y:S01]  /*16c0*/  HMMA.16816.F32 R64, R20, R38, R72 ;  /* 0x000000261440723c */ /* 0x000fe20000001848 */
[----:B------:R-:W2:Y:S04]  /*16d0*/  LDSM.16.M88.4 R36, [R234+0x1000] ;  /* 0x00100000ea24783b */ /* 0x000ea80000000200 */
[----:B------:R-:W-:Y:S01]  /*16e0*/  MUFU.TANH R105, R81 ;  /* 0x0000005100697308 */ /* 0x000fe20000002400 */
[----:B---3--:R-:W-:Y:S06]  /*16f0*/  HMMA.16816.F32 R76, R8, R40, R68 ;  /* 0x00000028084c723c */ /* 0x008fec0000001844 */
[----:B------:R-:W-:Y:S01]  /*1700*/  HMMA.16816.F32 R68, R32, R44, RZ ;  /* 0x0000002c2044723c */ /* 0x000fe200000018ff */
[----:B------:R-:W-:Y:S05]  /*1710*/  MUFU.TANH R113, R82 ;  /* 0x0000005200717308 */ /* 0x000fea0000002400 */
[-C--:B------:R-:W-:Y:S03]  /*1720*/  HMMA.16816.F32 R60, R16, R54.reuse, R60 ;  /* 0x00000036103c723c */ /* 0x080fe6000000183c */
[----:B------:R3:W-:Y:S03]  /*1730*/  MUFU.TANH R115, R83 ;  /* 0x0000005300737308 */ /* 0x0007e60000002400 */
[----:B------:R-:W-:Y:S05]  /*1740*/  HMMA.16816.F32 R64, R12, R54, R64 ;  /* 0x000000360c40723c */ /* 0x000fea0000001840 */
[----:B------:R-:W-:Y:S01]  /*1750*/  MUFU.TANH R103, R84 ;  /* 0x0000005400677308 */ /* 0x000fe20000002400 */
[----:B------:R-:W-:Y:S01]  /*1760*/  FMUL.FTZ R76, R76, UR4 ;  /* 0x000000044c4c7c20 */ /* 0x000fe20008410000 */
[----:B------:R-:W-:Y:S01]  /*1770*/  FMUL.FTZ R77, R77, UR4 ;  /* 0x000000044d4d7c20 */ /* 0x000fe20008410000 */
[----:B------:R-:W-:Y:S01]  /*1780*/  FMUL.FTZ R78, R78, UR4 ;  /* 0x000000044e4e7c20 */ /* 0x000fe20008410000 */
[----:B------:R-:W-:-:S03]  /*1790*/  FMUL.FTZ R79, R79, UR4 ;  /* 0x000000044f4f7c20 */ /* 0x000fc60008410000 */
[----:B----4-:R-:W-:Y:S01]  /*17a0*/  HMMA.16816.F32 R68, R24, R56, R68 ;  /* 0x000000381844723c */ /* 0x010fe20000001844 */
[----:B------:R-:W4:Y:S05]  /*17b0*/  MUFU.TANH R96, R76 ;  /* 0x0000004c00607308 */ /* 0x000f2a0000002400 */
[----:B---3--:R-:W-:Y:S03]  /*17c0*/  HMMA.16816.F32 R80, R4, R40, R48 ;  /* 0x000000280450723c */ /* 0x008fe60000001830 */
[----:B------:R-:W3:Y:S03]  /*17d0*/  MUFU.TANH R95, R77 ;  /* 0x0000004d005f7308 */ /* 0x000ee60000002400 */
[----:B------:R-:W-:Y:S05]  /*17e0*/  HMMA.16816.F32 R48, R28, R44, RZ ;  /* 0x0000002c1c30723c */ /* 0x000fea00000018ff */
[----:B------:R-:W-:Y:S01]  /*17f0*/  MUFU.TANH R117, R78 ;  /* 0x0000004e00757308 */ /* 0x000fe20000002400 */
[----:B------:R-:W-:Y:S01]  /*1800*/  HMMA.16816.F32 R72, R8, R42, R60 ;  /* 0x0000002a0848723c */ /* 0x000fe2000000183c */
[----:B------:R-:W-:Y:S06]  /*1810*/  LDSM.16.M88.4 R60, [R88+0x5800] ;  /* 0x00580000583c783b */ /* 0x000fec0000000200 */
[----:B------:R1:W-:Y:S05]  /*1820*/  MUFU.TANH R116, R79 ;  /* 0x0000004f00747308 */ /* 0x0003ea0000002400 */
[----:B------:R-:W-:Y:S01]  /*1830*/  FMUL.FTZ R80, R80, UR4 ;  /* 0x0000000450507c20 */ /* 0x000fe20008410000 */
[----:B------:R-:W-:Y:S01]  /*1840*/  FMUL.FTZ R81, R81, UR4 ;  /* 0x0000000451517c20 */ /* 0x000fe20008410000 */
[----:B------:R-:W-:Y:S01]  /*1850*/  FMUL.FTZ R82, R82, UR4 ;  /* 0x0000000452527c20 */ /* 0x000fe20008410000 */
[----:B------:R-:W-:Y:S01]  /*1860*/  FMUL.FTZ R83, R83, UR4 ;  /* 0x0000000453537c20 */ /* 0x000fe20008410000 */
[----:B------:R-:W-:Y:S02]  /*1870*/  MUFU.TANH R94, R80 ;  /* 0x00000050005e7308 */ /* 0x000fe40000002400 */
[----:B------:R-:W-:Y:S01]  /*1880*/  HMMA.16816.F32 R52, R20, R56, R48 ;  /* 0x000000381434723c */ /* 0x000fe20000001830 */
[----:B------:R-:W4:Y:S05]  /*1890*/  LDSM.16.M88.4 R48, [R227+0x1000] ;  /* 0x00100000e330783b */ /* 0x000f2a0000000200 */
[----:B-1----:R-:W-:Y:S01]  /*18a0*/  HMMA.16816.F32 R76, R4, R42, R64 ;  /* 0x0000002a044c723c */ /* 0x002fe20000001840 */
[----:B------:R-:W-:Y:S01]  /*18b0*/  FMUL.FTZ R72, R72, UR4 ;  /* 0x0000000448487c20 */ /* 0x000fe20008410000 */
[----:B------:R-:W-:Y:S01]  /*18c0*/  FMUL.FTZ R73, R73, UR4 ;  /* 0x0000000449497c20 */ /* 0x000fe20008410000 */
[----:B------:R-:W-:Y:S01]  /*18d0*/  FMUL.FTZ R74, R74, UR4 ;  /* 0x000000044a4a7c20 */ /* 0x000fe20008410000 */
[----:B------:R-:W-:Y:S01]  /*18e0*/  FMUL.FTZ R75, R75, UR4 ;  /* 0x000000044b4b7c20 */ /* 0x000fe20008410000 */
[----:B------:R-:W1:Y:S01]  /*18f0*/  MUFU.TANH R109, R72 ;  /* 0x00000048006d7308 */ /* 0x000e620000002400 */
[----:B------:R-:W-:Y:S06]  /*1900*/  HMMA.16816.F32 R40, R32, R46, RZ ;  /* 0x0000002e2028723c */ /* 0x000fec00000018ff */
[----:B--2---:R-:W-:Y:S01]  /*1910*/  HMMA.16816.F32 R64, R16, R36, R68 ;  /* 0x000000241040723c */ /* 0x004fe20000001844 */
[----:B------:R-:W2:Y:S05]  /*1920*/  MUFU.TANH R111, R73 ;  /* 0x00000049006f7308 */ /* 0x000eaa0000002400 */
[----:B------:R-:W-:Y:S03]  /*1930*/  HMMA.16816.F32 R68, R28, R46, RZ ;  /* 0x0000002e1c44723c */ /* 0x000fe600000018ff */
[----:B------:R-:W-:Y:S03]  /*1940*/  MUFU.TANH R162, R74 ;  /* 0x0000004a00a27308 */ /* 0x000fe60000002400 */
[----:B------:R-:W-:Y:S01]  /*1950*/  HMMA.16816.F32 R44, R12, R36, R52 ;  /* 0x000000240c2c723c */ /* 0x000fe20000001834 */
[----:B------:R-:W-:Y:S01]  /*1960*/  FMUL.FTZ R76, R76, UR4 ;  /* 0x000000044c4c7c20 */ /* 0x000fe20008410000 */
[----:B------:R-:W-:Y:S01]  /*1970*/  FMUL.FTZ R77, R77, UR4 ;  /* 0x000000044d4d7c20 */ /* 0x000fe20008410000 */
[----:B------:R-:W-:Y:S01]  /*1980*/  FMUL.FTZ R78, R78, UR4 ;  /* 0x000000044e4e7c20 */ /* 0x000fe20008410000 */
[----:B------:R-:W-:Y:S01]  /*1990*/  FMUL.FTZ R79, R79, UR4 ;  /* 0x000000044f4f7c20 */ /* 0x000fe20008410000 */
[----:B------:R4:W-:Y:S01]  /*19a0*/  MUFU.TANH R160, R75 ;  /* 0x0000004b00a07308 */ /* 0x0009e20000002400 */
[----:B------:R-:W-:Y:S01]  /*19b0*/  HMMA.16816.F32 R52, R24, R58, R40 ;  /* 0x0000003a1834723c */ /* 0x000fe20000001828 */
[----:B------:R-:W3:Y:S06]  /*19c0*/  LDSM.16.M88.4 R40, [R228+0x1800] ;  /* 0x00180000e428783b */ /* 0x000eec0000000200 */
[----:B------:R-:W-:Y:S08]  /*19d0*/  MUFU.TANH R92, R81 ;  /* 0x00000051005c7308 */ /* 0x000ff00000002400 */
[----:B------:R-:W-:Y:S01]  /*19e0*/  MUFU.TANH R98, R82 ;  /* 0x0000005200627308 */ /* 0x000fe20000002400 */
[----:B----4-:R-:W-:Y:S06]  /*19f0*/  HMMA.16816.F32 R72, R8, R48, R64 ;  /* 0x000000300848723c */ /* 0x010fec0000001840 */
[----:B------:R-:W-:Y:S01]  /*1a00*/  HMMA.16816.F32 R64, R20, R58, R68 ;  /* 0x0000003a1440723c */ /* 0x000fe20000001844 */
[----:B------:R4:W-:Y:S05]  /*1a10*/  MUFU.TANH R99, R83 ;  /* 0x0000005300637308 */ /* 0x0009ea0000002400 */
[----:B------:R-:W-:Y:S03]  /*1a20*/  HMMA.16816.F32 R68, R32, R60, RZ ;  /* 0x0000003c2044723c */ /* 0x000fe600000018ff */
[----:B------:R-:W-:Y:S03]  /*1a30*/  MUFU.TANH R90, R76 ;  /* 0x0000004c005a7308 */ /* 0x000fe60000002400 */
[----:B------:R-:W-:Y:S01]  /*1a40*/  HMMA.16816.F32 R56, R16, R38, R52 ;  /* 0x000000261038723c */ /* 0x000fe20000001834 */
[----:B------:R-:W1:Y:S04]  /*1a50*/  LDSM.16.M88.4 R52, [R234+0x1800] ;  /* 0x00180000ea34783b */ /* 0x000e680000000200 */
[----:B------:R-:W-:Y:S01]  /*1a60*/  MUFU.TANH R91, R77 ;  /* 0x0000004d005b7308 */ /* 0x000fe20000002400 */
[----:B----4-:R-:W-:Y:S01]  /*1a70*/  HMMA.16816.F32 R80, R4, R48, R44 ;  /* 0x000000300450723c */ /* 0x010fe2000000182c */
[----:B------:R-:W-:Y:S01]  /*1a80*/  FMUL.FTZ R72, R72, UR4 ;  /* 0x0000000448487c20 */ /* 0x000fe20008410000 */
[----:B------:R-:W-:Y:S01]  /*1a90*/  FMUL.FTZ R73, R73, UR4 ;  /* 0x0000000449497c20 */ /* 0x000fe20008410000 */
[----:B------:R-:W-:Y:S01]  /*1aa0*/  FMUL.FTZ R74, R74, UR4 ;  /* 0x000000044a4a7c20 */ /* 0x000fe20008410000 */
[----:B------:R-:W-:-:S02]  /*1ab0*/  FMUL.FTZ R75, R75, UR4 ;  /* 0x000000044b4b7c20 */ /* 0x000fc40008410000 */
[----:B------:R-:W-:Y:S01]  /*1ac0*/  HMMA.16816.F32 R44, R28, R60, RZ ;  /* 0x0000003c1c2c723c */ /* 0x000fe200000018ff */
[----:B------:R-:W-:Y:S05]  /*1ad0*/  MUFU.TANH R93, R78 ;  /* 0x0000004e005d7308 */ /* 0x000fea0000002400 */
[----:B------:R-:W-:Y:S01]  /*1ae0*/  HMMA.16816.F32 R64, R12, R38, R64 ;  /* 0x000000260c40723c */ /* 0x000fe20000001840 */
[----:B------:R-:W4:Y:S02]  /*1af0*/  LDSM.16.M88.4 R36, [R227+0x1800] ;  /* 0x00180000e324783b */ /* 0x000f240000000200 */
[----:B------:R2:W-:Y:S03]  /*1b00*/  MUFU.TANH R97, R79 ;  /* 0x0000004f00617308 */ /* 0x0005e60000002400 */
[----:B---3--:R-:W-:Y:S05]  /*1b10*/  HMMA.16816.F32 R68, R24, R40, R68 ;  /* 0x000000281844723c */ /* 0x008fea0000001844 */
[----:B------:R-:W-:Y:S01]  /*1b20*/  MUFU.TANH R100, R85 ;  /* 0x0000005500647308 */ /* 0x000fe20000002400 */
[----:B------:R-:W-:Y:S01]  /*1b30*/  FMUL.FTZ R80, R80, UR4 ;  /* 0x0000000450507c20 */ /* 0x000fe20008410000 */
[----:B------:R-:W-:Y:S01]  /*1b40*/  FMUL.FTZ R81, R81, UR4 ;  /* 0x0000000451517c20 */ /* 0x000fe20008410000 */
[----:B------:R-:W-:Y:S01]  /*1b50*/  FMUL.FTZ R82, R82, UR4 ;  /* 0x0000000452527c20 */ /* 0x000fe20008410000 */
[----:B------:R-:W-:-:S04]  /*1b60*/  FMUL.FTZ R83, R83, UR4 ;  /* 0x0000000453537c20 */ /* 0x000fc80008410000 */
[----:B------:R-:W-:Y:S01]  /*1b70*/  MUFU.TANH R107, R86 ;  /* 0x00000056006b7308 */ /* 0x000fe20000002400 */
[----:B--2---:R-:W-:Y:S06]  /*1b80*/  HMMA.16816.F32 R76, R8, R50, R56 ;  /* 0x00000032084c723c */ /* 0x004fec0000001838 */
[----:B------:R-:W-:Y:S01]  /*1b90*/  HMMA.16816.F32 R56, R20, R40, R44 ;  /* 0x000000281438723c */ /* 0x000fe2000000182c */
[----:B------:R2:W-:Y:S01]  /*1ba0*/  MUFU.TANH R110, R87 ;  /* 0x00000057006e7308 */ /* 0x0005e20000002400 */
[----:B------:R-:W3:Y:S04]  /*1bb0*/  LDSM.16.M88.4 R44, [R88+0x6000] ;  /* 0x00600000582c783b */ /* 0x000ee80000000200 */
[----:B-1----:R-:W-:Y:S03]  /*1bc0*/  HMMA.16816.F32 R68, R16, R52, R68 ;  /* 0x000000341044723c */ /* 0x002fe60000001844 */
[----:B------:R-:W1:Y:S08]  /*1bd0*/  MUFU.TANH R179, R72 ;  /* 0x0000004800b37308 */ /* 0x000e700000002400 */
[----:B------:R-:W1:Y:S01]  /*1be0*/  MUFU.TANH R174, R73 ;  /* 0x0000004900ae7308 */ /* 0x000e620000002400 */
[----:B--2---:R-:W-:Y:S01]  /*1bf0*/  HMMA.16816.F32 R84, R4, R50, R64 ;  /* 0x000000320454723c */ /* 0x004fe20000001840 */
[----:B------:R-:W-:Y:S01]  /*1c00*/  FMUL.FTZ R76, R76, UR4 ;  /* 0x000000044c4c7c20 */ /* 0x000fe20008410000 */
[----:B------:R-:W-:Y:S01]  /*1c10*/  FMUL.FTZ R77, R77, UR4 ;  /* 0x000000044d4d7c20 */ /* 0x000fe20008410000 */
[----:B------:R-:W-:Y:S01]  /*1c20*/  FMUL.FTZ R78, R78, UR4 ;  /* 0x000000044e4e7c20 */ /* 0x000fe20008410000 */
[----:B------:R-:W-:-:S02]  /*1c30*/  FMUL.FTZ R79, R79, UR4 ;  /* 0x000000044f4f7c20 */ /* 0x000fc40008410000 */
[----:B------:R-:W-:Y:S01]  /*1c40*/  HMMA.16816.F32 R64, R32, R62, RZ ;  /* 0x0000003e2040723c */ /* 0x000fe200000018ff */
[----:B------:R-:W-:Y:S05]  /*1c50*/  MUFU.TANH R169, R74 ;  /* 0x0000004a00a97308 */ /* 0x000fea0000002400 */
[----:B------:R-:W-:Y:S01]  /*1c60*/  HMMA.16816.F32 R48, R12, R52, R56 ;  /* 0x000000340c30723c */ /* 0x000fe20000001838 */
[----:B------:R-:W2:Y:S02]  /*1c70*/  LDSM.16.M88.4 R56, [R228+0x2000] ;  /* 0x00200000e438783b */ /* 0x000ea40000000200 */
[----:B------:R4:W-:Y:S08]  /*1c80*/  MUFU.TANH R163, R75 ;  /* 0x0000004b00a37308 */ /* 0x0009f00000002400 */
[----:B------:R-:W1:Y:S01]  /*1c90*/  MUFU.TANH R134, R76 ;  /* 0x0000004c00867308 */ /* 0x000e620000002400 */
[----:B------:R-:W-:Y:S01]  /*1ca0*/  FMUL.FTZ R84, R84, UR4 ;  /* 0x0000000454547c20 */ /* 0x000fe20008410000 */
[----:B------:R-:W-:Y:S01]  /*1cb0*/  FMUL.FTZ R85, R85, UR4 ;  /* 0x0000000455557c20 */ /* 0x000fe20008410000 */
[----:B------:R-:W-:Y:S01]  /*1cc0*/  FMUL.FTZ R86, R86, UR4 ;  /* 0x0000000456567c20 */ /* 0x000fe20008410000 */
[----:B------:R-:W-:-:S04]  /*1cd0*/  FMUL.FTZ R87, R87, UR4 ;  /* 0x0000000457577c20 */ /* 0x000fc80008410000 */
[----:B------:R-:W1:Y:S01]  /*1ce0*/  MUFU.TANH R122, R77 ;  /* 0x0000004d007a7308 */ /* 0x000e620000002400 */
[----:B----4-:R-:W-:Y:S06]  /*1cf0*/  HMMA.16816.F32 R72, R28, R62, RZ ;  /* 0x0000003e1c48723c */ /* 0x010fec00000018ff */
[-C--:B------:R-:W-:Y:S01]  /*1d00*/  HMMA.16816.F32 R60, R24, R42.reuse, R64 ;  /* 0x0000002a183c723c */ /* 0x080fe20000001840 */
[----:B------:R-:W-:Y:S08]  /*1d10*/  MUFU.TANH R167, R78 ;  /* 0x0000004e00a77308 */ /* 0x000ff00000002400 */
[----:B------:R4:W-:Y:S08]  /*1d20*/  MUFU.TANH R159, R79 ;  /* 0x0000004f009f7308 */ /* 0x0009f00000002400 */
[----:B------:R-:W-:Y:S01]  /*1d30*/  MUFU.TANH R114, R84 ;  /* 0x0000005400727308 */ /* 0x000fe20000002400 */
[----:B------:R-:W-:Y:S01]  /*1d40*/  HMMA.16816.F32 R64, R20, R42, R72 ;  /* 0x0000002a1440723c */ /* 0x000fe20000001848 */
[----:B------:R-:W1:Y:S05]  /*1d50*/  LDSM.16.M88.4 R40, [R234+0x2000] ;  /* 0x00200000ea28783b */ /* 0x000e6a0000000200 */
[-C--:B------:R-:W-:Y:S01]  /*1d60*/  HMMA.16816.F32 R72, R4, R36.reuse, R48 ;  /* 0x000000240448723c */ /* 0x080fe20000001830 */
[----:B------:R-:W-:Y:S05]  /*1d70*/  MUFU.TANH R112, R85 ;  /* 0x0000005500707308 */ /* 0x000fea0000002400 */
[----:B----4-:R-:W-:Y:S03]  /*1d80*/  HMMA.16816.F32 R76, R8, R36, R68 ;  /* 0x00000024084c723c */ /* 0x010fe60000001844 */
[----:B------:R-:W-:Y:S03]  /*1d90*/  MUFU.TANH R139, R86 ;  /* 0x00000056008b7308 */ /* 0x000fe60000002400 */
[-C--:B---3--:R-:W-:Y:S05]  /*1da0*/  HMMA.16816.F32 R68, R32, R44.reuse, RZ ;  /* 0x0000002c2044723c */ /* 0x088fea00000018ff */
[----:B------:R3:W-:Y:S01]  /*1db0*/  MUFU.TANH R141, R87 ;  /* 0x00000057008d7308 */ /* 0x0007e20000002400 */
[----:B------:R-:W-:Y:S06]  /*1dc0*/  HMMA.16816.F32 R48, R28, R44, RZ ;  /* 0x0000002c1c30723c */ /* 0x000fec00000018ff */
[-C--:B------:R-:W-:Y:S01]  /*1dd0*/  HMMA.16816.F32 R64, R12, R54.reuse, R64 ;  /* 0x000000360c40723c */ /* 0x080fe20000001840 */
[----:B------:R-:W-:Y:S01]  /*1de0*/  FMUL.FTZ R72, R72, UR4 ;  /* 0x0000000448487c20 */ /* 0x000fe20008410000 */
[----:B------:R-:W-:Y:S01]  /*1df0*/  FMUL.FTZ R73, R73, UR4 ;  /* 0x0000000449497c20 */ /* 0x000fe20008410000 */
[----:B------:R-:W-:Y:S01]  /*1e00*/  FMUL.FTZ R74, R74, UR4 ;  /* 0x000000044a4a7c20 */ /* 0x000fe20008410000 */
[----:B------:R-:W-:Y:S01]  /*1e10*/  FMUL.FTZ R75, R75, UR4 ;  /* 0x000000044b4b7c20 */ /* 0x000fe20008410000 */
[----:B------:R-:W-:Y:S01]  /*1e20*/  MUFU.TANH R166, R72 ;  /* 0x0000004800a67308 */ /* 0x000fe20000002400 */
[----:B------:R-:W-:Y:S01]  /*1e30*/  HMMA.16816.F32 R60, R16, R54, R60 ;  /* 0x00000036103c723c */ /* 0x000fe2000000183c */
[----:B------:R-:W-:Y:S01]  /*1e40*/  FMUL.FTZ R76, R76, UR4 ;  /* 0x000000044c4c7c20 */ /* 0x000fe20008410000 */
[----:B------:R-:W-:Y:S01]  /*1e50*/  FMUL.FTZ R77, R77, UR4 ;  /* 0x000000044d4d7c20 */ /* 0x000fe20008410000 */
[----:B------:R-:W-:Y:S01]  /*1e60*/  FMUL.FTZ R78, R78, UR4 ;  /* 0x000000044e4e7c20 */ /* 0x000fe20008410000 */
[----:B------:R-:W-:-:S02]  /*1e70*/  FMUL.FTZ R79, R79, UR4 ;  /* 0x000000044f4f7c20 */ /* 0x000fc40008410000 */
[-C--:B--2---:R-:W-:Y:S01]  /*1e80*/  HMMA.16816.F32 R68, R24, R56.reuse, R68 ;  /* 0x000000381844723c */ /* 0x084fe20000001844 */
[----:B------:R-:W2:Y:S05]  /*1e90*/  MUFU.TANH R189, R76 ;  /* 0x0000004c00bd7308 */ /* 0x000eaa0000002400 */
[----:B------:R-:W-:Y:S01]  /*1ea0*/  HMMA.16816.F32 R52, R20, R56, R48 ;  /* 0x000000381434723c */ /* 0x000fe20000001830 */
[----:B------:R-:W4:Y:S02]  /*1eb0*/  LDSM.16.M88.4 R48, [R227+0x2000] ;  /* 0x00200000e330783b */ /* 0x000f240000000200 */
[----:B------:R-:W2:Y:S03]  /*1ec0*/  MUFU.TANH R184, R77 ;  /* 0x0000004d00b87308 */ /* 0x000ea60000002400 */
[----:B---3--:R-:W-:Y:S05]  /*1ed0*/  HMMA.16816.F32 R84, R4, R38, R64 ;  /* 0x000000260454723c */ /* 0x008fea0000001840 */
[----:B------:R-:W-:Y:S01]  /*1ee0*/  MUFU.TANH R178, R78 ;  /* 0x0000004e00b27308 */ /* 0x000fe20000002400 */
[----:B------:R-:W-:Y:S06]  /*1ef0*/  HMMA.16816.F32 R64, R32, R46, RZ ;  /* 0x0000002e2040723c */ /* 0x000fec00000018ff */
[----:B-1----:R-:W-:Y:S01]  /*1f00*/  HMMA.16816.F32 R68, R16, R40, R68 ;  /* 0x000000281044723c */ /* 0x002fe20000001844 */
[----:B------:R1:W-:Y:S08]  /*1f10*/  MUFU.TANH R173, R79 ;  /* 0x0000004f00ad7308 */ /* 0x0003f00000002400 */
[----:B------:R-:W-:Y:S03]  /*1f20*/  MUFU.TANH R158, R73 ;  /* 0x00000049009e7308 */ /* 0x000fe60000002400 */
[----:B------:R-:W-:Y:S01]  /*1f30*/  FMUL.FTZ R84, R84, UR4 ;  /* 0x0000000454547c20 */ /* 0x000fe20008410000 */
[----:B------:R-:W-:Y:S01]  /*1f40*/  FMUL.FTZ R85, R85, UR4 ;  /* 0x0000000455557c20 */ /* 0x000fe20008410000 */
[----:B------:R-:W-:Y:S01]  /*1f50*/  FMUL.FTZ R86, R86, UR4 ;  /* 0x0000000456567c20 */ /* 0x000fe20008410000 */
[----:B------:R-:W-:-:S02]  /*1f60*/  FMUL.FTZ R87, R87, UR4 ;  /* 0x0000000457577c20 */ /* 0x000fc40008410000 */
[----:B------:R-:W-:Y:S01]  /*1f70*/  MUFU.TANH R165, R74 ;  /* 0x0000004a00a57308 */ /* 0x000fe20000002400 */
[----:B-1----:R-:W-:Y:S01]  /*1f80*/  HMMA.16816.F32 R76, R8, R38, R60 ;  /* 0x00000026084c723c */ /* 0x002fe2000000183c */
[----:B------:R-:W1:Y:S05]  /*1f90*/  LDSM.16.M88.4 R60, [R88+0x6800] ;  /* 0x00680000583c783b */ /* 0x000e6a0000000200 */
[----:B------:R-:W-:Y:S01]  /*1fa0*/  HMMA.16816.F32 R36, R12, R40, R52 ;  /* 0x000000280c24723c */ /* 0x000fe20000001834 */
[----:B------:R3:W-:Y:S05]  /*1fb0*/  MUFU.TANH R171, R75 ;  /* 0x0000004b00ab7308 */ /* 0x0007ea0000002400 */
[----:B------:R-:W-:Y:S03]  /*1fc0*/  HMMA.16816.F32 R52, R24, R58, R64 ;  /* 0x0000003a1834723c */ /* 0x000fe60000001840 */
[----:B------:R-:W-:Y:S08]  /*1fd0*/  MUFU.TANH R156, R80 ;  /* 0x00000050009c7308 */ /* 0x000ff00000002400 */
[----:B------:R-:W-:Y:S01]  /*1fe0*/  MUFU.TANH R155, R81 ;  /* 0x00000051009b7308 */ /* 0x000fe20000002400 */
[----:B---3--:R-:W-:Y:S01]  /*1ff0*/  HMMA.16816.F32 R72, R28, R46, RZ ;  /* 0x0000002e1c48723c */ /* 0x008fe200000018ff */
[----:B------:R-:W3:Y:S01]  /*2000*/  LDSM.16.M88.4 R44, [R228+0x2800] ;  /* 0x00280000e42c783b */ /* 0x000ee20000000200 */
[----:B------:R-:W-:Y:S01]  /*2010*/  FMUL.FTZ R76, R76, UR4 ;  /* 0x000000044c4c7c20 */ /* 0x000fe20008410000 */
[----:B------:R-:W-:Y:S01]  /*2020*/  FMUL.FTZ R77, R77, UR4 ;  /* 0x000000044d4d7c20 */ /* 0x000fe20008410000 */
[----:B------:R-:W-:Y:S01]  /*2030*/  FMUL.FTZ R78, R78, UR4 ;  /* 0x000000044e4e7c20 */ /* 0x000fe20008410000 */
[----:B------:R-:W-:-:S02]  /*2040*/  FMUL.FTZ R79, R79, UR4 ;  /* 0x000000044f4f7c20 */ /* 0x000fc40008410000 */
[----:B------:R-:W2:Y:S08]  /*2050*/  MUFU.TANH R142, R76 ;  /* 0x0000004c008e7308 */ /* 0x000eb00000002400 */
[----:B------:R-:W2:Y:S08]  /*2060*/  MUFU.TANH R140, R77 ;  /* 0x0000004d008c7308 */ /* 0x000eb00000002400 */
[----:B------:R-:W-:Y:S01]  /*2070*/  MUFU.TANH R177, R78 ;  /* 0x0000004e00b17308 */ /* 0x000fe20000002400 */
[----:B------:R-:W-:Y:S06]  /*2080*/  HMMA.16816.F32 R64, R20, R58, R72 ;  /* 0x0000003a1440723c */ /* 0x000fec0000001848 */
[----:B------:R-:W-:Y:S01]  /*2090*/  HMMA.16816.F32 R56, R16, R42, R52 ;  /* 0x0000002a1038723c */ /* 0x000fe20000001834 */
[----:B------:R4:W-:Y:S01]  /*20a0*/  MUFU.TANH R170, R79 ;  /* 0x0000004f00aa7308 */ /* 0x0009e20000002400 */
[----:B------:R-:W2:Y:S07]  /*20b0*/  LDSM.16.M88.4 R52, [R234+0x2800] ;  /* 0x00280000ea34783b */ /* 0x000eae0000000200 */
[----:B------:R-:W-:Y:S08]  /*20c0*/  MUFU.TANH R161, R82 ;  /* 0x0000005200a17308 */ /* 0x000ff00000002400 */
[----:B------:R3:W-:Y:S01]  /*20d0*/  MUFU.TANH R172, R83 ;  /* 0x0000005300ac7308 */ /* 0x0007e20000002400 */
[----:B----4-:R-:W-:Y:S06]  /*20e0*/  HMMA.16816.F32 R76, R8, R48, R68 ;  /* 0x00000030084c723c */ /* 0x010fec0000001844 */
[----:B-1----:R-:W-:Y:S01]  /*20f0*/  HMMA.16816.F32 R68, R32, R60, RZ ;  /* 0x0000003c2044723c */ /* 0x002fe200000018ff */
[----:B------:R-:W-:Y:S05]  /*2100*/  MUFU.TANH R121, R84 ;  /* 0x0000005400797308 */ /* 0x000fea0000002400 */
[----:B------:R-:W-:Y:S03]  /*2110*/  HMMA.16816.F32 R64, R12, R42, R64 ;  /* 0x0000002a0c40723c */ /* 0x000fe60000001840 */
[----:B------:R-:W-:Y:S03]  /*2120*/  MUFU.TANH R120, R85 ;  /* 0x0000005500787308 */ /* 0x000fe60000002400 */
[----:B---3--:R-:W-:Y:S05]  /*2130*/  HMMA.16816.F32 R80, R4, R48, R36 ;  /* 0x000000300450723c */ /* 0x008fea0000001824 */
[----:B------:R-:W-:Y:S01]  /*2140*/  MUFU.TANH R138, R86 ;  /* 0x00000056008a7308 */ /* 0x000fe20000002400 */
[----:B------:R-:W-:Y:S01]  /*2150*/  HMMA.16816.F32 R36, R28, R60, RZ ;  /* 0x0000003c1c24723c */ /* 0x000fe200000018ff */
[----:B------:R-:W-:Y:S01]  /*2160*/  FMUL.FTZ R76, R76, UR4 ;  /* 0x000000044c4c7c20 */ /* 0x000fe20008410000 */
[----:B------:R-:W-:Y:S01]  /*2170*/  FMUL.FTZ R77, R77, UR4 ;  /* 0x000000044d4d7c20 */ /* 0x000fe20008410000 */
[----:B------:R-:W-:Y:S01]  /*2180*/  FMUL.FTZ R78, R78, UR4 ;  /* 0x000000044e4e7c20 */ /* 0x000fe20008410000 */
[----:B------:R-:W-:-:S02]  /*2190*/  FMUL.FTZ R79, R79, UR4 ;  /* 0x000000044f4f7c20 */ /* 0x000fc40008410000 */
[----:B------:R-:W-:Y:S01]  /*21a0*/  HMMA.16816.F32 R68, R24, R44, R68 ;  /* 0x0000002c1844723c */ /* 0x000fe20000001844 */
[----:B------:R1:W-:Y:S05]  /*21b0*/  MUFU.TANH R147, R87 ;  /* 0x0000005700937308 */ /* 0x0003ea0000002400 */
[----:B------:R-:W-:Y:S03]  /*21c0*/  HMMA.16816.F32 R72, R8, R50, R56 ;  /* 0x000000320848723c */ /* 0x000fe60000001838 */
[----:B------:R-:W3:Y:S03]  /*21d0*/  MUFU.TANH R197, R76 ;  /* 0x0000004c00c57308 */ /* 0x000ee60000002400 */
[----:B------:R-:W-:Y:S01]  /*21e0*/  HMMA.16816.F32 R56, R32, R62, RZ ;  /* 0x0000003e2038723c */ /* 0x000fe200000018ff */
[----:B------:R-:W-:Y:S01]  /*21f0*/  FMUL.FTZ R80, R80, UR4 ;  /* 0x0000000450507c20 */ /* 0x000fe20008410000 */
[----:B------:R-:W-:Y:S01]  /*2200*/  FMUL.FTZ R81, R81, UR4 ;  /* 0x0000000451517c20 */ /* 0x000fe20008410000 */
[----:B------:R-:W-:Y:S01]  /*2210*/  FMUL.FTZ R82, R82, UR4 ;  /* 0x0000000452527c20 */ /* 0x000fe20008410000 */
[----:B------:R-:W-:Y:S01]  /*2220*/  FMUL.FTZ R83, R83, UR4 ;  /* 0x0000000453537c20 */ /* 0x000fe20008410000 */
[----:B------:R-:W4:Y:S01]  /*2230*/  MUFU.TANH R194, R77 ;  /* 0x0000004d00c27308 */ /* 0x000f220000002400 */
[----:B------:R-:W-:Y:S01]  /*2240*/  HMMA.16816.F32 R40, R20, R44, R36 ;  /* 0x0000002c1428723c */ /* 0x000fe20000001824 */
[----:B------:R-:W3:Y:S05]  /*2250*/  LDSM.16.M88.4 R36, [R227+0x2800] ;  /* 0x00280000e324783b */ /* 0x000eea0000000200 */
[----:B-1----:R-:W-:Y:S01]  /*2260*/  HMMA.16816.F32 R84, R4, R50, R64 ;  /* 0x000000320454723c */ /* 0x002fe20000001840 */
[----:B------:R-:W1:Y:S01]  /*2270*/  LDSM.16.M88.4 R48, [R88+0x7000] ;  /* 0x007000005830783b */ /* 0x000e620000000200 */
[----:B------:R-:W-:Y:S04]  /*2280*/  MUFU.TANH R188, R78 ;  /* 0x0000004e00bc7308 */ /* 0x000fe80000002400 */
[----:B--2---:R-:W-:Y:S01]  /*2290*/  HMMA.16816.F32 R64, R16, R52, R68 ;  /* 0x000000341040723c */ /* 0x004fe20000001844 */
[----:B------:R-:W-:Y:S01]  /*22a0*/  FMUL.FTZ R72, R72, UR4 ;  /* 0x0000000448487c20 */ /* 0x000fe20008410000 */
[----:B------:R-:W-:Y:S01]  /*22b0*/  FMUL.FTZ R73, R73, UR4 ;  /* 0x0000000449497c20 */ /* 0x000fe20008410000 */
[----:B------:R-:W-:Y:S01]  /*22c0*/  FMUL.FTZ R74, R74, UR4 ;  /* 0x000000044a4a7c20 */ /* 0x000fe20008410000 */
[----:B------:R3:W-:Y:S01]  /*22d0*/  MUFU.TANH R182, R79 ;  /* 0x0000004f00b67308 */ /* 0x0007e20000002400 */
[----:B------:R-:W-:Y:S01]  /*22e0*/  FMUL.FTZ R75, R75, UR4 ;  /* 0x000000044b4b7c20 */ /* 0x000fe20008410000 */
[----:B------:R-:W-:Y:S06]  /*22f0*/  HMMA.16816.F32 R68, R28, R62, RZ ;  /* 0x0000003e1c44723c */ /* 0x000fec00000018ff */
[----:B------:R-:W-:Y:S01]  /*2300*/  HMMA.16816.F32 R40, R12, R52, R40 ;  /* 0x000000340c28723c */ /* 0x000fe20000001828 */
[----:B------:R-:W-:Y:S05]  /*2310*/  MUFU.TANH R176, R80 ;  /* 0x0000005000b07308 */ /* 0x000fea0000002400 */
[----:B------:R-:W-:Y:S01]  /*2320*/  HMMA.16816.F32 R60, R24, R46, R56 ;  /* 0x0000002e183c723c */ /* 0x000fe20000001838 */
[----:B------:R-:W2:Y:S01]  /*2330*/  LDSM.16.M88.4 R56, [R228+0x3000] ;  /* 0x00300000e438783b */ /* 0x000ea20000000200 */
[----:B------:R-:W-:Y:S01]  /*2340*/  FMUL.FTZ R84, R84, UR4 ;  /* 0x0000000454547c20 */ /* 0x000fe20008410000 */
[----:B------:R-:W-:Y:S01]  /*2350*/  MUFU.TANH R168, R81 ;  /* 0x0000005100a87308 */ /* 0x000fe20000002400 */
[----:B------:R-:W-:Y:S01]  /*2360*/  FMUL.FTZ R85, R85, UR4 ;  /* 0x0000000455557c20 */ /* 0x000fe20008410000 */
[----:B------:R-:W-:Y:S01]  /*2370*/  FMUL.FTZ R86, R86, UR4 ;  /* 0x0000000456567c20 */ /* 0x000fe20008410000 */
[----:B------:R-:W-:Y:S01]  /*2380*/  FMUL.FTZ R87, R87, UR4 ;  /* 0x0000000457577c20 */ /* 0x000fe20008410000 */
[----:B---3--:R-:W-:Y:S04]  /*2390*/  HMMA.16816.F32 R76, R8, R36, R64 ;  /* 0x00000024084c723c */ /* 0x008fe80000001840 */
[----:B------:R-:W-:Y:S02]  /*23a0*/  MUFU.TANH R175, R82 ;  /* 0x0000005200af7308 */ /* 0x000fe40000002400 */
[----:B------:R-:W-:Y:S06]  /*23b0*/  HMMA.16816.F32 R68, R20, R46, R68 ;  /* 0x0000002e1444723c */ /* 0x000fec0000001844 */
[----:B------:R3:W-:Y:S01]  /*23c0*/  MUFU.TANH R181, R83 ;  /* 0x0000005300b57308 */ /* 0x0007e20000002400 */
[----:B-1----:R-:W-:Y:S07]  /*23d0*/  HMMA.16816.F32 R64, R32, R48, RZ ;  /* 0x000000302040723c */ /* 0x002fee00000018ff */
[----:B------:R-:W1:Y:S01]  /*23e0*/  MUFU.TANH R148, R72 ;  /* 0x0000004800947308 */ /* 0x000e620000002400 */
[----:B------:R-:W-:Y:S03]  /*23f0*/  HMMA.16816.F32 R44, R16, R54, R60 ;  /* 0x00000036102c723c */ /* 0x000fe6000000183c */
[----:B------:R-:W-:-:S04]  /*2400*/  FMUL.FTZ R76, R76, UR4 ;  /* 0x000000044c4c7c20 */ /* 0x000fc80008410000 */
[----:B------:R-:W1:Y:S01]  /*2410*/  MUFU.TANH R146, R73 ;  /* 0x0000004900927308 */ /* 0x000e620000002400 */
[----:B---3--:R-:W-:Y:S01]  /*2420*/  HMMA.16816.F32 R80, R4, R36, R40 ;  /* 0x000000240450723c */ /* 0x008fe20000001828 */
[----:B------:R-:W3:Y:S01]  /*2430*/  LDSM.16.M88.4 R40, [R234+0x3000] ;  /* 0x00300000ea28783b */ /* 0x000ee20000000200 */
[----:B------:R-:W-:Y:S01]  /*2440*/  FMUL.FTZ R77, R77, UR4 ;  /* 0x000000044d4d7c20 */ /* 0x000fe20008410000 */
[----:B------:R-:W-:Y:S01]  /*2450*/  FMUL.FTZ R78, R78, UR4 ;  /* 0x000000044e4e7c20 */ /* 0x000fe20008410000 */
[----:B------:R-:W-:Y:S02]  /*2460*/  FMUL.FTZ R79, R79, UR4 ;  /* 0x000000044f4f7c20 */ /* 0x000fe40008410000 */
[----:B------:R-:W-:Y:S01]  /*2470*/  HMMA.16816.F32 R68, R12, R54, R68 ;  /* 0x000000360c44723c */ /* 0x000fe20000001844 */
[----:B------:R-:W-:Y:S05]  /*2480*/  MUFU.TANH R187, R74 ;  /* 0x0000004a00bb7308 */ /* 0x000fea0000002400 */
[----:B--2---:R-:W-:Y:S03]  /*2490*/  HMMA.16816.F32 R64, R24, R56, R64 ;  /* 0x000000381840723c */ /* 0x004fe60000001840 */
[----:B------:R2:W-:Y:S03]  /*24a0*/  MUFU.TANH R180, R75 ;  /* 0x0000004b00b47308 */ /* 0x0005e60000002400 */
[----:B------:R-:W-:Y:S01]  /*24b0*/  HMMA.16816.F32 R60, R8, R38, R44 ;  /* 0x00000026083c723c */ /* 0x000fe2000000182c */
[----:B------:R-:W4:Y:S04]  /*24c0*/  LDSM.16.M88.4 R44, [R227+0x3000] ;  /* 0x00300000e32c783b */ /* 0x000f280000000200 */
[----:B------:R-:W1:Y:S01]  /*24d0*/  MUFU.TANH R201, R76 ;  /* 0x0000004c00c97308 */ /* 0x000e620000002400 */
[----:B------:R-:W-:Y:S01]  /*24e0*/  FMUL.FTZ R80, R80, UR4 ;  /* 0x0000000450507c20 */ /* 0x000fe20008410000 */
[----:B------:R-:W-:Y:S01]  /*24f0*/  FMUL.FTZ R81, R81, UR4 ;  /* 0x0000000451517c20 */ /* 0x000fe20008410000 */
[----:B------:R-:W-:Y:S01]  /*2500*/  FMUL.FTZ R82, R82, UR4 ;  /* 0x0000000452527c20 */ /* 0x000fe20008410000 */
[----:B------:R-:W-:-:S04]  /*2510*/  FMUL.FTZ R83, R83, UR4 ;  /* 0x0000000453537c20 */ /* 0x000fc80008410000 */
[----:B------:R-:W1:Y:S01]  /*2520*/  MUFU.TANH R200, R77 ;  /* 0x0000004d00c87308 */ /* 0x000e620000002400 */
[----:B--2---:R-:W-:Y:S07]  /*2530*/  HMMA.16816.F32 R72, R28, R48, RZ ;  /* 0x000000301c48723c */ /* 0x004fee00000018ff */
[----:B------:R-:W-:Y:S03]  /*2540*/  MUFU.TANH R196, R78 ;  /* 0x0000004e00c47308 */ /* 0x000fe60000002400 */
[----:B------:R-:W-:Y:S01]  /*2550*/  FMUL.FTZ R60, R60, UR4 ;  /* 0x000000043c3c7c20 */ /* 0x000fe20008410000 */
[----:B------:R-:W-:Y:S01]  /*2560*/  FMUL.FTZ R61, R61, UR4 ;  /* 0x000000043d3d7c20 */ /* 0x000fe20008410000 */
[----:B------:R-:W-:Y:S01]  /*2570*/  FMUL.FTZ R62, R62, UR4 ;  /* 0x000000043e3e7c20 */ /* 0x000fe20008410000 */
[----:B------:R-:W-:-:S02]  /*2580*/  FMUL.FTZ R63, R63, UR4 ;  /* 0x000000043f3f7c20 */ /* 0x000fc40008410000 */
[----:B------:R2:W-:Y:S08]  /*2590*/  MUFU.TANH R191, R79 ;  /* 0x0000004f00bf7308 */ /* 0x0005f00000002400 */
[----:B------:R-:W1:Y:S01]  /*25a0*/  MUFU.TANH R154, R60 ;  /* 0x0000003c009a7308 */ /* 0x000e620000002400 */
[----:B------:R-:W-:Y:S07]  /*25b0*/  HMMA.16816.F32 R52, R20, R56, R72 ;  /* 0x000000381434723c */ /* 0x000fee0000001848 */
[----:B------:R-:W1:Y:S01]  /*25c0*/  MUFU.TANH R152, R61 ;  /* 0x0000003d00987308 */ /* 0x000e620000002400 */
[----:B--2---:R-:W-:Y:S01]  /*25d0*/  HMMA.16816.F32 R76, R4, R38, R68 ;  /* 0x00000026044c723c */ /* 0x004fe20000001844 */
[----:B------:R-:W2:Y:S05]  /*25e0*/  LDSM.16.M88.4 R36, [R88+0x7800] ;  /* 0x007800005824783b */ /* 0x000eaa0000000200 */
[----:B---3--:R-:W-:Y:S01]  /*25f0*/  HMMA.16816.F32 R68, R16, R40, R64 ;  /* 0x000000281044723c */ /* 0x008fe20000001840 */
[----:B------:R-:W-:Y:S05]  /*2600*/  MUFU.TANH R195, R62 ;  /* 0x0000003e00c37308 */ /* 0x000fea0000002400 */
[----:B------:R-:W-:Y:S03]  /*2610*/  HMMA.16816.F32 R64, R32, R50, RZ ;  /* 0x000000322040723c */ /* 0x000fe600000018ff */
[----:B------:R3:W-:Y:S03]  /*2620*/  MUFU.TANH R192, R63 ;  /* 0x0000003f00c07308 */ /* 0x0007e60000002400 */
[----:B------:R-:W-:Y:S05]  /*2630*/  HMMA.16816.F32 R72, R12, R40, R52 ;  /* 0x000000280c48723c */ /* 0x000fea0000001834 */
[----:B------:R-:W-:Y:S01]  /*2640*/  MUFU.TANH R137, R84 ;  /* 0x0000005400897308 */ /* 0x000fe20000002400 */
[----:B------:R-:W-:Y:S01]  /*2650*/  HMMA.16816.F32 R52, R28, R50, RZ ;  /* 0x000000321c34723c */ /* 0x000fe200000018ff */
[----:B------:R-:W-:Y:S01]  /*2660*/  FMUL.FTZ R76, R76, UR4 ;  /* 0x000000044c4c7c20 */ /* 0x000fe20008410000 */
[----:B------:R-:W-:Y:S01]  /*2670*/  FMUL.FTZ R77, R77, UR4 ;  /* 0x000000044d4d7c20 */ /* 0x000fe20008410000 */
[----:B------:R-:W-:Y:S01]  /*2680*/  FMUL.FTZ R78, R78, UR4 ;  /* 0x000000044e4e7c20 */ /* 0x000fe20008410000 */
[----:B------:R-:W-:-:S02]  /*2690*/  FMUL.FTZ R79, R79, UR4 ;  /* 0x000000044f4f7c20 */ /* 0x000fc40008410000 */
[----:B----4-:R-:W-:Y:S01]  /*26a0*/  HMMA.16816.F32 R68, R8, R44, R68 ;  /* 0x0000002c0844723c */ /* 0x010fe20000001844 */
[----:B------:R-:W-:Y:S05]  /*26b0*/  MUFU.TANH R123, R85 ;  /* 0x00000055007b7308 */ /* 0x000fea0000002400 */
[----:B------:R-:W-:Y:S03]  /*26c0*/  HMMA.16816.F32 R48, R24, R58, R64 ;  /* 0x0000003a1830723c */ /* 0x000fe60000001840 */
[----:B------:R-:W-:Y:S03]  /*26d0*/  MUFU.TANH R143, R86 ;  /* 0x00000056008f7308 */ /* 0x000fe60000002400 */
[----:B------:R-:W-:Y:S05]  /*26e0*/  HMMA.16816.F32 R64, R4, R44, R72 ;  /* 0x0000002c0440723c */ /* 0x000fea0000001848 */
[----:B------:R-:W-:Y:S01]  /*26f0*/  MUFU.TANH R151, R87 ;  /* 0x0000005700977308 */ /* 0x000fe20000002400 */
[----:B---3--:R-:W-:Y:S01]  /*2700*/  HMMA.16816.F32 R60, R20, R58, R52 ;  /* 0x0000003a143c723c */ /* 0x008fe20000001834 */
[----:B------:R-:W3:Y:S05]  /*2710*/  LDSM.16.M88.4 R56, [R228+0x3800] ;  /* 0x00380000e438783b */ /* 0x000eea0000000200 */
[----:B--2---:R-:W-:Y:S01]  /*2720*/  HMMA.16816.F32 R52, R32, R36, RZ ;  /* 0x000000242034723c */ /* 0x004fe200000018ff */
[----:B------:R-:W-:Y:S01]  /*2730*/  FMUL.FTZ R68, R68, UR4 ;  /* 0x0000000444447c20 */ /* 0x000fe20008410000 */
[----:B------:R-:W-:Y:S01]  /*2740*/  FMUL.FTZ R69, R69, UR4 ;  /* 0x0000000445457c20 */ /* 0x000fe20008410000 */
[----:B------:R-:W-:Y:S01]  /*2750*/  FMUL.FTZ R70, R70, UR4 ;  /* 0x0000000446467c20 */ /* 0x000fe20008410000 */
[----:B------:R-:W-:Y:S01]  /*2760*/  FMUL.FTZ R0, R71, UR4 ;  /* 0x0000000447007c20 */ /* 0x000fe20008410000 */
[----:B------:R-:W2:Y:S01]  /*2770*/  MUFU.TANH R206, R68 ;  /* 0x0000004400ce7308 */ /* 0x000ea20000002400 */
[----:B------:R-:W-:Y:S06]  /*2780*/  HMMA.16816.F32 R48, R16, R42, R48 ;  /* 0x0000002a1030723c */ /* 0x000fec0000001830 */
[----:B------:R-:W-:Y:S01]  /*2790*/  HMMA.16816.F32 R32, R32, R38, RZ ;  /* 0x000000262020723c */ /* 0x000fe200000018ff */
[----:B------:R-:W4:Y:S01]  /*27a0*/  MUFU.TANH R203, R69 ;  /* 0x0000004500cb7308 */ /* 0x000f220000002400 */
[----:B------:R-:W-:Y:S01]  /*27b0*/  FMUL.FTZ R64, R64, UR4 ;  /* 0x0000000440407c20 */ /* 0x000fe20008410000 */
[----:B------:R-:W-:Y:S01]  /*27c0*/  FMUL.FTZ R65, R65, UR4 ;  /* 0x0000000441417c20 */ /* 0x000fe20008410000 */
[----:B------:R-:W-:Y:S01]  /*27d0*/  FMUL.FTZ R66, R66, UR4 ;  /* 0x0000000442427c20 */ /* 0x000fe20008410000 */
[----:B------:R-:W-:Y:S01]  /*27e0*/  FMUL.FTZ R67, R67, UR4 ;  /* 0x0000000443437c20 */ /* 0x000fe20008410000 */
[----:B------:R-:W-:Y:S03]  /*27f0*/  HMMA.16816.F32 R40, R12, R42, R60 ;  /* 0x0000002a0c28723c */ /* 0x000fe6000000183c */
[----:B------:R1:W-:Y:S08]  /*2800*/  MUFU.TANH R207, R70 ;  /* 0x0000004600cf7308 */ /* 0x0003f00000002400 */
[----:B------:R2:W-:Y:S01]  /*2810*/  MUFU.TANH R205, R0 ;  /* 0x0000000000cd7308 */ /* 0x0005e20000002400 */
[----:B------:R-:W-:Y:S06]  /*2820*/  HMMA.16816.F32 R60, R8, R46, R48 ;  /* 0x0000002e083c723c */ /* 0x000fec0000001830 */
[C---:B---3--:R-:W-:Y:S01]  /*2830*/  HMMA.16816.F32 R48, R24.reuse, R56, R52 ;  /* 0x000000381830723c */ /* 0x048fe20000001834 */
[----:B------:R-:W-:Y:S01]  /*2840*/  MUFU.TANH R186, R80 ;  /* 0x0000005000ba7308 */ /* 0x000fe20000002400 */
[----:B-1----:R-:W1:Y:S04]  /*2850*/  LDSM.16.M88.4 R68, [R234+0x3800] ;  /* 0x00380000ea44783b */ /* 0x002e680000000200 */
[----:B------:R-:W-:Y:S03]  /*2860*/  HMMA.16816.F32 R52, R24, R58, R32 ;  /* 0x0000003a1834723c */ /* 0x000fe60000001820 */
[----:B------:R-:W-:Y:S01]  /*2870*/  MUFU.TANH R183, R81 ;  /* 0x0000005100b77308 */ /* 0x000fe20000002400 */
[----:B--2---:R-:W-:-:S02]  /*2880*/  FMNMX.FTZ R0, R104, R106, !PT ;  /* 0x0000006a68007209 */ /* 0x004fc40007810000 */
[----:B------:R-:W-:Y:S01]  /*2890*/  HMMA.16816.F32 R44, R4, R46, R40 ;  /* 0x0000002e042c723c */ /* 0x000fe20000001828 */
[----:B------:R-:W2:Y:S01]  /*28a0*/  LDSM.16.M88.4 R40, [R227+0x3800] ;  /* 0x00380000e328783b */ /* 0x000ea20000000200 */
[----:B------:R-:W-:Y:S01]  /*28b0*/  FMNMX.FTZ R0, R101, R0, !PT ;  /* 0x0000000065007209 */ /* 0x000fe20007810000 */
[----:B------:R-:W-:-:S04]  /*28c0*/  DEPBAR.LE SB0, 0x0 ;  /* 0x000080000000791a */ /* 0x000fc80000000000 */
[----:B------:R-:W-:Y:S01]  /*28d0*/  FMNMX.FTZ R0, R102, R0, !PT ;  /* 0x0000000066007209 */ /* 0x000fe20007810000 */
[C---:B------:R-:W-:Y:S01]  /*28e0*/  HMMA.16816.F32 R24, R28.reuse, R36, RZ ;  /* 0x000000241c18723c */ /* 0x040fe200000018ff */
[----:B------:R-:W-:Y:S01]  /*28f0*/  FMUL.FTZ R60, R60, UR4 ;  /* 0x000000043c3c7c20 */ /* 0x000fe20008410000 */
[----:B------:R-:W-:Y:S01]  /*2900*/  FMUL.FTZ R61, R61, UR4 ;  /* 0x000000043d3d7c20 */ /* 0x000fe20008410000 */
[----:B------:R-:W-:Y:S01]  /*2910*/  FMNMX.FTZ R0, R96, R0, !PT ;  /* 0x0000000060007209 */ /* 0x000fe20007810000 */
[----:B------:R-:W-:Y:S01]  /*2920*/  FMUL.FTZ R62, R62, UR4 ;  /* 0x000000043e3e7c20 */ /* 0x000fe20008410000 */
[----:B------:R-:W3:Y:S01]  /*2930*/  MUFU.TANH R153, R60 ;  /* 0x0000003c00997308 */ /* 0x000ee20000002400 */
[----:B------:R-:W-:Y:S01]  /*2940*/  HMMA.16816.F32 R28, R28, R38, RZ ;  /* 0x000000261c1c723c */ /* 0x000fe200000018ff */
[----:B------:R-:W-:Y:S01]  /*2950*/  FMNMX.FTZ R0, R95, R0, !PT ;  /* 0x000000005f007209 */ /* 0x000fe20007810000 */
[----:B------:R-:W-:-:S03]  /*2960*/  FMUL.FTZ R36, R63, UR4 ;  /* 0x000000043f247c20 */ /* 0x000fc60008410000 */
[----:B------:R-:W-:Y:S02]  /*2970*/  FMNMX.FTZ R0, R109, R0, !PT ;  /* 0x000000006d007209 */ /* 0x000fe40007810000 */
[----:B------:R4:W-:Y:S02]  /*2980*/  MUFU.TANH R185, R36 ;  /* 0x0000002400b97308 */ /* 0x0009e40000002400 */
[----:B------:R-:W-:-:S04]  /*2990*/  FMNMX.FTZ R0, R111, R0, !PT ;  /* 0x000000006f007209 */ /* 0x000fc80007810000 */
[----:B------:R-:W-:Y:S02]  /*29a0*/  FMNMX.FTZ R0, R179, R0, !PT ;  /* 0x00000000b3007209 */ /* 0x000fe40007810000 */
[----:B------:R-:W3:Y:S01]  /*29b0*/  MUFU.TANH R149, R61 ;  /* 0x0000003d00957308 */ /* 0x000ee20000002400 */
[----:B-1----:R-:W-:Y:S01]  /*29c0*/  HMMA.16816.F32 R32, R16, R68, R48 ;  /* 0x000000441020723c */ /* 0x002fe20000001830 */
[----:B------:R-:W-:-:S04]  /*29d0*/  FMNMX.FTZ R0, R174, R0, !PT ;  /* 0x00000000ae007209 */ /* 0x000fc80007810000 */
[----:B------:R-:W-:Y:S01]  /*29e0*/  FMNMX.FTZ R0, R134, R0, !PT ;  /* 0x0000000086007209 */ /* 0x000fe20007810000 */
[----:B------:R-:W-:Y:S01]  /*29f0*/  HMMA.16816.F32 R24, R20, R56, R24 ;  /* 0x000000381418723c */ /* 0x000fe20000001818 */
[----:B------:R-:W-:Y:S02]  /*2a00*/  MUFU.TANH R193, R82 ;  /* 0x0000005200c17308 */ /* 0x000fe40000002400 */
[----:B------:R-:W-:-:S03]  /*2a10*/  FMNMX.FTZ R0, R122, R0, !PT ;  /* 0x000000007a007209 */ /* 0x000fc60007810000 */
[----:B----4-:R-:W-:Y:S03]  /*2a20*/  HMMA.16816.F32 R36, R16, R70, R52 ;  /* 0x000000461024723c */ /* 0x010fe60000001834 */
[----:B------:R-:W-:Y:S03]  /*2a30*/  MUFU.TANH R190, R83 ;  /* 0x0000005300be7308 */ /* 0x000fe60000002400 */
[----:B------:R-:W-:Y:S01]  /*2a40*/  HMMA.16816.F32 R20, R20, R58, R28 ;  /* 0x0000003a1414723c */ /* 0x000fe2000000181c */
[----:B------:R-:W-:Y:S01]  /*2a50*/  FMUL.FTZ R16, R44, UR4 ;  /* 0x000000042c107c20 */ /* 0x000fe20008410000 */
[----:B------:R-:W-:-:S03]  /*2a60*/  FMUL.FTZ R17, R45, UR4 ;  /* 0x000000042d117c20 */ /* 0x000fc60008410000 */
[----:B------:R1:W-:Y:S01]  /*2a70*/  MUFU.TANH R132, R16 ;  /* 0x0000001000847308 */ /* 0x0003e20000002400 */
[----:B--2---:R-:W-:Y:S06]  /*2a80*/  HMMA.16816.F32 R32, R8, R40, R32 ;  /* 0x000000280820723c */ /* 0x004fec0000001820 */
[----:B------:R-:W-:Y:S01]  /*2a90*/  HMMA.16816.F32 R24, R12, R68, R24 ;  /* 0x000000440c18723c */ /* 0x000fe20000001818 */
[----:B------:R-:W-:Y:S05]  /*2aa0*/  MUFU.TANH R145, R76 ;  /* 0x0000004c00917308 */ /* 0x000fea0000002400 */
[----:B------:R-:W-:Y:S03]  /*2ab0*/  HMMA.16816.F32 R36, R8, R42, R36 ;  /* 0x0000002a0824723c */ /* 0x000fe60000001824 */
[----:B------:R-:W-:Y:S01]  /*2ac0*/  MUFU.TANH R144, R77 ;  /* 0x0000004d00907308 */ /* 0x000fe20000002400 */
[----:B-1----:R-:W-:-:S02]  /*2ad0*/  FMNMX.FTZ R16, R189, R0, !PT ;  /* 0x00000000bd107209 */ /* 0x002fc40007810000 */
[----:B------:R-:W-:Y:S01]  /*2ae0*/  FMNMX.FTZ R0, R108, R105, !PT ;  /* 0x000000696c007209 */ /* 0x000fe20007810000 */
[----:B------:R-:W-:Y:S01]  /*2af0*/  HMMA.16816.F32 R12, R12, R70, R20 ;  /* 0x000000460c0c723c */ /* 0x000fe20000001814 */
[----:B------:R-:W-:Y:S02]  /*2b00*/  FMNMX.FTZ R16, R184, R16, !PT ;  /* 0x00000010b8107209 */ /* 0x000fe40007810000 */
[----:B------:R-:W-:Y:S01]  /*2b10*/  FMNMX.FTZ R0, R103, R0, !PT ;  /* 0x0000000067007209 */ /* 0x000fe20007810000 */
[----:B------:R-:W-:Y:S01]  /*2b20*/  MUFU.TANH R157, R78 ;  /* 0x0000004e009d7308 */ /* 0x000fe20000002400 */
[----:B------:R-:W-:Y:S01]  /*2b30*/  FMNMX.FTZ R16, R142, R16, !PT ;  /* 0x000000108e107209 */ /* 0x000fe20007810000 */
[----:B------:R-:W-:Y:S01]  /*2b40*/  FMUL.FTZ R9, R32, UR4 ;  /* 0x0000000420097c20 */ /* 0x000fe20008410000 */
[----:B------:R-:W-:Y:S02]  /*2b50*/  FMNMX.FTZ R0, R100, R0, !PT ;  /* 0x0000000064007209 */ /* 0x000fe40007810000 */
[----:B------:R-:W-:-:S02]  /*2b60*/  FMNMX.FTZ R16, R140, R16, !PT ;  /* 0x000000108c107209 */ /* 0x000fc40007810000 */
[----:B------:R-:W-:Y:S01]  /*2b70*/  FMNMX.FTZ R0, R94, R0, !PT ;  /* 0x000000005e007209 */ /* 0x000fe20007810000 */
[----:B------:R1:W2:Y:S01]  /*2b80*/  MUFU.TANH R129, R9 ;  /* 0x0000000900817308 */ /* 0x0002a20000002400 */
[----:B------:R-:W-:Y:S01]  /*2b90*/  FMNMX.FTZ R16, R197, R16, !PT ;  /* 0x00000010c5107209 */ /* 0x000fe20007810000 */
[----:B------:R-:W-:Y:S01]  /*2ba0*/  HMMA.16816.F32 R24, R4, R40, R24 ;  /* 0x000000280418723c */ /* 0x000fe20000001818 */
[----:B------:R-:W-:Y:S02]  /*2bb0*/  FMNMX.FTZ R0, R92, R0, !PT ;  /* 0x000000005c007209 */ /* 0x000fe40007810000 */
[----:B------:R-:W-:Y:S02]  /*2bc0*/  FMNMX.FTZ R16, R194, R16, !PT ;  /* 0x00000010c2107209 */ /* 0x000fe40007810000 */
[----:B------:R-:W-:Y:S01]  /*2bd0*/  FMNMX.FTZ R0, R90, R0, !PT ;  /* 0x000000005a007209 */ /* 0x000fe20007810000 */
[----:B------:R-:W-:Y:S01]  /*2be0*/  MUFU.TANH R164, R79 ;  /* 0x0000004f00a47308 */ /* 0x000fe20000002400 */
[----:B------:R-:W-:-:S02]  /*2bf0*/  FMNMX.FTZ R8, R148, R16, !PT ;  /* 0x0000001094087209 */ /* 0x000fc40007810000 */
[----:B------:R-:W-:Y:S01]  /*2c00*/  FMNMX.FTZ R0, R91, R0, !PT ;  /* 0x000000005b007209 */ /* 0x000fe20007810000 */
[----:B------:R-:W-:Y:S01]  /*2c10*/  HMMA.16816.F32 R20, R4, R42, R12 ;  /* 0x0000002a0414723c */ /* 0x000fe2000000180c */
[----:B------:R-:W-:Y:S02]  /*2c20*/  FMNMX.FTZ R8, R146, R8, !PT ;  /* 0x0000000892087209 */ /* 0x000fe40007810000 */
[----:B------:R-:W-:Y:S01]  /*2c30*/  FMNMX.FTZ R0, R156, R0, !PT ;  /* 0x000000009c007209 */ /* 0x000fe20007810000 */
[----:B------:R-:W-:Y:S01]  /*2c40*/  MUFU.TANH R202, R64 ;  /* 0x0000004000ca7308 */ /* 0x000fe20000002400 */
[----:B------:R-:W-:Y:S01]  /*2c50*/  FMNMX.FTZ R8, R201, R8, !PT ;  /* 0x00000008c9087209 */ /* 0x000fe20007810000 */
[----:B-1----:R-:W-:Y:S01]  /*2c60*/  FMUL.FTZ R9, R33, UR4 ;  /* 0x0000000421097c20 */ /* 0x002fe20008410000 */
[----:B------:R-:W-:Y:S01]  /*2c70*/  FMNMX.FTZ R0, R155, R0, !PT ;  /* 0x000000009b007209 */ /* 0x000fe20007810000 */
[----:B------:R-:W-:Y:S01]  /*2c80*/  FMUL.FTZ R7, R35, UR4 ;  /* 0x0000000423077c20 */ /* 0x000fe20008410000 */
[----:B------:R-:W-:-:S02]  /*2c90*/  FMNMX.FTZ R8, R200, R8, !PT ;  /* 0x00000008c8087209 */ /* 0x000fc40007810000 */
[----:B------:R-:W-:Y:S01]  /*2ca0*/  FMNMX.FTZ R0, R114, R0, !PT ;  /* 0x0000000072007209 */ /* 0x000fe20007810000 */
[----:B------:R1:W4:Y:S01]  /*2cb0*/  MUFU.TANH R75, R9 ;  /* 0x00000009004b7308 */ /* 0x0003220000002400 */
[----:B------:R-:W-:Y:S01]  /*2cc0*/  FMNMX.FTZ R8, R154, R8, !PT ;  /* 0x000000089a087209 */ /* 0x000fe20007810000 */
[----:B------:R-:W-:Y:S01]  /*2cd0*/  FMUL.FTZ R19, R24, UR4 ;  /* 0x0000000418137c20 */ /* 0x000fe20008410000 */
[----:B------:R-:W-:Y:S02]  /*2ce0*/  FMNMX.FTZ R0, R112, R0, !PT ;  /* 0x0000000070007209 */ /* 0x000fe40007810000 */
[----:B------:R-:W-:Y:S02]  /*2cf0*/  FMNMX.FTZ R8, R152, R8, !PT ;  /* 0x0000000898087209 */ /* 0x000fe40007810000 */
[----:B------:R-:W-:Y:S01]  /*2d00*/  FMNMX.FTZ R0, R166, R0, !PT ;  /* 0x00000000a6007209 */ /* 0x000fe20007810000 */
[----:B------:R-:W-:Y:S01]  /*2d10*/  MUFU.TANH R199, R65 ;  /* 0x0000004100c77308 */ /* 0x000fe20000002400 */
[----:B------:R-:W-:-:S02]  /*2d20*/  FMNMX.FTZ R8, R206, R8, !PT ;  /* 0x00000008ce087209 */ /* 0x000fc40007810000 */
[----:B------:R-:W-:Y:S02]  /*2d30*/  FMNMX.FTZ R0, R158, R0, !PT ;  /* 0x000000009e007209 */ /* 0x000fe40007810000 */
[----:B------:R-:W-:Y:S02]  /*2d40*/  FMNMX.FTZ R8, R203, R8, !PT ;  /* 0x00000008cb087209 */ /* 0x000fe40007810000 */
[----:B------:R-:W-:Y:S01]  /*2d50*/  FMNMX.FTZ R4, R121, R0, !PT ;  /* 0x0000000079047209 */ /* 0x000fe20007810000 */
[----:B------:R-:W-:Y:S01]  /*2d60*/  MUFU.TANH R204, R66 ;  /* 0x0000004200cc7308 */ /* 0x000fe20000002400 */
[----:B-1----:R-:W-:Y:S01]  /*2d70*/  FMUL.FTZ R9, R34, UR4 ;  /* 0x0000000422097c20 */ /* 0x002fe20008410000 */
[----:B---3--:R-:W-:Y:S02]  /*2d80*/  FMNMX.FTZ R5, R153, R8, !PT ;  /* 0x0000000899057209 */ /* 0x008fe40007810000 */
[----:B------:R-:W-:Y:S02]  /*2d90*/  FMNMX.FTZ R0, R113, R115, !PT ;  /* 0x0000007371007209 */ /* 0x000fe40007810000 */
[----:B------:R-:W-:-:S02]  /*2da0*/  FMNMX.FTZ R4, R120, R4, !PT ;  /* 0x0000000478047209 */ /* 0x000fc40007810000 */
[----:B------:R1:W-:Y:S01]  /*2db0*/  MUFU.TANH R130, R9 ;  /* 0x0000000900827308 */ /* 0x0003e20000002400 */
[----:B------:R-:W-:Y:S02]  /*2dc0*/  FMNMX.FTZ R5, R149, R5, !PT ;  /* 0x0000000595057209 */ /* 0x000fe40007810000 */
[----:B------:R-:W-:Y:S02]  /*2dd0*/  FMNMX.FTZ R0, R107, R0, !PT ;  /* 0x000000006b007209 */ /* 0x000fe40007810000 */
[----:B------:R-:W-:Y:S02]  /*2de0*/  FMNMX.FTZ R4, R176, R4, !PT ;  /* 0x00000004b0047209 */ /* 0x000fe40007810000 */
[----:B--2---:R-:W-:Y:S01]  /*2df0*/  FMNMX.FTZ R6, R129, R5, !PT ;  /* 0x0000000581067209 */ /* 0x004fe20007810000 */
[----:B------:R-:W-:Y:S01]  /*2e00*/  MUFU.TANH R198, R67 ;  /* 0x0000004300c67308 */ /* 0x000fe20000002400 */
[----:B------:R-:W-:Y:S02]  /*2e10*/  FMNMX.FTZ R0, R110, R0, !PT ;  /* 0x000000006e007209 */ /* 0x000fe40007810000 */
[----:B------:R-:W-:-:S02]  /*2e20*/  FMNMX.FTZ R4, R168, R4, !PT ;  /* 0x00000004a8047209 */ /* 0x000fc40007810000 */
[----:B----4-:R-:W-:Y:S02]  /*2e30*/  FMNMX.FTZ R6, R75, R6, !PT ;  /* 0x000000064b067209 */ /* 0x010fe40007810000 */
[----:B------:R-:W-:Y:S01]  /*2e40*/  FMNMX.FTZ R5, R98, R0, !PT ;  /* 0x0000000062057209 */ /* 0x000fe20007810000 */
[----:B------:R-:W-:Y:S01]  /*2e50*/  MUFU.TANH R150, R62 ;  /* 0x0000003e00967308 */ /* 0x000fe20000002400 */
[----:B-1----:R-:W-:Y:S01]  /*2e60*/  FMUL.FTZ R9, R36, UR4 ;  /* 0x0000000424097c20 */ /* 0x002fe20008410000 */
[----:B------:R-:W-:-:S04]  /*2e70*/  FMNMX.FTZ R0, R137, R4, !PT ;  /* 0x0000000489007209 */ /* 0x000fc80007810000 */
[----:B------:R-:W-:Y:S02]  /*2e80*/  FMNMX.FTZ R18, R123, R0, !PT ;  /* 0x000000007b127209 */ /* 0x000fe40007810000 */
[----:B------:R1:W2:Y:S08]  /*2e90*/  MUFU.TANH R70, R9 ;  /* 0x0000000900467308 */ /* 0x0002b00000002400 */
[----:B------:R-:W-:Y:S08]  /*2ea0*/  MUFU.TANH R128, R7 ;  /* 0x0000000700807308 */ /* 0x000ff00000002400 */
[----:B------:R3:W-:Y:S01]  /*2eb0*/  MUFU.TANH R131, R17 ;  /* 0x0000001100837308 */ /* 0x0007e20000002400 */
[----:B-1----:R-:W-:Y:S01]  /*2ec0*/  FMUL.FTZ R9, R37, UR4 ;  /* 0x0000000425097c20 */ /* 0x002fe20008410000 */
[----:B--2---:R-:W-:-:S06]  /*2ed0*/  FMNMX.FTZ R4, R70, R6, !PT ;  /* 0x0000000646047209 */ /* 0x004fcc0007810000 */
[----:B------:R-:W1:Y:S01]  /*2ee0*/  MUFU.TANH R68, R9 ;  /* 0x0000000900447308 */ /* 0x000e620000002400 */
[----:B---3--:R-:W-:-:S07]  /*2ef0*/  FMUL.FTZ R17, R46, UR4 ;  /* 0x000000042e117c20 */ /* 0x008fce0008410000 */
[----:B------:R2:W3:Y:S01]  /*2f00*/  MUFU.TANH R133, R17 ;  /* 0x0000001100857308 */ /* 0x0004e20000002400 */
[----:B-1----:R-:W-:Y:S01]  /*2f10*/  FMNMX.FTZ R16, R68, R4, !PT ;  /* 0x0000000444107209 */ /* 0x002fe20007810000 */
[----:B--2---:R-:W-:-:S06]  /*2f20*/  FMUL.FTZ R17, R47, UR4 ;  /* 0x000000042f117c20 */ /* 0x004fcc0008410000 */
[----:B------:R1:W2:Y:S02]  /*2f30*/  MUFU.TANH R136, R17 ;  /* 0x0000001100887308 */ /* 0x0002a40000002400 */
[----:B-1----:R-:W-:Y:S01]  /*2f40*/  FMNMX.FTZ R17, R99, R5, !PT ;  /* 0x0000000563117209 */ /* 0x002fe20007810000 */
[----:B------:R-:W-:Y:S06]  /*2f50*/  BAR.SYNC.DEFER_BLOCKING 0x0 ;  /* 0x0000000000007b1d */ /* 0x000fec0000010000 */
[----:B--23--:R-:W-:Y:S05]  /*2f60*/  @!P0 BRA `(.L_x_126) ;  /* 0x0000000000888947 */ /* 0x00cfea0003800000 */
[----:B------:R-:W-:-:S04]  /*2f70*/  LEA.HI.SX32 R0, R223, 0xfffffffe, 0x19 ;  /* 0xfffffffedf007811 */ /* 0x000fc800078fcaff */
[----:B------:R-:W-:Y:S01]  /*2f80*/  SHF.R.S32.HI R5, RZ, 0x1f, R0 ;  /* 0x0000001fff057819 */ /* 0x000fe20000011400 */
[C---:B------:R-:W-:Y:S02]  /*2f90*/  IMAD R4, R0.reuse, UR19, RZ ;  /* 0x0000001300047c24 */ /* 0x040fe4000f8e02ff */
[----:B------:R-:W-:-:S04]  /*2fa0*/  IMAD.WIDE.U32 R6, R0, UR20, R208 ;  /* 0x0000001400067c25 */ /* 0x000fc8000f8e00d0 */
        /* <DEDUP_REMOVED lines=30> */
.L_x_126:
[----:B------:R-:W-:Y:S01]  /*3190*/  FMNMX.FTZ R0, R93, R17, !PT ;  /* 0x000000115d007209 */ /* 0x000fe20007810000 */
[----:B---3--:R-:W1:Y:S01]  /*31a0*/  SHFL.BFLY PT, R6, R16, 0x2, 0x1f ;  /* 0x0c401f0010067f89 */ /* 0x008e6200000e0000 */
[----:B------:R-:W-:Y:S01]  /*31b0*/  FMNMX.FTZ R4, R186, R18, !PT ;  /* 0x00000012ba047209 */ /* 0x000fe20007810000 */
[----:B------:R-:W-:Y:S01]  /*31c0*/  FMUL.FTZ R5, R25, UR4 ;  /* 0x0000000419057c20 */ /* 0x000fe20008410000 */
[----:B------:R-:W-:Y:S01]  /*31d0*/  FMNMX.FTZ R0, R97, R0, !PT ;  /* 0x0000000061007209 */ /* 0x000fe20007810000 */
[----:B------:R-:W-:Y:S01]  /*31e0*/  MUFU.TANH R69, R19 ;  /* 0x0000001300457308 */ /* 0x000fe20000002400 */
[----:B------:R-:W-:Y:S01]  /*31f0*/  FMNMX.FTZ R4, R183, R4, !PT ;  /* 0x00000004b7047209 */ /* 0x000fe20007810000 */
[----:B------:R-:W-:Y:S01]  /*3200*/  STL [R1+0x9c], R234 ;  /* 0x00009cea01007387 */ /* 0x000fe20000100800 */
[----:B------:R-:W-:Y:S01]  /*3210*/  FMNMX.FTZ R0, R161, R0, !PT ;  /* 0x00000000a1007209 */ /* 0x000fe20007810000 */
[----:B------:R-:W-:Y:S01]  /*3220*/  ULDC UR6, c[0x0][0x2ec] ;  /* 0x0000bb0000067ab9 */ /* 0x000fe20000000800 */
[----:B------:R-:W-:Y:S01]  /*3230*/  FMNMX.FTZ R4, R145, R4, !PT ;  /* 0x0000000491047209 */ /* 0x000fe20007810000 */
[----:B------:R-:W-:Y:S01]  /*3240*/  STL [R1+0x98], R242 ;  /* 0x000098f201007387 */ /* 0x000fe20000100800 */
[----:B------:R-:W-:Y:S01]  /*3250*/  FMNMX.FTZ R0, R172, R0, !PT ;  /* 0x00000000ac007209 */ /* 0x000fe20007810000 */
[----:B------:R2:W-:Y:S01]  /*3260*/  MUFU.TANH R210, R5 ;  /* 0x0000000500d27308 */ /* 0x0005e20000002400 */
        /* <DEDUP_REMOVED lines=9> */
[----:B-1----:R-:W-:Y:S01]  /*3300*/  FMNMX.FTZ R74, R16, R6, !PT ;  /* 0x00000006104a7209 */ /* 0x002fe20007810000 */
[----:B------:R-:W-:Y:S01]  /*3310*/  STL [R1+0x88], R230 ;  /* 0x000088e601007387 */ /* 0x000fe20000100800 */
[----:B------:R-:W-:Y:S01]  /*3320*/  FMNMX.FTZ R0, R171, R0, !PT ;  /* 0x00000000ab007209 */ /* 0x000fe20007810000 */
[----:B--2---:R-:W-:Y:S01]  /*3330*/  FMUL.FTZ R5, R20, UR4 ;  /* 0x0000000414057c20 */ /* 0x004fe20008410000 */
[----:B------:R-:W-:Y:S01]  /*3340*/  FMNMX.FTZ R4, R132, R4, !PT ;  /* 0x0000000484047209 */ /* 0x000fe20007810000 */
[----:B------:R-:W1:Y:S01]  /*3350*/  SHFL.BFLY PT, R6, R74, 0x1, 0x1f ;  /* 0x0c201f004a067f89 */ /* 0x000e6200000e0000 */
[----:B------:R-:W-:Y:S01]  /*3360*/  FMNMX.FTZ R0, R138, R0, !PT ;  /* 0x000000008a007209 */ /* 0x000fe20007810000 */
[----:B------:R2:W-:Y:S01]  /*3370*/  MUFU.TANH R212, R5 ;  /* 0x0000000500d47308 */ /* 0x0005e20000002400 */
[----:B------:R-:W-:Y:S01]  /*3380*/  FMNMX.FTZ R4, R131, R4, !PT ;  /* 0x0000000483047209 */ /* 0x000fe20007810000 */
[----:B------:R-:W-:Y:S01]  /*3390*/  STL [R1+0x84], R229 ;  /* 0x000084e501007387 */ /* 0x000fe20000100800 */
[----:B------:R-:W-:-:S03]  /*33a0*/  FMNMX.FTZ R0, R147, R0, !PT ;  /* 0x0000000093007209 */ /* 0x000fc60007810000 */
[----:B------:R-:W-:Y:S01]  /*33b0*/  STL [R1+0x80], R228 ;  /* 0x000080e401007387 */ /* 0x000fe20000100800 */
[----:B------:R-:W-:-:S03]  /*33c0*/  FMNMX.FTZ R0, R175, R0, !PT ;  /* 0x00000000af007209 */ /* 0x000fc60007810000 */
[----:B------:R-:W-:Y:S01]  /*33d0*/  STL [R1+0x7c], R227 ;  /* 0x00007ce301007387 */ /* 0x000fe20000100800 */
[----:B------:R-:W-:-:S03]  /*33e0*/  FMNMX.FTZ R0, R181, R0, !PT ;  /* 0x00000000b5007209 */ /* 0x000fc60007810000 */
[----:B------:R-:W-:Y:S01]  /*33f0*/  STL [R1+0x78], R223 ;  /* 0x000078df01007387 */ /* 0x000fe20000100800 */
[----:B------:R-:W-:Y:S01]  /*3400*/  FMNMX.FTZ R0, R143, R0, !PT ;  /* 0x000000008f007209 */ /* 0x000fe20007810000 */
[----:B--2---:R-:W-:-:S03]  /*3410*/  FMUL.FTZ R5, R21, UR4 ;  /* 0x0000000415057c20 */ /* 0x004fc60008410000 */
[----:B------:R-:W-:Y:S01]  /*3420*/  FMNMX.FTZ R0, R151, R0, !PT ;  /* 0x0000000097007209 */ /* 0x000fe20007810000 */
[----:B------:R2:W3:Y:S01]  /*3430*/  MUFU.TANH R7, R5 ;  /* 0x0000000500077308 */ /* 0x0004e20000002400 */
[----:B-1----:R-:W-:Y:S02]  /*3440*/  FMNMX.FTZ R74, R74, R6, !PT ;  /* 0x000000064a4a7209 */ /* 0x002fe40007810000 */
[----:B------:R-:W-:Y:S02]  /*3450*/  FMNMX.FTZ R0, R193, R0, !PT ;  /* 0x00000000c1007209 */ /* 0x000fe40007810000 */
[C---:B------:R-:W-:Y:S01]  /*3460*/  FSETP.NEU.FTZ.AND P1, PT, R74.reuse, -INF , PT ;  /* 0xff8000004a00780b */ /* 0x040fe20003f3d000 */
[----:B------:R-:W-:Y:S01]  /*3470*/  FMUL.FTZ R6, R74, UR6 ;  /* 0x000000064a067c20 */ /* 0x000fe20008410000 */
[----:B------:R-:W-:-:S04]  /*3480*/  FMNMX.FTZ R0, R190, R0, !PT ;  /* 0x00000000be007209 */ /* 0x000fc80007810000 */
[----:B------:R-:W-:Y:S02]  /*3490*/  FMNMX.FTZ R0, R157, R0, !PT ;  /* 0x000000009d007209 */ /* 0x000fe40007810000 */
[----:B------:R-:W-:Y:S02]  /*34a0*/  FSEL R6, R6, RZ, P1 ;  /* 0x000000ff06067208 */ /* 0x000fe40000800000 */
[----:B------:R-:W-:Y:S01]  /*34b0*/  FMNMX.FTZ R0, R164, R0, !PT ;  /* 0x00000000a4007209 */ /* 0x000fe20007810000 */
[----:B--2---:R-:W-:Y:S01]  /*34c0*/  FMUL.FTZ R5, R26, UR4 ;  /* 0x000000041a057c20 */ /* 0x004fe20008410000 */
[----:B---3--:R-:W-:Y:S02]  /*34d0*/  STL [R1+0x48], R7 ;  /* 0x0000480701007387 */ /* 0x008fe40000100800 */
[----:B------:R-:W-:Y:S01]  /*34e0*/  FMNMX.FTZ R0, R204, R0, !PT ;  /* 0x00000000cc007209 */ /* 0x000fe20007810000 */
[----:B------:R1:W2:Y:S01]  /*34f0*/  MUFU.TANH R218, R5 ;  /* 0x0000000500da7308 */ /* 0x0002a20000002400 */
[----:B------:R-:W-:Y:S02]  /*3500*/  STL [R1+0xb8], R69 ;  /* 0x0000b84501007387 */ /* 0x000fe40000100800 */
[----:B------:R-:W-:-:S02]  /*3510*/  FMNMX.FTZ R0, R198, R0, !PT ;  /* 0x00000000c6007209 */ /* 0x000fc40007810000 */
[----:B------:R-:W-:Y:S02]  /*3520*/  STL [R1+0xa0], R74 ;  /* 0x0000a04a01007387 */ /* 0x000fe40000100800 */
[----:B------:R-:W-:-:S04]  /*3530*/  FMNMX.FTZ R0, R133, R0, !PT ;  /* 0x0000000085007209 */ /* 0x000fc80007810000 */
[----:B------:R-:W-:Y:S02]  /*3540*/  FMNMX.FTZ R0, R136, R0, !PT ;  /* 0x0000000088007209 */ /* 0x000fe40007810000 */
[----:B-1----:R-:W-:Y:S01]  /*3550*/  FMNMX.FTZ R5, R69, R4, !PT ;  /* 0x0000000445057209 */ /* 0x002fe20007810000 */
[----:B------:R-:W-:-:S03]  /*3560*/  FMUL.FTZ R4, R27, UR4 ;  /* 0x000000041b047c20 */ /* 0x000fc60008410000 */
[----:B------:R-:W-:Y:S01]  /*3570*/  FMNMX.FTZ R5, R210, R5, !PT ;  /* 0x00000005d2057209 */ /* 0x000fe20007810000 */
[----:B------:R1:W3:Y:S03]  /*3580*/  MUFU.TANH R214, R4 ;  /* 0x0000000400d67308 */ /* 0x0002e60000002400 */
[----:B------:R-:W-:-:S04]  /*3590*/  FMNMX.FTZ R5, R212, R5, !PT ;  /* 0x00000005d4057209 */ /* 0x000fc80007810000 */
[----:B------:R-:W-:Y:S01]  /*35a0*/  FMNMX.FTZ R72, R7, R5, !PT ;  /* 0x0000000507487209 */ /* 0x000fe20007810000 */
[----:B------:R-:W-:-:S04]  /*35b0*/  FMUL.FTZ R5, R22, UR4 ;  /* 0x0000000416057c20 */ /* 0x000fc80008410000 */
[----:B------:R-:W4:Y:S01]  /*35c0*/  SHFL.BFLY PT, R7, R72, 0x2, 0x1f ;  /* 0x0c401f0048077f89 */ /* 0x000f2200000e0000 */
[----:B------:R2:W3:Y:S01]  /*35d0*/  MUFU.TANH R217, R5 ;  /* 0x0000000500d97308 */ /* 0x0004e20000002400 */
[----:B-1----:R-:W-:-:S07]  /*35e0*/  FMUL.FTZ R4, R38, UR4 ;  /* 0x0000000426047c20 */ /* 0x002fce0008410000 */
[----:B------:R1:W-:Y:S01]  /*35f0*/  MUFU.TANH R208, R4 ;  /* 0x0000000400d07308 */ /* 0x0003e20000002400 */
[----:B--2---:R-:W-:-:S07]  /*3600*/  FMUL.FTZ R5, R23, UR4 ;  /* 0x0000000417057c20 */ /* 0x004fce0008410000 */
[----:B------:R2:W3:Y:S01]  /*3610*/  MUFU.TANH R220, R5 ;  /* 0x0000000500dc7308 */ /* 0x0004e20000002400 */
[----:B----4-:R-:W-:Y:S01]  /*3620*/  FMNMX.FTZ R72, R72, R7, !PT ;  /* 0x0000000748487209 */ /* 0x010fe20007810000 */
[----:B-1----:R-:W-:-:S04]  /*3630*/  FMUL.FTZ R4, R39, UR4 ;  /* 0x0000000427047c20 */ /* 0x002fc80008410000 */
[----:B------:R-:W1:Y:S02]  /*3640*/  SHFL.BFLY PT, R8, R72, 0x1, 0x1f ;  /* 0x0c201f0048087f89 */ /* 0x000e6400000e0000 */
[----:B------:R4:W-:Y:S01]  /*3650*/  MUFU.TANH R69, R4 ;  /* 0x0000000400457308 */ /* 0x0009e20000002400 */
[----:B--2---:R-:W-:-:S07]  /*3660*/  FFMA.FTZ R5, R104, UR6, -R6 ;  /* 0x0000000668057c23 */ /* 0x004fce0008010806 */
[----:B------:R2:W-:Y:S01]  /*3670*/  MUFU.EX2 R215, R5 ;  /* 0x0000000500d77308 */ /* 0x0005e20000000800 */
[----:B----4-:R-:W-:-:S04]  /*3680*/  FMNMX.FTZ R4, R125, R124, !PT ;  /* 0x0000007c7d047209 */ /* 0x010fc80007810000 */
[----:B------:R-:W-:Y:S02]  /*3690*/  FMNMX.FTZ R4, R119, R4, !PT ;  /* 0x0000000477047209 */ /* 0x000fe40007810000 */
[----:B-1----:R-:W-:Y:S02]  /*36a0*/  FMNMX.FTZ R72, R72, R8, !PT ;  /* 0x0000000848487209 */ /* 0x002fe40007810000 */
[----:B------:R-:W-:Y:S02]  /*36b0*/  FMNMX.FTZ R4, R118, R4, !PT ;  /* 0x0000000476047209 */ /* 0x000fe40007810000 */
[----:B------:R-:W-:Y:S02]  /*36c0*/  FSETP.NEU.FTZ.AND P1, PT, R72, -INF , PT ;  /* 0xff8000004800780b */ /* 0x000fe40003f3d000 */
[----:B------:R-:W-:Y:S01]  /*36d0*/  FMNMX.FTZ R4, R117, R4, !PT ;  /* 0x0000000475047209 */ /* 0x000fe20007810000 */
[----:B--2---:R-:W-:-:S03]  /*36e0*/  FFMA.FTZ R5, R106, UR6, -R6 ;  /* 0x000000066a057c23 */ /* 0x004fc60008010806 */
[----:B------:R-:W-:Y:S01]  /*36f0*/  FMNMX.FTZ R4, R116, R4, !PT ;  /* 0x0000000474047209 */ /* 0x000fe20007810000 */
[----:B------:R1:W-:Y:S03]  /*3700*/  MUFU.EX2 R219, R5 ;  /* 0x0000000500db7308 */ /* 0x0003e60000000800 */
[----:B------:R-:W-:-:S04]  /*3710*/  FMNMX.FTZ R4, R162, R4, !PT ;  /* 0x00000004a2047209 */ /* 0x000fc80007810000 */
[----:B------:R-:W-:Y:S02]  /*3720*/  FMNMX.FTZ R4, R160, R4, !PT ;  /* 0x00000004a0047209 */ /* 0x000fe40007810000 */
[----:B-1----:R-:W-:Y:S02]  /*3730*/  FMNMX.FTZ R5, R218, R0, !PT ;  /* 0x00000000da057209 */ /* 0x002fe40007810000 */
[----:B------:R-:W-:Y:S01]  /*3740*/  FMNMX.FTZ R0, R169, R4, !PT ;  /* 0x00000004a9007209 */ /* 0x000fe20007810000 */
[----:B------:R-:W-:Y:S01]  /*3750*/  FFMA.FTZ R4, R101, UR6, -R6 ;  /* 0x0000000665047c23 */ /* 0x000fe20008010806 */
[----:B---3--:R-:W-:Y:S02]  /*3760*/  FMNMX.FTZ R5, R214, R5, !PT ;  /* 0x00000005d6057209 */ /* 0x008fe40007810000 */
[----:B------:R-:W-:Y:S01]  /*3770*/  FMNMX.FTZ R0, R163, R0, !PT ;  /* 0x00000000a3007209 */ /* 0x000fe20007810000 */
[----:B------:R1:W2:Y:S01]  /*3780*/  MUFU.EX2 R7, R4 ;  /* 0x0000000400077308 */ /* 0x0002a20000000800 */
[----:B------:R-:W-:-:S04]  /*3790*/  FMNMX.FTZ R5, R217, R5, !PT ;  /* 0x00000005d9057209 */ /* 0x000fc80007810000 */
[----:B------:R-:W-:Y:S01]  /*37a0*/  FMNMX.FTZ R71, R220, R5, !PT ;  /* 0x00000005dc477209 */ /* 0x000fe20007810000 */
[----:B------:R-:W-:Y:S01]  /*37b0*/  FMUL.FTZ R5, R72, UR6 ;  /* 0x0000000648057c20 */ /* 0x000fe20008410000 */
[----:B-1----:R-:W-:Y:S01]  /*37c0*/  FMNMX.FTZ R4, R167, R0, !PT ;  /* 0x00000000a7047209 */ /* 0x002fe20007810000 */
[--C-:B------:R-:W-:Y:S01]  /*37d0*/  FFMA.FTZ R0, R102, UR6, -R6.reuse ;  /* 0x0000000666007c23 */ /* 0x100fe20008010806 */
[----:B--2---:R-:W-:Y:S03]  /*37e0*/  STL [R1+0x38], R7 ;  /* 0x0000380701007387 */ /* 0x004fe60000100800 */
[----:B------:R1:W-:Y:S01]  /*37f0*/  MUFU.EX2 R211, R0 ;  /* 0x0000000000d37308 */ /* 0x0003e20000000800 */
[----:B------:R-:W2:Y:S01]  /*3800*/  SHFL.BFLY PT, R7, R71, 0x2, 0x1f ;  /* 0x0c401f0047077f89 */ /* 0x000ea200000e0000 */
[----:B-1----:R-:W-:Y:S01]  /*3810*/  FMNMX.FTZ R0, R159, R4, !PT ;  /* 0x000000049f007209 */ /* 0x002fe20007810000 */
[----:B------:R-:W-:-:S03]  /*3820*/  FFMA.FTZ R4, R96, UR6, -R6 ;  /* 0x0000000660047c23 */ /* 0x000fc60008010806 */
[----:B------:R-:W-:-:S03]  /*3830*/  FMNMX.FTZ R0, R178, R0, !PT ;  /* 0x00000000b2007209 */ /* 0x000fc60007810000 */
[----:B------:R-:W1:Y:S01]  /*3840*/  MUFU.EX2 R4, R4 ;  /* 0x0000000400047308 */ /* 0x000e620000000800 */
[----:B------:R-:W-:-:S04]  /*3850*/  FMNMX.FTZ R0, R173, R0, !PT ;  /* 0x00000000ad007209 */ /* 0x000fc80007810000 */
[----:B------:R-:W-:Y:S02]  /*3860*/  FMNMX.FTZ R0, R177, R0, !PT ;  /* 0x00000000b1007209 */ /* 0x000fe40007810000 */
[----:B------:R-:W-:Y:S02]  /*3870*/  FSEL R5, R5, RZ, P1 ;  /* 0x000000ff05057208 */ /* 0x000fe40000800000 */
[----:B------:R-:W-:-:S04]  /*3880*/  FMNMX.FTZ R0, R170, R0, !PT ;  /* 0x00000000aa007209 */ /* 0x000fc80007810000 */
[----:B------:R-:W-:Y:S01]  /*3890*/  FMNMX.FTZ R0, R188, R0, !PT ;  /* 0x00000000bc007209 */ /* 0x000fe20007810000 */
[----:B-1----:R1:W-:Y:S03]  /*38a0*/  STL [R1+0x54], R4 ;  /* 0x0000540401007387 */ /* 0x0023e60000100800 */
[----:B------:R-:W-:Y:S02]  /*38b0*/  FMNMX.FTZ R0, R182, R0, !PT ;  /* 0x00000000b6007209 */ /* 0x000fe40007810000 */
[----:B--2---:R-:W-:Y:S01]  /*38c0*/  FMNMX.FTZ R71, R71, R7, !PT ;  /* 0x0000000747477209 */ /* 0x004fe20007810000 */
[----:B------:R2:W-:Y:S04]  /*38d0*/  STL [R1+0xa4], R72 ;  /* 0x0000a44801007387 */ /* 0x0005e80000100800 */
[----:B------:R-:W3:Y:S01]  /*38e0*/  SHFL.BFLY PT, R8, R71, 0x1, 0x1f ;  /* 0x0c201f0047087f89 */ /* 0x000ee200000e0000 */
[----:B-1----:R-:W-:-:S04]  /*38f0*/  FFMA.FTZ R4, R95, UR6, -R6 ;  /* 0x000000065f047c23 */ /* 0x002fc80008010806 */
[----:B------:R1:W-:Y:S01]  /*3900*/  MUFU.EX2 R233, R4 ;  /* 0x0000000400e97308 */ /* 0x0003e20000000800 */
[--C-:B------:R-:W-:Y:S01]  /*3910*/  FFMA.FTZ R7, R105, UR6, -R5.reuse ;  /* 0x0000000669077c23 */ /* 0x100fe20008010805 */
[----:B--2---:R-:W2:Y:S01]  /*3920*/  LDL.LU R72, [R1+0x54] ;  /* 0x0000540001487983 */ /* 0x004ea20000300800 */
[----:B---3--:R-:W-:Y:S01]  /*3930*/  FMNMX.FTZ R71, R71, R8, !PT ;  /* 0x0000000847477209 */ /* 0x008fe20007810000 */
[----:B------:R-:W-:-:S03]  /*3940*/  FFMA.FTZ R8, R90, UR6, -R5 ;  /* 0x000000065a087c23 */ /* 0x000fc60008010805 */
[----:B------:R-:W-:Y:S01]  /*3950*/  FSETP.NEU.FTZ.AND P1, PT, R71, -INF , PT ;  /* 0xff8000004700780b */ /* 0x000fe20003f3d000 */
[----:B------:R-:W-:Y:S08]  /*3960*/  MUFU.EX2 R246, R7 ;  /* 0x0000000700f67308 */ /* 0x000ff00000000800 */
[----:B------:R-:W-:Y:S01]  /*3970*/  MUFU.EX2 R227, R8 ;  /* 0x0000000800e37308 */ /* 0x000fe20000000800 */
[----:B-1----:R-:W-:-:S07]  /*3980*/  FFMA.FTZ R4, R108, UR6, -R5 ;  /* 0x000000066c047c23 */ /* 0x002fce0008010805 */
        /* <DEDUP_REMOVED lines=11> */
[----:B------:R1:W3:Y:S03]  /*3a40*/  MUFU.EX2 R10, R0 ;  /* 0x00000000000a7308 */ /* 0x0002e60000000800 */
[----:B------:R-:W-:-:S04]  /*3a50*/  FMNMX.FTZ R4, R205, R4, !PT ;  /* 0x00000004cd047209 */ /* 0x000fc80007810000 */
[----:B------:R-:W-:Y:S01]  /*3a60*/  FMNMX.FTZ R7, R150, R4, !PT ;  /* 0x0000000496077209 */ /* 0x000fe20007810000 */
[----:B------:R-:W-:-:S05]  /*3a70*/  FMUL.FTZ R4, R71, UR6 ;  /* 0x0000000647047c20 */ /* 0x000fca0008410000 */
[----:B------:R-:W-:Y:S01]  /*3a80*/  FSEL R4, R4, RZ, P1 ;  /* 0x000000ff04047208 */ /* 0x000fe20000800000 */
[--C-:B-1----:R-:W-:Y:S01]  /*3a90*/  FFMA.FTZ R0, R94, UR6, -R5.reuse ;  /* 0x000000065e007c23 */ /* 0x102fe20008010805 */
[----:B---3--:R1:W-:Y:S03]  /*3aa0*/  STL [R1+0x30], R10 ;  /* 0x0000300a01007387 */ /* 0x0083e60000100800 */
[----:B------:R3:W-:Y:S01]  /*3ab0*/  MUFU.EX2 R234, R0 ;  /* 0x0000000000ea7308 */ /* 0x0007e20000000800 */
[----:B------:R-:W-:Y:S01]  /*3ac0*/  STL [R1+0xa8], R71 ;  /* 0x0000a84701007387 */ /* 0x000fe20000100800 */
[----:B---3--:R-:W-:-:S06]  /*3ad0*/  FFMA.FTZ R0, R92, UR6, -R5 ;  /* 0x000000065c007c23 */ /* 0x008fcc0008010805 */
[----:B------:R3:W4:Y:S01]  /*3ae0*/  MUFU.EX2 R231, R0 ;  /* 0x0000000000e77308 */ /* 0x0007220000000800 */
[----:B-1----:R-:W-:Y:S02]  /*3af0*/  F2FP.F16.F32.PACK_AB R10, R10, R209 ;  /* 0x000000d10a0a723e */ /* 0x002fe400000000ff */
[----:B---3--:R-:W-:Y:S01]  /*3b00*/  FMNMX.FTZ R0, R185, R7, !PT ;  /* 0x00000007b9007209 */ /* 0x008fe20007810000 */
[----:B------:R-:W-:-:S03]  /*3b10*/  FFMA.FTZ R7, R113, UR6, -R4 ;  /* 0x0000000671077c23 */ /* 0x000fc60008010804 */
[----:B------:R-:W-:Y:S01]  /*3b20*/  FMNMX.FTZ R8, R130, R0, !PT ;  /* 0x0000000082087209 */ /* 0x000fe20007810000 */
[----:B------:R1:W-:Y:S01]  /*3b30*/  MUFU.EX2 R239, R7 ;  /* 0x0000000700ef7308 */ /* 0x0003e20000000800 */
[----:B------:R-:W-:Y:S02]  /*3b40*/  LOP3.LUT R0, R127, R126, RZ, 0xfc, !PT ;  /* 0x0000007e7f007212 */ /* 0x000fe400078efcff */
[----:B------:R-:W-:Y:S02]  /*3b50*/  FMNMX.FTZ R8, R128, R8, !PT ;  /* 0x0000000880087209 */ /* 0x000fe40007810000 */
[----:B------:R-:W-:Y:S01]  /*3b60*/  LEA R135, R0, UR5, 0x1 ;  /* 0x0000000500877c11 */ /* 0x000fe2000f8e08ff */
[----:B------:R-:W-:-:S03]  /*3b70*/  FFMA.FTZ R0, R115, UR6, -R4 ;  /* 0x0000000673007c23 */ /* 0x000fc60008010804 */
[-C--:B------:R-:W-:Y:S01]  /*3b80*/  IADD3 R224, R3, R135.reuse, RZ ;  /* 0x0000008703e07210 */ /* 0x080fe20007ffe0ff */
[----:B------:R3:W3:Y:S01]  /*3b90*/  MUFU.EX2 R9, R0 ;  /* 0x0000000000097308 */ /* 0x0006e20000000800 */
[C---:B------:R-:W-:Y:S01]  /*3ba0*/  IADD3 R226, R2.reuse, R135, RZ ;  /* 0x0000008702e27210 */ /* 0x040fe20007ffe0ff */
[----:B------:R-:W-:Y:S02]  /*3bb0*/  LDSM.16.MT88.4 R24, [R135+0x8000] ;  /* 0x008000008718783b */ /* 0x000fe40000004200 */
[----:B------:R-:W-:Y:S01]  /*3bc0*/  IMAD.IADD R225, R2, 0x1, R224 ;  /* 0x0000000102e17824 */ /* 0x000fe200078e02e0 */
[----:B----4-:R-:W-:Y:S01]  /*3bd0*/  F2FP.F16.F32.PACK_AB R12, R231, R234 ;  /* 0x000000eae70c723e */ /* 0x010fe200000000ff */
[----:B------:R-:W-:Y:S01]  /*3be0*/  LDSM.16.MT88.4 R20, [R226+0x8000] ;  /* 0x00800000e214783b */ /* 0x000fe20000004200 */
[----:B-1----:R-:W-:Y:S02]  /*3bf0*/  FMNMX.FTZ R7, R208, R8, !PT ;  /* 0x00000008d0077209 */ /* 0x002fe40007810000 */
[----:B------:R-:W-:Y:S01]  /*3c00*/  F2FP.F16.F32.PACK_AB R8, R246, R213 ;  /* 0x000000d5f608723e */ /* 0x000fe200000000ff */
[----:B------:R-:W-:Y:S01]  /*3c10*/  LDSM.16.MT88.4 R16, [R224+0x8000] ;  /* 0x00800000e010783b */ /* 0x000fe20000004200 */
[----:B------:R-:W-:-:S03]  /*3c20*/  FMNMX.FTZ R7, R69, R7, !PT ;  /* 0x0000000745077209 */ /* 0x000fc60007810000 */
[----:B------:R-:W-:Y:S01]  /*3c30*/  LDSM.16.MT88.4 R56, [R225+0x8000] ;  /* 0x00800000e138783b */ /* 0x000fe20000004200 */
[----:B---3--:R-:W-:-:S03]  /*3c40*/  FFMA.FTZ R0, R107, UR6, -R4 ;  /* 0x000000066b007c23 */ /* 0x008fc60008010804 */
[----:B------:R-:W1:Y:S01]  /*3c50*/  SHFL.BFLY PT, R3, R7, 0x2, 0x1f ;  /* 0x0c401f0007037f89 */ /* 0x000e6200000e0000 */
[----:B------:R3:W4:Y:S03]  /*3c60*/  MUFU.EX2 R11, R0 ;  /* 0x00000000000b7308 */ /* 0x0007260000000800 */
[----:B------:R1:W-:Y:S04]  /*3c70*/  STL [R1+0x24], R9 ;  /* 0x0000240901007387 */ /* 0x0003e80000100800 */
[----:B------:R-:W-:Y:S04]  /*3c80*/  LDSM.16.MT88.4 R76, [R226+0x8800] ;  /* 0x00880000e24c783b */ /* 0x000fe80000004200 */
[----:B------:R-:W-:Y:S04]  /*3c90*/  LDSM.16.MT88.4 R80, [R224+0x8800] ;  /* 0x00880000e050783b */ /* 0x000fe80000004200 */
[----:B------:R-:W-:Y:S01]  /*3ca0*/  LDSM.16.MT88.4 R64, [R135+0x8800] ;  /* 0x008800008740783b */ /* 0x000fe20000004200 */
[----:B---3--:R-:W-:-:S03]  /*3cb0*/  FFMA.FTZ R0, R110, UR6, -R4 ;  /* 0x000000066e007c23 */ /* 0x008fc60008010804 */
[----:B----4-:R3:W-:Y:S01]  /*3cc0*/  STL [R1+0x2c], R11 ;  /* 0x00002c0b01007387 */ /* 0x0107e20000100800 */
[----:B-1----:R-:W-:Y:S01]  /*3cd0*/  FMNMX.FTZ R3, R7, R3, !PT ;  /* 0x0000000307037209 */ /* 0x002fe20007810000 */
[----:B------:R1:W3:Y:S02]  /*3ce0*/  MUFU.EX2 R244, R0 ;  /* 0x0000000000f47308 */ /* 0x0002e40000000800 */
[----:B------:R-:W-:Y:S01]  /*3cf0*/  LDSM.16.MT88.4 R84, [R225+0x8800] ;  /* 0x00880000e154783b */ /* 0x000fe20000004200 */
[----:B------:R-:W-:-:S03]  /*3d00*/  F2FP.F16.F32.PACK_AB R9, R9, R239 ;  /* 0x000000ef0909723e */ /* 0x000fc600000000ff */
[----:B------:R-:W4:Y:S01]  /*3d10*/  SHFL.BFLY PT, R2, R3, 0x1, 0x1f ;  /* 0x0c201f0003027f89 */ /* 0x000f2200000e0000 */
[----:B-1----:R-:W-:-:S04]  /*3d20*/  FFMA.FTZ R0, R91, UR6, -R5 ;  /* 0x000000065b007c23 */ /* 0x002fc80008010805 */
[----:B------:R1:W1:Y:S01]  /*3d30*/  MUFU.EX2 R222, R0 ;  /* 0x0000000000de7308 */ /* 0x0002620000000800 */
[----:B---3--:R-:W-:Y:S02]  /*3d40*/  F2FP.F16.F32.PACK_AB R11, R244, R11 ;  /* 0x0000000bf40b723e */ /* 0x008fe400000000ff */
[----:B----4-:R-:W-:Y:S01]  /*3d50*/  FMNMX.FTZ R73, R3, R2, !PT ;  /* 0x0000000203497209 */ /* 0x010fe20007810000 */
[----:B------:R-:W-:-:S04]  /*3d60*/  FFMA.FTZ R2, R109, UR6, -R6 ;  /* 0x000000066d027c23 */ /* 0x000fc80008010806 */
[C---:B------:R-:W-:Y:S01]  /*3d70*/  HMMA.16816.F32 R44, R8.reuse, R16, RZ ;  /* 0x00000010082c723c */ /* 0x040fe200000018ff */
[----:B------:R-:W-:Y:S01]  /*3d80*/  FSETP.NEU.FTZ.AND P1, PT, R73, -INF , PT ;  /* 0xff8000004900780b */ /* 0x000fe20003f3d000 */
[----:B------:R-:W-:Y:S04]  /*3d90*/  MUFU.EX2 R237, R2 ;  /* 0x0000000200ed7308 */ /* 0x000fe80000000800 */
[----:B------:R-:W-:Y:S01]  /*3da0*/  HMMA.16816.F32 R36, R8, R22, RZ ;  /* 0x000000160824723c */ /* 0x000fe200000018ff */
[----:B-1----:R-:W-:-:S04]  /*3db0*/  FFMA.FTZ R0, R98, UR6, -R4 ;  /* 0x0000000662007c23 */ /* 0x002fc80008010804 */
[----:B------:R1:W-:Y:S01]  /*3dc0*/  MUFU.EX2 R245, R0 ;  /* 0x0000000000f57308 */ /* 0x0003e20000000800 */
[C---:B------:R-:W-:Y:S06]  /*3dd0*/  HMMA.16816.F32 R40, R8.reuse, R26, RZ ;  /* 0x0000001a0828723c */ /* 0x040fec00000018ff */
[----:B------:R-:W-:Y:S01]  /*3de0*/  HMMA.16816.F32 R32, R8, R18, RZ ;  /* 0x000000120820723c */ /* 0x000fe200000018ff */
[----:B------:R-:W-:-:S05]  /*3df0*/  F2FP.F16.F32.PACK_AB R14, R222, R227 ;  /* 0x000000e3de0e723e */ /* 0x000fca00000000ff */
[----:B------:R-:W-:Y:S01]  /*3e00*/  HMMA.16816.F32 R52, R8, R24, RZ ;  /* 0x000000180834723c */ /* 0x000fe200000018ff */
[----:B-1----:R-:W-:-:S05]  /*3e10*/  FFMA.FTZ R0, R99, UR6, -R4 ;  /* 0x0000000663007c23 */ /* 0x002fca0008010804 */
[----:B------:R-:W-:Y:S01]  /*3e20*/  HMMA.16816.F32 R48, R8, R20, RZ ;  /* 0x000000140830723c */ /* 0x000fe200000018ff */
[----:B------:R1:W3:Y:S01]  /*3e30*/  MUFU.EX2 R7, R0 ;  /* 0x0000000000077308 */ /* 0x0002e20000000800 */
[----:B------:R-:W-:-:S04]  /*3e40*/  FFMA.FTZ R2, R111, UR6, -R6 ;  /* 0x000000066f027c23 */ /* 0x000fc80008010806 */
[----:B------:R-:W-:Y:S01]  /*3e50*/  HMMA.16816.F32 R60, R8, R56, RZ ;  /* 0x00000038083c723c */ /* 0x000fe200000018ff */
[--C-:B-1----:R-:W-:Y:S01]  /*3e60*/  FFMA.FTZ R0, R93, UR6, -R4.reuse ;  /* 0x000000065d007c23 */ /* 0x102fe20008010804 */
[----:B---3--:R-:W-:Y:S03]  /*3e70*/  STL [R1+0x50], R7 ;  /* 0x0000500701007387 */ /* 0x008fe60000100800 */
[----:B------:R1:W-:Y:S01]  /*3e80*/  MUFU.EX2 R223, R0 ;  /* 0x0000000000df7308 */ /* 0x0003e20000000800 */
[----:B------:R3:W-:Y:S01]  /*3e90*/  STL [R1+0xac], R73 ;  /* 0x0000ac4901007387 */ /* 0x0007e20000100800 */
[----:B-1----:R-:W-:-:S06]  /*3ea0*/  FFMA.FTZ R0, R97, UR6, -R4 ;  /* 0x0000000661007c23 */ /* 0x002fcc0008010804 */
[----:B------:R1:W-:Y:S08]  /*3eb0*/  MUFU.EX2 R240, R0 ;  /* 0x0000000000f07308 */ /* 0x0003f00000000800 */
[----:B------:R-:W4:Y:S01]  /*3ec0*/  MUFU.EX2 R2, R2 ;  /* 0x0000000200027308 */ /* 0x000f220000000800 */
[----:B-1----:R-:W-:Y:S02]  /*3ed0*/  FMUL.FTZ R0, R73, UR6 ;  /* 0x0000000649007c20 */ /* 0x002fe40008410000 */
[----:B---3--:R-:W3:Y:S01]  /*3ee0*/  LDL.LU R73, [R1+0x38] ;  /* 0x0000380001497983 */ /* 0x008ee20000300800 */
[----:B------:R-:W-:-:S02]  /*3ef0*/  F2FP.F16.F32.PACK_AB R13, R7, R245 ;  /* 0x000000f5070d723e */ /* 0x000fc400000000ff */
[----:B------:R-:W-:Y:S01]  /*3f00*/  FSEL R0, R0, RZ, P1 ;  /* 0x000000ff00007208 */ /* 0x000fe20000800000 */
[----:B------:R-:W-:Y:S04]  /*3f10*/  STL [R1+0xb4], R234 ;  /* 0x0000b4ea01007387 */ /* 0x000fe80000100800 */
[----:B----4-:R-:W-:Y:S04]  /*3f20*/  STL [R1+0x4c], R2 ;  /* 0x00004c0201007387 */ /* 0x010fe80000100800 */
[----:B------:R1:W-:Y:S04]  /*3f30*/  STL [R1+0xb0], R231 ;  /* 0x0000b0e701007387 */ /* 0x0003e80000100800 */
[----:B-1----:R-:W4:Y:S01]  /*3f40*/  LDL.LU R231, [R1+0x4c] ;  /* 0x00004c0001e77983 */ /* 0x002f220000300800 */
[----:B------:R-:W-:Y:S01]  /*3f50*/  FFMA.FTZ R2, R125, UR6, -R0 ;  /* 0x000000067d027c23 */ /* 0x000fe20008010800 */
[----:B------:R-:W-:Y:S01]  /*3f60*/  HMMA.16816.F32 R28, R8, R58, RZ ;  /* 0x0000003a081c723c */ /* 0x000fe200000018ff */
[----:B------:R-:W-:-:S02]  /*3f70*/  F2FP.F16.F32.PACK_AB R15, R240, R223 ;  /* 0x000000dff00f723e */ /* 0x000fc400000000ff */
[----:B------:R1:W-:Y:S04]  /*3f80*/  MUFU.EX2 R221, R2 ;  /* 0x0000000200dd7308 */ /* 0x0003e80000000800 */
[----:B------:R-:W-:Y:S01]  /*3f90*/  F2FP.F16.F32.PACK_AB R8, R219, R215 ;  /* 0x000000d7db08723e */ /* 0x000fe200000000ff */
[C---:B------:R-:W-:Y:S06]  /*3fa0*/  HMMA.16816.F32 R100, R12.reuse, R80, R44 ;  /* 0x000000500c64723c */ /* 0x040fec000000182c */
[----:B------:R-:W-:Y:S01]  /*3fb0*/  HMMA.16816.F32 R96, R12, R78, R36 ;  /* 0x0000004e0c60723c */ /* 0x000fe20000001824 */
[----:B-1----:R-:W-:-:S05]  /*3fc0*/  FFMA.FTZ R2, R124, UR6, -R0 ;  /* 0x000000067c027c23 */ /* 0x002fca0008010800 */
[C---:B------:R-:W-:Y:S01]  /*3fd0*/  HMMA.16816.F32 R44, R12.reuse, R66, R40 ;  /* 0x000000420c2c723c */ /* 0x040fe20000001828 */
[----:B------:R1:W2:Y:S05]  /*3fe0*/  MUFU.EX2 R7, R2 ;  /* 0x0000000200077308 */ /* 0x0002aa0000000800 */
[C---:B------:R-:W-:Y:S06]  /*3ff0*/  HMMA.16816.F32 R104, R12.reuse, R64, R52 ;  /* 0x000000400c68723c */ /* 0x040fec0000001834 */
[C---:B------:R-:W-:Y:S06]  /*4000*/  HMMA.16816.F32 R92, R12.reuse, R76, R48 ;  /* 0x0000004c0c5c723c */ /* 0x040fec0000001830 */
[----:B------:R-:W-:Y:S01]  /*4010*/  HMMA.16816.F32 R124, R12, R84, R60 ;  /* 0x000000540c7c723c */ /* 0x000fe2000000183c */
[----:B-1----:R-:W-:Y:S01]  /*4020*/  FFMA.FTZ R2, R119, UR6, -R0 ;  /* 0x0000000677027c23 */ /* 0x002fe20008010800 */
[----:B--2---:R-:W-:-:S03]  /*4030*/  F2FP.F16.F32.PACK_AB R9, R7, R221 ;  /* 0x000000dd0709723e */ /* 0x004fc600000000ff */
[----:B------:R1:W-:Y:S01]  /*4040*/  MUFU.EX2 R71, R2 ;  /* 0x0000000200477308 */ /* 0x0003e20000000800 */
[----:B------:R-:W-:Y:S01]  /*4050*/  HMMA.16816.F32 R108, R12, R86, R28 ;  /* 0x000000560c6c723c */ /* 0x000fe2000000181c */
[----:B-1----:R-:W-:-:S06]  /*4060*/  FFMA.FTZ R2, R118, UR6, -R0 ;  /* 0x0000000676027c23 */ /* 0x002fcc0008010800 */
[----:B------:R1:W2:Y:S02]  /*4070*/  MUFU.EX2 R234, R2 ;  /* 0x0000000200ea7308 */ /* 0x0002a40000000800 */
[----:B-1----:R-:W-:Y:S01]  /*4080*/  FFMA.FTZ R2, R117, UR6, -R0 ;  /* 0x0000000675027c23 */ /* 0x002fe20008010800 */
[----:B--2---:R-:W-:-:S05]  /*4090*/  F2FP.F16.F32.PACK_AB R11, R234, R71 ;  /* 0x00000047ea0b723e */ /* 0x004fca00000000ff */
[----:B------:R1:W-:Y:S02]  /*40a0*/  MUFU.EX2 R74, R2 ;  /* 0x00000002004a7308 */ /* 0x0003e40000000800 */
[--C-:B-1----:R-:W-:Y:S02]  /*40b0*/  FFMA.FTZ R2, R116, UR6, -R0.reuse ;  /* 0x0000000674027c23 */ /* 0x102fe40008010800 */
[----:B------:R-:W-:Y:S04]  /*40c0*/  HMMA.16816.F32 R116, R12, R82, R32 ;  /* 0x000000520c74723c */ /* 0x000fe80000001820 */
[----:B------:R1:W2:Y:S02]  /*40d0*/  MUFU.EX2 R238, R2 ;  /* 0x0000000200ee7308 */ /* 0x0002a40000000800 */
[----:B-1----:R-:W-:-:S06]  /*40e0*/  FFMA.FTZ R2, R162, UR6, -R0 ;  /* 0x00000006a2027c23 */ /* 0x002fcc0008010800 */
[----:B------:R1:W-:Y:S02]  /*40f0*/  MUFU.EX2 R228, R2 ;  /* 0x0000000200e47308 */ /* 0x0003e40000000800 */
[----:B-1----:R-:W-:-:S06]  /*4100*/  FFMA.FTZ R2, R160, UR6, -R0 ;  /* 0x00000006a0027c23 */ /* 0x002fcc0008010800 */
[----:B------:R1:W4:Y:S02]  /*4110*/  MUFU.EX2 R235, R2 ;  /* 0x0000000200eb7308 */ /* 0x0003240000000800 */
[----:B-1----:R-:W-:-:S06]  /*4120*/  FFMA.FTZ R2, R179, UR6, -R6 ;  /* 0x00000006b3027c23 */ /* 0x002fcc0008010806 */
[----:B------:R1:W-:Y:S02]  /*4130*/  MUFU.EX2 R242, R2 ;  /* 0x0000000200f27308 */ /* 0x0003e40000000800 */
[----:B-1----:R-:W-:Y:S01]  /*4140*/  FFMA.FTZ R2, R174, UR6, -R6 ;  /* 0x00000006ae027c23 */ /* 0x002fe20008010806 */
[----:B------:R-:W-:-:S05]  /*4150*/  IMAD.MOV.U32 R174, RZ, RZ, R246 ;  /* 0x000000ffffae7224 */ /* 0x000fca00078e00f6 */
[----:B------:R1:W-:Y:S02]  /*4160*/  MUFU.EX2 R241, R2 ;  /* 0x0000000200f17308 */ /* 0x0003e40000000800 */
[----:B-1----:R-:W-:Y:S01]  /*4170*/  FFMA.FTZ R2, R134, UR6, -R6 ;  /* 0x0000000686027c23 */ /* 0x002fe20008010806 */
[----:B------:R-:W-:-:S05]  /*4180*/  MOV R134, R245 ;  /* 0x000000f500867202 */ /* 0x000fca0000000f00 */
[----:B------:R1:W-:Y:S02]  /*4190*/  MUFU.EX2 R162, R2 ;  /* 0x0000000200a27308 */ /* 0x0003e40000000800 */
[----:B-1----:R-:W-:-:S06]  /*41a0*/  FFMA.FTZ R2, R122, UR6, -R6 ;  /* 0x000000067a027c23 */ /* 0x002fcc0008010806 */
[----:B------:R1:W4:Y:S02]  /*41b0*/  MUFU.EX2 R3, R2 ;  /* 0x0000000200037308 */ /* 0x0003240000000800 */
[----:B-1----:R-:W-:-:S06]  /*41c0*/  FFMA.FTZ R2, R169, UR6, -R0 ;  /* 0x00000006a9027c23 */ /* 0x002fcc0008010800 */
[----:B------:R1:W-:Y:S01]  /*41d0*/  MUFU.EX2 R216, R2 ;  /* 0x0000000200d87308 */ /* 0x0003e20000000800 */
[----:B---3--:R-:W-:-:S07]  /*41e0*/  F2FP.F16.F32.PACK_AB R10, R211, R73 ;  /* 0x00000049d30a723e */ /* 0x008fce00000000ff */
[----:B------:R-:W-:Y:S01]  /*41f0*/  HMMA.16816.F32 R36, R8, R24, RZ ;  /* 0x000000180824723c */ /* 0x000fe200000018ff */
[----:B-1----:R-:W-:-:S05]  /*4200*/  FFMA.FTZ R2, R163, UR6, -R0 ;  /* 0x00000006a3027c23 */ /* 0x002fca0008010800 */
[C---:B------:R-:W-:Y:S01]  /*4210*/  HMMA.16816.F32 R40, R8.reuse, R26, RZ ;  /* 0x0000001a0828723c */ /* 0x040fe200000018ff */
[----:B------:R1:W-:Y:S05]  /*4220*/  MUFU.EX2 R243, R2 ;  /* 0x0000000200f37308 */ /* 0x0003ea0000000800 */
[C---:B------:R-:W-:Y:S06]  /*4230*/  HMMA.16816.F32 R32, R8.reuse, R22, RZ ;  /* 0x000000160820723c */ /* 0x040fec00000018ff */
[C---:B------:R-:W-:Y:S06]  /*4240*/  HMMA.16816.F32 R24, R8.reuse, R18, RZ ;  /* 0x000000120818723c */ /* 0x040fec00000018ff */
[----:B------:R-:W-:Y:S01]  /*4250*/  HMMA.16816.F32 R28, R8, R20, RZ ;  /* 0x00000014081c723c */ /* 0x000fe200000018ff */
[----:B-1----:R-:W-:Y:S01]  /*4260*/  FFMA.FTZ R2, R156, UR6, -R5 ;  /* 0x000000069c027c23 */ /* 0x002fe20008010805 */
[----:B------:R-:W-:-:S03]  /*4270*/  MOV R156, R244 ;  /* 0x000000f4009c7202 */ /* 0x000fc60000000f00 */
[----:B------:R1:W-:Y:S01]  /*4280*/  MUFU.EX2 R113, R2 ;  /* 0x0000000200717308 */ /* 0x0003e20000000800 */
[C---:B------:R-:W-:Y:S06]  /*4290*/  HMMA.16816.F32 R12, R8.reuse, R16, RZ ;  /* 0x00000010080c723c */ /* 0x040fec00000018ff */
[C---:B------:R-:W-:Y:S06]  /*42a0*/  HMMA.16816.F32 R20, R8.reuse, R56, RZ ;  /* 0x000000380814723c */ /* 0x040fec00000018ff */
[----:B------:R-:W-:Y:S01]  /*42b0*/  HMMA.16816.F32 R16, R8, R58, RZ ;  /* 0x0000003a0810723c */ /* 0x000fe200000018ff */
[----:B-1----:R-:W-:-:S06]  /*42c0*/  FFMA.FTZ R2, R155, UR6, -R5 ;  /* 0x000000069b027c23 */ /* 0x002fcc0008010805 */
[----:B------:R-:W-:Y:S01]  /*42d0*/  F2FP.F16.F32.PACK_AB R8, R233, R72 ;  /* 0x00000048e908723e */ /* 0x000fe200000000ff */
[----:B------:R1:W-:Y:S01]  /*42e0*/  MUFU.EX2 R115, R2 ;  /* 0x0000000200737308 */ /* 0x0003e20000000800 */
[----:B--2---:R-:W-:Y:S02]  /*42f0*/  F2FP.F16.F32.PACK_AB R9, R238, R74 ;  /* 0x0000004aee09723e */ /* 0x004fe400000000ff */
[----:B----4-:R-:W-:Y:S02]  /*4300*/  F2FP.F16.F32.PACK_AB R10, R231, R237 ;  /* 0x000000ede70a723e */ /* 0x010fe400000000ff */
[----:B------:R-:W-:-:S07]  /*4310*/  F2FP.F16.F32.PACK_AB R11, R235, R228 ;  /* 0x000000e4eb0b723e */ /* 0x000fce00000000ff */
[----:B------:R-:W-:Y:S01]  /*4320*/  HMMA.16816.F32 R60, R8, R64, R36 ;  /* 0x00000040083c723c */ /* 0x000fe20000001824 */
[----:B-1----:R-:W-:-:S05]  /*4330*/  FFMA.FTZ R2, R114, UR6, -R5 ;  /* 0x0000000672027c23 */ /* 0x002fca0008010805 */
[C---:B------:R-:W-:Y:S01]  /*4340*/  HMMA.16816.F32 R36, R8.reuse, R78, R32 ;  /* 0x0000004e0824723c */ /* 0x040fe20000001820 */
[----:B------:R1:W-:Y:S05]  /*4350*/  MUFU.EX2 R179, R2 ;  /* 0x0000000200b37308 */ /* 0x0003ea0000000800 */
[C---:B------:R-:W-:Y:S06]  /*4360*/  HMMA.16816.F32 R32, R8.reuse, R82, R24 ;  /* 0x000000520820723c */ /* 0x040fec0000001818 */
[C---:B------:R-:W-:Y:S06]  /*4370*/  HMMA.16816.F32 R56, R8.reuse, R76, R28 ;  /* 0x0000004c0838723c */ /* 0x040fec000000181c */
[----:B------:R-:W-:Y:S01]  /*4380*/  HMMA.16816.F32 R88, R8, R80, R12 ;  /* 0x000000500858723c */ /* 0x000fe2000000180c */
[----:B------:R-:W2:Y:S01]  /*4390*/  LDSM.16.MT88.4 R12, [R135+0x9000] ;  /* 0x00900000870c783b */ /* 0x000ea20000004200 */
[----:B-1----:R-:W-:-:S04]  /*43a0*/  FFMA.FTZ R2, R112, UR6, -R5 ;  /* 0x0000000670027c23 */ /* 0x002fc80008010805 */
[----:B------:R1:W3:Y:S01]  /*43b0*/  MUFU.EX2 R236, R2 ;  /* 0x0000000200ec7308 */ /* 0x0002e20000000800 */
[C---:B------:R-:W-:Y:S01]  /*43c0*/  HMMA.16816.F32 R52, R8.reuse, R84, R20 ;  /* 0x000000540834723c */ /* 0x040fe20000001814 */
[----:B------:R-:W-:Y:S05]  /*43d0*/  LDSM.16.MT88.4 R20, [R224+0x9000] ;  /* 0x00900000e014783b */ /* 0x000fea0000004200 */
[C---:B------:R-:W-:Y:S01]  /*43e0*/  HMMA.16816.F32 R28, R8.reuse, R86, R16 ;  /* 0x00000056081c723c */ /* 0x040fe20000001810 */
[----:B------:R-:W4:Y:S05]  /*43f0*/  LDSM.16.MT88.4 R16, [R226+0x9000] ;  /* 0x00900000e210783b */ /* 0x000f2a0000004200 */
[----:B------:R-:W-:Y:S01]  /*4400*/  HMMA.16816.F32 R40, R8, R66, R40 ;  /* 0x000000420828723c */ /* 0x000fe20000001828 */
[--C-:B-1----:R-:W-:Y:S01]  /*4410*/  FFMA.FTZ R2, R161, UR6, -R4.reuse ;  /* 0x00000006a1027c23 */ /* 0x102fe20008010804 */
[----:B------:R-:W-:Y:S01]  /*4420*/  MOV R161, R3 ;  /* 0x0000000300a17202 */ /* 0x000fe20000000f00 */
[----:B------:R-:W-:-:S04]  /*4430*/  FFMA.FTZ R3, R172, UR6, -R4 ;  /* 0x00000006ac037c23 */ /* 0x000fc80008010804 */
[----:B---3--:R-:W-:Y:S01]  /*4440*/  F2FP.F16.F32.PACK_AB R10, R236, R179 ;  /* 0x000000b3ec0a723e */ /* 0x008fe200000000ff */
[----:B------:R1:W3:Y:S08]  /*4450*/  MUFU.EX2 R24, R2 ;  /* 0x0000000200187308 */ /* 0x0002f00000000800 */
[----:B------:R-:W2:Y:S01]  /*4460*/  MUFU.EX2 R172, R3 ;  /* 0x0000000300ac7308 */ /* 0x000ea20000000800 */
[----:B-1----:R-:W-:Y:S01]  /*4470*/  FFMA.FTZ R2, R139, UR6, -R4 ;  /* 0x000000068b027c23 */ /* 0x002fe20008010804 */
[----:B---3--:R-:W-:-:S02]  /*4480*/  MOV R139, R24 ;  /* 0x00000018008b7202 */ /* 0x008fc40000000f00 */
[----:B------:R-:W1:Y:S04]  /*4490*/  LDSM.16.MT88.4 R24, [R225+0x9000] ;  /* 0x00900000e118783b */ /* 0x000e680000004200 */
[----:B------:R3:W-:Y:S01]  /*44a0*/  MUFU.EX2 R163, R2 ;  /* 0x0000000200a37308 */ /* 0x0007e20000000800 */
[----:B--2---:R-:W-:Y:S01]  /*44b0*/  F2FP.F16.F32.PACK_AB R9, R172, R139 ;  /* 0x0000008bac09723e */ /* 0x004fe200000000ff */
[----:B---3--:R-:W-:Y:S01]  /*44c0*/  FFMA.FTZ R2, R141, UR6, -R4 ;  /* 0x000000068d027c23 */ /* 0x008fe20008010804 */
[----:B------:R-:W-:-:S05]  /*44d0*/  IMAD.MOV.U32 R141, RZ, RZ, R115 ;  /* 0x000000ffff8d7224 */ /* 0x000fca00078e0073 */
[----:B------:R2:W3:Y:S02]  /*44e0*/  MUFU.EX2 R229, R2 ;  /* 0x0000000200e57308 */ /* 0x0004e40000000800 */
[----:B--2---:R-:W-:Y:S01]  /*44f0*/  FFMA.FTZ R2, R167, UR6, -R0 ;  /* 0x00000006a7027c23 */ /* 0x004fe20008010800 */
[----:B------:R-:W-:Y:S02]  /*4500*/  MOV R167, R113 ;  /* 0x0000007100a77202 */ /* 0x000fe40000000f00 */
[----:B---3--:R-:W-:-:S03]  /*4510*/  F2FP.F16.F32.PACK_AB R11, R229, R163 ;  /* 0x000000a3e50b723e */ /* 0x008fc600000000ff */
[----:B------:R2:W-:Y:S01]  /*4520*/  MUFU.EX2 R160, R2 ;  /* 0x0000000200a07308 */ /* 0x0005e20000000800 */
[----:B------:R-:W-:-:S07]  /*4530*/  F2FP.F16.F32.PACK_AB R8, R141, R167 ;  /* 0x000000a78d08723e */ /* 0x000fce00000000ff */
[C---:B------:R-:W-:Y:S06]  /*4540*/  HMMA.16816.F32 R48, R8.reuse, R12, R104 ;  /* 0x0000000c0830723c */ /* 0x040fec0000001868 */
[----:B----4-:R-:W-:Y:S01]  /*4550*/  HMMA.16816.F32 R84, R8, R16, R92 ;  /* 0x000000100854723c */ /* 0x010fe2000000185c */
[----:B--2---:R-:W-:-:S05]  /*4560*/  FFMA.FTZ R2, R159, UR6, -R0 ;  /* 0x000000069f027c23 */ /* 0x004fca0008010800 */
[C---:B------:R-:W-:Y:S01]  /*4570*/  HMMA.16816.F32 R100, R8.reuse, R20, R100 ;  /* 0x000000140864723c */ /* 0x040fe20000001864 */
[----:B------:R2:W3:Y:S05]  /*4580*/  MUFU.EX2 R3, R2 ;  /* 0x0000000200037308 */ /* 0x0004ea0000000800 */
[C---:B-1----:R-:W-:Y:S06]  /*4590*/  HMMA.16816.F32 R124, R8.reuse, R24, R124 ;  /* 0x00000018087c723c */ /* 0x042fec000000187c */
[----:B------:R-:W-:Y:S01]  /*45a0*/  HMMA.16816.F32 R44, R8, R14, R44 ;  /* 0x0000000e082c723c */ /* 0x000fe2000000182c */
[----:B--2---:R-:W-:-:S05]  /*45b0*/  FFMA.FTZ R2, R189, UR6, -R6 ;  /* 0x00000006bd027c23 */ /* 0x004fca0008010806 */
[C---:B------:R-:W-:Y:S01]  /*45c0*/  HMMA.16816.F32 R96, R8.reuse, R18, R96 ;  /* 0x000000120860723c */ /* 0x040fe20000001860 */
[----:B------:R1:W-:Y:S05]  /*45d0*/  MUFU.EX2 R65, R2 ;  /* 0x0000000200417308 */ /* 0x0003ea0000000800 */
[C---:B------:R-:W-:Y:S06]  /*45e0*/  HMMA.16816.F32 R116, R8.reuse, R22, R116 ;  /* 0x000000160874723c */ /* 0x040fec0000001874 */
[----:B------:R-:W-:Y:S07]  /*45f0*/  HMMA.16816.F32 R108, R8, R26, R108 ;  /* 0x0000001a086c723c */ /* 0x000fee000000186c */
[----:B------:R-:W-:Y:S01]  /*4600*/  F2FP.F16.F32.PACK_AB R8, R241, R242 ;  /* 0x000000f2f108723e */ /* 0x000fe200000000ff */
[----:B-1----:R-:W-:Y:S01]  /*4610*/  FFMA.FTZ R2, R184, UR6, -R6 ;  /* 0x00000006b8027c23 */ /* 0x002fe20008010806 */
[----:B------:R-:W-:Y:S01]  /*4620*/  F2FP.F16.F32.PACK_AB R9, R243, R216 ;  /* 0x000000d8f309723e */ /* 0x000fe200000000ff */
[----:B------:R-:W-:Y:S01]  /*4630*/  IMAD.MOV.U32 R184, RZ, RZ, R243 ;  /* 0x000000ffffb87224 */ /* 0x000fe200078e00f3 */
[----:B------:R-:W-:Y:S01]  /*4640*/  F2FP.F16.F32.PACK_AB R10, R161, R162 ;  /* 0x000000a2a10a723e */ /* 0x000fe200000000ff */
[----:B------:R1:W-:Y:S01]  /*4650*/  MUFU.EX2 R230, R2 ;  /* 0x0000000200e67308 */ /* 0x0003e20000000800 */
[----:B---3--:R-:W-:-:S07]  /*4660*/  F2FP.F16.F32.PACK_AB R11, R3, R160 ;  /* 0x000000a0030b723e */ /* 0x008fce00000000ff */
[C---:B------:R-:W-:Y:S06]  /*4670*/  HMMA.16816.F32 R92, R8.reuse, R16, R56 ;  /* 0x00000010085c723c */ /* 0x040fec0000001838 */
[----:B------:R-:W-:Y:S01]  /*4680*/  HMMA.16816.F32 R76, R8, R20, R88 ;  /* 0x00000014084c723c */ /* 0x000fe20000001858 */
[----:B-1----:R-:W-:Y:S01]  /*4690*/  FFMA.FTZ R2, R142, UR6, -R6 ;  /* 0x000000068e027c23 */ /* 0x002fe20008010806 */
[----:B------:R-:W-:-:S04]  /*46a0*/  MOV R142, R241 ;  /* 0x000000f1008e7202 */ /* 0x000fc80000000f00 */
[C---:B------:R-:W-:Y:S01]  /*46b0*/  HMMA.16816.F32 R80, R8.reuse, R18, R36 ;  /* 0x000000120850723c */ /* 0x040fe20000001824 */
[----:B------:R1:W-:Y:S05]  /*46c0*/  MUFU.EX2 R122, R2 ;  /* 0x00000002007a7308 */ /* 0x0003ea0000000800 */
[C---:B------:R-:W-:Y:S06]  /*46d0*/  HMMA.16816.F32 R112, R8.reuse, R12, R60 ;  /* 0x0000000c0870723c */ /* 0x040fec000000183c */
[----:B------:R-:W-:Y:S01]  /*46e0*/  HMMA.16816.F32 R104, R8, R14, R40 ;  /* 0x0000000e0868723c */ /* 0x000fe20000001828 */
[----:B------:R-:W2:Y:S01]  /*46f0*/  LDSM.16.MT88.4 R12, [R135+0x9800] ;  /* 0x00980000870c783b */ /* 0x000ea20000004200 */
[----:B-1----:R-:W-:-:S04]  /*4700*/  FFMA.FTZ R2, R140, UR6, -R6 ;  /* 0x000000068c027c23 */ /* 0x002fc80008010806 */
[C---:B------:R-:W-:Y:S01]  /*4710*/  HMMA.16816.F32 R36, R8.reuse, R22, R32 ;  /* 0x000000160824723c */ /* 0x040fe20000001820 */
[----:B------:R-:W-:Y:S01]  /*4720*/  LDSM.16.MT88.4 R20, [R224+0x9800] ;  /* 0x00980000e014783b */ /* 0x000fe20000004200 */
[----:B------:R-:W-:Y:S01]  /*4730*/  MOV R140, R240 ;  /* 0x000000f0008c7202 */ /* 0x000fe20000000f00 */
[----:B------:R1:W3:Y:S03]  /*4740*/  MUFU.EX2 R66, R2 ;  /* 0x0000000200427308 */ /* 0x0002e60000000800 */
[C---:B------:R-:W-:Y:S06]  /*4750*/  HMMA.16816.F32 R32, R8.reuse, R24, R52 ;  /* 0x000000180820723c */ /* 0x040fec0000001834 */
[----:B------:R-:W-:Y:S01]  /*4760*/  HMMA.16816.F32 R28, R8, R26, R28 ;  /* 0x0000001a081c723c */ /* 0x000fe2000000181c */
[----:B------:R-:W-:Y:S01]  /*4770*/  LDSM.16.MT88.4 R24, [R225+0x9800] ;  /* 0x00980000e118783b */ /* 0x000fe20000004200 */
[----:B-1----:R-:W-:Y:S01]  /*4780*/  FFMA.FTZ R2, R178, UR6, -R0 ;  /* 0x00000006b2027c23 */ /* 0x002fe20008010800 */
[----:B------:R-:W-:-:S03]  /*4790*/  IMAD.MOV.U32 R178, RZ, RZ, R236 ;  /* 0x000000ffffb27224 */ /* 0x000fc600078e00ec */
[----:B------:R1:W-:Y:S02]  /*47a0*/  MUFU.EX2 R189, R2 ;  /* 0x0000000200bd7308 */ /* 0x0003e40000000800 */
[----:B-1----:R-:W-:Y:S01]  /*47b0*/  FFMA.FTZ R2, R173, UR6, -R0 ;  /* 0x00000006ad027c23 */ /* 0x002fe20008010800 */
[----:B------:R-:W-:-:S05]  /*47c0*/  MOV R173, R216 ;  /* 0x000000d800ad7202 */ /* 0x000fca0000000f00 */
[----:B------:R1:W-:Y:S02]  /*47d0*/  MUFU.EX2 R64, R2 ;  /* 0x0000000200407308 */ /* 0x0003e40000000800 */
[----:B-1----:R-:W-:Y:S01]  /*47e0*/  FFMA.FTZ R2, R166, UR6, -R5 ;  /* 0x00000006a6027c23 */ /* 0x002fe20008010805 */
[----:B---3--:R-:W-:-:S05]  /*47f0*/  MOV R166, R66 ;  /* 0x0000004200a67202 */ /* 0x008fca0000000f00 */
[----:B------:R1:W-:Y:S02]  /*4800*/  MUFU.EX2 R155, R2 ;  /* 0x00000002009b7308 */ /* 0x0003e40000000800 */
[----:B-1----:R-:W-:-:S06]  /*4810*/  FFMA.FTZ R2, R158, UR6, -R5 ;  /* 0x000000069e027c23 */ /* 0x002fcc0008010805 */
[----:B------:R1:W3:Y:S02]  /*4820*/  MUFU.EX2 R232, R2 ;  /* 0x0000000200e87308 */ /* 0x0002e40000000800 */
[----:B-1----:R-:W-:Y:S01]  /*4830*/  FFMA.FTZ R2, R121, UR6, -R5 ;  /* 0x0000000679027c23 */ /* 0x002fe20008010805 */
[----:B---3--:R-:W-:-:S05]  /*4840*/  F2FP.F16.F32.PACK_AB R8, R232, R155 ;  /* 0x0000009be808723e */ /* 0x008fca00000000ff */
[----:B------:R1:W3:Y:S02]  /*4850*/  MUFU.EX2 R16, R2 ;  /* 0x0000000200107308 */ /* 0x0002e40000000800 */
[----:B-1----:R-:W-:-:S06]  /*4860*/  FFMA.FTZ R2, R120, UR6, -R5 ;  /* 0x0000000678027c23 */ /* 0x002fcc0008010805 */
[----:B------:R1:W-:Y:S02]  /*4870*/  MUFU.EX2 R159, R2 ;  /* 0x00000002009f7308 */ /* 0x0003e40000000800 */
[----:B-1----:R-:W-:-:S06]  /*4880*/  FFMA.FTZ R2, R165, UR6, -R4 ;  /* 0x00000006a5027c23 */ /* 0x002fcc0008010804 */
[----:B------:R1:W-:Y:S02]  /*4890*/  MUFU.EX2 R169, R2 ;  /* 0x0000000200a97308 */ /* 0x0003e40000000800 */
[----:B-1----:R-:W-:Y:S01]  /*48a0*/  FFMA.FTZ R2, R171, UR6, -R4 ;  /* 0x00000006ab027c23 */ /* 0x002fe20008010804 */
[----:B------:R-:W-:-:S05]  /*48b0*/  IMAD.MOV.U32 R171, RZ, RZ, R65 ;  /* 0x000000ffffab7224 */ /* 0x000fca00078e0041 */
[----:B------:R1:W4:Y:S02]  /*48c0*/  MUFU.EX2 R88, R2 ;  /* 0x0000000200587308 */ /* 0x0003240000000800 */
[--C-:B-1----:R-:W-:Y:S01]  /*48d0*/  FFMA.FTZ R2, R138, UR6, -R4.reuse ;  /* 0x000000068a027c23 */ /* 0x102fe20008010804 */
[----:B---3--:R-:W-:Y:S02]  /*48e0*/  MOV R138, R16 ;  /* 0x00000010008a7202 */ /* 0x008fe40000000f00 */
[----:B------:R-:W1:Y:S03]  /*48f0*/  LDSM.16.MT88.4 R16, [R226+0x9800] ;  /* 0x00980000e210783b */ /* 0x000e660000004200 */
[----:B------:R3:W-:Y:S01]  /*4900*/  MUFU.EX2 R165, R2 ;  /* 0x0000000200a57308 */ /* 0x0007e20000000800 */
[----:B----4-:R-:W-:Y:S02]  /*4910*/  F2FP.F16.F32.PACK_AB R9, R88, R169 ;  /* 0x000000a95809723e */ /* 0x010fe400000000ff */
[----:B------:R-:W-:Y:S01]  /*4920*/  F2FP.F16.F32.PACK_AB R10, R159, R138 ;  /* 0x0000008a9f0a723e */ /* 0x000fe200000000ff */
[----:B---3--:R-:W-:Y:S01]  /*4930*/  FFMA.FTZ R2, R147, UR6, -R4 ;  /* 0x0000000693027c23 */ /* 0x008fe20008010804 */
[----:B------:R-:W-:-:S03]  /*4940*/  MOV R147, R238 ;  /* 0x000000ee00937202 */ /* 0x000fc60000000f00 */
[----:B------:R3:W4:Y:S02]  /*4950*/  MUFU.EX2 R158, R2 ;  /* 0x00000002009e7308 */ /* 0x0007240000000800 */
[----:B---3--:R-:W-:Y:S01]  /*4960*/  FFMA.FTZ R2, R177, UR6, -R0 ;  /* 0x00000006b1027c23 */ /* 0x008fe20008010800 */
[----:B----4-:R-:W-:Y:S02]  /*4970*/  F2FP.F16.F32.PACK_AB R11, R158, R165 ;  /* 0x000000a59e0b723e */ /* 0x010fe400000000ff */
[----:B------:R-:W-:-:S03]  /*4980*/  MOV R177, R64 ;  /* 0x0000004000b17202 */ /* 0x000fc60000000f00 */
[----:B------:R3:W-:Y:S02]  /*4990*/  MUFU.EX2 R251, R2 ;  /* 0x0000000200fb7308 */ /* 0x0007e40000000800 */
[C---:B--2---:R-:W-:Y:S06]  /*49a0*/  HMMA.16816.F32 R64, R8.reuse, R12, R48 ;  /* 0x0000000c0840723c */ /* 0x044fec0000001830 */
[C---:B------:R-:W-:Y:S06]  /*49b0*/  HMMA.16816.F32 R60, R8.reuse, R14, R44 ;  /* 0x0000000e083c723c */ /* 0x040fec000000182c */
[----:B-1----:R-:W-:Y:S01]  /*49c0*/  HMMA.16816.F32 R56, R8, R16, R84 ;  /* 0x000000100838723c */ /* 0x002fe20000001854 */
[----:B---3--:R-:W-:Y:S01]  /*49d0*/  FFMA.FTZ R2, R170, UR6, -R0 ;  /* 0x00000006aa027c23 */ /* 0x008fe20008010800 */
[----:B------:R-:W-:Y:S01]  /*49e0*/  IMAD.MOV.U32 R170, RZ, RZ, R134 ;  /* 0x000000ffffaa7224 */ /* 0x000fe200078e0086 */
[----:B------:R-:W-:-:S02]  /*49f0*/  MOV R134, R218 ;  /* 0x000000da00867202 */ /* 0x000fc40000000f00 */
[----:B------:R1:W2:Y:S01]  /*4a00*/  MUFU.EX2 R252, R2 ;  /* 0x0000000200fc7308 */ /* 0x0002a20000000800 */
[C---:B------:R-:W-:Y:S06]  /*4a10*/  HMMA.16816.F32 R52, R8.reuse, R18, R96 ;  /* 0x000000120834723c */ /* 0x040fec0000001860 */
[C---:B------:R-:W-:Y:S06]  /*4a20*/  HMMA.16816.F32 R48, R8.reuse, R20, R100 ;  /* 0x000000140830723c */ /* 0x040fec0000001864 */
[----:B------:R-:W-:Y:S01]  /*4a30*/  HMMA.16816.F32 R40, R8, R22, R116 ;  /* 0x000000160828723c */ /* 0x000fe20000001874 */
[----:B-1----:R-:W-:Y:S01]  /*4a40*/  FFMA.FTZ R2, R197, UR6, -R6 ;  /* 0x00000006c5027c23 */ /* 0x002fe20008010806 */
[----:B------:R-:W-:-:S04]  /*4a50*/  MOV R197, R122 ;  /* 0x0000007a00c57202 */ /* 0x000fc80000000f00 */
[C---:B------:R-:W-:Y:S01]  /*4a60*/  HMMA.16816.F32 R124, R8.reuse, R24, R124 ;  /* 0x00000018087c723c */ /* 0x040fe2000000187c */
[----:B------:R1:W-:Y:S05]  /*4a70*/  MUFU.EX2 R247, R2 ;  /* 0x0000000200f77308 */ /* 0x0003ea0000000800 */
[----:B------:R-:W-:Y:S07]  /*4a80*/  HMMA.16816.F32 R44, R8, R26, R108 ;  /* 0x0000001a082c723c */ /* 0x000fee000000186c */
[----:B------:R-:W-:-:S02]  /*4a90*/  F2FP.F16.F32.PACK_AB R8, R230, R171 ;  /* 0x000000abe608723e */ /* 0x000fc400000000ff */
[----:B------:R-:W-:Y:S02]  /*4aa0*/  F2FP.F16.F32.PACK_AB R9, R177, R189 ;  /* 0x000000bdb109723e */ /* 0x000fe400000000ff */
[----:B------:R-:W-:Y:S01]  /*4ab0*/  F2FP.F16.F32.PACK_AB R10, R166, R122 ;  /* 0x0000007aa60a723e */ /* 0x000fe200000000ff */
[--C-:B-1----:R-:W-:Y:S01]  /*4ac0*/  FFMA.FTZ R2, R194, UR6, -R6.reuse ;  /* 0x00000006c2027c23 */ /* 0x102fe20008010806 */
[----:B--2---:R-:W-:Y:S02]  /*4ad0*/  F2FP.F16.F32.PACK_AB R11, R252, R251 ;  /* 0x000000fbfc0b723e */ /* 0x004fe400000000ff */
[----:B------:R-:W-:Y:S01]  /*4ae0*/  MOV R194, R88 ;  /* 0x0000005800c27202 */ /* 0x000fe20000000f00 */
[----:B------:R1:W-:Y:S04]  /*4af0*/  MUFU.EX2 R248, R2 ;  /* 0x0000000200f87308 */ /* 0x0003e80000000800 */
[C---:B------:R-:W-:Y:S06]  /*4b00*/  HMMA.16816.F32 R116, R8.reuse, R12, R112 ;  /* 0x0000000c0874723c */ /* 0x040fec0000001870 */
[C---:B------:R-:W-:Y:S01]  /*4b10*/  HMMA.16816.F32 R112, R8.reuse, R14, R104 ;  /* 0x0000000e0870723c */ /* 0x040fe20000001868 */
[----:B------:R-:W2:Y:S05]  /*4b20*/  LDSM.16.MT88.4 R12, [R135+0xa000] ;  /* 0x00a00000870c783b */ /* 0x000eaa0000004200 */
[----:B------:R-:W-:Y:S01]  /*4b30*/  HMMA.16816.F32 R104, R8, R16, R92 ;  /* 0x000000100868723c */ /* 0x000fe2000000185c */
[----:B-1----:R-:W-:Y:S01]  /*4b40*/  FFMA.FTZ R2, R148, UR6, -R6 ;  /* 0x0000000694027c23 */ /* 0x002fe20008010806 */
[----:B------:R-:W-:-:S03]  /*4b50*/  MOV R148, R211 ;  /* 0x000000d300947202 */ /* 0x000fc60000000f00 */
[----:B------:R1:W-:Y:S01]  /*4b60*/  MUFU.EX2 R249, R2 ;  /* 0x0000000200f97308 */ /* 0x0003e20000000800 */
[C---:B------:R-:W-:Y:S01]  /*4b70*/  HMMA.16816.F32 R100, R8.reuse, R18, R80 ;  /* 0x000000120864723c */ /* 0x040fe20000001850 */
[----:B------:R-:W3:Y:S05]  /*4b80*/  LDSM.16.MT88.4 R16, [R226+0xa000] ;  /* 0x00a00000e210783b */ /* 0x000eea0000004200 */
[C---:B------:R-:W-:Y:S06]  /*4b90*/  HMMA.16816.F32 R92, R8.reuse, R20, R76 ;  /* 0x00000014085c723c */ /* 0x040fec000000184c */
[----:B------:R-:W-:Y:S01]  /*4ba0*/  HMMA.16816.F32 R36, R8, R22, R36 ;  /* 0x000000160824723c */ /* 0x000fe20000001824 */
[----:B------:R-:W4:Y:S01]  /*4bb0*/  LDSM.16.MT88.4 R20, [R224+0xa000] ;  /* 0x00a00000e014783b */ /* 0x000f220000004200 */
[----:B-1----:R-:W-:Y:S01]  /*4bc0*/  FFMA.FTZ R2, R146, UR6, -R6 ;  /* 0x0000000692027c23 */ /* 0x002fe20008010806 */
[----:B------:R-:W-:-:S03]  /*4bd0*/  IMAD.MOV.U32 R146, RZ, RZ, R156 ;  /* 0x000000ffff927224 */ /* 0x000fc600078e009c */
[C---:B------:R-:W-:Y:S01]  /*4be0*/  HMMA.16816.F32 R32, R8.reuse, R24, R32 ;  /* 0x000000180820723c */ /* 0x040fe20000001820 */
[----:B------:R-:W-:Y:S01]  /*4bf0*/  IMAD.MOV.U32 R156, RZ, RZ, R235 ;  /* 0x000000ffff9c7224 */ /* 0x000fe200078e00eb */
[----:B------:R1:W-:Y:S04]  /*4c00*/  MUFU.EX2 R250, R2 ;  /* 0x0000000200fa7308 */ /* 0x0003e80000000800 */
[----:B------:R-:W-:Y:S01]  /*4c10*/  HMMA.16816.F32 R28, R8, R26, R28 ;  /* 0x0000001a081c723c */ /* 0x000fe2000000181c */
[----:B------:R-:W4:Y:S01]  /*4c20*/  LDSM.16.MT88.4 R24, [R225+0xa000] ;  /* 0x00a00000e118783b */ /* 0x000f220000004200 */
[--C-:B-1----:R-:W-:Y:S01]  /*4c30*/  FFMA.FTZ R2, R188, UR6, -R0.reuse ;  /* 0x00000006bc027c23 */ /* 0x102fe20008010800 */
[----:B------:R-:W-:Y:S02]  /*4c40*/  MOV R188, R172 ;  /* 0x000000ac00bc7202 */ /* 0x000fe40000000f00 */
[----:B------:R-:W-:Y:S01]  /*4c50*/  MOV R172, R222 ;  /* 0x000000de00ac7202 */ /* 0x000fe20000000f00 */
[----:B------:R1:W-:Y:S02]  /*4c60*/  MUFU.EX2 R245, R2 ;  /* 0x0000000200f57308 */ /* 0x0003e40000000800 */
[----:B-1----:R-:W-:Y:S01]  /*4c70*/  FFMA.FTZ R2, R182, UR6, -R0 ;  /* 0x00000006b6027c23 */ /* 0x002fe20008010800 */
[----:B------:R-:W-:-:S05]  /*4c80*/  MOV R182, R141 ;  /* 0x0000008d00b67202 */ /* 0x000fca0000000f00 */
[----:B------:R1:W-:Y:S02]  /*4c90*/  MUFU.EX2 R246, R2 ;  /* 0x0000000200f67308 */ /* 0x0003e40000000800 */
[----:B-1----:R-:W-:Y:S01]  /*4ca0*/  FFMA.FTZ R2, R176, UR6, -R5 ;  /* 0x00000006b0027c23 */ /* 0x002fe20008010805 */
[----:B------:R-:W-:Y:S01]  /*4cb0*/  IMAD.MOV.U32 R176, RZ, RZ, R184 ;  /* 0x000000ffffb07224 */ /* 0x000fe200078e00b8 */
[----:B------:R-:W-:Y:S01]  /*4cc0*/  MOV R184, R3 ;  /* 0x0000000300b87202 */ /* 0x000fe20000000f00 */
[----:B------:R-:W-:-:S03]  /*4cd0*/  FFMA.FTZ R3, R185, UR6, -R0 ;  /* 0x00000006b9037c23 */ /* 0x000fc60008010800 */
[----:B------:R1:W-:Y:S02]  /*4ce0*/  MUFU.EX2 R243, R2 ;  /* 0x0000000200f37308 */ /* 0x0003e40000000800 */
[----:B-1----:R-:W-:Y:S01]  /*4cf0*/  FFMA.FTZ R2, R168, UR6, -R5 ;  /* 0x00000006a8027c23 */ /* 0x002fe20008010805 */
[----:B------:R-:W-:-:S05]  /*4d00*/  MOV R168, R142 ;  /* 0x0000008e00a87202 */ /* 0x000fca0000000f00 */
[----:B------:R1:W2:Y:S02]  /*4d10*/  MUFU.EX2 R244, R2 ;  /* 0x0000000200f47308 */ /* 0x0002a40000000800 */
[----:B-1----:R-:W-:Y:S01]  /*4d20*/  FFMA.FTZ R2, R137, UR6, -R5 ;  /* 0x0000000689027c23 */ /* 0x002fe20008010805 */
[----:B--2---:R-:W-:Y:S02]  /*4d30*/  F2FP.F16.F32.PACK_AB R8, R244, R243 ;  /* 0x000000f3f408723e */ /* 0x004fe400000000ff */
[----:B------:R-:W-:-:S03]  /*4d40*/  MOV R137, R209 ;  /* 0x000000d100897202 */ /* 0x000fc60000000f00 */
[----:B------:R1:W-:Y:S02]  /*4d50*/  MUFU.EX2 R241, R2 ;  /* 0x0000000200f17308 */ /* 0x0003e40000000800 */
[----:B-1----:R-:W-:-:S06]  /*4d60*/  FFMA.FTZ R2, R123, UR6, -R5 ;  /* 0x000000067b027c23 */ /* 0x002fcc0008010805 */
[----:B------:R1:W2:Y:S02]  /*4d70*/  MUFU.EX2 R240, R2 ;  /* 0x0000000200f07308 */ /* 0x0002a40000000800 */
[----:B-1----:R-:W-:Y:S01]  /*4d80*/  FFMA.FTZ R2, R175, UR6, -R4 ;  /* 0x00000006af027c23 */ /* 0x002fe20008010804 */
[----:B------:R-:W-:Y:S01]  /*4d90*/  IMAD.MOV.U32 R175, RZ, RZ, R239 ;  /* 0x000000ffffaf7224 */ /* 0x000fe200078e00ef */
[----:B--2---:R-:W-:-:S04]  /*4da0*/  F2FP.F16.F32.PACK_AB R10, R240, R241 ;  /* 0x000000f1f00a723e */ /* 0x004fc800000000ff */
[----:B------:R1:W-:Y:S02]  /*4db0*/  MUFU.EX2 R239, R2 ;  /* 0x0000000200ef7308 */ /* 0x0003e40000000800 */
[----:B-1----:R-:W-:Y:S01]  /*4dc0*/  FFMA.FTZ R2, R181, UR6, -R4 ;  /* 0x00000006b5027c23 */ /* 0x002fe20008010804 */
[----:B------:R-:W-:-:S05]  /*4dd0*/  MOV R181, R140 ;  /* 0x0000008c00b57202 */ /* 0x000fca0000000f00 */
[----:B------:R1:W2:Y:S02]  /*4de0*/  MUFU.EX2 R238, R2 ;  /* 0x0000000200ee7308 */ /* 0x0002a40000000800 */
[----:B-1----:R-:W-:Y:S01]  /*4df0*/  FFMA.FTZ R2, R143, UR6, -R4 ;  /* 0x000000068f027c23 */ /* 0x002fe20008010804 */
[----:B--2---:R-:W-:-:S05]  /*4e00*/  F2FP.F16.F32.PACK_AB R9, R238, R239 ;  /* 0x000000efee09723e */ /* 0x004fca00000000ff */
[----:B------:R1:W-:Y:S02]  /*4e10*/  MUFU.EX2 R236, R2 ;  /* 0x0000000200ec7308 */ /* 0x0003e40000000800 */
[----:B-1----:R-:W-:Y:S01]  /*4e20*/  FFMA.FTZ R2, R151, UR6, -R4 ;  /* 0x0000000697027c23 */ /* 0x002fe20008010804 */
[----:B------:R-:W-:Y:S02]  /*4e30*/  MOV R151, R174 ;  /* 0x000000ae00977202 */ /* 0x000fe40000000f00 */
[----:B------:R-:W-:-:S03]  /*4e40*/  MOV R174, R237 ;  /* 0x000000ed00ae7202 */ /* 0x000fc60000000f00 */
[----:B------:R1:W2:Y:S02]  /*4e50*/  MUFU.EX2 R237, R2 ;  /* 0x0000000200ed7308 */ /* 0x0002a40000000800 */
[----:B-1----:R-:W-:Y:S01]  /*4e60*/  FFMA.FTZ R2, R187, UR6, -R0 ;  /* 0x00000006bb027c23 */ /* 0x002fe20008010800 */
[----:B------:R-:W-:Y:S02]  /*4e70*/  MOV R187, R221 ;  /* 0x000000dd00bb7202 */ /* 0x000fe40000000f00 */
[----:B--2---:R-:W-:-:S03]  /*4e80*/  F2FP.F16.F32.PACK_AB R11, R237, R236 ;  /* 0x000000eced0b723e */ /* 0x004fc600000000ff */
[----:B------:R1:W-:Y:S04]  /*4e90*/  MUFU.EX2 R222, R2 ;  /* 0x0000000200de7308 */ /* 0x0003e80000000800 */
[C---:B------:R-:W-:Y:S06]  /*4ea0*/  HMMA.16816.F32 R120, R8.reuse, R12, R64 ;  /* 0x0000000c0878723c */ /* 0x040fec0000001840 */
[----:B------:R-:W-:Y:S01]  /*4eb0*/  HMMA.16816.F32 R108, R8, R14, R60 ;  /* 0x0000000e086c723c */ /* 0x000fe2000000183c */
[----:B-1----:R-:W-:Y:S01]  /*4ec0*/  FFMA.FTZ R2, R180, UR6, -R0 ;  /* 0x00000006b4027c23 */ /* 0x002fe20008010800 */
[----:B------:R-:W-:-:S04]  /*4ed0*/  IMAD.MOV.U32 R180, RZ, RZ, R219 ;  /* 0x000000ffffb47224 */ /* 0x000fc800078e00db */
[C---:B---3--:R-:W-:Y:S01]  /*4ee0*/  HMMA.16816.F32 R96, R8.reuse, R16, R56 ;  /* 0x000000100860723c */ /* 0x048fe20000001838 */
[----:B------:R1:W2:Y:S05]  /*4ef0*/  MUFU.EX2 R235, R2 ;  /* 0x0000000200eb7308 */ /* 0x0002aa0000000800 */
[C---:B------:R-:W-:Y:S06]  /*4f00*/  HMMA.16816.F32 R88, R8.reuse, R18, R52 ;  /* 0x000000120858723c */ /* 0x040fec0000001834 */
[C---:B----4-:R-:W-:Y:S06]  /*4f10*/  HMMA.16816.F32 R84, R8.reuse, R20, R48 ;  /* 0x000000140854723c */ /* 0x050fec0000001830 */
[----:B------:R-:W-:Y:S01]  /*4f20*/  HMMA.16816.F32 R80, R8, R22, R40 ;  /* 0x000000160850723c */ /* 0x000fe20000001828 */
[----:B-1----:R-:W-:-:S04]  /*4f30*/  FFMA.FTZ R2, R201, UR6, -R6 ;  /* 0x00000006c9027c23 */ /* 0x002fc80008010806 */
[----:B------:R1:W-:Y:S01]  /*4f40*/  MUFU.EX2 R218, R2 ;  /* 0x0000000200da7308 */ /* 0x0003e20000000800 */
[C---:B------:R-:W-:Y:S06]  /*4f50*/  HMMA.16816.F32 R76, R8.reuse, R24, R124 ;  /* 0x00000018084c723c */ /* 0x040fec000000187c */
[----:B------:R-:W-:Y:S07]  /*4f60*/  HMMA.16816.F32 R44, R8, R26, R44 ;  /* 0x0000001a082c723c */ /* 0x000fee000000182c */
[----:B------:R-:W-:-:S02]  /*4f70*/  F2FP.F16.F32.PACK_AB R8, R248, R247 ;  /* 0x000000f7f808723e */ /* 0x000fc400000000ff */
[----:B------:R-:W-:Y:S01]  /*4f80*/  F2FP.F16.F32.PACK_AB R9, R246, R245 ;  /* 0x000000f5f609723e */ /* 0x000fe200000000ff */
[--C-:B-1----:R-:W-:Y:S01]  /*4f90*/  FFMA.FTZ R2, R200, UR6, -R6.reuse ;  /* 0x00000006c8027c23 */ /* 0x102fe20008010806 */
[----:B------:R-:W-:Y:S02]  /*4fa0*/  F2FP.F16.F32.PACK_AB R10, R250, R249 ;  /* 0x000000f9fa0a723e */ /* 0x000fe400000000ff */
[----:B--2---:R-:W-:Y:S01]  /*4fb0*/  F2FP.F16.F32.PACK_AB R11, R235, R222 ;  /* 0x000000deeb0b723e */ /* 0x004fe200000000ff */
[----:B------:R1:W-:Y:S06]  /*4fc0*/  MUFU.EX2 R219, R2 ;  /* 0x0000000200db7308 */ /* 0x0003ec0000000800 */
[C---:B------:R-:W-:Y:S06]  /*4fd0*/  HMMA.16816.F32 R40, R8.reuse, R22, R36 ;  /* 0x000000160828723c */ /* 0x040fec0000001824 */
[----:B------:R-:W-:Y:S01]  /*4fe0*/  HMMA.16816.F32 R60, R8, R12, R116 ;  /* 0x0000000c083c723c */ /* 0x000fe20000001874 */
[----:B-1----:R-:W-:Y:S01]  /*4ff0*/  FFMA.FTZ R2, R154, UR6, -R6 ;  /* 0x000000069a027c23 */ /* 0x002fe20008010806 */
[----:B------:R-:W-:-:S04]  /*5000*/  MOV R154, R220 ;  /* 0x000000dc009a7202 */ /* 0x000fc80000000f00 */
[C---:B------:R-:W-:Y:S01]  /*5010*/  HMMA.16816.F32 R52, R8.reuse, R14, R112 ;  /* 0x0000000e0834723c */ /* 0x040fe20000001870 */
[----:B------:R-:W1:Y:S01]  /*5020*/  LDSM.16.MT88.4 R12, [R135+0xa800] ;  /* 0x00a80000870c783b */ /* 0x000e620000004200 */
[----:B------:R2:W-:Y:S04]  /*5030*/  MUFU.EX2 R220, R2 ;  /* 0x0000000200dc7308 */ /* 0x0005e80000000800 */
[C---:B------:R-:W-:Y:S06]  /*5040*/  HMMA.16816.F32 R64, R8.reuse, R16, R104 ;  /* 0x000000100840723c */ /* 0x040fec0000001868 */
[C---:B------:R-:W-:Y:S01]  /*5050*/  HMMA.16816.F32 R56, R8.reuse, R18, R100 ;  /* 0x000000120838723c */ /* 0x040fe20000001864 */
[----:B------:R-:W3:Y:S05]  /*5060*/  LDSM.16.MT88.4 R16, [R226+0xa800] ;  /* 0x00a80000e210783b */ /* 0x000eea0000004200 */
[C---:B------:R-:W-:Y:S01]  /*5070*/  HMMA.16816.F32 R48, R8.reuse, R20, R92 ;  /* 0x000000140830723c */ /* 0x040fe2000000185c */
[----:B--2---:R-:W-:Y:S01]  /*5080*/  FFMA.FTZ R2, R152, UR6, -R6 ;  /* 0x0000000698027c23 */ /* 0x004fe20008010806 */
[----:B------:R-:W-:Y:S01]  /*5090*/  MOV R152, R213 ;  /* 0x000000d500987202 */ /* 0x000fe20000000f00 */
[----:B------:R-:W2:Y:S02]  /*50a0*/  LDSM.16.MT88.4 R20, [R224+0xa800] ;  /* 0x00a80000e014783b */ /* 0x000ea40000004200 */
[----:B------:R4:W-:Y:S01]  /*50b0*/  MUFU.EX2 R221, R2 ;  /* 0x0000000200dd7308 */ /* 0x0009e20000000800 */
[C---:B------:R-:W-:Y:S01]  /*50c0*/  HMMA.16816.F32 R36, R8.reuse, R26, R28 ;  /* 0x0000001a0824723c */ /* 0x040fe2000000181c */
[----:B------:R-:W2:Y:S05]  /*50d0*/  LDSM.16.MT88.4 R28, [R225+0xa800] ;  /* 0x00a80000e11c783b */ /* 0x000eaa0000004200 */
[----:B------:R-:W-:Y:S01]  /*50e0*/  HMMA.16816.F32 R32, R8, R24, R32 ;  /* 0x000000180820723c */ /* 0x000fe20000001820 */
[----:B------:R-:W-:Y:S01]  /*50f0*/  LDSM.16.MT88.4 R24, [R135+0xb000] ;  /* 0x00b000008718783b */ /* 0x000fe20000004200 */
[----:B----4-:R-:W-:Y:S01]  /*5100*/  FFMA.FTZ R2, R196, UR6, -R0 ;  /* 0x00000006c4027c23 */ /* 0x010fe20008010800 */
[----:B------:R-:W-:-:S03]  /*5110*/  IMAD.MOV.U32 R196, RZ, RZ, R217 ;  /* 0x000000ffffc47224 */ /* 0x000fc600078e00d9 */
[----:B------:R4:W-:Y:S02]  /*5120*/  MUFU.EX2 R216, R2 ;  /* 0x0000000200d87308 */ /* 0x0009e40000000800 */
[----:B----4-:R-:W-:Y:S01]  /*5130*/  FFMA.FTZ R2, R191, UR6, -R0 ;  /* 0x00000006bf027c23 */ /* 0x010fe20008010800 */
[----:B------:R-:W-:-:S05]  /*5140*/  MOV R191, R214 ;  /* 0x000000d600bf7202 */ /* 0x000fca0000000f00 */
[----:B------:R4:W-:Y:S02]  /*5150*/  MUFU.EX2 R217, R2 ;  /* 0x0000000200d97308 */ /* 0x0009e40000000800 */
[----:B----4-:R-:W-:Y:S01]  /*5160*/  FFMA.FTZ R2, R186, UR6, -R5 ;  /* 0x00000006ba027c23 */ /* 0x010fe20008010805 */
[----:B------:R-:W-:-:S05]  /*5170*/  MOV R186, R215 ;  /* 0x000000d700ba7202 */ /* 0x000fca0000000f00 */
[----:B------:R4:W-:Y:S02]  /*5180*/  MUFU.EX2 R214, R2 ;  /* 0x0000000200d67308 */ /* 0x0009e40000000800 */
[----:B----4-:R-:W-:Y:S01]  /*5190*/  FFMA.FTZ R2, R183, UR6, -R5 ;  /* 0x00000006b7027c23 */ /* 0x010fe20008010805 */
[----:B------:R-:W-:-:S05]  /*51a0*/  IMAD.MOV.U32 R183, RZ, RZ, R134 ;  /* 0x000000ffffb77224 */ /* 0x000fca00078e0086 */
[----:B------:R4:W1:Y:S02]  /*51b0*/  MUFU.EX2 R215, R2 ;  /* 0x0000000200d77308 */ /* 0x0008640000000800 */
[----:B----4-:R-:W-:Y:S01]  /*51c0*/  FFMA.FTZ R2, R145, UR6, -R5 ;  /* 0x0000000691027c23 */ /* 0x010fe20008010805 */
[----:B------:R-:W-:Y:S01]  /*51d0*/  IMAD.MOV.U32 R145, RZ, RZ, R212 ;  /* 0x000000ffff917224 */ /* 0x000fe200078e00d4 */
[----:B-1----:R-:W-:-:S04]  /*51e0*/  F2FP.F16.F32.PACK_AB R8, R215, R214 ;  /* 0x000000d6d708723e */ /* 0x002fc800000000ff */
[----:B------:R1:W-:Y:S02]  /*51f0*/  MUFU.EX2 R213, R2 ;  /* 0x0000000200d57308 */ /* 0x0003e40000000800 */
[----:B-1----:R-:W-:Y:S01]  /*5200*/  FFMA.FTZ R2, R144, UR6, -R5 ;  /* 0x0000000690027c23 */ /* 0x002fe20008010805 */
[----:B------:R-:W-:-:S05]  /*5210*/  MOV R144, R210 ;  /* 0x000000d200907202 */ /* 0x000fca0000000f00 */
[----:B------:R1:W4:Y:S02]  /*5220*/  MUFU.EX2 R212, R2 ;  /* 0x0000000200d47308 */ /* 0x0003240000000800 */
[----:B-1----:R-:W-:Y:S01]  /*5230*/  FFMA.FTZ R2, R193, UR6, -R4 ;  /* 0x00000006c1027c23 */ /* 0x002fe20008010804 */
[----:B------:R-:W-:Y:S01]  /*5240*/  IMAD.MOV.U32 R193, RZ, RZ, R208 ;  /* 0x000000ffffc17224 */ /* 0x000fe200078e00d0 */
[----:B----4-:R-:W-:-:S04]  /*5250*/  F2FP.F16.F32.PACK_AB R10, R212, R213 ;  /* 0x000000d5d40a723e */ /* 0x010fc800000000ff */
[----:B------:R1:W-:Y:S02]  /*5260*/  MUFU.EX2 R211, R2 ;  /* 0x0000000200d37308 */ /* 0x0003e40000000800 */
[----:B-1----:R-:W-:-:S06]  /*5270*/  FFMA.FTZ R2, R190, UR6, -R4 ;  /* 0x00000006be027c23 */ /* 0x002fcc0008010804 */
[----:B------:R1:W4:Y:S02]  /*5280*/  MUFU.EX2 R210, R2 ;  /* 0x0000000200d27308 */ /* 0x0003240000000800 */
[----:B-1----:R-:W-:Y:S01]  /*5290*/  FFMA.FTZ R2, R157, UR6, -R4 ;  /* 0x000000069d027c23 */ /* 0x002fe20008010804 */
[----:B----4-:R-:W-:-:S05]  /*52a0*/  F2FP.F16.F32.PACK_AB R9, R210, R211 ;  /* 0x000000d3d209723e */ /* 0x010fca00000000ff */
[----:B------:R1:W-:Y:S02]  /*52b0*/  MUFU.EX2 R208, R2 ;  /* 0x0000000200d07308 */ /* 0x0003e40000000800 */
[----:B-1----:R-:W-:-:S06]  /*52c0*/  FFMA.FTZ R2, R164, UR6, -R4 ;  /* 0x00000006a4027c23 */ /* 0x002fcc0008010804 */
[----:B------:R1:W4:Y:S02]  /*52d0*/  MUFU.EX2 R209, R2 ;  /* 0x0000000200d17308 */ /* 0x0003240000000800 */
[----:B-1----:R-:W-:Y:S01]  /*52e0*/  FFMA.FTZ R2, R195, UR6, -R0 ;  /* 0x00000006c3027c23 */ /* 0x002fe20008010800 */
[----:B----4-:R-:W-:-:S05]  /*52f0*/  F2FP.F16.F32.PACK_AB R11, R209, R208 ;  /* 0x000000d0d10b723e */ /* 0x010fca00000000ff */
[----:B------:R1:W-:Y:S02]  /*5300*/  MUFU.EX2 R200, R2 ;  /* 0x0000000200c87308 */ /* 0x0003e40000000800 */
[C---:B------:R-:W-:Y:S06]  /*5310*/  HMMA.16816.F32 R120, R8.reuse, R12, R120 ;  /* 0x0000000c0878723c */ /* 0x040fec0000001878 */
[C---:B------:R-:W-:Y:S06]  /*5320*/  HMMA.16816.F32 R108, R8.reuse, R14, R108 ;  /* 0x0000000e086c723c */ /* 0x040fec000000186c */
[----:B---3--:R-:W-:Y:S01]  /*5330*/  HMMA.16816.F32 R96, R8, R16, R96 ;  /* 0x000000100860723c */ /* 0x008fe20000001860 */
[----:B-1----:R-:W-:-:S04]  /*5340*/  FFMA.FTZ R2, R192, UR6, -R0 ;  /* 0x00000006c0027c23 */ /* 0x002fc80008010800 */
[----:B------:R1:W3:Y:S01]  /*5350*/  MUFU.EX2 R201, R2 ;  /* 0x0000000200c97308 */ /* 0x0002e20000000800 */
[C---:B------:R-:W-:Y:S06]  /*5360*/  HMMA.16816.F32 R88, R8.reuse, R18, R88 ;  /* 0x000000120858723c */ /* 0x040fec0000001858 */
[C---:B--2---:R-:W-:Y:S06]  /*5370*/  HMMA.16816.F32 R84, R8.reuse, R20, R84 ;  /* 0x000000140854723c */ /* 0x044fec0000001854 */
        /* <DEDUP_REMOVED lines=8> */
[----:B---3--:R-:W-:Y:S01]  /*5400*/  F2FP.F16.F32.PACK_AB R11, R201, R200 ;  /* 0x000000c8c90b723e */ /* 0x008fe200000000ff */
[----:B-1----:R-:W-:-:S04]  /*5410*/  FFMA.FTZ R2, R203, UR6, -R6 ;  /* 0x00000006cb027c23 */ /* 0x002fc80008010806 */
[----:B------:R1:W-:Y:S02]  /*5420*/  MUFU.EX2 R119, R2 ;  /* 0x0000000200777308 */ /* 0x0003e40000000800 */
[C---:B------:R-:W-:Y:S06]  /*5430*/  HMMA.16816.F32 R44, R8.reuse, R28, R32 ;  /* 0x0000001c082c723c */ /* 0x040fec0000001820 */
[C---:B------:R-:W-:Y:S01]  /*5440*/  HMMA.16816.F32 R140, R8.reuse, R12, R60 ;  /* 0x0000000c088c723c */ /* 0x040fe2000000183c */
[--C-:B------:R-:W-:Y:S01]  /*5450*/  FFMA.FTZ R35, R193, UR6, -R0.reuse ;  /* 0x00000006c1237c23 */ /* 0x100fe20008010800 */
[----:B------:R-:W-:Y:S01]  /*5460*/  MOV R193, R144 ;  /* 0x0000009000c17202 */ /* 0x000fe20000000f00 */
[--C-:B------:R-:W-:Y:S01]  /*5470*/  FFMA.FTZ R32, R130, UR6, -R0.reuse ;  /* 0x0000000682207c23 */ /* 0x100fe20008010800 */
[----:B------:R-:W-:Y:S01]  /*5480*/  MOV R144, R145 ;  /* 0x0000009100907202 */ /* 0x000fe20000000f00 */
[--C-:B------:R-:W-:Y:S01]  /*5490*/  FFMA.FTZ R34, R128, UR6, -R0.reuse ;  /* 0x0000000680227c23 */ /* 0x100fe20008010800 */
[----:B------:R-:W-:Y:S01]  /*54a0*/  MOV R145, R183 ;  /* 0x000000b700917202 */ /* 0x000fe20000000f00 */
[----:B------:R-:W-:Y:S01]  /*54b0*/  IMAD.MOV.U32 R183, RZ, RZ, R191 ;  /* 0x000000ffffb77224 */ /* 0x000fe200078e00bf */
[----:B------:R-:W-:Y:S01]  /*54c0*/  MOV R191, R196 ;  /* 0x000000c400bf7202 */ /* 0x000fe20000000f00 */
[----:B------:R-:W-:Y:S01]  /*54d0*/  FFMA.FTZ R61, R69, UR6, -R0 ;  /* 0x00000006453d7c23 */ /* 0x000fe20008010800 */
[----:B------:R-:W-:Y:S01]  /*54e0*/  MOV R196, R154 ;  /* 0x0000009a00c47202 */ /* 0x000fe20000000f00 */
[----:B------:R-:W2:Y:S01]  /*54f0*/  LDL.LU R69, [R1+0xb8] ;  /* 0x0000b80001457983 */ /* 0x000ea20000300800 */
[----:B------:R-:W-:Y:S01]  /*5500*/  MOV R154, R180 ;  /* 0x000000b4009a7202 */ /* 0x000fe20000000f00 */
[----:B------:R-:W-:Y:S01]  /*5510*/  IMAD.MOV.U32 R180, RZ, RZ, R187 ;  /* 0x000000ffffb47224 */ /* 0x000fe200078e00bb */
[----:B------:R-:W-:Y:S01]  /*5520*/  MOV R187, R151 ;  /* 0x0000009700bb7202 */ /* 0x000fe20000000f00 */
[C---:B------:R-:W-:Y:S01]  /*5530*/  HMMA.16816.F32 R100, R8.reuse, R14, R52 ;  /* 0x0000000e0864723c */ /* 0x040fe20000001834 */
[----:B------:R-:W-:Y:S01]  /*5540*/  MOV R151, R175 ;  /* 0x000000af00977202 */ /* 0x000fe20000000f00 */
[--C-:B-1----:R-:W-:Y:S01]  /*5550*/  FFMA.FTZ R2, R153, UR6, -R6.reuse ;  /* 0x0000000699027c23 */ /* 0x102fe20008010806 */
[----:B------:R-:W3:Y:S03]  /*5560*/  LDL.LU R175, [R1+0x24] ;  /* 0x0000240001af7983 */ /* 0x000ee60000300800 */
[C---:B------:R-:W-:Y:S01]  /*5570*/  HMMA.16816.F32 R64, R8.reuse, R16, R64 ;  /* 0x000000100840723c */ /* 0x040fe20000001840 */
[----:B------:R1:W-:Y:S01]  /*5580*/  MUFU.EX2 R124, R2 ;  /* 0x00000002007c7308 */ /* 0x0003e20000000800 */
[----:B------:R-:W-:Y:S04]  /*5590*/  LDSM.16.MT88.4 R12, [R224+0xb000] ;  /* 0x00b00000e00c783b */ /* 0x000fe80000004200 */
[C---:B------:R-:W-:Y:S01]  /*55a0*/  HMMA.16816.F32 R56, R8.reuse, R18, R56 ;  /* 0x000000120838723c */ /* 0x040fe20000001838 */
[----:B------:R-:W-:Y:S05]  /*55b0*/  LDSM.16.MT88.4 R16, [R225+0xb000] ;  /* 0x00b00000e110783b */ /* 0x000fea0000004200 */
[C---:B------:R-:W-:Y:S06]  /*55c0*/  HMMA.16816.F32 R48, R8.reuse, R20, R48 ;  /* 0x000000140830723c */ /* 0x040fec0000001830 */
[C---:B------:R-:W-:Y:S01]  /*55d0*/  HMMA.16816.F32 R40, R8.reuse, R22, R40 ;  /* 0x000000160828723c */ /* 0x040fe20000001828 */
[----:B-1----:R-:W-:Y:S01]  /*55e0*/  FFMA.FTZ R2, R149, UR6, -R6 ;  /* 0x0000000695027c23 */ /* 0x002fe20008010806 */
[----:B------:R-:W1:Y:S03]  /*55f0*/  LDSM.16.MT88.4 R20, [R226+0xb000] ;  /* 0x00b00000e214783b */ /* 0x000e660000004200 */
[----:B------:R4:W-:Y:S01]  /*5600*/  MUFU.EX2 R125, R2 ;  /* 0x00000002007d7308 */ /* 0x0009e20000000800 */
[----:B------:R-:W-:Y:S07]  /*5610*/  HMMA.16816.F32 R36, R8, R30, R36 ;  /* 0x0000001e0824723c */ /* 0x000fee0000001824 */
[----:B------:R-:W-:Y:S01]  /*5620*/  FFMA.FTZ R10, R193, UR6, -R5 ;  /* 0x00000006c10a7c23 */ /* 0x000fe20008010805 */
[----:B------:R-:W-:Y:S01]  /*5630*/  MOV R193, R144 ;  /* 0x0000009000c17202 */ /* 0x000fe20000000f00 */
[----:B------:R-:W-:Y:S01]  /*5640*/  IMAD.MOV.U32 R144, RZ, RZ, R145 ;  /* 0x000000ffff907224 */ /* 0x000fe200078e0091 */
[----:B------:R-:W-:-:S02]  /*5650*/  MOV R145, R183 ;  /* 0x000000b700917202 */ /* 0x000fc40000000f00 */
[----:B------:R-:W-:Y:S02]  /*5660*/  MOV R183, R191 ;  /* 0x000000bf00b77202 */ /* 0x000fe40000000f00 */
[----:B------:R-:W-:Y:S01]  /*5670*/  MOV R191, R196 ;  /* 0x000000c400bf7202 */ /* 0x000fe20000000f00 */
[----:B------:R-:W-:Y:S01]  /*5680*/  IMAD.MOV.U32 R196, RZ, RZ, R154 ;  /* 0x000000ffffc47224 */ /* 0x000fe200078e009a */
[----:B------:R-:W-:Y:S01]  /*5690*/  MOV R154, R180 ;  /* 0x000000b4009a7202 */ /* 0x000fe20000000f00 */
[--C-:B----4-:R-:W-:Y:S01]  /*56a0*/  FFMA.FTZ R2, R129, UR6, -R6.reuse ;  /* 0x0000000681027c23 */ /* 0x110fe20008010806 */
[----:B------:R-:W-:Y:S02]  /*56b0*/  MOV R180, R187 ;  /* 0x000000bb00b47202 */ /* 0x000fe40000000f00 */
[----:B------:R-:W-:Y:S01]  /*56c0*/  MOV R187, R151 ;  /* 0x0000009700bb7202 */ /* 0x000fe20000000f00 */
[----:B------:R-:W-:Y:S01]  /*56d0*/  FFMA.FTZ R9, R193, UR6, -R5 ;  /* 0x00000006c1097c23 */ /* 0x000fe20008010805 */
[----:B------:R-:W-:Y:S01]  /*56e0*/  MOV R190, R144 ;  /* 0x0000009000be7202 */ /* 0x000fe20000000f00 */
[----:B------:R4:W-:Y:S01]  /*56f0*/  MUFU.EX2 R127, R2 ;  /* 0x00000002007f7308 */ /* 0x0009e20000000800 */
[----:B---3--:R-:W-:Y:S01]  /*5700*/  IMAD.MOV.U32 R151, RZ, RZ, R175 ;  /* 0x000000ffff977224 */ /* 0x008fe200078e00af */
[----:B------:R-:W-:Y:S01]  /*5710*/  MOV R175, R137 ;  /* 0x0000008900af7202 */ /* 0x000fe20000000f00 */
[----:B------:R-:W-:Y:S01]  /*5720*/  IMAD.MOV.U32 R144, RZ, RZ, R183 ;  /* 0x000000ffff907224 */ /* 0x000fe200078e00b7 */
[----:B------:R-:W3:Y:S01]  /*5730*/  LDL.LU R137, [R1+0x2c] ;  /* 0x00002c0001897983 */ /* 0x000ee20000300800 */
[----:B----4-:R-:W-:-:S03]  /*5740*/  FFMA.FTZ R2, R75, UR6, -R6 ;  /* 0x000000064b027c23 */ /* 0x010fc60008010806 */
[----:B------:R-:W4:Y:S01]  /*5750*/  LDL.LU R193, [R1+0x48] ;  /* 0x0000480001c17983 */ /* 0x000f220000300800 */
[----:B------:R-:W-:Y:S01]  /*5760*/  MOV R183, R196 ;  /* 0x000000c400b77202 */ /* 0x000fe20000000f00 */
[----:B------:R-:W-:Y:S01]  /*5770*/  IMAD.MOV.U32 R196, RZ, RZ, R180 ;  /* 0x000000ffffc47224 */ /* 0x000fe200078e00b4 */
[----:B------:R-:W-:Y:S01]  /*5780*/  MOV R180, R151 ;  /* 0x0000009700b47202 */ /* 0x000fe20000000f00 */
[----:B------:R1:W-:Y:S04]  /*5790*/  MUFU.EX2 R129, R2 ;  /* 0x0000000200817308 */ /* 0x0003e80000000800 */
[----:B------:R-:W-:Y:S01]  /*57a0*/  IMAD.MOV.U32 R52, RZ, RZ, R180 ;  /* 0x000000ffff347224 */ /* 0x000fe200078e00b4 */
[----:B------:R-:W-:Y:S01]  /*57b0*/  MOV R180, R231 ;  /* 0x000000e700b47202 */ /* 0x000fe20000000f00 */
[----:B-1----:R-:W-:-:S04]  /*57c0*/  FFMA.FTZ R2, R70, UR6, -R6 ;  /* 0x0000000646027c23 */ /* 0x002fc80008010806 */
        /* <DEDUP_REMOVED lines=14> */
[----:B------:R1:W-:Y:S02]  /*58b0*/  MUFU.EX2 R115, R2 ;  /* 0x0000000200737308 */ /* 0x0003e40000000800 */
[----:B-1----:R-:W-:-:S06]  /*58c0*/  FFMA.FTZ R2, R131, UR6, -R5 ;  /* 0x0000000683027c23 */ /* 0x002fcc0008010805 */
[----:B------:R1:W-:Y:S02]  /*58d0*/  MUFU.EX2 R112, R2 ;  /* 0x0000000200707308 */ /* 0x0003e40000000800 */
[----:B-1----:R-:W-:-:S06]  /*58e0*/  FFMA.FTZ R2, R204, UR6, -R4 ;  /* 0x00000006cc027c23 */ /* 0x002fcc0008010804 */
[----:B------:R1:W-:Y:S02]  /*58f0*/  MUFU.EX2 R106, R2 ;  /* 0x00000002006a7308 */ /* 0x0003e40000000800 */
[----:B-1----:R-:W-:-:S06]  /*5900*/  FFMA.FTZ R2, R198, UR6, -R4 ;  /* 0x00000006c6027c23 */ /* 0x002fcc0008010804 */
[----:B------:R1:W2:Y:S01]  /*5910*/  MUFU.EX2 R105, R2 ;  /* 0x0000000200697308 */ /* 0x0002a20000000800 */
[----:B---3--:R-:W-:Y:S02]  /*5920*/  IMAD.MOV.U32 R151, RZ, RZ, R137 ;  /* 0x000000ffff977224 */ /* 0x008fe400078e0089 */
[----:B----4-:R-:W-:Y:S01]  /*5930*/  FFMA.FTZ R8, R193, UR6, -R5 ;  /* 0x00000006c1087c23 */ /* 0x010fe20008010805 */
[----:B------:R-:W-:Y:S01]  /*5940*/  MOV R193, R145 ;  /* 0x0000009100c17202 */ /* 0x000fe20000000f00 */
[----:B-1----:R-:W-:Y:S01]  /*5950*/  FFMA.FTZ R2, R133, UR6, -R4 ;  /* 0x0000000685027c23 */ /* 0x002fe20008010804 */
[----:B------:R-:W-:Y:S02]  /*5960*/  MOV R145, R191 ;  /* 0x000000bf00917202 */ /* 0x000fe40000000f00 */
[----:B------:R-:W-:Y:S01]  /*5970*/  MOV R191, R154 ;  /* 0x0000009a00bf7202 */ /* 0x000fe20000000f00 */
[----:B------:R1:W-:Y:S01]  /*5980*/  MUFU.EX2 R104, R2 ;  /* 0x0000000200687308 */ /* 0x0003e20000000800 */
[----:B------:R-:W-:-:S02]  /*5990*/  MOV R154, R187 ;  /* 0x000000bb009a7202 */ /* 0x000fc40000000f00 */
[----:B------:R-:W-:Y:S02]  /*59a0*/  MOV R187, R175 ;  /* 0x000000af00bb7202 */ /* 0x000fe40000000f00 */
[----:B------:R-:W-:Y:S02]  /*59b0*/  MOV R137, R234 ;  /* 0x000000ea00897202 */ /* 0x000fe40000000f00 */
[----:B------:R-:W-:Y:S01]  /*59c0*/  MOV R175, R148 ;  /* 0x0000009400af7202 */ /* 0x000fe20000000f00 */
[----:B------:R-:W3:Y:S04]  /*59d0*/  LDL.LU R234, [R1+0xb4] ;  /* 0x0000b40001ea7983 */ /* 0x000ee80000300800 */
[----:B------:R-:W4:Y:S01]  /*59e0*/  LDL.LU R148, [R1+0x30] ;  /* 0x0000300001947983 */ /* 0x000f220000300800 */
[----:B------:R-:W-:-:S03]  /*59f0*/  MOV R54, R187 ;  /* 0x000000bb00367202 */ /* 0x000fc60000000f00 */
[----:B------:R-:W3:Y:S01]  /*5a00*/  LDL.LU R231, [R1+0xb0] ;  /* 0x0000b00001e77983 */ /* 0x000ee20000300800 */
[----:B-1----:R-:W-:-:S03]  /*5a10*/  FFMA.FTZ R2, R136, UR6, -R4 ;  /* 0x0000000688027c23 */ /* 0x002fc60008010804 */
[----:B------:R-:W3:Y:S01]  /*5a20*/  LDL.LU R187, [R1+0x50] ;  /* 0x0000500001bb7983 */ /* 0x000ee20000300800 */
[----:B------:R1:W1:Y:S01]  /*5a30*/  MUFU.EX2 R75, R2 ;  /* 0x00000002004b7308 */ /* 0x0002620000000800 */
[----:B------:R-:W-:-:S07]  /*5a40*/  MOV R53, R154 ;  /* 0x0000009a00357202 */ /* 0x000fce0000000f00 */
[----:B------:R1:W1:Y:S01]  /*5a50*/  MUFU.EX2 R70, R3 ;  /* 0x0000000300467308 */ /* 0x0002620000000800 */
[----:B------:R-:W-:Y:S01]  /*5a60*/  MOV R55, R151 ;  /* 0x0000009700377202 */ /* 0x000fe20000000f00 */
[----:B------:R-:W-:Y:S01]  /*5a70*/  FADD.FTZ R31, R191, R7 ;  /* 0x00000007bf1f7221 */ /* 0x000fe20000010000 */
[----:B------:R-:W-:Y:S01]  /*5a80*/  FADD.FTZ R33, R152, R196 ;  /* 0x000000c498217221 */ /* 0x000fe20000010000 */
[----:B------:R-:W-:Y:S02]  /*5a90*/  IMAD.MOV.U32 R62, RZ, RZ, R137 ;  /* 0x000000ffff3e7224 */ /* 0x000fe400078e0089 */
[----:B--2---:R-:W-:Y:S01]  /*5aa0*/  FFMA.FTZ R0, R69, UR6, -R5 ;  /* 0x0000000645007c23 */ /* 0x004fe20008010805 */
[----:B------:R-:W-:Y:S01]  /*5ab0*/  FADD.FTZ R11, R53, R52 ;  /* 0x00000034350b7221 */ /* 0x000fe20000010000 */
[----:B------:R-:W-:Y:S01]  /*5ac0*/  FADD.FTZ R30, R186, R183 ;  /* 0x000000b7ba1e7221 */ /* 0x000fe20000010000 */
[----:B------:R2:W-:Y:S01]  /*5ad0*/  MUFU.EX2 R68, R10 ;  /* 0x0000000a00447308 */ /* 0x0005e20000000800 */
[----:B------:R-:W-:Y:S01]  /*5ae0*/  MOV R203, R55 ;  /* 0x0000003700cb7202 */ /* 0x000fe20000000f00 */
[----:B------:R-:W-:Y:S01]  /*5af0*/  IMAD.MOV.U32 R52, RZ, RZ, R62 ;  /* 0x000000ffff347224 */ /* 0x000fe200078e003e */
[----:B------:R-:W-:Y:S01]  /*5b00*/  MOV R60, R175 ;  /* 0x000000af003c7202 */ /* 0x000fe20000000f00 */
[----:B------:R-:W-:-:S04]  /*5b10*/  FFMA.FTZ R28, R144, UR6, -R4 ;  /* 0x00000006901c7c23 */ /* 0x000fc80008010804 */
[----:B------:R2:W-:Y:S01]  /*5b20*/  MUFU.EX2 R63, R9 ;  /* 0x00000009003f7308 */ /* 0x0005e20000000800 */
[--C-:B-1----:R-:W-:Y:S01]  /*5b30*/  FFMA.FTZ R2, R190, UR6, -R4.reuse ;  /* 0x00000006be027c23 */ /* 0x102fe20008010804 */
[--C-:B------:R-:W-:Y:S01]  /*5b40*/  FFMA.FTZ R29, R193, UR6, -R4.reuse ;  /* 0x00000006c11d7c23 */ /* 0x100fe20008010804 */
[----:B------:R-:W-:Y:S01]  /*5b50*/  FFMA.FTZ R3, R145, UR6, -R4 ;  /* 0x0000000691037c23 */ /* 0x000fe20008010804 */
[----:B------:R-:W-:Y:S01]  /*5b60*/  MOV R144, R173 ;  /* 0x000000ad00907202 */ /* 0x000fe20000000f00 */
[----:B--2---:R-:W-:-:S03]  /*5b70*/  FADD.FTZ R10, R54, R33 ;  /* 0x00000021360a7221 */ /* 0x004fc60000010000 */
[----:B------:R1:W-:Y:S01]  /*5b80*/  MUFU.EX2 R69, R0 ;  /* 0x0000000000457308 */ /* 0x0003e20000000800 */
[----:B------:R-:W-:Y:S01]  /*5b90*/  FADD.FTZ R33, R203, R11 ;  /* 0x0000000bcb217221 */ /* 0x000fe20000010000 */
[----:B------:R-:W-:Y:S01]  /*5ba0*/  F2FP.F16.F32.PACK_AB R4, R113, R107 ;  /* 0x0000006b7104723e */ /* 0x000fe200000000ff */
[----:B------:R-:W-:-:S05]  /*5bb0*/  FADD.FTZ R9, R71, R31 ;  /* 0x0000001f47097221 */ /* 0x000fca0000010000 */
[----:B------:R2:W-:Y:S01]  /*5bc0*/  MUFU.EX2 R62, R8 ;  /* 0x00000008003e7308 */ /* 0x0005e20000000800 */
[----:B------:R-:W-:Y:S02]  /*5bd0*/  F2FP.F16.F32.PACK_AB R5, R105, R106 ;  /* 0x0000006a6905723e */ /* 0x000fe400000000ff */
[----:B------:R-:W-:Y:S02]  /*5be0*/  F2FP.F16.F32.PACK_AB R6, R112, R115 ;  /* 0x000000737006723e */ /* 0x000fe400000000ff */
[----:B------:R-:W-:Y:S02]  /*5bf0*/  F2FP.F16.F32.PACK_AB R7, R75, R104 ;  /* 0x000000684b07723e */ /* 0x000fe400000000ff */
[----:B------:R-:W-:Y:S01]  /*5c00*/  MOV R206, R60 ;  /* 0x0000003c00ce7202 */ /* 0x000fe20000000f00 */
[----:B-1----:R-:W-:Y:S01]  /*5c10*/  FADD.FTZ R0, R73, R30 ;  /* 0x0000001e49007221 */ /* 0x002fe20000010000 */
[----:B------:R-:W-:Y:S01]  /*5c20*/  FADD.FTZ R30, R52, R9 ;  /* 0x00000009341e7221 */ /* 0x000fe20000010000 */
[----:B------:R-:W-:Y:S01]  /*5c30*/  F2FP.F16.F32.PACK_AB R9, R116, R114 ;  /* 0x000000727409723e */ /* 0x000fe200000000ff */
[----:B------:R1:W5:Y:S01]  /*5c40*/  LDL.LU R73, [R1+0xac] ;  /* 0x0000ac0001497983 */ /* 0x0003620000300800 */
[----:B------:R-:W-:-:S02]  /*5c50*/  F2FP.F16.F32.PACK_AB R11, R70, R117 ;  /* 0x00000075460b723e */ /* 0x000fc400000000ff */
[----:B--2---:R-:W-:Y:S02]  /*5c60*/  F2FP.F16.F32.PACK_AB R8, R119, R118 ;  /* 0x000000767708723e */ /* 0x004fe400000000ff */
[----:B------:R-:W-:Y:S01]  /*5c70*/  MOV R60, R144 ;  /* 0x00000090003c7202 */ /* 0x000fe20000000f00 */
[----:B------:R-:W-:Y:S01]  /*5c80*/  FADD.FTZ R0, R206, R0 ;  /* 0x00000000ce007221 */ /* 0x000fe20000010000 */
[----:B------:R-:W-:Y:S01]  /*5c90*/  MOV R145, R159 ;  /* 0x0000009f00917202 */ /* 0x000fe20000000f00 */
[----:B------:R1:W5:Y:S01]  /*5ca0*/  LDL.LU R71, [R1+0xa8] ;  /* 0x0000a80001477983 */ /* 0x0003620000300800 */
[----:B------:R-:W-:Y:S02]  /*5cb0*/  MOV R183, R158 ;  /* 0x0000009e00b77202 */ /* 0x000fe40000000f00 */
[----:B------:R-:W-:Y:S02]  /*5cc0*/  MOV R152, R156 ;  /* 0x0000009c00987202 */ /* 0x000fe40000000f00 */
[----:B------:R-:W-:Y:S01]  /*5cd0*/  HMMA.16816.F32 R156, R4, R20, R96 ;  /* 0x00000014049c723c */ /* 0x000fe20000001860 */
[----:B------:R-:W-:-:S02]  /*5ce0*/  MOV R202, R60 ;  /* 0x0000003c00ca7202 */ /* 0x000fc40000000f00 */
[----:B------:R2:W-:Y:S02]  /*5cf0*/  MUFU.EX2 R60, R2 ;  /* 0x00000002003c7308 */ /* 0x0005e40000000800 */
[----:B--2---:R-:W-:Y:S01]  /*5d00*/  FADD.FTZ R2, R74, R30 ;  /* 0x0000001e4a027221 */ /* 0x004fe20000010000 */
[----:B------:R-:W-:Y:S01]  /*5d10*/  IMAD.MOV.U32 R193, RZ, RZ, R166 ;  /* 0x000000ffffc17224 */ /* 0x000fe200078e00a6 */
[----:B------:R-:W-:Y:S01]  /*5d20*/  MOV R195, R138 ;  /* 0x0000008a00c37202 */ /* 0x000fe20000000f00 */
        /* <DEDUP_REMOVED lines=8> */
[----:B------:R-:W-:Y:S01]  /*5db0*/  HMMA.16816.F32 R136, R4, R24, R120 ;  /* 0x000000180488723c */ /* 0x000fe20000001878 */
[----:B------:R-:W-:-:S02]  /*5dc0*/  MOV R54, R190 ;  /* 0x000000be00367202 */ /* 0x000fc40000000f00 */
[----:B------:R-:W-:Y:S01]  /*5dd0*/  MOV R144, R191 ;  /* 0x000000bf00907202 */ /* 0x000fe20000000f00 */
[----:B------:R-:W-:Y:S01]  /*5de0*/  IMAD.MOV.U32 R191, RZ, RZ, R154 ;  /* 0x000000ffffbf7224 */ /* 0x000fe200078e009a */
[----:B------:R-:W-:Y:S02]  /*5df0*/  MOV R190, R183 ;  /* 0x000000b700be7202 */ /* 0x000fe40000000f00 */
[----:B------:R-:W-:Y:S01]  /*5e00*/  IMAD.MOV.U32 R120, RZ, RZ, R146 ;  /* 0x000000ffff787224 */ /* 0x000fe200078e0092 */
[----:B------:R-:W-:Y:S01]  /*5e10*/  MOV R121, R170 ;  /* 0x000000aa00797202 */ /* 0x000fe20000000f00 */
[----:B------:R-:W-:Y:S01]  /*5e20*/  IMAD.MOV.U32 R207, RZ, RZ, R55 ;  /* 0x000000ffffcf7224 */ /* 0x000fe200078e0037 */
[----:B------:R-:W-:Y:S01]  /*5e30*/  MOV R154, R181 ;  /* 0x000000b5009a7202 */ /* 0x000fe20000000f00 */
[----:B------:R-:W-:Y:S01]  /*5e40*/  HMMA.16816.F32 R164, R4, R22, R88 ;  /* 0x0000001604a4723c */ /* 0x000fe20000001858 */
[----:B------:R-:W-:Y:S02]  /*5e50*/  MOV R205, R54 ;  /* 0x0000003600cd7202 */ /* 0x000fe40000000f00 */
[----:B------:R-:W-:-:S02]  /*5e60*/  MOV R133, R186 ;  /* 0x000000ba00857202 */ /* 0x000fc40000000f00 */
[----:B------:R-:W-:Y:S01]  /*5e70*/  MOV R122, R147 ;  /* 0x00000093007a7202 */ /* 0x000fe20000000f00 */
[----:B------:R-:W-:Y:S01]  /*5e80*/  HMMA.16816.F32 R172, R4, R12, R84 ;  /* 0x0000000c04ac723c */ /* 0x000fe20000001854 */
[----:B------:R-:W-:Y:S01]  /*5e90*/  IMAD.MOV.U32 R130, RZ, RZ, R191 ;  /* 0x000000ffff827224 */ /* 0x000fe200078e00bf */
[----:B------:R-:W-:Y:S01]  /*5ea0*/  MOV R131, R144 ;  /* 0x0000009000837202 */ /* 0x000fe20000000f00 */
[----:B------:R-:W-:Y:S01]  /*5eb0*/  IMAD.MOV.U32 R132, RZ, RZ, R193 ;  /* 0x000000ffff847224 */ /* 0x000fe200078e00c1 */
[----:B----4-:R-:W-:-:S04]  /*5ec0*/  MOV R192, R148 ;  /* 0x0000009400c07202 */ /* 0x010fc80000000f00 */
[----:B------:R-:W-:-:S05]  /*5ed0*/  MOV R53, R192 ;  /* 0x000000c000357202 */ /* 0x000fca0000000f00 */
[----:B------:R-:W-:Y:S01]  /*5ee0*/  FADD.FTZ R31, R53, R10 ;  /* 0x0000000a351f7221 */ /* 0x000fe20000010000 */
[----:B------:R-:W-:-:S07]  /*5ef0*/  F2FP.F16.F32.PACK_AB R10, R125, R124 ;  /* 0x0000007c7d0a723e */ /* 0x000fce00000000ff */
[----:B------:R-:W-:Y:S01]  /*5f00*/  HMMA.16816.F32 R64, R8, R20, R64 ;  /* 0x000000140840723c */ /* 0x000fe20000001840 */
[----:B------:R2:W-:Y:S02]  /*5f10*/  MUFU.EX2 R20, R3 ;  /* 0x0000000300147308 */ /* 0x0005e40000000800 */
[----:B--2---:R-:W-:Y:S01]  /*5f20*/  FADD.FTZ R3, R72, R0 ;  /* 0x0000000048037221 */ /* 0x004fe20000010000 */
[----:B---3--:R-:W-:Y:S01]  /*5f30*/  FADD.FTZ R0, R234, R31 ;  /* 0x0000001fea007221 */ /* 0x008fe20000010000 */
[----:B------:R1:W5:Y:S04]  /*5f40*/  LDL.LU R72, [R1+0xa4] ;  /* 0x0000a40001487983 */ /* 0x0003680000300800 */
[----:B------:R1:W5:Y:S04]  /*5f50*/  LDL.LU R74, [R1+0xa0] ;  /* 0x0000a000014a7983 */ /* 0x0003680000300800 */
[----:B------:R-:W2:Y:S01]  /*5f60*/  LDL.LU R234, [R1+0x9c] ;  /* 0x00009c0001ea7983 */ /* 0x000ea20000300800 */
[----:B------:R-:W-:-:S02]  /*5f70*/  MOV R192, R195 ;  /* 0x000000c300c07202 */ /* 0x000fc40000000f00 */
[----:B------:R-:W-:Y:S02]  /*5f80*/  MOV R195, R145 ;  /* 0x0000009100c37202 */ /* 0x000fe40000000f00 */
[----:B------:R-:W-:Y:S01]  /*5f90*/  MOV R152, R187 ;  /* 0x000000bb00987202 */ /* 0x000fe20000000f00 */
[----:B------:R-:W-:Y:S01]  /*5fa0*/  IMAD.MOV.U32 R187, RZ, RZ, R168 ;  /* 0x000000ffffbb7224 */ /* 0x000fe200078e00a8 */
[----:B------:R-:W-:Y:S02]  /*5fb0*/  MOV R145, R196 ;  /* 0x000000c400917202 */ /* 0x000fe40000000f00 */
[----:B------:R-:W-:Y:S02]  /*5fc0*/  MOV R196, R180 ;  /* 0x000000b400c47202 */ /* 0x000fe40000000f00 */
[----:B------:R-:W-:Y:S01]  /*5fd0*/  MOV R203, R195 ;  /* 0x000000c300cb7202 */ /* 0x000fe20000000f00 */
[----:B------:R-:W-:Y:S01]  /*5fe0*/  IMAD.MOV.U32 R199, RZ, RZ, R187 ;  /* 0x000000ffffc77224 */ /* 0x000fe200078e00bb */
[----:B------:R-:W-:-:S02]  /*5ff0*/  MOV R168, R176 ;  /* 0x000000b000a87202 */ /* 0x000fc40000000f00 */
[----:B------:R-:W-:Y:S01]  /*6000*/  MOV R195, R197 ;  /* 0x000000c500c37202 */ /* 0x000fe20000000f00 */
[C---:B------:R-:W-:Y:S01]  /*6010*/  HMMA.16816.F32 R148, R4.reuse, R26, R108 ;  /* 0x0000001a0494723c */ /* 0x040fe2000000186c */
[----:B------:R-:W-:Y:S02]  /*6020*/  MOV R176, R182 ;  /* 0x000000b600b07202 */ /* 0x000fe40000000f00 */
[----:B------:R-:W-:Y:S02]  /*6030*/  MOV R197, R184 ;  /* 0x000000b800c57202 */ /* 0x000fe40000000f00 */
[----:B------:R-:W-:Y:S01]  /*6040*/  MOV R128, R196 ;  /* 0x000000c400807202 */ /* 0x000fe20000000f00 */
[----:B------:R-:W-:Y:S01]  /*6050*/  HMMA.16816.F32 R180, R4, R14, R80 ;  /* 0x0000000e04b4723c */ /* 0x000fe20000001850 */
[----:B------:R-:W-:-:S05]  /*6060*/  MOV R123, R152 ;  /* 0x00000098007b7202 */ /* 0x000fca0000000f00 */
[----:B------:R-:W-:Y:S01]  /*6070*/  HMMA.16816.F32 R184, R4, R16, R76 ;  /* 0x0000001004b8723c */ /* 0x000fe2000000184c */
[----:B------:R-:W-:-:S05]  /*6080*/  MOV R204, R145 ;  /* 0x0000009100cc7202 */ /* 0x000fca0000000f00 */
[----:B------:R-:W-:Y:S01]  /*6090*/  HMMA.16816.F32 R52, R4, R18, R92 ;  /* 0x000000120434723c */ /* 0x000fe2000000185c */
[----:B------:R-:W-:Y:S02]  /*60a0*/  MOV R198, R154 ;  /* 0x0000009a00c67202 */ /* 0x000fe40000000f00 */
[----:B------:R-:W-:Y:S02]  /*60b0*/  MOV R206, R190 ;  /* 0x000000be00ce7202 */ /* 0x000fe40000000f00 */
[----:B------:R-:W-:Y:S01]  /*60c0*/  MOV R153, R168 ;  /* 0x000000a800997202 */ /* 0x000fe20000000f00 */
[----:B------:R-:W-:Y:S02]  /*60d0*/  IMAD.MOV.U32 R196, RZ, RZ, R162 ;  /* 0x000000ffffc47224 */ /* 0x000fe400078e00a2 */
[----:B------:R-:W-:Y:S01]  /*60e0*/  FADD.FTZ R4, R120, R33 ;  /* 0x0000002178047221 */ /* 0x000fe20000010000 */
[----:B------:R-:W-:Y:S02]  /*60f0*/  MOV R120, R121 ;  /* 0x0000007900787202 */ /* 0x000fe40000000f00 */
[----:B------:R-:W-:-:S02]  /*6100*/  MOV R191, R188 ;  /* 0x000000bc00bf7202 */ /* 0x000fc40000000f00 */
[----:B------:R-:W-:Y:S02]  /*6110*/  MOV R170, R178 ;  /* 0x000000b200aa7202 */ /* 0x000fe40000000f00 */
[----:B------:R-:W-:Y:S01]  /*6120*/  MOV R193, R194 ;  /* 0x000000c200c17202 */ /* 0x000fe20000000f00 */
[----:B------:R-:W3:Y:S01]  /*6130*/  MUFU.EX2 R32, R32 ;  /* 0x0000002000207308 */ /* 0x000ee20000000800 */
[----:B------:R-:W-:Y:S01]  /*6140*/  MOV R121, R122 ;  /* 0x0000007a00797202 */ /* 0x000fe20000000f00 */
[C---:B------:R-:W-:Y:S01]  /*6150*/  HMMA.16816.F32 R140, R8.reuse, R24, R140 ;  /* 0x00000018088c723c */ /* 0x040fe2000000188c */
[----:B------:R-:W-:Y:S01]  /*6160*/  MOV R122, R123 ;  /* 0x0000007b007a7202 */ /* 0x000fe20000000f00 */
[----:B------:R-:W-:Y:S01]  /*6170*/  IMAD.MOV.U32 R123, RZ, RZ, R128 ;  /* 0x000000ffff7b7224 */ /* 0x000fe200078e0080 */
[----:B------:R-:W-:Y:S01]  /*6180*/  MOV R128, R130 ;  /* 0x0000008200807202 */ /* 0x000fe20000000f00 */
[----:B------:R-:W-:Y:S01]  /*6190*/  FADD.FTZ R4, R120, R4 ;  /* 0x0000000478047221 */ /* 0x000fe20000010000 */
[----:B------:R-:W-:Y:S01]  /*61a0*/  MOV R130, R133 ;  /* 0x0000008500827202 */ /* 0x000fe20000000f00 */
[----:B------:R-:W4:Y:S01]  /*61b0*/  MUFU.EX2 R34, R34 ;  /* 0x0000002200227308 */ /* 0x000f220000000800 */
[----:B------:R-:W-:Y:S01]  /*61c0*/  MOV R133, R204 ;  /* 0x000000cc00857202 */ /* 0x000fe20000000f00 */
[----:B------:R-:W-:Y:S01]  /*61d0*/  IMAD.MOV.U32 R204, RZ, RZ, R131 ;  /* 0x000000ffffcc7224 */ /* 0x000fe200078e0083 */
[----:B------:R-:W-:Y:S01]  /*61e0*/  MOV R120, R121 ;  /* 0x0000007900787202 */ /* 0x000fe20000000f00 */
[----:B------:R-:W-:Y:S01]  /*61f0*/  HMMA.16816.F32 R56, R8, R22, R56 ;  /* 0x000000160838723c */ /* 0x000fe20000001838 */
[----:B------:R-:W-:Y:S01]  /*6200*/  MOV R131, R132 ;  /* 0x0000008400837202 */ /* 0x000fe20000000f00 */
[----:B------:R-:W1:Y:S01]  /*6210*/  LDSM.16.MT88.4 R144, [R135+0xb800] ;  /* 0x00b800008790783b */ /* 0x000e620000004200 */
[----:B------:R-:W-:-:S02]  /*6220*/  MOV R121, R122 ;  /* 0x0000007a00797202 */ /* 0x000fc40000000f00 */
[----:B------:R-:W-:Y:S02]  /*6230*/  MOV R132, R202 ;  /* 0x000000ca00847202 */ /* 0x000fe40000000f00 */
[----:B------:R-:W-:Y:S01]  /*6240*/  MOV R122, R123 ;  /* 0x0000007b007a7202 */ /* 0x000fe20000000f00 */
[----:B------:R-:W-:Y:S01]  /*6250*/  IMAD.MOV.U32 R123, RZ, RZ, R128 ;  /* 0x000000ffff7b7224 */ /* 0x000fe200078e0080 */
[----:B------:R-:W-:Y:S01]  /*6260*/  MOV R202, R192 ;  /* 0x000000c000ca7202 */ /* 0x000fe20000000f00 */
[----:B------:R-:W-:Y:S01]  /*6270*/  IMAD.MOV.U32 R192, RZ, RZ, R242 ;  /* 0x000000ffffc07224 */ /* 0x000fe200078e00f2 */
[----:B------:R-:W-:Y:S02]  /*6280*/  MOV R128, R130 ;  /* 0x0000008200807202 */ /* 0x000fe40000000f00 */
        /* <DEDUP_REMOVED lines=21> */
[----:B------:R-:W-:Y:S02]  /*63e0*/  MOV R123, R131 ;  /* 0x00000083007b7202 */ /* 0x000fe40000000f00 */
[----:B------:R-:W-:Y:S01]  /*63f0*/  MOV R168, R163 ;  /* 0x000000a300a87202 */ /* 0x000fe20000000f00 */
[----:B------:R-:W-:Y:S01]  /*6400*/  IMAD.MOV.U32 R194, RZ, RZ, R177 ;  /* 0x000000ffffc27224 */ /* 0x000fe200078e00b1 */
[----:B------:R-:W-:Y:S01]  /*6410*/  MOV R110, R111 ;  /* 0x0000006f006e7202 */ /* 0x000fe20000000f00 */
[----:B------:R-:W1:Y:S01]  /*6420*/  MUFU.EX2 R29, R29 ;  /* 0x0000001d001d7308 */ /* 0x000e620000000800 */
[----:B------:R-:W-:Y:S01]  /*6430*/  MOV R128, R132 ;  /* 0x0000008400807202 */ /* 0x000fe20000000f00 */
        /* <DEDUP_REMOVED lines=129> */
[----:B------:R-:W-:-:S03]  /*6c50*/  FADD.FTZ R3, R117, R3 ;  /* 0x0000000375037221 */ /* 0x000fc60000010000 */
[C---:B------:R-:W-:Y:S01]  /*6c60*/  HMMA.16816.F32 R48, R8.reuse, R12, R48 ;  /* 0x0000000c0830723c */ /* 0x040fe20000001830 */
[----:B------:R-:W-:Y:S01]  /*6c70*/  MUFU.EX2 R28, R28 ;  /* 0x0000001c001c7308 */ /* 0x000fe20000000800 */
[----:B------:R-:W-:Y:S01]  /*6c80*/  FADD.FTZ R2, R115, R2 ;  /* 0x0000000273027221 */ /* 0x000fe20000010000 */
[----:B------:R-:W2:Y:S03]  /*6c90*/  LDSM.16.MT88.4 R160, [R226+0xb800] ;  /* 0x00b80000e2a0783b */ /* 0x000ea60000004200 */
[----:B------:R-:W-:Y:S01]  /*6ca0*/  HMMA.16816.F32 R40, R8, R14, R40 ;  /* 0x0000000e0828723c */ /* 0x000fe20000001828 */
[----:B------:R-:W2:Y:S01]  /*6cb0*/  LDSM.16.MT88.4 R176, [R224+0xb800] ;  /* 0x00b80000e0b0783b */ /* 0x000ea20000004200 */
[----:B------:R-:W-:-:S04]  /*6cc0*/  FADD.FTZ R0, R104, R0 ;  /* 0x0000000068007221 */ /* 0x000fc80000010000 */
[C---:B------:R-:W-:Y:S01]  /*6cd0*/  HMMA.16816.F32 R44, R8.reuse, R16, R44 ;  /* 0x00000010082c723c */ /* 0x040fe2000000182c */
[----:B------:R-:W2:Y:S05]  /*6ce0*/  LDSM.16.MT88.4 R12, [R225+0xb800] ;  /* 0x00b80000e10c783b */ /* 0x000eaa0000004200 */
[----:B------:R-:W-:Y:S01]  /*6cf0*/  HMMA.16816.F32 R36, R8, R18, R36 ;  /* 0x000000120824723c */ /* 0x000fe20000001824 */
[----:B------:R-:W1:Y:S01]  /*6d00*/  MUFU.EX2 R8, R35 ;  /* 0x0000002300087308 */ /* 0x000e620000000800 */
[----:B------:R-:W-:Y:S01]  /*6d10*/  FADD.FTZ R4, R125, R4 ;  /* 0x000000047d047221 */ /* 0x000fe20000010000 */
[----:B------:R-:W-:Y:S01]  /*6d20*/  FADD.FTZ R3, R70, R3 ;  /* 0x0000000346037221 */ /* 0x000fe20000010000 */
[----:B------:R-:W-:Y:S01]  /*6d30*/  FADD.FTZ R2, R112, R2 ;  /* 0x0000000270027221 */ /* 0x000fe20000010000 */
[----:B------:R-:W-:-:S04]  /*6d40*/  FADD.FTZ R0, R75, R0 ;  /* 0x000000004b007221 */ /* 0x000fc80000010000 */
[----:B------:R-:W1:Y:S01]  /*6d50*/  MUFU.EX2 R7, R61 ;  /* 0x0000003d00077308 */ /* 0x000e620000000800 */
[----:B------:R-:W-:Y:S01]  /*6d60*/  FADD.FTZ R4, R127, R4 ;  /* 0x000000047f047221 */ /* 0x000fe20000010000 */
[----:B---3--:R-:W-:Y:S01]  /*6d70*/  FADD.FTZ R3, R32, R3 ;  /* 0x0000000320037221 */ /* 0x008fe20000010000 */
[----:B------:R-:W-:Y:S01]  /*6d80*/  FADD.FTZ R2, R69, R2 ;  /* 0x0000000245027221 */ /* 0x000fe20000010000 */
[----:B------:R-:W-:Y:S01]  /*6d90*/  FADD.FTZ R0, R60, R0 ;  /* 0x000000003c007221 */ /* 0x000fe20000010000 */
[----:B------:R-:W-:Y:S01]  /*6da0*/  FADD.FTZ R4, R129, R4 ;  /* 0x0000000481047221 */ /* 0x000fe20000010000 */
[----:B----4-:R-:W-:Y:S01]  /*6db0*/  FADD.FTZ R3, R34, R3 ;  /* 0x0000000322037221 */ /* 0x010fe20000010000 */
[----:B------:R-:W-:Y:S01]  /*6dc0*/  FADD.FTZ R2, R68, R2 ;  /* 0x0000000244027221 */ /* 0x000fe20000010000 */
[----:B-1----:R-:W-:Y:S01]  /*6dd0*/  FADD.FTZ R0, R29, R0 ;  /* 0x000000001d007221 */ /* 0x002fe20000010000 */
        /* <DEDUP_REMOVED lines=8> */
[----:B------:R-:W-:-:S03]  /*6e60*/  FADD.FTZ R3, R7, R3 ;  /* 0x0000000307037221 */ /* 0x000fc60000010000 */
[----:B------:R1:W5:Y:S01]  /*6e70*/  LDL.LU R231, [R1+0x8c] ;  /* 0x00008c0001e77983 */ /* 0x0003620000300800 */
[----:B------:R-:W-:-:S03]  /*6e80*/  FADD.FTZ R2, R62, R2 ;  /* 0x000000023e027221 */ /* 0x000fc60000010000 */
[----:B------:R1:W5:Y:S01]  /*6e90*/  LDL.LU R230, [R1+0x88] ;  /* 0x0000880001e67983 */ /* 0x0003620000300800 */
[----:B------:R-:W-:-:S03]  /*6ea0*/  FADD.FTZ R0, R20, R0 ;  /* 0x0000000014007221 */ /* 0x000fc60000010000 */
        /* <DEDUP_REMOVED lines=17> */
[----:B--2---:R-:W-:-:S05]  /*6fc0*/  IADD3 R241, R234, 0x800, RZ ;  /* 0x00000800eaf17810 */ /* 0x004fca0007ffe0ff */
        /* <DEDUP_REMOVED lines=22> */
[----:B-1----:R-:W-:-:S15]  /*7130*/  @!P0 BRA `(.L_x_127) ;  /* 0x00000064001c8947 */ /* 0x002fde0003800000 */
[----:B-----5:R-:W-:Y:S01]  /*7140*/  LEA.HI.SX32 R0, R223, 0xfffffffe, 0x19 ;  /* 0xfffffffedf007811 */ /* 0x020fe200078fcaff */
[----:B------:R-:W-:Y:S01]  /*7150*/  IMAD.MOV.U32 R132, RZ, RZ, R73 ;  /* 0x000000ffff847224 */ /* 0x000fe200078e0049 */
[----:B------:R-:W-:Y:S01]  /*7160*/  MOV R134, R71 ;  /* 0x0000004700867202 */ /* 0x000fe20000000f00 */
[----:B------:R-:W-:Y:S01]  /*7170*/  IMAD.MOV.U32 R3, RZ, RZ, R74 ;  /* 0x000000ffff037224 */ /* 0x000fe200078e004a */
[----:B------:R-:W-:Y:S01]  /*7180*/  MOV R133, R72 ;  /* 0x0000004800857202 */ /* 0x000fe20000000f00 */
[----:B------:R1:W-:Y:S01]  /*7190*/  STL [R1+0x34], R0 ;  /* 0x0000340001007387 */ /* 0x0003e20000100800 */
[----:B------:R-:W-:Y:S01]  /*71a0*/  ULDC UR5, c[0x0][0x39c] ;  /* 0x0000e70000057ab9 */ /* 0x000fe20000000800 */
[----:B------:R-:W-:Y:S01]  /*71b0*/  ULDC UR4, c[0x0][0x2ec] ;  /* 0x0000bb0000047ab9 */ /* 0x000fe20000000800 */
[----:B------:R-:W-:Y:S01]  /*71c0*/  ULDC.64 UR10, c[0x0][0x220] ;  /* 0x00008800000a7ab9 */ /* 0x000fe20000000a00 */
[----:B------:R-:W-:Y:S01]  /*71d0*/  ULDC.64 UR12, c[0x0][0x250] ;  /* 0x00009400000c7ab9 */ /* 0x000fe20000000a00 */
[----:B------:R-:W-:Y:S01]  /*71e0*/  ULDC.64 UR6, c[0x0][0x218] ;  /* 0x0000860000067ab9 */ /* 0x000fe20000000a00 */
[----:B------:R-:W-:Y:S01]  /*71f0*/  ULDC.64 UR8, c[0x0][0x248] ;  /* 0x0000920000087ab9 */ /* 0x000fe20000000a00 */
[----:B------:R-:W-:Y:S05]  /*7200*/  BRA `(.L_x_128) ;  /* 0x00000000009c7947 */ /* 0x000fea0003800000 */
.L_x_130:
        /* <DEDUP_REMOVED lines=39> */
.L_x_128:
[----:B------:R-:W1:Y:S01]  /*7480*/  LDL R244, [R1+0x34] ;  /* 0x0000340001f47983 */ /* 0x000e620000100800 */
[----:B------:R-:W-:Y:S04]  /*7490*/  DEPBAR.LE SB0, 0x0 ;  /* 0x000080000000791a */ /* 0x000fe80000000000 */
[----:B--2---:R-:W2:Y:S06]  /*74a0*/  LDL.64 R16, [R1+0x68] ;  /* 0x0000680001107983 */ /* 0x004eac0000100a00 */
[----:B------:R-:W3:Y:S01]  /*74b0*/  LDL R8, [R1+0x58] ;  /* 0x0000580001087983 */ /* 0x000ee20000100800 */
[----:B------:R-:W-:Y:S01]  /*74c0*/  BAR.SYNC.DEFER_BLOCKING 0x0 ;  /* 0x0000000000007b1d */ /* 0x000fe20000010000 */
[----:B-1----:R-:W-:Y:S01]  /*74d0*/  SHF.R.S32.HI R0, RZ, 0x1f, R244 ;  /* 0x0000001fff007819 */ /* 0x002fe200000114f4 */
[----:B------:R-:W-:Y:S04]  /*74e0*/  IMAD.WIDE.U32 R6, R244, UR12, RZ ;  /* 0x0000000cf4067c25 */ /* 0x000fe8000f8e00ff */
[----:B------:R-:W-:Y:S04]  /*74f0*/  IMAD R0, R0, UR12, RZ ;  /* 0x0000000c00007c24 */ /* 0x000fe8000f8e02ff */
[----:B------:R-:W-:Y:S01]  /*7500*/  IMAD R2, R244, UR13, R0 ;  /* 0x0000000df4027c24 */ /* 0x000fe2000f8e0200 */
[----:B--2---:R-:W-:Y:S03]  /*7510*/  LEA R0, P0, R6, R16, 0x7 ;  /* 0x0000001006007211 */ /* 0x004fe600078038ff */
[----:B------:R-:W-:Y:S01]  /*7520*/  IMAD.IADD R2, R7, 0x1, R2 ;  /* 0x0000000107027824 */ /* 0x000fe200078e0202 */
[----:B------:R-:W-:Y:S04]  /*7530*/  LEA R4, P1, R0, UR10, 0x1 ;  /* 0x0000000a00047c11 */ /* 0x000fe8000f8208ff */
        /* <DEDUP_REMOVED lines=24> */
[----:B------:R-:W-:Y:S08]  /*76c0*/  LDGSTS.E.BYPASS.LTC128B.128 [R242+0xa800], desc[UR16][R6.64] ;  /* 0x0a80000006f27fae */ /* 0x000ff0000b901d50 */
[----:B------:R1:W-:Y:S08]  /*76d0*/  LDGSTS.E.BYPASS.LTC128B.128 [R242+0xb000], desc[UR16][R4.64] ;  /* 0x0b00000004f27fae */ /* 0x0003f0000b901d50 */
[----:B------:R2:W-:Y:S08]  /*76e0*/  LDGSTS.E.BYPASS.LTC128B.128 [R242+0xb800], desc[UR16][R8.64] ;  /* 0x0b80000008f27fae */ /* 0x0005f0000b901d50 */
[----:B-----5:R-:W-:Y:S08]  /*76f0*/  LDSM.16.M88.4 R128, [R230] ;  /* 0x00000000e680783b */ /* 0x020ff00000000200 */
[----:B------:R-:W1:Y:S08]  /*7700*/  LDSM.16.M88.4 R16, [R229] ;  /* 0x00000000e510783b */ /* 0x000e700000000200 */
[----:B------:R-:W2:Y:S08]  /*7710*/  LDSM.16.M88.4 R124, [R230+0x2000] ;  /* 0x00200000e67c783b */ /* 0x000eb00000000200 */
[----:B------:R-:W3:Y:S08]  /*7720*/  LDSM.16.M88.4 R32, [R229+0x800] ;  /* 0x00080000e520783b */ /* 0x000ef00000000200 */
[----:B------:R-:W4:Y:S08]  /*7730*/  LDSM.16.M88.4 R48, [R229+0x1000] ;  /* 0x00100000e530783b */ /* 0x000f300000000200 */
[----:B------:R-:W5:Y:S01]  /*7740*/  LDSM.16.M88.4 R64, [R229+0x1800] ;  /* 0x00180000e540783b */ /* 0x000f620000000200 */
[-C--:B-1----:R-:W-:Y:S07]  /*7750*/  HMMA.16816.F32 R4, R128, R16.reuse, RZ ;  /* 0x000000108004723c */ /* 0x082fee00000018ff */
[----:B------:R-:W1:Y:S01]  /*7760*/  LDSM.16.M88.4 R80, [R229+0x2000] ;  /* 0x00200000e550783b */ /* 0x000e620000000200 */
[C---:B--2---:R-:W-:Y:S07]  /*7770*/  HMMA.16816.F32 R8, R124.reuse, R16, RZ ;  /* 0x000000107c08723c */ /* 0x044fee00000018ff */
[----:B------:R-:W2:Y:S01]  /*7780*/  LDSM.16.M88.4 R96, [R229+0x2800] ;  /* 0x00280000e560783b */ /* 0x000ea20000000200 */
[-C--:B------:R-:W-:Y:S07]  /*7790*/  HMMA.16816.F32 R12, R124, R18.reuse, RZ ;  /* 0x000000127c0c723c */ /* 0x080fee00000018ff */
[----:B------:R-:W2:Y:S01]  /*77a0*/  LDSM.16.M88.4 R112, [R229+0x3000] ;  /* 0x00300000e570783b */ /* 0x000ea20000000200 */
[C---:B------:R-:W-:Y:S07]  /*77b0*/  HMMA.16816.F32 R16, R128.reuse, R18, RZ ;  /* 0x000000128010723c */ /* 0x040fee00000018ff */
[----:B------:R-:W2:Y:S01]  /*77c0*/  LDSM.16.M88.4 R200, [R229+0x3800] ;  /* 0x00380000e5c8783b */ /* 0x000ea20000000200 */
[-C--:B---3--:R-:W-:Y:S06]  /*77d0*/  HMMA.16816.F32 R20, R128, R32.reuse, RZ ;  /* 0x000000208014723c */ /* 0x088fec00000018ff */
[C---:B------:R-:W-:Y:S01]  /*77e0*/  HMMA.16816.F32 R24, R124.reuse, R32, RZ ;  /* 0x000000207c18723c */ /* 0x040fe200000018ff */
[----:B------:R-:W-:Y:S05]  /*77f0*/  LDSM.16.M88.4 R204, [R233] ;  /* 0x00000000e9cc783b */ /* 0x000fea0000000200 */
[-C--:B------:R-:W-:Y:S03]  /*7800*/  HMMA.16816.F32 R28, R124, R34.reuse, RZ ;  /* 0x000000227c1c723c */ /* 0x080fe600000018ff */
[----:B------:R-:W3:Y:S03]  /*7810*/  LDSM.16.M88.4 R208, [R228] ;  /* 0x00000000e4d0783b */ /* 0x000ee60000000200 */
[C---:B------:R-:W-:Y:S05]  /*7820*/  HMMA.16816.F32 R32, R128.reuse, R34, RZ ;  /* 0x000000228020723c */ /* 0x040fea00000018ff */
[----:B------:R-:W3:Y:S01]  /*7830*/  LDSM.16.M88.4 R212, [R233+0x2000] ;  /* 0x00200000e9d4783b */ /* 0x000ee20000000200 */
[-C--:B----4-:R-:W-:Y:S06]  /*7840*/  HMMA.16816.F32 R36, R128, R48.reuse, RZ ;  /* 0x000000308024723c */ /* 0x090fec00000018ff */
[C---:B------:R-:W-:Y:S01]  /*7850*/  HMMA.16816.F32 R40, R124.reuse, R48, RZ ;  /* 0x000000307c28723c */ /* 0x040fe200000018ff */
[----:B------:R-:W4:Y:S05]  /*7860*/  LDSM.16.M88.4 R216, [R228+0x800] ;  /* 0x00080000e4d8783b */ /* 0x000f2a0000000200 */
[-C--:B------:R-:W-:Y:S03]  /*7870*/  HMMA.16816.F32 R44, R124, R50.reuse, RZ ;  /* 0x000000327c2c723c */ /* 0x080fe600000018ff */
[----:B------:R-:W-:Y:S03]  /*7880*/  LDSM.16.M88.4 R220, [R228+0x2000] ;  /* 0x00200000e4dc783b */ /* 0x000fe60000000200 */
[C---:B------:R-:W-:Y:S05]  /*7890*/  HMMA.16816.F32 R48, R128.reuse, R50, RZ ;  /* 0x000000328030723c */ /* 0x040fea00000018ff */
[----:B------:R-:W0:Y:S01]  /*78a0*/  LDGDEPBAR ;  /* 0x00000000000079af */ /* 0x000e220000000000 */
        /* <DEDUP_REMOVED lines=19> */
[----:B------:R-:W-:Y:S01]  /*79e0*/  HMMA.16816.F32 R128, R128, R202, RZ ;  /* 0x000000ca8080723c */ /* 0x000fe200000018ff */
[----:B------:R-:W1:Y:S05]  /*79f0*/  LDSM.16.M88.4 R200, [R228+0x1000] ;  /* 0x00100000e4c8783b */ /* 0x000e6a0000000200 */
[-C--:B---3--:R-:W-:Y:S06]  /*7a00*/  HMMA.16816.F32 R4, R204, R208.reuse, R4 ;  /* 0x000000d0cc04723c */ /* 0x088fec0000001804 */
[C---:B------:R-:W-:Y:S06]  /*7a10*/  HMMA.16816.F32 R8, R212.reuse, R208, R8 ;  /* 0x000000d0d408723c */ /* 0x040fec0000001808 */
[-C--:B------:R-:W-:Y:S06]  /*7a20*/  HMMA.16816.F32 R12, R212, R210.reuse, R12 ;  /* 0x000000d2d40c723c */ /* 0x080fec000000180c */
[C---:B------:R-:W-:Y:S01]  /*7a30*/  HMMA.16816.F32 R16, R204.reuse, R210, R16 ;  /* 0x000000d2cc10723c */ /* 0x040fe20000001810 */
[----:B------:R-:W2:Y:S05]  /*7a40*/  LDSM.16.M88.4 R208, [R228+0x1800] ;  /* 0x00180000e4d0783b */ /* 0x000eaa0000000200 */
[-C--:B----4-:R-:W-:Y:S06]  /*7a50*/  HMMA.16816.F32 R20, R204, R216.reuse, R20 ;  /* 0x000000d8cc14723c */ /* 0x090fec0000001814 */
        /* <DEDUP_REMOVED lines=35> */
[----:B------:R-:W4:Y:S01]  /*7c90*/  LDSM.16.M88.4 R216, [R239] ;  /* 0x00000000efd8783b */ /* 0x000f220000000200 */
        /* <DEDUP_REMOVED lines=34> */
[----:B------:R-:W2:Y:S05]  /*7ec0*/  LDSM.16.M88.4 R212, [R232+0x2000] ;  /* 0x00200000e8d4783b */ /* 0x000eaa0000000200 */
[-C--:B---3--:R-:W-:Y:S06]  /*7ed0*/  HMMA.16816.F32 R116, R200, R216.reuse, R116 ;  /* 0x000000d8c874723c */ /* 0x088fec0000001874 */
[C---:B------:R-:W-:Y:S06]  /*7ee0*/  HMMA.16816.F32 R120, R220.reuse, R216, R120 ;  /* 0x000000d8dc78723c */ /* 0x040fec0000001878 */
[-C--:B------:R-:W-:Y:S06]  /*7ef0*/  HMMA.16816.F32 R124, R220, R218.reuse, R124 ;  /* 0x000000dadc7c723c */ /* 0x080fec000000187c */
[----:B------:R-:W-:Y:S06]  /*7f00*/  HMMA.16816.F32 R128, R200, R218, R128 ;  /* 0x000000dac880723c */ /* 0x000fec0000001880 */
[-C--:B-1----:R-:W-:Y:S06]  /*7f10*/  HMMA.16816.F32 R4, R204, R208.reuse, R4 ;  /* 0x000000d0cc04723c */ /* 0x082fec0000001804 */
[C---:B--2---:R-:W-:Y:S06]  /*7f20*/  HMMA.16816.F32 R8, R212.reuse, R208, R8 ;  /* 0x000000d0d408723c */ /* 0x044fec0000001808 */
[-C--:B------:R-:W-:Y:S06]  /*7f30*/  HMMA.16816.F32 R12, R212, R210.reuse, R12 ;  /* 0x000000d2d40c723c */ /* 0x080fec000000180c */
[C---:B------:R-:W-:Y:S06]  /*7f40*/  HMMA.16816.F32 R16, R204.reuse, R210, R16 ;  /* 0x000000d2cc10723c */ /* 0x040fec0000001810 */
[----:B------:R-:W-:Y:S01]  /*7f50*/  FMUL.FTZ R5, R5, UR5 ;  /* 0x0000000505057c20 */ /* 0x000fe20008410000 */
[----:B------:R-:W-:Y:S01]  /*7f60*/  FMUL.FTZ R7, R7, UR5 ;  /* 0x0000000507077c20 */ /* 0x000fe20008410000 */
[----:B------:R-:W-:Y:S03]  /*7f70*/  FMUL.FTZ R4, R4, UR5 ;  /* 0x0000000504047c20 */ /* 0x000fe60008410000 */
[----:B------:R-:W-:Y:S01]  /*7f80*/  FMUL.FTZ R6, R6, UR5 ;  /* 0x0000000506067c20 */ /* 0x000fe20008410000 */
[----:B------:R-:W1:Y:S01]  /*7f90*/  MUFU.TANH R2, R5 ;  /* 0x0000000500027308 */ /* 0x000e620000002400 */
[----:B------:R-:W-:Y:S01]  /*7fa0*/  FMUL.FTZ R9, R9, UR5 ;  /* 0x0000000509097c20 */ /* 0x000fe20008410000 */
[----:B------:R-:W-:Y:S01]  /*7fb0*/  FMUL.FTZ R11, R11, UR5 ;  /* 0x000000050b0b7c20 */ /* 0x000fe20008410000 */
[----:B------:R-:W-:Y:S01]  /*7fc0*/  FMUL.FTZ R8, R8, UR5 ;  /* 0x0000000508087c20 */ /* 0x000fe20008410000 */
[----:B------:R-:W-:Y:S06]  /*7fd0*/  FMUL.FTZ R10, R10, UR5 ;  /* 0x000000050a0a7c20 */ /* 0x000fec0008410000 */
[----:B------:R-:W2:Y:S01]  /*7fe0*/  MUFU.TANH R0, R7 ;  /* 0x0000000700007308 */ /* 0x000ea20000002400 */
[----:B------:R-:W-:Y:S01]  /*7ff0*/  FMUL.FTZ R12, R12, UR5 ;  /* 0x000000050c0c7c20 */ /* 0x000fe20008410000 */
[----:B------:R-:W-:Y:S01]  /*8000*/  FMUL.FTZ R13, R13, UR5 ;  /* 0x000000050d0d7c20 */ /* 0x000fe20008410000 */
[----:B------:R-:W-:Y:S01]  /*8010*/  FMUL.FTZ R14, R14, UR5 ;  /* 0x000000050e0e7c20 */ /* 0x000fe20008410000 */
[----:B------:R-:W-:Y:S01]  /*8020*/  FMUL.FTZ R15, R15, UR5 ;  /* 0x000000050f0f7c20 */ /* 0x000fe20008410000 */
[----:B------:R-:W-:Y:S05]  /*8030*/  FMUL.FTZ R16, R16, UR5 ;  /* 0x0000000510107c20 */ /* 0x000fea0008410000 */
[----:B------:R-:W-:Y:S01]  /*8040*/  MUFU.TANH R247, R4 ;  /* 0x0000000400f77308 */ /* 0x000fe20000002400 */
[----:B-1----:R1:W-:Y:S01]  /*8050*/  STL [R1+0x18], R2 ;  /* 0x0000180201007387 */ /* 0x0023e20000100800 */
[----:B------:R-:W-:Y:S01]  /*8060*/  FMUL.FTZ R18, R18, UR5 ;  /* 0x0000000512127c20 */ /* 0x000fe20008410000 */
[----:B------:R-:W-:Y:S01]  /*8070*/  FMUL.FTZ R17, R17, UR5 ;  /* 0x0000000511117c20 */ /* 0x000fe20008410000 */
[----:B------:R-:W-:Y:S06]  /*8080*/  FMUL.FTZ R19, R19, UR5 ;  /* 0x0000000513137c20 */ /* 0x000fec0008410000 */
[----:B------:R-:W-:Y:S01]  /*8090*/  MUFU.TANH R220, R16 ;  /* 0x0000001000dc7308 */ /* 0x000fe20000002400 */
[----:B--2---:R2:W-:Y:S09]  /*80a0*/  STL [R1+0x14], R0 ;  /* 0x0000140001007387 */ /* 0x0045f20000100800 */
[----:B------:R3:W-:Y:S10]  /*80b0*/  MUFU.TANH R250, R6 ;  /* 0x0000000600fa7308 */ /* 0x0007f40000002400 */
[----:B------:R-:W-:Y:S10]  /*80c0*/  MUFU.TANH R246, R8 ;  /* 0x0000000800f67308 */ /* 0x000ff40000002400 */
[----:B-1----:R-:W1:Y:S01]  /*80d0*/  MUFU.TANH R2, R9 ;  /* 0x0000000900027308 */ /* 0x002e620000002400 */
[----:B---3--:R-:W3:Y:S09]  /*80e0*/  LDSM.16.M88.4 R4, [R227+0x800] ;  /* 0x00080000e304783b */ /* 0x008ef20000000200 */
[----:B--2---:R-:W2:Y:S10]  /*80f0*/  MUFU.TANH R0, R11 ;  /* 0x0000000b00007308 */ /* 0x004eb40000002400 */
[----:B------:R4:W-:Y:S01]  /*8100*/  MUFU.TANH R249, R10 ;  /* 0x0000000a00f97308 */ /* 0x0009e20000002400 */
[----:B-1----:R1:W-:Y:S09]  /*8110*/  STL [R1+0x10], R2 ;  /* 0x0000100201007387 */ /* 0x0023f20000100800 */
[----:B------:R-:W-:Y:S01]  /*8120*/  MUFU.TANH R219, R18 ;  /* 0x0000001200db7308 */ /* 0x000fe20000002400 */
[----:B--2---:R2:W-:Y:S09]  /*8130*/  STL [R1+0xc], R0 ;  /* 0x00000c0001007387 */ /* 0x0045f20000100800 */
[----:B------:R-:W-:Y:S01]  /*8140*/  MUFU.TANH R218, R17 ;  /* 0x0000001100da7308 */ /* 0x000fe20000002400 */
[----:B----4-:R-:W4:Y:S09]  /*8150*/  LDSM.16.M88.4 R8, [R227+0x1000] ;  /* 0x00100000e308783b */ /* 0x010f320000000200 */
[----:B------:R-:W-:Y:S01]  /*8160*/  MUFU.TANH R19, R19 ;  /* 0x0000001300137308 */ /* 0x000fe20000002400 */
[-C--:B---3--:R-:W-:Y:S06]  /*8170*/  HMMA.16816.F32 R20, R204, R4.reuse, R20 ;  /* 0x00000004cc14723c */ /* 0x088fec0000001814 */
[C---:B------:R-:W-:Y:S03]  /*8180*/  HMMA.16816.F32 R24, R212.reuse, R4, R24 ;  /* 0x00000004d418723c */ /* 0x040fe60000001818 */
[----:B-1----:R-:W-:Y:S03]  /*8190*/  MUFU.TANH R2, R14 ;  /* 0x0000000e00027308 */ /* 0x002fe60000002400 */
[-C--:B------:R-:W-:Y:S07]  /*81a0*/  HMMA.16816.F32 R28, R212, R6.reuse, R28 ;  /* 0x00000006d41c723c */ /* 0x080fee000000181c */
[----:B--2---:R-:W1:Y:S01]  /*81b0*/  MUFU.TANH R0, R12 ;  /* 0x0000000c00007308 */ /* 0x004e620000002400 */
[C---:B------:R-:W-:Y:S01]  /*81c0*/  HMMA.16816.F32 R32, R204.reuse, R6, R32 ;  /* 0x00000006cc20723c */ /* 0x040fe20000001820 */
[----:B------:R-:W2:Y:S08]  /*81d0*/  LDSM.16.M88.4 R4, [R227+0x1800] ;  /* 0x00180000e304783b */ /* 0x000eb00000000200 */
[----:B------:R-:W-:Y:S02]  /*81e0*/  MUFU.TANH R252, R15 ;  /* 0x0000000f00fc7308 */ /* 0x000fe40000002400 */
[----:B------:R-:W-:Y:S01]  /*81f0*/  FMUL.FTZ R20, R20, UR5 ;  /* 0x0000000514147c20 */ /* 0x000fe20008410000 */
[----:B------:R-:W-:Y:S01]  /*8200*/  FMUL.FTZ R22, R22, UR5 ;  /* 0x0000000516167c20 */ /* 0x000fe20008410000 */
[----:B------:R-:W-:Y:S01]  /*8210*/  FMUL.FTZ R21, R21, UR5 ;  /* 0x0000000515157c20 */ /* 0x000fe20008410000 */
[----:B------:R-:W-:Y:S01]  /*8220*/  FMUL.FTZ R23, R23, UR5 ;  /* 0x0000000517177c20 */ /* 0x000fe20008410000 */
[----:B------:R-:W-:Y:S04]  /*8230*/  FMUL.FTZ R27, R27, UR5 ;  /* 0x000000051b1b7c20 */ /* 0x000fe80008410000 */
[----:B------:R-:W-:Y:S01]  /*8240*/  MUFU.TANH R243, R20 ;  /* 0x0000001400f37308 */ /* 0x000fe20000002400 */
[----:B-1----:R1:W-:Y:S01]  /*8250*/  STL [R1+0x8], R0 ;  /* 0x0000080001007387 */ /* 0x0023e20000100800 */
[-C--:B----4-:R-:W-:Y:S03]  /*8260*/  HMMA.16816.F32 R36, R204, R8.reuse, R36 ;  /* 0x00000008cc24723c */ /* 0x090fe60000001824 */
[----:B------:R-:W-:Y:S01]  /*8270*/  STL [R1+0x4], R2 ;  /* 0x0000040201007387 */ /* 0x000fe20000100800 */
[----:B------:R-:W-:Y:S01]  /*8280*/  FMUL.FTZ R26, R26, UR5 ;  /* 0x000000051a1a7c20 */ /* 0x000fe20008410000 */
[----:B------:R-:W-:Y:S03]  /*8290*/  FMUL.FTZ R24, R24, UR5 ;  /* 0x0000000518187c20 */ /* 0x000fe60008410000 */
[----:B------:R-:W-:Y:S01]  /*82a0*/  MUFU.TANH R20, R27 ;  /* 0x0000001b00147308 */ /* 0x000fe20000002400 */
[C---:B------:R-:W-:Y:S04]  /*82b0*/  HMMA.16816.F32 R40, R212.reuse, R8, R40 ;  /* 0x00000008d428723c */ /* 0x040fe80000001828 */
[----:B------:R-:W-:Y:S01]  /*82c0*/  FMUL.FTZ R32, R32, UR5 ;  /* 0x0000000520207c20 */ /* 0x000fe20008410000 */
[----:B------:R-:W-:Y:S01]  /*82d0*/  FMUL.FTZ R25, R25, UR5 ;  /* 0x0000000519197c20 */ /* 0x000fe20008410000 */
[-C--:B------:R-:W-:Y:S03]  /*82e0*/  HMMA.16816.F32 R44, R212, R10.reuse, R44 ;  /* 0x0000000ad42c723c */ /* 0x080fe6000000182c */
[----:B------:R-:W-:Y:S02]  /*82f0*/  MUFU.TANH R222, R24 ;  /* 0x0000001800de7308 */ /* 0x000fe40000002400 */
[----:B------:R-:W-:Y:S01]  /*8300*/  FMUL.FTZ R28, R28, UR5 ;  /* 0x000000051c1c7c20 */ /* 0x000fe20008410000 */
[C---:B------:R-:W-:Y:S01]  /*8310*/  HMMA.16816.F32 R48, R204.reuse, R10, R48 ;  /* 0x0000000acc30723c */ /* 0x040fe20000001830 */
[----:B------:R-:W3:Y:S06]  /*8320*/  LDSM.16.M88.4 R8, [R227+0x2000] ;  /* 0x00200000e308783b */ /* 0x000eec0000000200 */
[----:B------:R4:W-:Y:S01]  /*8330*/  MUFU.TANH R221, R26 ;  /* 0x0000001a00dd7308 */ /* 0x0009e20000002400 */
[----:B------:R-:W-:Y:S03]  /*8340*/  FMUL.FTZ R34, R34, UR5 ;  /* 0x0000000522227c20 */ /* 0x000fe60008410000 */
[----:B------:R-:W-:Y:S01]  /*8350*/  FMUL.FTZ R33, R33, UR5 ;  /* 0x0000000521217c20 */ /* 0x000fe20008410000 */
[-C--:B--2---:R-:W-:Y:S05]  /*8360*/  HMMA.16816.F32 R52, R204, R4.reuse, R52 ;  /* 0x00000004cc34723c */ /* 0x084fea0000001834 */
[----:B-1----:R-:W1:Y:S01]  /*8370*/  MUFU.TANH R0, R13 ;  /* 0x0000000d00007308 */ /* 0x002e620000002400 */
[----:B------:R-:W-:Y:S01]  /*8380*/  FMUL.FTZ R42, R42, UR5 ;  /* 0x000000052a2a7c20 */ /* 0x000fe20008410000 */
[C---:B------:R-:W-:Y:S04]  /*8390*/  HMMA.16816.F32 R56, R212.reuse, R4, R56 ;  /* 0x00000004d438723c */ /* 0x040fe80000001838 */
[----:B------:R-:W-:Y:S04]  /*83a0*/  FMUL.FTZ R44, R44, UR5 ;  /* 0x000000052c2c7c20 */ /* 0x000fe80008410000 */
[----:B------:R-:W-:Y:S01]  /*83b0*/  MUFU.TANH R223, R22 ;  /* 0x0000001600df7308 */ /* 0x000fe20000002400 */
[-C--:B------:R-:W-:Y:S03]  /*83c0*/  HMMA.16816.F32 R60, R212, R6.reuse, R60 ;  /* 0x00000006d43c723c */ /* 0x080fe6000000183c */
[----:B------:R-:W-:Y:S01]  /*83d0*/  FMUL.FTZ R43, R43, UR5 ;  /* 0x000000052b2b7c20 */ /* 0x000fe20008410000 */
[----:B----4-:R-:W-:Y:S02]  /*83e0*/  IMAD.MOV.U32 R26, RZ, RZ, R244 ;  /* 0x000000ffff1a7224 */ /* 0x010fe400078e00f4 */
[C---:B------:R-:W-:Y:S03]  /*83f0*/  HMMA.16816.F32 R64, R204.reuse, R6, R64 ;  /* 0x00000006cc40723c */ /* 0x040fe60000001840 */
[----:B------:R-:W-:Y:S01]  /*8400*/  MUFU.TANH R16, R44 ;  /* 0x0000002c00107308 */ /* 0x000fe20000002400 */
[----:B-1----:R1:W-:Y:S01]  /*8410*/  STL [R1], R0 ;  /* 0x0000000001007387 */ /* 0x0023e20000100800 */
[----:B------:R-:W-:Y:S01]  /*8420*/  ISETP.GT.AND P0, PT, R26, RZ, PT ;  /* 0x000000ff1a00720c */ /* 0x000fe20003f04270 */
[----:B------:R-:W-:Y:S01]  /*8430*/  FMUL.FTZ R53, R53, UR5 ;  /* 0x0000000535357c20 */ /* 0x000fe20008410000 */
[----:B------:R-:W-:Y:S01]  /*8440*/  FMUL.FTZ R55, R55, UR5 ;  /* 0x0000000537377c20 */ /* 0x000fe20008410000 */
[----:B------:R-:W-:Y:S03]  /*8450*/  FMUL.FTZ R52, R52, UR5 ;  /* 0x0000000534347c20 */ /* 0x000fe60008410000 */
[----:B------:R-:W-:Y:S02]  /*8460*/  FMUL.FTZ R40, R40, UR5 ;  /* 0x0000000528287c20 */ /* 0x000fe40008410000 */
[----:B------:R-:W-:Y:S01]  /*8470*/  MUFU.TANH R22, R21 ;  /* 0x0000001500167308 */ /* 0x000fe20000002400 */
[----:B------:R-:W-:Y:S01]  /*8480*/  FMUL.FTZ R56, R56, UR5 ;  /* 0x0000000538387c20 */ /* 0x000fe20008410000 */
[----:B------:R-:W-:Y:S01]  /*8490*/  FMUL.FTZ R57, R57, UR5 ;  /* 0x0000000539397c20 */ /* 0x000fe20008410000 */
[----:B------:R-:W-:Y:S01]  /*84a0*/  FMUL.FTZ R58, R58, UR5 ;  /* 0x000000053a3a7c20 */ /* 0x000fe20008410000 */
[----:B------:R-:W-:Y:S01]  /*84b0*/  FMUL.FTZ R30, R30, UR5 ;  /* 0x000000051e1e7c20 */ /* 0x000fe20008410000 */
[-C--:B---3--:R-:W-:Y:S05]  /*84c0*/  HMMA.16816.F32 R68, R204, R8.reuse, R68 ;  /* 0x00000008cc44723c */ /* 0x088fea0000001844 */
[----:B------:R-:W-:Y:S01]  /*84d0*/  MUFU.TANH R18, R40 ;  /* 0x0000002800127308 */ /* 0x000fe20000002400 */
[----:B------:R-:W-:Y:S01]  /*84e0*/  FMUL.FTZ R60, R60, UR5 ;  /* 0x000000053c3c7c20 */ /* 0x000fe20008410000 */
[----:B------:R-:W-:Y:S01]  /*84f0*/  FMUL.FTZ R61, R61, UR5 ;  /* 0x000000053d3d7c20 */ /* 0x000fe20008410000 */
[----:B------:R-:W-:Y:S01]  /*8500*/  FMUL.FTZ R29, R29, UR5 ;  /* 0x000000051d1d7c20 */ /* 0x000fe20008410000 */
[C---:B------:R-:W-:Y:S06]  /*8510*/  HMMA.16816.F32 R72, R212.reuse, R8, R72 ;  /* 0x00000008d448723c */ /* 0x040fec0000001848 */
[----:B------:R-:W-:Y:S01]  /*8520*/  MUFU.TANH R27, R57 ;  /* 0x00000039001b7308 */ /* 0x000fe20000002400 */
[----:B------:R-:W-:Y:S01]  /*8530*/  FMUL.FTZ R67, R67, UR5 ;  /* 0x0000000543437c20 */ /* 0x000fe20008410000 */
[-C--:B------:R-:W-:Y:S03]  /*8540*/  HMMA.16816.F32 R76, R212, R10.reuse, R76 ;  /* 0x0000000ad44c723c */ /* 0x080fe6000000184c */
[----:B------:R-:W-:Y:S05]  /*8550*/  FMUL.FTZ R66, R66, UR5 ;  /* 0x0000000542427c20 */ /* 0x000fea0008410000 */
[----:B-1----:R-:W1:Y:S01]  /*8560*/  MUFU.TANH R0, R42 ;  /* 0x0000002a00007308 */ /* 0x002e620000002400 */
[C---:B------:R-:W-:Y:S01]  /*8570*/  HMMA.16816.F32 R80, R204.reuse, R10, R80 ;  /* 0x0000000acc50723c */ /* 0x040fe20000001850 */
[----:B------:R-:W-:Y:S03]  /*8580*/  LDSM.16.M88.4 R8, [R227+0x3000] ;  /* 0x00300000e308783b */ /* 0x000fe60000000200 */
[----:B------:R-:W-:Y:S01]  /*8590*/  FMUL.FTZ R65, R65, UR5 ;  /* 0x0000000541417c20 */ /* 0x000fe20008410000 */
[----:B------:R-:W-:Y:S01]  /*85a0*/  FMUL.FTZ R71, R71, UR5 ;  /* 0x0000000547477c20 */ /* 0x000fe20008410000 */
[----:B------:R-:W-:Y:S03]  /*85b0*/  FMUL.FTZ R68, R68, UR5 ;  /* 0x0000000544447c20 */ /* 0x000fe60008410000 */
        /* <DEDUP_REMOVED lines=8> */
[----:B------:R-:W-:Y:S01]  /*8640*/  FMUL.FTZ R79, R79, UR5 ;  /* 0x000000054f4f7c20 */ /* 0x000fe20008410000 */
[----:B------:R-:W-:Y:S01]  /*8650*/  FMUL.FTZ R77, R77, UR5 ;  /* 0x000000054d4d7c20 */ /* 0x000fe20008410000 */
[----:B------:R-:W-:Y:S01]  /*8660*/  FMUL.FTZ R78, R78, UR5 ;  /* 0x000000054e4e7c20 */ /* 0x000fe20008410000 */
[----:B------:R-:W-:Y:S01]  /*8670*/  FMUL.FTZ R70, R70, UR5 ;  /* 0x0000000546467c20 */ /* 0x000fe20008410000 */
[----:B------:R-:W-:Y:S01]  /*8680*/  FMUL.FTZ R35, R35, UR5 ;  /* 0x0000000523237c20 */ /* 0x000fe20008410000 */
[----:B------:R-:W-:Y:S03]  /*8690*/  FMUL.FTZ R36, R36, UR5 ;  /* 0x0000000524247c20 */ /* 0x000fe60008410000 */
        /* <DEDUP_REMOVED lines=24> */
[----:B-1----:R-:W1:Y:S01]  /*8820*/  MUFU.TANH R0, R43 ;  /* 0x0000002b00007308 */ /* 0x002e620000002400 */
[----:B------:R-:W-:Y:S09]  /*8830*/  FMUL.FTZ R75, R75, UR5 ;  /* 0x000000054b4b7c20 */ /* 0x000ff20008410000 */
[----:B------:R-:W-:Y:S10]  /*8840*/  MUFU.TANH R55, R79 ;  /* 0x0000004f00377308 */ /* 0x000ff40000002400 */
[----:B------:R-:W-:Y:S01]  /*8850*/  MUFU.TANH R64, R65 ;  /* 0x0000004100407308 */ /* 0x000fe20000002400 */
[----:B-1----:R1:W-:Y:S09]  /*8860*/  STL [R1+0x28], R0 ;  /* 0x0000280001007387 */ /* 0x0023f20000100800 */
[----:B------:R-:W-:Y:S10]  /*8870*/  MUFU.TANH R42, R58 ;  /* 0x0000003a002a7308 */ /* 0x000ff40000002400 */
[----:B------:R-:W-:Y:S10]  /*8880*/  MUFU.TANH R248, R69 ;  /* 0x0000004500f87308 */ /* 0x000ff40000002400 */
[----:B------:R-:W-:Y:S10]  /*8890*/  MUFU.TANH R44, R77 ;  /* 0x0000004d002c7308 */ /* 0x000ff40000002400 */
[----:B-1----:R-:W1:Y:S10]  /*88a0*/  MUFU.TANH R0, R53 ;  /* 0x0000003500007308 */ /* 0x002e740000002400 */
[----:B------:R-:W-:Y:S10]  /*88b0*/  MUFU.TANH R251, R68 ;  /* 0x0000004400fb7308 */ /* 0x000ff40000002400 */
[----:B------:R-:W-:Y:S01]  /*88c0*/  MUFU.TANH R4, R56 ;  /* 0x0000003800047308 */ /* 0x000fe20000002400 */
[----:B-1----:R1:W-:Y:S09]  /*88d0*/  STL [R1+0x20], R0 ;  /* 0x0000200001007387 */ /* 0x0023f20000100800 */
[----:B------:R-:W-:Y:S10]  /*88e0*/  MUFU.TANH R56, R72 ;  /* 0x0000004800387308 */ /* 0x000ff40000002400 */
[----:B------:R-:W-:Y:S10]  /*88f0*/  MUFU.TANH R68, R78 ;  /* 0x0000004e00447308 */ /* 0x000ff40000002400 */
[----:B------:R2:W-:Y:S10]  /*8900*/  MUFU.TANH R244, R83 ;  /* 0x0000005300f47308 */ /* 0x0005f40000002400 */
[----:B-1----:R-:W1:Y:S10]  /*8910*/  MUFU.TANH R0, R66 ;  /* 0x0000004200007308 */ /* 0x002e740000002400 */
[----:B------:R-:W-:Y:S01]  /*8920*/  MUFU.TANH R53, R60 ;  /* 0x0000003c00357308 */ /* 0x000fe20000002400 */
[----:B--2---:R-:W-:Y:S02]  /*8930*/  IMAD.MOV.U32 R83, RZ, RZ, R44 ;  /* 0x000000ffff537224 */ /* 0x004fe400078e002c */
[----:B------:R-:W2:Y:S07]  /*8940*/  LDL R44, [R1+0x1c] ;  /* 0x00001c00012c7983 */ /* 0x000eae0000100800 */
[----:B------:R-:W-:Y:S01]  /*8950*/  MUFU.TANH R2, R70 ;  /* 0x0000004600027308 */ /* 0x000fe20000002400 */
[----:B-1----:R-:W-:Y:S09]  /*8960*/  MOV R65, R0 ;  /* 0x0000000000417202 */ /* 0x002ff20000000f00 */
[----:B------:R-:W1:Y:S10]  /*8970*/  MUFU.TANH R0, R67 ;  /* 0x0000004300007308 */ /* 0x000e740000002400 */
[----:B------:R-:W-:Y:S10]  /*8980*/  MUFU.TANH R21, R25 ;  /* 0x0000001900157308 */ /* 0x000ff40000002400 */
[----:B------:R-:W-:Y:S01]  /*8990*/  MUFU.TANH R23, R23 ;  /* 0x0000001700177308 */ /* 0x000fe20000002400 */
[----:B-1----:R-:W-:Y:S09]  /*89a0*/  IMAD.MOV.U32 R69, RZ, RZ, R0 ;  /* 0x000000ffff457224 */ /* 0x002ff200078e0000 */
[----:B------:R1:W3:Y:S10]  /*89b0*/  MUFU.TANH R0, R71 ;  /* 0x0000004700007308 */ /* 0x0002f40000002400 */
[----:B------:R-:W-:Y:S10]  /*89c0*/  MUFU.TANH R32, R32 ;  /* 0x0000002000207308 */ /* 0x000ff40000002400 */
[----:B------:R-:W-:Y:S01]  /*89d0*/  MUFU.TANH R28, R28 ;  /* 0x0000001c001c7308 */ /* 0x000fe20000002400 */
[----:B-1----:R-:W-:Y:S01]  /*89e0*/  IMAD.MOV.U32 R71, RZ, RZ, R4 ;  /* 0x000000ffff477224 */ /* 0x002fe200078e0004 */
[----:B---3--:R-:W-:Y:S01]  /*89f0*/  MOV R72, R0 ;  /* 0x0000000000487202 */ /* 0x008fe20000000f00 */
[----:B------:R-:W1:Y:S07]  /*8a00*/  LDSM.16.M88.4 R4, [R227+0x2800] ;  /* 0x00280000e304783b */ /* 0x000e6e0000000200 */
[----:B------:R3:W-:Y:S10]  /*8a10*/  MUFU.TANH R0, R74 ;  /* 0x0000004a00007308 */ /* 0x0007f40000002400 */
[----:B------:R-:W-:Y:S10]  /*8a20*/  MUFU.TANH R34, R34 ;  /* 0x0000002200227308 */ /* 0x000ff40000002400 */
[----:B------:R-:W-:Y:S01]  /*8a30*/  MUFU.TANH R33, R33 ;  /* 0x0000002100217308 */ /* 0x000fe20000002400 */
[----:B---3--:R-:W-:Y:S09]  /*8a40*/  IMAD.MOV.U32 R74, RZ, RZ, R27 ;  /* 0x000000ffff4a7224 */ /* 0x008ff200078e001b */
[----:B------:R3:W-:Y:S10]  /*8a50*/  MUFU.TANH R27, R73 ;  /* 0x00000049001b7308 */ /* 0x0007f40000002400 */
[----:B------:R-:W-:Y:S01]  /*8a60*/  MUFU.TANH R30, R30 ;  /* 0x0000001e001e7308 */ /* 0x000fe20000002400 */
[-C--:B-1----:R-:W-:Y:S09]  /*8a70*/  HMMA.16816.F32 R84, R204, R4.reuse, R84 ;  /* 0x00000004cc54723c */ /* 0x082ff20000001854 */
[----:B------:R-:W-:Y:S01]  /*8a80*/  MUFU.TANH R210, R81 ;  /* 0x0000005100d27308 */ /* 0x000fe20000002400 */
[C---:B------:R-:W-:Y:S04]  /*8a90*/  HMMA.16816.F32 R88, R212.reuse, R4, R88 ;  /* 0x00000004d458723c */ /* 0x040fe80000001858 */
[----:B---3--:R-:W-:Y:S02]  /*8aa0*/  IMAD.MOV.U32 R73, RZ, RZ, R2 ;  /* 0x000000ffff497224 */ /* 0x008fe400078e0002 */
[-C--:B------:R-:W-:Y:S03]  /*8ab0*/  HMMA.16816.F32 R92, R212, R6.reuse, R92 ;  /* 0x00000006d45c723c */ /* 0x080fe6000000185c */
[----:B------:R-:W-:Y:S03]  /*8ac0*/  MUFU.TANH R29, R29 ;  /* 0x0000001d001d7308 */ /* 0x000fe60000002400 */
[C---:B------:R-:W-:Y:S01]  /*8ad0*/  HMMA.16816.F32 R96, R204.reuse, R6, R96 ;  /* 0x00000006cc60723c */ /* 0x040fe20000001860 */
[----:B------:R-:W1:Y:S01]  /*8ae0*/  LDSM.16.M88.4 R4, [R227+0x3800] ;  /* 0x00380000e304783b */ /* 0x000e620000000200 */
[----:B------:R-:W-:Y:S05]  /*8af0*/  DEPBAR.LE SB0, 0x0 ;  /* 0x000080000000791a */ /* 0x000fea0000000000 */
[----:B------:R-:W-:Y:S01]  /*8b00*/  MUFU.TANH R245, R82 ;  /* 0x0000005200f57308 */ /* 0x000fe20000002400 */
[-C--:B------:R-:W-:Y:S09]  /*8b10*/  HMMA.16816.F32 R100, R204, R8.reuse, R100 ;  /* 0x00000008cc64723c */ /* 0x080ff20000001864 */
[----:B------:R-:W-:Y:S01]  /*8b20*/  MUFU.TANH R35, R35 ;  /* 0x0000002300237308 */ /* 0x000fe20000002400 */
[----:B------:R-:W-:Y:S01]  /*8b30*/  BAR.SYNC.DEFER_BLOCKING 0x0 ;  /* 0x0000000000007b1d */ /* 0x000fe20000010000 */
[C---:B------:R-:W-:Y:S04]  /*8b40*/  HMMA.16816.F32 R104, R212.reuse, R8, R104 ;  /* 0x00000008d468723c */ /* 0x040fe80000001868 */
[----:B------:R-:W-:Y:S01]  /*8b50*/  FMUL.FTZ R93, R93, UR5 ;  /* 0x000000055d5d7c20 */ /* 0x000fe20008410000 */
[----:B------:R-:W-:Y:S03]  /*8b60*/  FMUL.FTZ R92, R92, UR5 ;  /* 0x000000055c5c7c20 */ /* 0x000fe60008410000 */
[----:B------:R-:W-:Y:S01]  /*8b70*/  MUFU.TANH R36, R36 ;  /* 0x0000002400247308 */ /* 0x000fe20000002400 */
[-C--:B------:R-:W-:Y:S03]  /*8b80*/  HMMA.16816.F32 R108, R212, R10.reuse, R108 ;  /* 0x0000000ad46c723c */ /* 0x080fe6000000186c */
[----:B------:R-:W-:Y:S01]  /*8b90*/  FMUL.FTZ R89, R89, UR5 ;  /* 0x0000000559597c20 */ /* 0x000fe20008410000 */
[----:B------:R-:W-:Y:S01]  /*8ba0*/  FMUL.FTZ R88, R88, UR5 ;  /* 0x0000000558587c20 */ /* 0x000fe20008410000 */
[----:B------:R-:W-:Y:S04]  /*8bb0*/  FMUL.FTZ R94, R94, UR5 ;  /* 0x000000055e5e7c20 */ /* 0x000fe80008410000 */
[----:B------:R3:W-:Y:S01]  /*8bc0*/  MUFU.TANH R80, R93 ;  /* 0x0000005d00507308 */ /* 0x0007e20000002400 */
[C---:B------:R-:W-:Y:S04]  /*8bd0*/  HMMA.16816.F32 R112, R204.reuse, R10, R112 ;  /* 0x0000000acc70723c */ /* 0x040fe80000001870 */
[----:B------:R-:W-:Y:S01]  /*8be0*/  FMUL.FTZ R85, R85, UR5 ;  /* 0x0000000555557c20 */ /* 0x000fe20008410000 */
[----:B------:R-:W-:Y:S01]  /*8bf0*/  FMUL.FTZ R86, R86, UR5 ;  /* 0x0000000556567c20 */ /* 0x000fe20008410000 */
[----:B------:R-:W-:Y:S03]  /*8c00*/  FMUL.FTZ R84, R84, UR5 ;  /* 0x0000000554547c20 */ /* 0x000fe60008410000 */
[----:B------:R4:W5:Y:S02]  /*8c10*/  MUFU.TANH R79, R92 ;  /* 0x0000005c004f7308 */ /* 0x0009640000002400 */
[----:B------:R-:W-:Y:S01]  /*8c20*/  FMUL.FTZ R91, R91, UR5 ;  /* 0x000000055b5b7c20 */ /* 0x000fe20008410000 */
[-C--:B-1----:R-:W-:Y:S03]  /*8c30*/  HMMA.16816.F32 R116, R204, R4.reuse, R116 ;  /* 0x00000004cc74723c */ /* 0x082fe60000001874 */
[----:B------:R-:W-:Y:S01]  /*8c40*/  FMUL.FTZ R107, R107, UR5 ;  /* 0x000000056b6b7c20 */ /* 0x000fe20008410000 */
[----:B------:R-:W-:Y:S03]  /*8c50*/  FMUL.FTZ R105, R105, UR5 ;  /* 0x0000000569697c20 */ /* 0x000fe60008410000 */
[----:B------:R-:W1:Y:S01]  /*8c60*/  MUFU.TANH R77, R89 ;  /* 0x00000059004d7308 */ /* 0x000e620000002400 */
[----:B---3--:R-:W3:Y:S01]  /*8c70*/  LDL R93, [R1+0x18] ;  /* 0x00001800015d7983 */ /* 0x008ee20000100800 */
[C---:B------:R-:W-:Y:S04]  /*8c80*/  HMMA.16816.F32 R120, R212.reuse, R4, R120 ;  /* 0x00000004d478723c */ /* 0x040fe80000001878 */
[----:B------:R-:W-:Y:S01]  /*8c90*/  FMUL.FTZ R104, R104, UR5 ;  /* 0x0000000568687c20 */ /* 0x000fe20008410000 */
[----:B------:R-:W-:Y:S03]  /*8ca0*/  FMUL.FTZ R111, R111, UR5 ;  /* 0x000000056f6f7c20 */ /* 0x000fe60008410000 */
[----:B------:R5:W-:Y:S01]  /*8cb0*/  MUFU.TANH R67, R107 ;  /* 0x0000006b00437308 */ /* 0x000be20000002400 */
[----:B----4-:R-:W4:Y:S01]  /*8cc0*/  LDL R92, [R1+0x14] ;  /* 0x00001400015c7983 */ /* 0x010f220000100800 */
[-C--:B------:R-:W-:Y:S03]  /*8cd0*/  HMMA.16816.F32 R124, R212, R6.reuse, R124 ;  /* 0x00000006d47c723c */ /* 0x080fe6000000187c */
[----:B------:R-:W2:Y:S01]  /*8ce0*/  LDL R214, [R1+0x10] ;  /* 0x0000100001d67983 */ /* 0x000ea20000100800 */
[----:B------:R-:W-:Y:S01]  /*8cf0*/  FMUL.FTZ R110, R110, UR5 ;  /* 0x000000056e6e7c20 */ /* 0x000fe20008410000 */
[----:B------:R-:W-:Y:S03]  /*8d00*/  FMNMX.FTZ R4, R246, R133, !PT ;  /* 0x00000085f6047209 */ /* 0x000fe60007810000 */
[----:B------:R1:W-:Y:S01]  /*8d10*/  MUFU.TANH R58, R105 ;  /* 0x00000069003a7308 */ /* 0x0003e20000002400 */
[----:B------:R-:W-:Y:S04]  /*8d20*/  HMMA.16816.F32 R128, R204, R6, R128 ;  /* 0x00000006cc80723c */ /* 0x000fe80000001880 */
[----:B------:R-:W-:Y:S01]  /*8d30*/  FMUL.FTZ R116, R116, UR5 ;  /* 0x0000000574747c20 */ /* 0x000fe20008410000 */
[----:B------:R-:W-:Y:S01]  /*8d40*/  FMNMX.FTZ R5, R250, R132, !PT ;  /* 0x00000084fa057209 */ /* 0x000fe20007810000 */
[----:B------:R-:W-:Y:S03]  /*8d50*/  FMUL.FTZ R108, R108, UR5 ;  /* 0x000000056c6c7c20 */ /* 0x000fe60008410000 */
[----:B------:R1:W-:Y:S02]  /*8d60*/  MUFU.TANH R208, R85 ;  /* 0x0000005500d07308 */ /* 0x0003e40000002400 */
[----:B-----5:R-:W-:Y:S02]  /*8d70*/  MOV R107, R79 ;  /* 0x0000004f006b7202 */ /* 0x020fe40000000f00 */
[----:B------:R-:W5:Y:S01]  /*8d80*/  LDL R79, [R1+0xc] ;  /* 0x00000c00014f7983 */ /* 0x000f620000100800 */
[----:B------:R-:W-:Y:S01]  /*8d90*/  FMUL.FTZ R87, R87, UR5 ;  /* 0x0000000557577c20 */ /* 0x000fe20008410000 */
[----:B------:R-:W-:Y:S01]  /*8da0*/  FMUL.FTZ R113, R113, UR5 ;  /* 0x0000000571717c20 */ /* 0x000fe20008410000 */
[----:B------:R-:W-:Y:S01]  /*8db0*/  FMUL.FTZ R101, R101, UR5 ;  /* 0x0000000565657c20 */ /* 0x000fe20008410000 */
[----:B------:R-:W-:Y:S02]  /*8dc0*/  FMUL.FTZ R100, R100, UR5 ;  /* 0x0000000564647c20 */ /* 0x000fe40008410000 */
[----:B------:R-:W1:Y:S02]  /*8dd0*/  MUFU.TANH R78, R88 ;  /* 0x00000058004e7308 */ /* 0x000e640000002400 */
[----:B-1----:R-:W-:Y:S01]  /*8de0*/  IMAD.MOV.U32 R105, RZ, RZ, R77 ;  /* 0x000000ffff697224 */ /* 0x002fe200078e004d */
[----:B------:R-:W-:Y:S01]  /*8df0*/  MOV R81, R52 ;  /* 0x0000003400517202 */ /* 0x000fe20000000f00 */
[----:B------:R-:W5:Y:S01]  /*8e00*/  LDL R77, [R1+0x8] ;  /* 0x00000800014d7983 */ /* 0x000f620000100800 */
[----:B------:R-:W-:Y:S01]  /*8e10*/  FMUL.FTZ R70, R126, UR5 ;  /* 0x000000057e467c20 */ /* 0x000fe20008410000 */
[----:B------:R-:W-:Y:S01]  /*8e20*/  MOV R52, R18 ;  /* 0x0000001200347202 */ /* 0x000fe20000000f00 */
[----:B------:R-:W-:Y:S01]  /*8e30*/  FMUL.FTZ R95, R95, UR5 ;  /* 0x000000055f5f7c20 */ /* 0x000fe20008410000 */
[----:B------:R-:W-:Y:S02]  /*8e40*/  FMUL.FTZ R99, R99, UR5 ;  /* 0x0000000563637c20 */ /* 0x000fe40008410000 */
[----:B------:R1:W-:Y:S01]  /*8e50*/  MUFU.TANH R43, R104 ;  /* 0x00000068002b7308 */ /* 0x0003e20000002400 */
[----:B------:R-:W-:Y:S01]  /*8e60*/  FMUL.FTZ R85, R128, UR5 ;  /* 0x0000000580557c20 */ /* 0x000fe20008410000 */
[----:B------:R-:W-:Y:S02]  /*8e70*/  IMAD.MOV.U32 R128, RZ, RZ, R27 ;  /* 0x000000ffff807224 */ /* 0x000fe400078e001b */
[----:B------:R-:W-:Y:S01]  /*8e80*/  FMUL.FTZ R89, R131, UR5 ;  /* 0x0000000583597c20 */ /* 0x000fe20008410000 */
[----:B------:R-:W5:Y:S01]  /*8e90*/  LDL R27, [R1+0x4] ;  /* 0x00000400011b7983 */ /* 0x000f620000100800 */
[----:B------:R-:W-:Y:S01]  /*8ea0*/  FMUL.FTZ R90, R90, UR5 ;  /* 0x000000055a5a7c20 */ /* 0x000fe20008410000 */
[----:B------:R-:W-:Y:S01]  /*8eb0*/  FMUL.FTZ R103, R103, UR5 ;  /* 0x0000000567677c20 */ /* 0x000fe20008410000 */
[----:B------:R-:W-:Y:S02]  /*8ec0*/  FMUL.FTZ R102, R102, UR5 ;  /* 0x0000000566667c20 */ /* 0x000fe40008410000 */
[----:B------:R1:W-:Y:S01]  /*8ed0*/  MUFU.TANH R212, R111 ;  /* 0x0000006f00d47308 */ /* 0x0003e20000002400 */
        /* <DEDUP_REMOVED lines=8> */
[----:B-1----:R-:W-:Y:S02]  /*8f60*/  IMAD.MOV.U32 R104, RZ, RZ, R78 ;  /* 0x000000ffff687224 */ /* 0x002fe400078e004e */
[----:B------:R-:W-:Y:S01]  /*8f70*/  FMUL.FTZ R115, R115, UR5 ;  /* 0x0000000573737c20 */ /* 0x000fe20008410000 */
[----:B------:R-:W5:Y:S01]  /*8f80*/  LDL R78, [R1] ;  /* 0x00000000014e7983 */ /* 0x000f620000100800 */
[----:B------:R-:W-:Y:S01]  /*8f90*/  FMUL.FTZ R118, R118, UR5 ;  /* 0x0000000576767c20 */ /* 0x000fe20008410000 */
[----:B------:R-:W-:Y:S01]  /*8fa0*/  FMUL.FTZ R117, R117, UR5 ;  /* 0x0000000575757c20 */ /* 0x000fe20008410000 */
[----:B------:R-:W-:Y:S01]  /*8fb0*/  FMUL.FTZ R119, R119, UR5 ;  /* 0x0000000577777c20 */ /* 0x000fe20008410000 */
[----:B------:R-:W-:Y:S02]  /*8fc0*/  FMUL.FTZ R120, R120, UR5 ;  /* 0x0000000578787c20 */ /* 0x000fe40008410000 */
[----:B------:R-:W1:Y:S01]  /*8fd0*/  MUFU.TANH R60, R94 ;  /* 0x0000005e003c7308 */ /* 0x000e620000002400 */
[----:B------:R-:W-:Y:S02]  /*8fe0*/  IMAD.MOV.U32 R111, RZ, RZ, R80 ;  /* 0x000000ffff6f7224 */ /* 0x000fe400078e0050 */
[----:B------:R-:W-:Y:S01]  /*8ff0*/  FMUL.FTZ R121, R121, UR5 ;  /* 0x0000000579797c20 */ /* 0x000fe20008410000 */
[----:B------:R-:W5:Y:S01]  /*9000*/  LDL R80, [R1+0x28] ;  /* 0x0000280001507983 */ /* 0x000f620000100800 */
[----:B------:R-:W-:Y:S01]  /*9010*/  FMUL.FTZ R122, R122, UR5 ;  /* 0x000000057a7a7c20 */ /* 0x000fe20008410000 */
[----:B------:R-:W-:Y:S01]  /*9020*/  FMUL.FTZ R123, R123, UR5 ;  /* 0x000000057b7b7c20 */ /* 0x000fe20008410000 */
[----:B------:R-:W-:Y:S01]  /*9030*/  FMUL.FTZ R124, R124, UR5 ;  /* 0x000000057c7c7c20 */ /* 0x000fe20008410000 */
[----:B------:R-:W-:Y:S02]  /*9040*/  FMUL.FTZ R125, R125, UR5 ;  /* 0x000000057d7d7c20 */ /* 0x000fe40008410000 */
[----:B------:R1:W-:Y:S10]  /*9050*/  MUFU.TANH R86, R116 ;  /* 0x0000007400567308 */ /* 0x0003f40000002400 */
[----:B------:R-:W1:Y:S10]  /*9060*/  MUFU.TANH R2, R110 ;  /* 0x0000006e00027308 */ /* 0x000e740000002400 */
[----:B------:R-:W-:Y:S01]  /*9070*/  MUFU.TANH R25, R54 ;  /* 0x0000003600197308 */ /* 0x000fe20000002400 */
[----:B-1----:R-:W-:Y:S02]  /*9080*/  MOV R116, R60 ;  /* 0x0000003c00747202 */ /* 0x002fe40000000f00 */
[----:B------:R-:W5:Y:S07]  /*9090*/  LDL R60, [R1+0x20] ;  /* 0x00002000013c7983 */ /* 0x000f6e0000100800 */
[----:B------:R-:W1:Y:S01]  /*90a0*/  MUFU.TANH R82, R108 ;  /* 0x0000006c00527308 */ /* 0x000e620000002400 */
[----:B------:R-:W-:Y:S01]  /*90b0*/  IMAD.MOV.U32 R131, RZ, RZ, R2 ;  /* 0x000000ffff837224 */ /* 0x000fe200078e0002 */
[----:B------:R-:W-:Y:S02]  /*90c0*/  FMNMX.FTZ R2, R247, R3, !PT ;  /* 0x00000003f7027209 */ /* 0x000fe40007810000 */
[----:B------:R-:W-:Y:S06]  /*90d0*/  MOV R110, R69 ;  /* 0x00000045006e7202 */ /* 0x000fec0000000f00 */
[----:B------:R-:W1:Y:S10]  /*90e0*/  MUFU.TANH R54, R76 ;  /* 0x0000004c00367308 */ /* 0x000e740000002400 */
[----:B------:R-:W-:Y:S01]  /*90f0*/  MUFU.TANH R31, R31 ;  /* 0x0000001f001f7308 */ /* 0x000fe20000002400 */
[----:B-1----:R-:W-:Y:S09]  /*9100*/  IMAD.MOV.U32 R126, RZ, RZ, R82 ;  /* 0x000000ffff7e7224 */ /* 0x002ff200078e0052 */
[----:B------:R-:W1:Y:S01]  /*9110*/  MUFU.TANH R17, R41 ;  /* 0x0000002900117308 */ /* 0x000e620000002400 */
[----:B------:R-:W-:Y:S01]  /*9120*/  IMAD.MOV.U32 R82, RZ, RZ, R54 ;  /* 0x000000ffff527224 */ /* 0x000fe200078e0036 */
[----:B------:R-:W-:Y:S08]  /*9130*/  MOV R76, R0 ;  /* 0x00000000004c7202 */ /* 0x000ff00000000f00 */
[----:B------:R-:W-:Y:S10]  /*9140*/  MUFU.TANH R38, R38 ;  /* 0x0000002600267308 */ /* 0x000ff40000002400 */
[----:B------:R-:W-:Y:S01]  /*9150*/  MUFU.TANH R37, R37 ;  /* 0x0000002500257308 */ /* 0x000fe20000002400 */
[----:B-1----:R-:W-:Y:S09]  /*9160*/  IMAD.MOV.U32 R54, RZ, RZ, R17 ;  /* 0x000000ffff367224 */ /* 0x002ff200078e0011 */
[----:B------:R1:W-:Y:S10]  /*9170*/  MUFU.TANH R209, R84 ;  /* 0x0000005400d17308 */ /* 0x0003f40000002400 */
[----:B------:R-:W1:Y:S10]  /*9180*/  MUFU.TANH R66, R91 ;  /* 0x0000005b00427308 */ /* 0x000e740000002400 */
[----:B------:R-:W-:Y:S01]  /*9190*/  MUFU.TANH R39, R39 ;  /* 0x0000002700277308 */ /* 0x000fe20000002400 */
[----:B-1----:R-:W-:Y:S09]  /*91a0*/  FMUL.FTZ R84, R129, UR5 ;  /* 0x0000000581547c20 */ /* 0x002ff20008410000 */
[----:B------:R-:W-:Y:S01]  /*91b0*/  MUFU.TANH R48, R48 ;  /* 0x0000003000307308 */ /* 0x000fe20000002400 */
[----:B------:R-:W-:Y:S02]  /*91c0*/  MOV R129, R66 ;  /* 0x0000004200817202 */ /* 0x000fe40000000f00 */
[----:B------:R-:W-:Y:S07]  /*91d0*/  MOV R66, R16 ;  /* 0x0000001000427202 */ /* 0x000fee0000000f00 */
[----:B------:R-:W-:Y:S10]  /*91e0*/  MUFU.TANH R216, R87 ;  /* 0x0000005700d87308 */ /* 0x000ff40000002400 */
[----:B------:R-:W1:Y:S10]  /*91f0*/  MUFU.TANH R14, R47 ;  /* 0x0000002f000e7308 */ /* 0x000e740000002400 */
[----:B------:R-:W-:Y:S10]  /*9200*/  MUFU.TANH R50, R50 ;  /* 0x0000003200327308 */ /* 0x000ff40000002400 */
[----:B------:R-:W-:Y:S10]  /*9210*/  MUFU.TANH R49, R49 ;  /* 0x0000003100317308 */ /* 0x000ff40000002400 */
[----:B------:R1:W-:Y:S10]  /*9220*/  MUFU.TANH R87, R113 ;  /* 0x0000007100577308 */ /* 0x0003f40000002400 */
[----:B------:R-:W-:Y:S10]  /*9230*/  MUFU.TANH R47, R62 ;  /* 0x0000003e002f7308 */ /* 0x000ff40000002400 */
[----:B------:R-:W-:Y:S01]  /*9240*/  MUFU.TANH R46, R46 ;  /* 0x0000002e002e7308 */ /* 0x000fe20000002400 */
[----:B-1----:R-:W-:Y:S01]  /*9250*/  MOV R113, R65 ;  /* 0x0000004100717202 */ /* 0x002fe20000000f00 */
[----:B------:R-:W-:Y:S08]  /*9260*/  IMAD.MOV.U32 R65, RZ, RZ, R14 ;  /* 0x000000ffff417224 */ /* 0x000ff000078e000e */
[----:B------:R1:W-:Y:S10]  /*9270*/  MUFU.TANH R62, R101 ;  /* 0x00000065003e7308 */ /* 0x0003f40000002400 */
[----:B------:R-:W-:Y:S10]  /*9280*/  MUFU.TANH R45, R45 ;  /* 0x0000002d002d7308 */ /* 0x000ff40000002400 */
[----:B------:R-:W-:Y:S01]  /*9290*/  MUFU.TANH R51, R51 ;  /* 0x0000003300337308 */ /* 0x000fe20000002400 */
[----:B-1----:R-:W-:Y:S09]  /*92a0*/  IMAD.MOV.U32 R101, RZ, RZ, R71 ;  /* 0x000000ffff657224 */ /* 0x002ff200078e0047 */
[----:B------:R-:W1:Y:S10]  /*92b0*/  MUFU.TANH R12, R63 ;  /* 0x0000003f000c7308 */ /* 0x000e740000002400 */
[----:B------:R3:W-:Y:S10]  /*92c0*/  MUFU.TANH R63, R100 ;  /* 0x00000064003f7308 */ /* 0x0007f40000002400 */
[----:B------:R-:W-:Y:S10]  /*92d0*/  MUFU.TANH R41, R59 ;  /* 0x0000003b00297308 */ /* 0x000ff40000002400 */
[----:B------:R4:W-:Y:S01]  /*92e0*/  MUFU.TANH R57, R95 ;  /* 0x0000005f00397308 */ /* 0x0009e20000002400 */
[----:B---3--:R-:W-:Y:S09]  /*92f0*/  IMAD.MOV.U32 R100, RZ, RZ, R74 ;  /* 0x000000ffff647224 */ /* 0x008ff200078e004a */
[----:B------:R3:W-:Y:S10]  /*9300*/  MUFU.TANH R202, R99 ;  /* 0x0000006300ca7308 */ /* 0x0007f40000002400 */
[----:B------:R2:W2:Y:S01]  /*9310*/  MUFU.TANH R0, R90 ;  /* 0x0000005a00007308 */ /* 0x0004a20000002400 */
[----:B----4-:R-:W-:Y:S02]  /*9320*/  MOV R95, R76 ;  /* 0x0000004c005f7202 */ /* 0x010fe40000000f00 */
[----:B-1----:R-:W-:Y:S02]  /*9330*/  MOV R76, R12 ;  /* 0x0000000c004c7202 */ /* 0x002fe40000000f00 */
[----:B------:R-:W-:Y:S02]  /*9340*/  FMNMX.FTZ R6, R93, R2, !PT ;  /* 0x000000025d067209 */ /* 0x000fe40007810000 */
[----:B------:R-:W-:Y:S03]  /*9350*/  FMNMX.FTZ R2, R249, R134, !PT ;  /* 0x00000086f9027209 */ /* 0x000fe60007810000 */
[----:B------:R1:W-:Y:S01]  /*9360*/  MUFU.TANH R200, R103 ;  /* 0x0000006700c87308 */ /* 0x0003e20000002400 */
[----:B------:R-:W-:Y:S02]  /*9370*/  FMNMX.FTZ R6, R220, R6, !PT ;  /* 0x00000006dc067209 */ /* 0x000fe40007810000 */
[----:B---3--:R-:W-:Y:S02]  /*9380*/  MOV R99, R73 ;  /* 0x0000004900637202 */ /* 0x008fe40000000f00 */
[----:B------:R-:W-:Y:S02]  /*9390*/  FMNMX.FTZ R5, R92, R5, !PT ;  /* 0x000000055c057209 */ /* 0x000fe40007810000 */
[----:B------:R-:W-:Y:S03]  /*93a0*/  FMNMX.FTZ R6, R218, R6, !PT ;  /* 0x00000006da067209 */ /* 0x000fe60007810000 */
[----:B------:R-:W-:Y:S01]  /*93b0*/  MUFU.TANH R201, R102 ;  /* 0x0000006600c97308 */ /* 0x000fe20000002400 */
[----:B--2---:R-:W-:Y:S01]  /*93c0*/  FMNMX.FTZ R4, R214, R4, !PT ;  /* 0x00000004d6047209 */ /* 0x004fe20007810000 */
[----:B------:R-:W-:Y:S01]  /*93d0*/  FMUL.FTZ R90, R130, UR5 ;  /* 0x00000005825a7c20 */ /* 0x000fe20008410000 */
[----:B------:R-:W-:Y:S02]  /*93e0*/  FMNMX.FTZ R5, R219, R5, !PT ;  /* 0x00000005db057209 */ /* 0x000fe40007810000 */
[----:B------:R-:W-:Y:S02]  /*93f0*/  FMNMX.FTZ R6, R243, R6, !PT ;  /* 0x00000006f3067209 */ /* 0x000fe40007810000 */
[----:B------:R-:W-:Y:S03]  /*9400*/  FMNMX.FTZ R5, R19, R5, !PT ;  /* 0x0000000513057209 */ /* 0x000fe60007810000 */
[----:B------:R-:W2:Y:S01]  /*9410*/  MUFU.TANH R75, R75 ;  /* 0x0000004b004b7308 */ /* 0x000ea20000002400 */
[----:B------:R-:W-:Y:S01]  /*9420*/  FMNMX.FTZ R6, R22, R6, !PT ;  /* 0x0000000616067209 */ /* 0x000fe20007810000 */
[----:B-1----:R-:W-:Y:S01]  /*9430*/  IMAD.MOV.U32 R103, RZ, RZ, R0 ;  /* 0x000000ffff677224 */ /* 0x002fe200078e0000 */
[----:B------:R-:W-:Y:S01]  /*9440*/  FMNMX.FTZ R5, R223, R5, !PT ;  /* 0x00000005df057209 */ /* 0x000fe20007810000 */
[----:B------:R-:W-:Y:S01]  /*9450*/  FMUL.FTZ R0, R127, UR5 ;  /* 0x000000057f007c20 */ /* 0x000fe20008410000 */
[----:B------:R-:W-:Y:S02]  /*9460*/  FMNMX.FTZ R6, R32, R6, !PT ;  /* 0x0000000620067209 */ /* 0x000fe40007810000 */
[----:B-----5:R-:W-:Y:S03]  /*9470*/  FMNMX.FTZ R2, R79, R2, !PT ;  /* 0x000000024f027209 */ /* 0x020fe60007810000 */
[----:B------:R-:W-:Y:S01]  /*9480*/  MUFU.TANH R59, R106 ;  /* 0x0000006a003b7308 */ /* 0x000fe20000002400 */
[----:B------:R-:W-:Y:S02]  /*9490*/  FMNMX.FTZ R5, R23, R5, !PT ;  /* 0x0000000517057209 */ /* 0x000fe40007810000 */
[----:B------:R-:W-:Y:S02]  /*94a0*/  FMNMX.FTZ R6, R33, R6, !PT ;  /* 0x0000000621067209 */ /* 0x000fe40007810000 */
[----:B------:R-:W-:Y:S02]  /*94b0*/  FMNMX.FTZ R5, R34, R5, !PT ;  /* 0x0000000522057209 */ /* 0x000fe40007810000 */
[----:B------:R-:W-:Y:S03]  /*94c0*/  FMNMX.FTZ R4, R77, R4, !PT ;  /* 0x000000044d047209 */ /* 0x000fe60007810000 */
[----:B------:R1:W-:Y:S01]  /*94d0*/  MUFU.TANH R106, R109 ;  /* 0x0000006d006a7308 */ /* 0x0003e20000002400 */
[----:B------:R-:W-:Y:S01]  /*94e0*/  FMNMX.FTZ R5, R35, R5, !PT ;  /* 0x0000000523057209 */ /* 0x000fe20007810000 */
[----:B--2---:R-:W-:Y:S01]  /*94f0*/  IMAD.MOV.U32 R130, RZ, RZ, R75 ;  /* 0x000000ffff827224 */ /* 0x004fe200078e004b */
[----:B------:R-:W-:Y:S02]  /*9500*/  FMNMX.FTZ R6, R36, R6, !PT ;  /* 0x0000000624067209 */ /* 0x000fe40007810000 */
[----:B------:R-:W-:Y:S02]  /*9510*/  FMNMX.FTZ R5, R38, R5, !PT ;  /* 0x0000000526057209 */ /* 0x000fe40007810000 */
[----:B------:R-:W-:Y:S03]  /*9520*/  FMNMX.FTZ R6, R37, R6, !PT ;  /* 0x0000000625067209 */ /* 0x000fe60007810000 */
[----:B------:R2:W-:Y:S01]  /*9530*/  MUFU.TANH R69, R0 ;  /* 0x0000000000457308 */ /* 0x0005e20000002400 */
[----:B------:R-:W-:Y:S02]  /*9540*/  FMNMX.FTZ R2, R27, R2, !PT ;  /* 0x000000021b027209 */ /* 0x000fe40007810000 */
[----:B------:R-:W-:Y:S02]  /*9550*/  FMNMX.FTZ R5, R39, R5, !PT ;  /* 0x0000000527057209 */ /* 0x000fe40007810000 */
[----:B------:R-:W-:Y:S02]  /*9560*/  FMNMX.FTZ R2, R252, R2, !PT ;  /* 0x00000002fc027209 */ /* 0x000fe40007810000 */
[----:B------:R-:W-:Y:S03]  /*9570*/  FMNMX.FTZ R6, R48, R6, !PT ;  /* 0x0000000630067209 */ /* 0x000fe60007810000 */
[----:B------:R-:W3:Y:S01]  /*9580*/  MUFU.TANH R96, R96 ;  /* 0x0000006000607308 */ /* 0x000ee20000002400 */
[----:B------:R-:W-:Y:S01]  /*9590*/  FMNMX.FTZ R2, R221, R2, !PT ;  /* 0x00000002dd027209 */ /* 0x000fe20007810000 */
[----:B-1----:R-:W-:Y:S01]  /*95a0*/  IMAD.MOV.U32 R109, RZ, RZ, R68 ;  /* 0x000000ffff6d7224 */ /* 0x002fe200078e0044 */
[----:B------:R-:W-:Y:S02]  /*95b0*/  FMNMX.FTZ R5, R50, R5, !PT ;  /* 0x0000000532057209 */ /* 0x000fe40007810000 */
[----:B------:R-:W-:Y:S02]  /*95c0*/  FMNMX.FTZ R2, R20, R2, !PT ;  /* 0x0000000214027209 */ /* 0x000fe40007810000 */
[----:B------:R-:W-:Y:S03]  /*95d0*/  FMNMX.FTZ R4, R78, R4, !PT ;  /* 0x000000044e047209 */ /* 0x000fe60007810000 */
[----:B------:R-:W1:Y:S01]  /*95e0*/  MUFU.TANH R203, R98 ;  /* 0x0000006200cb7308 */ /* 0x000e620000002400 */
[----:B------:R-:W-:Y:S02]  /*95f0*/  FMNMX.FTZ R2, R30, R2, !PT ;  /* 0x000000021e027209 */ /* 0x000fe40007810000 */
[----:B------:R-:W-:Y:S02]  /*9600*/  FMNMX.FTZ R4, R222, R4, !PT ;  /* 0x00000004de047209 */ /* 0x000fe40007810000 */
[----:B------:R-:W-:Y:S02]  /*9610*/  FMNMX.FTZ R2, R31, R2, !PT ;  /* 0x000000021f027209 */ /* 0x000fe40007810000 */
[----:B------:R-:W-:Y:S03]  /*9620*/  FMNMX.FTZ R4, R21, R4, !PT ;  /* 0x0000000415047209 */ /* 0x000fe60007810000 */
[----:B------:R-:W4:Y:S01]  /*9630*/  MUFU.TANH R97, R97 ;  /* 0x0000006100617308 */ /* 0x000f220000002400 */
[----:B------:R-:W-:Y:S02]  /*9640*/  FMNMX.FTZ R2, R44, R2, !PT ;  /* 0x000000022c027209 */ /* 0x000fe40007810000 */
[----:B------:R-:W-:Y:S02]  /*9650*/  FMNMX.FTZ R4, R28, R4, !PT ;  /* 0x000000041c047209 */ /* 0x000fe40007810000 */
[----:B------:R-:W-:Y:S02]  /*9660*/  FMNMX.FTZ R2, R80, R2, !PT ;  /* 0x0000000250027209 */ /* 0x000fe40007810000 */
[----:B------:R-:W-:Y:S03]  /*9670*/  FMNMX.FTZ R4, R29, R4, !PT ;  /* 0x000000041d047209 */ /* 0x000fe60007810000 */
[----:B------:R-:W5:Y:S01]  /*9680*/  MUFU.TANH R112, R112 ;  /* 0x0000007000707308 */ /* 0x000f620000002400 */
        /* <DEDUP_REMOVED lines=32> */
[----:B------:R-:W-:Y:S02]  /*9890*/  MOV R102, R72 ;  /* 0x0000004800667202 */ /* 0x000fe40000000f00 */
[----:B------:R-:W-:Y:S03]  /*98a0*/  FMNMX.FTZ R5, R99, R5, !PT ;  /* 0x0000000563057209 */ /* 0x000fe60007810000 */
[----:B------:R-:W5:Y:S01]  /*98b0*/  MUFU.TANH R120, R120 ;  /* 0x0000007800787308 */ /* 0x000f620000002400 */
[----:B------:R-:W-:Y:S02]  /*98c0*/  FMNMX.FTZ R6, R248, R6, !PT ;  /* 0x00000006f8067209 */ /* 0x000fe40007810000 */
[----:B------:R-:W-:Y:S02]  /*98d0*/  FMNMX.FTZ R2, R95, R2, !PT ;  /* 0x000000025f027209 */ /* 0x000fe40007810000 */
[----:B------:R-:W-:Y:S02]  /*98e0*/  FMNMX.FTZ R4, R128, R4, !PT ;  /* 0x0000000480047209 */ /* 0x000fe40007810000 */
[----:B------:R-:W-:Y:S03]  /*98f0*/  FMNMX.FTZ R5, R102, R5, !PT ;  /* 0x0000000566057209 */ /* 0x000fe60007810000 */
[----:B------:R-:W-:Y:S01]  /*9900*/  MUFU.TANH R121, R121 ;  /* 0x0000007900797308 */ /* 0x000fe20000002400 */
        /* <DEDUP_REMOVED lines=16> */
[----:B--2---:R-:W-:Y:S02]  /*9a10*/  FMNMX.FTZ R0, R103, R7, !PT ;  /* 0x0000000767007209 */ /* 0x004fe40007810000 */
[----:B------:R-:W-:Y:S02]  /*9a20*/  FMNMX.FTZ R5, R216, R5, !PT ;  /* 0x00000005d8057209 */ /* 0x000fe40007810000 */
[----:B---3--:R-:W-:Y:S03]  /*9a30*/  FMNMX.FTZ R4, R96, R4, !PT ;  /* 0x0000000460047209 */ /* 0x008fe60007810000 */
[----:B------:R-:W-:Y:S01]  /*9a40*/  MUFU.TANH R125, R125 ;  /* 0x0000007d007d7308 */ /* 0x000fe20000002400 */
[----:B------:R-:W-:Y:S02]  /*9a50*/  FMNMX.FTZ R6, R105, R2, !PT ;  /* 0x0000000269067209 */ /* 0x000fe40007810000 */
[----:B------:R-:W-:Y:S02]  /*9a60*/  FMNMX.FTZ R0, R129, R0, !PT ;  /* 0x0000000081007209 */ /* 0x000fe40007810000 */
[----:B-1----:R-:W-:Y:S02]  /*9a70*/  FMNMX.FTZ R2, R203, R5, !PT ;  /* 0x00000005cb027209 */ /* 0x002fe40007810000 */
[----:B----4-:R-:W-:Y:S03]  /*9a80*/  FMNMX.FTZ R4, R97, R4, !PT ;  /* 0x0000000461047209 */ /* 0x010fe60007810000 */
[----:B------:R-:W-:Y:S01]  /*9a90*/  MUFU.TANH R70, R70 ;  /* 0x0000004600467308 */ /* 0x000fe20000002400 */
[----:B------:R-:W-:Y:S02]  /*9aa0*/  FMNMX.FTZ R5, R107, R6, !PT ;  /* 0x000000066b057209 */ /* 0x000fe40007810000 */
        /* <DEDUP_REMOVED lines=8> */
[----:B------:R-:W2:Y:S01]  /*9b30*/  MUFU.TANH R84, R84 ;  /* 0x0000005400547308 */ /* 0x000ea20000002400 */
[----:B------:R-:W-:Y:S02]  /*9b40*/  FMNMX.FTZ R2, R200, R2, !PT ;  /* 0x00000002c8027209 */ /* 0x000fe40007810000 */
[----:B-----5:R-:W-:Y:S02]  /*9b50*/  FMNMX.FTZ R4, R112, R4, !PT ;  /* 0x0000000470047209 */ /* 0x020fe40007810000 */
[----:B------:R-:W-:Y:S02]  /*9b60*/  FMNMX.FTZ R0, R59, R0, !PT ;  /* 0x000000003b007209 */ /* 0x000fe40007810000 */
[----:B------:R-:W-:Y:S03]  /*9b70*/  FMNMX.FTZ R5, R43, R5, !PT ;  /* 0x000000052b057209 */ /* 0x000fe60007810000 */
[----:B------:R-:W3:Y:S01]  /*9b80*/  MUFU.TANH R89, R89 ;  /* 0x0000005900597308 */ /* 0x000ee20000002400 */
        /* <DEDUP_REMOVED lines=15> */
[----:B-1----:R-:W-:Y:S02]  /*9c80*/  FMNMX.FTZ R17, R90, R0, !PT ;  /* 0x000000005a117209 */ /* 0x002fe40007810000 */
[----:B--2---:R-:W-:Y:S01]  /*9c90*/  FMNMX.FTZ R74, R84, R74, !PT ;  /* 0x0000004a544a7209 */ /* 0x004fe20007810000 */
[----:B---3--:R-:W-:Y:S06]  /*9ca0*/  @P0 BRA `(.L_x_130) ;  /* 0xffffffd400580947 */ /* 0x008fec000383ffff */
.L_x_129:
[----:B------:R-:W-:Y:S01]  /*9cb0*/  FMNMX.FTZ R0, R122, R18, !PT ;  /* 0x000000127a007209 */ /* 0x000fe20007810000 */
[----:B---3--:R-:W-:Y:S01]  /*9cc0*/  SHFL.BFLY PT, R6, R74, 0x2, 0x1f ;  /* 0x0c401f004a067f89 */ /* 0x008fe200000e0000 */
[----:B------:R-:W-:Y:S02]  /*9cd0*/  FMNMX.FTZ R2, R121, R16, !PT ;  /* 0x0000001079027209 */ /* 0x000fe40007810000 */
[----:B------:R-:W-:Y:S05]  /*9ce0*/  FMNMX.FTZ R0, R123, R0, !PT ;  /* 0x000000007b007209 */ /* 0x000fea0007810000 */
[----:B------:R-:W-:Y:S01]  /*9cf0*/  STL [R1+0xac], R240 ;  /* 0x0000acf001007387 */ /* 0x000fe20000100800 */
[----:B------:R-:W-:Y:S02]  /*9d00*/  FMNMX.FTZ R2, R124, R2, !PT ;  /* 0x000000027c027209 */ /* 0x000fe40007810000 */
[----:B------:R-:W-:Y:S01]  /*9d10*/  FMNMX.FTZ R0, R70, R0, !PT ;  /* 0x0000000046007209 */ /* 0x000fe20007810000 */
[----:B------:R-:W-:Y:S01]  /*9d20*/  STL [R1+0xa8], R239 ;  /* 0x0000a8ef01007387 */ /* 0x000fe20000100800 */
[----:B------:R-:W-:Y:S02]  /*9d30*/  FMNMX.FTZ R4, R125, R2, !PT ;  /* 0x000000027d047209 */ /* 0x000fe40007810000 */
[----:B------:R-:W-:Y:S01]  /*9d40*/  FMNMX.FTZ R0, R69, R0, !PT ;  /* 0x0000000045007209 */ /* 0x000fe20007810000 */
[----:B------:R-:W-:Y:S01]  /*9d50*/  STL [R1+0xa4], R238 ;  /* 0x0000a4ee01007387 */ /* 0x000fe20000100800 */
[----:B------:R-:W-:Y:S03]  /*9d60*/  FMNMX.FTZ R5, R89, R17, !PT ;  /* 0x0000001159057209 */ /* 0x000fe60007810000 */
[----:B------:R-:W-:Y:S08]  /*9d70*/  SHFL.BFLY PT, R2, R0, 0x2, 0x1f ;  /* 0x0c401f0000027f89 */ /* 0x000ff000000e0000 */
[----:B------:R-:W-:Y:S08]  /*9d80*/  SHFL.BFLY PT, R72, R4, 0x2, 0x1f ;  /* 0x0c401f0004487f89 */ /* 0x000ff000000e0000 */
        /* <DEDUP_REMOVED lines=10> */
[----:B------:R-:W1:Y:S01]  /*9e30*/  SHFL.BFLY PT, R73, R5, 0x1, 0x1f ;  /* 0x0c201f0005497f89 */ /* 0x000e6200000e0000 */
[----:B------:R-:W-:Y:S07]  /*9e40*/  FMNMX.FTZ R72, R4, R72, !PT ;  /* 0x0000004804487209 */ /* 0x000fee0007810000 */
[----:B------:R-:W2:Y:S08]  /*9e50*/  SHFL.BFLY PT, R6, R74, 0x1, 0x1f ;  /* 0x0c201f004a067f89 */ /* 0x000eb000000e0000 */
[----:B------:R-:W3:Y:S08]  /*9e60*/  SHFL.BFLY PT, R4, R2, 0x1, 0x1f ;  /* 0x0c201f0002047f89 */ /* 0x000ef000000e0000 */
[----:B------:R-:W4:Y:S08]  /*9e70*/  SHFL.BFLY PT, R7, R72, 0x1, 0x1f ;  /* 0x0c201f0048077f89 */ /* 0x000f3000000e0000 */
[----:B------:R-:W-:Y:S04]  /*9e80*/  STL [R1+0x88], R231 ;  /* 0x000088e701007387 */ /* 0x000fe80000100800 */
[----:B------:R-:W-:Y:S01]  /*9e90*/  STL [R1+0x84], R230 ;  /* 0x000084e601007387 */ /* 0x000fe20000100800 */
[----:B-1----:R-:W-:Y:S03]  /*9ea0*/  FMNMX.FTZ R73, R5, R73, !PT ;  /* 0x0000004905497209 */ /* 0x002fe60007810000 */
[----:B------:R-:W-:Y:S01]  /*9eb0*/  STL [R1+0x80], R229 ;  /* 0x000080e501007387 */ /* 0x000fe20000100800 */
[----:B--2---:R-:W-:Y:S01]  /*9ec0*/  FMNMX.FTZ R74, R74, R6, !PT ;  /* 0x000000064a4a7209 */ /* 0x004fe20007810000 */
[----:B------:R-:W-:Y:S02]  /*9ed0*/  FMUL.FTZ R88, R73, UR4 ;  /* 0x0000000449587c20 */ /* 0x000fe40008410000 */
[----:B------:R1:W-:Y:S01]  /*9ee0*/  STL [R1+0x7c], R228 ;  /* 0x00007ce401007387 */ /* 0x0003e20000100800 */
[C---:B------:R-:W-:Y:S01]  /*9ef0*/  FSETP.NEU.FTZ.AND P1, PT, R74.reuse, -INF , PT ;  /* 0xff8000004a00780b */ /* 0x040fe20003f3d000 */
[----:B------:R-:W-:Y:S01]  /*9f00*/  FMUL.FTZ R75, R74, UR4 ;  /* 0x000000044a4b7c20 */ /* 0x000fe20008410000 */
[----:B---3--:R-:W-:Y:S01]  /*9f10*/  FMNMX.FTZ R71, R2, R4, !PT ;  /* 0x0000000402477209 */ /* 0x008fe20007810000 */
[----:B------:R-:W-:Y:S01]  /*9f20*/  FADD.FTZ R0, -R74, R3 ;  /* 0x000000034a007221 */ /* 0x000fe20000010100 */
[----:B----4-:R-:W-:Y:S01]  /*9f30*/  FMNMX.FTZ R72, R72, R7, !PT ;  /* 0x0000000748487209 */ /* 0x010fe20007810000 */
[----:B------:R2:W-:Y:S01]  /*9f40*/  STL [R1+0x78], R227 ;  /* 0x000078e301007387 */ /* 0x0005e20000100800 */
[----:B------:R-:W-:Y:S01]  /*9f50*/  FSEL R75, R75, RZ, P1 ;  /* 0x000000ff4b4b7208 */ /* 0x000fe20000800000 */
[----:B------:R-:W-:Y:S01]  /*9f60*/  FMUL.FTZ R3, R0, UR4 ;  /* 0x0000000400037c20 */ /* 0x000fe20008410000 */
[C---:B------:R-:W-:Y:S01]  /*9f70*/  FSETP.NEU.FTZ.AND P1, PT, R73.reuse, -INF , PT ;  /* 0xff8000004900780b */ /* 0x040fe20003f3d000 */
[----:B------:R-:W-:Y:S01]  /*9f80*/  FADD.FTZ R0, -R73, R132 ;  /* 0x0000008449007221 */ /* 0x000fe20000010100 */
[----:B------:R-:W-:Y:S01]  /*9f90*/  MOV R132, R26 ;  /* 0x0000001a00847202 */ /* 0x000fe20000000f00 */
[----:B------:R3:W4:Y:S01]  /*9fa0*/  MUFU.EX2 R68, R3 ;  /* 0x0000000300447308 */ /* 0x0007220000000800 */
[--C-:B------:R-:W-:Y:S01]  /*9fb0*/  FFMA.FTZ R4, R247, UR4, -R75.reuse ;  /* 0x00000004f7047c23 */ /* 0x100fe2000801084b */
[----:B------:R-:W-:Y:S01]  /*9fc0*/  FSEL R88, R88, RZ, P1 ;  /* 0x000000ff58587208 */ /* 0x000fe20000800000 */
[--C-:B------:R-:W-:Y:S01]  /*9fd0*/  FFMA.FTZ R7, R243, UR4, -R75.reuse ;  /* 0x00000004f3077c23 */ /* 0x100fe2000801084b */
[----:B------:R-:W-:Y:S01]  /*9fe0*/  FSETP.NEU.FTZ.AND P1, PT, R72, -INF , PT ;  /* 0xff8000004800780b */ /* 0x000fe20003f3d000 */
[--C-:B------:R-:W-:Y:S01]  /*9ff0*/  FFMA.FTZ R16, R37, UR4, -R75.reuse ;  /* 0x0000000425107c23 */ /* 0x100fe2000801084b */
[----:B------:R-:W-:Y:S01]  /*a000*/  MOV R37, R55 ;  /* 0x0000003700257202 */ /* 0x000fe20000000f00 */
[--C-:B------:R-:W-:Y:S03]  /*a010*/  FFMA.FTZ R5, R19, UR4, -R88.reuse ;  /* 0x0000000413057c23 */ /* 0x100fe60008010858 */
[----:B------:R2:W-:Y:S01]  /*a020*/  MUFU.EX2 R206, R4 ;  /* 0x0000000400ce7308 */ /* 0x0005e20000000800 */
[--C-:B------:R-:W-:Y:S01]  /*a030*/  FFMA.FTZ R201, R201, UR4, -R88.reuse ;  /* 0x00000004c9c97c23 */ /* 0x100fe20008010858 */
[----:B------:R-:W-:Y:S01]  /*a040*/  FFMA.FTZ R200, R200, UR4, -R88 ;  /* 0x00000004c8c87c23 */ /* 0x000fe20008010858 */
[--C-:B------:R-:W-:Y:S01]  /*a050*/  FFMA.FTZ R60, R60, UR4, -R75.reuse ;  /* 0x000000043c3c7c23 */ /* 0x100fe2000801084b */
[----:B-1----:R-:W-:Y:S01]  /*a060*/  MOV R228, R52 ;  /* 0x0000003400e47202 */ /* 0x002fe20000000f00 */
[----:B------:R-:W-:Y:S05]  /*a070*/  FFMA.FTZ R61, R61, UR4, -R75 ;  /* 0x000000043d3d7c23 */ /* 0x000fea000801084b */
[----:B------:R-:W-:Y:S01]  /*a080*/  MUFU.EX2 R108, R5 ;  /* 0x00000005006c7308 */ /* 0x000fe20000000800 */
[----:B---3--:R-:W-:Y:S01]  /*a090*/  FMUL.FTZ R3, R0, UR4 ;  /* 0x0000000400037c20 */ /* 0x008fe20008410000 */
[----:B------:R-:W-:Y:S01]  /*a0a0*/  FADD.FTZ R0, -R72, R133 ;  /* 0x0000008548007221 */ /* 0x000fe20000010100 */
[----:B------:R-:W-:Y:S01]  /*a0b0*/  MOV R133, R43 ;  /* 0x0000002b00857202 */ /* 0x000fe20000000f00 */
[----:B----4-:R-:W-:Y:S02]  /*a0c0*/  FMUL.FTZ R17, R68, R145 ;  /* 0x0000009144117220 */ /* 0x010fe40000410000 */
[----:B------:R-:W-:Y:S01]  /*a0d0*/  FMUL.FTZ R2, R0, UR4 ;  /* 0x0000000400027c20 */ /* 0x000fe20008410000 */
[----:B------:R-:W-:Y:S03]  /*a0e0*/  FADD.FTZ R0, -R71, R134 ;  /* 0x0000008647007221 */ /* 0x000fe60000010100 */
[----:B------:R-:W1:Y:S01]  /*a0f0*/  MUFU.EX2 R3, R3 ;  /* 0x0000000300037308 */ /* 0x000e620000000800 */
[----:B--2---:R-:W-:Y:S01]  /*a100*/  FFMA.FTZ R4, R93, UR4, -R75 ;  /* 0x000000045d047c23 */ /* 0x004fe2000801084b */
[----:B------:R-:W-:Y:S01]  /*a110*/  FMUL.FTZ R93, R71, UR4 ;  /* 0x00000004475d7c20 */ /* 0x000fe20008410000 */
[----:B------:R-:W-:Y:S07]  /*a120*/  FMUL.FTZ R0, R0, UR4 ;  /* 0x0000000400007c20 */ /* 0x000fee0008410000 */
[----:B------:R2:W-:Y:S10]  /*a130*/  MUFU.EX2 R247, R4 ;  /* 0x0000000400f77308 */ /* 0x0005f40000000800 */
[----:B------:R-:W3:Y:S01]  /*a140*/  MUFU.EX2 R0, R0 ;  /* 0x0000000000007308 */ /* 0x000ee20000000800 */
[C---:B-1----:R-:W-:Y:S01]  /*a150*/  FMUL.FTZ R18, R3.reuse, R146 ;  /* 0x0000009203127220 */ /* 0x042fe20000410000 */
[C---:B------:R-:W-:Y:S08]  /*a160*/  FMUL.FTZ R19, R3.reuse, R147 ;  /* 0x0000009303137220 */ /* 0x040ff00000410000 */
[----:B------:R1:W-:Y:S01]  /*a170*/  MUFU.EX2 R243, R7 ;  /* 0x0000000700f37308 */ /* 0x0003e20000000800 */
[--C-:B--2---:R-:W-:Y:S09]  /*a180*/  FFMA.FTZ R4, R250, UR4, -R88.reuse ;  /* 0x00000004fa047c23 */ /* 0x104ff20008010858 */
[----:B------:R2:W-:Y:S01]  /*a190*/  MUFU.EX2 R205, R4 ;  /* 0x0000000400cd7308 */ /* 0x0005e20000000800 */
[C---:B---3--:R-:W-:Y:S01]  /*a1a0*/  FMUL.FTZ R11, R0.reuse, R139 ;  /* 0x0000008b000b7220 */ /* 0x048fe20000410000 */
[----:B------:R-:W-:Y:S01]  /*a1b0*/  MOV R139, R40 ;  /* 0x00000028008b7202 */ /* 0x000fe20000000f00 */
[C---:B------:R-:W-:Y:S01]  /*a1c0*/  FMUL.FTZ R10, R0.reuse, R138 ;  /* 0x0000008a000a7220 */ /* 0x040fe20000410000 */
[----:B------:R-:W-:Y:S01]  /*a1d0*/  MOV R138, R53 ;  /* 0x00000035008a7202 */ /* 0x000fe20000000f00 */
[C---:B------:R-:W-:Y:S01]  /*a1e0*/  FMUL.FTZ R14, R0.reuse, R150 ;  /* 0x00000096000e7220 */ /* 0x040fe20000410000 */
[----:B------:R-:W-:Y:S04]  /*a1f0*/  FMUL.FTZ R15, R0, R151 ;  /* 0x00000097000f7220 */ /* 0x000fe80000410000 */
[----:B------:R-:W3:Y:S01]  /*a200*/  MUFU.EX2 R2, R2 ;  /* 0x0000000200027308 */ /* 0x000ee20000000800 */
[----:B-1----:R-:W-:Y:S01]  /*a210*/  FMUL.FTZ R7, R3, R143 ;  /* 0x0000008f03077220 */ /* 0x002fe20000410000 */
[----:B------:R-:W-:Y:S08]  /*a220*/  MOV R143, R41 ;  /* 0x00000029008f7202 */ /* 0x000ff00000000f00 */
[----:B------:R-:W-:Y:S01]  /*a230*/  MUFU.EX2 R227, R16 ;  /* 0x0000001000e37308 */ /* 0x000fe20000000800 */
[----:B--2---:R-:W-:Y:S01]  /*a240*/  FFMA.FTZ R4, R92, UR4, -R88 ;  /* 0x000000045c047c23 */ /* 0x004fe20008010858 */
[----:B------:R-:W-:Y:S05]  /*a250*/  FMUL.FTZ R92, R72, UR4 ;  /* 0x00000004485c7c20 */ /* 0x000fea0008410000 */
[----:B------:R-:W-:Y:S03]  /*a260*/  FSEL R92, R92, RZ, P1 ;  /* 0x000000ff5c5c7208 */ /* 0x000fe60000800000 */
[----:B------:R1:W2:Y:S01]  /*a270*/  MUFU.EX2 R250, R4 ;  /* 0x0000000400fa7308 */ /* 0x0002a20000000800 */
[----:B------:R-:W-:Y:S01]  /*a280*/  FSETP.NEU.FTZ.AND P1, PT, R71, -INF , PT ;  /* 0xff8000004700780b */ /* 0x000fe20003f3d000 */
[----:B---3--:R-:W-:Y:S01]  /*a290*/  FMUL.FTZ R13, R2, R149 ;  /* 0x00000095020d7220 */ /* 0x008fe20000410000 */
[--C-:B------:R-:W-:Y:S02]  /*a2a0*/  FFMA.FTZ R6, R246, UR4, -R92.reuse ;  /* 0x00000004f6067c23 */ /* 0x100fe4000801085c */
[----:B------:R-:W-:Y:S01]  /*a2b0*/  FSEL R93, R93, RZ, P1 ;  /* 0x000000ff5d5d7208 */ /* 0x000fe20000800000 */
[----:B------:R-:W-:Y:S01]  /*a2c0*/  FFMA.FTZ R12, R28, UR4, -R92 ;  /* 0x000000041c0c7c23 */ /* 0x000fe2000801085c */
[----:B------:R-:W-:Y:S03]  /*a2d0*/  FFMA.FTZ R28, R39, UR4, -R88 ;  /* 0x00000004271c7c23 */ /* 0x000fe60008010858 */
[----:B------:R3:W-:Y:S01]  /*a2e0*/  MUFU.EX2 R204, R6 ;  /* 0x0000000600cc7308 */ /* 0x0007e20000000800 */
[--C-:B------:R-:W-:Y:S01]  /*a2f0*/  FFMA.FTZ R5, R77, UR4, -R92.reuse ;  /* 0x000000044d057c23 */ /* 0x100fe2000801085c */
[----:B------:R-:W-:Y:S01]  /*a300*/  FFMA.FTZ R8, R222, UR4, -R92 ;  /* 0x00000004de087c23 */ /* 0x000fe2000801085c */
[--C-:B------:R-:W-:Y:S01]  /*a310*/  FFMA.FTZ R9, R20, UR4, -R93.reuse ;  /* 0x0000000414097c23 */ /* 0x100fe2000801085d */
[----:B------:R-:W-:Y:S01]  /*a320*/  FFMA.FTZ R20, R38, UR4, -R88 ;  /* 0x0000000426147c23 */ /* 0x000fe20008010858 */
[----:B------:R-:W-:Y:S01]  /*a330*/  FFMA.FTZ R44, R44, UR4, -R93 ;  /* 0x000000042c2c7c23 */ /* 0x000fe2000801085d */
[--C-:B------:R-:W-:Y:S01]  /*a340*/  FFMA.FTZ R104, R104, UR4, -R92.reuse ;  /* 0x0000000468687c23 */ /* 0x100fe2000801085c */
[--C-:B------:R-:W-:Y:S03]  /*a350*/  FFMA.FTZ R105, R105, UR4, -R92.reuse ;  /* 0x0000000469697c23 */ /* 0x100fe6000801085c */
[----:B------:R4:W-:Y:S01]  /*a360*/  MUFU.EX2 R235, R12 ;  /* 0x0000000c00eb7308 */ /* 0x0009e20000000800 */
[----:B-1----:R-:W-:Y:S01]  /*a370*/  FFMA.FTZ R4, R220, UR4, -R75 ;  /* 0x00000004dc047c23 */ /* 0x002fe2000801084b */
[--C-:B------:R-:W-:Y:S01]  /*a380*/  FFMA.FTZ R107, R107, UR4, -R92.reuse ;  /* 0x000000046b6b7c23 */ /* 0x100fe2000801085c */
[--C-:B------:R-:W-:Y:S01]  /*a390*/  FFMA.FTZ R111, R111, UR4, -R92.reuse ;  /* 0x000000046f6f7c23 */ /* 0x100fe2000801085c */
[--C-:B------:R-:W-:Y:S01]  /*a3a0*/  FFMA.FTZ R126, R126, UR4, -R92.reuse ;  /* 0x000000047e7e7c23 */ /* 0x100fe2000801085c */
[--C-:B------:R-:W-:Y:S01]  /*a3b0*/  FFMA.FTZ R125, R125, UR4, -R92.reuse ;  /* 0x000000047d7d7c23 */ /* 0x100fe2000801085c */
[--C-:B------:R-:W-:Y:S01]  /*a3c0*/  FFMA.FTZ R122, R122, UR4, -R93.reuse ;  /* 0x000000047a7a7c23 */ /* 0x100fe2000801085d */
[----:B------:R-:W-:Y:S03]  /*a3d0*/  FFMA.FTZ R123, R123, UR4, -R93 ;  /* 0x000000047b7b7c23 */ /* 0x000fe6000801085d */
[----:B------:R1:W-:Y:S01]  /*a3e0*/  MUFU.EX2 R220, R4 ;  /* 0x0000000400dc7308 */ /* 0x0003e20000000800 */
[--C-:B---3--:R-:W-:Y:S01]  /*a3f0*/  FFMA.FTZ R6, R22, UR4, -R75.reuse ;  /* 0x0000000416067c23 */ /* 0x108fe2000801084b */
[----:B--2---:R-:W-:Y:S01]  /*a400*/  F2FP.F16.F32.PACK_AB R77, R250, R205 ;  /* 0x000000cdfa4d723e */ /* 0x004fe200000000ff */
[----:B------:R-:W-:Y:S01]  /*a410*/  FMUL.FTZ R16, R68, R144 ;  /* 0x0000009044107220 */ /* 0x000fe20000410000 */
[----:B------:R-:W-:Y:S01]  /*a420*/  MOV R144, R81 ;  /* 0x0000005100907202 */ /* 0x000fe20000000f00 */
[C---:B------:R-:W-:Y:S01]  /*a430*/  FMUL.FTZ R22, R3.reuse, R154 ;  /* 0x0000009a03167220 */ /* 0x040fe20000410000 */
[C---:B------:R-:W-:Y:S01]  /*a440*/  FMUL.FTZ R38, R3.reuse, R170 ;  /* 0x000000aa03267220 */ /* 0x040fe20000410000 */
[----:B------:R-:W-:Y:S03]  /*a450*/  FMUL.FTZ R39, R3, R171 ;  /* 0x000000ab03277220 */ /* 0x000fe60000410000 */
[----:B------:R2:W-:Y:S01]  /*a460*/  MUFU.EX2 R115, R28 ;  /* 0x0000001c00737308 */ /* 0x0005e20000000800 */
[----:B----4-:R-:W-:Y:S01]  /*a470*/  FFMA.FTZ R12, R29, UR4, -R92 ;  /* 0x000000041d0c7c23 */ /* 0x010fe2000801085c */
[----:B------:R-:W-:Y:S01]  /*a480*/  FMUL.FTZ R29, R2, R165 ;  /* 0x000000a5021d7220 */ /* 0x000fe20000410000 */
[----:B------:R-:W-:Y:S01]  /*a490*/  MOV R171, R110 ;  /* 0x0000006e00ab7202 */ /* 0x000fe20000000f00 */
[--C-:B------:R-:W-:Y:S01]  /*a4a0*/  FFMA.FTZ R110, R209, UR4, -R75.reuse ;  /* 0x00000004d16e7c23 */ /* 0x100fe2000801084b */
[----:B------:R-:W-:Y:S01]  /*a4b0*/  MOV R165, R129 ;  /* 0x0000008100a57202 */ /* 0x000fe20000000f00 */
[--C-:B------:R-:W-:Y:S01]  /*a4c0*/  FFMA.FTZ R129, R62, UR4, -R75.reuse ;  /* 0x000000043e817c23 */ /* 0x100fe2000801084b */
[----:B------:R-:W-:Y:S03]  /*a4d0*/  FMUL.FTZ R62, R0, R194 ;  /* 0x000000c2003e7220 */ /* 0x000fe60000410000 */
[----:B------:R3:W-:Y:S01]  /*a4e0*/  MUFU.EX2 R231, R12 ;  /* 0x0000000c00e77308 */ /* 0x0007e20000000800 */
[--C-:B-1----:R-:W-:Y:S09]  /*a4f0*/  FFMA.FTZ R4, R218, UR4, -R75.reuse ;  /* 0x00000004da047c23 */ /* 0x102ff2000801084b */
[----:B------:R1:W-:Y:S01]  /*a500*/  MUFU.EX2 R98, R4 ;  /* 0x0000000400627308 */ /* 0x0003e20000000800 */
[----:B--2---:R-:W-:Y:S01]  /*a510*/  FFMA.FTZ R28, R48, UR4, -R75 ;  /* 0x00000004301c7c23 */ /* 0x004fe2000801084b */
[----:B------:R-:W-:Y:S08]  /*a520*/  FMUL.FTZ R48, R68, R176 ;  /* 0x000000b044307220 */ /* 0x000ff00000410000 */
[----:B------:R2:W-:Y:S01]  /*a530*/  MUFU.EX2 R114, R28 ;  /* 0x0000001c00727308 */ /* 0x0005e20000000800 */
[----:B---3--:R-:W-:Y:S01]  /*a540*/  FFMA.FTZ R12, R30, UR4, -R93 ;  /* 0x000000041e0c7c23 */ /* 0x008fe2000801085d */
[C---:B------:R-:W-:Y:S01]  /*a550*/  FMUL.FTZ R30, R0.reuse, R166 ;  /* 0x000000a6001e7220 */ /* 0x040fe20000410000 */
[----:B------:R-:W-:Y:S01]  /*a560*/  MOV R166, R128 ;  /* 0x0000008000a67202 */ /* 0x000fe20000000f00 */
[--C-:B------:R-:W-:Y:S01]  /*a570*/  FFMA.FTZ R128, R63, UR4, -R75.reuse ;  /* 0x000000043f807c23 */ /* 0x100fe2000801084b */
[----:B------:R-:W-:Y:S05]  /*a580*/  FMUL.FTZ R63, R0, R195 ;  /* 0x000000c3003f7220 */ /* 0x000fea0000410000 */
[----:B------:R3:W-:Y:S01]  /*a590*/  MUFU.EX2 R234, R12 ;  /* 0x0000000c00ea7308 */ /* 0x0007e20000000800 */
[----:B-1----:R-:W-:Y:S09]  /*a5a0*/  FFMA.FTZ R4, R219, UR4, -R88 ;  /* 0x00000004db047c23 */ /* 0x002ff20008010858 */
[----:B------:R1:W4:Y:S01]  /*a5b0*/  MUFU.EX2 R215, R4 ;  /* 0x0000000400d77308 */ /* 0x0003220000000800 */
[----:B--2---:R-:W-:Y:S01]  /*a5c0*/  FFMA.FTZ R28, R49, UR4, -R75 ;  /* 0x00000004311c7c23 */ /* 0x004fe2000801084b */
[----:B------:R-:W-:Y:S08]  /*a5d0*/  FMUL.FTZ R49, R68, R177 ;  /* 0x000000b144317220 */ /* 0x000ff00000410000 */
[----:B------:R2:W-:Y:S01]  /*a5e0*/  MUFU.EX2 R240, R6 ;  /* 0x0000000600f07308 */ /* 0x0005e20000000800 */
[----:B---3--:R-:W-:Y:S01]  /*a5f0*/  FFMA.FTZ R12, R31, UR4, -R93 ;  /* 0x000000041f0c7c23 */ /* 0x008fe2000801085d */
[----:B------:R-:W-:Y:S01]  /*a600*/  FMUL.FTZ R31, R0, R167 ;  /* 0x000000a7001f7220 */ /* 0x000fe20000410000 */
[----:B------:R-:W-:Y:S01]  /*a610*/  MOV R167, R102 ;  /* 0x0000006600a77202 */ /* 0x000fe20000000f00 */
[--C-:B------:R-:W-:Y:S06]  /*a620*/  FFMA.FTZ R102, R251, UR4, -R75.reuse ;  /* 0x00000004fb667c23 */ /* 0x100fec000801084b */
[----:B------:R3:W-:Y:S01]  /*a630*/  MUFU.EX2 R230, R12 ;  /* 0x0000000c00e67308 */ /* 0x0007e20000000800 */
[----:B-1----:R-:W-:Y:S09]  /*a640*/  FFMA.FTZ R4, R214, UR4, -R92 ;  /* 0x00000004d6047c23 */ /* 0x002ff2000801085c */
[----:B------:R1:W4:Y:S01]  /*a650*/  MUFU.EX2 R214, R4 ;  /* 0x0000000400d67308 */ /* 0x0003220000000800 */
[----:B--2---:R-:W-:Y:S01]  /*a660*/  FFMA.FTZ R6, R35, UR4, -R88 ;  /* 0x0000000423067c23 */ /* 0x004fe20008010858 */
[----:B------:R-:W-:Y:S02]  /*a670*/  MOV R35, R76 ;  /* 0x0000004c00237202 */ /* 0x000fe40000000f00 */
[----:B------:R-:W-:Y:S06]  /*a680*/  F2FP.F16.F32.PACK_AB R76, R247, R206 ;  /* 0x000000cef74c723e */ /* 0x000fec00000000ff */
[----:B------:R2:W-:Y:S01]  /*a690*/  MUFU.EX2 R127, R28 ;  /* 0x0000001c007f7308 */ /* 0x0005e20000000800 */
[----:B---3--:R-:W-:Y:S01]  /*a6a0*/  FFMA.FTZ R12, R36, UR4, -R75 ;  /* 0x00000004240c7c23 */ /* 0x008fe2000801084b */
[----:B------:R-:W-:Y:S02]  /*a6b0*/  MOV R36, R54 ;  /* 0x0000003600247202 */ /* 0x000fe40000000f00 */
[----:B------:R-:W-:Y:S03]  /*a6c0*/  LDSM.16.MT88.4 R52, [R224+0x8000] ;  /* 0x00800000e034783b */ /* 0x000fe60000004200 */
[----:B------:R-:W-:Y:S03]  /*a6d0*/  FFMA.FTZ R36, R36, UR4, -R92 ;  /* 0x0000000424247c23 */ /* 0x000fe6000801085c */
[----:B------:R3:W-:Y:S01]  /*a6e0*/  MUFU.EX2 R219, R5 ;  /* 0x0000000500db7308 */ /* 0x0007e20000000800 */
[--C-:B-1----:R-:W-:Y:S09]  /*a6f0*/  FFMA.FTZ R4, R249, UR4, -R93.reuse ;  /* 0x00000004f9047c23 */ /* 0x102ff2000801085d */
[----:B------:R1:W-:Y:S01]  /*a700*/  MUFU.EX2 R207, R4 ;  /* 0x0000000400cf7308 */ /* 0x0003e20000000800 */
[----:B--2---:R-:W-:Y:S01]  /*a710*/  FFMA.FTZ R28, R50, UR4, -R88 ;  /* 0x00000004321c7c23 */ /* 0x004fe20008010858 */
[--C-:B------:R-:W-:Y:S01]  /*a720*/  FFMA.FTZ R50, R46, UR4, -R93.reuse ;  /* 0x000000042e327c23 */ /* 0x100fe2000801085d */
[----:B------:R-:W-:Y:S07]  /*a730*/  FMUL.FTZ R46, R0, R182 ;  /* 0x000000b6002e7220 */ /* 0x000fee0000410000 */
[----:B------:R2:W-:Y:S01]  /*a740*/  MUFU.EX2 R232, R6 ;  /* 0x0000000600e87308 */ /* 0x0005e20000000800 */
[----:B---3--:R-:W-:Y:S01]  /*a750*/  FMUL.FTZ R5, R68, R141 ;  /* 0x0000008d44057220 */ /* 0x008fe20000410000 */
[----:B------:R-:W-:Y:S08]  /*a760*/  MOV R141, R67 ;  /* 0x00000043008d7202 */ /* 0x000ff00000000f00 */
[----:B------:R3:W-:Y:S01]  /*a770*/  MUFU.EX2 R222, R9 ;  /* 0x0000000900de7308 */ /* 0x0007e20000000800 */
[----:B-1----:R-:W-:Y:S01]  /*a780*/  FFMA.FTZ R4, R79, UR4, -R93 ;  /* 0x000000044f047c23 */ /* 0x002fe2000801085d */
[----:B----4-:R-:W-:Y:S08]  /*a790*/  F2FP.F16.F32.PACK_AB R79, R108, R215 ;  /* 0x000000d76c4f723e */ /* 0x010ff000000000ff */
[----:B------:R1:W4:Y:S01]  /*a7a0*/  MUFU.EX2 R213, R4 ;  /* 0x0000000400d57308 */ /* 0x0003220000000800 */
[----:B--2---:R-:W-:Y:S01]  /*a7b0*/  FMUL.FTZ R6, R3, R142 ;  /* 0x0000008e03067220 */ /* 0x004fe20000410000 */
[----:B------:R-:W-:Y:S04]  /*a7c0*/  MOV R142, R65 ;  /* 0x00000041008e7202 */ /* 0x000fe80000000f00 */
[----:B------:R-:W-:Y:S04]  /*a7d0*/  MOV R147, R142 ;  /* 0x0000008e00937202 */ /* 0x000fe80000000f00 */
[----:B------:R2:W-:Y:S01]  /*a7e0*/  MUFU.EX2 R229, R12 ;  /* 0x0000000c00e57308 */ /* 0x0005e20000000800 */
[----:B---3--:R-:W-:Y:S01]  /*a7f0*/  FMUL.FTZ R9, R2, R137 ;  /* 0x0000008902097220 */ /* 0x008fe20000410000 */
[----:B------:R-:W-:Y:S02]  /*a800*/  MOV R142, R141 ;  /* 0x0000008d008e7202 */ /* 0x000fe40000000f00 */
[----:B------:R-:W-:Y:S02]  /*a810*/  MOV R141, R82 ;  /* 0x00000052008d7202 */ /* 0x000fe40000000f00 */
[----:B------:R-:W-:Y:S04]  /*a820*/  MOV R137, R64 ;  /* 0x0000004000897202 */ /* 0x000fe80000000f00 */
[----:B------:R3:W-:Y:S01]  /*a830*/  MUFU.EX2 R149, R28 ;  /* 0x0000001c00957308 */ /* 0x0007e20000000800 */
[----:B-1----:R-:W-:Y:S01]  /*a840*/  FFMA.FTZ R4, R78, UR4, -R92 ;  /* 0x000000044e047c23 */ /* 0x002fe2000801085c */
[----:B------:R-:W-:Y:S02]  /*a850*/  F2FP.F16.F32.PACK_AB R78, R98, R220 ;  /* 0x000000dc624e723e */ /* 0x000fe400000000ff */
[----:B------:R-:W-:Y:S02]  /*a860*/  F2FP.F16.F32.PACK_AB R64, R214, R204 ;  /* 0x000000ccd640723e */ /* 0x000fe400000000ff */
[----:B----4-:R-:W-:Y:S04]  /*a870*/  F2FP.F16.F32.PACK_AB R65, R213, R207 ;  /* 0x000000cfd541723e */ /* 0x010fe800000000ff */
[----:B------:R1:W-:Y:S01]  /*a880*/  MUFU.EX2 R249, R4 ;  /* 0x0000000400f97308 */ /* 0x0003e20000000800 */
[----:B--2---:R-:W-:Y:S01]  /*a890*/  FMUL.FTZ R12, R2, R148 ;  /* 0x00000094020c7220 */ /* 0x004fe20000410000 */
[----:B------:R-:W-:Y:S02]  /*a8a0*/  MOV R151, R137 ;  /* 0x0000008900977202 */ /* 0x000fe40000000f00 */
[----:B------:R-:W-:Y:S02]  /*a8b0*/  MOV R137, R132 ;  /* 0x0000008400897202 */ /* 0x000fe40000000f00 */
[----:B------:R-:W-:Y:S04]  /*a8c0*/  MOV R132, R83 ;  /* 0x0000005300847202 */ /* 0x000fe80000000f00 */
[----:B------:R2:W-:Y:S01]  /*a8d0*/  MUFU.EX2 R146, R20 ;  /* 0x0000001400927308 */ /* 0x0005e20000000800 */
[--C-:B---3--:R-:W-:Y:S01]  /*a8e0*/  FFMA.FTZ R28, R51, UR4, -R88.reuse ;  /* 0x00000004331c7c23 */ /* 0x108fe20008010858 */
[----:B------:R-:W-:Y:S01]  /*a8f0*/  MOV R148, R37 ;  /* 0x0000002500947202 */ /* 0x000fe20000000f00 */
[----:B------:R-:W-:Y:S01]  /*a900*/  FMUL.FTZ R37, R68, R169 ;  /* 0x000000a944257220 */ /* 0x000fe20000410000 */
[----:B------:R-:W-:Y:S01]  /*a910*/  MOV R169, R101 ;  /* 0x0000006500a97202 */ /* 0x000fe20000000f00 */
[----:B------:R-:W-:Y:S01]  /*a920*/  FFMA.FTZ R101, R248, UR4, -R75 ;  /* 0x00000004f8657c23 */ /* 0x000fe2000801084b */
[----:B------:R-:W-:Y:S04]  /*a930*/  FMUL.FTZ R51, R3, R179 ;  /* 0x000000b303337220 */ /* 0x000fe80000410000 */
[----:B------:R3:W-:Y:S01]  /*a940*/  MUFU.EX2 R134, R28 ;  /* 0x0000001c00867308 */ /* 0x0007e20000000800 */
[----:B-1----:R-:W-:Y:S09]  /*a950*/  FFMA.FTZ R4, R27, UR4, -R93 ;  /* 0x000000041b047c23 */ /* 0x002ff2000801085d */
[----:B------:R1:W-:Y:S01]  /*a960*/  MUFU.EX2 R218, R4 ;  /* 0x0000000400da7308 */ /* 0x0003e20000000800 */
[----:B--2---:R-:W-:Y:S09]  /*a970*/  FMUL.FTZ R20, R68, R152 ;  /* 0x0000009844147220 */ /* 0x004ff20000410000 */
[----:B------:R-:W-:Y:S01]  /*a980*/  MUFU.EX2 R128, R128 ;  /* 0x0000008000807308 */ /* 0x000fe20000000800 */
[----:B---3--:R-:W-:Y:S01]  /*a990*/  FMUL.FTZ R28, R2, R164 ;  /* 0x000000a4021c7220 */ /* 0x008fe20000410000 */
[----:B------:R-:W-:Y:S01]  /*a9a0*/  MOV R164, R116 ;  /* 0x0000007400a47202 */ /* 0x000fe20000000f00 */
[----:B------:R-:W-:Y:S07]  /*a9b0*/  FFMA.FTZ R116, R97, UR4, -R75 ;  /* 0x0000000461747c23 */ /* 0x000fee000801084b */
[----:B------:R-:W-:Y:S01]  /*a9c0*/  MUFU.EX2 R129, R129 ;  /* 0x0000008100817308 */ /* 0x000fe20000000800 */
[----:B-1----:R-:W-:Y:S09]  /*a9d0*/  FFMA.FTZ R4, R252, UR4, -R93 ;  /* 0x00000004fc047c23 */ /* 0x002ff2000801085d */
[----:B------:R1:W2:Y:S10]  /*a9e0*/  MUFU.EX2 R246, R4 ;  /* 0x0000000400f67308 */ /* 0x0002b40000000800 */
[----:B------:R3:W-:Y:S10]  /*a9f0*/  MUFU.EX2 R252, R8 ;  /* 0x0000000800fc7308 */ /* 0x0007f40000000800 */
[----:B------:R-:W-:Y:S01]  /*aa00*/  MUFU.EX2 R201, R201 ;  /* 0x000000c900c97308 */ /* 0x000fe20000000800 */
[--C-:B-1----:R-:W-:Y:S01]  /*aa10*/  FFMA.FTZ R4, R223, UR4, -R88.reuse ;  /* 0x00000004df047c23 */ /* 0x102fe20008010858 */
[----:B--2---:R-:W-:Y:S08]  /*aa20*/  F2FP.F16.F32.PACK_AB R67, R246, R218 ;  /* 0x000000daf643723e */ /* 0x004ff000000000ff */
[----:B------:R1:W-:Y:S01]  /*aa30*/  MUFU.EX2 R223, R4 ;  /* 0x0000000400df7308 */ /* 0x0003e20000000800 */
[----:B---3--:R-:W-:Y:S01]  /*aa40*/  FMUL.FTZ R8, R2, R136 ;  /* 0x0000008802087220 */ /* 0x008fe20000410000 */
[----:B------:R-:W-:Y:S02]  /*aa50*/  MOV R136, R66 ;  /* 0x0000004200887202 */ /* 0x000fe40000000f00 */
[----:B------:R-:W-:Y:S02]  /*aa60*/  F2FP.F16.F32.PACK_AB R66, R249, R219 ;  /* 0x000000dbf942723e */ /* 0x000fe400000000ff */
[----:B------:R-:W-:Y:S02]  /*aa70*/  MOV R152, R136 ;  /* 0x0000008800987202 */ /* 0x000fe40000000f00 */
[----:B------:R-:W-:Y:S01]  /*aa80*/  MOV R136, R35 ;  /* 0x0000002300887202 */ /* 0x000fe20000000f00 */
[----:B------:R-:W-:Y:S01]  /*aa90*/  FMUL.FTZ R35, R3, R163 ;  /* 0x000000a303237220 */ /* 0x000fe20000410000 */
[----:B------:R-:W-:Y:S01]  /*aaa0*/  MOV R163, R99 ;  /* 0x0000006300a37202 */ /* 0x000fe20000000f00 */
[--C-:B------:R-:W-:Y:S01]  /*aab0*/  FFMA.FTZ R99, R210, UR4, -R75.reuse ;  /* 0x00000004d2637c23 */ /* 0x100fe2000801084b */
[----:B------:R-:W-:Y:S03]  /*aac0*/  MUFU.EX2 R200, R200 ;  /* 0x000000c800c87308 */ /* 0x000fe60000000800 */
[--C-:B------:R-:W-:Y:S01]  /*aad0*/  FFMA.FTZ R97, R163, UR4, -R88.reuse ;  /* 0x00000004a3617c23 */ /* 0x100fe20008010858 */
[----:B------:R-:W-:Y:S01]  /*aae0*/  MOV R163, R98 ;  /* 0x0000006200a37202 */ /* 0x000fe20000000f00 */
[--C-:B-1----:R-:W-:Y:S01]  /*aaf0*/  FFMA.FTZ R4, R23, UR4, -R88.reuse ;  /* 0x0000000417047c23 */ /* 0x102fe20008010858 */
[----:B------:R-:W-:Y:S01]  /*ab00*/  FMUL.FTZ R23, R3, R155 ;  /* 0x0000009b03177220 */ /* 0x000fe20000410000 */
[----:B------:R-:W-:Y:S03]  /*ab10*/  FFMA.FTZ R98, R244, UR4, -R88 ;  /* 0x00000004f4627c23 */ /* 0x000fe60008010858 */
[----:B------:R-:W-:Y:S10]  /*ab20*/  MUFU.EX2 R126, R126 ;  /* 0x0000007e007e7308 */ /* 0x000ff40000000800 */
[----:B------:R1:W-:Y:S02]  /*ab30*/  MUFU.EX2 R239, R4 ;  /* 0x0000000400ef7308 */ /* 0x0003e40000000800 */
[--C-:B-1----:R-:W-:Y:S01]  /*ab40*/  FFMA.FTZ R4, R32, UR4, -R75.reuse ;  /* 0x0000000420047c23 */ /* 0x102fe2000801084b */
[----:B------:R-:W-:Y:S07]  /*ab50*/  FFMA.FTZ R32, R228, UR4, -R92 ;  /* 0x00000004e4207c23 */ /* 0x000fee000801085c */
[----:B------:R1:W-:Y:S10]  /*ab60*/  MUFU.EX2 R237, R4 ;  /* 0x0000000400ed7308 */ /* 0x0003f40000000800 */
[----:B------:R2:W-:Y:S01]  /*ab70*/  MUFU.EX2 R228, R32 ;  /* 0x0000002000e47308 */ /* 0x0005e20000000800 */
[----:B-1----:R-:W-:Y:S01]  /*ab80*/  FFMA.FTZ R4, R33, UR4, -R75 ;  /* 0x0000000421047c23 */ /* 0x002fe2000801084b */
[----:B------:R-:W-:Y:S08]  /*ab90*/  MOV R33, R25 ;  /* 0x0000001900217202 */ /* 0x000ff00000000f00 */
[----:B------:R1:W-:Y:S01]  /*aba0*/  MUFU.EX2 R233, R4 ;  /* 0x0000000400e97308 */ /* 0x0003e20000000800 */
[----:B------:R-:W-:Y:S01]  /*abb0*/  MOV R150, R33 ;  /* 0x0000002100967202 */ /* 0x000fe20000000f00 */
[C---:B------:R-:W-:Y:S01]  /*abc0*/  FMUL.FTZ R33, R68.reuse, R161 ;  /* 0x000000a144217220 */ /* 0x040fe20000410000 */
[----:B--2---:R-:W-:Y:S07]  /*abd0*/  FMUL.FTZ R32, R68, R160 ;  /* 0x000000a044207220 */ /* 0x004fee0000410000 */
[----:B------:R2:W-:Y:S01]  /*abe0*/  MUFU.EX2 R161, R44 ;  /* 0x0000002c00a17308 */ /* 0x0005e20000000800 */
[----:B-1----:R-:W-:Y:S01]  /*abf0*/  FFMA.FTZ R4, R34, UR4, -R88 ;  /* 0x0000000422047c23 */ /* 0x002fe20008010858 */
[----:B------:R-:W-:Y:S02]  /*ac00*/  MOV R34, R24 ;  /* 0x0000001800227202 */ /* 0x000fe40000000f00 */
[----:B------:R-:W1:Y:S06]  /*ac10*/  LDSM.16.MT88.4 R24, [R135+0x8000] ;  /* 0x008000008718783b */ /* 0x000e6c0000004200 */
[----:B------:R3:W-:Y:S01]  /*ac20*/  MUFU.EX2 R236, R4 ;  /* 0x0000000400ec7308 */ /* 0x0007e20000000800 */
[----:B------:R-:W-:Y:S01]  /*ac30*/  MOV R145, R34 ;  /* 0x0000002200917202 */ /* 0x000fe20000000f00 */
[----:B------:R-:W-:Y:S01]  /*ac40*/  FMUL.FTZ R34, R3, R162 ;  /* 0x000000a203227220 */ /* 0x000fe20000410000 */
[--C-:B--2---:R-:W-:Y:S02]  /*ac50*/  FFMA.FTZ R44, R80, UR4, -R93.reuse ;  /* 0x00000004502c7c23 */ /* 0x104fe4000801085d */
[----:B------:R-:W-:Y:S05]  /*ac60*/  LDSM.16.MT88.4 R80, [R225+0x8000] ;  /* 0x00800000e150783b */ /* 0x000fea0000004200 */
[----:B------:R2:W-:Y:S10]  /*ac70*/  MUFU.EX2 R160, R44 ;  /* 0x0000002c00a07308 */ /* 0x0005f40000000800 */
[----:B------:R4:W-:Y:S01]  /*ac80*/  MUFU.EX2 R162, R36 ;  /* 0x0000002400a27308 */ /* 0x0009e20000000800 */
[--C-:B---3--:R-:W-:Y:S01]  /*ac90*/  FFMA.FTZ R4, R21, UR4, -R92.reuse ;  /* 0x0000000415047c23 */ /* 0x108fe2000801085c */
[----:B------:R-:W-:Y:S01]  /*aca0*/  FMUL.FTZ R21, R68, R153 ;  /* 0x0000009944157220 */ /* 0x000fe20000410000 */
[----:B------:R-:W-:Y:S02]  /*acb0*/  MOV R153, R147 ;  /* 0x0000009300997202 */ /* 0x000fe40000000f00 */
[----:B------:R-:W-:Y:S02]  /*acc0*/  MOV R147, R144 ;  /* 0x0000009000937202 */ /* 0x000fe40000000f00 */
[----:B------:R-:W-:Y:S03]  /*acd0*/  MOV R144, R148 ;  /* 0x0000009400907202 */ /* 0x000fe60000000f00 */
[----:B------:R3:W-:Y:S01]  /*ace0*/  MUFU.EX2 R238, R4 ;  /* 0x0000000400ee7308 */ /* 0x0007e20000000800 */
[----:B--2---:R-:W-:Y:S01]  /*acf0*/  FFMA.FTZ R44, R152, UR4, -R92 ;  /* 0x00000004982c7c23 */ /* 0x004fe2000801085c */
[----:B------:R-:W-:Y:S02]  /*ad00*/  MOV R152, R145 ;  /* 0x0000009100987202 */ /* 0x000fe40000000f00 */
[----:B------:R-:W-:Y:S02]  /*ad10*/  MOV R145, R151 ;  /* 0x0000009700917202 */ /* 0x000fe40000000f00 */
[----:B------:R-:W-:Y:S04]  /*ad20*/  MOV R148, R138 ;  /* 0x0000008a00947202 */ /* 0x000fe80000000f00 */
[----:B------:R2:W-:Y:S01]  /*ad30*/  MUFU.EX2 R151, R50 ;  /* 0x0000003200977308 */ /* 0x0005e20000000800 */
[----:B----4-:R-:W-:Y:S01]  /*ad40*/  FMUL.FTZ R36, R68, R168 ;  /* 0x000000a844247220 */ /* 0x010fe20000410000 */
[----:B------:R-:W-:Y:S01]  /*ad50*/  MOV R138, R47 ;  /* 0x0000002f008a7202 */ /* 0x000fe20000000f00 */
[----:B------:R-:W-:Y:S01]  /*ad60*/  FMUL.FTZ R47, R0, R183 ;  /* 0x000000b7002f7220 */ /* 0x000fe20000410000 */
[----:B------:R-:W-:Y:S02]  /*ad70*/  MOV R155, R147 ;  /* 0x00000093009b7202 */ /* 0x000fe40000000f00 */
[----:B------:R-:W-:Y:S02]  /*ad80*/  MOV R147, R137 ;  /* 0x0000008900937202 */ /* 0x000fe40000000f00 */
[----:B------:R-:W-:Y:S01]  /*ad90*/  MOV R154, R145 ;  /* 0x00000091009a7202 */ /* 0x000fe20000000f00 */
[----:B---3--:R-:W-:Y:S01]  /*ada0*/  FFMA.FTZ R4, R221, UR4, -R93 ;  /* 0x00000004dd047c23 */ /* 0x008fe2000801085d */
[----:B------:R-:W-:Y:S02]  /*adb0*/  MOV R145, R136 ;  /* 0x0000008800917202 */ /* 0x000fe40000000f00 */
[----:B------:R-:W-:Y:S01]  /*adc0*/  MOV R137, R142 ;  /* 0x0000008e00897202 */ /* 0x000fe20000000f00 */
[----:B------:R3:W4:Y:S01]  /*add0*/  MUFU.EX2 R221, R4 ;  /* 0x0000000400dd7308 */ /* 0x0007220000000800 */
[----:B------:R-:W-:Y:S01]  /*ade0*/  MOV R142, R56 ;  /* 0x00000038008e7202 */ /* 0x000fe20000000f00 */
[----:B------:R-:W-:Y:S01]  /*adf0*/  FMUL.FTZ R56, R2, R184 ;  /* 0x000000b802387220 */ /* 0x000fe20000410000 */
[----:B------:R-:W-:Y:S01]  /*ae00*/  MOV R136, R58 ;  /* 0x0000003a00887202 */ /* 0x000fe20000000f00 */
[----:B--2---:R-:W-:Y:S01]  /*ae10*/  FMUL.FTZ R50, R3, R178 ;  /* 0x000000b203327220 */ /* 0x004fe20000410000 */
[----:B------:R-:W-:Y:S01]  /*ae20*/  FMUL.FTZ R58, R0, R186 ;  /* 0x000000ba003a7220 */ /* 0x000fe20000410000 */
[----:B------:R-:W-:Y:S01]  /*ae30*/  MOV R168, R100 ;  /* 0x0000006400a87202 */ /* 0x000fe20000000f00 */
[--C-:B------:R-:W-:Y:S03]  /*ae40*/  FFMA.FTZ R100, R211, UR4, -R75.reuse ;  /* 0x00000004d3647c23 */ /* 0x100fe6000801084b */
[----:B------:R2:W-:Y:S01]  /*ae50*/  MUFU.EX2 R211, R61 ;  /* 0x0000003d00d37308 */ /* 0x0005e20000000800 */
[----:B---3--:R-:W-:Y:S01]  /*ae60*/  FMUL.FTZ R4, R68, R140 ;  /* 0x0000008c44047220 */ /* 0x008fe20000410000 */
[----:B------:R-:W-:Y:S02]  /*ae70*/  MOV R140, R42 ;  /* 0x0000002a008c7202 */ /* 0x000fe40000000f00 */
[----:B------:R-:W3:Y:S02]  /*ae80*/  LDSM.16.MT88.4 R40, [R226+0x8000] ;  /* 0x00800000e228783b */ /* 0x000ee40000004200 */
[----:B------:R-:W-:Y:S01]  /*ae90*/  MOV R179, R140 ;  /* 0x0000008c00b37202 */ /* 0x000fe20000000f00 */
[--C-:B------:R-:W-:Y:S01]  /*aea0*/  FFMA.FTZ R140, R119, UR4, -R88.reuse ;  /* 0x00000004778c7c23 */ /* 0x100fe20008010858 */
[-C--:B-1----:R-:W-:Y:S05]  /*aeb0*/  HMMA.16816.F32 R4, R76, R24.reuse, R4 ;  /* 0x000000184c04723c */ /* 0x082fea0000001804 */
[C---:B--2---:R-:W-:Y:S01]  /*aec0*/  FMUL.FTZ R61, R2.reuse, R193 ;  /* 0x000000c1023d7220 */ /* 0x044fe20000410000 */
[C---:B------:R-:W-:Y:S06]  /*aed0*/  HMMA.16816.F32 R8, R64.reuse, R24, R8 ;  /* 0x000000184008723c */ /* 0x040fec0000001808 */
[-C--:B------:R-:W-:Y:S05]  /*aee0*/  HMMA.16816.F32 R12, R64, R26.reuse, R12 ;  /* 0x0000001a400c723c */ /* 0x080fea000000180c */
[C---:B------:R-:W-:Y:S01]  /*aef0*/  FMUL.FTZ R24, R2.reuse, R156 ;  /* 0x0000009c02187220 */ /* 0x040fe20000410000 */
[C---:B------:R-:W-:Y:S05]  /*af00*/  HMMA.16816.F32 R16, R76.reuse, R26, R16 ;  /* 0x0000001a4c10723c */ /* 0x040fea0000001810 */
[----:B------:R-:W-:Y:S01]  /*af10*/  FMUL.FTZ R25, R2, R157 ;  /* 0x0000009d02197220 */ /* 0x000fe20000410000 */
[----:B------:R-:W-:Y:S01]  /*af20*/  MOV R157, R132 ;  /* 0x00000084009d7202 */ /* 0x000fe20000000f00 */
[C---:B------:R-:W-:Y:S01]  /*af30*/  FMUL.FTZ R26, R0.reuse, R158 ;  /* 0x0000009e001a7220 */ /* 0x040fe20000410000 */
[----:B------:R-:W-:Y:S03]  /*af40*/  FMUL.FTZ R27, R0, R159 ;  /* 0x0000009f001b7220 */ /* 0x000fe60000410000 */
[--C-:B------:R-:W-:Y:S01]  /*af50*/  FFMA.FTZ R132, R87, UR4, -R75.reuse ;  /* 0x0000000457847c23 */ /* 0x100fe2000801084b */
[----:B------:R-:W-:Y:S01]  /*af60*/  MOV R159, R141 ;  /* 0x0000008d009f7202 */ /* 0x000fe20000000f00 */
[--C-:B------:R-:W-:Y:S01]  /*af70*/  FFMA.FTZ R141, R86, UR4, -R75.reuse ;  /* 0x00000004568d7c23 */ /* 0x100fe2000801084b */
[----:B------:R-:W-:Y:S02]  /*af80*/  MOV R156, R136 ;  /* 0x00000088009c7202 */ /* 0x000fe40000000f00 */
[----:B------:R-:W-:Y:S01]  /*af90*/  MOV R136, R131 ;  /* 0x0000008300887202 */ /* 0x000fe20000000f00 */
[--C-:B------:R-:W-:Y:S01]  /*afa0*/  FFMA.FTZ R131, R112, UR4, -R75.reuse ;  /* 0x0000000470837c23 */ /* 0x100fe2000801084b */
[-C--:B---3--:R-:W-:Y:S01]  /*afb0*/  HMMA.16816.F32 R20, R76, R40.reuse, R20 ;  /* 0x000000284c14723c */ /* 0x088fe20000001814 */
[----:B------:R-:W-:Y:S02]  /*afc0*/  MUFU.EX2 R132, R132 ;  /* 0x0000008400847308 */ /* 0x000fe40000000800 */
[----:B------:R-:W-:Y:S01]  /*afd0*/  MOV R158, R142 ;  /* 0x0000008e009e7202 */ /* 0x000fe20000000f00 */
[--C-:B------:R-:W-:Y:S02]  /*afe0*/  FFMA.FTZ R142, R117, UR4, -R75.reuse ;  /* 0x00000004758e7c23 */ /* 0x100fe4000801084b */
[C---:B------:R-:W-:Y:S05]  /*aff0*/  HMMA.16816.F32 R24, R64.reuse, R40, R24 ;  /* 0x000000284018723c */ /* 0x040fea0000001818 */
[----:B------:R-:W-:Y:S01]  /*b000*/  MUFU.EX2 R131, R131 ;  /* 0x0000008300837308 */ /* 0x000fe20000000800 */
[----:B------:R-:W-:Y:S01]  /*b010*/  MOV R182, R158 ;  /* 0x0000009e00b67202 */ /* 0x000fe20000000f00 */
[-C--:B------:R-:W-:Y:S04]  /*b020*/  HMMA.16816.F32 R28, R64, R42.reuse, R28 ;  /* 0x0000002a401c723c */ /* 0x080fe8000000181c */
[C---:B------:R-:W-:Y:S02]  /*b030*/  FMUL.FTZ R40, R2.reuse, R172 ;  /* 0x000000ac02287220 */ /* 0x040fe40000410000 */
[C---:B------:R-:W-:Y:S05]  /*b040*/  HMMA.16816.F32 R32, R76.reuse, R42, R32 ;  /* 0x0000002a4c20723c */ /* 0x040fea0000001820 */
[----:B------:R-:W-:Y:S01]  /*b050*/  FMUL.FTZ R41, R2, R173 ;  /* 0x000000ad02297220 */ /* 0x000fe20000410000 */
[-C--:B------:R-:W-:Y:S05]  /*b060*/  HMMA.16816.F32 R36, R76, R52.reuse, R36 ;  /* 0x000000344c24723c */ /* 0x080fea0000001824 */
[C---:B------:R-:W-:Y:S01]  /*b070*/  FMUL.FTZ R43, R0.reuse, R175 ;  /* 0x000000af002b7220 */ /* 0x040fe20000410000 */
[----:B------:R-:W-:Y:S01]  /*b080*/  FMUL.FTZ R42, R0, R174 ;  /* 0x000000ae002a7220 */ /* 0x000fe20000410000 */
[----:B------:R1:W-:Y:S01]  /*b090*/  MUFU.EX2 R175, R44 ;  /* 0x0000002c00af7308 */ /* 0x0003e20000000800 */
[----:B------:R-:W-:Y:S03]  /*b0a0*/  MOV R172, R113 ;  /* 0x0000007100ac7202 */ /* 0x000fe60000000f00 */
[----:B------:R-:W-:Y:S01]  /*b0b0*/  FFMA.FTZ R113, R96, UR4, -R75 ;  /* 0x0000000460717c23 */ /* 0x000fe2000801084b */
[----:B------:R-:W-:Y:S01]  /*b0c0*/  FFMA.FTZ R96, R167, UR4, -R88 ;  /* 0x00000004a7607c23 */ /* 0x000fe20008010858 */
[C---:B------:R-:W-:Y:S04]  /*b0d0*/  HMMA.16816.F32 R40, R64.reuse, R52, R40 ;  /* 0x000000344028723c */ /* 0x040fe80000001828 */
[----:B------:R2:W3:Y:S01]  /*b0e0*/  MUFU.EX2 R174, R60 ;  /* 0x0000003c00ae7308 */ /* 0x0004e20000000800 */
[----:B------:R-:W-:Y:S02]  /*b0f0*/  MOV R173, R166 ;  /* 0x000000a600ad7202 */ /* 0x000fe40000000f00 */
[----:B------:R-:W-:Y:S01]  /*b100*/  MOV R166, R114 ;  /* 0x0000007200a67202 */ /* 0x000fe20000000f00 */
[----:B------:R-:W-:Y:S03]  /*b110*/  FFMA.FTZ R52, R153, UR4, -R93 ;  /* 0x0000000499347c23 */ /* 0x000fe6000801085d */
[----:B------:R-:W-:Y:S03]  /*b120*/  FMUL.FTZ R53, R68, R189 ;  /* 0x000000bd44357220 */ /* 0x000fe60000410000 */
[----:B------:R-:W-:Y:S01]  /*b130*/  MUFU.EX2 R189, R98 ;  /* 0x0000006200bd7308 */ /* 0x000fe20000000800 */
[----:B-1----:R-:W-:Y:S01]  /*b140*/  FFMA.FTZ R44, R45, UR4, -R92 ;  /* 0x000000042d2c7c23 */ /* 0x002fe2000801085c */
[C---:B------:R-:W-:Y:S01]  /*b150*/  FMUL.FTZ R45, R2.reuse, R181 ;  /* 0x000000b5022d7220 */ /* 0x040fe20000410000 */
[----:B------:R-:W-:Y:S01]  /*b160*/  MOV R153, R148 ;  /* 0x0000009400997202 */ /* 0x000fe20000000f00 */
[--C-:B------:R-:W-:Y:S01]  /*b170*/  FFMA.FTZ R114, R203, UR4, -R88.reuse ;  /* 0x00000004cb727c23 */ /* 0x100fe20008010858 */
[----:B------:R-:W-:Y:S01]  /*b180*/  MOV R148, R57 ;  /* 0x0000003900947202 */ /* 0x000fe20000000f00 */
[----:B------:R-:W-:Y:S01]  /*b190*/  FMUL.FTZ R57, R2, R185 ;  /* 0x000000b902397220 */ /* 0x000fe20000410000 */
[----:B------:R-:W-:Y:S03]  /*b1a0*/  MOV R178, R153 ;  /* 0x0000009900b27202 */ /* 0x000fe60000000f00 */
[----:B------:R1:W3:Y:S01]  /*b1b0*/  MUFU.EX2 R170, R44 ;  /* 0x0000002c00aa7308 */ /* 0x0002e20000000800 */
[--C-:B--2---:R-:W-:Y:S01]  /*b1c0*/  FFMA.FTZ R60, R150, UR4, -R88.reuse ;  /* 0x00000004963c7c23 */ /* 0x104fe20008010858 */
[----:B------:R-:W-:Y:S02]  /*b1d0*/  MOV R181, R159 ;  /* 0x0000009f00b57202 */ /* 0x000fe40000000f00 */
[----:B------:R-:W-:Y:S01]  /*b1e0*/  MOV R153, R139 ;  /* 0x0000008b00997202 */ /* 0x000fe20000000f00 */
[--C-:B------:R-:W-:Y:S01]  /*b1f0*/  FFMA.FTZ R139, R118, UR4, -R88.reuse ;  /* 0x00000004768b7c23 */ /* 0x100fe20008010858 */
[----:B------:R-:W-:Y:S01]  /*b200*/  MOV R158, R130 ;  /* 0x00000082009e7202 */ /* 0x000fe20000000f00 */
[--C-:B------:R-:W-:Y:S03]  /*b210*/  FFMA.FTZ R130, R94, UR4, -R88.reuse ;  /* 0x000000045e827c23 */ /* 0x100fe60008010858 */
[----:B------:R2:W3:Y:S01]  /*b220*/  MUFU.EX2 R177, R52 ;  /* 0x0000003400b17308 */ /* 0x0004e20000000800 */
[----:B------:R-:W-:Y:S01]  /*b230*/  MOV R159, R115 ;  /* 0x00000073009f7202 */ /* 0x000fe20000000f00 */
[--C-:B------:R-:W-:Y:S01]  /*b240*/  FFMA.FTZ R115, R202, UR4, -R88.reuse ;  /* 0x00000004ca737c23 */ /* 0x100fe20008010858 */
[----:B------:R-:W-:Y:S01]  /*b250*/  MOV R167, R103 ;  /* 0x0000006700a77202 */ /* 0x000fe20000000f00 */
[--C-:B------:R-:W-:Y:S06]  /*b260*/  FFMA.FTZ R103, R217, UR4, -R88.reuse ;  /* 0x00000004d9677c23 */ /* 0x100fec0008010858 */
[----:B------:R4:W-:Y:S01]  /*b270*/  MUFU.EX2 R150, R60 ;  /* 0x0000003c00967308 */ /* 0x0009e20000000800 */
[----:B-1----:R-:W-:Y:S01]  /*b280*/  FMUL.FTZ R44, R2, R180 ;  /* 0x000000b4022c7220 */ /* 0x002fe20000410000 */
[----:B------:R-:W-:Y:S02]  /*b290*/  MOV R180, R165 ;  /* 0x000000a500b47202 */ /* 0x000fe40000000f00 */
[----:B------:R-:W-:Y:S01]  /*b2a0*/  MOV R165, R144 ;  /* 0x0000009000a57202 */ /* 0x000fe20000000f00 */
[--C-:B------:R-:W-:Y:S03]  /*b2b0*/  FFMA.FTZ R144, R89, UR4, -R88.reuse ;  /* 0x0000000459907c23 */ /* 0x100fe60008010858 */
[-C--:B------:R-:W-:Y:S02]  /*b2c0*/  HMMA.16816.F32 R44, R64, R54.reuse, R44 ;  /* 0x00000036402c723c */ /* 0x080fe4000000182c */
[----:B------:R-:W-:Y:S01]  /*b2d0*/  MUFU.EX2 R202, R99 ;  /* 0x0000006300ca7308 */ /* 0x000fe20000000800 */
[----:B--2---:R-:W-:Y:S03]  /*b2e0*/  FMUL.FTZ R52, R68, R188 ;  /* 0x000000bc44347220 */ /* 0x004fe60000410000 */
[C---:B------:R-:W-:Y:S06]  /*b2f0*/  HMMA.16816.F32 R48, R76.reuse, R54, R48 ;  /* 0x000000364c30723c */ /* 0x040fec0000001830 */
[----:B------:R-:W-:Y:S01]  /*b300*/  MUFU.EX2 R188, R96 ;  /* 0x0000006000bc7308 */ /* 0x000fe20000000800 */
[----:B----4-:R-:W-:Y:S01]  /*b310*/  FFMA.FTZ R60, R155, UR4, -R88 ;  /* 0x000000049b3c7c23 */ /* 0x010fe20008010858 */
[----:B------:R-:W-:Y:S03]  /*b320*/  MOV R155, R148 ;  /* 0x00000094009b7202 */ /* 0x000fe60000000f00 */
[--C-:B------:R-:W-:Y:S01]  /*b330*/  FFMA.FTZ R54, R152, UR4, -R75.reuse ;  /* 0x0000000498367c23 */ /* 0x100fe2000801084b */
[C---:B------:R-:W-:Y:S04]  /*b340*/  FMUL.FTZ R55, R3.reuse, R191 ;  /* 0x000000bf03377220 */ /* 0x040fe80000410000 */
[----:B------:R1:W-:Y:S01]  /*b350*/  MUFU.EX2 R176, R54 ;  /* 0x0000003600b07308 */ /* 0x0003e20000000800 */
[----:B------:R-:W-:Y:S02]  /*b360*/  MOV R152, R138 ;  /* 0x0000008a00987202 */ /* 0x000fe40000000f00 */
[----:B------:R-:W-:Y:S01]  /*b370*/  MOV R138, R59 ;  /* 0x0000003b008a7202 */ /* 0x000fe20000000f00 */
[----:B------:R-:W-:Y:S01]  /*b380*/  FMUL.FTZ R59, R0, R187 ;  /* 0x000000bb003b7220 */ /* 0x000fe20000410000 */
[----:B------:R-:W-:Y:S01]  /*b390*/  MOV R148, R109 ;  /* 0x0000006d00947202 */ /* 0x000fe20000000f00 */
[--C-:B------:R-:W-:Y:S04]  /*b3a0*/  FFMA.FTZ R109, R208, UR4, -R75.reuse ;  /* 0x00000004d06d7c23 */ /* 0x100fe8000801084b */
[----:B------:R2:W-:Y:S10]  /*b3b0*/  MUFU.EX2 R248, R60 ;  /* 0x0000003c00f87308 */ /* 0x0005f40000000800 */
[----:B------:R-:W-:Y:S01]  /*b3c0*/  MUFU.EX2 R191, R100 ;  /* 0x0000006400bf7308 */ /* 0x000fe20000000800 */
[----:B-1----:R-:W-:Y:S07]  /*b3d0*/  FMUL.FTZ R54, R3, R190 ;  /* 0x000000be03367220 */ /* 0x002fee0000410000 */
[-C--:B------:R-:W-:Y:S02]  /*b3e0*/  HMMA.16816.F32 R52, R76, R80.reuse, R52 ;  /* 0x000000504c34723c */ /* 0x080fe40000001834 */
[----:B------:R-:W-:Y:S01]  /*b3f0*/  MUFU.EX2 R130, R130 ;  /* 0x0000008200827308 */ /* 0x000fe20000000800 */
[----:B--2---:R-:W-:Y:S01]  /*b400*/  FMUL.FTZ R60, R2, R192 ;  /* 0x000000c0023c7220 */ /* 0x004fe20000410000 */
[----:B------:R-:W-:Y:S01]  /*b410*/  MOV R192, R127 ;  /* 0x0000007f00c07202 */ /* 0x000fe20000000f00 */
[----:B------:R-:W-:Y:S01]  /*b420*/  FFMA.FTZ R127, R106, UR4, -R92 ;  /* 0x000000046a7f7c23 */ /* 0x000fe2000801085c */
[C---:B------:R-:W-:Y:S06]  /*b430*/  HMMA.16816.F32 R56, R64.reuse, R80, R56 ;  /* 0x000000504038723c */ /* 0x040fec0000001838 */
[----:B------:R-:W-:Y:S01]  /*b440*/  MUFU.EX2 R127, R127 ;  /* 0x0000007f007f7308 */ /* 0x000fe20000000800 */
[-C--:B------:R-:W-:Y:S04]  /*b450*/  HMMA.16816.F32 R60, R64, R82.reuse, R60 ;  /* 0x00000052403c723c */ /* 0x080fe8000000183c */
[--C-:B------:R-:W-:Y:S01]  /*b460*/  FFMA.FTZ R80, R154, UR4, -R75.reuse ;  /* 0x000000049a507c23 */ /* 0x100fe2000801084b */
[----:B------:R-:W-:Y:S01]  /*b470*/  MOV R154, R145 ;  /* 0x00000091009a7202 */ /* 0x000fe20000000f00 */
[--C-:B------:R-:W-:Y:S01]  /*b480*/  FFMA.FTZ R145, R85, UR4, -R75.reuse ;  /* 0x0000000455917c23 */ /* 0x100fe2000801084b */
[----:B------:R-:W-:Y:S02]  /*b490*/  FFMA.FTZ R75, R84, UR4, -R75 ;  /* 0x00000004544b7c23 */ /* 0x000fe4000801084b */
[----:B------:R1:W-:Y:S01]  /*b4a0*/  MUFU.EX2 R210, R80 ;  /* 0x0000005000d27308 */ /* 0x0003e20000000800 */
[----:B------:R-:W2:Y:S01]  /*b4b0*/  LDSM.16.MT88.4 R84, [R135+0x8800] ;  /* 0x008800008754783b */ /* 0x000ea20000004200 */
[--C-:B------:R-:W-:Y:S01]  /*b4c0*/  FFMA.FTZ R65, R172, UR4, -R88.reuse ;  /* 0x00000004ac417c23 */ /* 0x100fe20008010858 */
[----:B------:R-:W-:Y:S01]  /*b4d0*/  FFMA.FTZ R64, R171, UR4, -R88 ;  /* 0x00000004ab407c23 */ /* 0x000fe20008010858 */
[--C-:B------:R-:W-:Y:S01]  /*b4e0*/  FFMA.FTZ R66, R169, UR4, -R92.reuse ;  /* 0x00000004a9427c23 */ /* 0x100fe2000801085c */
[----:B------:R-:W-:Y:S01]  /*b4f0*/  MOV R172, R149 ;  /* 0x0000009500ac7202 */ /* 0x000fe20000000f00 */
[----:B------:R-:W-:Y:S01]  /*b500*/  FMUL.FTZ R67, R3, R199 ;  /* 0x000000c703437220 */ /* 0x000fe20000410000 */
[----:B------:R-:W-:Y:S03]  /*b510*/  MOV R183, R154 ;  /* 0x0000009a00b77202 */ /* 0x000fe60000000f00 */
[----:B------:R4:W-:Y:S01]  /*b520*/  MUFU.EX2 R208, R64 ;  /* 0x0000004000d07308 */ /* 0x0009e20000000800 */
[----:B------:R-:W-:Y:S02]  /*b530*/  F2FP.F16.F32.PACK_AB R81, R222, R221 ;  /* 0x000000ddde51723e */ /* 0x000fe400000000ff */
[----:B------:R-:W-:Y:S02]  /*b540*/  MOV R169, R164 ;  /* 0x000000a400a97202 */ /* 0x000fe40000000f00 */
[----:B------:R-:W-:Y:S02]  /*b550*/  MOV R164, R155 ;  /* 0x0000009b00a47202 */ /* 0x000fe40000000f00 */
[----:B------:R-:W-:Y:S03]  /*b560*/  MOV R155, R143 ;  /* 0x0000008f009b7202 */ /* 0x000fe60000000f00 */
[----:B------:R2:W-:Y:S01]  /*b570*/  MUFU.EX2 R209, R65 ;  /* 0x0000004100d17308 */ /* 0x0005e20000000800 */
[----:B-1----:R-:W-:Y:S01]  /*b580*/  FFMA.FTZ R80, R168, UR4, -R92 ;  /* 0x00000004a8507c23 */ /* 0x002fe2000801085c */
[----:B------:R-:W-:Y:S01]  /*b590*/  MOV R168, R156 ;  /* 0x0000009c00a87202 */ /* 0x000fe20000000f00 */
[--C-:B------:R-:W-:Y:S01]  /*b5a0*/  FFMA.FTZ R143, R90, UR4, -R88.reuse ;  /* 0x000000045a8f7c23 */ /* 0x100fe20008010858 */
[----:B------:R-:W-:Y:S01]  /*b5b0*/  MOV R154, R133 ;  /* 0x00000085009a7202 */ /* 0x000fe20000000f00 */
[--C-:B------:R-:W-:Y:S01]  /*b5c0*/  FFMA.FTZ R133, R91, UR4, -R88.reuse ;  /* 0x000000045b857c23 */ /* 0x100fe20008010858 */
[----:B------:R-:W-:Y:S01]  /*b5d0*/  MOV R156, R108 ;  /* 0x0000006c009c7202 */ /* 0x000fe20000000f00 */
[--C-:B------:R-:W-:Y:S03]  /*b5e0*/  FFMA.FTZ R108, R216, UR4, -R88.reuse ;  /* 0x00000004d86c7c23 */ /* 0x100fe60008010858 */
[----:B------:R1:W-:Y:S01]  /*b5f0*/  MUFU.EX2 R203, R80 ;  /* 0x0000005000cb7308 */ /* 0x0003e20000000800 */
[C---:B----4-:R-:W-:Y:S01]  /*b600*/  FMUL.FTZ R64, R68.reuse, R196 ;  /* 0x000000c444407220 */ /* 0x050fe20000410000 */
[----:B------:R-:W-:Y:S01]  /*b610*/  MOV R171, R95 ;  /* 0x0000005f00ab7202 */ /* 0x000fe20000000f00 */
[----:B------:R-:W-:Y:S01]  /*b620*/  FFMA.FTZ R95, R245, UR4, -R88 ;  /* 0x00000004f55f7c23 */ /* 0x000fe20008010858 */
[--C-:B------:R-:W-:Y:S01]  /*b630*/  FFMA.FTZ R94, R155, UR4, -R93.reuse ;  /* 0x000000049b5e7c23 */ /* 0x100fe2000801085d */
[----:B------:R-:W4:Y:S01]  /*b640*/  LDSM.16.MT88.4 R88, [R226+0x8800] ;  /* 0x00880000e258783b */ /* 0x000f220000004200 */
[--C-:B------:R-:W-:Y:S01]  /*b650*/  FFMA.FTZ R112, R169, UR4, -R93.reuse ;  /* 0x00000004a9707c23 */ /* 0x100fe2000801085d */
[----:B---3--:R-:W-:Y:S03]  /*b660*/  MOV R245, R174 ;  /* 0x000000ae00f57202 */ /* 0x008fe60000000f00 */
[----:B------:R3:W-:Y:S01]  /*b670*/  MUFU.EX2 R149, R66 ;  /* 0x0000004200957308 */ /* 0x0007e20000000800 */
[----:B--2---:R-:W-:Y:S09]  /*b680*/  FMUL.FTZ R65, R68, R197 ;  /* 0x000000c544417220 */ /* 0x004ff20000410000 */
[----:B------:R2:W-:Y:S01]  /*b690*/  MUFU.EX2 R155, R94 ;  /* 0x0000005e009b7308 */ /* 0x0005e20000000800 */
[--C-:B-1----:R-:W-:Y:S01]  /*b6a0*/  FFMA.FTZ R80, R179, UR4, -R93.reuse ;  /* 0x00000004b3507c23 */ /* 0x102fe2000801085d */
[----:B------:R-:W-:Y:S02]  /*b6b0*/  MOV R179, R178 ;  /* 0x000000b200b37202 */ /* 0x000fe40000000f00 */
[----:B------:R-:W-:Y:S02]  /*b6c0*/  MOV R178, R183 ;  /* 0x000000b700b27202 */ /* 0x000fe40000000f00 */
[----:B------:R-:W-:Y:S02]  /*b6d0*/  MOV R183, R182 ;  /* 0x000000b600b77202 */ /* 0x000fe40000000f00 */
[----:B------:R-:W-:Y:S01]  /*b6e0*/  MOV R182, R181 ;  /* 0x000000b500b67202 */ /* 0x000fe20000000f00 */
[----:B---3--:R-:W-:Y:S01]  /*b6f0*/  FMUL.FTZ R66, R3, R198 ;  /* 0x000000c603427220 */ /* 0x008fe20000410000 */
[----:B------:R-:W-:Y:S01]  /*b700*/  MOV R181, R173 ;  /* 0x000000ad00b57202 */ /* 0x000fe20000000f00 */
[----:B------:R-:W-:Y:S01]  /*b710*/  MUFU.EX2 R190, R95 ;  /* 0x0000005f00be7308 */ /* 0x000fe20000000800 */
[----:B------:R-:W-:Y:S04]  /*b720*/  MOV R173, R148 ;  /* 0x0000009400ad7202 */ /* 0x000fe80000000f00 */
[----:B------:R-:W-:Y:S05]  /*b730*/  HMMA.16816.F32 R64, R76, R82, R64 ;  /* 0x000000524c40723c */ /* 0x000fea0000001840 */
[----:B------:R1:W-:Y:S01]  /*b740*/  MUFU.EX2 R148, R80 ;  /* 0x0000005000947308 */ /* 0x0003e20000000800 */
[--C-:B--2---:R-:W-:Y:S01]  /*b750*/  FFMA.FTZ R94, R152, UR4, -R93.reuse ;  /* 0x00000004985e7c23 */ /* 0x104fe2000801085d */
[----:B------:R-:W-:Y:S04]  /*b760*/  F2FP.F16.F32.PACK_AB R76, R240, R243 ;  /* 0x000000f3f04c723e */ /* 0x000fe800000000ff */
[----:B------:R-:W-:Y:S04]  /*b770*/  F2FP.F16.F32.PACK_AB R77, R239, R223 ;  /* 0x000000dfef4d723e */ /* 0x000fe800000000ff */
[----:B------:R2:W-:Y:S01]  /*b780*/  MUFU.EX2 R152, R94 ;  /* 0x0000005e00987308 */ /* 0x0005e20000000800 */
[----:B------:R-:W-:Y:S02]  /*b790*/  F2FP.F16.F32.PACK_AB R78, R233, R237 ;  /* 0x000000ede94e723e */ /* 0x000fe400000000ff */
[----:B------:R-:W-:Y:S02]  /*b7a0*/  F2FP.F16.F32.PACK_AB R79, R232, R236 ;  /* 0x000000ece84f723e */ /* 0x000fe400000000ff */
[----:B------:R-:W-:Y:S02]  /*b7b0*/  F2FP.F16.F32.PACK_AB R82, R231, R235 ;  /* 0x000000ebe752723e */ /* 0x000fe400000000ff */
[----:B------:R-:W-:Y:S03]  /*b7c0*/  F2FP.F16.F32.PACK_AB R83, R230, R234 ;  /* 0x000000eae653723e */ /* 0x000fe600000000ff */
[----:B------:R-:W-:Y:S01]  /*b7d0*/  MUFU.EX2 R169, R110 ;  /* 0x0000006e00a97308 */ /* 0x000fe20000000800 */
[----:B-1----:R-:W-:Y:S01]  /*b7e0*/  F2FP.F16.F32.PACK_AB R80, R238, R252 ;  /* 0x000000fcee50723e */ /* 0x002fe200000000ff */
[-C--:B------:R-:W-:Y:S06]  /*b7f0*/  HMMA.16816.F32 R4, R76, R84.reuse, R4 ;  /* 0x000000544c04723c */ /* 0x080fec0000001804 */
[C---:B------:R-:W-:Y:S02]  /*b800*/  HMMA.16816.F32 R8, R80.reuse, R84, R8 ;  /* 0x000000545008723c */ /* 0x040fe40000001808 */
[----:B------:R-:W-:Y:S04]  /*b810*/  MUFU.EX2 R174, R104 ;  /* 0x0000006800ae7308 */ /* 0x000fe80000000800 */
[-C--:B------:R-:W-:Y:S06]  /*b820*/  HMMA.16816.F32 R12, R80, R86.reuse, R12 ;  /* 0x00000056500c723c */ /* 0x080fec000000180c */
[----:B------:R-:W-:Y:S01]  /*b830*/  MUFU.EX2 R104, R144 ;  /* 0x0000009000687308 */ /* 0x000fe20000000800 */
[--C-:B------:R-:W-:Y:S01]  /*b840*/  FFMA.FTZ R84, R179, UR4, -R92.reuse ;  /* 0x00000004b3547c23 */ /* 0x100fe2000801085c */
[C---:B------:R-:W-:Y:S04]  /*b850*/  HMMA.16816.F32 R16, R76.reuse, R86, R16 ;  /* 0x000000564c10723c */ /* 0x040fe80000001810 */
[----:B------:R-:W-:Y:S02]  /*b860*/  MOV R179, R178 ;  /* 0x000000b200b37202 */ /* 0x000fe40000000f00 */
[-C--:B----4-:R-:W-:Y:S02]  /*b870*/  HMMA.16816.F32 R20, R76, R88.reuse, R20 ;  /* 0x000000584c14723c */ /* 0x090fe40000001814 */
[----:B------:R-:W-:Y:S03]  /*b880*/  MUFU.EX2 R133, R133 ;  /* 0x0000008500857308 */ /* 0x000fe60000000800 */
[----:B------:R-:W-:Y:S01]  /*b890*/  MOV R178, R183 ;  /* 0x000000b700b27202 */ /* 0x000fe20000000f00 */
[C---:B------:R-:W-:Y:S05]  /*b8a0*/  HMMA.16816.F32 R24, R80.reuse, R88, R24 ;  /* 0x000000585018723c */ /* 0x040fea0000001818 */
[----:B------:R-:W-:Y:S01]  /*b8b0*/  MOV R183, R182 ;  /* 0x000000b600b77202 */ /* 0x000fe20000000f00 */
[-C--:B------:R-:W-:Y:S05]  /*b8c0*/  HMMA.16816.F32 R28, R80, R90.reuse, R28 ;  /* 0x0000005a501c723c */ /* 0x080fea000000181c */
[----:B------:R-:W-:Y:S01]  /*b8d0*/  MOV R182, R181 ;  /* 0x000000b500b67202 */ /* 0x000fe20000000f00 */
[C---:B------:R-:W-:Y:S05]  /*b8e0*/  HMMA.16816.F32 R32, R76.reuse, R90, R32 ;  /* 0x0000005a4c20723c */ /* 0x040fea0000001820 */
[----:B------:R-:W-:Y:S01]  /*b8f0*/  MOV R181, R173 ;  /* 0x000000ad00b57202 */ /* 0x000fe20000000f00 */
[--C-:B--2---:R-:W-:Y:S01]  /*b900*/  FFMA.FTZ R94, R179, UR4, -R93.reuse ;  /* 0x00000004b35e7c23 */ /* 0x104fe2000801085d */
[----:B------:R-:W-:Y:S04]  /*b910*/  MOV R173, R172 ;  /* 0x000000ac00ad7202 */ /* 0x000fe80000000f00 */
[----:B------:R-:W-:Y:S02]  /*b920*/  MOV R172, R171 ;  /* 0x000000ab00ac7202 */ /* 0x000fe40000000f00 */
[----:B------:R-:W-:Y:S02]  /*b930*/  MOV R171, R163 ;  /* 0x000000a300ab7202 */ /* 0x000fe40000000f00 */
[----:B------:R-:W-:Y:S02]  /*b940*/  MOV R163, R167 ;  /* 0x000000a700a37202 */ /* 0x000fe40000000f00 */
[----:B------:R-:W-:Y:S02]  /*b950*/  MOV R167, R166 ;  /* 0x000000a600a77202 */ /* 0x000fe40000000f00 */
[----:B------:R-:W-:Y:S02]  /*b960*/  MOV R166, R159 ;  /* 0x0000009f00a67202 */ /* 0x000fe40000000f00 */
[----:B------:R-:W-:Y:S02]  /*b970*/  MOV R159, R158 ;  /* 0x0000009e009f7202 */ /* 0x000fe40000000f00 */
[----:B------:R-:W-:Y:S02]  /*b980*/  MOV R158, R154 ;  /* 0x0000009a009e7202 */ /* 0x000fe40000000f00 */
[----:B------:R1:W-:Y:S01]  /*b990*/  MUFU.EX2 R154, R84 ;  /* 0x00000054009a7308 */ /* 0x0003e20000000800 */
[----:B------:R-:W-:Y:S02]  /*b9a0*/  MOV R186, R178 ;  /* 0x000000b200ba7202 */ /* 0x000fe40000000f00 */
[----:B------:R-:W-:Y:S02]  /*b9b0*/  MOV R185, R183 ;  /* 0x000000b700b97202 */ /* 0x000fe40000000f00 */
[----:B------:R-:W-:Y:S01]  /*b9c0*/  MOV R179, R181 ;  /* 0x000000b500b37202 */ /* 0x000fe20000000f00 */
[--C-:B------:R-:W-:Y:S01]  /*b9d0*/  FFMA.FTZ R88, R186, UR4, -R92.reuse ;  /* 0x00000004ba587c23 */ /* 0x100fe2000801085c */
[----:B------:R-:W-:Y:S02]  /*b9e0*/  MOV R186, R185 ;  /* 0x000000b900ba7202 */ /* 0x000fe40000000f00 */
[----:B------:R-:W-:Y:S02]  /*b9f0*/  MOV R185, R157 ;  /* 0x0000009d00b97202 */ /* 0x000fe40000000f00 */
[----:B------:R2:W-:Y:S01]  /*ba00*/  MUFU.EX2 R157, R88 ;  /* 0x00000058009d7308 */ /* 0x0005e20000000800 */
[----:B------:R-:W-:Y:S02]  /*ba10*/  MOV R181, R173 ;  /* 0x000000ad00b57202 */ /* 0x000fe40000000f00 */
[----:B------:R-:W-:Y:S02]  /*ba20*/  MOV R173, R172 ;  /* 0x000000ac00ad7202 */ /* 0x000fe40000000f00 */
[----:B------:R-:W-:Y:S01]  /*ba30*/  MOV R172, R163 ;  /* 0x000000a300ac7202 */ /* 0x000fe20000000f00 */
[--C-:B-1----:R-:W-:Y:S01]  /*ba40*/  FFMA.FTZ R84, R153, UR4, -R92.reuse ;  /* 0x0000000499547c23 */ /* 0x102fe2000801085c */
[----:B------:R-:W-:Y:S03]  /*ba50*/  MOV R163, R167 ;  /* 0x000000a700a37202 */ /* 0x000fe60000000f00 */
[----:B------:R1:W-:Y:S01]  /*ba60*/  MUFU.EX2 R167, R101 ;  /* 0x0000006500a77308 */ /* 0x0003e20000000800 */
[----:B------:R-:W-:Y:S02]  /*ba70*/  MOV R178, R159 ;  /* 0x0000009f00b27202 */ /* 0x000fe40000000f00 */
[----:B------:R-:W-:Y:S02]  /*ba80*/  MOV R184, R182 ;  /* 0x000000b600b87202 */ /* 0x000fe40000000f00 */
[----:B------:R-:W-:Y:S02]  /*ba90*/  MOV R183, R158 ;  /* 0x0000009e00b77202 */ /* 0x000fe40000000f00 */
[----:B------:R-:W-:Y:S03]  /*baa0*/  MOV R182, R166 ;  /* 0x000000a600b67202 */ /* 0x000fe60000000f00 */
[----:B------:R3:W-:Y:S01]  /*bab0*/  MUFU.EX2 R153, R84 ;  /* 0x0000005400997308 */ /* 0x0007e20000000800 */
[----:B--2---:R-:W-:Y:S09]  /*bac0*/  LDSM.16.MT88.4 R88, [R225+0x8800] ;  /* 0x00880000e158783b */ /* 0x004ff20000004200 */
[----:B------:R2:W-:Y:S01]  /*bad0*/  MUFU.EX2 R159, R94 ;  /* 0x0000005e009f7308 */ /* 0x0005e20000000800 */
[----:B-1----:R-:W4:Y:S04]  /*bae0*/  LDL.LU R101, [R1+0x3c] ;  /* 0x00003c0001657983 */ /* 0x002f280000300800 */
[----:B------:R-:W4:Y:S05]  /*baf0*/  LDL.LU R100, [R1+0x40] ;  /* 0x0000400001647983 */ /* 0x000f2a0000300800 */
[----:B------:R1:W-:Y:S01]  /*bb00*/  MUFU.EX2 R158, R97 ;  /* 0x00000061009e7308 */ /* 0x0003e20000000800 */
[----:B---3--:R-:W3:Y:S09]  /*bb10*/  LDSM.16.MT88.4 R84, [R224+0x8800] ;  /* 0x00880000e054783b */ /* 0x008ef20000004200 */
[----:B------:R-:W-:Y:S01]  /*bb20*/  MUFU.EX2 R166, R102 ;  /* 0x0000006600a67308 */ /* 0x000fe20000000800 */
[--C-:B--2---:R-:W-:Y:S01]  /*bb30*/  FFMA.FTZ R94, R184, UR4, -R92.reuse ;  /* 0x00000004b85e7c23 */ /* 0x104fe2000801085c */
[----:B------:R-:W-:Y:S02]  /*bb40*/  MOV R184, R179 ;  /* 0x000000b300b87202 */ /* 0x000fe40000000f00 */
[----:B------:R-:W-:Y:S06]  /*bb50*/  MOV R179, R165 ;  /* 0x000000a500b37202 */ /* 0x000fec0000000f00 */
[----:B------:R2:W-:Y:S01]  /*bb60*/  MUFU.EX2 R165, R94 ;  /* 0x0000005e00a57308 */ /* 0x0005e20000000800 */
[----:B-1----:R-:W-:Y:S01]  /*bb70*/  LDSM.16.MT88.4 R96, [R224+0x9000] ;  /* 0x00900000e060783b */ /* 0x002fe20000004200 */
[--C-:B--2---:R-:W-:Y:S01]  /*bb80*/  FFMA.FTZ R94, R173, UR4, -R93.reuse ;  /* 0x00000004ad5e7c23 */ /* 0x104fe2000801085d */
[----:B------:R-:W-:Y:S02]  /*bb90*/  MOV R173, R172 ;  /* 0x000000ac00ad7202 */ /* 0x000fe40000000f00 */
[----:B------:R-:W-:Y:S05]  /*bba0*/  MOV R172, R156 ;  /* 0x0000009c00ac7202 */ /* 0x000fea0000000f00 */
[----:B------:R1:W-:Y:S01]  /*bbb0*/  MUFU.EX2 R156, R94 ;  /* 0x0000005e009c7308 */ /* 0x0003e20000000800 */
[----:B------:R-:W-:Y:S01]  /*bbc0*/  MOV R251, R172 ;  /* 0x000000ac00fb7202 */ /* 0x000fe20000000f00 */
[-C--:B---3--:R-:W-:Y:S06]  /*bbd0*/  HMMA.16816.F32 R36, R76, R84.reuse, R36 ;  /* 0x000000544c24723c */ /* 0x088fec0000001824 */
[C---:B------:R-:W-:Y:S06]  /*bbe0*/  HMMA.16816.F32 R40, R80.reuse, R84, R40 ;  /* 0x000000545028723c */ /* 0x040fec0000001828 */
[-C--:B------:R-:W-:Y:S05]  /*bbf0*/  HMMA.16816.F32 R44, R80, R86.reuse, R44 ;  /* 0x00000056502c723c */ /* 0x080fea000000182c */
[--C-:B------:R-:W-:Y:S01]  /*bc00*/  FFMA.FTZ R84, R186, UR4, -R92.reuse ;  /* 0x00000004ba547c23 */ /* 0x100fe2000801085c */
[C---:B------:R-:W-:Y:S03]  /*bc10*/  HMMA.16816.F32 R48, R76.reuse, R86, R48 ;  /* 0x000000564c30723c */ /* 0x040fe60000001830 */
[----:B------:R2:W-:Y:S02]  /*bc20*/  MUFU.EX2 R186, R84 ;  /* 0x0000005400ba7308 */ /* 0x0005e40000000800 */
[--C-:B-1----:R-:W-:Y:S01]  /*bc30*/  FFMA.FTZ R94, R178, UR4, -R93.reuse ;  /* 0x00000004b25e7c23 */ /* 0x102fe2000801085d */
[-C--:B------:R-:W-:Y:S05]  /*bc40*/  HMMA.16816.F32 R52, R76, R88.reuse, R52 ;  /* 0x000000584c34723c */ /* 0x080fea0000001834 */
[--C-:B------:R-:W-:Y:S01]  /*bc50*/  FFMA.FTZ R85, R179, UR4, -R93.reuse ;  /* 0x00000004b3557c23 */ /* 0x100fe2000801085d */
[C---:B------:R-:W-:Y:S01]  /*bc60*/  HMMA.16816.F32 R56, R80.reuse, R88, R56 ;  /* 0x000000585038723c */ /* 0x040fe20000001838 */
[----:B------:R-:W3:Y:S04]  /*bc70*/  LDL.LU R89, [R1+0x44] ;  /* 0x0000440001597983 */ /* 0x000ee80000300800 */
[----:B------:R-:W-:Y:S01]  /*bc80*/  MOV R178, R183 ;  /* 0x000000b700b27202 */ /* 0x000fe20000000f00 */
[-C--:B------:R-:W-:Y:S05]  /*bc90*/  HMMA.16816.F32 R60, R80, R90.reuse, R60 ;  /* 0x0000005a503c723c */ /* 0x080fea000000183c */
[--C-:B--2---:R-:W-:Y:S01]  /*bca0*/  FFMA.FTZ R84, R185, UR4, -R92.reuse ;  /* 0x00000004b9547c23 */ /* 0x104fe2000801085c */
[----:B------:R-:W-:Y:S03]  /*bcb0*/  HMMA.16816.F32 R64, R76, R90, R64 ;  /* 0x0000005a4c40723c */ /* 0x000fe60000001840 */
[----:B------:R1:W-:Y:S02]  /*bcc0*/  MUFU.EX2 R187, R84 ;  /* 0x0000005400bb7308 */ /* 0x0003e40000000800 */
[----:B------:R-:W-:Y:S01]  /*bcd0*/  MOV R183, R182 ;  /* 0x000000b600b77202 */ /* 0x000fe20000000f00 */
[--C-:B------:R-:W-:Y:S01]  /*bce0*/  FFMA.FTZ R117, R178, UR4, -R92.reuse ;  /* 0x00000004b2757c23 */ /* 0x100fe2000801085c */
[----:B------:R-:W-:Y:S04]  /*bcf0*/  MOV R182, R181 ;  /* 0x000000b500b67202 */ /* 0x000fe80000000f00 */
[----:B------:R-:W-:Y:S02]  /*bd00*/  MOV R181, R180 ;  /* 0x000000b400b57202 */ /* 0x000fe40000000f00 */
[----:B------:R-:W-:Y:S01]  /*bd10*/  MUFU.EX2 R117, R117 ;  /* 0x0000007500757308 */ /* 0x000fe20000000800 */
[----:B------:R-:W-:Y:S02]  /*bd20*/  MOV R180, R170 ;  /* 0x000000aa00b47202 */ /* 0x000fe40000000f00 */
[----:B------:R-:W-:Y:S02]  /*bd30*/  MOV R170, R168 ;  /* 0x000000a800aa7202 */ /* 0x000fe40000000f00 */
[----:B------:R-:W-:Y:S02]  /*bd40*/  MOV R185, R173 ;  /* 0x000000ad00b97202 */ /* 0x000fe40000000f00 */
[----:B------:R-:W-:Y:S01]  /*bd50*/  MOV R173, R171 ;  /* 0x000000ab00ad7202 */ /* 0x000fe20000000f00 */
[--C-:B-1----:R-:W-:Y:S01]  /*bd60*/  FFMA.FTZ R84, R184, UR4, -R93.reuse ;  /* 0x00000004b8547c23 */ /* 0x102fe2000801085d */
[--C-:B------:R-:W-:Y:S01]  /*bd70*/  FFMA.FTZ R119, R170, UR4, -R92.reuse ;  /* 0x00000004aa777c23 */ /* 0x100fe2000801085c */
[----:B------:R-:W-:Y:S01]  /*bd80*/  MOV R184, R183 ;  /* 0x000000b700b87202 */ /* 0x000fe20000000f00 */
[----:B------:R-:W-:Y:S01]  /*bd90*/  MUFU.EX2 R170, R85 ;  /* 0x0000005500aa7308 */ /* 0x000fe20000000800 */
[----:B------:R-:W-:Y:S01]  /*bda0*/  MOV R183, R181 ;  /* 0x000000b500b77202 */ /* 0x000fe20000000f00 */
[--C-:B------:R-:W-:Y:S01]  /*bdb0*/  FFMA.FTZ R88, R185, UR4, -R93.reuse ;  /* 0x00000004b9587c23 */ /* 0x100fe2000801085d */
[----:B------:R-:W-:Y:S02]  /*bdc0*/  MOV R168, R164 ;  /* 0x000000a400a87202 */ /* 0x000fe40000000f00 */
[----:B------:R-:W-:Y:S01]  /*bdd0*/  MOV R178, R182 ;  /* 0x000000b600b27202 */ /* 0x000fe20000000f00 */
[--C-:B------:R-:W-:Y:S01]  /*bde0*/  FFMA.FTZ R106, R183, UR4, -R93.reuse ;  /* 0x00000004b76a7c23 */ /* 0x100fe2000801085d */
[----:B------:R-:W-:Y:S03]  /*bdf0*/  MOV R181, R175 ;  /* 0x000000af00b57202 */ /* 0x000fe60000000f00 */
[----:B------:R1:W-:Y:S01]  /*be00*/  MUFU.EX2 R171, R84 ;  /* 0x0000005400ab7308 */ /* 0x0003e20000000800 */
[----:B------:R-:W-:Y:S02]  /*be10*/  MOV R182, R180 ;  /* 0x000000b400b67202 */ /* 0x000fe40000000f00 */
[----:B------:R-:W-:Y:S02]  /*be20*/  MOV R175, R138 ;  /* 0x0000008a00af7202 */ /* 0x000fe40000000f00 */
[----:B------:R-:W-:Y:S02]  /*be30*/  MOV R180, R168 ;  /* 0x000000a800b47202 */ /* 0x000fe40000000f00 */
[----:B------:R-:W-:Y:S03]  /*be40*/  MOV R138, R136 ;  /* 0x00000088008a7202 */ /* 0x000fe60000000f00 */
[----:B------:R2:W-:Y:S01]  /*be50*/  MUFU.EX2 R183, R109 ;  /* 0x0000006d00b77308 */ /* 0x0005e20000000800 */
[----:B------:R-:W-:Y:S01]  /*be60*/  MOV R168, R137 ;  /* 0x0000008900a87202 */ /* 0x000fe20000000f00 */
[--C-:B------:R-:W-:Y:S01]  /*be70*/  FFMA.FTZ R136, R121, UR4, -R92.reuse ;  /* 0x0000000479887c23 */ /* 0x100fe2000801085c */
[----:B------:R-:W-:Y:S01]  /*be80*/  MOV R179, R134 ;  /* 0x0000008600b37202 */ /* 0x000fe20000000f00 */
[--C-:B------:R-:W-:Y:S01]  /*be90*/  FFMA.FTZ R134, R120, UR4, -R92.reuse ;  /* 0x0000000478867c23 */ /* 0x100fe2000801085c */
[----:B------:R-:W-:Y:S01]  /*bea0*/  FFMA.FTZ R137, R124, UR4, -R92 ;  /* 0x000000047c897c23 */ /* 0x000fe2000801085c */
[--C-:B------:R-:W-:Y:S01]  /*beb0*/  FFMA.FTZ R121, R138, UR4, -R93.reuse ;  /* 0x000000048a797c23 */ /* 0x100fe2000801085d */
[--C-:B------:R-:W-:Y:S03]  /*bec0*/  FFMA.FTZ R110, R180, UR4, -R93.reuse ;  /* 0x00000004b46e7c23 */ /* 0x100fe6000801085d */
[----:B------:R2:W-:Y:S01]  /*bed0*/  MUFU.EX2 R164, R94 ;  /* 0x0000005e00a47308 */ /* 0x0005e20000000800 */
[----:B-1----:R-:W1:Y:S01]  /*bee0*/  LDSM.16.MT88.4 R84, [R135+0x9000] ;  /* 0x009000008754783b */ /* 0x002e620000004200 */
[--C-:B------:R-:W-:Y:S01]  /*bef0*/  FFMA.FTZ R118, R175, UR4, -R93.reuse ;  /* 0x00000004af767c23 */ /* 0x100fe2000801085d */
[--C-:B------:R-:W-:Y:S01]  /*bf00*/  FFMA.FTZ R120, R168, UR4, -R93.reuse ;  /* 0x00000004a8787c23 */ /* 0x100fe2000801085d */
[--C-:B------:R-:W-:Y:S01]  /*bf10*/  FFMA.FTZ R124, R212, UR4, -R93.reuse ;  /* 0x00000004d47c7c23 */ /* 0x100fe2000801085d */
[--C-:B------:R-:W-:Y:S01]  /*bf20*/  FFMA.FTZ R138, R69, UR4, -R93.reuse ;  /* 0x00000004458a7c23 */ /* 0x100fe2000801085d */
[----:B------:R-:W-:Y:S02]  /*bf30*/  MOV R195, R184 ;  /* 0x000000b800c37202 */ /* 0x000fe40000000f00 */
[----:B------:R-:W-:Y:S01]  /*bf40*/  MOV R194, R178 ;  /* 0x000000b200c27202 */ /* 0x000fe20000000f00 */
[----:B--2---:R-:W-:Y:S01]  /*bf50*/  FFMA.FTZ R109, R70, UR4, -R93 ;  /* 0x00000004466d7c23 */ /* 0x004fe2000801085d */
[----:B------:R-:W-:Y:S01]  /*bf60*/  F2FP.F16.F32.PACK_AB R76, R227, R229 ;  /* 0x000000e5e34c723e */ /* 0x000fe200000000ff */
[----:B------:R-:W-:Y:S01]  /*bf70*/  MUFU.EX2 R168, R103 ;  /* 0x0000006700a87308 */ /* 0x000fe20000000800 */
[----:B------:R-:W-:Y:S02]  /*bf80*/  F2FP.F16.F32.PACK_AB R77, R195, R146 ;  /* 0x00000092c34d723e */ /* 0x000fe400000000ff */
[----:B------:R-:W-:Y:S02]  /*bf90*/  F2FP.F16.F32.PACK_AB R78, R192, R163 ;  /* 0x000000a3c04e723e */ /* 0x000fe400000000ff */
[----:B------:R-:W-:Y:S01]  /*bfa0*/  F2FP.F16.F32.PACK_AB R79, R179, R194 ;  /* 0x000000c2b34f723e */ /* 0x000fe200000000ff */
[----:B------:R-:W2:Y:S01]  /*bfb0*/  LDSM.16.MT88.4 R92, [R226+0x9000] ;  /* 0x00900000e25c783b */ /* 0x000ea20000004200 */
[----:B------:R-:W-:Y:S03]  /*bfc0*/  MOV R178, R182 ;  /* 0x000000b600b27202 */ /* 0x000fe60000000f00 */
[----:B------:R-:W-:Y:S01]  /*bfd0*/  MUFU.EX2 R172, R88 ;  /* 0x0000005800ac7308 */ /* 0x000fe20000000800 */
[----:B------:R-:W-:Y:S02]  /*bfe0*/  MOV R193, R181 ;  /* 0x000000b500c17202 */ /* 0x000fe40000000f00 */
[----:B------:R-:W-:Y:S02]  /*bff0*/  F2FP.F16.F32.PACK_AB R80, R162, R228 ;  /* 0x000000e4a250723e */ /* 0x000fe400000000ff */
[----:B------:R-:W-:Y:S02]  /*c000*/  F2FP.F16.F32.PACK_AB R81, R160, R161 ;  /* 0x000000a1a051723e */ /* 0x000fe400000000ff */
[----:B------:R-:W-:Y:S03]  /*c010*/  F2FP.F16.F32.PACK_AB R82, R178, R193 ;  /* 0x000000c1b252723e */ /* 0x000fe600000000ff */
[----:B------:R-:W-:Y:S01]  /*c020*/  MUFU.EX2 R175, R108 ;  /* 0x0000006c00af7308 */ /* 0x000fe20000000800 */
[----:B------:R-:W-:Y:S02]  /*c030*/  F2FP.F16.F32.PACK_AB R83, R177, R151 ;  /* 0x00000097b153723e */ /* 0x000fe400000000ff */
[----:B------:R-:W-:Y:S07]  /*c040*/  MOV R244, R173 ;  /* 0x000000ad00f47202 */ /* 0x000fee0000000f00 */
[----:B------:R-:W-:Y:S01]  /*c050*/  MUFU.EX2 R108, R140 ;  /* 0x0000008c006c7308 */ /* 0x000fe20000000800 */
[-C--:B-1----:R-:W-:Y:S09]  /*c060*/  HMMA.16816.F32 R4, R76, R84.reuse, R4 ;  /* 0x000000544c04723c */ /* 0x082ff20000001804 */
[----:B------:R-:W-:Y:S01]  /*c070*/  MUFU.EX2 R182, R113 ;  /* 0x0000007100b67308 */ /* 0x000fe20000000800 */
[C---:B------:R-:W-:Y:S09]  /*c080*/  HMMA.16816.F32 R8, R80.reuse, R84, R8 ;  /* 0x000000545008723c */ /* 0x040ff20000001808 */
[----:B------:R-:W-:Y:S01]  /*c090*/  MUFU.EX2 R185, R116 ;  /* 0x0000007400b97308 */ /* 0x000fe20000000800 */
[-C--:B------:R-:W-:Y:S06]  /*c0a0*/  HMMA.16816.F32 R12, R80, R86.reuse, R12 ;  /* 0x00000056500c723c */ /* 0x080fec000000180c */
[C---:B------:R-:W-:Y:S01]  /*c0b0*/  HMMA.16816.F32 R16, R76.reuse, R86, R16 ;  /* 0x000000564c10723c */ /* 0x040fe20000001810 */
[----:B------:R-:W-:Y:S02]  /*c0c0*/  LDSM.16.MT88.4 R84, [R135+0x9800] ;  /* 0x009800008754783b */ /* 0x000fe40000004200 */
[----:B------:R-:W-:Y:S03]  /*c0d0*/  MUFU.EX2 R116, R107 ;  /* 0x0000006b00747308 */ /* 0x000fe60000000800 */
[-C--:B--2---:R-:W-:Y:S07]  /*c0e0*/  HMMA.16816.F32 R20, R76, R92.reuse, R20 ;  /* 0x0000005c4c14723c */ /* 0x084fee0000001814 */
[----:B------:R-:W-:Y:S01]  /*c0f0*/  MUFU.EX2 R107, R145 ;  /* 0x00000091006b7308 */ /* 0x000fe20000000800 */
[C---:B------:R-:W-:Y:S06]  /*c100*/  HMMA.16816.F32 R24, R80.reuse, R92, R24 ;  /* 0x0000005c5018723c */ /* 0x040fec0000001818 */
[-C--:B------:R-:W-:Y:S03]  /*c110*/  HMMA.16816.F32 R28, R80, R94.reuse, R28 ;  /* 0x0000005e501c723c */ /* 0x080fe6000000181c */
[----:B------:R-:W-:Y:S03]  /*c120*/  MUFU.EX2 R181, R114 ;  /* 0x0000007200b57308 */ /* 0x000fe60000000800 */
[C---:B------:R-:W-:Y:S01]  /*c130*/  HMMA.16816.F32 R32, R76.reuse, R94, R32 ;  /* 0x0000005e4c20723c */ /* 0x040fe20000001820 */
[----:B------:R-:W-:Y:S06]  /*c140*/  LDSM.16.MT88.4 R92, [R224+0x9800] ;  /* 0x00980000e05c783b */ /* 0x000fec0000004200 */
[----:B------:R-:W-:Y:S01]  /*c150*/  MUFU.EX2 R184, R115 ;  /* 0x0000007300b87308 */ /* 0x000fe20000000800 */
[-C--:B------:R-:W-:Y:S09]  /*c160*/  HMMA.16816.F32 R36, R76, R96.reuse, R36 ;  /* 0x000000604c24723c */ /* 0x080ff20000001824 */
[----:B------:R-:W-:Y:S01]  /*c170*/  MUFU.EX2 R173, R105 ;  /* 0x0000006900ad7308 */ /* 0x000fe20000000800 */
[C---:B------:R-:W-:Y:S06]  /*c180*/  HMMA.16816.F32 R40, R80.reuse, R96, R40 ;  /* 0x000000605028723c */ /* 0x040fec0000001828 */
[-C--:B------:R-:W-:Y:S03]  /*c190*/  HMMA.16816.F32 R44, R80, R98.reuse, R44 ;  /* 0x00000062502c723c */ /* 0x080fe6000000182c */
[----:B------:R-:W1:Y:S03]  /*c1a0*/  MUFU.EX2 R105, R143 ;  /* 0x0000008f00697308 */ /* 0x000e660000000800 */
[C---:B------:R-:W-:Y:S01]  /*c1b0*/  HMMA.16816.F32 R48, R76.reuse, R98, R48 ;  /* 0x000000624c30723c */ /* 0x040fe20000001830 */
[----:B------:R-:W-:Y:S06]  /*c1c0*/  LDSM.16.MT88.4 R96, [R225+0x9800] ;  /* 0x00980000e160783b */ /* 0x000fec0000004200 */
[----:B------:R-:W-:Y:S10]  /*c1d0*/  MUFU.EX2 R180, R106 ;  /* 0x0000006a00b47308 */ /* 0x000ff40000000800 */
[----:B------:R-:W2:Y:S01]  /*c1e0*/  MUFU.EX2 R106, R75 ;  /* 0x0000004b006a7308 */ /* 0x000ea20000000800 */
[----:B-1----:R-:W-:Y:S09]  /*c1f0*/  F2FP.F16.F32.PACK_AB R199, R104, R105 ;  /* 0x0000006968c7723e */ /* 0x002ff200000000ff */
[----:B------:R-:W-:Y:S10]  /*c200*/  MUFU.EX2 R75, R138 ;  /* 0x0000008a004b7308 */ /* 0x000ff40000000800 */
[----:B------:R-:W-:Y:S01]  /*c210*/  MUFU.EX2 R115, R111 ;  /* 0x0000006f00737308 */ /* 0x000fe20000000800 */
[----:B--2---:R-:W-:Y:S09]  /*c220*/  F2FP.F16.F32.PACK_AB R198, R106, R107 ;  /* 0x0000006b6ac6723e */ /* 0x004ff200000000ff */
[----:B------:R-:W-:Y:S10]  /*c230*/  MUFU.EX2 R111, R142 ;  /* 0x0000008e006f7308 */ /* 0x000ff40000000800 */
[----:B------:R-:W-:Y:S10]  /*c240*/  MUFU.EX2 R114, R112 ;  /* 0x0000007000727308 */ /* 0x000ff40000000800 */
[----:B------:R-:W1:Y:S01]  /*c250*/  MUFU.EX2 R112, R141 ;  /* 0x0000008d00707308 */ /* 0x000e620000000800 */
[----:B----4-:R-:W-:Y:S09]  /*c260*/  FFMA.FTZ R68, R68, R101, R206 ;  /* 0x0000006544447223 */ /* 0x010ff200000100ce */
[----:B------:R-:W-:Y:S01]  /*c270*/  MUFU.EX2 R113, R110 ;  /* 0x0000006e00717308 */ /* 0x000fe20000000800 */
[----:B------:R-:W-:Y:S01]  /*c280*/  FFMA.FTZ R70, R3, R100, R205 ;  /* 0x0000006403467223 */ /* 0x000fe200000100cd */
[----:B------:R-:W-:Y:S01]  /*c290*/  FADD.FTZ R3, R247, R68 ;  /* 0x00000044f7037221 */ /* 0x000fe20000010000 */
[----:B------:R-:W2:Y:S03]  /*c2a0*/  LDSM.16.MT88.4 R100, [R225+0x9000] ;  /* 0x00900000e164783b */ /* 0x000ea60000004200 */
[----:B------:R-:W-:Y:S04]  /*c2b0*/  FADD.FTZ R3, R220, R3 ;  /* 0x00000003dc037221 */ /* 0x000fe80000010000 */
[----:B------:R-:W4:Y:S01]  /*c2c0*/  MUFU.EX2 R110, R139 ;  /* 0x0000008b006e7308 */ /* 0x000f220000000800 */
[----:B-1----:R-:W-:Y:S01]  /*c2d0*/  F2FP.F16.F32.PACK_AB R196, R111, R112 ;  /* 0x000000706fc4723e */ /* 0x002fe200000000ff */
[----:B------:R-:W-:Y:S08]  /*c2e0*/  FADD.FTZ R3, R244, R3 ;  /* 0x00000003f4037221 */ /* 0x000ff00000010000 */
[----:B------:R-:W1:Y:S10]  /*c2f0*/  MUFU.EX2 R119, R119 ;  /* 0x0000007700777308 */ /* 0x000e740000000800 */
[----:B------:R-:W-:Y:S01]  /*c300*/  MUFU.EX2 R118, R118 ;  /* 0x0000007600767308 */ /* 0x000fe20000000800 */
[----:B----4-:R-:W-:Y:S09]  /*c310*/  F2FP.F16.F32.PACK_AB R197, R108, R110 ;  /* 0x0000006e6cc5723e */ /* 0x010ff200000000ff */
[----:B------:R-:W4:Y:S10]  /*c320*/  MUFU.EX2 R120, R120 ;  /* 0x0000007800787308 */ /* 0x000f340000000800 */
[----:B------:R-:W-:Y:S01]  /*c330*/  MUFU.EX2 R121, R121 ;  /* 0x0000007900797308 */ /* 0x000fe20000000800 */
[-C--:B--2---:R-:W-:Y:S09]  /*c340*/  HMMA.16816.F32 R52, R76, R100.reuse, R52 ;  /* 0x000000644c34723c */ /* 0x084ff20000001834 */
[----:B------:R-:W2:Y:S01]  /*c350*/  MUFU.EX2 R124, R124 ;  /* 0x0000007c007c7308 */ /* 0x000ea20000000800 */
[C---:B------:R-:W-:Y:S06]  /*c360*/  HMMA.16816.F32 R56, R80.reuse, R100, R56 ;  /* 0x000000645038723c */ /* 0x040fec0000001838 */
[-C--:B------:R-:W-:Y:S06]  /*c370*/  HMMA.16816.F32 R60, R80, R102.reuse, R60 ;  /* 0x00000066503c723c */ /* 0x080fec000000183c */
[----:B------:R-:W-:Y:S01]  /*c380*/  HMMA.16816.F32 R64, R76, R102, R64 ;  /* 0x000000664c40723c */ /* 0x000fe20000001840 */
[----:B------:R-:W-:Y:S04]  /*c390*/  LDSM.16.MT88.4 R100, [R225+0xa000] ;  /* 0x00a00000e164783b */ /* 0x000fe80000004200 */
[----:B------:R-:W-:Y:S02]  /*c3a0*/  F2FP.F16.F32.PACK_AB R80, R203, R149 ;  /* 0x00000095cb50723e */ /* 0x000fe400000000ff */
[----:B------:R-:W-:Y:S04]  /*c3b0*/  F2FP.F16.F32.PACK_AB R76, R245, R176 ;  /* 0x000000b0f54c723e */ /* 0x000fe800000000ff */
[----:B------:R-:W-:Y:S02]  /*c3c0*/  F2FP.F16.F32.PACK_AB R77, R248, R150 ;  /* 0x00000096f84d723e */ /* 0x000fe400000000ff */
[----:B------:R-:W-:Y:S01]  /*c3d0*/  F2FP.F16.F32.PACK_AB R78, R210, R211 ;  /* 0x000000d3d24e723e */ /* 0x000fe200000000ff */
[----:B---3--:R-:W-:Y:S01]  /*c3e0*/  FFMA.FTZ R69, R2, R89, R204 ;  /* 0x0000005902457223 */ /* 0x008fe200000100cc */
[----:B------:R-:W-:Y:S01]  /*c3f0*/  F2FP.F16.F32.PACK_AB R79, R208, R209 ;  /* 0x000000d1d04f723e */ /* 0x000fe200000000ff */
[----:B------:R-:W3:Y:S01]  /*c400*/  LDL.LU R2, [R1+0x4c] ;  /* 0x00004c0001027983 */ /* 0x000ee20000300800 */
[----:B------:R-:W-:Y:S01]  /*c410*/  F2FP.F16.F32.PACK_AB R81, R155, R148 ;  /* 0x000000949b51723e */ /* 0x000fe200000000ff */
[----:B------:R-:W-:Y:S01]  /*c420*/  FADD.FTZ R68, R214, R69 ;  /* 0x00000045d6447221 */ /* 0x000fe20000010000 */
[----:B------:R-:W-:Y:S01]  /*c430*/  F2FP.F16.F32.PACK_AB R82, R153, R154 ;  /* 0x0000009a9952723e */ /* 0x000fe200000000ff */
[----:B------:R-:W1:Y:S01]  /*c440*/  LDSM.16.MT88.4 R88, [R226+0x9800] ;  /* 0x00980000e258783b */ /* 0x000e620000004200 */
[----:B------:R-:W-:Y:S01]  /*c450*/  F2FP.F16.F32.PACK_AB R83, R159, R152 ;  /* 0x000000989f53723e */ /* 0x000fe200000000ff */
[-C--:B------:R-:W-:Y:S03]  /*c460*/  HMMA.16816.F32 R4, R76, R84.reuse, R4 ;  /* 0x000000544c04723c */ /* 0x080fe60000001804 */
[----:B------:R-:W-:Y:S03]  /*c470*/  FADD.FTZ R68, R219, R68 ;  /* 0x00000044db447221 */ /* 0x000fe60000010000 */
        /* <DEDUP_REMOVED lines=9> */
[-C--:B------:R-:W-:Y:S06]  /*c510*/  HMMA.16816.F32 R36, R76, R92.reuse, R36 ;  /* 0x0000005c4c24723c */ /* 0x080fec0000001824 */
        /* <DEDUP_REMOVED lines=8> */
[----:B------:R-:W-:Y:S04]  /*c5a0*/  LDSM.16.MT88.4 R96, [R225+0xa800] ;  /* 0x00a80000e160783b */ /* 0x000fe80000004200 */
        /* <DEDUP_REMOVED lines=47> */
[C---:B------:R-:W-:Y:S05]  /*c8a0*/  HMMA.16816.F32 R40, R80.reuse, R92, R40 ;  /* 0x0000005c5028723c */ /* 0x040fea0000001828 */
[----:B---3--:R-:W-:Y:S01]  /*c8b0*/  FFMA.FTZ R0, R0, R2, R207 ;  /* 0x0000000200007223 */ /* 0x008fe200000100cf */
[-C--:B------:R-:W-:Y:S05]  /*c8c0*/  HMMA.16816.F32 R44, R80, R94.reuse, R44 ;  /* 0x0000005e502c723c */ /* 0x080fea000000182c */
[----:B------:R-:W-:Y:S01]  /*c8d0*/  FADD.FTZ R2, R250, R70 ;  /* 0x00000046fa027221 */ /* 0x000fe20000010000 */
[C---:B------:R-:W-:Y:S01]  /*c8e0*/  HMMA.16816.F32 R48, R76.reuse, R94, R48 ;  /* 0x0000005e4c30723c */ /* 0x040fe20000001830 */
[----:B------:R-:W2:Y:S04]  /*c8f0*/  LDSM.16.MT88.4 R92, [R224+0xb000] ;  /* 0x00b00000e05c783b */ /* 0x000ea80000004200 */
[----:B------:R-:W-:Y:S01]  /*c900*/  FADD.FTZ R0, R213, R0 ;  /* 0x00000000d5007221 */ /* 0x000fe20000010000 */
[-C--:B------:R-:W-:Y:S05]  /*c910*/  HMMA.16816.F32 R52, R76, R96.reuse, R52 ;  /* 0x000000604c34723c */ /* 0x080fea0000001834 */
[----:B------:R-:W-:Y:S01]  /*c920*/  FADD.FTZ R2, R215, R2 ;  /* 0x00000002d7027221 */ /* 0x000fe20000010000 */
[C---:B------:R-:W-:Y:S01]  /*c930*/  HMMA.16816.F32 R56, R80.reuse, R96, R56 ;  /* 0x000000605038723c */ /* 0x040fe20000001838 */
[----:B------:R-:W-:Y:S04]  /*c940*/  MUFU.EX2 R97, R136 ;  /* 0x0000008800617308 */ /* 0x000fe80000000800 */
[----:B------:R-:W-:Y:S01]  /*c950*/  FADD.FTZ R70, R249, R68 ;  /* 0x00000044f9467221 */ /* 0x000fe20000010000 */
[-C--:B------:R-:W-:Y:S05]  /*c960*/  HMMA.16816.F32 R60, R80, R98.reuse, R60 ;  /* 0x00000062503c723c */ /* 0x080fea000000183c */
[----:B------:R-:W-:Y:S01]  /*c970*/  MUFU.EX2 R96, R122 ;  /* 0x0000007a00607308 */ /* 0x000fe20000000800 */
[----:B------:R-:W-:Y:S01]  /*c980*/  FADD.FTZ R0, R218, R0 ;  /* 0x00000000da007221 */ /* 0x000fe20000010000 */
[----:B------:R-:W-:Y:S04]  /*c990*/  HMMA.16816.F32 R64, R76, R98, R64 ;  /* 0x000000624c40723c */ /* 0x000fe80000001840 */
[----:B------:R-:W-:Y:S01]  /*c9a0*/  FADD.FTZ R2, R251, R2 ;  /* 0x00000002fb027221 */ /* 0x000fe20000010000 */
[----:B------:R-:W-:Y:S01]  /*c9b0*/  FADD.FTZ R68, R243, R3 ;  /* 0x00000003f3447221 */ /* 0x000fe20000010000 */
[----:B------:R-:W-:Y:S01]  /*c9c0*/  FADD.FTZ R0, R246, R0 ;  /* 0x00000000f6007221 */ /* 0x000fe20000010000 */
[----:B------:R-:W-:Y:S01]  /*c9d0*/  FADD.FTZ R3, R252, R70 ;  /* 0x00000046fc037221 */ /* 0x000fe20000010000 */
[----:B------:R-:W3:Y:S03]  /*c9e0*/  MUFU.EX2 R98, R134 ;  /* 0x0000008600627308 */ /* 0x000ee60000000800 */
[----:B------:R-:W-:Y:S01]  /*c9f0*/  FADD.FTZ R68, R240, R68 ;  /* 0x00000044f0447221 */ /* 0x000fe20000010000 */
[----:B------:R-:W-:Y:S01]  /*ca00*/  FADD.FTZ R69, R223, R2 ;  /* 0x00000002df457221 */ /* 0x000fe20000010000 */
[----:B------:R1:W5:Y:S01]  /*ca10*/  LDL.LU R240, [R1+0xac] ;  /* 0x0000ac0001f07983 */ /* 0x0003620000300800 */
[----:B------:R-:W-:Y:S01]  /*ca20*/  FADD.FTZ R2, R221, R0 ;  /* 0x00000000dd027221 */ /* 0x000fe20000010000 */
        /* <DEDUP_REMOVED lines=20> */
[----:B------:R-:W-:Y:S01]  /*cb70*/  F2FP.F16.F32.PACK_AB R76, R129, R128 ;  /* 0x00000080814c723e */ /* 0x000fe200000000ff */
[----:B------:R-:W-:Y:S01]  /*cb80*/  FADD.FTZ R0, R161, R0 ;  /* 0x00000000a1007221 */ /* 0x000fe20000010000 */
[----:B------:R-:W-:Y:S01]  /*cb90*/  F2FP.F16.F32.PACK_AB R77, R200, R201 ;  /* 0x000000c9c84d723e */ /* 0x000fe200000000ff */
        /* <DEDUP_REMOVED lines=10> */
[-C--:B----4-:R-:W-:Y:S02]  /*cc40*/  HMMA.16816.F32 R4, R76, R84.reuse, R4 ;  /* 0x000000544c04723c */ /* 0x090fe40000001804 */
[----:B------:R4:W5:Y:S01]  /*cc50*/  LDL.LU R231, [R1+0x88] ;  /* 0x0000880001e77983 */ /* 0x0009620000300800 */
[----:B------:R-:W-:Y:S01]  /*cc60*/  F2FP.F16.F32.PACK_AB R83, R124, R121 ;  /* 0x000000797c53723e */ /* 0x000fe200000000ff */
[----:B------:R-:W-:Y:S01]  /*cc70*/  FADD.FTZ R3, R163, R3 ;  /* 0x00000003a3037221 */ /* 0x000fe20000010000 */
[----:B------:R-:W-:Y:S01]  /*cc80*/  MOV R251, R147 ;  /* 0x0000009300fb7202 */ /* 0x000fe20000000f00 */
[----:B------:R4:W5:Y:S01]  /*cc90*/  LDL.LU R230, [R1+0x84] ;  /* 0x0000840001e67983 */ /* 0x0009620000300800 */
[----:B------:R-:W-:Y:S01]  /*cca0*/  FADD.FTZ R69, R195, R69 ;  /* 0x00000045c3457221 */ /* 0x000fe20000010000 */
[----:B------:R-:W-:Y:S02]  /*ccb0*/  FADD.FTZ R70, R192, R3 ;  /* 0x00000003c0467221 */ /* 0x000fe40000010000 */
[C---:B------:R-:W-:Y:S01]  /*ccc0*/  HMMA.16816.F32 R8, R80.reuse, R84, R8 ;  /* 0x000000545008723c */ /* 0x040fe20000001808 */
[----:B------:R4:W5:Y:S01]  /*ccd0*/  LDL.LU R229, [R1+0x80] ;  /* 0x0000800001e57983 */ /* 0x0009620000300800 */
[----:B------:R-:W-:Y:S02]  /*cce0*/  MUFU.EX2 R85, R125 ;  /* 0x0000007d00557308 */ /* 0x000fe40000000800 */
[----:B------:R-:W-:Y:S01]  /*ccf0*/  IADD3 R251, R251, -0x1, RZ ;  /* 0xfffffffffbfb7810 */ /* 0x000fe20007ffe0ff */
[----:B------:R4:W5:Y:S01]  /*cd00*/  LDL.LU R228, [R1+0x7c] ;  /* 0x00007c0001e47983 */ /* 0x0009620000300800 */
[-C--:B------:R-:W-:Y:S03]  /*cd10*/  HMMA.16816.F32 R12, R80, R86.reuse, R12 ;  /* 0x00000056500c723c */ /* 0x080fe6000000180c */
[----:B------:R4:W5:Y:S03]  /*cd20*/  LDL.LU R227, [R1+0x78] ;  /* 0x0000780001e37983 */ /* 0x0009660000300800 */
[----:B------:R-:W-:Y:S01]  /*cd30*/  MUFU.EX2 R84, R109 ;  /* 0x0000006d00547308 */ /* 0x000fe20000000800 */
[----:B------:R-:W-:Y:S01]  /*cd40*/  FADD.FTZ R0, R194, R69 ;  /* 0x00000045c2007221 */ /* 0x000fe20000010000 */
[C---:B------:R-:W-:Y:S01]  /*cd50*/  HMMA.16816.F32 R16, R76.reuse, R86, R16 ;  /* 0x000000564c10723c */ /* 0x040fe20000001810 */
[----:B------:R-:W4:Y:S03]  /*cd60*/  LDSM.16.MT88.4 R144, [R135+0xb800] ;  /* 0x00b800008790783b */ /* 0x000f260000004200 */
[----:B------:R-:W-:Y:S02]  /*cd70*/  FADD.FTZ R0, R179, R0 ;  /* 0x00000000b3007221 */ /* 0x000fe40000010000 */
[-C--:B-1----:R-:W-:Y:S02]  /*cd80*/  HMMA.16816.F32 R20, R76, R88.reuse, R20 ;  /* 0x000000584c14723c */ /* 0x082fe40000001814 */
[----:B------:R-:W1:Y:S01]  /*cd90*/  MUFU.EX2 R87, R123 ;  /* 0x0000007b00577308 */ /* 0x000e620000000800 */
[----:B------:R-:W4:Y:S02]  /*cda0*/  LDSM.16.MT88.4 R160, [R226+0xb800] ;  /* 0x00b80000e2a0783b */ /* 0x000f240000004200 */
[----:B------:R-:W-:Y:S01]  /*cdb0*/  FADD.FTZ R69, R193, R68 ;  /* 0x00000044c1457221 */ /* 0x000fe20000010000 */
[C---:B------:R-:W-:Y:S06]  /*cdc0*/  HMMA.16816.F32 R24, R80.reuse, R88, R24 ;  /* 0x000000585018723c */ /* 0x040fec0000001818 */
[----:B------:R-:W1:Y:S01]  /*cdd0*/  MUFU.EX2 R86, R137 ;  /* 0x0000008900567308 */ /* 0x000e620000000800 */
[----:B------:R-:W-:Y:S01]  /*cde0*/  FADD.FTZ R68, R151, R2 ;  /* 0x0000000297447221 */ /* 0x000fe20000010000 */
[-C--:B------:R-:W-:Y:S03]  /*cdf0*/  HMMA.16816.F32 R28, R80, R90.reuse, R28 ;  /* 0x0000005a501c723c */ /* 0x080fe6000000181c */
[----:B------:R-:W-:Y:S03]  /*ce00*/  FADD.FTZ R2, R178, R69 ;  /* 0x00000045b2027221 */ /* 0x000fe60000010000 */
[C---:B------:R-:W-:Y:S05]  /*ce10*/  HMMA.16816.F32 R32, R76.reuse, R90, R32 ;  /* 0x0000005a4c20723c */ /* 0x040fea0000001820 */
[----:B------:R-:W-:Y:S01]  /*ce20*/  FADD.FTZ R3, R177, R68 ;  /* 0x00000044b1037221 */ /* 0x000fe20000010000 */
[-C--:B--2---:R-:W-:Y:S05]  /*ce30*/  HMMA.16816.F32 R36, R76, R92.reuse, R36 ;  /* 0x0000005c4c24723c */ /* 0x084fea0000001824 */
[----:B---3--:R-:W-:Y:S01]  /*ce40*/  F2FP.F16.F32.PACK_AB R192, R97, R98 ;  /* 0x0000006261c0723e */ /* 0x008fe200000000ff */
[C---:B------:R-:W-:Y:S05]  /*ce50*/  HMMA.16816.F32 R40, R80.reuse, R92, R40 ;  /* 0x0000005c5028723c */ /* 0x040fea0000001828 */
[----:B-1----:R-:W-:Y:S01]  /*ce60*/  F2FP.F16.F32.PACK_AB R193, R87, R96 ;  /* 0x0000006057c1723e */ /* 0x002fe200000000ff */
[-C--:B------:R-:W-:Y:S05]  /*ce70*/  HMMA.16816.F32 R44, R80, R94.reuse, R44 ;  /* 0x0000005e502c723c */ /* 0x080fea000000182c */
[----:B------:R-:W-:Y:S01]  /*ce80*/  F2FP.F16.F32.PACK_AB R194, R85, R86 ;  /* 0x0000005655c2723e */ /* 0x000fe200000000ff */
[C---:B------:R-:W-:Y:S05]  /*ce90*/  HMMA.16816.F32 R48, R76.reuse, R94, R48 ;  /* 0x0000005e4c30723c */ /* 0x040fea0000001830 */
[----:B------:R-:W-:Y:S01]  /*cea0*/  F2FP.F16.F32.PACK_AB R195, R75, R84 ;  /* 0x000000544bc3723e */ /* 0x000fe200000000ff */
[-C--:B------:R-:W-:Y:S05]  /*ceb0*/  HMMA.16816.F32 R52, R76, R100.reuse, R52 ;  /* 0x000000644c34723c */ /* 0x080fea0000001834 */
[----:B------:R-:W-:Y:S01]  /*cec0*/  FADD.FTZ R0, R150, R0 ;  /* 0x0000000096007221 */ /* 0x000fe20000010000 */
[C---:B------:R-:W-:Y:S05]  /*ced0*/  HMMA.16816.F32 R56, R80.reuse, R100, R56 ;  /* 0x000000645038723c */ /* 0x040fea0000001838 */
[----:B------:R-:W-:Y:S01]  /*cee0*/  FADD.FTZ R0, R248, R0 ;  /* 0x00000000f8007221 */ /* 0x000fe20000010000 */
[-C--:B------:R-:W-:Y:S05]  /*cef0*/  HMMA.16816.F32 R60, R80, R102.reuse, R60 ;  /* 0x00000066503c723c */ /* 0x080fea000000183c */
[----:B------:R-:W-:Y:S01]  /*cf00*/  FADD.FTZ R2, R149, R2 ;  /* 0x0000000295027221 */ /* 0x000fe20000010000 */
[----:B------:R-:W-:Y:S05]  /*cf10*/  HMMA.16816.F32 R64, R76, R102, R64 ;  /* 0x000000664c40723c */ /* 0x000fea0000001840 */
[----:B------:R-:W-:Y:S01]  /*cf20*/  FADD.FTZ R2, R203, R2 ;  /* 0x00000002cb027221 */ /* 0x000fe20000010000 */
[-C--:B----4-:R-:W-:Y:S05]  /*cf30*/  HMMA.16816.F32 R140, R196, R144.reuse, R4 ;  /* 0x00000090c48c723c */ /* 0x090fea0000001804 */
[----:B------:R-:W-:Y:S01]  /*cf40*/  FADD.FTZ R3, R148, R3 ;  /* 0x0000000394037221 */ /* 0x000fe20000010000 */
[C---:B------:R-:W-:Y:S05]  /*cf50*/  HMMA.16816.F32 R136, R192.reuse, R144, R8 ;  /* 0x00000090c088723c */ /* 0x040fea0000001808 */
[----:B------:R-:W-:Y:S01]  /*cf60*/  FADD.FTZ R4, R176, R70 ;  /* 0x00000046b0047221 */ /* 0x000fe20000010000 */
[-C--:B------:R-:W-:Y:S01]  /*cf70*/  HMMA.16816.F32 R148, R192, R146.reuse, R12 ;  /* 0x00000092c094723c */ /* 0x080fe2000000180c */
[----:B------:R-:W1:Y:S04]  /*cf80*/  LDSM.16.MT88.4 R176, [R224+0xb800] ;  /* 0x00b80000e0b0783b */ /* 0x000e680000004200 */
        /* <DEDUP_REMOVED lines=16> */
[----:B------:R-:W2:Y:S01]  /*d090*/  LDSM.16.MT88.4 R4, [R225+0xb800] ;  /* 0x00b80000e104783b */ /* 0x000ea20000004200 */
        /* <DEDUP_REMOVED lines=18> */
[-C--:B-1----:R-:W-:Y:S03]  /*d1c0*/  HMMA.16816.F32 R168, R196, R176.reuse, R36 ;  /* 0x000000b0c4a8723c */ /* 0x082fe60000001824 */
        /* <DEDUP_REMOVED lines=14> */
[-C--:B--2---:R-:W-:Y:S05]  /*d2b0*/  HMMA.16816.F32 R188, R196, R4.reuse, R52 ;  /* 0x00000004c4bc723c */ /* 0x084fea0000001834 */
[----:B------:R-:W-:Y:S01]  /*d2c0*/  FADD.FTZ R3, R118, R3 ;  /* 0x0000000376037221 */ /* 0x000fe20000010000 */
[C---:B------:R-:W-:Y:S05]  /*d2d0*/  HMMA.16816.F32 R184, R192.reuse, R4, R56 ;  /* 0x00000004c0b8723c */ /* 0x040fea0000001838 */
[----:B------:R-:W-:Y:S01]  /*d2e0*/  FADD.FTZ R8, R116, R8 ;  /* 0x0000000874087221 */ /* 0x000fe20000010000 */
[----:B------:R-:W-:Y:S01]  /*d2f0*/  FADD.FTZ R10, R128, R0 ;  /* 0x00000000800a7221 */ /* 0x000fe20000010000 */
[----:B------:R-:W-:Y:S01]  /*d300*/  FADD.FTZ R0, R201, R9 ;  /* 0x00000009c9007221 */ /* 0x000fe20000010000 */
[----:B------:R-:W-:Y:S01]  /*d310*/  MOV R134, R71 ;  /* 0x0000004700867202 */ /* 0x000fe20000000f00 */
        /* <DEDUP_REMOVED lines=34> */
[----:B------:R-:W-:Y:S04]  /*d540*/  STL [R1+0x3c], R5 ;  /* 0x00003c0501007387 */ /* 0x000fe80000100800 */
[----:B------:R1:W-:Y:S04]  /*d550*/  STL [R1+0x40], R3 ;  /* 0x0000400301007387 */ /* 0x0003e80000100800 */
[----:B------:R2:W-:Y:S04]  /*d560*/  STL [R1+0x44], R2 ;  /* 0x0000440201007387 */ /* 0x0005e80000100800 */
[----:B------:R2:W-:Y:S04]  /*d570*/  STL [R1+0x4c], R0 ;  /* 0x00004c0001007387 */ /* 0x0005e80000100800 */
[----:B------:R2:W-:Y:S01]  /*d580*/  STL [R1+0x34], R251 ;  /* 0x000034fb01007387 */ /* 0x0005e20000100800 */
[----:B-1----:R-:W-:Y:S01]  /*d590*/  MOV R3, R74 ;  /* 0x0000004a00037202 */ /* 0x002fe20000000f00 */
[----:B------:R-:W-:Y:S06]  /*d5a0*/  @P0 BRA `(.L_x_128) ;  /* 0xffffff9c00b40947 */ /* 0x000fec000383ffff */
.L_x_127:
[----:B------:R-:W2:Y:S04]  /*d5b0*/  LDL.LU R5, [R1+0x3c] ;  /* 0x00003c0001057983 */ /* 0x000ea80000300800 */
[----:B------:R-:W3:Y:S04]  /*d5c0*/  LDL.LU R8, [R1+0x40] ;  /* 0x0000400001087983 */ /* 0x000ee80000300800 */
[----:B------:R-:W4:Y:S04]  /*d5d0*/  LDL.LU R7, [R1+0x44] ;  /* 0x0000440001077983 */ /* 0x000f280000300800 */
[----:B------:R-:W4:Y:S01]  /*d5e0*/  LDL.LU R4, [R1+0x4c] ;  /* 0x00004c0001047983 */ /* 0x000f220000300800 */
[----:B------:R-:W1:Y:S01]  /*d5f0*/  S2UR UR4, SR_CgaCtaId ;  /* 0x00000000000479c3 */ /* 0x000e620000008800 */
[----:B------:R-:W-:Y:S01]  /*d600*/  UMOV UR5, 0x400 ;  /* 0x0000040000057882 */ /* 0x000fe20000000000 */
[----:B------:R-:W-:Y:S01]  /*d610*/  BSSY B0, `(.L_x_131) ;  /* 0x000012f000007945 */ /* 0x000fe20003800000 */
[----:B------:R-:W4:Y:S01]  /*d620*/  S2R R44, SR_TID.X ;  /* 0x00000000002c7919 */ /* 0x000f220000002100 */
[----:B------:R-:W1:Y:S02]  /*d630*/  S2R R45, SR_TID.X ;  /* 0x00000000002d7919 */ /* 0x000e640000002100 */
[----:B-1----:R-:W-:-:S03]  /*d640*/  ULEA UR4, UR4, UR5, 0x18 ;  /* 0x0000000504047291 */ /* 0x002fc6000f8ec03f */
[----:B------:R-:W-:Y:S01]  /*d650*/  ULDC.U8 UR5, c[0x0][0x3d9] ;  /* 0x0000f64000057ab9 */ /* 0x000fe20000000000 */
[----:B------:R-:W-:-:S04]  /*d660*/  SHF.R.S32.HI R30, RZ, 0x1f, R45 ;  /* 0x0000001fff1e7819 */ /* 0x000fc8000001142d */
[----:B------:R-:W-:Y:S01]  /*d670*/  LEA.HI R46, R30, R45, RZ, 0x3 ;  /* 0x0000002d1e2e7211 */ /* 0x000fe200078f18ff */
[----:B--2---:R-:W1:Y:S04]  /*d680*/  SHFL.BFLY PT, R0, R5, 0x2, 0x1f ;  /* 0x0c401f0005007f89 */ /* 0x004e6800000e0000 */
[----:B---3--:R-:W2:Y:S04]  /*d690*/  SHFL.BFLY PT, R3, R8, 0x2, 0x1f ;  /* 0x0c401f0008037f89 */ /* 0x008ea800000e0000 */
[----:B----4-:R-:W3:Y:S01]  /*d6a0*/  SHFL.BFLY PT, R2, R7, 0x2, 0x1f ;  /* 0x0c401f0007027f89 */ /* 0x010ee200000e0000 */
[----:B-1----:R-:W-:-:S03]  /*d6b0*/  FADD.FTZ R0, R0, R5 ;  /* 0x0000000500007221 */ /* 0x002fc60000010000 */
[----:B------:R-:W1:Y:S01]  /*d6c0*/  SHFL.BFLY PT, R5, R4, 0x2, 0x1f ;  /* 0x0c401f0004057f89 */ /* 0x000e6200000e0000 */
[----:B--2---:R-:W-:Y:S01]  /*d6d0*/  FADD.FTZ R3, R3, R8 ;  /* 0x0000000803037221 */ /* 0x004fe20000010000 */
[----:B------:R-:W-:Y:S02]  /*d6e0*/  SHF.R.S32.HI R8, RZ, 0x1f, R44 ;  /* 0x0000001fff087819 */ /* 0x000fe4000001142c */
[----:B------:R-:W2:Y:S01]  /*d6f0*/  SHFL.BFLY PT, R6, R0, 0x1, 0x1f ;  /* 0x0c201f0000067f89 */ /* 0x000ea200000e0000 */
[----:B---3--:R-:W-:-:S03]  /*d700*/  FADD.FTZ R2, R2, R7 ;  /* 0x0000000702027221 */ /* 0x008fc60000010000 */
[----:B------:R-:W3:Y:S01]  /*d710*/  SHFL.BFLY PT, R7, R3, 0x1, 0x1f ;  /* 0x0c201f0003077f89 */ /* 0x000ee200000e0000 */
[----:B-1----:R-:W-:-:S03]  /*d720*/  FADD.FTZ R5, R5, R4 ;  /* 0x0000000405057221 */ /* 0x002fc60000010000 */
[----:B------:R-:W1:Y:S01]  /*d730*/  SHFL.BFLY PT, R4, R2, 0x1, 0x1f ;  /* 0x0c201f0002047f89 */ /* 0x000e6200000e0000 */
[----:B--2---:R-:W-:Y:S01]  /*d740*/  FADD.FTZ R40, R0, R6 ;  /* 0x0000000600287221 */ /* 0x004fe20000010000 */
[----:B------:R-:W-:Y:S02]  /*d750*/  MOV R0, 0x3f800000 ;  /* 0x3f80000000007802 */ /* 0x000fe40000000f00 */
[----:B------:R-:W2:Y:S01]  /*d760*/  SHFL.BFLY PT, R6, R5, 0x1, 0x1f ;  /* 0x0c201f0005067f89 */ /* 0x000ea200000e0000 */
[----:B---3--:R-:W-:Y:S01]  /*d770*/  FADD.FTZ R41, R3, R7 ;  /* 0x0000000703297221 */ /* 0x008fe20000010000 */
[----:B------:R-:W-:Y:S02]  /*d780*/  FSETP.NE.FTZ.AND P6, PT, R40, RZ, PT ;  /* 0x000000ff2800720b */ /* 0x000fe40003fd5000 */
[----:B------:R-:W-:Y:S02]  /*d790*/  LEA.HI R3, R8, R44, RZ, 0x5 ;  /* 0x0000002c08037211 */ /* 0x000fe400078f28ff */
[----:B------:R-:W-:-:S09]  /*d7a0*/  FSETP.NE.FTZ.AND P5, PT, R41, RZ, PT ;  /* 0x000000ff2900720b */ /* 0x000fd20003fb5000 */
[----:B------:R-:W3:Y:S01]  /*d7b0*/  @P6 MUFU.RCP R0, R40 ;  /* 0x0000002800006308 */ /* 0x000ee20000001000 */
[----:B-1----:R-:W-:Y:S01]  /*d7c0*/  FADD.FTZ R42, R2, R4 ;  /* 0x00000004022a7221 */ /* 0x002fe20000010000 */
[----:B------:R-:W-:Y:S01]  /*d7d0*/  LOP3.LUT R2, R3, 0xffffffe0, RZ, 0xc0, !PT ;  /* 0xffffffe003027812 */ /* 0x000fe200078ec0ff */
[----:B------:R-:W-:Y:S01]  /*d7e0*/  IMAD.MOV.U32 R3, RZ, RZ, 0x3f800000 ;  /* 0x3f800000ff037424 */ /* 0x000fe200078e00ff */
[----:B------:R-:W-:Y:S01]  /*d7f0*/  LEA.HI R4, R30, R45, RZ, 0x2 ;  /* 0x0000002d1e047211 */ /* 0x000fe200078f10ff */
[----:B--2---:R-:W-:Y:S01]  /*d800*/  FADD.FTZ R43, R5, R6 ;  /* 0x00000006052b7221 */ /* 0x004fe20000010000 */
[----:B------:R-:W-:Y:S02]  /*d810*/  FSETP.NE.FTZ.AND P4, PT, R42, RZ, PT ;  /* 0x000000ff2a00720b */ /* 0x000fe40003f95000 */
[----:B------:R-:W-:Y:S01]  /*d820*/  IADD3 R44, -R2, R44, RZ ;  /* 0x0000002c022c7210 */ /* 0x000fe20007ffe1ff */
[----:B------:R-:W1:Y:S01]  /*d830*/  @P5 MUFU.RCP R3, R41 ;  /* 0x0000002900035308 */ /* 0x000e620000001000 */
[----:B------:R-:W-:-:S02]  /*d840*/  LOP3.LUT R5, R4, 0x3ffffffc, RZ, 0xc0, !PT ;  /* 0x3ffffffc04057812 */ /* 0x000fc400078ec0ff */
[----:B------:R-:W-:Y:S02]  /*d850*/  LOP3.LUT R2, R46, 0xfffffff8, RZ, 0xc0, !PT ;  /* 0xfffffff82e027812 */ /* 0x000fe400078ec0ff */
[-C--:B------:R-:W-:Y:S01]  /*d860*/  LEA.HI R30, R30, R45.reuse, RZ, 0x5 ;  /* 0x0000002d1e1e7211 */ /* 0x080fe200078f28ff */
[C---:B---3--:R-:W-:Y:S01]  /*d870*/  FMUL.FTZ R140, R0.reuse, R140 ;  /* 0x0000008c008c7220 */ /* 0x048fe20000410000 */
[----:B------:R-:W-:Y:S01]  /*d880*/  IADD3 R28, -R5, R45, RZ ;  /* 0x0000002d051c7210 */ /* 0x000fe20007ffe1ff */
[----:B------:R-:W-:Y:S01]  /*d890*/  FMUL.FTZ R7, R0, R141 ;  /* 0x0000008d00077220 */ /* 0x000fe20000410000 */
[----:B------:R-:W-:Y:S01]  /*d8a0*/  IADD3 R45, -R2, R45, RZ ;  /* 0x0000002d022d7210 */ /* 0x000fe20007ffe1ff */
[----:B------:R-:W-:Y:S01]  /*d8b0*/  IMAD.MOV.U32 R2, RZ, RZ, 0x3f800000 ;  /* 0x3f800000ff027424 */ /* 0x000fe200078e00ff */
[----:B------:R-:W-:Y:S01]  /*d8c0*/  FSETP.NE.FTZ.AND P3, PT, R43, RZ, PT ;  /* 0x000000ff2b00720b */ /* 0x000fe20003f75000 */
[C---:B------:R-:W-:Y:S01]  /*d8d0*/  FMUL.FTZ R144, R0.reuse, R144 ;  /* 0x0000009000907220 */ /* 0x040fe20000410000 */
        /* <DEDUP_REMOVED lines=69> */
[----:B------:R-:W-:Y:S02]  /*dd30*/  SHF.R.S32.HI R30, RZ, 0x5, R30 ;  /* 0x00000005ff1e7819 */ /* 0x000fe4000001141e */
[C---:B------:R-:W-:Y:S01]  /*dd40*/  LOP3.LUT R8, R0.reuse, 0x1, RZ, 0xc0, !PT ;  /* 0x0000000100087812 */ /* 0x040fe200078ec0ff */
[----:B------:R-:W-:Y:S01]  /*dd50*/  IMAD.SHL.U32 R2, R0, 0x40, RZ ;  /* 0x0000004000027824 */ /* 0x000fe200078e00ff */
[----:B------:R-:W-:Y:S02]  /*dd60*/  LEA R3, R30, R28, 0x9 ;  /* 0x0000001c1e037211 */ /* 0x000fe400078e48ff */
        /* <DEDUP_REMOVED lines=10> */
[----:B------:R-:W-:Y:S02]  /*de10*/  F2FP.F16.F32.PACK_AB R4, R147, R146 ;  /* 0x000000929304723e */ /* 0x000fe400000000ff */
[----:B------:R-:W-:Y:S01]  /*de20*/  LEA R2, R2, UR4, 0x1 ;  /* 0x0000000402027c11 */ /* 0x000fe2000f8e08ff */
[----:B------:R-:W1:Y:S01]  /*de30*/  @P0 LDC.64 R28, c[0x0][0x2c0] ;  /* 0x0000b000ff1c0b82 */ /* 0x000e620000000a00 */
[----:B------:R-:W-:Y:S01]  /*de40*/  MOV R0, 0x20 ;  /* 0x0000002000007802 */ /* 0x000fe20000000f00 */
        /* <DEDUP_REMOVED lines=47> */
[----:B------:R-:W-:Y:S01]  /*e140*/  F2FP.F16.F32.PACK_AB R35, R183, R35 ;  /* 0x00000023b723723e */ /* 0x000fe200000000ff */
[----:B------:R2:W-:Y:S01]  /*e150*/  STS [R2+0x400], R12 ;  /* 0x0004000c02007388 */ /* 0x0005e20000000800 */
[----:B------:R-:W-:-:S02]  /*e160*/  IADD3 R3, R0, 0x400, RZ ;  /* 0x0000040000037810 */ /* 0x000fc40007ffe0ff */
[----:B------:R-:W-:Y:S01]  /*e170*/  F2FP.F16.F32.PACK_AB R34, R34, R188 ;  /* 0x000000bc2222723e */ /* 0x000fe200000000ff */
[----:B------:R3:W-:Y:S01]  /*e180*/  STS [R5+0x2000], R15 ;  /* 0x0020000f05007388 */ /* 0x0007e20000000800 */
[----:B------:R-:W-:Y:S02]  /*e190*/  IADD3 R3, R8, R3, R4 ;  /* 0x0000000308037210 */ /* 0x000fe40007ffe004 */
        /* <DEDUP_REMOVED lines=8> */
[----:B------:R-:W-:Y:S02]  /*e220*/  F2FP.F16.F32.PACK_AB R32, R32, R192 ;  /* 0x000000c02020723e */ /* 0x000fe400000000ff */
[----:B------:R-:W-:Y:S01]  /*e230*/  F2FP.F16.F32.PACK_AB R31, R195, R31 ;  /* 0x0000001fc31f723e */ /* 0x000fe200000000ff */
        /* <DEDUP_REMOVED lines=108> */
.L_x_132:
[----:B------:R-:W-:Y:S05]  /*e900*/  BSYNC B0 ;  /* 0x0000000000007941 */ /* 0x000fea0003800000 */
.L_x_131:
        /* <DEDUP_REMOVED lines=55> */
.L_x_133:
        /* <DEDUP_REMOVED lines=16> */
.L_x_2573:


//--------------------- .text._ZN5flash16flash_fwd_kernelI23Flash_fwd_kernel_traitsILi64ELi128ELi128ELi4ELb0ELb0EN7cutlass6half_tE19Flash_kernel_traitsILi64ELi128ELi128ELi4ES3_EELb0ELb0ELb0ELb0ELb0ELb0ELb0ELb0EEEvNS_16Flash_fwd_paramsE --------------------------
	.section	.text._ZN5flash16flash_fwd_kernelI23Flash_fwd_kernel_traitsILi64ELi128ELi128ELi4ELb0ELb0EN7cutlass6half_tE19Flash_kernel_traitsILi64ELi128ELi128ELi4ES3_EELb0ELb0ELb0ELb0ELb0ELb0ELb0ELb0EEEvNS_16Flash_fwd_paramsE,"ax",@progbits
	.align	128
        .global         _ZN5flash16flash_fwd_kernelI23Flash_fwd_kernel_traitsILi64ELi128ELi128ELi4ELb0ELb0EN7cutlass6half_tE19Flash_kernel_traitsILi64ELi128ELi128ELi4ES3_EELb0ELb0ELb0ELb0ELb0ELb0ELb0ELb0EEEvNS_16Flash_fwd_paramsE
        .type           _ZN5flash16flash_fwd_kernelI23Flash_fwd_kernel_traitsILi64ELi128ELi128ELi4ELb0ELb0EN7cutlass6half_tE19Flash_kernel_traitsILi64ELi128ELi128ELi4ES3_EELb0ELb0ELb0ELb0ELb0ELb0ELb0ELb0EEEvNS_16Flash_fwd_paramsE,@function
        .size           _ZN5flash16flash_fwd_kernelI23Flash_fwd_kernel_traitsILi64ELi128ELi128ELi4ELb0ELb0EN7cutlass6half_tE19Flash_kernel_traitsILi64ELi128ELi128ELi4ES3_EELb0ELb0ELb0ELb0ELb0ELb0ELb0ELb0EEEvNS_16Flash_fwd_paramsE,(.L_x_2574 - _ZN5flash16flash_fwd_kernelI23Flash_fwd_kernel_traitsILi64ELi128ELi128ELi4ELb0ELb0EN7cutlass6half_tE19Flash_kernel_traitsILi64ELi128ELi128ELi4ES3_EELb0ELb0ELb0ELb0ELb0ELb0ELb0ELb0EEEvNS_16Flash_fwd_paramsE)
        .other          _ZN5flash16flash_fwd_kernelI23Flash_fwd_kernel_traitsILi64ELi128ELi128ELi4ELb0ELb0EN7cutlass6half_tE19Flash_kernel_traitsILi64ELi128ELi128ELi4ES3_EELb0ELb0ELb0ELb0ELb0ELb0ELb0ELb0EEEvNS_16Flash_fwd_paramsE,@"STO_CUDA_ENTRY STV_DEFAULT"
_ZN5flash16flash_fwd_kernelI23Flash_fwd_kernel_traitsILi64ELi128ELi128ELi4ELb0ELb0EN7cutlass6half_tE19Flash_kernel_traitsILi64ELi128ELi128ELi4ES3_EELb0ELb0ELb0ELb0ELb0ELb0ELb0ELb0EEEvNS_16Flash_fwd_paramsE:
.text._ZN5flash16flash_fwd_kernelI23Flash_fwd_kernel_traitsILi64ELi128ELi128ELi4ELb0ELb0EN7cutlass6half_tE19Flash_kernel_traitsILi64ELi128ELi128ELi4ES3_EELb0ELb0ELb0ELb0ELb0ELb0ELb0ELb0EEEvNS_16Flash_fwd_paramsE:
[----:B------:R-:W1:Y:S08]  /*0000*/  LDC R1, c[0x0][0x28] ;  /* 0x00000a00ff017b82 */ /* 0x000e700000000800 */
[----:B------:R-:W2:Y:S01]  /*0010*/  S2UR UR21, SR_CTAID.Y ;  /* 0x00000000001579c3 */ /* 0x000ea20000002600 */
[----:B------:R-:W-:Y:S01]  /*0020*/  ULDC.64 UR4, c[0x0][0x300] ;  /* 0x0000c00000047ab9 */ /* 0x000fe20000000a00 */
[----:B------:R-:W-:Y:S01]  /*0030*/  ULDC.64 UR6, c[0x0][0x2f0] ;  /* 0x0000bc0000067ab9 */ /* 0x000fe20000000a00 */
[----:B------:R-:W-:Y:S01]  /*0040*/  UISETP.NE.U32.AND UP1, UPT, UR4, URZ, UPT ;  /* 0x0000003f0400728c */ /* 0x000fe2000bf25070 */
[----:B-1----:R-:W-:Y:S01]  /*0050*/  VIADD R1, R1, 0xffffff28 ;  /* 0xffffff2801017836 */ /* 0x002fe20000000000 */
[----:B------:R-:W-:-:S02]  /*0060*/  UISETP.NE.U32.AND UP2, UPT, UR6, URZ, UPT ;  /* 0x0000003f0600728c */ /* 0x000fc4000bf45070 */
[----:B------:R-:W-:Y:S01]  /*0070*/  UISETP.NE.AND.EX UP1, UPT, UR5, URZ, UPT, UP1 ;  /* 0x0000003f0500728c */ /* 0x000fe2000bf25310 */
[----:B------:R-:W-:Y:S01]  /*0080*/  ULDC.64 UR8, c[0x0][0x2f0] ;  /* 0x0000bc0000087ab9 */ /* 0x000fe20000000a00 */
[----:B------:R-:W-:Y:S01]  /*0090*/  UISETP.NE.AND.EX UP2, UPT, UR7, URZ, UPT, UP2 ;  /* 0x0000003f0700728c */ /* 0x000fe2000bf45320 */
[----:B------:R-:W-:-:S03]  /*00a0*/  ULDC.U8 UR6, c[0x0][0x3c2] ;  /* 0x0000f08000067ab9 */ /* 0x000fc60000000000 */
[----:B------:R-:W-:Y:S01]  /*00b0*/  PLOP3.LUT P0, PT, PT, PT, UP1, 0x80, 0x0 ;  /* 0x000000000000781c */ /* 0x000fe20003f0f018 */
[----:B------:R-:W-:Y:S01]  /*00c0*/  ULDC.64 UR4, c[0x0][0x2f8] ;  /* 0x0000be0000047ab9 */ /* 0x000fe20000000a00 */
[----:B------:R-:W-:Y:S01]  /*00d0*/  UISETP.NE.AND UP3, UPT, UR6, URZ, UPT ;  /* 0x0000003f0600728c */ /* 0x000fe2000bf65270 */
[----:B------:R-:W-:Y:S01]  /*00e0*/  PLOP3.LUT P2, PT, PT, PT, UP2, 0x80, 0x0 ;  /* 0x000000000000781c */ /* 0x000fe20003f4f028 */
[----:B------:R-:W-:Y:S01]  /*00f0*/  UISETP.EQ.U32.AND UP0, UPT, UR4, URZ, UPT ;  /* 0x0000003f0400728c */ /* 0x000fe2000bf02070 */
[----:B------:R-:W-:Y:S01]  /*0100*/  ULDC.64 UR22, c[0x0][0x208] ;  /* 0x0000820000167ab9 */ /* 0x000fe20000000a00 */
[----:B------:R-:W-:Y:S02]  /*0110*/  ULDC.64 UR6, c[0x0][0x2f8] ;  /* 0x0000be0000067ab9 */ /* 0x000fe40000000a00 */
[----:B------:R-:W-:Y:S02]  /*0120*/  UISETP.EQ.OR.EX UP0, UPT, UR5, URZ, !UP3, UP0 ;  /* 0x0000003f0500728c */ /* 0x000fe4000df02700 */
[----:B--2---:R-:W-:-:S06]  /*0130*/  UIMAD.WIDE UR8, UR21, 0x4, UR8 ;  /* 0x00000004150878a5 */ /* 0x004fcc000f8e0208 */
[----:B------:R-:W-:Y:S02]  /*0140*/  IMAD.U32 R2, RZ, RZ, UR8 ;  /* 0x00000008ff027e24 */ /* 0x000fe4000f8e00ff */
[----:B------:R-:W-:Y:S01]  /*0150*/  IMAD.U32 R3, RZ, RZ, UR9 ;  /* 0x00000009ff037e24 */ /* 0x000fe2000f8e00ff */
[----:B------:R-:W-:Y:S02]  /*0160*/  @UP1 ULDC.64 UR8, c[0x0][0x300] ;  /* 0x0000c00000081ab9 */ /* 0x000fe40000000a00 */
[----:B------:R-:W-:Y:S02]  /*0170*/  @UP1 UIMAD.WIDE UR8, UR21, 0x4, UR8 ;  /* 0x00000004150818a5 */ /* 0x000fe4000f8e0208 */
[----:B------:R-:W2:Y:S04]  /*0180*/  @P2 LDG.E R7, desc[UR22][R2.64] ;  /* 0x0000001602072981 */ /* 0x000ea8000c1e1900 */
[----:B------:R-:W-:Y:S01]  /*0190*/  IMAD.U32 R4, RZ, RZ, UR8 ;  /* 0x00000008ff047e24 */ /* 0x000fe2000f8e00ff */
[----:B------:R1:W3:Y:S01]  /*01a0*/  @P2 LDG.E R6, desc[UR22][R2.64+0x4] ;  /* 0x0000041602062981 */ /* 0x0002e2000c1e1900 */
[----:B------:R-:W-:Y:S01]  /*01b0*/  IMAD.U32 R5, RZ, RZ, UR9 ;  /* 0x00000009ff057e24 */ /* 0x000fe2000f8e00ff */
[----:B------:R-:W-:Y:S01]  /*01c0*/  PLOP3.LUT P1, PT, PT, PT, UP0, 0x80, 0x0 ;  /* 0x000000000000781c */ /* 0x000fe20003f2f008 */
[----:B------:R-:W-:-:S03]  /*01d0*/  UIMAD.WIDE UR6, UR21, 0x4, UR6 ;  /* 0x00000004150678a5 */ /* 0x000fc6000f8e0206 */
[----:B------:R-:W4:Y:S03]  /*01e0*/  @P0 LDG.E R4, desc[UR22][R4.64] ;  /* 0x0000001604040981 */ /* 0x000f26000c1e1900 */
[----:B-1----:R-:W-:Y:S02]  /*01f0*/  IMAD.U32 R2, RZ, RZ, UR6 ;  /* 0x00000006ff027e24 */ /* 0x002fe4000f8e00ff */
[----:B------:R-:W-:-:S05]  /*0200*/  IMAD.U32 R3, RZ, RZ, UR7 ;  /* 0x00000007ff037e24 */ /* 0x000fca000f8e00ff */
[----:B------:R-:W5:Y:S01]  /*0210*/  @!P1 LDG.E R0, desc[UR22][R2.64] ;  /* 0x0000001602009981 */ /* 0x000f62000c1e1900 */
[----:B------:R-:W-:Y:S01]  /*0220*/  UMOV UR14, 0xffffffff ;  /* 0xffffffff000e7882 */ /* 0x000fe20000000000 */
[----:B------:R-:W-:Y:S01]  /*0230*/  UMOV UR27, URZ ;  /* 0x0000003f001b7c82 */ /* 0x000fe20008000000 */
[----:B------:R-:W1:Y:S01]  /*0240*/  S2R R218, SR_TID.X ;  /* 0x0000000000da7919 */ /* 0x000e620000002100 */
[----:B------:R-:W-:Y:S01]  /*0250*/  UMOV UR8, 0xffffffff ;  /* 0xffffffff00087882 */ /* 0x000fe20000000000 */
[----:B------:R-:W1:Y:S08]  /*0260*/  S2UR UR15, SR_CTAID.X ;  /* 0x00000000000f79c3 */ /* 0x000e700000002500 */
[----:B------:R-:W1:Y:S01]  /*0270*/  S2UR UR7, SR_CTAID.Z ;  /* 0x00000000000779c3 */ /* 0x000e620000002700 */
[----:B--2---:R-:W-:-:S02]  /*0280*/  @P2 R2UR UR14, R7 ;  /* 0x00000000070e22ca */ /* 0x004fc400000e0000 */
[----:B---3--:R-:W-:Y:S02]  /*0290*/  @P2 R2UR UR16, R6 ;  /* 0x00000000061022ca */ /* 0x008fe400000e0000 */
[----:B----4-:R-:W-:Y:S02]  /*02a0*/  @P0 R2UR UR27, R4 ;  /* 0x00000000041b02ca */ /* 0x010fe400000e0000 */
[----:B------:R-:W-:-:S04]  /*02b0*/  ISETP.NE.U32.AND P0, PT, RZ, UR4, PT ;  /* 0x00000004ff007c0c */ /* 0x000fc8000bf05070 */
[----:B------:R-:W-:-:S05]  /*02c0*/  ISETP.NE.AND.EX P0, PT, RZ, UR5, PT, P0 ;  /* 0x00000005ff007c0c */ /* 0x000fca000bf05300 */
[----:B------:R-:W-:-:S07]  /*02d0*/  @UP2 UIADD3 UR16, UR16, -UR14, URZ ;  /* 0x8000000e10102290 */ /* 0x000fce000fffe03f */
[----:B------:R-:W-:Y:S01]  /*02e0*/  @!UP2 ULDC UR16, c[0x0][0x2c4] ;  /* 0x0000b1000010aab9 */ /* 0x000fe20000000800 */
[----:B-----5:R-:W-:Y:S01]  /*02f0*/  @!P1 R2UR UR8, R0 ;  /* 0x00000000000892ca */ /* 0x020fe200000e0000 */
[----:B-1----:R-:W-:-:S14]  /*0300*/  @!P0 BRA `(.L_x_134) ;  /* 0x00000000001c8947 */ /* 0x002fdc0003800000 */
[----:B------:R-:W-:-:S13]  /*0310*/  PLOP3.LUT P0, PT, PT, PT, UP3, 0x80, 0x0 ;  /* 0x000000000000781c */ /* 0x000fda0003f0f038 */
[----:B------:R-:W2:Y:S04]  /*0320*/  @P0 LDG.E R0, desc[UR22][R2.64+0x4] ;  /* 0x0000041602000981 */ /* 0x000ea8000c1e1900 */
[----:B------:R-:W3:Y:S01]  /*0330*/  @!P0 LDG.E R2, desc[UR22][R2.64] ;  /* 0x0000001602028981 */ /* 0x000ee2000c1e1900 */
[----:B--2---:R-:W-:-:S13]  /*0340*/  @P0 R2UR UR6, R0 ;  /* 0x00000000000602ca */ /* 0x004fda00000e0000 */
[----:B------:R-:W-:-:S07]  /*0350*/  @UP3 UIADD3 UR6, UR6, -UR8, URZ ;  /* 0x8000000806063290 */ /* 0x000fce000fffe03f */
[----:B---3--:R-:W-:Y:S01]  /*0360*/  @!P0 R2UR UR6, R2 ;  /* 0x00000000020682ca */ /* 0x008fe200000e0000 */
[----:B------:R-:W-:-:S14]  /*0370*/  BRA `(.L_x_135) ;  /* 0x0000000000047947 */ /* 0x000fdc0003800000 */
.L_x_134:
[----:B------:R-:W-:-:S05]  /*0380*/  ULDC UR6, c[0x0][0x2c8] ;  /* 0x0000b20000067ab9 */ /* 0x000fca0000000800 */
.L_x_135:
[----:B------:R-:W-:Y:S02]  /*0390*/  ULDC.64 UR4, c[0x0][0x308] ;  /* 0x0000c20000047ab9 */ /* 0x000fe40000000a00 */
[----:B------:R-:W-:-:S04]  /*03a0*/  UISETP.NE.U32.AND UP2, UPT, UR4, URZ, UPT ;  /* 0x0000003f0400728c */ /* 0x000fc8000bf45070 */
[----:B------:R-:W-:-:S06]  /*03b0*/  UISETP.NE.AND.EX UP2, UPT, UR5, URZ, UPT, UP2 ;  /* 0x0000003f0500728c */ /* 0x000fcc000bf45320 */
[----:B------:R-:W-:-:S05]  /*03c0*/  PLOP3.LUT P0, PT, PT, PT, UP2, 0x80, 0x0 ;  /* 0x000000000000781c */ /* 0x000fca0003f0f028 */
[----:B------:R-:W-:Y:S02]  /*03d0*/  @UP2 ULDC.64 UR4, c[0x0][0x308] ;  /* 0x0000c20000042ab9 */ /* 0x000fe40000000a00 */
[----:B------:R-:W-:-:S06]  /*03e0*/  @UP2 UIMAD.WIDE UR4, UR21, 0x4, UR4 ;  /* 0x00000004150428a5 */ /* 0x000fcc000f8e0204 */
[----:B------:R-:W-:Y:S02]  /*03f0*/  IMAD.U32 R2, RZ, RZ, UR4 ;  /* 0x00000004ff027e24 */ /* 0x000fe4000f8e00ff */
[----:B------:R-:W-:Y:S01]  /*0400*/  IMAD.U32 R3, RZ, RZ, UR5 ;  /* 0x00000005ff037e24 */ /* 0x000fe2000f8e00ff */
[----:B------:R-:W-:Y:S01]  /*0410*/  USHF.L.U32 UR17, UR15, 0x7, URZ ;  /* 0x000000070f117899 */ /* 0x000fe2000800063f */
[----:B------:R-:W-:-:S03]  /*0420*/  @!UP2 ULDC.64 UR4, c[0x0][0x318] ;  /* 0x0000c6000004aab9 */ /* 0x000fc60000000a00 */
[----:B------:R-:W2:Y:S01]  /*0430*/  @P0 LDG.E R0, desc[UR22][R2.64] ;  /* 0x0000001602000981 */ /* 0x000ea2000c1e1900 */
[----:B------:R-:W-:Y:S02]  /*0440*/  UISETP.GT.AND UP1, UPT, UR16, UR17, UPT ;  /* 0x000000111000728c */ /* 0x000fe4000bf24270 */
[----:B------:R-:W-:-:S03]  /*0450*/  @!UP2 UISETP.NE.U32.AND UP0, UPT, UR4, URZ, UPT ;  /* 0x0000003f0400a28c */ /* 0x000fc6000bf05070 */
[----:B------:R-:W-:Y:S01]  /*0460*/  @!UP2 ULDC UR4, c[0x0][0x2cc] ;  /* 0x0000b3000004aab9 */ /* 0x000fe20000000800 */
[----:B------:R-:W-:-:S04]  /*0470*/  @!UP2 UISETP.NE.AND.EX UP0, UPT, UR5, URZ, UPT, UP0 ;  /* 0x0000003f0500a28c */ /* 0x000fc8000bf05300 */
[----:B------:R-:W-:Y:S01]  /*0480*/  @!UP2 USEL UR4, UR4, URZ, UP0 ;  /* 0x0000003f0404a287 */ /* 0x000fe20008000000 */
[----:B--2---:R-:W-:Y:S02]  /*0490*/  @P0 R2UR UR24, R0 ;  /* 0x00000000001802ca */ /* 0x004fe400000e0000 */
[----:B------:R-:W-:-:S11]  /*04a0*/  PLOP3.LUT P0, PT, PT, PT, UP1, 0x80, 0x0 ;  /* 0x000000000000781c */ /* 0x000fd60003f0f018 */
[----:B------:R-:W-:Y:S02]  /*04b0*/  @UP2 UIADD3 UR24, UR24, -UR27, URZ ;  /* 0x8000001b18182290 */ /* 0x000fe4000fffe03f */
[----:B------:R-:W-:Y:S01]  /*04c0*/  @!UP2 UIADD3 UR24, UR4, UR6, -UR27 ;  /* 0x000000060418a290 */ /* 0x000fe2000fffe81b */
[----:B------:R-:W-:Y:S11]  /*04d0*/  @!P0 EXIT ;  /* 0x000000000000894d */ /* 0x000ff60003800000 */
[----:B------:R-:W-:Y:S02]  /*04e0*/  UISETP.GE.AND UP0, UPT, UR24, 0x1, UPT ;  /* 0x000000011800788c */ /* 0x000fe4000bf06270 */
[----:B------:R-:W-:-:S04]  /*04f0*/  UIADD3 UR4, UR24, 0x7f, URZ ;  /* 0x0000007f18047890 */ /* 0x000fc8000fffe03f */
[----:B------:R-:W-:Y:S01]  /*0500*/  PLOP3.LUT P0, PT, PT, PT, UP0, 0x80, 0x0 ;  /* 0x000000000000781c */ /* 0x000fe20003f0f008 */
[----:B------:R-:W-:-:S04]  /*0510*/  USHF.R.S32.HI UR19, URZ, 0x1f, UR4 ;  /* 0x0000001f3f137899 */ /* 0x000fc80008011404 */
[----:B------:R-:W-:-:S08]  /*0520*/  ULEA.HI UR19, UR19, UR4, URZ, 0x7 ;  /* 0x0000000413137291 */ /* 0x000fd0000f8f383f */
[----:B------:R-:W-:Y:S05]  /*0530*/  @!P0 BRA `(.L_x_136) ;  /* 0x00000108007c8947 */ /* 0x000fea0003800000 */
[----:B------:R-:W1:Y:S01]  /*0540*/  LDC R9, c[0x0][0x278] ;  /* 0x00009e00ff097b82 */ /* 0x000e620000000800 */
[----:B------:R-:W2:Y:S01]  /*0550*/  S2R R4, SR_CTAID.Z ;  /* 0x0000000000047919 */ /* 0x000ea20000002700 */
[----:B------:R-:W-:Y:S01]  /*0560*/  UISETP.NE.AND UP1, UPT, UR14, -0x1, UPT ;  /* 0xffffffff0e00788c */ /* 0x000fe2000bf25270 */
[----:B------:R-:W-:Y:S01]  /*0570*/  SHF.R.S32.HI R28, RZ, 0x1f, R218 ;  /* 0x0000001fff1c7819 */ /* 0x000fe200000114da */
[----:B------:R-:W-:-:S03]  /*0580*/  UISETP.NE.AND UP0, UPT, UR8, -0x1, UPT ;  /* 0xffffffff0800788c */ /* 0x000fc6000bf05270 */
[----:B------:R-:W-:-:S03]  /*0590*/  LEA.HI R6, R28, R218, RZ, 0x3 ;  /* 0x000000da1c067211 */ /* 0x000fc600078f18ff */
[----:B------:R-:W-:-:S03]  /*05a0*/  PLOP3.LUT P0, PT, PT, PT, UP0, 0x80, 0x0 ;  /* 0x000000000000781c */ /* 0x000fc60003f0f008 */
[----:B------:R-:W-:Y:S01]  /*05b0*/  @UP1 ULDC.64 UR4, c[0x0][0x240] ;  /* 0x0000900000041ab9 */ /* 0x000fe20000000a00 */
[----:B------:R-:W-:Y:S02]  /*05c0*/  @!UP1 USHF.R.S32.HI UR9, URZ, 0x1f, UR21 ;  /* 0x0000001f3f099899 */ /* 0x000fe40008011415 */
[----:B------:R-:W-:Y:S02]  /*05d0*/  @UP1 UIMAD.WIDE.U32 UR30, UR14, UR4, URZ ;  /* 0x000000040e1e12a5 */ /* 0x000fe4000f8e003f */
[----:B------:R-:W-:Y:S02]  /*05e0*/  @UP0 UIADD3 UR12, UR27, UR8, URZ ;  /* 0x000000081b0c0290 */ /* 0x000fe4000fffe03f */
[----:B------:R-:W-:Y:S01]  /*05f0*/  @UP1 UIMAD UR6, UR14, UR5, UR31 ;  /* 0x000000050e0612a4 */ /* 0x000fe2000f8e021f */
[----:B------:R-:W-:Y:S02]  /*0600*/  @UP0 ULDC.64 UR10, c[0x0][0x248] ;  /* 0x00009200000a0ab9 */ /* 0x000fe40000000a00 */
[----:B------:R-:W-:Y:S01]  /*0610*/  @!UP1 ULDC.64 UR4, c[0x0][0x228] ;  /* 0x00008a0000049ab9 */ /* 0x000fe20000000a00 */
[----:B-1----:R-:W-:Y:S01]  /*0620*/  IABS R0, R9 ;  /* 0x0000000900007213 */ /* 0x002fe20000000000 */
[----:B------:R-:W-:-:S02]  /*0630*/  @!UP1 UIMAD UR9, UR9, UR4, URZ ;  /* 0x00000004090992a4 */ /* 0x000fc4000f8e023f */
[----:B------:R-:W-:Y:S02]  /*0640*/  @!UP1 UIMAD.WIDE.U32 UR28, UR21, UR4, URZ ;  /* 0x00000004151c92a5 */ /* 0x000fe4000f8e003f */
[----:B------:R-:W-:Y:S01]  /*0650*/  IMAD.MOV.U32 R5, RZ, RZ, R0 ;  /* 0x000000ffff057224 */ /* 0x000fe200078e0000 */
[----:B------:R-:W-:Y:S02]  /*0660*/  @UP0 UIMAD.WIDE.U32 UR32, UR12, UR10, URZ ;  /* 0x0000000a0c2002a5 */ /* 0x000fe4000f8e003f */
[----:B------:R-:W-:Y:S01]  /*0670*/  @!UP1 UIMAD UR5, UR21, UR5, UR9 ;  /* 0x00000005150592a4 */ /* 0x000fe2000f8e0209 */
[----:B------:R-:W1:Y:S01]  /*0680*/  I2F.RP R2, R5 ;  /* 0x0000000500027306 */ /* 0x000e620000209400 */
[----:B--2---:R-:W-:Y:S01]  /*0690*/  IABS R4, R4 ;  /* 0x0000000400047213 */ /* 0x004fe20000000000 */
[----:B------:R-:W-:Y:S01]  /*06a0*/  @UP0 UIMAD UR12, UR12, UR11, URZ ;  /* 0x0000000b0c0c02a4 */ /* 0x000fe2000f8e023f */
[----:B------:R-:W-:Y:S01]  /*06b0*/  @UP1 UMOV UR26, UR30 ;  /* 0x0000001e001a1c82 */ /* 0x000fe20008000000 */
[----:B------:R-:W-:-:S02]  /*06c0*/  @UP0 UMOV UR18, UR32 ;  /* 0x0000002000120c82 */ /* 0x000fc40008000000 */
[----:B------:R-:W-:Y:S02]  /*06d0*/  @UP0 UIADD3 UR12, UR33, UR12, URZ ;  /* 0x0000000c210c0290 */ /* 0x000fe4000fffe03f */
[----:B------:R-:W-:Y:S01]  /*06e0*/  @!UP1 UIADD3 UR6, UR29, UR5, URZ ;  /* 0x000000051d069290 */ /* 0x000fe2000fffe03f */
[----:B------:R-:W-:Y:S01]  /*06f0*/  @!UP1 UMOV UR26, UR28 ;  /* 0x0000001c001a9c82 */ /* 0x000fe20008000000 */
[----:B-1----:R-:W1:Y:S02]  /*0700*/  MUFU.RCP R2, R2 ;  /* 0x0000000200027308 */ /* 0x002e640000001000 */
[----:B-1----:R-:W-:-:S06]  /*0710*/  VIADD R2, R2, 0xffffffe ;  /* 0x0ffffffe02027836 */ /* 0x002fcc0000000000 */
[----:B------:R-:W1:Y:S02]  /*0720*/  F2I.FTZ.U32.TRUNC.NTZ R3, R2 ;  /* 0x0000000200037305 */ /* 0x000e64000021f000 */
[----:B-1----:R-:W-:Y:S01]  /*0730*/  IMAD.MOV R0, RZ, RZ, -R3 ;  /* 0x000000ffff007224 */ /* 0x002fe200078e0a03 */
[----:B------:R-:W-:-:S03]  /*0740*/  MOV R2, RZ ;  /* 0x000000ff00027202 */ /* 0x000fc60000000f00 */
[----:B------:R-:W-:-:S04]  /*0750*/  IMAD R0, R0, R5, RZ ;  /* 0x0000000500007224 */ /* 0x000fc800078e02ff */
[----:B------:R-:W-:-:S04]  /*0760*/  IMAD.HI.U32 R2, R3, R0, R2 ;  /* 0x0000000003027227 */ /* 0x000fc800078e0002 */
[----:B------:R-:W-:-:S04]  /*0770*/  IMAD.MOV.U32 R3, RZ, RZ, R4 ;  /* 0x000000ffff037224 */ /* 0x000fc800078e0004 */
[----:B------:R-:W-:-:S04]  /*0780*/  IMAD.HI.U32 R4, R2, R3, RZ ;  /* 0x0000000302047227 */ /* 0x000fc800078e00ff */
[----:B------:R-:W-:Y:S02]  /*0790*/  IMAD.MOV R0, RZ, RZ, -R4 ;  /* 0x000000ffff007224 */ /* 0x000fe400078e0a04 */
[----:B------:R-:W-:Y:S02]  /*07a0*/  IMAD.U32 R2, RZ, RZ, UR15 ;  /* 0x0000000fff027e24 */ /* 0x000fe4000f8e00ff */
[----:B------:R-:W-:-:S05]  /*07b0*/  IMAD R0, R5, R0, R3 ;  /* 0x0000000005007224 */ /* 0x000fca00078e0203 */
[----:B------:R-:W-:-:S13]  /*07c0*/  ISETP.GT.U32.AND P2, PT, R5, R0, PT ;  /* 0x000000000500720c */ /* 0x000fda0003f44070 */
[----:B------:R-:W-:-:S04]  /*07d0*/  @!P2 IADD3 R0, R0, -R5, RZ ;  /* 0x800000050000a210 */ /* 0x000fc80007ffe0ff */
[----:B------:R-:W-:Y:S02]  /*07e0*/  ISETP.GE.U32.AND P4, PT, R0, R5, PT ;  /* 0x000000050000720c */ /* 0x000fe40003f86070 */
[----:B------:R-:W-:Y:S02]  /*07f0*/  LOP3.LUT R0, R6, 0xfffffff8, RZ, 0xc0, !PT ;  /* 0xfffffff806007812 */ /* 0x000fe400078ec0ff */
[----:B------:R-:W-:-:S03]  /*0800*/  SHF.R.S32.HI R6, RZ, 0x3, R6 ;  /* 0x00000003ff067819 */ /* 0x000fc60000011406 */
[----:B------:R-:W-:Y:S01]  /*0810*/  IMAD.IADD R27, R218, 0x1, -R0 ;  /* 0x00000001da1b7824 */ /* 0x000fe200078e0a00 */
[----:B------:R-:W-:Y:S02]  /*0820*/  SHF.L.U32 R0, R6, 0x6, RZ ;  /* 0x0000000606007819 */ /* 0x000fe400000006ff */
[--C-:B------:R-:W-:Y:S01]  /*0830*/  SHF.R.S32.HI R7, RZ, 0x1f, R6.reuse ;  /* 0x0000001fff077819 */ /* 0x100fe20000011406 */
[----:B------:R-:W-:Y:S01]  /*0840*/  IMAD.SHL.U32 R60, R27, 0x8, RZ ;  /* 0x000000081b3c7824 */ /* 0x000fe200078e00ff */
[----:B------:R-:W-:Y:S01]  /*0850*/  LOP3.LUT R0, R0, 0x1c0, RZ, 0xc0, !PT ;  /* 0x000001c000007812 */ /* 0x000fe200078ec0ff */
[----:B------:R-:W-:-:S03]  /*0860*/  IMAD.WIDE R2, R2, 0x80, R6 ;  /* 0x0000008002027825 */ /* 0x000fc600078e0206 */
[----:B------:R-:W-:Y:S02]  /*0870*/  SHF.R.U32.HI R5, RZ, 0x3, R0 ;  /* 0x00000003ff057819 */ /* 0x000fe40000011600 */
[----:B------:R-:W-:Y:S01]  /*0880*/  LOP3.LUT R0, R0, 0x38, R60, 0xf8, !PT ;  /* 0x0000003800007812 */ /* 0x000fe200078ef83c */
[----:B------:R-:W-:Y:S06]  /*0890*/  @P0 BRA `(.L_x_137) ;  /* 0x0000000000380947 */ /* 0x000fec0003800000 */
[----:B------:R-:W-:Y:S01]  /*08a0*/  USHF.R.S32.HI UR12, URZ, 0x1f, UR27 ;  /* 0x0000001f3f0c7899 */ /* 0x000fe2000801141b */
[----:B------:R-:W-:Y:S01]  /*08b0*/  ULDC.64 UR10, c[0x0][0x248] ;  /* 0x00009200000a7ab9 */ /* 0x000fe20000000a00 */
[----:B------:R-:W-:Y:S02]  /*08c0*/  USHF.R.S32.HI UR9, URZ, 0x1f, UR21 ;  /* 0x0000001f3f097899 */ /* 0x000fe40008011415 */
[----:B------:R-:W-:Y:S02]  /*08d0*/  UIMAD UR12, UR12, UR10, URZ ;  /* 0x0000000a0c0c72a4 */ /* 0x000fe4000f8e023f */
[----:B------:R-:W-:Y:S02]  /*08e0*/  UIMAD.WIDE.U32 UR28, UR27, UR10, URZ ;  /* 0x0000000a1b1c72a5 */ /* 0x000fe4000f8e003f */
[----:B------:R-:W-:Y:S01]  /*08f0*/  UIMAD UR12, UR27, UR11, UR12 ;  /* 0x0000000b1b0c72a4 */ /* 0x000fe2000f8e020c */
[----:B------:R-:W-:-:S03]  /*0900*/  ULDC.64 UR4, c[0x0][0x230] ;  /* 0x00008c0000047ab9 */ /* 0x000fc60000000a00 */
[----:B------:R-:W-:Y:S02]  /*0910*/  UIADD3 UR13, UR29, UR12, URZ ;  /* 0x0000000c1d0d7290 */ /* 0x000fe4000fffe03f */
[----:B------:R-:W-:Y:S01]  /*0920*/  UIMAD UR9, UR9, UR4, URZ ;  /* 0x00000004090972a4 */ /* 0x000fe2000f8e023f */
[----:B------:R-:W-:Y:S02]  /*0930*/  UMOV UR12, UR28 ;  /* 0x0000001c000c7c82 */ /* 0x000fe40008000000 */
[----:B------:R-:W-:Y:S02]  /*0940*/  UIMAD.WIDE.U32 UR28, UR21, UR4, UR12 ;  /* 0x00000004151c72a5 */ /* 0x000fe4000f8e000c */
[----:B------:R-:W-:-:S04]  /*0950*/  UIMAD UR5, UR21, UR5, UR9 ;  /* 0x00000005150572a4 */ /* 0x000fc8000f8e0209 */
[----:B------:R-:W-:Y:S01]  /*0960*/  UIADD3 UR12, UR29, UR5, URZ ;  /* 0x000000051d0c7290 */ /* 0x000fe2000fffe03f */
[----:B------:R-:W-:-:S11]  /*0970*/  UMOV UR18, UR28 ;  /* 0x0000001c00127c82 */ /* 0x000fd60008000000 */
.L_x_137:
[----:B------:R-:W-:Y:S01]  /*0980*/  @UP0 UIADD3 UR13, UR27, UR8, URZ ;  /* 0x000000081b0d0290 */ /* 0x000fe2000fffe03f */
[C---:B------:R-:W-:Y:S01]  /*0990*/  LOP3.LUT R8, R9.reuse, UR7, RZ, 0x3c, !PT ;  /* 0x0000000709087c12 */ /* 0x040fe2000f8e3cff */
[----:B------:R-:W-:Y:S01]  /*09a0*/  @!P2 VIADD R4, R4, 0x1 ;  /* 0x000000010404a836 */ /* 0x000fe20000000000 */
[----:B------:R-:W-:Y:S01]  /*09b0*/  @UP0 ULDC.64 UR8, c[0x0][0x250] ;  /* 0x0000940000080ab9 */ /* 0x000fe20000000a00 */
[----:B------:R-:W-:Y:S01]  /*09c0*/  USHF.R.S32.HI UR25, URZ, 0x1f, UR7 ;  /* 0x0000001f3f197899 */ /* 0x000fe20008011407 */
[----:B------:R-:W-:Y:S01]  /*09d0*/  LOP3.LUT R0, R0, R5, RZ, 0x3c, !PT ;  /* 0x0000000500007212 */ /* 0x000fe200078e3cff */
[----:B------:R-:W-:Y:S01]  /*09e0*/  @UP0 UIMAD.WIDE.U32 UR4, UR13, UR8, URZ ;  /* 0x000000080d0402a5 */ /* 0x000fe2000f8e003f */
[----:B------:R-:W-:Y:S01]  /*09f0*/  ISETP.GE.AND P1, PT, R8, RZ, PT ;  /* 0x000000ff0800720c */ /* 0x000fe20003f26270 */
[----:B------:R-:W-:Y:S01]  /*0a00*/  @UP0 UIMAD UR13, UR13, UR9, URZ ;  /* 0x000000090d0d02a4 */ /* 0x000fe2000f8e023f */
[----:B------:R-:W-:Y:S01]  /*0a10*/  ISETP.NE.AND P3, PT, R9, RZ, PT ;  /* 0x000000ff0900720c */ /* 0x000fe20003f65270 */
[----:B------:R-:W-:Y:S01]  /*0a20*/  @P4 VIADD R4, R4, 0x1 ;  /* 0x0000000104044836 */ /* 0x000fe20000000000 */
[----:B------:R-:W-:Y:S01]  /*0a30*/  LEA.HI R228, R28, R218, RZ, 0x6 ;  /* 0x000000da1ce47211 */ /* 0x000fe200078f30ff */
[----:B------:R-:W-:Y:S01]  /*0a40*/  @UP0 UIADD3 UR13, UR5, UR13, URZ ;  /* 0x0000000d050d0290 */ /* 0x000fe2000fffe03f */
[----:B------:R-:W-:Y:S01]  /*0a50*/  @UP0 UMOV UR20, UR4 ;  /* 0x0000000400140c82 */ /* 0x000fe20008000000 */
[----:B------:R-:W-:Y:S10]  /*0a60*/  @P0 BRA `(.L_x_138) ;  /* 0x0000000000300947 */ /* 0x000ff40003800000 */
[----:B------:R-:W-:Y:S01]  /*0a70*/  USHF.R.S32.HI UR4, URZ, 0x1f, UR27 ;  /* 0x0000001f3f047899 */ /* 0x000fe2000801141b */
[----:B------:R-:W-:Y:S01]  /*0a80*/  ULDC.64 UR8, c[0x0][0x250] ;  /* 0x0000940000087ab9 */ /* 0x000fe20000000a00 */
[----:B------:R-:W-:Y:S02]  /*0a90*/  USHF.R.S32.HI UR13, URZ, 0x1f, UR21 ;  /* 0x0000001f3f0d7899 */ /* 0x000fe40008011415 */
[----:B------:R-:W-:Y:S02]  /*0aa0*/  UIMAD UR4, UR4, UR8, URZ ;  /* 0x00000008040472a4 */ /* 0x000fe4000f8e023f */
[----:B------:R-:W-:Y:S02]  /*0ab0*/  UIMAD.WIDE.U32 UR28, UR27, UR8, URZ ;  /* 0x000000081b1c72a5 */ /* 0x000fe4000f8e003f */
[----:B------:R-:W-:-:S03]  /*0ac0*/  UIMAD UR27, UR27, UR9, UR4 ;  /* 0x000000091b1b72a4 */ /* 0x000fc6000f8e0204 */
[----:B------:R-:W-:Y:S01]  /*0ad0*/  ULDC.64 UR4, c[0x0][0x238] ;  /* 0x00008e0000047ab9 */ /* 0x000fe20000000a00 */
[----:B------:R-:W-:Y:S02]  /*0ae0*/  UIADD3 UR29, UR29, UR27, URZ ;  /* 0x0000001b1d1d7290 */ /* 0x000fe4000fffe03f */
[----:B------:R-:W-:-:S04]  /*0af0*/  UIMAD UR13, UR13, UR4, URZ ;  /* 0x000000040d0d72a4 */ /* 0x000fc8000f8e023f */
[----:B------:R-:W-:Y:S02]  /*0b00*/  UIMAD UR13, UR21, UR5, UR13 ;  /* 0x00000005150d72a4 */ /* 0x000fe4000f8e020d */
[----:B------:R-:W-:-:S04]  /*0b10*/  UIMAD.WIDE.U32 UR20, UR21, UR4, UR28 ;  /* 0x00000004151472a5 */ /* 0x000fc8000f8e001c */
[----:B------:R-:W-:-:S12]  /*0b20*/  UIADD3 UR13, UR21, UR13, URZ ;  /* 0x0000000d150d7290 */ /* 0x000fd8000fffe03f */
.L_x_138:
[----:B------:R-:W1:Y:S01]  /*0b30*/  S2UR UR21, SR_CgaCtaId ;  /* 0x00000000001579c3 */ /* 0x000e620000008800 */
[----:B------:R-:W-:Y:S01]  /*0b40*/  ULDC.64 UR4, c[0x0][0x258] ;  /* 0x0000960000047ab9 */ /* 0x000fe20000000a00 */
[----:B------:R-:W-:Y:S01]  /*0b50*/  IMAD.SHL.U32 R228, R228, 0x8, RZ ;  /* 0x00000008e4e47824 */ /* 0x000fe200078e00ff */
[----:B------:R-:W-:Y:S01]  /*0b60*/  UIMAD UR25, UR25, UR4, URZ ;  /* 0x00000004191972a4 */ /* 0x000fe2000f8e023f */
[----:B------:R-:W-:Y:S01]  /*0b70*/  LEA.HI R15, R28, R218, RZ, 0x4 ;  /* 0x000000da1c0f7211 */ /* 0x000fe200078f20ff */
[----:B------:R-:W-:Y:S01]  /*0b80*/  IMAD.MOV.U32 R16, RZ, RZ, R4 ;  /* 0x000000ffff107224 */ /* 0x000fe200078e0004 */
[----:B------:R-:W-:Y:S01]  /*0b90*/  SHF.R.S32.HI R61, RZ, 0x1f, R60 ;  /* 0x0000001fff3d7819 */ /* 0x000fe2000001143c */
[----:B------:R-:W-:Y:S01]  /*0ba0*/  UIMAD UR25, UR7, UR5, UR25 ;  /* 0x00000005071972a4 */ /* 0x000fe2000f8e0219 */
[----:B------:R-:W-:Y:S01]  /*0bb0*/  LOP3.LUT R228, R0, 0xfffffe00, R228, 0xf8, !PT ;  /* 0xfffffe0000e47812 */ /* 0x000fe200078ef8e4 */
[----:B------:R-:W-:Y:S01]  /*0bc0*/  UIADD3 UR5, -UR17, UR16, URZ ;  /* 0x0000001011057290 */ /* 0x000fe2000fffe13f */
[----:B------:R-:W-:Y:S01]  /*0bd0*/  LOP3.LUT R0, R15, 0xfffffff0, RZ, 0xc0, !PT ;  /* 0xfffffff00f007812 */ /* 0x000fe200078ec0ff */
[----:B------:R-:W-:Y:S01]  /*0be0*/  @!P1 IMAD.MOV R16, RZ, RZ, -R16 ;  /* 0x000000ffff109224 */ /* 0x000fe200078e0a10 */
[----:B------:R-:W-:Y:S01]  /*0bf0*/  IADD3 R8, P2, R60, UR26, RZ ;  /* 0x0000001a3c087c10 */ /* 0x000fe2000ff5e0ff */
[----:B------:R-:W-:Y:S01]  /*0c00*/  IMAD.U32 R4, RZ, RZ, UR4 ;  /* 0x00000004ff047e24 */ /* 0x000fe2000f8e00ff */
[----:B------:R-:W-:Y:S01]  /*0c10*/  @!P3 LOP3.LUT R16, RZ, R9, RZ, 0x33, !PT ;  /* 0x00000009ff10b212 */ /* 0x000fe200078e33ff */
[----:B------:R-:W-:Y:S01]  /*0c20*/  IMAD.IADD R0, R218, 0x1, -R0 ;  /* 0x00000001da007824 */ /* 0x000fe200078e0a00 */
[C---:B------:R-:W-:Y:S01]  /*0c30*/  ISETP.GE.AND P1, PT, R6.reuse, UR5, PT ;  /* 0x0000000506007c0c */ /* 0x040fe2000bf26270 */
[----:B------:R-:W-:Y:S01]  /*0c40*/  UMOV UR4, 0x400 ;  /* 0x0000040000047882 */ /* 0x000fe20000000000 */
[----:B------:R-:W-:Y:S01]  /*0c50*/  IADD3.X R9, R61, UR6, RZ, P2, !PT ;  /* 0x000000063d097c10 */ /* 0x000fe200097fe4ff */
[C---:B------:R-:W-:Y:S01]  /*0c60*/  VIADD R21, R6.reuse, 0x10 ;  /* 0x0000001006157836 */ /* 0x040fe20000000000 */
[----:B------:R-:W-:Y:S01]  /*0c70*/  SHF.R.S32.HI R5, RZ, 0x1f, R0 ;  /* 0x0000001fff057819 */ /* 0x000fe20000011400 */
[----:B------:R-:W-:Y:S01]  /*0c80*/  VIADD R20, R6, 0x20 ;  /* 0x0000002006147836 */ /* 0x000fe20000000000 */
[----:B------:R-:W-:Y:S01]  /*0c90*/  SHF.R.S32.HI R14, RZ, 0x4, R15 ;  /* 0x00000004ff0e7819 */ /* 0x000fe2000001140f */
[----:B------:R-:W-:Y:S01]  /*0ca0*/  IMAD.WIDE.U32 R8, R4, UR7, R8 ;  /* 0x0000000704087c25 */ /* 0x000fe2000f8e0008 */
[----:B-1----:R-:W-:Y:S01]  /*0cb0*/  ULEA UR4, UR21, UR4, 0x18 ;  /* 0x0000000415047291 */ /* 0x002fe2000f8ec03f */
[----:B------:R-:W-:Y:S01]  /*0cc0*/  LEA.HI R26, R5, R0, RZ, 0x3 ;  /* 0x00000000051a7211 */ /* 0x000fe200078f18ff */
[----:B------:R-:W-:Y:S01]  /*0cd0*/  BSSY B0, `(.L_x_139) ;  /* 0x0000021000007945 */ /* 0x000fe20003800000 */
[C---:B------:R-:W-:Y:S01]  /*0ce0*/  VIADD R19, R6.reuse, 0x30 ;  /* 0x0000003006137836 */ /* 0x040fe20000000000 */
[----:B------:R-:W-:Y:S01]  /*0cf0*/  ISETP.GE.AND P0, PT, R21, UR5, PT ;  /* 0x0000000515007c0c */ /* 0x000fe2000bf06270 */
[----:B------:R-:W-:Y:S01]  /*0d00*/  VIADD R18, R6, 0x40 ;  /* 0x0000004006127836 */ /* 0x000fe20000000000 */
[----:B------:R-:W-:Y:S01]  /*0d10*/  ISETP.GE.AND P6, PT, R20, UR5, PT ;  /* 0x0000000514007c0c */ /* 0x000fe2000bfc6270 */
[C---:B------:R-:W-:Y:S01]  /*0d20*/  VIADD R24, R6.reuse, 0x50 ;  /* 0x0000005006187836 */ /* 0x040fe20000000000 */
[----:B------:R-:W-:Y:S01]  /*0d30*/  ISETP.GE.AND P5, PT, R19, UR5, PT ;  /* 0x0000000513007c0c */ /* 0x000fe2000bfa6270 */
[----:B------:R-:W-:Y:S01]  /*0d40*/  VIADD R23, R6, 0x60 ;  /* 0x0000006006177836 */ /* 0x000fe20000000000 */
[----:B------:R-:W-:Y:S01]  /*0d50*/  ISETP.GE.AND P4, PT, R18, UR5, PT ;  /* 0x0000000512007c0c */ /* 0x000fe2000bf86270 */
[----:B------:R-:W-:Y:S01]  /*0d60*/  VIADD R5, R9, UR25 ;  /* 0x0000001909057c36 */ /* 0x000fe20008000000 */
[----:B------:R-:W-:Y:S01]  /*0d70*/  ISETP.GE.AND P3, PT, R24, UR5, PT ;  /* 0x0000000518007c0c */ /* 0x000fe2000bf66270 */
[----:B------:R-:W-:Y:S01]  /*0d80*/  VIADD R22, R6, 0x70 ;  /* 0x0000007006167836 */ /* 0x000fe20000000000 */
[----:B------:R-:W-:-:S02]  /*0d90*/  ISETP.GE.AND P2, PT, R23, UR5, PT ;  /* 0x0000000517007c0c */ /* 0x000fc4000bf46270 */
[----:B------:R-:W-:Y:S02]  /*0da0*/  LEA.HI R15, R15, R14, RZ, 0x1 ;  /* 0x0000000e0f0f7211 */ /* 0x000fe400078f08ff */
[----:B------:R-:W-:Y:S01]  /*0db0*/  LEA R228, R228, UR4, 0x1 ;  /* 0x00000004e4e47c11 */ /* 0x000fe2000f8e08ff */
[----:B------:R-:W-:Y:S08]  /*0dc0*/  @P1 BRA `(.L_x_140) ;  /* 0x0000000000441947 */ /* 0x000ff00003800000 */
[----:B------:R-:W-:Y:S02]  /*0dd0*/  ULDC UR6, c[0x0][0x2d0] ;  /* 0x0000b40000067ab9 */ /* 0x000fe40000000800 */
[----:B------:R-:W-:-:S13]  /*0de0*/  ISETP.GE.AND P1, PT, R60, UR6, PT ;  /* 0x000000063c007c0c */ /* 0x000fda000bf26270 */
[----:B------:R1:W-:Y:S01]  /*0df0*/  @P1 STS.128 [R228], RZ ;  /* 0x000000ffe4001388 */ /* 0x0003e20000000c00 */
[----:B------:R-:W-:Y:S05]  /*0e00*/  @P1 BRA `(.L_x_140) ;  /* 0x0000000000341947 */ /* 0x000fea0003800000 */
        /* <DEDUP_REMOVED lines=9> */
[----:B------:R-:W-:Y:S01]  /*0ea0*/  @!PT LDS RZ, [RZ] ;  /* 0x00000000fffff984 */ /* 0x000fe20000000800 */
[----:B------:R-:W-:Y:S01]  /*0eb0*/  @!PT LDS RZ, [RZ] ;  /* 0x00000000fffff984 */ /* 0x000fe20000000800 */
[----:B------:R-:W-:Y:S01]  /*0ec0*/  @!PT LDS RZ, [RZ] ;  /* 0x00000000fffff984 */ /* 0x000fe20000000800 */
[----:B------:R2:W-:Y:S02]  /*0ed0*/  LDGSTS.E.BYPASS.LTC128B.128 [R228], desc[UR22][R12.64] ;  /* 0x000000000ce47fae */ /* 0x0005e4000b901d56 */
.L_x_140:
[----:B------:R-:W-:Y:S05]  /*0ee0*/  BSYNC B0 ;  /* 0x0000000000007941 */ /* 0x000fea0003800000 */
.L_x_139:
[----:B------:R-:W-:Y:S01]  /*0ef0*/  LOP3.LUT R15, R15, 0xfffffffe, RZ, 0xc0, !PT ;  /* 0xfffffffe0f0f7812 */ /* 0x000fe200078ec0ff */
[----:B------:R-:W-:Y:S01]  /*0f00*/  BSSY B0, `(.L_x_141) ;  /* 0x000001a000007945 */ /* 0x000fe20003800000 */
[----:B------:R-:W-:Y:S02]  /*0f10*/  LOP3.LUT R10, R26, 0xfffffff8, RZ, 0xc0, !PT ;  /* 0xfffffff81a0a7812 */ /* 0x000fe400078ec0ff */
[----:B------:R-:W-:Y:S01]  /*0f20*/  ISETP.GE.AND P1, PT, R22, UR5, PT ;  /* 0x0000000516007c0c */ /* 0x000fe2000bf26270 */
[----:B------:R-:W-:Y:S02]  /*0f30*/  IMAD.IADD R25, R14, 0x1, -R15 ;  /* 0x000000010e197824 */ /* 0x000fe400078e0a0f */
[----:B------:R-:W-:Y:S01]  /*0f40*/  IMAD.IADD R14, R0, 0x1, -R10 ;  /* 0x00000001000e7824 */ /* 0x000fe200078e0a0a */
[----:B------:R-:W-:Y:S05]  /*0f50*/  @P0 BRA `(.L_x_142) ;  /* 0x0000000000500947 */ /* 0x000fea0003800000 */
[----:B------:R-:W-:Y:S02]  /*0f60*/  ULDC UR6, c[0x0][0x2d0] ;  /* 0x0000b40000067ab9 */ /* 0x000fe40000000800 */
[----:B------:R-:W-:-:S13]  /*0f70*/  ISETP.GE.AND P0, PT, R60, UR6, PT ;  /* 0x000000063c007c0c */ /* 0x000fda000bf06270 */
[----:B------:R3:W-:Y:S01]  /*0f80*/  @P0 STS.128 [R228+0x800], RZ ;  /* 0x000800ffe4000388 */ /* 0x0007e20000000c00 */
[----:B------:R-:W-:Y:S05]  /*0f90*/  @P0 BRA `(.L_x_142) ;  /* 0x0000000000400947 */ /* 0x000fea0003800000 */
[----:B------:R-:W-:Y:S01]  /*0fa0*/  IADD3 R0, P0, R2, 0x10, RZ ;  /* 0x0000001002007810 */ /* 0x000fe20007f1e0ff */
[----:B------:R-:W-:Y:S01]  /*0fb0*/  ULDC.64 UR6, c[0x0][0x240] ;  /* 0x0000900000067ab9 */ /* 0x000fe20000000a00 */
[----:B------:R-:W-:-:S03]  /*0fc0*/  MOV R11, R5 ;  /* 0x00000005000b7202 */ /* 0x000fc60000000f00 */
[----:B------:R-:W-:-:S04]  /*0fd0*/  IMAD.X R10, RZ, RZ, R3, P0 ;  /* 0x000000ffff0a7224 */ /* 0x000fc800000e0603 */
[----:B--2---:R-:W-:Y:S02]  /*0fe0*/  IMAD R12, R10, UR6, RZ ;  /* 0x000000060a0c7c24 */ /* 0x004fe4000f8e02ff */
[----:B------:R-:W-:-:S04]  /*0ff0*/  IMAD.MOV.U32 R10, RZ, RZ, R8 ;  /* 0x000000ffff0a7224 */ /* 0x000fc800078e0008 */
        /* <DEDUP_REMOVED lines=9> */
[----:B------:R4:W-:Y:S02]  /*1090*/  LDGSTS.E.BYPASS.LTC128B.128 [R228+0x800], desc[UR22][R12.64] ;  /* 0x008000000ce47fae */ /* 0x0009e4000b901d56 */
.L_x_142:
[----:B------:R-:W-:Y:S05]  /*10a0*/  BSYNC B0 ;  /* 0x0000000000007941 */ /* 0x000fea0003800000 */
.L_x_141:
[----:B------:R-:W-:Y:S04]  /*10b0*/  BSSY B0, `(.L_x_143) ;  /* 0x0000016000007945 */ /* 0x000fe80003800000 */
        /* <DEDUP_REMOVED lines=9> */
[----:B--2-4-:R-:W-:Y:S02]  /*1150*/  IMAD R12, R10, UR6, RZ ;  /* 0x000000060a0c7c24 */ /* 0x014fe4000f8e02ff */
        /* <DEDUP_REMOVED lines=11> */
.L_x_144:
[----:B------:R-:W-:Y:S05]  /*1210*/  BSYNC B0 ;  /* 0x0000000000007941 */ /* 0x000fea0003800000 */
.L_x_143:
        /* <DEDUP_REMOVED lines=22> */
.L_x_146:
[----:B------:R-:W-:Y:S05]  /*1380*/  BSYNC B0 ;  /* 0x0000000000007941 */ /* 0x000fea0003800000 */
.L_x_145:
        /* <DEDUP_REMOVED lines=22> */
.L_x_148:
[----:B------:R-:W-:Y:S05]  /*14f0*/  BSYNC B0 ;  /* 0x0000000000007941 */ /* 0x000fea0003800000 */
.L_x_147:
        /* <DEDUP_REMOVED lines=22> */
.L_x_150:
[----:B------:R-:W-:Y:S05]  /*1660*/  BSYNC B0 ;  /* 0x0000000000007941 */ /* 0x000fea0003800000 */
.L_x_149:
        /* <DEDUP_REMOVED lines=22> */
.L_x_152:
[----:B------:R-:W-:Y:S05]  /*17d0*/  BSYNC B0 ;  /* 0x0000000000007941 */ /* 0x000fea0003800000 */
.L_x_151:
        /* <DEDUP_REMOVED lines=21> */
.L_x_154:
[----:B------:R-:W-:Y:S05]  /*1930*/  BSYNC B0 ;  /* 0x0000000000007941 */ /* 0x000fea0003800000 */
.L_x_153:
[----:B-1----:R-:W-:Y:S01]  /*1940*/  IMAD.WIDE.U32 R2, R6, UR8, R60 ;  /* 0x0000000806027c25 */ /* 0x002fe2000f8e003c */
[----:B------:R-:W-:Y:S01]  /*1950*/  SHF.R.S32.HI R0, RZ, 0x1f, R16 ;  /* 0x0000001fff007819 */ /* 0x000fe20000011410 */
[----:B------:R-:W-:Y:S01]  /*1960*/  ULDC.64 UR6, c[0x0][0x260] ;  /* 0x0000980000067ab9 */ /* 0x000fe20000000a00 */
[----:B------:R-:W-:Y:S01]  /*1970*/  BSSY B0, `(.L_x_155) ;  /* 0x0000040000007945 */ /* 0x000fe20003800000 */
[C---:B------:R-:W-:Y:S01]  /*1980*/  IMAD R9, R7.reuse, UR8, RZ ;  /* 0x0000000807097c24 */ /* 0x040fe2000f8e02ff */
[----:B------:R-:W-:Y:S01]  /*1990*/  IADD3 R2, P0, R2, UR20, RZ ;  /* 0x0000001402027c10 */ /* 0x000fe2000ff1e0ff */
[----:B------:R-:W-:Y:S01]  /*19a0*/  IMAD R8, R7, UR10, RZ ;  /* 0x0000000a07087c24 */ /* 0x000fe2000f8e02ff */
[----:B------:R-:W-:Y:S01]  /*19b0*/  ULDC.64 UR20, c[0x0][0x268] ;  /* 0x00009a0000147ab9 */ /* 0x000fe20000000a00 */
[----:B------:R-:W-:-:S04]  /*19c0*/  IMAD.WIDE.U32 R4, R6, UR10, R60 ;  /* 0x0000000a06047c25 */ /* 0x000fc8000f8e003c */
[----:B------:R-:W-:Y:S01]  /*19d0*/  IMAD R9, R6, UR9, R9 ;  /* 0x0000000906097c24 */ /* 0x000fe2000f8e0209 */
[----:B------:R-:W-:Y:S01]  /*19e0*/  IADD3 R4, P1, R4, UR18, RZ ;  /* 0x0000001204047c10 */ /* 0x000fe2000ff3e0ff */
[----:B------:R-:W-:Y:S01]  /*19f0*/  IMAD R8, R6, UR11, R8 ;  /* 0x0000000b06087c24 */ /* 0x000fe2000f8e0208 */
[----:B------:R-:W-:Y:S01]  /*1a00*/  ULEA.HI.SX32 UR18, UR19, 0xffffffff, 0x19 ;  /* 0xffffffff13127891 */ /* 0x000fe2000f8fca3f */
[----:B------:R-:W-:Y:S01]  /*1a10*/  IMAD.MOV.U32 R52, RZ, RZ, 0x20 ;  /* 0x00000020ff347424 */ /* 0x000fe200078e00ff */
[----:B------:R-:W-:Y:S02]  /*1a20*/  IADD3.X R3, R3, UR13, R9, P0, !PT ;  /* 0x0000000d03037c10 */ /* 0x000fe400087fe409 */
[----:B------:R-:W-:Y:S01]  /*1a30*/  IADD3.X R5, R5, UR12, R8, P1, !PT ;  /* 0x0000000c05057c10 */ /* 0x000fe20008ffe408 */
[----:B------:R-:W-:Y:S01]  /*1a40*/  IMAD R8, R0, UR6, RZ ;  /* 0x0000000600087c24 */ /* 0x000fe2000f8e02ff */
[----:B------:R-:W-:Y:S01]  /*1a50*/  R2P PR, R14, 0x6 ;  /* 0x000000060e007804 */ /* 0x000fe20000000000 */
[----:B------:R-:W-:Y:S01]  /*1a60*/  IMAD.WIDE.U32 R30, R16, UR20, R2 ;  /* 0x00000014101e7c25 */ /* 0x000fe2000f8e0002 */
[----:B------:R-:W-:-:S02]  /*1a70*/  UIMAD UR17, UR18, -0x80, UR24 ;  /* 0xffffff80121178a4 */ /* 0x000fc4000f8e0218 */
[----:B------:R-:W-:Y:S01]  /*1a80*/  USHF.R.S32.HI UR25, URZ, 0x1f, UR18 ;  /* 0x0000001f3f197899 */ /* 0x000fe20008011412 */
[----:B------:R-:W-:Y:S02]  /*1a90*/  IMAD.MOV.U32 R3, RZ, RZ, 0x10 ;  /* 0x00000010ff037424 */ /* 0x000fe400078e00ff */
[----:B------:R-:W-:Y:S01]  /*1aa0*/  IMAD R0, R0, UR20, RZ ;  /* 0x0000001400007c24 */ /* 0x000fe2000f8e02ff */
[----:B------:R-:W-:Y:S01]  /*1ab0*/  USHF.L.U64.HI UR20, UR10, 0x7, UR11 ;  /* 0x000000070a147899 */ /* 0x000fe2000801020b */
[C---:B------:R-:W-:Y:S01]  /*1ac0*/  IMAD R9, R16.reuse, UR7, R8 ;  /* 0x0000000710097c24 */ /* 0x040fe2000f8e0208 */
[----:B------:R-:W-:Y:S01]  /*1ad0*/  SEL R3, R3, 0xfffffff0, !P1 ;  /* 0xfffffff003037807 */ /* 0x000fe20004800000 */
[----:B--2-4-:R-:W-:Y:S01]  /*1ae0*/  IMAD.WIDE.U32 R12, R16, UR6, R4 ;  /* 0x00000006100c7c25 */ /* 0x014fe2000f8e0004 */
[----:B------:R-:W-:Y:S01]  /*1af0*/  ISETP.GE.AND P1, PT, R6, UR17, PT ;  /* 0x0000001106007c0c */ /* 0x000fe2000bf26270 */
[----:B------:R-:W-:Y:S01]  /*1b00*/  UIMAD UR6, UR20, UR18, URZ ;  /* 0x00000012140672a4 */ /* 0x000fe2000f8e023f */
[----:B------:R-:W-:Y:S01]  /*1b10*/  SEL R4, R52, 0xffffffe0, !P2 ;  /* 0xffffffe034047807 */ /* 0x000fe20005000000 */
[----:B------:R-:W-:Y:S01]  /*1b20*/  IMAD R17, R16, UR21, R0 ;  /* 0x0000001510117c24 */ /* 0x000fe2000f8e0200 */
[----:B------:R-:W-:Y:S01]  /*1b30*/  USHF.L.U32 UR21, UR10, 0x7, URZ ;  /* 0x000000070a157899 */ /* 0x000fe2000800063f */
[----:B------:R-:W-:Y:S01]  /*1b40*/  IADD3 R11, R13, R9, RZ ;  /* 0x000000090d0b7210 */ /* 0x000fe20007ffe0ff */
[----:B------:R-:W-:Y:S01]  /*1b50*/  IMAD.U32 R8, RZ, RZ, UR18 ;  /* 0x00000012ff087e24 */ /* 0x000fe2000f8e00ff */
[----:B------:R-:W-:Y:S01]  /*1b60*/  SHF.L.U32 R0, R27, 0x6, RZ ;  /* 0x000000061b007819 */ /* 0x000fe200000006ff */
[----:B------:R-:W-:Y:S01]  /*1b70*/  IMAD.MOV.U32 R10, RZ, RZ, R12 ;  /* 0x000000ffff0a7224 */ /* 0x000fe200078e000c */
[----:B------:R-:W-:Y:S01]  /*1b80*/  UIMAD UR6, UR25, UR21, UR6 ;  /* 0x00000015190672a4 */ /* 0x000fe2000f8e0206 */
[----:B------:R-:W-:Y:S01]  /*1b90*/  STL.64 [R1+0x10], R12 ;  /* 0x0000100c01007387 */ /* 0x000fe20000100a00 */
[----:B------:R-:W-:Y:S01]  /*1ba0*/  IMAD.SHL.U32 R5, R6, 0x8, RZ ;  /* 0x0000000806057824 */ /* 0x000fe200078e00ff */
[----:B------:R-:W-:Y:S01]  /*1bb0*/  LOP3.LUT R0, R0, 0x1c0, RZ, 0xc0, !PT ;  /* 0x000001c000007812 */ /* 0x000fe200078ec0ff */
[----:B------:R-:W-:Y:S01]  /*1bc0*/  IMAD.WIDE.U32 R8, R8, UR21, R10 ;  /* 0x0000001508087c25 */ /* 0x000fe2000f8e000a */
[----:B------:R-:W-:Y:S01]  /*1bd0*/  STL.64 [R1+0x80], R30 ;  /* 0x0000801e01007387 */ /* 0x000fe20000100a00 */
[----:B------:R-:W-:-:S02]  /*1be0*/  ISETP.GE.AND P0, PT, R21, UR17, PT ;  /* 0x0000001115007c0c */ /* 0x000fc4000bf06270 */
[----:B------:R-:W-:Y:S01]  /*1bf0*/  IMAD.SHL.U32 R2, R14, 0x40, RZ ;  /* 0x000000400e027824 */ /* 0x000fe200078e00ff */
[----:B------:R1:W-:Y:S01]  /*1c00*/  STL.64 [R1+0x8], R10 ;  /* 0x0000080a01007387 */ /* 0x0003e20000100a00 */
[----:B------:R-:W-:Y:S01]  /*1c10*/  LOP3.LUT R14, R0, 0x8, R5, 0xf8, !PT ;  /* 0x00000008000e7812 */ /* 0x000fe200078ef805 */
[----:B------:R-:W-:Y:S01]  /*1c20*/  IMAD.SHL.U32 R5, R25, 0x8, RZ ;  /* 0x0000000819057824 */ /* 0x000fe200078e00ff */
[----:B------:R-:W-:Y:S02]  /*1c30*/  ISETP.GE.AND P6, PT, R20, UR17, PT ;  /* 0x0000001114007c0c */ /* 0x000fe4000bfc6270 */
[----:B------:R-:W-:Y:S02]  /*1c40*/  ISETP.GE.AND P5, PT, R19, UR17, PT ;  /* 0x0000001113007c0c */ /* 0x000fe4000bfa6270 */
[----:B------:R-:W-:Y:S02]  /*1c50*/  ISETP.GE.AND P4, PT, R18, UR17, PT ;  /* 0x0000001112007c0c */ /* 0x000fe4000bf86270 */
[----:B------:R-:W-:-:S02]  /*1c60*/  ISETP.GE.AND P3, PT, R24, UR17, PT ;  /* 0x0000001118007c0c */ /* 0x000fc4000bf66270 */
[----:B------:R-:W-:Y:S02]  /*1c70*/  ISETP.GE.AND P2, PT, R23, UR17, PT ;  /* 0x0000001117007c0c */ /* 0x000fe4000bf46270 */
[----:B-1----:R-:W-:Y:S02]  /*1c80*/  IADD3 R11, R9, UR6, RZ ;  /* 0x00000006090b7c10 */ /* 0x002fe4000fffe0ff */
[----:B------:R-:W-:Y:S02]  /*1c90*/  SHF.R.U32.HI R10, RZ, 0x3, R0 ;  /* 0x00000003ff0a7819 */ /* 0x000fe40000011600 */
[----:B------:R-:W-:Y:S01]  /*1ca0*/  LOP3.LUT R0, R2, 0x1c0, RZ, 0xc0, !PT ;  /* 0x000001c002007812 */ /* 0x000fe200078ec0ff */
[----:B------:R-:W-:Y:S06]  /*1cb0*/  @P1 BRA `(.L_x_156) ;  /* 0x00000000002c1947 */ /* 0x000fec0003800000 */
[----:B------:R-:W-:Y:S02]  /*1cc0*/  ULDC UR6, c[0x0][0x2d0] ;  /* 0x0000b40000067ab9 */ /* 0x000fe40000000800 */
[----:B------:R-:W-:-:S13]  /*1cd0*/  ISETP.GE.AND P1, PT, R60, UR6, PT ;  /* 0x000000063c007c0c */ /* 0x000fda000bf26270 */
[----:B------:R1:W-:Y:S01]  /*1ce0*/  @P1 STS.128 [R228+0x4000], RZ ;  /* 0x004000ffe4001388 */ /* 0x0003e20000000c00 */
[----:B------:R-:W-:Y:S05]  /*1cf0*/  @P1 BRA `(.L_x_156) ;  /* 0x00000000001c1947 */ /* 0x000fea0003800000 */
[----:B------:R-:W-:Y:S02]  /*1d00*/  ULDC.64 UR6, c[0x0][0x218] ;  /* 0x0000860000067ab9 */ /* 0x000fe40000000a00 */
[----:B------:R-:W-:-:S04]  /*1d10*/  LEA R12, P1, R8, UR6, 0x1 ;  /* 0x00000006080c7c11 */ /* 0x000fc8000f8208ff */
[----:B------:R-:W-:-:S05]  /*1d20*/  LEA.HI.X R13, R8, UR7, R11, 0x1, P1 ;  /* 0x00000007080d7c11 */ /* 0x000fca00088f0c0b */
[----:B------:R-:W-:Y:S01]  /*1d30*/  @!PT LDS RZ, [RZ] ;  /* 0x00000000fffff984 */ /* 0x000fe20000000800 */
[----:B------:R-:W-:Y:S01]  /*1d40*/  @!PT LDS RZ, [RZ] ;  /* 0x00000000fffff984 */ /* 0x000fe20000000800 */
[----:B------:R-:W-:Y:S01]  /*1d50*/  @!PT LDS RZ, [RZ] ;  /* 0x00000000fffff984 */ /* 0x000fe20000000800 */
[----:B------:R2:W-:Y:S04]  /*1d60*/  LDGSTS.E.BYPASS.LTC128B.128 [R228+0x4000], desc[UR22][R12.64] ;  /* 0x040000000ce47fae */ /* 0x0005e8000b901d56 */
.L_x_156:
[----:B------:R-:W-:Y:S05]  /*1d70*/  BSYNC B0 ;  /* 0x0000000000007941 */ /* 0x000fea0003800000 */
.L_x_155:
[----:B------:R-:W-:Y:S01]  /*1d80*/  LOP3.LUT R2, R0, 0x8, R5, 0xf8, !PT ;  /* 0x0000000800027812 */ /* 0x000fe200078ef805 */
[----:B------:R-:W-:Y:S01]  /*1d90*/  USHF.L.U64.HI UR12, UR10, 0x4, UR11 ;  /* 0x000000040a0c7899 */ /* 0x000fe2000801020b */
[----:B------:R-:W-:Y:S01]  /*1da0*/  SHF.R.U32.HI R0, RZ, 0x3, R0 ;  /* 0x00000003ff007819 */ /* 0x000fe20000011600 */
[----:B------:R-:W-:Y:S01]  /*1db0*/  USHF.L.U32 UR13, UR10, 0x4, URZ ;  /* 0x000000040a0d7899 */ /* 0x000fe2000800063f */
[----:B------:R-:W-:Y:S01]  /*1dc0*/  BSSY B0, `(.L_x_157) ;  /* 0x0000012000007945 */ /* 0x000fe20003800000 */
[----:B------:R-:W-:Y:S02]  /*1dd0*/  ISETP.GE.AND P1, PT, R22, UR17, PT ;  /* 0x0000001116007c0c */ /* 0x000fe4000bf26270 */
[----:B------:R-:W-:Y:S02]  /*1de0*/  LOP3.LUT R16, R14, R10, RZ, 0x3c, !PT ;  /* 0x0000000a0e107212 */ /* 0x000fe400078e3cff */
[----:B------:R-:W-:Y:S01]  /*1df0*/  LOP3.LUT R63, R2, R0, RZ, 0x3c, !PT ;  /* 0x00000000023f7212 */ /* 0x000fe200078e3cff */
[----:B------:R-:W-:Y:S05]  /*1e00*/  @P0 BRA `(.L_x_158) ;  /* 0x0000000000340947 */ /* 0x000fea0003800000 */
[----:B------:R-:W-:Y:S02]  /*1e10*/  ULDC UR6, c[0x0][0x2d0] ;  /* 0x0000b40000067ab9 */ /* 0x000fe40000000800 */
[----:B------:R-:W-:-:S13]  /*1e20*/  ISETP.GE.AND P0, PT, R60, UR6, PT ;  /* 0x000000063c007c0c */ /* 0x000fda000bf06270 */
[----:B------:R4:W-:Y:S01]  /*1e30*/  @P0 STS.128 [R228+0x4800], RZ ;  /* 0x004800ffe4000388 */ /* 0x0009e20000000c00 */
[----:B------:R-:W-:Y:S05]  /*1e40*/  @P0 BRA `(.L_x_158) ;  /* 0x0000000000240947 */ /* 0x000fea0003800000 */
[----:B------:R-:W-:Y:S01]  /*1e50*/  IADD3 R0, P0, R8, UR13, RZ ;  /* 0x0000000d08007c10 */ /* 0x000fe2000ff1e0ff */
[----:B------:R-:W-:-:S03]  /*1e60*/  ULDC.64 UR6, c[0x0][0x218] ;  /* 0x0000860000067ab9 */ /* 0x000fc60000000a00 */
[----:B------:R-:W-:Y:S02]  /*1e70*/  IADD3.X R2, R11, UR12, RZ, P0, !PT ;  /* 0x0000000c0b027c10 */ /* 0x000fe400087fe4ff */
[----:B--2---:R-:W-:-:S04]  /*1e80*/  LEA R12, P0, R0, UR6, 0x1 ;  /* 0x00000006000c7c11 */ /* 0x004fc8000f8008ff */
[----:B------:R-:W-:-:S05]  /*1e90*/  LEA.HI.X R13, R0, UR7, R2, 0x1, P0 ;  /* 0x00000007000d7c11 */ /* 0x000fca00080f0c02 */
[----:B------:R-:W-:Y:S01]  /*1ea0*/  @!PT LDS RZ, [RZ] ;  /* 0x00000000fffff984 */ /* 0x000fe20000000800 */
[----:B------:R-:W-:Y:S01]  /*1eb0*/  @!PT LDS RZ, [RZ] ;  /* 0x00000000fffff984 */ /* 0x000fe20000000800 */
[----:B------:R-:W-:Y:S01]  /*1ec0*/  @!PT LDS RZ, [RZ] ;  /* 0x00000000fffff984 */ /* 0x000fe20000000800 */
[----:B------:R2:W-:Y:S04]  /*1ed0*/  LDGSTS.E.BYPASS.LTC128B.128 [R228+0x4800], desc[UR22][R12.64] ;  /* 0x048000000ce47fae */ /* 0x0005e8000b901d56 */
.L_x_158:
[----:B------:R-:W-:Y:S05]  /*1ee0*/  BSYNC B0 ;  /* 0x0000000000007941 */ /* 0x000fea0003800000 */
.L_x_157:
[----:B------:R-:W-:Y:S04]  /*1ef0*/  BSSY B0, `(.L_x_159) ;  /* 0x0000012000007945 */ /* 0x000fe80003800000 */
[----:B------:R-:W-:Y:S05]  /*1f00*/  @P6 BRA `(.L_x_160) ;  /* 0x0000000000406947 */ /* 0x000fea0003800000 */
[----:B------:R-:W-:Y:S02]  /*1f10*/  ULDC UR6, c[0x0][0x2d0] ;  /* 0x0000b40000067ab9 */ /* 0x000fe40000000800 */
[----:B------:R-:W-:-:S13]  /*1f20*/  ISETP.GE.AND P0, PT, R60, UR6, PT ;  /* 0x000000063c007c0c */ /* 0x000fda000bf06270 */
[----:B------:R1:W-:Y:S01]  /*1f30*/  @P0 STS.128 [R228+0x5000], RZ ;  /* 0x005000ffe4000388 */ /* 0x0003e20000000c00 */
[----:B------:R-:W-:Y:S05]  /*1f40*/  @P0 BRA `(.L_x_160) ;  /* 0x0000000000300947 */ /* 0x000fea0003800000 */
[----:B------:R-:W-:Y:S01]  /*1f50*/  IMAD.U32 R0, RZ, RZ, UR10 ;  /* 0x0000000aff007e24 */ /* 0x000fe2000f8e00ff */
[----:B------:R-:W-:Y:S01]  /*1f60*/  ULDC.64 UR6, c[0x0][0x218] ;  /* 0x0000860000067ab9 */ /* 0x000fe20000000a00 */
[----:B------:R-:W-:Y:S02]  /*1f70*/  IMAD.U32 R5, RZ, RZ, UR10 ;  /* 0x0000000aff057e24 */ /* 0x000fe4000f8e00ff */
[----:B------:R-:W-:Y:S01]  /*1f80*/  IMAD.U32 R2, RZ, RZ, UR11 ;  /* 0x0000000bff027e24 */ /* 0x000fe2000f8e00ff */
[----:B------:R-:W-:-:S04]  /*1f90*/  LEA R0, P0, R0, R8, 0x5 ;  /* 0x0000000800007211 */ /* 0x000fc800078028ff */
[----:B------:R-:W-:Y:S02]  /*1fa0*/  LEA.HI.X R2, R5, R11, R2, 0x5, P0 ;  /* 0x0000000b05027211 */ /* 0x000fe400000f2c02 */
[----:B--2---:R-:W-:-:S04]  /*1fb0*/  LEA R12, P0, R0, UR6, 0x1 ;  /* 0x00000006000c7c11 */ /* 0x004fc8000f8008ff */
[----:B------:R-:W-:-:S05]  /*1fc0*/  LEA.HI.X R13, R0, UR7, R2, 0x1, P0 ;  /* 0x00000007000d7c11 */ /* 0x000fca00080f0c02 */
[----:B------:R-:W-:Y:S01]  /*1fd0*/  @!PT LDS RZ, [RZ] ;  /* 0x00000000fffff984 */ /* 0x000fe20000000800 */
[----:B------:R-:W-:Y:S01]  /*1fe0*/  @!PT LDS RZ, [RZ] ;  /* 0x00000000fffff984 */ /* 0x000fe20000000800 */
[----:B------:R-:W-:Y:S01]  /*1ff0*/  @!PT LDS RZ, [RZ] ;  /* 0x00000000fffff984 */ /* 0x000fe20000000800 */
[----:B------:R2:W-:Y:S04]  /*2000*/  LDGSTS.E.BYPASS.LTC128B.128 [R228+0x5000], desc[UR22][R12.64] ;  /* 0x050000000ce47fae */ /* 0x0005e8000b901d56 */
.L_x_160:
[----:B------:R-:W-:Y:S05]  /*2010*/  BSYNC B0 ;  /* 0x0000000000007941 */ /* 0x000fea0003800000 */
.L_x_159:
[----:B------:R-:W-:Y:S04]  /*2020*/  BSSY B0, `(.L_x_161) ;  /* 0x0000012000007945 */ /* 0x000fe80003800000 */
[----:B------:R-:W-:Y:S05]  /*2030*/  @P5 BRA `(.L_x_162) ;  /* 0x0000000000405947 */ /* 0x000fea0003800000 */
[----:B------:R-:W-:Y:S02]  /*2040*/  ULDC UR6, c[0x0][0x2d0] ;  /* 0x0000b40000067ab9 */ /* 0x000fe40000000800 */
[----:B------:R-:W-:-:S13]  /*2050*/  ISETP.GE.AND P0, PT, R60, UR6, PT ;  /* 0x000000063c007c0c */ /* 0x000fda000bf06270 */
[----:B------:R1:W-:Y:S01]  /*2060*/  @P0 STS.128 [R228+0x5800], RZ ;  /* 0x005800ffe4000388 */ /* 0x0003e20000000c00 */
[----:B------:R-:W-:Y:S05]  /*2070*/  @P0 BRA `(.L_x_162) ;  /* 0x0000000000300947 */ /* 0x000fea0003800000 */
[----:B------:R-:W-:Y:S01]  /*2080*/  MOV R10, R8 ;  /* 0x00000008000a7202 */ /* 0x000fe20000000f00 */
[----:B--2---:R-:W-:Y:S01]  /*2090*/  IMAD.U32 R12, RZ, RZ, UR10 ;  /* 0x0000000aff0c7e24 */ /* 0x004fe2000f8e00ff */
[----:B------:R-:W-:Y:S01]  /*20a0*/  UIMAD UR26, UR11, 0x30, URZ ;  /* 0x000000300b1a78a4 */ /* 0x000fe2000f8e023f */
[----:B------:R-:W-:Y:S02]  /*20b0*/  ULDC.64 UR6, c[0x0][0x218] ;  /* 0x0000860000067ab9 */ /* 0x000fe40000000a00 */
[----:B------:R-:W-:-:S04]  /*20c0*/  IMAD.WIDE.U32 R12, R12, 0x30, R10 ;  /* 0x000000300c0c7825 */ /* 0x000fc800078e000a */
[----:B------:R-:W-:Y:S01]  /*20d0*/  VIADD R0, R13, UR26 ;  /* 0x0000001a0d007c36 */ /* 0x000fe20008000000 */
[----:B------:R-:W-:-:S04]  /*20e0*/  LEA R14, P0, R12, UR6, 0x1 ;  /* 0x000000060c0e7c11 */ /* 0x000fc8000f8008ff */
[----:B------:R-:W-:-:S05]  /*20f0*/  LEA.HI.X R15, R12, UR7, R0, 0x1, P0 ;  /* 0x000000070c0f7c11 */ /* 0x000fca00080f0c00 */
[----:B------:R-:W-:Y:S01]  /*2100*/  @!PT LDS RZ, [RZ] ;  /* 0x00000000fffff984 */ /* 0x000fe20000000800 */
[----:B------:R-:W-:Y:S01]  /*2110*/  @!PT LDS RZ, [RZ] ;  /* 0x00000000fffff984 */ /* 0x000fe20000000800 */
[----:B------:R-:W-:Y:S01]  /*2120*/  @!PT LDS RZ, [RZ] ;  /* 0x00000000fffff984 */ /* 0x000fe20000000800 */
[----:B------:R2:W-:Y:S04]  /*2130*/  LDGSTS.E.BYPASS.LTC128B.128 [R228+0x5800], desc[UR22][R14.64] ;  /* 0x058000000ee47fae */ /* 0x0005e8000b901d56 */
.L_x_162:
[----:B------:R-:W-:Y:S05]  /*2140*/  BSYNC B0 ;  /* 0x0000000000007941 */ /* 0x000fea0003800000 */
.L_x_161:
        /* <DEDUP_REMOVED lines=18> */
.L_x_164:
[----:B------:R-:W-:Y:S05]  /*2270*/  BSYNC B0 ;  /* 0x0000000000007941 */ /* 0x000fea0003800000 */
.L_x_163:
[----:B------:R-:W-:Y:S04]  /*2280*/  BSSY B0, `(.L_x_165) ;  /* 0x0000013000007945 */ /* 0x000fe80003800000 */
[----:B------:R-:W-:Y:S05]  /*2290*/  @P3 BRA `(.L_x_166) ;  /* 0x0000000000443947 */ /* 0x000fea0003800000 */
[----:B------:R-:W-:Y:S02]  /*22a0*/  ULDC UR6, c[0x0][0x2d0] ;  /* 0x0000b40000067ab9 */ /* 0x000fe40000000800 */
[----:B------:R-:W-:-:S13]  /*22b0*/  ISETP.GE.AND P0, PT, R60, UR6, PT ;  /* 0x000000063c007c0c */ /* 0x000fda000bf06270 */
[----:B------:R1:W-:Y:S01]  /*22c0*/  @P0 STS.128 [R228+0x6800], RZ ;  /* 0x006800ffe4000388 */ /* 0x0003e20000000c00 */
[----:B------:R-:W-:Y:S05]  /*22d0*/  @P0 BRA `(.L_x_166) ;  /* 0x0000000000340947 */ /* 0x000fea0003800000 */
[----:B--2---:R-:W-:Y:S01]  /*22e0*/  MOV R13, R11 ;  /* 0x0000000b000d7202 */ /* 0x004fe20000000f00 */
[----:B------:R-:W-:Y:S01]  /*22f0*/  IMAD.U32 R0, RZ, RZ, UR10 ;  /* 0x0000000aff007e24 */ /* 0x000fe2000f8e00ff */
[----:B------:R-:W-:Y:S01]  /*2300*/  UIMAD UR26, UR11, 0x50, URZ ;  /* 0x000000500b1a78a4 */ /* 0x000fe2000f8e023f */
[----:B------:R-:W-:Y:S01]  /*2310*/  IMAD.MOV.U32 R12, RZ, RZ, R8 ;  /* 0x000000ffff0c7224 */ /* 0x000fe200078e0008 */
[----:B------:R-:W-:-:S03]  /*2320*/  ULDC.64 UR6, c[0x0][0x218] ;  /* 0x0000860000067ab9 */ /* 0x000fc60000000a00 */
[----:B------:R-:W-:-:S05]  /*2330*/  IMAD.WIDE.U32 R12, R0, 0x50, R12 ;  /* 0x00000050000c7825 */ /* 0x000fca00078e000c */
[----:B------:R-:W-:Y:S02]  /*2340*/  IADD3 R0, R13, UR26, RZ ;  /* 0x0000001a0d007c10 */ /* 0x000fe4000fffe0ff */
[----:B------:R-:W-:-:S04]  /*2350*/  LEA R14, P0, R12, UR6, 0x1 ;  /* 0x000000060c0e7c11 */ /* 0x000fc8000f8008ff */
[----:B------:R-:W-:-:S05]  /*2360*/  LEA.HI.X R15, R12, UR7, R0, 0x1, P0 ;  /* 0x000000070c0f7c11 */ /* 0x000fca00080f0c00 */
[----:B------:R-:W-:Y:S01]  /*2370*/  @!PT LDS RZ, [RZ] ;  /* 0x00000000fffff984 */ /* 0x000fe20000000800 */
[----:B------:R-:W-:Y:S01]  /*2380*/  @!PT LDS RZ, [RZ] ;  /* 0x00000000fffff984 */ /* 0x000fe20000000800 */
[----:B------:R-:W-:Y:S01]  /*2390*/  @!PT LDS RZ, [RZ] ;  /* 0x00000000fffff984 */ /* 0x000fe20000000800 */
[----:B------:R2:W-:Y:S04]  /*23a0*/  LDGSTS.E.BYPASS.LTC128B.128 [R228+0x6800], desc[UR22][R14.64] ;  /* 0x068000000ee47fae */ /* 0x0005e8000b901d56 */
.L_x_166:
[----:B------:R-:W-:Y:S05]  /*23b0*/  BSYNC B0 ;  /* 0x0000000000007941 */ /* 0x000fea0003800000 */
.L_x_165:
        /* <DEDUP_REMOVED lines=19> */
.L_x_168:
[----:B------:R-:W-:Y:S05]  /*24f0*/  BSYNC B0 ;  /* 0x0000000000007941 */ /* 0x000fea0003800000 */
.L_x_167:
[----:B------:R-:W-:Y:S04]  /*2500*/  BSSY B0, `(.L_x_169) ;  /* 0x0000012000007945 */ /* 0x000fe80003800000 */
[----:B------:R-:W-:Y:S05]  /*2510*/  @P1 BRA `(.L_x_170) ;  /* 0x0000000000401947 */ /* 0x000fea0003800000 */
[----:B------:R-:W-:Y:S02]  /*2520*/  ULDC UR6, c[0x0][0x2d0] ;  /* 0x0000b40000067ab9 */ /* 0x000fe40000000800 */
[----:B------:R-:W-:-:S13]  /*2530*/  ISETP.GE.AND P0, PT, R60, UR6, PT ;  /* 0x000000063c007c0c */ /* 0x000fda000bf06270 */
[----:B------:R1:W-:Y:S01]  /*2540*/  @P0 STS.128 [R228+0x7800], RZ ;  /* 0x007800ffe4000388 */ /* 0x0003e20000000c00 */
[----:B------:R-:W-:Y:S05]  /*2550*/  @P0 BRA `(.L_x_170) ;  /* 0x0000000000300947 */ /* 0x000fea0003800000 */
[----:B------:R-:W-:Y:S01]  /*2560*/  MOV R9, R11 ;  /* 0x0000000b00097202 */ /* 0x000fe20000000f00 */
[----:B------:R-:W-:Y:S01]  /*2570*/  IMAD.U32 R0, RZ, RZ, UR10 ;  /* 0x0000000aff007e24 */ /* 0x000fe2000f8e00ff */
        /* <DEDUP_REMOVED lines=10> */
.L_x_170:
[----:B------:R-:W-:Y:S05]  /*2620*/  BSYNC B0 ;  /* 0x0000000000007941 */ /* 0x000fea0003800000 */
.L_x_169:
[----:B------:R-:W0:Y:S01]  /*2630*/  LDGDEPBAR ;  /* 0x00000000000079af */ /* 0x000e220000000000 */
[----:B------:R-:W-:Y:S01]  /*2640*/  ISETP.GE.AND P1, PT, R6, UR17, PT ;  /* 0x0000001106007c0c */ /* 0x000fe2000bf26270 */
[----:B-1----:R-:W-:Y:S01]  /*2650*/  IMAD.IADD R10, R31, 0x1, R17 ;  /* 0x000000011f0a7824 */ /* 0x002fe200078e0211 */
[----:B------:R-:W-:Y:S01]  /*2660*/  UIMAD UR6, UR25, UR8, URZ ;  /* 0x00000008190672a4 */ /* 0x000fe2000f8e023f */
[----:B------:R-:W-:Y:S01]  /*2670*/  IMAD.SHL.U32 R5, R26, 0x40, RZ ;  /* 0x000000401a057824 */ /* 0x000fe200078e00ff */
[----:B------:R-:W-:Y:S01]  /*2680*/  UIMAD.WIDE.U32 UR26, UR18, UR8, URZ ;  /* 0x00000008121a72a5 */ /* 0x000fe2000f8e003f */
[----:B------:R-:W-:Y:S01]  /*2690*/  LEA.HI R2, R28, R218, RZ, 0x5 ;  /* 0x000000da1c027211 */ /* 0x000fe200078f28ff */
[----:B------:R1:W-:Y:S01]  /*26a0*/  STL [R1+0x38], R10 ;  /* 0x0000380a01007387 */ /* 0x0003e20000100800 */
[----:B------:R-:W-:Y:S01]  /*26b0*/  UIMAD UR6, UR18, UR9, UR6 ;  /* 0x00000009120672a4 */ /* 0x000fe2000f8e0206 */
[----:B------:R-:W-:Y:S01]  /*26c0*/  LOP3.LUT R62, R5, 0xfffffe00, RZ, 0xc0, !PT ;  /* 0xfffffe00053e7812 */ /* 0x000fe200078ec0ff */
[----:B------:R-:W-:Y:S01]  /*26d0*/  BSSY B0, `(.L_x_171) ;  /* 0x000001e000007945 */ /* 0x000fe20003800000 */
[----:B------:R-:W-:Y:S01]  /*26e0*/  IMAD.U32 R8, RZ, RZ, UR26 ;  /* 0x0000001aff087e24 */ /* 0x000fe2000f8e00ff */
[----:B------:R-:W-:Y:S01]  /*26f0*/  UIADD3 UR6, UR27, UR6, URZ ;  /* 0x000000061b067290 */ /* 0x000fe2000fffe03f */
[----:B------:R-:W-:Y:S01]  /*2700*/  SHF.R.S32.HI R2, RZ, 0x5, R2 ;  /* 0x00000005ff027819 */ /* 0x000fe20000011402 */
[----:B------:R-:W-:Y:S01]  /*2710*/  IMAD.U32 R9, RZ, RZ, UR27 ;  /* 0x0000001bff097e24 */ /* 0x000fe2000f8e00ff */
[----:B------:R-:W-:-:S02]  /*2720*/  ISETP.GE.AND P0, PT, R21, UR17, PT ;  /* 0x0000001115007c0c */ /* 0x000fc4000bf06270 */
[----:B------:R-:W-:Y:S01]  /*2730*/  LEA R6, P2, R8, R30, 0x7 ;  /* 0x0000001e08067211 */ /* 0x000fe200078438ff */
[----:B------:R-:W-:Y:S01]  /*2740*/  IMAD.U32 R0, RZ, RZ, UR6 ;  /* 0x00000006ff007e24 */ /* 0x000fe2000f8e00ff */
[----:B------:R-:W-:Y:S01]  /*2750*/  ISETP.GE.AND P6, PT, R20, UR17, PT ;  /* 0x0000001114007c0c */ /* 0x000fe2000bfc6270 */
[----:B------:R-:W-:Y:S01]  /*2760*/  IMAD R2, R2, 0x400, R62 ;  /* 0x0000040002027824 */ /* 0x000fe200078e023e */
[----:B------:R-:W-:Y:S02]  /*2770*/  ISETP.GE.AND P5, PT, R19, UR17, PT ;  /* 0x0000001113007c0c */ /* 0x000fe4000bfa6270 */
[----:B------:R-:W-:Y:S01]  /*2780*/  LEA.HI.X R7, R8, R10, R0, 0x7, P2 ;  /* 0x0000000a08077211 */ /* 0x000fe200010f3c00 */
[----:B------:R-:W-:-:S04]  /*2790*/  DEPBAR.LE SB0, 0x0 ;  /* 0x000080000000791a */ /* 0x000fc80000000000 */
[----:B------:R-:W-:Y:S01]  /*27a0*/  BAR.SYNC.DEFER_BLOCKING 0x0 ;  /* 0x0000000000007b1d */ /* 0x000fe20000010000 */
[----:B------:R-:W-:Y:S02]  /*27b0*/  ISETP.GE.AND P4, PT, R18, UR17, PT ;  /* 0x0000001112007c0c */ /* 0x000fe4000bf86270 */
[----:B------:R-:W-:Y:S02]  /*27c0*/  ISETP.GE.AND P3, PT, R24, UR17, PT ;  /* 0x0000001118007c0c */ /* 0x000fe4000bf66270 */
[----:B------:R-:W-:Y:S01]  /*27d0*/  ISETP.GE.AND P2, PT, R23, UR17, PT ;  /* 0x0000001117007c0c */ /* 0x000fe2000bf46270 */
[----:B------:R1:W-:Y:S01]  /*27e0*/  @P1 STS.128 [R228+0x8000], RZ ;  /* 0x008000ffe4001388 */ /* 0x0003e20000000c00 */
[----:B------:R-:W-:Y:S11]  /*27f0*/  @P1 BRA `(.L_x_172) ;  /* 0x00000000002c1947 */ /* 0x000ff60003800000 */
        /* <DEDUP_REMOVED lines=11> */
.L_x_172:
[----:B------:R-:W-:Y:S05]  /*28b0*/  BSYNC B0 ;  /* 0x0000000000007941 */ /* 0x000fea0003800000 */
.L_x_171:
[----:B------:R1:W-:Y:S01]  /*28c0*/  @P0 STS.128 [R228+0x8800], RZ ;  /* 0x008800ffe4000388 */ /* 0x0003e20000000c00 */
[----:B------:R-:W-:Y:S01]  /*28d0*/  IMAD.IADD R2, R63, 0x1, R2 ;  /* 0x000000013f027824 */ /* 0x000fe200078e0202 */
[----:B------:R-:W-:Y:S01]  /*28e0*/  BSSY B0, `(.L_x_173) ;  /* 0x0000016000007945 */ /* 0x000fe20003800000 */
[----:B------:R-:W-:Y:S01]  /*28f0*/  IMAD R0, R25, 0x200, R16 ;  /* 0x0000020019007824 */ /* 0x000fe200078e0210 */
[----:B------:R-:W-:Y:S02]  /*2900*/  ISETP.GE.AND P1, PT, R22, UR17, PT ;  /* 0x0000001116007c0c */ /* 0x000fe4000bf26270 */
[----:B------:R-:W-:Y:S02]  /*2910*/  LEA R224, R2, UR4, 0x1 ;  /* 0x0000000402e07c11 */ /* 0x000fe4000f8e08ff */
[----:B------:R-:W-:Y:S01]  /*2920*/  LEA R217, R0, UR4, 0x1 ;  /* 0x0000000400d97c11 */ /* 0x000fe2000f8e08ff */
        /* <DEDUP_REMOVED lines=11> */
[----:B-1----:R-:W-:-:S04]  /*29e0*/  LEA R8, P0, R0, UR6, 0x1 ;  /* 0x0000000600087c11 */ /* 0x002fc8000f8008ff */
[----:B------:R-:W-:-:S05]  /*29f0*/  LEA.HI.X R9, R0, UR7, R2, 0x1, P0 ;  /* 0x0000000700097c11 */ /* 0x000fca00080f0c02 */
[----:B------:R-:W-:Y:S01]  /*2a00*/  @!PT LDS RZ, [RZ] ;  /* 0x00000000fffff984 */ /* 0x000fe20000000800 */
[----:B------:R-:W-:Y:S01]  /*2a10*/  @!PT LDS RZ, [RZ] ;  /* 0x00000000fffff984 */ /* 0x000fe20000000800 */
[----:B------:R-:W-:Y:S01]  /*2a20*/  @!PT LDS RZ, [RZ] ;  /* 0x00000000fffff984 */ /* 0x000fe20000000800 */
[----:B------:R1:W-:Y:S04]  /*2a30*/  LDGSTS.E.BYPASS.LTC128B.128 [R228+0x8800], desc[UR22][R8.64] ;  /* 0x0880000008e47fae */ /* 0x0003e8000b901d56 */
.L_x_174:
[----:B------:R-:W-:Y:S05]  /*2a40*/  BSYNC B0 ;  /* 0x0000000000007941 */ /* 0x000fea0003800000 */
.L_x_173:
[----:B------:R1:W-:Y:S01]  /*2a50*/  @P6 STS.128 [R228+0x9000], RZ ;  /* 0x009000ffe4006388 */ /* 0x0003e20000000c00 */
        /* <DEDUP_REMOVED lines=18> */
.L_x_176:
[----:B------:R-:W-:Y:S05]  /*2b80*/  BSYNC B0 ;  /* 0x0000000000007941 */ /* 0x000fea0003800000 */
.L_x_175:
[----:B------:R1:W-:Y:S01]  /*2b90*/  @P5 STS.128 [R228+0x9800], RZ ;  /* 0x009800ffe4005388 */ /* 0x0003e20000000c00 */
[----:B------:R-:W-:Y:S04]  /*2ba0*/  BSSY B0, `(.L_x_177) ;  /* 0x0000011000007945 */ /* 0x000fe80003800000 */
[----:B------:R-:W-:Y:S05]  /*2bb0*/  @P5 BRA `(.L_x_178) ;  /* 0x00000000003c5947 */ /* 0x000fea0003800000 */
[----:B------:R-:W-:Y:S02]  /*2bc0*/  ULDC UR6, c[0x0][0x2d0] ;  /* 0x0000b40000067ab9 */ /* 0x000fe40000000800 */
[----:B------:R-:W-:-:S13]  /*2bd0*/  ISETP.GE.AND P0, PT, R60, UR6, PT ;  /* 0x000000063c007c0c */ /* 0x000fda000bf06270 */
[----:B------:R1:W-:Y:S01]  /*2be0*/  @P0 STS.128 [R228+0x9800], RZ ;  /* 0x009800ffe4000388 */ /* 0x0003e20000000c00 */
[----:B------:R-:W-:Y:S05]  /*2bf0*/  @P0 BRA `(.L_x_178) ;  /* 0x00000000002c0947 */ /* 0x000fea0003800000 */
[----:B-1----:R-:W-:Y:S01]  /*2c00*/  IMAD.U32 R8, RZ, RZ, UR8 ;  /* 0x00000008ff087e24 */ /* 0x002fe2000f8e00ff */
[----:B------:R-:W-:Y:S01]  /*2c10*/  UIMAD UR25, UR9, 0x30, URZ ;  /* 0x00000030091978a4 */ /* 0x000fe2000f8e023f */
[----:B------:R-:W-:Y:S02]  /*2c20*/  ULDC.64 UR6, c[0x0][0x220] ;  /* 0x0000880000067ab9 */ /* 0x000fe40000000a00 */
        /* <DEDUP_REMOVED lines=8> */
.L_x_178:
[----:B------:R-:W-:Y:S05]  /*2cb0*/  BSYNC B0 ;  /* 0x0000000000007941 */ /* 0x000fea0003800000 */
.L_x_177:
        /* <DEDUP_REMOVED lines=19> */
.L_x_180:
[----:B------:R-:W-:Y:S05]  /*2df0*/  BSYNC B0 ;  /* 0x0000000000007941 */ /* 0x000fea0003800000 */
.L_x_179:
[----:B------:R1:W-:Y:S01]  /*2e00*/  @P3 STS.128 [R228+0xa800], RZ ;  /* 0x00a800ffe4003388 */ /* 0x0003e20000000c00 */
[----:B------:R-:W-:Y:S04]  /*2e10*/  BSSY B0, `(.L_x_181) ;  /* 0x0000013000007945 */ /* 0x000fe80003800000 */
[----:B------:R-:W-:Y:S05]  /*2e20*/  @P3 BRA `(.L_x_182) ;  /* 0x0000000000443947 */ /* 0x000fea0003800000 */
[----:B------:R-:W-:Y:S02]  /*2e30*/  ULDC UR6, c[0x0][0x2d0] ;  /* 0x0000b40000067ab9 */ /* 0x000fe40000000800 */
[----:B------:R-:W-:-:S13]  /*2e40*/  ISETP.GE.AND P0, PT, R60, UR6, PT ;  /* 0x000000063c007c0c */ /* 0x000fda000bf06270 */
[----:B------:R1:W-:Y:S01]  /*2e50*/  @P0 STS.128 [R228+0xa800], RZ ;  /* 0x00a800ffe4000388 */ /* 0x0003e20000000c00 */
[----:B------:R-:W-:Y:S05]  /*2e60*/  @P0 BRA `(.L_x_182) ;  /* 0x0000000000340947 */ /* 0x000fea0003800000 */
[----:B-1----:R-:W-:Y:S01]  /*2e70*/  MOV R9, R7 ;  /* 0x0000000700097202 */ /* 0x002fe20000000f00 */
        /* <DEDUP_REMOVED lines=12> */
.L_x_182:
[----:B------:R-:W-:Y:S05]  /*2f40*/  BSYNC B0 ;  /* 0x0000000000007941 */ /* 0x000fea0003800000 */
.L_x_181:
        /* <DEDUP_REMOVED lines=20> */
.L_x_184:
[----:B------:R-:W-:Y:S05]  /*3090*/  BSYNC B0 ;  /* 0x0000000000007941 */ /* 0x000fea0003800000 */
.L_x_183:
        /* <DEDUP_REMOVED lines=8> */
[----:B------:R-:W-:Y:S01]  /*3120*/  UIMAD UR17, UR9, 0x70, URZ ;  /* 0x00000070091178a4 */ /* 0x000fe2000f8e023f */
[----:B------:R-:W-:Y:S02]  /*3130*/  ULDC.64 UR6, c[0x0][0x220] ;  /* 0x0000880000067ab9 */ /* 0x000fe40000000a00 */
[----:B------:R-:W-:-:S05]  /*3140*/  IMAD.WIDE.U32 R6, R0, 0x70, R6 ;  /* 0x0000007000067825 */ /* 0x000fca00078e0006 */
[----:B------:R-:W-:Y:S02]  /*3150*/  IADD3 R0, R7, UR17, RZ ;  /* 0x0000001107007c10 */ /* 0x000fe4000fffe0ff */
[----:B-1----:R-:W-:-:S04]  /*3160*/  LEA R8, P0, R6, UR6, 0x1 ;  /* 0x0000000606087c11 */ /* 0x002fc8000f8008ff */
[----:B------:R-:W-:-:S05]  /*3170*/  LEA.HI.X R9, R6, UR7, R0, 0x1, P0 ;  /* 0x0000000706097c11 */ /* 0x000fca00080f0c00 */
[----:B------:R-:W-:Y:S01]  /*3180*/  @!PT LDS RZ, [RZ] ;  /* 0x00000000fffff984 */ /* 0x000fe20000000800 */
[----:B------:R-:W-:Y:S01]  /*3190*/  @!PT LDS RZ, [RZ] ;  /* 0x00000000fffff984 */ /* 0x000fe20000000800 */
[----:B------:R-:W-:Y:S01]  /*31a0*/  @!PT LDS RZ, [RZ] ;  /* 0x00000000fffff984 */ /* 0x000fe20000000800 */
[----:B------:R1:W-:Y:S04]  /*31b0*/  LDGSTS.E.BYPASS.LTC128B.128 [R228+0xb800], desc[UR22][R8.64] ;  /* 0x0b80000008e47fae */ /* 0x0003e8000b901d56 */
.L_x_186:
[----:B------:R-:W-:Y:S05]  /*31c0*/  BSYNC B0 ;  /* 0x0000000000007941 */ /* 0x000fea0003800000 */
.L_x_185:
[----:B------:R-:W-:Y:S01]  /*31d0*/  LDSM.16.M88.4 R16, [R224] ;  /* 0x00000000e010783b */ /* 0x000fe20000000200 */
[----:B------:R-:W-:Y:S01]  /*31e0*/  R2P PR, R27, 0x6 ;  /* 0x000000061b007804 */ /* 0x000fe20000000000 */
[----:B------:R-:W-:Y:S01]  /*31f0*/  IMAD R5, R3, 0x2, R224 ;  /* 0x0000000203057824 */ /* 0x000fe200078e02e0 */
[----:B------:R-:W-:Y:S01]  /*3200*/  UISETP.GE.AND UP0, UPT, UR24, 0x81, UPT ;  /* 0x000000811800788c */ /* 0x000fe2000bf06270 */
[----:B-1----:R-:W1:Y:S01]  /*3210*/  LDSM.16.M88.4 R8, [R217+0x4000] ;  /* 0x00400000d908783b */ /* 0x002e620000000200 */
[C---:B------:R-:W-:Y:S01]  /*3220*/  VIADD R216, R217.reuse, 0x4040 ;  /* 0x00004040d9d87836 */ /* 0x040fe20000000000 */
[----:B------:R-:W-:Y:S02]  /*3230*/  SEL R2, R52, 0xffffffe0, !P1 ;  /* 0xffffffe034027807 */ /* 0x000fe40004800000 */
[----:B--2---:R-:W2:Y:S03]  /*3240*/  LDSM.16.M88.4 R12, [R224+0x2000] ;  /* 0x00200000e00c783b */ /* 0x004ea60000000200 */
[----:B------:R-:W-:Y:S01]  /*3250*/  IMAD.IADD R0, R217, 0x1, R2 ;  /* 0x00000001d9007824 */ /* 0x000fe200078e0202 */
[----:B------:R-:W5:Y:S04]  /*3260*/  LDSM.16.M88.4 R48, [R217+0x4800] ;  /* 0x00480000d930783b */ /* 0x000f680000000200 */
[----:B------:R-:W3:Y:S04]  /*3270*/  LDSM.16.M88.4 R44, [R217+0x5000] ;  /* 0x00500000d92c783b */ /* 0x000ee80000000200 */
[----:B------:R-:W4:Y:S04]  /*3280*/  LDSM.16.M88.4 R40, [R217+0x5800] ;  /* 0x00580000d928783b */ /* 0x000f280000000200 */
[----:B------:R-:W4:Y:S04]  /*3290*/  LDSM.16.M88.4 R36, [R217+0x6000] ;  /* 0x00600000d924783b */ /* 0x000f280000000200 */
[----:B------:R-:W4:Y:S04]  /*32a0*/  LDSM.16.M88.4 R32, [R217+0x6800] ;  /* 0x00680000d920783b */ /* 0x000f280000000200 */
[----:B------:R-:W4:Y:S04]  /*32b0*/  LDSM.16.M88.4 R28, [R217+0x7000] ;  /* 0x00700000d91c783b */ /* 0x000f280000000200 */
[----:B------:R-:W4:Y:S04]  /*32c0*/  LDSM.16.M88.4 R20, [R217+0x7800] ;  /* 0x00780000d914783b */ /* 0x000f280000000200 */
[----:B------:R-:W-:Y:S01]  /*32d0*/  LDSM.16.M88.4 R88, [R0+0x7000] ;  /* 0x007000000058783b */ /* 0x000fe20000000200 */
[C---:B-1----:R-:W-:Y:S03]  /*32e0*/  HMMA.16816.F32 R56, R16.reuse, R10, RZ ;  /* 0x0000000a1038723c */ /* 0x042fe600000018ff */
[----:B------:R-:W-:Y:S04]  /*32f0*/  LDSM.16.M88.4 R68, [R0+0x4800] ;  /* 0x004800000044783b */ /* 0x000fe80000000200 */
[----:B------:R-:W-:Y:S01]  /*3300*/  LDSM.16.M88.4 R64, [R0+0x5000] ;  /* 0x005000000040783b */ /* 0x000fe20000000200 */
[-C--:B------:R-:W-:Y:S03]  /*3310*/  HMMA.16816.F32 R156, R16, R8.reuse, RZ ;  /* 0x00000008109c723c */ /* 0x080fe600000018ff */
[----:B------:R-:W-:Y:S03]  /*3320*/  LDSM.16.M88.4 R24, [R5] ;  /* 0x000000000518783b */ /* 0x000fe60000000200 */
[C---:B--2---:R-:W-:Y:S01]  /*3330*/  HMMA.16816.F32 R152, R12.reuse, R8, RZ ;  /* 0x000000080c98723c */ /* 0x044fe200000018ff */
[----:B------:R-:W-:Y:S04]  /*3340*/  LDSM.16.M88.4 R76, [R0+0x5800] ;  /* 0x00580000004c783b */ /* 0x000fe80000000200 */
[----:B------:R-:W-:Y:S01]  /*3350*/  LDSM.16.M88.4 R84, [R0+0x6800] ;  /* 0x006800000054783b */ /* 0x000fe20000000200 */
[----:B------:R-:W-:Y:S03]  /*3360*/  HMMA.16816.F32 R148, R12, R10, RZ ;  /* 0x0000000a0c94723c */ /* 0x000fe600000018ff */
[----:B------:R1:W2:Y:S01]  /*3370*/  LDSM.16.M88.4 R8, [R5+0x2000] ;  /* 0x002000000508783b */ /* 0x0002a20000000200 */
[----:B------:R-:W-:-:S03]  /*3380*/  IMAD.MOV.U32 R161, RZ, RZ, R56 ;  /* 0x000000ffffa17224 */ /* 0x000fc600078e0038 */
[----:B------:R-:W2:Y:S01]  /*3390*/  LDSM.16.M88.4 R92, [R0+0x7800] ;  /* 0x00780000005c783b */ /* 0x000ea20000000200 */
[----:B------:R-:W-:Y:S01]  /*33a0*/  IMAD.MOV.U32 R160, RZ, RZ, R57 ;  /* 0x000000ffffa07224 */ /* 0x000fe200078e0039 */
[----:B-----5:R-:W-:Y:S01]  /*33b0*/  HMMA.16816.F32 R144, R12, R48, RZ ;  /* 0x000000300c90723c */ /* 0x020fe200000018ff */
[----:B------:R-:W-:Y:S01]  /*33c0*/  IMAD.MOV.U32 R7, RZ, RZ, R58 ;  /* 0x000000ffff077224 */ /* 0x000fe200078e003a */
[----:B------:R-:W5:Y:S01]  /*33d0*/  LDSM.16.M88.4 R72, [R0+0x4000] ;  /* 0x004000000048783b */ /* 0x000f620000000200 */
[----:B------:R-:W-:-:S03]  /*33e0*/  IMAD.MOV.U32 R6, RZ, RZ, R59 ;  /* 0x000000ffff067224 */ /* 0x000fc600078e003b */
[C---:B---3--:R-:W-:Y:S01]  /*33f0*/  HMMA.16816.F32 R140, R12.reuse, R44, RZ ;  /* 0x0000002c0c8c723c */ /* 0x048fe200000018ff */
[----:B------:R3:W5:Y:S04]  /*3400*/  LDSM.16.M88.4 R80, [R0+0x6000] ;  /* 0x006000000050783b */ /* 0x0007680000000200 */
[----:B------:R-:W0:Y:S01]  /*3410*/  LDGDEPBAR ;  /* 0x00000000000079af */ /* 0x000e220000000000 */
[----:B----4-:R-:W-:Y:S01]  /*3420*/  HMMA.16816.F32 R136, R12, R40, RZ ;  /* 0x000000280c88723c */ /* 0x010fe200000018ff */
[----:B-1----:R-:W-:-:S05]  /*3430*/  VIADD R5, R217, 0x4000 ;  /* 0x00004000d9057836 */ /* 0x002fca0000000000 */
[----:B------:R-:W-:Y:S01]  /*3440*/  HMMA.16816.F32 R132, R12, R36, RZ ;  /* 0x000000240c84723c */ /* 0x000fe200000018ff */
[----:B------:R-:W-:Y:S02]  /*3450*/  @P2 VIADD R216, R5, 0xffffffc0 ;  /* 0xffffffc005d82836 */ /* 0x000fe40000000000 */
[----:B------:R-:W-:-:S03]  /*3460*/  IMAD.SHL.U32 R5, R218, 0x2, RZ ;  /* 0x00000002da057824 */ /* 0x000fc600078e00ff */
[----:B------:R-:W-:Y:S02]  /*3470*/  HMMA.16816.F32 R128, R12, R32, RZ ;  /* 0x000000200c80723c */ /* 0x000fe400000018ff */
[----:B------:R-:W-:-:S04]  /*3480*/  LOP3.LUT R5, R5, 0x6, RZ, 0xc0, !PT ;  /* 0x0000000605057812 */ /* 0x000fc800078ec0ff */
[----:B------:R-:W-:Y:S01]  /*3490*/  HMMA.16816.F32 R124, R12, R28, RZ ;  /* 0x0000001c0c7c723c */ /* 0x000fe200000018ff */
[----:B---3--:R-:W-:-:S04]  /*34a0*/  IMAD R0, R4, 0x2, R224 ;  /* 0x0000000204007824 */ /* 0x008fc800078e02e0 */
[----:B------:R-:W-:Y:S01]  /*34b0*/  IMAD R225, R3, 0x2, R0 ;  /* 0x0000000203e17824 */ /* 0x000fe200078e0200 */
[C---:B------:R-:W-:Y:S06]  /*34c0*/  HMMA.16816.F32 R112, R12.reuse, R20, RZ ;  /* 0x000000140c70723c */ /* 0x040fec00000018ff */
[C---:B------:R-:W-:Y:S06]  /*34d0*/  HMMA.16816.F32 R120, R12.reuse, R50, RZ ;  /* 0x000000320c78723c */ /* 0x040fec00000018ff */
[C---:B------:R-:W-:Y:S06]  /*34e0*/  HMMA.16816.F32 R116, R12.reuse, R46, RZ ;  /* 0x0000002e0c74723c */ /* 0x040fec00000018ff */
[C---:B------:R-:W-:Y:S06]  /*34f0*/  HMMA.16816.F32 R108, R12.reuse, R42, RZ ;  /* 0x0000002a0c6c723c */ /* 0x040fec00000018ff */
[C---:B------:R-:W-:Y:S06]  /*3500*/  HMMA.16816.F32 R104, R12.reuse, R38, RZ ;  /* 0x000000260c68723c */ /* 0x040fec00000018ff */
[C---:B------:R-:W-:Y:S06]  /*3510*/  HMMA.16816.F32 R100, R12.reuse, R34, RZ ;  /* 0x000000220c64723c */ /* 0x040fec00000018ff */
[C---:B------:R-:W-:Y:S06]  /*3520*/  HMMA.16816.F32 R96, R12.reuse, R30, RZ ;  /* 0x0000001e0c60723c */ /* 0x040fec00000018ff */
[----:B------:R-:W-:Y:S06]  /*3530*/  HMMA.16816.F32 R56, R12, R22, RZ ;  /* 0x000000160c38723c */ /* 0x000fec00000018ff */
        /* <DEDUP_REMOVED lines=13> */
[----:B------:R-:W-:-:S02]  /*3610*/  IMAD.MOV.U32 R20, RZ, RZ, R161 ;  /* 0x000000ffff147224 */ /* 0x000fc400078e00a1 */
[----:B------:R-:W-:-:S03]  /*3620*/  IMAD.MOV.U32 R21, RZ, RZ, R160 ;  /* 0x000000ffff157224 */ /* 0x000fc600078e00a0 */
[----:B--2---:R-:W-:Y:S01]  /*3630*/  HMMA.16816.F32 R192, R8, R88, R124 ;  /* 0x0000005808c0723c */ /* 0x004fe2000000187c */
[----:B------:R-:W-:Y:S02]  /*3640*/  IMAD.MOV.U32 R22, RZ, RZ, R7 ;  /* 0x000000ffff167224 */ /* 0x000fe400078e0007 */
[----:B------:R-:W-:-:S03]  /*3650*/  IMAD.MOV.U32 R23, RZ, RZ, R6 ;  /* 0x000000ffff177224 */ /* 0x000fc600078e0006 */
[----:B------:R-:W-:Y:S01]  /*3660*/  HMMA.16816.F32 R248, R16, R42, RZ ;  /* 0x0000002a10f8723c */ /* 0x000fe200000018ff */
[----:B------:R-:W-:Y:S04]  /*3670*/  LDSM.16.M88.4 R16, [R0+0x2000] ;  /* 0x002000000010783b */ /* 0x000fe80000000200 */
[----:B------:R-:W-:Y:S01]  /*3680*/  LDSM.16.M88.4 R40, [R216+0x2000] ;  /* 0x00200000d828783b */ /* 0x000fe20000000200 */
[----:B------:R-:W-:Y:S06]  /*3690*/  HMMA.16816.F32 R172, R8, R66, R116 ;  /* 0x0000004208ac723c */ /* 0x000fec0000001874 */
[-C--:B------:R-:W-:Y:S01]  /*36a0*/  HMMA.16816.F32 R124, R24, R68.reuse, R52 ;  /* 0x00000044187c723c */ /* 0x080fe20000001834 */
[----:B------:R-:W1:Y:S05]  /*36b0*/  LDSM.16.M88.4 R52, [R216+0x800] ;  /* 0x00080000d834783b */ /* 0x000e6a0000000200 */
[C---:B------:R-:W-:Y:S06]  /*36c0*/  HMMA.16816.F32 R204, R8.reuse, R68, R144 ;  /* 0x0000004408cc723c */ /* 0x040fec0000001890 */
[C---:B------:R-:W-:Y:S06]  /*36d0*/  HMMA.16816.F32 R200, R8.reuse, R64, R140 ;  /* 0x0000004008c8723c */ /* 0x040fec000000188c */
[C---:B------:R-:W-:Y:S06]  /*36e0*/  HMMA.16816.F32 R168, R8.reuse, R84, R128 ;  /* 0x0000005408a8723c */ /* 0x040fec0000001880 */
[C---:B------:R-:W-:Y:S06]  /*36f0*/  HMMA.16816.F32 R188, R8.reuse, R92, R112 ;  /* 0x0000005c08bc723c */ /* 0x040fec0000001870 */
[C---:B------:R-:W-:Y:S06]  /*3700*/  HMMA.16816.F32 R176, R8.reuse, R70, R120 ;  /* 0x0000004608b0723c */ /* 0x040fec0000001878 */
[----:B------:R-:W-:Y:S06]  /*3710*/  HMMA.16816.F32 R164, R8, R78, R108 ;  /* 0x0000004e08a4723c */ /* 0x000fec000000186c */
[----:B------:R-:W-:Y:S01]  /*3720*/  HMMA.16816.F32 R116, R24, R84, R36 ;  /* 0x000000541874723c */ /* 0x000fe20000001824 */
[----:B------:R-:W2:Y:S05]  /*3730*/  LDSM.16.M88.4 R36, [R216+0x2800] ;  /* 0x00280000d824783b */ /* 0x000eaa0000000200 */
[C---:B-----5:R-:W-:Y:S06]  /*3740*/  HMMA.16816.F32 R208, R8.reuse, R72, R152 ;  /* 0x0000004808d0723c */ /* 0x060fec0000001898 */
[C---:B------:R-:W-:Y:S06]  /*3750*/  HMMA.16816.F32 R180, R8.reuse, R74, R148 ;  /* 0x0000004a08b4723c */ /* 0x040fec0000001894 */
[----:B------:R-:W-:Y:S01]  /*3760*/  HMMA.16816.F32 R128, R8, R94, R56 ;  /* 0x0000005e0880723c */ /* 0x000fe20000001838 */
[----:B------:R-:W3:Y:S05]  /*3770*/  LDSM.16.M88.4 R56, [R216] ;  /* 0x00000000d838783b */ /* 0x000eea0000000200 */
[C---:B------:R-:W-:Y:S06]  /*3780*/  HMMA.16816.F32 R120, R24.reuse, R72, R156 ;  /* 0x000000481878723c */ /* 0x040fec000000189c */
        /* <DEDUP_REMOVED lines=8> */
[----:B------:R-:W-:Y:S01]  /*3810*/  HMMA.16816.F32 R72, R24, R74, R20 ;  /* 0x0000004a1848723c */ /* 0x000fe20000001814 */
[----:B------:R1:W5:Y:S05]  /*3820*/  LDSM.16.M88.4 R20, [R0] ;  /* 0x000000000014783b */ /* 0x00036a0000000200 */
[C---:B------:R-:W-:Y:S06]  /*3830*/  HMMA.16816.F32 R196, R8.reuse, R76, R136 ;  /* 0x0000004c08c4723c */ /* 0x040fec0000001888 */
[C---:B------:R-:W-:Y:S06]  /*3840*/  HMMA.16816.F32 R184, R8.reuse, R80, R132 ;  /* 0x0000005008b8723c */ /* 0x040fec0000001884 */
[C---:B------:R-:W-:Y:S06]  /*3850*/  HMMA.16816.F32 R160, R8.reuse, R82, R104 ;  /* 0x0000005208a0723c */ /* 0x040fec0000001868 */
[----:B------:R-:W-:Y:S01]  /*3860*/  HMMA.16816.F32 R152, R8, R86, R100 ;  /* 0x000000560898723c */ /* 0x000fe20000001864 */
[----:B-1----:R-:W-:-:S04]  /*3870*/  IMAD.U32 R0, RZ, RZ, UR18 ;  /* 0x00000012ff007e24 */ /* 0x002fc8000f8e00ff */
[----:B------:R-:W-:Y:S01]  /*3880*/  IMAD R5, R0, 0x80, R5 ;  /* 0x0000008000057824 */ /* 0x000fe200078e0205 */
[----:B------:R-:W-:Y:S01]  /*3890*/  HMMA.16816.F32 R148, R8, R90, R96 ;  /* 0x0000005a0894723c */ /* 0x000fe20000001860 */
[----:B------:R-:W-:Y:S01]  /*38a0*/  LDSM.16.M88.4 R8, [R225+0x2000] ;  /* 0x00200000e108783b */ /* 0x000fe20000000200 */
[----:B------:R-:W-:Y:S02]  /*38b0*/  IMAD.IADD R0, R62, 0x1, R63 ;  /* 0x000000013e007824 */ /* 0x000fe400078e023f */
[C---:B------:R-:W-:Y:S01]  /*38c0*/  VIADD R6, R5.reuse, 0x1 ;  /* 0x0000000105067836 */ /* 0x040fe20000000000 */
[C---:B------:R-:W-:Y:S01]  /*38d0*/  ISETP.GE.AND P3, PT, R5.reuse, UR24, PT ;  /* 0x0000001805007c0c */ /* 0x040fe2000bf66270 */
[----:B------:R-:W-:Y:S01]  /*38e0*/  HMMA.16816.F32 R100, R24, R66, R220 ;  /* 0x000000421864723c */ /* 0x000fe200000018dc */
[C---:B------:R-:W-:Y:S02]  /*38f0*/  VIADD R7, R5.reuse, 0x8 ;  /* 0x0000000805077836 */ /* 0x040fe40000000000 */
[----:B------:R-:W-:Y:S01]  /*3900*/  ISETP.GE.AND P2, PT, R6, UR24, PT ;  /* 0x0000001806007c0c */ /* 0x000fe2000bf46270 */
[----:B------:R-:W-:-:S02]  /*3910*/  VIADD R6, R5, 0x9 ;  /* 0x0000000905067836 */ /* 0x000fc40000000000 */
[C---:B------:R-:W-:Y:S01]  /*3920*/  HMMA.16816.F32 R136, R24.reuse, R80, R12 ;  /* 0x000000501888723c */ /* 0x040fe2000000180c */
[----:B------:R-:W-:Y:S01]  /*3930*/  IMAD.IADD R222, R2, 0x1, R216 ;  /* 0x0000000102de7824 */ /* 0x000fe200078e02d8 */
[----:B------:R-:W-:Y:S01]  /*3940*/  LDSM.16.M88.4 R12, [R225] ;  /* 0x00000000e10c783b */ /* 0x000fe20000000200 */
[----:B------:R-:W-:Y:S01]  /*3950*/  ISETP.GE.AND P0, PT, R6, UR24, PT ;  /* 0x0000001806007c0c */ /* 0x000fe2000bf06270 */
[----:B------:R-:W-:Y:S01]  /*3960*/  VIADD R6, R5, 0x18 ;  /* 0x0000001805067836 */ /* 0x000fe20000000000 */
[----:B------:R-:W-:Y:S01]  /*3970*/  ISETP.GE.AND P1, PT, R7, UR24, PT ;  /* 0x0000001807007c0c */ /* 0x000fe2000bf26270 */
[----:B------:R-:W-:Y:S01]  /*3980*/  HMMA.16816.F32 R104, R24, R70, R232 ;  /* 0x000000461868723c */ /* 0x000fe200000018e8 */
[C---:B------:R-:W-:Y:S02]  /*3990*/  VIADD R7, R5.reuse, 0x11 ;  /* 0x0000001105077836 */ /* 0x040fe40000000000 */
[----:B------:R-:W-:Y:S01]  /*39a0*/  ISETP.GE.AND P4, PT, R6, UR24, PT ;  /* 0x0000001806007c0c */ /* 0x000fe2000bf86270 */
[----:B------:R-:W-:-:S02]  /*39b0*/  VIADD R6, R5, 0x19 ;  /* 0x0000001905067836 */ /* 0x000fc40000000000 */
[----:B------:R-:W-:Y:S01]  /*39c0*/  HMMA.16816.F32 R96, R24, R78, R248 ;  /* 0x0000004e1860723c */ /* 0x000fe200000018f8 */
[----:B------:R-:W-:-:S05]  /*39d0*/  ISETP.GE.AND P5, PT, R7, UR24, PT ;  /* 0x0000001807007c0c */ /* 0x000fca000bfa6270 */
[C---:B------:R-:W-:Y:S06]  /*39e0*/  HMMA.16816.F32 R80, R24.reuse, R82, R244 ;  /* 0x000000521850723c */ /* 0x040fec00000018f4 */
[C---:B------:R-:W-:Y:S06]  /*39f0*/  HMMA.16816.F32 R84, R24.reuse, R86, R240 ;  /* 0x000000561854723c */ /* 0x040fec00000018f0 */
[C---:B------:R-:W-:Y:S06]  /*3a00*/  HMMA.16816.F32 R88, R24.reuse, R90, R236 ;  /* 0x0000005a1858723c */ /* 0x040fec00000018ec */
[----:B------:R-:W-:Y:S01]  /*3a10*/  HMMA.16816.F32 R68, R24, R94, R212 ;  /* 0x0000005e1844723c */ /* 0x000fe200000018d4 */
[----:B------:R-:W1:Y:S05]  /*3a20*/  LDSM.16.M88.4 R24, [R222] ;  /* 0x00000000de18783b */ /* 0x000e6a0000000200 */
[C---:B------:R-:W-:Y:S06]  /*3a30*/  HMMA.16816.F32 R132, R16.reuse, R52, R204 ;  /* 0x000000341084723c */ /* 0x040fec00000018cc */
[C---:B--2---:R-:W-:Y:S06]  /*3a40*/  HMMA.16816.F32 R204, R16.reuse, R36, R168 ;  /* 0x0000002410cc723c */ /* 0x044fec00000018a8 */
[C---:B------:R-:W-:Y:S06]  /*3a50*/  HMMA.16816.F32 R156, R16.reuse, R54, R176 ;  /* 0x00000036109c723c */ /* 0x040fec00000018b0 */
[C---:B---3--:R-:W-:Y:S06]  /*3a60*/  HMMA.16816.F32 R64, R16.reuse, R56, R208 ;  /* 0x000000381040723c */ /* 0x048fec00000018d0 */
[C---:B----4-:R-:W-:Y:S06]  /*3a70*/  HMMA.16816.F32 R200, R16.reuse, R48, R200 ;  /* 0x0000003010c8723c */ /* 0x050fec00000018c8 */
        /* <DEDUP_REMOVED lines=12> */
[C---:B------:R-:W-:Y:S01]  /*3b40*/  HMMA.16816.F32 R72, R20.reuse, R58, R72 ;  /* 0x0000003a1448723c */ /* 0x040fe20000001848 */
[----:B------:R-:W2:Y:S05]  /*3b50*/  LDSM.16.M88.4 R56, [R222+0x800] ;  /* 0x00080000de38783b */ /* 0x000eaa0000000200 */
[C---:B------:R-:W-:Y:S06]  /*3b60*/  HMMA.16816.F32 R116, R20.reuse, R36, R116 ;  /* 0x000000241474723c */ /* 0x040fec0000001874 */
[C---:B------:R-:W-:Y:S06]  /*3b70*/  HMMA.16816.F32 R84, R20.reuse, R38, R84 ;  /* 0x000000261454723c */ /* 0x040fec0000001854 */
[C---:B------:R-:W-:Y:S06]  /*3b80*/  HMMA.16816.F32 R112, R20.reuse, R32, R112 ;  /* 0x000000201470723c */ /* 0x040fec0000001870 */
[C---:B------:R-:W-:Y:S06]  /*3b90*/  HMMA.16816.F32 R128, R20.reuse, R34, R88 ;  /* 0x000000221480723c */ /* 0x040fec0000001858 */
[----:B------:R-:W-:Y:S06]  /*3ba0*/  HMMA.16816.F32 R76, R20, R52, R124 ;  /* 0x00000034144c723c */ /* 0x000fec000000187c */
[-C--:B-1----:R-:W-:Y:S06]  /*3bb0*/  HMMA.16816.F32 R36, R8, R24.reuse, R64 ;  /* 0x000000180824723c */ /* 0x082fec0000001840 */
[----:B------:R-:W-:Y:S06]  /*3bc0*/  HMMA.16816.F32 R32, R12, R24, R16 ;  /* 0x000000180c20723c */ /* 0x000fec0000001810 */
[----:B------:R-:W-:Y:S01]  /*3bd0*/  HMMA.16816.F32 R104, R20, R54, R104 ;  /* 0x000000361468723c */ /* 0x000fe20000001868 */
[----:B------:R-:W-:-:S05]  /*3be0*/  VIADD R16, R5, 0x10 ;  /* 0x0000001005107836 */ /* 0x000fca0000000000 */
[C---:B------:R-:W-:Y:S01]  /*3bf0*/  HMMA.16816.F32 R124, R20.reuse, R28, R108 ;  /* 0x0000001c147c723c */ /* 0x040fe2000000186c */
[----:B------:R-:W-:Y:S02]  /*3c00*/  ISETP.GE.AND P6, PT, R16, UR24, PT ;  /* 0x0000001810007c0c */ /* 0x000fe4000bfc6270 */
[----:B------:R-:W-:Y:S03]  /*3c10*/  LDSM.16.M88.4 R16, [R222+0x1800] ;  /* 0x00180000de10783b */ /* 0x000fe60000000200 */
[----:B------:R-:W-:Y:S01]  /*3c20*/  HMMA.16816.F32 R52, R20, R48, R140 ;  /* 0x000000301434723c */ /* 0x000fe2000000188c */
[----:B------:R-:W-:-:S05]  /*3c30*/  FSEL R91, R36, -INF , !P3 ;  /* 0xff800000245b7808 */ /* 0x000fca0005800000 */
[----:B------:R-:W-:Y:S01]  /*3c40*/  HMMA.16816.F32 R100, R20, R50, R100 ;  /* 0x000000321464723c */ /* 0x000fe20000001864 */
[----:B------:R-:W-:Y:S02]  /*3c50*/  FSEL R141, R34, -INF , !P3 ;  /* 0xff800000228d7808 */ /* 0x000fe40005800000 */
[----:B------:R-:W-:-:S03]  /*3c60*/  FSEL R63, R33, -INF , !P2 ;  /* 0xff800000213f7808 */ /* 0x000fc60005000000 */
[C---:B------:R-:W-:Y:S06]  /*3c70*/  HMMA.16816.F32 R120, R20.reuse, R44, R144 ;  /* 0x0000002c1478723c */ /* 0x040fec0000001890 */
[C---:B------:R-:W-:Y:S06]  /*3c80*/  HMMA.16816.F32 R96, R20.reuse, R46, R96 ;  /* 0x0000002e1460723c */ /* 0x040fec0000001860 */
[C---:B------:R-:W-:Y:S06]  /*3c90*/  HMMA.16816.F32 R136, R20.reuse, R40, R136 ;  /* 0x000000281488723c */ /* 0x040fec0000001888 */
[C---:B------:R-:W-:Y:S06]  /*3ca0*/  HMMA.16816.F32 R80, R20.reuse, R42, R80 ;  /* 0x0000002a1450723c */ /* 0x040fec0000001850 */
[----:B------:R-:W-:Y:S01]  /*3cb0*/  HMMA.16816.F32 R108, R20, R30, R68 ;  /* 0x0000001e146c723c */ /* 0x000fe20000001844 */
[----:B------:R-:W1:Y:S05]  /*3cc0*/  LDSM.16.M88.4 R20, [R222+0x1000] ;  /* 0x00100000de14783b */ /* 0x000e6a0000000200 */
[-C--:B------:R-:W-:Y:S06]  /*3cd0*/  HMMA.16816.F32 R28, R8, R26.reuse, R92 ;  /* 0x0000001a081c723c */ /* 0x080fec000000185c */
[----:B------:R-:W-:Y:S01]  /*3ce0*/  HMMA.16816.F32 R24, R12, R26, R72 ;  /* 0x0000001a0c18723c */ /* 0x000fe20000001848 */
[----:B------:R-:W-:-:S05]  /*3cf0*/  FSEL R92, R39, -INF , !P2 ;  /* 0xff800000275c7808 */ /* 0x000fca0005000000 */
[----:B--2---:R-:W-:Y:S01]  /*3d00*/  HMMA.16816.F32 R44, R8, R56, R132 ;  /* 0x00000038082c723c */ /* 0x004fe20000001884 */
[----:B------:R-:W-:-:S05]  /*3d10*/  FSEL R74, R32, -INF , !P3 ;  /* 0xff800000204a7808 */ /* 0x000fca0005800000 */
[----:B------:R-:W-:Y:S01]  /*3d20*/  HMMA.16816.F32 R48, R12, R56, R76 ;  /* 0x000000380c30723c */ /* 0x000fe2000000184c */
[----:B------:R-:W-:Y:S02]  /*3d30*/  FSEL R132, R38, -INF , !P3 ;  /* 0xff80000026847808 */ /* 0x000fe40005800000 */
[----:B------:R-:W-:Y:S01]  /*3d40*/  ISETP.GE.AND P3, PT, R6, UR24, PT ;  /* 0x0000001806007c0c */ /* 0x000fe2000bf66270 */
[----:B------:R-:W-:Y:S02]  /*3d50*/  VIADD R6, R5, 0x20 ;  /* 0x0000002005067836 */ /* 0x000fe40000000000 */
[-C--:B------:R-:W-:Y:S01]  /*3d60*/  HMMA.16816.F32 R64, R8, R58.reuse, R156 ;  /* 0x0000003a0840723c */ /* 0x080fe2000000189c */
[----:B------:R-:W-:Y:S02]  /*3d70*/  FSEL R79, R37, -INF , !P2 ;  /* 0xff800000254f7808 */ /* 0x000fe40005000000 */
[----:B------:R-:W-:Y:S02]  /*3d80*/  FSEL R95, R30, -INF , !P1 ;  /* 0xff8000001e5f7808 */ /* 0x000fe40004800000 */
[----:B------:R-:W-:Y:S01]  /*3d90*/  FSEL R90, R28, -INF , !P1 ;  /* 0xff8000001c5a7808 */ /* 0x000fe20004800000 */
[----:B------:R-:W-:Y:S01]  /*3da0*/  HMMA.16816.F32 R56, R12, R58, R104 ;  /* 0x0000003a0c38723c */ /* 0x000fe20000001868 */
[----:B------:R-:W-:-:S02]  /*3db0*/  FSEL R75, R24, -INF , !P1 ;  /* 0xff800000184b7808 */ /* 0x000fc40004800000 */
[----:B------:R-:W-:Y:S02]  /*3dc0*/  FSEL R93, R31, -INF , !P0 ;  /* 0xff8000001f5d7808 */ /* 0x000fe40004000000 */
[----:B------:R-:W-:Y:S01]  /*3dd0*/  FSEL R78, R29, -INF , !P0 ;  /* 0xff8000001d4e7808 */ /* 0x000fe20004000000 */
[-C--:B-1----:R-:W-:Y:S01]  /*3de0*/  HMMA.16816.F32 R68, R12, R20.reuse, R52 ;  /* 0x000000140c44723c */ /* 0x082fe20000001834 */
[----:B------:R-:W-:Y:S01]  /*3df0*/  FSEL R105, R35, -INF , !P2 ;  /* 0xff80000023697808 */ /* 0x000fe20005000000 */
[----:B------:R-:W1:Y:S01]  /*3e00*/  LDSM.16.M88.4 R28, [R222+0x2000] ;  /* 0x00200000de1c783b */ /* 0x000e620000000200 */
[----:B------:R-:W-:Y:S01]  /*3e10*/  ISETP.GE.AND P2, PT, R6, UR24, PT ;  /* 0x0000001806007c0c */ /* 0x000fe2000bf46270 */
[----:B------:R-:W-:Y:S01]  /*3e20*/  VIADD R6, R5, 0x21 ;  /* 0x0000002105067836 */ /* 0x000fe20000000000 */
[----:B------:R-:W-:Y:S01]  /*3e30*/  FSEL R107, R26, -INF , !P1 ;  /* 0xff8000001a6b7808 */ /* 0x000fe20004800000 */
[----:B------:R-:W-:Y:S01]  /*3e40*/  HMMA.16816.F32 R40, R8, R20, R200 ;  /* 0x000000140828723c */ /* 0x000fe200000018c8 */
[----:B------:R-:W-:-:S02]  /*3e50*/  FSEL R106, R27, -INF , !P0 ;  /* 0xff8000001b6a7808 */ /* 0x000fc40004000000 */
[----:B------:R-:W-:Y:S01]  /*3e60*/  ISETP.GE.AND P1, PT, R6, UR24, PT ;  /* 0x0000001806007c0c */ /* 0x000fe2000bf26270 */
[----:B------:R-:W-:Y:S01]  /*3e70*/  VIADD R6, R5, 0x28 ;  /* 0x0000002805067836 */ /* 0x000fe20000000000 */
[----:B------:R-:W-:Y:S01]  /*3e80*/  FSEL R73, R25, -INF , !P0 ;  /* 0xff80000019497808 */ /* 0x000fe20004000000 */
[-C--:B------:R-:W-:Y:S01]  /*3e90*/  HMMA.16816.F32 R32, R8, R22.reuse, R172 ;  /* 0x000000160820723c */ /* 0x080fe200000018ac */
[----:B------:R-:W-:Y:S01]  /*3ea0*/  FSEL R140, R50, -INF , !P6 ;  /* 0xff800000328c7808 */ /* 0x000fe20007000000 */
[----:B------:R-:W2:Y:S01]  /*3eb0*/  LDSM.16.M88.4 R24, [R222+0x2800] ;  /* 0x00280000de18783b */ /* 0x000ea20000000200 */
[----:B------:R-:W-:Y:S01]  /*3ec0*/  ISETP.GE.AND P0, PT, R6, UR24, PT ;  /* 0x0000001806007c0c */ /* 0x000fe2000bf06270 */
[----:B------:R-:W-:Y:S01]  /*3ed0*/  VIADD R6, R5, 0x29 ;  /* 0x0000002905067836 */ /* 0x000fe20000000000 */
[----:B------:R-:W-:Y:S01]  /*3ee0*/  FSEL R104, R46, -INF , !P6 ;  /* 0xff8000002e687808 */ /* 0x000fe20007000000 */
[----:B------:R-:W-:Y:S01]  /*3ef0*/  HMMA.16816.F32 R20, R12, R22, R100 ;  /* 0x000000160c14723c */ /* 0x000fe20000001864 */
[----:B------:R-:W-:-:S02]  /*3f00*/  FSEL R77, R44, -INF , !P6 ;  /* 0xff8000002c4d7808 */ /* 0x000fc40007000000 */
[----:B------:R-:W-:Y:S02]  /*3f10*/  FSEL R72, R48, -INF , !P6 ;  /* 0xff80000030487808 */ /* 0x000fe40007000000 */
[----:B------:R-:W-:Y:S01]  /*3f20*/  ISETP.GE.AND P6, PT, R6, UR24, PT ;  /* 0x0000001806007c0c */ /* 0x000fe2000bfc6270 */
[----:B------:R-:W-:Y:S01]  /*3f30*/  VIADD R6, R5, 0x30 ;  /* 0x0000003005067836 */ /* 0x000fe20000000000 */
[----:B------:R-:W-:Y:S01]  /*3f40*/  FSEL R101, R47, -INF , !P5 ;  /* 0xff8000002f657808 */ /* 0x000fe20006800000 */
[-C--:B------:R-:W-:Y:S01]  /*3f50*/  HMMA.16816.F32 R52, R12, R16.reuse, R120 ;  /* 0x000000100c34723c */ /* 0x080fe20000001878 */
[----:B------:R-:W-:Y:S02]  /*3f60*/  FSEL R76, R45, -INF , !P5 ;  /* 0xff8000002d4c7808 */ /* 0x000fe40006800000 */
[----:B------:R-:W-:Y:S02]  /*3f70*/  FSEL R133, R51, -INF , !P5 ;  /* 0xff80000033857808 */ /* 0x000fe40006800000 */
[----:B------:R-:W-:Y:S01]  /*3f80*/  FSEL R62, R49, -INF , !P5 ;  /* 0xff800000313e7808 */ /* 0x000fe20006800000 */
[----:B------:R-:W-:Y:S01]  /*3f90*/  HMMA.16816.F32 R36, R8, R16, R196 ;  /* 0x000000100824723c */ /* 0x000fe200000018c4 */
[----:B------:R-:W-:Y:S01]  /*3fa0*/  ISETP.GE.AND P5, PT, R6, UR24, PT ;  /* 0x0000001806007c0c */ /* 0x000fe2000bfa6270 */
[----:B------:R-:W-:Y:S01]  /*3fb0*/  VIADD R6, R5, 0x31 ;  /* 0x0000003105067836 */ /* 0x000fe20000000000 */
[----:B------:R-:W-:-:S02]  /*3fc0*/  FSEL R100, R66, -INF , !P4 ;  /* 0xff80000042647808 */ /* 0x000fc40006000000 */
[----:B------:R-:W-:Y:S01]  /*3fd0*/  FSEL R89, R64, -INF , !P4 ;  /* 0xff80000040597808 */ /* 0x000fe20006000000 */
[-C--:B------:R-:W-:Y:S01]  /*3fe0*/  HMMA.16816.F32 R48, R8, R18.reuse, R164 ;  /* 0x000000120830723c */ /* 0x080fe200000018a4 */
[----:B------:R-:W-:Y:S02]  /*3ff0*/  FSEL R121, R58, -INF , !P4 ;  /* 0xff8000003a797808 */ /* 0x000fe40006000000 */
[----:B------:R-:W-:Y:S02]  /*4000*/  FSEL R102, R56, -INF , !P4 ;  /* 0xff80000038667808 */ /* 0x000fe40006000000 */
[----:B------:R-:W-:Y:S01]  /*4010*/  ISETP.GE.AND P4, PT, R6, UR24, PT ;  /* 0x0000001806007c0c */ /* 0x000fe2000bf86270 */
[----:B------:R-:W-:Y:S01]  /*4020*/  VIADD R6, R5, 0x38 ;  /* 0x0000003805067836 */ /* 0x000fe20000000000 */
[----:B------:R-:W-:Y:S01]  /*4030*/  FSEL R94, R67, -INF , !P3 ;  /* 0xff800000435e7808 */ /* 0x000fe20005800000 */
[----:B------:R-:W-:Y:S01]  /*4040*/  HMMA.16816.F32 R44, R12, R18, R96 ;  /* 0x000000120c2c723c */ /* 0x000fe20000001860 */
[----:B------:R-:W-:Y:S01]  /*4050*/  FSEL R88, R65, -INF , !P3 ;  /* 0xff80000041587808 */ /* 0x000fe20005800000 */
[----:B------:R-:W-:Y:S01]  /*4060*/  LDSM.16.M88.4 R16, [R222+0x3800] ;  /* 0x00380000de10783b */ /* 0x000fe20000000200 */
[----:B------:R-:W-:-:S02]  /*4070*/  FSEL R120, R59, -INF , !P3 ;  /* 0xff8000003b787808 */ /* 0x000fc40005800000 */
[----:B------:R-:W-:Y:S01]  /*4080*/  FSEL R103, R57, -INF , !P3 ;  /* 0xff80000039677808 */ /* 0x000fe20005800000 */
[----:B-1----:R-:W-:Y:S01]  /*4090*/  HMMA.16816.F32 R64, R8, R30, R160 ;  /* 0x0000001e0840723c */ /* 0x002fe200000018a0 */
[----:B------:R-:W-:Y:S01]  /*40a0*/  ISETP.GE.AND P3, PT, R6, UR24, PT ;  /* 0x0000001806007c0c */ /* 0x000fe2000bf66270 */
[----:B------:R-:W-:Y:S01]  /*40b0*/  VIADD R6, R5, 0x39 ;  /* 0x0000003905067836 */ /* 0x000fe20000000000 */
[----:B------:R-:W-:Y:S02]  /*40c0*/  FSEL R146, R70, -INF , !P2 ;  /* 0xff80000046927808 */ /* 0x000fe40005000000 */
[----:B------:R-:W-:Y:S01]  /*40d0*/  FSEL R156, R42, -INF , !P2 ;  /* 0xff8000002a9c7808 */ /* 0x000fe20005000000 */
[----:B--2---:R-:W-:Y:S01]  /*40e0*/  HMMA.16816.F32 R56, R12, R24, R116 ;  /* 0x000000180c38723c */ /* 0x004fe20000001874 */
[----:B------:R-:W-:Y:S02]  /*40f0*/  FSEL R147, R40, -INF , !P2 ;  /* 0xff80000028937808 */ /* 0x000fe40005000000 */
[----:B------:R-:W-:-:S02]  /*4100*/  FSEL R145, R68, -INF , !P2 ;  /* 0xff80000044917808 */ /* 0x000fc40005000000 */
[----:B------:R-:W-:Y:S01]  /*4110*/  ISETP.GE.AND P2, PT, R6, UR24, PT ;  /* 0x0000001806007c0c */ /* 0x000fe2000bf46270 */
[----:B------:R-:W-:Y:S01]  /*4120*/  VIADD R6, R5, 0x40 ;  /* 0x0000004005067836 */ /* 0x000fe20000000000 */
[----:B------:R-:W-:Y:S02]  /*4130*/  FSEL R149, R43, -INF , !P1 ;  /* 0xff8000002b957808 */ /* 0x000fe40004800000 */
[----:B------:R-:W-:Y:S02]  /*4140*/  FSEL R144, R41, -INF , !P1 ;  /* 0xff80000029907808 */ /* 0x000fe40004800000 */
[----:B------:R-:W-:Y:S01]  /*4150*/  FSEL R143, R71, -INF , !P1 ;  /* 0xff800000478f7808 */ /* 0x000fe20004800000 */
[-C--:B------:R-:W-:Y:S01]  /*4160*/  HMMA.16816.F32 R40, R8, R28.reuse, R184 ;  /* 0x0000001c0828723c */ /* 0x080fe200000018b8 */
[----:B------:R-:W-:Y:S02]  /*4170*/  FSEL R142, R69, -INF , !P1 ;  /* 0xff800000458e7808 */ /* 0x000fe40004800000 */
[----:B------:R-:W-:Y:S01]  /*4180*/  ISETP.GE.AND P1, PT, R6, UR24, PT ;  /* 0x0000001806007c0c */ /* 0x000fe2000bf26270 */
[----:B------:R-:W-:Y:S01]  /*4190*/  VIADD R6, R5, 0x41 ;  /* 0x0000004105067836 */ /* 0x000fe20000000000 */
[----:B------:R-:W-:Y:S01]  /*41a0*/  FSEL R148, R34, -INF , !P0 ;  /* 0xff80000022947808 */ /* 0x000fe20004000000 */
[----:B------:R-:W-:Y:S01]  /*41b0*/  HMMA.16816.F32 R68, R12, R28, R136 ;  /* 0x0000001c0c44723c */ /* 0x000fe20000001888 */
[----:B------:R-:W-:-:S02]  /*41c0*/  FSEL R157, R22, -INF , !P0 ;  /* 0xff800000169d7808 */ /* 0x000fc40004000000 */
[----:B------:R-:W-:Y:S02]  /*41d0*/  FSEL R123, R20, -INF , !P0 ;  /* 0xff800000147b7808 */ /* 0x000fe40004000000 */
[----:B------:R-:W-:Y:S02]  /*41e0*/  FSEL R151, R35, -INF , !P6 ;  /* 0xff80000023977808 */ /* 0x000fe40007000000 */
[----:B------:R-:W-:Y:S02]  /*41f0*/  FSEL R139, R32, -INF , !P0 ;  /* 0xff800000208b7808 */ /* 0x000fe40004000000 */
[----:B------:R-:W-:Y:S01]  /*4200*/  ISETP.GE.AND P0, PT, R6, UR24, PT ;  /* 0x0000001806007c0c */ /* 0x000fe2000bf06270 */
[----:B------:R-:W-:Y:S01]  /*4210*/  VIADD R6, R5, 0x48 ;  /* 0x0000004805067836 */ /* 0x000fe20000000000 */
[----:B------:R-:W-:Y:S02]  /*4220*/  FSEL R138, R33, -INF , !P6 ;  /* 0xff800000218a7808 */ /* 0x000fe40007000000 */
[----:B------:R-:W-:Y:S01]  /*4230*/  FSEL R150, R23, -INF , !P6 ;  /* 0xff80000017967808 */ /* 0x000fe20007000000 */
[----:B------:R-:W-:Y:S01]  /*4240*/  HMMA.16816.F32 R32, R12, R30, R80 ;  /* 0x0000001e0c20723c */ /* 0x000fe20000001850 */
[----:B------:R-:W-:-:S02]  /*4250*/  FSEL R122, R21, -INF , !P6 ;  /* 0xff800000157a7808 */ /* 0x000fc40007000000 */
[----:B------:R-:W-:Y:S01]  /*4260*/  ISETP.GE.AND P6, PT, R6, UR24, PT ;  /* 0x0000001806007c0c */ /* 0x000fe2000bfc6270 */
[----:B------:R-:W-:Y:S01]  /*4270*/  VIADD R6, R5, 0x49 ;  /* 0x0000004905067836 */ /* 0x000fe20000000000 */
[----:B------:R-:W1:Y:S01]  /*4280*/  LDSM.16.M88.4 R20, [R222+0x3000] ;  /* 0x00300000de14783b */ /* 0x000e620000000200 */
[----:B------:R-:W-:Y:S01]  /*4290*/  FSEL R162, R54, -INF , !P5 ;  /* 0xff80000036a27808 */ /* 0x000fe20006800000 */
[----:B------:R-:W-:Y:S01]  /*42a0*/  HMMA.16816.F32 R28, R8, R24, R204 ;  /* 0x00000018081c723c */ /* 0x000fe200000018cc */
[----:B------:R-:W-:Y:S01]  /*42b0*/  FSEL R172, R38, -INF , !P5 ;  /* 0xff80000026ac7808 */ /* 0x000fe20006800000 */
[----:B------:R-:W-:-:S04]  /*42c0*/  DEPBAR.LE SB0, 0x0 ;  /* 0x000080000000791a */ /* 0x000fc80000000000 */
[----:B------:R-:W-:Y:S02]  /*42d0*/  FSEL R163, R36, -INF , !P5 ;  /* 0xff80000024a37808 */ /* 0x000fe40006800000 */
[----:B------:R-:W-:Y:S02]  /*42e0*/  FSEL R161, R52, -INF , !P5 ;  /* 0xff80000034a17808 */ /* 0x000fe40006800000 */
[----:B------:R-:W-:Y:S01]  /*42f0*/  ISETP.GE.AND P5, PT, R6, UR24, PT ;  /* 0x0000001806007c0c */ /* 0x000fe2000bfa6270 */
[----:B------:R-:W-:Y:S01]  /*4300*/  VIADD R6, R5, 0x50 ;  /* 0x0000005005067836 */ /* 0x000fe20000000000 */
[----:B------:R-:W-:Y:S02]  /*4310*/  FSEL R165, R39, -INF , !P4 ;  /* 0xff80000027a57808 */ /* 0x000fe40006000000 */
[----:B------:R-:W-:Y:S02]  /*4320*/  FSEL R160, R37, -INF , !P4 ;  /* 0xff80000025a07808 */ /* 0x000fe40006000000 */
[----:B------:R-:W-:Y:S01]  /*4330*/  FSEL R159, R55, -INF , !P4 ;  /* 0xff800000379f7808 */ /* 0x000fe20006000000 */
[----:B------:R-:W-:Y:S01]  /*4340*/  HMMA.16816.F32 R36, R12, R26, R84 ;  /* 0x0000001a0c24723c */ /* 0x000fe20000001854 */
[----:B------:R-:W-:-:S02]  /*4350*/  FSEL R158, R53, -INF , !P4 ;  /* 0xff800000359e7808 */ /* 0x000fc40006000000 */
[----:B------:R-:W-:Y:S01]  /*4360*/  ISETP.GE.AND P4, PT, R6, UR24, PT ;  /* 0x0000001806007c0c */ /* 0x000fe2000bf86270 */
[C---:B------:R-:W-:Y:S01]  /*4370*/  VIADD R6, R5.reuse, 0x51 ;  /* 0x0000005105067836 */ /* 0x040fe20000000000 */
[----:B------:R-:W-:Y:S02]  /*4380*/  FSEL R164, R50, -INF , !P3 ;  /* 0xff80000032a47808 */ /* 0x000fe40005800000 */
[----:B------:R-:W-:Y:S02]  /*4390*/  FSEL R119, R48, -INF , !P3 ;  /* 0xff80000030777808 */ /* 0x000fe40005800000 */
[----:B------:R-:W-:Y:S02]  /*43a0*/  FSEL R173, R46, -INF , !P3 ;  /* 0xff8000002ead7808 */ /* 0x000fe40005800000 */
[----:B------:R-:W-:Y:S02]  /*43b0*/  FSEL R117, R44, -INF , !P3 ;  /* 0xff8000002c757808 */ /* 0x000fe40005800000 */
[----:B------:R-:W-:Y:S01]  /*43c0*/  ISETP.GE.AND P3, PT, R6, UR24, PT ;  /* 0x0000001806007c0c */ /* 0x000fe2000bf66270 */
[----:B------:R-:W-:Y:S01]  /*43d0*/  VIADD R6, R5, 0x58 ;  /* 0x0000005805067836 */ /* 0x000fe20000000000 */
[----:B------:R-:W-:-:S02]  /*43e0*/  FSEL R167, R51, -INF , !P2 ;  /* 0xff80000033a77808 */ /* 0x000fc40005000000 */
[----:B------:R-:W-:Y:S02]  /*43f0*/  FSEL R118, R49, -INF , !P2 ;  /* 0xff80000031767808 */ /* 0x000fe40005000000 */
[----:B------:R-:W-:Y:S01]  /*4400*/  FSEL R166, R47, -INF , !P2 ;  /* 0xff8000002fa67808 */ /* 0x000fe20005000000 */
[C---:B------:R-:W-:Y:S01]  /*4410*/  HMMA.16816.F32 R48, R8.reuse, R26, R152 ;  /* 0x0000001a0830723c */ /* 0x040fe20000001898 */
[----:B------:R-:W-:Y:S02]  /*4420*/  FSEL R116, R45, -INF , !P2 ;  /* 0xff8000002d747808 */ /* 0x000fe40005000000 */
[----:B------:R-:W-:Y:S01]  /*4430*/  ISETP.GE.AND P2, PT, R6, UR24, PT ;  /* 0x0000001806007c0c */ /* 0x000fe2000bf46270 */
[----:B------:R-:W-:Y:S01]  /*4440*/  VIADD R6, R5, 0x59 ;  /* 0x0000005905067836 */ /* 0x000fe20000000000 */
[----:B------:R-:W-:Y:S01]  /*4450*/  FSEL R182, R70, -INF , !P1 ;  /* 0xff80000046b67808 */ /* 0x000fe20004800000 */
[----:B-1----:R-:W-:Y:S01]  /*4460*/  HMMA.16816.F32 R44, R8, R20, R192 ;  /* 0x00000014082c723c */ /* 0x002fe200000018c0 */
[----:B------:R-:W-:-:S02]  /*4470*/  FSEL R196, R42, -INF , !P1 ;  /* 0xff8000002ac47808 */ /* 0x000fc40004800000 */
[----:B------:R-:W-:Y:S02]  /*4480*/  FSEL R183, R40, -INF , !P1 ;  /* 0xff80000028b77808 */ /* 0x000fe40004800000 */
[----:B------:R-:W-:Y:S01]  /*4490*/  FSEL R181, R68, -INF , !P1 ;  /* 0xff80000044b57808 */ /* 0x000fe20004800000 */
[----:B------:R-:W-:Y:S01]  /*44a0*/  HMMA.16816.F32 R24, R8, R18, R176 ;  /* 0x000000120818723c */ /* 0x000fe200000018b0 */
[----:B------:R-:W-:Y:S01]  /*44b0*/  ISETP.GE.AND P1, PT, R6, UR24, PT ;  /* 0x0000001806007c0c */ /* 0x000fe2000bf26270 */
[----:B------:R-:W-:Y:S01]  /*44c0*/  VIADD R6, R5, 0x60 ;  /* 0x0000006005067836 */ /* 0x000fe20000000000 */
[----:B------:R-:W-:Y:S02]  /*44d0*/  FSEL R185, R43, -INF , !P0 ;  /* 0xff8000002bb97808 */ /* 0x000fe40004000000 */
[----:B------:R-:W-:Y:S01]  /*44e0*/  FSEL R180, R41, -INF , !P0 ;  /* 0xff80000029b47808 */ /* 0x000fe20004000000 */
[----:B------:R-:W-:Y:S01]  /*44f0*/  HMMA.16816.F32 R52, R12, R20, R112 ;  /* 0x000000140c34723c */ /* 0x000fe20000001870 */
[----:B------:R-:W-:-:S02]  /*4500*/  FSEL R175, R71, -INF , !P0 ;  /* 0xff80000047af7808 */ /* 0x000fc40004000000 */
[----:B------:R-:W-:Y:S02]  /*4510*/  FSEL R155, R69, -INF , !P0 ;  /* 0xff800000459b7808 */ /* 0x000fe40004000000 */
[----:B------:R-:W-:Y:S01]  /*4520*/  ISETP.GE.AND P0, PT, R6, UR24, PT ;  /* 0x0000001806007c0c */ /* 0x000fe2000bf06270 */
[C---:B------:R-:W-:Y:S01]  /*4530*/  VIADD R6, R5.reuse, 0x61 ;  /* 0x0000006105067836 */ /* 0x040fe20000000000 */
        /* <DEDUP_REMOVED lines=9> */
[----:B------:R-:W-:Y:S02]  /*45d0*/  FSEL R152, R33, -INF , !P5 ;  /* 0xff80000021987808 */ /* 0x000fe40006800000 */
[-C--:B------:R-:W-:Y:S01]  /*45e0*/  HMMA.16816.F32 R32, R8, R16.reuse, R188 ;  /* 0x000000100820723c */ /* 0x080fe200000018bc */
[----:B------:R-:W-:Y:S02]  /*45f0*/  FSEL R187, R67, -INF , !P5 ;  /* 0xff80000043bb7808 */ /* 0x000fe40006800000 */
[----:B------:R-:W-:Y:S02]  /*4600*/  FSEL R154, R65, -INF , !P5 ;  /* 0xff800000419a7808 */ /* 0x000fe40006800000 */
[----:B------:R-:W-:Y:S01]  /*4610*/  ISETP.GE.AND P5, PT, R6, UR24, PT ;  /* 0x0000001806007c0c */ /* 0x000fe2000bfa6270 */
[----:B------:R-:W-:Y:S01]  /*4620*/  HMMA.16816.F32 R8, R12, R16, R124 ;  /* 0x000000100c08723c */ /* 0x000fe2000000187c */
[----:B------:R-:W-:Y:S01]  /*4630*/  VIADD R6, R5, 0x69 ;  /* 0x0000006905067836 */ /* 0x000fe20000000000 */
[----:B------:R-:W-:-:S02]  /*4640*/  FSEL R193, R58, -INF , !P4 ;  /* 0xff8000003ac17808 */ /* 0x000fc40006000000 */
[----:B------:R-:W-:Y:S02]  /*4650*/  FSEL R195, R30, -INF , !P4 ;  /* 0xff8000001ec37808 */ /* 0x000fe40006000000 */
[----:B------:R-:W-:Y:S01]  /*4660*/  FSEL R194, R28, -INF , !P4 ;  /* 0xff8000001cc27808 */ /* 0x000fe20006000000 */
[----:B------:R-:W-:Y:S01]  /*4670*/  HMMA.16816.F32 R12, R12, R18, R108 ;  /* 0x000000120c0c723c */ /* 0x000fe2000000186c */
[----:B------:R-:W-:Y:S02]  /*4680*/  FSEL R192, R56, -INF , !P4 ;  /* 0xff80000038c07808 */ /* 0x000fe40006000000 */
[----:B------:R-:W-:Y:S01]  /*4690*/  ISETP.GE.AND P4, PT, R6, UR24, PT ;  /* 0x0000001806007c0c */ /* 0x000fe2000bf86270 */
[----:B------:R-:W-:Y:S01]  /*46a0*/  VIADD R6, R5, 0x70 ;  /* 0x0000007005067836 */ /* 0x000fe20000000000 */
[----:B------:R-:W-:Y:S02]  /*46b0*/  FSEL R189, R31, -INF , !P3 ;  /* 0xff8000001fbd7808 */ /* 0x000fe40005800000 */
[----:B------:R-:W-:-:S02]  /*46c0*/  FSEL R188, R29, -INF , !P3 ;  /* 0xff8000001dbc7808 */ /* 0x000fc40005800000 */
[----:B------:R-:W-:Y:S02]  /*46d0*/  FSEL R171, R59, -INF , !P3 ;  /* 0xff8000003bab7808 */ /* 0x000fe40005800000 */
[----:B------:R-:W-:Y:S02]  /*46e0*/  FSEL R170, R57, -INF , !P3 ;  /* 0xff80000039aa7808 */ /* 0x000fe40005800000 */
[----:B------:R-:W-:Y:S01]  /*46f0*/  ISETP.GE.AND P3, PT, R6, UR24, PT ;  /* 0x0000001806007c0c */ /* 0x000fe2000bf66270 */
[----:B------:R-:W-:Y:S01]  /*4700*/  VIADD R6, R5, 0x71 ;  /* 0x0000007105067836 */ /* 0x000fe20000000000 */
[----:B------:R-:W-:Y:S02]  /*4710*/  FSEL R176, R50, -INF , !P2 ;  /* 0xff80000032b07808 */ /* 0x000fe40005000000 */
[----:B------:R-:W-:Y:S02]  /*4720*/  FSEL R169, R48, -INF , !P2 ;  /* 0xff80000030a97808 */ /* 0x000fe40005000000 */
[----:B------:R-:W-:-:S02]  /*4730*/  FSEL R177, R38, -INF , !P2 ;  /* 0xff80000026b17808 */ /* 0x000fc40005000000 */
[----:B------:R-:W-:Y:S02]  /*4740*/  FSEL R168, R36, -INF , !P2 ;  /* 0xff80000024a87808 */ /* 0x000fe40005000000 */
[----:B------:R-:W-:Y:S01]  /*4750*/  ISETP.GE.AND P2, PT, R6, UR24, PT ;  /* 0x0000001806007c0c */ /* 0x000fe2000bf46270 */
[----:B------:R-:W-:Y:S01]  /*4760*/  VIADD R6, R5, 0x78 ;  /* 0x0000007805067836 */ /* 0x000fe20000000000 */
[----:B------:R-:W-:Y:S01]  /*4770*/  FSEL R131, R51, -INF , !P1 ;  /* 0xff80000033837808 */ /* 0x000fe20004800000 */
[----:B------:R-:W-:Y:S01]  /*4780*/  VIADD R5, R5, 0x79 ;  /* 0x0000007905057836 */ /* 0x000fe20000000000 */
[----:B------:R-:W-:Y:S02]  /*4790*/  FSEL R212, R11, -INF , !P2 ;  /* 0xff8000000bd47808 */ /* 0x000fe40005000000 */
[----:B------:R-:W-:Y:S02]  /*47a0*/  FSEL R126, R9, -INF , !P2 ;  /* 0xff800000097e7808 */ /* 0x000fe40005000000 */
[----:B------:R-:W-:-:S02]  /*47b0*/  FSEL R232, R35, -INF , !P2 ;  /* 0xff80000023e87808 */ /* 0x000fc40005000000 */
[----:B------:R-:W-:Y:S02]  /*47c0*/  FSEL R213, R33, -INF , !P2 ;  /* 0xff80000021d57808 */ /* 0x000fe40005000000 */
[----:B------:R-:W-:Y:S02]  /*47d0*/  PLOP3.LUT P2, PT, PT, PT, UP0, 0x80, 0x0 ;  /* 0x000000000000781c */ /* 0x000fe40003f4f008 */
[----:B------:R-:W-:Y:S02]  /*47e0*/  FSEL R129, R49, -INF , !P1 ;  /* 0xff80000031817808 */ /* 0x000fe40004800000 */
[----:B------:R-:W-:Y:S02]  /*47f0*/  FSEL R130, R39, -INF , !P1 ;  /* 0xff80000027827808 */ /* 0x000fe40004800000 */
[----:B------:R-:W-:Y:S02]  /*4800*/  FSEL R128, R37, -INF , !P1 ;  /* 0xff80000025807808 */ /* 0x000fe40004800000 */
[----:B------:R-:W-:-:S02]  /*4810*/  FSEL R205, R54, -INF , !P0 ;  /* 0xff80000036cd7808 */ /* 0x000fc40004000000 */
[----:B------:R-:W-:Y:S02]  /*4820*/  FSEL R211, R46, -INF , !P0 ;  /* 0xff8000002ed37808 */ /* 0x000fe40004000000 */
[----:B------:R-:W-:Y:S02]  /*4830*/  FSEL R206, R44, -INF , !P0 ;  /* 0xff8000002cce7808 */ /* 0x000fe40004000000 */
[----:B------:R-:W-:Y:S02]  /*4840*/  FSEL R202, R52, -INF , !P0 ;  /* 0xff80000034ca7808 */ /* 0x000fe40004000000 */
[----:B------:R-:W-:Y:S02]  /*4850*/  ISETP.GE.AND P1, PT, R6, UR24, PT ;  /* 0x0000001806007c0c */ /* 0x000fe4000bf26270 */
[----:B------:R-:W-:Y:S02]  /*4860*/  ISETP.GE.AND P0, PT, R5, UR24, PT ;  /* 0x0000001805007c0c */ /* 0x000fe4000bf06270 */
[----:B------:R-:W-:-:S02]  /*4870*/  FSEL R207, R47, -INF , !P6 ;  /* 0xff8000002fcf7808 */ /* 0x000fc40007000000 */
[----:B------:R-:W-:Y:S02]  /*4880*/  FSEL R204, R45, -INF , !P6 ;  /* 0xff8000002dcc7808 */ /* 0x000fe40007000000 */
[----:B------:R-:W-:Y:S02]  /*4890*/  FSEL R200, R55, -INF , !P6 ;  /* 0xff80000037c87808 */ /* 0x000fe40007000000 */
[----:B------:R-:W-:Y:S02]  /*48a0*/  FSEL R198, R53, -INF , !P6 ;  /* 0xff80000035c67808 */ /* 0x000fe40007000000 */
[----:B------:R-:W-:Y:S02]  /*48b0*/  FSEL R210, R42, -INF , !P5 ;  /* 0xff8000002ad27808 */ /* 0x000fe40006800000 */
[----:B------:R-:W-:Y:S02]  /*48c0*/  FSEL R201, R40, -INF , !P5 ;  /* 0xff80000028c97808 */ /* 0x000fe40006800000 */
        /* <DEDUP_REMOVED lines=17> */
[----:B------:R-:W-:Y:S01]  /*49e0*/  FSEL R124, R13, -INF , !P0 ;  /* 0xff8000000d7c7808 */ /* 0x000fe20004000000 */
[----:B------:R-:W-:Y:S06]  /*49f0*/  BAR.SYNC.DEFER_BLOCKING 0x0 ;  /* 0x0000000000007b1d */ /* 0x000fec0000010000 */
[----:B------:R-:W-:Y:S05]  /*4a00*/  @!P2 BRA `(.L_x_187) ;  /* 0x0000000400c4a947 */ /* 0x000fea0003800000 */
[----:B------:R-:W2:Y:S01]  /*4a10*/  LDL.64 R234, [R1+0x8] ;  /* 0x0000080001ea7983 */ /* 0x000ea20000100a00 */
[----:B------:R-:W-:Y:S01]  /*4a20*/  ULDC UR6, c[0x0][0x2d0] ;  /* 0x0000b40000067ab9 */ /* 0x000fe20000000800 */
[----:B------:R-:W-:Y:S01]  /*4a30*/  ULEA.HI.SX32 UR7, UR19, 0xfffffffe, 0x19 ;  /* 0xfffffffe13077891 */ /* 0x000fe2000f8fca3f */
[----:B------:R-:W-:Y:S01]  /*4a40*/  ISETP.GE.AND P0, PT, R60, UR6, PT ;  /* 0x000000063c007c0c */ /* 0x000fe2000bf06270 */
[----:B------:R-:W-:Y:S01]  /*4a50*/  IMAD.U32 R5, RZ, RZ, UR10 ;  /* 0x0000000aff057e24 */ /* 0x000fe2000f8e00ff */
[----:B------:R-:W-:Y:S01]  /*4a60*/  BSSY B0, `(.L_x_188) ;  /* 0x000006a000007945 */ /* 0x000fe20003800000 */
[----:B------:R-:W-:Y:S01]  /*4a70*/  USHF.R.S32.HI UR6, URZ, 0x1f, UR7 ;  /* 0x0000001f3f067899 */ /* 0x000fe20008011407 */
[----:B------:R-:W-:Y:S02]  /*4a80*/  IMAD.U32 R6, RZ, RZ, UR10 ;  /* 0x0000000aff067e24 */ /* 0x000fe4000f8e00ff */
[----:B------:R-:W-:Y:S01]  /*4a90*/  IMAD.U32 R8, RZ, RZ, UR7 ;  /* 0x00000007ff087e24 */ /* 0x000fe2000f8e00ff */
[----:B------:R-:W-:Y:S01]  /*4aa0*/  UIMAD UR7, UR20, UR7, URZ ;  /* 0x00000007140772a4 */ /* 0x000fe2000f8e023f */
[----:B------:R-:W-:-:S02]  /*4ab0*/  IMAD.U32 R12, RZ, RZ, UR10 ;  /* 0x0000000aff0c7e24 */ /* 0x000fc4000f8e00ff */
[----:B------:R-:W-:Y:S01]  /*4ac0*/  IMAD.U32 R11, RZ, RZ, UR10 ;  /* 0x0000000aff0b7e24 */ /* 0x000fe2000f8e00ff */
[----:B------:R-:W-:Y:S01]  /*4ad0*/  UIMAD UR6, UR6, UR21, UR7 ;  /* 0x00000015060672a4 */ /* 0x000fe2000f8e0207 */
[----:B------:R-:W-:Y:S01]  /*4ae0*/  IMAD.U32 R10, RZ, RZ, UR11 ;  /* 0x0000000bff0a7e24 */ /* 0x000fe2000f8e00ff */
[----:B------:R-:W1:Y:S01]  /*4af0*/  @!P0 LDC.64 R18, c[0x0][0x218] ;  /* 0x00008600ff128b82 */ /* 0x000e620000000a00 */
[----:B------:R-:W-:Y:S01]  /*4b00*/  VOTEU.ALL UP0, P0 ;  /* 0x00000000003f7886 */ /* 0x000fe20000000000 */
[----:B------:R-:W-:Y:S01]  /*4b10*/  IMAD.U32 R14, RZ, RZ, UR10 ;  /* 0x0000000aff0e7e24 */ /* 0x000fe2000f8e00ff */
[----:B------:R3:W-:Y:S01]  /*4b20*/  @P0 STS.128 [R228+0x4000], RZ ;  /* 0x004000ffe4000388 */ /* 0x0007e20000000c00 */
[----:B------:R-:W-:Y:S02]  /*4b30*/  IMAD.U32 R17, RZ, RZ, UR10 ;  /* 0x0000000aff117e24 */ /* 0x000fe4000f8e00ff */
[----:B------:R-:W-:Y:S02]  /*4b40*/  @!UP0 UIMAD UR17, UR11, 0x30, URZ ;  /* 0x000000300b1188a4 */ /* 0x000fe4000f8e023f */
[----:B------:R-:W4:Y:S01]  /*4b50*/  @!P0 LDC.64 R28, c[0x0][0x218] ;  /* 0x00008600ff1c8b82 */ /* 0x000f220000000a00 */
[----:B------:R-:W-:-:S07]  /*4b60*/  @!UP0 UIMAD UR7, UR11, 0x50, URZ ;  /* 0x000000500b0788a4 */ /* 0x000fce000f8e023f */
[----:B------:R-:W5:Y:S08]  /*4b70*/  @!P0 LDC.64 R22, c[0x0][0x218] ;  /* 0x00008600ff168b82 */ /* 0x000f700000000a00 */
[----:B------:R-:W3:Y:S08]  /*4b80*/  @!P0 LDC.64 R26, c[0x0][0x218] ;  /* 0x00008600ff1a8b82 */ /* 0x000ef00000000a00 */
[----:B------:R-:W3:Y:S08]  /*4b90*/  @!P0 LDC.64 R30, c[0x0][0x218] ;  /* 0x00008600ff1e8b82 */ /* 0x000ef00000000a00 */
[----:B------:R-:W3:Y:S08]  /*4ba0*/  @!P0 LDC.64 R32, c[0x0][0x218] ;  /* 0x00008600ff208b82 */ /* 0x000ef00000000a00 */
[----:B------:R-:W3:Y:S01]  /*4bb0*/  @!P0 LDC.64 R34, c[0x0][0x218] ;  /* 0x00008600ff228b82 */ /* 0x000ee20000000a00 */
[----:B--2---:R-:W-:-:S04]  /*4bc0*/  IMAD.WIDE.U32 R8, R8, UR21, R234 ;  /* 0x0000001508087c25 */ /* 0x004fc8000f8e00ea */
[----:B------:R-:W-:Y:S01]  /*4bd0*/  VIADD R7, R9, UR6 ;  /* 0x0000000609077c36 */ /* 0x000fe20008000000 */
[-C--:B------:R-:W-:Y:S01]  /*4be0*/  @!P0 LEA R21, P3, R5, R8.reuse, 0x5 ;  /* 0x0000000805158211 */ /* 0x080fe200078628ff */
[----:B------:R-:W-:Y:S01]  /*4bf0*/  IMAD.U32 R5, RZ, RZ, UR11 ;  /* 0x0000000bff057e24 */ /* 0x000fe2000f8e00ff */
[----:B------:R-:W-:Y:S01]  /*4c00*/  @!P0 LEA R24, P1, R6, R8, 0x6 ;  /* 0x0000000806188211 */ /* 0x000fe200078230ff */
[----:B------:R-:W-:Y:S01]  /*4c10*/  @!P0 IMAD.MOV.U32 R13, RZ, RZ, R7 ;  /* 0x000000ffff0d8224 */ /* 0x000fe200078e0007 */
[-C--:B------:R-:W-:Y:S01]  /*4c20*/  @!P0 LEA.HI.X R25, R11, R7.reuse, R10, 0x5, P3 ;  /* 0x000000070b198211 */ /* 0x080fe200018f2c0a */
[--C-:B------:R-:W-:Y:S01]  /*4c30*/  @!P0 IMAD.MOV.U32 R6, RZ, RZ, R8.reuse ;  /* 0x000000ffff068224 */ /* 0x100fe200078e0008 */
[-C--:B------:R-:W-:Y:S01]  /*4c40*/  @!P0 LEA.HI.X R36, R12, R7.reuse, R5, 0x6, P1 ;  /* 0x000000070c248211 */ /* 0x080fe200008f3405 */
[--C-:B------:R-:W-:Y:S01]  /*4c50*/  @!P0 IMAD.MOV.U32 R12, RZ, RZ, R8.reuse ;  /* 0x000000ffff0c8224 */ /* 0x100fe200078e0008 */
[----:B------:R-:W-:Y:S01]  /*4c60*/  MOV R5, UR10 ;  /* 0x0000000a00057c02 */ /* 0x000fe20008000f00 */
[----:B------:R-:W-:Y:S01]  /*4c70*/  @!P0 IMAD.MOV.U32 R10, RZ, RZ, R8 ;  /* 0x000000ffff0a8224 */ /* 0x000fe200078e0008 */
[----:B------:R-:W-:Y:S01]  /*4c80*/  @!P0 MOV R11, R7 ;  /* 0x00000007000b8202 */ /* 0x000fe20000000f00 */
[----:B------:R-:W-:Y:S01]  /*4c90*/  @!P0 IMAD.WIDE.U32 R14, R14, 0x30, R6 ;  /* 0x000000300e0e8825 */ /* 0x000fe200078e0006 */
[----:B-1----:R-:W-:Y:S01]  /*4ca0*/  @!P0 LEA R18, P3, R8, R18, 0x1 ;  /* 0x0000001208128211 */ /* 0x002fe200078608ff */
[----:B------:R-:W-:-:S02]  /*4cb0*/  @!UP0 UIMAD UR6, UR11, 0x60, URZ ;  /* 0x000000600b0688a4 */ /* 0x000fc4000f8e023f */
[----:B------:R-:W-:Y:S01]  /*4cc0*/  @!P0 IMAD.WIDE.U32 R12, R5, 0x50, R12 ;  /* 0x00000050050c8825 */ /* 0x000fe200078e000c */
[C---:B------:R-:W-:Y:S02]  /*4cd0*/  @!P0 IADD3 R5, P1, R8.reuse, UR13, RZ ;  /* 0x0000000d08058c10 */ /* 0x040fe4000ff3e0ff */
[----:B------:R-:W-:Y:S01]  /*4ce0*/  @!P0 LEA.HI.X R19, R8, R19, R7, 0x1, P3 ;  /* 0x0000001308138211 */ /* 0x000fe200018f0c07 */
[----:B------:R-:W-:Y:S01]  /*4cf0*/  @!P0 IMAD.WIDE.U32 R10, R17, 0x60, R10 ;  /* 0x00000060110a8825 */ /* 0x000fe200078e000a */
[----:B------:R-:W-:Y:S02]  /*4d00*/  @!P0 IADD3.X R20, R7, UR12, RZ, P1, !PT ;  /* 0x0000000c07148c10 */ /* 0x000fe40008ffe4ff */
[----:B----4-:R-:W-:Y:S01]  /*4d10*/  @!P0 LEA R16, P1, R5, R28, 0x1 ;  /* 0x0000001c05108211 */ /* 0x010fe200078208ff */
[----:B------:R-:W-:Y:S01]  /*4d20*/  @!PT LDS RZ, [RZ] ;  /* 0x00000000fffff984 */ /* 0x000fe20000000800 */
[----:B------:R-:W-:Y:S01]  /*4d30*/  @!PT LDS RZ, [RZ] ;  /* 0x00000000fffff984 */ /* 0x000fe20000000800 */
[----:B------:R-:W-:Y:S01]  /*4d40*/  @!PT LDS RZ, [RZ] ;  /* 0x00000000fffff984 */ /* 0x000fe20000000800 */
[----:B------:R1:W-:Y:S01]  /*4d50*/  @!P0 LDGSTS.E.BYPASS.LTC128B.128 [R228+0x4000], desc[UR22][R18.64] ;  /* 0x0400000012e48fae */ /* 0x0003e2000b901d56 */
[----:B-----5:R-:W-:Y:S01]  /*4d60*/  @!P0 LEA R22, P3, R21, R22, 0x1 ;  /* 0x0000001615168211 */ /* 0x020fe200078608ff */
[----:B------:R-:W-:Y:S01]  /*4d70*/  @!P0 VIADD R11, R11, UR6 ;  /* 0x000000060b0b8c36 */ /* 0x000fe20008000000 */
[----:B------:R-:W-:Y:S01]  /*4d80*/  @!P0 LEA.HI.X R17, R5, R29, R20, 0x1, P1 ;  /* 0x0000001d05118211 */ /* 0x000fe200008f0c14 */
[----:B------:R-:W-:Y:S01]  /*4d90*/  @!P0 VIADD R5, R15, UR17 ;  /* 0x000000110f058c36 */ /* 0x000fe20008000000 */
[----:B---3--:R-:W-:Y:S01]  /*4da0*/  @!P0 LEA R20, P1, R14, R26, 0x1 ;  /* 0x0000001a0e148211 */ /* 0x008fe200078208ff */
[----:B------:R2:W-:Y:S01]  /*4db0*/  @P0 STS.128 [R228+0x4800], RZ ;  /* 0x004800ffe4000388 */ /* 0x0005e20000000c00 */
[----:B------:R-:W-:-:S02]  /*4dc0*/  @!P0 LEA.HI.X R23, R21, R23, R25, 0x1, P3 ;  /* 0x0000001715178211 */ /* 0x000fc400018f0c19 */
[----:B------:R-:W-:Y:S01]  /*4dd0*/  @!P0 LEA.HI.X R21, R14, R27, R5, 0x1, P1 ;  /* 0x0000001b0e158211 */ /* 0x000fe200008f0c05 */
[----:B------:R-:W-:Y:S01]  /*4de0*/  @!PT LDS RZ, [RZ] ;  /* 0x00000000fffff984 */ /* 0x000fe20000000800 */
[----:B------:R-:W-:Y:S01]  /*4df0*/  @!PT LDS RZ, [RZ] ;  /* 0x00000000fffff984 */ /* 0x000fe20000000800 */
[----:B------:R-:W-:Y:S01]  /*4e00*/  @!PT LDS RZ, [RZ] ;  /* 0x00000000fffff984 */ /* 0x000fe20000000800 */
[----:B------:R3:W-:Y:S01]  /*4e10*/  @!P0 LDGSTS.E.BYPASS.LTC128B.128 [R228+0x4800], desc[UR22][R16.64] ;  /* 0x0480000010e48fae */ /* 0x0007e2000b901d56 */
[----:B------:R-:W-:Y:S01]  /*4e20*/  @!P0 VIADD R5, R13, UR7 ;  /* 0x000000070d058c36 */ /* 0x000fe20008000000 */
[C---:B------:R-:W-:Y:S02]  /*4e30*/  @!P0 LEA R14, P1, R10.reuse, R34, 0x1 ;  /* 0x000000220a0e8211 */ /* 0x040fe400078208ff */
[----:B------:R2:W-:Y:S02]  /*4e40*/  @P0 STS.128 [R228+0x5000], RZ ;  /* 0x005000ffe4000388 */ /* 0x0005e40000000c00 */
[----:B------:R-:W-:Y:S02]  /*4e50*/  @!P0 LEA.HI.X R15, R10, R35, R11, 0x1, P1 ;  /* 0x000000230a0f8211 */ /* 0x000fe400008f0c0b */
[----:B------:R-:W-:Y:S01]  /*4e60*/  @!PT LDS RZ, [RZ] ;  /* 0x00000000fffff984 */ /* 0x000fe20000000800 */
[----:B------:R-:W-:Y:S01]  /*4e70*/  @!PT LDS RZ, [RZ] ;  /* 0x00000000fffff984 */ /* 0x000fe20000000800 */
[----:B------:R-:W-:Y:S01]  /*4e80*/  @!PT LDS RZ, [RZ] ;  /* 0x00000000fffff984 */ /* 0x000fe20000000800 */
[----:B------:R2:W-:Y:S04]  /*4e90*/  @!P0 LDGSTS.E.BYPASS.LTC128B.128 [R228+0x5000], desc[UR22][R22.64] ;  /* 0x0500000016e48fae */ /* 0x0005e8000b901d56 */
[----:B------:R2:W-:Y:S04]  /*4ea0*/  @P0 STS.128 [R228+0x5800], RZ ;  /* 0x005800ffe4000388 */ /* 0x0005e80000000c00 */
[----:B------:R-:W-:Y:S01]  /*4eb0*/  @!PT LDS RZ, [RZ] ;  /* 0x00000000fffff984 */ /* 0x000fe20000000800 */
[----:B------:R-:W-:Y:S01]  /*4ec0*/  @!PT LDS RZ, [RZ] ;  /* 0x00000000fffff984 */ /* 0x000fe20000000800 */
[----:B------:R-:W-:Y:S01]  /*4ed0*/  @!PT LDS RZ, [RZ] ;  /* 0x00000000fffff984 */ /* 0x000fe20000000800 */
[----:B------:R2:W-:Y:S01]  /*4ee0*/  @!P0 LDGSTS.E.BYPASS.LTC128B.128 [R228+0x5800], desc[UR22][R20.64] ;  /* 0x0580000014e48fae */ /* 0x0005e2000b901d56 */
[----:B-1----:R-:W-:-:S03]  /*4ef0*/  @!P0 LEA R18, P4, R24, R30, 0x1 ;  /* 0x0000001e18128211 */ /* 0x002fc600078808ff */
[----:B------:R2:W-:Y:S01]  /*4f00*/  @P0 STS.128 [R228+0x6000], RZ ;  /* 0x006000ffe4000388 */ /* 0x0005e20000000c00 */
[----:B------:R-:W-:-:S05]  /*4f10*/  @!P0 LEA.HI.X R19, R24, R31, R36, 0x1, P4 ;  /* 0x0000001f18138211 */ /* 0x000fca00020f0c24 */
[----:B------:R-:W-:Y:S01]  /*4f20*/  @!PT LDS RZ, [RZ] ;  /* 0x00000000fffff984 */ /* 0x000fe20000000800 */
[----:B------:R-:W-:Y:S01]  /*4f30*/  @!PT LDS RZ, [RZ] ;  /* 0x00000000fffff984 */ /* 0x000fe20000000800 */
[----:B------:R-:W-:Y:S01]  /*4f40*/  @!PT LDS RZ, [RZ] ;  /* 0x00000000fffff984 */ /* 0x000fe20000000800 */
[----:B------:R2:W-:Y:S01]  /*4f50*/  @!P0 LDGSTS.E.BYPASS.LTC128B.128 [R228+0x6000], desc[UR22][R18.64] ;  /* 0x0600000012e48fae */ /* 0x0005e2000b901d56 */
[----:B---3--:R-:W-:-:S03]  /*4f60*/  @!P0 LEA R16, P3, R12, R32, 0x1 ;  /* 0x000000200c108211 */ /* 0x008fc600078608ff */
[----:B------:R2:W-:Y:S01]  /*4f70*/  @P0 STS.128 [R228+0x6800], RZ ;  /* 0x006800ffe4000388 */ /* 0x0005e20000000c00 */
[----:B------:R-:W-:-:S05]  /*4f80*/  @!P0 LEA.HI.X R17, R12, R33, R5, 0x1, P3 ;  /* 0x000000210c118211 */ /* 0x000fca00018f0c05 */
        /* <DEDUP_REMOVED lines=8> */
[----:B------:R2:W-:Y:S04]  /*5010*/  @!P0 LDGSTS.E.BYPASS.LTC128B.128 [R228+0x7000], desc[UR22][R14.64] ;  /* 0x070000000ee48fae */ /* 0x0005e8000b901d56 */
        /* <DEDUP_REMOVED lines=14> */
.L_x_189:
[----:B------:R-:W-:Y:S05]  /*5100*/  BSYNC B0 ;  /* 0x0000000000007941 */ /* 0x000fea0003800000 */
.L_x_188:
[----:B------:R-:W0:Y:S02]  /*5110*/  LDGDEPBAR ;  /* 0x00000000000079af */ /* 0x000e240000000000 */
.L_x_187:
[----:B------:R-:W-:Y:S01]  /*5120*/  FMNMX.FTZ R5, R74, R63, !PT ;  /* 0x0000003f4a057209 */ /* 0x000fe20007810000 */
[----:B------:R-:W-:Y:S01]  /*5130*/  ULDC UR6, c[0x0][0x2ec] ;  /* 0x0000bb0000067ab9 */ /* 0x000fe20000000800 */
[----:B------:R-:W-:Y:S01]  /*5140*/  LEA R218, R0, UR4, 0x1 ;  /* 0x0000000400da7c11 */ /* 0x000fe2000f8e08ff */
[----:B------:R-:W-:Y:S01]  /*5150*/  STL [R1+0xa8], R228 ;  /* 0x0000a8e401007387 */ /* 0x000fe20000100800 */
[----:B------:R-:W-:Y:S02]  /*5160*/  FMNMX.FTZ R5, R75, R5, !PT ;  /* 0x000000054b057209 */ /* 0x000fe40007810000 */
[----:B------:R-:W-:Y:S01]  /*5170*/  LEA R221, R3, R218, 0x1 ;  /* 0x000000da03dd7211 */ /* 0x000fe200078e08ff */
[----:B------:R-:W-:Y:S01]  /*5180*/  IMAD R219, R4, 0x2, R218 ;  /* 0x0000000204db7824 */ /* 0x000fe200078e02da */
[----:B------:R-:W-:Y:S01]  /*5190*/  FMNMX.FTZ R5, R73, R5, !PT ;  /* 0x0000000549057209 */ /* 0x000fe20007810000 */
[----:B--2---:R-:W-:Y:S03]  /*51a0*/  LDSM.16.MT88.4 R20, [R218+0x8000] ;  /* 0x00800000da14783b */ /* 0x004fe60000004200 */
[----:B------:R-:W-:Y:S01]  /*51b0*/  FMNMX.FTZ R5, R72, R5, !PT ;  /* 0x0000000548057209 */ /* 0x000fe20007810000 */
[----:B------:R-:W-:Y:S01]  /*51c0*/  LDSM.16.MT88.4 R24, [R221+0x8000] ;  /* 0x00800000dd18783b */ /* 0x000fe20000004200 */
[----:B------:R-:W-:-:S02]  /*51d0*/  LEA R220, R3, R219, 0x1 ;  /* 0x000000db03dc7211 */ /* 0x000fc400078e08ff */
[----:B------:R-:W-:Y:S01]  /*51e0*/  FMNMX.FTZ R5, R62, R5, !PT ;  /* 0x000000053e057209 */ /* 0x000fe20007810000 */
[----:B------:R-:W-:Y:S03]  /*51f0*/  LDSM.16.MT88.4 R28, [R219+0x8000] ;  /* 0x00800000db1c783b */ /* 0x000fe60000004200 */
[----:B------:R-:W-:Y:S01]  /*5200*/  FMNMX.FTZ R5, R102, R5, !PT ;  /* 0x0000000566057209 */ /* 0x000fe20007810000 */
[----:B------:R-:W-:Y:S03]  /*5210*/  LDSM.16.MT88.4 R16, [R220+0x8000] ;  /* 0x00800000dc10783b */ /* 0x000fe60000004200 */
[----:B------:R-:W-:Y:S01]  /*5220*/  FMNMX.FTZ R5, R103, R5, !PT ;  /* 0x0000000567057209 */ /* 0x000fe20007810000 */
[----:B------:R-:W-:Y:S03]  /*5230*/  STL [R1+0xa4], R225 ;  /* 0x0000a4e101007387 */ /* 0x000fe60000100800 */
[----:B------:R-:W-:Y:S01]  /*5240*/  FMNMX.FTZ R5, R145, R5, !PT ;  /* 0x0000000591057209 */ /* 0x000fe20007810000 */
[----:B------:R-:W-:Y:S03]  /*5250*/  STL [R1+0xa0], R224 ;  /* 0x0000a0e001007387 */ /* 0x000fe60000100800 */
[----:B------:R-:W-:Y:S01]  /*5260*/  FMNMX.FTZ R5, R142, R5, !PT ;  /* 0x000000058e057209 */ /* 0x000fe20007810000 */
[----:B------:R-:W-:Y:S03]  /*5270*/  STL [R1+0x9c], R222 ;  /* 0x00009cde01007387 */ /* 0x000fe60000100800 */
[----:B------:R-:W-:Y:S01]  /*5280*/  FMNMX.FTZ R5, R123, R5, !PT ;  /* 0x000000057b057209 */ /* 0x000fe20007810000 */
[----:B------:R-:W-:Y:S03]  /*5290*/  STL [R1+0x98], R217 ;  /* 0x000098d901007387 */ /* 0x000fe60000100800 */
        /* <DEDUP_REMOVED lines=13> */
[----:B------:R-:W-:Y:S01]  /*5370*/  LDSM.16.MT88.4 R56, [R218+0x8800] ;  /* 0x00880000da38783b */ /* 0x000fe20000004200 */
[----:B------:R-:W-:Y:S02]  /*5380*/  FMNMX.FTZ R5, R76, R5, !PT ;  /* 0x000000054c057209 */ /* 0x000fe40007810000 */
[----:B------:R-:W-:Y:S01]  /*5390*/  FMNMX.FTZ R7, R181, R7, !PT ;  /* 0x00000007b5077209 */ /* 0x000fe20007810000 */
[----:B------:R-:W-:Y:S01]  /*53a0*/  LDSM.16.MT88.4 R64, [R221+0x8800] ;  /* 0x00880000dd40783b */ /* 0x000fe20000004200 */
[----:B------:R-:W-:Y:S02]  /*53b0*/  FMNMX.FTZ R5, R89, R5, !PT ;  /* 0x0000000559057209 */ /* 0x000fe40007810000 */
[----:B------:R-:W-:Y:S01]  /*53c0*/  FMNMX.FTZ R7, R155, R7, !PT ;  /* 0x000000079b077209 */ /* 0x000fe20007810000 */
[----:B------:R-:W-:Y:S01]  /*53d0*/  LDSM.16.MT88.4 R80, [R220+0x8800] ;  /* 0x00880000dc50783b */ /* 0x000fe20000004200 */
        /* <DEDUP_REMOVED lines=39> */
[----:B------:R-:W2:Y:S01]  /*5650*/  SHFL.BFLY PT, R136, R7, 0x2, 0x1f ;  /* 0x0c401f0007887f89 */ /* 0x000ea200000e0000 */
        /* <DEDUP_REMOVED lines=12> */
[----:B--2---:R-:W-:Y:S02]  /*5720*/  FMNMX.FTZ R136, R7, R136, !PT ;  /* 0x0000008807887209 */ /* 0x004fe40007810000 */
[----:B------:R-:W-:Y:S02]  /*5730*/  FMNMX.FTZ R5, R185, R5, !PT ;  /* 0x00000005b9057209 */ /* 0x000fe40007810000 */
[----:B------:R-:W-:Y:S01]  /*5740*/  FMNMX.FTZ R6, R215, R6, !PT ;  /* 0x00000006d7067209 */ /* 0x000fe20007810000 */
[----:B-1----:R-:W1:Y:S01]  /*5750*/  SHFL.BFLY PT, R8, R136, 0x1, 0x1f ;  /* 0x0c201f0088087f89 */ /* 0x002e6200000e0000 */
        /* <DEDUP_REMOVED lines=9> */
[----:B------:R-:W-:Y:S01]  /*57f0*/  FMNMX.FTZ R5, R189, R5, !PT ;  /* 0x00000005bd057209 */ /* 0x000fe20007810000 */
[----:B------:R-:W2:Y:S01]  /*5800*/  SHFL.BFLY PT, R9, R137, 0x2, 0x1f ;  /* 0x0c401f0089097f89 */ /* 0x000ea200000e0000 */
[----:B------:R-:W-:Y:S02]  /*5810*/  FMNMX.FTZ R6, R140, R6, !PT ;  /* 0x000000068c067209 */ /* 0x000fe40007810000 */
[----:B------:R-:W-:Y:S02]  /*5820*/  FMNMX.FTZ R5, R176, R5, !PT ;  /* 0x00000005b0057209 */ /* 0x000fe40007810000 */
[----:B------:R-:W-:-:S02]  /*5830*/  FMNMX.FTZ R6, R133, R6, !PT ;  /* 0x0000000685067209 */ /* 0x000fc40007810000 */
[----:B------:R-:W-:Y:S02]  /*5840*/  FMNMX.FTZ R5, R131, R5, !PT ;  /* 0x0000000583057209 */ /* 0x000fe40007810000 */
[----:B-1----:R-:W-:Y:S02]  /*5850*/  FMNMX.FTZ R136, R136, R8, !PT ;  /* 0x0000000888887209 */ /* 0x002fe40007810000 */
[----:B------:R-:W-:Y:S02]  /*5860*/  FMNMX.FTZ R6, R121, R6, !PT ;  /* 0x0000000679067209 */ /* 0x000fe40007810000 */
[----:B------:R-:W-:Y:S01]  /*5870*/  FMNMX.FTZ R5, R211, R5, !PT ;  /* 0x00000005d3057209 */ /* 0x000fe20007810000 */
[----:B------:R-:W-:Y:S01]  /*5880*/  FMUL.FTZ R7, R136, UR6 ;  /* 0x0000000688077c20 */ /* 0x000fe20008410000 */
[----:B------:R-:W-:Y:S01]  /*5890*/  FMNMX.FTZ R6, R120, R6, !PT ;  /* 0x0000000678067209 */ /* 0x000fe20007810000 */
[----:B------:R-:W-:Y:S01]  /*58a0*/  STL [R1+0xac], R136 ;  /* 0x0000ac8801007387 */ /* 0x000fe20000100800 */
[----:B------:R-:W-:-:S02]  /*58b0*/  FMNMX.FTZ R5, R207, R5, !PT ;  /* 0x00000005cf057209 */ /* 0x000fc40007810000 */
[----:B------:R-:W-:Y:S02]  /*58c0*/  FSETP.NEU.FTZ.AND P0, PT, R136, -INF , PT ;  /* 0xff8000008800780b */ /* 0x000fe40003f1d000 */
[----:B------:R-:W-:Y:S02]  /*58d0*/  FMNMX.FTZ R6, R146, R6, !PT ;  /* 0x0000000692067209 */ /* 0x000fe40007810000 */
[----:B------:R-:W-:Y:S02]  /*58e0*/  FMNMX.FTZ R5, R210, R5, !PT ;  /* 0x00000005d2057209 */ /* 0x000fe40007810000 */
[----:B------:R-:W-:Y:S02]  /*58f0*/  FSEL R7, R7, RZ, P0 ;  /* 0x000000ff07077208 */ /* 0x000fe40000000000 */
[----:B------:R-:W-:Y:S02]  /*5900*/  FMNMX.FTZ R6, R143, R6, !PT ;  /* 0x000000068f067209 */ /* 0x000fe40007810000 */
[----:B------:R-:W-:Y:S01]  /*5910*/  FMNMX.FTZ R5, R229, R5, !PT ;  /* 0x00000005e5057209 */ /* 0x000fe20007810000 */
[----:B------:R-:W-:Y:S01]  /*5920*/  FFMA.FTZ R8, R74, UR6, -R7 ;  /* 0x000000064a087c23 */ /* 0x000fe20008010807 */
[----:B--2---:R-:W-:-:S02]  /*5930*/  FMNMX.FTZ R137, R137, R9, !PT ;  /* 0x0000000989897209 */ /* 0x004fc40007810000 */
[----:B------:R-:W-:Y:S01]  /*5940*/  FMNMX.FTZ R6, R157, R6, !PT ;  /* 0x000000069d067209 */ /* 0x000fe20007810000 */
[----:B------:R1:W-:Y:S01]  /*5950*/  MUFU.EX2 R179, R8 ;  /* 0x0000000800b37308 */ /* 0x0003e20000000800 */
[----:B------:R-:W-:Y:S01]  /*5960*/  FMNMX.FTZ R5, R233, R5, !PT ;  /* 0x00000005e9057209 */ /* 0x000fe20007810000 */
[----:B------:R-:W2:Y:S01]  /*5970*/  SHFL.BFLY PT, R9, R137, 0x1, 0x1f ;  /* 0x0c201f0089097f89 */ /* 0x000ea200000e0000 */
[----:B------:R-:W-:Y:S02]  /*5980*/  FMNMX.FTZ R6, R150, R6, !PT ;  /* 0x0000000696067209 */ /* 0x000fe40007810000 */
[----:B------:R-:W-:Y:S02]  /*5990*/  FMNMX.FTZ R5, R232, R5, !PT ;  /* 0x00000005e8057209 */ /* 0x000fe40007810000 */
[----:B------:R-:W-:-:S04]  /*59a0*/  FMNMX.FTZ R6, R162, R6, !PT ;  /* 0x00000006a2067209 */ /* 0x000fc80007810000 */
[----:B------:R-:W-:Y:S01]  /*59b0*/  FMNMX.FTZ R6, R159, R6, !PT ;  /* 0x000000069f067209 */ /* 0x000fe20007810000 */
[----:B-1----:R-:W-:-:S04]  /*59c0*/  FFMA.FTZ R8, R63, UR6, -R7 ;  /* 0x000000063f087c23 */ /* 0x002fc80008010807 */
[----:B------:R1:W-:Y:S01]  /*59d0*/  MUFU.EX2 R178, R8 ;  /* 0x0000000800b27308 */ /* 0x0003e20000000800 */
[----:B--2---:R-:W-:Y:S01]  /*59e0*/  FMNMX.FTZ R137, R137, R9, !PT ;  /* 0x0000000989897209 */ /* 0x004fe20007810000 */
[----:B------:R-:W-:-:S03]  /*59f0*/  FFMA.FTZ R9, R62, UR6, -R7 ;  /* 0x000000063e097c23 */ /* 0x000fc60008010807 */
[----:B------:R-:W-:-:S03]  /*5a00*/  FSETP.NEU.FTZ.AND P0, PT, R137, -INF , PT ;  /* 0xff8000008900780b */ /* 0x000fc60003f1d000 */
[----:B------:R-:W-:Y:S01]  /*5a10*/  MUFU.EX2 R250, R9 ;  /* 0x0000000900fa7308 */ /* 0x000fe20000000800 */
[----:B-1----:R-:W-:Y:S01]  /*5a20*/  FMNMX.FTZ R8, R231, R5, !PT ;  /* 0x00000005e7087209 */ /* 0x002fe20007810000 */
[----:B------:R-:W-:-:S03]  /*5a30*/  FFMA.FTZ R5, R75, UR6, -R7 ;  /* 0x000000064b057c23 */ /* 0x000fc60008010807 */
[----:B------:R-:W-:-:S03]  /*5a40*/  FMNMX.FTZ R8, R230, R8, !PT ;  /* 0x00000008e6087209 */ /* 0x000fc60007810000 */
[----:B------:R1:W-:Y:S02]  /*5a50*/  MUFU.EX2 R242, R5 ;  /* 0x0000000500f27308 */ /* 0x0003e40000000800 */
[----:B------:R-:W2:Y:S01]  /*5a60*/  SHFL.BFLY PT, R134, R8, 0x2, 0x1f ;  /* 0x0c401f0008867f89 */ /* 0x000ea200000e0000 */
[----:B-1----:R-:W-:Y:S01]  /*5a70*/  FMNMX.FTZ R5, R173, R6, !PT ;  /* 0x00000006ad057209 */ /* 0x002fe20007810000 */
[----:B------:R-:W-:-:S03]  /*5a80*/  FFMA.FTZ R6, R73, UR6, -R7 ;  /* 0x0000000649067c23 */ /* 0x000fc60008010807 */
[----:B------:R-:W-:Y:S01]  /*5a90*/  FMNMX.FTZ R5, R166, R5, !PT ;  /* 0x00000005a6057209 */ /* 0x000fe20007810000 */
[----:B------:R1:W-:Y:S03]  /*5aa0*/  MUFU.EX2 R245, R6 ;  /* 0x0000000600f57308 */ /* 0x0003e60000000800 */
[----:B------:R-:W-:Y:S02]  /*5ab0*/  FMNMX.FTZ R5, R182, R5, !PT ;  /* 0x00000005b6057209 */ /* 0x000fe40007810000 */
[----:B--2---:R-:W-:Y:S02]  /*5ac0*/  FMNMX.FTZ R134, R8, R134, !PT ;  /* 0x0000008608867209 */ /* 0x004fe40007810000 */
[----:B------:R-:W-:-:S04]  /*5ad0*/  FMNMX.FTZ R5, R175, R5, !PT ;  /* 0x00000005af057209 */ /* 0x000fc80007810000 */
[----:B------:R-:W-:-:S04]  /*5ae0*/  FMNMX.FTZ R5, R197, R5, !PT ;  /* 0x00000005c5057209 */ /* 0x000fc80007810000 */
[----:B------:R-:W-:Y:S01]  /*5af0*/  FMNMX.FTZ R5, R186, R5, !PT ;  /* 0x00000005ba057209 */ /* 0x000fe20007810000 */
[----:B-1----:R-:W-:-:S03]  /*5b00*/  FFMA.FTZ R6, R72, UR6, -R7 ;  /* 0x0000000648067c23 */ /* 0x002fc60008010807 */
[----:B------:R-:W-:Y:S01]  /*5b10*/  FMNMX.FTZ R9, R193, R5, !PT ;  /* 0x00000005c1097209 */ /* 0x000fe20007810000 */
[----:B------:R1:W2:Y:S03]  /*5b20*/  MUFU.EX2 R249, R6 ;  /* 0x0000000600f97308 */ /* 0x0002a60000000800 */
[----:B------:R-:W-:Y:S02]  /*5b30*/  FMNMX.FTZ R8, R171, R9, !PT ;  /* 0x00000009ab087209 */ /* 0x000fe40007810000 */
[----:B------:R-:W3:Y:S01]  /*5b40*/  SHFL.BFLY PT, R9, R134, 0x1, 0x1f ;  /* 0x0c201f0086097f89 */ /* 0x000ee200000e0000 */
[----:B-1----:R-:W-:-:S03]  /*5b50*/  FMUL.FTZ R6, R137, UR6 ;  /* 0x0000000689067c20 */ /* 0x002fc60008410000 */
[----:B--2---:R-:W-:Y:S02]  /*5b60*/  STL [R1+0x64], R249 ;  /* 0x000064f901007387 */ /* 0x004fe40000100800 */
[----:B------:R-:W-:Y:S02]  /*5b70*/  FSEL R6, R6, RZ, P0 ;  /* 0x000000ff06067208 */ /* 0x000fe40000000000 */
[----:B------:R-:W-:Y:S03]  /*5b80*/  STL [R1+0xb0], R137 ;  /* 0x0000b08901007387 */ /* 0x000fe60000100800 */
[--C-:B------:R-:W-:Y:S01]  /*5b90*/  FFMA.FTZ R5, R91, UR6, -R6.reuse ;  /* 0x000000065b057c23 */ /* 0x100fe20008010806 */
[----:B------:R-:W-:Y:S01]  /*5ba0*/  STL [R1+0x68], R250 ;  /* 0x000068fa01007387 */ /* 0x000fe20000100800 */
[----:B---3--:R-:W-:Y:S02]  /*5bb0*/  FMNMX.FTZ R134, R134, R9, !PT ;  /* 0x0000000986867209 */ /* 0x008fe40007810000 */
[----:B------:R1:W-:Y:S02]  /*5bc0*/  MUFU.EX2 R235, R5 ;  /* 0x0000000500eb7308 */ /* 0x0003e40000000800 */
[C---:B------:R-:W-:Y:S01]  /*5bd0*/  FSETP.NEU.FTZ.AND P0, PT, R134.reuse, -INF , PT ;  /* 0xff8000008600780b */ /* 0x040fe20003f1d000 */
[----:B------:R-:W-:Y:S01]  /*5be0*/  FMUL.FTZ R10, R134, UR6 ;  /* 0x00000006860a7c20 */ /* 0x000fe20008410000 */
[----:B------:R-:W-:Y:S04]  /*5bf0*/  STL [R1+0xb4], R134 ;  /* 0x0000b48601007387 */ /* 0x000fe80000100800 */
[----:B------:R-:W-:Y:S04]  /*5c00*/  STL [R1+0xb8], R4 ;  /* 0x0000b80401007387 */ /* 0x000fe80000100800 */
[----:B------:R2:W-:Y:S01]  /*5c10*/  STL [R1+0xbc], R3 ;  /* 0x0000bc0301007387 */ /* 0x0005e20000100800 */
[----:B-1----:R-:W-:Y:S01]  /*5c20*/  FMNMX.FTZ R5, R177, R8, !PT ;  /* 0x00000008b1057209 */ /* 0x002fe20007810000 */
[----:B------:R-:W-:-:S03]  /*5c30*/  FFMA.FTZ R8, R79, UR6, -R6 ;  /* 0x000000064f087c23 */ /* 0x000fc60008010806 */
[----:B------:R-:W-:Y:S01]  /*5c40*/  FMNMX.FTZ R5, R130, R5, !PT ;  /* 0x0000000582057209 */ /* 0x000fe20007810000 */
[----:B------:R1:W-:Y:S03]  /*5c50*/  MUFU.EX2 R234, R8 ;  /* 0x0000000800ea7308 */ /* 0x0003e60000000800 */
[----:B------:R-:W-:-:S04]  /*5c60*/  FMNMX.FTZ R5, R205, R5, !PT ;  /* 0x00000005cd057209 */ /* 0x000fc80007810000 */
[----:B------:R-:W-:-:S04]  /*5c70*/  FMNMX.FTZ R5, R200, R5, !PT ;  /* 0x00000005c8057209 */ /* 0x000fc80007810000 */
[----:B------:R-:W-:-:S04]  /*5c80*/  FMNMX.FTZ R5, R199, R5, !PT ;  /* 0x00000005c7057209 */ /* 0x000fc80007810000 */
[----:B------:R-:W-:Y:S01]  /*5c90*/  FMNMX.FTZ R5, R226, R5, !PT ;  /* 0x00000005e2057209 */ /* 0x000fe20007810000 */
[----:B-1----:R-:W-:-:S03]  /*5ca0*/  FFMA.FTZ R8, R90, UR6, -R6 ;  /* 0x000000065a087c23 */ /* 0x002fc60008010806 */
[----:B------:R-:W-:Y:S01]  /*5cb0*/  FMNMX.FTZ R5, R214, R5, !PT ;  /* 0x00000005d6057209 */ /* 0x000fe20007810000 */
[----:B------:R1:W-:Y:S03]  /*5cc0*/  MUFU.EX2 R248, R8 ;  /* 0x0000000800f87308 */ /* 0x0003e60000000800 */
[----:B------:R-:W-:-:S04]  /*5cd0*/  FMNMX.FTZ R5, R212, R5, !PT ;  /* 0x00000005d4057209 */ /* 0x000fc80007810000 */
[----:B------:R-:W-:Y:S02]  /*5ce0*/  FMNMX.FTZ R9, R209, R5, !PT ;  /* 0x00000005d1097209 */ /* 0x000fe40007810000 */
[----:B------:R-:W-:-:S05]  /*5cf0*/  FSEL R5, R10, RZ, P0 ;  /* 0x000000ff0a057208 */ /* 0x000fca0000000000 */
[--C-:B------:R-:W-:Y:S01]  /*5d00*/  FFMA.FTZ R0, R92, UR6, -R5.reuse ;  /* 0x000000065c007c23 */ /* 0x100fe20008010805 */
[--C-:B------:R-:W-:Y:S01]  /*5d10*/  FFMA.FTZ R12, R104, UR6, -R5.reuse ;  /* 0x00000006680c7c23 */ /* 0x100fe20008010805 */
[----:B-1----:R-:W-:Y:S02]  /*5d20*/  FFMA.FTZ R8, R78, UR6, -R6 ;  /* 0x000000064e087c23 */ /* 0x002fe40008010806 */
[----:B------:R1:W-:Y:S08]  /*5d30*/  MUFU.EX2 R241, R0 ;  /* 0x0000000000f17308 */ /* 0x0003f00000000800 */
[----:B------:R3:W4:Y:S08]  /*5d40*/  MUFU.EX2 R244, R8 ;  /* 0x0000000800f47308 */ /* 0x0007300000000800 */
[----:B------:R2:W-:Y:S01]  /*5d50*/  MUFU.EX2 R236, R12 ;  /* 0x0000000c00ec7308 */ /* 0x0005e20000000800 */
[----:B-1----:R-:W-:-:S07]  /*5d60*/  FFMA.FTZ R0, R95, UR6, -R5 ;  /* 0x000000065f007c23 */ /* 0x002fce0008010805 */
[----:B------:R1:W-:Y:S01]  /*5d70*/  MUFU.EX2 R243, R0 ;  /* 0x0000000000f37308 */ /* 0x0003e20000000800 */
[----:B---3--:R-:W-:Y:S01]  /*5d80*/  FFMA.FTZ R8, R77, UR6, -R6 ;  /* 0x000000064d087c23 */ /* 0x008fe20008010806 */
[----:B----4-:R-:W-:-:S06]  /*5d90*/  F2FP.F16.F32.PACK_AB R10, R244, R248 ;  /* 0x000000f8f40a723e */ /* 0x010fcc00000000ff */
[----:B------:R3:W-:Y:S01]  /*5da0*/  MUFU.EX2 R237, R8 ;  /* 0x0000000800ed7308 */ /* 0x0007e20000000800 */
[----:B--2---:R-:W-:-:S07]  /*5db0*/  FFMA.FTZ R12, R101, UR6, -R5 ;  /* 0x00000006650c7c23 */ /* 0x004fce0008010805 */
[----:B------:R2:W-:Y:S01]  /*5dc0*/  MUFU.EX2 R246, R12 ;  /* 0x0000000c00f67308 */ /* 0x0005e20000000800 */
[----:B-1----:R-:W-:-:S07]  /*5dd0*/  FFMA.FTZ R0, R93, UR6, -R5 ;  /* 0x000000065d007c23 */ /* 0x002fce0008010805 */
[----:B------:R1:W4:Y:S01]  /*5de0*/  MUFU.EX2 R238, R0 ;  /* 0x0000000000ee7308 */ /* 0x0003220000000800 */
[----:B---3--:R-:W-:Y:S02]  /*5df0*/  FFMA.FTZ R8, R76, UR6, -R6 ;  /* 0x000000064c087c23 */ /* 0x008fe40008010806 */
[----:B------:R-:W-:Y:S05]  /*5e00*/  LDSM.16.MT88.4 R76, [R219+0x8800] ;  /* 0x00880000db4c783b */ /* 0x000fea0000004200 */
[----:B------:R3:W-:Y:S01]  /*5e10*/  MUFU.EX2 R239, R8 ;  /* 0x0000000800ef7308 */ /* 0x0007e20000000800 */
[----:B--2---:R-:W-:-:S07]  /*5e20*/  FFMA.FTZ R12, R100, UR6, -R5 ;  /* 0x00000006640c7c23 */ /* 0x004fce0008010805 */
[----:B------:R2:W-:Y:S01]  /*5e30*/  MUFU.EX2 R3, R12 ;  /* 0x0000000c00037308 */ /* 0x0005e20000000800 */
[----:B-1----:R-:W-:Y:S01]  /*5e40*/  FFMA.FTZ R0, R89, UR6, -R6 ;  /* 0x0000000659007c23 */ /* 0x002fe20008010806 */
[----:B----4-:R-:W-:-:S06]  /*5e50*/  F2FP.F16.F32.PACK_AB R11, R238, R243 ;  /* 0x000000f3ee0b723e */ /* 0x010fcc00000000ff */
[----:B------:R-:W1:Y:S01]  /*5e60*/  MUFU.EX2 R14, R0 ;  /* 0x00000000000e7308 */ /* 0x000e620000000800 */
[----:B---3--:R-:W-:Y:S01]  /*5e70*/  FMNMX.FTZ R8, R208, R9, !PT ;  /* 0x00000009d0087209 */ /* 0x008fe20007810000 */
[----:B------:R-:W-:-:S06]  /*5e80*/  FFMA.FTZ R9, R132, UR6, -R5 ;  /* 0x0000000684097c23 */ /* 0x000fcc0008010805 */
[----:B------:R3:W-:Y:S01]  /*5e90*/  MUFU.EX2 R240, R9 ;  /* 0x0000000900f07308 */ /* 0x0007e20000000800 */
[----:B--2---:R-:W-:-:S07]  /*5ea0*/  FFMA.FTZ R12, R94, UR6, -R5 ;  /* 0x000000065e0c7c23 */ /* 0x004fce0008010805 */
[----:B------:R2:W4:Y:S01]  /*5eb0*/  MUFU.EX2 R247, R12 ;  /* 0x0000000c00f77308 */ /* 0x0005220000000800 */
[----:B-1----:R-:W-:Y:S04]  /*5ec0*/  STL [R1+0x6c], R14 ;  /* 0x00006c0e01007387 */ /* 0x002fe80000100800 */
[----:B---3--:R-:W1:Y:S01]  /*5ed0*/  SHFL.BFLY PT, R9, R8, 0x2, 0x1f ;  /* 0x0c401f0008097f89 */ /* 0x008e6200000e0000 */
[----:B--2---:R-:W-:Y:S01]  /*5ee0*/  FFMA.FTZ R12, R102, UR6, -R7 ;  /* 0x00000006660c7c23 */ /* 0x004fe20008010807 */
[----:B----4-:R-:W-:Y:S02]  /*5ef0*/  F2FP.F16.F32.PACK_AB R15, R247, R3 ;  /* 0x00000003f70f723e */ /* 0x010fe400000000ff */
[----:B------:R-:W-:Y:S01]  /*5f00*/  MOV R102, R244 ;  /* 0x000000f400667202 */ /* 0x000fe20000000f00 */
[----:B------:R2:W-:Y:S01]  /*5f10*/  MUFU.EX2 R108, R12 ;  /* 0x0000000c006c7308 */ /* 0x0005e20000000800 */
[----:B-1----:R-:W-:Y:S01]  /*5f20*/  FMNMX.FTZ R0, R8, R9, !PT ;  /* 0x0000000908007209 */ /* 0x002fe20007810000 */
[----:B------:R-:W-:Y:S01]  /*5f30*/  FFMA.FTZ R8, R88, UR6, -R6 ;  /* 0x0000000658087c23 */ /* 0x000fe20008010806 */
[----:B------:R-:W-:-:S03]  /*5f40*/  F2FP.F16.F32.PACK_AB R9, R241, R240 ;  /* 0x000000f0f109723e */ /* 0x000fc600000000ff */
[----:B------:R-:W1:Y:S02]  /*5f50*/  SHFL.BFLY PT, R13, R0, 0x1, 0x1f ;  /* 0x0c201f00000d7f89 */ /* 0x000e6400000e0000 */
[----:B------:R3:W4:Y:S01]  /*5f60*/  MUFU.EX2 R137, R8 ;  /* 0x0000000800897308 */ /* 0x0007220000000800 */
[----:B--2---:R-:W-:-:S07]  /*5f70*/  FFMA.FTZ R12, R103, UR6, -R7 ;  /* 0x00000006670c7c23 */ /* 0x004fce0008010807 */
[----:B------:R2:W2:Y:S01]  /*5f80*/  MUFU.EX2 R4, R12 ;  /* 0x0000000c00047308 */ /* 0x0004a20000000800 */
[----:B---3--:R-:W-:Y:S02]  /*5f90*/  F2FP.F16.F32.PACK_AB R8, R234, R235 ;  /* 0x000000ebea08723e */ /* 0x008fe400000000ff */
[----:B----4-:R-:W-:Y:S02]  /*5fa0*/  F2FP.F16.F32.PACK_AB R14, R137, R14 ;  /* 0x0000000e890e723e */ /* 0x010fe400000000ff */
[----:B-1----:R-:W-:-:S03]  /*5fb0*/  FMNMX.FTZ R135, R0, R13, !PT ;  /* 0x0000000d00877209 */ /* 0x002fc60007810000 */
[C---:B------:R-:W-:Y:S01]  /*5fc0*/  HMMA.16816.F32 R52, R8.reuse, R20, RZ ;  /* 0x000000140834723c */ /* 0x040fe200000018ff */
[----:B--2---:R-:W-:Y:S02]  /*5fd0*/  F2FP.F16.F32.PACK_AB R12, R239, R237 ;  /* 0x000000edef0c723e */ /* 0x004fe400000000ff */
[C---:B------:R-:W-:Y:S01]  /*5fe0*/  FSETP.NEU.FTZ.AND P0, PT, R135.reuse, -INF , PT ;  /* 0xff8000008700780b */ /* 0x040fe20003f1d000 */
[----:B------:R-:W-:Y:S01]  /*5ff0*/  FMUL.FTZ R0, R135, UR6 ;  /* 0x0000000687007c20 */ /* 0x000fe20008410000 */
[----:B------:R-:W-:Y:S01]  /*6000*/  F2FP.F16.F32.PACK_AB R13, R246, R236 ;  /* 0x000000ecf60d723e */ /* 0x000fe200000000ff */
[C---:B------:R-:W-:Y:S01]  /*6010*/  HMMA.16816.F32 R48, R8.reuse, R22, RZ ;  /* 0x000000160830723c */ /* 0x040fe200000018ff */
[----:B------:R1:W-:Y:S02]  /*6020*/  STL [R1+0xc0], R135 ;  /* 0x0000c08701007387 */ /* 0x0003e40000100800 */
[----:B------:R-:W-:Y:S02]  /*6030*/  FSEL R0, R0, RZ, P0 ;  /* 0x000000ff00007208 */ /* 0x000fe40000000000 */
[----:B------:R-:W-:Y:S01]  /*6040*/  STL [R1+0xc4], R137 ;  /* 0x0000c48901007387 */ /* 0x000fe20000100800 */
[C---:B------:R-:W-:Y:S03]  /*6050*/  HMMA.16816.F32 R72, R8.reuse, R24, RZ ;  /* 0x000000180848723c */ /* 0x040fe600000018ff */
[----:B------:R2:W-:Y:S03]  /*6060*/  STL [R1+0xc8], R3 ;  /* 0x0000c80301007387 */ /* 0x0005e60000100800 */
[C---:B------:R-:W-:Y:S01]  /*6070*/  HMMA.16816.F32 R68, R8.reuse, R26, RZ ;  /* 0x0000001a0844723c */ /* 0x040fe200000018ff */
[----:B------:R-:W-:Y:S05]  /*6080*/  STL [R1+0xcc], R4 ;  /* 0x0000cc0401007387 */ /* 0x000fea0000100800 */
[C---:B------:R-:W-:Y:S06]  /*6090*/  HMMA.16816.F32 R44, R8.reuse, R28, RZ ;  /* 0x0000001c082c723c */ /* 0x040fec00000018ff */
[C---:B------:R-:W-:Y:S06]  /*60a0*/  HMMA.16816.F32 R40, R8.reuse, R30, RZ ;  /* 0x0000001e0828723c */ /* 0x040fec00000018ff */
[C---:B------:R-:W-:Y:S06]  /*60b0*/  HMMA.16816.F32 R36, R8.reuse, R16, RZ ;  /* 0x000000100824723c */ /* 0x040fec00000018ff */
[----:B------:R-:W-:Y:S06]  /*60c0*/  HMMA.16816.F32 R32, R8, R18, RZ ;  /* 0x000000120820723c */ /* 0x000fec00000018ff */
[----:B------:R-:W-:Y:S01]  /*60d0*/  HMMA.16816.F32 R96, R12, R56, R52 ;  /* 0x000000380c60723c */ /* 0x000fe20000001834 */
[----:B------:R-:W-:Y:S01]  /*60e0*/  FFMA.FTZ R8, R141, UR6, -R0 ;  /* 0x000000068d087c23 */ /* 0x000fe20008010800 */
[----:B------:R-:W-:-:S03]  /*60f0*/  F2FP.F16.F32.PACK_AB R10, R245, R242 ;  /* 0x000000f2f50a723e */ /* 0x000fc600000000ff */
[----:B------:R3:W-:Y:S01]  /*6100*/  MUFU.EX2 R63, R8 ;  /* 0x00000008003f7308 */ /* 0x0007e20000000800 */
[C---:B------:R-:W-:Y:S06]  /*6110*/  HMMA.16816.F32 R92, R12.reuse, R58, R48 ;  /* 0x0000003a0c5c723c */ /* 0x040fec0000001830 */
[C---:B------:R-:W-:Y:S06]  /*6120*/  HMMA.16816.F32 R72, R12.reuse, R64, R72 ;  /* 0x000000400c48723c */ /* 0x040fec0000001848 */
[----:B------:R-:W-:Y:S01]  /*6130*/  HMMA.16816.F32 R84, R12, R66, R68 ;  /* 0x000000420c54723c */ /* 0x000fe20000001844 */
[----:B---3--:R-:W-:-:S05]  /*6140*/  FFMA.FTZ R8, R105, UR6, -R0 ;  /* 0x0000000669087c23 */ /* 0x008fca0008010800 */
[C---:B------:R-:W-:Y:S01]  /*6150*/  HMMA.16816.F32 R112, R12.reuse, R78, R40 ;  /* 0x0000004e0c70723c */ /* 0x040fe20000001828 */
[----:B------:R3:W4:Y:S05]  /*6160*/  MUFU.EX2 R62, R8 ;  /* 0x00000008003e7308 */ /* 0x00072a0000000800 */
[----:B------:R-:W-:Y:S01]  /*6170*/  HMMA.16816.F32 R88, R12, R82, R32 ;  /* 0x000000520c58723c */ /* 0x000fe20000001820 */
[----:B---3--:R-:W-:Y:S01]  /*6180*/  FFMA.FTZ R8, R107, UR6, -R0 ;  /* 0x000000066b087c23 */ /* 0x008fe20008010800 */
[----:B----4-:R-:W-:-:S03]  /*6190*/  F2FP.F16.F32.PACK_AB R9, R62, R63 ;  /* 0x0000003f3e09723e */ /* 0x010fc600000000ff */
[----:B------:R3:W-:Y:S02]  /*61a0*/  MUFU.EX2 R100, R8 ;  /* 0x0000000800647308 */ /* 0x0007e40000000800 */
[--C-:B---3--:R-:W-:Y:S02]  /*61b0*/  FFMA.FTZ R8, R106, UR6, -R0.reuse ;  /* 0x000000066a087c23 */ /* 0x108fe40008010800 */
[----:B------:R-:W-:Y:S04]  /*61c0*/  HMMA.16816.F32 R104, R12, R76, R44 ;  /* 0x0000004c0c68723c */ /* 0x000fe8000000182c */
[----:B------:R3:W4:Y:S02]  /*61d0*/  MUFU.EX2 R141, R8 ;  /* 0x00000008008d7308 */ /* 0x0007240000000800 */
[----:B---3--:R-:W-:Y:S01]  /*61e0*/  FFMA.FTZ R8, R140, UR6, -R0 ;  /* 0x000000068c087c23 */ /* 0x008fe20008010800 */
[----:B----4-:R-:W-:-:S05]  /*61f0*/  F2FP.F16.F32.PACK_AB R11, R141, R100 ;  /* 0x000000648d0b723e */ /* 0x010fca00000000ff */
[----:B------:R3:W-:Y:S02]  /*6200*/  MUFU.EX2 R140, R8 ;  /* 0x00000008008c7308 */ /* 0x0007e40000000800 */
[----:B---3--:R-:W-:Y:S01]  /*6210*/  FFMA.FTZ R8, R133, UR6, -R0 ;  /* 0x0000000685087c23 */ /* 0x008fe20008010800 */
[----:B------:R-:W-:Y:S02]  /*6220*/  IMAD.MOV.U32 R133, RZ, RZ, R108 ;  /* 0x000000ffff857224 */ /* 0x000fe400078e006c */
[----:B------:R-:W-:Y:S03]  /*6230*/  HMMA.16816.F32 R108, R12, R80, R36 ;  /* 0x000000500c6c723c */ /* 0x000fe60000001824 */
[----:B------:R3:W-:Y:S04]  /*6240*/  MUFU.EX2 R132, R8 ;  /* 0x0000000800847308 */ /* 0x0007e80000000800 */
[----:B------:R-:W-:-:S04]  /*6250*/  FFMA.FTZ R12, R121, UR6, -R0 ;  /* 0x00000006790c7c23 */ /* 0x000fc80008010800 */
[----:B-1----:R1:W4:Y:S01]  /*6260*/  MUFU.EX2 R135, R12 ;  /* 0x0000000c00877308 */ /* 0x0023220000000800 */
[----:B---3--:R-:W-:-:S07]  /*6270*/  F2FP.F16.F32.PACK_AB R8, R178, R179 ;  /* 0x000000b3b208723e */ /* 0x008fce00000000ff */
[C---:B------:R-:W-:Y:S01]  /*6280*/  HMMA.16816.F32 R36, R8.reuse, R20, RZ ;  /* 0x000000140824723c */ /* 0x040fe200000018ff */
[----:B-1----:R-:W-:Y:S01]  /*6290*/  FFMA.FTZ R12, R120, UR6, -R0 ;  /* 0x00000006780c7c23 */ /* 0x002fe20008010800 */
[----:B----4-:R-:W-:Y:S04]  /*62a0*/  STL [R1+0xd0], R135 ;  /* 0x0000d08701007387 */ /* 0x010fe80000100800 */
[C---:B------:R-:W-:Y:S01]  /*62b0*/  HMMA.16816.F32 R32, R8.reuse, R22, RZ ;  /* 0x000000160820723c */ /* 0x040fe200000018ff */
[----:B------:R1:W3:Y:S05]  /*62c0*/  MUFU.EX2 R103, R12 ;  /* 0x0000000c00677308 */ /* 0x0002ea0000000800 */
[C---:B------:R-:W-:Y:S06]  /*62d0*/  HMMA.16816.F32 R40, R8.reuse, R26, RZ ;  /* 0x0000001a0828723c */ /* 0x040fec00000018ff */
[C---:B------:R-:W-:Y:S06]  /*62e0*/  HMMA.16816.F32 R20, R8.reuse, R16, RZ ;  /* 0x000000100814723c */ /* 0x040fec00000018ff */
[C---:B-1----:R-:W-:Y:S06]  /*62f0*/  HMMA.16816.F32 R12, R8.reuse, R24, RZ ;  /* 0x00000018080c723c */ /* 0x042fec00000018ff */
[C---:B------:R-:W-:Y:S06]  /*6300*/  HMMA.16816.F32 R24, R8.reuse, R28, RZ ;  /* 0x0000001c0818723c */ /* 0x040fec00000018ff */
[C---:B------:R-:W-:Y:S06]  /*6310*/  HMMA.16816.F32 R28, R8.reuse, R30, RZ ;  /* 0x0000001e081c723c */ /* 0x040fec00000018ff */
[----:B------:R-:W-:Y:S07]  /*6320*/  HMMA.16816.F32 R16, R8, R18, RZ ;  /* 0x000000120810723c */ /* 0x000fee00000018ff */
[----:B------:R-:W-:-:S02]  /*6330*/  F2FP.F16.F32.PACK_AB R8, R250, R249 ;  /* 0x000000f9fa08723e */ /* 0x000fc400000000ff */
[----:B------:R-:W-:Y:S02]  /*6340*/  F2FP.F16.F32.PACK_AB R9, R132, R140 ;  /* 0x0000008c8409723e */ /* 0x000fe400000000ff */
[----:B------:R-:W-:Y:S02]  /*6350*/  F2FP.F16.F32.PACK_AB R10, R4, R133 ;  /* 0x00000085040a723e */ /* 0x000fe400000000ff */
[----:B---3--:R-:W-:-:S07]  /*6360*/  F2FP.F16.F32.PACK_AB R11, R103, R135 ;  /* 0x00000087670b723e */ /* 0x008fce00000000ff */
[C---:B------:R-:W-:Y:S06]  /*6370*/  HMMA.16816.F32 R44, R8.reuse, R64, R12 ;  /* 0x00000040082c723c */ /* 0x040fec000000180c */
[----:B------:R-:W-:Y:S01]  /*6380*/  HMMA.16816.F32 R68, R8, R56, R36 ;  /* 0x000000380844723c */ /* 0x000fe20000001824 */
[----:B------:R-:W-:-:S04]  /*6390*/  FFMA.FTZ R12, R145, UR6, -R7 ;  /* 0x00000006910c7c23 */ /* 0x000fc80008010807 */
[----:B------:R1:W-:Y:S01]  /*63a0*/  MUFU.EX2 R228, R12 ;  /* 0x0000000c00e47308 */ /* 0x0003e20000000800 */
[C---:B------:R-:W-:Y:S06]  /*63b0*/  HMMA.16816.F32 R52, R8.reuse, R58, R32 ;  /* 0x0000003a0834723c */ /* 0x040fec0000001820 */
[C---:B------:R-:W-:Y:S06]  /*63c0*/  HMMA.16816.F32 R64, R8.reuse, R66, R40 ;  /* 0x000000420840723c */ /* 0x040fec0000001828 */
[----:B------:R-:W-:Y:S01]  /*63d0*/  HMMA.16816.F32 R36, R8, R78, R28 ;  /* 0x0000004e0824723c */ /* 0x000fe2000000181c */
[----:B-1----:R-:W-:-:S05]  /*63e0*/  FFMA.FTZ R12, R142, UR6, -R7 ;  /* 0x000000068e0c7c23 */ /* 0x002fca0008010807 */
[C---:B------:R-:W-:Y:S01]  /*63f0*/  HMMA.16816.F32 R40, R8.reuse, R76, R24 ;  /* 0x0000004c0828723c */ /* 0x040fe20000001818 */
[----:B------:R-:W-:Y:S01]  /*6400*/  LDSM.16.MT88.4 R24, [R220+0x9000] ;  /* 0x00900000dc18783b */ /* 0x000fe20000004200 */
[----:B--2---:R1:W-:Y:S04]  /*6410*/  MUFU.EX2 R3, R12 ;  /* 0x0000000c00037308 */ /* 0x0043e80000000800 */
[C---:B------:R-:W-:Y:S01]  /*6420*/  HMMA.16816.F32 R32, R8.reuse, R80, R20 ;  /* 0x000000500820723c */ /* 0x040fe20000001814 */
[----:B------:R-:W-:Y:S05]  /*6430*/  LDSM.16.MT88.4 R20, [R219+0x9000] ;  /* 0x00900000db14783b */ /* 0x000fea0000004200 */
[----:B------:R-:W-:Y:S01]  /*6440*/  HMMA.16816.F32 R28, R8, R82, R16 ;  /* 0x00000052081c723c */ /* 0x000fe20000001810 */
[----:B------:R-:W2:Y:S01]  /*6450*/  LDSM.16.MT88.4 R16, [R221+0x9000] ;  /* 0x00900000dd10783b */ /* 0x000ea20000004200 */
[----:B-1----:R-:W-:-:S05]  /*6460*/  FFMA.FTZ R12, R123, UR6, -R7 ;  /* 0x000000067b0c7c23 */ /* 0x002fca0008010807 */
[----:B------:R-:W-:Y:S01]  /*6470*/  FFMA.FTZ R8, R148, UR6, -R5 ;  /* 0x0000000694087c23 */ /* 0x000fe20008010805 */
[----:B------:R-:W-:Y:S01]  /*6480*/  IMAD.MOV.U32 R123, RZ, RZ, R246 ;  /* 0x000000ffff7b7224 */ /* 0x000fe200078e00f6 */
[----:B------:R-:W-:Y:S01]  /*6490*/  MOV R148, R236 ;  /* 0x000000ec00947202 */ /* 0x000fe20000000f00 */
[----:B------:R1:W-:Y:S02]  /*64a0*/  MUFU.EX2 R2, R12 ;  /* 0x0000000c00027308 */ /* 0x0003e40000000800 */
[----:B-1----:R-:W-:-:S06]  /*64b0*/  FFMA.FTZ R12, R122, UR6, -R7 ;  /* 0x000000067a0c7c23 */ /* 0x002fcc0008010807 */
[----:B------:R1:W-:Y:S02]  /*64c0*/  MUFU.EX2 R48, R12 ;  /* 0x0000000c00307308 */ /* 0x0003e40000000800 */
[----:B-1----:R-:W-:-:S06]  /*64d0*/  FFMA.FTZ R12, R146, UR6, -R0 ;  /* 0x00000006920c7c23 */ /* 0x002fcc0008010800 */
[----:B------:R1:W-:Y:S08]  /*64e0*/  MUFU.EX2 R146, R8 ;  /* 0x0000000800927308 */ /* 0x0003f00000000800 */
[----:B------:R3:W-:Y:S01]  /*64f0*/  MUFU.EX2 R225, R12 ;  /* 0x0000000c00e17308 */ /* 0x0007e20000000800 */
[----:B-1----:R-:W-:-:S07]  /*6500*/  FFMA.FTZ R8, R151, UR6, -R5 ;  /* 0x0000000697087c23 */ /* 0x002fce0008010805 */
[----:B------:R1:W4:Y:S01]  /*6510*/  MUFU.EX2 R134, R8 ;  /* 0x0000000800867308 */ /* 0x0003220000000800 */
[----:B---3--:R-:W-:-:S07]  /*6520*/  FFMA.FTZ R12, R143, UR6, -R0 ;  /* 0x000000068f0c7c23 */ /* 0x008fce0008010800 */
[----:B------:R3:W-:Y:S01]  /*6530*/  MUFU.EX2 R216, R12 ;  /* 0x0000000c00d87308 */ /* 0x0007e20000000800 */
[----:B-1----:R-:W-:Y:S01]  /*6540*/  FFMA.FTZ R8, R157, UR6, -R0 ;  /* 0x000000069d087c23 */ /* 0x002fe20008010800 */
[----:B----4-:R-:W-:-:S06]  /*6550*/  F2FP.F16.F32.PACK_AB R11, R134, R146 ;  /* 0x00000092860b723e */ /* 0x010fcc00000000ff */
[----:B------:R1:W-:Y:S01]  /*6560*/  MUFU.EX2 R121, R8 ;  /* 0x0000000800797308 */ /* 0x0003e20000000800 */
[----:B---3--:R-:W-:Y:S01]  /*6570*/  FFMA.FTZ R12, R147, UR6, -R6 ;  /* 0x00000006930c7c23 */ /* 0x008fe20008010806 */
[----:B------:R-:W-:-:S06]  /*6580*/  MOV R147, R48 ;  /* 0x0000003000937202 */ /* 0x000fcc0000000f00 */
[----:B------:R3:W-:Y:S01]  /*6590*/  MUFU.EX2 R224, R12 ;  /* 0x0000000c00e07308 */ /* 0x0007e20000000800 */
[----:B-1----:R-:W-:Y:S01]  /*65a0*/  FFMA.FTZ R8, R150, UR6, -R0 ;  /* 0x0000000696087c23 */ /* 0x002fe20008010800 */
[----:B---3--:R-:W-:-:S06]  /*65b0*/  FFMA.FTZ R12, R144, UR6, -R6 ;  /* 0x00000006900c7c23 */ /* 0x008fcc0008010806 */
[----:B------:R-:W-:Y:S08]  /*65c0*/  MUFU.EX2 R144, R8 ;  /* 0x0000000800907308 */ /* 0x000ff00000000800 */
[----:B------:R1:W3:Y:S02]  /*65d0*/  MUFU.EX2 R61, R12 ;  /* 0x0000000c003d7308 */ /* 0x0002e40000000800 */
[----:B-1----:R-:W-:Y:S01]  /*65e0*/  FFMA.FTZ R12, R139, UR6, -R6 ;  /* 0x000000068b0c7c23 */ /* 0x002fe20008010806 */
[----:B---3--:R-:W-:-:S02]  /*65f0*/  F2FP.F16.F32.PACK_AB R8, R61, R224 ;  /* 0x000000e03d08723e */ /* 0x008fc400000000ff */
[----:B------:R-:W-:-:S03]  /*6600*/  MOV R139, R247 ;  /* 0x000000f7008b7202 */ /* 0x000fc60000000f00 */
[----:B------:R1:W-:Y:S01]  /*6610*/  MUFU.EX2 R120, R12 ;  /* 0x0000000c00787308 */ /* 0x0003e20000000800 */
[----:B------:R-:W-:Y:S01]  /*6620*/  MOV R157, R139 ;  /* 0x0000008b009d7202 */ /* 0x000fe20000000f00 */
[----:B-1----:R-:W-:-:S06]  /*6630*/  FFMA.FTZ R12, R138, UR6, -R6 ;  /* 0x000000068a0c7c23 */ /* 0x002fcc0008010806 */
[----:B------:R1:W3:Y:S02]  /*6640*/  MUFU.EX2 R122, R12 ;  /* 0x0000000c007a7308 */ /* 0x0002e40000000800 */
[----:B-1----:R-:W-:Y:S01]  /*6650*/  FFMA.FTZ R12, R156, UR6, -R5 ;  /* 0x000000069c0c7c23 */ /* 0x002fe20008010805 */
[----:B---3--:R-:W-:Y:S01]  /*6660*/  F2FP.F16.F32.PACK_AB R10, R122, R120 ;  /* 0x000000787a0a723e */ /* 0x008fe200000000ff */
[----:B------:R-:W-:-:S04]  /*6670*/  IMAD.MOV.U32 R156, RZ, RZ, R3 ;  /* 0x000000ffff9c7224 */ /* 0x000fc800078e0003 */
[----:B------:R1:W-:Y:S02]  /*6680*/  MUFU.EX2 R222, R12 ;  /* 0x0000000c00de7308 */ /* 0x0003e40000000800 */
[----:B-1----:R-:W-:-:S06]  /*6690*/  FFMA.FTZ R12, R149, UR6, -R5 ;  /* 0x00000006950c7c23 */ /* 0x002fcc0008010805 */
[----:B------:R1:W3:Y:S02]  /*66a0*/  MUFU.EX2 R60, R12 ;  /* 0x0000000c003c7308 */ /* 0x0002e40000000800 */
[----:B-1----:R-:W1:Y:S01]  /*66b0*/  LDSM.16.MT88.4 R12, [R218+0x9000] ;  /* 0x00900000da0c783b */ /* 0x002e620000004200 */
[----:B---3--:R-:W-:-:S07]  /*66c0*/  F2FP.F16.F32.PACK_AB R9, R60, R222 ;  /* 0x000000de3c09723e */ /* 0x008fce00000000ff */
[C---:B--2---:R-:W-:Y:S06]  /*66d0*/  HMMA.16816.F32 R72, R8.reuse, R16, R72 ;  /* 0x000000100848723c */ /* 0x044fec0000001848 */
[C---:B------:R-:W-:Y:S06]  /*66e0*/  HMMA.16816.F32 R84, R8.reuse, R18, R84 ;  /* 0x000000120854723c */ /* 0x040fec0000001854 */
[C---:B------:R-:W-:Y:S06]  /*66f0*/  HMMA.16816.F32 R104, R8.reuse, R20, R104 ;  /* 0x000000140868723c */ /* 0x040fec0000001868 */
[C---:B------:R-:W-:Y:S06]  /*6700*/  HMMA.16816.F32 R112, R8.reuse, R22, R112 ;  /* 0x000000160870723c */ /* 0x040fec0000001870 */
[C---:B------:R-:W-:Y:S06]  /*6710*/  HMMA.16816.F32 R108, R8.reuse, R24, R108 ;  /* 0x00000018086c723c */ /* 0x040fec000000186c */
[C---:B------:R-:W-:Y:S06]  /*6720*/  HMMA.16816.F32 R80, R8.reuse, R26, R88 ;  /* 0x0000001a0850723c */ /* 0x040fec0000001858 */
[C---:B-1----:R-:W-:Y:S06]  /*6730*/  HMMA.16816.F32 R48, R8.reuse, R12, R96 ;  /* 0x0000000c0830723c */ /* 0x042fec0000001860 */
[----:B------:R-:W-:Y:S07]  /*6740*/  HMMA.16816.F32 R56, R8, R14, R92 ;  /* 0x0000000e0838723c */ /* 0x000fee000000185c */
[----:B------:R-:W-:-:S02]  /*6750*/  F2FP.F16.F32.PACK_AB R8, R156, R228 ;  /* 0x000000e49c08723e */ /* 0x000fc400000000ff */
[----:B------:R-:W-:Y:S02]  /*6760*/  F2FP.F16.F32.PACK_AB R9, R216, R225 ;  /* 0x000000e1d809723e */ /* 0x000fe400000000ff */
[----:B------:R-:W-:Y:S02]  /*6770*/  F2FP.F16.F32.PACK_AB R10, R147, R2 ;  /* 0x00000002930a723e */ /* 0x000fe400000000ff */
[----:B------:R-:W-:-:S07]  /*6780*/  F2FP.F16.F32.PACK_AB R11, R144, R121 ;  /* 0x00000079900b723e */ /* 0x000fce00000000ff */
[C---:B------:R-:W-:Y:S06]  /*6790*/  HMMA.16816.F32 R92, R8.reuse, R12, R68 ;  /* 0x0000000c085c723c */ /* 0x040fec0000001844 */
[----:B------:R-:W-:Y:S01]  /*67a0*/  HMMA.16816.F32 R76, R8, R14, R52 ;  /* 0x0000000e084c723c */ /* 0x000fe20000001834 */
[----:B------:R-:W-:Y:S01]  /*67b0*/  FFMA.FTZ R12, R161, UR6, -R7 ;  /* 0x00000006a10c7c23 */ /* 0x000fe20008010807 */
[----:B------:R-:W-:-:S03]  /*67c0*/  IMAD.MOV.U32 R161, RZ, RZ, R123 ;  /* 0x000000ffffa17224 */ /* 0x000fc600078e007b */
[----:B------:R1:W-:Y:S01]  /*67d0*/  MUFU.EX2 R3, R12 ;  /* 0x0000000c00037308 */ /* 0x0003e20000000800 */
[C---:B------:R-:W-:Y:S06]  /*67e0*/  HMMA.16816.F32 R68, R8.reuse, R16, R44 ;  /* 0x000000100844723c */ /* 0x040fec000000182c */
[C---:B------:R-:W-:Y:S01]  /*67f0*/  HMMA.16816.F32 R64, R8.reuse, R18, R64 ;  /* 0x000000120840723c */ /* 0x040fe20000001840 */
[----:B------:R-:W2:Y:S05]  /*6800*/  LDSM.16.MT88.4 R16, [R221+0x9800] ;  /* 0x00980000dd10783b */ /* 0x000eaa0000004200 */
[----:B------:R-:W-:Y:S01]  /*6810*/  HMMA.16816.F32 R40, R8, R20, R40 ;  /* 0x000000140828723c */ /* 0x000fe20000001828 */
[----:B-1----:R-:W-:Y:S01]  /*6820*/  FFMA.FTZ R12, R158, UR6, -R7 ;  /* 0x000000069e0c7c23 */ /* 0x002fe20008010807 */
[----:B------:R-:W-:-:S04]  /*6830*/  MOV R158, R122 ;  /* 0x0000007a009e7202 */ /* 0x000fc80000000f00 */
[C---:B------:R-:W-:Y:S01]  /*6840*/  HMMA.16816.F32 R36, R8.reuse, R22, R36 ;  /* 0x000000160824723c */ /* 0x040fe20000001824 */
[----:B------:R-:W1:Y:S01]  /*6850*/  LDSM.16.MT88.4 R20, [R219+0x9800] ;  /* 0x00980000db14783b */ /* 0x000e620000004200 */
[----:B------:R3:W-:Y:S04]  /*6860*/  MUFU.EX2 R149, R12 ;  /* 0x0000000c00957308 */ /* 0x0007e80000000800 */
[C---:B------:R-:W-:Y:S06]  /*6870*/  HMMA.16816.F32 R32, R8.reuse, R24, R32 ;  /* 0x000000180820723c */ /* 0x040fec0000001820 */
[----:B------:R-:W-:Y:S01]  /*6880*/  HMMA.16816.F32 R28, R8, R26, R28 ;  /* 0x0000001a081c723c */ /* 0x000fe2000000181c */
[----:B------:R-:W4:Y:S01]  /*6890*/  LDSM.16.MT88.4 R24, [R220+0x9800] ;  /* 0x00980000dc18783b */ /* 0x000f220000004200 */
[----:B---3--:R-:W-:-:S05]  /*68a0*/  FFMA.FTZ R12, R117, UR6, -R7 ;  /* 0x00000006750c7c23 */ /* 0x008fca0008010807 */
[----:B------:R-:W-:Y:S01]  /*68b0*/  FFMA.FTZ R8, R164, UR6, -R5 ;  /* 0x00000006a4087c23 */ /* 0x000fe20008010805 */
[----:B------:R3:W-:Y:S08]  /*68c0*/  MUFU.EX2 R4, R12 ;  /* 0x0000000c00047308 */ /* 0x0007f00000000800 */
[----:B------:R2:W-:Y:S01]  /*68d0*/  MUFU.EX2 R44, R8 ;  /* 0x00000008002c7308 */ /* 0x0005e20000000800 */
[----:B---3--:R-:W-:-:S07]  /*68e0*/  FFMA.FTZ R12, R116, UR6, -R7 ;  /* 0x00000006740c7c23 */ /* 0x008fce0008010807 */
[----:B------:R3:W1:Y:S01]  /*68f0*/  MUFU.EX2 R101, R12 ;  /* 0x0000000c00657308 */ /* 0x0006620000000800 */
[----:B--2---:R-:W-:Y:S01]  /*6900*/  FFMA.FTZ R8, R167, UR6, -R5 ;  /* 0x00000006a7087c23 */ /* 0x004fe20008010805 */
[----:B---3--:R-:W-:Y:S01]  /*6910*/  FFMA.FTZ R12, R162, UR6, -R0 ;  /* 0x00000006a20c7c23 */ /* 0x008fe20008010800 */
[----:B-1----:R-:W-:Y:S01]  /*6920*/  MOV R167, R101 ;  /* 0x0000006500a77202 */ /* 0x002fe20000000f00 */
[----:B------:R-:W-:-:S04]  /*6930*/  IMAD.MOV.U32 R162, RZ, RZ, R133 ;  /* 0x000000ffffa27224 */ /* 0x000fc800078e0085 */
[----:B------:R1:W-:Y:S02]  /*6940*/  MUFU.EX2 R136, R12 ;  /* 0x0000000c00887308 */ /* 0x0003e40000000800 */
[----:B-1----:R-:W-:Y:S01]  /*6950*/  FFMA.FTZ R12, R159, UR6, -R0 ;  /* 0x000000069f0c7c23 */ /* 0x002fe20008010800 */
[----:B------:R-:W-:-:S05]  /*6960*/  MOV R159, R3 ;  /* 0x00000003009f7202 */ /* 0x000fca0000000f00 */
[----:B------:R1:W-:Y:S02]  /*6970*/  MUFU.EX2 R3, R12 ;  /* 0x0000000c00037308 */ /* 0x0003e40000000800 */
[----:B-1----:R-:W-:Y:S01]  /*6980*/  FFMA.FTZ R12, R163, UR6, -R6 ;  /* 0x00000006a30c7c23 */ /* 0x002fe20008010806 */
[----:B------:R-:W-:-:S05]  /*6990*/  MOV R163, R103 ;  /* 0x0000006700a37202 */ /* 0x000fca0000000f00 */
[----:B------:R1:W-:Y:S02]  /*69a0*/  MUFU.EX2 R142, R12 ;  /* 0x0000000c008e7308 */ /* 0x0003e40000000800 */
[----:B-1----:R-:W-:-:S06]  /*69b0*/  FFMA.FTZ R12, R160, UR6, -R6 ;  /* 0x00000006a00c7c23 */ /* 0x002fcc0008010806 */
[----:B------:R1:W2:Y:S08]  /*69c0*/  MUFU.EX2 R160, R8 ;  /* 0x0000000800a07308 */ /* 0x0002b00000000800 */
[----:B------:R3:W4:Y:S01]  /*69d0*/  MUFU.EX2 R150, R12 ;  /* 0x0000000c00967308 */ /* 0x0007220000000800 */
[----:B-1----:R-:W-:Y:S01]  /*69e0*/  FFMA.FTZ R8, R173, UR6, -R0 ;  /* 0x00000006ad087c23 */ /* 0x002fe20008010800 */
[----:B------:R-:W-:-:S06]  /*69f0*/  IMAD.MOV.U32 R173, RZ, RZ, R132 ;  /* 0x000000ffffad7224 */ /* 0x000fcc00078e0084 */
[----:B------:R1:W-:Y:S01]  /*6a00*/  MUFU.EX2 R116, R8 ;  /* 0x0000000800747308 */ /* 0x0003e20000000800 */
[----:B---3--:R-:W-:-:S07]  /*6a10*/  FFMA.FTZ R12, R119, UR6, -R6 ;  /* 0x00000006770c7c23 */ /* 0x008fce0008010806 */
[----:B------:R3:W-:Y:S01]  /*6a20*/  MUFU.EX2 R135, R12 ;  /* 0x0000000c00877308 */ /* 0x0007e20000000800 */
[----:B-1----:R-:W-:Y:S01]  /*6a30*/  FFMA.FTZ R8, R166, UR6, -R0 ;  /* 0x00000006a6087c23 */ /* 0x002fe20008010800 */
[----:B------:R-:W-:-:S06]  /*6a40*/  IMAD.MOV.U32 R166, RZ, RZ, R44 ;  /* 0x000000ffffa67224 */ /* 0x000fcc00078e002c */
[----:B------:R4:W-:Y:S01]  /*6a50*/  MUFU.EX2 R164, R8 ;  /* 0x0000000800a47308 */ /* 0x0009e20000000800 */
[----:B--2---:R-:W-:Y:S01]  /*6a60*/  F2FP.F16.F32.PACK_AB R11, R160, R166 ;  /* 0x000000a6a00b723e */ /* 0x004fe200000000ff */
[----:B---3--:R-:W-:-:S06]  /*6a70*/  FFMA.FTZ R12, R118, UR6, -R6 ;  /* 0x00000006760c7c23 */ /* 0x008fcc0008010806 */
[----:B------:R1:W2:Y:S01]  /*6a80*/  MUFU.EX2 R13, R12 ;  /* 0x0000000c000d7308 */ /* 0x0002a20000000800 */
[----:B----4-:R-:W-:Y:S01]  /*6a90*/  F2FP.F16.F32.PACK_AB R8, R150, R142 ;  /* 0x0000008e9608723e */ /* 0x010fe200000000ff */
[----:B-1----:R-:W-:Y:S01]  /*6aa0*/  FFMA.FTZ R12, R172, UR6, -R5 ;  /* 0x00000006ac0c7c23 */ /* 0x002fe20008010805 */
[----:B------:R-:W-:-:S05]  /*6ab0*/  MOV R172, R239 ;  /* 0x000000ef00ac7202 */ /* 0x000fca0000000f00 */
[----:B------:R1:W-:Y:S02]  /*6ac0*/  MUFU.EX2 R143, R12 ;  /* 0x0000000c008f7308 */ /* 0x0003e40000000800 */
[----:B-1----:R-:W-:Y:S01]  /*6ad0*/  FFMA.FTZ R12, R165, UR6, -R5 ;  /* 0x00000006a50c7c23 */ /* 0x002fe20008010805 */
[----:B--2---:R-:W-:-:S05]  /*6ae0*/  IMAD.MOV.U32 R165, RZ, RZ, R13 ;  /* 0x000000ffffa57224 */ /* 0x004fca00078e000d */
[----:B------:R1:W2:Y:S01]  /*6af0*/  MUFU.EX2 R151, R12 ;  /* 0x0000000c00977308 */ /* 0x0002a20000000800 */
[----:B------:R-:W-:Y:S01]  /*6b00*/  F2FP.F16.F32.PACK_AB R10, R165, R135 ;  /* 0x00000087a50a723e */ /* 0x000fe200000000ff */
[----:B-1----:R-:W1:Y:S01]  /*6b10*/  LDSM.16.MT88.4 R12, [R218+0x9800] ;  /* 0x00980000da0c783b */ /* 0x002e620000004200 */
[----:B--2---:R-:W-:-:S07]  /*6b20*/  F2FP.F16.F32.PACK_AB R9, R151, R143 ;  /* 0x0000008f9709723e */ /* 0x004fce00000000ff */
[C---:B------:R-:W-:Y:S06]  /*6b30*/  HMMA.16816.F32 R52, R8.reuse, R16, R72 ;  /* 0x000000100834723c */ /* 0x040fec0000001848 */
[C---:B------:R-:W-:Y:S06]  /*6b40*/  HMMA.16816.F32 R44, R8.reuse, R18, R84 ;  /* 0x00000012082c723c */ /* 0x040fec0000001854 */
[C---:B------:R-:W-:Y:S06]  /*6b50*/  HMMA.16816.F32 R104, R8.reuse, R20, R104 ;  /* 0x000000140868723c */ /* 0x040fec0000001868 */
[C---:B------:R-:W-:Y:S06]  /*6b60*/  HMMA.16816.F32 R112, R8.reuse, R22, R112 ;  /* 0x000000160870723c */ /* 0x040fec0000001870 */
[C---:B------:R-:W-:Y:S06]  /*6b70*/  HMMA.16816.F32 R108, R8.reuse, R24, R108 ;  /* 0x00000018086c723c */ /* 0x040fec000000186c */
[C---:B-1----:R-:W-:Y:S06]  /*6b80*/  HMMA.16816.F32 R96, R8.reuse, R12, R48 ;  /* 0x0000000c0860723c */ /* 0x042fec0000001830 */
[C---:B------:R-:W-:Y:S06]  /*6b90*/  HMMA.16816.F32 R56, R8.reuse, R14, R56 ;  /* 0x0000000e0838723c */ /* 0x040fec0000001838 */
        /* <DEDUP_REMOVED lines=11> */
[C---:B------:R-:W-:Y:S06]  /*6c50*/  HMMA.16816.F32 R40, R8.reuse, R20, R40 ;  /* 0x000000140828723c */ /* 0x040fec0000001828 */
[----:B------:R-:W-:Y:S01]  /*6c60*/  HMMA.16816.F32 R36, R8, R22, R36 ;  /* 0x000000160824723c */ /* 0x000fe20000001824 */
[----:B------:R-:W2:Y:S01]  /*6c70*/  LDSM.16.MT88.4 R20, [R219+0xa000] ;  /* 0x00a00000db14783b */ /* 0x000ea20000004200 */
[----:B-1----:R-:W-:Y:S01]  /*6c80*/  FFMA.FTZ R12, R155, UR6, -R7 ;  /* 0x000000069b0c7c23 */ /* 0x002fe20008010807 */
[----:B------:R-:W-:-:S03]  /*6c90*/  IMAD.MOV.U32 R155, RZ, RZ, R102 ;  /* 0x000000ffff9b7224 */ /* 0x000fc600078e0066 */
        /* <DEDUP_REMOVED lines=10> */
[----:B---3--:R-:W-:Y:S01]  /*6d40*/  FFMA.FTZ R12, R152, UR6, -R7 ;  /* 0x00000006980c7c23 */ /* 0x008fe20008010807 */
[----:B------:R-:W-:-:S06]  /*6d50*/  IMAD.MOV.U32 R152, RZ, RZ, R245 ;  /* 0x000000ffff987224 */ /* 0x000fcc00078e00f5 */
[----:B------:R3:W-:Y:S01]  /*6d60*/  MUFU.EX2 R137, R12 ;  /* 0x0000000c00897308 */ /* 0x0007e20000000800 */
[----:B--2---:R-:W-:-:S07]  /*6d70*/  FFMA.FTZ R8, R187, UR6, -R5 ;  /* 0x00000006bb087c23 */ /* 0x004fce0008010805 */
[----:B------:R2:W1:Y:S01]  /*6d80*/  MUFU.EX2 R247, R8 ;  /* 0x0000000800f77308 */ /* 0x0004620000000800 */
[----:B---3--:R-:W-:Y:S01]  /*6d90*/  FFMA.FTZ R12, R182, UR6, -R0 ;  /* 0x00000006b60c7c23 */ /* 0x008fe20008010800 */
[----:B------:R-:W-:-:S06]  /*6da0*/  MOV R182, R116 ;  /* 0x0000007400b67202 */ /* 0x000fcc0000000f00 */
[----:B------:R3:W4:Y:S01]  /*6db0*/  MUFU.EX2 R118, R12 ;  /* 0x0000000c00767308 */ /* 0x0007220000000800 */
[----:B--2---:R-:W-:Y:S01]  /*6dc0*/  FFMA.FTZ R8, R197, UR6, -R0 ;  /* 0x00000006c5087c23 */ /* 0x004fe20008010800 */
[----:B-1----:R-:W-:Y:S01]  /*6dd0*/  F2FP.F16.F32.PACK_AB R11, R247, R246 ;  /* 0x000000f6f70b723e */ /* 0x002fe200000000ff */
[----:B------:R-:W-:-:S05]  /*6de0*/  IMAD.MOV.U32 R197, RZ, RZ, R241 ;  /* 0x000000ffffc57224 */ /* 0x000fca00078e00f1 */
[----:B------:R1:W-:Y:S01]  /*6df0*/  MUFU.EX2 R244, R8 ;  /* 0x0000000800f47308 */ /* 0x0003e20000000800 */
[----:B---3--:R-:W-:Y:S01]  /*6e00*/  FFMA.FTZ R12, R175, UR6, -R0 ;  /* 0x00000006af0c7c23 */ /* 0x008fe20008010800 */
[----:B----4-:R-:W-:Y:S02]  /*6e10*/  IMAD.MOV.U32 R184, RZ, RZ, R118 ;  /* 0x000000ffffb87224 */ /* 0x010fe400078e0076 */
[----:B------:R-:W-:-:S04]  /*6e20*/  IMAD.MOV.U32 R175, RZ, RZ, R238 ;  /* 0x000000ffffaf7224 */ /* 0x000fc800078e00ee */
[----:B------:R2:W3:Y:S01]  /*6e30*/  MUFU.EX2 R117, R12 ;  /* 0x0000000c00757308 */ /* 0x0004e20000000800 */
[----:B-1----:R-:W-:-:S07]  /*6e40*/  FFMA.FTZ R8, R186, UR6, -R0 ;  /* 0x00000006ba087c23 */ /* 0x002fce0008010800 */
[----:B------:R-:W-:Y:S01]  /*6e50*/  MUFU.EX2 R245, R8 ;  /* 0x0000000800f57308 */ /* 0x000fe20000000800 */
[----:B--2---:R-:W-:Y:S01]  /*6e60*/  FFMA.FTZ R12, R183, UR6, -R6 ;  /* 0x00000006b70c7c23 */ /* 0x004fe20008010806 */
[----:B---3--:R-:W-:Y:S01]  /*6e70*/  IMAD.MOV.U32 R186, RZ, RZ, R117 ;  /* 0x000000ffffba7224 */ /* 0x008fe200078e0075 */
[----:B------:R-:W-:-:S05]  /*6e80*/  MOV R183, R120 ;  /* 0x0000007800b77202 */ /* 0x000fca0000000f00 */
[----:B------:R1:W-:Y:S02]  /*6e90*/  MUFU.EX2 R252, R12 ;  /* 0x0000000c00fc7308 */ /* 0x0003e40000000800 */
[----:B-1----:R-:W-:Y:S01]  /*6ea0*/  FFMA.FTZ R12, R180, UR6, -R6 ;  /* 0x00000006b40c7c23 */ /* 0x002fe20008010806 */
[----:B------:R-:W-:Y:S01]  /*6eb0*/  MOV R180, R101 ;  /* 0x0000006500b47202 */ /* 0x000fe20000000f00 */
[----:B------:R-:W-:-:S04]  /*6ec0*/  IMAD.MOV.U32 R101, RZ, RZ, R248 ;  /* 0x000000ffff657224 */ /* 0x000fc800078e00f8 */
[----:B------:R1:W2:Y:S01]  /*6ed0*/  MUFU.EX2 R68, R12 ;  /* 0x0000000c00447308 */ /* 0x0002a20000000800 */
[----:B------:R-:W-:Y:S01]  /*6ee0*/  MOV R153, R101 ;  /* 0x0000006500997202 */ /* 0x000fe20000000f00 */
[----:B-1----:R-:W-:Y:S01]  /*6ef0*/  FFMA.FTZ R12, R174, UR6, -R6 ;  /* 0x00000006ae0c7c23 */ /* 0x002fe20008010806 */
[----:B--2---:R-:W-:Y:S01]  /*6f00*/  MOV R187, R68 ;  /* 0x0000004400bb7202 */ /* 0x004fe20000000f00 */
[----:B------:R-:W-:-:S04]  /*6f10*/  IMAD.MOV.U32 R174, RZ, RZ, R121 ;  /* 0x000000ffffae7224 */ /* 0x000fc800078e0079 */
[----:B------:R1:W-:Y:S01]  /*6f20*/  MUFU.EX2 R251, R12 ;  /* 0x0000000c00fb7308 */ /* 0x0003e20000000800 */
[----:B------:R-:W-:Y:S01]  /*6f30*/  F2FP.F16.F32.PACK_AB R8, R187, R252 ;  /* 0x000000fcbb08723e */ /* 0x000fe200000000ff */
[----:B-1----:R-:W-:Y:S01]  /*6f40*/  FFMA.FTZ R12, R154, UR6, -R6 ;  /* 0x000000069a0c7c23 */ /* 0x002fe20008010806 */
[----:B------:R-:W-:-:S05]  /*6f50*/  MOV R154, R243 ;  /* 0x000000f3009a7202 */ /* 0x000fca0000000f00 */
[----:B------:R1:W2:Y:S02]  /*6f60*/  MUFU.EX2 R250, R12 ;  /* 0x0000000c00fa7308 */ /* 0x0002a40000000800 */
[----:B-1----:R-:W-:Y:S01]  /*6f70*/  FFMA.FTZ R12, R196, UR6, -R5 ;  /* 0x00000006c40c7c23 */ /* 0x002fe20008010805 */
[----:B--2---:R-:W-:Y:S01]  /*6f80*/  F2FP.F16.F32.PACK_AB R10, R250, R251 ;  /* 0x000000fbfa0a723e */ /* 0x004fe200000000ff */
[----:B------:R-:W-:-:S04]  /*6f90*/  IMAD.MOV.U32 R196, RZ, RZ, R100 ;  /* 0x000000ffffc47224 */ /* 0x000fc800078e0064 */
[----:B------:R1:W-:Y:S02]  /*6fa0*/  MUFU.EX2 R249, R12 ;  /* 0x0000000c00f97308 */ /* 0x0003e40000000800 */
[----:B-1----:R-:W-:Y:S01]  /*6fb0*/  FFMA.FTZ R12, R185, UR6, -R5 ;  /* 0x00000006b90c7c23 */ /* 0x002fe20008010805 */
[----:B------:R-:W-:-:S05]  /*6fc0*/  MOV R185, R242 ;  /* 0x000000f200b97202 */ /* 0x000fca0000000f00 */
[----:B------:R1:W2:Y:S02]  /*6fd0*/  MUFU.EX2 R248, R12 ;  /* 0x0000000c00f87308 */ /* 0x0002a40000000800 */
[----:B-1----:R-:W1:Y:S01]  /*6fe0*/  LDSM.16.MT88.4 R12, [R218+0xa000] ;  /* 0x00a00000da0c783b */ /* 0x002e620000004200 */
[----:B--2---:R-:W-:-:S07]  /*6ff0*/  F2FP.F16.F32.PACK_AB R9, R248, R249 ;  /* 0x000000f9f809723e */ /* 0x004fce00000000ff */
[C---:B------:R-:W-:Y:S06]  /*7000*/  HMMA.16816.F32 R76, R8.reuse, R20, R104 ;  /* 0x00000014084c723c */ /* 0x040fec0000001868 */
        /* <DEDUP_REMOVED lines=12> */
[C---:B------:R-:W-:Y:S01]  /*70d0*/  HMMA.16816.F32 R52, R8.reuse, R20, R40 ;  /* 0x000000140834723c */ /* 0x040fe20000001828 */
[----:B------:R-:W-:Y:S01]  /*70e0*/  FFMA.FTZ R12, R192, UR6, -R7 ;  /* 0x00000006c00c7c23 */ /* 0x000fe20008010807 */
[----:B------:R-:W-:Y:S01]  /*70f0*/  MOV R95, R240 ;  /* 0x000000f0005f7202 */ /* 0x000fe20000000f00 */
[----:B------:R-:W-:Y:S01]  /*7100*/  IMAD.MOV.U32 R94, RZ, RZ, R235 ;  /* 0x000000ffff5e7224 */ /* 0x000fe200078e00eb */
[----:B------:R-:W-:Y:S01]  /*7110*/  MOV R192, R234 ;  /* 0x000000ea00c07202 */ /* 0x000fe20000000f00 */
        /* <DEDUP_REMOVED lines=10> */
[C---:B------:R-:W-:Y:S01]  /*71c0*/  HMMA.16816.F32 R40, R8.reuse, R24, R32 ;  /* 0x000000180828723c */ /* 0x040fe20000001820 */
[----:B------:R-:W4:Y:S05]  /*71d0*/  LDSM.16.MT88.4 R32, [R220+0xa800] ;  /* 0x00a80000dc20783b */ /* 0x000f2a0000004200 */
[----:B------:R-:W-:Y:S01]  /*71e0*/  HMMA.16816.F32 R36, R8, R26, R28 ;  /* 0x0000001a0824723c */ /* 0x000fe2000000181c */
[----:B------:R-:W-:Y:S04]  /*71f0*/  LDSM.16.MT88.4 R24, [R221+0xb000] ;  /* 0x00b00000dd18783b */ /* 0x000fe80000004200 */
[----:B------:R-:W-:Y:S01]  /*7200*/  LDSM.16.MT88.4 R28, [R218+0xb000] ;  /* 0x00b00000da1c783b */ /* 0x000fe20000004200 */
[----:B---3--:R-:W-:Y:S01]  /*7210*/  FFMA.FTZ R12, R168, UR6, -R7 ;  /* 0x00000006a80c7c23 */ /* 0x008fe20008010807 */
[----:B------:R-:W-:Y:S01]  /*7220*/  FFMA.FTZ R8, R176, UR6, -R5 ;  /* 0x00000006b0087c23 */ /* 0x000fe20008010805 */
[----:B------:R-:W-:-:S02]  /*7230*/  MOV R168, R178 ;  /* 0x000000b200a87202 */ /* 0x000fc40000000f00 */
[----:B------:R3:W-:Y:S08]  /*7240*/  MUFU.EX2 R242, R12 ;  /* 0x0000000c00f27308 */ /* 0x0007f00000000800 */
[----:B------:R2:W-:Y:S01]  /*7250*/  MUFU.EX2 R132, R8 ;  /* 0x0000000800847308 */ /* 0x0005e20000000800 */
[----:B---3--:R-:W-:-:S07]  /*7260*/  FFMA.FTZ R12, R128, UR6, -R7 ;  /* 0x00000006800c7c23 */ /* 0x008fce0008010807 */
[----:B------:R3:W-:Y:S01]  /*7270*/  MUFU.EX2 R243, R12 ;  /* 0x0000000c00f37308 */ /* 0x0007e20000000800 */
[----:B--2---:R-:W-:-:S07]  /*7280*/  FFMA.FTZ R8, R131, UR6, -R5 ;  /* 0x0000000683087c23 */ /* 0x004fce0008010805 */
[----:B------:R2:W1:Y:S01]  /*7290*/  MUFU.EX2 R133, R8 ;  /* 0x0000000800857308 */ /* 0x0004620000000800 */
[----:B---3--:R-:W-:Y:S01]  /*72a0*/  FFMA.FTZ R12, R193, UR6, -R0 ;  /* 0x00000006c10c7c23 */ /* 0x008fe20008010800 */
[----:B------:R-:W-:-:S06]  /*72b0*/  MOV R193, R161 ;  /* 0x000000a100c17202 */ /* 0x000fcc0000000f00 */
[----:B------:R3:W-:Y:S01]  /*72c0*/  MUFU.EX2 R238, R12 ;  /* 0x0000000c00ee7308 */ /* 0x0007e20000000800 */
[----:B--2---:R-:W-:Y:S01]  /*72d0*/  FFMA.FTZ R8, R177, UR6, -R0 ;  /* 0x00000006b1087c23 */ /* 0x004fe20008010800 */
[----:B-1----:R-:W-:-:S06]  /*72e0*/  F2FP.F16.F32.PACK_AB R11, R133, R132 ;  /* 0x00000084850b723e */ /* 0x002fcc00000000ff */
[----:B------:R1:W-:Y:S01]  /*72f0*/  MUFU.EX2 R131, R8 ;  /* 0x0000000800837308 */ /* 0x0003e20000000800 */
[----:B---3--:R-:W-:-:S07]  /*7300*/  FFMA.FTZ R12, R171, UR6, -R0 ;  /* 0x00000006ab0c7c23 */ /* 0x008fce0008010800 */
[----:B------:R2:W-:Y:S01]  /*7310*/  MUFU.EX2 R239, R12 ;  /* 0x0000000c00ef7308 */ /* 0x0005e20000000800 */
[----:B-1----:R-:W-:-:S07]  /*7320*/  FFMA.FTZ R8, R130, UR6, -R0 ;  /* 0x0000000682087c23 */ /* 0x002fce0008010800 */
[----:B------:R-:W-:Y:S01]  /*7330*/  MUFU.EX2 R130, R8 ;  /* 0x0000000800827308 */ /* 0x000fe20000000800 */
[----:B--2---:R-:W-:Y:S01]  /*7340*/  FFMA.FTZ R12, R194, UR6, -R6 ;  /* 0x00000006c20c7c23 */ /* 0x004fe20008010806 */
[----:B------:R-:W-:-:S06]  /*7350*/  MOV R194, R162 ;  /* 0x000000a200c27202 */ /* 0x000fcc0000000f00 */
[----:B------:R1:W-:Y:S02]  /*7360*/  MUFU.EX2 R236, R12 ;  /* 0x0000000c00ec7308 */ /* 0x0003e40000000800 */
[----:B-1----:R-:W-:Y:S01]  /*7370*/  FFMA.FTZ R12, R188, UR6, -R6 ;  /* 0x00000006bc0c7c23 */ /* 0x002fe20008010806 */
[----:B------:R-:W-:-:S05]  /*7380*/  MOV R188, R163 ;  /* 0x000000a300bc7202 */ /* 0x000fca0000000f00 */
[----:B------:R1:W2:Y:S02]  /*7390*/  MUFU.EX2 R237, R12 ;  /* 0x0000000c00ed7308 */ /* 0x0002a40000000800 */
[----:B-1----:R-:W-:Y:S01]  /*73a0*/  FFMA.FTZ R12, R169, UR6, -R6 ;  /* 0x00000006a90c7c23 */ /* 0x002fe20008010806 */
[----:B--2---:R-:W-:-:S05]  /*73b0*/  F2FP.F16.F32.PACK_AB R8, R237, R236 ;  /* 0x000000eced08723e */ /* 0x004fca00000000ff */
[----:B------:R1:W-:Y:S02]  /*73c0*/  MUFU.EX2 R235, R12 ;  /* 0x0000000c00eb7308 */ /* 0x0003e40000000800 */
[----:B-1----:R-:W-:-:S06]  /*73d0*/  FFMA.FTZ R12, R129, UR6, -R6 ;  /* 0x00000006810c7c23 */ /* 0x002fcc0008010806 */
        /* <DEDUP_REMOVED lines=14> */
[C---:B----4-:R-:W-:Y:S06]  /*74c0*/  HMMA.16816.F32 R104, R8.reuse, R32, R104 ;  /* 0x000000200868723c */ /* 0x050fec0000001868 */
        /* <DEDUP_REMOVED lines=10> */
[----:B------:R-:W-:Y:S01]  /*7570*/  FFMA.FTZ R13, R213, UR6, -R6 ;  /* 0x00000006d50d7c23 */ /* 0x000fe20008010806 */
[----:B------:R-:W-:Y:S02]  /*7580*/  IMAD.MOV.U32 R202, RZ, RZ, R153 ;  /* 0x000000ffffca7224 */ /* 0x000fe400078e0099 */
[----:B------:R1:W-:Y:S01]  /*7590*/  MUFU.EX2 R122, R12 ;  /* 0x0000000c007a7308 */ /* 0x0003e20000000800 */
[----:B------:R-:W-:Y:S01]  /*75a0*/  HMMA.16816.F32 R68, R8, R14, R56 ;  /* 0x0000000e0844723c */ /* 0x000fe20000001838 */
[--C-:B------:R-:W-:Y:S01]  /*75b0*/  FFMA.FTZ R32, R231, UR6, -R5.reuse ;  /* 0x00000006e7207c23 */ /* 0x100fe20008010805 */
[----:B------:R-:W-:-:S04]  /*75c0*/  FFMA.FTZ R33, R232, UR6, -R5 ;  /* 0x00000006e8217c23 */ /* 0x000fc80008010805 */
[C---:B------:R-:W-:Y:S01]  /*75d0*/  HMMA.16816.F32 R40, R8.reuse, R34, R36 ;  /* 0x000000220828723c */ /* 0x040fe20000001824 */
[----:B------:R-:W-:Y:S01]  /*75e0*/  IMAD.MOV.U32 R59, RZ, RZ, R164 ;  /* 0x000000ffff3b7224 */ /* 0x000fe200078e00a4 */
[----:B------:R-:W-:Y:S01]  /*75f0*/  MOV R56, R155 ;  /* 0x0000009b00387202 */ /* 0x000fe20000000f00 */
[----:B------:R-:W-:Y:S02]  /*7600*/  IMAD.MOV.U32 R14, RZ, RZ, R95 ;  /* 0x000000ffff0e7224 */ /* 0x000fe400078e005f */
[----:B------:R-:W-:Y:S01]  /*7610*/  FADD.FTZ R15, R170, R168 ;  /* 0x000000a8aa0f7221 */ /* 0x000fe20000010000 */
[----:B------:R-:W-:Y:S01]  /*7620*/  IMAD.MOV.U32 R57, RZ, RZ, R166 ;  /* 0x000000ffff397224 */ /* 0x000fe200078e00a6 */
[C---:B------:R-:W-:Y:S01]  /*7630*/  HMMA.16816.F32 R72, R8.reuse, R16, R72 ;  /* 0x000000100848723c */ /* 0x040fe20000001848 */
[----:B------:R-:W-:Y:S01]  /*7640*/  FADD.FTZ R35, R94, R192 ;  /* 0x000000c05e237221 */ /* 0x000fe20000010000 */
[----:B------:R-:W-:Y:S01]  /*7650*/  FADD.FTZ R34, R63, R62 ;  /* 0x0000003e3f227221 */ /* 0x000fe20000010000 */
[----:B------:R2:W-:Y:S01]  /*7660*/  MUFU.EX2 R94, R13 ;  /* 0x0000000d005e7308 */ /* 0x0005e20000000800 */
[----:B-1----:R-:W-:Y:S01]  /*7670*/  FFMA.FTZ R12, R198, UR6, -R7 ;  /* 0x00000006c60c7c23 */ /* 0x002fe20008010807 */
[--C-:B------:R-:W-:Y:S01]  /*7680*/  FFMA.FTZ R36, R214, UR6, -R0.reuse ;  /* 0x00000006d6247c23 */ /* 0x100fe20008010800 */
[C---:B------:R-:W-:Y:S01]  /*7690*/  HMMA.16816.F32 R64, R8.reuse, R18, R64 ;  /* 0x000000120840723c */ /* 0x040fe20000001840 */
[--C-:B------:R-:W-:Y:S01]  /*76a0*/  FFMA.FTZ R37, R212, UR6, -R0.reuse ;  /* 0x00000006d4257c23 */ /* 0x100fe20008010800 */
[--C-:B------:R-:W-:Y:S01]  /*76b0*/  FFMA.FTZ R38, R209, UR6, -R0.reuse ;  /* 0x00000006d1267c23 */ /* 0x100fe20008010800 */
[----:B------:R-:W-:Y:S01]  /*76c0*/  FFMA.FTZ R39, R208, UR6, -R0 ;  /* 0x00000006d0277c23 */ /* 0x000fe20008010800 */
[----:B------:R-:W-:Y:S01]  /*76d0*/  IMAD.MOV.U32 R192, RZ, RZ, R157 ;  /* 0x000000ffffc07224 */ /* 0x000fe200078e009d */
[----:B------:R1:W-:Y:S01]  /*76e0*/  MUFU.EX2 R123, R12 ;  /* 0x0000000c007b7308 */ /* 0x0003e20000000800 */
[----:B------:R-:W-:Y:S01]  /*76f0*/  HMMA.16816.F32 R52, R8, R20, R52 ;  /* 0x000000140834723c */ /* 0x000fe20000001834 */
[----:B------:R-:W-:Y:S01]  /*7700*/  MOV R198, R152 ;  /* 0x0000009800c67202 */ /* 0x000fe20000000f00 */
[----:B------:R-:W3:Y:S01]  /*7710*/  LDSM.16.MT88.4 R16, [R219+0xb000] ;  /* 0x00b00000db10783b */ /* 0x000ee20000004200 */
[----:B------:R-:W-:-:S03]  /*7720*/  MOV R58, R167 ;  /* 0x000000a7003a7202 */ /* 0x000fc60000000f00 */
[----:B------:R-:W-:Y:S01]  /*7730*/  HMMA.16816.F32 R44, R8, R22, R44 ;  /* 0x00000016082c723c */ /* 0x000fe2000000182c */
[----:B------:R-:W4:Y:S01]  /*7740*/  LDSM.16.MT88.4 R20, [R220+0xb000] ;  /* 0x00b00000dc14783b */ /* 0x000f220000004200 */
[----:B--2---:R-:W-:Y:S01]  /*7750*/  FADD.FTZ R13, R202, R35 ;  /* 0x00000023ca0d7221 */ /* 0x004fe20000010000 */
[----:B------:R-:W-:Y:S01]  /*7760*/  MOV R202, R59 ;  /* 0x0000003b00ca7202 */ /* 0x000fe20000000f00 */
[----:B------:R-:W-:Y:S01]  /*7770*/  MUFU.EX2 R33, R33 ;  /* 0x0000002100217308 */ /* 0x000fe20000000800 */
[----:B------:R-:W-:Y:S02]  /*7780*/  MOV R59, R194 ;  /* 0x000000c2003b7202 */ /* 0x000fe40000000f00 */
[----:B------:R-:W-:Y:S01]  /*7790*/  FFMA.FTZ R8, R226, UR6, -R0 ;  /* 0x00000006e2087c23 */ /* 0x000fe20008010800 */
[----:B------:R-:W-:Y:S01]  /*77a0*/  MOV R214, R202 ;  /* 0x000000ca00d67202 */ /* 0x000fe20000000f00 */
[----:B-1----:R-:W-:Y:S01]  /*77b0*/  FFMA.FTZ R12, R191, UR6, -R7 ;  /* 0x00000006bf0c7c23 */ /* 0x002fe20008010807 */
[----:B------:R-:W-:-:S02]  /*77c0*/  IMAD.MOV.U32 R191, RZ, RZ, R154 ;  /* 0x000000ffffbf7224 */ /* 0x000fc400078e009a */
[----:B------:R-:W-:Y:S01]  /*77d0*/  MUFU.EX2 R92, R8 ;  /* 0x00000008005c7308 */ /* 0x000fe20000000800 */
[----:B------:R-:W-:-:S07]  /*77e0*/  MOV R202, R146 ;  /* 0x0000009200ca7202 */ /* 0x000fce0000000f00 */
[----:B------:R1:W-:Y:S08]  /*77f0*/  MUFU.EX2 R128, R12 ;  /* 0x0000000c00807308 */ /* 0x0003f00000000800 */
[----:B------:R-:W-:Y:S01]  /*7800*/  MUFU.EX2 R32, R32 ;  /* 0x0000002000207308 */ /* 0x000fe20000000800 */
[----:B-1----:R-:W-:Y:S01]  /*7810*/  FFMA.FTZ R12, R190, UR6, -R7 ;  /* 0x00000006be0c7c23 */ /* 0x002fe20008010807 */
[----:B------:R-:W-:Y:S01]  /*7820*/  MOV R190, R196 ;  /* 0x000000c400be7202 */ /* 0x000fe20000000f00 */
[----:B------:R-:W-:-:S05]  /*7830*/  IMAD.MOV.U32 R196, RZ, RZ, R159 ;  /* 0x000000ffffc47224 */ /* 0x000fca00078e009f */
[----:B------:R1:W-:Y:S02]  /*7840*/  MUFU.EX2 R129, R12 ;  /* 0x0000000c00817308 */ /* 0x0003e40000000800 */
[----:B-1----:R-:W-:-:S06]  /*7850*/  FFMA.FTZ R12, R127, UR6, -R7 ;  /* 0x000000067f0c7c23 */ /* 0x002fcc0008010807 */
[----:B------:R1:W-:Y:S02]  /*7860*/  MUFU.EX2 R127, R12 ;  /* 0x0000000c007f7308 */ /* 0x0003e40000000800 */
[----:B-1----:R-:W-:-:S06]  /*7870*/  FFMA.FTZ R12, R126, UR6, -R7 ;  /* 0x000000067e0c7c23 */ /* 0x002fcc0008010807 */
[----:B------:R1:W-:Y:S02]  /*7880*/  MUFU.EX2 R126, R12 ;  /* 0x0000000c007e7308 */ /* 0x0003e40000000800 */
[--C-:B-1----:R-:W-:Y:S01]  /*7890*/  FFMA.FTZ R12, R125, UR6, -R7.reuse ;  /* 0x000000067d0c7c23 */ /* 0x102fe20008010807 */
[----:B------:R-:W-:-:S05]  /*78a0*/  FFMA.FTZ R7, R124, UR6, -R7 ;  /* 0x000000067c077c23 */ /* 0x000fca0008010807 */
[----:B------:R1:W-:Y:S08]  /*78b0*/  MUFU.EX2 R125, R12 ;  /* 0x0000000c007d7308 */ /* 0x0003f00000000800 */
[----:B------:R2:W-:Y:S01]  /*78c0*/  MUFU.EX2 R124, R7 ;  /* 0x00000007007c7308 */ /* 0x0005e20000000800 */
[----:B-1----:R-:W-:Y:S01]  /*78d0*/  FFMA.FTZ R12, R227, UR6, -R6 ;  /* 0x00000006e30c7c23 */ /* 0x002fe20008010806 */
[----:B------:R-:W-:Y:S01]  /*78e0*/  MOV R227, R172 ;  /* 0x000000ac00e37202 */ /* 0x000fe20000000f00 */
[----:B--2---:R-:W-:Y:S01]  /*78f0*/  FFMA.FTZ R7, R205, UR6, -R0 ;  /* 0x00000006cd077c23 */ /* 0x004fe20008010800 */
[----:B------:R-:W-:Y:S01]  /*7900*/  IMAD.MOV.U32 R205, RZ, RZ, R185 ;  /* 0x000000ffffcd7224 */ /* 0x000fe200078e00b9 */
[----:B------:R-:W-:-:S03]  /*7910*/  MOV R185, R156 ;  /* 0x0000009c00b97202 */ /* 0x000fc60000000f00 */
[----:B------:R1:W-:Y:S01]  /*7920*/  MUFU.EX2 R119, R7 ;  /* 0x0000000700777308 */ /* 0x0003e20000000800 */
[----:B------:R-:W-:Y:S02]  /*7930*/  MOV R194, R185 ;  /* 0x000000b900c27202 */ /* 0x000fe40000000f00 */
[----:B------:R-:W-:Y:S02]  /*7940*/  MOV R185, R175 ;  /* 0x000000af00b97202 */ /* 0x000fe40000000f00 */
[----:B------:R-:W-:-:S03]  /*7950*/  MOV R175, R151 ;  /* 0x0000009700af7202 */ /* 0x000fc60000000f00 */
[----:B------:R-:W-:Y:S02]  /*7960*/  IMAD.MOV.U32 R231, RZ, RZ, R185 ;  /* 0x000000ffffe77224 */ /* 0x000fe400078e00b9 */
[----:B-1----:R-:W-:Y:S01]  /*7970*/  FFMA.FTZ R7, R200, UR6, -R0 ;  /* 0x00000006c8077c23 */ /* 0x002fe20008010800 */
[----:B------:R-:W-:Y:S01]  /*7980*/  MOV R200, R197 ;  /* 0x000000c500c87202 */ /* 0x000fe20000000f00 */
[----:B------:R-:W-:Y:S02]  /*7990*/  IMAD.MOV.U32 R197, RZ, RZ, R158 ;  /* 0x000000ffffc57224 */ /* 0x000fe400078e009e */
[----:B------:R1:W-:Y:S02]  /*79a0*/  MUFU.EX2 R120, R7 ;  /* 0x0000000700787308 */ /* 0x0003e40000000800 */
[----:B------:R-:W-:Y:S01]  /*79b0*/  FADD.FTZ R14, R14, R200 ;  /* 0x000000c80e0e7221 */ /* 0x000fe20000010000 */
[----:B------:R-:W-:Y:S01]  /*79c0*/  IMAD.MOV.U32 R200, RZ, RZ, R191 ;  /* 0x000000ffffc87224 */ /* 0x000fe200078e00bf */
[----:B------:R-:W-:-:S02]  /*79d0*/  MOV R191, R57 ;  /* 0x0000003900bf7202 */ /* 0x000fc40000000f00 */
[----:B------:R-:W-:Y:S02]  /*79e0*/  MOV R57, R195 ;  /* 0x000000c300397202 */ /* 0x000fe40000000f00 */
[----:B------:R-:W-:Y:S02]  /*79f0*/  MOV R195, R192 ;  /* 0x000000c000c37202 */ /* 0x000fe40000000f00 */
[----:B------:R-:W-:Y:S01]  /*7a00*/  MOV R192, R180 ;  /* 0x000000b400c07202 */ /* 0x000fe20000000f00 */
[----:B------:R-:W-:Y:S01]  /*7a10*/  IMAD.MOV.U32 R180, RZ, RZ, R181 ;  /* 0x000000ffffb47224 */ /* 0x000fe200078e00b5 */
[----:B------:R-:W-:Y:S02]  /*7a20*/  MOV R181, R149 ;  /* 0x0000009500b57202 */ /* 0x000fe40000000f00 */
[----:B------:R-:W-:Y:S02]  /*7a30*/  MOV R209, R191 ;  /* 0x000000bf00d17202 */ /* 0x000fe40000000f00 */
[----:B------:R-:W-:Y:S01]  /*7a40*/  MOV R232, R180 ;  /* 0x000000b400e87202 */ /* 0x000fe20000000f00 */
[----:B-1----:R-:W-:Y:S01]  /*7a50*/  FFMA.FTZ R7, R199, UR6, -R0 ;  /* 0x00000006c7077c23 */ /* 0x002fe20008010800 */
[----:B------:R-:W-:Y:S01]  /*7a60*/  FFMA.FTZ R0, R215, UR6, -R6 ;  /* 0x00000006d7007c23 */ /* 0x000fe20008010806 */
[----:B------:R-:W-:-:S02]  /*7a70*/  MOV R215, R59 ;  /* 0x0000003b00d77202 */ /* 0x000fc40000000f00 */
[----:B------:R1:W2:Y:S08]  /*7a80*/  MUFU.EX2 R121, R7 ;  /* 0x0000000700797308 */ /* 0x0002b00000000800 */
[----:B------:R3:W-:Y:S01]  /*7a90*/  MUFU.EX2 R95, R0 ;  /* 0x00000000005f7308 */ /* 0x0007e20000000800 */
[----:B-1----:R-:W-:Y:S01]  /*7aa0*/  FFMA.FTZ R7, R206, UR6, -R6 ;  /* 0x00000006ce077c23 */ /* 0x002fe20008010806 */
[----:B------:R-:W-:-:S06]  /*7ab0*/  IMAD.MOV.U32 R206, RZ, RZ, R194 ;  /* 0x000000ffffce7224 */ /* 0x000fcc00078e00c2 */
[----:B------:R1:W-:Y:S01]  /*7ac0*/  MUFU.EX2 R116, R7 ;  /* 0x0000000700747308 */ /* 0x0003e20000000800 */
[----:B---3--:R-:W-:Y:S01]  /*7ad0*/  FADD.FTZ R0, R205, R15 ;  /* 0x0000000fcd007221 */ /* 0x008fe20000010000 */
[----:B------:R-:W-:Y:S01]  /*7ae0*/  MOV R205, R198 ;  /* 0x000000c600cd7202 */ /* 0x000fe20000000f00 */
[----:B------:R-:W-:Y:S01]  /*7af0*/  IMAD.MOV.U32 R198, RZ, RZ, R58 ;  /* 0x000000ffffc67224 */ /* 0x000fe200078e003a */
[----:B--2---:R-:W-:Y:S01]  /*7b00*/  F2FP.F16.F32.PACK_AB R15, R92, R121 ;  /* 0x000000795c0f723e */ /* 0x004fe200000000ff */
[----:B------:R-:W-:Y:S02]  /*7b10*/  IMAD.MOV.U32 R58, RZ, RZ, R188 ;  /* 0x000000ffff3a7224 */ /* 0x000fe400078e00bc */
[----:B------:R-:W-:Y:S01]  /*7b20*/  FADD.FTZ R0, R205, R0 ;  /* 0x00000000cd007221 */ /* 0x000fe20000010000 */
[----:B------:R-:W-:Y:S02]  /*7b30*/  IMAD.MOV.U32 R188, RZ, RZ, R184 ;  /* 0x000000ffffbc7224 */ /* 0x000fe400078e00b8 */
[----:B------:R-:W-:Y:S01]  /*7b40*/  MOV R208, R58 ;  /* 0x0000003a00d07202 */ /* 0x000fe20000000f00 */
[----:B------:R-:W-:Y:S01]  /*7b50*/  IMAD.MOV.U32 R184, RZ, RZ, R183 ;  /* 0x000000ffffb87224 */ /* 0x000fe200078e00b7 */
[----:B------:R-:W-:Y:S01]  /*7b60*/  MOV R183, R150 ;  /* 0x0000009600b77202 */ /* 0x000fe20000000f00 */
[----:B------:R-:W-:-:S02]  /*7b70*/  IMAD.MOV.U32 R212, RZ, RZ, R198 ;  /* 0x000000ffffd47224 */ /* 0x000fc400078e00c6 */
[----:B-1----:R-:W-:Y:S01]  /*7b80*/  FFMA.FTZ R7, R204, UR6, -R6 ;  /* 0x00000006cc077c23 */ /* 0x002fe20008010806 */
[----:B------:R-:W-:Y:S01]  /*7b90*/  MOV R204, R188 ;  /* 0x000000bc00cc7202 */ /* 0x000fe20000000f00 */
[----:B------:R-:W-:Y:S01]  /*7ba0*/  IMAD.MOV.U32 R188, RZ, RZ, R144 ;  /* 0x000000ffffbc7224 */ /* 0x000fe200078e0090 */
[----:B------:R-:W-:Y:S01]  /*7bb0*/  MOV R191, R184 ;  /* 0x000000b800bf7202 */ /* 0x000fe20000000f00 */
[----:B------:R1:W2:Y:S01]  /*7bc0*/  MUFU.EX2 R117, R7 ;  /* 0x0000000700757308 */ /* 0x0002a20000000800 */
[----:B------:R-:W-:Y:S02]  /*7bd0*/  IMAD.MOV.U32 R198, RZ, RZ, R145 ;  /* 0x000000ffffc67224 */ /* 0x000fe400078e0091 */
[----:B------:R-:W-:Y:S02]  /*7be0*/  IMAD.MOV.U32 R205, RZ, RZ, R186 ;  /* 0x000000ffffcd7224 */ /* 0x000fe400078e00ba */
[----:B-1----:R-:W-:Y:S01]  /*7bf0*/  FFMA.FTZ R7, R201, UR6, -R6 ;  /* 0x00000006c9077c23 */ /* 0x002fe20008010806 */
[----:B--2---:R-:W-:-:S02]  /*7c00*/  F2FP.F16.F32.PACK_AB R8, R117, R116 ;  /* 0x000000747508723e */ /* 0x004fc400000000ff */
[----:B------:R-:W-:Y:S01]  /*7c10*/  MOV R201, R195 ;  /* 0x000000c300c97202 */ /* 0x000fe20000000f00 */
[----:B------:R1:W-:Y:S02]  /*7c20*/  MUFU.EX2 R118, R7 ;  /* 0x0000000700767308 */ /* 0x0003e40000000800 */
[----:B-1----:R-:W-:Y:S01]  /*7c30*/  FFMA.FTZ R7, R203, UR6, -R6 ;  /* 0x00000006cb077c23 */ /* 0x002fe20008010806 */
[----:B------:R-:W-:-:S05]  /*7c40*/  IMAD.MOV.U32 R203, RZ, RZ, R181 ;  /* 0x000000ffffcb7224 */ /* 0x000fca00078e00b5 */
        /* <DEDUP_REMOVED lines=12> */
[----:B------:R-:W-:-:S05]  /*7d10*/  IMAD.MOV.U32 R229, RZ, RZ, R57 ;  /* 0x000000ffffe57224 */ /* 0x000fca00078e0039 */
[----:B------:R1:W2:Y:S02]  /*7d20*/  MUFU.EX2 R108, R7 ;  /* 0x00000007006c7308 */ /* 0x0002a40000000800 */
[----:B-1----:R-:W-:Y:S01]  /*7d30*/  FFMA.FTZ R7, R223, UR6, -R6 ;  /* 0x00000006df077c23 */ /* 0x002fe20008010806 */
[----:B--2---:R-:W-:Y:S01]  /*7d40*/  F2FP.F16.F32.PACK_AB R11, R108, R93 ;  /* 0x0000005d6c0b723e */ /* 0x004fe200000000ff */
[----:B------:R-:W-:Y:S01]  /*7d50*/  FFMA.FTZ R6, R233, UR6, -R5 ;  /* 0x00000006e9067c23 */ /* 0x000fe20008010805 */
[----:B------:R-:W-:-:S03]  /*7d60*/  MOV R223, R173 ;  /* 0x000000ad00df7202 */ /* 0x000fc60000000f00 */
[----:B------:R1:W-:Y:S01]  /*7d70*/  MUFU.EX2 R63, R7 ;  /* 0x00000007003f7308 */ /* 0x0003e20000000800 */
[----:B------:R-:W-:Y:S01]  /*7d80*/  FFMA.FTZ R5, R230, UR6, -R5 ;  /* 0x00000006e6057c23 */ /* 0x000fe20008010805 */
[C---:B------:R-:W-:Y:S06]  /*7d90*/  HMMA.16816.F32 R156, R8.reuse, R26, R80 ;  /* 0x0000001a089c723c */ /* 0x040fec0000001850 */
[----:B------:R2:W-:Y:S01]  /*7da0*/  MUFU.EX2 R80, R12 ;  /* 0x0000000c00507308 */ /* 0x0005e20000000800 */
[C---:B------:R-:W-:Y:S07]  /*7db0*/  HMMA.16816.F32 R168, R8.reuse, R28, R100 ;  /* 0x0000001c08a8723c */ /* 0x040fee0000001864 */
[----:B------:R3:W3:Y:S01]  /*7dc0*/  MUFU.EX2 R62, R6 ;  /* 0x00000006003e7308 */ /* 0x0006e20000000800 */
[----:B-1----:R-:W-:Y:S01]  /*7dd0*/  FADD.FTZ R7, R200, R14 ;  /* 0x0000000ec8077221 */ /* 0x002fe20000010000 */
[----:B------:R-:W-:Y:S01]  /*7de0*/  HMMA.16816.F32 R164, R8, R30, R96 ;  /* 0x0000001e08a4723c */ /* 0x000fe20000001860 */
[----:B------:R-:W-:-:S02]  /*7df0*/  MOV R200, R192 ;  /* 0x000000c000c87202 */ /* 0x000fc40000000f00 */
[----:B------:R-:W-:-:S03]  /*7e00*/  FADD.FTZ R7, R231, R7 ;  /* 0x00000007e7077221 */ /* 0x000fc60000010000 */
[----:B------:R-:W-:Y:S01]  /*7e10*/  HMMA.16816.F32 R160, R8, R24, R84 ;  /* 0x0000001808a0723c */ /* 0x000fe20000001854 */
[----:B------:R-:W3:Y:S01]  /*7e20*/  LDL.LU R231, [R1+0x64] ;  /* 0x0000640001e77983 */ /* 0x000ee20000300800 */
[----:B--2---:R-:W-:Y:S01]  /*7e30*/  FADD.FTZ R12, R190, R34 ;  /* 0x00000022be0c7221 */ /* 0x004fe20000010000 */
[----:B------:R-:W-:-:S03]  /*7e40*/  IMAD.MOV.U32 R190, RZ, RZ, R56 ;  /* 0x000000ffffbe7224 */ /* 0x000fc600078e0038 */
[C---:B------:R-:W-:Y:S01]  /*7e50*/  HMMA.16816.F32 R152, R8.reuse, R16, R76 ;  /* 0x000000100898723c */ /* 0x040fe2000000184c */
[----:B------:R-:W-:Y:S02]  /*7e60*/  IMAD.MOV.U32 R56, RZ, RZ, R189 ;  /* 0x000000ffff387224 */ /* 0x000fe400078e00bd */
[----:B------:R-:W-:Y:S01]  /*7e70*/  FADD.FTZ R35, R190, R13 ;  /* 0x0000000dbe237221 */ /* 0x000fe20000010000 */
[----:B------:R-:W-:Y:S02]  /*7e80*/  IMAD.MOV.U32 R189, RZ, RZ, R193 ;  /* 0x000000ffffbd7224 */ /* 0x000fe400078e00c1 */
[----:B------:R-:W-:Y:S01]  /*7e90*/  FADD.FTZ R34, R141, R12 ;  /* 0x0000000c8d227221 */ /* 0x000fe20000010000 */
[----:B------:R-:W-:Y:S01]  /*7ea0*/  IMAD.MOV.U32 R193, RZ, RZ, R174 ;  /* 0x000000ffffc17224 */ /* 0x000fe200078e00ae */
[----:B------:R-:W-:Y:S01]  /*7eb0*/  MOV R174, R182 ;  /* 0x000000b600ae7202 */ /* 0x000fe20000000f00 */
[----:B------:R-:W-:Y:S01]  /*7ec0*/  IMAD.MOV.U32 R182, RZ, RZ, R148 ;  /* 0x000000ffffb67224 */ /* 0x000fe200078e0094 */
[----:B------:R-:W-:Y:S01]  /*7ed0*/  MOV R226, R56 ;  /* 0x0000003800e27202 */ /* 0x000fe20000000f00 */
[----:B------:R-:W-:Y:S01]  /*7ee0*/  IMAD.MOV.U32 R213, RZ, RZ, R189 ;  /* 0x000000ffffd57224 */ /* 0x000fe200078e00bd */
[----:B------:R-:W-:Y:S01]  /*7ef0*/  MOV R210, R174 ;  /* 0x000000ae00d27202 */ /* 0x000fe20000000f00 */
[C---:B------:R-:W-:Y:S01]  /*7f00*/  HMMA.16816.F32 R148, R8.reuse, R18, R112 ;  /* 0x000000120894723c */ /* 0x040fe20000001870 */
[----:B------:R-:W-:Y:S01]  /*7f10*/  MOV R233, R182 ;  /* 0x000000b600e97202 */ /* 0x000fe20000000f00 */
[----:B------:R-:W-:Y:S01]  /*7f20*/  IMAD.MOV.U32 R102, RZ, RZ, R196 ;  /* 0x000000ffff667224 */ /* 0x000fe200078e00c4 */
[----:B------:R-:W-:Y:S01]  /*7f30*/  MOV R189, R147 ;  /* 0x0000009300bd7202 */ /* 0x000fe20000000f00 */
[----:B------:R-:W-:Y:S01]  /*7f40*/  MUFU.EX2 R36, R36 ;  /* 0x0000002400247308 */ /* 0x000fe20000000800 */
[----:B------:R-:W-:Y:S01]  /*7f50*/  MOV R199, R193 ;  /* 0x000000c100c77202 */ /* 0x000fe20000000f00 */
[----:B----4-:R-:W-:Y:S01]  /*7f60*/  HMMA.16816.F32 R144, R8, R20, R104 ;  /* 0x000000140890723c */ /* 0x010fe20000001868 */
[----:B------:R-:W-:Y:S01]  /*7f70*/  MOV R190, R187 ;  /* 0x000000bb00be7202 */ /* 0x000fe20000000f00 */
[----:B------:R-:W1:Y:S01]  /*7f80*/  LDSM.16.MT88.4 R172, [R218+0xb800] ;  /* 0x00b80000daac783b */ /* 0x000e620000004200 */
[----:B------:R-:W-:-:S02]  /*7f90*/  MOV R103, R136 ;  /* 0x0000008800677202 */ /* 0x000fc40000000f00 */
[----:B------:R-:W-:Y:S01]  /*7fa0*/  F2FP.F16.F32.PACK_AB R12, R123, R122 ;  /* 0x0000007a7b0c723e */ /* 0x000fe200000000ff */
[----:B------:R-:W-:Y:S01]  /*7fb0*/  HMMA.16816.F32 R56, R8, R22, R88 ;  /* 0x000000160838723c */ /* 0x000fe20000001858 */
[----:B------:R2:W4:Y:S01]  /*7fc0*/  MUFU.EX2 R10, R5 ;  /* 0x00000005000a7308 */ /* 0x0005220000000800 */
[----:B------:R-:W-:Y:S01]  /*7fd0*/  F2FP.F16.F32.PACK_AB R13, R120, R119 ;  /* 0x00000077780d723e */ /* 0x000fe200000000ff */
[----:B------:R-:W1:Y:S01]  /*7fe0*/  LDSM.16.MT88.4 R180, [R221+0xb800] ;  /* 0x00b80000ddb4783b */ /* 0x000e620000004200 */
[----:B------:R-:W-:-:S03]  /*7ff0*/  F2FP.F16.F32.PACK_AB R14, R129, R128 ;  /* 0x00000080810e723e */ /* 0x000fc600000000ff */
[----:B------:R-:W1:Y:S02]  /*8000*/  LDSM.16.MT88.4 R192, [R219+0xb800] ;  /* 0x00b80000dbc0783b */ /* 0x000e640000004200 */
[----:B------:R-:W1:Y:S02]  /*8010*/  MUFU.EX2 R37, R37 ;  /* 0x0000002500257308 */ /* 0x000e640000000800 */
[C---:B------:R-:W-:Y:S01]  /*8020*/  HMMA.16816.F32 R52, R12.reuse, R16, R52 ;  /* 0x000000100c34723c */ /* 0x040fe20000001834 */
[----:B---3--:R-:W-:Y:S01]  /*8030*/  FADD.FTZ R6, R231, R0 ;  /* 0x00000000e7067221 */ /* 0x008fe20000010000 */
[----:B------:R-:W-:Y:S01]  /*8040*/  MOV R231, R232 ;  /* 0x000000e800e77202 */ /* 0x000fe20000000f00 */
[----:B--2---:R-:W-:Y:S01]  /*8050*/  FADD.FTZ R5, R140, R34 ;  /* 0x000000228c057221 */ /* 0x004fe20000010000 */
        /* <DEDUP_REMOVED lines=9> */
[----:B------:R-:W2:Y:S01]  /*80f0*/  MUFU.EX2 R38, R38 ;  /* 0x0000002600267308 */ /* 0x000ea20000000800 */
[----:B------:R-:W-:Y:S01]  /*8100*/  MOV R233, R223 ;  /* 0x000000df00e97202 */ /* 0x000fe20000000f00 */
[----:B------:R-:W-:Y:S01]  /*8110*/  IMAD.MOV.U32 R223, RZ, RZ, R227 ;  /* 0x000000ffffdf7224 */ /* 0x000fe200078e00e3 */
[----:B------:R-:W-:Y:S01]  /*8120*/  MOV R227, R213 ;  /* 0x000000d500e37202 */ /* 0x000fe20000000f00 */
[C---:B------:R-:W-:Y:S01]  /*8130*/  HMMA.16816.F32 R44, R12.reuse, R18, R44 ;  /* 0x000000120c2c723c */ /* 0x040fe2000000182c */
[----:B------:R-:W-:Y:S01]  /*8140*/  MOV R213, R215 ;  /* 0x000000d700d57202 */ /* 0x000fe20000000f00 */
[----:B------:R-:W-:Y:S01]  /*8150*/  IMAD.MOV.U32 R215, RZ, RZ, R210 ;  /* 0x000000ffffd77224 */ /* 0x000fe200078e00d2 */
[----:B------:R-:W-:Y:S01]  /*8160*/  MOV R208, R135 ;  /* 0x0000008700d07202 */ /* 0x000fe20000000f00 */
[----:B------:R-:W-:Y:S01]  /*8170*/  FADD.FTZ R7, R231, R7 ;  /* 0x00000007e7077221 */ /* 0x000fe20000010000 */
[----:B------:R-:W3:Y:S01]  /*8180*/  LDL.LU R135, [R1+0xd0] ;  /* 0x0000d00001877983 */ /* 0x000ee20000300800 */
[----:B------:R-:W-:Y:S01]  /*8190*/  MOV R210, R4 ;  /* 0x0000000400d27202 */ /* 0x000fe20000000f00 */
[----:B------:R-:W2:Y:S01]  /*81a0*/  MUFU.EX2 R39, R39 ;  /* 0x0000002700277308 */ /* 0x000ea20000000800 */
[C---:B------:R-:W-:Y:S01]  /*81b0*/  HMMA.16816.F32 R176, R12.reuse, R28, R176 ;  /* 0x0000001c0cb0723c */ /* 0x040fe200000018b0 */
[----:B------:R-:W4:Y:S04]  /*81c0*/  LDL.LU R4, [R1+0xcc] ;  /* 0x0000cc0001047983 */ /* 0x000f280000300800 */
[----:B------:R-:W2:Y:S01]  /*81d0*/  LDL.LU R231, [R1+0x68] ;  /* 0x0000680001e77983 */ /* 0x000ea20000300800 */
[C---:B------:R-:W-:Y:S03]  /*81e0*/  HMMA.16816.F32 R184, R12.reuse, R24, R72 ;  /* 0x000000180cb8723c */ /* 0x040fe60000001848 */
[----:B------:R-:W1:Y:S03]  /*81f0*/  LDSM.16.MT88.4 R16, [R220+0xb800] ;  /* 0x00b80000dc10783b */ /* 0x000e660000004200 */
[C---:B------:R-:W-:Y:S06]  /*8200*/  HMMA.16816.F32 R28, R12.reuse, R30, R68 ;  /* 0x0000001e0c1c723c */ /* 0x040fec0000001844 */
[----:B------:R-:W-:Y:S01]  /*8210*/  HMMA.16816.F32 R64, R12, R26, R64 ;  /* 0x0000001a0c40723c */ /* 0x000fe20000001840 */
        /* <DEDUP_REMOVED lines=21> */
[----:B------:R-:W2:Y:S01]  /*8370*/  LDL.LU R3, [R1+0xc8] ;  /* 0x0000c80001037983 */ /* 0x000ea20000300800 */
[----:B------:R-:W-:Y:S01]  /*8380*/  MOV R231, R232 ;  /* 0x000000e800e77202 */ /* 0x000fe20000000f00 */
[----:B------:R-:W-:Y:S01]  /*8390*/  IMAD.MOV.U32 R232, RZ, RZ, R233 ;  /* 0x000000ffffe87224 */ /* 0x000fe200078e00e9 */
[----:B------:R-:W-:-:S02]  /*83a0*/  MOV R203, R142 ;  /* 0x0000008e00cb7202 */ /* 0x000fc40000000f00 */
[----:B------:R-:W-:Y:S02]  /*83b0*/  MOV R233, R210 ;  /* 0x000000d200e97202 */ /* 0x000fe40000000f00 */
[----:B------:R-:W-:Y:S01]  /*83c0*/  MOV R210, R207 ;  /* 0x000000cf00d27202 */ /* 0x000fe20000000f00 */
        /* <DEDUP_REMOVED lines=10> */
[----:B------:R-:W-:Y:S02]  /*8470*/  MOV R191, R198 ;  /* 0x000000c600bf7202 */ /* 0x000fe40000000f00 */
[----:B------:R-:W-:Y:S01]  /*8480*/  MOV R198, R202 ;  /* 0x000000ca00c67202 */ /* 0x000fe20000000f00 */
[----:B------:R-:W-:Y:S01]  /*8490*/  IMAD.MOV.U32 R202, RZ, RZ, R189 ;  /* 0x000000ffffca7224 */ /* 0x000fe200078e00bd */
[----:B------:R-:W-:Y:S01]  /*84a0*/  MOV R189, R188 ;  /* 0x000000bc00bd7202 */ /* 0x000fe20000000f00 */
[----:B---3--:R-:W-:Y:S01]  /*84b0*/  FADD.FTZ R7, R135, R8 ;  /* 0x0000000887077221 */ /* 0x008fe20000010000 */
[----:B------:R-:W-:Y:S01]  /*84c0*/  MOV R188, R137 ;  /* 0x0000008900bc7202 */ /* 0x000fe20000000f00 */
[----:B------:R-:W-:Y:S01]  /*84d0*/  FADD.FTZ R5, R231, R9 ;  /* 0x00000009e7057221 */ /* 0x000fe20000010000 */
[----:B------:R-:W3:Y:S04]  /*84e0*/  LDL.LU R137, [R1+0xc4] ;  /* 0x0000c40001897983 */ /* 0x000ee80000300800 */
[----:B------:R1:W5:Y:S04]  /*84f0*/  LDL.LU R135, [R1+0xc0] ;  /* 0x0000c00001877983 */ /* 0x0003680000300800 */
[----:B------:R-:W3:Y:S01]  /*8500*/  LDL.LU R231, [R1+0x6c] ;  /* 0x00006c0001e77983 */ /* 0x000ee20000300800 */
[----:B----4-:R-:W-:Y:S01]  /*8510*/  FADD.FTZ R8, R4, R5 ;  /* 0x0000000504087221 */ /* 0x010fe20000010000 */
[C---:B------:R-:W-:Y:S06]  /*8520*/  HMMA.16816.F32 R48, R12.reuse, R20, R48 ;  /* 0x000000140c30723c */ /* 0x040fec0000001830 */
[----:B------:R-:W-:Y:S01]  /*8530*/  HMMA.16816.F32 R40, R12, R22, R40 ;  /* 0x000000160c28723c */ /* 0x000fe20000001828 */
[----:B------:R-:W-:-:S02]  /*8540*/  F2FP.F16.F32.PACK_AB R140, R94, R95 ;  /* 0x0000005f5e8c723e */ /* 0x000fc400000000ff */
[----:B------:R-:W-:Y:S02]  /*8550*/  F2FP.F16.F32.PACK_AB R141, R33, R62 ;  /* 0x0000003e218d723e */ /* 0x000fe400000000ff */
[----:B------:R-:W-:Y:S02]  /*8560*/  F2FP.F16.F32.PACK_AB R142, R63, R80 ;  /* 0x000000503f8e723e */ /* 0x000fe400000000ff */
[----:B------:R-:W-:-:S07]  /*8570*/  F2FP.F16.F32.PACK_AB R143, R10, R32 ;  /* 0x000000200a8f723e */ /* 0x000fce00000000ff */
[C---:B-1----:R-:W-:Y:S06]  /*8580*/  HMMA.16816.F32 R168, R140.reuse, R172, R168 ;  /* 0x000000ac8ca8723c */ /* 0x042fec00000018a8 */
[C---:B------:R-:W-:Y:S06]  /*8590*/  HMMA.16816.F32 R164, R140.reuse, R174, R164 ;  /* 0x000000ae8ca4723c */ /* 0x040fec00000018a4 */
[C---:B------:R-:W-:Y:S06]  /*85a0*/  HMMA.16816.F32 R160, R140.reuse, R180, R160 ;  /* 0x000000b48ca0723c */ /* 0x040fec00000018a0 */
[C---:B------:R-:W-:Y:S06]  /*85b0*/  HMMA.16816.F32 R156, R140.reuse, R182, R156 ;  /* 0x000000b68c9c723c */ /* 0x040fec000000189c */
[C---:B------:R-:W-:Y:S06]  /*85c0*/  HMMA.16816.F32 R152, R140.reuse, R192, R152 ;  /* 0x000000c08c98723c */ /* 0x040fec0000001898 */
[C---:B------:R-:W-:Y:S06]  /*85d0*/  HMMA.16816.F32 R148, R140.reuse, R194, R148 ;  /* 0x000000c28c94723c */ /* 0x040fec0000001894 */
[C---:B------:R-:W-:Y:S06]  /*85e0*/  HMMA.16816.F32 R144, R140.reuse, R16, R144 ;  /* 0x000000108c90723c */ /* 0x040fec0000001890 */
[----:B------:R-:W-:Y:S01]  /*85f0*/  HMMA.16816.F32 R140, R140, R18, R56 ;  /* 0x000000128c8c723c */ /* 0x000fe20000001838 */
[----:B--2---:R-:W-:-:S02]  /*8600*/  FADD.FTZ R0, R3, R0 ;  /* 0x0000000003007221 */ /* 0x004fc40000010000 */
[----:B------:R1:W5:Y:S04]  /*8610*/  LDL.LU R3, [R1+0xbc] ;  /* 0x0000bc0001037983 */ /* 0x0003680000300800 */
[----:B------:R1:W5:Y:S01]  /*8620*/  LDL.LU R4, [R1+0xb8] ;  /* 0x0000b80001047983 */ /* 0x0003620000300800 */
[----:B---3--:R-:W-:Y:S01]  /*8630*/  FADD.FTZ R6, R231, R6 ;  /* 0x00000006e7067221 */ /* 0x008fe20000010000 */
        /* <DEDUP_REMOVED lines=11> */
[----:B------:R-:W-:Y:S01]  /*86f0*/  IMAD.MOV.U32 R85, RZ, RZ, R211 ;  /* 0x000000ffff557224 */ /* 0x000fe200078e00d3 */
[----:B------:R-:W-:Y:S01]  /*8700*/  MOV R205, R190 ;  /* 0x000000be00cd7202 */ /* 0x000fe20000000f00 */
[----:B------:R-:W-:Y:S01]  /*8710*/  IMAD.MOV.U32 R190, RZ, RZ, R191 ;  /* 0x000000ffffbe7224 */ /* 0x000fe200078e00bf */
[----:B------:R-:W-:-:S02]  /*8720*/  MOV R191, R198 ;  /* 0x000000c600bf7202 */ /* 0x000fc40000000f00 */
[----:B------:R-:W-:Y:S01]  /*8730*/  MOV R86, R201 ;  /* 0x000000c900567202 */ /* 0x000fe20000000f00 */
[----:B------:R-:W-:Y:S01]  /*8740*/  FADD.FTZ R5, R231, R7 ;  /* 0x00000007e7057221 */ /* 0x000fe20000010000 */
[----:B------:R-:W-:Y:S01]  /*8750*/  MOV R198, R202 ;  /* 0x000000ca00c67202 */ /* 0x000fe20000000f00 */
[----:B------:R-:W-:Y:S01]  /*8760*/  IMAD.MOV.U32 R202, RZ, RZ, R189 ;  /* 0x000000ffffca7224 */ /* 0x000fe200078e00bd */
[----:B------:R-:W-:Y:S01]  /*8770*/  MOV R189, R188 ;  /* 0x000000bc00bd7202 */ /* 0x000fe20000000f00 */
[----:B------:R-:W-:Y:S01]  /*8780*/  FADD.FTZ R7, R137, R6 ;  /* 0x0000000689077221 */ /* 0x000fe20000010000 */
[----:B------:R-:W-:Y:S01]  /*8790*/  FADD.FTZ R0, R85, R0 ;  /* 0x0000000055007221 */ /* 0x000fe20000010000 */
[----:B------:R-:W-:Y:S01]  /*87a0*/  MOV R188, R197 ;  /* 0x000000c500bc7202 */ /* 0x000fe20000000f00 */
[----:B------:R-:W-:Y:S01]  /*87b0*/  IMAD.MOV.U32 R197, RZ, RZ, R134 ;  /* 0x000000ffffc57224 */ /* 0x000fe200078e0086 */
[----:B------:R-:W-:Y:S01]  /*87c0*/  MOV R85, R86 ;  /* 0x0000005600557202 */ /* 0x000fe20000000f00 */
[----:B------:R-:W-:-:S02]  /*87d0*/  IMAD.MOV.U32 R87, RZ, RZ, R204 ;  /* 0x000000ffff577224 */ /* 0x000fc400078e00cc */
        /* <DEDUP_REMOVED lines=8> */
[----:B------:R-:W-:Y:S02]  /*8860*/  IMAD.MOV.U32 R86, RZ, RZ, R87 ;  /* 0x000000ffff567224 */ /* 0x000fe400078e0057 */
        /* <DEDUP_REMOVED lines=26> */
[----:B------:R-:W-:Y:S02]  /*8a10*/  IMAD.MOV.U32 R232, RZ, RZ, R233 ;  /* 0x000000ffffe87224 */ /* 0x000fe400078e00e9 */
[----:B------:R-:W-:Y:S01]  /*8a20*/  FADD.FTZ R5, R99, R5 ;  /* 0x0000000563057221 */ /* 0x000fe20000010000 */
[----:B------:R-:W-:Y:S01]  /*8a30*/  MOV R233, R223 ;  /* 0x000000df00e97202 */ /* 0x000fe20000000f00 */
[----:B------:R-:W-:Y:S01]  /*8a40*/  FADD.FTZ R7, R101, R7 ;  /* 0x0000000765077221 */ /* 0x000fe20000010000 */
[----:B------:R-:W-:Y:S01]  /*8a50*/  MOV R223, R227 ;  /* 0x000000e300df7202 */ /* 0x000fe20000000f00 */
[----:B------:R-:W-:Y:S01]  /*8a60*/  FADD.FTZ R6, R102, R6 ;  /* 0x0000000666067221 */ /* 0x000fe20000010000 */
        /* <DEDUP_REMOVED lines=29> */
[----:B------:R-:W-:Y:S01]  /*8c40*/  IMAD.MOV.U32 R204, RZ, RZ, R200 ;  /* 0x000000ffffcc7224 */ /* 0x000fe200078e00c8 */
[----:B------:R-:W-:Y:S01]  /*8c50*/  MOV R206, R190 ;  /* 0x000000be00ce7202 */ /* 0x000fe20000000f00 */
        /* <DEDUP_REMOVED lines=81> */
[----:B------:R-:W-:-:S07]  /*9170*/  F2FP.F16.F32.PACK_AB R191, R39, R38 ;  /* 0x0000002627bf723e */ /* 0x000fce00000000ff */
        /* <DEDUP_REMOVED lines=8> */
[----:B------:R-:W-:-:S08]  /*9200*/  NOP ;  /* 0x0000000000007918 */ /* 0x000fd00000000000 */
[----:B-1----:R-:W-:-:S15]  /*9210*/  @!P2 BRA `(.L_x_190) ;  /* 0x0000005c0088a947 */ /* 0x002fde0003800000 */
[----:B------:R-:W1:Y:S01]  /*9220*/  LDC.64 R6, c[0x0][0x250] ;  /* 0x00009400ff067b82 */ /* 0x000e620000000a00 */
[----:B------:R-:W-:Y:S01]  /*9230*/  ULDC UR4, c[0x0][0x2d0] ;  /* 0x0000b40000047ab9 */ /* 0x000fe20000000800 */
[----:B-----5:R-:W-:Y:S01]  /*9240*/  LEA R226, R4, R224, 0x1 ;  /* 0x000000e004e27211 */ /* 0x020fe200078e08ff */
[----:B------:R-:W-:Y:S01]  /*9250*/  IMAD R227, R3, 0x2, R224 ;  /* 0x0000000203e37824 */ /* 0x000fe200078e02e0 */
[----:B------:R-:W-:Y:S01]  /*9260*/  ISETP.GE.AND P0, PT, R60, UR4, PT ;  /* 0x000000043c007c0c */ /* 0x000fe2000bf06270 */
[----:B------:R-:W-:Y:S01]  /*9270*/  IMAD.MOV.U32 R133, RZ, RZ, R134 ;  /* 0x000000ffff857224 */ /* 0x000fe200078e0086 */
[----:B------:R-:W-:Y:S01]  /*9280*/  IADD3 R223, R217, R2, RZ ;  /* 0x00000002d9df7210 */ /* 0x000fe20007ffe0ff */
[----:B------:R-:W-:Y:S01]  /*9290*/  USHF.L.U64.HI UR9, UR8, 0x4, UR9 ;  /* 0x0000000408097899 */ /* 0x000fe20008010209 */
[----:B------:R-:W-:Y:S01]  /*92a0*/  MOV R139, R135 ;  /* 0x00000087008b7202 */ /* 0x000fe20000000f00 */
[----:B------:R-:W-:Y:S01]  /*92b0*/  USHF.L.U32 UR8, UR8, 0x4, URZ ;  /* 0x0000000408087899 */ /* 0x000fe2000800063f */
[----:B------:R-:W-:Y:S01]  /*92c0*/  MOV R138, R136 ;  /* 0x00000088008a7202 */ /* 0x000fe20000000f00 */
[----:B------:R-:W-:Y:S01]  /*92d0*/  ULEA.HI.SX32 UR19, UR19, 0xfffffffe, 0x19 ;  /* 0xfffffffe13137891 */ /* 0x000fe2000f8fca3f */
[----:B------:R-:W-:Y:S01]  /*92e0*/  MOV R132, R137 ;  /* 0x0000008900847202 */ /* 0x000fe20000000f00 */
[----:B------:R-:W-:-:S04]  /*92f0*/  ULDC UR4, c[0x0][0x2ec] ;  /* 0x0000bb0000047ab9 */ /* 0x000fc80000000800 */
[----:B------:R-:W2:Y:S01]  /*9300*/  @!P0 LDC.64 R8, c[0x0][0x220] ;  /* 0x00008800ff088b82 */ /* 0x000ea20000000a00 */
[----:B-1----:R1:W-:Y:S01]  /*9310*/  STL.64 [R1], R6 ;  /* 0x0000000601007387 */ /* 0x0023e20000100a00 */
[----:B------:R-:W-:-:S06]  /*9320*/  MOV R0, R7 ;  /* 0x0000000700007202 */ /* 0x000fcc0000000f00 */
[----:B------:R-:W3:Y:S01]  /*9330*/  @!P0 LDC.64 R10, c[0x0][0x220] ;  /* 0x00008800ff0a8b82 */ /* 0x000ee20000000a00 */
[C---:B------:R-:W-:Y:S02]  /*9340*/  @!P0 IMAD R4, R0.reuse, 0x30, RZ ;  /* 0x0000003000048824 */ /* 0x040fe400078e02ff */
[C---:B------:R-:W-:Y:S02]  /*9350*/  @!P0 IMAD R3, R0.reuse, 0x50, RZ ;  /* 0x0000005000038824 */ /* 0x040fe400078e02ff */
[C---:B------:R-:W-:Y:S02]  /*9360*/  @!P0 IMAD R2, R0.reuse, 0x60, RZ ;  /* 0x0000006000028824 */ /* 0x040fe400078e02ff */
[----:B------:R-:W-:Y:S01]  /*9370*/  @!P0 IMAD R0, R0, 0x70, RZ ;  /* 0x0000007000008824 */ /* 0x000fe200078e02ff */
[----:B--2---:R2:W-:Y:S01]  /*9380*/  @!P0 STL.64 [R1+0x78], R8 ;  /* 0x0000780801008387 */ /* 0x0045e20000100a00 */
[----:B-1----:R-:W1:Y:S08]  /*9390*/  @!P0 LDC.64 R6, c[0x0][0x220] ;  /* 0x00008800ff068b82 */ /* 0x002e700000000a00 */
[----:B--2---:R-:W2:Y:S01]  /*93a0*/  @!P0 LDC.64 R8, c[0x0][0x220] ;  /* 0x00008800ff088b82 */ /* 0x004ea20000000a00 */
[----:B-1----:R1:W-:Y:S04]  /*93b0*/  @!P0 STL.64 [R1+0x70], R6 ;  /* 0x0000700601008387 */ /* 0x0023e80000100a00 */
[----:B---3--:R3:W-:Y:S04]  /*93c0*/  @!P0 STL.64 [R1+0x68], R10 ;  /* 0x0000680a01008387 */ /* 0x0087e80000100a00 */
[----:B--2---:R2:W-:Y:S01]  /*93d0*/  @!P0 STL.64 [R1+0x60], R8 ;  /* 0x0000600801008387 */ /* 0x0045e20000100a00 */
[----:B-1----:R-:W1:Y:S08]  /*93e0*/  @!P0 LDC.64 R6, c[0x0][0x220] ;  /* 0x00008800ff068b82 */ /* 0x002e700000000a00 */
[----:B---3--:R-:W3:Y:S08]  /*93f0*/  @!P0 LDC.64 R10, c[0x0][0x220] ;  /* 0x00008800ff0a8b82 */ /* 0x008ef00000000a00 */
[----:B--2---:R-:W2:Y:S01]  /*9400*/  @!P0 LDC.64 R8, c[0x0][0x220] ;  /* 0x00008800ff088b82 */ /* 0x004ea20000000a00 */
[----:B-1----:R1:W-:Y:S04]  /*9410*/  @!P0 STL.64 [R1+0x58], R6 ;  /* 0x0000580601008387 */ /* 0x0023e80000100a00 */
[----:B---3--:R3:W-:Y:S04]  /*9420*/  @!P0 STL.64 [R1+0x50], R10 ;  /* 0x0000500a01008387 */ /* 0x0087e80000100a00 */
[----:B--2---:R3:W-:Y:S01]  /*9430*/  @!P0 STL.64 [R1+0x48], R8 ;  /* 0x0000480801008387 */ /* 0x0047e20000100a00 */
[----:B-1----:R-:W1:Y:S03]  /*9440*/  @!P0 LDC.64 R6, c[0x0][0x220] ;  /* 0x00008800ff068b82 */ /* 0x002e660000000a00 */
[----:B-1----:R3:W-:Y:S04]  /*9450*/  @!P0 STL.64 [R1+0x40], R6 ;  /* 0x0000400601008387 */ /* 0x0027e80000100a00 */
[----:B------:R3:W-:Y:S04]  /*9460*/  @!P0 STL [R1+0x34], R4 ;  /* 0x0000340401008387 */ /* 0x0007e80000100800 */
[----:B------:R3:W-:Y:S04]  /*9470*/  @!P0 STL [R1+0x30], R3 ;  /* 0x0000300301008387 */ /* 0x0007e80000100800 */
[----:B------:R3:W-:Y:S04]  /*9480*/  @!P0 STL [R1+0x2c], R2 ;  /* 0x00002c0201008387 */ /* 0x0007e80000100800 */
[----:B------:R3:W-:Y:S01]  /*9490*/  @!P0 STL [R1+0x28], R0 ;  /* 0x0000280001008387 */ /* 0x0007e20000100800 */
[----:B------:R-:W-:Y:S05]  /*94a0*/  BRA `(.L_x_191) ;  /* 0x0000000800987947 */ /* 0x000fea0003800000 */
.L_x_193:
[----:B------:R-:W-:Y:S01]  /*94b0*/  IMAD.U32 R0, RZ, RZ, UR19 ;  /* 0x00000013ff007e24 */ /* 0x000fe2000f8e00ff */
[----:B------:R-:W1:Y:S01]  /*94c0*/  @!P0 LDC.64 R134, c[0x0][0x248] ;  /* 0x00009200ff868b82 */ /* 0x000e620000000a00 */
[----:B------:R-:W2:Y:S02]  /*94d0*/  LDL.64 R232, [R1+0x10] ;  /* 0x0000100001e87983 */ /* 0x000ea40000100a00 */
[----:B------:R-:W-:Y:S04]  /*94e0*/  @!P0 VIADD R0, R0, 0xffffffff ;  /* 0xffffffff00008836 */ /* 0x000fe80000000000 */
[----:B------:R-:W3:Y:S01]  /*94f0*/  LDL.64 R230, [R1+0x8] ;  /* 0x0000080001e67983 */ /* 0x000ee20000100a00 */
[----:B------:R-:W-:Y:S01]  /*9500*/  @!P0 SHF.R.S32.HI R2, RZ, 0x1f, R0 ;  /* 0x0000001fff028819 */ /* 0x000fe20000011400 */
[----:B------:R-:W4:Y:S04]  /*9510*/  @!P0 LDC.64 R206, c[0x0][0x218] ;  /* 0x00008600ffce8b82 */ /* 0x000f280000000a00 */
[----:B------:R1:W-:Y:S04]  /*9520*/  @P0 STS.128 [R228+0x4000], RZ ;  /* 0x004000ffe4000388 */ /* 0x0003e80000000c00 */
[----:B------:R-:W5:Y:S01]  /*9530*/  @!P0 LDC.64 R208, c[0x0][0x218] ;  /* 0x00008600ffd08b82 */ /* 0x000f620000000a00 */
[-C--:B-1----:R-:W-:Y:S02]  /*9540*/  @!P0 IMAD R136, R2, R134.reuse, RZ ;  /* 0x0000008602888224 */ /* 0x082fe400078e02ff */
[C---:B------:R-:W-:Y:S04]  /*9550*/  @!P0 IMAD.WIDE.U32 R2, R0.reuse, R134, RZ ;  /* 0x0000008600028225 */ /* 0x040fe800078e00ff */
[----:B------:R-:W-:Y:S01]  /*9560*/  @!P0 IMAD R136, R0, R135, R136 ;  /* 0x0000008700888224 */ /* 0x000fe200078e0288 */
[----:B------:R-:W-:Y:S01]  /*9570*/  MOV R0, UR19 ;  /* 0x0000001300007c02 */ /* 0x000fe20008000f00 */
[----:B------:R-:W-:Y:S02]  /*9580*/  @!P0 IMAD R135, R135, 0x30, RZ ;  /* 0x0000003087878824 */ /* 0x000fe400078e02ff */
[----:B------:R-:W-:Y:S02]  /*9590*/  @!P0 IMAD.IADD R136, R3, 0x1, R136 ;  /* 0x0000000103888824 */ /* 0x000fe400078e0288 */
[----:B------:R-:W-:Y:S01]  /*95a0*/  @!P0 VIADD R0, R0, 0xffffffff ;  /* 0xffffffff00008836 */ /* 0x000fe20000000000 */
[C---:B--2---:R-:W-:Y:S04]  /*95b0*/  @!P0 LEA R204, P2, R2.reuse, R232, 0x7 ;  /* 0x000000e802cc8211 */ /* 0x044fe800078438ff */
[----:B---3--:R-:W-:Y:S02]  /*95c0*/  @!P0 LEA.HI.X R205, R2, R231, R136, 0x7, P2 ;  /* 0x000000e702cd8211 */ /* 0x008fe400010f3c88 */
[----:B------:R-:W1:Y:S01]  /*95d0*/  @!P0 LDC.64 R136, c[0x0][0x248] ;  /* 0x00009200ff888b82 */ /* 0x000e620000000a00 */
[----:B------:R-:W-:Y:S01]  /*95e0*/  @!P0 IMAD.WIDE.U32 R2, R134, 0x30, R204 ;  /* 0x0000003086028825 */ /* 0x000fe200078e00cc */
[----:B------:R-:W-:Y:S03]  /*95f0*/  @!P0 SHF.R.S32.HI R134, RZ, 0x1f, R0 ;  /* 0x0000001fff868819 */ /* 0x000fe60000011400 */
[----:B------:R-:W-:Y:S01]  /*9600*/  @!P0 IMAD.IADD R3, R135, 0x1, R3 ;  /* 0x0000000187038824 */ /* 0x000fe200078e0203 */
[C---:B----4-:R-:W-:Y:S02]  /*9610*/  @!P0 LEA R206, P2, R2.reuse, R206, 0x1 ;  /* 0x000000ce02ce8211 */ /* 0x050fe400078408ff */
[----:B------:R-:W2:Y:S02]  /*9620*/  @!P0 LDC.64 R204, c[0x0][0x218] ;  /* 0x00008600ffcc8b82 */ /* 0x000ea40000000a00 */
[----:B------:R-:W-:Y:S01]  /*9630*/  @!P0 LEA.HI.X R207, R2, R207, R3, 0x1, P2 ;  /* 0x000000cf02cf8211 */ /* 0x000fe200010f0c03 */
[-C--:B-1----:R-:W-:Y:S02]  /*9640*/  @!P0 IMAD R134, R134, R136.reuse, RZ ;  /* 0x0000008886868224 */ /* 0x082fe400078e02ff */
[C---:B------:R-:W-:Y:S04]  /*9650*/  @!P0 IMAD.WIDE.U32 R2, R0.reuse, R136, RZ ;  /* 0x0000008800028225 */ /* 0x040fe800078e00ff */
[----:B------:R-:W-:Y:S01]  /*9660*/  @!P0 IMAD R0, R0, R137, R134 ;  /* 0x0000008900008224 */ /* 0x000fe200078e0286 */
[C---:B------:R-:W-:Y:S03]  /*9670*/  @!P0 LEA R134, P2, R2.reuse, R232, 0x7 ;  /* 0x000000e802868211 */ /* 0x040fe600078438ff */
[----:B------:R-:W-:Y:S05]  /*9680*/  @!P0 IMAD.IADD R0, R3, 0x1, R0 ;  /* 0x0000000103008824 */ /* 0x000fea00078e0200 */
[----:B------:R-:W-:Y:S01]  /*9690*/  @!P0 LEA.HI.X R135, R2, R231, R0, 0x7, P2 ;  /* 0x000000e702878211 */ /* 0x000fe200010f3c00 */
[----:B------:R-:W-:Y:S02]  /*96a0*/  @!P0 IMAD R0, R137, 0x50, RZ ;  /* 0x0000005089008824 */ /* 0x000fe400078e02ff */
[----:B------:R-:W-:Y:S03]  /*96b0*/  @!P0 IMAD.WIDE.U32 R2, R136, 0x50, R134 ;  /* 0x0000005088028825 */ /* 0x000fe600078e0086 */
[----:B------:R-:W1:Y:S02]  /*96c0*/  @!P0 LDC.64 R134, c[0x0][0x248] ;  /* 0x00009200ff868b82 */ /* 0x000e640000000a00 */
[----:B------:R-:W-:Y:S02]  /*96d0*/  @!P0 IADD3 R0, R0, R3, RZ ;  /* 0x0000000300008210 */ /* 0x000fe40007ffe0ff */
[C---:B-----5:R-:W-:Y:S04]  /*96e0*/  @!P0 LEA R208, P2, R2.reuse, R208, 0x1 ;  /* 0x000000d002d08211 */ /* 0x060fe800078408ff */
[----:B------:R-:W-:Y:S01]  /*96f0*/  @!P0 LEA.HI.X R209, R2, R209, R0, 0x1, P2 ;  /* 0x000000d102d18211 */ /* 0x000fe200010f0c00 */
[----:B------:R-:W-:Y:S04]  /*9700*/  IMAD.U32 R2, RZ, RZ, UR19 ;  /* 0x00000013ff027e24 */ /* 0x000fe8000f8e00ff */
[----:B------:R-:W-:Y:S05]  /*9710*/  @!P0 VIADD R2, R2, 0xffffffff ;  /* 0xffffffff02028836 */ /* 0x000fea0000000000 */
[----:B------:R-:W-:Y:S05]  /*9720*/  @!P0 SHF.R.S32.HI R0, RZ, 0x1f, R2 ;  /* 0x0000001fff008819 */ /* 0x000fea0000011402 */
[-C--:B-1----:R-:W-:Y:S04]  /*9730*/  @!P0 IMAD R0, R0, R134.reuse, RZ ;  /* 0x0000008600008224 */ /* 0x082fe800078e02ff */
[C---:B------:R-:W-:Y:S02]  /*9740*/  @!P0 IMAD R0, R2.reuse, R135, R0 ;  /* 0x0000008702008224 */ /* 0x040fe400078e0200 */
[----:B------:R-:W-:Y:S04]  /*9750*/  @!P0 IMAD.WIDE.U32 R2, R2, R134, RZ ;  /* 0x0000008602028225 */ /* 0x000fe800078e00ff */
[----:B------:R-:W-:Y:S01]  /*9760*/  @!P0 IMAD.IADD R0, R3, 0x1, R0 ;  /* 0x0000000103008824 */ /* 0x000fe200078e0200 */
[C---:B------:R-:W-:Y:S01]  /*9770*/  @!P0 LEA R136, P2, R2.reuse, R232, 0x7 ;  /* 0x000000e802888211 */ /* 0x040fe200078438ff */
[----:B------:R-:W-:Y:S03]  /*9780*/  @!P0 IMAD R135, R135, 0x60, RZ ;  /* 0x0000006087878824 */ /* 0x000fe600078e02ff */
[----:B------:R-:W-:Y:S03]  /*9790*/  @!P0 LEA.HI.X R137, R2, R231, R0, 0x7, P2 ;  /* 0x000000e702898211 */ /* 0x000fe600010f3c00 */
[----:B------:R-:W-:Y:S05]  /*97a0*/  @!P0 IMAD.WIDE.U32 R2, R134, 0x60, R136 ;  /* 0x0000006086028825 */ /* 0x000fea00078e0088 */
[----:B------:R-:W-:Y:S02]  /*97b0*/  @!P0 IADD3 R135, R135, R3, RZ ;  /* 0x0000000387878210 */ /* 0x000fe40007ffe0ff */
[C---:B--2---:R-:W-:Y:S04]  /*97c0*/  @!P0 LEA R204, P2, R2.reuse, R204, 0x1 ;  /* 0x000000cc02cc8211 */ /* 0x044fe800078408ff */
[----:B------:R-:W-:Y:S01]  /*97d0*/  @!P0 LEA.HI.X R205, R2, R205, R135, 0x1, P2 ;  /* 0x000000cd02cd8211 */ /* 0x000fe200010f0c87 */
[----:B------:R-:W-:Y:S01]  /*97e0*/  IMAD.U32 R2, RZ, RZ, UR19 ;  /* 0x00000013ff027e24 */ /* 0x000fe2000f8e00ff */
[----:B------:R-:W1:Y:S03]  /*97f0*/  @!P0 LDC.64 R134, c[0x0][0x248] ;  /* 0x00009200ff868b82 */ /* 0x000e660000000a00 */
[----:B------:R-:W-:Y:S05]  /*9800*/  @!P0 VIADD R2, R2, 0xffffffff ;  /* 0xffffffff02028836 */ /* 0x000fea0000000000 */
[----:B------:R-:W-:Y:S05]  /*9810*/  @!P0 SHF.R.S32.HI R0, RZ, 0x1f, R2 ;  /* 0x0000001fff008819 */ /* 0x000fea0000011402 */
[-C--:B-1----:R-:W-:Y:S04]  /*9820*/  @!P0 IMAD R0, R0, R134.reuse, RZ ;  /* 0x0000008600008224 */ /* 0x082fe800078e02ff */
[C---:B------:R-:W-:Y:S02]  /*9830*/  @!P0 IMAD R135, R2.reuse, R135, R0 ;  /* 0x0000008702878224 */ /* 0x040fe400078e0200 */
[----:B------:R-:W-:Y:S05]  /*9840*/  @!P0 IMAD.WIDE.U32 R2, R2, R134, RZ ;  /* 0x0000008602028225 */ /* 0x000fea00078e00ff */
[----:B------:R-:W-:Y:S02]  /*9850*/  @!P0 IADD3 R3, R3, R135, RZ ;  /* 0x0000008703038210 */ /* 0x000fe40007ffe0ff */
[----:B------:R-:W1:Y:S01]  /*9860*/  @!P0 LDC.64 R134, c[0x0][0x248] ;  /* 0x00009200ff868b82 */ /* 0x000e620000000a00 */
[C---:B------:R-:W-:Y:S04]  /*9870*/  @!P0 LEA R0, P2, R2.reuse, R232, 0x7 ;  /* 0x000000e802008211 */ /* 0x040fe800078438ff */
[----:B------:R-:W-:Y:S01]  /*9880*/  @!P0 LEA.HI.X R137, R2, R231, R3, 0x7, P2 ;  /* 0x000000e702898211 */ /* 0x000fe200010f3c03 */
[----:B------:R-:W-:Y:S04]  /*9890*/  IMAD.U32 R2, RZ, RZ, UR19 ;  /* 0x00000013ff027e24 */ /* 0x000fe8000f8e00ff */
[----:B------:R-:W-:Y:S05]  /*98a0*/  @!P0 VIADD R2, R2, 0xffffffff ;  /* 0xffffffff02028836 */ /* 0x000fea0000000000 */
[----:B------:R-:W-:Y:S05]  /*98b0*/  @!P0 SHF.R.S32.HI R3, RZ, 0x1f, R2 ;  /* 0x0000001fff038819 */ /* 0x000fea0000011402 */
[-C--:B-1----:R-:W-:Y:S04]  /*98c0*/  @!P0 IMAD R3, R3, R134.reuse, RZ ;  /* 0x0000008603038224 */ /* 0x082fe800078e02ff */
[C---:B------:R-:W-:Y:S02]  /*98d0*/  @!P0 IMAD R135, R2.reuse, R135, R3 ;  /* 0x0000008702878224 */ /* 0x040fe400078e0203 */
[----:B------:R-:W-:Y:S03]  /*98e0*/  @!P0 IMAD.WIDE.U32 R2, R2, R134, RZ ;  /* 0x0000008602028225 */ /* 0x000fe600078e00ff */
[C---:B------:R-:W-:Y:S02]  /*98f0*/  @!P0 LEA R136, P2, R2.reuse, R232, 0x7 ;  /* 0x000000e802888211 */ /* 0x040fe400078438ff */
[----:B------:R-:W-:Y:S04]  /*9900*/  @!P0 IADD3 R3, R3, R135, RZ ;  /* 0x0000008703038210 */ /* 0x000fe80007ffe0ff */
[----:B------:R-:W-:Y:S02]  /*9910*/  @!P0 LEA.HI.X R134, R2, R231, R3, 0x7, P2 ;  /* 0x000000e702868211 */ /* 0x000fe400010f3c03 */
[----:B------:R-:W1:Y:S02]  /*9920*/  @!P0 LDC.64 R2, c[0x0][0x218] ;  /* 0x00008600ff028b82 */ /* 0x000e640000000a00 */
[C---:B-1----:R-:W-:Y:S04]  /*9930*/  @!P0 LEA R2, P2, R0.reuse, R2, 0x1 ;  /* 0x0000000200028211 */ /* 0x042fe800078408ff */
[----:B------:R-:W-:Y:S02]  /*9940*/  @!P0 LEA.HI.X R3, R0, R3, R137, 0x1, P2 ;  /* 0x0000000300038211 */ /* 0x000fe400010f0c89 */
[----:B------:R-:W-:Y:S03]  /*9950*/  @!P0 IADD3 R0, P3, R136, UR13, RZ ;  /* 0x0000000d88008c10 */ /* 0x000fe6000ff7e0ff */
[----:B------:R-:W-:Y:S01]  /*9960*/  @!PT LDS RZ, [RZ] ;  /* 0x00000000fffff984 */ /* 0x000fe20000000800 */
[----:B------:R-:W-:Y:S01]  /*9970*/  @!PT LDS RZ, [RZ] ;  /* 0x00000000fffff984 */ /* 0x000fe20000000800 */
[----:B------:R-:W-:Y:S01]  /*9980*/  @!PT LDS RZ, [RZ] ;  /* 0x00000000fffff984 */ /* 0x000fe20000000800 */
[----:B------:R1:W-:Y:S01]  /*9990*/  @!P0 LDGSTS.E.BYPASS.LTC128B.128 [R228+0x4000], desc[UR22][R2.64] ;  /* 0x0400000002e48fae */ /* 0x0003e2000b901d56 */
[----:B------:R-:W-:Y:S05]  /*99a0*/  @!P0 IADD3.X R134, R134, UR12, RZ, P3, !PT ;  /* 0x0000000c86868c10 */ /* 0x000fea0009ffe4ff */
[----:B------:R2:W-:Y:S01]  /*99b0*/  @P0 STS.128 [R228+0x4800], RZ ;  /* 0x004800ffe4000388 */ /* 0x0005e20000000c00 */
[----:B-1----:R-:W1:Y:S02]  /*99c0*/  @!P0 LDC.64 R2, c[0x0][0x218] ;  /* 0x00008600ff028b82 */ /* 0x002e640000000a00 */
[C---:B-1----:R-:W-:Y:S04]  /*99d0*/  @!P0 LEA R2, P2, R0.reuse, R2, 0x1 ;  /* 0x0000000200028211 */ /* 0x042fe800078408ff */
[----:B------:R-:W-:Y:S02]  /*99e0*/  @!P0 LEA.HI.X R3, R0, R3, R134, 0x1, P2 ;  /* 0x0000000300038211 */ /* 0x000fe400010f0c86 */
[----:B------:R-:W1:Y:S03]  /*99f0*/  @!P0 LDC.64 R134, c[0x0][0x248] ;  /* 0x00009200ff868b82 */ /* 0x000e660000000a00 */
[----:B------:R-:W-:Y:S01]  /*9a00*/  @!PT LDS RZ, [RZ] ;  /* 0x00000000fffff984 */ /* 0x000fe20000000800 */
[----:B------:R-:W-:Y:S01]  /*9a10*/  @!PT LDS RZ, [RZ] ;  /* 0x00000000fffff984 */ /* 0x000fe20000000800 */
[----:B------:R-:W-:Y:S01]  /*9a20*/  @!PT LDS RZ, [RZ] ;  /* 0x00000000fffff984 */ /* 0x000fe20000000800 */
[----:B------:R3:W-:Y:S06]  /*9a30*/  @!P0 LDGSTS.E.BYPASS.LTC128B.128 [R228+0x4800], desc[UR22][R2.64] ;  /* 0x0480000002e48fae */ /* 0x0007ec000b901d56 */
[----:B------:R2:W-:Y:S01]  /*9a40*/  @P0 STS.128 [R228+0x5000], RZ ;  /* 0x005000ffe4000388 */ /* 0x0005e20000000c00 */
[----:B---3--:R-:W-:Y:S04]  /*9a50*/  IMAD.U32 R2, RZ, RZ, UR19 ;  /* 0x00000013ff027e24 */ /* 0x008fe8000f8e00ff */
[----:B------:R-:W-:Y:S05]  /*9a60*/  @!P0 VIADD R2, R2, 0xffffffff ;  /* 0xffffffff02028836 */ /* 0x000fea0000000000 */
[----:B------:R-:W-:Y:S05]  /*9a70*/  @!P0 SHF.R.S32.HI R0, RZ, 0x1f, R2 ;  /* 0x0000001fff008819 */ /* 0x000fea0000011402 */
[-C--:B-1----:R-:W-:Y:S04]  /*9a80*/  @!P0 IMAD R0, R0, R134.reuse, RZ ;  /* 0x0000008600008224 */ /* 0x082fe800078e02ff */
[C---:B------:R-:W-:Y:S02]  /*9a90*/  @!P0 IMAD R0, R2.reuse, R135, R0 ;  /* 0x0000008702008224 */ /* 0x040fe400078e0200 */
[----:B------:R-:W-:Y:S05]  /*9aa0*/  @!P0 IMAD.WIDE.U32 R2, R2, R134, RZ ;  /* 0x0000008602028225 */ /* 0x000fea00078e00ff */
[----:B------:R-:W-:Y:S02]  /*9ab0*/  @!P0 IADD3 R0, R3, R0, RZ ;  /* 0x0000000003008210 */ /* 0x000fe40007ffe0ff */
[C---:B------:R-:W-:Y:S04]  /*9ac0*/  @!P0 LEA R136, P2, R2.reuse, R232, 0x7 ;  /* 0x000000e802888211 */ /* 0x040fe800078438ff */
[----:B------:R-:W-:Y:S02]  /*9ad0*/  @!P0 LEA.HI.X R2, R2, R231, R0, 0x7, P2 ;  /* 0x000000e702028211 */ /* 0x000fe400010f3c00 */
[C---:B------:R-:W-:Y:S04]  /*9ae0*/  @!P0 LEA R0, P2, R134.reuse, R136, 0x5 ;  /* 0x0000008886008211 */ /* 0x040fe800078428ff */
[----:B------:R-:W-:Y:S02]  /*9af0*/  @!P0 LEA.HI.X R134, R134, R2, R135, 0x5, P2 ;  /* 0x0000000286868211 */ /* 0x000fe400010f2c87 */
[----:B------:R-:W1:Y:S02]  /*9b00*/  @!P0 LDC.64 R2, c[0x0][0x218] ;  /* 0x00008600ff028b82 */ /* 0x000e640000000a00 */
[C---:B-1----:R-:W-:Y:S04]  /*9b10*/  @!P0 LEA R2, P2, R0.reuse, R2, 0x1 ;  /* 0x0000000200028211 */ /* 0x042fe800078408ff */
[----:B------:R-:W-:Y:S02]  /*9b20*/  @!P0 LEA.HI.X R3, R0, R3, R134, 0x1, P2 ;  /* 0x0000000300038211 */ /* 0x000fe400010f0c86 */
[----:B------:R-:W1:Y:S03]  /*9b30*/  @!P0 LDC.64 R134, c[0x0][0x248] ;  /* 0x00009200ff868b82 */ /* 0x000e660000000a00 */
[----:B------:R-:W-:Y:S01]  /*9b40*/  @!PT LDS RZ, [RZ] ;  /* 0x00000000fffff984 */ /* 0x000fe20000000800 */
[----:B------:R-:W-:Y:S01]  /*9b50*/  @!PT LDS RZ, [RZ] ;  /* 0x00000000fffff984 */ /* 0x000fe20000000800 */
[----:B------:R-:W-:Y:S01]  /*9b60*/  @!PT LDS RZ, [RZ] ;  /* 0x00000000fffff984 */ /* 0x000fe20000000800 */
[----:B------:R3:W-:Y:S06]  /*9b70*/  @!P0 LDGSTS.E.BYPASS.LTC128B.128 [R228+0x5000], desc[UR22][R2.64] ;  /* 0x0500000002e48fae */ /* 0x0007ec000b901d56 */
[----:B------:R2:W-:Y:S06]  /*9b80*/  @P0 STS.128 [R228+0x5800], RZ ;  /* 0x005800ffe4000388 */ /* 0x0005ec0000000c00 */
[----:B------:R-:W-:Y:S01]  /*9b90*/  @!PT LDS RZ, [RZ] ;  /* 0x00000000fffff984 */ /* 0x000fe20000000800 */
[----:B------:R-:W-:Y:S01]  /*9ba0*/  @!PT LDS RZ, [RZ] ;  /* 0x00000000fffff984 */ /* 0x000fe20000000800 */
[----:B------:R-:W-:Y:S01]  /*9bb0*/  @!PT LDS RZ, [RZ] ;  /* 0x00000000fffff984 */ /* 0x000fe20000000800 */
[----:B------:R4:W-:Y:S06]  /*9bc0*/  @!P0 LDGSTS.E.BYPASS.LTC128B.128 [R228+0x5800], desc[UR22][R206.64] ;  /* 0x05800000cee48fae */ /* 0x0009ec000b901d56 */
[----:B------:R2:W-:Y:S01]  /*9bd0*/  @P0 STS.128 [R228+0x6000], RZ ;  /* 0x006000ffe4000388 */ /* 0x0005e20000000c00 */
[----:B---3--:R-:W-:Y:S04]  /*9be0*/  IMAD.U32 R2, RZ, RZ, UR19 ;  /* 0x00000013ff027e24 */ /* 0x008fe8000f8e00ff */
[----:B------:R-:W-:Y:S01]  /*9bf0*/  @!P0 VIADD R2, R2, 0xffffffff ;  /* 0xffffffff02028836 */ /* 0x000fe20000000000 */
[----:B----4-:R-:W3:Y:S04]  /*9c00*/  @!P0 LDC.64 R206, c[0x0][0x218] ;  /* 0x00008600ffce8b82 */ /* 0x010ee80000000a00 */
[----:B------:R-:W-:Y:S05]  /*9c10*/  @!P0 SHF.R.S32.HI R0, RZ, 0x1f, R2 ;  /* 0x0000001fff008819 */ /* 0x000fea0000011402 */
[-C--:B-1----:R-:W-:Y:S04]  /*9c20*/  @!P0 IMAD R0, R0, R134.reuse, RZ ;  /* 0x0000008600008224 */ /* 0x082fe800078e02ff */
[C---:B------:R-:W-:Y:S02]  /*9c30*/  @!P0 IMAD R0, R2.reuse, R135, R0 ;  /* 0x0000008702008224 */ /* 0x040fe400078e0200 */
[----:B------:R-:W-:Y:S03]  /*9c40*/  @!P0 IMAD.WIDE.U32 R2, R2, R134, RZ ;  /* 0x0000008602028225 */ /* 0x000fe600078e00ff */
[C---:B------:R-:W-:Y:S02]  /*9c50*/  @!P0 LEA R136, P2, R2.reuse, R232, 0x7 ;  /* 0x000000e802888211 */ /* 0x040fe400078438ff */
[----:B------:R-:W-:Y:S04]  /*9c60*/  @!P0 IADD3 R0, R3, R0, RZ ;  /* 0x0000000003008210 */ /* 0x000fe80007ffe0ff */
[----:B------:R-:W-:Y:S02]  /*9c70*/  @!P0 LEA.HI.X R2, R2, R231, R0, 0x7, P2 ;  /* 0x000000e702028211 */ /* 0x000fe400010f3c00 */
[C---:B------:R-:W-:Y:S02]  /*9c80*/  @!P0 LEA R0, P2, R134.reuse, R136, 0x6 ;  /* 0x0000008886008211 */ /* 0x040fe400078430ff */
[----:B------:R-:W1:Y:S02]  /*9c90*/  @!P0 LDC.64 R136, c[0x0][0x218] ;  /* 0x00008600ff888b82 */ /* 0x000e640000000a00 */
[----:B------:R-:W-:Y:S06]  /*9ca0*/  @!P0 LEA.HI.X R2, R134, R2, R135, 0x6, P2 ;  /* 0x0000000286028211 */ /* 0x000fec00010f3487 */
[----:B------:R-:W4:Y:S01]  /*9cb0*/  @!P0 LDC.64 R134, c[0x0][0x248] ;  /* 0x00009200ff868b82 */ /* 0x000f220000000a00 */
[C---:B-1----:R-:W-:Y:S04]  /*9cc0*/  @!P0 LEA R136, P2, R0.reuse, R136, 0x1 ;  /* 0x0000008800888211 */ /* 0x042fe800078408ff */
[----:B------:R-:W-:Y:S01]  /*9cd0*/  @!P0 LEA.HI.X R137, R0, R137, R2, 0x1, P2 ;  /* 0x0000008900898211 */ /* 0x000fe200010f0c02 */
[----:B------:R-:W-:Y:S04]  /*9ce0*/  IMAD.U32 R2, RZ, RZ, UR19 ;  /* 0x00000013ff027e24 */ /* 0x000fe8000f8e00ff */
[----:B------:R-:W-:Y:S01]  /*9cf0*/  @!PT LDS RZ, [RZ] ;  /* 0x00000000fffff984 */ /* 0x000fe20000000800 */
[----:B------:R-:W-:Y:S01]  /*9d00*/  @!PT LDS RZ, [RZ] ;  /* 0x00000000fffff984 */ /* 0x000fe20000000800 */
[----:B------:R-:W-:Y:S01]  /*9d10*/  @!PT LDS RZ, [RZ] ;  /* 0x00000000fffff984 */ /* 0x000fe20000000800 */
[----:B------:R1:W-:Y:S01]  /*9d20*/  @!P0 LDGSTS.E.BYPASS.LTC128B.128 [R228+0x6000], desc[UR22][R136.64] ;  /* 0x0600000088e48fae */ /* 0x0003e2000b901d56 */
[----:B------:R-:W-:Y:S05]  /*9d30*/  @!P0 VIADD R2, R2, 0xffffffff ;  /* 0xffffffff02028836 */ /* 0x000fea0000000000 */
[----:B------:R2:W-:Y:S01]  /*9d40*/  @P0 STS.128 [R228+0x6800], RZ ;  /* 0x006800ffe4000388 */ /* 0x0005e20000000c00 */
[----:B------:R-:W-:Y:S05]  /*9d50*/  @!P0 SHF.R.S32.HI R0, RZ, 0x1f, R2 ;  /* 0x0000001fff008819 */ /* 0x000fea0000011402 */
[----:B------:R-:W-:Y:S01]  /*9d60*/  @!PT LDS RZ, [RZ] ;  /* 0x00000000fffff984 */ /* 0x000fe20000000800 */
[----:B------:R-:W-:Y:S01]  /*9d70*/  @!PT LDS RZ, [RZ] ;  /* 0x00000000fffff984 */ /* 0x000fe20000000800 */
[----:B------:R-:W-:Y:S01]  /*9d80*/  @!PT LDS RZ, [RZ] ;  /* 0x00000000fffff984 */ /* 0x000fe20000000800 */
[----:B------:R2:W-:Y:S01]  /*9d90*/  @!P0 LDGSTS.E.BYPASS.LTC128B.128 [R228+0x6800], desc[UR22][R208.64] ;  /* 0x06800000d0e48fae */ /* 0x0005e2000b901d56 */
[-C--:B----4-:R-:W-:Y:S05]  /*9da0*/  @!P0 IMAD R0, R0, R134.reuse, RZ ;  /* 0x0000008600008224 */ /* 0x090fea00078e02ff */
[----:B------:R2:W-:Y:S01]  /*9db0*/  @P0 STS.128 [R228+0x7000], RZ ;  /* 0x007000ffe4000388 */ /* 0x0005e20000000c00 */
[C---:B------:R-:W-:Y:S05]  /*9dc0*/  @!P0 IMAD R0, R2.reuse, R135, R0 ;  /* 0x0000008702008224 */ /* 0x040fea00078e0200 */
[----:B------:R-:W-:Y:S01]  /*9dd0*/  @!PT LDS RZ, [RZ] ;  /* 0x00000000fffff984 */ /* 0x000fe20000000800 */
[----:B------:R-:W-:Y:S01]  /*9de0*/  @!PT LDS RZ, [RZ] ;  /* 0x00000000fffff984 */ /* 0x000fe20000000800 */
[----:B------:R-:W-:Y:S01]  /*9df0*/  @!PT LDS RZ, [RZ] ;  /* 0x00000000fffff984 */ /* 0x000fe20000000800 */
[----:B------:R2:W-:Y:S01]  /*9e00*/  @!P0 LDGSTS.E.BYPASS.LTC128B.128 [R228+0x7000], desc[UR22][R204.64] ;  /* 0x07000000cce48fae */ /* 0x0005e2000b901d56 */
[----:B------:R-:W-:Y:S05]  /*9e10*/  @!P0 IMAD.WIDE.U32 R2, R2, R134, RZ ;  /* 0x0000008602028225 */ /* 0x000fea00078e00ff */
[----:B------:R2:W-:Y:S01]  /*9e20*/  @P0 STS.128 [R228+0x7800], RZ ;  /* 0x007800ffe4000388 */ /* 0x0005e20000000c00 */
[----:B------:R-:W-:Y:S02]  /*9e30*/  @!P0 IADD3 R0, R3, R0, RZ ;  /* 0x0000000003008210 */ /* 0x000fe40007ffe0ff */
[C---:B-1----:R-:W-:Y:S04]  /*9e40*/  @!P0 LEA R136, P2, R2.reuse, R232, 0x7 ;  /* 0x000000e802888211 */ /* 0x042fe800078438ff */
[----:B------:R-:W-:Y:S01]  /*9e50*/  @!P0 LEA.HI.X R137, R2, R231, R0, 0x7, P2 ;  /* 0x000000e702898211 */ /* 0x000fe200010f3c00 */
[----:B------:R-:W-:Y:S02]  /*9e60*/  @!P0 IMAD R0, R135, 0x70, RZ ;  /* 0x0000007087008824 */ /* 0x000fe400078e02ff */
[----:B------:R-:W-:Y:S04]  /*9e70*/  @!P0 IMAD.WIDE.U32 R2, R134, 0x70, R136 ;  /* 0x0000007086028825 */ /* 0x000fe800078e0088 */
[----:B------:R-:W-:Y:S01]  /*9e80*/  @!P0 IMAD.IADD R0, R0, 0x1, R3 ;  /* 0x0000000100008824 */ /* 0x000fe200078e0203 */
[C---:B---3--:R-:W-:Y:S04]  /*9e90*/  @!P0 LEA R134, P2, R2.reuse, R206, 0x1 ;  /* 0x000000ce02868211 */ /* 0x048fe800078408ff */
[----:B------:R-:W-:Y:S05]  /*9ea0*/  @!P0 LEA.HI.X R135, R2, R207, R0, 0x1, P2 ;  /* 0x000000cf02878211 */ /* 0x000fea00010f0c00 */
[----:B------:R-:W-:Y:S01]  /*9eb0*/  @!PT LDS RZ, [RZ] ;  /* 0x00000000fffff984 */ /* 0x000fe20000000800 */
[----:B------:R-:W-:Y:S01]  /*9ec0*/  @!PT LDS RZ, [RZ] ;  /* 0x00000000fffff984 */ /* 0x000fe20000000800 */
[----:B------:R-:W-:Y:S01]  /*9ed0*/  @!PT LDS RZ, [RZ] ;  /* 0x00000000fffff984 */ /* 0x000fe20000000800 */
[----:B------:R2:W-:Y:S06]  /*9ee0*/  @!P0 LDGSTS.E.BYPASS.LTC128B.128 [R228+0x7800], desc[UR22][R134.64] ;  /* 0x0780000086e48fae */ /* 0x0005ec000b901d56 */
[----:B------:R-:W0:Y:S01]  /*9ef0*/  LDGDEPBAR ;  /* 0x00000000000079af */ /* 0x000e220000000000 */
[----:B------:R-:W-:Y:S05]  /*9f00*/  BRA `(.L_x_192) ;  /* 0x0000001000847947 */ /* 0x000fea0003800000 */
.L_x_191:
[----:B------:R-:W2:Y:S01]  /*9f10*/  LDL R30, [R1] ;  /* 0x00000000011e7983 */ /* 0x000ea20000100800 */
[----:B------:R-:W-:Y:S01]  /*9f20*/  USHF.R.S32.HI UR6, URZ, 0x1f, UR19 ;  /* 0x0000001f3f067899 */ /* 0x000fe20008011413 */
[----:B------:R-:W-:Y:S04]  /*9f30*/  DEPBAR.LE SB0, 0x0 ;  /* 0x000080000000791a */ /* 0x000fe80000000000 */
[----:B---3--:R-:W3:Y:S04]  /*9f40*/  LDL R9, [R1+0x4] ;  /* 0x0000040001097983 */ /* 0x008ee80000100800 */
[----:B-1----:R-:W4:Y:S04]  /*9f50*/  LDL.64 R2, [R1+0x80] ;  /* 0x0000800001027983 */ /* 0x002f280000100a00 */
[----:B-----5:R-:W5:Y:S04]  /*9f60*/  LDL R10, [R1+0x38] ;  /* 0x00003800010a7983 */ /* 0x020f680000100800 */
[----:B------:R-:W5:Y:S04]  /*9f70*/  LDL R8, [R1+0x68] ;  /* 0x0000680001087983 */ /* 0x000f680000100800 */
        /* <DEDUP_REMOVED lines=17> */
[----:B------:R-:W5:Y:S01]  /*a090*/  LDL R24, [R1+0x44] ;  /* 0x0000440001187983 */ /* 0x000f620000100800 */
[----:B------:R-:W-:Y:S06]  /*a0a0*/  BAR.SYNC.DEFER_BLOCKING 0x0 ;  /* 0x0000000000007b1d */ /* 0x000fec0000010000 */
[----:B------:R-:W-:Y:S01]  /*a0b0*/  @P0 STS.128 [R228+0x8000], RZ ;  /* 0x008000ffe4000388 */ /* 0x000fe20000000c00 */
[C---:B--2---:R-:W-:Y:S02]  /*a0c0*/  IMAD R0, R30.reuse, UR6, RZ ;  /* 0x000000061e007c24 */ /* 0x044fe4000f8e02ff */
[----:B------:R-:W-:Y:S04]  /*a0d0*/  IMAD.WIDE.U32 R4, R30, UR19, RZ ;  /* 0x000000131e047c25 */ /* 0x000fe8000f8e00ff */
[----:B---3--:R-:W-:Y:S04]  /*a0e0*/  IMAD R0, R9, UR19, R0 ;  /* 0x0000001309007c24 */ /* 0x008fe8000f8e0200 */
[----:B----4-:R-:W-:Y:S01]  /*a0f0*/  IMAD.IADD R3, R5, 0x1, R0 ;  /* 0x0000000105037824 */ /* 0x010fe200078e0200 */
[C---:B------:R-:W-:Y:S04]  /*a100*/  LEA R2, P1, R4.reuse, R2, 0x7 ;  /* 0x0000000204027211 */ /* 0x040fe800078238ff */
[----:B-----5:R-:W-:Y:S02]  /*a110*/  LEA.HI.X R3, R4, R10, R3, 0x7, P1 ;  /* 0x0000000a04037211 */ /* 0x020fe400008f3c03 */
[----:B------:R-:W2:Y:S01]  /*a120*/  LDL R10, [R1+0x48] ;  /* 0x00004800010a7983 */ /* 0x000ea20000100800 */
[CC--:B------:R-:W-:Y:S02]  /*a130*/  @!P0 LEA R5, P4, R30.reuse, R2.reuse, 0x5 ;  /* 0x000000021e058211 */ /* 0x0c0fe400078828ff */
[C---:B------:R-:W-:Y:S02]  /*a140*/  @!P0 LEA R6, P2, R30.reuse, R2, 0x6 ;  /* 0x000000021e068211 */ /* 0x040fe400078430ff */
[C---:B------:R-:W-:Y:S02]  /*a150*/  @!P0 LEA R20, P3, R5.reuse, R8, 0x1 ;  /* 0x0000000805148211 */ /* 0x040fe400078608ff */
[CCC-:B------:R-:W-:Y:S02]  /*a160*/  @!P0 LEA.HI.X R8, R30.reuse, R3.reuse, R9.reuse, 0x5, P4 ;  /* 0x000000031e088211 */ /* 0x1c0fe400020f2c09 */
[----:B------:R-:W-:Y:S02]  /*a170*/  @!P0 LEA.HI.X R9, R30, R3, R9, 0x6, P2 ;  /* 0x000000031e098211 */ /* 0x000fe400010f3409 */
[C---:B------:R-:W-:Y:S02]  /*a180*/  @!P0 LEA R4, P2, R2.reuse, R33, 0x1 ;  /* 0x0000002102048211 */ /* 0x040fe400078408ff */
[----:B------:R-:W-:Y:S01]  /*a190*/  @!P0 LEA.HI.X R21, R5, R31, R8, 0x1, P3 ;  /* 0x0000001f05158211 */ /* 0x000fe200018f0c08 */
[--C-:B------:R-:W-:Y:S01]  /*a1a0*/  @!P0 IMAD.MOV.U32 R8, RZ, RZ, R2.reuse ;  /* 0x000000ffff088224 */ /* 0x100fe200078e0002 */
[C---:B------:R-:W-:Y:S01]  /*a1b0*/  @!P0 LEA.HI.X R5, R2.reuse, R12, R3, 0x1, P2 ;  /* 0x0000000c02058211 */ /* 0x040fe200010f0c03 */
[--C-:B------:R-:W-:Y:S01]  /*a1c0*/  @!P0 IMAD.MOV.U32 R12, RZ, RZ, R2.reuse ;  /* 0x000000ffff0c8224 */ /* 0x100fe200078e0002 */
[----:B------:R-:W-:Y:S03]  /*a1d0*/  @!P0 IADD3 R0, P6, R2, UR8, RZ ;  /* 0x0000000802008c10 */ /* 0x000fe6000ffde0ff */
[----:B------:R-:W-:Y:S01]  /*a1e0*/  @!PT LDS RZ, [RZ] ;  /* 0x00000000fffff984 */ /* 0x000fe20000000800 */
[----:B------:R-:W-:Y:S01]  /*a1f0*/  @!PT LDS RZ, [RZ] ;  /* 0x00000000fffff984 */ /* 0x000fe20000000800 */
[----:B------:R-:W-:Y:S01]  /*a200*/  @!PT LDS RZ, [RZ] ;  /* 0x00000000fffff984 */ /* 0x000fe20000000800 */
[----:B------:R1:W-:Y:S01]  /*a210*/  @!P0 LDGSTS.E.BYPASS.LTC128B.128 [R228+0x8000], desc[UR22][R4.64] ;  /* 0x0800000004e48fae */ /* 0x0003e2000b901d56 */
[----:B------:R-:W-:Y:S02]  /*a220*/  @!P0 LEA R22, P5, R0, R18, 0x1 ;  /* 0x0000001200168211 */ /* 0x000fe400078a08ff */
[----:B------:R-:W-:Y:S01]  /*a230*/  @!P0 LEA R18, P1, R6, R7, 0x1 ;  /* 0x0000000706128211 */ /* 0x000fe200078208ff */
[----:B------:R-:W-:Y:S01]  /*a240*/  @P0 STS.128 [R228+0x8800], RZ ;  /* 0x008800ffe4000388 */ /* 0x000fe20000000c00 */
[----:B------:R-:W-:Y:S04]  /*a250*/  @!P0 IADD3.X R7, R3, UR9, RZ, P6, !PT ;  /* 0x0000000903078c10 */ /* 0x000fe8000b7fe4ff */
[----:B------:R-:W-:Y:S05]  /*a260*/  @!P0 LEA.HI.X R23, R0, R32, R7, 0x1, P5 ;  /* 0x0000002000178211 */ /* 0x000fea00028f0c07 */
[----:B------:R-:W-:Y:S01]  /*a270*/  @!PT LDS RZ, [RZ] ;  /* 0x00000000fffff984 */ /* 0x000fe20000000800 */
[----:B------:R-:W-:Y:S01]  /*a280*/  @!PT LDS RZ, [RZ] ;  /* 0x00000000fffff984 */ /* 0x000fe20000000800 */
[----:B------:R-:W-:Y:S01]  /*a290*/  @!PT LDS RZ, [RZ] ;  /* 0x00000000fffff984 */ /* 0x000fe20000000800 */
[----:B------:R-:W-:Y:S04]  /*a2a0*/  @!P0 LDGSTS.E.BYPASS.LTC128B.128 [R228+0x8800], desc[UR22][R22.64] ;  /* 0x0880000016e48fae */ /* 0x000fe8000b901d56 */
[----:B------:R-:W-:Y:S01]  /*a2b0*/  @P0 STS.128 [R228+0x9000], RZ ;  /* 0x009000ffe4000388 */ /* 0x000fe20000000c00 */
[----:B------:R-:W-:Y:S03]  /*a2c0*/  @!P0 LEA.HI.X R19, R6, R13, R9, 0x1, P1 ;  /* 0x0000000d06138211 */ /* 0x000fe600008f0c09 */
[----:B------:R-:W-:Y:S01]  /*a2d0*/  @!PT LDS RZ, [RZ] ;  /* 0x00000000fffff984 */ /* 0x000fe20000000800 */
[----:B------:R-:W-:Y:S01]  /*a2e0*/  @!PT LDS RZ, [RZ] ;  /* 0x00000000fffff984 */ /* 0x000fe20000000800 */
[----:B------:R-:W-:Y:S01]  /*a2f0*/  @!PT LDS RZ, [RZ] ;  /* 0x00000000fffff984 */ /* 0x000fe20000000800 */
[----:B------:R-:W-:Y:S01]  /*a300*/  @!P0 LDGSTS.E.BYPASS.LTC128B.128 [R228+0x9000], desc[UR22][R20.64] ;  /* 0x0900000014e48fae */ /* 0x000fe2000b901d56 */
[--C-:B------:R-:W-:Y:S02]  /*a310*/  @!P0 IMAD.MOV.U32 R13, RZ, RZ, R3.reuse ;  /* 0x000000ffff0d8224 */ /* 0x100fe400078e0003 */
[--C-:B------:R-:W-:Y:S01]  /*a320*/  @!P0 IMAD.MOV.U32 R9, RZ, RZ, R3.reuse ;  /* 0x000000ffff098224 */ /* 0x100fe200078e0003 */
[----:B------:R-:W-:Y:S01]  /*a330*/  @P0 STS.128 [R228+0x9800], RZ ;  /* 0x009800ffe4000388 */ /* 0x000fe20000000c00 */
[----:B-1----:R-:W-:Y:S04]  /*a340*/  @!P0 IMAD.WIDE.U32 R4, R30, 0x30, R2 ;  /* 0x000000301e048825 */ /* 0x002fe800078e0002 */
[----:B------:R-:W-:Y:S01]  /*a350*/  @!P0 IMAD.IADD R0, R17, 0x1, R5 ;  /* 0x0000000111008824 */ /* 0x000fe200078e0205 */
[----:B------:R-:W-:Y:S01]  /*a360*/  @!P0 LEA R16, P4, R4, R16, 0x1 ;  /* 0x0000001004108211 */ /* 0x000fe200078808ff */
[----:B------:R-:W-:Y:S03]  /*a370*/  @!P0 IMAD.WIDE.U32 R2, R30, 0x50, R2 ;  /* 0x000000501e028825 */ /* 0x000fe600078e0002 */
[----:B------:R-:W-:Y:S01]  /*a380*/  @!P0 LEA.HI.X R17, R4, R27, R0, 0x1, P4 ;  /* 0x0000001b04118211 */ /* 0x000fe200020f0c00 */
[----:B------:R-:W-:Y:S01]  /*a390*/  @!P0 IMAD.IADD R3, R15, 0x1, R3 ;  /* 0x000000010f038824 */ /* 0x000fe200078e0203 */
[----:B------:R-:W-:Y:S01]  /*a3a0*/  @!P0 LEA R14, P3, R2, R14, 0x1 ;  /* 0x0000000e020e8211 */ /* 0x000fe200078608ff */
[----:B------:R-:W-:Y:S02]  /*a3b0*/  @!P0 IMAD.WIDE.U32 R12, R30, 0x60, R12 ;  /* 0x000000601e0c8825 */ /* 0x000fe400078e000c */
[----:B------:R-:W-:Y:S01]  /*a3c0*/  @!PT LDS RZ, [RZ] ;  /* 0x00000000fffff984 */ /* 0x000fe20000000800 */
[----:B------:R-:W-:Y:S01]  /*a3d0*/  @!PT LDS RZ, [RZ] ;  /* 0x00000000fffff984 */ /* 0x000fe20000000800 */
[----:B------:R-:W-:Y:S01]  /*a3e0*/  @!PT LDS RZ, [RZ] ;  /* 0x00000000fffff984 */ /* 0x000fe20000000800 */
[----:B------:R-:W-:Y:S01]  /*a3f0*/  @!P0 LDGSTS.E.BYPASS.LTC128B.128 [R228+0x9800], desc[UR22][R16.64] ;  /* 0x0980000010e48fae */ /* 0x000fe2000b901d56 */
[----:B------:R-:W-:Y:S01]  /*a400*/  @!P0 LEA.HI.X R15, R2, R26, R3, 0x1, P3 ;  /* 0x0000001a020f8211 */ /* 0x000fe200018f0c03 */
[----:B------:R-:W-:Y:S02]  /*a410*/  @!P0 IMAD.IADD R5, R11, 0x1, R13 ;  /* 0x000000010b058824 */ /* 0x000fe400078e020d */
[----:B------:R-:W-:Y:S01]  /*a420*/  @P0 STS.128 [R228+0xa000], RZ ;  /* 0x00a000ffe4000388 */ /* 0x000fe20000000c00 */
[----:B------:R-:W-:Y:S03]  /*a430*/  @!P0 IMAD.WIDE.U32 R8, R30, 0x70, R8 ;  /* 0x000000701e088825 */ /* 0x000fe600078e0008 */
[----:B------:R-:W-:Y:S01]  /*a440*/  @!PT LDS RZ, [RZ] ;  /* 0x00000000fffff984 */ /* 0x000fe20000000800 */
[----:B------:R-:W-:Y:S01]  /*a450*/  @!PT LDS RZ, [RZ] ;  /* 0x00000000fffff984 */ /* 0x000fe20000000800 */
[----:B------:R-:W-:Y:S01]  /*a460*/  @!PT LDS RZ, [RZ] ;  /* 0x00000000fffff984 */ /* 0x000fe20000000800 */
[----:B------:R1:W-:Y:S01]  /*a470*/  @!P0 LDGSTS.E.BYPASS.LTC128B.128 [R228+0xa000], desc[UR22][R18.64] ;  /* 0x0a00000012e48fae */ /* 0x0003e2000b901d56 */
[----:B------:R-:W-:Y:S01]  /*a480*/  @!P0 IMAD.IADD R7, R29, 0x1, R9 ;  /* 0x000000011d078824 */ /* 0x000fe200078e0209 */
[C---:B------:R-:W-:Y:S02]  /*a490*/  @!P0 LEA R6, P1, R8.reuse, R28, 0x1 ;  /* 0x0000001c08068211 */ /* 0x040fe400078208ff */
[----:B------:R-:W-:Y:S02]  /*a4a0*/  @P0 STS.128 [R228+0xa800], RZ ;  /* 0x00a800ffe4000388 */ /* 0x000fe40000000c00 */
[----:B------:R-:W-:Y:S02]  /*a4b0*/  @!P0 LEA.HI.X R7, R8, R24, R7, 0x1, P1 ;  /* 0x0000001808078211 */ /* 0x000fe400008f0c07 */
[----:B------:R-:W-:Y:S01]  /*a4c0*/  @!PT LDS RZ, [RZ] ;  /* 0x00000000fffff984 */ /* 0x000fe20000000800 */
[----:B------:R-:W-:Y:S01]  /*a4d0*/  @!PT LDS RZ, [RZ] ;  /* 0x00000000fffff984 */ /* 0x000fe20000000800 */
[----:B------:R-:W-:Y:S01]  /*a4e0*/  @!PT LDS RZ, [RZ] ;  /* 0x00000000fffff984 */ /* 0x000fe20000000800 */
[----:B------:R-:W-:Y:S01]  /*a4f0*/  @!P0 LDGSTS.E.BYPASS.LTC128B.128 [R228+0xa800], desc[UR22][R14.64] ;  /* 0x0a8000000ee48fae */ /* 0x000fe2000b901d56 */
[----:B------:R-:W-:Y:S03]  /*a500*/  ISETP.LT.AND P1, PT, RZ, UR19, PT ;  /* 0x00000013ff007c0c */ /* 0x000fe6000bf21270 */
[----:B------:R-:W-:Y:S01]  /*a510*/  @P0 STS.128 [R228+0xb000], RZ ;  /* 0x00b000ffe4000388 */ /* 0x000fe20000000c00 */
[C---:B--2---:R-:W-:Y:S04]  /*a520*/  @!P0 LEA R10, P2, R12.reuse, R10, 0x1 ;  /* 0x0000000a0c0a8211 */ /* 0x044fe800078408ff */
[----:B------:R-:W-:Y:S05]  /*a530*/  @!P0 LEA.HI.X R11, R12, R25, R5, 0x1, P2 ;  /* 0x000000190c0b8211 */ /* 0x000fea00010f0c05 */
[----:B------:R-:W-:Y:S01]  /*a540*/  @!PT LDS RZ, [RZ] ;  /* 0x00000000fffff984 */ /* 0x000fe20000000800 */
[----:B------:R-:W-:Y:S01]  /*a550*/  @!PT LDS RZ, [RZ] ;  /* 0x00000000fffff984 */ /* 0x000fe20000000800 */
[----:B------:R-:W-:Y:S01]  /*a560*/  @!PT LDS RZ, [RZ] ;  /* 0x00000000fffff984 */ /* 0x000fe20000000800 */
[----:B------:R-:W-:Y:S04]  /*a570*/  @!P0 LDGSTS.E.BYPASS.LTC128B.128 [R228+0xb000], desc[UR22][R10.64] ;  /* 0x0b0000000ae48fae */ /* 0x000fe8000b901d56 */
[----:B------:R-:W-:Y:S04]  /*a580*/  @P0 STS.128 [R228+0xb800], RZ ;  /* 0x00b800ffe4000388 */ /* 0x000fe80000000c00 */
[----:B------:R-:W-:Y:S01]  /*a590*/  @!PT LDS RZ, [RZ] ;  /* 0x00000000fffff984 */ /* 0x000fe20000000800 */
[----:B------:R-:W-:Y:S01]  /*a5a0*/  @!PT LDS RZ, [RZ] ;  /* 0x00000000fffff984 */ /* 0x000fe20000000800 */
[----:B------:R-:W-:Y:S01]  /*a5b0*/  @!PT LDS RZ, [RZ] ;  /* 0x00000000fffff984 */ /* 0x000fe20000000800 */
[----:B------:R2:W-:Y:S04]  /*a5c0*/  @!P0 LDGSTS.E.BYPASS.LTC128B.128 [R228+0xb800], desc[UR22][R6.64] ;  /* 0x0b80000006e48fae */ /* 0x0005e8000b901d56 */
[----:B------:R-:W-:Y:S04]  /*a5d0*/  LDSM.16.M88.4 R128, [R224] ;  /* 0x00000000e080783b */ /* 0x000fe80000000200 */
[----:B-1----:R-:W2:Y:S04]  /*a5e0*/  LDSM.16.M88.4 R16, [R217+0x4000] ;  /* 0x00400000d910783b */ /* 0x002ea80000000200 */
[----:B------:R-:W1:Y:S04]  /*a5f0*/  LDSM.16.M88.4 R124, [R224+0x2000] ;  /* 0x00200000e07c783b */ /* 0x000e680000000200 */
[----:B------:R-:W3:Y:S04]  /*a600*/  LDSM.16.M88.4 R32, [R217+0x4800] ;  /* 0x00480000d920783b */ /* 0x000ee80000000200 */
[----:B------:R-:W0:Y:S04]  /*a610*/  LDGDEPBAR ;  /* 0x00000000000079af */ /* 0x000e280000000000 */
[----:B------:R-:W4:Y:S04]  /*a620*/  LDSM.16.M88.4 R48, [R217+0x5000] ;  /* 0x00500000d930783b */ /* 0x000f280000000200 */
[----:B------:R-:W5:Y:S04]  /*a630*/  LDSM.16.M88.4 R64, [R217+0x5800] ;  /* 0x00580000d940783b */ /* 0x000f680000000200 */
[----:B------:R-:W5:Y:S04]  /*a640*/  LDSM.16.M88.4 R80, [R217+0x6000] ;  /* 0x00600000d950783b */ /* 0x000f680000000200 */
[----:B------:R-:W5:Y:S04]  /*a650*/  LDSM.16.M88.4 R96, [R217+0x6800] ;  /* 0x00680000d960783b */ /* 0x000f680000000200 */
[----:B------:R-:W5:Y:S04]  /*a660*/  LDSM.16.M88.4 R112, [R217+0x7000] ;  /* 0x00700000d970783b */ /* 0x000f680000000200 */
[----:B------:R-:W5:Y:S01]  /*a670*/  LDSM.16.M88.4 R204, [R217+0x7800] ;  /* 0x00780000d9cc783b */ /* 0x000f620000000200 */
[-C--:B--2---:R-:W-:Y:S03]  /*a680*/  HMMA.16816.F32 R4, R128, R16.reuse, RZ ;  /* 0x000000108004723c */ /* 0x084fe600000018ff */
[----:B------:R-:W-:Y:S04]  /*a690*/  LDSM.16.M88.4 R208, [R227] ;  /* 0x00000000e3d0783b */ /* 0x000fe80000000200 */
[----:B------:R-:W-:Y:S01]  /*a6a0*/  LDSM.16.M88.4 R212, [R227+0x2000] ;  /* 0x00200000e3d4783b */ /* 0x000fe20000000200 */
[C---:B-1----:R-:W-:Y:S06]  /*a6b0*/  HMMA.16816.F32 R8, R124.reuse, R16, RZ ;  /* 0x000000107c08723c */ /* 0x042fec00000018ff */
[-C--:B------:R-:W-:Y:S06]  /*a6c0*/  HMMA.16816.F32 R12, R124, R18.reuse, RZ ;  /* 0x000000127c0c723c */ /* 0x080fec00000018ff */
[C---:B------:R-:W-:Y:S06]  /*a6d0*/  HMMA.16816.F32 R16, R128.reuse, R18, RZ ;  /* 0x000000128010723c */ /* 0x040fec00000018ff */
[-C--:B---3--:R-:W-:Y:S06]  /*a6e0*/  HMMA.16816.F32 R20, R128, R32.reuse, RZ ;  /* 0x000000208014723c */ /* 0x088fec00000018ff */
[C---:B------:R-:W-:Y:S06]  /*a6f0*/  HMMA.16816.F32 R24, R124.reuse, R32, RZ ;  /* 0x000000207c18723c */ /* 0x040fec00000018ff */
[-C--:B------:R-:W-:Y:S06]  /*a700*/  HMMA.16816.F32 R28, R124, R34.reuse, RZ ;  /* 0x000000227c1c723c */ /* 0x080fec00000018ff */
[C---:B------:R-:W-:Y:S06]  /*a710*/  HMMA.16816.F32 R32, R128.reuse, R34, RZ ;  /* 0x000000228020723c */ /* 0x040fec00000018ff */
[-C--:B----4-:R-:W-:Y:S06]  /*a720*/  HMMA.16816.F32 R36, R128, R48.reuse, RZ ;  /* 0x000000308024723c */ /* 0x090fec00000018ff */
[C---:B------:R-:W-:Y:S06]  /*a730*/  HMMA.16816.F32 R40, R124.reuse, R48, RZ ;  /* 0x000000307c28723c */ /* 0x040fec00000018ff */
[-C--:B------:R-:W-:Y:S06]  /*a740*/  HMMA.16816.F32 R44, R124, R50.reuse, RZ ;  /* 0x000000327c2c723c */ /* 0x080fec00000018ff */
[C---:B------:R-:W-:Y:S06]  /*a750*/  HMMA.16816.F32 R48, R128.reuse, R50, RZ ;  /* 0x000000328030723c */ /* 0x040fec00000018ff */
[-C--:B-----5:R-:W-:Y:S06]  /*a760*/  HMMA.16816.F32 R52, R128, R64.reuse, RZ ;  /* 0x000000408034723c */ /* 0x0a0fec00000018ff */
        /* <DEDUP_REMOVED lines=20> */
[-C--:B-1----:R-:W-:Y:S06]  /*a8b0*/  HMMA.16816.F32 R4, R208, R204.reuse, R4 ;  /* 0x000000ccd004723c */ /* 0x082fec0000001804 */
[C---:B------:R-:W-:Y:S06]  /*a8c0*/  HMMA.16816.F32 R8, R212.reuse, R204, R8 ;  /* 0x000000ccd408723c */ /* 0x040fec0000001808 */
[-C--:B------:R-:W-:Y:S06]  /*a8d0*/  HMMA.16816.F32 R12, R212, R206.reuse, R12 ;  /* 0x000000ced40c723c */ /* 0x080fec000000180c */
[C---:B------:R-:W-:Y:S01]  /*a8e0*/  HMMA.16816.F32 R16, R208.reuse, R206, R16 ;  /* 0x000000ced010723c */ /* 0x040fe20000001810 */
        /* <DEDUP_REMOVED lines=33> */
[-C--:B------:R-:W-:Y:S01]  /*ab00*/  HMMA.16816.F32 R124, R212, R206.reuse, R124 ;  /* 0x000000ced47c723c */ /* 0x080fe2000000187c */
[----:B------:R-:W-:Y:S05]  /*ab10*/  LDSM.16.M88.4 R212, [R226+0x2000] ;  /* 0x00200000e2d4783b */ /* 0x000fea0000000200 */
[----:B------:R-:W-:Y:S01]  /*ab20*/  HMMA.16816.F32 R128, R208, R206, R128 ;  /* 0x000000ced080723c */ /* 0x000fe20000001880 */
[----:B------:R-:W-:Y:S04]  /*ab30*/  LDSM.16.M88.4 R204, [R226] ;  /* 0x00000000e2cc783b */ /* 0x000fe80000000200 */
[----:B------:R-:W1:Y:S02]  /*ab40*/  LDSM.16.M88.4 R208, [R216] ;  /* 0x00000000d8d0783b */ /* 0x000e640000000200 */
[-C--:B-1----:R-:W-:Y:S06]  /*ab50*/  HMMA.16816.F32 R4, R204, R208.reuse, R4 ;  /* 0x000000d0cc04723c */ /* 0x082fec0000001804 */
[C---:B------:R-:W-:Y:S06]  /*ab60*/  HMMA.16816.F32 R8, R212.reuse, R208, R8 ;  /* 0x000000d0d408723c */ /* 0x040fec0000001808 */
[-C--:B------:R-:W-:Y:S05]  /*ab70*/  HMMA.16816.F32 R12, R212, R210.reuse, R12 ;  /* 0x000000d2d40c723c */ /* 0x080fea000000180c */
[C---:B------:R-:W-:Y:S01]  /*ab80*/  VIADD R208, R216.reuse, 0x800 ;  /* 0x00000800d8d07836 */ /* 0x040fe20000000000 */
[C---:B------:R-:W-:Y:S05]  /*ab90*/  HMMA.16816.F32 R16, R204.reuse, R210, R16 ;  /* 0x000000d2cc10723c */ /* 0x040fea0000001810 */
        /* <DEDUP_REMOVED lines=34> */
[----:B------:R-:W-:Y:S01]  /*adc0*/  VIADD R208, R216, 0x3800 ;  /* 0x00003800d8d07836 */ /* 0x000fe20000000000 */
[C---:B------:R-:W-:Y:S05]  /*add0*/  HMMA.16816.F32 R112, R204.reuse, R210, R112 ;  /* 0x000000d2cc70723c */ /* 0x040fea0000001870 */
[----:B------:R-:W1:Y:S02]  /*ade0*/  LDSM.16.M88.4 R208, [R208] ;  /* 0x00000000d0d0783b */ /* 0x000e640000000200 */
        /* <DEDUP_REMOVED lines=41> */
[----:B------:R-:W1:Y:S01]  /*b080*/  LDSM.16.M88.4 R208, [R222+0x3800] ;  /* 0x00380000ded0783b */ /* 0x000e620000000200 */
[----:B------:R-:W-:Y:S04]  /*b090*/  DEPBAR.LE SB0, 0x0 ;  /* 0x000080000000791a */ /* 0x000fe80000000000 */
[----:B------:R-:W-:Y:S01]  /*b0a0*/  BAR.SYNC.DEFER_BLOCKING 0x0 ;  /* 0x0000000000007b1d */ /* 0x000fe20000010000 */
[-C--:B-1----:R-:W-:Y:S06]  /*b0b0*/  HMMA.16816.F32 R116, R204, R208.reuse, R116 ;  /* 0x000000d0cc74723c */ /* 0x082fec0000001874 */
[C---:B------:R-:W-:Y:S06]  /*b0c0*/  HMMA.16816.F32 R120, R212.reuse, R208, R120 ;  /* 0x000000d0d478723c */ /* 0x040fec0000001878 */
[-C--:B------:R-:W-:Y:S06]  /*b0d0*/  HMMA.16816.F32 R124, R212, R210.reuse, R124 ;  /* 0x000000d2d47c723c */ /* 0x080fec000000187c */
[----:B------:R-:W-:Y:S01]  /*b0e0*/  HMMA.16816.F32 R128, R204, R210, R128 ;  /* 0x000000d2cc80723c */ /* 0x000fe20000001880 */
[----:B------:R-:W-:Y:S11]  /*b0f0*/  @!UPT UIADD3 URZ, URZ, URZ, URZ ;  /* 0x0000003f3f3ff290 */ /* 0x000ff6000fffe03f */
[----:B------:R-:W-:Y:S01]  /*b100*/  @!UPT UIADD3 URZ, URZ, URZ, URZ ;  /* 0x0000003f3f3ff290 */ /* 0x000fe2000fffe03f */
[----:B------:R-:W-:Y:S11]  /*b110*/  @P1 BRA `(.L_x_193) ;  /* 0xffffffe000e41947 */ /* 0x000ff6000383ffff */
.L_x_192:
[----:B------:R-:W-:Y:S01]  /*b120*/  FMNMX.FTZ R0, R8, R132, !PT ;  /* 0x0000008408007209 */ /* 0x000fe20007810000 */
[----:B------:R-:W-:Y:S01]  /*b130*/  STL [R1+0xa8], R228 ;  /* 0x0000a8e401007387 */ /* 0x000fe20000100800 */
[----:B--2---:R-:W-:Y:S01]  /*b140*/  FMNMX.FTZ R134, R6, R139, !PT ;  /* 0x0000008b06867209 */ /* 0x004fe20007810000 */
[----:B------:R-:W-:Y:S01]  /*b150*/  UIADD3 UR19, UR19, -0x1, URZ ;  /* 0xffffffff13137890 */ /* 0x000fe2000fffe03f */
        /* <DEDUP_REMOVED lines=132> */
[----:B------:R-:W-:Y:S01]  /*b9a0*/  SHFL.BFLY PT, R135, R137, 0x2, 0x1f ;  /* 0x0c401f0089877f89 */ /* 0x000fe200000e0000 */
[----:B------:R-:W-:Y:S02]  /*b9b0*/  FMNMX.FTZ R3, R129, R3, !PT ;  /* 0x0000000381037209 */ /* 0x000fe40007810000 */
[----:B------:R-:W-:Y:S05]  /*b9c0*/  FMNMX.FTZ R0, R127, R0, !PT ;  /* 0x000000007f007209 */ /* 0x000fea0007810000 */
[----:B------:R-:W-:Y:S08]  /*b9d0*/  SHFL.BFLY PT, R204, R134, 0x2, 0x1f ;  /* 0x0c401f0086cc7f89 */ /* 0x000ff000000e0000 */
[----:B------:R-:W-:Y:S08]  /*b9e0*/  SHFL.BFLY PT, R136, R3, 0x2, 0x1f ;  /* 0x0c401f0003887f89 */ /* 0x000ff000000e0000 */
[----:B------:R-:W1:Y:S02]  /*b9f0*/  SHFL.BFLY PT, R2, R0, 0x2, 0x1f ;  /* 0x0c401f0000027f89 */ /* 0x000e6400000e0000 */
[----:B-1----:R-:W-:Y:S02]  /*ba00*/  FMNMX.FTZ R0, R0, R2, !PT ;  /* 0x0000000200007209 */ /* 0x002fe40007810000 */
[----:B------:R-:W-:Y:S02]  /*ba10*/  FMNMX.FTZ R137, R137, R135, !PT ;  /* 0x0000008789897209 */ /* 0x000fe40007810000 */
[----:B------:R-:W-:Y:S02]  /*ba20*/  FMNMX.FTZ R135, R134, R204, !PT ;  /* 0x000000cc86877209 */ /* 0x000fe40007810000 */
[----:B------:R-:W-:Y:S01]  /*ba30*/  FMNMX.FTZ R136, R3, R136, !PT ;  /* 0x0000008803887209 */ /* 0x000fe20007810000 */
[----:B------:R-:W1:Y:S08]  /*ba40*/  SHFL.BFLY PT, R206, R137, 0x1, 0x1f ;  /* 0x0c201f0089ce7f89 */ /* 0x000e7000000e0000 */
[----:B------:R-:W2:Y:S08]  /*ba50*/  SHFL.BFLY PT, R205, R135, 0x1, 0x1f ;  /* 0x0c201f0087cd7f89 */ /* 0x000eb000000e0000 */
[----:B------:R-:W3:Y:S08]  /*ba60*/  SHFL.BFLY PT, R204, R136, 0x1, 0x1f ;  /* 0x0c201f0088cc7f89 */ /* 0x000ef000000e0000 */
[----:B------:R-:W4:Y:S01]  /*ba70*/  SHFL.BFLY PT, R3, R0, 0x1, 0x1f ;  /* 0x0c201f0000037f89 */ /* 0x000f2200000e0000 */
[----:B-1----:R-:W-:Y:S02]  /*ba80*/  FMNMX.FTZ R137, R137, R206, !PT ;  /* 0x000000ce89897209 */ /* 0x002fe40007810000 */
[----:B--2---:R-:W-:Y:S03]  /*ba90*/  FMNMX.FTZ R135, R135, R205, !PT ;  /* 0x000000cd87877209 */ /* 0x004fe60007810000 */
[C---:B------:R-:W-:Y:S01]  /*baa0*/  FADD.FTZ R2, -R137.reuse, R132 ;  /* 0x0000008489027221 */ /* 0x040fe20000010100 */
[C---:B------:R-:W-:Y:S02]  /*bab0*/  FSETP.NEU.FTZ.AND P3, PT, R137.reuse, -INF , PT ;  /* 0xff8000008900780b */ /* 0x040fe40003f7d000 */
[----:B---3--:R-:W-:Y:S01]  /*bac0*/  FMNMX.FTZ R136, R136, R204, !PT ;  /* 0x000000cc88887209 */ /* 0x008fe20007810000 */
[----:B------:R-:W-:Y:S01]  /*bad0*/  FMUL.FTZ R204, R137, UR4 ;  /* 0x0000000489cc7c20 */ /* 0x000fe20008410000 */
[C---:B------:R-:W-:Y:S01]  /*bae0*/  FSETP.NEU.FTZ.AND P4, PT, R135.reuse, -INF , PT ;  /* 0xff8000008700780b */ /* 0x040fe20003f9d000 */
[----:B------:R-:W-:Y:S01]  /*baf0*/  FMUL.FTZ R2, R2, UR4 ;  /* 0x0000000402027c20 */ /* 0x000fe20008410000 */
[----:B----4-:R-:W-:Y:S01]  /*bb00*/  FMNMX.FTZ R134, R0, R3, !PT ;  /* 0x0000000300867209 */ /* 0x010fe20007810000 */
[C---:B------:R-:W-:Y:S01]  /*bb10*/  FADD.FTZ R3, -R135.reuse, R139 ;  /* 0x0000008b87037221 */ /* 0x040fe20000010100 */
[C---:B------:R-:W-:Y:S01]  /*bb20*/  FMUL.FTZ R205, R136.reuse, UR4 ;  /* 0x0000000488cd7c20 */ /* 0x040fe20008410000 */
[----:B------:R-:W-:Y:S01]  /*bb30*/  FMUL.FTZ R139, R135, UR4 ;  /* 0x00000004878b7c20 */ /* 0x000fe20008410000 */
[----:B------:R-:W-:Y:S01]  /*bb40*/  FSETP.NEU.FTZ.AND P5, PT, R136, -INF , PT ;  /* 0xff8000008800780b */ /* 0x000fe20003fbd000 */
[----:B------:R-:W-:Y:S01]  /*bb50*/  FADD.FTZ R0, -R134, R133 ;  /* 0x0000008586007221 */ /* 0x000fe20000010100 */
[----:B------:R-:W-:Y:S01]  /*bb60*/  FSEL R204, R204, RZ, P3 ;  /* 0x000000ffcccc7208 */ /* 0x000fe20001800000 */
[----:B------:R-:W-:Y:S01]  /*bb70*/  MUFU.EX2 R133, R2 ;  /* 0x0000000200857308 */ /* 0x000fe20000000800 */
[----:B------:R-:W-:Y:S01]  /*bb80*/  FSEL R205, R205, RZ, P5 ;  /* 0x000000ffcdcd7208 */ /* 0x000fe20002800000 */
[----:B------:R-:W-:Y:S01]  /*bb90*/  FMUL.FTZ R0, R0, UR4 ;  /* 0x0000000400007c20 */ /* 0x000fe20008410000 */
[----:B------:R-:W-:Y:S01]  /*bba0*/  FSEL R139, R139, RZ, P4 ;  /* 0x000000ff8b8b7208 */ /* 0x000fe20002000000 */
[--C-:B------:R-:W-:Y:S01]  /*bbb0*/  FFMA.FTZ R217, R92, UR4, -R204.reuse ;  /* 0x000000045cd97c23 */ /* 0x100fe200080108cc */
[--C-:B------:R-:W-:Y:S01]  /*bbc0*/  FFMA.FTZ R226, R108, UR4, -R204.reuse ;  /* 0x000000046ce27c23 */ /* 0x100fe200080108cc */
[--C-:B------:R-:W-:Y:S01]  /*bbd0*/  FFMA.FTZ R4, R4, UR4, -R205.reuse ;  /* 0x0000000404047c23 */ /* 0x100fe200080108cd */
[----:B------:R-:W-:Y:S03]  /*bbe0*/  FFMA.FTZ R5, R5, UR4, -R205 ;  /* 0x0000000405057c23 */ /* 0x000fe600080108cd */
[----:B------:R-:W-:Y:S01]  /*bbf0*/  MUFU.EX2 R2, R0 ;  /* 0x0000000000027308 */ /* 0x000fe20000000800 */
[----:B------:R-:W-:Y:S01]  /*bc00*/  FFMA.FTZ R7, R7, UR4, -R139 ;  /* 0x0000000407077c23 */ /* 0x000fe2000801088b */
[--C-:B------:R-:W-:Y:S01]  /*bc10*/  FFMA.FTZ R242, R80, UR4, -R205.reuse ;  /* 0x0000000450f27c23 */ /* 0x100fe200080108cd */
[--C-:B------:R-:W-:Y:S01]  /*bc20*/  FFMA.FTZ R245, R68, UR4, -R205.reuse ;  /* 0x0000000444f57c23 */ /* 0x100fe200080108cd */
[--C-:B------:R-:W-:Y:S01]  /*bc30*/  FFMA.FTZ R16, R16, UR4, -R205.reuse ;  /* 0x0000000410107c23 */ /* 0x100fe200080108cd */
[--C-:B------:R-:W-:Y:S01]  /*bc40*/  FFMA.FTZ R215, R20, UR4, -R205.reuse ;  /* 0x0000000414d77c23 */ /* 0x100fe200080108cd */
[--C-:B------:R-:W-:Y:S01]  /*bc50*/  FFMA.FTZ R214, R21, UR4, -R205.reuse ;  /* 0x0000000415d67c23 */ /* 0x100fe200080108cd */
[----:B------:R-:W-:Y:S03]  /*bc60*/  FFMA.FTZ R216, R117, UR4, -R205 ;  /* 0x0000000475d87c23 */ /* 0x000fe600080108cd */
[----:B------:R1:W-:Y:S01]  /*bc70*/  MUFU.EX2 R80, R7 ;  /* 0x0000000700507308 */ /* 0x0003e20000000800 */
[--C-:B------:R-:W-:Y:S01]  /*bc80*/  FFMA.FTZ R224, R119, UR4, -R139.reuse ;  /* 0x0000000477e07c23 */ /* 0x100fe2000801088b */
[--C-:B------:R-:W-:Y:S01]  /*bc90*/  FFMA.FTZ R222, R120, UR4, -R204.reuse ;  /* 0x0000000478de7c23 */ /* 0x100fe200080108cc */
[--C-:B------:R-:W-:Y:S01]  /*bca0*/  FFMA.FTZ R117, R22, UR4, -R139.reuse ;  /* 0x0000000416757c23 */ /* 0x100fe2000801088b */
[--C-:B------:R-:W-:Y:S01]  /*bcb0*/  FFMA.FTZ R227, R98, UR4, -R139.reuse ;  /* 0x0000000462e37c23 */ /* 0x100fe2000801088b */
[----:B------:R-:W-:Y:S01]  /*bcc0*/  FFMA.FTZ R225, R114, UR4, -R139 ;  /* 0x0000000472e17c23 */ /* 0x000fe2000801088b */
[----:B------:R-:W-:Y:S01]  /*bcd0*/  FFMA.FTZ R207, R100, UR4, -R205 ;  /* 0x0000000464cf7c23 */ /* 0x000fe200080108cd */
[----:B------:R-:W-:Y:S03]  /*bce0*/  FFMA.FTZ R238, R55, UR4, -R139 ;  /* 0x0000000437ee7c23 */ /* 0x000fe6000801088b */
[----:B------:R-:W-:Y:S01]  /*bcf0*/  MUFU.EX2 R68, R4 ;  /* 0x0000000400447308 */ /* 0x000fe20000000800 */
[--C-:B------:R-:W-:Y:S01]  /*bd00*/  FFMA.FTZ R209, R36, UR4, -R205.reuse ;  /* 0x0000000424d17c23 */ /* 0x100fe200080108cd */
[--C-:B------:R-:W-:Y:S01]  /*bd10*/  FFMA.FTZ R36, R124, UR4, -R204.reuse ;  /* 0x000000047c247c23 */ /* 0x100fe200080108cc */
[----:B------:R-:W-:Y:S01]  /*bd20*/  MOV R55, R207 ;  /* 0x000000cf00377202 */ /* 0x000fe20000000f00 */
[--C-:B------:R-:W-:Y:S01]  /*bd30*/  FFMA.FTZ R239, R52, UR4, -R205.reuse ;  /* 0x0000000434ef7c23 */ /* 0x100fe200080108cd */
[--C-:B------:R-:W-:Y:S01]  /*bd40*/  FFMA.FTZ R52, R96, UR4, -R205.reuse ;  /* 0x0000000460347c23 */ /* 0x100fe200080108cd */
[----:B------:R-:W-:Y:S01]  /*bd50*/  FFMA.FTZ R211, R37, UR4, -R205 ;  /* 0x0000000425d37c23 */ /* 0x000fe200080108cd */
[----:B------:R-:W-:Y:S03]  /*bd60*/  FFMA.FTZ R37, R103, UR4, -R139 ;  /* 0x0000000467257c23 */ /* 0x000fe6000801088b */
[----:B------:R-:W2:Y:S01]  /*bd70*/  MUFU.EX2 R4, R5 ;  /* 0x0000000500047308 */ /* 0x000ea20000000800 */
[----:B-1----:R-:W3:Y:S01]  /*bd80*/  LDL.LU R7, [R1+0x18] ;  /* 0x0000180001077983 */ /* 0x002ee20000300800 */
[--C-:B------:R-:W-:Y:S01]  /*bd90*/  FFMA.FTZ R240, R53, UR4, -R205.reuse ;  /* 0x0000000435f07c23 */ /* 0x100fe200080108cd */
[--C-:B------:R-:W-:Y:S01]  /*bda0*/  FFMA.FTZ R53, R109, UR4, -R204.reuse ;  /* 0x000000046d357c23 */ /* 0x100fe200080108cc */
[--C-:B------:R-:W-:Y:S01]  /*bdb0*/  FFMA.FTZ R241, R81, UR4, -R205.reuse ;  /* 0x0000000451f17c23 */ /* 0x100fe200080108cd */
[--C-:B------:R-:W-:Y:S01]  /*bdc0*/  FFMA.FTZ R249, R84, UR4, -R205.reuse ;  /* 0x0000000454f97c23 */ /* 0x100fe200080108cd */
[----:B------:R-:W-:Y:S01]  /*bdd0*/  FFMA.FTZ R84, R28, UR4, -R204 ;  /* 0x000000041c547c23 */ /* 0x000fe200080108cc */
[--C-:B------:R-:W-:Y:S03]  /*bde0*/  FFMA.FTZ R251, R85, UR4, -R205.reuse ;  /* 0x0000000455fb7c23 */ /* 0x100fe600080108cd */
[----:B------:R1:W-:Y:S01]  /*bdf0*/  MUFU.EX2 R228, R16 ;  /* 0x0000001000e47308 */ /* 0x0003e20000000800 */
[----:B------:R-:W-:Y:S01]  /*be00*/  FADD.FTZ R132, -R136, R138 ;  /* 0x0000008a88847221 */ /* 0x000fe20000010100 */
[C---:B------:R-:W-:Y:S01]  /*be10*/  FMUL.FTZ R138, R134.reuse, UR4 ;  /* 0x00000004868a7c20 */ /* 0x040fe20008410000 */
[----:B------:R-:W-:Y:S01]  /*be20*/  FSETP.NEU.FTZ.AND P2, PT, R134, -INF , PT ;  /* 0xff8000008600780b */ /* 0x000fe20003f5d000 */
[----:B------:R-:W-:Y:S01]  /*be30*/  FFMA.FTZ R8, R8, UR4, -R204 ;  /* 0x0000000408087c23 */ /* 0x000fe200080108cc */
[----:B------:R-:W-:Y:S01]  /*be40*/  FMUL.FTZ R132, R132, UR4 ;  /* 0x0000000484847c20 */ /* 0x000fe20008410000 */
[--C-:B------:R-:W-:Y:S01]  /*be50*/  FFMA.FTZ R212, R33, UR4, -R205.reuse ;  /* 0x0000000421d47c23 */ /* 0x100fe200080108cd */
[----:B------:R-:W-:Y:S03]  /*be60*/  FSEL R138, R138, RZ, P2 ;  /* 0x000000ff8a8a7208 */ /* 0x000fe60001000000 */
[----:B------:R-:W-:Y:S01]  /*be70*/  MUFU.EX2 R33, R8 ;  /* 0x0000000800217308 */ /* 0x000fe20000000800 */
[----:B--2---:R-:W-:Y:S01]  /*be80*/  MOV R92, R4 ;  /* 0x00000004005c7202 */ /* 0x004fe20000000f00 */
[--C-:B------:R-:W-:Y:S01]  /*be90*/  FFMA.FTZ R213, R32, UR4, -R205.reuse ;  /* 0x0000000420d57c23 */ /* 0x100fe200080108cd */
[----:B------:R-:W2:Y:S01]  /*bea0*/  LDL.LU R4, [R1+0x1c] ;  /* 0x00001c0001047983 */ /* 0x000ea20000300800 */
[--C-:B------:R-:W-:Y:S01]  /*beb0*/  FFMA.FTZ R10, R10, UR4, -R138.reuse ;  /* 0x000000040a0a7c23 */ /* 0x100fe2000801088a */
[--C-:B------:R-:W-:Y:S01]  /*bec0*/  FFMA.FTZ R11, R11, UR4, -R138.reuse ;  /* 0x000000040b0b7c23 */ /* 0x100fe2000801088a */
[----:B------:R-:W-:Y:S01]  /*bed0*/  FMUL.FTZ R0, R3, UR4 ;  /* 0x0000000403007c20 */ /* 0x000fe20008410000 */
[----:B------:R-:W-:Y:S03]  /*bee0*/  FFMA.FTZ R81, R27, UR4, -R138 ;  /* 0x000000041b517c23 */ /* 0x000fe6000801088a */
[----:B------:R4:W-:Y:S01]  /*bef0*/  MUFU.EX2 R32, R10 ;  /* 0x0000000a00207308 */ /* 0x0009e20000000800 */
[----:B-1----:R-:W2:Y:S01]  /*bf00*/  LDL.LU R16, [R1+0x20] ;  /* 0x0000200001107983 */ /* 0x002ea20000300800 */
[----:B------:R-:W-:Y:S01]  /*bf10*/  FMUL.FTZ R27, R2, R163 ;  /* 0x000000a3021b7220 */ /* 0x000fe20000410000 */
[----:B------:R-:W-:Y:S01]  /*bf20*/  FFMA.FTZ R85, R25, UR4, -R204 ;  /* 0x0000000419557c23 */ /* 0x000fe200080108cc */
[--C-:B------:R-:W-:Y:S01]  /*bf30*/  FFMA.FTZ R14, R14, UR4, -R138.reuse ;  /* 0x000000040e0e7c23 */ /* 0x100fe2000801088a */
[--C-:B------:R-:W-:Y:S01]  /*bf40*/  FFMA.FTZ R15, R15, UR4, -R138.reuse ;  /* 0x000000040f0f7c23 */ /* 0x100fe2000801088a */
[----:B------:R-:W-:Y:S01]  /*bf50*/  FFMA.FTZ R124, R94, UR4, -R138 ;  /* 0x000000045e7c7c23 */ /* 0x000fe2000801088a */
[----:B------:R-:W-:Y:S03]  /*bf60*/  FFMA.FTZ R233, R116, UR4, -R205 ;  /* 0x0000000474e97c23 */ /* 0x000fe600080108cd */
[----:B------:R1:W-:Y:S01]  /*bf70*/  MUFU.EX2 R8, R11 ;  /* 0x0000000b00087308 */ /* 0x0003e20000000800 */
[--C-:B------:R-:W-:Y:S01]  /*bf80*/  FFMA.FTZ R116, R23, UR4, -R139.reuse ;  /* 0x0000000417747c23 */ /* 0x100fe2000801088b */
[----:B------:R-:W-:Y:S01]  /*bf90*/  FFMA.FTZ R235, R54, UR4, -R139 ;  /* 0x0000000436eb7c23 */ /* 0x000fe2000801088b */
[----:B------:R-:W2:Y:S01]  /*bfa0*/  LDSM.16.MT88.4 R20, [R218+0x8000] ;  /* 0x00800000da14783b */ /* 0x000ea20000004200 */
[--C-:B------:R-:W-:Y:S01]  /*bfb0*/  FFMA.FTZ R54, R105, UR4, -R204.reuse ;  /* 0x0000000469367c23 */ /* 0x100fe200080108cc */
[--C-:B------:R-:W-:Y:S01]  /*bfc0*/  FFMA.FTZ R119, R73, UR4, -R204.reuse ;  /* 0x0000000449777c23 */ /* 0x100fe200080108cc */
[----:B------:R-:W-:Y:S01]  /*bfd0*/  FFMA.FTZ R250, R88, UR4, -R204 ;  /* 0x0000000458fa7c23 */ /* 0x000fe200080108cc */
[----:B------:R-:W-:Y:S03]  /*bfe0*/  FFMA.FTZ R88, R43, UR4, -R138 ;  /* 0x000000042b587c23 */ /* 0x000fe6000801088a */
[----:B------:R1:W-:Y:S01]  /*bff0*/  MUFU.EX2 R3, R132 ;  /* 0x0000008400037308 */ /* 0x0003e20000000800 */
[--C-:B------:R-:W-:Y:S01]  /*c000*/  FFMA.FTZ R207, R60, UR4, -R204.reuse ;  /* 0x000000043ccf7c23 */ /* 0x100fe200080108cc */
[----:B------:R-:W-:Y:S01]  /*c010*/  FMUL.FTZ R60, R133, R140 ;  /* 0x0000008c853c7220 */ /* 0x000fe20000410000 */
[----:B------:R-:W-:Y:S01]  /*c020*/  FMUL.FTZ R43, R2, R155 ;  /* 0x0000009b022b7220 */ /* 0x000fe20000410000 */
[----:B------:R-:W-:Y:S01]  /*c030*/  FFMA.FTZ R252, R89, UR4, -R204 ;  /* 0x0000000459fc7c23 */ /* 0x000fe200080108cc */
[--C-:B------:R-:W-:Y:S01]  /*c040*/  FFMA.FTZ R89, R42, UR4, -R138.reuse ;  /* 0x000000042a597c23 */ /* 0x100fe2000801088a */
[C---:B------:R-:W-:Y:S01]  /*c050*/  FMUL.FTZ R42, R2.reuse, R154 ;  /* 0x0000009a022a7220 */ /* 0x040fe20000410000 */
[--C-:B------:R-:W-:Y:S03]  /*c060*/  FFMA.FTZ R96, R47, UR4, -R138.reuse ;  /* 0x000000042f607c23 */ /* 0x100fe6000801088a */
[----:B------:R1:W-:Y:S01]  /*c070*/  MUFU.EX2 R94, R14 ;  /* 0x0000000e005e7308 */ /* 0x0003e20000000800 */
[----:B------:R-:W-:Y:S01]  /*c080*/  FMUL.FTZ R47, R2, R151 ;  /* 0x00000097022f7220 */ /* 0x000fe20000410000 */
[--C-:B------:R-:W-:Y:S01]  /*c090*/  FFMA.FTZ R108, R58, UR4, -R138.reuse ;  /* 0x000000043a6c7c23 */ /* 0x100fe2000801088a */
[C---:B------:R-:W-:Y:S01]  /*c0a0*/  FMUL.FTZ R58, R2.reuse, R146 ;  /* 0x00000092023a7220 */ /* 0x040fe20000410000 */
[--C-:B------:R-:W-:Y:S01]  /*c0b0*/  FFMA.FTZ R105, R59, UR4, -R138.reuse ;  /* 0x000000043b697c23 */ /* 0x100fe2000801088a */
[C---:B------:R-:W-:Y:S01]  /*c0c0*/  FMUL.FTZ R59, R2.reuse, R147 ;  /* 0x00000093023b7220 */ /* 0x040fe20000410000 */
[----:B------:R-:W-:Y:S01]  /*c0d0*/  FFMA.FTZ R103, R63, UR4, -R138 ;  /* 0x000000043f677c23 */ /* 0x000fe2000801088a */
[----:B------:R-:W-:Y:S03]  /*c0e0*/  FMUL.FTZ R63, R2, R143 ;  /* 0x0000008f023f7220 */ /* 0x000fe60000410000 */
[----:B------:R1:W-:Y:S01]  /*c0f0*/  MUFU.EX2 R140, R15 ;  /* 0x0000000f008c7308 */ /* 0x0003e20000000800 */
[--C-:B------:R-:W-:Y:S01]  /*c100*/  FFMA.FTZ R210, R112, UR4, -R205.reuse ;  /* 0x0000000470d27c23 */ /* 0x100fe200080108cd */
        /* <DEDUP_REMOVED lines=12> */
[--C-:B------:R-:W-:Y:S01]  /*c1d0*/  FFMA.FTZ R129, R39, UR4, -R139.reuse ;  /* 0x0000000427817c23 */ /* 0x100fe2000801088b */
[----:B----4-:R-:W-:Y:S03]  /*c1e0*/  MOV R10, R231 ;  /* 0x000000e7000a7202 */ /* 0x010fe60000000f00 */
[----:B------:R-:W4:Y:S01]  /*c1f0*/  MUFU.EX2 R17, R17 ;  /* 0x0000001100117308 */ /* 0x000f220000000800 */
[----:B-1----:R-:W-:Y:S01]  /*c200*/  MOV R11, R210 ;  /* 0x000000d2000b7202 */ /* 0x002fe20000000f00 */
[--C-:B------:R-:W-:Y:S01]  /*c210*/  FFMA.FTZ R39, R115, UR4, -R139.reuse ;  /* 0x0000000473277c23 */ /* 0x100fe2000801088b */
[--C-:B------:R-:W-:Y:S01]  /*c220*/  FFMA.FTZ R132, R51, UR4, -R139.reuse ;  /* 0x0000000433847c23 */ /* 0x100fe2000801088b */
[----:B------:R-:W-:Y:S01]  /*c230*/  MOV R51, R232 ;  /* 0x000000e800337202 */ /* 0x000fe20000000f00 */
        /* <DEDUP_REMOVED lines=10> */
[--C-:B------:R-:W-:Y:S03]  /*c2e0*/  FFMA.FTZ R93, R46, UR4, -R138.reuse ;  /* 0x000000042e5d7c23 */ /* 0x100fe6000801088a */
[----:B------:R-:W-:Y:S01]  /*c2f0*/  MUFU.EX2 R214, R214 ;  /* 0x000000d600d67308 */ /* 0x000fe20000000800 */
[--C-:B------:R-:W-:Y:S01]  /*c300*/  FFMA.FTZ R67, R30, UR4, -R138.reuse ;  /* 0x000000041e437c23 */ /* 0x100fe2000801088a */
[--C-:B------:R-:W-:Y:S01]  /*c310*/  FFMA.FTZ R66, R31, UR4, -R138.reuse ;  /* 0x000000041f427c23 */ /* 0x100fe2000801088a */
[--C-:B------:R-:W-:Y:S01]  /*c320*/  FFMA.FTZ R104, R62, UR4, -R138.reuse ;  /* 0x000000043e687c23 */ /* 0x100fe2000801088a */
[----:B------:R-:W-:Y:S01]  /*c330*/  FFMA.FTZ R120, R90, UR4, -R138 ;  /* 0x000000045a787c23 */ /* 0x000fe2000801088a */
[----:B------:R-:W-:Y:S01]  /*c340*/  MOV R72, R11 ;  /* 0x0000000b00487202 */ /* 0x000fe20000000f00 */
[C---:B------:R-:W-:Y:S01]  /*c350*/  FMUL.FTZ R11, R2.reuse, R171 ;  /* 0x000000ab020b7220 */ /* 0x040fe20000410000 */
[----:B------:R-:W-:Y:S03]  /*c360*/  MOV R73, R10 ;  /* 0x0000000a00497202 */ /* 0x000fe60000000f00 */
[----:B------:R-:W-:Y:S01]  /*c370*/  MUFU.EX2 R117, R117 ;  /* 0x0000007500757308 */ /* 0x000fe20000000800 */
[C---:B------:R-:W-:Y:S01]  /*c380*/  FMUL.FTZ R10, R2.reuse, R170 ;  /* 0x000000aa020a7220 */ /* 0x040fe20000410000 */
[C---:B------:R-:W-:Y:S01]  /*c390*/  FMUL.FTZ R14, R2.reuse, R166 ;  /* 0x000000a6020e7220 */ /* 0x040fe20000410000 */
[C---:B------:R-:W-:Y:S01]  /*c3a0*/  FMUL.FTZ R15, R2.reuse, R167 ;  /* 0x000000a7020f7220 */ /* 0x040fe20000410000 */
[C---:B------:R-:W-:Y:S01]  /*c3b0*/  FMUL.FTZ R26, R2.reuse, R162 ;  /* 0x000000a2021a7220 */ /* 0x040fe20000410000 */
[C---:B------:R-:W-:Y:S01]  /*c3c0*/  FMUL.FTZ R30, R2.reuse, R158 ;  /* 0x0000009e021e7220 */ /* 0x040fe20000410000 */
[C---:B------:R-:W-:Y:S01]  /*c3d0*/  FMUL.FTZ R31, R2.reuse, R159 ;  /* 0x0000009f021f7220 */ /* 0x040fe20000410000 */
[C---:B------:R-:W-:Y:S03]  /*c3e0*/  FMUL.FTZ R46, R2.reuse, R150 ;  /* 0x00000096022e7220 */ /* 0x040fe60000410000 */
[----:B------:R-:W-:Y:S01]  /*c3f0*/  MUFU.EX2 R116, R116 ;  /* 0x0000007400747308 */ /* 0x000fe20000000800 */
[----:B------:R-:W-:Y:S01]  /*c400*/  FMUL.FTZ R62, R2, R142 ;  /* 0x0000008e023e7220 */ /* 0x000fe20000410000 */
[--C-:B------:R-:W-:Y:S01]  /*c410*/  FFMA.FTZ R19, R19, UR4, -R139.reuse ;  /* 0x0000000413137c23 */ /* 0x100fe2000801088b */
[--C-:B------:R-:W-:Y:S01]  /*c420*/  FFMA.FTZ R6, R6, UR4, -R139.reuse ;  /* 0x0000000406067c23 */ /* 0x100fe2000801088b */
[--C-:B------:R-:W-:Y:S01]  /*c430*/  FFMA.FTZ R18, R18, UR4, -R139.reuse ;  /* 0x0000000412127c23 */ /* 0x100fe2000801088b */
[--C-:B------:R-:W-:Y:S01]  /*c440*/  FFMA.FTZ R13, R13, UR4, -R204.reuse ;  /* 0x000000040d0d7c23 */ /* 0x100fe200080108cc */
[--C-:B------:R-:W-:Y:S01]  /*c450*/  FFMA.FTZ R9, R9, UR4, -R204.reuse ;  /* 0x0000000409097c23 */ /* 0x100fe200080108cc */
[----:B------:R-:W-:Y:S03]  /*c460*/  FFMA.FTZ R12, R12, UR4, -R204 ;  /* 0x000000040c0c7c23 */ /* 0x000fe600080108cc */
[----:B------:R-:W1:Y:S01]  /*c470*/  MUFU.EX2 R19, R19 ;  /* 0x0000001300137308 */ /* 0x000e620000000800 */
[--C-:B------:R-:W-:Y:S01]  /*c480*/  FFMA.FTZ R248, R87, UR4, -R139.reuse ;  /* 0x0000000457f87c23 */ /* 0x100fe2000801088b */
[----:B------:R-:W-:Y:S01]  /*c490*/  MOV R154, R77 ;  /* 0x0000004d009a7202 */ /* 0x000fe20000000f00 */
[--C-:B------:R-:W-:Y:S01]  /*c4a0*/  FFMA.FTZ R113, R34, UR4, -R139.reuse ;  /* 0x0000000422717c23 */ /* 0x100fe2000801088b */
[--C-:B------:R-:W-:Y:S01]  /*c4b0*/  FFMA.FTZ R128, R38, UR4, -R139.reuse ;  /* 0x0000000426807c23 */ /* 0x100fe2000801088b */
[----:B------:R-:W-:Y:S01]  /*c4c0*/  FFMA.FTZ R38, R122, UR4, -R138 ;  /* 0x000000047a267c23 */ /* 0x000fe2000801088a */
[----:B------:R-:W-:Y:S01]  /*c4d0*/  MOV R122, R54 ;  /* 0x00000036007a7202 */ /* 0x000fe20000000f00 */
[--C-:B------:R-:W-:Y:S03]  /*c4e0*/  FFMA.FTZ R231, R83, UR4, -R139.reuse ;  /* 0x0000000453e77c23 */ /* 0x100fe6000801088b */
[----:B------:R-:W-:Y:S01]  /*c4f0*/  MUFU.EX2 R87, R6 ;  /* 0x0000000600577308 */ /* 0x000fe20000000800 */
[--C-:B------:R-:W-:Y:S01]  /*c500*/  FFMA.FTZ R83, R29, UR4, -R204.reuse ;  /* 0x000000041d537c23 */ /* 0x100fe200080108cc */
[----:B------:R-:W-:Y:S01]  /*c510*/  MOV R34, R233 ;  /* 0x000000e900227202 */ /* 0x000fe20000000f00 */
[--C-:B------:R-:W-:Y:S01]  /*c520*/  FFMA.FTZ R112, R35, UR4, -R139.reuse ;  /* 0x0000000423707c23 */ /* 0x100fe2000801088b */
[--C-:B------:R-:W-:Y:S01]  /*c530*/  FFMA.FTZ R243, R86, UR4, -R139.reuse ;  /* 0x0000000456f37c23 */ /* 0x100fe2000801088b */
[--C-:B------:R-:W-:Y:S01]  /*c540*/  FFMA.FTZ R86, R24, UR4, -R204.reuse ;  /* 0x0000000418567c23 */ /* 0x100fe200080108cc */
[----:B------:R-:W-:Y:S01]  /*c550*/  FFMA.FTZ R97, R45, UR4, -R204 ;  /* 0x000000042d617c23 */ /* 0x000fe200080108cc */
[----:B----4-:R-:W-:Y:S03]  /*c560*/  MOV R158, R17 ;  /* 0x00000011009e7202 */ /* 0x010fe60000000f00 */
[----:B------:R4:W-:Y:S01]  /*c570*/  MUFU.EX2 R5, R9 ;  /* 0x0000000900057308 */ /* 0x0009e20000000800 */
[----:B------:R-:W-:Y:S01]  /*c580*/  MOV R143, R80 ;  /* 0x00000050008f7202 */ /* 0x000fe20000000f00 */
[--C-:B------:R-:W-:Y:S01]  /*c590*/  FFMA.FTZ R114, R79, UR4, -R138.reuse ;  /* 0x000000044f727c23 */ /* 0x100fe2000801088a */
[----:B------:R-:W-:Y:S01]  /*c5a0*/  FMUL.FTZ R45, R133, R149 ;  /* 0x00000095852d7220 */ /* 0x000fe20000410000 */
[----:B------:R-:W-:Y:S01]  /*c5b0*/  MOV R149, R52 ;  /* 0x0000003400957202 */ /* 0x000fe20000000f00 */
[--C-:B------:R-:W-:Y:S01]  /*c5c0*/  FFMA.FTZ R109, R78, UR4, -R138.reuse ;  /* 0x000000044e6d7c23 */ /* 0x100fe2000801088a */
[----:B------:R-:W-:Y:S01]  /*c5d0*/  MOV R78, R72 ;  /* 0x00000048004e7202 */ /* 0x000fe20000000f00 */
[--C-:B------:R-:W-:Y:S03]  /*c5e0*/  FFMA.FTZ R101, R75, UR4, -R138.reuse ;  /* 0x000000044b657c23 */ /* 0x100fe6000801088a */
[----:B------:R-:W1:Y:S01]  /*c5f0*/  MUFU.EX2 R18, R18 ;  /* 0x0000001200127308 */ /* 0x000e620000000800 */
[----:B------:R-:W-:Y:S01]  /*c600*/  F2FP.F16.F32.PACK_AB R75, R140, R94 ;  /* 0x0000005e8c4b723e */ /* 0x000fe200000000ff */
[--C-:B------:R-:W-:Y:S01]  /*c610*/  FFMA.FTZ R49, R106, UR4, -R138.reuse ;  /* 0x000000046a317c23 */ /* 0x100fe2000801088a */
[----:B------:R-:W-:Y:S01]  /*c620*/  MOV R106, R55 ;  /* 0x00000037006a7202 */ /* 0x000fe20000000f00 */
[--C-:B------:R-:W-:Y:S01]  /*c630*/  FFMA.FTZ R107, R107, UR4, -R138.reuse ;  /* 0x000000046b6b7c23 */ /* 0x100fe2000801088a */
[----:B------:R-:W-:Y:S01]  /*c640*/  MOV R155, R78 ;  /* 0x0000004e009b7202 */ /* 0x000fe20000000f00 */
[--C-:B------:R-:W-:Y:S01]  /*c650*/  FFMA.FTZ R110, R110, UR4, -R138.reuse ;  /* 0x000000046e6e7c23 */ /* 0x100fe2000801088a */
[----:B------:R-:W-:Y:S03]  /*c660*/  FFMA.FTZ R126, R126, UR4, -R138 ;  /* 0x000000047e7e7c23 */ /* 0x000fe6000801088a */
[----:B------:R1:W1:Y:S01]  /*c670*/  MUFU.EX2 R6, R12 ;  /* 0x0000000c00067308 */ /* 0x0002620000000800 */
[----:B----4-:R-:W-:Y:S01]  /*c680*/  FMUL.FTZ R9, R133, R169 ;  /* 0x000000a985097220 */ /* 0x010fe20000410000 */
[----:B------:R-:W-:Y:S01]  /*c690*/  MOV R169, R36 ;  /* 0x0000002400a97202 */ /* 0x000fe20000000f00 */
[--C-:B------:R-:W-:Y:S01]  /*c6a0*/  FFMA.FTZ R206, R50, UR4, -R139.reuse ;  /* 0x0000000432ce7c23 */ /* 0x100fe2000801088b */
[--C-:B------:R-:W-:Y:S01]  /*c6b0*/  FFMA.FTZ R50, R99, UR4, -R139.reuse ;  /* 0x0000000463327c23 */ /* 0x100fe2000801088b */
[--C-:B------:R-:W-:Y:S01]  /*c6c0*/  FFMA.FTZ R99, R41, UR4, -R204.reuse ;  /* 0x0000000429637c23 */ /* 0x100fe200080108cc */
[----:B------:R-:W-:Y:S01]  /*c6d0*/  FMUL.FTZ R41, R133, R153 ;  /* 0x0000009985297220 */ /* 0x000fe20000410000 */
[----:B------:R-:W-:Y:S03]  /*c6e0*/  MOV R153, R53 ;  /* 0x0000003500997202 */ /* 0x000fe60000000f00 */
[----:B------:R4:W4:Y:S01]  /*c6f0*/  MUFU.EX2 R223, R13 ;  /* 0x0000000d00df7308 */ /* 0x0009220000000800 */
[--C-:B------:R-:W-:Y:S01]  /*c700*/  FFMA.FTZ R233, R71, UR4, -R139.reuse ;  /* 0x0000000447e97c23 */ /* 0x100fe2000801088b */
[----:B------:R-:W-:Y:S01]  /*c710*/  MOV R29, R8 ;  /* 0x00000008001d7202 */ /* 0x000fe20000000f00 */
[--C-:B------:R-:W-:Y:S01]  /*c720*/  FFMA.FTZ R71, R102, UR4, -R139.reuse ;  /* 0x0000000466477c23 */ /* 0x100fe2000801088b */
[--C-:B------:R-:W-:Y:S01]  /*c730*/  FFMA.FTZ R234, R70, UR4, -R139.reuse ;  /* 0x0000000446ea7c23 */ /* 0x100fe2000801088b */
[--C-:B------:R-:W-:Y:S01]  /*c740*/  FFMA.FTZ R64, R118, UR4, -R139.reuse ;  /* 0x0000000476407c23 */ /* 0x100fe2000801088b */
[--C-:B------:R-:W-:Y:S01]  /*c750*/  FFMA.FTZ R98, R44, UR4, -R204.reuse ;  /* 0x000000042c627c23 */ /* 0x100fe200080108cc */
[----:B------:R-:W-:Y:S03]  /*c760*/  MOV R70, R208 ;  /* 0x000000d000467202 */ /* 0x000fe60000000f00 */
[----:B------:R3:W-:Y:S01]  /*c770*/  MUFU.EX2 R142, R66 ;  /* 0x00000042008e7308 */ /* 0x0007e20000000800 */
[----:B------:R-:W-:Y:S01]  /*c780*/  FFMA.FTZ R139, R131, UR4, -R139 ;  /* 0x00000004838b7c23 */ /* 0x000fe2000801088b */
[--C-:B------:R-:W-:Y:S01]  /*c790*/  FFMA.FTZ R210, R56, UR4, -R204.reuse ;  /* 0x0000000438d27c23 */ /* 0x100fe200080108cc */
[----:B------:R-:W-:Y:S01]  /*c7a0*/  FMUL.FTZ R44, R133, R148 ;  /* 0x00000094852c7220 */ /* 0x000fe20000410000 */
[----:B-1----:R-:W-:Y:S02]  /*c7b0*/  IMAD.MOV.U32 R159, RZ, RZ, R19 ;  /* 0x000000ffff9f7224 */ /* 0x002fe400078e0013 */
[--C-:B------:R-:W-:Y:S01]  /*c7c0*/  FFMA.FTZ R131, R61, UR4, -R204.reuse ;  /* 0x000000043d837c23 */ /* 0x100fe200080108cc */
[--C-:B------:R-:W-:Y:S01]  /*c7d0*/  FFMA.FTZ R118, R76, UR4, -R204.reuse ;  /* 0x000000044c767c23 */ /* 0x100fe200080108cc */
[C---:B------:R-:W-:Y:S02]  /*c7e0*/  FMUL.FTZ R12, R133.reuse, R164 ;  /* 0x000000a4850c7220 */ /* 0x040fe40000410000 */
[----:B------:R-:W-:Y:S01]  /*c7f0*/  MUFU.EX2 R213, R213 ;  /* 0x000000d500d57308 */ /* 0x000fe20000000800 */
[C---:B----4-:R-:W-:Y:S01]  /*c800*/  FMUL.FTZ R13, R133.reuse, R165 ;  /* 0x000000a5850d7220 */ /* 0x050fe20000410000 */
[----:B------:R-:W-:Y:S01]  /*c810*/  FMUL.FTZ R56, R133, R144 ;  /* 0x0000009085387220 */ /* 0x000fe20000410000 */
[--C-:B------:R-:W-:Y:S01]  /*c820*/  FFMA.FTZ R208, R57, UR4, -R204.reuse ;  /* 0x0000000439d07c23 */ /* 0x100fe200080108cc */
[--C-:B------:R-:W-:Y:S01]  /*c830*/  FFMA.FTZ R35, R121, UR4, -R204.reuse ;  /* 0x0000000479237c23 */ /* 0x100fe200080108cc */
[----:B------:R-:W-:Y:S01]  /*c840*/  FMUL.FTZ R28, R133, R156 ;  /* 0x0000009c851c7220 */ /* 0x000fe20000410000 */
[----:B------:R-:W-:Y:S01]  /*c850*/  MOV R148, R18 ;  /* 0x0000001200947202 */ /* 0x000fe20000000f00 */
[--C-:B------:R-:W-:Y:S03]  /*c860*/  FFMA.FTZ R100, R40, UR4, -R204.reuse ;  /* 0x0000000428647c23 */ /* 0x100fe600080108cc */
        /* <DEDUP_REMOVED lines=9> */
[--C-:B------:R-:W-:Y:S01]  /*c900*/  FFMA.FTZ R125, R95, UR4, -R138.reuse ;  /* 0x000000045f7d7c23 */ /* 0x100fe2000801088a */
[C---:B------:R-:W-:Y:S01]  /*c910*/  FMUL.FTZ R8, R133.reuse, R168 ;  /* 0x000000a885087220 */ /* 0x040fe20000410000 */
[C---:B------:R-:W-:Y:S01]  /*c920*/  FMUL.FTZ R24, R133.reuse, R160 ;  /* 0x000000a085187220 */ /* 0x040fe20000410000 */
[C---:B------:R-:W-:Y:S01]  /*c930*/  FMUL.FTZ R25, R133.reuse, R161 ;  /* 0x000000a185197220 */ /* 0x040fe20000410000 */
[C---:B------:R-:W-:Y:S01]  /*c940*/  FMUL.FTZ R29, R133.reuse, R157 ;  /* 0x0000009d851d7220 */ /* 0x040fe20000410000 */
[----:B------:R-:W-:Y:S01]  /*c950*/  FMUL.FTZ R40, R133, R152 ;  /* 0x0000009885287220 */ /* 0x000fe20000410000 */
[----:B------:R-:W1:Y:S03]  /*c960*/  LDSM.16.MT88.4 R36, [R221+0x8000] ;  /* 0x00800000dd24783b */ /* 0x000e660000004200 */
[----:B------:R-:W-:Y:S01]  /*c970*/  MUFU.EX2 R211, R211 ;  /* 0x000000d300d37308 */ /* 0x000fe20000000800 */
[----:B------:R-:W-:Y:S01]  /*c980*/  MOV R79, R71 ;  /* 0x00000047004f7202 */ /* 0x000fe20000000f00 */
[--C-:B------:R-:W-:Y:S01]  /*c990*/  FFMA.FTZ R102, R74, UR4, -R138.reuse ;  /* 0x000000044a667c23 */ /* 0x100fe2000801088a */
[----:B------:R-:W-:Y:S01]  /*c9a0*/  MOV R166, R6 ;  /* 0x0000000600a67202 */ /* 0x000fe20000000f00 */
[C---:B------:R-:W-:Y:S01]  /*c9b0*/  FMUL.FTZ R6, R0.reuse, R178 ;  /* 0x000000b200067220 */ /* 0x040fe20000410000 */
[----:B------:R-:W-:Y:S01]  /*c9c0*/  MOV R95, R70 ;  /* 0x00000046005f7202 */ /* 0x000fe20000000f00 */
[C---:B------:R-:W-:Y:S01]  /*c9d0*/  FMUL.FTZ R18, R0.reuse, R174 ;  /* 0x000000ae00127220 */ /* 0x040fe20000410000 */
[----:B------:R-:W-:Y:S03]  /*c9e0*/  MOV R161, R69 ;  /* 0x0000004500a17202 */ /* 0x000fe60000000f00 */
[----:B------:R-:W-:Y:S01]  /*c9f0*/  MUFU.EX2 R129, R129 ;  /* 0x0000008100817308 */ /* 0x000fe20000000800 */
[----:B------:R-:W-:Y:S01]  /*ca00*/  MOV R147, R5 ;  /* 0x0000000500937202 */ /* 0x000fe20000000f00 */
[----:B------:R-:W-:Y:S01]  /*ca10*/  FMUL.FTZ R5, R3, R177 ;  /* 0x000000b103057220 */ /* 0x000fe20000410000 */
[----:B------:R-:W-:Y:S01]  /*ca20*/  F2FP.F16.F32.PACK_AB R69, R143, R87 ;  /* 0x000000578f45723e */ /* 0x000fe200000000ff */
[----:B------:R-:W-:Y:S01]  /*ca30*/  FMUL.FTZ R19, R0, R175 ;  /* 0x000000af00137220 */ /* 0x000fe20000410000 */
[----:B------:R-:W-:Y:S01]  /*ca40*/  F2FP.F16.F32.PACK_AB R70, R158, R228 ;  /* 0x000000e49e46723e */ /* 0x000fe200000000ff */
[----:B------:R-:W-:Y:S01]  /*ca50*/  FMUL.FTZ R17, R3, R173 ;  /* 0x000000ad03117220 */ /* 0x000fe20000410000 */
[----:B------:R-:W-:Y:S03]  /*ca60*/  F2FP.F16.F32.PACK_AB R71, R159, R148 ;  /* 0x000000949f47723e */ /* 0x000fe600000000ff */
[----:B------:R-:W-:Y:S01]  /*ca70*/  MUFU.EX2 R230, R230 ;  /* 0x000000e600e67308 */ /* 0x000fe20000000800 */
[----:B------:R-:W-:Y:S01]  /*ca80*/  MOV R76, R73 ;  /* 0x00000049004c7202 */ /* 0x000fe20000000f00 */
[----:B------:R-:W4:Y:S01]  /*ca90*/  LDSM.16.MT88.4 R52, [R219+0x8000] ;  /* 0x00800000db34783b */ /* 0x000f220000004200 */
[----:B------:R-:W-:Y:S01]  /*caa0*/  F2FP.F16.F32.PACK_AB R74, R223, R166 ;  /* 0x000000a6df4a723e */ /* 0x000fe200000000ff */
[----:B------:R-:W-:Y:S01]  /*cab0*/  FFMA.FTZ R121, R91, UR4, -R138 ;  /* 0x000000045b797c23 */ /* 0x000fe2000801088a */
[----:B------:R-:W-:Y:S01]  /*cac0*/  F2FP.F16.F32.PACK_AB R72, R147, R33 ;  /* 0x000000219348723e */ /* 0x000fe200000000ff */
[----:B------:R-:W-:Y:S01]  /*cad0*/  IMAD.MOV.U32 R91, RZ, RZ, R34 ;  /* 0x000000ffff5b7224 */ /* 0x000fe200078e0022 */
[----:B------:R-:W-:Y:S03]  /*cae0*/  F2FP.F16.F32.PACK_AB R73, R156, R32 ;  /* 0x000000209c49723e */ /* 0x000fe600000000ff */
[----:B------:R-:W-:Y:S01]  /*caf0*/  MUFU.EX2 R229, R229 ;  /* 0x000000e500e57308 */ /* 0x000fe20000000800 */
[----:B------:R-:W-:Y:S01]  /*cb00*/  MOV R160, R35 ;  /* 0x0000002300a07202 */ /* 0x000fe20000000f00 */
[C---:B------:R-:W-:Y:S01]  /*cb10*/  FMUL.FTZ R34, R0.reuse, R182 ;  /* 0x000000b600227220 */ /* 0x040fe20000410000 */
[C---:B------:R-:W-:Y:S01]  /*cb20*/  FMUL.FTZ R35, R0.reuse, R183 ;  /* 0x000000b700237220 */ /* 0x040fe20000410000 */
[----:B------:R-:W-:Y:S01]  /*cb30*/  MOV R151, R95 ;  /* 0x0000005f00977202 */ /* 0x000fe20000000f00 */
[--C-:B------:R-:W-:Y:S01]  /*cb40*/  FFMA.FTZ R123, R123, UR4, -R138.reuse ;  /* 0x000000047b7b7c23 */ /* 0x100fe2000801088a */
[----:B------:R-:W-:Y:S01]  /*cb50*/  MOV R150, R79 ;  /* 0x0000004f00967202 */ /* 0x000fe20000000f00 */
[--C-:B------:R-:W-:Y:S03]  /*cb60*/  FFMA.FTZ R111, R111, UR4, -R138.reuse ;  /* 0x000000046f6f7c23 */ /* 0x100fe6000801088a */
[----:B------:R-:W-:Y:S01]  /*cb70*/  MUFU.EX2 R206, R206 ;  /* 0x000000ce00ce7308 */ /* 0x000fe20000000800 */
[----:B------:R-:W-:Y:S01]  /*cb80*/  MOV R95, R76 ;  /* 0x0000004c005f7202 */ /* 0x000fe20000000f00 */
[----:B------:R-:W-:Y:S01]  /*cb90*/  FFMA.FTZ R138, R127, UR4, -R138 ;  /* 0x000000047f8a7c23 */ /* 0x000fe2000801088a */
[----:B------:R-:W4:Y:S01]  /*cba0*/  LDSM.16.MT88.4 R76, [R220+0x8000] ;  /* 0x00800000dc4c783b */ /* 0x000f220000004200 */
[----:B------:R-:W-:Y:S01]  /*cbb0*/  MOV R152, R64 ;  /* 0x0000004000987202 */ /* 0x000fe20000000f00 */
[----:B------:R-:W-:Y:S01]  /*cbc0*/  IMAD.MOV.U32 R163, RZ, RZ, R161 ;  /* 0x000000ffffa37224 */ /* 0x000fe200078e00a1 */
[----:B------:R-:W-:Y:S01]  /*cbd0*/  MOV R127, R51 ;  /* 0x00000033007f7202 */ /* 0x000fe20000000f00 */
[C---:B------:R-:W-:Y:S03]  /*cbe0*/  FMUL.FTZ R51, R0.reuse, R195 ;  /* 0x000000c300337220 */ /* 0x040fe60000410000 */
[----:B------:R-:W-:Y:S01]  /*cbf0*/  MUFU.EX2 R100, R100 ;  /* 0x0000006400647308 */ /* 0x000fe20000000800 */
[----:B------:R-:W-:Y:S01]  /*cc00*/  MOV R168, R50 ;  /* 0x0000003200a87202 */ /* 0x000fe20000000f00 */
[C---:B------:R-:W-:Y:S01]  /*cc10*/  FMUL.FTZ R50, R0.reuse, R194 ;  /* 0x000000c200327220 */ /* 0x040fe20000410000 */
[----:B------:R-:W-:Y:S01]  /*cc20*/  MOV R162, R153 ;  /* 0x0000009900a27202 */ /* 0x000fe20000000f00 */
[----:B------:R-:W-:Y:S01]  /*cc30*/  IMAD.MOV.U32 R161, RZ, RZ, R110 ;  /* 0x000000ffffa17224 */ /* 0x000fe200078e006e */
[----:B------:R-:W-:Y:S01]  /*cc40*/  MOV R167, R152 ;  /* 0x0000009800a77202 */ /* 0x000fe20000000f00 */
[C---:B------:R-:W-:Y:S01]  /*cc50*/  FMUL.FTZ R64, R3.reuse, R188 ;  /* 0x000000bc03407220 */ /* 0x040fe20000410000 */
[----:B------:R-:W-:Y:S03]  /*cc60*/  MOV R152, R168 ;  /* 0x000000a800987202 */ /* 0x000fe60000000f00 */
[----:B------:R-:W-:Y:S01]  /*cc70*/  MUFU.EX2 R110, R85 ;  /* 0x00000055006e7308 */ /* 0x000fe20000000800 */
[----:B------:R-:W-:Y:S01]  /*cc80*/  MOV R153, R127 ;  /* 0x0000007f00997202 */ /* 0x000fe20000000f00 */
[C---:B---3--:R-:W-:Y:S01]  /*cc90*/  FMUL.FTZ R66, R0.reuse, R190 ;  /* 0x000000be00427220 */ /* 0x048fe20000410000 */
[----:B------:R-:W-:Y:S02]  /*cca0*/  MOV R168, R126 ;  /* 0x0000007e00a87202 */ /* 0x000fe40000000f00 */
[----:B------:R-:W-:Y:S02]  /*ccb0*/  MOV R177, R122 ;  /* 0x0000007a00b17202 */ /* 0x000fe40000000f00 */
[----:B------:R-:W-:Y:S03]  /*ccc0*/  MOV R171, R107 ;  /* 0x0000006b00ab7202 */ /* 0x000fe60000000f00 */
[----:B------:R-:W-:Y:S01]  /*ccd0*/  MUFU.EX2 R127, R112 ;  /* 0x00000070007f7308 */ /* 0x000fe20000000800 */
[----:B------:R-:W-:Y:S02]  /*cce0*/  MOV R173, R143 ;  /* 0x0000008f00ad7202 */ /* 0x000fe40000000f00 */
[----:B------:R-:W-:Y:S02]  /*ccf0*/  MOV R182, R156 ;  /* 0x0000009c00b67202 */ /* 0x000fe40000000f00 */
[----:B------:R-:W-:Y:S01]  /*cd00*/  MOV R141, R49 ;  /* 0x00000031008d7202 */ /* 0x000fe20000000f00 */
[C---:B------:R-:W-:Y:S01]  /*cd10*/  FMUL.FTZ R49, R3.reuse, R193 ;  /* 0x000000c103317220 */ /* 0x040fe20000410000 */
[----:B------:R-:W-:Y:S03]  /*cd20*/  MOV R145, R48 ;  /* 0x0000003000917202 */ /* 0x000fe60000000f00 */
[----:B------:R-:W-:Y:S01]  /*cd30*/  MUFU.EX2 R112, R81 ;  /* 0x0000005100707308 */ /* 0x000fe20000000800 */
[C---:B------:R-:W-:Y:S01]  /*cd40*/  FMUL.FTZ R48, R3.reuse, R192 ;  /* 0x000000c003307220 */ /* 0x040fe20000410000 */
[----:B------:R-:W-:Y:S01]  /*cd50*/  MOV R157, R65 ;  /* 0x00000041009d7202 */ /* 0x000fe20000000f00 */
[----:B------:R-:W-:Y:S01]  /*cd60*/  FMUL.FTZ R65, R3, R189 ;  /* 0x000000bd03417220 */ /* 0x000fe20000410000 */
[----:B------:R-:W-:Y:S02]  /*cd70*/  MOV R170, R141 ;  /* 0x0000008d00aa7202 */ /* 0x000fe40000000f00 */
[----:B------:R-:W-:Y:S04]  /*cd80*/  MOV R146, R157 ;  /* 0x0000009d00927202 */ /* 0x000fe80000000f00 */
[----:B------:R-:W-:Y:S01]  /*cd90*/  MUFU.EX2 R126, R83 ;  /* 0x00000053007e7308 */ /* 0x000fe20000000800 */
[----:B------:R-:W-:Y:S02]  /*cda0*/  MOV R157, R164 ;  /* 0x000000a4009d7202 */ /* 0x000fe40000000f00 */
[----:B------:R-:W-:Y:S02]  /*cdb0*/  MOV R164, R123 ;  /* 0x0000007b00a47202 */ /* 0x000fe40000000f00 */
[----:B------:R-:W-:Y:S02]  /*cdc0*/  MOV R178, R144 ;  /* 0x0000009000b27202 */ /* 0x000fe40000000f00 */
[----:B------:R-:W-:Y:S03]  /*cdd0*/  MOV R175, R151 ;  /* 0x0000009700af7202 */ /* 0x000fe60000000f00 */
[----:B------:R3:W-:Y:S10]  /*cde0*/  MUFU.EX2 R122, R67 ;  /* 0x00000043007a7308 */ /* 0x0007f40000000800 */
[----:B------:R-:W-:Y:S10]  /*cdf0*/  MUFU.EX2 R123, R113 ;  /* 0x00000071007b7308 */ /* 0x000ff40000000800 */
[----:B------:R-:W4:Y:S01]  /*ce00*/  MUFU.EX2 R107, R86 ;  /* 0x00000056006b7308 */ /* 0x000f220000000800 */
[C---:B---3--:R-:W-:Y:S09]  /*ce10*/  FMUL.FTZ R67, R0.reuse, R191 ;  /* 0x000000bf00437220 */ /* 0x048ff20000410000 */
[----:B------:R-:W-:Y:S01]  /*ce20*/  MUFU.EX2 R113, R84 ;  /* 0x0000005400717308 */ /* 0x000fe20000000800 */
[----:B------:R-:W-:Y:S01]  /*ce30*/  FFMA.FTZ R133, R133, R7, R33 ;  /* 0x0000000785857223 */ /* 0x000fe20000010021 */
[----:B------:R-:W-:Y:S01]  /*ce40*/  FMUL.FTZ R7, R0, R179 ;  /* 0x000000b300077220 */ /* 0x000fe20000410000 */
[C---:B------:R-:W-:Y:S07]  /*ce50*/  FMUL.FTZ R33, R3.reuse, R181 ;  /* 0x000000b503217220 */ /* 0x040fee0000410000 */
[----:B------:R-:W-:Y:S01]  /*ce60*/  MUFU.EX2 R143, R88 ;  /* 0x00000058008f7308 */ /* 0x000fe20000000800 */
[----:B------:R-:W-:Y:S02]  /*ce70*/  MOV R179, R170 ;  /* 0x000000aa00b37202 */ /* 0x000fe40000000f00 */
[----:B------:R-:W-:Y:S02]  /*ce80*/  MOV R170, R145 ;  /* 0x0000009100aa7202 */ /* 0x000fe40000000f00 */
[----:B------:R-:W-:Y:S05]  /*ce90*/  MOV R181, R148 ;  /* 0x0000009400b57202 */ /* 0x000fea0000000f00 */
[----:B------:R-:W-:Y:S01]  /*cea0*/  MUFU.EX2 R141, R128 ;  /* 0x00000080008d7308 */ /* 0x000fe20000000800 */
[----:B------:R-:W-:Y:S01]  /*ceb0*/  MOV R183, R181 ;  /* 0x000000b500b77202 */ /* 0x000fe20000000f00 */
[----:B--2---:R-:W-:Y:S01]  /*cec0*/  FFMA.FTZ R90, R2, R4, R32 ;  /* 0x00000004025a7223 */ /* 0x004fe20000010020 */
[C---:B------:R-:W-:Y:S01]  /*ced0*/  FMUL.FTZ R4, R3.reuse, R176 ;  /* 0x000000b003047220 */ /* 0x040fe20000410000 */
[----:B------:R-:W2:Y:S01]  /*cee0*/  LDL.LU R2, [R1+0x24] ;  /* 0x0000240001027983 */ /* 0x000ea20000300800 */
[C---:B------:R-:W-:Y:S01]  /*cef0*/  FMUL.FTZ R32, R3.reuse, R180 ;  /* 0x000000b403207220 */ /* 0x040fe20000410000 */
[----:B------:R-:W-:Y:S04]  /*cf00*/  MOV R176, R106 ;  /* 0x0000006a00b07202 */ /* 0x000fe80000000f00 */
[----:B------:R-:W-:Y:S01]  /*cf10*/  MUFU.EX2 R128, R99 ;  /* 0x0000006300807308 */ /* 0x000fe20000000800 */
[C---:B------:R-:W-:Y:S01]  /*cf20*/  FFMA.FTZ R80, R3.reuse, R16, R68 ;  /* 0x0000001003507223 */ /* 0x040fe20000010044 */
[C---:B------:R-:W-:Y:S01]  /*cf30*/  F2FP.F16.F32.PACK_AB R68, R92.reuse, R68 ;  /* 0x000000445c44723e */ /* 0x040fe200000000ff */
[C---:B------:R-:W-:Y:S01]  /*cf40*/  FMUL.FTZ R16, R3.reuse, R172 ;  /* 0x000000ac03107220 */ /* 0x040fe20000410000 */
[----:B------:R-:W-:Y:S01]  /*cf50*/  MOV R174, R176 ;  /* 0x000000b000ae7202 */ /* 0x000fe20000000f00 */
[----:B------:R-:W-:Y:S01]  /*cf60*/  FADD.FTZ R92, R92, R80 ;  /* 0x000000505c5c7221 */ /* 0x000fe20000010000 */
[----:B------:R-:W-:Y:S04]  /*cf70*/  MOV R176, R157 ;  /* 0x0000009d00b07202 */ /* 0x000fe80000000f00 */
[----:B------:R3:W4:Y:S01]  /*cf80*/  MUFU.EX2 R106, R82 ;  /* 0x00000052006a7308 */ /* 0x0007220000000800 */
[-C--:B------:R-:W-:Y:S05]  /*cf90*/  HMMA.16816.F32 R4, R68, R20.reuse, R4 ;  /* 0x000000144404723c */ /* 0x080fea0000001804 */
[----:B------:R-:W-:Y:S01]  /*cfa0*/  FADD.FTZ R92, R228, R92 ;  /* 0x0000005ce45c7221 */ /* 0x000fe20000010000 */
[C---:B------:R-:W-:Y:S01]  /*cfb0*/  HMMA.16816.F32 R8, R72.reuse, R20, R8 ;  /* 0x000000144808723c */ /* 0x040fe20000001808 */
[----:B------:R1:W5:Y:S02]  /*cfc0*/  LDL.LU R228, [R1+0xa8] ;  /* 0x0000a80001e47983 */ /* 0x0003640000300800 */
[----:B------:R2:W-:Y:S02]  /*cfd0*/  MUFU.EX2 R99, R89 ;  /* 0x0000005900637308 */ /* 0x0005e40000000800 */
[----:B------:R-:W-:Y:S01]  /*cfe0*/  MOV R172, R147 ;  /* 0x0000009300ac7202 */ /* 0x000fe20000000f00 */
[-C--:B------:R-:W-:Y:S01]  /*cff0*/  HMMA.16816.F32 R12, R72, R22.reuse, R12 ;  /* 0x00000016480c723c */ /* 0x080fe2000000180c */
[----:B---3--:R-:W3:Y:S06]  /*d000*/  LDSM.16.MT88.4 R80, [R218+0x8800] ;  /* 0x00880000da50783b */ /* 0x008eec0000004200 */
[----:B------:R-:W-:Y:S01]  /*d010*/  MUFU.EX2 R144, R98 ;  /* 0x0000006200907308 */ /* 0x000fe20000000800 */
[C---:B------:R-:W-:Y:S04]  /*d020*/  HMMA.16816.F32 R16, R68.reuse, R22, R16 ;  /* 0x000000164410723c */ /* 0x040fe80000001810 */
[C---:B------:R-:W-:Y:S01]  /*d030*/  FMUL.FTZ R20, R3.reuse, R184 ;  /* 0x000000b803147220 */ /* 0x040fe20000410000 */
[C---:B------:R-:W-:Y:S02]  /*d040*/  FMUL.FTZ R21, R3.reuse, R185 ;  /* 0x000000b903157220 */ /* 0x040fe40000410000 */
[C---:B------:R-:W-:Y:S01]  /*d050*/  FMUL.FTZ R22, R0.reuse, R186 ;  /* 0x000000ba00167220 */ /* 0x040fe20000410000 */
[C---:B------:R-:W-:Y:S01]  /*d060*/  FMUL.FTZ R23, R0.reuse, R187 ;  /* 0x000000bb00177220 */ /* 0x040fe20000410000 */
[----:B------:R2:W-:Y:S02]  /*d070*/  MUFU.EX2 R145, R97 ;  /* 0x0000006100917308 */ /* 0x0005e40000000800 */
[----:B------:R-:W-:Y:S01]  /*d080*/  MOV R147, R146 ;  /* 0x0000009200937202 */ /* 0x000fe20000000f00 */
[----:B------:R-:W-:Y:S01]  /*d090*/  IMAD.MOV.U32 R186, RZ, RZ, R159 ;  /* 0x000000ffffba7224 */ /* 0x000fe200078e009f */
[----:B------:R-:W-:Y:S02]  /*d0a0*/  MOV R184, R150 ;  /* 0x0000009600b87202 */ /* 0x000fe40000000f00 */
[-C--:B-1----:R-:W-:Y:S04]  /*d0b0*/  HMMA.16816.F32 R20, R68, R36.reuse, R20 ;  /* 0x000000244414723c */ /* 0x082fe80000001814 */
[----:B------:R-:W1:Y:S01]  /*d0c0*/  MUFU.EX2 R146, R132 ;  /* 0x0000008400927308 */ /* 0x000e620000000800 */
[----:B------:R-:W-:Y:S02]  /*d0d0*/  MOV R187, R158 ;  /* 0x0000009e00bb7202 */ /* 0x000fe40000000f00 */
[----:B------:R-:W-:Y:S01]  /*d0e0*/  MOV R180, R166 ;  /* 0x000000a600b47202 */ /* 0x000fe20000000f00 */
[C---:B------:R-:W-:Y:S06]  /*d0f0*/  HMMA.16816.F32 R24, R72.reuse, R36, R24 ;  /* 0x000000244818723c */ /* 0x040fec0000001818 */
[----:B------:R-:W-:Y:S01]  /*d100*/  MUFU.EX2 R132, R93 ;  /* 0x0000005d00847308 */ /* 0x000fe20000000800 */
[----:B------:R-:W-:Y:S01]  /*d110*/  MOV R166, R171 ;  /* 0x000000ab00a67202 */ /* 0x000fe20000000f00 */
[-C--:B------:R-:W-:Y:S03]  /*d120*/  HMMA.16816.F32 R28, R72, R38.reuse, R28 ;  /* 0x00000026481c723c */ /* 0x080fe6000000181c */
[C---:B------:R-:W-:Y:S03]  /*d130*/  FMUL.FTZ R36, R3.reuse, R196 ;  /* 0x000000c403247220 */ /* 0x040fe60000410000 */
[C---:B------:R-:W-:Y:S02]  /*d140*/  HMMA.16816.F32 R32, R68.reuse, R38, R32 ;  /* 0x000000264420723c */ /* 0x040fe40000001820 */
[----:B------:R1:W1:Y:S03]  /*d150*/  MUFU.EX2 R151, R96 ;  /* 0x0000006000977308 */ /* 0x0002660000000800 */
[C---:B------:R-:W-:Y:S01]  /*d160*/  FMUL.FTZ R37, R3.reuse, R197 ;  /* 0x000000c503257220 */ /* 0x040fe20000410000 */
[----:B------:R-:W-:Y:S01]  /*d170*/  MOV R181, R187 ;  /* 0x000000bb00b57202 */ /* 0x000fe20000000f00 */
[C---:B------:R-:W-:Y:S01]  /*d180*/  FMUL.FTZ R38, R0.reuse, R198 ;  /* 0x000000c600267220 */ /* 0x040fe20000410000 */
[C---:B------:R-:W-:Y:S04]  /*d190*/  FMUL.FTZ R39, R0.reuse, R199 ;  /* 0x000000c700277220 */ /* 0x040fe80000410000 */
[----:B------:R-:W-:Y:S01]  /*d1a0*/  MUFU.EX2 R236, R236 ;  /* 0x000000ec00ec7308 */ /* 0x000fe20000000800 */
[----:B------:R-:W-:Y:S01]  /*d1b0*/  IMAD.MOV.U32 R187, RZ, RZ, R184 ;  /* 0x000000ffffbb7224 */ /* 0x000fe200078e00b8 */
[----:B------:R-:W-:Y:S02]  /*d1c0*/  MOV R184, R174 ;  /* 0x000000ae00b87202 */ /* 0x000fe40000000f00 */
[----:B------:R-:W-:Y:S01]  /*d1d0*/  MOV R174, R163 ;  /* 0x000000a300ae7202 */ /* 0x000fe20000000f00 */
[-C--:B----4-:R-:W-:Y:S05]  /*d1e0*/  HMMA.16816.F32 R36, R68, R52.reuse, R36 ;  /* 0x000000344424723c */ /* 0x090fea0000001824 */
[----:B------:R-:W-:Y:S01]  /*d1f0*/  MUFU.EX2 R148, R108 ;  /* 0x0000006c00947308 */ /* 0x000fe20000000800 */
        /* <DEDUP_REMOVED lines=8> */
[----:B------:R-:W-:Y:S03]  /*d280*/  MUFU.EX2 R156, R131 ;  /* 0x00000083009c7308 */ /* 0x000fe60000000800 */
[----:B------:R-:W-:Y:S02]  /*d290*/  FMUL.FTZ R53, R3, R201 ;  /* 0x000000c903357220 */ /* 0x000fe40000410000 */
[C---:B------:R-:W-:Y:S01]  /*d2a0*/  FMUL.FTZ R54, R0.reuse, R202 ;  /* 0x000000ca00367220 */ /* 0x040fe20000410000 */
[----:B------:R-:W-:Y:S04]  /*d2b0*/  FMUL.FTZ R55, R0, R203 ;  /* 0x000000cb00377220 */ /* 0x000fe80000410000 */
[----:B------:R-:W-:Y:S03]  /*d2c0*/  MUFU.EX2 R234, R234 ;  /* 0x000000ea00ea7308 */ /* 0x000fe60000000800 */
[-C--:B------:R-:W-:Y:S07]  /*d2d0*/  HMMA.16816.F32 R52, R68, R76.reuse, R52 ;  /* 0x0000004c4434723c */ /* 0x080fee0000001834 */
[----:B------:R-:W-:Y:S01]  /*d2e0*/  MUFU.EX2 R159, R119 ;  /* 0x00000077009f7308 */ /* 0x000fe20000000800 */
[C---:B------:R-:W-:Y:S09]  /*d2f0*/  HMMA.16816.F32 R56, R72.reuse, R76, R56 ;  /* 0x0000004c4838723c */ /* 0x040ff20000001838 */
[----:B------:R-:W-:Y:S01]  /*d300*/  MUFU.EX2 R197, R118 ;  /* 0x0000007600c57308 */ /* 0x000fe20000000800 */
[-C--:B------:R-:W-:Y:S06]  /*d310*/  HMMA.16816.F32 R60, R72, R78.reuse, R60 ;  /* 0x0000004e483c723c */ /* 0x080fec000000183c */
[----:B------:R-:W-:Y:S01]  /*d320*/  HMMA.16816.F32 R64, R68, R78, R64 ;  /* 0x0000004e4440723c */ /* 0x000fe20000001840 */
[----:B------:R-:W-:Y:S02]  /*d330*/  LDSM.16.MT88.4 R76, [R219+0x8800] ;  /* 0x00880000db4c783b */ /* 0x000fe40000004200 */
[----:B------:R-:W-:Y:S02]  /*d340*/  MUFU.EX2 R196, R109 ;  /* 0x0000006d00c47308 */ /* 0x000fe40000000800 */
[----:B------:R-:W-:Y:S02]  /*d350*/  F2FP.F16.F32.PACK_AB R72, R110, R107 ;  /* 0x0000006b6e48723e */ /* 0x000fe400000000ff */
[----:B------:R-:W-:Y:S06]  /*d360*/  F2FP.F16.F32.PACK_AB R68, R214, R215 ;  /* 0x000000d7d644723e */ /* 0x000fec00000000ff */
[----:B------:R-:W-:Y:S01]  /*d370*/  MUFU.EX2 R109, R174 ;  /* 0x000000ae006d7308 */ /* 0x000fe20000000800 */
[----:B------:R-:W-:Y:S02]  /*d380*/  F2FP.F16.F32.PACK_AB R69, R116, R117 ;  /* 0x000000757445723e */ /* 0x000fe400000000ff */
[----:B------:R-:W-:Y:S02]  /*d390*/  F2FP.F16.F32.PACK_AB R70, R212, R213 ;  /* 0x000000d5d446723e */ /* 0x000fe400000000ff */
[----:B------:R-:W-:Y:S02]  /*d3a0*/  F2FP.F16.F32.PACK_AB R71, R127, R123 ;  /* 0x0000007b7f47723e */ /* 0x000fe400000000ff */
[----:B------:R-:W-:Y:S03]  /*d3b0*/  F2FP.F16.F32.PACK_AB R73, R112, R106 ;  /* 0x0000006a7049723e */ /* 0x000fe600000000ff */
[----:B------:R-:W-:Y:S01]  /*d3c0*/  MUFU.EX2 R205, R205 ;  /* 0x000000cd00cd7308 */ /* 0x000fe20000000800 */
[----:B------:R-:W-:Y:S02]  /*d3d0*/  F2FP.F16.F32.PACK_AB R74, R126, R113 ;  /* 0x000000717e4a723e */ /* 0x000fe400000000ff */
[----:B------:R-:W-:Y:S01]  /*d3e0*/  F2FP.F16.F32.PACK_AB R75, R142, R122 ;  /* 0x0000007a8e4b723e */ /* 0x000fe200000000ff */
[-C--:B---3--:R-:W-:Y:S06]  /*d3f0*/  HMMA.16816.F32 R4, R68, R80.reuse, R4 ;  /* 0x000000504404723c */ /* 0x088fec0000001804 */
[----:B------:R-:W-:Y:S01]  /*d400*/  MUFU.EX2 R139, R139 ;  /* 0x0000008b008b7308 */ /* 0x000fe20000000800 */
[C---:B------:R-:W-:Y:S06]  /*d410*/  HMMA.16816.F32 R8, R72.reuse, R80, R8 ;  /* 0x000000504808723c */ /* 0x040fec0000001808 */
[-C--:B------:R-:W-:Y:S03]  /*d420*/  HMMA.16816.F32 R12, R72, R82.reuse, R12 ;  /* 0x00000052480c723c */ /* 0x080fe6000000180c */
[----:B------:R-:W-:Y:S03]  /*d430*/  MUFU.EX2 R204, R204 ;  /* 0x000000cc00cc7308 */ /* 0x000fe60000000800 */
[C---:B------:R-:W-:Y:S01]  /*d440*/  HMMA.16816.F32 R16, R68.reuse, R82, R16 ;  /* 0x000000524410723c */ /* 0x040fe20000001810 */
[----:B------:R-:W-:Y:S06]  /*d450*/  LDSM.16.MT88.4 R80, [R220+0x8800] ;  /* 0x00880000dc50783b */ /* 0x000fec0000004200 */
        /* <DEDUP_REMOVED lines=9> */
[----:B------:R-:W3:Y:S10]  /*d4f0*/  MUFU.EX2 R208, R208 ;  /* 0x000000d000d07308 */ /* 0x000ef40000000800 */
[----:B------:R-:W4:Y:S10]  /*d500*/  MUFU.EX2 R207, R207 ;  /* 0x000000cf00cf7308 */ /* 0x000f340000000800 */
[----:B------:R-:W-:Y:S10]  /*d510*/  MUFU.EX2 R153, R104 ;  /* 0x0000006800997308 */ /* 0x000ff40000000800 */
[----:B------:R-:W4:Y:S10]  /*d520*/  MUFU.EX2 R157, R103 ;  /* 0x00000067009d7308 */ /* 0x000f340000000800 */
[----:B------:R-:W-:Y:S10]  /*d530*/  MUFU.EX2 R245, R245 ;  /* 0x000000f500f57308 */ /* 0x000ff40000000800 */
[----:B------:R-:W-:Y:S10]  /*d540*/  MUFU.EX2 R244, R244 ;  /* 0x000000f400f47308 */ /* 0x000ff40000000800 */
[----:B------:R-:W-:Y:S01]  /*d550*/  MUFU.EX2 R233, R233 ;  /* 0x000000e900e97308 */ /* 0x000fe20000000800 */
[----:B--2---:R-:W-:Y:S01]  /*d560*/  FFMA.FTZ R2, R0, R2, R87 ;  /* 0x0000000200027223 */ /* 0x004fe20000010057 */
[----:B------:R-:W-:Y:S01]  /*d570*/  FADD.FTZ R0, R182, R90 ;  /* 0x0000005ab6007221 */ /* 0x000fe20000010000 */
[----:B------:R-:W2:Y:S01]  /*d580*/  LDSM.16.MT88.4 R84, [R221+0x8800] ;  /* 0x00880000dd54783b */ /* 0x000ea20000004200 */
[----:B------:R-:W-:Y:S01]  /*d590*/  MOV R182, R180 ;  /* 0x000000b400b67202 */ /* 0x000fe20000000f00 */
[----:B------:R-:W-:Y:S01]  /*d5a0*/  FADD.FTZ R3, R173, R2 ;  /* 0x00000002ad037221 */ /* 0x000fe20000010000 */
[----:B------:R-:W-:Y:S01]  /*d5b0*/  FADD.FTZ R0, R94, R0 ;  /* 0x000000005e007221 */ /* 0x000fe20000010000 */
[----:B------:R-:W-:Y:S01]  /*d5c0*/  MOV R173, R177 ;  /* 0x000000b100ad7202 */ /* 0x000fe20000000f00 */
[----:B------:R-:W-:Y:S01]  /*d5d0*/  FADD.FTZ R2, R172, R133 ;  /* 0x00000085ac027221 */ /* 0x000fe20000010000 */
[----:B------:R-:W-:Y:S01]  /*d5e0*/  MOV R172, R178 ;  /* 0x000000b200ac7202 */ /* 0x000fe20000000f00 */
[----:B------:R-:W-:Y:S01]  /*d5f0*/  MUFU.EX2 R242, R242 ;  /* 0x000000f200f27308 */ /* 0x000fe20000000800 */
[----:B------:R-:W-:Y:S01]  /*d600*/  LDSM.16.MT88.4 R88, [R219+0x9000] ;  /* 0x00900000db58783b */ /* 0x000fe20000004200 */
[----:B------:R-:W-:Y:S01]  /*d610*/  MOV R180, R186 ;  /* 0x000000ba00b47202 */ /* 0x000fe20000000f00 */
[----:B------:R-:W-:Y:S01]  /*d620*/  FADD.FTZ R3, R183, R3 ;  /* 0x00000003b7037221 */ /* 0x000fe20000010000 */
[----:B------:R-:W-:Y:S02]  /*d630*/  MOV R177, R154 ;  /* 0x0000009a00b17202 */ /* 0x000fe40000000f00 */
[----:B------:R-:W-:Y:S04]  /*d640*/  MOV R183, R182 ;  /* 0x000000b600b77202 */ /* 0x000fe80000000f00 */
[----:B------:R-:W-:Y:S01]  /*d650*/  MUFU.EX2 R108, R173 ;  /* 0x000000ad006c7308 */ /* 0x000fe20000000800 */
[----:B------:R-:W-:Y:S02]  /*d660*/  MOV R182, R181 ;  /* 0x000000b500b67202 */ /* 0x000fe40000000f00 */
[----:B------:R-:W-:Y:S01]  /*d670*/  MOV R181, R180 ;  /* 0x000000b400b57202 */ /* 0x000fe20000000f00 */
[----:B------:R-:W-:Y:S01]  /*d680*/  FADD.FTZ R2, R183, R2 ;  /* 0x00000002b7027221 */ /* 0x000fe20000010000 */
[----:B------:R-:W-:Y:S02]  /*d690*/  MOV R180, R187 ;  /* 0x000000bb00b47202 */ /* 0x000fe40000000f00 */
[----:B------:R-:W-:Y:S01]  /*d6a0*/  MOV R183, R182 ;  /* 0x000000b600b77202 */ /* 0x000fe20000000f00 */
[----:B------:R-:W-:Y:S01]  /*d6b0*/  FADD.FTZ R97, R223, R2 ;  /* 0x00000002df617221 */ /* 0x000fe20000010000 */
[----:B------:R-:W-:Y:S01]  /*d6c0*/  MOV R182, R181 ;  /* 0x000000b500b67202 */ /* 0x000fe20000000f00 */
[----:B------:R-:W-:Y:S01]  /*d6d0*/  MUFU.EX2 R241, R241 ;  /* 0x000000f100f17308 */ /* 0x000fe20000000800 */
[----:B------:R-:W-:Y:S01]  /*d6e0*/  MOV R178, R152 ;  /* 0x0000009800b27202 */ /* 0x000fe20000000f00 */
[----:B-1----:R-:W-:Y:S01]  /*d6f0*/  FADD.FTZ R96, R183, R92 ;  /* 0x0000005cb7607221 */ /* 0x002fe20000010000 */
[----:B------:R-:W-:Y:S01]  /*d700*/  MOV R199, R182 ;  /* 0x000000b600c77202 */ /* 0x000fe20000000f00 */
[----:B------:R-:W-:Y:S01]  /*d710*/  FADD.FTZ R2, R140, R0 ;  /* 0x000000008c027221 */ /* 0x000fe20000010000 */
[----:B------:R-:W-:Y:S01]  /*d720*/  FADD.FTZ R0, R107, R97 ;  /* 0x000000616b007221 */ /* 0x000fe20000010000 */
[----:B------:R-:W-:Y:S02]  /*d730*/  MOV R186, R185 ;  /* 0x000000b900ba7202 */ /* 0x000fe40000000f00 */
[----:B------:R-:W-:Y:S01]  /*d740*/  FADD.FTZ R2, R106, R2 ;  /* 0x000000026a027221 */ /* 0x000fe20000010000 */
[----:B------:R-:W-:Y:S01]  /*d750*/  MOV R185, R175 ;  /* 0x000000af00b97202 */ /* 0x000fe20000000f00 */
[----:B------:R-:W-:Y:S01]  /*d760*/  MUFU.EX2 R232, R232 ;  /* 0x000000e800e87308 */ /* 0x000fe20000000800 */
[----:B------:R-:W-:Y:S01]  /*d770*/  MOV R175, R172 ;  /* 0x000000ac00af7202 */ /* 0x000fe20000000f00 */
[----:B------:R-:W-:Y:S01]  /*d780*/  FADD.FTZ R3, R199, R3 ;  /* 0x00000003c7037221 */ /* 0x000fe20000010000 */
[----:B------:R-:W-:Y:S01]  /*d790*/  MOV R172, R179 ;  /* 0x000000b300ac7202 */ /* 0x000fe20000000f00 */
[-C--:B--2---:R-:W-:Y:S03]  /*d7a0*/  HMMA.16816.F32 R20, R68, R84.reuse, R20 ;  /* 0x000000544414723c */ /* 0x084fe60000001814 */
[----:B------:R-:W-:Y:S03]  /*d7b0*/  MOV R179, R227 ;  /* 0x000000e300b37202 */ /* 0x000fe60000000f00 */
[----:B------:R-:W-:Y:S01]  /*d7c0*/  MUFU.EX2 R105, R172 ;  /* 0x000000ac00697308 */ /* 0x000fe20000000800 */
[----:B------:R1:W5:Y:S01]  /*d7d0*/  LDL.LU R227, [R1+0xa4] ;  /* 0x0000a40001e37983 */ /* 0x0003620000300800 */
[C---:B------:R-:W-:Y:S04]  /*d7e0*/  HMMA.16816.F32 R24, R72.reuse, R84, R24 ;  /* 0x000000544818723c */ /* 0x040fe80000001818 */
[----:B------:R-:W-:Y:S02]  /*d7f0*/  MOV R187, R185 ;  /* 0x000000b900bb7202 */ /* 0x000fe40000000f00 */
[-C--:B------:R-:W-:Y:S02]  /*d800*/  HMMA.16816.F32 R28, R72, R86.reuse, R28 ;  /* 0x00000056481c723c */ /* 0x080fe4000000181c */
[----:B------:R-:W-:Y:S03]  /*d810*/  MUFU.EX2 R231, R231 ;  /* 0x000000e700e77308 */ /* 0x000fe60000000800 */
[----:B------:R-:W-:Y:S01]  /*d820*/  MOV R181, R187 ;  /* 0x000000bb00b57202 */ /* 0x000fe20000000f00 */
[C---:B------:R-:W-:Y:S01]  /*d830*/  HMMA.16816.F32 R32, R68.reuse, R86, R32 ;  /* 0x000000564420723c */ /* 0x040fe20000001820 */
[----:B------:R-:W-:Y:S05]  /*d840*/  LDSM.16.MT88.4 R84, [R221+0x9000] ;  /* 0x00900000dd54783b */ /* 0x000fea0000004200 */
[----:B------:R-:W2:Y:S01]  /*d850*/  MUFU.EX2 R154, R130 ;  /* 0x00000082009a7308 */ /* 0x000ea20000000800 */
[----:B------:R-:W-:Y:S01]  /*d860*/  FADD.FTZ R3, R117, R3 ;  /* 0x0000000375037221 */ /* 0x000fe20000010000 */
[-C--:B------:R-:W-:Y:S08]  /*d870*/  HMMA.16816.F32 R36, R68, R76.reuse, R36 ;  /* 0x0000004c4424723c */ /* 0x080ff00000001824 */
[----:B------:R-:W-:Y:S01]  /*d880*/  MUFU.EX2 R117, R181 ;  /* 0x000000b500757308 */ /* 0x000fe20000000800 */
[C---:B------:R-:W-:Y:S04]  /*d890*/  HMMA.16816.F32 R40, R72.reuse, R76, R40 ;  /* 0x0000004c4828723c */ /* 0x040fe80000001828 */
[----:B------:R-:W-:Y:S02]  /*d8a0*/  MOV R185, R184 ;  /* 0x000000b800b97202 */ /* 0x000fe40000000f00 */
[-C--:B------:R-:W-:Y:S03]  /*d8b0*/  HMMA.16816.F32 R44, R72, R78.reuse, R44 ;  /* 0x0000004e482c723c */ /* 0x080fe6000000182c */
[----:B------:R-:W-:Y:S02]  /*d8c0*/  MUFU.EX2 R152, R102 ;  /* 0x0000006600987308 */ /* 0x000fe40000000800 */
[----:B------:R-:W-:Y:S01]  /*d8d0*/  MOV R187, R185 ;  /* 0x000000b900bb7202 */ /* 0x000fe20000000f00 */
[C---:B------:R-:W-:Y:S01]  /*d8e0*/  HMMA.16816.F32 R48, R68.reuse, R78, R48 ;  /* 0x0000004e4430723c */ /* 0x040fe20000001830 */
[----:B------:R-:W3:Y:S06]  /*d8f0*/  LDSM.16.MT88.4 R76, [R218+0x9000] ;  /* 0x00900000da4c783b */ /* 0x000eec0000004200 */
[----:B------:R-:W1:Y:S01]  /*d900*/  MUFU.EX2 R158, R101 ;  /* 0x00000065009e7308 */ /* 0x000e620000000800 */
[----:B------:R-:W-:Y:S01]  /*d910*/  MOV R182, R187 ;  /* 0x000000bb00b67202 */ /* 0x000fe20000000f00 */
[-C--:B------:R-:W-:Y:S08]  /*d920*/  HMMA.16816.F32 R52, R68, R80.reuse, R52 ;  /* 0x000000504434723c */ /* 0x080ff00000001834 */
[----:B------:R-:W-:Y:S01]  /*d930*/  MUFU.EX2 R118, R182 ;  /* 0x000000b600767308 */ /* 0x000fe20000000800 */
[C---:B------:R-:W-:Y:S04]  /*d940*/  HMMA.16816.F32 R56, R72.reuse, R80, R56 ;  /* 0x000000504838723c */ /* 0x040fe80000001838 */
[----:B------:R-:W-:Y:S02]  /*d950*/  IMAD.MOV.U32 R184, RZ, RZ, R175 ;  /* 0x000000ffffb87224 */ /* 0x000fe400078e00af */
[-C--:B------:R-:W-:Y:S03]  /*d960*/  HMMA.16816.F32 R60, R72, R82.reuse, R60 ;  /* 0x00000052483c723c */ /* 0x080fe6000000183c */
[----:B------:R-:W1:Y:S02]  /*d970*/  MUFU.EX2 R198, R115 ;  /* 0x0000007300c67308 */ /* 0x000e640000000800 */
[----:B------:R-:W-:Y:S01]  /*d980*/  MOV R175, R179 ;  /* 0x000000b300af7202 */ /* 0x000fe20000000f00 */
[----:B------:R-:W-:Y:S01]  /*d990*/  HMMA.16816.F32 R64, R68, R82, R64 ;  /* 0x000000524440723c */ /* 0x000fe20000001840 */
[----:B------:R-:W-:Y:S06]  /*d9a0*/  LDSM.16.MT88.4 R80, [R221+0x9800] ;  /* 0x00980000dd50783b */ /* 0x000fec0000004200 */
[----:B------:R-:W1:Y:S01]  /*d9b0*/  MUFU.EX2 R155, R114 ;  /* 0x00000072009b7308 */ /* 0x000e620000000800 */
        /* <DEDUP_REMOVED lines=10> */
[-C--:B---3--:R-:W-:Y:S03]  /*da60*/  HMMA.16816.F32 R4, R68, R76.reuse, R4 ;  /* 0x0000004c4404723c */ /* 0x088fe60000001804 */
[----:B------:R-:W-:Y:S02]  /*da70*/  MOV R179, R178 ;  /* 0x000000b200b37202 */ /* 0x000fe40000000f00 */
[----:B------:R-:W-:Y:S01]  /*da80*/  MOV R178, R176 ;  /* 0x000000b000b27202 */ /* 0x000fe20000000f00 */
[C---:B------:R-:W-:Y:S02]  /*da90*/  HMMA.16816.F32 R8, R72.reuse, R76, R8 ;  /* 0x0000004c4808723c */ /* 0x040fe40000001808 */
[----:B------:R-:W-:Y:S03]  /*daa0*/  MUFU.EX2 R243, R243 ;  /* 0x000000f300f37308 */ /* 0x000fe60000000800 */
[----:B------:R-:W-:Y:S01]  /*dab0*/  MOV R176, R226 ;  /* 0x000000e200b07202 */ /* 0x000fe20000000f00 */
[-C--:B------:R-:W-:Y:S01]  /*dac0*/  HMMA.16816.F32 R12, R72, R78.reuse, R12 ;  /* 0x0000004e480c723c */ /* 0x080fe2000000180c */
[----:B------:R3:W5:Y:S05]  /*dad0*/  LDL.LU R226, [R1+0xa0] ;  /* 0x0000a00001e27983 */ /* 0x00076a0000300800 */
[----:B------:R-:W-:Y:S01]  /*dae0*/  MUFU.EX2 R248, R248 ;  /* 0x000000f800f87308 */ /* 0x000fe20000000800 */
[----:B------:R-:W-:Y:S01]  /*daf0*/  MOV R185, R184 ;  /* 0x000000b800b97202 */ /* 0x000fe20000000f00 */
[C---:B------:R-:W-:Y:S01]  /*db00*/  HMMA.16816.F32 R16, R68.reuse, R78, R16 ;  /* 0x0000004e4410723c */ /* 0x040fe20000001810 */
[----:B------:R-:W-:Y:S03]  /*db10*/  LDSM.16.MT88.4 R76, [R218+0x9800] ;  /* 0x00980000da4c783b */ /* 0x000fe60000004200 */
[----:B------:R-:W-:Y:S02]  /*db20*/  MOV R184, R175 ;  /* 0x000000af00b87202 */ /* 0x000fe40000000f00 */
[-C--:B------:R-:W-:Y:S02]  /*db30*/  HMMA.16816.F32 R20, R68, R84.reuse, R20 ;  /* 0x000000544414723c */ /* 0x080fe40000001814 */
[----:B------:R-:W-:Y:S03]  /*db40*/  MUFU.EX2 R149, R149 ;  /* 0x0000009500957308 */ /* 0x000fe60000000800 */
[----:B------:R-:W-:Y:S01]  /*db50*/  MOV R175, R179 ;  /* 0x000000b300af7202 */ /* 0x000fe20000000f00 */
[C---:B------:R-:W-:Y:S06]  /*db60*/  HMMA.16816.F32 R24, R72.reuse, R84, R24 ;  /* 0x000000544818723c */ /* 0x040fec0000001818 */
[----:B------:R-:W-:Y:S01]  /*db70*/  MUFU.EX2 R147, R147 ;  /* 0x0000009300937308 */ /* 0x000fe20000000800 */
[----:B------:R-:W-:Y:S01]  /*db80*/  MOV R179, R178 ;  /* 0x000000b200b37202 */ /* 0x000fe20000000f00 */
[-C--:B------:R-:W-:Y:S03]  /*db90*/  HMMA.16816.F32 R28, R72, R86.reuse, R28 ;  /* 0x00000056481c723c */ /* 0x080fe6000000181c */
[----:B------:R-:W-:Y:S03]  /*dba0*/  MOV R178, R176 ;  /* 0x000000b000b27202 */ /* 0x000fe60000000f00 */
[C---:B------:R-:W-:Y:S01]  /*dbb0*/  HMMA.16816.F32 R32, R68.reuse, R86, R32 ;  /* 0x000000564420723c */ /* 0x040fe20000001820 */
[----:B------:R-:W-:Y:S01]  /*dbc0*/  LDSM.16.MT88.4 R84, [R219+0x9800] ;  /* 0x00980000db54783b */ /* 0x000fe20000004200 */
[----:B------:R-:W-:Y:S03]  /*dbd0*/  MUFU.EX2 R130, R120 ;  /* 0x0000007800827308 */ /* 0x000fe60000000800 */
[----:B------:R-:W-:Y:S01]  /*dbe0*/  IMAD.MOV.U32 R176, RZ, RZ, R166 ;  /* 0x000000ffffb07224 */ /* 0x000fe200078e00a6 */
[-C--:B------:R-:W-:Y:S06]  /*dbf0*/  HMMA.16816.F32 R36, R68, R88.reuse, R36 ;  /* 0x000000584424723c */ /* 0x080fec0000001824 */
[----:B------:R-:W-:Y:S01]  /*dc00*/  MUFU.EX2 R106, R178 ;  /* 0x000000b2006a7308 */ /* 0x000fe20000000800 */
[----:B------:R-:W-:Y:S01]  /*dc10*/  MOV R187, R185 ;  /* 0x000000b900bb7202 */ /* 0x000fe20000000f00 */
[C---:B------:R-:W-:Y:S04]  /*dc20*/  HMMA.16816.F32 R40, R72.reuse, R88, R40 ;  /* 0x000000584828723c */ /* 0x040fe80000001828 */
[----:B------:R-:W-:Y:S02]  /*dc30*/  MOV R185, R175 ;  /* 0x000000af00b97202 */ /* 0x000fe40000000f00 */
[-C--:B------:R-:W-:Y:S02]  /*dc40*/  HMMA.16816.F32 R44, R72, R90.reuse, R44 ;  /* 0x0000005a482c723c */ /* 0x080fe4000000182c */
[----:B------:R-:W-:Y:S03]  /*dc50*/  MUFU.EX2 R250, R250 ;  /* 0x000000fa00fa7308 */ /* 0x000fe60000000800 */
[----:B------:R-:W-:Y:S01]  /*dc60*/  MOV R175, R179 ;  /* 0x000000b300af7202 */ /* 0x000fe20000000f00 */
[C---:B------:R-:W-:Y:S06]  /*dc70*/  HMMA.16816.F32 R48, R68.reuse, R90, R48 ;  /* 0x0000005a4430723c */ /* 0x040fec0000001830 */
[----:B------:R-:W-:Y:S01]  /*dc80*/  MUFU.EX2 R252, R252 ;  /* 0x000000fc00fc7308 */ /* 0x000fe20000000800 */
[----:B------:R-:W-:Y:S01]  /*dc90*/  MOV R179, R176 ;  /* 0x000000b000b37202 */ /* 0x000fe20000000f00 */
[----:B------:R-:W-:Y:S03]  /*dca0*/  FADD.FTZ R88, R215, R96 ;  /* 0x00000060d7587221 */ /* 0x000fe60000010000 */
[----:B------:R-:W-:Y:S02]  /*dcb0*/  MOV R176, R95 ;  /* 0x0000005f00b07202 */ /* 0x000fe40000000f00 */
[----:B------:R-:W4:Y:S01]  /*dcc0*/  LDSM.16.MT88.4 R92, [R220+0x9000] ;  /* 0x00900000dc5c783b */ /* 0x000f220000004200 */
[----:B------:R-:W-:Y:S02]  /*dcd0*/  MOV R166, R225 ;  /* 0x000000e100a67202 */ /* 0x000fe40000000f00 */
[----:B------:R-:W-:Y:S01]  /*dce0*/  MUFU.EX2 R107, R179 ;  /* 0x000000b3006b7308 */ /* 0x000fe20000000800 */
[----:B------:R-:W-:Y:S02]  /*dcf0*/  MOV R183, R184 ;  /* 0x000000b800b77202 */ /* 0x000fe40000000f00 */
[----:B------:R-:W-:Y:S02]  /*dd00*/  MOV R184, R166 ;  /* 0x000000a600b87202 */ /* 0x000fe40000000f00 */
[----:B------:R3:W5:Y:S01]  /*dd10*/  LDL.LU R225, [R1+0x9c] ;  /* 0x00009c0001e17983 */ /* 0x0007620000300800 */
[----:B------:R-:W-:Y:S02]  /*dd20*/  MOV R166, R224 ;  /* 0x000000e000a67202 */ /* 0x000fe40000000f00 */
[----:B------:R-:W-:Y:S01]  /*dd30*/  MOV R199, R183 ;  /* 0x000000b700c77202 */ /* 0x000fe20000000f00 */
[----:B------:R3:W5:Y:S01]  /*dd40*/  LDL.LU R224, [R1+0x98] ;  /* 0x0000980001e07983 */ /* 0x0007620000300800 */
[----:B------:R-:W-:Y:S01]  /*dd50*/  MOV R183, R185 ;  /* 0x000000b900b77202 */ /* 0x000fe20000000f00 */
[----:B------:R-:W-:Y:S01]  /*dd60*/  MUFU.EX2 R121, R121 ;  /* 0x0000007900797308 */ /* 0x000fe20000000800 */
[----:B------:R-:W-:Y:S01]  /*dd70*/  MOV R192, R199 ;  /* 0x000000c700c07202 */ /* 0x000fe20000000f00 */
[----:B------:R3:W5:Y:S01]  /*dd80*/  LDL.LU R223, [R1+0x94] ;  /* 0x0000940001df7983 */ /* 0x0007620000300800 */
[----:B------:R-:W-:Y:S02]  /*dd90*/  MOV R199, R183 ;  /* 0x000000b700c77202 */ /* 0x000fe40000000f00 */
[----:B------:R-:W-:Y:S02]  /*dda0*/  MOV R193, R192 ;  /* 0x000000c000c17202 */ /* 0x000fe40000000f00 */
[----:B------:R-:W-:Y:S03]  /*ddb0*/  MOV R192, R199 ;  /* 0x000000c700c07202 */ /* 0x000fe60000000f00 */
[----:B------:R-:W-:Y:S01]  /*ddc0*/  MUFU.EX2 R124, R124 ;  /* 0x0000007c007c7308 */ /* 0x000fe20000000800 */
[----:B------:R-:W-:Y:S02]  /*ddd0*/  MOV R183, R177 ;  /* 0x000000b100b77202 */ /* 0x000fe40000000f00 */
[----:B------:R-:W-:Y:S02]  /*dde0*/  MOV R177, R217 ;  /* 0x000000d900b17202 */ /* 0x000fe40000000f00 */
[----:B------:R-:W-:Y:S01]  /*ddf0*/  MOV R185, R176 ;  /* 0x000000b000b97202 */ /* 0x000fe20000000f00 */
[----:B------:R-:W-:Y:S01]  /*de00*/  IMAD.MOV.U32 R176, RZ, RZ, R161 ;  /* 0x000000ffffb07224 */ /* 0x000fe200078e00a1 */
[----:B------:R-:W-:Y:S03]  /*de10*/  MOV R161, R222 ;  /* 0x000000de00a17202 */ /* 0x000fe60000000f00 */
[----:B------:R-:W-:Y:S01]  /*de20*/  MUFU.EX2 R133, R193 ;  /* 0x000000c100857308 */ /* 0x000fe20000000800 */
[----:B------:R3:W5:Y:S01]  /*de30*/  LDL.LU R222, [R1+0x90] ;  /* 0x0000900001de7983 */ /* 0x0007620000300800 */
[----:B------:R-:W-:Y:S02]  /*de40*/  MOV R199, R177 ;  /* 0x000000b100c77202 */ /* 0x000fe40000000f00 */
[----:B------:R-:W-:Y:S01]  /*de50*/  MOV R177, R162 ;  /* 0x000000a200b17202 */ /* 0x000fe20000000f00 */
[----:B------:R3:W5:Y:S01]  /*de60*/  LDL.LU R217, [R1+0x8c] ;  /* 0x00008c0001d97983 */ /* 0x0007620000300800 */
[----:B------:R-:W-:Y:S04]  /*de70*/  MOV R162, R216 ;  /* 0x000000d800a27202 */ /* 0x000fe80000000f00 */
[----:B------:R2:W-:Y:S01]  /*de80*/  MUFU.EX2 R131, R192 ;  /* 0x000000c000837308 */ /* 0x0005e20000000800 */
[----:B------:R3:W5:Y:S01]  /*de90*/  LDL.LU R216, [R1+0x88] ;  /* 0x0000880001d87983 */ /* 0x0007620000300800 */
[-C--:B----4-:R-:W-:Y:S06]  /*dea0*/  HMMA.16816.F32 R52, R68, R92.reuse, R52 ;  /* 0x0000005c4434723c */ /* 0x090fec0000001834 */
[C---:B------:R-:W-:Y:S02]  /*deb0*/  HMMA.16816.F32 R56, R72.reuse, R92, R56 ;  /* 0x0000005c4838723c */ /* 0x040fe40000001838 */
[----:B------:R-:W-:Y:S04]  /*dec0*/  MUFU.EX2 R119, R183 ;  /* 0x000000b700777308 */ /* 0x000fe80000000800 */
[-C--:B------:R-:W-:Y:S01]  /*ded0*/  HMMA.16816.F32 R60, R72, R94.reuse, R60 ;  /* 0x0000005e483c723c */ /* 0x080fe2000000183c */
[----:B--2---:R-:W-:Y:S05]  /*dee0*/  LDSM.16.MT88.4 R192, [R219+0xb800] ;  /* 0x00b80000dbc0783b */ /* 0x004fea0000004200 */
[----:B------:R-:W-:Y:S01]  /*def0*/  MUFU.EX2 R104, R177 ;  /* 0x000000b100687308 */ /* 0x000fe20000000800 */
[----:B------:R-:W-:Y:S01]  /*df00*/  FADD.FTZ R93, R214, R88 ;  /* 0x00000058d65d7221 */ /* 0x000fe20000010000 */
[----:B------:R-:W-:Y:S04]  /*df10*/  HMMA.16816.F32 R64, R68, R94, R64 ;  /* 0x0000005e4440723c */ /* 0x000fe80000001840 */
[----:B------:R-:W-:Y:S01]  /*df20*/  F2FP.F16.F32.PACK_AB R72, R208, R210 ;  /* 0x000000d2d048723e */ /* 0x000fe200000000ff */
[----:B------:R-:W2:Y:S02]  /*df30*/  LDSM.16.MT88.4 R88, [R220+0x9800] ;  /* 0x00980000dc58783b */ /* 0x000ea40000004200 */
[----:B------:R-:W-:Y:S01]  /*df40*/  F2FP.F16.F32.PACK_AB R68, R240, R239 ;  /* 0x000000eff044723e */ /* 0x000fe200000000ff */
[----:B------:R-:W-:Y:S01]  /*df50*/  FADD.FTZ R92, R116, R3 ;  /* 0x00000003745c7221 */ /* 0x000fe20000010000 */
[----:B------:R-:W-:Y:S02]  /*df60*/  MUFU.EX2 R103, R176 ;  /* 0x000000b000677308 */ /* 0x000fe40000000800 */
[----:B------:R-:W-:Y:S01]  /*df70*/  F2FP.F16.F32.PACK_AB R69, R238, R235 ;  /* 0x000000ebee45723e */ /* 0x000fe200000000ff */
[----:B------:R-:W-:Y:S01]  /*df80*/  FADD.FTZ R3, R110, R0 ;  /* 0x000000006e037221 */ /* 0x000fe20000010000 */
[----:B------:R-:W-:Y:S01]  /*df90*/  F2FP.F16.F32.PACK_AB R70, R246, R247 ;  /* 0x000000f7f646723e */ /* 0x000fe200000000ff */
[----:B------:R-:W-:Y:S01]  /*dfa0*/  FADD.FTZ R0, R112, R2 ;  /* 0x0000000270007221 */ /* 0x000fe20000010000 */
[----:B------:R-:W-:Y:S01]  /*dfb0*/  F2FP.F16.F32.PACK_AB R71, R236, R237 ;  /* 0x000000edec47723e */ /* 0x000fe200000000ff */
[----:B------:R-:W-:Y:S01]  /*dfc0*/  FADD.FTZ R2, R213, R93 ;  /* 0x0000005dd5027221 */ /* 0x000fe20000010000 */
[----:B------:R-:W-:Y:S02]  /*dfd0*/  F2FP.F16.F32.PACK_AB R73, R150, R148 ;  /* 0x000000949649723e */ /* 0x000fe400000000ff */
[----:B------:R4:W-:Y:S01]  /*dfe0*/  MUFU.EX2 R116, R180 ;  /* 0x000000b400747308 */ /* 0x0009e20000000800 */
[----:B------:R-:W-:Y:S01]  /*dff0*/  F2FP.F16.F32.PACK_AB R74, R156, R207 ;  /* 0x000000cf9c4a723e */ /* 0x000fe200000000ff */
[----:B------:R-:W-:Y:S01]  /*e000*/  FADD.FTZ R96, R212, R2 ;  /* 0x00000002d4607221 */ /* 0x000fe20000010000 */
[----:B------:R-:W-:Y:S01]  /*e010*/  F2FP.F16.F32.PACK_AB R75, R157, R153 ;  /* 0x000000999d4b723e */ /* 0x000fe200000000ff */
[-C--:B------:R-:W-:Y:S03]  /*e020*/  HMMA.16816.F32 R4, R68, R76.reuse, R4 ;  /* 0x0000004c4404723c */ /* 0x080fe60000001804 */
[----:B------:R-:W-:Y:S03]  /*e030*/  FADD.FTZ R3, R113, R3 ;  /* 0x0000000371037221 */ /* 0x000fe60000010000 */
[----:B------:R1:W-:Y:S01]  /*e040*/  MUFU.EX2 R110, R175 ;  /* 0x000000af006e7308 */ /* 0x0003e20000000800 */
[----:B------:R-:W-:Y:S01]  /*e050*/  FADD.FTZ R0, R122, R0 ;  /* 0x000000007a007221 */ /* 0x000fe20000010000 */
[C---:B------:R-:W-:Y:S04]  /*e060*/  HMMA.16816.F32 R8, R72.reuse, R76, R8 ;  /* 0x0000004c4808723c */ /* 0x040fe80000001808 */
[----:B------:R-:W-:Y:S02]  /*e070*/  FADD.FTZ R97, R126, R3 ;  /* 0x000000037e617221 */ /* 0x000fe40000010000 */
[-C--:B------:R-:W-:Y:S01]  /*e080*/  HMMA.16816.F32 R12, R72, R78.reuse, R12 ;  /* 0x0000004e480c723c */ /* 0x080fe2000000180c */
[----:B----4-:R-:W-:Y:S01]  /*e090*/  LDSM.16.MT88.4 R180, [R221+0xb800] ;  /* 0x00b80000ddb4783b */ /* 0x010fe20000004200 */
[----:B------:R-:W-:Y:S03]  /*e0a0*/  MUFU.EX2 R120, R199 ;  /* 0x000000c700787308 */ /* 0x000fe60000000800 */
[----:B------:R-:W-:Y:S01]  /*e0b0*/  FADD.FTZ R2, R142, R0 ;  /* 0x000000008e027221 */ /* 0x000fe20000010000 */
[C---:B------:R-:W-:Y:S03]  /*e0c0*/  HMMA.16816.F32 R16, R68.reuse, R78, R16 ;  /* 0x0000004e4410723c */ /* 0x040fe60000001810 */
[----:B------:R-:W4:Y:S03]  /*e0d0*/  LDSM.16.MT88.4 R76, [R218+0xa000] ;  /* 0x00a00000da4c783b */ /* 0x000f260000004200 */
[----:B------:R-:W-:Y:S01]  /*e0e0*/  MUFU.EX2 R125, R125 ;  /* 0x0000007d007d7308 */ /* 0x000fe20000000800 */
[----:B------:R-:W-:Y:S01]  /*e0f0*/  FADD.FTZ R0, R100, R97 ;  /* 0x0000006164007221 */ /* 0x000fe20000010000 */
[-C--:B------:R-:W-:Y:S03]  /*e100*/  HMMA.16816.F32 R20, R68, R80.reuse, R20 ;  /* 0x000000504414723c */ /* 0x080fe60000001814 */
[----:B-1----:R-:W-:Y:S03]  /*e110*/  LDSM.16.MT88.4 R172, [R218+0xb800] ;  /* 0x00b80000daac783b */ /* 0x002fe60000004200 */
[C---:B------:R-:W-:Y:S02]  /*e120*/  HMMA.16816.F32 R24, R72.reuse, R80, R24 ;  /* 0x000000504818723c */ /* 0x040fe40000001818 */
[----:B------:R-:W-:Y:S03]  /*e130*/  MUFU.EX2 R115, R187 ;  /* 0x000000bb00737308 */ /* 0x000fe60000000800 */
[----:B------:R-:W-:Y:S01]  /*e140*/  FADD.FTZ R2, R99, R2 ;  /* 0x0000000263027221 */ /* 0x000fe20000010000 */
[-C--:B------:R-:W-:Y:S06]  /*e150*/  HMMA.16816.F32 R28, R72, R82.reuse, R28 ;  /* 0x00000052481c723c */ /* 0x080fec000000181c */
[----:B------:R-:W-:Y:S01]  /*e160*/  MUFU.EX2 R114, R186 ;  /* 0x000000ba00727308 */ /* 0x000fe20000000800 */
[C---:B------:R-:W-:Y:S01]  /*e170*/  HMMA.16816.F32 R32, R68.reuse, R82, R32 ;  /* 0x000000524420723c */ /* 0x040fe20000001820 */
[----:B------:R-:W1:Y:S08]  /*e180*/  LDSM.16.MT88.4 R80, [R221+0xa000] ;  /* 0x00a00000dd50783b */ /* 0x000e700000004200 */
[----:B------:R-:W-:Y:S01]  /*e190*/  MUFU.EX2 R113, R185 ;  /* 0x000000b900717308 */ /* 0x000fe20000000800 */
[-C--:B------:R-:W-:Y:S06]  /*e1a0*/  HMMA.16816.F32 R36, R68, R84.reuse, R36 ;  /* 0x000000544424723c */ /* 0x080fec0000001824 */
[C---:B------:R-:W-:Y:S03]  /*e1b0*/  HMMA.16816.F32 R40, R72.reuse, R84, R40 ;  /* 0x000000544828723c */ /* 0x040fe60000001828 */
[----:B------:R-:W-:Y:S03]  /*e1c0*/  MUFU.EX2 R112, R184 ;  /* 0x000000b800707308 */ /* 0x000fe60000000800 */
[-C--:B------:R-:W-:Y:S07]  /*e1d0*/  HMMA.16816.F32 R44, R72, R86.reuse, R44 ;  /* 0x00000056482c723c */ /* 0x080fee000000182c */
[----:B------:R-:W-:Y:S01]  /*e1e0*/  MUFU.EX2 R101, R163 ;  /* 0x000000a300657308 */ /* 0x000fe20000000800 */
[C---:B------:R-:W-:Y:S01]  /*e1f0*/  HMMA.16816.F32 R48, R68.reuse, R86, R48 ;  /* 0x000000564430723c */ /* 0x040fe20000001830 */
[----:B------:R-:W3:Y:S08]  /*e200*/  LDSM.16.MT88.4 R84, [R219+0xa000] ;  /* 0x00a00000db54783b */ /* 0x000ef00000004200 */
[----:B------:R-:W1:Y:S01]  /*e210*/  MUFU.EX2 R100, R162 ;  /* 0x000000a200647308 */ /* 0x000e620000000800 */
[-C--:B--2---:R-:W-:Y:S06]  /*e220*/  HMMA.16816.F32 R52, R68, R88.reuse, R52 ;  /* 0x000000584434723c */ /* 0x084fec0000001834 */
[C---:B------:R-:W-:Y:S03]  /*e230*/  HMMA.16816.F32 R56, R72.reuse, R88, R56 ;  /* 0x000000584838723c */ /* 0x040fe60000001838 */
[----:B------:R-:W-:Y:S03]  /*e240*/  MUFU.EX2 R99, R167 ;  /* 0x000000a700637308 */ /* 0x000fe60000000800 */
[-C--:B------:R-:W-:Y:S07]  /*e250*/  HMMA.16816.F32 R60, R72, R90.reuse, R60 ;  /* 0x0000005a483c723c */ /* 0x080fee000000183c */
[----:B------:R-:W2:Y:S01]  /*e260*/  MUFU.EX2 R98, R166 ;  /* 0x000000a600627308 */ /* 0x000ea20000000800 */
[----:B------:R-:W-:Y:S01]  /*e270*/  FADD.FTZ R88, R123, R92 ;  /* 0x0000005c7b587221 */ /* 0x000fe20000010000 */
[----:B------:R-:W-:Y:S01]  /*e280*/  HMMA.16816.F32 R64, R68, R90, R64 ;  /* 0x0000005a4440723c */ /* 0x000fe20000001840 */
[----:B------:R-:W3:Y:S03]  /*e290*/  LDSM.16.MT88.4 R92, [R220+0xa000] ;  /* 0x00a00000dc5c783b */ /* 0x000ee60000004200 */
[----:B------:R-:W-:Y:S01]  /*e2a0*/  F2FP.F16.F32.PACK_AB R72, R159, R154 ;  /* 0x0000009a9f48723e */ /* 0x000fe200000000ff */
[----:B------:R-:W-:Y:S02]  /*e2b0*/  FADD.FTZ R89, R127, R88 ;  /* 0x000000587f597221 */ /* 0x000fe40000010000 */
[----:B------:R-:W-:Y:S01]  /*e2c0*/  F2FP.F16.F32.PACK_AB R68, R244, R245 ;  /* 0x000000f5f444723e */ /* 0x000fe200000000ff */
[----:B------:R-:W-:Y:S01]  /*e2d0*/  FADD.FTZ R88, R209, R96 ;  /* 0x00000060d1587221 */ /* 0x000fe20000010000 */
[----:B------:R-:W2:Y:S02]  /*e2e0*/  MUFU.EX2 R97, R171 ;  /* 0x000000ab00617308 */ /* 0x000ea40000000800 */
[----:B------:R-:W-:Y:S01]  /*e2f0*/  F2FP.F16.F32.PACK_AB R69, R233, R234 ;  /* 0x000000eae945723e */ /* 0x000fe200000000ff */
[----:B------:R-:W-:Y:S01]  /*e300*/  FADD.FTZ R3, R141, R89 ;  /* 0x000000598d037221 */ /* 0x000fe20000010000 */
[----:B------:R-:W-:Y:S01]  /*e310*/  F2FP.F16.F32.PACK_AB R70, R241, R242 ;  /* 0x000000f2f146723e */ /* 0x000fe200000000ff */
[----:B------:R-:W-:Y:S01]  /*e320*/  FADD.FTZ R96, R211, R88 ;  /* 0x00000058d3607221 */ /* 0x000fe20000010000 */
[----:B------:R-:W-:Y:S01]  /*e330*/  F2FP.F16.F32.PACK_AB R71, R231, R232 ;  /* 0x000000e8e747723e */ /* 0x000fe200000000ff */
[----:B------:R-:W-:Y:S01]  /*e340*/  LDSM.16.MT88.4 R88, [R220+0xa800] ;  /* 0x00a80000dc58783b */ /* 0x000fe20000004200 */
[----:B------:R-:W-:Y:S02]  /*e350*/  F2FP.F16.F32.PACK_AB R73, R158, R152 ;  /* 0x000000989e49723e */ /* 0x000fe400000000ff */
[----:B------:R-:W-:Y:S01]  /*e360*/  MUFU.EX2 R102, R111 ;  /* 0x0000006f00667308 */ /* 0x000fe20000000800 */
[----:B------:R-:W-:Y:S02]  /*e370*/  F2FP.F16.F32.PACK_AB R74, R198, R197 ;  /* 0x000000c5c64a723e */ /* 0x000fe400000000ff */
[----:B------:R-:W-:Y:S01]  /*e380*/  F2FP.F16.F32.PACK_AB R75, R155, R196 ;  /* 0x000000c49b4b723e */ /* 0x000fe200000000ff */
[-C--:B----4-:R-:W-:Y:S03]  /*e390*/  HMMA.16816.F32 R4, R68, R76.reuse, R4 ;  /* 0x0000004c4404723c */ /* 0x090fe60000001804 */
[----:B-1----:R-:W-:Y:S02]  /*e3a0*/  F2FP.F16.F32.PACK_AB R188, R100, R101 ;  /* 0x0000006564bc723e */ /* 0x002fe400000000ff */
[----:B--2---:R-:W-:Y:S01]  /*e3b0*/  F2FP.F16.F32.PACK_AB R189, R98, R99 ;  /* 0x0000006362bd723e */ /* 0x004fe200000000ff */
[C---:B------:R-:W-:Y:S05]  /*e3c0*/  HMMA.16816.F32 R8, R72.reuse, R76, R8 ;  /* 0x0000004c4808723c */ /* 0x040fea0000001808 */
[----:B------:R-:W-:Y:S01]  /*e3d0*/  F2FP.F16.F32.PACK_AB R190, R205, R97 ;  /* 0x00000061cdbe723e */ /* 0x000fe200000000ff */
        /* <DEDUP_REMOVED lines=8> */
[-C--:B---3--:R-:W-:Y:S06]  /*e460*/  HMMA.16816.F32 R36, R68, R84.reuse, R36 ;  /* 0x000000544424723c */ /* 0x088fec0000001824 */
[C---:B------:R-:W-:Y:S06]  /*e470*/  HMMA.16816.F32 R40, R72.reuse, R84, R40 ;  /* 0x000000544828723c */ /* 0x040fec0000001828 */
[-C--:B------:R-:W-:Y:S06]  /*e480*/  HMMA.16816.F32 R44, R72, R86.reuse, R44 ;  /* 0x00000056482c723c */ /* 0x080fec000000182c */
[C---:B------:R-:W-:Y:S01]  /*e490*/  HMMA.16816.F32 R48, R68.reuse, R86, R48 ;  /* 0x000000564430723c */ /* 0x040fe20000001830 */
[----:B------:R-:W3:Y:S05]  /*e4a0*/  LDSM.16.MT88.4 R84, [R219+0xa800] ;  /* 0x00a80000db54783b */ /* 0x000eea0000004200 */
[-C--:B------:R-:W-:Y:S06]  /*e4b0*/  HMMA.16816.F32 R52, R68, R92.reuse, R52 ;  /* 0x0000005c4434723c */ /* 0x080fec0000001834 */
        /* <DEDUP_REMOVED lines=13> */
[----:B------:R-:W4:Y:S01]  /*e590*/  MUFU.EX2 R96, R170 ;  /* 0x000000aa00607308 */ /* 0x000f220000000800 */
[----:B------:R-:W-:Y:S01]  /*e5a0*/  F2FP.F16.F32.PACK_AB R73, R121, R130 ;  /* 0x000000827949723e */ /* 0x000fe200000000ff */
[----:B------:R-:W-:Y:S01]  /*e5b0*/  FADD.FTZ R0, R132, R0 ;  /* 0x0000000084007221 */ /* 0x000fe20000010000 */
[----:B------:R-:W-:Y:S02]  /*e5c0*/  F2FP.F16.F32.PACK_AB R74, R119, R120 ;  /* 0x00000078774a723e */ /* 0x000fe400000000ff */
[----:B------:R-:W-:Y:S01]  /*e5d0*/  F2FP.F16.F32.PACK_AB R75, R125, R124 ;  /* 0x0000007c7d4b723e */ /* 0x000fe200000000ff */
[-C--:B-1----:R-:W-:Y:S03]  /*e5e0*/  HMMA.16816.F32 R4, R68, R76.reuse, R4 ;  /* 0x0000004c4404723c */ /* 0x082fe60000001804 */
[----:B------:R-:W-:Y:S03]  /*e5f0*/  MOV R132, R137 ;  /* 0x0000008900847202 */ /* 0x000fe60000000f00 */
[C---:B------:R-:W-:Y:S05]  /*e600*/  HMMA.16816.F32 R8, R72.reuse, R76, R8 ;  /* 0x0000004c4808723c */ /* 0x040fea0000001808 */
[----:B----4-:R-:W-:Y:S01]  /*e610*/  F2FP.F16.F32.PACK_AB R191, R139, R96 ;  /* 0x000000608bbf723e */ /* 0x010fe200000000ff */
        /* <DEDUP_REMOVED lines=17> */
[----:B------:R-:W-:Y:S01]  /*e730*/  HMMA.16816.F32 R64, R68, R90, R64 ;  /* 0x0000005a4440723c */ /* 0x000fe20000001840 */
[----:B------:R-:W4:Y:S01]  /*e740*/  LDSM.16.MT88.4 R92, [R220+0xb000] ;  /* 0x00b00000dc5c783b */ /* 0x000f220000004200 */
[----:B------:R-:W-:Y:S03]  /*e750*/  MUFU.EX2 R91, R161 ;  /* 0x000000a1005b7308 */ /* 0x000fe60000000800 */
[----:B------:R-:W-:Y:S01]  /*e760*/  F2FP.F16.F32.PACK_AB R72, R108, R109 ;  /* 0x0000006d6c48723e */ /* 0x000fe200000000ff */
[----:B------:R-:W-:Y:S01]  /*e770*/  FADD.FTZ R89, R229, R3 ;  /* 0x00000003e5597221 */ /* 0x000fe20000010000 */
[----:B------:R-:W-:Y:S01]  /*e780*/  F2FP.F16.F32.PACK_AB R68, R117, R118 ;  /* 0x000000767544723e */ /* 0x000fe200000000ff */
[----:B------:R-:W-:Y:S04]  /*e790*/  FADD.FTZ R3, R146, R2 ;  /* 0x0000000292037221 */ /* 0x000fe80000010000 */
[----:B------:R-:W2:Y:S01]  /*e7a0*/  MUFU.EX2 R90, R160 ;  /* 0x000000a0005a7308 */ /* 0x000ea20000000800 */
        /* <DEDUP_REMOVED lines=14> */
[----:B--2---:R-:W-:Y:S01]  /*e890*/  F2FP.F16.F32.PACK_AB R140, R90, R91 ;  /* 0x0000005b5a8c723e */ /* 0x004fe200000000ff */
[C---:B------:R-:W-:Y:S01]  /*e8a0*/  HMMA.16816.F32 R8, R72.reuse, R76, R8 ;  /* 0x0000004c4808723c */ /* 0x040fe20000001808 */
[----:B------:R-:W1:Y:S04]  /*e8b0*/  MUFU.EX2 R77, R168 ;  /* 0x000000a8004d7308 */ /* 0x000e680000000800 */
[----:B------:R-:W-:Y:S01]  /*e8c0*/  FADD.FTZ R2, R150, R2 ;  /* 0x0000000296027221 */ /* 0x000fe20000010000 */
[-C--:B------:R-:W-:Y:S05]  /*e8d0*/  HMMA.16816.F32 R12, R72, R78.reuse, R12 ;  /* 0x0000004e480c723c */ /* 0x080fea000000180c */
[----:B------:R-:W-:Y:S01]  /*e8e0*/  FADD.FTZ R76, R239, R89 ;  /* 0x00000059ef4c7221 */ /* 0x000fe20000010000 */
[C---:B------:R-:W-:Y:S01]  /*e8f0*/  HMMA.16816.F32 R16, R68.reuse, R78, R16 ;  /* 0x0000004e4410723c */ /* 0x040fe20000001810 */
[----:B------:R-:W-:Y:S04]  /*e900*/  MUFU.EX2 R79, R164 ;  /* 0x000000a4004f7308 */ /* 0x000fe80000000800 */
[----:B------:R-:W-:Y:S01]  /*e910*/  FADD.FTZ R76, R240, R76 ;  /* 0x0000004cf04c7221 */ /* 0x000fe20000010000 */
[-C--:B------:R-:W-:Y:S05]  /*e920*/  HMMA.16816.F32 R20, R68, R80.reuse, R20 ;  /* 0x000000504414723c */ /* 0x080fea0000001814 */
[----:B------:R-:W2:Y:S01]  /*e930*/  MUFU.EX2 R78, R169 ;  /* 0x000000a9004e7308 */ /* 0x000ea20000000800 */
[----:B-1----:R-:W-:Y:S01]  /*e940*/  F2FP.F16.F32.PACK_AB R143, R138, R77 ;  /* 0x0000004d8a8f723e */ /* 0x002fe200000000ff */
[C---:B------:R-:W-:Y:S08]  /*e950*/  HMMA.16816.F32 R24, R72.reuse, R80, R24 ;  /* 0x000000504818723c */ /* 0x040ff00000001818 */
[----:B------:R-:W1:Y:S01]  /*e960*/  MUFU.EX2 R80, R165 ;  /* 0x000000a500507308 */ /* 0x000e620000000800 */
[-C--:B------:R-:W-:Y:S03]  /*e970*/  HMMA.16816.F32 R28, R72, R82.reuse, R28 ;  /* 0x00000052481c723c */ /* 0x080fe6000000181c */
[----:B------:R-:W-:Y:S03]  /*e980*/  FADD.FTZ R76, R247, R76 ;  /* 0x0000004cf74c7221 */ /* 0x000fe60000010000 */
[C---:B------:R-:W-:Y:S05]  /*e990*/  HMMA.16816.F32 R32, R68.reuse, R82, R32 ;  /* 0x000000524420723c */ /* 0x040fea0000001820 */
[----:B--2---:R-:W-:Y:S01]  /*e9a0*/  F2FP.F16.F32.PACK_AB R142, R204, R78 ;  /* 0x0000004ecc8e723e */ /* 0x004fe200000000ff */
[-C--:B---3--:R-:W-:Y:S05]  /*e9b0*/  HMMA.16816.F32 R36, R68, R84.reuse, R36 ;  /* 0x000000544424723c */ /* 0x088fea0000001824 */
[----:B-1----:R-:W-:Y:S01]  /*e9c0*/  F2FP.F16.F32.PACK_AB R141, R79, R80 ;  /* 0x000000504f8d723e */ /* 0x002fe200000000ff */
[C---:B------:R-:W-:Y:S06]  /*e9d0*/  HMMA.16816.F32 R40, R72.reuse, R84, R40 ;  /* 0x000000544828723c */ /* 0x040fec0000001828 */
[-C--:B------:R-:W-:Y:S06]  /*e9e0*/  HMMA.16816.F32 R44, R72, R86.reuse, R44 ;  /* 0x00000056482c723c */ /* 0x080fec000000182c */
[C---:B------:R-:W-:Y:S06]  /*e9f0*/  HMMA.16816.F32 R48, R68.reuse, R86, R48 ;  /* 0x000000564430723c */ /* 0x040fec0000001830 */
[-C--:B----4-:R-:W-:Y:S06]  /*ea00*/  HMMA.16816.F32 R52, R68, R92.reuse, R52 ;  /* 0x0000005c4434723c */ /* 0x090fec0000001834 */
[C---:B------:R-:W-:Y:S06]  /*ea10*/  HMMA.16816.F32 R56, R72.reuse, R92, R56 ;  /* 0x0000005c4838723c */ /* 0x040fec0000001838 */
[-C--:B------:R-:W-:Y:S06]  /*ea20*/  HMMA.16816.F32 R60, R72, R94.reuse, R60 ;  /* 0x0000005e483c723c */ /* 0x080fec000000183c */
[----:B------:R-:W-:Y:S05]  /*ea30*/  HMMA.16816.F32 R64, R68, R94, R64 ;  /* 0x0000005e4440723c */ /* 0x000fea0000001840 */
[----:B------:R-:W-:Y:S01]  /*ea40*/  FADD.FTZ R72, R237, R3 ;  /* 0x00000003ed487221 */ /* 0x000fe20000010000 */
[-C--:B------:R-:W-:Y:S05]  /*ea50*/  HMMA.16816.F32 R176, R188, R172.reuse, R4 ;  /* 0x000000acbcb0723c */ /* 0x080fea0000001804 */
[----:B------:R-:W-:Y:S01]  /*ea60*/  FADD.FTZ R3, R207, R0 ;  /* 0x00000000cf037221 */ /* 0x000fe20000010000 */
[C---:B------:R-:W-:Y:S05]  /*ea70*/  HMMA.16816.F32 R168, R140.reuse, R172, R8 ;  /* 0x000000ac8ca8723c */ /* 0x040fea0000001808 */
[----:B------:R-:W-:Y:S01]  /*ea80*/  FADD.FTZ R4, R236, R72 ;  /* 0x00000048ec047221 */ /* 0x000fe20000010000 */
[-C--:B------:R-:W-:Y:S05]  /*ea90*/  HMMA.16816.F32 R164, R140, R174.reuse, R12 ;  /* 0x000000ae8ca4723c */ /* 0x080fea000000180c */
[----:B------:R-:W-:Y:S01]  /*eaa0*/  FADD.FTZ R9, R234, R4 ;  /* 0x00000004ea097221 */ /* 0x000fe20000010000 */
[C---:B------:R-:W-:Y:S01]  /*eab0*/  HMMA.16816.F32 R172, R188.reuse, R174, R16 ;  /* 0x000000aebcac723c */ /* 0x040fe20000001810 */
[----:B------:R-:W1:Y:S04]  /*eac0*/  LDSM.16.MT88.4 R4, [R220+0xb800] ;  /* 0x00b80000dc04783b */ /* 0x000e680000004200 */
[----:B------:R-:W-:Y:S01]  /*ead0*/  FADD.FTZ R0, R153, R2 ;  /* 0x0000000299007221 */ /* 0x000fe20000010000 */
[-C--:B------:R-:W-:Y:S05]  /*eae0*/  HMMA.16816.F32 R184, R188, R180.reuse, R20 ;  /* 0x000000b4bcb8723c */ /* 0x080fea0000001814 */
[----:B------:R-:W-:Y:S01]  /*eaf0*/  FADD.FTZ R3, R156, R3 ;  /* 0x000000039c037221 */ /* 0x000fe20000010000 */
[C---:B------:R-:W-:Y:S05]  /*eb00*/  HMMA.16816.F32 R160, R140.reuse, R180, R24 ;  /* 0x000000b48ca0723c */ /* 0x040fea0000001818 */
        /* <DEDUP_REMOVED lines=42> */
[----:B------:R-:W-:Y:S01]  /*edb0*/  FADD.FTZ R9, R133, R9 ;  /* 0x0000000985097221 */ /* 0x000fe20000010000 */
[-C--:B------:R-:W-:Y:S03]  /*edc0*/  HMMA.16816.F32 R140, R140, R6.reuse, R60 ;  /* 0x000000068c8c723c */ /* 0x080fe6000000183c */
[----:B------:R-:W-:Y:S01]  /*edd0*/  FADD.FTZ R9, R131, R9 ;  /* 0x0000000983097221 */ /* 0x000fe20000010000 */
[----:B------:R-:W-:Y:S02]  /*ede0*/  MOV R133, R134 ;  /* 0x0000008600857202 */ /* 0x000fe40000000f00 */
[----:B------:R-:W-:Y:S05]  /*edf0*/  HMMA.16816.F32 R188, R188, R6, R64 ;  /* 0x00000006bcbc723c */ /* 0x000fea0000001840 */
[----:B------:R-:W-:Y:S01]  /*ee00*/  FADD.FTZ R0, R116, R9 ;  /* 0x0000000974007221 */ /* 0x000fe20000010000 */
[----:B------:R-:W-:Y:S05]  /*ee10*/  FADD.FTZ R9, R117, R10 ;  /* 0x0000000a75097221 */ /* 0x000fea0000010000 */
        /* <DEDUP_REMOVED lines=29> */
[----:B------:R-:W-:Y:S03]  /*eff0*/  MOV R138, R136 ;  /* 0x00000088008a7202 */ /* 0x000fe60000000f00 */
[----:B------:R1:W-:Y:S04]  /*f000*/  STL [R1+0x24], R3 ;  /* 0x0000240301007387 */ /* 0x0003e80000100800 */
[----:B------:R1:W-:Y:S04]  /*f010*/  STL [R1+0x18], R2 ;  /* 0x0000180201007387 */ /* 0x0003e80000100800 */
[----:B------:R1:W-:Y:S01]  /*f020*/  STL [R1+0x1c], R0 ;  /* 0x00001c0001007387 */ /* 0x0003e20000100800 */
[----:B------:R-:W-:Y:S05]  /*f030*/  @P1 BRA `(.L_x_191) ;  /* 0xffffffac00b41947 */ /* 0x000fea000383ffff */
.L_x_190:
[----:B------:R-:W2:Y:S04]  /*f040*/  LDL.LU R8, [R1+0x20] ;  /* 0x0000200001087983 */ /* 0x000ea80000300800 */
[----:B------:R-:W3:Y:S04]  /*f050*/  LDL.LU R7, [R1+0x24] ;  /* 0x0000240001077983 */ /* 0x000ee80000300800 */
[----:B------:R-:W4:Y:S04]  /*f060*/  LDL.LU R6, [R1+0x18] ;  /* 0x0000180001067983 */ /* 0x000f280000300800 */
[----:B-1----:R-:W4:Y:S01]  /*f070*/  LDL.LU R5, [R1+0x1c] ;  /* 0x00001c0001057983 */ /* 0x002f220000300800 */
[----:B------:R-:W1:Y:S01]  /*f080*/  S2UR UR8, SR_CgaCtaId ;  /* 0x00000000000879c3 */ /* 0x000e620000008800 */
[----:B------:R-:W-:Y:S01]  /*f090*/  UISETP.NE.AND UP0, UPT, UR14, -0x1, UPT ;  /* 0xffffffff0e00788c */ /* 0x000fe2000bf05270 */
[----:B------:R-:W-:Y:S01]  /*f0a0*/  PLOP3.LUT P6, PT, PT, PT, PT, 0x8, 0x0 ;  /* 0x000000000000781c */ /* 0x000fe20003fce170 */
[----:B------:R-:W1:Y:S01]  /*f0b0*/  S2R R22, SR_TID.X ;  /* 0x0000000000167919 */ /* 0x000e620000002100 */
[----:B------:R-:W-:Y:S01]  /*f0c0*/  IMAD.MOV.U32 R35, RZ, RZ, 0x20 ;  /* 0x00000020ff237424 */ /* 0x000fe200078e00ff */
[----:B------:R-:W1:Y:S07]  /*f0d0*/  S2R R48, SR_TID.X ;  /* 0x0000000000307919 */ /* 0x000e6e0000002100 */
[----:B------:R-:W-:-:S02]  /*f0e0*/  @UP0 ULDC.64 UR6, c[0x0][0x298] ;  /* 0x0000a60000060ab9 */ /* 0x000fc40000000a00 */
[----:B------:R-:W-:-:S03]  /*f0f0*/  @UP0 UIMAD.WIDE.U32 UR10, UR14, UR6, URZ ;  /* 0x000000060e0a02a5 */ /* 0x000fc6000f8e003f */
[----:B------:R-:W-:Y:S01]  /*f100*/  UMOV UR6, 0x400 ;  /* 0x0000040000067882 */ /* 0x000fe20000000000 */
[----:B------:R-:W-:Y:S02]  /*f110*/  @UP0 UIMAD UR4, UR14, UR7, UR11 ;  /* 0x000000070e0402a4 */ /* 0x000fe4000f8e020b */
[----:B-1----:R-:W-:-:S03]  /*f120*/  ULEA UR8, UR8, UR6, 0x18 ;  /* 0x0000000608087291 */ /* 0x002fc6000f8ec03f */
[----:B------:R-:W-:Y:S01]  /*f130*/  @UP0 UMOV UR6, UR10 ;  /* 0x0000000a00060c82 */ /* 0x000fe20008000000 */
[----:B------:R-:W-:-:S04]  /*f140*/  SHF.R.S32.HI R47, RZ, 0x1f, R22 ;  /* 0x0000001fff2f7819 */ /* 0x000fc80000011416 */
[CC--:B------:R-:W-:Y:S02]  /*f150*/  LEA.HI R9, R47.reuse, R22.reuse, RZ, 0x2 ;  /* 0x000000162f097211 */ /* 0x0c0fe400078f10ff */
[CC--:B------:R-:W-:Y:S02]  /*f160*/  LEA.HI R39, R47.reuse, R22.reuse, RZ, 0x5 ;  /* 0x000000162f277211 */ /* 0x0c0fe400078f28ff */
[----:B------:R-:W-:Y:S02]  /*f170*/  LEA.HI R47, R47, R22, RZ, 0x3 ;  /* 0x000000162f2f7211 */ /* 0x000fe400078f18ff */
[----:B------:R-:W-:Y:S02]  /*f180*/  SHF.R.S32.HI R39, RZ, 0x5, R39 ;  /* 0x00000005ff277819 */ /* 0x000fe40000011427 */
[----:B------:R-:W-:Y:S01]  /*f190*/  SHF.R.S32.HI R49, RZ, 0x1f, R48 ;  /* 0x0000001fff317819 */ /* 0x000fe20000011430 */
[----:B--2--5:R-:W1:Y:S04]  /*f1a0*/  SHFL.BFLY PT, R3, R8, 0x2, 0x1f ;  /* 0x0c401f0008037f89 */ /* 0x024e6800000e0000 */
[----:B---3--:R-:W2:Y:S04]  /*f1b0*/  SHFL.BFLY PT, R2, R7, 0x2, 0x1f ;  /* 0x0c401f0007027f89 */ /* 0x008ea800000e0000 */
[----:B----4-:R-:W3:Y:S04]  /*f1c0*/  SHFL.BFLY PT, R0, R6, 0x2, 0x1f ;  /* 0x0c401f0006007f89 */ /* 0x010ee800000e0000 */
[----:B------:R-:W4:Y:S01]  /*f1d0*/  SHFL.BFLY PT, R4, R5, 0x2, 0x1f ;  /* 0x0c401f0005047f89 */ /* 0x000f2200000e0000 */
[----:B-1----:R-:W-:Y:S01]  /*f1e0*/  FADD.FTZ R3, R3, R8 ;  /* 0x0000000803037221 */ /* 0x002fe20000010000 */
[----:B--2---:R-:W-:-:S04]  /*f1f0*/  FADD.FTZ R2, R2, R7 ;  /* 0x0000000702027221 */ /* 0x004fc80000010000 */
[----:B------:R-:W1:Y:S01]  /*f200*/  SHFL.BFLY PT, R7, R3, 0x1, 0x1f ;  /* 0x0c201f0003077f89 */ /* 0x000e6200000e0000 */
[----:B---3--:R-:W-:-:S03]  /*f210*/  FADD.FTZ R0, R0, R6 ;  /* 0x0000000600007221 */ /* 0x008fc60000010000 */
[----:B------:R-:W2:Y:S01]  /*f220*/  SHFL.BFLY PT, R6, R2, 0x1, 0x1f ;  /* 0x0c201f0002067f89 */ /* 0x000ea200000e0000 */
[----:B----4-:R-:W-:-:S03]  /*f230*/  FADD.FTZ R4, R4, R5 ;  /* 0x0000000504047221 */ /* 0x010fc60000010000 */
[----:B------:R-:W3:Y:S04]  /*f240*/  SHFL.BFLY PT, R5, R0, 0x1, 0x1f ;  /* 0x0c201f0000057f89 */ /* 0x000ee800000e0000 */
[----:B------:R-:W4:Y:S01]  /*f250*/  SHFL.BFLY PT, R8, R4, 0x1, 0x1f ;  /* 0x0c201f0004087f89 */ /* 0x000f2200000e0000 */
[----:B-1----:R-:W-:Y:S01]  /*f260*/  FADD.FTZ R43, R3, R7 ;  /* 0x00000007032b7221 */ /* 0x002fe20000010000 */
[--C-:B------:R-:W-:Y:S01]  /*f270*/  SHF.R.S32.HI R3, RZ, 0x1f, R9.reuse ;  /* 0x0000001fff037819 */ /* 0x100fe20000011409 */
[----:B--2---:R-:W-:Y:S01]  /*f280*/  FADD.FTZ R44, R2, R6 ;  /* 0x00000006022c7221 */ /* 0x004fe20000010000 */
[----:B------:R-:W-:Y:S02]  /*f290*/  SHF.R.S32.HI R2, RZ, 0x2, R9 ;  /* 0x00000002ff027819 */ /* 0x000fe40000011409 */
[----:B------:R-:W-:Y:S01]  /*f2a0*/  FSETP.NE.FTZ.AND P5, PT, R43, RZ, PT ;  /* 0x000000ff2b00720b */ /* 0x000fe20003fb5000 */
[----:B---3--:R-:W-:Y:S01]  /*f2b0*/  FADD.FTZ R45, R0, R5 ;  /* 0x00000005002d7221 */ /* 0x008fe20000010000 */
[----:B------:R-:W-:-:S02]  /*f2c0*/  LOP3.LUT R0, R9, 0x3ffffffc, RZ, 0xc0, !PT ;  /* 0x3ffffffc09007812 */ /* 0x000fc400078ec0ff */
[----:B------:R-:W-:Y:S01]  /*f2d0*/  LEA.HI R3, R3, R2, RZ, 0x3 ;  /* 0x0000000203037211 */ /* 0x000fe200078f18ff */
[----:B----4-:R-:W-:Y:S01]  /*f2e0*/  FADD.FTZ R46, R4, R8 ;  /* 0x00000008042e7221 */ /* 0x010fe20000010000 */
[----:B------:R-:W-:Y:S01]  /*f2f0*/  FSETP.NE.FTZ.AND P4, PT, R44, RZ, PT ;  /* 0x000000ff2c00720b */ /* 0x000fe20003f95000 */
[----:B------:R-:W-:Y:S01]  /*f300*/  IMAD.IADD R22, R22, 0x1, -R0 ;  /* 0x0000000116167824 */ /* 0x000fe200078e0a00 */
[----:B------:R-:W-:Y:S02]  /*f310*/  LOP3.LUT R0, R3, 0xfffffff8, RZ, 0xc0, !PT ;  /* 0xfffffff803007812 */ /* 0x000fe400078ec0ff */
[-C--:B------:R-:W-:Y:S01]  /*f320*/  LEA.HI R5, R49, R48.reuse, RZ, 0x5 ;  /* 0x0000003031057211 */ /* 0x080fe200078f28ff */
[----:B------:R-:W-:Y:S01]  /*f330*/  IMAD R22, R39, 0x200, R22 ;  /* 0x0000020027167824 */ /* 0x000fe200078e0216 */
[----:B------:R-:W-:Y:S01]  /*f340*/  LEA.HI R49, R49, R48, RZ, 0x3 ;  /* 0x0000003031317211 */ /* 0x000fe200078f18ff */
[----:B------:R-:W-:Y:S01]  /*f350*/  IMAD.IADD R2, R2, 0x1, -R0 ;  /* 0x0000000102027824 */ /* 0x000fe200078e0a00 */
[----:B------:R-:W-:Y:S01]  /*f360*/  LOP3.LUT R5, R5, 0xffffffe0, RZ, 0xc0, !PT ;  /* 0xffffffe005057812 */ /* 0x000fe200078ec0ff */
[----:B------:R-:W-:Y:S01]  /*f370*/  IMAD.MOV.U32 R0, RZ, RZ, 0x3f800000 ;  /* 0x3f800000ff007424 */ /* 0x000fe200078e00ff */
[----:B------:R-:W-:Y:S01]  /*f380*/  LOP3.LUT R4, R49, 0xfffffff8, RZ, 0xc0, !PT ;  /* 0xfffffff831047812 */ /* 0x000fe200078ec0ff */
[C---:B------:R-:W-:Y:S01]  /*f390*/  IMAD.SHL.U32 R3, R2.reuse, 0x40, RZ ;  /* 0x0000004002037824 */ /* 0x040fe200078e00ff */
[----:B------:R-:W-:Y:S01]  /*f3a0*/  R2P PR, R2, 0x6 ;  /* 0x0000000602007804 */ /* 0x000fe20000000000 */
[C---:B------:R-:W-:Y:S01]  /*f3b0*/  IMAD.IADD R42, R48.reuse, 0x1, -R5 ;  /* 0x00000001302a7824 */ /* 0x040fe200078e0a05 */
[----:B------:R-:W-:Y:S01]  /*f3c0*/  PLOP3.LUT P0, PT, PT, PT, UP0, 0x80, 0x0 ;  /* 0x000000000000781c */ /* 0x000fe20003f0f008 */
[----:B------:R-:W1:Y:S01]  /*f3d0*/  @P5 MUFU.RCP R0, R43 ;  /* 0x0000002b00005308 */ /* 0x000e620000001000 */
[----:B------:R-:W-:Y:S01]  /*f3e0*/  LOP3.LUT R3, R3, 0x1c0, RZ, 0xc0, !PT ;  /* 0x000001c003037812 */ /* 0x000fe200078ec0ff */
[----:B------:R-:W-:Y:S01]  /*f3f0*/  IMAD.IADD R48, R48, 0x1, -R4 ;  /* 0x0000000130307824 */ /* 0x000fe200078e0a04 */
[----:B------:R-:W-:-:S02]  /*f400*/  FSETP.NE.FTZ.AND P3, PT, R45, RZ, PT ;  /* 0x000000ff2d00720b */ /* 0x000fc40003f75000 */
[----:B------:R-:W-:Y:S02]  /*f410*/  LEA.HI R3, R3, R3, RZ, 0x1d ;  /* 0x0000000303037211 */ /* 0x000fe400078fe8ff */
[----:B------:R-:W-:-:S03]  /*f420*/  SEL R35, R35, 0xffffffe0, !P1 ;  /* 0xffffffe023237807 */ /* 0x000fc60004800000 */
[----:B------:R-:W-:Y:S02]  /*f430*/  IMAD.U32 R22, R22, 0x2, R3 ;  /* 0x0000000216167824 */ /* 0x000fe400078e0003 */
[----:B------:R-:W-:-:S03]  /*f440*/  IMAD.MOV.U32 R3, RZ, RZ, 0x3f800000 ;  /* 0x3f800000ff037424 */ /* 0x000fc600078e00ff */
[----:B------:R-:W-:Y:S01]  /*f450*/  LEA R22, R22, UR8, 0x1 ;  /* 0x0000000816167c11 */ /* 0x000fe2000f8e08ff */
[C---:B-1----:R-:W-:Y:S02]  /*f460*/  FMUL.FTZ R176, R0.reuse, R176 ;  /* 0x000000b000b07220 */ /* 0x042fe40000410000 */
[----:B------:R1:W2:Y:S01]  /*f470*/  @P4 MUFU.RCP R3, R44 ;  /* 0x0000002c00034308 */ /* 0x0002a20000001000 */
[----:B------:R-:W-:Y:S01]  /*f480*/  FMUL.FTZ R6, R0, R177 ;  /* 0x000000b100067220 */ /* 0x000fe20000410000 */
[----:B------:R-:W-:Y:S02]  /*f490*/  VIADD R23, R22, 0x40 ;  /* 0x0000004016177836 */ /* 0x000fe40000000000 */
[C---:B------:R-:W-:Y:S01]  /*f4a0*/  FMUL.FTZ R172, R0.reuse, R172 ;  /* 0x000000ac00ac7220 */ /* 0x040fe20000410000 */
[C---:B------:R-:W-:Y:S01]  /*f4b0*/  FMUL.FTZ R173, R0.reuse, R173 ;  /* 0x000000ad00ad7220 */ /* 0x040fe20000410000 */
[----:B------:R-:W-:Y:S01]  /*f4c0*/  FMUL.FTZ R184, R0, R184 ;  /* 0x000000b800b87220 */ /* 0x000fe20000410000 */
[----:B------:R-:W-:Y:S01]  /*f4d0*/  @P2 VIADD R23, R22, 0xffffffc0 ;  /* 0xffffffc016172836 */ /* 0x000fe20000000000 */
[----:B------:R-:W-:Y:S06]  /*f4e0*/  @P0 BRA `(.L_x_194) ;  /* 0x0000000000200947 */ /* 0x000fec0003800000 */
[----:B------:R-:W3:Y:S01]  /*f4f0*/  S2UR UR8, SR_CTAID.Y ;  /* 0x00000000000879c3 */ /* 0x000ee20000002600 */
[----:B------:R-:W-:Y:S01]  /*f500*/  ULDC.64 UR6, c[0x0][0x290] ;  /* 0x0000a40000067ab9 */ /* 0x000fe20000000a00 */
[----:B---3--:R-:W-:Y:S02]  /*f510*/  USHF.R.S32.HI UR4, URZ, 0x1f, UR8 ;  /* 0x0000001f3f047899 */ /* 0x008fe40008011408 */
[----:B------:R-:W-:Y:S02]  /*f520*/  UIMAD.WIDE.U32 UR10, UR8, UR6, URZ ;  /* 0x00000006080a72a5 */ /* 0x000fe4000f8e003f */
[----:B------:R-:W-:-:S04]  /*f530*/  UIMAD UR4, UR4, UR6, URZ ;  /* 0x00000006040472a4 */ /* 0x000fc8000f8e023f */
[----:B------:R-:W-:Y:S01]  /*f540*/  UIMAD UR4, UR8, UR7, UR4 ;  /* 0x00000007080472a4 */ /* 0x000fe2000f8e0204 */
[----:B------:R-:W-:-:S03]  /*f550*/  UMOV UR6, UR10 ;  /* 0x0000000a00067c82 */ /* 0x000fc60008000000 */
[----:B------:R-:W-:-:S12]  /*f560*/  UIADD3 UR4, UR11, UR4, URZ ;  /* 0x000000040b047290 */ /* 0x000fd8000fffe03f */
.L_x_194:
[----:B------:R-:W-:Y:S01]  /*f570*/  ULDC.U8 UR7, c[0x0][0x3d8] ;  /* 0x0000f60000077ab9 */ /* 0x000fe20000000000 */
[----:B------:R-:W-:Y:S01]  /*f580*/  ULDC.U8 UR9, c[0x0][0x3d9] ;  /* 0x0000f64000097ab9 */ /* 0x000fe20000000000 */
[----:B------:R-:W-:Y:S01]  /*f590*/  ISETP.NE.AND P2, PT, RZ, UR7, PT ;  /* 0x00000007ff007c0c */ /* 0x000fe2000bf45270 */
[C---:B------:R-:W-:Y:S01]  /*f5a0*/  FMUL.FTZ R12, R0.reuse, R185 ;  /* 0x000000b9000c7220 */ /* 0x040fe20000410000 */
[C---:B------:R-:W-:Y:S01]  /*f5b0*/  FMUL.FTZ R180, R0.reuse, R180 ;  /* 0x000000b400b47220 */ /* 0x040fe20000410000 */
[C---:B------:R-:W-:Y:S01]  /*f5c0*/  FMUL.FTZ R9, R0.reuse, R181 ;  /* 0x000000b500097220 */ /* 0x040fe20000410000 */
[----:B------:R-:W-:Y:S01]  /*f5d0*/  ISETP.NE.OR P0, PT, RZ, UR9, !P2 ;  /* 0x00000009ff007c0c */ /* 0x000fe2000d705670 */
[C---:B------:R-:W-:Y:S01]  /*f5e0*/  FMUL.FTZ R196, R0.reuse, R196 ;  /* 0x000000c400c47220 */ /* 0x040fe20000410000 */
[C---:B------:R-:W-:Y:S01]  /*f5f0*/  FMUL.FTZ R25, R0.reuse, R197 ;  /* 0x000000c500197220 */ /* 0x040fe20000410000 */
[C---:B------:R-:W-:Y:S01]  /*f600*/  FMUL.FTZ R192, R0.reuse, R192 ;  /* 0x000000c000c07220 */ /* 0x040fe20000410000 */
[C---:B------:R-:W-:Y:S01]  /*f610*/  FMUL.FTZ R19, R0.reuse, R193 ;  /* 0x000000c100137220 */ /* 0x040fe20000410000 */
[C---:B------:R-:W-:Y:S01]  /*f620*/  FMUL.FTZ R200, R0.reuse, R200 ;  /* 0x000000c800c87220 */ /* 0x040fe20000410000 */
[C---:B------:R-:W-:Y:S01]  /*f630*/  FMUL.FTZ R32, R0.reuse, R201 ;  /* 0x000000c900207220 */ /* 0x040fe20000410000 */
[----:B------:R-:W-:Y:S01]  /*f640*/  FMUL.FTZ R188, R0, R188 ;  /* 0x000000bc00bc7220 */ /* 0x000fe20000410000 */
[----:B------:R-:W-:-:S05]  /*f650*/  CS2R R40, SRZ ;  /* 0x0000000000287805 */ /* 0x000fca000001ff00 */
[----:B------:R-:W-:Y:S05]  /*f660*/  @P0 BRA `(.L_x_195) ;  /* 0x0000000000200947 */ /* 0x000fea0003800000 */
[----:B------:R-:W3:Y:S01]  /*f670*/  S2UR UR7, SR_CTAID.Y ;  /* 0x00000000000779c3 */ /* 0x000ee20000002600 */
[----:B------:R-:W-:Y:S01]  /*f680*/  ULDC UR8, c[0x0][0x2c4] ;  /* 0x0000b10000087ab9 */ /* 0x000fe20000000800 */
[----:B------:R-:W-:Y:S01]  /*f690*/  PLOP3.LUT P6, PT, PT, PT, PT, 0x80, 0x0 ;  /* 0x000000000000781c */ /* 0x000fe20003fcf070 */
[----:B---3--:R-:W-:-:S04]  /*f6a0*/  UIMAD UR7, UR7, UR8, URZ ;  /* 0x00000008070772a4 */ /* 0x008fc8000f8e023f */
[----:B------:R-:W-:-:S04]  /*f6b0*/  USEL UR14, UR7, UR14, !UP0 ;  /* 0x0000000e070e7287 */ /* 0x000fc8000c000000 */
[----:B------:R-:W-:Y:S02]  /*f6c0*/  USHF.R.S32.HI UR7, URZ, 0x1f, UR14 ;  /* 0x0000001f3f077899 */ /* 0x000fe4000801140e */
[----:B------:R-:W-:-:S04]  /*f6d0*/  IMAD.U32 R40, RZ, RZ, UR14 ;  /* 0x0000000eff287e24 */ /* 0x000fc8000f8e00ff */
[----:B------:R-:W-:-:S07]  /*f6e0*/  MOV R41, UR7 ;  /* 0x0000000700297c02 */ /* 0x000fce0008000f00 */
.L_x_195:
[----:B------:R-:W-:Y:S01]  /*f6f0*/  ISETP.NE.AND P1, PT, RZ, UR9, PT ;  /* 0x00000009ff007c0c */ /* 0x000fe2000bf25270 */
[----:B------:R-:W-:Y:S01]  /*f700*/  FMUL.FTZ R30, R0, R189 ;  /* 0x000000bd001e7220 */ /* 0x000fe20000410000 */
[----:B------:R-:W-:Y:S01]  /*f710*/  LOP3.LUT R2, R2, 0x1, RZ, 0xc0, !PT ;  /* 0x0000000102027812 */ /* 0x000fe200078ec0ff */
[C---:B--2---:R-:W-:Y:S01]  /*f720*/  FMUL.FTZ R178, R3.reuse, R178 ;  /* 0x000000b203b27220 */ /* 0x044fe20000410000 */
[----:B------:R-:W-:Y:S01]  /*f730*/  MOV R38, 0x10 ;  /* 0x0000001000267802 */ /* 0x000fe20000000f00 */
[C---:B------:R-:W-:Y:S01]  /*f740*/  FMUL.FTZ R5, R3.reuse, R179 ;  /* 0x000000b303057220 */ /* 0x040fe20000410000 */
[----:B------:R-:W-:Y:S01]  /*f750*/  ISETP.NE.U32.AND P0, PT, R2, 0x1, PT ;  /* 0x000000010200780c */ /* 0x000fe20003f05070 */
[C---:B------:R-:W-:Y:S01]  /*f760*/  FMUL.FTZ R174, R3.reuse, R174 ;  /* 0x000000ae03ae7220 */ /* 0x040fe20000410000 */
[----:B------:R-:W-:Y:S01]  /*f770*/  MOV R2, 0x3f800000 ;  /* 0x3f80000000027802 */ /* 0x000fe20000000f00 */
[C---:B------:R-:W-:Y:S01]  /*f780*/  FMUL.FTZ R175, R3.reuse, R175 ;  /* 0x000000af03af7220 */ /* 0x040fe20000410000 */
[----:B------:R-:W-:Y:S01]  /*f790*/  SEL R38, R38, 0xfffffff0, P0 ;  /* 0xfffffff026267807 */ /* 0x000fe20000000000 */
[C---:B------:R-:W-:Y:S01]  /*f7a0*/  FMUL.FTZ R186, R3.reuse, R186 ;  /* 0x000000ba03ba7220 */ /* 0x040fe20000410000 */
[----:B------:R-:W-:Y:S01]  /*f7b0*/  PLOP3.LUT P0, PT, PT, PT, PT, 0x8, 0x0 ;  /* 0x000000000000781c */ /* 0x000fe20003f0e170 */
[----:B------:R-:W2:Y:S01]  /*f7c0*/  @!P1 LDC R17, c[0x0][0x2c4] ;  /* 0x0000b100ff119b82 */ /* 0x000ea20000000800 */
[----:B------:R-:W-:Y:S01]  /*f7d0*/  @!P1 PLOP3.LUT P0, PT, P2, PT, PT, 0x80, 0x0 ;  /* 0x000000000000981c */ /* 0x000fe2000170f070 */
[----:B------:R-:W3:Y:S01]  /*f7e0*/  @P3 MUFU.RCP R2, R45 ;  /* 0x0000002d00023308 */ /* 0x000ee20000001000 */
[----:B------:R-:W-:Y:S01]  /*f7f0*/  FSETP.NE.FTZ.AND P2, PT, R46, RZ, PT ;  /* 0x000000ff2e00720b */ /* 0x000fe20003f55000 */
[C---:B------:R-:W-:Y:S01]  /*f800*/  FMUL.FTZ R11, R3.reuse, R187 ;  /* 0x000000bb030b7220 */ /* 0x040fe20000410000 */
[----:B------:R-:W-:Y:S01]  /*f810*/  MOV R0, 0x3f800000 ;  /* 0x3f80000000007802 */ /* 0x000fe20000000f00 */
[C---:B------:R-:W-:Y:S01]  /*f820*/  FMUL.FTZ R182, R3.reuse, R182 ;  /* 0x000000b603b67220 */ /* 0x040fe20000410000 */
[----:B------:R-:W-:Y:S01]  /*f830*/  F2FP.F16.F32.PACK_AB R6, R6, R176 ;  /* 0x000000b00606723e */ /* 0x000fe200000000ff */
[----:B------:R-:W-:Y:S01]  /*f840*/  FMUL.FTZ R8, R3, R183 ;  /* 0x000000b703087220 */ /* 0x000fe20000410000 */
[----:B------:R-:W-:Y:S01]  /*f850*/  F2FP.F16.F32.PACK_AB R5, R5, R178 ;  /* 0x000000b20505723e */ /* 0x000fe200000000ff */
[C---:B------:R-:W-:Y:S01]  /*f860*/  FMUL.FTZ R198, R3.reuse, R198 ;  /* 0x000000c603c67220 */ /* 0x040fe20000410000 */
[C---:B------:R-:W-:Y:S01]  /*f870*/  FMUL.FTZ R24, R3.reuse, R199 ;  /* 0x000000c703187220 */ /* 0x040fe20000410000 */
[C---:B------:R-:W-:Y:S01]  /*f880*/  FMUL.FTZ R194, R3.reuse, R194 ;  /* 0x000000c203c27220 */ /* 0x040fe20000410000 */
[C---:B------:R-:W-:Y:S01]  /*f890*/  FMUL.FTZ R18, R3.reuse, R195 ;  /* 0x000000c303127220 */ /* 0x040fe20000410000 */
[C---:B------:R-:W-:Y:S01]  /*f8a0*/  FMUL.FTZ R202, R3.reuse, R202 ;  /* 0x000000ca03ca7220 */ /* 0x040fe20000410000 */
[C---:B------:R-:W-:Y:S01]  /*f8b0*/  FMUL.FTZ R31, R3.reuse, R203 ;  /* 0x000000cb031f7220 */ /* 0x040fe20000410000 */
[----:B------:R-:W4:Y:S01]  /*f8c0*/  @P2 MUFU.RCP R0, R46 ;  /* 0x0000002e00002308 */ /* 0x000f220000001000 */
        /* <DEDUP_REMOVED lines=17> */
[----:B------:R-:W-:Y:S01]  /*f9e0*/  FMUL.FTZ R7, R0, R170 ;  /* 0x000000aa00077220 */ /* 0x000fe20000410000 */
        /* <DEDUP_REMOVED lines=17> */
[----:B------:R3:W-:Y:S01]  /*fb00*/  STS [R22], R6 ;  /* 0x0000000616007388 */ /* 0x0007e20000000800 */
[----:B------:R-:W-:Y:S01]  /*fb10*/  IADD3 R0, R22, R38, RZ ;  /* 0x0000002616007210 */ /* 0x000fe20007ffe0ff */
[----:B--2---:R-:W2:Y:S01]  /*fb20*/  @P0 LDC R17, c[0x0][0x2e4] ;  /* 0x0000b900ff110b82 */ /* 0x004ea20000000800 */
[----:B------:R-:W-:Y:S01]  /*fb30*/  F2FP.F16.F32.PACK_AB R3, R173, R172 ;  /* 0x000000acad03723e */ /* 0x000fe200000000ff */
[----:B------:R-:W-:Y:S01]  /*fb40*/  STS [R22+0x400], R5 ;  /* 0x0004000516007388 */ /* 0x000fe20000000800 */
[----:B------:R-:W-:Y:S01]  /*fb50*/  F2FP.F16.F32.PACK_AB R4, R4, R168 ;  /* 0x000000a80404723e */ /* 0x000fe200000000ff */
[----:B------:R-:W-:Y:S01]  /*fb60*/  BSSY B0, `(.L_x_196) ;  /* 0x0000097000007945 */ /* 0x000fe20003800000 */
[----:B------:R-:W-:Y:S01]  /*fb70*/  F2FP.F16.F32.PACK_AB R7, R171, R7 ;  /* 0x00000007ab07723e */ /* 0x000fe200000000ff */
[----:B------:R4:W-:Y:S01]  /*fb80*/  STS [R0+0x400], R2 ;  /* 0x0004000200007388 */ /* 0x0009e20000000800 */
[----:B------:R-:W-:Y:S01]  /*fb90*/  F2FP.F16.F32.PACK_AB R14, R14, R164 ;  /* 0x000000a40e0e723e */ /* 0x000fe200000000ff */
[----:B------:R-:W5:Y:S01]  /*fba0*/  S2UR UR7, SR_CTAID.X ;  /* 0x00000000000779c3 */ /* 0x000f620000002500 */
[----:B------:R-:W-:Y:S01]  /*fbb0*/  F2FP.F16.F32.PACK_AB R13, R167, R13 ;  /* 0x0000000da70d723e */ /* 0x000fe200000000ff */
[----:B------:R1:W-:Y:S01]  /*fbc0*/  STS [R0], R3 ;  /* 0x0000000300007388 */ /* 0x0003e20000000800 */
        /* <DEDUP_REMOVED lines=10> */
[----:B---3--:R-:W3:Y:S01]  /*fc70*/  @P1 LDC R6, c[0x0][0x2c0] ;  /* 0x0000b000ff061b82 */ /* 0x008ee20000000800 */
[----:B------:R-:W-:Y:S01]  /*fc80*/  F2FP.F16.F32.PACK_AB R26, R159, R26 ;  /* 0x0000001a9f1a723e */ /* 0x000fe200000000ff */
[----:B------:R2:W-:Y:S01]  /*fc90*/  STS [R0+0x2400], R13 ;  /* 0x0024000d00007388 */ /* 0x0005e20000000800 */
[----:B------:R-:W-:-:S02]  /*fca0*/  F2FP.F16.F32.PACK_AB R24, R24, R198 ;  /* 0x000000c61818723e */ /* 0x000fc400000000ff */
[----:B------:R-:W-:Y:S02]  /*fcb0*/  F2FP.F16.F32.PACK_AB R25, R25, R196 ;  /* 0x000000c41919723e */ /* 0x000fe400000000ff */
[-C--:B----4-:R-:W-:Y:S02]  /*fcc0*/  IADD3 R2, R22, R35.reuse, RZ ;  /* 0x0000002316027210 */ /* 0x090fe40007ffe0ff */
[----:B------:R-:W-:Y:S02]  /*fcd0*/  F2FP.F16.F32.PACK_AB R19, R19, R192 ;  /* 0x000000c01313723e */ /* 0x000fe400000000ff */
[----:B-1----:R-:W-:Y:S01]  /*fce0*/  IADD3 R3, R0, R35, RZ ;  /* 0x0000002300037210 */ /* 0x002fe20007ffe0ff */
[----:B------:R1:W-:Y:S01]  /*fcf0*/  STS [R2], R12 ;  /* 0x0000000c02007388 */ /* 0x0003e20000000800 */
[----:B------:R-:W-:Y:S02]  /*fd00*/  F2FP.F16.F32.PACK_AB R18, R18, R194 ;  /* 0x000000c21212723e */ /* 0x000fe400000000ff */
[----:B------:R-:W-:Y:S01]  /*fd10*/  F2FP.F16.F32.PACK_AB R21, R21, R152 ;  /* 0x000000981515723e */ /* 0x000fe200000000ff */
[----:B------:R4:W-:Y:S01]  /*fd20*/  STS [R2+0x400], R11 ;  /* 0x0004000b02007388 */ /* 0x0009e20000000800 */
[----:B------:R-:W-:Y:S01]  /*fd30*/  F2FP.F16.F32.PACK_AB R20, R155, R20 ;  /* 0x000000149b14723e */ /* 0x000fe200000000ff */
[----:B-----5:R-:W5:Y:S02]  /*fd40*/  @P5 MUFU.LG2 R7, R43 ;  /* 0x0000002b00075308 */ /* 0x020f640000000c00 */
[----:B------:R3:W-:Y:S01]  /*fd50*/  STS [R3], R9 ;  /* 0x0000000903007388 */ /* 0x0007e20000000800 */
[----:B------:R-:W-:-:S02]  /*fd60*/  F2FP.F16.F32.PACK_AB R27, R27, R148 ;  /* 0x000000941b1b723e */ /* 0x000fc400000000ff */
[----:B------:R-:W-:Y:S01]  /*fd70*/  F2FP.F16.F32.PACK_AB R28, R151, R28 ;  /* 0x0000001c971c723e */ /* 0x000fe200000000ff */
[----:B--2---:R-:W2:Y:S01]  /*fd80*/  S2R R14, SR_CTAID.Y ;  /* 0x00000000000e7919 */ /* 0x004ea20000002600 */
[----:B------:R-:W-:Y:S02]  /*fd90*/  F2FP.F16.F32.PACK_AB R32, R32, R200 ;  /* 0x000000c82020723e */ /* 0x000fe400000000ff */
[----:B------:R-:W-:Y:S01]  /*fda0*/  IADD3 R0, R35, 0x400, R23 ;  /* 0x0000040023007810 */ /* 0x000fe20007ffe017 */
[----:B------:R2:W-:Y:S01]  /*fdb0*/  STS [R3+0x400], R8 ;  /* 0x0004000803007388 */ /* 0x0005e20000000800 */
[----:B------:R-:W-:Y:S02]  /*fdc0*/  F2FP.F16.F32.PACK_AB R31, R31, R202 ;  /* 0x000000ca1f1f723e */ /* 0x000fe400000000ff */
[C---:B------:R-:W-:Y:S01]  /*fdd0*/  IADD3 R5, R38.reuse, R0, RZ ;  /* 0x0000000026057210 */ /* 0x040fe20007ffe0ff */
[----:B------:R2:W-:Y:S01]  /*fde0*/  STS [R2+0x2000], R10 ;  /* 0x0020000a02007388 */ /* 0x0005e20000000800 */
[----:B------:R-:W-:-:S02]  /*fdf0*/  IADD3 R0, R38, R23, RZ ;  /* 0x0000001726007210 */ /* 0x000fc40007ffe0ff */
[----:B------:R-:W-:Y:S01]  /*fe00*/  F2FP.F16.F32.PACK_AB R30, R30, R188 ;  /* 0x000000bc1e1e723e */ /* 0x000fe200000000ff */
[----:B------:R2:W-:Y:S01]  /*fe10*/  STS [R2+0x2400], R16 ;  /* 0x0024001002007388 */ /* 0x0005e20000000800 */
[----:B-1----:R-:W1:Y:S01]  /*fe20*/  @P1 LDC.64 R12, c[0x0][0x2c0] ;  /* 0x0000b000ff0c1b82 */ /* 0x002e620000000a00 */
[----:B------:R-:W-:Y:S01]  /*fe30*/  IADD3 R4, R35, R0, RZ ;  /* 0x0000000023047210 */ /* 0x000fe20007ffe0ff */
[----:B-----5:R-:W-:Y:S01]  /*fe40*/  @P5 FMUL.FTZ R7, R7, 0.69314718246459960938 ;  /* 0x3f31721807075820 */ /* 0x020fe20000410000 */
[----:B------:R-:W-:Y:S01]  /*fe50*/  STS [R3+0x2000], R15 ;  /* 0x0020000f03007388 */ /* 0x000fe20000000800 */
[----:B------:R-:W-:Y:S01]  /*fe60*/  F2FP.F16.F32.PACK_AB R29, R29, R190 ;  /* 0x000000be1d1d723e */ /* 0x000fe200000000ff */
[----:B----4-:R-:W-:Y:S01]  /*fe70*/  @P3 MUFU.LG2 R11, R45 ;  /* 0x0000002d000b3308 */ /* 0x010fe20000000c00 */
[----:B------:R-:W-:Y:S01]  /*fe80*/  F2FP.F16.F32.PACK_AB R34, R34, R144 ;  /* 0x000000902222723e */ /* 0x000fe200000000ff */
[----:B------:R1:W-:Y:S01]  /*fe90*/  STS [R3+0x2400], R26 ;  /* 0x0024001a03007388 */ /* 0x0003e20000000800 */
[----:B---3--:R-:W3:Y:S01]  /*fea0*/  @!P1 LDC R9, c[0x0][0x270] ;  /* 0x00009c00ff099b82 */ /* 0x008ee20000000800 */
[----:B------:R-:W-:-:S02]  /*feb0*/  F2FP.F16.F32.PACK_AB R33, R147, R33 ;  /* 0x000000219321723e */ /* 0x000fc400000000ff */
[----:B------:R4:W-:Y:S01]  /*fec0*/  STS [R23+0x400], R24 ;  /* 0x0004001817007388 */ /* 0x0009e20000000800 */
[----:B------:R-:W-:Y:S02]  /*fed0*/  @!P1 MOV R6, 0x1 ;  /* 0x0000000100069802 */ /* 0x000fe40000000f00 */
[----:B------:R-:W-:Y:S01]  /*fee0*/  F2FP.F16.F32.PACK_AB R37, R37, R140 ;  /* 0x0000008c2525723e */ /* 0x000fe200000000ff */
[----:B------:R-:W-:Y:S01]  /*fef0*/  STS [R23], R25 ;  /* 0x0000001917007388 */ /* 0x000fe20000000800 */
[----:B--2---:R-:W2:Y:S01]  /*ff00*/  @P5 LDC R8, c[0x0][0x2e8] ;  /* 0x0000ba00ff085b82 */ /* 0x004ea20000000800 */
[----:B------:R-:W-:Y:S02]  /*ff10*/  F2FP.F16.F32.PACK_AB R36, R143, R36 ;  /* 0x000000248f24723e */ /* 0x000fe400000000ff */
[----:B------:R-:W-:Y:S01]  /*ff20*/  STS [R0], R19 ;  /* 0x0000001300007388 */ /* 0x000fe20000000800 */
[----:B------:R-:W-:Y:S01]  /*ff30*/  @P4 MUFU.LG2 R10, R44 ;  /* 0x0000002c000a4308 */ /* 0x000fe20000000c00 */
[----:B------:R-:W-:-:S02]  /*ff40*/  MOV R22, 0x7f800000 ;  /* 0x7f80000000167802 */ /* 0x000fc40000000f00 */
[----:B------:R-:W-:Y:S01]  /*ff50*/  STS [R0+0x400], R18 ;  /* 0x0004001200007388 */ /* 0x000fe20000000800 */
[----:B------:R-:W-:-:S03]  /*ff60*/  IADD3 R2, R35, R23, RZ ;  /* 0x0000001723027210 */ /* 0x000fc60007ffe0ff */
[----:B------:R5:W-:Y:S04]  /*ff70*/  STS [R23+0x2000], R21 ;  /* 0x0020001517007388 */ /* 0x000be80000000800 */
[----:B------:R3:W-:Y:S01]  /*ff80*/  STS [R23+0x2400], R20 ;  /* 0x0024001417007388 */ /* 0x0007e20000000800 */
[----:B-1----:R-:W-:Y:S01]  /*ff90*/  @P1 IMAD R3, R13, R12, RZ ;  /* 0x0000000c0d031224 */ /* 0x002fe200078e02ff */
[----:B------:R-:W-:Y:S01]  /*ffa0*/  @!P1 MOV R3, R17 ;  /* 0x0000001100039202 */ /* 0x000fe20000000f00 */
[----:B------:R-:W1:Y:S01]  /*ffb0*/  @P4 LDC R13, c[0x0][0x2e8] ;  /* 0x0000ba00ff0d4b82 */ /* 0x000e620000000800 */
[----:B------:R-:W-:Y:S01]  /*ffc0*/  STS [R0+0x2000], R27 ;  /* 0x0020001b00007388 */ /* 0x000fe20000000800 */
[----:B----4-:R-:W4:Y:S06]  /*ffd0*/  S2R R24, SR_CTAID.Z ;  /* 0x0000000000187919 */ /* 0x010f2c0000002700 */
[----:B------:R-:W1:Y:S01]  /*ffe0*/  @P3 LDC R12, c[0x0][0x2e8] ;  /* 0x0000ba00ff0c3b82 */ /* 0x000e620000000800 */
[----:B------:R4:W-:Y:S04]  /*fff0*/  STS [R0+0x2400], R28 ;  /* 0x0024001c00007388 */ /* 0x0009e80000000800 */
[----:B------:R-:W-:Y:S04]  /*10000*/  STS [R2], R32 ;  /* 0x0000002002007388 */ /* 0x000fe80000000800 */
[----:B------:R-:W-:Y:S01]  /*10010*/  STS [R2+0x400], R31 ;  /* 0x0004001f02007388 */ /* 0x000fe20000000800 */
[----:B-----5:R-:W-:-:S03]  /*10020*/  MOV R21, 0x7f800000 ;  /* 0x7f80000000157802 */ /* 0x020fc60000000f00 */
[----:B------:R-:W-:Y:S01]  /*10030*/  STS [R4], R30 ;  /* 0x0000001e04007388 */ /* 0x000fe20000000800 */
[----:B---3--:R-:W-:Y:S01]  /*10040*/  MOV R23, 0x7f800000 ;  /* 0x7f80000000177802 */ /* 0x008fe20000000f00 */
[----:B--2---:R-:W-:Y:S01]  /*10050*/  @P5 FFMA.FTZ R23, R136, R8, R7 ;  /* 0x0000000888175223 */ /* 0x004fe20000010007 */
[----:B------:R-:W-:Y:S01]  /*10060*/  LOP3.LUT P5, RZ, R42, 0x3, RZ, 0xc0, !PT ;  /* 0x000000032aff7812 */ /* 0x000fe200078ac0ff */
[----:B------:R-:W-:Y:S01]  /*10070*/  STS [R5], R29 ;  /* 0x0000001d05007388 */ /* 0x000fe20000000800 */
[----:B------:R-:W-:-:S03]  /*10080*/  MOV R20, 0x7f800000 ;  /* 0x7f80000000147802 */ /* 0x000fc60000000f00 */
[----:B------:R-:W-:Y:S04]  /*10090*/  STS [R2+0x2000], R34 ;  /* 0x0020002202007388 */ /* 0x000fe80000000800 */
[----:B------:R2:W-:Y:S01]  /*100a0*/  STS [R2+0x2400], R33 ;  /* 0x0024002102007388 */ /* 0x0005e20000000800 */
[----:B----4-:R-:W-:Y:S01]  /*100b0*/  @P1 MOV R0, 0x1 ;  /* 0x0000000100001802 */ /* 0x010fe20000000f00 */
[----:B------:R-:W-:Y:S02]  /*100c0*/  @!P1 IMAD R0, R17, R9, RZ ;  /* 0x0000000911009224 */ /* 0x000fe400078e02ff */
[----:B------:R-:W3:Y:S01]  /*100d0*/  @P2 MUFU.LG2 R9, R46 ;  /* 0x0000002e00092308 */ /* 0x000ee20000000c00 */
[----:B------:R4:W-:Y:S01]  /*100e0*/  STS [R4+0x2000], R37 ;  /* 0x0020002504007388 */ /* 0x0009e20000000800 */
[----:B------:R-:W-:-:S02]  /*100f0*/  IMAD R0, R14, R0, RZ ;  /* 0x000000000e007224 */ /* 0x000fc400078e02ff */
[----:B------:R-:W5:Y:S01]  /*10100*/  @P2 LDC R14, c[0x0][0x2e8] ;  /* 0x0000ba00ff0e2b82 */ /* 0x000f620000000800 */
[----:B------:R1:W-:Y:S01]  /*10110*/  STS [R5+0x2000], R36 ;  /* 0x0020002405007388 */ /* 0x0003e20000000800 */
[----:B---3--:R-:W-:Y:S01]  /*10120*/  @P2 FMUL.FTZ R7, R9, 0.69314718246459960938 ;  /* 0x3f31721809072820 */ /* 0x008fe20000410000 */
[----:B--2---:R-:W-:Y:S01]  /*10130*/  SEL R2, R0, RZ, !P6 ;  /* 0x000000ff00027207 */ /* 0x004fe20007000000 */
[----:B------:R-:W-:-:S04]  /*10140*/  IMAD R0, R6, UR7, RZ ;  /* 0x0000000706007c24 */ /* 0x000fc8000f8e02ff */
[----:B------:R-:W-:Y:S01]  /*10150*/  IMAD R2, R24, R3, R2 ;  /* 0x0000000318027224 */ /* 0x000fe200078e0202 */
[----:B------:R-:W-:Y:S01]  /*10160*/  SHF.L.U32 R0, R0, 0x7, RZ ;  /* 0x0000000700007819 */ /* 0x000fe200000006ff */
[----:B----4-:R-:W-:Y:S01]  /*10170*/  @P3 FMUL.FTZ R4, R11, 0.69314718246459960938 ;  /* 0x3f3172180b043820 */ /* 0x010fe20000410000 */
[----:B-----5:R-:W-:Y:S01]  /*10180*/  @P2 FFMA.FTZ R21, R134, R14, R7 ;  /* 0x0000000e86152223 */ /* 0x020fe20000010007 */
[----:B-1----:R-:W-:Y:S01]  /*10190*/  @P4 FMUL.FTZ R5, R10, 0.69314718246459960938 ;  /* 0x3f3172180a054820 */ /* 0x002fe20000410000 */
[----:B------:R-:W-:Y:S01]  /*101a0*/  SHF.R.S32.HI R3, RZ, 0x1f, R0 ;  /* 0x0000001fff037819 */ /* 0x000fe20000011400 */
[----:B------:R-:W-:Y:S01]  /*101b0*/  @P3 FFMA.FTZ R20, R137, R12, R4 ;  /* 0x0000000c89143223 */ /* 0x000fe20000010004 */
[----:B------:R-:W-:Y:S01]  /*101c0*/  BAR.SYNC.DEFER_BLOCKING 0x0 ;  /* 0x0000000000007b1d */ /* 0x000fe20000010000 */
[--C-:B------:R-:W-:Y:S01]  /*101d0*/  IADD3 R8, P1, P0, R0, R40, R2.reuse ;  /* 0x0000002800087210 */ /* 0x100fe2000783e002 */
[----:B------:R-:W-:Y:S01]  /*101e0*/  @P4 FFMA.FTZ R22, R135, R13, R5 ;  /* 0x0000000d87164223 */ /* 0x000fe20000010005 */
        /* <DEDUP_REMOVED lines=12> */
[C---:B------:R-:W-:Y:S01]  /*102b0*/  ISETP.GE.AND P6, PT, R0.reuse, UR5, PT ;  /* 0x0000000500007c0c */ /* 0x040fe2000bfc6270 */
[C---:B------:R-:W-:Y:S02]  /*102c0*/  VIADD R3, R0.reuse, 0x40 ;  /* 0x0000004000037836 */ /* 0x040fe40000000000 */
[----:B------:R-:W-:Y:S01]  /*102d0*/  VIADD R5, R0, 0x48 ;  /* 0x0000004800057836 */ /* 0x000fe20000000000 */
[----:B------:R-:W-:Y:S02]  /*102e0*/  ISETP.GE.AND P5, PT, R2, UR5, PT ;  /* 0x0000000502007c0c */ /* 0x000fe4000bfa6270 */
[----:B------:R-:W-:Y:S02]  /*102f0*/  ISETP.GE.AND P4, PT, R3, UR5, PT ;  /* 0x0000000503007c0c */ /* 0x000fe4000bf86270 */
[----:B------:R-:W-:-:S05]  /*10300*/  ISETP.GE.AND P3, PT, R5, UR5, PT ;  /* 0x0000000505007c0c */ /* 0x000fca000bf66270 */
[----:B------:R-:W1:Y:S01]  /*10310*/  @!P6 LDC.64 R12, c[0x0][0x2b0] ;  /* 0x0000ac00ff0ceb82 */ /* 0x000e620000000a00 */
[----:B------:R-:W-:-:S03]  /*10320*/  @!P6 IMAD R4, R0, R6, RZ ;  /* 0x000000060004e224 */ /* 0x000fc600078e02ff */
[-C--:B------:R-:W-:Y:S02]  /*10330*/  @!P5 IMAD R2, R2, R6.reuse, RZ ;  /* 0x000000060202d224 */ /* 0x080fe400078e02ff */
[----:B------:R-:W-:Y:S01]  /*10340*/  @!P4 IMAD R0, R3, R6, RZ ;  /* 0x000000060300c224 */ /* 0x000fe200078e02ff */
[----:B------:R-:W-:Y:S01]  /*10350*/  @!P6 IADD3 R7, P0, R4, R8, RZ ;  /* 0x000000080407e210 */ /* 0x000fe20007f1e0ff */
[----:B------:R-:W2:Y:S01]  /*10360*/  @!P5 LDC.64 R14, c[0x0][0x2b0] ;  /* 0x0000ac00ff0edb82 */ /* 0x000ea20000000a00 */
[----:B------:R-:W-:Y:S01]  /*10370*/  @!P3 IMAD R5, R5, R6, RZ ;  /* 0x000000060505b224 */ /* 0x000fe200078e02ff */
[-C--:B------:R-:W-:Y:S02]  /*10380*/  @!P5 IADD3 R3, P2, R2, R8.reuse, RZ ;  /* 0x000000080203d210 */ /* 0x080fe40007f5e0ff */
[----:B------:R-:W-:Y:S02]  /*10390*/  @!P4 IADD3 R11, P1, R0, R8, RZ ;  /* 0x00000008000bc210 */ /* 0x000fe40007f3e0ff */
[----:B------:R-:W-:-:S02]  /*103a0*/  @!P6 LEA.HI.X.SX32 R4, R4, R9, 0x1, P0 ;  /* 0x000000090404e211 */ /* 0x000fc400000f0eff */
[----:B------:R-:W3:Y:S01]  /*103b0*/  @!P4 LDC.64 R16, c[0x0][0x2b0] ;  /* 0x0000ac00ff10cb82 */ /* 0x000ee20000000a00 */
[----:B------:R-:W-:Y:S02]  /*103c0*/  @!P3 IADD3 R10, P0, R5, R8, RZ ;  /* 0x00000008050ab210 */ /* 0x000fe40007f1e0ff */
[----:B------:R-:W-:-:S05]  /*103d0*/  @!P5 LEA.HI.X.SX32 R2, R2, R9, 0x1, P2 ;  /* 0x000000090202d211 */ /* 0x000fca00010f0eff */
        /* <DEDUP_REMOVED lines=15> */
.L_x_197:
[----:B------:R-:W-:Y:S05]  /*104d0*/  BSYNC B0 ;  /* 0x0000000000007941 */ /* 0x000fea0003800000 */
.L_x_196:
[----:B-1----:R1:W2:Y:S01]  /*104e0*/  LDS.128 R20, [R228+0x3800] ;  /* 0x00380000e4147984 */ /* 0x0022a20000000c00 */
[----:B------:R-:W-:Y:S01]  /*104f0*/  SHF.R.S32.HI R2, RZ, 0x3, R49 ;  /* 0x00000003ff027819 */ /* 0x000fe20000011431 */
[----:B------:R-:W-:Y:S01]  /*10500*/  IMAD.SHL.U32 R0, R48, 0x8, RZ ;  /* 0x0000000830007824 */ /* 0x000fe200078e00ff */
[----:B------:R-:W-:Y:S01]  /*10510*/  UIMAD UR16, UR7, -0x80, UR16 ;  /* 0xffffff80071078a4 */ /* 0x000fe2000f8e0210 */
[----:B------:R1:W3:Y:S01]  /*10520*/  LDS.128 R12, [R228] ;  /* 0x00000000e40c7984 */ /* 0x0002e20000000c00 */
[----:B------:R-:W-:Y:S01]  /*10530*/  SHF.R.S32.HI R5, RZ, 0x3, R47 ;  /* 0x00000003ff057819 */ /* 0x000fe2000001142f */
[----:B------:R-:W-:Y:S01]  /*10540*/  ULDC UR7, c[0x0][0x2d0] ;  /* 0x0000b40000077ab9 */ /* 0x000fe20000000800 */
[----:B------:R-:W-:Y:S01]  /*10550*/  VIADD R4, R2, 0x20 ;  /* 0x0000002002047836 */ /* 0x000fe20000000000 */
[----:B------:R-:W-:Y:S01]  /*10560*/  ISETP.GE.AND P1, PT, R0, UR7, PT ;  /* 0x0000000700007c0c */ /* 0x000fe2000bf26270 */
[C---:B------:R-:W-:Y:S01]  /*10570*/  VIADD R3, R2.reuse, 0x30 ;  /* 0x0000003002037836 */ /* 0x040fe20000000000 */
[----:B------:R-:W-:Y:S01]  /*10580*/  LEA.HI.SX32 R6, R47, 0x10, 0x1d ;  /* 0x000000102f067811 */ /* 0x000fe200078feaff */
[----:B------:R-:W-:Y:S01]  /*10590*/  BSSY B0, `(.L_x_198) ;  /* 0x0000022000007945 */ /* 0x000fe20003800000 */
[----:B------:R-:W-:Y:S01]  /*105a0*/  ISETP.GE.OR P2, PT, R5, UR16, P1 ;  /* 0x0000001005007c0c */ /* 0x000fe20008f46670 */
[----:B------:R-:W-:Y:S01]  /*105b0*/  VIADD R17, R2, 0x60 ;  /* 0x0000006002117836 */ /* 0x000fe20000000000 */
[----:B------:R-:W-:Y:S01]  /*105c0*/  ISETP.GE.OR P6, PT, R4, UR5, P1 ;  /* 0x0000000504007c0c */ /* 0x000fe20008fc6670 */
[----:B------:R-:W-:Y:S01]  /*105d0*/  VIADD R16, R2, 0x70 ;  /* 0x0000007002107836 */ /* 0x000fe20000000000 */
[----:B------:R-:W-:-:S02]  /*105e0*/  SHF.R.S32.HI R5, RZ, 0x1f, R0 ;  /* 0x0000001fff057819 */ /* 0x000fc40000011400 */
[----:B------:R-:W-:Y:S01]  /*105f0*/  IADD3 R4, P3, R0, UR6, RZ ;  /* 0x0000000600047c10 */ /* 0x000fe2000ff7e0ff */
[----:B------:R-:W-:Y:S01]  /*10600*/  VIADD R0, R2, 0x50 ;  /* 0x0000005002007836 */ /* 0x000fe20000000000 */
[----:B------:R-:W-:Y:S01]  /*10610*/  ISETP.GE.OR P0, PT, R6, UR16, P1 ;  /* 0x0000001006007c0c */ /* 0x000fe20008f06670 */
[----:B------:R-:W-:Y:S01]  /*10620*/  ULDC.64 UR6, c[0x0][0x2a0] ;  /* 0x0000a80000067ab9 */ /* 0x000fe20000000a00 */
[----:B------:R-:W-:Y:S02]  /*10630*/  SHF.R.S32.HI R6, RZ, 0x1f, R24 ;  /* 0x0000001fff067819 */ /* 0x000fe40000011418 */
[----:B------:R-:W-:Y:S01]  /*10640*/  ISETP.GE.OR P5, PT, R3, UR5, P1 ;  /* 0x0000000503007c0c */ /* 0x000fe20008fa6670 */
[----:B------:R-:W-:Y:S01]  /*10650*/  VIADD R3, R2, 0x40 ;  /* 0x0000004002037836 */ /* 0x000fe20000000000 */
[----:B------:R-:W-:Y:S02]  /*10660*/  IADD3.X R5, R5, UR4, RZ, P3, !PT ;  /* 0x0000000405057c10 */ /* 0x000fe40009ffe4ff */
[----:B------:R-:W-:Y:S01]  /*10670*/  ISETP.GE.OR P3, PT, R0, UR5, P1 ;  /* 0x0000000500007c0c */ /* 0x000fe20008f66670 */
[----:B------:R-:W-:Y:S01]  /*10680*/  IMAD R0, R6, UR6, RZ ;  /* 0x0000000606007c24 */ /* 0x000fe2000f8e02ff */
[----:B------:R-:W-:Y:S01]  /*10690*/  ISETP.GE.OR P4, PT, R3, UR5, P1 ;  /* 0x0000000503007c0c */ /* 0x000fe20008f86670 */
[----:B------:R-:W-:Y:S01]  /*106a0*/  IMAD.U32 R6, RZ, RZ, UR15 ;  /* 0x0000000fff067e24 */ /* 0x000fe2000f8e00ff */
[----:B------:R-:W-:Y:S01]  /*106b0*/  SHF.R.S32.HI R3, RZ, 0x1f, R2 ;  /* 0x0000001fff037819 */ /* 0x000fe20000011402 */
[----:B------:R-:W-:-:S02]  /*106c0*/  IMAD R0, R24, UR7, R0 ;  /* 0x0000000718007c24 */ /* 0x000fc4000f8e0200 */
[----:B------:R-:W-:-:S04]  /*106d0*/  IMAD.WIDE.U32 R10, R24, UR6, R4 ;  /* 0x00000006180a7c25 */ /* 0x000fc8000f8e0004 */
[----:B------:R-:W-:-:S04]  /*106e0*/  IMAD.WIDE R6, R6, 0x80, R2 ;  /* 0x0000008006067825 */ /* 0x000fc800078e0202 */
[----:B------:R-:W-:Y:S01]  /*106f0*/  IMAD.IADD R9, R11, 0x1, R0 ;  /* 0x000000010b097824 */ /* 0x000fe200078e0200 */
[----:B-123--:R-:W-:Y:S06]  /*10700*/  @P2 BRA `(.L_x_199) ;  /* 0x0000000000282947 */ /* 0x00efec0003800000 */
        /* <DEDUP_REMOVED lines=9> */
[----:B------:R1:W-:Y:S02]  /*107a0*/  STG.E.128 desc[UR22][R4.64], R12 ;  /* 0x0000000c04007986 */ /* 0x0003e4000c101d16 */
.L_x_199:
[----:B------:R-:W-:Y:S05]  /*107b0*/  BSYNC B0 ;  /* 0x0000000000007941 */ /* 0x000fea0003800000 */
.L_x_198:
[----:B-1----:R1:W2:Y:S01]  /*107c0*/  LDS.128 R12, [R228+0x800] ;  /* 0x00080000e40c7984 */ /* 0x0022a20000000c00 */
[----:B------:R-:W-:Y:S01]  /*107d0*/  BSSY B0, `(.L_x_200) ;  /* 0x0000011000007945 */ /* 0x000fe20003800000 */
[----:B------:R-:W-:Y:S02]  /*107e0*/  ISETP.GE.OR P2, PT, R17, UR5, P1 ;  /* 0x0000000511007c0c */ /* 0x000fe40008f46670 */
[----:B------:R-:W-:Y:S01]  /*107f0*/  ISETP.GE.OR P1, PT, R16, UR5, P1 ;  /* 0x0000000510007c0c */ /* 0x000fe20008f26670 */
[----:B------:R-:W-:-:S12]  /*10800*/  @P0 BRA `(.L_x_201) ;  /* 0x0000000000340947 */ /* 0x000fd80003800000 */
[----:B------:R-:W-:Y:S01]  /*10810*/  IADD3 R0, P0, R6, 0x10, RZ ;  /* 0x0000001006007810 */ /* 0x000fe20007f1e0ff */
        /* <DEDUP_REMOVED lines=11> */
[----:B--2---:R3:W-:Y:S02]  /*108d0*/  STG.E.128 desc[UR22][R4.64], R12 ;  /* 0x0000000c04007986 */ /* 0x0047e4000c101d16 */
.L_x_201:
[----:B------:R-:W-:Y:S05]  /*108e0*/  BSYNC B0 ;  /* 0x0000000000007941 */ /* 0x000fea0003800000 */
.L_x_200:
[----:B--23--:R2:W3:Y:S01]  /*108f0*/  LDS.128 R12, [R228+0x1000] ;  /* 0x00100000e40c7984 */ /* 0x00c4e20000000c00 */
[----:B------:R-:W-:Y:S04]  /*10900*/  BSSY B0, `(.L_x_202) ;  /* 0x000000f000007945 */ /* 0x000fe80003800000 */
[----:B------:R-:W-:Y:S05]  /*10910*/  @P6 BRA `(.L_x_203) ;  /* 0x0000000000346947 */ /* 0x000fea0003800000 */
        /* <DEDUP_REMOVED lines=13> */
.L_x_203:
[----:B------:R-:W-:Y:S05]  /*109f0*/  BSYNC B0 ;  /* 0x0000000000007941 */ /* 0x000fea0003800000 */
.L_x_202:
[----:B---34-:R3:W4:Y:S01]  /*10a00*/  LDS.128 R12, [R228+0x1800] ;  /* 0x00180000e40c7984 */ /* 0x0187220000000c00 */
        /* <DEDUP_REMOVED lines=15> */
.L_x_205:
[----:B------:R-:W-:Y:S05]  /*10b00*/  BSYNC B0 ;  /* 0x0000000000007941 */ /* 0x000fea0003800000 */
.L_x_204:
[----:B----4-:R4:W1:Y:S01]  /*10b10*/  LDS.128 R12, [R228+0x2000] ;  /* 0x00200000e40c7984 */ /* 0x0108620000000c00 */
        /* <DEDUP_REMOVED lines=15> */
.L_x_207:
[----:B------:R-:W-:Y:S05]  /*10c10*/  BSYNC B0 ;  /* 0x0000000000007941 */ /* 0x000fea0003800000 */
.L_x_206:
[----:B-1----:R1:W1:Y:S01]  /*10c20*/  LDS.128 R12, [R228+0x2800] ;  /* 0x00280000e40c7984 */ /* 0x0022620000000c00 */
        /* <DEDUP_REMOVED lines=15> */
.L_x_209:
[----:B------:R-:W-:Y:S05]  /*10d20*/  BSYNC B0 ;  /* 0x0000000000007941 */ /* 0x000fea0003800000 */
.L_x_208:
[----:B-1234-:R-:W1:Y:S01]  /*10d30*/  LDS.128 R228, [R228+0x3000] ;  /* 0x00300000e4e47984 */ /* 0x01ee620000000c00 */
        /* <DEDUP_REMOVED lines=15> */
.L_x_211:
[----:B------:R-:W-:Y:S05]  /*10e30*/  BSYNC B0 ;  /* 0x0000000000007941 */ /* 0x000fea0003800000 */
.L_x_210:
[----:B------:R-:W-:Y:S05]  /*10e40*/  @P1 EXIT ;  /* 0x000000000000194d */ /* 0x000fea0003800000 */
[----:B------:R-:W-:Y:S01]  /*10e50*/  IADD3 R6, P0, R6, 0x70, RZ ;  /* 0x0000007006067810 */ /* 0x000fe20007f1e0ff */
[----:B------:R-:W-:Y:S01]  /*10e60*/  ULDC.64 UR4, c[0x0][0x298] ;  /* 0x0000a60000047ab9 */ /* 0x000fe20000000a00 */
[----:B------:R-:W-:Y:S01]  /*10e70*/  MOV R3, R9 ;  /* 0x0000000900037202 */ /* 0x000fe20000000f00 */
[----:B------:R-:W-:Y:S02]  /*10e80*/  IMAD.MOV.U32 R2, RZ, RZ, R10 ;  /* 0x000000ffff027224 */ /* 0x000fe400078e000a */
[----:B------:R-:W-:Y:S02]  /*10e90*/  IMAD.X R0, RZ, RZ, R7, P0 ;  /* 0x000000ffff007224 */ /* 0x000fe400000e0607 */
[----:B--2---:R-:W-:-:S04]  /*10ea0*/  IMAD.WIDE.U32 R4, R6, UR4, R2 ;  /* 0x0000000406047c25 */ /* 0x004fc8000f8e0002 */
        /* <DEDUP_REMOVED lines=8> */
.L_x_136:
[----:B------:R-:W1:Y:S01]  /*10f30*/  S2R R14, SR_TID.X ;  /* 0x00000000000e7919 */ /* 0x000e620000002100 */
[----:B------:R-:W-:Y:S01]  /*10f40*/  UISETP.NE.AND UP4, UPT, UR14, -0x1, UPT ;  /* 0xffffffff0e00788c */ /* 0x000fe2000bf85270 */
[----:B------:R-:W-:Y:S01]  /*10f50*/  IMAD.U32 R2, RZ, RZ, UR15 ;  /* 0x0000000fff027e24 */ /* 0x000fe2000f8e00ff */
[----:B------:R-:W-:Y:S01]  /*10f60*/  ULDC.U8 UR6, c[0x0][0x3d9] ;  /* 0x0000f64000067ab9 */ /* 0x000fe20000000000 */
[----:B------:R-:W-:Y:S01]  /*10f70*/  USHF.R.S32.HI UR20, URZ, 0x1f, UR7 ;  /* 0x0000001f3f147899 */ /* 0x000fe20008011407 */
[----:B------:R-:W-:Y:S01]  /*10f80*/  BSSY B0, `(.L_x_212) ;  /* 0x0000054000007945 */ /* 0x000fe20003800000 */
[----:B------:R-:W-:Y:S02]  /*10f90*/  UISETP.NE.AND UP2, UPT, UR6, URZ, UPT ;  /* 0x0000003f0600728c */ /* 0x000fe4000bf45270 */
[----:B------:R-:W-:Y:S01]  /*10fa0*/  UIADD3 UR16, -UR17, UR16, URZ ;  /* 0x0000001011107290 */ /* 0x000fe2000fffe13f */
[----:B------:R-:W-:Y:S01]  /*10fb0*/  UMOV UR26, URZ ;  /* 0x0000003f001a7c82 */ /* 0x000fe20008000000 */
[----:B------:R-:W-:-:S02]  /*10fc0*/  UMOV UR27, URZ ;  /* 0x0000003f001b7c82 */ /* 0x000fc40008000000 */
[----:B------:R-:W-:Y:S01]  /*10fd0*/  @!UP4 USHF.R.S32.HI UR12, URZ, 0x1f, UR21 ;  /* 0x0000001f3f0cc899 */ /* 0x000fe20008011415 */
[----:B------:R-:W-:Y:S01]  /*10fe0*/  @UP4 ULDC.64 UR8, c[0x0][0x298] ;  /* 0x0000a60000084ab9 */ /* 0x000fe20000000a00 */
[----:B------:R-:W-:Y:S01]  /*10ff0*/  @!UP4 ULDC.64 UR4, c[0x0][0x290] ;  /* 0x0000a4000004cab9 */ /* 0x000fe20000000a00 */
[----:B------:R-:W-:Y:S02]  /*11000*/  @UP4 UIMAD.WIDE.U32 UR10, UR14, UR8, URZ ;  /* 0x000000080e0a42a5 */ /* 0x000fe4000f8e003f */
[----:B------:R-:W-:Y:S02]  /*11010*/  @!UP4 UIMAD UR8, UR12, UR4, URZ ;  /* 0x000000040c08c2a4 */ /* 0x000fe4000f8e023f */
[----:B------:R-:W-:Y:S01]  /*11020*/  @!UP4 UIMAD.WIDE.U32 UR18, UR21, UR4, URZ ;  /* 0x000000041512c2a5 */ /* 0x000fe2000f8e003f */
[----:B------:R-:W-:Y:S01]  /*11030*/  ULDC.U8 UR12, c[0x0][0x3d8] ;  /* 0x0000f600000c7ab9 */ /* 0x000fe20000000000 */
[----:B------:R-:W-:Y:S02]  /*11040*/  @!UP4 UIMAD UR8, UR21, UR5, UR8 ;  /* 0x000000051508c2a4 */ /* 0x000fe4000f8e0208 */
[----:B------:R-:W-:-:S02]  /*11050*/  UISETP.NE.AND UP0, UPT, UR12, URZ, !UP2 ;  /* 0x0000003f0c00728c */ /* 0x000fc4000d705270 */
[----:B------:R-:W-:Y:S01]  /*11060*/  UISETP.NE.AND UP3, UPT, UR12, URZ, UPT ;  /* 0x0000003f0c00728c */ /* 0x000fe2000bf65270 */
[----:B------:R-:W-:Y:S02]  /*11070*/  @UP2 ULDC.64 UR4, c[0x0][0x2c0] ;  /* 0x0000b00000042ab9 */ /* 0x000fe40000000a00 */
[----:B------:R-:W-:Y:S01]  /*11080*/  @!UP2 ULDC UR12, c[0x0][0x270] ;  /* 0x00009c00000caab9 */ /* 0x000fe20000000800 */
[----:B------:R-:W-:Y:S01]  /*11090*/  UISETP.NE.OR UP3, UPT, UR6, URZ, !UP3 ;  /* 0x0000003f0600728c */ /* 0x000fe2000df65670 */
[----:B-1----:R-:W-:Y:S01]  /*110a0*/  SHF.R.S32.HI R4, RZ, 0x1f, R14 ;  /* 0x0000001fff047819 */ /* 0x002fe2000001140e */
[----:B------:R-:W-:Y:S01]  /*110b0*/  @UP2 UMOV UR24, 0x1 ;  /* 0x0000000100182882 */ /* 0x000fe20000000000 */
[----:B------:R-:W-:Y:S01]  /*110c0*/  @!UP2 ULDC UR6, c[0x0][0x2c4] ;  /* 0x0000b1000006aab9 */ /* 0x000fe20000000800 */
[----:B------:R-:W-:Y:S01]  /*110d0*/  UISETP.NE.OR UP1, UPT, UR14, -0x1, UP3 ;  /* 0xffffffff0e00788c */ /* 0x000fe20009f25670 */
[----:B------:R-:W-:Y:S01]  /*110e0*/  LEA.HI R4, R4, R14, RZ, 0x3 ;  /* 0x0000000e04047211 */ /* 0x000fe200078f18ff */
[----:B------:R-:W-:Y:S01]  /*110f0*/  @UP0 ULDC UR6, c[0x0][0x2e4] ;  /* 0x0000b90000060ab9 */ /* 0x000fe20000000800 */
[----:B------:R-:W-:-:S02]  /*11100*/  @UP4 UIMAD UR9, UR14, UR9, UR11 ;  /* 0x000000090e0942a4 */ /* 0x000fc4000f8e020b */
[----:B------:R-:W-:Y:S01]  /*11110*/  LOP3.LUT R0, R4, 0xfffffff8, RZ, 0xc0, !PT ;  /* 0xfffffff804007812 */ /* 0x000fe200078ec0ff */
[----:B------:R-:W-:Y:S01]  /*11120*/  @!UP2 UIMAD UR24, UR6, UR12, URZ ;  /* 0x0000000c0618a2a4 */ /* 0x000fe2000f8e023f */
[----:B------:R-:W-:Y:S01]  /*11130*/  SHF.R.S32.HI R4, RZ, 0x3, R4 ;  /* 0x00000003ff047819 */ /* 0x000fe20000011404 */
[----:B------:R-:W-:Y:S02]  /*11140*/  @UP2 UIMAD UR13, UR5, UR4, URZ ;  /* 0x00000004050d22a4 */ /* 0x000fe4000f8e023f */
[----:B------:R-:W-:Y:S01]  /*11150*/  IMAD.IADD R14, R14, 0x1, -R0 ;  /* 0x000000010e0e7824 */ /* 0x000fe200078e0a00 */
[----:B------:R-:W-:Y:S01]  /*11160*/  ULDC UR11, c[0x0][0x2d0] ;  /* 0x0000b400000b7ab9 */ /* 0x000fe20000000800 */
[----:B------:R-:W-:Y:S01]  /*11170*/  ULDC.64 UR4, c[0x0][0x2a0] ;  /* 0x0000a80000047ab9 */ /* 0x000fe20000000a00 */
[----:B------:R-:W-:Y:S01]  /*11180*/  @!UP4 UIADD3 UR9, UR19, UR8, URZ ;  /* 0x000000081309c290 */ /* 0x000fe2000fffe03f */
[----:B------:R-:W-:Y:S01]  /*11190*/  IMAD.SHL.U32 R0, R14, 0x8, RZ ;  /* 0x000000080e007824 */ /* 0x000fe200078e00ff */
[----:B------:R-:W-:Y:S01]  /*111a0*/  UIMAD UR20, UR20, UR4, URZ ;  /* 0x00000004141472a4 */ /* 0x000fe2000f8e023f */
[----:B------:R-:W-:Y:S01]  /*111b0*/  IMAD.U32 R6, RZ, RZ, UR4 ;  /* 0x00000004ff067e24 */ /* 0x000fe2000f8e00ff */
[----:B------:R-:W-:Y:S01]  /*111c0*/  @!UP4 UMOV UR10, UR18 ;  /* 0x00000012000acc82 */ /* 0x000fe20008000000 */
[----:B------:R-:W-:Y:S01]  /*111d0*/  UIMAD UR8, UR21, UR24, URZ ;  /* 0x00000018150872a4 */ /* 0x000fe2000f8e023f */
[C---:B------:R-:W-:Y:S01]  /*111e0*/  ISETP.GE.AND P0, PT, R0.reuse, UR11, PT ;  /* 0x0000000b00007c0c */ /* 0x040fe2000bf06270 */
[----:B------:R-:W-:Y:S01]  /*111f0*/  @!UP3 ULDC UR4, c[0x0][0x2c4] ;  /* 0x0000b1000004bab9 */ /* 0x000fe20000000800 */
[----:B------:R-:W-:Y:S01]  /*11200*/  IADD3 R8, P1, R0, UR10, RZ ;  /* 0x0000000a00087c10 */ /* 0x000fe2000ff3e0ff */
[----:B------:R-:W-:Y:S01]  /*11210*/  @!UP1 UIMAD UR14, UR21, UR4, URZ ;  /* 0x00000004150e92a4 */ /* 0x000fe2000f8e023f */
[----:B------:R-:W-:Y:S01]  /*11220*/  ISETP.GE.OR P2, PT, R4, UR16, P0 ;  /* 0x0000001004007c0c */ /* 0x000fe20008746670 */
[----:B------:R-:W-:Y:S01]  /*11230*/  @UP2 ULDC UR25, c[0x0][0x2c0] ;  /* 0x0000b00000192ab9 */ /* 0x000fe20000000800 */
[----:B------:R-:W-:Y:S01]  /*11240*/  USEL UR8, UR8, URZ, UP3 ;  /* 0x0000003f08087287 */ /* 0x000fe20009800000 */
[----:B------:R-:W-:Y:S01]  /*11250*/  LEA.HI.X.SX32 R9, R0, UR9, 0x1, P1 ;  /* 0x0000000900097c11 */ /* 0x000fe200088f0eff */
[----:B------:R-:W-:Y:S01]  /*11260*/  @!UP2 UMOV UR25, 0x1 ;  /* 0x000000010019a882 */ /* 0x000fe20000000000 */
[----:B------:R-:W-:Y:S01]  /*11270*/  @!UP2 UMOV UR13, UR6 ;  /* 0x00000006000dac82 */ /* 0x000fe20008000000 */
[----:B------:R-:W-:Y:S01]  /*11280*/  UIMAD UR6, UR17, UR25, URZ ;  /* 0x00000019110672a4 */ /* 0x000fe2000f8e023f */
[----:B------:R-:W-:Y:S01]  /*11290*/  SHF.R.S32.HI R5, RZ, 0x1f, R4 ;  /* 0x0000001fff057819 */ /* 0x000fe20000011404 */
[----:B------:R-:W-:Y:S01]  /*112a0*/  UIMAD UR8, UR7, UR13, UR8 ;  /* 0x0000000d070872a4 */ /* 0x000fe2000f8e0208 */
[----:B------:R-:W-:Y:S01]  /*112b0*/  IMAD.WIDE.U32 R8, R6, UR7, R8 ;  /* 0x0000000706087c25 */ /* 0x000fe2000f8e0008 */
[----:B------:R-:W-:Y:S01]  /*112c0*/  UIMAD UR5, UR7, UR5, UR20 ;  /* 0x00000005070572a4 */ /* 0x000fe2000f8e0214 */
[----:B------:R-:W-:Y:S01]  /*112d0*/  @!UP3 UMOV UR26, UR14 ;  /* 0x0000000e001abc82 */ /* 0x000fe20008000000 */
[----:B------:R-:W-:Y:S01]  /*112e0*/  USHF.R.S32.HI UR4, URZ, 0x1f, UR6 ;  /* 0x0000001f3f047899 */ /* 0x000fe20008011406 */
[C---:B------:R-:W-:Y:S01]  /*112f0*/  VIADD R17, R4.reuse, 0x10 ;  /* 0x0000001004117836 */ /* 0x040fe20000000000 */
[----:B------:R-:W-:Y:S01]  /*11300*/  @!UP3 USHF.R.S32.HI UR27, URZ, 0x1f, UR14 ;  /* 0x0000001f3f1bb899 */ /* 0x000fe2000801140e */
[C---:B------:R-:W-:Y:S01]  /*11310*/  VIADD R18, R4.reuse, 0x20 ;  /* 0x0000002004127836 */ /* 0x040fe20000000000 */
[----:B------:R-:W-:Y:S01]  /*11320*/  USHF.R.S32.HI UR7, URZ, 0x1f, UR8 ;  /* 0x0000001f3f077899 */ /* 0x000fe20008011408 */
[C---:B------:R-:W-:Y:S01]  /*11330*/  VIADD R20, R4.reuse, 0x40 ;  /* 0x0000004004147836 */ /* 0x040fe20000000000 */
[----:B------:R-:W-:Y:S01]  /*11340*/  UIADD3 UR6, UP1, UP0, UR6, UR26, UR8 ;  /* 0x0000001a06067290 */ /* 0x000fe2000f83e008 */
[----:B------:R-:W-:Y:S01]  /*11350*/  VIADD R19, R4, 0x30 ;  /* 0x0000003004137836 */ /* 0x000fe20000000000 */
[----:B------:R-:W-:Y:S01]  /*11360*/  ISETP.GE.OR P1, PT, R17, UR16, P0 ;  /* 0x0000001011007c0c */ /* 0x000fe20008726670 */
[----:B------:R-:W-:Y:S01]  /*11370*/  VIADD R7, R9, UR5 ;  /* 0x0000000509077c36 */ /* 0x000fe20008000000 */
[----:B------:R-:W-:Y:S01]  /*11380*/  UIADD3.X UR26, UR4, UR27, UR7, UP1, UP0 ;  /* 0x0000001b041a7290 */ /* 0x000fe20008fe0407 */
[----:B------:R-:W-:Y:S01]  /*11390*/  IMAD.WIDE R2, R2, 0x80, R4 ;  /* 0x0000008002027825 */ /* 0x000fe200078e0204 */
[----:B------:R-:W-:-:S02]  /*113a0*/  ISETP.GE.AND P4, PT, R20, UR16, PT ;  /* 0x0000001014007c0c */ /* 0x000fc4000bf86270 */
[----:B------:R-:W-:Y:S01]  /*113b0*/  ISETP.GE.OR P6, PT, R18, UR16, P0 ;  /* 0x0000001012007c0c */ /* 0x000fe200087c6670 */
[C---:B------:R-:W-:Y:S01]  /*113c0*/  VIADD R21, R4.reuse, 0x50 ;  /* 0x0000005004157836 */ /* 0x040fe20000000000 */
[----:B------:R-:W-:Y:S01]  /*113d0*/  ISETP.GE.OR P5, PT, R19, UR16, P0 ;  /* 0x0000001013007c0c */ /* 0x000fe200087a6670 */
[----:B------:R-:W-:Y:S01]  /*113e0*/  VIADD R22, R4, 0x60 ;  /* 0x0000006004167836 */ /* 0x000fe20000000000 */
[----:B------:R-:W-:Y:S01]  /*113f0*/  ISETP.GE.OR P3, PT, R20, UR16, P0 ;  /* 0x0000001014007c0c */ /* 0x000fe20008766670 */
[----:B------:R-:W-:Y:S01]  /*11400*/  VIADD R23, R4, 0x70 ;  /* 0x0000007004177836 */ /* 0x000fe20000000000 */
[----:B------:R-:W-:Y:S11]  /*11410*/  @P2 BRA `(.L_x_213) ;  /* 0x0000000000282947 */ /* 0x000ff60003800000 */
        /* <DEDUP_REMOVED lines=10> */
.L_x_213:
[----:B------:R-:W-:Y:S05]  /*114c0*/  BSYNC B0 ;  /* 0x0000000000007941 */ /* 0x000fea0003800000 */
.L_x_212:
[----:B------:R-:W-:Y:S01]  /*114d0*/  BSSY B0, `(.L_x_214) ;  /* 0x0000010000007945 */ /* 0x000fe20003800000 */
[----:B------:R-:W-:-:S03]  /*114e0*/  ISETP.GE.AND P2, PT, R4, UR16, PT ;  /* 0x0000001004007c0c */ /* 0x000fc6000bf46270 */
[----:B------:R-:W-:Y:S10]  /*114f0*/  @P1 BRA `(.L_x_215) ;  /* 0x0000000000341947 */ /* 0x000ff40003800000 */
        /* <DEDUP_REMOVED lines=13> */
.L_x_215:
[----:B------:R-:W-:Y:S05]  /*115d0*/  BSYNC B0 ;  /* 0x0000000000007941 */ /* 0x000fea0003800000 */
.L_x_214:
[----:B------:R-:W-:Y:S01]  /*115e0*/  BSSY B0, `(.L_x_216) ;  /* 0x0000010000007945 */ /* 0x000fe20003800000 */
[----:B------:R-:W-:-:S03]  /*115f0*/  ISETP.GE.AND P1, PT, R17, UR16, PT ;  /* 0x0000001011007c0c */ /* 0x000fc6000bf26270 */
[----:B------:R-:W-:Y:S10]  /*11600*/  @P6 BRA `(.L_x_217) ;  /* 0x0000000000346947 */ /* 0x000ff40003800000 */
        /* <DEDUP_REMOVED lines=13> */
.L_x_217:
[----:B------:R-:W-:Y:S05]  /*116e0*/  BSYNC B0 ;  /* 0x0000000000007941 */ /* 0x000fea0003800000 */
.L_x_216:
[----:B------:R-:W-:Y:S01]  /*116f0*/  BSSY B0, `(.L_x_218) ;  /* 0x0000010000007945 */ /* 0x000fe20003800000 */
[----:B------:R-:W-:-:S03]  /*11700*/  ISETP.GE.AND P6, PT, R18, UR16, PT ;  /* 0x0000001012007c0c */ /* 0x000fc6000bfc6270 */
        /* <DEDUP_REMOVED lines=14> */
.L_x_219:
[----:B------:R-:W-:Y:S05]  /*117f0*/  BSYNC B0 ;  /* 0x0000000000007941 */ /* 0x000fea0003800000 */
.L_x_218:
[----:B------:R-:W-:Y:S01]  /*11800*/  BSSY B0, `(.L_x_220) ;  /* 0x0000010000007945 */ /* 0x000fe20003800000 */
[----:B------:R-:W-:-:S03]  /*11810*/  ISETP.GE.AND P5, PT, R19, UR16, PT ;  /* 0x0000001013007c0c */ /* 0x000fc6000bfa6270 */
        /* <DEDUP_REMOVED lines=14> */
.L_x_221:
[----:B------:R-:W-:Y:S05]  /*11900*/  BSYNC B0 ;  /* 0x0000000000007941 */ /* 0x000fea0003800000 */
.L_x_220:
[C---:B------:R-:W-:Y:S01]  /*11910*/  ISETP.NE.OR P1, PT, R14.reuse, RZ, P1 ;  /* 0x000000ff0e00720c */ /* 0x040fe20000f25670 */
[----:B------:R-:W-:Y:S01]  /*11920*/  BSSY B0, `(.L_x_222) ;  /* 0x0000018000007945 */ /* 0x000fe20003800000 */
[C---:B------:R-:W-:Y:S02]  /*11930*/  ISETP.GE.AND P3, PT, R21.reuse, UR16, PT ;  /* 0x0000001015007c0c */ /* 0x040fe4000bf66270 */
[----:B------:R-:W-:Y:S02]  /*11940*/  P2R R16, PR, RZ, 0x2 ;  /* 0x00000002ff107803 */ /* 0x000fe40000000000 */
[----:B------:R-:W-:Y:S02]  /*11950*/  ISETP.GE.OR P1, PT, R21, UR16, P0 ;  /* 0x0000001015007c0c */ /* 0x000fe40008726670 */
[C---:B------:R-:W-:Y:S02]  /*11960*/  ISETP.NE.OR P2, PT, R14.reuse, RZ, P2 ;  /* 0x000000ff0e00720c */ /* 0x040fe40001745670 */
[----:B------:R-:W-:-:S02]  /*11970*/  ISETP.NE.OR P6, PT, R14, RZ, P6 ;  /* 0x000000ff0e00720c */ /* 0x000fc400037c5670 */
[----:B------:R-:W-:Y:S02]  /*11980*/  P2R R15, PR, RZ, 0x4 ;  /* 0x00000004ff0f7803 */ /* 0x000fe40000000000 */
[C---:B------:R-:W-:Y:S02]  /*11990*/  ISETP.NE.OR P5, PT, R14.reuse, RZ, P5 ;  /* 0x000000ff0e00720c */ /* 0x040fe40002fa5670 */
[C---:B------:R-:W-:Y:S02]  /*119a0*/  ISETP.NE.OR P4, PT, R14.reuse, RZ, P4 ;  /* 0x000000ff0e00720c */ /* 0x040fe40002785670 */
[----:B------:R-:W-:Y:S01]  /*119b0*/  ISETP.NE.OR P3, PT, R14, RZ, P3 ;  /* 0x000000ff0e00720c */ /* 0x000fe20001f65670 */
[----:B------:R-:W-:-:S12]  /*119c0*/  @P1 BRA `(.L_x_223) ;  /* 0x0000000000341947 */ /* 0x000fd80003800000 */
        /* <DEDUP_REMOVED lines=13> */
.L_x_223:
[----:B------:R-:W-:Y:S05]  /*11aa0*/  BSYNC B0 ;  /* 0x0000000000007941 */ /* 0x000fea0003800000 */
.L_x_222:
[C---:B------:R-:W-:Y:S01]  /*11ab0*/  ISETP.GE.OR P1, PT, R22.reuse, UR16, P0 ;  /* 0x0000001016007c0c */ /* 0x040fe20008726670 */
[----:B------:R-:W-:Y:S01]  /*11ac0*/  BSSY B0, `(.L_x_224) ;  /* 0x0000012000007945 */ /* 0x000fe20003800000 */
[----:B------:R-:W-:Y:S02]  /*11ad0*/  ISETP.GE.AND P2, PT, R22, UR16, PT ;  /* 0x0000001016007c0c */ /* 0x000fe4000bf46270 */
[----:B------:R-:W-:Y:S02]  /*11ae0*/  ISETP.GE.OR P0, PT, R23, UR16, P0 ;  /* 0x0000001017007c0c */ /* 0x000fe40008706670 */
[----:B------:R-:W-:-:S07]  /*11af0*/  ISETP.NE.OR P2, PT, R14, RZ, P2 ;  /* 0x000000ff0e00720c */ /* 0x000fce0001745670 */
[----:B------:R-:W-:Y:S06]  /*11b00*/  @P1 BRA `(.L_x_225) ;  /* 0x0000000000341947 */ /* 0x000fec0003800000 */
        /* <DEDUP_REMOVED lines=13> */
.L_x_225:
[----:B------:R-:W-:Y:S05]  /*11be0*/  BSYNC B0 ;  /* 0x0000000000007941 */ /* 0x000fea0003800000 */
.L_x_224:
[----:B------:R-:W-:Y:S01]  /*11bf0*/  ISETP.GE.AND P1, PT, R23, UR16, PT ;  /* 0x0000001017007c0c */ /* 0x000fe2000bf26270 */
[----:B------:R-:W-:Y:S03]  /*11c00*/  BSSY B0, `(.L_x_226) ;  /* 0x000000f000007945 */ /* 0x000fe60003800000 */
[----:B------:R-:W-:Y:S01]  /*11c10*/  ISETP.NE.OR P1, PT, R14, RZ, P1 ;  /* 0x000000ff0e00720c */ /* 0x000fe20000f25670 */
[----:B------:R-:W-:-:S12]  /*11c20*/  @P0 BRA `(.L_x_227) ;  /* 0x0000000000300947 */ /* 0x000fd80003800000 */
        /* <DEDUP_REMOVED lines=12> */
.L_x_227:
[----:B------:R-:W-:Y:S05]  /*11cf0*/  BSYNC B0 ;  /* 0x0000000000007941 */ /* 0x000fea0003800000 */
.L_x_226:
[----:B------:R-:W-:Y:S01]  /*11d00*/  ISETP.NE.AND P0, PT, R15, RZ, PT ;  /* 0x000000ff0f00720c */ /* 0x000fe20003f05270 */
[----:B------:R-:W-:-:S12]  /*11d10*/  BSSY B0, `(.L_x_228) ;  /* 0x000000a000007945 */ /* 0x000fd80003800000 */
[----:B------:R-:W-:Y:S05]  /*11d20*/  @P0 BRA `(.L_x_229) ;  /* 0x0000000000200947 */ /* 0x000fea0003800000 */
[----:B------:R-:W-:Y:S01]  /*11d30*/  IMAD R4, R4, UR25, RZ ;  /* 0x0000001904047c24 */ /* 0x000fe2000f8e02ff */
[----:B------:R-:W-:-:S04]  /*11d40*/  ULDC.64 UR4, c[0x0][0x2b0] ;  /* 0x0000ac0000047ab9 */ /* 0x000fc80000000a00 */
[----:B------:R-:W-:-:S04]  /*11d50*/  IADD3 R0, P0, R4, UR6, RZ ;  /* 0x0000000604007c10 */ /* 0x000fc8000ff1e0ff */
[----:B------:R-:W-:Y:S02]  /*11d60*/  LEA.HI.X.SX32 R4, R4, UR26, 0x1, P0 ;  /* 0x0000001a04047c11 */ /* 0x000fe400080f0eff */
[----:B-1----:R-:W-:-:S04]  /*11d70*/  LEA R2, P0, R0, UR4, 0x2 ;  /* 0x0000000400027c11 */ /* 0x002fc8000f8010ff */
[----:B------:R-:W-:Y:S01]  /*11d80*/  LEA.HI.X R3, R0, UR5, R4, 0x2, P0 ;  /* 0x0000000500037c11 */ /* 0x000fe200080f1404 */
[----:B------:R-:W-:-:S05]  /*11d90*/  IMAD.MOV.U32 R0, RZ, RZ, 0x7f800000 ;  /* 0x7f800000ff007424 */ /* 0x000fca00078e00ff */
[----:B------:R1:W-:Y:S03]  /*11da0*/  STG.E desc[UR22][R2.64], R0 ;  /* 0x0000000002007986 */ /* 0x0003e6000c101916 */
.L_x_229:
[----:B------:R-:W-:Y:S05]  /*11db0*/  BSYNC B0 ;  /* 0x0000000000007941 */ /* 0x000fea0003800000 */
.L_x_228:
[----:B------:R-:W-:Y:S01]  /*11dc0*/  ISETP.NE.AND P0, PT, R16, RZ, PT ;  /* 0x000000ff1000720c */ /* 0x000fe20003f05270 */
[----:B------:R-:W-:-:S12]  /*11dd0*/  BSSY B0, `(.L_x_230) ;  /* 0x000000a000007945 */ /* 0x000fd80003800000 */
[----:B------:R-:W-:Y:S05]  /*11de0*/  @P0 BRA `(.L_x_231) ;  /* 0x0000000000200947 */ /* 0x000fea0003800000 */
[----:B-1----:R-:W-:Y:S01]  /*11df0*/  IMAD R0, R17, UR25, RZ ;  /* 0x0000001911007c24 */ /* 0x002fe2000f8e02ff */
[----:B------:R-:W-:-:S04]  /*11e00*/  ULDC.64 UR4, c[0x0][0x2b0] ;  /* 0x0000ac0000047ab9 */ /* 0x000fc80000000a00 */
[----:B------:R-:W-:-:S04]  /*11e10*/  IADD3 R3, P0, R0, UR6, RZ ;  /* 0x0000000600037c10 */ /* 0x000fc8000ff1e0ff */
[----:B------:R-:W-:Y:S02]  /*11e20*/  LEA.HI.X.SX32 R0, R0, UR26, 0x1, P0 ;  /* 0x0000001a00007c11 */ /* 0x000fe400080f0eff */
[----:B------:R-:W-:-:S04]  /*11e30*/  LEA R2, P0, R3, UR4, 0x2 ;  /* 0x0000000403027c11 */ /* 0x000fc8000f8010ff */
[----:B------:R-:W-:Y:S01]  /*11e40*/  LEA.HI.X R3, R3, UR5, R0, 0x2, P0 ;  /* 0x0000000503037c11 */ /* 0x000fe200080f1400 */
[----:B------:R-:W-:-:S05]  /*11e50*/  IMAD.MOV.U32 R0, RZ, RZ, 0x7f800000 ;  /* 0x7f800000ff007424 */ /* 0x000fca00078e00ff */
[----:B------:R1:W-:Y:S03]  /*11e60*/  STG.E desc[UR22][R2.64], R0 ;  /* 0x0000000002007986 */ /* 0x0003e6000c101916 */
.L_x_231:
[----:B------:R-:W-:Y:S05]  /*11e70*/  BSYNC B0 ;  /* 0x0000000000007941 */ /* 0x000fea0003800000 */
.L_x_230:
[----:B------:R-:W-:Y:S04]  /*11e80*/  BSSY B0, `(.L_x_232) ;  /* 0x000000a000007945 */ /* 0x000fe80003800000 */
        /* <DEDUP_REMOVED lines=9> */
.L_x_233:
[----:B------:R-:W-:Y:S05]  /*11f20*/  BSYNC B0 ;  /* 0x0000000000007941 */ /* 0x000fea0003800000 */
.L_x_232:
        /* <DEDUP_REMOVED lines=10> */
.L_x_235:
[----:B------:R-:W-:Y:S05]  /*11fd0*/  BSYNC B0 ;  /* 0x0000000000007941 */ /* 0x000fea0003800000 */
.L_x_234:
        /* <DEDUP_REMOVED lines=10> */
.L_x_237:
[----:B------:R-:W-:Y:S05]  /*12080*/  BSYNC B0 ;  /* 0x0000000000007941 */ /* 0x000fea0003800000 */
.L_x_236:
        /* <DEDUP_REMOVED lines=10> */
.L_x_239:
[----:B------:R-:W-:Y:S05]  /*12130*/  BSYNC B0 ;  /* 0x0000000000007941 */ /* 0x000fea0003800000 */
.L_x_238:
        /* <DEDUP_REMOVED lines=10> */
.L_x_241:
[----:B------:R-:W-:Y:S05]  /*121e0*/  BSYNC B0 ;  /* 0x0000000000007941 */ /* 0x000fea0003800000 */
.L_x_240:
[----:B------:R-:W-:Y:S05]  /*121f0*/  @P1 EXIT ;  /* 0x000000000000194d */ /* 0x000fea0003800000 */
[----:B-1----:R-:W-:Y:S01]  /*12200*/  IMAD R0, R23, UR25, RZ ;  /* 0x0000001917007c24 */ /* 0x002fe2000f8e02ff */
[----:B------:R-:W-:-:S04]  /*12210*/  ULDC.64 UR4, c[0x0][0x2b0] ;  /* 0x0000ac0000047ab9 */ /* 0x000fc80000000a00 */
[----:B------:R-:W-:-:S04]  /*12220*/  IADD3 R3, P0, R0, UR6, RZ ;  /* 0x0000000600037c10 */ /* 0x000fc8000ff1e0ff */
[----:B------:R-:W-:Y:S02]  /*12230*/  LEA.HI.X.SX32 R0, R0, UR26, 0x1, P0 ;  /* 0x0000001a00007c11 */ /* 0x000fe400080f0eff */
[----:B------:R-:W-:-:S04]  /*12240*/  LEA R2, P0, R3, UR4, 0x2 ;  /* 0x0000000403027c11 */ /* 0x000fc8000f8010ff */
[----:B------:R-:W-:Y:S01]  /*12250*/  LEA.HI.X R3, R3, UR5, R0, 0x2, P0 ;  /* 0x0000000503037c11 */ /* 0x000fe200080f1400 */
[----:B------:R-:W-:-:S05]  /*12260*/  IMAD.MOV.U32 R0, RZ, RZ, 0x7f800000 ;  /* 0x7f800000ff007424 */ /* 0x000fca00078e00ff */
[----:B------:R-:W-:Y:S01]  /*12270*/  STG.E desc[UR22][R2.64], R0 ;  /* 0x0000000002007986 */ /* 0x000fe2000c101916 */
[----:B------:R-:W-:Y:S05]  /*12280*/  EXIT ;  /* 0x000000000000794d */ /* 0x000fea0003800000 */
.L_x_242:
        /* <DEDUP_REMOVED lines=15> */
.L_x_2574:


//--------------------- .text._ZN5flash16flash_fwd_kernelI23Flash_fwd_kernel_traitsILi64ELi128ELi128ELi4ELb0ELb0EN7cutlass6half_tE19Flash_kernel_traitsILi64ELi128ELi128ELi4ES3_EELb0ELb0ELb0ELb0ELb0ELb0ELb1ELb0EEEvNS_16Flash_fwd_paramsE --------------------------
	.section	.text._ZN5flash16flash_fwd_kernelI23Flash_fwd_kernel_traitsILi64ELi128ELi128ELi4ELb0ELb0EN7cutlass6half_tE19Flash_kernel_traitsILi64ELi128ELi128ELi4ES3_EELb0ELb0ELb0ELb0ELb0ELb0ELb1ELb0EEEvNS_16Flash_fwd_paramsE,"ax",@progbits
	.align	128
        .global         _ZN5flash16flash_fwd_kernelI23Flash_fwd_kernel_traitsILi64ELi128ELi128ELi4ELb0ELb0EN7cutlass6half_tE19Flash_kernel_traitsILi64ELi128ELi128ELi4ES3_EELb0ELb0ELb0ELb0ELb0ELb0ELb1ELb0EEEvNS_16Flash_fwd_paramsE
        .type           _ZN5flash16flash_fwd_kernelI23Flash_fwd_kernel_traitsILi64ELi128ELi128ELi4ELb0ELb0EN7cutlass6half_tE19Flash_kernel_traitsILi64ELi128ELi128ELi4ES3_EELb0ELb0ELb0ELb0ELb0ELb0ELb1ELb0EEEvNS_16Flash_fwd_paramsE,@function
        .size           _ZN5flash16flash_fwd_kernelI23Flash_fwd_kernel_traitsILi64ELi128ELi128ELi4ELb0ELb0EN7cutlass6half_tE19Flash_kernel_traitsILi64ELi128ELi128ELi4ES3_EELb0ELb0ELb0ELb0ELb0ELb0ELb1ELb0EEEvNS_16Flash_fwd_paramsE,(.L_x_2575 - _ZN5flash16flash_fwd_kernelI23Flash_fwd_kernel_traitsILi64ELi128ELi128ELi4ELb0ELb0EN7cutlass6half_tE19Flash_kernel_traitsILi64ELi128ELi128ELi4ES3_EELb0ELb0ELb0ELb0ELb0ELb0ELb1ELb0EEEvNS_16Flash_fwd_paramsE)
        .other          _ZN5flash16flash_fwd_kernelI23Flash_fwd_kernel_traitsILi64ELi128ELi128ELi4ELb0ELb0EN7cutlass6half_tE19Flash_kernel_traitsILi64ELi128ELi128ELi4ES3_EELb0ELb0ELb0ELb0ELb0ELb0ELb1ELb0EEEvNS_16Flash_fwd_paramsE,@"STO_CUDA_ENTRY STV_DEFAULT"
_ZN5flash16flash_fwd_kernelI23Flash_fwd_kernel_traitsILi64ELi128ELi128ELi4ELb0ELb0EN7cutlass6half_tE19Flash_kernel_traitsILi64ELi128ELi128ELi4ES3_EELb0ELb0ELb0ELb0ELb0ELb0ELb1ELb0EEEvNS_16Flash_fwd_paramsE:
.text._ZN5flash16flash_fwd_kernelI23Flash_fwd_kernel_traitsILi64ELi128ELi128ELi4ELb0ELb0EN7cutlass6half_tE19Flash_kernel_traitsILi64ELi128ELi128ELi4ES3_EELb0ELb0ELb0ELb0ELb0ELb0ELb1ELb0EEEvNS_16Flash_fwd_paramsE:
[----:B------:R-:W1:Y:S08]  /*0000*/  LDC R1, c[0x0][0x28] ;  /* 0x00000a00ff017b82 */ /* 0x000e700000000800 */
[----:B------:R-:W2:Y:S01]  /*0010*/  S2UR UR21, SR_CTAID.Y ;  /* 0x00000000001579c3 */ /* 0x000ea20000002600 */
[----:B------:R-:W-:Y:S01]  /*0020*/  ULDC.64 UR4, c[0x0][0x300] ;  /* 0x0000c00000047ab9 */ /* 0x000fe20000000a00 */
[----:B------:R-:W-:Y:S01]  /*0030*/  ULDC.64 UR6, c[0x0][0x2f0] ;  /* 0x0000bc0000067ab9 */ /* 0x000fe20000000a00 */
[----:B------:R-:W-:Y:S01]  /*0040*/  UISETP.NE.U32.AND UP1, UPT, UR4, URZ, UPT ;  /* 0x0000003f0400728c */ /* 0x000fe2000bf25070 */
[----:B-1----:R-:W-:Y:S01]  /*0050*/  VIADD R1, R1, 0xffffff78 ;  /* 0xffffff7801017836 */ /* 0x002fe20000000000 */
[----:B------:R-:W-:-:S02]  /*0060*/  UISETP.NE.U32.AND UP2, UPT, UR6, URZ, UPT ;  /* 0x0000003f0600728c */ /* 0x000fc4000bf45070 */
[----:B------:R-:W-:Y:S02]  /*0070*/  UISETP.NE.AND.EX UP1, UPT, UR5, URZ, UPT, UP1 ;  /* 0x0000003f0500728c */ /* 0x000fe4000bf25310 */
[----:B------:R-:W-:Y:S01]  /*0080*/  UISETP.NE.AND.EX UP2, UPT, UR7, URZ, UPT, UP2 ;  /* 0x0000003f0700728c */ /* 0x000fe2000bf45320 */
[----:B------:R-:W-:Y:S01]  /*0090*/  ULDC.64 UR8, c[0x0][0x2f0] ;  /* 0x0000bc0000087ab9 */ /* 0x000fe20000000a00 */
[----:B------:R-:W-:Y:S02]  /*00a0*/  ULDC.U8 UR6, c[0x0][0x3c2] ;  /* 0x0000f08000067ab9 */ /* 0x000fe40000000000 */
[----:B------:R-:W-:Y:S01]  /*00b0*/  PLOP3.LUT P0, PT, PT, PT, UP1, 0x80, 0x0 ;  /* 0x000000000000781c */ /* 0x000fe20003f0f018 */
[----:B------:R-:W-:Y:S01]  /*00c0*/  ULDC.64 UR4, c[0x0][0x2f8] ;  /* 0x0000be0000047ab9 */ /* 0x000fe20000000a00 */
[----:B------:R-:W-:Y:S01]  /*00d0*/  PLOP3.LUT P2, PT, PT, PT, UP2, 0x80, 0x0 ;  /* 0x000000000000781c */ /* 0x000fe20003f4f028 */
[----:B------:R-:W-:Y:S02]  /*00e0*/  UISETP.NE.AND UP3, UPT, UR6, URZ, UPT ;  /* 0x0000003f0600728c */ /* 0x000fe4000bf65270 */
[----:B------:R-:W-:Y:S01]  /*00f0*/  UISETP.EQ.U32.AND UP0, UPT, UR4, URZ, UPT ;  /* 0x0000003f0400728c */ /* 0x000fe2000bf02070 */
[----:B------:R-:W-:Y:S01]  /*0100*/  ULDC.64 UR22, c[0x0][0x208] ;  /* 0x0000820000167ab9 */ /* 0x000fe20000000a00 */
[----:B------:R-:W-:-:S02]  /*0110*/  ULDC.64 UR6, c[0x0][0x2f8] ;  /* 0x0000be0000067ab9 */ /* 0x000fc40000000a00 */
        /* <DEDUP_REMOVED lines=8> */
[----:B------:R-:W3:Y:S01]  /*01a0*/  @P2 LDG.E R2, desc[UR22][R10.64+0x4] ;  /* 0x000004160a022981 */ /* 0x000ee2000c1e1900 */
[----:B------:R-:W-:Y:S01]  /*01b0*/  IMAD.U32 R9, RZ, RZ, UR9 ;  /* 0x00000009ff097e24 */ /* 0x000fe2000f8e00ff */
[----:B------:R-:W-:Y:S01]  /*01c0*/  PLOP3.LUT P1, PT, PT, PT, UP0, 0x80, 0x0 ;  /* 0x000000000000781c */ /* 0x000fe20003f2f008 */
[----:B------:R-:W-:-:S03]  /*01d0*/  UIMAD.WIDE UR6, UR21, 0x4, UR6 ;  /* 0x00000004150678a5 */ /* 0x000fc6000f8e0206 */
[----:B------:R-:W4:Y:S03]  /*01e0*/  @P0 LDG.E R3, desc[UR22][R8.64] ;  /* 0x0000001608030981 */ /* 0x000f26000c1e1900 */
[----:B------:R-:W-:Y:S02]  /*01f0*/  IMAD.U32 R6, RZ, RZ, UR6 ;  /* 0x00000006ff067e24 */ /* 0x000fe4000f8e00ff */
        /* <DEDUP_REMOVED lines=13> */
[----:B------:R-:W-:Y:S01]  /*02d0*/  @UP2 UIADD3 UR16, UR16, -UR14, URZ ;  /* 0x8000000e10102290 */ /* 0x000fe2000fffe03f */
[----:B-----5:R-:W-:-:S06]  /*02e0*/  @!P1 R2UR UR8, R4 ;  /* 0x00000000040892ca */ /* 0x020fcc00000e0000 */
[----:B------:R-:W-:Y:S01]  /*02f0*/  @!UP2 ULDC UR16, c[0x0][0x2c4] ;  /* 0x0000b1000010aab9 */ /* 0x000fe20000000800 */
[----:B-1----:R-:W-:Y:S08]  /*0300*/  @!P0 BRA `(.L_x_243) ;  /* 0x00000000001c8947 */ /* 0x002ff00003800000 */
[----:B------:R-:W-:-:S13]  /*0310*/  PLOP3.LUT P0, PT, PT, PT, UP3, 0x80, 0x0 ;  /* 0x000000000000781c */ /* 0x000fda0003f0f038 */
[----:B------:R-:W2:Y:S04]  /*0320*/  @P0 LDG.E R2, desc[UR22][R6.64+0x4] ;  /* 0x0000041606020981 */ /* 0x000ea8000c1e1900 */
[----:B------:R-:W3:Y:S01]  /*0330*/  @!P0 LDG.E R3, desc[UR22][R6.64] ;  /* 0x0000001606038981 */ /* 0x000ee2000c1e1900 */
[----:B--2---:R-:W-:-:S13]  /*0340*/  @P0 R2UR UR6, R2 ;  /* 0x00000000020602ca */ /* 0x004fda00000e0000 */
[----:B------:R-:W-:-:S07]  /*0350*/  @UP3 UIADD3 UR6, UR6, -UR8, URZ ;  /* 0x8000000806063290 */ /* 0x000fce000fffe03f */
[----:B---3--:R-:W-:Y:S01]  /*0360*/  @!P0 R2UR UR6, R3 ;  /* 0x00000000030682ca */ /* 0x008fe200000e0000 */
[----:B------:R-:W-:-:S14]  /*0370*/  BRA `(.L_x_244) ;  /* 0x0000000000047947 */ /* 0x000fdc0003800000 */
.L_x_243:
[----:B------:R-:W-:-:S05]  /*0380*/  ULDC UR6, c[0x0][0x2c8] ;  /* 0x0000b20000067ab9 */ /* 0x000fca0000000800 */
.L_x_244:
        /* <DEDUP_REMOVED lines=29> */
[----:B------:R-:W-:Y:S01]  /*0560*/  IMAD.MOV.U32 R6, RZ, RZ, RZ ;  /* 0x000000ffff067224 */ /* 0x000fe200078e00ff */
[----:B------:R-:W-:Y:S01]  /*0570*/  UISETP.NE.AND UP1, UPT, UR14, -0x1, UPT ;  /* 0xffffffff0e00788c */ /* 0x000fe2000bf25270 */
[----:B------:R-:W-:Y:S01]  /*0580*/  SHF.R.S32.HI R19, RZ, 0x1f, R0 ;  /* 0x0000001fff137819 */ /* 0x000fe20000011400 */
[----:B------:R-:W-:Y:S01]  /*0590*/  UISETP.NE.AND UP0, UPT, UR8, -0x1, UPT ;  /* 0xffffffff0800788c */ /* 0x000fe2000bf05270 */
[----:B------:R-:W-:Y:S02]  /*05a0*/  IMAD.U32 R23, RZ, RZ, UR15 ;  /* 0x0000000fff177e24 */ /* 0x000fe4000f8e00ff */
[----:B------:R-:W-:-:S03]  /*05b0*/  LEA.HI R24, R19, R0, RZ, 0x3 ;  /* 0x0000000013187211 */ /* 0x000fc600078f18ff */
[----:B------:R-:W-:-:S03]  /*05c0*/  PLOP3.LUT P0, PT, PT, PT, UP0, 0x80, 0x0 ;  /* 0x000000000000781c */ /* 0x000fc60003f0f008 */
[----:B------:R-:W-:Y:S01]  /*05d0*/  @UP1 ULDC.64 UR4, c[0x0][0x240] ;  /* 0x0000900000041ab9 */ /* 0x000fe20000000a00 */
[----:B------:R-:W-:Y:S02]  /*05e0*/  @!UP1 USHF.R.S32.HI UR9, URZ, 0x1f, UR21 ;  /* 0x0000001f3f099899 */ /* 0x000fe40008011415 */
[----:B------:R-:W-:Y:S02]  /*05f0*/  @UP1 UIMAD.WIDE.U32 UR30, UR14, UR4, URZ ;  /* 0x000000040e1e12a5 */ /* 0x000fe4000f8e003f */
[----:B------:R-:W-:Y:S02]  /*0600*/  @UP0 UIADD3 UR12, UR27, UR8, URZ ;  /* 0x000000081b0c0290 */ /* 0x000fe4000fffe03f */
[----:B------:R-:W-:Y:S01]  /*0610*/  @UP1 UIMAD UR6, UR14, UR5, UR31 ;  /* 0x000000050e0612a4 */ /* 0x000fe2000f8e021f */
[----:B------:R-:W-:Y:S01]  /*0620*/  @UP0 ULDC.64 UR10, c[0x0][0x248] ;  /* 0x00009200000a0ab9 */ /* 0x000fe20000000a00 */
[----:B-1----:R-:W-:Y:S01]  /*0630*/  IABS R3, R2 ;  /* 0x0000000200037213 */ /* 0x002fe20000000000 */
[----:B------:R-:W-:Y:S01]  /*0640*/  @!UP1 ULDC.64 UR4, c[0x0][0x228] ;  /* 0x00008a0000049ab9 */ /* 0x000fe20000000a00 */
[----:B------:R-:W-:-:S02]  /*0650*/  @UP0 UIMAD.WIDE.U32 UR32, UR12, UR10, URZ ;  /* 0x0000000a0c2002a5 */ /* 0x000fc4000f8e003f */
[----:B------:R-:W1:Y:S01]  /*0660*/  I2F.RP R8, R3 ;  /* 0x0000000300087306 */ /* 0x000e620000209400 */
[----:B------:R-:W-:Y:S02]  /*0670*/  @!UP1 UIMAD UR9, UR9, UR4, URZ ;  /* 0x00000004090992a4 */ /* 0x000fe4000f8e023f */
[----:B------:R-:W-:Y:S01]  /*0680*/  @!UP1 UIMAD.WIDE.U32 UR28, UR21, UR4, URZ ;  /* 0x00000004151c92a5 */ /* 0x000fe2000f8e003f */
[----:B--2---:R-:W-:Y:S01]  /*0690*/  IABS R4, R4 ;  /* 0x0000000400047213 */ /* 0x004fe20000000000 */
[----:B------:R-:W-:Y:S02]  /*06a0*/  @!UP1 UIMAD UR5, UR21, UR5, UR9 ;  /* 0x00000005150592a4 */ /* 0x000fe4000f8e0209 */
[----:B------:R-:W-:Y:S01]  /*06b0*/  @UP0 UIMAD UR12, UR12, UR11, URZ ;  /* 0x0000000b0c0c02a4 */ /* 0x000fe2000f8e023f */
[----:B------:R-:W-:Y:S01]  /*06c0*/  @UP1 UMOV UR26, UR30 ;  /* 0x0000001e001a1c82 */ /* 0x000fe20008000000 */
[----:B------:R-:W-:Y:S02]  /*06d0*/  @UP0 UMOV UR18, UR32 ;  /* 0x0000002000120c82 */ /* 0x000fe40008000000 */
[----:B------:R-:W-:-:S02]  /*06e0*/  @UP0 UIADD3 UR12, UR33, UR12, URZ ;  /* 0x0000000c210c0290 */ /* 0x000fc4000fffe03f */
[----:B------:R-:W-:Y:S01]  /*06f0*/  @!UP1 UIADD3 UR6, UR29, UR5, URZ ;  /* 0x000000051d069290 */ /* 0x000fe2000fffe03f */
[----:B-1----:R-:W1:Y:S01]  /*0700*/  MUFU.RCP R7, R8 ;  /* 0x0000000800077308 */ /* 0x002e620000001000 */
[----:B------:R-:W-:Y:S01]  /*0710*/  @!UP1 UMOV UR26, UR28 ;  /* 0x0000001c001a9c82 */ /* 0x000fe20008000000 */
[----:B-1----:R-:W-:-:S06]  /*0720*/  VIADD R7, R7, 0xffffffe ;  /* 0x0ffffffe07077836 */ /* 0x002fcc0000000000 */
[----:B------:R-:W1:Y:S02]  /*0730*/  F2I.FTZ.U32.TRUNC.NTZ R7, R7 ;  /* 0x0000000700077305 */ /* 0x000e64000021f000 */
[----:B-1----:R-:W-:-:S04]  /*0740*/  IMAD.MOV R5, RZ, RZ, -R7 ;  /* 0x000000ffff057224 */ /* 0x002fc800078e0a07 */
[----:B------:R-:W-:-:S04]  /*0750*/  IMAD R5, R5, R3, RZ ;  /* 0x0000000305057224 */ /* 0x000fc800078e02ff */
[----:B------:R-:W-:-:S04]  /*0760*/  IMAD.HI.U32 R6, R7, R5, R6 ;  /* 0x0000000507067227 */ /* 0x000fc800078e0006 */
[----:B------:R-:W-:-:S04]  /*0770*/  IMAD.MOV.U32 R5, RZ, RZ, R4 ;  /* 0x000000ffff057224 */ /* 0x000fc800078e0004 */
[----:B------:R-:W-:-:S04]  /*0780*/  IMAD.HI.U32 R4, R6, R5, RZ ;  /* 0x0000000506047227 */ /* 0x000fc800078e00ff */
[----:B------:R-:W-:-:S04]  /*0790*/  IMAD.MOV R6, RZ, RZ, -R4 ;  /* 0x000000ffff067224 */ /* 0x000fc800078e0a04 */
        /* <DEDUP_REMOVED lines=29> */
.L_x_246:
[----:B------:R-:W-:Y:S01]  /*0970*/  @UP0 UIADD3 UR13, UR27, UR8, URZ ;  /* 0x000000081b0d0290 */ /* 0x000fe2000fffe03f */
[----:B------:R-:W-:Y:S01]  /*0980*/  LOP3.LUT R6, R2, UR7, RZ, 0x3c, !PT ;  /* 0x0000000702067c12 */ /* 0x000fe2000f8e3cff */
        /* <DEDUP_REMOVED lines=25> */
.L_x_247:
[----:B------:R-:W1:Y:S01]  /*0b20*/  S2UR UR21, SR_CgaCtaId ;  /* 0x00000000001579c3 */ /* 0x000e620000008800 */
[----:B------:R-:W-:Y:S01]  /*0b30*/  ULDC.64 UR4, c[0x0][0x258] ;  /* 0x0000960000047ab9 */ /* 0x000fe20000000a00 */
[----:B------:R-:W-:Y:S01]  /*0b40*/  IMAD.SHL.U32 R8, R8, 0x8, RZ ;  /* 0x0000000808087824 */ /* 0x000fe200078e00ff */
[----:B------:R-:W-:Y:S01]  /*0b50*/  UIMAD UR25, UR25, UR4, URZ ;  /* 0x00000004191972a4 */ /* 0x000fe2000f8e023f */
[----:B------:R-:W-:Y:S01]  /*0b60*/  IMAD.U32 R12, RZ, RZ, UR4 ;  /* 0x00000004ff0c7e24 */ /* 0x000fe2000f8e00ff */
[----:B------:R-:W-:Y:S01]  /*0b70*/  LEA.HI R6, R19, R0, RZ, 0x4 ;  /* 0x0000000013067211 */ /* 0x000fe200078f20ff */
[----:B------:R-:W-:Y:S01]  /*0b80*/  UMOV UR4, 0x400 ;  /* 0x0000040000047882 */ /* 0x000fe20000000000 */
[----:B------:R-:W-:Y:S01]  /*0b90*/  LOP3.LUT R5, R5, 0xfffffe00, R8, 0xf8, !PT ;  /* 0xfffffe0005057812 */ /* 0x000fe200078ef808 */
[----:B------:R-:W-:Y:S01]  /*0ba0*/  UIMAD UR25, UR7, UR5, UR25 ;  /* 0x00000005071972a4 */ /* 0x000fe2000f8e0219 */
[----:B------:R-:W-:Y:S01]  /*0bb0*/  @!P1 IMAD.MOV R4, RZ, RZ, -R4 ;  /* 0x000000ffff049224 */ /* 0x000fe200078e0a04 */
[----:B------:R-:W-:Y:S01]  /*0bc0*/  UIADD3 UR5, -UR17, UR16, URZ ;  /* 0x0000001011057290 */ /* 0x000fe2000fffe13f */
[----:B------:R-:W-:Y:S01]  /*0bd0*/  SHF.R.S32.HI R37, RZ, 0x1f, R36 ;  /* 0x0000001fff257819 */ /* 0x000fe20000011424 */
[----:B------:R-:W-:Y:S01]  /*0be0*/  VIADD R18, R24, 0x10 ;  /* 0x0000001018127836 */ /* 0x000fe20000000000 */
[----:B------:R-:W-:Y:S01]  /*0bf0*/  IADD3 R20, P2, R36, UR26, RZ ;  /* 0x0000001a24147c10 */ /* 0x000fe2000ff5e0ff */
[----:B------:R-:W-:Y:S01]  /*0c00*/  VIADD R17, R24, 0x20 ;  /* 0x0000002018117836 */ /* 0x000fe20000000000 */
[----:B------:R-:W-:Y:S01]  /*0c10*/  LOP3.LUT R7, R6, 0xfffffff0, RZ, 0xc0, !PT ;  /* 0xfffffff006077812 */ /* 0x000fe200078ec0ff */
[C---:B------:R-:W-:Y:S01]  /*0c20*/  VIADD R16, R24.reuse, 0x30 ;  /* 0x0000003018107836 */ /* 0x040fe20000000000 */
[C---:B------:R-:W-:Y:S01]  /*0c30*/  ISETP.GE.AND P1, PT, R24.reuse, UR5, PT ;  /* 0x0000000518007c0c */ /* 0x040fe2000bf26270 */
[C---:B------:R-:W-:Y:S01]  /*0c40*/  VIADD R15, R24.reuse, 0x40 ;  /* 0x00000040180f7836 */ /* 0x040fe20000000000 */
[----:B------:R-:W-:Y:S01]  /*0c50*/  IADD3.X R21, R37, UR6, RZ, P2, !PT ;  /* 0x0000000625157c10 */ /* 0x000fe200097fe4ff */
[----:B------:R-:W-:Y:S01]  /*0c60*/  VIADD R11, R24, 0x50 ;  /* 0x00000050180b7836 */ /* 0x000fe20000000000 */
[----:B------:R-:W-:Y:S01]  /*0c70*/  @!P3 LOP3.LUT R4, RZ, R2, RZ, 0x33, !PT ;  /* 0x00000002ff04b212 */ /* 0x000fe200078e33ff */
[----:B------:R-:W-:Y:S01]  /*0c80*/  IMAD.IADD R2, R0, 0x1, -R7 ;  /* 0x0000000100027824 */ /* 0x000fe200078e0a07 */
[----:B------:R-:W-:Y:S01]  /*0c90*/  SHF.R.S32.HI R9, RZ, 0x4, R6 ;  /* 0x00000004ff097819 */ /* 0x000fe20000011406 */
[----:B-1----:R-:W-:Y:S01]  /*0ca0*/  ULEA UR4, UR21, UR4, 0x18 ;  /* 0x0000000415047291 */ /* 0x002fe2000f8ec03f */
[----:B------:R-:W-:Y:S01]  /*0cb0*/  IMAD.WIDE.U32 R12, R12, UR7, R20 ;  /* 0x000000070c0c7c25 */ /* 0x000fe2000f8e0014 */
[----:B------:R-:W-:Y:S01]  /*0cc0*/  BSSY B0, `(.L_x_248) ;  /* 0x0000021000007945 */ /* 0x000fe20003800000 */
[----:B------:R-:W-:-:S02]  /*0cd0*/  SHF.R.S32.HI R7, RZ, 0x1f, R2 ;  /* 0x0000001fff077819 */ /* 0x000fc40000011402 */
[----:B------:R-:W-:Y:S01]  /*0ce0*/  VIADD R10, R24, 0x60 ;  /* 0x00000060180a7836 */ /* 0x000fe20000000000 */
[----:B------:R-:W-:Y:S01]  /*0cf0*/  LEA R171, R5, UR4, 0x1 ;  /* 0x0000000405ab7c11 */ /* 0x000fe2000f8e08ff */
[----:B------:R-:W-:Y:S01]  /*0d00*/  VIADD R21, R13, UR25 ;  /* 0x000000190d157c36 */ /* 0x000fe20008000000 */
[----:B------:R-:W-:Y:S01]  /*0d10*/  ISETP.GE.AND P0, PT, R18, UR5, PT ;  /* 0x0000000512007c0c */ /* 0x000fe2000bf06270 */
[----:B------:R-:W-:Y:S01]  /*0d20*/  VIADD R8, R24, 0x70 ;  /* 0x0000007018087836 */ /* 0x000fe20000000000 */
[----:B------:R-:W-:Y:S01]  /*0d30*/  ISETP.GE.AND P6, PT, R17, UR5, PT ;  /* 0x0000000511007c0c */ /* 0x000fe2000bfc6270 */
[----:B------:R1:W-:Y:S01]  /*0d40*/  STL [R1+0x48], R171 ;  /* 0x000048ab01007387 */ /* 0x0003e20000100800 */
[----:B------:R-:W-:Y:S02]  /*0d50*/  ISETP.GE.AND P5, PT, R16, UR5, PT ;  /* 0x0000000510007c0c */ /* 0x000fe4000bfa6270 */
[----:B------:R-:W-:Y:S02]  /*0d60*/  ISETP.GE.AND P4, PT, R15, UR5, PT ;  /* 0x000000050f007c0c */ /* 0x000fe4000bf86270 */
[----:B------:R-:W-:-:S02]  /*0d70*/  ISETP.GE.AND P3, PT, R11, UR5, PT ;  /* 0x000000050b007c0c */ /* 0x000fc4000bf66270 */
[----:B------:R-:W-:Y:S02]  /*0d80*/  ISETP.GE.AND P2, PT, R10, UR5, PT ;  /* 0x000000050a007c0c */ /* 0x000fe4000bf46270 */
[----:B------:R-:W-:Y:S02]  /*0d90*/  LEA.HI R6, R6, R9, RZ, 0x1 ;  /* 0x0000000906067211 */ /* 0x000fe400078f08ff */
[----:B------:R-:W-:Y:S01]  /*0da0*/  LEA.HI R14, R7, R2, RZ, 0x3 ;  /* 0x00000002070e7211 */ /* 0x000fe200078f18ff */
        /* <DEDUP_REMOVED lines=18> */
.L_x_249:
[----:B------:R-:W-:Y:S05]  /*0ed0*/  BSYNC B0 ;  /* 0x0000000000007941 */ /* 0x000fea0003800000 */
.L_x_248:
        /* <DEDUP_REMOVED lines=27> */
.L_x_251:
[----:B------:R-:W-:Y:S05]  /*1090*/  BSYNC B0 ;  /* 0x0000000000007941 */ /* 0x000fea0003800000 */
.L_x_250:
[----:B------:R-:W-:Y:S04]  /*10a0*/  BSSY B0, `(.L_x_252) ;  /* 0x0000016000007945 */ /* 0x000fe80003800000 */
[----:B------:R-:W-:Y:S05]  /*10b0*/  @P6 BRA `(.L_x_253) ;  /* 0x0000000000506947 */ /* 0x000fea0003800000 */
[----:B------:R-:W-:Y:S02]  /*10c0*/  ULDC UR6, c[0x0][0x2d0] ;  /* 0x0000b40000067ab9 */ /* 0x000fe40000000800 */
[----:B------:R-:W-:-:S13]  /*10d0*/  ISETP.GE.AND P0, PT, R36, UR6, PT ;  /* 0x0000000624007c0c */ /* 0x000fda000bf06270 */
[----:B------:R1:W-:Y:S01]  /*10e0*/  @P0 STS.128 [R171+0x1000], RZ ;  /* 0x001000ffab000388 */ /* 0x0003e20000000c00 */
[----:B------:R-:W-:Y:S05]  /*10f0*/  @P0 BRA `(.L_x_253) ;  /* 0x0000000000400947 */ /* 0x000fea0003800000 */
        /* <DEDUP_REMOVED lines=16> */
.L_x_253:
[----:B------:R-:W-:Y:S05]  /*1200*/  BSYNC B0 ;  /* 0x0000000000007941 */ /* 0x000fea0003800000 */
.L_x_252:
        /* <DEDUP_REMOVED lines=22> */
.L_x_255:
[----:B------:R-:W-:Y:S05]  /*1370*/  BSYNC B0 ;  /* 0x0000000000007941 */ /* 0x000fea0003800000 */
.L_x_254:
        /* <DEDUP_REMOVED lines=22> */
.L_x_257:
[----:B------:R-:W-:Y:S05]  /*14e0*/  BSYNC B0 ;  /* 0x0000000000007941 */ /* 0x000fea0003800000 */
.L_x_256:
        /* <DEDUP_REMOVED lines=22> */
.L_x_259:
[----:B------:R-:W-:Y:S05]  /*1650*/  BSYNC B0 ;  /* 0x0000000000007941 */ /* 0x000fea0003800000 */
.L_x_258:
        /* <DEDUP_REMOVED lines=22> */
.L_x_261:
[----:B------:R-:W-:Y:S05]  /*17c0*/  BSYNC B0 ;  /* 0x0000000000007941 */ /* 0x000fea0003800000 */
.L_x_260:
        /* <DEDUP_REMOVED lines=9> */
[----:B-1----:R-:W-:Y:S01]  /*1860*/  IADD3.X R6, RZ, R23, RZ, P0, !PT ;  /* 0x00000017ff067210 */ /* 0x002fe200007fe4ff */
        /* <DEDUP_REMOVED lines=11> */
.L_x_263:
[----:B------:R-:W-:Y:S05]  /*1920*/  BSYNC B0 ;  /* 0x0000000000007941 */ /* 0x000fea0003800000 */
.L_x_262:
[----:B-1----:R-:W-:Y:S01]  /*1930*/  IMAD R7, R25, UR10, RZ ;  /* 0x0000000a19077c24 */ /* 0x002fe2000f8e02ff */
[----:B------:R-:W-:Y:S01]  /*1940*/  SHF.R.S32.HI R5, RZ, 0x1f, R4 ;  /* 0x0000001fff057819 */ /* 0x000fe20000011404 */
[C-C-:B------:R-:W-:Y:S01]  /*1950*/  IMAD.WIDE.U32 R20, R24.reuse, UR10, R36.reuse ;  /* 0x0000000a18147c25 */ /* 0x140fe2000f8e0024 */
[----:B------:R-:W-:Y:S01]  /*1960*/  ULDC.64 UR6, c[0x0][0x260] ;  /* 0x0000980000067ab9 */ /* 0x000fe20000000a00 */
[----:B------:R-:W-:Y:S01]  /*1970*/  SHF.L.U32 R250, R3, 0x6, RZ ;  /* 0x0000000603fa7819 */ /* 0x000fe200000006ff */
[----:B------:R-:W-:Y:S01]  /*1980*/  BSSY B0, `(.L_x_264) ;  /* 0x000003e000007945 */ /* 0x000fe20003800000 */
[----:B------:R-:W-:Y:S01]  /*1990*/  IMAD.WIDE.U32 R22, R24, UR8, R36 ;  /* 0x0000000818167c25 */ /* 0x000fe2000f8e0024 */
[----:B------:R-:W-:Y:S01]  /*19a0*/  IADD3 R20, P1, R20, UR18, RZ ;  /* 0x0000001214147c10 */ /* 0x000fe2000ff3e0ff */
[----:B------:R-:W-:Y:S01]  /*19b0*/  ULEA.HI.SX32 UR18, UR19, 0xffffffff, 0x19 ;  /* 0xffffffff13127891 */ /* 0x000fe2000f8fca3f */
[----:B------:R-:W-:Y:S01]  /*19c0*/  LOP3.LUT R250, R250, 0x1c0, RZ, 0xc0, !PT ;  /* 0x000001c0fafa7812 */ /* 0x000fe200078ec0ff */
[----:B------:R-:W-:Y:S01]  /*19d0*/  IMAD R13, R25, UR8, RZ ;  /* 0x00000008190d7c24 */ /* 0x000fe2000f8e02ff */
[----:B------:R-:W-:Y:S01]  /*19e0*/  IADD3 R12, P0, R22, UR20, RZ ;  /* 0x00000014160c7c10 */ /* 0x000fe2000ff1e0ff */
[C---:B------:R-:W-:Y:S01]  /*19f0*/  IMAD R7, R24.reuse, UR11, R7 ;  /* 0x0000000b18077c24 */ /* 0x040fe2000f8e0207 */
[----:B------:R-:W-:Y:S01]  /*1a00*/  ULDC.64 UR20, c[0x0][0x268] ;  /* 0x00009a0000147ab9 */ /* 0x000fe20000000a00 */
[----:B------:R-:W-:Y:S01]  /*1a10*/  IMAD R6, R24, UR9, R13 ;  /* 0x0000000918067c24 */ /* 0x000fe2000f8e020d */
[----:B------:R-:W-:-:S02]  /*1a20*/  UIMAD UR17, UR18, -0x80, UR24 ;  /* 0xffffff80121178a4 */ /* 0x000fc4000f8e0218 */
[----:B------:R-:W-:Y:S01]  /*1a30*/  IADD3.X R21, R21, UR12, R7, P1, !PT ;  /* 0x0000000c15157c10 */ /* 0x000fe20008ffe407 */
[----:B------:R-:W-:Y:S01]  /*1a40*/  IMAD R7, R5, UR6, RZ ;  /* 0x0000000605077c24 */ /* 0x000fe2000f8e02ff */
[----:B------:R-:W-:Y:S01]  /*1a50*/  IADD3.X R13, R23, UR13, R6, P0, !PT ;  /* 0x0000000d170d7c10 */ /* 0x000fe200087fe406 */
[----:B------:R-:W-:Y:S01]  /*1a60*/  IMAD.MOV.U32 R6, RZ, RZ, 0x10 ;  /* 0x00000010ff067424 */ /* 0x000fe200078e00ff */
[----:B------:R-:W-:Y:S01]  /*1a70*/  R2P PR, R2, 0x6 ;  /* 0x0000000602007804 */ /* 0x000fe20000000000 */
[C---:B------:R-:W-:Y:S01]  /*1a80*/  IMAD R7, R4.reuse, UR7, R7 ;  /* 0x0000000704077c24 */ /* 0x040fe2000f8e0207 */
[----:B------:R-:W-:Y:S01]  /*1a90*/  USHF.R.S32.HI UR25, URZ, 0x1f, UR18 ;  /* 0x0000001f3f197899 */ /* 0x000fe20008011412 */
[----:B------:R-:W-:Y:S01]  /*1aa0*/  IMAD.WIDE.U32 R26, R4, UR6, R20 ;  /* 0x00000006041a7c25 */ /* 0x000fe2000f8e0014 */
[----:B------:R-:W-:Y:S02]  /*1ab0*/  ISETP.GE.AND P0, PT, R18, UR17, PT ;  /* 0x0000001112007c0c */ /* 0x000fe4000bf06270 */
[----:B------:R-:W-:Y:S01]  /*1ac0*/  SEL R6, R6, 0xfffffff0, !P1 ;  /* 0xfffffff006067807 */ /* 0x000fe20004800000 */
[----:B---3--:R-:W-:Y:S01]  /*1ad0*/  IMAD.WIDE.U32 R28, R4, UR20, R12 ;  /* 0x00000014041c7c25 */ /* 0x008fe2000f8e000c */
[----:B------:R-:W-:Y:S01]  /*1ae0*/  IADD3 R183, R27, R7, RZ ;  /* 0x000000071bb77210 */ /* 0x000fe20007ffe0ff */
[----:B------:R1:W-:Y:S01]  /*1af0*/  STL.64 [R1+0x58], R26 ;  /* 0x0000581a01007387 */ /* 0x0003e20000100a00 */
[----:B------:R-:W-:Y:S01]  /*1b00*/  ISETP.GE.AND P1, PT, R24, UR17, PT ;  /* 0x0000001118007c0c */ /* 0x000fe2000bf26270 */
[----:B------:R-:W-:Y:S01]  /*1b10*/  IMAD.MOV.U32 R182, RZ, RZ, R26 ;  /* 0x000000ffffb67224 */ /* 0x000fe200078e001a */
[----:B------:R-:W-:Y:S01]  /*1b20*/  ISETP.GE.AND P6, PT, R17, UR17, PT ;  /* 0x0000001111007c0c */ /* 0x000fe2000bfc6270 */
[----:B------:R1:W-:Y:S01]  /*1b30*/  STL.64 [R1+0x50], R28 ;  /* 0x0000501c01007387 */ /* 0x0003e20000100a00 */
[----:B------:R-:W-:Y:S01]  /*1b40*/  IMAD R5, R5, UR20, RZ ;  /* 0x0000001405057c24 */ /* 0x000fe2000f8e02ff */
[----:B------:R-:W-:Y:S01]  /*1b50*/  USHF.L.U64.HI UR20, UR10, 0x7, UR11 ;  /* 0x000000070a147899 */ /* 0x000fe2000801020b */
[----:B------:R-:W-:Y:S01]  /*1b60*/  IMAD.U32 R20, RZ, RZ, UR18 ;  /* 0x00000012ff147e24 */ /* 0x000fe2000f8e00ff */
[----:B------:R1:W-:Y:S01]  /*1b70*/  STL.64 [R1+0x60], R182 ;  /* 0x000060b601007387 */ /* 0x0003e20000100a00 */
[----:B------:R-:W-:Y:S01]  /*1b80*/  IMAD R252, R4, UR21, R5 ;  /* 0x0000001504fc7c24 */ /* 0x000fe2000f8e0205 */
[----:B------:R-:W-:Y:S01]  /*1b90*/  USHF.L.U32 UR21, UR10, 0x7, URZ ;  /* 0x000000070a157899 */ /* 0x000fe2000800063f */
[----:B------:R-:W-:Y:S01]  /*1ba0*/  IMAD.MOV.U32 R5, RZ, RZ, 0x20 ;  /* 0x00000020ff057424 */ /* 0x000fe200078e00ff */
[----:B------:R-:W-:Y:S01]  /*1bb0*/  UIMAD UR6, UR20, UR18, URZ ;  /* 0x00000012140672a4 */ /* 0x000fe2000f8e023f */
[----:B------:R-:W-:Y:S01]  /*1bc0*/  IMAD.SHL.U32 R13, R24, 0x8, RZ ;  /* 0x00000008180d7824 */ /* 0x000fe200078e00ff */
[----:B------:R-:W-:Y:S01]  /*1bd0*/  ISETP.GE.AND P5, PT, R16, UR17, PT ;  /* 0x0000001110007c0c */ /* 0x000fe2000bfa6270 */
[----:B------:R-:W-:Y:S01]  /*1be0*/  IMAD.SHL.U32 R2, R2, 0x40, RZ ;  /* 0x0000004002027824 */ /* 0x000fe200078e00ff */
[----:B------:R-:W-:Y:S01]  /*1bf0*/  UIMAD UR6, UR25, UR21, UR6 ;  /* 0x00000015190672a4 */ /* 0x000fe2000f8e0206 */
[----:B------:R-:W-:Y:S01]  /*1c00*/  IMAD.WIDE.U32 R20, R20, UR21, R182 ;  /* 0x0000001514147c25 */ /* 0x000fe2000f8e00b6 */
[----:B------:R-:W-:-:S02]  /*1c10*/  SEL R4, R5, 0xffffffe0, !P2 ;  /* 0xffffffe005047807 */ /* 0x000fc40005000000 */
[----:B------:R-:W-:Y:S01]  /*1c20*/  LOP3.LUT R13, R250, 0x8, R13, 0xf8, !PT ;  /* 0x00000008fa0d7812 */ /* 0x000fe200078ef80d */
[----:B------:R-:W-:Y:S01]  /*1c30*/  IMAD.SHL.U32 R7, R9, 0x8, RZ ;  /* 0x0000000809077824 */ /* 0x000fe200078e00ff */
[----:B------:R-:W-:Y:S02]  /*1c40*/  IADD3 R23, R21, UR6, RZ ;  /* 0x0000000615177c10 */ /* 0x000fe4000fffe0ff */
[----:B------:R-:W-:Y:S02]  /*1c50*/  ISETP.GE.AND P4, PT, R15, UR17, PT ;  /* 0x000000110f007c0c */ /* 0x000fe4000bf86270 */
[----:B------:R-:W-:Y:S02]  /*1c60*/  ISETP.GE.AND P3, PT, R11, UR17, PT ;  /* 0x000000110b007c0c */ /* 0x000fe4000bf66270 */
[----:B------:R-:W-:Y:S02]  /*1c70*/  ISETP.GE.AND P2, PT, R10, UR17, PT ;  /* 0x000000110a007c0c */ /* 0x000fe4000bf46270 */
[----:B------:R-:W-:-:S02]  /*1c80*/  SHF.R.U32.HI R250, RZ, 0x3, R250 ;  /* 0x00000003fffa7819 */ /* 0x000fc400000116fa */
[----:B------:R-:W-:Y:S01]  /*1c90*/  LOP3.LUT R2, R2, 0x1c0, RZ, 0xc0, !PT ;  /* 0x000001c002027812 */ /* 0x000fe200078ec0ff */
[----:B------:R-:W-:Y:S08]  /*1ca0*/  @P1 BRA `(.L_x_265) ;  /* 0x00000000002c1947 */ /* 0x000ff00003800000 */
[----:B------:R-:W-:Y:S02]  /*1cb0*/  ULDC UR6, c[0x0][0x2d0] ;  /* 0x0000b40000067ab9 */ /* 0x000fe40000000800 */
[----:B------:R-:W-:-:S13]  /*1cc0*/  ISETP.GE.AND P1, PT, R36, UR6, PT ;  /* 0x0000000624007c0c */ /* 0x000fda000bf26270 */
[----:B------:R3:W-:Y:S01]  /*1cd0*/  @P1 STS.128 [R171+0x4000], RZ ;  /* 0x004000ffab001388 */ /* 0x0007e20000000c00 */
[----:B------:R-:W-:Y:S05]  /*1ce0*/  @P1 BRA `(.L_x_265) ;  /* 0x00000000001c1947 */ /* 0x000fea0003800000 */
[----:B------:R-:W-:Y:S02]  /*1cf0*/  ULDC.64 UR6, c[0x0][0x218] ;  /* 0x0000860000067ab9 */ /* 0x000fe40000000a00 */
[----:B-1----:R-:W-:-:S04]  /*1d00*/  LEA R26, P1, R20, UR6, 0x1 ;  /* 0x00000006141a7c11 */ /* 0x002fc8000f8208ff */
[----:B------:R-:W-:-:S05]  /*1d10*/  LEA.HI.X R27, R20, UR7, R23, 0x1, P1 ;  /* 0x00000007141b7c11 */ /* 0x000fca00088f0c17 */
[----:B------:R-:W-:Y:S01]  /*1d20*/  @!PT LDS RZ, [RZ] ;  /* 0x00000000fffff984 */ /* 0x000fe20000000800 */
[----:B------:R-:W-:Y:S01]  /*1d30*/  @!PT LDS RZ, [RZ] ;  /* 0x00000000fffff984 */ /* 0x000fe20000000800 */
[----:B------:R-:W-:Y:S01]  /*1d40*/  @!PT LDS RZ, [RZ] ;  /* 0x00000000fffff984 */ /* 0x000fe20000000800 */
[----:B------:R1:W-:Y:S04]  /*1d50*/  LDGSTS.E.BYPASS.LTC128B.128 [R171+0x4000], desc[UR22][R26.64] ;  /* 0x040000001aab7fae */ /* 0x0003e8000b901d56 */
.L_x_265:
[----:B------:R-:W-:Y:S05]  /*1d60*/  BSYNC B0 ;  /* 0x0000000000007941 */ /* 0x000fea0003800000 */
.L_x_264:
        /* <DEDUP_REMOVED lines=16> */
[----:B-1----:R-:W-:-:S04]  /*1e70*/  LEA R26, P0, R12, UR6, 0x1 ;  /* 0x000000060c1a7c11 */ /* 0x002fc8000f8008ff */
[----:B------:R-:W-:-:S05]  /*1e80*/  LEA.HI.X R27, R12, UR7, R7, 0x1, P0 ;  /* 0x000000070c1b7c11 */ /* 0x000fca00080f0c07 */
[----:B------:R-:W-:Y:S01]  /*1e90*/  @!PT LDS RZ, [RZ] ;  /* 0x00000000fffff984 */ /* 0x000fe20000000800 */
[----:B------:R-:W-:Y:S01]  /*1ea0*/  @!PT LDS RZ, [RZ] ;  /* 0x00000000fffff984 */ /* 0x000fe20000000800 */
[----:B------:R-:W-:Y:S01]  /*1eb0*/  @!PT LDS RZ, [RZ] ;  /* 0x00000000fffff984 */ /* 0x000fe20000000800 */
[----:B------:R1:W-:Y:S04]  /*1ec0*/  LDGSTS.E.BYPASS.LTC128B.128 [R171+0x4800], desc[UR22][R26.64] ;  /* 0x048000001aab7fae */ /* 0x0003e8000b901d56 */
.L_x_267:
[----:B------:R-:W-:Y:S05]  /*1ed0*/  BSYNC B0 ;  /* 0x0000000000007941 */ /* 0x000fea0003800000 */
.L_x_266:
        /* <DEDUP_REMOVED lines=18> */
.L_x_269:
[----:B------:R-:W-:Y:S05]  /*2000*/  BSYNC B0 ;  /* 0x0000000000007941 */ /* 0x000fea0003800000 */
.L_x_268:
        /* <DEDUP_REMOVED lines=10> */
[----:B-1----:R-:W-:-:S04]  /*20b0*/  IMAD.WIDE.U32 R26, R7, 0x30, R22 ;  /* 0x00000030071a7825 */ /* 0x002fc800078e0016 */
[----:B------:R-:W-:Y:S01]  /*20c0*/  VIADD R7, R27, UR26 ;  /* 0x0000001a1b077c36 */ /* 0x000fe20008000000 */
[----:B------:R-:W-:-:S04]  /*20d0*/  LEA R12, P0, R26, UR6, 0x1 ;  /* 0x000000061a0c7c11 */ /* 0x000fc8000f8008ff */
[----:B------:R-:W-:-:S05]  /*20e0*/  LEA.HI.X R13, R26, UR7, R7, 0x1, P0 ;  /* 0x000000071a0d7c11 */ /* 0x000fca00080f0c07 */
[----:B------:R-:W-:Y:S01]  /*20f0*/  @!PT LDS RZ, [RZ] ;  /* 0x00000000fffff984 */ /* 0x000fe20000000800 */
[----:B------:R-:W-:Y:S01]  /*2100*/  @!PT LDS RZ, [RZ] ;  /* 0x00000000fffff984 */ /* 0x000fe20000000800 */
[----:B------:R-:W-:Y:S01]  /*2110*/  @!PT LDS RZ, [RZ] ;  /* 0x00000000fffff984 */ /* 0x000fe20000000800 */
[----:B------:R1:W-:Y:S04]  /*2120*/  LDGSTS.E.BYPASS.LTC128B.128 [R171+0x5800], desc[UR22][R12.64] ;  /* 0x058000000cab7fae */ /* 0x0003e8000b901d56 */
.L_x_271:
[----:B------:R-:W-:Y:S05]  /*2130*/  BSYNC B0 ;  /* 0x0000000000007941 */ /* 0x000fea0003800000 */
.L_x_270:
[----:B------:R-:W-:Y:S04]  /*2140*/  BSSY B0, `(.L_x_272) ;  /* 0x0000012000007945 */ /* 0x000fe80003800000 */
[----:B------:R-:W-:Y:S05]  /*2150*/  @P4 BRA `(.L_x_273) ;  /* 0x0000000000404947 */ /* 0x000fea0003800000 */
[----:B------:R-:W-:Y:S02]  /*2160*/  ULDC UR6, c[0x0][0x2d0] ;  /* 0x0000b40000067ab9 */ /* 0x000fe40000000800 */
[----:B------:R-:W-:-:S13]  /*2170*/  ISETP.GE.AND P0, PT, R36, UR6, PT ;  /* 0x0000000624007c0c */ /* 0x000fda000bf06270 */
[----:B------:R1:W-:Y:S01]  /*2180*/  @P0 STS.128 [R171+0x6000], RZ ;  /* 0x006000ffab000388 */ /* 0x0003e20000000c00 */
[----:B------:R-:W-:Y:S05]  /*2190*/  @P0 BRA `(.L_x_273) ;  /* 0x0000000000300947 */ /* 0x000fea0003800000 */
[----:B-1----:R-:W-:Y:S01]  /*21a0*/  IMAD.U32 R13, RZ, RZ, UR10 ;  /* 0x0000000aff0d7e24 */ /* 0x002fe2000f8e00ff */
[----:B------:R-:W-:Y:S01]  /*21b0*/  ULDC.64 UR6, c[0x0][0x218] ;  /* 0x0000860000067ab9 */ /* 0x000fe20000000a00 */
[----:B------:R-:W-:Y:S02]  /*21c0*/  IMAD.U32 R12, RZ, RZ, UR10 ;  /* 0x0000000aff0c7e24 */ /* 0x000fe4000f8e00ff */
[----:B------:R-:W-:Y:S01]  /*21d0*/  IMAD.U32 R7, RZ, RZ, UR11 ;  /* 0x0000000bff077e24 */ /* 0x000fe2000f8e00ff */
[----:B------:R-:W-:-:S04]  /*21e0*/  LEA R13, P0, R13, R20, 0x6 ;  /* 0x000000140d0d7211 */ /* 0x000fc800078030ff */
[----:B------:R-:W-:Y:S02]  /*21f0*/  LEA.HI.X R12, R12, R23, R7, 0x6, P0 ;  /* 0x000000170c0c7211 */ /* 0x000fe400000f3407 */
[----:B------:R-:W-:-:S04]  /*2200*/  LEA R26, P0, R13, UR6, 0x1 ;  /* 0x000000060d1a7c11 */ /* 0x000fc8000f8008ff */
[----:B------:R-:W-:-:S05]  /*2210*/  LEA.HI.X R27, R13, UR7, R12, 0x1, P0 ;  /* 0x000000070d1b7c11 */ /* 0x000fca00080f0c0c */
[----:B------:R-:W-:Y:S01]  /*2220*/  @!PT LDS RZ, [RZ] ;  /* 0x00000000fffff984 */ /* 0x000fe20000000800 */
[----:B------:R-:W-:Y:S01]  /*2230*/  @!PT LDS RZ, [RZ] ;  /* 0x00000000fffff984 */ /* 0x000fe20000000800 */
[----:B------:R-:W-:Y:S01]  /*2240*/  @!PT LDS RZ, [RZ] ;  /* 0x00000000fffff984 */ /* 0x000fe20000000800 */
[----:B------:R1:W-:Y:S04]  /*2250*/  LDGSTS.E.BYPASS.LTC128B.128 [R171+0x6000], desc[UR22][R26.64] ;  /* 0x060000001aab7fae */ /* 0x0003e8000b901d56 */
.L_x_273:
[----:B------:R-:W-:Y:S05]  /*2260*/  BSYNC B0 ;  /* 0x0000000000007941 */ /* 0x000fea0003800000 */
.L_x_272:
        /* <DEDUP_REMOVED lines=19> */
.L_x_275:
[----:B------:R-:W-:Y:S05]  /*23a0*/  BSYNC B0 ;  /* 0x0000000000007941 */ /* 0x000fea0003800000 */
.L_x_274:
        /* <DEDUP_REMOVED lines=19> */
.L_x_277:
[----:B------:R-:W-:Y:S05]  /*24e0*/  BSYNC B0 ;  /* 0x0000000000007941 */ /* 0x000fea0003800000 */
.L_x_276:
        /* <DEDUP_REMOVED lines=12> */
[----:B-1----:R-:W-:-:S04]  /*25b0*/  LEA R12, P0, R20, UR6, 0x1 ;  /* 0x00000006140c7c11 */ /* 0x002fc8000f8008ff */
[----:B------:R-:W-:-:S05]  /*25c0*/  LEA.HI.X R13, R20, UR7, R7, 0x1, P0 ;  /* 0x00000007140d7c11 */ /* 0x000fca00080f0c07 */
[----:B------:R-:W-:Y:S01]  /*25d0*/  @!PT LDS RZ, [RZ] ;  /* 0x00000000fffff984 */ /* 0x000fe20000000800 */
[----:B------:R-:W-:Y:S01]  /*25e0*/  @!PT LDS RZ, [RZ] ;  /* 0x00000000fffff984 */ /* 0x000fe20000000800 */
[----:B------:R-:W-:Y:S01]  /*25f0*/  @!PT LDS RZ, [RZ] ;  /* 0x00000000fffff984 */ /* 0x000fe20000000800 */
[----:B------:R1:W-:Y:S04]  /*2600*/  LDGSTS.E.BYPASS.LTC128B.128 [R171+0x7800], desc[UR22][R12.64] ;  /* 0x078000000cab7fae */ /* 0x0003e8000b901d56 */
.L_x_279:
[----:B------:R-:W-:Y:S05]  /*2610*/  BSYNC B0 ;  /* 0x0000000000007941 */ /* 0x000fea0003800000 */
.L_x_278:
[----:B------:R-:W0:Y:S01]  /*2620*/  LDGDEPBAR ;  /* 0x00000000000079af */ /* 0x000e220000000000 */
[----:B------:R-:W-:Y:S01]  /*2630*/  ISETP.GE.AND P1, PT, R24, UR17, PT ;  /* 0x0000001118007c0c */ /* 0x000fe2000bf26270 */
[----:B------:R-:W-:Y:S01]  /*2640*/  UIMAD UR6, UR25, UR8, URZ ;  /* 0x00000008190672a4 */ /* 0x000fe2000f8e023f */
[----:B------:R-:W-:Y:S01]  /*2650*/  ISETP.GE.AND P5, PT, R16, UR17, PT ;  /* 0x0000001110007c0c */ /* 0x000fe2000bfa6270 */
[----:B------:R-:W-:Y:S01]  /*2660*/  UIMAD.WIDE.U32 UR26, UR18, UR8, URZ ;  /* 0x00000008121a72a5 */ /* 0x000fe2000f8e003f */
[----:B------:R-:W-:Y:S01]  /*2670*/  IMAD.SHL.U32 R7, R14, 0x40, RZ ;  /* 0x000000400e077824 */ /* 0x000fe200078e00ff */
[----:B------:R-:W-:Y:S01]  /*2680*/  UIMAD UR6, UR18, UR9, UR6 ;  /* 0x00000009120672a4 */ /* 0x000fe2000f8e0206 */
[----:B------:R-:W-:Y:S01]  /*2690*/  LEA.HI R19, R19, R0, RZ, 0x5 ;  /* 0x0000000013137211 */ /* 0x000fe200078f28ff */
[----:B------:R-:W-:Y:S01]  /*26a0*/  IMAD.IADD R252, R29, 0x1, R252 ;  /* 0x000000011dfc7824 */ /* 0x000fe200078e02fc */
[----:B------:R-:W-:Y:S01]  /*26b0*/  ISETP.GE.AND P6, PT, R17, UR17, PT ;  /* 0x0000001111007c0c */ /* 0x000fe2000bfc6270 */
[----:B------:R-:W-:Y:S01]  /*26c0*/  UIADD3 UR6, UR27, UR6, URZ ;  /* 0x000000061b067290 */ /* 0x000fe2000fffe03f */
[----:B------:R-:W-:Y:S01]  /*26d0*/  IMAD.U32 R16, RZ, RZ, UR26 ;  /* 0x0000001aff107e24 */ /* 0x000fe2000f8e00ff */
[----:B------:R-:W-:Y:S01]  /*26e0*/  SHF.R.S32.HI R14, RZ, 0x5, R19 ;  /* 0x00000005ff0e7819 */ /* 0x000fe20000011413 */
[----:B------:R-:W-:Y:S01]  /*26f0*/  IMAD.U32 R17, RZ, RZ, UR27 ;  /* 0x0000001bff117e24 */ /* 0x000fe2000f8e00ff */
[----:B------:R-:W-:Y:S01]  /*2700*/  LOP3.LUT R7, R7, 0xfffffe00, RZ, 0xc0, !PT ;  /* 0xfffffe0007077812 */ /* 0x000fe200078ec0ff */
[----:B------:R-:W-:Y:S01]  /*2710*/  BSSY B0, `(.L_x_280) ;  /* 0x0000018000007945 */ /* 0x000fe20003800000 */
[----:B-1----:R-:W-:Y:S01]  /*2720*/  IMAD.U32 R13, RZ, RZ, UR6 ;  /* 0x00000006ff0d7e24 */ /* 0x002fe2000f8e00ff */
[----:B------:R-:W-:-:S02]  /*2730*/  LEA R12, P2, R16, R28, 0x7 ;  /* 0x0000001c100c7211 */ /* 0x000fc400078438ff */
[----:B------:R-:W-:Y:S01]  /*2740*/  ISETP.GE.AND P0, PT, R18, UR17, PT ;  /* 0x0000001112007c0c */ /* 0x000fe2000bf06270 */
[----:B------:R-:W-:Y:S01]  /*2750*/  IMAD R251, R14, 0x400, R7 ;  /* 0x000004000efb7824 */ /* 0x000fe200078e0207 */
[----:B------:R-:W-:Y:S02]  /*2760*/  LEA.HI.X R13, R16, R252, R13, 0x7, P2 ;  /* 0x000000fc100d7211 */ /* 0x000fe400010f3c0d */
[----:B------:R-:W-:Y:S01]  /*2770*/  ISETP.GE.AND P4, PT, R15, UR17, PT ;  /* 0x000000110f007c0c */ /* 0x000fe2000bf86270 */
[----:B------:R-:W-:-:S04]  /*2780*/  DEPBAR.LE SB0, 0x0 ;  /* 0x000080000000791a */ /* 0x000fc80000000000 */
[----:B------:R-:W-:Y:S01]  /*2790*/  BAR.SYNC.DEFER_BLOCKING 0x0 ;  /* 0x0000000000007b1d */ /* 0x000fe20000010000 */
[----:B------:R-:W-:Y:S02]  /*27a0*/  ISETP.GE.AND P3, PT, R11, UR17, PT ;  /* 0x000000110b007c0c */ /* 0x000fe4000bf66270 */
[----:B------:R-:W-:-:S03]  /*27b0*/  ISETP.GE.AND P2, PT, R10, UR17, PT ;  /* 0x000000110a007c0c */ /* 0x000fc6000bf46270 */
[----:B------:R1:W-:Y:S01]  /*27c0*/  @P1 STS.128 [R171+0x8000], RZ ;  /* 0x008000ffab001388 */ /* 0x0003e20000000c00 */
[----:B------:R-:W-:Y:S09]  /*27d0*/  @P1 BRA `(.L_x_281) ;  /* 0x00000000002c1947 */ /* 0x000ff20003800000 */
        /* <DEDUP_REMOVED lines=11> */
.L_x_281:
[----:B------:R-:W-:Y:S05]  /*2890*/  BSYNC B0 ;  /* 0x0000000000007941 */ /* 0x000fea0003800000 */
.L_x_280:
        /* <DEDUP_REMOVED lines=24> */
.L_x_283:
[----:B------:R-:W-:Y:S05]  /*2a20*/  BSYNC B0 ;  /* 0x0000000000007941 */ /* 0x000fea0003800000 */
.L_x_282:
        /* <DEDUP_REMOVED lines=19> */
.L_x_285:
[----:B------:R-:W-:Y:S05]  /*2b60*/  BSYNC B0 ;  /* 0x0000000000007941 */ /* 0x000fea0003800000 */
.L_x_284:
        /* <DEDUP_REMOVED lines=18> */
.L_x_287:
[----:B------:R-:W-:Y:S05]  /*2c90*/  BSYNC B0 ;  /* 0x0000000000007941 */ /* 0x000fea0003800000 */
.L_x_286:
        /* <DEDUP_REMOVED lines=19> */
.L_x_289:
[----:B------:R-:W-:Y:S05]  /*2dd0*/  BSYNC B0 ;  /* 0x0000000000007941 */ /* 0x000fea0003800000 */
.L_x_288:
[----:B------:R1:W-:Y:S01]  /*2de0*/  @P3 STS.128 [R171+0xa800], RZ ;  /* 0x00a800ffab003388 */ /* 0x0003e20000000c00 */
        /* <DEDUP_REMOVED lines=9> */
[----:B------:R-:W-:Y:S01]  /*2e80*/  IMAD.MOV.U32 R14, RZ, RZ, R12 ;  /* 0x000000ffff0e7224 */ /* 0x000fe200078e000c */
[----:B------:R-:W-:-:S03]  /*2e90*/  ULDC.64 UR6, c[0x0][0x220] ;  /* 0x0000880000067ab9 */ /* 0x000fc60000000a00 */
        /* <DEDUP_REMOVED lines=8> */
.L_x_291:
[----:B------:R-:W-:Y:S05]  /*2f20*/  BSYNC B0 ;  /* 0x0000000000007941 */ /* 0x000fea0003800000 */
.L_x_290:
        /* <DEDUP_REMOVED lines=20> */
.L_x_293:
[----:B------:R-:W-:Y:S05]  /*3070*/  BSYNC B0 ;  /* 0x0000000000007941 */ /* 0x000fea0003800000 */
.L_x_292:
        /* <DEDUP_REMOVED lines=18> */
.L_x_295:
[----:B------:R-:W-:Y:S05]  /*31a0*/  BSYNC B0 ;  /* 0x0000000000007941 */ /* 0x000fea0003800000 */
.L_x_294:
[----:B------:R-:W-:Y:S01]  /*31b0*/  LDSM.16.M88.4 R44, [R250+0x4000] ;  /* 0x00400000fa2c783b */ /* 0x000fe20000000200 */
[----:B------:R-:W-:Y:S01]  /*31c0*/  R2P PR, R3, 0x6 ;  /* 0x0000000603007804 */ /* 0x000fe20000000000 */
[--C-:B------:R-:W-:Y:S01]  /*31d0*/  IMAD R9, R6, 0x2, R251.reuse ;  /* 0x0000000206097824 */ /* 0x100fe200078e02fb */
[----:B------:R-:W-:Y:S01]  /*31e0*/  ULDC UR6, c[0x0][0x39c] ;  /* 0x0000e70000067ab9 */ /* 0x000fe20000000800 */
[----:B------:R-:W5:Y:S01]  /*31f0*/  LDSM.16.M88.4 R28, [R251+0x2000] ;  /* 0x00200000fb1c783b */ /* 0x000f620000000200 */
[C---:B------:R-:W-:Y:S01]  /*3200*/  VIADD R8, R250.reuse, 0x4000 ;  /* 0x00004000fa087836 */ /* 0x040fe20000000000 */
[----:B------:R-:W-:Y:S01]  /*3210*/  SEL R5, R5, 0xffffffe0, !P1 ;  /* 0xffffffe005057807 */ /* 0x000fe20004800000 */
[----:B------:R-:W-:Y:S01]  /*3220*/  VIADD R249, R250, 0x4040 ;  /* 0x00004040faf97836 */ /* 0x000fe20000000000 */
[----:B------:R-:W2:Y:S01]  /*3230*/  LDSM.16.M88.4 R32, [R251] ;  /* 0x00000000fb20783b */ /* 0x000ea20000000200 */
[----:B------:R-:W-:Y:S01]  /*3240*/  IMAD R3, R4, 0x2, R251 ;  /* 0x0000000204037824 */ /* 0x000fe200078e02fb */
[----:B------:R-:W-:Y:S01]  /*3250*/  SHF.L.U32 R0, R0, 0x1, RZ ;  /* 0x0000000100007819 */ /* 0x000fe200000006ff */
[----:B------:R-:W-:Y:S01]  /*3260*/  IMAD.IADD R118, R250, 0x1, R5 ;  /* 0x00000001fa767824 */ /* 0x000fe200078e0205 */
[----:B------:R-:W-:Y:S01]  /*3270*/  LDSM.16.M88.4 R20, [R9+0x2000] ;  /* 0x002000000914783b */ /* 0x000fe20000000200 */
[----:B------:R-:W-:Y:S01]  /*3280*/  IMAD R248, R6, 0x2, R3 ;  /* 0x0000000206f87824 */ /* 0x000fe200078e0203 */
[----:B------:R-:W-:Y:S01]  /*3290*/  LOP3.LUT R0, R0, 0x6, RZ, 0xc0, !PT ;  /* 0x0000000600007812 */ /* 0x000fe200078ec0ff */
[----:B------:R-:W-:Y:S01]  /*32a0*/  @P2 VIADD R249, R8, 0xffffffc0 ;  /* 0xffffffc008f92836 */ /* 0x000fe20000000000 */
[----:B------:R-:W3:Y:S01]  /*32b0*/  LDSM.16.M88.4 R52, [R118+0x4000] ;  /* 0x004000007634783b */ /* 0x000ee20000000200 */
[----:B------:R-:W-:-:S02]  /*32c0*/  UISETP.GE.AND UP0, UPT, UR24, 0x81, UPT ;  /* 0x000000811800788c */ /* 0x000fc4000bf06270 */
[----:B------:R-:W-:Y:S01]  /*32d0*/  IMAD.IADD R203, R5, 0x1, R249 ;  /* 0x0000000105cb7824 */ /* 0x000fe200078e02f9 */
[----:B------:R-:W4:Y:S04]  /*32e0*/  LDSM.16.M88.4 R24, [R9] ;  /* 0x000000000918783b */ /* 0x000f280000000200 */
[----:B------:R-:W-:Y:S04]  /*32f0*/  LDSM.16.M88.4 R68, [R249] ;  /* 0x00000000f944783b */ /* 0x000fe80000000200 */
[----:B------:R-:W4:Y:S04]  /*3300*/  LDSM.16.M88.4 R12, [R3+0x2000] ;  /* 0x00200000030c783b */ /* 0x000f280000000200 */
[----:B------:R3:W4:Y:S04]  /*3310*/  LDSM.16.M88.4 R16, [R3] ;  /* 0x000000000310783b */ /* 0x0007280000000200 */
[----:B------:R-:W-:Y:S04]  /*3320*/  LDSM.16.M88.4 R60, [R203] ;  /* 0x00000000cb3c783b */ /* 0x000fe80000000200 */
[----:B-1----:R-:W-:Y:S01]  /*3330*/  LDSM.16.M88.4 R8, [R248+0x2000] ;  /* 0x00200000f808783b */ /* 0x002fe20000000200 */
[-C--:B-----5:R-:W-:Y:S03]  /*3340*/  HMMA.16816.F32 R56, R28, R44.reuse, RZ ;  /* 0x0000002c1c38723c */ /* 0x0a0fe600000018ff */
[----:B------:R-:W1:Y:S04]  /*3350*/  LDSM.16.M88.4 R84, [R250+0x4800] ;  /* 0x00480000fa54783b */ /* 0x000e680000000200 */
[----:B------:R-:W5:Y:S01]  /*3360*/  LDSM.16.M88.4 R40, [R248] ;  /* 0x00000000f828783b */ /* 0x000f620000000200 */
[----:B--2---:R-:W-:Y:S03]  /*3370*/  HMMA.16816.F32 R48, R32, R44, RZ ;  /* 0x0000002c2030723c */ /* 0x004fe600000018ff */
[----:B------:R-:W2:Y:S01]  /*3380*/  LDSM.16.M88.4 R72, [R118+0x4800] ;  /* 0x004800007648783b */ /* 0x000ea20000000200 */
[----:B---3--:R-:W-:-:S02]  /*3390*/  IMAD.U32 R3, RZ, RZ, UR18 ;  /* 0x00000012ff037e24 */ /* 0x008fc4000f8e00ff */
[-C--:B------:R-:W-:Y:S01]  /*33a0*/  HMMA.16816.F32 R64, R32, R46.reuse, RZ ;  /* 0x0000002e2040723c */ /* 0x080fe200000018ff */
[----:B------:R-:W3:Y:S01]  /*33b0*/  LDSM.16.M88.4 R80, [R249+0x800] ;  /* 0x00080000f950783b */ /* 0x000ee20000000200 */
[----:B------:R-:W-:Y:S02]  /*33c0*/  IMAD R164, R3, 0x80, R0 ;  /* 0x0000008003a47824 */ /* 0x000fe400078e0200 */
[----:B------:R-:W-:Y:S02]  /*33d0*/  IMAD.IADD R3, R7, 0x1, R2 ;  /* 0x0000000107037824 */ /* 0x000fe400078e0202 */
[----:B------:R-:W-:Y:S01]  /*33e0*/  HMMA.16816.F32 R44, R28, R46, RZ ;  /* 0x0000002e1c2c723c */ /* 0x000fe200000018ff */
[C---:B------:R-:W-:Y:S01]  /*33f0*/  VIADD R0, R164.reuse, 0x1 ;  /* 0x00000001a4007836 */ /* 0x040fe20000000000 */
[C---:B------:R-:W-:Y:S01]  /*3400*/  ISETP.GE.AND P4, PT, R164.reuse, UR24, PT ;  /* 0x00000018a4007c0c */ /* 0x040fe2000bf86270 */
[C---:B------:R-:W-:Y:S01]  /*3410*/  VIADD R2, R164.reuse, 0x8 ;  /* 0x00000008a4027836 */ /* 0x040fe20000000000 */
[----:B------:R-:W0:Y:S01]  /*3420*/  LDGDEPBAR ;  /* 0x00000000000079af */ /* 0x000e220000000000 */
[----:B------:R-:W-:Y:S01]  /*3430*/  VIADD R7, R164, 0x19 ;  /* 0x00000019a4077836 */ /* 0x000fe20000000000 */
[----:B------:R-:W-:Y:S01]  /*3440*/  HMMA.16816.F32 R56, R20, R52, R56 ;  /* 0x000000341438723c */ /* 0x000fe20000001838 */
[----:B------:R-:W-:Y:S01]  /*3450*/  ISETP.GE.AND P3, PT, R0, UR24, PT ;  /* 0x0000001800007c0c */ /* 0x000fe2000bf66270 */
[----:B------:R-:W-:Y:S01]  /*3460*/  VIADD R0, R164, 0x9 ;  /* 0x00000009a4007836 */ /* 0x000fe20000000000 */
[----:B------:R-:W-:-:S02]  /*3470*/  ISETP.GE.AND P2, PT, R2, UR24, PT ;  /* 0x0000001802007c0c */ /* 0x000fc4000bf46270 */
[----:B------:R-:W-:Y:S01]  /*3480*/  IADD3 R2, R164, 0x11, RZ ;  /* 0x00000011a4027810 */ /* 0x000fe20007ffe0ff */
[----:B----4-:R-:W-:Y:S01]  /*3490*/  HMMA.16816.F32 R48, R24, R52, R48 ;  /* 0x000000341830723c */ /* 0x010fe20000001830 */
[----:B------:R-:W-:Y:S01]  /*34a0*/  ISETP.GE.AND P1, PT, R0, UR24, PT ;  /* 0x0000001800007c0c */ /* 0x000fe2000bf26270 */
[----:B------:R-:W-:Y:S01]  /*34b0*/  VIADD R0, R164, 0x10 ;  /* 0x00000010a4007836 */ /* 0x000fe20000000000 */
[----:B------:R-:W-:-:S03]  /*34c0*/  ISETP.GE.AND P6, PT, R2, UR24, PT ;  /* 0x0000001802007c0c */ /* 0x000fc6000bfc6270 */
[----:B------:R-:W-:Y:S01]  /*34d0*/  HMMA.16816.F32 R64, R24, R54, R64 ;  /* 0x000000361840723c */ /* 0x000fe20000001840 */
[----:B------:R-:W-:Y:S01]  /*34e0*/  ISETP.GE.AND P0, PT, R0, UR24, PT ;  /* 0x0000001800007c0c */ /* 0x000fe2000bf06270 */
[----:B------:R-:W-:-:S04]  /*34f0*/  VIADD R0, R164, 0x18 ;  /* 0x00000018a4007836 */ /* 0x000fc80000000000 */
[----:B------:R-:W-:Y:S01]  /*3500*/  HMMA.16816.F32 R44, R20, R54, R44 ;  /* 0x00000036142c723c */ /* 0x000fe2000000182c */
[----:B------:R-:W-:-:S05]  /*3510*/  ISETP.GE.AND P5, PT, R0, UR24, PT ;  /* 0x0000001800007c0c */ /* 0x000fca000bfa6270 */
[-C--:B------:R-:W-:Y:S06]  /*3520*/  HMMA.16816.F32 R56, R12, R68.reuse, R56 ;  /* 0x000000440c38723c */ /* 0x080fec0000001838 */
[----:B------:R-:W-:Y:S06]  /*3530*/  HMMA.16816.F32 R48, R16, R68, R48 ;  /* 0x000000441030723c */ /* 0x000fec0000001830 */
[----:B-1----:R-:W-:Y:S06]  /*3540*/  HMMA.16816.F32 R76, R32, R84, RZ ;  /* 0x00000054204c723c */ /* 0x002fec00000018ff */
[----:B------:R-:W-:Y:S06]  /*3550*/  HMMA.16816.F32 R64, R16, R70, R64 ;  /* 0x000000461040723c */ /* 0x000fec0000001840 */
[-C--:B------:R-:W-:Y:S06]  /*3560*/  HMMA.16816.F32 R56, R8, R60.reuse, R56 ;  /* 0x0000003c0838723c */ /* 0x080fec0000001838 */
[----:B-----5:R-:W-:Y:S06]  /*3570*/  HMMA.16816.F32 R48, R40, R60, R48 ;  /* 0x0000003c2830723c */ /* 0x020fec0000001830 */
[----:B------:R-:W-:Y:S01]  /*3580*/  HMMA.16816.F32 R44, R12, R70, R44 ;  /* 0x000000460c2c723c */ /* 0x000fe2000000182c */
[----:B------:R-:W1:Y:S05]  /*3590*/  LDSM.16.M88.4 R68, [R250+0x5000] ;  /* 0x00500000fa44783b */ /* 0x000e6a0000000200 */
[----:B------:R-:W-:Y:S06]  /*35a0*/  HMMA.16816.F32 R52, R28, R84, RZ ;  /* 0x000000541c34723c */ /* 0x000fec00000018ff */
[----:B------:R-:W-:Y:S01]  /*35b0*/  FMUL.FTZ R56, R56, UR6 ;  /* 0x0000000638387c20 */ /* 0x000fe20008410000 */
[----:B------:R-:W-:Y:S01]  /*35c0*/  FMUL.FTZ R57, R57, UR6 ;  /* 0x0000000639397c20 */ /* 0x000fe20008410000 */
[----:B--2---:R-:W-:Y:S01]  /*35d0*/  HMMA.16816.F32 R76, R24, R72, R76 ;  /* 0x00000048184c723c */ /* 0x004fe2000000184c */
[----:B------:R-:W-:Y:S01]  /*35e0*/  FMUL.FTZ R103, R58, UR6 ;  /* 0x000000063a677c20 */ /* 0x000fe20008410000 */
[----:B------:R-:W2:Y:S01]  /*35f0*/  MUFU.TANH R105, R56 ;  /* 0x0000003800697308 */ /* 0x000ea20000002400 */
[----:B------:R-:W-:Y:S01]  /*3600*/  FMUL.FTZ R102, R59, UR6 ;  /* 0x000000063b667c20 */ /* 0x000fe20008410000 */
[----:B------:R-:W-:Y:S01]  /*3610*/  FMUL.FTZ R48, R48, UR6 ;  /* 0x0000000630307c20 */ /* 0x000fe20008410000 */
[----:B------:R-:W-:Y:S01]  /*3620*/  FMUL.FTZ R49, R49, UR6 ;  /* 0x0000000631317c20 */ /* 0x000fe20008410000 */
[----:B------:R-:W-:Y:S01]  /*3630*/  HMMA.16816.F32 R64, R40, R62, R64 ;  /* 0x0000003e2840723c */ /* 0x000fe20000001840 */
[----:B------:R-:W-:Y:S01]  /*3640*/  FMUL.FTZ R107, R50, UR6 ;  /* 0x00000006326b7c20 */ /* 0x000fe20008410000 */
[----:B------:R-:W-:-:S02]  /*3650*/  FMUL.FTZ R106, R51, UR6 ;  /* 0x00000006336a7c20 */ /* 0x000fc40008410000 */
[----:B------:R4:W-:Y:S02]  /*3660*/  MUFU.TANH R104, R57 ;  /* 0x0000003900687308 */ /* 0x0009e40000002400 */
[----:B------:R-:W-:Y:S06]  /*3670*/  HMMA.16816.F32 R44, R8, R62, R44 ;  /* 0x0000003e082c723c */ /* 0x000fec000000182c */
[----:B------:R-:W-:Y:S01]  /*3680*/  HMMA.16816.F32 R60, R32, R86, RZ ;  /* 0x00000056203c723c */ /* 0x000fe200000018ff */
[----:B------:R-:W5:Y:S01]  /*3690*/  MUFU.TANH R109, R48 ;  /* 0x00000030006d7308 */ /* 0x000f620000002400 */
[----:B--2---:R-:W-:-:S04]  /*36a0*/  FSEL R0, R105, -INF , !P4 ;  /* 0xff80000069007808 */ /* 0x004fc80006000000 */
[----:B------:R-:W-:Y:S03]  /*36b0*/  HMMA.16816.F32 R52, R20, R72, R52 ;  /* 0x000000481434723c */ /* 0x000fe60000001834 */
[----:B------:R2:W-:Y:S03]  /*36c0*/  MUFU.TANH R108, R49 ;  /* 0x00000031006c7308 */ /* 0x0005e60000002400 */
[----:B----4-:R-:W-:Y:S01]  /*36d0*/  HMMA.16816.F32 R56, R28, R86, RZ ;  /* 0x000000561c38723c */ /* 0x010fe200000018ff */
[----:B------:R-:W-:Y:S01]  /*36e0*/  FMUL.FTZ R64, R64, UR6 ;  /* 0x0000000640407c20 */ /* 0x000fe20008410000 */
[----:B------:R-:W-:Y:S01]  /*36f0*/  FMUL.FTZ R100, R65, UR6 ;  /* 0x0000000641647c20 */ /* 0x000fe20008410000 */
[----:B------:R-:W-:Y:S01]  /*3700*/  FMUL.FTZ R99, R66, UR6 ;  /* 0x0000000642637c20 */ /* 0x000fe20008410000 */
[----:B------:R-:W-:Y:S01]  /*3710*/  FMUL.FTZ R98, R67, UR6 ;  /* 0x0000000643627c20 */ /* 0x000fe20008410000 */
[----:B------:R4:W-:Y:S01]  /*3720*/  MUFU.TANH R101, R64 ;  /* 0x0000004000657308 */ /* 0x0009e20000002400 */
[----:B---3--:R-:W-:Y:S01]  /*3730*/  HMMA.16816.F32 R76, R16, R80, R76 ;  /* 0x00000050104c723c */ /* 0x008fe2000000184c */
[----:B------:R-:W-:Y:S01]  /*3740*/  FMUL.FTZ R44, R44, UR6 ;  /* 0x000000062c2c7c20 */ /* 0x000fe20008410000 */
[----:B------:R-:W-:Y:S01]  /*3750*/  FMUL.FTZ R96, R45, UR6 ;  /* 0x000000062d607c20 */ /* 0x000fe20008410000 */
[----:B------:R-:W-:Y:S01]  /*3760*/  FMUL.FTZ R95, R46, UR6 ;  /* 0x000000062e5f7c20 */ /* 0x000fe20008410000 */
[----:B------:R-:W-:Y:S01]  /*3770*/  FMUL.FTZ R94, R47, UR6 ;  /* 0x000000062f5e7c20 */ /* 0x000fe20008410000 */
[----:B------:R-:W-:Y:S01]  /*3780*/  LDSM.16.M88.4 R84, [R249+0x1000] ;  /* 0x00100000f954783b */ /* 0x000fe20000000200 */
[----:B------:R-:W-:Y:S01]  /*3790*/  HMMA.16816.F32 R60, R24, R74, R60 ;  /* 0x0000004a183c723c */ /* 0x000fe2000000183c */
[----:B------:R-:W3:Y:S01]  /*37a0*/  MUFU.TANH R97, R44 ;  /* 0x0000002c00617308 */ /* 0x000ee20000002400 */
[----:B-----5:R-:W-:Y:S01]  /*37b0*/  FSEL R2, R109, -INF , !P4 ;  /* 0xff8000006d027808 */ /* 0x020fe20006000000 */
[----:B--2---:R-:W2:Y:S03]  /*37c0*/  LDSM.16.M88.4 R48, [R203+0x800] ;  /* 0x00080000cb30783b */ /* 0x004ea60000000200 */
[----:B------:R-:W-:Y:S03]  /*37d0*/  HMMA.16816.F32 R52, R12, R80, R52 ;  /* 0x000000500c34723c */ /* 0x000fe60000001834 */
[----:B------:R-:W-:Y:S01]  /*37e0*/  MUFU.TANH R107, R107 ;  /* 0x0000006b006b7308 */ /* 0x000fe20000002400 */
[----:B----4-:R-:W4:Y:S02]  /*37f0*/  LDSM.16.M88.4 R64, [R118+0x5000] ;  /* 0x005000007640783b */ /* 0x010f240000000200 */
[----:B------:R-:W-:Y:S05]  /*3800*/  HMMA.16816.F32 R56, R20, R74, R56 ;  /* 0x0000004a1438723c */ /* 0x000fea0000001838 */
[----:B------:R-:W-:Y:S01]  /*3810*/  MUFU.TANH R103, R103 ;  /* 0x0000006700677308 */ /* 0x000fe20000002400 */
[----:B-1----:R-:W-:Y:S01]  /*3820*/  HMMA.16816.F32 R72, R32, R68, RZ ;  /* 0x000000442048723c */ /* 0x002fe200000018ff */
[----:B---3--:R-:W-:-:S05]  /*3830*/  FSEL R170, R97, -INF , !P2 ;  /* 0xff80000061aa7808 */ /* 0x008fca0005000000 */
[----:B------:R-:W-:Y:S01]  /*3840*/  HMMA.16816.F32 R60, R16, R82, R60 ;  /* 0x00000052103c723c */ /* 0x000fe2000000183c */
[----:B------:R-:W1:Y:S05]  /*3850*/  MUFU.TANH R102, R102 ;  /* 0x0000006600667308 */ /* 0x000e6a0000002400 */
[----:B------:R-:W-:Y:S03]  /*3860*/  HMMA.16816.F32 R44, R28, R68, RZ ;  /* 0x000000441c2c723c */ /* 0x000fe600000018ff */
[----:B------:R-:W3:Y:S03]  /*3870*/  MUFU.TANH R106, R106 ;  /* 0x0000006a006a7308 */ /* 0x000ee60000002400 */
[----:B------:R-:W-:Y:S01]  /*3880*/  HMMA.16816.F32 R56, R12, R82, R56 ;  /* 0x000000520c38723c */ /* 0x000fe20000001838 */
[----:B------:R-:W5:Y:S04]  /*3890*/  LDSM.16.M88.4 R80, [R203+0x1000] ;  /* 0x00100000cb50783b */ /* 0x000f680000000200 */
[----:B------:R-:W4:Y:S01]  /*38a0*/  MUFU.TANH R99, R99 ;  /* 0x0000006300637308 */ /* 0x000f220000002400 */
[----:B-1----:R-:W-:Y:S01]  /*38b0*/  FSEL R109, R102, -INF , !P3 ;  /* 0xff800000666d7808 */ /* 0x002fe20005800000 */
[----:B--2---:R-:W-:Y:S01]  /*38c0*/  HMMA.16816.F32 R76, R40, R48, R76 ;  /* 0x00000030284c723c */ /* 0x004fe2000000184c */
[----:B------:R-:W-:-:S02]  /*38d0*/  FSEL R102, R104, -INF , !P3 ;  /* 0xff80000068667808 */ /* 0x000fc40005800000 */
[----:B------:R-:W-:-:S03]  /*38e0*/  FSEL R104, R101, -INF , !P2 ;  /* 0xff80000065687808 */ /* 0x000fc60005000000 */
[----:B------:R-:W-:Y:S01]  /*38f0*/  HMMA.16816.F32 R52, R8, R48, R52 ;  /* 0x000000300834723c */ /* 0x000fe20000001834 */
[----:B------:R-:W1:Y:S01]  /*3900*/  MUFU.TANH R95, R95 ;  /* 0x0000005f005f7308 */ /* 0x000e620000002400 */
[----:B---3--:R-:W-:-:S04]  /*3910*/  FSEL R161, R106, -INF , !P3 ;  /* 0xff8000006aa17808 */ /* 0x008fc80005800000 */
[----:B----4-:R-:W-:Y:S03]  /*3920*/  HMMA.16816.F32 R72, R24, R64, R72 ;  /* 0x000000401848723c */ /* 0x010fe60000001848 */
[----:B------:R-:W2:Y:S01]  /*3930*/  MUFU.TANH R94, R94 ;  /* 0x0000005e005e7308 */ /* 0x000ea20000002400 */
[----:B------:R-:W-:Y:S02]  /*3940*/  FSEL R163, R99, -INF , !P2 ;  /* 0xff80000063a37808 */ /* 0x000fe40005000000 */
[-C--:B------:R-:W-:Y:S05]  /*3950*/  HMMA.16816.F32 R60, R40, R50.reuse, R60 ;  /* 0x00000032283c723c */ /* 0x080fea000000183c */
[----:B------:R-:W3:Y:S01]  /*3960*/  MUFU.TANH R100, R100 ;  /* 0x0000006400647308 */ /* 0x000ee20000002400 */
[----:B------:R-:W-:Y:S01]  /*3970*/  FMUL.FTZ R76, R76, UR6 ;  /* 0x000000064c4c7c20 */ /* 0x000fe20008410000 */
[----:B------:R-:W-:Y:S01]  /*3980*/  FMUL.FTZ R77, R77, UR6 ;  /* 0x000000064d4d7c20 */ /* 0x000fe20008410000 */
[----:B------:R-:W-:Y:S01]  /*3990*/  FMUL.FTZ R78, R78, UR6 ;  /* 0x000000064e4e7c20 */ /* 0x000fe20008410000 */
[----:B------:R-:W-:Y:S01]  /*39a0*/  FMUL.FTZ R79, R79, UR6 ;  /* 0x000000064f4f7c20 */ /* 0x000fe20008410000 */
[----:B------:R-:W-:Y:S01]  /*39b0*/  HMMA.16816.F32 R56, R8, R50, R56 ;  /* 0x000000320838723c */ /* 0x000fe20000001838 */
[----:B-1----:R-:W-:Y:S01]  /*39c0*/  FSEL R167, R95, -INF , !P2 ;  /* 0xff8000005fa77808 */ /* 0x002fe20005000000 */
[----:B------:R-:W-:Y:S01]  /*39d0*/  FMUL.FTZ R52, R52, UR6 ;  /* 0x0000000634347c20 */ /* 0x000fe20008410000 */
[----:B------:R-:W1:Y:S01]  /*39e0*/  MUFU.TANH R93, R76 ;  /* 0x0000004c005d7308 */ /* 0x000e620000002400 */
[----:B------:R-:W-:Y:S01]  /*39f0*/  FMUL.FTZ R53, R53, UR6 ;  /* 0x0000000635357c20 */ /* 0x000fe20008410000 */
[----:B------:R-:W-:Y:S01]  /*3a00*/  FMUL.FTZ R39, R54, UR6 ;  /* 0x0000000636277c20 */ /* 0x000fe20008410000 */
[----:B------:R-:W-:Y:S01]  /*3a10*/  HMMA.16816.F32 R44, R20, R64, R44 ;  /* 0x00000040142c723c */ /* 0x000fe2000000182c */
[----:B------:R-:W-:Y:S01]  /*3a20*/  FMUL.FTZ R38, R55, UR6 ;  /* 0x0000000637267c20 */ /* 0x000fe20008410000 */
[----:B--2---:R-:W-:-:S03]  /*3a30*/  FSEL R169, R94, -INF , !P1 ;  /* 0xff8000005ea97808 */ /* 0x004fc60004800000 */
[----:B------:R-:W2:Y:S01]  /*3a40*/  MUFU.TANH R92, R77 ;  /* 0x0000004d005c7308 */ /* 0x000ea20000002400 */
[----:B------:R-:W-:Y:S01]  /*3a50*/  HMMA.16816.F32 R48, R32, R70, RZ ;  /* 0x000000462030723c */ /* 0x000fe200000018ff */
[----:B---3--:R-:W-:Y:S01]  /*3a60*/  FSEL R174, R100, -INF , !P1 ;  /* 0xff80000064ae7808 */ /* 0x008fe20004800000 */
[----:B------:R-:W-:Y:S01]  /*3a70*/  FMUL.FTZ R60, R60, UR6 ;  /* 0x000000063c3c7c20 */ /* 0x000fe20008410000 */
[----:B------:R-:W-:Y:S01]  /*3a80*/  FMUL.FTZ R61, R61, UR6 ;  /* 0x000000063d3d7c20 */ /* 0x000fe20008410000 */
[----:B------:R-:W-:Y:S01]  /*3a90*/  FMUL.FTZ R62, R62, UR6 ;  /* 0x000000063e3e7c20 */ /* 0x000fe20008410000 */
[----:B------:R-:W-:Y:S01]  /*3aa0*/  FMUL.FTZ R63, R63, UR6 ;  /* 0x000000063f3f7c20 */ /* 0x000fe20008410000 */
[----:B------:R-:W-:Y:S01]  /*3ab0*/  HMMA.16816.F32 R72, R16, R84, R72 ;  /* 0x000000541048723c */ /* 0x000fe20000001848 */
[----:B------:R-:W-:Y:S01]  /*3ac0*/  MUFU.TANH R91, R78 ;  /* 0x0000004e005b7308 */ /* 0x000fe20000002400 */
[----:B-1----:R-:W-:-:S04]  /*3ad0*/  FSEL R178, R93, -INF , !P0 ;  /* 0xff8000005db27808 */ /* 0x002fc80004000000 */
[----:B------:R-:W-:Y:S01]  /*3ae0*/  FMUL.FTZ R56, R56, UR6 ;  /* 0x0000000638387c20 */ /* 0x000fe20008410000 */
[----:B------:R-:W-:Y:S01]  /*3af0*/  FMUL.FTZ R57, R57, UR6 ;  /* 0x0000000639397c20 */ /* 0x000fe20008410000 */
[----:B------:R-:W-:Y:S01]  /*3b00*/  FMUL.FTZ R116, R58, UR6 ;  /* 0x000000063a747c20 */ /* 0x000fe20008410000 */
[----:B------:R1:W-:Y:S01]  /*3b10*/  MUFU.TANH R90, R79 ;  /* 0x0000004f005a7308 */ /* 0x0003e20000002400 */
[----:B------:R-:W-:Y:S01]  /*3b20*/  FMUL.FTZ R117, R59, UR6 ;  /* 0x000000063b757c20 */ /* 0x000fe20008410000 */
[----:B--2---:R-:W-:Y:S01]  /*3b30*/  FSEL R92, R92, -INF , !P6 ;  /* 0xff8000005c5c7808 */ /* 0x004fe20007000000 */
[----:B------:R-:W-:Y:S05]  /*3b40*/  HMMA.16816.F32 R44, R12, R84, R44 ;  /* 0x000000540c2c723c */ /* 0x000fea000000182c */
[----:B------:R-:W2:Y:S01]  /*3b50*/  MUFU.TANH R89, R52 ;  /* 0x0000003400597308 */ /* 0x000ea20000002400 */
[----:B------:R-:W-:Y:S06]  /*3b60*/  HMMA.16816.F32 R48, R24, R66, R48 ;  /* 0x000000421830723c */ /* 0x000fec0000001830 */
[----:B-----5:R-:W-:Y:S01]  /*3b70*/  HMMA.16816.F32 R72, R40, R80, R72 ;  /* 0x000000502848723c */ /* 0x020fe20000001848 */
[----:B------:R3:W4:Y:S01]  /*3b80*/  MUFU.TANH R88, R53 ;  /* 0x0000003500587308 */ /* 0x0007220000002400 */
[----:B-1----:R-:W1:Y:S07]  /*3b90*/  LDSM.16.M88.4 R76, [R250+0x5800] ;  /* 0x00580000fa4c783b */ /* 0x002e6e0000000200 */
[----:B------:R-:W-:Y:S01]  /*3ba0*/  MUFU.TANH R110, R60 ;  /* 0x0000003c006e7308 */ /* 0x000fe20000002400 */
[----:B--2---:R-:W-:-:S02]  /*3bb0*/  FSEL R172, R89, -INF , !P0 ;  /* 0xff80000059ac7808 */ /* 0x004fc40004000000 */
[----:B------:R-:W-:Y:S05]  /*3bc0*/  HMMA.16816.F32 R44, R8, R80, R44 ;  /* 0x00000050082c723c */ /* 0x000fea000000182c */
[----:B------:R-:W-:Y:S01]  /*3bd0*/  MUFU.TANH R111, R61 ;  /* 0x0000003d006f7308 */ /* 0x000fe20000002400 */
[----:B---3--:R-:W-:Y:S01]  /*3be0*/  HMMA.16816.F32 R52, R28, R70, RZ ;  /* 0x000000461c34723c */ /* 0x008fe200000018ff */
[----:B------:R-:W2:Y:S01]  /*3bf0*/  LDSM.16.M88.4 R68, [R118+0x5800] ;  /* 0x005800007644783b */ /* 0x000ea20000000200 */
[----:B----4-:R-:W-:-:S04]  /*3c00*/  FSEL R180, R88, -INF , !P6 ;  /* 0xff80000058b47808 */ /* 0x010fc80007000000 */
[----:B------:R-:W-:Y:S01]  /*3c10*/  HMMA.16816.F32 R48, R16, R86, R48 ;  /* 0x000000561030723c */ /* 0x000fe20000001830 */
[----:B------:R-:W3:Y:S01]  /*3c20*/  MUFU.TANH R112, R62 ;  /* 0x0000003e00707308 */ /* 0x000ee20000002400 */
[----:B------:R-:W-:Y:S01]  /*3c30*/  FMUL.FTZ R72, R72, UR6 ;  /* 0x0000000648487c20 */ /* 0x000fe20008410000 */
[----:B------:R-:W-:Y:S01]  /*3c40*/  FMUL.FTZ R73, R73, UR6 ;  /* 0x0000000649497c20 */ /* 0x000fe20008410000 */
[----:B------:R-:W-:Y:S01]  /*3c50*/  FMUL.FTZ R121, R74, UR6 ;  /* 0x000000064a797c20 */ /* 0x000fe20008410000 */
[----:B------:R-:W-:-:S04]  /*3c60*/  FMUL.FTZ R122, R75, UR6 ;  /* 0x000000064b7a7c20 */ /* 0x000fc80008410000 */
[----:B------:R4:W-:Y:S03]  /*3c70*/  MUFU.TANH R113, R63 ;  /* 0x0000003f00717308 */ /* 0x0009e60000002400 */
[----:B------:R-:W-:Y:S01]  /*3c80*/  FMUL.FTZ R44, R44, UR6 ;  /* 0x000000062c2c7c20 */ /* 0x000fe20008410000 */
[----:B------:R-:W-:Y:S01]  /*3c90*/  FMUL.FTZ R124, R45, UR6 ;  /* 0x000000062d7c7c20 */ /* 0x000fe20008410000 */
[----:B------:R-:W-:Y:S01]  /*3ca0*/  FMUL.FTZ R125, R46, UR6 ;  /* 0x000000062e7d7c20 */ /* 0x000fe20008410000 */
[----:B------:R-:W-:Y:S02]  /*3cb0*/  FMUL.FTZ R126, R47, UR6 ;  /* 0x000000062f7e7c20 */ /* 0x000fe40008410000 */
[----:B------:R-:W5:Y:S01]  /*3cc0*/  MUFU.TANH R114, R56 ;  /* 0x0000003800727308 */ /* 0x000f620000002400 */
[----:B------:R-:W-:Y:S01]  /*3cd0*/  HMMA.16816.F32 R52, R20, R66, R52 ;  /* 0x000000421434723c */ /* 0x000fe20000001834 */
[----:B---3--:R-:W-:-:S05]  /*3ce0*/  FSEL R160, R112, -INF , !P5 ;  /* 0xff80000070a07808 */ /* 0x008fca0006800000 */
[-C--:B-1----:R-:W-:Y:S01]  /*3cf0*/  HMMA.16816.F32 R64, R32, R76.reuse, RZ ;  /* 0x0000004c2040723c */ /* 0x082fe200000018ff */
[----:B------:R1:W-:Y:S05]  /*3d00*/  MUFU.TANH R115, R57 ;  /* 0x0000003900737308 */ /* 0x0003ea0000002400 */
[----:B----4-:R-:W-:Y:S03]  /*3d10*/  HMMA.16816.F32 R60, R28, R76, RZ ;  /* 0x0000004c1c3c723c */ /* 0x010fe600000018ff */
[----:B------:R-:W-:Y:S01]  /*3d20*/  MUFU.TANH R119, R72 ;  /* 0x0000004800777308 */ /* 0x000fe20000002400 */
[----:B-----5:R-:W-:-:S02]  /*3d30*/  FSEL R114, R114, -INF , !P5 ;  /* 0xff80000072727808 */ /* 0x020fc40006800000 */
[----:B------:R-:W-:Y:S05]  /*3d40*/  HMMA.16816.F32 R48, R40, R82, R48 ;  /* 0x000000522830723c */ /* 0x000fea0000001830 */
[----:B------:R3:W-:Y:S01]  /*3d50*/  MUFU.TANH R120, R73 ;  /* 0x0000004900787308 */ /* 0x0007e20000002400 */
[----:B-1----:R-:W1:Y:S01]  /*3d60*/  LDSM.16.M88.4 R56, [R249+0x1800] ;  /* 0x00180000f938783b */ /* 0x002e620000000200 */
[----:B------:R-:W-:Y:S03]  /*3d70*/  HMMA.16816.F32 R52, R12, R86, R52 ;  /* 0x000000560c34723c */ /* 0x000fe60000001834 */
[----:B------:R-:W-:Y:S03]  /*3d80*/  LDSM.16.M88.4 R84, [R249+0x2000] ;  /* 0x00200000f954783b */ /* 0x000fe60000000200 */
[-C--:B--2---:R-:W-:Y:S01]  /*3d90*/  HMMA.16816.F32 R64, R24, R68.reuse, R64 ;  /* 0x000000441840723c */ /* 0x084fe20000001840 */
[----:B------:R2:W-:Y:S05]  /*3da0*/  MUFU.TANH R123, R44 ;  /* 0x0000002c007b7308 */ /* 0x0005ea0000002400 */
[----:B------:R-:W-:Y:S01]  /*3db0*/  HMMA.16816.F32 R60, R20, R68, R60 ;  /* 0x00000044143c723c */ /* 0x000fe2000000183c */
[----:B---3--:R-:W3:Y:S02]  /*3dc0*/  LDSM.16.M88.4 R72, [R203+0x1800] ;  /* 0x00180000cb48783b */ /* 0x008ee40000000200 */
[----:B------:R-:W4:Y:S02]  /*3dd0*/  MUFU.TANH R98, R98 ;  /* 0x0000006200627308 */ /* 0x000f240000002400 */
[----:B------:R-:W-:Y:S01]  /*3de0*/  FMUL.FTZ R48, R48, UR6 ;  /* 0x0000000630307c20 */ /* 0x000fe20008410000 */
[----:B------:R-:W-:Y:S01]  /*3df0*/  FMUL.FTZ R128, R49, UR6 ;  /* 0x0000000631807c20 */ /* 0x000fe20008410000 */
[----:B------:R-:W-:Y:S01]  /*3e00*/  FMUL.FTZ R129, R50, UR6 ;  /* 0x0000000632817c20 */ /* 0x000fe20008410000 */
[----:B------:R-:W-:Y:S01]  /*3e10*/  FMUL.FTZ R130, R51, UR6 ;  /* 0x0000000633827c20 */ /* 0x000fe20008410000 */
[----:B--2---:R-:W2:Y:S03]  /*3e20*/  LDSM.16.M88.4 R44, [R250+0x6000] ;  /* 0x00600000fa2c783b */ /* 0x004ea60000000200 */
[----:B------:R-:W-:Y:S01]  /*3e30*/  HMMA.16816.F32 R52, R8, R82, R52 ;  /* 0x000000520834723c */ /* 0x000fe20000001834 */
[----:B------:R5:W-:Y:S05]  /*3e40*/  MUFU.TANH R127, R48 ;  /* 0x00000030007f7308 */ /* 0x000bea0000002400 */
[----:B------:R-:W-:Y:S01]  /*3e50*/  HMMA.16816.F32 R80, R32, R78, RZ ;  /* 0x0000004e2050723c */ /* 0x000fe200000018ff */
[----:B----4-:R-:W-:-:S02]  /*3e60*/  FSEL R243, R98, -INF , !P1 ;  /* 0xff80000062f37808 */ /* 0x010fc40004800000 */
[----:B------:R-:W4:Y:S03]  /*3e70*/  MUFU.TANH R96, R96 ;  /* 0x0000006000607308 */ /* 0x000f260000002400 */
[----:B------:R-:W-:Y:S05]  /*3e80*/  HMMA.16816.F32 R76, R28, R78, RZ ;  /* 0x0000004e1c4c723c */ /* 0x000fea00000018ff */
[----:B------:R-:W3:Y:S01]  /*3e90*/  MUFU.TANH R39, R39 ;  /* 0x0000002700277308 */ /* 0x000ee20000002400 */
[-C--:B-1----:R-:W-:Y:S01]  /*3ea0*/  HMMA.16816.F32 R64, R16, R56.reuse, R64 ;  /* 0x000000381040723c */ /* 0x082fe20000001840 */
[----:B-----5:R-:W1:Y:S05]  /*3eb0*/  LDSM.16.M88.4 R48, [R118+0x6000] ;  /* 0x006000007630783b */ /* 0x020e6a0000000200 */
[----:B------:R-:W-:Y:S01]  /*3ec0*/  HMMA.16816.F32 R60, R12, R56, R60 ;  /* 0x000000380c3c723c */ /* 0x000fe2000000183c */
[----:B------:R-:W-:Y:S01]  /*3ed0*/  FMUL.FTZ R52, R52, UR6 ;  /* 0x0000000634347c20 */ /* 0x000fe20008410000 */
[----:B------:R-:W-:Y:S01]  /*3ee0*/  FMUL.FTZ R132, R53, UR6 ;  /* 0x0000000635847c20 */ /* 0x000fe20008410000 */
[----:B------:R-:W-:Y:S01]  /*3ef0*/  FMUL.FTZ R133, R54, UR6 ;  /* 0x0000000636857c20 */ /* 0x000fe20008410000 */
[----:B------:R-:W-:Y:S01]  /*3f00*/  FMUL.FTZ R134, R55, UR6 ;  /* 0x0000000637867c20 */ /* 0x000fe20008410000 */
[----:B------:R2:W-:Y:S01]  /*3f10*/  MUFU.TANH R131, R52 ;  /* 0x0000003400837308 */ /* 0x0005e20000002400 */
[----:B------:R-:W-:Y:S01]  /*3f20*/  HMMA.16816.F32 R80, R24, R70, R80 ;  /* 0x000000461850723c */ /* 0x000fe20000001850 */
[----:B----4-:R-:W-:-:S02]  /*3f30*/  FSEL R94, R96, -INF , !P1 ;  /* 0xff800000605e7808 */ /* 0x010fc40004800000 */
[----:B------:R-:W-:Y:S02]  /*3f40*/  FSEL R96, R110, -INF , !P5 ;  /* 0xff8000006e607808 */ /* 0x000fe40006800000 */
[----:B---3--:R-:W-:Y:S01]  /*3f50*/  FSEL R165, R39, -INF , !P0 ;  /* 0xff80000027a57808 */ /* 0x008fe20004000000 */
[----:B------:R-:W-:Y:S01]  /*3f60*/  HMMA.16816.F32 R76, R20, R70, R76 ;  /* 0x00000046144c723c */ /* 0x000fe2000000184c */
[----:B------:R-:W-:Y:S01]  /*3f70*/  MUFU.TANH R121, R121 ;  /* 0x0000007900797308 */ /* 0x000fe20000002400 */
[----:B------:R-:W-:-:S04]  /*3f80*/  IADD3 R39, R164, 0x30, RZ ;  /* 0x00000030a4277810 */ /* 0x000fc80007ffe0ff */
[----:B------:R-:W-:Y:S03]  /*3f90*/  HMMA.16816.F32 R64, R40, R72, R64 ;  /* 0x000000482840723c */ /* 0x000fe60000001840 */
[----:B------:R-:W-:Y:S03]  /*3fa0*/  MUFU.TANH R125, R125 ;  /* 0x0000007d007d7308 */ /* 0x000fe60000002400 */
[----:B--2---:R-:W-:Y:S05]  /*3fb0*/  HMMA.16816.F32 R52, R28, R44, RZ ;  /* 0x0000002c1c34723c */ /* 0x004fea00000018ff */
[----:B------:R-:W-:Y:S01]  /*3fc0*/  MUFU.TANH R122, R122 ;  /* 0x0000007a007a7308 */ /* 0x000fe20000002400 */
[----:B------:R-:W-:Y:S06]  /*3fd0*/  HMMA.16816.F32 R60, R8, R72, R60 ;  /* 0x00000048083c723c */ /* 0x000fec000000183c */
[----:B------:R-:W-:Y:S01]  /*3fe0*/  HMMA.16816.F32 R68, R32, R44, RZ ;  /* 0x0000002c2044723c */ /* 0x000fe200000018ff */
[----:B------:R-:W-:Y:S05]  /*3ff0*/  MUFU.TANH R124, R124 ;  /* 0x0000007c007c7308 */ /* 0x000fea0000002400 */
[----:B------:R-:W-:Y:S01]  /*4000*/  FMUL.FTZ R64, R64, UR6 ;  /* 0x0000000640407c20 */ /* 0x000fe20008410000 */
[----:B------:R-:W-:Y:S01]  /*4010*/  FMUL.FTZ R65, R65, UR6 ;  /* 0x0000000641417c20 */ /* 0x000fe20008410000 */
[----:B------:R-:W-:Y:S01]  /*4020*/  FMUL.FTZ R66, R66, UR6 ;  /* 0x0000000642427c20 */ /* 0x000fe20008410000 */
[----:B------:R-:W-:Y:S01]  /*4030*/  FMUL.FTZ R67, R67, UR6 ;  /* 0x0000000643437c20 */ /* 0x000fe20008410000 */
[----:B------:R-:W-:Y:S01]  /*4040*/  MUFU.TANH R136, R64 ;  /* 0x0000004000887308 */ /* 0x000fe20000002400 */
[----:B------:R-:W-:Y:S06]  /*4050*/  HMMA.16816.F32 R76, R12, R58, R76 ;  /* 0x0000003a0c4c723c */ /* 0x000fec000000184c */
[----:B-1----:R-:W-:Y:S01]  /*4060*/  HMMA.16816.F32 R52, R20, R48, R52 ;  /* 0x000000301434723c */ /* 0x002fe20000001834 */
[----:B------:R-:W-:Y:S01]  /*4070*/  MUFU.TANH R135, R65 ;  /* 0x0000004100877308 */ /* 0x000fe20000002400 */
[----:B------:R-:W-:Y:S01]  /*4080*/  FMUL.FTZ R60, R60, UR6 ;  /* 0x000000063c3c7c20 */ /* 0x000fe20008410000 */
[----:B------:R-:W-:Y:S01]  /*4090*/  FMUL.FTZ R140, R61, UR6 ;  /* 0x000000063d8c7c20 */ /* 0x000fe20008410000 */
[----:B------:R-:W-:Y:S01]  /*40a0*/  FMUL.FTZ R144, R62, UR6 ;  /* 0x000000063e907c20 */ /* 0x000fe20008410000 */
[----:B------:R-:W-:Y:S01]  /*40b0*/  FMUL.FTZ R143, R63, UR6 ;  /* 0x000000063f8f7c20 */ /* 0x000fe20008410000 */
[----:B------:R-:W-:Y:S01]  /*40c0*/  HMMA.16816.F32 R80, R16, R58, R80 ;  /* 0x0000003a1050723c */ /* 0x000fe20000001850 */
[----:B------:R-:W1:Y:S02]  /*40d0*/  LDSM.16.M88.4 R56, [R203+0x2000] ;  /* 0x00200000cb38783b */ /* 0x000e640000000200 */
[----:B------:R-:W-:Y:S03]  /*40e0*/  MUFU.TANH R137, R66 ;  /* 0x0000004200897308 */ /* 0x000fe60000002400 */
[----:B------:R-:W-:Y:S05]  /*40f0*/  HMMA.16816.F32 R68, R24, R48, R68 ;  /* 0x000000301844723c */ /* 0x000fea0000001844 */
[----:B------:R2:W-:Y:S01]  /*4100*/  MUFU.TANH R138, R67 ;  /* 0x00000043008a7308 */ /* 0x0005e20000002400 */
[----:B------:R-:W-:Y:S06]  /*4110*/  HMMA.16816.F32 R76, R8, R74, R76 ;  /* 0x0000004a084c723c */ /* 0x000fec000000184c */
[----:B------:R-:W-:Y:S01]  /*4120*/  HMMA.16816.F32 R52, R12, R84, R52 ;  /* 0x000000540c34723c */ /* 0x000fe20000001834 */
[----:B------:R3:W-:Y:S05]  /*4130*/  MUFU.TANH R139, R60 ;  /* 0x0000003c008b7308 */ /* 0x0007ea0000002400 */
[----:B------:R-:W-:Y:S01]  /*4140*/  HMMA.16816.F32 R80, R40, R74, R80 ;  /* 0x0000004a2850723c */ /* 0x000fe20000001850 */
[----:B------:R-:W-:Y:S02]  /*4150*/  LDSM.16.M88.4 R72, [R118+0x6800] ;  /* 0x006800007648783b */ /* 0x000fe40000000200 */
[----:B------:R-:W-:Y:S03]  /*4160*/  MUFU.TANH R126, R126 ;  /* 0x0000007e007e7308 */ /* 0x000fe60000002400 */
[-C--:B--2---:R-:W-:Y:S05]  /*4170*/  HMMA.16816.F32 R64, R32, R46.reuse, RZ ;  /* 0x0000002e2040723c */ /* 0x084fea00000018ff */
[----:B------:R-:W-:Y:S01]  /*4180*/  MUFU.TANH R129, R129 ;  /* 0x0000008100817308 */ /* 0x000fe20000002400 */
[----:B---3--:R-:W2:Y:S01]  /*4190*/  LDSM.16.M88.4 R60, [R250+0x6800] ;  /* 0x00680000fa3c783b */ /* 0x008ea20000000200 */
[----:B------:R-:W-:Y:S01]  /*41a0*/  HMMA.16816.F32 R44, R28, R46, RZ ;  /* 0x0000002e1c2c723c */ /* 0x000fe200000018ff */
[----:B------:R-:W-:Y:S01]  /*41b0*/  FMUL.FTZ R76, R76, UR6 ;  /* 0x000000064c4c7c20 */ /* 0x000fe20008410000 */
[----:B------:R-:W-:Y:S01]  /*41c0*/  FMUL.FTZ R148, R77, UR6 ;  /* 0x000000064d947c20 */ /* 0x000fe20008410000 */
[----:B------:R-:W-:Y:S01]  /*41d0*/  FMUL.FTZ R152, R78, UR6 ;  /* 0x000000064e987c20 */ /* 0x000fe20008410000 */
[----:B------:R-:W-:-:S02]  /*41e0*/  FMUL.FTZ R151, R79, UR6 ;  /* 0x000000064f977c20 */ /* 0x000fc40008410000 */
[----:B------:R-:W-:Y:S01]  /*41f0*/  HMMA.16816.F32 R68, R16, R84, R68 ;  /* 0x000000541044723c */ /* 0x000fe20000001844 */
[----:B------:R3:W-:Y:S04]  /*4200*/  MUFU.TANH R147, R76 ;  /* 0x0000004c00937308 */ /* 0x0007e80000002400 */
[----:B------:R-:W-:Y:S01]  /*4210*/  FMUL.FTZ R80, R80, UR6 ;  /* 0x0000000650507c20 */ /* 0x000fe20008410000 */
[----:B-1----:R-:W-:Y:S01]  /*4220*/  HMMA.16816.F32 R52, R8, R56, R52 ;  /* 0x000000380834723c */ /* 0x002fe20000001834 */
[----:B------:R-:W-:Y:S01]  /*4230*/  FMUL.FTZ R81, R81, UR6 ;  /* 0x0000000651517c20 */ /* 0x000fe20008410000 */
[----:B------:R-:W-:Y:S01]  /*4240*/  FMUL.FTZ R82, R82, UR6 ;  /* 0x0000000652527c20 */ /* 0x000fe20008410000 */
[----:B------:R-:W-:Y:S01]  /*4250*/  FMUL.FTZ R83, R83, UR6 ;  /* 0x0000000653537c20 */ /* 0x000fe20008410000 */
[----:B------:R-:W-:Y:S02]  /*4260*/  MUFU.TANH R142, R80 ;  /* 0x00000050008e7308 */ /* 0x000fe40000002400 */
[-C--:B------:R-:W-:Y:S06]  /*4270*/  HMMA.16816.F32 R64, R24, R50.reuse, R64 ;  /* 0x000000321840723c */ /* 0x080fec0000001840 */
[----:B------:R-:W-:Y:S01]  /*4280*/  HMMA.16816.F32 R44, R20, R50, R44 ;  /* 0x00000032142c723c */ /* 0x000fe2000000182c */
[----:B------:R-:W-:Y:S05]  /*4290*/  MUFU.TANH R141, R81 ;  /* 0x00000051008d7308 */ /* 0x000fea0000002400 */
[----:B------:R-:W-:Y:S03]  /*42a0*/  HMMA.16816.F32 R68, R40, R56, R68 ;  /* 0x000000382844723c */ /* 0x000fe60000001844 */
[----:B------:R-:W-:Y:S03]  /*42b0*/  MUFU.TANH R145, R82 ;  /* 0x0000005200917308 */ /* 0x000fe60000002400 */
[----:B------:R-:W-:Y:S01]  /*42c0*/  FMUL.FTZ R52, R52, UR6 ;  /* 0x0000000634347c20 */ /* 0x000fe20008410000 */
[----:B------:R-:W-:Y:S01]  /*42d0*/  FMUL.FTZ R53, R53, UR6 ;  /* 0x0000000635357c20 */ /* 0x000fe20008410000 */
[----:B------:R-:W-:Y:S01]  /*42e0*/  FMUL.FTZ R233, R54, UR6 ;  /* 0x0000000636e97c20 */ /* 0x000fe20008410000 */
[----:B--2---:R-:W-:Y:S01]  /*42f0*/  HMMA.16816.F32 R48, R32, R60, RZ ;  /* 0x0000003c2030723c */ /* 0x004fe200000018ff */
[----:B------:R-:W-:Y:S01]  /*4300*/  FMUL.FTZ R159, R55, UR6 ;  /* 0x00000006379f7c20 */ /* 0x000fe20008410000 */
[----:B------:R1:W-:Y:S04]  /*4310*/  MUFU.TANH R146, R83 ;  /* 0x0000005300927308 */ /* 0x0003e80000002400 */
[----:B------:R-:W-:Y:S04]  /*4320*/  HMMA.16816.F32 R64, R16, R86, R64 ;  /* 0x000000561040723c */ /* 0x000fe80000001840 */
[----:B------:R-:W-:Y:S02]  /*4330*/  MUFU.TANH R155, R52 ;  /* 0x00000034009b7308 */ /* 0x000fe40000002400 */
[----:B---3--:R-:W-:Y:S03]  /*4340*/  HMMA.16816.F32 R76, R28, R60, RZ ;  /* 0x0000003c1c4c723c */ /* 0x008fe600000018ff */
[----:B------:R-:W-:Y:S01]  /*4350*/  FMUL.FTZ R68, R68, UR6 ;  /* 0x0000000644447c20 */ /* 0x000fe20008410000 */
[----:B------:R-:W-:Y:S01]  /*4360*/  FMUL.FTZ R69, R69, UR6 ;  /* 0x0000000645457c20 */ /* 0x000fe20008410000 */
[----:B------:R-:W-:Y:S01]  /*4370*/  FMUL.FTZ R153, R70, UR6 ;  /* 0x0000000646997c20 */ /* 0x000fe20008410000 */
[----:B------:R-:W-:Y:S01]  /*4380*/  HMMA.16816.F32 R44, R12, R86, R44 ;  /* 0x000000560c2c723c */ /* 0x000fe2000000182c */
[----:B-1----:R-:W1:Y:S01]  /*4390*/  LDSM.16.M88.4 R80, [R249+0x2800] ;  /* 0x00280000f950783b */ /* 0x002e620000000200 */
[----:B------:R2:W-:Y:S01]  /*43a0*/  MUFU.TANH R156, R53 ;  /* 0x00000035009c7308 */ /* 0x0005e20000002400 */
[----:B------:R-:W-:-:S02]  /*43b0*/  FMUL.FTZ R154, R71, UR6 ;  /* 0x00000006479a7c20 */ /* 0x000fc40008410000 */
[----:B------:R-:W-:Y:S01]  /*43c0*/  LDSM.16.M88.4 R84, [R249+0x3000] ;  /* 0x00300000f954783b */ /* 0x000fe20000000200 */
[----:B------:R-:W-:Y:S04]  /*43d0*/  HMMA.16816.F32 R48, R24, R72, R48 ;  /* 0x000000481830723c */ /* 0x000fe80000001830 */
[----:B------:R-:W-:Y:S02]  /*43e0*/  MUFU.TANH R150, R68 ;  /* 0x0000004400967308 */ /* 0x000fe40000002400 */
[----:B------:R-:W-:Y:S06]  /*43f0*/  HMMA.16816.F32 R64, R40, R58, R64 ;  /* 0x0000003a2840723c */ /* 0x000fec0000001840 */
[----:B------:R-:W-:Y:S01]  /*4400*/  HMMA.16816.F32 R76, R20, R72, R76 ;  /* 0x00000048144c723c */ /* 0x000fe2000000184c */
[----:B--2---:R-:W2:Y:S01]  /*4410*/  LDSM.16.M88.4 R52, [R250+0x7000] ;  /* 0x00700000fa34783b */ /* 0x004ea20000000200 */
[----:B------:R3:W-:Y:S04]  /*4420*/  MUFU.TANH R149, R69 ;  /* 0x0000004500957308 */ /* 0x0007e80000002400 */
[----:B------:R-:W-:Y:S04]  /*4430*/  HMMA.16816.F32 R44, R8, R58, R44 ;  /* 0x0000003a082c723c */ /* 0x000fe8000000182c */
[----:B------:R-:W-:Y:S02]  /*4440*/  MUFU.TANH R133, R133 ;  /* 0x0000008500857308 */ /* 0x000fe40000002400 */
[-C--:B------:R-:W-:Y:S06]  /*4450*/  HMMA.16816.F32 R56, R32, R62.reuse, RZ ;  /* 0x0000003e2038723c */ /* 0x080fec00000018ff */
[----:B------:R-:W-:Y:S01]  /*4460*/  FMUL.FTZ R64, R64, UR6 ;  /* 0x0000000640407c20 */ /* 0x000fe20008410000 */
[----:B---3--:R-:W3:Y:S01]  /*4470*/  LDSM.16.M88.4 R68, [R203+0x2800] ;  /* 0x00280000cb44783b */ /* 0x008ee20000000200 */
[----:B------:R-:W-:Y:S01]  /*4480*/  FMUL.FTZ R65, R65, UR6 ;  /* 0x0000000641417c20 */ /* 0x000fe20008410000 */
[----:B------:R-:W-:Y:S01]  /*4490*/  HMMA.16816.F32 R60, R28, R62, RZ ;  /* 0x0000003e1c3c723c */ /* 0x000fe200000018ff */
[----:B------:R-:W-:Y:S01]  /*44a0*/  MUFU.TANH R158, R64 ;  /* 0x00000040009e7308 */ /* 0x000fe20000002400 */
[----:B------:R-:W-:-:S04]  /*44b0*/  FMUL.FTZ R229, R67, UR6 ;  /* 0x0000000643e57c20 */ /* 0x000fc80008410000 */
[-C--:B-1----:R-:W-:Y:S03]  /*44c0*/  HMMA.16816.F32 R48, R16, R80.reuse, R48 ;  /* 0x000000501030723c */ /* 0x082fe60000001830 */
[----:B------:R1:W-:Y:S01]  /*44d0*/  MUFU.TANH R157, R65 ;  /* 0x00000041009d7308 */ /* 0x0003e20000002400 */
[----:B------:R-:W-:Y:S01]  /*44e0*/  FMUL.FTZ R44, R44, UR6 ;  /* 0x000000062c2c7c20 */ /* 0x000fe20008410000 */
[----:B------:R-:W-:Y:S01]  /*44f0*/  FMUL.FTZ R204, R45, UR6 ;  /* 0x000000062dcc7c20 */ /* 0x000fe20008410000 */
[----:B------:R-:W-:Y:S01]  /*4500*/  HMMA.16816.F32 R76, R12, R80, R76 ;  /* 0x000000500c4c723c */ /* 0x000fe2000000184c */
[----:B------:R-:W-:Y:S01]  /*4510*/  FMUL.FTZ R225, R46, UR6 ;  /* 0x000000062ee17c20 */ /* 0x000fe20008410000 */
[----:B------:R-:W-:-:S03]  /*4520*/  FMUL.FTZ R231, R47, UR6 ;  /* 0x000000062fe77c20 */ /* 0x000fc60008410000 */
[----:B------:R4:W-:Y:S01]  /*4530*/  MUFU.TANH R202, R44 ;  /* 0x0000002c00ca7308 */ /* 0x0009e20000002400 */
[----:B------:R-:W-:Y:S01]  /*4540*/  HMMA.16816.F32 R56, R24, R74, R56 ;  /* 0x0000004a1838723c */ /* 0x000fe20000001838 */
[----:B------:R-:W-:Y:S01]  /*4550*/  FMUL.FTZ R81, R66, UR6 ;  /* 0x0000000642517c20 */ /* 0x000fe20008410000 */
[----:B------:R-:W-:-:S04]  /*4560*/  FSEL R80, R90, -INF , !P6 ;  /* 0xff8000005a507808 */ /* 0x000fc80007000000 */
[----:B------:R-:W-:Y:S01]  /*4570*/  HMMA.16816.F32 R60, R20, R74, R60 ;  /* 0x0000004a143c723c */ /* 0x000fe2000000183c */
[----:B------:R-:W5:Y:S01]  /*4580*/  MUFU.TANH R38, R38 ;  /* 0x0000002600267308 */ /* 0x000f620000002400 */
[----:B-1----:R-:W1:Y:S04]  /*4590*/  LDSM.16.M88.4 R64, [R118+0x7000] ;  /* 0x007000007640783b */ /* 0x002e680000000200 */
[-C--:B--2---:R-:W-:Y:S03]  /*45a0*/  HMMA.16816.F32 R72, R28, R52.reuse, RZ ;  /* 0x000000341c48723c */ /* 0x084fe600000018ff */
[----:B------:R-:W-:Y:S03]  /*45b0*/  MUFU.TANH R128, R128 ;  /* 0x0000008000807308 */ /* 0x000fe60000002400 */
[----:B----4-:R-:W-:Y:S05]  /*45c0*/  HMMA.16816.F32 R44, R32, R52, RZ ;  /* 0x00000034202c723c */ /* 0x010fea00000018ff */
[----:B------:R-:W-:Y:S01]  /*45d0*/  MUFU.TANH R130, R130 ;  /* 0x0000008200827308 */ /* 0x000fe20000002400 */
[----:B---3--:R-:W-:Y:S01]  /*45e0*/  HMMA.16816.F32 R48, R40, R68, R48 ;  /* 0x000000442830723c */ /* 0x008fe20000001830 */
[----:B-----5:R-:W-:Y:S01]  /*45f0*/  FSEL R89, R38, -INF , !P6 ;  /* 0xff80000026597808 */ /* 0x020fe20007000000 */
[----:B------:R-:W-:Y:S01]  /*4600*/  VIADD R38, R164, 0x31 ;  /* 0x00000031a4267836 */ /* 0x000fe20000000000 */
[----:B------:R-:W-:-:S03]  /*4610*/  ISETP.GE.AND P6, PT, R39, UR24, PT ;  /* 0x0000001827007c0c */ /* 0x000fc6000bfc6270 */
[----:B------:R-:W-:Y:S01]  /*4620*/  HMMA.16816.F32 R76, R8, R68, R76 ;  /* 0x00000044084c723c */ /* 0x000fe2000000184c */
[----:B------:R-:W-:Y:S01]  /*4630*/  MUFU.TANH R132, R132 ;  /* 0x0000008400847308 */ /* 0x000fe20000002400 */
[----:B------:R-:W-:-:S04]  /*4640*/  FSEL R226, R139, -INF , !P6 ;  /* 0xff8000008be27808 */ /* 0x000fc80007000000 */
[-C--:B------:R-:W-:Y:S03]  /*4650*/  HMMA.16816.F32 R56, R16, R82.reuse, R56 ;  /* 0x000000521038723c */ /* 0x080fe60000001838 */
[----:B------:R-:W-:Y:S03]  /*4660*/  MUFU.TANH R134, R134 ;  /* 0x0000008600867308 */ /* 0x000fe60000002400 */
[----:B------:R-:W-:Y:S05]  /*4670*/  HMMA.16816.F32 R60, R12, R82, R60 ;  /* 0x000000520c3c723c */ /* 0x000fea000000183c */
[----:B------:R-:W2:Y:S01]  /*4680*/  MUFU.TANH R144, R144 ;  /* 0x0000009000907308 */ /* 0x000ea20000002400 */
[-C--:B-1----:R-:W-:Y:S01]  /*4690*/  HMMA.16816.F32 R44, R24, R64.reuse, R44 ;  /* 0x00000040182c723c */ /* 0x082fe2000000182c */
[----:B------:R-:W-:Y:S01]  /*46a0*/  FMUL.FTZ R48, R48, UR6 ;  /* 0x0000000630307c20 */ /* 0x000fe20008410000 */
[----:B------:R-:W-:Y:S01]  /*46b0*/  FMUL.FTZ R49, R49, UR6 ;  /* 0x0000000631317c20 */ /* 0x000fe20008410000 */
[----:B------:R-:W-:Y:S01]  /*46c0*/  FMUL.FTZ R223, R50, UR6 ;  /* 0x0000000632df7c20 */ /* 0x000fe20008410000 */
[----:B------:R-:W-:Y:S01]  /*46d0*/  FMUL.FTZ R221, R51, UR6 ;  /* 0x0000000633dd7c20 */ /* 0x000fe20008410000 */
[----:B------:R-:W-:Y:S01]  /*46e0*/  FSEL R83, R103, -INF , !P4 ;  /* 0xff80000067537808 */ /* 0x000fe20006000000 */
[----:B------:R-:W-:Y:S01]  /*46f0*/  FMUL.FTZ R76, R76, UR6 ;  /* 0x000000064c4c7c20 */ /* 0x000fe20008410000 */
[----:B------:R-:W-:Y:S01]  /*4700*/  MUFU.TANH R218, R48 ;  /* 0x0000003000da7308 */ /* 0x000fe20000002400 */
[----:B------:R-:W-:Y:S01]  /*4710*/  FMUL.FTZ R77, R77, UR6 ;  /* 0x000000064d4d7c20 */ /* 0x000fe20008410000 */
[----:B------:R-:W-:Y:S01]  /*4720*/  HMMA.16816.F32 R72, R20, R64, R72 ;  /* 0x000000401448723c */ /* 0x000fe20000001848 */
[----:B------:R-:W-:Y:S01]  /*4730*/  FMUL.FTZ R78, R78, UR6 ;  /* 0x000000064e4e7c20 */ /* 0x000fe20008410000 */
[----:B------:R-:W-:-:S04]  /*4740*/  FMUL.FTZ R215, R79, UR6 ;  /* 0x000000064fd77c20 */ /* 0x000fc80008410000 */
[----:B------:R1:W-:Y:S01]  /*4750*/  MUFU.TANH R214, R49 ;  /* 0x0000003100d67308 */ /* 0x0003e20000002400 */
[----:B------:R-:W-:Y:S01]  /*4760*/  HMMA.16816.F32 R56, R40, R70, R56 ;  /* 0x000000462838723c */ /* 0x000fe20000001838 */
[----:B--2---:R-:W-:-:S05]  /*4770*/  FSEL R213, R144, -INF , !P6 ;  /* 0xff80000090d57808 */ /* 0x004fca0007000000 */
[----:B------:R-:W-:Y:S01]  /*4780*/  HMMA.16816.F32 R60, R8, R70, R60 ;  /* 0x00000046083c723c */ /* 0x000fe2000000183c */
[----:B------:R-:W-:Y:S05]  /*4790*/  MUFU.TANH R220, R76 ;  /* 0x0000004c00dc7308 */ /* 0x000fea0000002400 */
[----:B------:R-:W-:Y:S03]  /*47a0*/  HMMA.16816.F32 R44, R16, R84, R44 ;  /* 0x00000054102c723c */ /* 0x000fe6000000182c */
[----:B------:R-:W-:Y:S01]  /*47b0*/  MUFU.TANH R216, R77 ;  /* 0x0000004d00d87308 */ /* 0x000fe20000002400 */
[----:B-1----:R-:W1:Y:S02]  /*47c0*/  LDSM.16.M88.4 R48, [R203+0x3000] ;  /* 0x00300000cb30783b */ /* 0x002e640000000200 */
[----:B------:R-:W-:Y:S05]  /*47d0*/  HMMA.16816.F32 R68, R32, R54, RZ ;  /* 0x000000362044723c */ /* 0x000fea00000018ff */
[----:B------:R2:W-:Y:S01]  /*47e0*/  MUFU.TANH R217, R78 ;  /* 0x0000004e00d97308 */ /* 0x0005e20000002400 */
[----:B------:R-:W-:Y:S01]  /*47f0*/  FMUL.FTZ R56, R56, UR6 ;  /* 0x0000000638387c20 */ /* 0x000fe20008410000 */
[----:B------:R-:W-:Y:S01]  /*4800*/  FMUL.FTZ R57, R57, UR6 ;  /* 0x0000000639397c20 */ /* 0x000fe20008410000 */
[----:B------:R-:W-:Y:S01]  /*4810*/  FMUL.FTZ R58, R58, UR6 ;  /* 0x000000063a3a7c20 */ /* 0x000fe20008410000 */
[----:B------:R-:W-:Y:S01]  /*4820*/  HMMA.16816.F32 R72, R12, R84, R72 ;  /* 0x000000540c48723c */ /* 0x000fe20000001848 */
[----:B------:R-:W-:-:S02]  /*4830*/  FMUL.FTZ R82, R59, UR6 ;  /* 0x000000063b527c20 */ /* 0x000fc40008410000 */
[----:B------:R-:W-:Y:S01]  /*4840*/  FMUL.FTZ R60, R60, UR6 ;  /* 0x000000063c3c7c20 */ /* 0x000fe20008410000 */
[----:B------:R-:W-:Y:S01]  /*4850*/  MUFU.TANH R212, R56 ;  /* 0x0000003800d47308 */ /* 0x000fe20000002400 */
[----:B------:R-:W-:Y:S01]  /*4860*/  FMUL.FTZ R61, R61, UR6 ;  /* 0x000000063d3d7c20 */ /* 0x000fe20008410000 */
[----:B------:R-:W-:Y:S01]  /*4870*/  FMUL.FTZ R62, R62, UR6 ;  /* 0x000000063e3e7c20 */ /* 0x000fe20008410000 */
[----:B------:R-:W-:Y:S01]  /*4880*/  FMUL.FTZ R197, R63, UR6 ;  /* 0x000000063fc57c20 */ /* 0x000fe20008410000 */
[----:B------:R-:W-:Y:S02]  /*4890*/  FSEL R85, R107, -INF , !P4 ;  /* 0xff8000006b557808 */ /* 0x000fe40006000000 */
[----:B------:R-:W-:Y:S01]  /*48a0*/  ISETP.GE.AND P4, PT, R7, UR24, PT ;  /* 0x0000001807007c0c */ /* 0x000fe2000bf86270 */
[----:B------:R-:W-:Y:S01]  /*48b0*/  VIADD R7, R164, 0x20 ;  /* 0x00000020a4077836 */ /* 0x000fe20000000000 */
[----:B------:R-:W-:Y:S01]  /*48c0*/  MUFU.TANH R210, R57 ;  /* 0x0000003900d27308 */ /* 0x000fe20000002400 */
[----:B--2---:R-:W-:Y:S01]  /*48d0*/  HMMA.16816.F32 R76, R28, R54, RZ ;  /* 0x000000361c4c723c */ /* 0x004fe200000018ff */
[----:B------:R-:W2:Y:S01]  /*48e0*/  LDSM.16.M88.4 R52, [R250+0x7800] ;  /* 0x00780000fa34783b */ /* 0x000ea20000000200 */
[----:B------:R-:W-:-:S02]  /*48f0*/  FSEL R176, R115, -INF , !P4 ;  /* 0xff80000073b07808 */ /* 0x000fc40006000000 */
[----:B------:R-:W-:Y:S02]  /*4900*/  FSEL R236, R113, -INF , !P4 ;  /* 0xff80000071ec7808 */ /* 0x000fe40006000000 */
[----:B------:R-:W-:Y:S01]  /*4910*/  HMMA.16816.F32 R68, R24, R66, R68 ;  /* 0x000000421844723c */ /* 0x000fe20000001844 */
[----:B------:R3:W-:Y:S08]  /*4920*/  MUFU.TANH R199, R58 ;  /* 0x0000003a00c77308 */ /* 0x0007f00000002400 */
[----:B------:R-:W-:Y:S01]  /*4930*/  MUFU.TANH R208, R60 ;  /* 0x0000003c00d07308 */ /* 0x000fe20000002400 */
[-C--:B-1----:R-:W-:Y:S06]  /*4940*/  HMMA.16816.F32 R44, R40, R48.reuse, R44 ;  /* 0x00000030282c723c */ /* 0x082fec000000182c */
[----:B------:R-:W-:Y:S01]  /*4950*/  HMMA.16816.F32 R72, R8, R48, R72 ;  /* 0x000000300848723c */ /* 0x000fe20000001848 */
[----:B------:R-:W-:Y:S01]  /*4960*/  MUFU.TANH R206, R61 ;  /* 0x0000003d00ce7308 */ /* 0x000fe20000002400 */
[----:B---3--:R-:W1:Y:S04]  /*4970*/  LDSM.16.M88.4 R56, [R118+0x7800] ;  /* 0x007800007638783b */ /* 0x008e680000000200 */
[----:B------:R-:W-:Y:S03]  /*4980*/  HMMA.16816.F32 R76, R20, R66, R76 ;  /* 0x00000042144c723c */ /* 0x000fe6000000184c */
[----:B------:R3:W-:Y:S03]  /*4990*/  MUFU.TANH R211, R62 ;  /* 0x0000003e00d37308 */ /* 0x0007e60000002400 */
[----:B------:R-:W-:Y:S05]  /*49a0*/  HMMA.16816.F32 R68, R16, R86, R68 ;  /* 0x000000561044723c */ /* 0x000fea0000001844 */
[----:B------:R-:W4:Y:S01]  /*49b0*/  MUFU.TANH R116, R116 ;  /* 0x0000007400747308 */ /* 0x000f220000002400 */
[----:B------:R-:W-:Y:S01]  /*49c0*/  FMUL.FTZ R44, R44, UR6 ;  /* 0x000000062c2c7c20 */ /* 0x000fe20008410000 */
[----:B------:R-:W-:Y:S01]  /*49d0*/  FMUL.FTZ R45, R45, UR6 ;  /* 0x000000062d2d7c20 */ /* 0x000fe20008410000 */
[----:B------:R-:W-:Y:S01]  /*49e0*/  FMUL.FTZ R46, R46, UR6 ;  /* 0x000000062e2e7c20 */ /* 0x000fe20008410000 */
[----:B------:R-:W-:Y:S01]  /*49f0*/  FMUL.FTZ R47, R47, UR6 ;  /* 0x000000062f2f7c20 */ /* 0x000fe20008410000 */
[-C--:B--2---:R-:W-:Y:S02]  /*4a00*/  HMMA.16816.F32 R64, R28, R52.reuse, RZ ;  /* 0x000000341c40723c */ /* 0x084fe400000018ff */
[----:B------:R-:W-:Y:S01]  /*4a10*/  FMUL.FTZ R72, R72, UR6 ;  /* 0x0000000648487c20 */ /* 0x000fe20008410000 */
[----:B------:R-:W-:Y:S01]  /*4a20*/  MUFU.TANH R162, R44 ;  /* 0x0000002c00a27308 */ /* 0x000fe20000002400 */
[----:B------:R-:W-:Y:S01]  /*4a30*/  FMUL.FTZ R73, R73, UR6 ;  /* 0x0000000649497c20 */ /* 0x000fe20008410000 */
[----:B------:R-:W-:Y:S01]  /*4a40*/  FMUL.FTZ R48, R74, UR6 ;  /* 0x000000064a307c20 */ /* 0x000fe20008410000 */
[----:B---3--:R-:W-:Y:S01]  /*4a50*/  HMMA.16816.F32 R60, R32, R52, RZ ;  /* 0x00000034203c723c */ /* 0x008fe200000018ff */
[----:B------:R-:W-:-:S04]  /*4a60*/  FMUL.FTZ R105, R75, UR6 ;  /* 0x000000064b697c20 */ /* 0x000fc80008410000 */
[----:B------:R-:W-:Y:S01]  /*4a70*/  MUFU.TANH R84, R45 ;  /* 0x0000002d00547308 */ /* 0x000fe20000002400 */
[----:B------:R-:W-:Y:S01]  /*4a80*/  HMMA.16816.F32 R28, R28, R54, RZ ;  /* 0x000000361c1c723c */ /* 0x000fe200000018ff */
[----:B------:R-:W-:Y:S02]  /*4a90*/  FSEL R53, R137, -INF , !P6 ;  /* 0xff80000089357808 */ /* 0x000fe40007000000 */
[----:B----4-:R-:W-:Y:S02]  /*4aa0*/  FSEL R173, R116, -INF , !P5 ;  /* 0xff80000074ad7808 */ /* 0x010fe40006800000 */
[----:B------:R-:W-:Y:S01]  /*4ab0*/  ISETP.GE.AND P5, PT, R38, UR24, PT ;  /* 0x0000001826007c0c */ /* 0x000fe2000bfa6270 */
[----:B------:R-:W-:Y:S01]  /*4ac0*/  HMMA.16816.F32 R76, R12, R86, R76 ;  /* 0x000000560c4c723c */ /* 0x000fe2000000184c */
[----:B------:R-:W-:Y:S01]  /*4ad0*/  MUFU.TANH R168, R46 ;  /* 0x0000002e00a87308 */ /* 0x000fe20000002400 */
[----:B------:R-:W-:-:S04]  /*4ae0*/  VIADD R38, R164, 0x38 ;  /* 0x00000038a4267836 */ /* 0x000fc80000000000 */
[----:B------:R-:W-:Y:S01]  /*4af0*/  HMMA.16816.F32 R32, R32, R54, RZ ;  /* 0x000000362020723c */ /* 0x000fe200000018ff */
[----:B------:R-:W-:Y:S02]  /*4b00*/  FSEL R86, R108, -INF , !P3 ;  /* 0xff8000006c567808 */ /* 0x000fe40005800000 */
[----:B------:R2:W-:Y:S01]  /*4b10*/  MUFU.TANH R166, R47 ;  /* 0x0000002f00a67308 */ /* 0x0005e20000002400 */
[----:B------:R-:W-:Y:S01]  /*4b20*/  ISETP.GE.AND P3, PT, R7, UR24, PT ;  /* 0x0000001807007c0c */ /* 0x000fe2000bf66270 */
[C---:B------:R-:W-:Y:S01]  /*4b30*/  VIADD R7, R164.reuse, 0x21 ;  /* 0x00000021a4077836 */ /* 0x040fe20000000000 */
[----:B-1----:R-:W-:Y:S01]  /*4b40*/  HMMA.16816.F32 R60, R24, R56, R60 ;  /* 0x00000038183c723c */ /* 0x002fe2000000183c */
[----:B------:R-:W-:Y:S02]  /*4b50*/  FSEL R54, R135, -INF , !P5 ;  /* 0xff80000087367808 */ /* 0x000fe40006800000 */
[----:B------:R-:W-:Y:S02]  /*4b60*/  FSEL R235, R125, -INF , !P3 ;  /* 0xff8000007deb7808 */ /* 0x000fe40005800000 */
[----:B------:R-:W-:Y:S01]  /*4b70*/  MUFU.TANH R118, R72 ;  /* 0x0000004800767308 */ /* 0x000fe20000002400 */
[----:B------:R-:W-:Y:S01]  /*4b80*/  HMMA.16816.F32 R68, R40, R50, R68 ;  /* 0x000000322844723c */ /* 0x000fe20000001844 */
[----:B------:R-:W-:Y:S01]  /*4b90*/  ISETP.GE.AND P2, PT, R7, UR24, PT ;  /* 0x0000001807007c0c */ /* 0x000fe2000bf46270 */
[----:B------:R-:W-:Y:S01]  /*4ba0*/  VIADD R7, R164, 0x28 ;  /* 0x00000028a4077836 */ /* 0x000fe20000000000 */
[----:B------:R-:W-:-:S02]  /*4bb0*/  FSEL R49, R121, -INF , !P3 ;  /* 0xff80000079317808 */ /* 0x000fc40005800000 */
[----:B------:R-:W-:Y:S01]  /*4bc0*/  FSEL R241, R126, -INF , !P2 ;  /* 0xff8000007ef17808 */ /* 0x000fe20005000000 */
[C---:B------:R-:W-:Y:S01]  /*4bd0*/  HMMA.16816.F32 R64, R20.reuse, R56, R64 ;  /* 0x000000381440723c */ /* 0x040fe20000001840 */
[----:B------:R1:W-:Y:S01]  /*4be0*/  MUFU.TANH R87, R73 ;  /* 0x0000004900577308 */ /* 0x0003e20000002400 */
[----:B--2---:R-:W2:Y:S01]  /*4bf0*/  LDSM.16.M88.4 R44, [R249+0x3800] ;  /* 0x00380000f92c783b */ /* 0x004ea20000000200 */
[----:B------:R-:W-:Y:S01]  /*4c00*/  ISETP.GE.AND P1, PT, R7, UR24, PT ;  /* 0x0000001807007c0c */ /* 0x000fe2000bf26270 */
[----:B------:R-:W-:Y:S01]  /*4c10*/  VIADD R7, R164, 0x29 ;  /* 0x00000029a4077836 */ /* 0x000fe20000000000 */
[----:B------:R-:W-:Y:S01]  /*4c20*/  FSEL R230, R124, -INF , !P2 ;  /* 0xff8000007ce67808 */ /* 0x000fe20005000000 */
[----:B------:R-:W-:Y:S01]  /*4c30*/  HMMA.16816.F32 R28, R20, R58, R28 ;  /* 0x0000003a141c723c */ /* 0x000fe2000000181c */
[----:B------:R-:W-:Y:S02]  /*4c40*/  FSEL R57, R122, -INF , !P2 ;  /* 0xff8000007a397808 */ /* 0x000fe40005000000 */
[----:B------:R3:W-:Y:S01]  /*4c50*/  MUFU.TANH R103, R48 ;  /* 0x0000003000677308 */ /* 0x0007e20000002400 */
[----:B------:R-:W-:-:S02]  /*4c60*/  FSEL R237, R133, -INF , !P1 ;  /* 0xff80000085ed7808 */ /* 0x000fc40004800000 */
[----:B------:R-:W-:Y:S01]  /*4c70*/  HMMA.16816.F32 R32, R24, R58, R32 ;  /* 0x0000003a1820723c */ /* 0x000fe20000001820 */
[----:B------:R-:W-:Y:S02]  /*4c80*/  FSEL R56, R131, -INF , !P1 ;  /* 0xff80000083387808 */ /* 0x000fe40004800000 */
[----:B------:R-:W-:Y:S02]  /*4c90*/  FSEL R55, R129, -INF , !P1 ;  /* 0xff80000081377808 */ /* 0x000fe40004800000 */
[----:B------:R-:W-:Y:S01]  /*4ca0*/  MUFU.TANH R140, R140 ;  /* 0x0000008c008c7308 */ /* 0x000fe20000002400 */
[----:B-1----:R-:W1:Y:S01]  /*4cb0*/  LDSM.16.M88.4 R72, [R203+0x3800] ;  /* 0x00380000cb48783b */ /* 0x002e620000000200 */
[----:B------:R-:W-:Y:S01]  /*4cc0*/  FMUL.FTZ R95, R69, UR6 ;  /* 0x00000006455f7c20 */ /* 0x000fe20008410000 */
[----:B------:R-:W-:Y:S01]  /*4cd0*/  FSEL R69, R91, -INF , !P0 ;  /* 0xff8000005b457808 */ /* 0x000fe20004000000 */
[----:B------:R-:W-:Y:S01]  /*4ce0*/  HMMA.16816.F32 R76, R8, R50, R76 ;  /* 0x00000032084c723c */ /* 0x000fe2000000184c */
[----:B------:R-:W-:Y:S01]  /*4cf0*/  ISETP.GE.AND P0, PT, R7, UR24, PT ;  /* 0x0000001807007c0c */ /* 0x000fe2000bf06270 */
[----:B------:R-:W-:Y:S01]  /*4d00*/  FMUL.FTZ R7, R71, UR6 ;  /* 0x0000000647077c20 */ /* 0x000fe20008410000 */
[----:B------:R-:W-:Y:S01]  /*4d10*/  FMUL.FTZ R70, R70, UR6 ;  /* 0x0000000646467c20 */ /* 0x000fe20008410000 */
[----:B------:R-:W4:Y:S01]  /*4d20*/  MUFU.TANH R143, R143 ;  /* 0x0000008f008f7308 */ /* 0x000f220000002400 */
[----:B---3--:R-:W-:Y:S01]  /*4d30*/  FSEL R48, R123, -INF , !P3 ;  /* 0xff8000007b307808 */ /* 0x008fe20005800000 */
[----:B------:R-:W-:Y:S01]  /*4d40*/  FMUL.FTZ R68, R68, UR6 ;  /* 0x0000000644447c20 */ /* 0x000fe20008410000 */
[----:B------:R-:W-:Y:S01]  /*4d50*/  FSEL R50, R119, -INF , !P3 ;  /* 0xff80000077327808 */ /* 0x000fe20005800000 */
[----:B------:R-:W-:-:S04]  /*4d60*/  DEPBAR.LE SB0, 0x0 ;  /* 0x000080000000791a */ /* 0x000fc80000000000 */
[----:B------:R3:W-:Y:S01]  /*4d70*/  MUFU.TANH R88, R7 ;  /* 0x0000000700587308 */ /* 0x0007e20000002400 */
[----:B------:R-:W-:Y:S02]  /*4d80*/  FSEL R232, R127, -INF , !P1 ;  /* 0xff8000007fe87808 */ /* 0x000fe40004800000 */
[----:B------:R-:W-:Y:S02]  /*4d90*/  FSEL R239, R134, -INF , !P0 ;  /* 0xff80000086ef7808 */ /* 0x000fe40004000000 */
[----:B------:R-:W-:Y:S02]  /*4da0*/  FSEL R59, R130, -INF , !P0 ;  /* 0xff800000823b7808 */ /* 0x000fe40004000000 */
[----:B------:R-:W-:Y:S01]  /*4db0*/  FSEL R234, R128, -INF , !P0 ;  /* 0xff80000080ea7808 */ /* 0x000fe20004000000 */
[----:B------:R5:W-:Y:S01]  /*4dc0*/  MUFU.TANH R71, R70 ;  /* 0x0000004600477308 */ /* 0x000be20000002400 */
[----:B--2---:R-:W-:Y:S01]  /*4dd0*/  HMMA.16816.F32 R60, R16, R44, R60 ;  /* 0x0000002c103c723c */ /* 0x004fe2000000183c */
[----:B------:R-:W-:-:S02]  /*4de0*/  FSEL R58, R136, -INF , !P6 ;  /* 0xff800000883a7808 */ /* 0x000fc40007000000 */
[----:B----4-:R-:W-:Y:S01]  /*4df0*/  FSEL R39, R143, -INF , !P5 ;  /* 0xff8000008f277808 */ /* 0x010fe20006800000 */
[----:B------:R-:W-:Y:S01]  /*4e00*/  FMUL.FTZ R76, R76, UR6 ;  /* 0x000000064c4c7c20 */ /* 0x000fe20008410000 */
[----:B------:R-:W-:Y:S01]  /*4e10*/  FSEL R108, R111, -INF , !P4 ;  /* 0xff8000006f6c7808 */ /* 0x000fe20006000000 */
[C---:B------:R-:W-:Y:S01]  /*4e20*/  HMMA.16816.F32 R64, R12.reuse, R44, R64 ;  /* 0x0000002c0c40723c */ /* 0x040fe20000001840 */
[----:B------:R-:W2:Y:S01]  /*4e30*/  MUFU.TANH R117, R117 ;  /* 0x0000007500757308 */ /* 0x000ea20000002400 */
[----:B---3--:R-:W-:Y:S02]  /*4e40*/  VIADD R7, R164, 0x39 ;  /* 0x00000039a4077836 */ /* 0x008fe40000000000 */
[----:B------:R-:W-:Y:S01]  /*4e50*/  FMUL.FTZ R77, R77, UR6 ;  /* 0x000000064d4d7c20 */ /* 0x000fe20008410000 */
[----:B------:R-:W-:Y:S01]  /*4e60*/  FMUL.FTZ R78, R78, UR6 ;  /* 0x000000064e4e7c20 */ /* 0x000fe20008410000 */
[----:B------:R-:W-:Y:S01]  /*4e70*/  FMUL.FTZ R79, R79, UR6 ;  /* 0x000000064f4f7c20 */ /* 0x000fe20008410000 */
[----:B------:R-:W-:Y:S01]  /*4e80*/  HMMA.16816.F32 R28, R12, R46, R28 ;  /* 0x0000002e0c1c723c */ /* 0x000fe2000000181c */
[----:B------:R-:W-:Y:S01]  /*4e90*/  ISETP.GE.AND P3, PT, R7, UR24, PT ;  /* 0x0000001807007c0c */ /* 0x000fe2000bf66270 */
[----:B------:R-:W-:Y:S01]  /*4ea0*/  VIADD R7, R164, 0x40 ;  /* 0x00000040a4077836 */ /* 0x000fe20000000000 */
[----:B------:R-:W3:Y:S01]  /*4eb0*/  MUFU.TANH R152, R152 ;  /* 0x0000009800987308 */ /* 0x000ee20000002400 */
[----:B-----5:R-:W-:-:S02]  /*4ec0*/  FSEL R70, R120, -INF , !P2 ;  /* 0xff80000078467808 */ /* 0x020fc40005000000 */
[----:B------:R-:W-:Y:S01]  /*4ed0*/  HMMA.16816.F32 R32, R16, R46, R32 ;  /* 0x0000002e1020723c */ /* 0x000fe20000001820 */
[----:B------:R-:W-:Y:S01]  /*4ee0*/  ISETP.GE.AND P2, PT, R7, UR24, PT ;  /* 0x0000001807007c0c */ /* 0x000fe2000bf46270 */
[----:B------:R-:W-:Y:S01]  /*4ef0*/  VIADD R7, R164, 0x41 ;  /* 0x00000041a4077836 */ /* 0x000fe20000000000 */
[----:B------:R-:W-:Y:S01]  /*4f00*/  FSEL R44, R140, -INF , !P5 ;  /* 0xff8000008c2c7808 */ /* 0x000fe20006800000 */
[C---:B------:R-:W-:Y:S01]  /*4f10*/  VIADD R13, R164.reuse, 0x58 ;  /* 0x00000058a40d7836 */ /* 0x040fe20000000000 */
[----:B------:R-:W4:Y:S01]  /*4f20*/  MUFU.TANH R148, R148 ;  /* 0x0000009400947308 */ /* 0x000f220000002400 */
[-C--:B-1----:R-:W-:Y:S01]  /*4f30*/  HMMA.16816.F32 R60, R40, R72.reuse, R60 ;  /* 0x00000048283c723c */ /* 0x082fe2000000183c */
[----:B------:R-:W-:Y:S01]  /*4f40*/  ISETP.GE.AND P1, PT, R7, UR24, PT ;  /* 0x0000001807007c0c */ /* 0x000fe2000bf26270 */
[----:B------:R-:W-:Y:S01]  /*4f50*/  VIADD R7, R164, 0x48 ;  /* 0x00000048a4077836 */ /* 0x000fe20000000000 */
[----:B------:R-:W-:Y:S01]  /*4f60*/  FSEL R45, R138, -INF , !P5 ;  /* 0xff8000008a2d7808 */ /* 0x000fe20006800000 */
[----:B------:R-:W-:Y:S01]  /*4f70*/  VIADD R14, R164, 0x69 ;  /* 0x00000069a40e7836 */ /* 0x000fe20000000000 */
[----:B--2---:R-:W-:Y:S01]  /*4f80*/  FSEL R177, R117, -INF , !P4 ;  /* 0xff80000075b17808 */ /* 0x004fe20006000000 */
[----:B------:R-:W-:Y:S01]  /*4f90*/  HMMA.16816.F32 R64, R8, R72, R64 ;  /* 0x000000480840723c */ /* 0x000fe20000001840 */
[----:B------:R-:W-:Y:S01]  /*4fa0*/  MUFU.TANH R151, R151 ;  /* 0x0000009700977308 */ /* 0x000fe20000002400 */
[----:B------:R-:W-:-:S02]  /*4fb0*/  ISETP.GE.AND P4, PT, R38, UR24, PT ;  /* 0x0000001826007c0c */ /* 0x000fc4000bf86270 */
[----:B------:R-:W-:Y:S02]  /*4fc0*/  FSEL R207, R146, -INF , !P3 ;  /* 0xff80000092cf7808 */ /* 0x000fe40005800000 */
[-C--:B------:R-:W-:Y:S01]  /*4fd0*/  HMMA.16816.F32 R8, R8, R74.reuse, R28 ;  /* 0x0000004a0808723c */ /* 0x080fe2000000181c */
[----:B---3--:R-:W-:Y:S02]  /*4fe0*/  FSEL R209, R152, -INF , !P4 ;  /* 0xff80000098d17808 */ /* 0x008fe40006000000 */
[----:B------:R-:W-:Y:S01]  /*4ff0*/  MUFU.TANH R153, R153 ;  /* 0x0000009900997308 */ /* 0x000fe20000002400 */
[----:B------:R-:W-:Y:S02]  /*5000*/  FSEL R52, R147, -INF , !P4 ;  /* 0xff80000093347808 */ /* 0x000fe40006000000 */
[----:B------:R-:W-:Y:S01]  /*5010*/  HMMA.16816.F32 R32, R40, R74, R32 ;  /* 0x0000004a2820723c */ /* 0x000fe20000001820 */
[----:B------:R-:W-:Y:S02]  /*5020*/  FSEL R51, R145, -INF , !P4 ;  /* 0xff80000091337808 */ /* 0x000fe40006000000 */
[----:B------:R-:W-:-:S02]  /*5030*/  FSEL R46, R142, -INF , !P4 ;  /* 0xff8000008e2e7808 */ /* 0x000fc40006000000 */
[----:B------:R-:W1:Y:S01]  /*5040*/  MUFU.TANH R233, R233 ;  /* 0x000000e900e97308 */ /* 0x000e620000002400 */
[----:B------:R-:W-:Y:S01]  /*5050*/  FMUL.FTZ R124, R60, UR6 ;  /* 0x000000063c7c7c20 */ /* 0x000fe20008410000 */
[----:B------:R-:W-:Y:S01]  /*5060*/  FSEL R60, R132, -INF , !P0 ;  /* 0xff800000843c7808 */ /* 0x000fe20004000000 */
[----:B------:R-:W-:Y:S01]  /*5070*/  FMUL.FTZ R12, R63, UR6 ;  /* 0x000000063f0c7c20 */ /* 0x000fe20008410000 */
[----:B------:R-:W-:Y:S01]  /*5080*/  ISETP.GE.AND P0, PT, R7, UR24, PT ;  /* 0x0000001807007c0c */ /* 0x000fe2000bf06270 */
[----:B------:R-:W-:Y:S01]  /*5090*/  FMUL.FTZ R62, R62, UR6 ;  /* 0x000000063e3e7c20 */ /* 0x000fe20008410000 */
[----:B------:R-:W-:Y:S01]  /*50a0*/  IADD3 R7, R164, 0x49, RZ ;  /* 0x00000049a4077810 */ /* 0x000fe20007ffe0ff */
[----:B------:R-:W-:Y:S01]  /*50b0*/  FMUL.FTZ R64, R64, UR6 ;  /* 0x0000000640407c20 */ /* 0x000fe20008410000 */
[----:B------:R-:W-:Y:S01]  /*50c0*/  MUFU.TANH R221, R221 ;  /* 0x000000dd00dd7308 */ /* 0x000fe20000002400 */
[----:B----4-:R-:W-:Y:S01]  /*50d0*/  FSEL R38, R148, -INF , !P3 ;  /* 0xff80000094267808 */ /* 0x010fe20005800000 */
[----:B------:R-:W-:Y:S01]  /*50e0*/  FMUL.FTZ R66, R66, UR6 ;  /* 0x0000000642427c20 */ /* 0x000fe20008410000 */
[----:B------:R-:W-:Y:S01]  /*50f0*/  ISETP.GE.AND P6, PT, R7, UR24, PT ;  /* 0x0000001807007c0c */ /* 0x000fe2000bfc6270 */
[----:B------:R-:W-:Y:S01]  /*5100*/  VIADD R7, R164, 0x50 ;  /* 0x00000050a4077836 */ /* 0x000fe20000000000 */
[----:B------:R-:W-:Y:S01]  /*5110*/  FSEL R228, R141, -INF , !P3 ;  /* 0xff8000008de47808 */ /* 0x000fe20005800000 */
[----:B------:R-:W-:Y:S01]  /*5120*/  FMUL.FTZ R98, R8, UR6 ;  /* 0x0000000608627c20 */ /* 0x000fe20008410000 */
[C---:B------:R-:W-:Y:S01]  /*5130*/  VIADD R8, R164.reuse, 0x70 ;  /* 0x00000070a4087836 */ /* 0x040fe20000000000 */
[----:B------:R-:W2:Y:S01]  /*5140*/  MUFU.TANH R215, R215 ;  /* 0x000000d700d77308 */ /* 0x000ea20000002400 */
[----:B------:R-:W-:Y:S01]  /*5150*/  ISETP.GE.AND P5, PT, R7, UR24, PT ;  /* 0x0000001807007c0c */ /* 0x000fe2000bfa6270 */
[----:B------:R-:W-:Y:S01]  /*5160*/  VIADD R7, R164, 0x51 ;  /* 0x00000051a4077836 */ /* 0x000fe20000000000 */
[----:B-1----:R-:W-:Y:S01]  /*5170*/  FSEL R233, R233, -INF , !P2 ;  /* 0xff800000e9e97808 */ /* 0x002fe20005000000 */
[----:B------:R-:W-:Y:S01]  /*5180*/  FMUL.FTZ R32, R32, UR6 ;  /* 0x0000000620207c20 */ /* 0x000fe20008410000 */
[----:B------:R-:W-:Y:S01]  /*5190*/  FSEL R222, R155, -INF , !P2 ;  /* 0xff8000009bde7808 */ /* 0x000fe20005000000 */
[----:B------:R-:W-:Y:S01]  /*51a0*/  FMUL.FTZ R61, R61, UR6 ;  /* 0x000000063d3d7c20 */ /* 0x000fe20008410000 */
[----:B------:R-:W-:Y:S01]  /*51b0*/  ISETP.GE.AND P4, PT, R7, UR24, PT ;  /* 0x0000001807007c0c */ /* 0x000fe2000bf86270 */
[----:B------:R-:W1:Y:S01]  /*51c0*/  MUFU.TANH R154, R154 ;  /* 0x0000009a009a7308 */ /* 0x000e620000002400 */
[----:B------:R-:W-:Y:S01]  /*51d0*/  FSEL R7, R151, -INF , !P3 ;  /* 0xff80000097077808 */ /* 0x000fe20005800000 */
[----:B------:R-:W-:Y:S01]  /*51e0*/  FMUL.FTZ R65, R65, UR6 ;  /* 0x0000000641417c20 */ /* 0x000fe20008410000 */
[----:B------:R-:W-:Y:S01]  /*51f0*/  ISETP.GE.AND P3, PT, R13, UR24, PT ;  /* 0x000000180d007c0c */ /* 0x000fe2000bf66270 */
[----:B------:R-:W-:Y:S01]  /*5200*/  VIADD R13, R164, 0x59 ;  /* 0x00000059a40d7836 */ /* 0x000fe20000000000 */
[----:B------:R-:W-:Y:S01]  /*5210*/  FSEL R205, R153, -INF , !P2 ;  /* 0xff80000099cd7808 */ /* 0x000fe20005000000 */
[----:B------:R-:W-:Y:S01]  /*5220*/  FMUL.FTZ R67, R67, UR6 ;  /* 0x0000000643437c20 */ /* 0x000fe20008410000 */
[----:B------:R-:W-:Y:S01]  /*5230*/  FSEL R224, R150, -INF , !P2 ;  /* 0xff80000096e07808 */ /* 0x000fe20005000000 */
[----:B------:R-:W3:Y:S01]  /*5240*/  MUFU.TANH R159, R159 ;  /* 0x0000009f009f7308 */ /* 0x000ee20000002400 */
[----:B--2---:R-:W-:Y:S01]  /*5250*/  FSEL R215, R215, -INF , !P4 ;  /* 0xff800000d7d77808 */ /* 0x004fe20006000000 */
[----:B------:R-:W-:Y:S01]  /*5260*/  FMUL.FTZ R34, R34, UR6 ;  /* 0x0000000622227c20 */ /* 0x000fe20008410000 */
[----:B------:R-:W-:Y:S01]  /*5270*/  FSEL R216, R216, -INF , !P4 ;  /* 0xff800000d8d87808 */ /* 0x000fe20006000000 */
[----:B------:R-:W-:Y:S01]  /*5280*/  FMUL.FTZ R10, R10, UR6 ;  /* 0x000000060a0a7c20 */ /* 0x000fe20008410000 */
[----:B------:R-:W-:Y:S01]  /*5290*/  FSEL R221, R221, -INF , !P4 ;  /* 0xff800000dddd7808 */ /* 0x000fe20006000000 */
[----:B------:R-:W-:Y:S01]  /*52a0*/  FMUL.FTZ R33, R33, UR6 ;  /* 0x0000000621217c20 */ /* 0x000fe20008410000 */
[----:B------:R-:W-:Y:S01]  /*52b0*/  FSEL R214, R214, -INF , !P4 ;  /* 0xff800000d6d67808 */ /* 0x000fe20006000000 */
[----:B------:R-:W-:Y:S01]  /*52c0*/  MUFU.TANH R81, R81 ;  /* 0x0000005100517308 */ /* 0x000fe20000002400 */
[----:B------:R-:W-:Y:S01]  /*52d0*/  ISETP.GE.AND P2, PT, R13, UR24, PT ;  /* 0x000000180d007c0c */ /* 0x000fe2000bf46270 */
[----:B------:R-:W-:Y:S01]  /*52e0*/  VIADD R13, R164, 0x60 ;  /* 0x00000060a40d7836 */ /* 0x000fe20000000000 */
[----:B------:R-:W-:Y:S01]  /*52f0*/  ISETP.GE.AND P4, PT, R8, UR24, PT ;  /* 0x0000001808007c0c */ /* 0x000fe2000bf86270 */
[----:B------:R-:W-:Y:S01]  /*5300*/  VIADD R8, R164, 0x71 ;  /* 0x00000071a4087836 */ /* 0x000fe20000000000 */
[----:B------:R-:W-:Y:S01]  /*5310*/  FSEL R130, R156, -INF , !P1 ;  /* 0xff8000009c827808 */ /* 0x000fe20004800000 */
[----:B------:R-:W-:Y:S01]  /*5320*/  FMUL.FTZ R11, R11, UR6 ;  /* 0x000000060b0b7c20 */ /* 0x000fe20008410000 */
[----:B-1----:R-:W-:Y:S01]  /*5330*/  FSEL R201, R154, -INF , !P1 ;  /* 0xff8000009ac97808 */ /* 0x002fe20004800000 */
[----:B------:R-:W1:Y:S01]  /*5340*/  MUFU.TANH R225, R225 ;  /* 0x000000e100e17308 */ /* 0x000e620000002400 */
[----:B---3--:R-:W-:-:S02]  /*5350*/  FSEL R219, R159, -INF , !P1 ;  /* 0xff8000009fdb7808 */ /* 0x008fc40004800000 */
[----:B------:R-:W-:Y:S02]  /*5360*/  FSEL R200, R149, -INF , !P1 ;  /* 0xff80000095c87808 */ /* 0x000fe40004800000 */
[----:B------:R-:W-:Y:S02]  /*5370*/  FSEL R211, R211, -INF , !P3 ;  /* 0xff800000d3d37808 */ /* 0x000fe40005800000 */
[----:B------:R-:W-:Y:S01]  /*5380*/  FSEL R208, R208, -INF , !P3 ;  /* 0xff800000d0d07808 */ /* 0x000fe20005800000 */
[----:B------:R-:W2:Y:S01]  /*5390*/  MUFU.TANH R82, R82 ;  /* 0x0000005200527308 */ /* 0x000ea20000002400 */
[----:B------:R-:W-:Y:S02]  /*53a0*/  FSEL R199, R199, -INF , !P3 ;  /* 0xff800000c7c77808 */ /* 0x000fe40005800000 */
[----:B------:R-:W-:Y:S02]  /*53b0*/  FSEL R212, R212, -INF , !P3 ;  /* 0xff800000d4d47808 */ /* 0x000fe40005800000 */
[----:B------:R-:W-:Y:S01]  /*53c0*/  ISETP.GE.AND P1, PT, R13, UR24, PT ;  /* 0x000000180d007c0c */ /* 0x000fe2000bf26270 */
[----:B------:R-:W-:Y:S01]  /*53d0*/  VIADD R13, R164, 0x61 ;  /* 0x00000061a40d7836 */ /* 0x000fe20000000000 */
[----:B------:R-:W-:Y:S01]  /*53e0*/  ISETP.GE.AND P3, PT, R8, UR24, PT ;  /* 0x0000001808007c0c */ /* 0x000fe2000bf66270 */
[----:B------:R-:W3:Y:S01]  /*53f0*/  MUFU.TANH R197, R197 ;  /* 0x000000c500c57308 */ /* 0x000ee20000002400 */
[----:B------:R-:W-:Y:S01]  /*5400*/  VIADD R8, R164, 0x78 ;  /* 0x00000078a4087836 */ /* 0x000fe20000000000 */
[----:B-1----:R-:W-:-:S02]  /*5410*/  FSEL R225, R225, -INF , !P0 ;  /* 0xff800000e1e17808 */ /* 0x002fc40004000000 */
[----:B------:R-:W-:Y:S02]  /*5420*/  FSEL R202, R202, -INF , !P0 ;  /* 0xff800000caca7808 */ /* 0x000fe40004000000 */
[----:B------:R-:W-:Y:S02]  /*5430*/  FSEL R227, R81, -INF , !P0 ;  /* 0xff80000051e37808 */ /* 0x000fe40004000000 */
[----:B------:R-:W1:Y:S01]  /*5440*/  MUFU.TANH R229, R229 ;  /* 0x000000e500e57308 */ /* 0x000e620000002400 */
[----:B------:R-:W-:Y:S02]  /*5450*/  FSEL R198, R158, -INF , !P0 ;  /* 0xff8000009ec67808 */ /* 0x000fe40004000000 */
[----:B------:R-:W-:Y:S02]  /*5460*/  FSEL R206, R206, -INF , !P2 ;  /* 0xff800000cece7808 */ /* 0x000fe40005000000 */
[----:B--2---:R-:W-:Y:S02]  /*5470*/  FSEL R131, R82, -INF , !P2 ;  /* 0xff80000052837808 */ /* 0x004fe40005000000 */
[----:B------:R-:W-:Y:S01]  /*5480*/  FSEL R210, R210, -INF , !P2 ;  /* 0xff800000d2d27808 */ /* 0x000fe20005000000 */
[----:B------:R-:W2:Y:S01]  /*5490*/  MUFU.TANH R204, R204 ;  /* 0x000000cc00cc7308 */ /* 0x000ea20000002400 */
[----:B---3--:R-:W-:-:S02]  /*54a0*/  FSEL R197, R197, -INF , !P2 ;  /* 0xff800000c5c57808 */ /* 0x008fc40005000000 */
[----:B------:R-:W-:Y:S02]  /*54b0*/  ISETP.GE.AND P0, PT, R13, UR24, PT ;  /* 0x000000180d007c0c */ /* 0x000fe4000bf06270 */
[----:B------:R-:W-:Y:S01]  /*54c0*/  ISETP.GE.AND P2, PT, R8, UR24, PT ;  /* 0x0000001808007c0c */ /* 0x000fe2000bf46270 */
[----:B------:R-:W-:Y:S01]  /*54d0*/  FMUL.FTZ R8, R9, UR6 ;  /* 0x0000000609087c20 */ /* 0x000fe20008410000 */
[C---:B------:R-:W-:Y:S01]  /*54e0*/  IADD3 R13, R164.reuse, 0x68, RZ ;  /* 0x00000068a40d7810 */ /* 0x040fe20007ffe0ff */
[----:B------:R-:W3:Y:S01]  /*54f0*/  MUFU.TANH R231, R231 ;  /* 0x000000e700e77308 */ /* 0x000ee20000002400 */
[----:B-1----:R-:W-:Y:S01]  /*5500*/  FSEL R229, R229, -INF , !P6 ;  /* 0xff800000e5e57808 */ /* 0x002fe20007000000 */
[----:B------:R-:W-:Y:S01]  /*5510*/  VIADD R164, R164, 0x79 ;  /* 0x00000079a4a47836 */ /* 0x000fe20000000000 */
[----:B------:R-:W-:Y:S02]  /*5520*/  FSEL R196, R157, -INF , !P6 ;  /* 0xff8000009dc47808 */ /* 0x000fe40007000000 */
[----:B------:R-:W-:-:S02]  /*5530*/  FSEL R116, R87, -INF , !P0 ;  /* 0xff80000057747808 */ /* 0x000fc40004000000 */
[----:B------:R-:W-:Y:S01]  /*5540*/  FSEL R119, R166, -INF , !P0 ;  /* 0xff800000a6777808 */ /* 0x000fe20004000000 */
[----:B------:R-:W1:Y:S01]  /*5550*/  MUFU.TANH R105, R105 ;  /* 0x0000006900697308 */ /* 0x000e620000002400 */
[----:B--2---:R-:W-:Y:S02]  /*5560*/  FSEL R204, R204, -INF , !P6 ;  /* 0xff800000cccc7808 */ /* 0x004fe40007000000 */
[----:B------:R-:W-:Y:S02]  /*5570*/  FSEL R127, R84, -INF , !P0 ;  /* 0xff800000547f7808 */ /* 0x000fe40004000000 */
[----:B------:R-:W-:Y:S02]  /*5580*/  FSEL R217, R217, -INF , !P5 ;  /* 0xff800000d9d97808 */ /* 0x000fe40006800000 */
[----:B------:R-:W-:Y:S01]  /*5590*/  FSEL R220, R220, -INF , !P5 ;  /* 0xff800000dcdc7808 */ /* 0x000fe20006800000 */
[----:B------:R2:W-:Y:S01]  /*55a0*/  MUFU.TANH R122, R32 ;  /* 0x00000020007a7308 */ /* 0x0005e20000002400 */
[----:B---3--:R-:W-:-:S02]  /*55b0*/  FSEL R231, R231, -INF , !P6 ;  /* 0xff800000e7e77808 */ /* 0x008fc40007000000 */
[----:B------:R-:W-:Y:S02]  /*55c0*/  ISETP.GE.AND P6, PT, R13, UR24, PT ;  /* 0x000000180d007c0c */ /* 0x000fe4000bfc6270 */
[----:B------:R-:W-:Y:S02]  /*55d0*/  FSEL R218, R218, -INF , !P5 ;  /* 0xff800000dada7808 */ /* 0x000fe40006800000 */
[----:B------:R-:W-:Y:S01]  /*55e0*/  FSEL R31, R103, -INF , !P1 ;  /* 0xff800000671f7808 */ /* 0x000fe20004800000 */
[----:B------:R-:W3:Y:S01]  /*55f0*/  MUFU.TANH R223, R223 ;  /* 0x000000df00df7308 */ /* 0x000ee20000002400 */
[----:B-1----:R-:W-:Y:S02]  /*5600*/  FSEL R29, R105, -INF , !P0 ;  /* 0xff800000691d7808 */ /* 0x002fe40004000000 */
[----:B------:R-:W-:Y:S02]  /*5610*/  PLOP3.LUT P0, PT, PT, PT, UP0, 0x80, 0x0 ;  /* 0x000000000000781c */ /* 0x000fe40003f0f008 */
[----:B------:R-:W-:-:S02]  /*5620*/  FSEL R118, R118, -INF , !P1 ;  /* 0xff80000076767808 */ /* 0x000fc40004800000 */
[----:B------:R-:W-:Y:S01]  /*5630*/  FSEL R121, R168, -INF , !P1 ;  /* 0xff800000a8797808 */ /* 0x000fe20004800000 */
[----:B------:R-:W1:Y:S01]  /*5640*/  MUFU.TANH R95, R95 ;  /* 0x0000005f005f7308 */ /* 0x000e620000002400 */
[----:B--2---:R-:W-:Y:S01]  /*5650*/  FMUL.FTZ R32, R35, UR6 ;  /* 0x0000000623207c20 */ /* 0x004fe20008410000 */
[----:B------:R-:W-:Y:S02]  /*5660*/  FSEL R128, R162, -INF , !P1 ;  /* 0xff800000a2807808 */ /* 0x000fe40004800000 */
[----:B------:R-:W-:Y:S02]  /*5670*/  ISETP.GE.AND P1, PT, R164, UR24, PT ;  /* 0x00000018a4007c0c */ /* 0x000fe4000bf26270 */
[----:B------:R-:W-:Y:S02]  /*5680*/  FSEL R117, R71, -INF , !P6 ;  /* 0xff80000047757808 */ /* 0x000fe40007000000 */
[----:B------:R-:W2:Y:S01]  /*5690*/  MUFU.TANH R68, R68 ;  /* 0x0000004400447308 */ /* 0x000ea20000002400 */
[----:B---3--:R-:W-:-:S02]  /*56a0*/  FSEL R223, R223, -INF , !P5 ;  /* 0xff800000dfdf7808 */ /* 0x008fc40006800000 */
[----:B------:R-:W-:Y:S02]  /*56b0*/  ISETP.GE.AND P5, PT, R14, UR24, PT ;  /* 0x000000180e007c0c */ /* 0x000fe4000bfa6270 */
[----:B------:R-:W-:Y:S02]  /*56c0*/  FSEL R122, R122, -INF , !P2 ;  /* 0xff8000007a7a7808 */ /* 0x000fe40005000000 */
[----:B------:R-:W-:Y:S01]  /*56d0*/  FSEL R111, R88, -INF , !P5 ;  /* 0xff800000586f7808 */ /* 0x000fe20006800000 */
[----:B------:R-:W3:Y:S01]  /*56e0*/  MUFU.TANH R76, R76 ;  /* 0x0000004c004c7308 */ /* 0x000ee20000002400 */
[----:B-1----:R-:W-:-:S07]  /*56f0*/  FSEL R125, R95, -INF , !P5 ;  /* 0xff8000005f7d7808 */ /* 0x002fce0006800000 */
[----:B------:R-:W1:Y:S01]  /*5700*/  MUFU.TANH R24, R77 ;  /* 0x0000004d00187308 */ /* 0x000e620000002400 */
[----:B--2---:R-:W-:-:S07]  /*5710*/  FSEL R126, R68, -INF , !P6 ;  /* 0xff800000447e7808 */ /* 0x004fce0007000000 */
[----:B------:R-:W2:Y:S01]  /*5720*/  MUFU.TANH R115, R78 ;  /* 0x0000004e00737308 */ /* 0x000ea20000002400 */
[----:B---3--:R-:W-:-:S07]  /*5730*/  FSEL R30, R76, -INF , !P6 ;  /* 0xff8000004c1e7808 */ /* 0x008fce0007000000 */
        /* <DEDUP_REMOVED lines=12> */
[----:B------:R-:W-:Y:S01]  /*5800*/  MUFU.TANH R12, R12 ;  /* 0x0000000c000c7308 */ /* 0x000fe20000002400 */
[----:B-1----:R-:W-:-:S07]  /*5810*/  FSEL R101, R101, -INF , !P4 ;  /* 0xff80000065657808 */ /* 0x002fce0006000000 */
[----:B------:R-:W1:Y:S01]  /*5820*/  MUFU.TANH R110, R65 ;  /* 0x00000041006e7308 */ /* 0x000e620000002400 */
[----:B--2---:R-:W-:-:S07]  /*5830*/  FSEL R123, R123, -INF , !P3 ;  /* 0xff8000007b7b7808 */ /* 0x004fce0005800000 */
[----:B------:R-:W2:Y:S08]  /*5840*/  MUFU.TANH R100, R67 ;  /* 0x0000004300647308 */ /* 0x000eb00000002400 */
[----:B------:R3:W-:Y:S01]  /*5850*/  MUFU.TANH R13, R34 ;  /* 0x00000022000d7308 */ /* 0x0007e20000002400 */
[----:B-1----:R-:W-:-:S07]  /*5860*/  FSEL R110, R110, -INF , !P3 ;  /* 0xff8000006e6e7808 */ /* 0x002fce0005800000 */
[----:B------:R-:W1:Y:S01]  /*5870*/  MUFU.TANH R98, R98 ;  /* 0x0000006200627308 */ /* 0x000e620000002400 */
[----:B--2---:R-:W-:-:S07]  /*5880*/  FSEL R100, R100, -INF , !P3 ;  /* 0xff80000064647808 */ /* 0x004fce0005800000 */
[----:B------:R-:W2:Y:S01]  /*5890*/  MUFU.TANH R99, R10 ;  /* 0x0000000a00637308 */ /* 0x000ea20000002400 */
[----:B---3--:R-:W-:-:S07]  /*58a0*/  FSEL R34, R12, -INF , !P3 ;  /* 0xff8000000c227808 */ /* 0x008fce0005800000 */
[----:B------:R3:W4:Y:S01]  /*58b0*/  MUFU.TANH R120, R33 ;  /* 0x0000002100787308 */ /* 0x0007220000002400 */
[----:B-1----:R-:W-:-:S07]  /*58c0*/  FSEL R98, R98, -INF , !P2 ;  /* 0xff80000062627808 */ /* 0x002fce0005000000 */
[----:B------:R-:W1:Y:S01]  /*58d0*/  MUFU.TANH R32, R32 ;  /* 0x0000002000207308 */ /* 0x000e620000002400 */
[----:B--2---:R-:W-:-:S07]  /*58e0*/  FSEL R99, R99, -INF , !P2 ;  /* 0xff80000063637808 */ /* 0x004fce0005000000 */
[----:B------:R-:W2:Y:S01]  /*58f0*/  MUFU.TANH R8, R8 ;  /* 0x0000000800087308 */ /* 0x000ea20000002400 */
[----:B---3--:R-:W-:Y:S02]  /*5900*/  FSEL R33, R13, -INF , !P2 ;  /* 0xff8000000d217808 */ /* 0x008fe40005000000 */
[----:B----4-:R-:W-:-:S05]  /*5910*/  FSEL R120, R120, -INF , !P1 ;  /* 0xff80000078787808 */ /* 0x010fca0004800000 */
[----:B------:R-:W3:Y:S01]  /*5920*/  MUFU.TANH R97, R11 ;  /* 0x0000000b00617308 */ /* 0x000ee20000002400 */
[----:B-1----:R-:W-:Y:S02]  /*5930*/  FSEL R32, R32, -INF , !P1 ;  /* 0xff80000020207808 */ /* 0x002fe40004800000 */
[----:B--2---:R-:W-:Y:S02]  /*5940*/  FSEL R95, R8, -INF , !P1 ;  /* 0xff800000085f7808 */ /* 0x004fe40004800000 */
[----:B---3--:R-:W-:Y:S01]  /*5950*/  FSEL R97, R97, -INF , !P1 ;  /* 0xff80000061617808 */ /* 0x008fe20004800000 */
[----:B------:R-:W-:Y:S06]  /*5960*/  BAR.SYNC.DEFER_BLOCKING 0x0 ;  /* 0x0000000000007b1d */ /* 0x000fec0000010000 */
[----:B------:R-:W-:Y:S05]  /*5970*/  @!P0 BRA `(.L_x_296) ;  /* 0x0000000400c48947 */ /* 0x000fea0003800000 */
[----:B------:R-:W-:Y:S01]  /*5980*/  ULDC UR6, c[0x0][0x2d0] ;  /* 0x0000b40000067ab9 */ /* 0x000fe20000000800 */
[----:B------:R-:W-:Y:S01]  /*5990*/  ULEA.HI.SX32 UR7, UR19, 0xfffffffe, 0x19 ;  /* 0xfffffffe13077891 */ /* 0x000fe2000f8fca3f */
[----:B------:R-:W-:Y:S01]  /*59a0*/  ISETP.GE.AND P1, PT, R36, UR6, PT ;  /* 0x0000000624007c0c */ /* 0x000fe2000bf26270 */
[----:B------:R-:W-:Y:S01]  /*59b0*/  IMAD.U32 R27, RZ, RZ, UR10 ;  /* 0x0000000aff1b7e24 */ /* 0x000fe2000f8e00ff */
[----:B------:R-:W-:Y:S01]  /*59c0*/  MOV R42, UR10 ;  /* 0x0000000a002a7c02 */ /* 0x000fe20008000f00 */
[----:B------:R-:W-:Y:S01]  /*59d0*/  USHF.R.S32.HI UR6, URZ, 0x1f, UR7 ;  /* 0x0000001f3f067899 */ /* 0x000fe20008011407 */
[----:B------:R-:W-:Y:S01]  /*59e0*/  IMAD.U32 R25, RZ, RZ, UR10 ;  /* 0x0000000aff197e24 */ /* 0x000fe2000f8e00ff */
[----:B------:R-:W-:Y:S01]  /*59f0*/  BSSY B0, `(.L_x_297) ;  /* 0x0000068000007945 */ /* 0x000fe20003800000 */
[----:B------:R-:W-:Y:S01]  /*5a00*/  IMAD.U32 R40, RZ, RZ, UR7 ;  /* 0x00000007ff287e24 */ /* 0x000fe2000f8e00ff */
[----:B------:R-:W-:Y:S01]  /*5a10*/  UIMAD UR7, UR20, UR7, URZ ;  /* 0x00000007140772a4 */ /* 0x000fe2000f8e023f */
[----:B------:R-:W-:-:S02]  /*5a20*/  IMAD.U32 R62, RZ, RZ, UR10 ;  /* 0x0000000aff3e7e24 */ /* 0x000fc4000f8e00ff */
[----:B------:R-:W-:Y:S01]  /*5a30*/  IMAD.WIDE.U32 R40, R40, UR21, R182 ;  /* 0x0000001528287c25 */ /* 0x000fe2000f8e00b6 */
[----:B------:R-:W-:Y:S02]  /*5a40*/  UIMAD UR6, UR6, UR21, UR7 ;  /* 0x00000015060672a4 */ /* 0x000fe4000f8e0207 */
[----:B------:R-:W1:Y:S01]  /*5a50*/  @!P1 LDC.64 R20, c[0x0][0x218] ;  /* 0x00008600ff149b82 */ /* 0x000e620000000a00 */
[----:B------:R-:W-:Y:S01]  /*5a60*/  IMAD.U32 R9, RZ, RZ, UR11 ;  /* 0x0000000bff097e24 */ /* 0x000fe2000f8e00ff */
[-C--:B------:R-:W-:Y:S01]  /*5a70*/  @!P1 LEA R27, P2, R27, R40.reuse, 0x6 ;  /* 0x000000281b1b9211 */ /* 0x080fe200078430ff */
[----:B------:R-:W-:Y:S01]  /*5a80*/  IMAD.U32 R24, RZ, RZ, UR10 ;  /* 0x0000000aff187e24 */ /* 0x000fe2000f8e00ff */
[----:B------:R-:W-:Y:S01]  /*5a90*/  @!P1 LEA R25, P3, R25, R40, 0x5 ;  /* 0x0000002819199211 */ /* 0x000fe200078628ff */
[----:B------:R-:W-:Y:S01]  /*5aa0*/  VIADD R63, R41, UR6 ;  /* 0x00000006293f7c36 */ /* 0x000fe20008000000 */
[----:B------:R-:W-:Y:S01]  /*5ab0*/  VOTEU.ALL UP0, P1 ;  /* 0x00000000003f7886 */ /* 0x000fe20000800000 */
[----:B------:R-:W-:Y:S01]  /*5ac0*/  IMAD.U32 R11, RZ, RZ, UR11 ;  /* 0x0000000bff0b7e24 */ /* 0x000fe2000f8e00ff */
[----:B------:R-:W2:Y:S01]  /*5ad0*/  @!P1 LDC.64 R18, c[0x0][0x218] ;  /* 0x00008600ff129b82 */ /* 0x000ea20000000a00 */
[----:B------:R-:W-:Y:S01]  /*5ae0*/  @!P1 IMAD.MOV.U32 R8, RZ, RZ, R40 ;  /* 0x000000ffff089224 */ /* 0x000fe200078e0028 */
[-C--:B------:R-:W-:Y:S01]  /*5af0*/  @!P1 LEA.HI.X R26, R62, R63.reuse, R9, 0x6, P2 ;  /* 0x0000003f3e1a9211 */ /* 0x080fe200010f3409 */
[----:B------:R-:W-:Y:S01]  /*5b00*/  @!P1 IMAD.MOV.U32 R9, RZ, RZ, R63 ;  /* 0x000000ffff099224 */ /* 0x000fe200078e003f */
[-C--:B------:R-:W-:Y:S01]  /*5b10*/  @!P1 LEA.HI.X R24, R24, R63.reuse, R11, 0x5, P3 ;  /* 0x0000003f18189211 */ /* 0x080fe200018f2c0b */
[----:B------:R-:W-:Y:S01]  /*5b20*/  IMAD.U32 R65, RZ, RZ, UR10 ;  /* 0x0000000aff417e24 */ /* 0x000fe2000f8e00ff */
[----:B------:R-:W-:Y:S01]  /*5b30*/  @!P1 IADD3 R23, P2, R40, UR13, RZ ;  /* 0x0000000d28179c10 */ /* 0x000fe2000ff5e0ff */
[----:B------:R-:W-:Y:S01]  /*5b40*/  @!P1 IMAD.WIDE.U32 R42, R42, 0x50, R8 ;  /* 0x000000502a2a9825 */ /* 0x000fe200078e0008 */
[----:B------:R-:W3:Y:S01]  /*5b50*/  @!P1 LDC.64 R16, c[0x0][0x218] ;  /* 0x00008600ff109b82 */ /* 0x000ee20000000a00 */
[----:B------:R-:W-:Y:S01]  /*5b60*/  @!UP0 UIMAD UR17, UR11, 0x30, URZ ;  /* 0x000000300b1188a4 */ /* 0x000fe2000f8e023f */
[----:B------:R-:W-:Y:S01]  /*5b70*/  @!P1 MOV R73, R63 ;  /* 0x0000003f00499202 */ /* 0x000fe20000000f00 */
[----:B------:R-:W-:Y:S01]  /*5b80*/  @!P1 IMAD.MOV.U32 R62, RZ, RZ, R40 ;  /* 0x000000ffff3e9224 */ /* 0x000fe200078e0028 */
[----:B------:R-:W-:Y:S01]  /*5b90*/  @!UP0 UIMAD UR7, UR11, 0x50, URZ ;  /* 0x000000500b0788a4 */ /* 0x000fe2000f8e023f */
[----:B------:R-:W-:Y:S01]  /*5ba0*/  IMAD.U32 R22, RZ, RZ, UR10 ;  /* 0x0000000aff167e24 */ /* 0x000fe2000f8e00ff */
[----:B------:R-:W-:Y:S01]  /*5bb0*/  @!UP0 UIMAD UR6, UR11, 0x60, URZ ;  /* 0x000000600b0688a4 */ /* 0x000fe2000f8e023f */
[----:B------:R-:W-:Y:S01]  /*5bc0*/  @!P1 IMAD.WIDE.U32 R64, R65, 0x30, R62 ;  /* 0x0000003041409825 */ /* 0x000fe200078e003e */
[----:B------:R-:W4:Y:S01]  /*5bd0*/  @!P1 LDC.64 R14, c[0x0][0x218] ;  /* 0x00008600ff0e9b82 */ /* 0x000f220000000a00 */
[C---:B-1----:R-:W-:Y:S01]  /*5be0*/  @!P1 LEA R66, P3, R40.reuse, R20, 0x1 ;  /* 0x0000001428429211 */ /* 0x042fe200078608ff */
[----:B------:R1:W-:Y:S01]  /*5bf0*/  @P1 STS.128 [R171+0x4000], RZ ;  /* 0x004000ffab001388 */ /* 0x0003e20000000c00 */
[----:B------:R-:W-:Y:S01]  /*5c00*/  @!P1 IADD3.X R20, R63, UR12, RZ, P2, !PT ;  /* 0x0000000c3f149c10 */ /* 0x000fe200097fe4ff */
[----:B------:R-:W-:Y:S01]  /*5c10*/  @!P1 IMAD.MOV.U32 R72, RZ, RZ, R40 ;  /* 0x000000ffff489224 */ /* 0x000fe200078e0028 */
[----:B------:R-:W-:-:S03]  /*5c20*/  @!P1 LEA.HI.X R67, R40, R21, R63, 0x1, P3 ;  /* 0x0000001528439211 */ /* 0x000fc600018f0c3f */
[----:B------:R-:W5:Y:S01]  /*5c30*/  @!P1 LDC.64 R12, c[0x0][0x218] ;  /* 0x00008600ff0c9b82 */ /* 0x000f620000000a00 */
[C---:B--2---:R-:W-:Y:S01]  /*5c40*/  @!P1 LEA R18, P2, R23.reuse, R18, 0x1 ;  /* 0x0000001217129211 */ /* 0x044fe200078408ff */
[----:B------:R-:W-:Y:S01]  /*5c50*/  @!P1 IMAD.WIDE.U32 R72, R22, 0x60, R72 ;  /* 0x0000006016489825 */ /* 0x000fe200078e0048 */
[----:B------:R-:W-:Y:S01]  /*5c60*/  @!PT LDS RZ, [RZ] ;  /* 0x00000000fffff984 */ /* 0x000fe20000000800 */
[----:B------:R-:W-:Y:S01]  /*5c70*/  @!PT LDS RZ, [RZ] ;  /* 0x00000000fffff984 */ /* 0x000fe20000000800 */
[----:B------:R-:W-:Y:S01]  /*5c80*/  @!PT LDS RZ, [RZ] ;  /* 0x00000000fffff984 */ /* 0x000fe20000000800 */
[----:B------:R1:W-:Y:S02]  /*5c90*/  @!P1 LDGSTS.E.BYPASS.LTC128B.128 [R171+0x4000], desc[UR22][R66.64] ;  /* 0x0400000042ab9fae */ /* 0x0003e4000b901d56 */
[----:B------:R-:W-:Y:S02]  /*5ca0*/  @!P1 LEA.HI.X R19, R23, R19, R20, 0x1, P2 ;  /* 0x0000001317139211 */ /* 0x000fe400010f0c14 */
[----:B------:R1:W-:Y:S01]  /*5cb0*/  @P1 STS.128 [R171+0x4800], RZ ;  /* 0x004800ffab001388 */ /* 0x0003e20000000c00 */
[----:B------:R-:W2:Y:S01]  /*5cc0*/  @!P1 LDC.64 R10, c[0x0][0x218] ;  /* 0x00008600ff0a9b82 */ /* 0x000ea20000000a00 */
[----:B---3--:R-:W-:Y:S01]  /*5cd0*/  @!P1 LEA R20, P3, R25, R16, 0x1 ;  /* 0x0000001019149211 */ /* 0x008fe200078608ff */
[----:B------:R-:W-:Y:S01]  /*5ce0*/  @!P1 VIADD R16, R65, UR17 ;  /* 0x0000001141109c36 */ /* 0x000fe20008000000 */
[----:B------:R-:W-:Y:S01]  /*5cf0*/  @!PT LDS RZ, [RZ] ;  /* 0x00000000fffff984 */ /* 0x000fe20000000800 */
[----:B------:R-:W-:Y:S01]  /*5d00*/  @!PT LDS RZ, [RZ] ;  /* 0x00000000fffff984 */ /* 0x000fe20000000800 */
[----:B------:R-:W-:Y:S01]  /*5d10*/  @!PT LDS RZ, [RZ] ;  /* 0x00000000fffff984 */ /* 0x000fe20000000800 */
[----:B------:R1:W-:Y:S02]  /*5d20*/  @!P1 LDGSTS.E.BYPASS.LTC128B.128 [R171+0x4800], desc[UR22][R18.64] ;  /* 0x0480000012ab9fae */ /* 0x0003e4000b901d56 */
[----:B------:R-:W-:-:S02]  /*5d30*/  @!P1 LEA.HI.X R21, R25, R17, R24, 0x1, P3 ;  /* 0x0000001119159211 */ /* 0x000fc400018f0c18 */
[----:B------:R1:W-:Y:S01]  /*5d40*/  @P1 STS.128 [R171+0x5000], RZ ;  /* 0x005000ffab001388 */ /* 0x0003e20000000c00 */
[----:B------:R-:W3:Y:S01]  /*5d50*/  @!P1 LDC.64 R8, c[0x0][0x218] ;  /* 0x00008600ff089b82 */ /* 0x000ee20000000a00 */
[C---:B----4-:R-:W-:Y:S01]  /*5d60*/  @!P1 LEA R22, P2, R64.reuse, R14, 0x1 ;  /* 0x0000000e40169211 */ /* 0x050fe200078408ff */
[----:B------:R-:W-:Y:S01]  /*5d70*/  @!P1 VIADD R14, R73, UR6 ;  /* 0x00000006490e9c36 */ /* 0x000fe20008000000 */
[----:B------:R-:W-:Y:S01]  /*5d80*/  @!PT LDS RZ, [RZ] ;  /* 0x00000000fffff984 */ /* 0x000fe20000000800 */
[----:B------:R-:W-:Y:S01]  /*5d90*/  @!PT LDS RZ, [RZ] ;  /* 0x00000000fffff984 */ /* 0x000fe20000000800 */
[----:B------:R-:W-:Y:S01]  /*5da0*/  @!PT LDS RZ, [RZ] ;  /* 0x00000000fffff984 */ /* 0x000fe20000000800 */
[----:B------:R1:W-:Y:S02]  /*5db0*/  @!P1 LDGSTS.E.BYPASS.LTC128B.128 [R171+0x5000], desc[UR22][R20.64] ;  /* 0x0500000014ab9fae */ /* 0x0003e4000b901d56 */
[----:B------:R-:W-:Y:S02]  /*5dc0*/  @!P1 LEA.HI.X R23, R64, R15, R16, 0x1, P2 ;  /* 0x0000000f40179211 */ /* 0x000fe400010f0c10 */
[----:B------:R1:W-:Y:S01]  /*5dd0*/  @P1 STS.128 [R171+0x5800], RZ ;  /* 0x005800ffab001388 */ /* 0x0003e20000000c00 */
[----:B-----5:R-:W-:Y:S01]  /*5de0*/  @!P1 LEA R16, P4, R27, R12, 0x1 ;  /* 0x0000000c1b109211 */ /* 0x020fe200078808ff */
[----:B------:R-:W-:-:S02]  /*5df0*/  @!P1 VIADD R12, R43, UR7 ;  /* 0x000000072b0c9c36 */ /* 0x000fc40008000000 */
[----:B------:R-:W-:Y:S01]  /*5e00*/  @!PT LDS RZ, [RZ] ;  /* 0x00000000fffff984 */ /* 0x000fe20000000800 */
[----:B------:R-:W-:Y:S01]  /*5e10*/  @!PT LDS RZ, [RZ] ;  /* 0x00000000fffff984 */ /* 0x000fe20000000800 */
[----:B------:R-:W-:Y:S01]  /*5e20*/  @!PT LDS RZ, [RZ] ;  /* 0x00000000fffff984 */ /* 0x000fe20000000800 */
[----:B------:R1:W-:Y:S01]  /*5e30*/  @!P1 LDGSTS.E.BYPASS.LTC128B.128 [R171+0x5800], desc[UR22][R22.64] ;  /* 0x0580000016ab9fae */ /* 0x0003e2000b901d56 */
[----:B------:R-:W-:-:S03]  /*5e40*/  @!P1 LEA.HI.X R17, R27, R13, R26, 0x1, P4 ;  /* 0x0000000d1b119211 */ /* 0x000fc600020f0c1a */
[----:B------:R1:W-:Y:S01]  /*5e50*/  @P1 STS.128 [R171+0x6000], RZ ;  /* 0x006000ffab001388 */ /* 0x0003e20000000c00 */
[----:B--2---:R-:W-:-:S03]  /*5e60*/  @!P1 LEA R10, P3, R42, R10, 0x1 ;  /* 0x0000000a2a0a9211 */ /* 0x004fc600078608ff */
[----:B------:R-:W-:Y:S01]  /*5e70*/  @!PT LDS RZ, [RZ] ;  /* 0x00000000fffff984 */ /* 0x000fe20000000800 */
[----:B------:R-:W-:Y:S01]  /*5e80*/  @!PT LDS RZ, [RZ] ;  /* 0x00000000fffff984 */ /* 0x000fe20000000800 */
[----:B------:R-:W-:Y:S01]  /*5e90*/  @!PT LDS RZ, [RZ] ;  /* 0x00000000fffff984 */ /* 0x000fe20000000800 */
[----:B------:R1:W-:Y:S01]  /*5ea0*/  @!P1 LDGSTS.E.BYPASS.LTC128B.128 [R171+0x6000], desc[UR22][R16.64] ;  /* 0x0600000010ab9fae */ /* 0x0003e2000b901d56 */
[----:B------:R-:W-:-:S03]  /*5eb0*/  @!P1 LEA.HI.X R11, R42, R11, R12, 0x1, P3 ;  /* 0x0000000b2a0b9211 */ /* 0x000fc600018f0c0c */
[----:B------:R1:W-:Y:S01]  /*5ec0*/  @P1 STS.128 [R171+0x6800], RZ ;  /* 0x006800ffab001388 */ /* 0x0003e20000000c00 */
[----:B---3--:R-:W-:-:S03]  /*5ed0*/  @!P1 LEA R8, P2, R72, R8, 0x1 ;  /* 0x0000000848089211 */ /* 0x008fc600078408ff */
[----:B------:R-:W-:Y:S01]  /*5ee0*/  @!PT LDS RZ, [RZ] ;  /* 0x00000000fffff984 */ /* 0x000fe20000000800 */
[----:B------:R-:W-:Y:S01]  /*5ef0*/  @!PT LDS RZ, [RZ] ;  /* 0x00000000fffff984 */ /* 0x000fe20000000800 */
[----:B------:R-:W-:Y:S01]  /*5f00*/  @!PT LDS RZ, [RZ] ;  /* 0x00000000fffff984 */ /* 0x000fe20000000800 */
[----:B------:R1:W-:Y:S01]  /*5f10*/  @!P1 LDGSTS.E.BYPASS.LTC128B.128 [R171+0x6800], desc[UR22][R10.64] ;  /* 0x068000000aab9fae */ /* 0x0003e2000b901d56 */
[----:B------:R-:W-:-:S03]  /*5f20*/  @!P1 LEA.HI.X R9, R72, R9, R14, 0x1, P2 ;  /* 0x0000000948099211 */ /* 0x000fc600010f0c0e */
        /* <DEDUP_REMOVED lines=8> */
[----:B-1----:R-:W-:Y:S01]  /*5fb0*/  IMAD.U32 R8, RZ, RZ, UR10 ;  /* 0x0000000aff087e24 */ /* 0x002fe2000f8e00ff */
        /* <DEDUP_REMOVED lines=11> */
.L_x_298:
[----:B------:R-:W-:Y:S05]  /*6070*/  BSYNC B0 ;  /* 0x0000000000007941 */ /* 0x000fea0003800000 */
.L_x_297:
[----:B------:R-:W0:Y:S02]  /*6080*/  LDGDEPBAR ;  /* 0x00000000000079af */ /* 0x000e240000000000 */
.L_x_296:
[----:B-12---:R-:W-:Y:S01]  /*6090*/  FMNMX.FTZ R11, R2, R86, !PT ;  /* 0x00000056020b7209 */ /* 0x006fe20007810000 */
[----:B------:R-:W-:Y:S01]  /*60a0*/  ULDC UR6, c[0x0][0x2ec] ;  /* 0x0000bb0000067ab9 */ /* 0x000fe20000000800 */
        /* <DEDUP_REMOVED lines=62> */
[----:B------:R-:W1:Y:S01]  /*6490*/  SHFL.BFLY PT, R13, R10, 0x2, 0x1f ;  /* 0x0c401f000a0d7f89 */ /* 0x000e6200000e0000 */
        /* <DEDUP_REMOVED lines=12> */
[----:B-1----:R-:W-:Y:S02]  /*6560*/  FMNMX.FTZ R13, R10, R13, !PT ;  /* 0x0000000d0a0d7209 */ /* 0x002fe40007810000 */
[----:B------:R-:W-:Y:S02]  /*6570*/  FMNMX.FTZ R8, R219, R8, !PT ;  /* 0x00000008db087209 */ /* 0x000fe40007810000 */
[----:B------:R-:W-:Y:S01]  /*6580*/  FMNMX.FTZ R9, R110, R9, !PT ;  /* 0x000000096e097209 */ /* 0x000fe20007810000 */
[----:B------:R-:W1:Y:S01]  /*6590*/  SHFL.BFLY PT, R68, R13, 0x1, 0x1f ;  /* 0x0c201f000d447f89 */ /* 0x000e6200000e0000 */
[----:B------:R-:W-:-:S02]  /*65a0*/  FMNMX.FTZ R8, R225, R8, !PT ;  /* 0x00000008e1087209 */ /* 0x000fc40007810000 */
[----:B------:R-:W-:Y:S02]  /*65b0*/  FMNMX.FTZ R12, R85, R161, !PT ;  /* 0x000000a1550c7209 */ /* 0x000fe40007810000 */
[----:B------:R-:W-:Y:S02]  /*65c0*/  FMNMX.FTZ R10, R98, R9, !PT ;  /* 0x00000009620a7209 */ /* 0x000fe40007810000 */
[----:B------:R-:W-:Y:S02]  /*65d0*/  FMNMX.FTZ R8, R231, R8, !PT ;  /* 0x00000008e7087209 */ /* 0x000fe40007810000 */
[----:B------:R-:W-:Y:S02]  /*65e0*/  FMNMX.FTZ R12, R163, R12, !PT ;  /* 0x0000000ca30c7209 */ /* 0x000fe40007810000 */
[----:B------:R-:W-:Y:S02]  /*65f0*/  FMNMX.FTZ R9, R95, R10, !PT ;  /* 0x0000000a5f097209 */ /* 0x000fe40007810000 */
[----:B------:R-:W-:-:S02]  /*6600*/  FMNMX.FTZ R8, R217, R8, !PT ;  /* 0x00000008d9087209 */ /* 0x000fc40007810000 */
[----:B------:R-:W-:Y:S01]  /*6610*/  FMNMX.FTZ R12, R243, R12, !PT ;  /* 0x0000000cf30c7209 */ /* 0x000fe20007810000 */
[----:B------:R-:W2:Y:S01]  /*6620*/  SHFL.BFLY PT, R10, R9, 0x2, 0x1f ;  /* 0x0c401f00090a7f89 */ /* 0x000ea200000e0000 */
[----:B------:R-:W-:Y:S02]  /*6630*/  FMNMX.FTZ R8, R215, R8, !PT ;  /* 0x00000008d7087209 */ /* 0x000fe40007810000 */
[----:B------:R-:W-:Y:S02]  /*6640*/  FMNMX.FTZ R11, R69, R12, !PT ;  /* 0x0000000c450b7209 */ /* 0x000fe40007810000 */
[----:B------:R-:W-:Y:S02]  /*6650*/  FMNMX.FTZ R8, R211, R8, !PT ;  /* 0x00000008d3087209 */ /* 0x000fe40007810000 */
[----:B------:R-:W-:Y:S02]  /*6660*/  FMNMX.FTZ R11, R80, R11, !PT ;  /* 0x0000000b500b7209 */ /* 0x000fe40007810000 */
[----:B-1----:R-:W-:-:S02]  /*6670*/  FMNMX.FTZ R68, R13, R68, !PT ;  /* 0x000000440d447209 */ /* 0x002fc40007810000 */
[----:B------:R-:W-:Y:S02]  /*6680*/  FMNMX.FTZ R8, R197, R8, !PT ;  /* 0x00000008c5087209 */ /* 0x000fe40007810000 */
[----:B------:R-:W-:Y:S01]  /*6690*/  FMNMX.FTZ R11, R160, R11, !PT ;  /* 0x0000000ba00b7209 */ /* 0x000fe20007810000 */
[C---:B------:R-:W-:Y:S01]  /*66a0*/  FMUL.FTZ R129, R68.reuse, UR6 ;  /* 0x0000000644817c20 */ /* 0x040fe20008410000 */
[----:B------:R-:W-:Y:S02]  /*66b0*/  FMNMX.FTZ R8, R31, R8, !PT ;  /* 0x000000081f087209 */ /* 0x000fe40007810000 */
[----:B------:R-:W-:Y:S02]  /*66c0*/  FSETP.NEU.FTZ.AND P1, PT, R68, -INF , PT ;  /* 0xff8000004400780b */ /* 0x000fe40003f3d000 */
[----:B------:R-:W-:Y:S02]  /*66d0*/  FMNMX.FTZ R12, R236, R11, !PT ;  /* 0x0000000bec0c7209 */ /* 0x000fe40007810000 */
[----:B------:R-:W-:-:S02]  /*66e0*/  FMNMX.FTZ R8, R29, R8, !PT ;  /* 0x000000081d087209 */ /* 0x000fc40007810000 */
[----:B------:R-:W-:Y:S02]  /*66f0*/  FSEL R129, R129, RZ, P1 ;  /* 0x000000ff81817208 */ /* 0x000fe40000800000 */
[----:B------:R-:W-:Y:S02]  /*6700*/  FMNMX.FTZ R12, R49, R12, !PT ;  /* 0x0000000c310c7209 */ /* 0x000fe40007810000 */
[----:B------:R-:W-:Y:S01]  /*6710*/  FMNMX.FTZ R8, R115, R8, !PT ;  /* 0x0000000873087209 */ /* 0x000fe20007810000 */
[--C-:B------:R-:W-:Y:S01]  /*6720*/  FFMA.FTZ R107, R2, UR6, -R129.reuse ;  /* 0x00000006026b7c23 */ /* 0x100fe20008010881 */
[----:B------:R-:W-:Y:S01]  /*6730*/  FMNMX.FTZ R12, R57, R12, !PT ;  /* 0x0000000c390c7209 */ /* 0x000fe20007810000 */
[--C-:B------:R-:W-:Y:S01]  /*6740*/  FFMA.FTZ R91, R104, UR6, -R129.reuse ;  /* 0x00000006685b7c23 */ /* 0x100fe20008010881 */
[----:B------:R-:W-:Y:S01]  /*6750*/  FMNMX.FTZ R2, R113, R8, !PT ;  /* 0x0000000871027209 */ /* 0x000fe20007810000 */
[--C-:B------:R-:W-:Y:S01]  /*6760*/  FFMA.FTZ R81, R92, UR6, -R129.reuse ;  /* 0x000000065c517c23 */ /* 0x100fe20008010881 */
[----:B--2---:R-:W-:Y:S01]  /*6770*/  FMNMX.FTZ R10, R9, R10, !PT ;  /* 0x0000000a090a7209 */ /* 0x004fe20007810000 */
[--C-:B------:R-:W-:Y:S01]  /*6780*/  FFMA.FTZ R78, R96, UR6, -R129.reuse ;  /* 0x00000006604e7c23 */ /* 0x100fe20008010881 */
[----:B------:R-:W-:Y:S01]  /*6790*/  FMNMX.FTZ R12, R55, R12, !PT ;  /* 0x0000000c370c7209 */ /* 0x000fe20007810000 */
[--C-:B------:R-:W-:Y:S01]  /*67a0*/  FFMA.FTZ R75, R108, UR6, -R129.reuse ;  /* 0x000000066c4b7c23 */ /* 0x100fe20008010881 */
[----:B------:R-:W-:Y:S01]  /*67b0*/  FMNMX.FTZ R9, R101, R2, !PT ;  /* 0x0000000265097209 */ /* 0x000fe20007810000 */
[----:B------:R-:W1:Y:S01]  /*67c0*/  SHFL.BFLY PT, R11, R10, 0x1, 0x1f ;  /* 0x0c201f000a0b7f89 */ /* 0x000e6200000e0000 */
[----:B------:R-:W-:Y:S01]  /*67d0*/  FMNMX.FTZ R12, R59, R12, !PT ;  /* 0x0000000c3b0c7209 */ /* 0x000fe20007810000 */
[--C-:B------:R-:W-:Y:S01]  /*67e0*/  FFMA.FTZ R106, R86, UR6, -R129.reuse ;  /* 0x00000006566a7c23 */ /* 0x100fe20008010881 */
[----:B------:R-:W-:Y:S01]  /*67f0*/  FMNMX.FTZ R2, R100, R9, !PT ;  /* 0x0000000964027209 */ /* 0x000fe20007810000 */
[--C-:B------:R-:W-:Y:S01]  /*6800*/  FFMA.FTZ R88, R174, UR6, -R129.reuse ;  /* 0x00000006ae587c23 */ /* 0x100fe20008010881 */
        /* <DEDUP_REMOVED lines=9> */
[----:B------:R-:W2:Y:S01]  /*68a0*/  MUFU.EX2 R106, R106 ;  /* 0x0000006a006a7308 */ /* 0x000ea20000000800 */
[----:B------:R-:W-:Y:S01]  /*68b0*/  LEA R247, R3, UR4, 0x1 ;  /* 0x0000000403f77c11 */ /* 0x000fe2000f8e08ff */
[----:B------:R-:W3:Y:S01]  /*68c0*/  SHFL.BFLY PT, R8, R9, 0x2, 0x1f ;  /* 0x0c401f0009087f89 */ /* 0x000ee200000e0000 */
[----:B------:R-:W-:Y:S01]  /*68d0*/  FMNMX.FTZ R12, R207, R12, !PT ;  /* 0x0000000ccf0c7209 */ /* 0x000fe20007810000 */
[--C-:B------:R-:W-:Y:S01]  /*68e0*/  FFMA.FTZ R62, R234, UR6, -R129.reuse ;  /* 0x00000006ea3e7c23 */ /* 0x100fe20008010881 */
[-C--:B------:R-:W-:Y:S01]  /*68f0*/  LEA R245, R4, R247.reuse, 0x1 ;  /* 0x000000f704f57211 */ /* 0x080fe200078e08ff */
[----:B------:R-:W-:Y:S01]  /*6900*/  LDSM.16.MT88.4 R156, [R247+0x8000] ;  /* 0x00800000f79c783b */ /* 0x000fe20000004200 */
[----:B------:R-:W-:Y:S01]  /*6910*/  FMNMX.FTZ R12, R205, R12, !PT ;  /* 0x0000000ccd0c7209 */ /* 0x000fe20007810000 */
[----:B------:R-:W-:Y:S01]  /*6920*/  MUFU.EX2 R91, R91 ;  /* 0x0000005b005b7308 */ /* 0x000fe20000000800 */
[----:B------:R-:W-:Y:S01]  /*6930*/  LEA R246, R6, R247, 0x1 ;  /* 0x000000f706f67211 */ /* 0x000fe200078e08ff */
[----:B------:R-:W-:Y:S01]  /*6940*/  LDSM.16.MT88.4 R136, [R245+0x8000] ;  /* 0x00800000f588783b */ /* 0x000fe20000004200 */
[----:B-1----:R-:W-:Y:S01]  /*6950*/  FMNMX.FTZ R2, R10, R11, !PT ;  /* 0x0000000b0a027209 */ /* 0x002fe20007810000 */
[--C-:B------:R-:W-:Y:S01]  /*6960*/  FFMA.FTZ R61, R58, UR6, -R129.reuse ;  /* 0x000000063a3d7c23 */ /* 0x100fe20008010881 */
[----:B------:R-:W-:Y:S01]  /*6970*/  FMNMX.FTZ R10, R201, R12, !PT ;  /* 0x0000000cc90a7209 */ /* 0x000fe20007810000 */
[----:B------:R-:W-:Y:S01]  /*6980*/  LDSM.16.MT88.4 R148, [R246+0x8000] ;  /* 0x00800000f694783b */ /* 0x000fe20000004200 */
[C---:B------:R-:W-:Y:S01]  /*6990*/  FSETP.NEU.FTZ.AND P1, PT, R2.reuse, -INF , PT ;  /* 0xff8000000200780b */ /* 0x040fe20003f3d000 */
[----:B------:R-:W-:Y:S01]  /*69a0*/  FMUL.FTZ R105, R2, UR6 ;  /* 0x0000000602697c20 */ /* 0x000fe20008410000 */
[----:B------:R-:W-:Y:S01]  /*69b0*/  FMNMX.FTZ R10, R227, R10, !PT ;  /* 0x0000000ae30a7209 */ /* 0x000fe20007810000 */
[----:B------:R-:W1:Y:S01]  /*69c0*/  MUFU.EX2 R88, R88 ;  /* 0x0000005800587308 */ /* 0x000e620000000800 */
[----:B------:R-:W-:Y:S01]  /*69d0*/  LEA R244, R6, R245, 0x1 ;  /* 0x000000f506f47211 */ /* 0x000fe200078e08ff */
[----:B------:R-:W-:Y:S01]  /*69e0*/  LDSM.16.MT88.4 R24, [R247+0x8800] ;  /* 0x00880000f718783b */ /* 0x000fe20000004200 */
[----:B------:R-:W-:Y:S01]  /*69f0*/  FMNMX.FTZ R10, R229, R10, !PT ;  /* 0x0000000ae50a7209 */ /* 0x000fe20007810000 */
[----:B------:R-:W-:Y:S01]  /*6a00*/  FFMA.FTZ R58, R228, UR6, -R129 ;  /* 0x00000006e43a7c23 */ /* 0x000fe20008010881 */
[----:B------:R-:W-:Y:S01]  /*6a10*/  FSEL R105, R105, RZ, P1 ;  /* 0x000000ff69697208 */ /* 0x000fe20000800000 */
[----:B------:R-:W-:Y:S01]  /*6a20*/  LDSM.16.MT88.4 R20, [R246+0x8800] ;  /* 0x00880000f614783b */ /* 0x000fe20000004200 */
[----:B------:R-:W-:Y:S01]  /*6a30*/  FMNMX.FTZ R10, R223, R10, !PT ;  /* 0x0000000adf0a7209 */ /* 0x000fe20007810000 */
[----:B------:R-:W-:Y:S01]  /*6a40*/  MUFU.EX2 R86, R86 ;  /* 0x0000005600567308 */ /* 0x000fe20000000800 */
[----:B---3--:R-:W-:Y:S01]  /*6a50*/  FMNMX.FTZ R8, R9, R8, !PT ;  /* 0x0000000809087209 */ /* 0x008fe20007810000 */
[--C-:B------:R-:W-:Y:S01]  /*6a60*/  FFMA.FTZ R104, R0, UR6, -R105.reuse ;  /* 0x0000000600687c23 */ /* 0x100fe20008010869 */
[----:B------:R-:W-:Y:S01]  /*6a70*/  FMNMX.FTZ R10, R221, R10, !PT ;  /* 0x0000000add0a7209 */ /* 0x000fe20007810000 */
[--C-:B------:R-:W-:Y:S01]  /*6a80*/  FFMA.FTZ R103, R102, UR6, -R105.reuse ;  /* 0x0000000666677c23 */ /* 0x100fe20008010869 */
[--C-:B------:R-:W-:Y:S01]  /*6a90*/  FFMA.FTZ R76, R114, UR6, -R105.reuse ;  /* 0x00000006724c7c23 */ /* 0x100fe20008010869 */
[----:B------:R-:W3:Y:S01]  /*6aa0*/  SHFL.BFLY PT, R9, R8, 0x1, 0x1f ;  /* 0x0c201f0008097f89 */ /* 0x000ee200000e0000 */
[----:B------:R-:W-:Y:S01]  /*6ab0*/  FMNMX.FTZ R10, R199, R10, !PT ;  /* 0x0000000ac70a7209 */ /* 0x000fe20007810000 */
[--C-:B------:R-:W-:Y:S01]  /*6ac0*/  FFMA.FTZ R87, R94, UR6, -R105.reuse ;  /* 0x000000065e577c23 */ /* 0x100fe20008010869 */
[--C-:B------:R-:W-:Y:S01]  /*6ad0*/  FFMA.FTZ R92, R170, UR6, -R105.reuse ;  /* 0x00000006aa5c7c23 */ /* 0x100fe20008010869 */
[----:B------:R-:W-:Y:S01]  /*6ae0*/  MUFU.EX2 R104, R104 ;  /* 0x0000006800687308 */ /* 0x000fe20000000800 */
[----:B------:R-:W-:Y:S01]  /*6af0*/  FMNMX.FTZ R10, R131, R10, !PT ;  /* 0x0000000a830a7209 */ /* 0x000fe20007810000 */
[----:B------:R-:W-:Y:S01]  /*6b00*/  LDSM.16.MT88.4 R16, [R245+0x8800] ;  /* 0x00880000f510783b */ /* 0x000fe20000004200 */
[----:B--2---:R-:W-:Y:S01]  /*6b10*/  F2FP.F16.F32.PACK_AB R144, R106, R107 ;  /* 0x0000006b6a90723e */ /* 0x004fe200000000ff */
[--C-:B------:R-:W-:Y:S01]  /*6b20*/  FFMA.FTZ R84, R172, UR6, -R105.reuse ;  /* 0x00000006ac547c23 */ /* 0x100fe20008010869 */
[----:B------:R-:W-:Y:S01]  /*6b30*/  FMNMX.FTZ R10, R121, R10, !PT ;  /* 0x0000000a790a7209 */ /* 0x000fe20007810000 */
[--C-:B------:R-:W-:Y:S01]  /*6b40*/  FFMA.FTZ R79, R180, UR6, -R105.reuse ;  /* 0x00000006b44f7c23 */ /* 0x100fe20008010869 */
[----:B-1----:R-:W-:Y:S01]  /*6b50*/  F2FP.F16.F32.PACK_AB R146, R88, R91 ;  /* 0x0000005b5892723e */ /* 0x002fe200000000ff */
[----:B------:R-:W1:Y:S01]  /*6b60*/  MUFU.EX2 R103, R103 ;  /* 0x0000006700677308 */ /* 0x000e620000000800 */
[----:B------:R-:W-:Y:S01]  /*6b70*/  FMNMX.FTZ R10, R119, R10, !PT ;  /* 0x0000000a770a7209 */ /* 0x000fe20007810000 */
[--C-:B------:R-:W-:Y:S01]  /*6b80*/  FFMA.FTZ R71, R176, UR6, -R105.reuse ;  /* 0x00000006b0477c23 */ /* 0x100fe20008010869 */
[--C-:B------:R-:W-:Y:S01]  /*6b90*/  FFMA.FTZ R67, R48, UR6, -R105.reuse ;  /* 0x0000000630437c23 */ /* 0x100fe20008010869 */
[----:B------:R-:W-:Y:S01]  /*6ba0*/  FFMA.FTZ R48, R60, UR6, -R105 ;  /* 0x000000063c307c23 */ /* 0x000fe20008010869 */
[----:B------:R-:W-:Y:S01]  /*6bb0*/  FMNMX.FTZ R10, R117, R10, !PT ;  /* 0x0000000a750a7209 */ /* 0x000fe20007810000 */
[----:B------:R-:W-:Y:S01]  /*6bc0*/  FFMA.FTZ R60, R54, UR6, -R129 ;  /* 0x00000006363c7c23 */ /* 0x000fe20008010881 */
[--C-:B------:R-:W-:Y:S01]  /*6bd0*/  FFMA.FTZ R47, R226, UR6, -R105.reuse ;  /* 0x00000006e22f7c23 */ /* 0x100fe20008010869 */
[----:B------:R-:W-:Y:S01]  /*6be0*/  MUFU.EX2 R92, R92 ;  /* 0x0000005c005c7308 */ /* 0x000fe20000000800 */
[----:B------:R-:W-:Y:S01]  /*6bf0*/  FMNMX.FTZ R10, R111, R10, !PT ;  /* 0x0000000a6f0a7209 */ /* 0x000fe20007810000 */
[--C-:B------:R-:W-:Y:S01]  /*6c00*/  FFMA.FTZ R130, R130, UR6, -R105.reuse ;  /* 0x0000000682827c23 */ /* 0x100fe20008010869 */
[----:B------:R-:W-:Y:S01]  /*6c10*/  FFMA.FTZ R202, R202, UR6, -R105 ;  /* 0x00000006caca7c23 */ /* 0x000fe20008010869 */
[----:B---3--:R-:W-:Y:S01]  /*6c20*/  FMNMX.FTZ R0, R8, R9, !PT ;  /* 0x0000000908007209 */ /* 0x008fe20007810000 */
[----:B------:R-:W-:Y:S01]  /*6c30*/  FFMA.FTZ R200, R200, UR6, -R129 ;  /* 0x00000006c8c87c23 */ /* 0x000fe20008010881 */
[----:B------:R-:W-:Y:S01]  /*6c40*/  FMNMX.FTZ R9, R35, R10, !PT ;  /* 0x0000000a23097209 */ /* 0x000fe20007810000 */
[----:B------:R-:W-:Y:S01]  /*6c50*/  FFMA.FTZ R208, R208, UR6, -R105 ;  /* 0x00000006d0d07c23 */ /* 0x000fe20008010869 */
[C---:B------:R-:W-:Y:S01]  /*6c60*/  FSETP.NEU.FTZ.AND P1, PT, R0.reuse, -INF , PT ;  /* 0xff8000000000780b */ /* 0x040fe20003f3d000 */
[----:B------:R-:W-:Y:S01]  /*6c70*/  FMUL.FTZ R102, R0, UR6 ;  /* 0x0000000600667c20 */ /* 0x000fe20008410000 */
[----:B------:R-:W-:Y:S01]  /*6c80*/  FMNMX.FTZ R8, R34, R9, !PT ;  /* 0x0000000922087209 */ /* 0x000fe20007810000 */
[----:B------:R-:W2:Y:S01]  /*6c90*/  MUFU.EX2 R87, R87 ;  /* 0x0000005700577308 */ /* 0x000ea20000000800 */
[----:B-1----:R-:W-:Y:S01]  /*6ca0*/  F2FP.F16.F32.PACK_AB R192, R103, R104 ;  /* 0x0000006867c0723e */ /* 0x002fe200000000ff */
[--C-:B------:R-:W-:Y:S01]  /*6cb0*/  FFMA.FTZ R218, R218, UR6, -R129.reuse ;  /* 0x00000006dada7c23 */ /* 0x100fe20008010881 */
[----:B------:R-:W-:Y:S01]  /*6cc0*/  FMNMX.FTZ R9, R33, R8, !PT ;  /* 0x0000000821097209 */ /* 0x000fe20007810000 */
[--C-:B------:R-:W-:Y:S01]  /*6cd0*/  FFMA.FTZ R212, R212, UR6, -R129.reuse ;  /* 0x00000006d4d47c23 */ /* 0x100fe20008010881 */
[----:B------:R-:W-:Y:S01]  /*6ce0*/  FSEL R102, R102, RZ, P1 ;  /* 0x000000ff66667208 */ /* 0x000fe20000800000 */
[--C-:B------:R-:W-:Y:S01]  /*6cf0*/  FFMA.FTZ R128, R128, UR6, -R129.reuse ;  /* 0x0000000680807c23 */ /* 0x100fe20008010881 */
[----:B------:R-:W-:Y:S01]  /*6d00*/  FMNMX.FTZ R8, R32, R9, !PT ;  /* 0x0000000920087209 */ /* 0x000fe20007810000 */
[----:B------:R-:W-:Y:S01]  /*6d10*/  MUFU.EX2 R81, R81 ;  /* 0x0000005100517308 */ /* 0x000fe20000000800 */
[--C-:B------:R-:W-:Y:S01]  /*6d20*/  FFMA.FTZ R127, R127, UR6, -R129.reuse ;  /* 0x000000067f7f7c23 */ /* 0x100fe20008010881 */
[--C-:B------:R-:W-:Y:S01]  /*6d30*/  FFMA.FTZ R94, R83, UR6, -R102.reuse ;  /* 0x00000006535e7c23 */ /* 0x100fe20008010866 */
[--C-:B------:R-:W-:Y:S01]  /*6d40*/  FFMA.FTZ R93, R109, UR6, -R102.reuse ;  /* 0x000000066d5d7c23 */ /* 0x100fe20008010866 */
[----:B------:R-:W1:Y:S01]  /*6d50*/  SHFL.BFLY PT, R3, R8, 0x2, 0x1f ;  /* 0x0c401f0008037f89 */ /* 0x000e6200000e0000 */
[--C-:B------:R-:W-:Y:S01]  /*6d60*/  FFMA.FTZ R77, R89, UR6, -R102.reuse ;  /* 0x00000006594d7c23 */ /* 0x100fe20008010866 */
[--C-:B------:R-:W-:Y:S01]  /*6d70*/  FFMA.FTZ R90, R167, UR6, -R102.reuse ;  /* 0x00000006a75a7c23 */ /* 0x100fe20008010866 */
[--C-:B------:R-:W-:Y:S01]  /*6d80*/  FFMA.FTZ R83, R169, UR6, -R102.reuse ;  /* 0x00000006a9537c23 */ /* 0x100fe20008010866 */
[----:B------:R-:W-:Y:S01]  /*6d90*/  MUFU.EX2 R94, R94 ;  /* 0x0000005e005e7308 */ /* 0x000fe20000000800 */
[----:B--2---:R-:W-:Y:S01]  /*6da0*/  F2FP.F16.F32.PACK_AB R194, R87, R92 ;  /* 0x0000005c57c2723e */ /* 0x004fe200000000ff */
[--C-:B------:R-:W-:Y:S01]  /*6db0*/  FFMA.FTZ R82, R165, UR6, -R102.reuse ;  /* 0x00000006a5527c23 */ /* 0x100fe20008010866 */
[--C-:B------:R-:W-:Y:S01]  /*6dc0*/  FFMA.FTZ R74, R173, UR6, -R102.reuse ;  /* 0x00000006ad4a7c23 */ /* 0x100fe20008010866 */
[--C-:B------:R-:W-:Y:S01]  /*6dd0*/  FFMA.FTZ R65, R177, UR6, -R102.reuse ;  /* 0x00000006b1417c23 */ /* 0x100fe20008010866 */
[--C-:B------:R-:W-:Y:S01]  /*6de0*/  FFMA.FTZ R66, R235, UR6, -R102.reuse ;  /* 0x00000006eb427c23 */ /* 0x100fe20008010866 */
[--C-:B------:R-:W-:Y:S01]  /*6df0*/  FFMA.FTZ R39, R39, UR6, -R102.reuse ;  /* 0x0000000627277c23 */ /* 0x100fe20008010866 */
[--C-:B------:R-:W-:Y:S01]  /*6e00*/  FFMA.FTZ R7, R7, UR6, -R102.reuse ;  /* 0x0000000607077c23 */ /* 0x100fe20008010866 */
[----:B------:R-:W2:Y:S01]  /*6e10*/  MUFU.EX2 R93, R93 ;  /* 0x0000005d005d7308 */ /* 0x000ea20000000800 */
[--C-:B------:R-:W-:Y:S01]  /*6e20*/  FFMA.FTZ R219, R219, UR6, -R102.reuse ;  /* 0x00000006dbdb7c23 */ /* 0x100fe20008010866 */
[--C-:B------:R-:W-:Y:S01]  /*6e30*/  FFMA.FTZ R225, R225, UR6, -R102.reuse ;  /* 0x00000006e1e17c23 */ /* 0x100fe20008010866 */
[--C-:B------:R-:W-:Y:S01]  /*6e40*/  FFMA.FTZ R215, R215, UR6, -R102.reuse ;  /* 0x00000006d7d77c23 */ /* 0x100fe20008010866 */
[--C-:B------:R-:W-:Y:S01]  /*6e50*/  FFMA.FTZ R211, R211, UR6, -R102.reuse ;  /* 0x00000006d3d37c23 */ /* 0x100fe20008010866 */
[--C-:B------:R-:W-:Y:S01]  /*6e60*/  FFMA.FTZ R126, R126, UR6, -R129.reuse ;  /* 0x000000067e7e7c23 */ /* 0x100fe20008010881 */
[--C-:B------:R-:W-:Y:S01]  /*6e70*/  FFMA.FTZ R125, R125, UR6, -R129.reuse ;  /* 0x000000067d7d7c23 */ /* 0x100fe20008010881 */
[--C-:B------:R-:W-:Y:S01]  /*6e80*/  FFMA.FTZ R124, R124, UR6, -R129.reuse ;  /* 0x000000067c7c7c23 */ /* 0x100fe20008010881 */
[----:B------:R-:W3:Y:S01]  /*6e90*/  MUFU.EX2 R90, R90 ;  /* 0x0000005a005a7308 */ /* 0x000ee20000000800 */
[--C-:B------:R-:W-:Y:S01]  /*6ea0*/  FFMA.FTZ R123, R123, UR6, -R129.reuse ;  /* 0x000000067b7b7c23 */ /* 0x100fe20008010881 */
[----:B------:R-:W-:Y:S01]  /*6eb0*/  FFMA.FTZ R122, R122, UR6, -R129 ;  /* 0x000000067a7a7c23 */ /* 0x000fe20008010881 */
[--C-:B------:R-:W-:Y:S01]  /*6ec0*/  FFMA.FTZ R228, R113, UR6, -R102.reuse ;  /* 0x0000000671e47c23 */ /* 0x100fe20008010866 */
[----:B-1----:R-:W-:Y:S01]  /*6ed0*/  FMNMX.FTZ R3, R8, R3, !PT ;  /* 0x0000000308037209 */ /* 0x002fe20007810000 */
[----:B------:R-:W-:Y:S01]  /*6ee0*/  FFMA.FTZ R118, R118, UR6, -R105 ;  /* 0x0000000676767c23 */ /* 0x000fe20008010869 */
[----:B------:R-:W-:Y:S01]  /*6ef0*/  LDSM.16.MT88.4 R8, [R244+0x8000] ;  /* 0x00800000f408783b */ /* 0x000fe20000004200 */
[--C-:B------:R-:W-:Y:S01]  /*6f00*/  FFMA.FTZ R226, R29, UR6, -R102.reuse ;  /* 0x000000061de27c23 */ /* 0x100fe20008010866 */
[----:B------:R-:W1:Y:S01]  /*6f10*/  MUFU.EX2 R83, R83 ;  /* 0x0000005300537308 */ /* 0x000e620000000800 */
[----:B--2---:R-:W-:Y:S01]  /*6f20*/  F2FP.F16.F32.PACK_AB R193, R93, R94 ;  /* 0x0000005e5dc1723e */ /* 0x004fe200000000ff */
[----:B------:R-:W2:Y:S01]  /*6f30*/  SHFL.BFLY PT, R12, R3, 0x1, 0x1f ;  /* 0x0c201f00030c7f89 */ /* 0x000ea200000e0000 */
[----:B------:R-:W-:Y:S01]  /*6f40*/  FFMA.FTZ R115, R115, UR6, -R102 ;  /* 0x0000000673737c23 */ /* 0x000fe20008010866 */
[----:B------:R-:W-:Y:S01]  /*6f50*/  FADD.FTZ R106, R107, R106 ;  /* 0x0000006a6b6a7221 */ /* 0x000fe20000010000 */
[----:B------:R-:W-:Y:S01]  /*6f60*/  FADD.FTZ R103, R104, R103 ;  /* 0x0000006768677221 */ /* 0x000fe20000010000 */
[----:B------:R-:W-:Y:S01]  /*6f70*/  FADD.FTZ R93, R94, R93 ;  /* 0x0000005d5e5d7221 */ /* 0x000fe20000010000 */
[--C-:B------:R-:W-:Y:S01]  /*6f80*/  FFMA.FTZ R112, R112, UR6, -R105.reuse ;  /* 0x0000000670707c23 */ /* 0x100fe20008010869 */
[----:B------:R-:W-:Y:S01]  /*6f90*/  MUFU.EX2 R84, R84 ;  /* 0x0000005400547308 */ /* 0x000fe20000000800 */
[----:B------:R-:W-:Y:S01]  /*6fa0*/  FADD.FTZ R91, R91, R106 ;  /* 0x0000006a5b5b7221 */ /* 0x000fe20000010000 */
[----:B------:R-:W-:Y:S01]  /*6fb0*/  FFMA.FTZ R110, R110, UR6, -R105 ;  /* 0x000000066e6e7c23 */ /* 0x000fe20008010869 */
[----:B------:R-:W-:Y:S01]  /*6fc0*/  FFMA.FTZ R99, R99, UR6, -R102 ;  /* 0x0000000663637c23 */ /* 0x000fe20008010866 */
[----:B---3--:R-:W-:Y:S01]  /*6fd0*/  FADD.FTZ R94, R90, R93 ;  /* 0x0000005d5a5e7221 */ /* 0x008fe20000010000 */
[----:B------:R-:W-:-:S03]  /*6fe0*/  FADD.FTZ R91, R88, R91 ;  /* 0x0000005b585b7221 */ /* 0x000fc60000010000 */
[----:B------:R-:W3:Y:S01]  /*6ff0*/  MUFU.EX2 R79, R79 ;  /* 0x0000004f004f7308 */ /* 0x000ee20000000800 */
[C---:B-1----:R-:W-:Y:S01]  /*7000*/  F2FP.F16.F32.PACK_AB R195, R83.reuse, R90 ;  /* 0x0000005a53c3723e */ /* 0x042fe200000000ff */
[----:B------:R-:W-:-:S06]  /*7010*/  FADD.FTZ R83, R83, R94 ;  /* 0x0000005e53537221 */ /* 0x000fcc0000010000 */
[C---:B------:R-:W-:Y:S01]  /*7020*/  HMMA.16816.F32 R164, R192.reuse, R156, RZ ;  /* 0x0000009cc0a4723c */ /* 0x040fe200000018ff */
[----:B------:R-:W-:Y:S01]  /*7030*/  MUFU.EX2 R76, R76 ;  /* 0x0000004c004c7308 */ /* 0x000fe20000000800 */
[----:B--2---:R-:W-:Y:S02]  /*7040*/  FMNMX.FTZ R3, R3, R12, !PT ;  /* 0x0000000c03037209 */ /* 0x004fe40007810000 */
[----:B------:R-:W1:Y:S02]  /*7050*/  LDSM.16.MT88.4 R12, [R244+0x8800] ;  /* 0x00880000f40c783b */ /* 0x000e640000004200 */
[C---:B------:R-:W-:Y:S01]  /*7060*/  FSETP.NEU.FTZ.AND P1, PT, R3.reuse, -INF , PT ;  /* 0xff8000000300780b */ /* 0x040fe20003f3d000 */
[----:B------:R-:W-:Y:S01]  /*7070*/  FMUL.FTZ R114, R3, UR6 ;  /* 0x0000000603727c20 */ /* 0x000fe20008410000 */
[----:B------:R-:W-:Y:S01]  /*7080*/  HMMA.16816.F32 R168, R192, R158, RZ ;  /* 0x0000009ec0a8723c */ /* 0x000fe200000018ff */
[----:B------:R-:W2:Y:S01]  /*7090*/  MUFU.EX2 R71, R71 ;  /* 0x0000004700477308 */ /* 0x000ea20000000800 */
[----:B---3--:R-:W-:-:S02]  /*70a0*/  F2FP.F16.F32.PACK_AB R40, R79, R84 ;  /* 0x000000544f28723e */ /* 0x008fc400000000ff */
[----:B------:R-:W-:Y:S02]  /*70b0*/  FSEL R114, R114, RZ, P1 ;  /* 0x000000ff72727208 */ /* 0x000fe40000800000 */
[C---:B------:R-:W-:Y:S03]  /*70c0*/  HMMA.16816.F32 R172, R192.reuse, R148, RZ ;  /* 0x00000094c0ac723c */ /* 0x040fe600000018ff */
        /* <DEDUP_REMOVED lines=9> */
[C---:B------:R-:W-:Y:S01]  /*7160*/  HMMA.16816.F32 R176, R192.reuse, R150, RZ ;  /* 0x00000096c0b0723c */ /* 0x040fe200000018ff */
[----:B--2---:R-:W-:Y:S01]  /*7170*/  F2FP.F16.F32.PACK_AB R42, R71, R76 ;  /* 0x0000004c472a723e */ /* 0x004fe200000000ff */
[----:B------:R-:W-:Y:S01]  /*7180*/  FFMA.FTZ R69, R50, UR6, -R129 ;  /* 0x0000000632457c23 */ /* 0x000fe20008010881 */
[--C-:B------:R-:W-:Y:S01]  /*7190*/  FFMA.FTZ R70, R49, UR6, -R114.reuse ;  /* 0x0000000631467c23 */ /* 0x100fe20008010872 */
[--C-:B------:R-:W-:Y:S01]  /*71a0*/  FFMA.FTZ R50, R230, UR6, -R105.reuse ;  /* 0x00000006e6327c23 */ /* 0x100fe20008010869 */
[----:B------:R-:W2:Y:S01]  /*71b0*/  MUFU.EX2 R108, R108 ;  /* 0x0000006c006c7308 */ /* 0x000ea20000000800 */
[C---:B------:R-:W-:Y:S01]  /*71c0*/  HMMA.16816.F32 R180, R192.reuse, R136, RZ ;  /* 0x00000088c0b4723c */ /* 0x040fe200000018ff */
[----:B------:R-:W-:Y:S01]  /*71d0*/  FFMA.FTZ R49, R56, UR6, -R105 ;  /* 0x0000000638317c23 */ /* 0x000fe20008010869 */
[--C-:B------:R-:W-:Y:S01]  /*71e0*/  FFMA.FTZ R56, R55, UR6, -R114.reuse ;  /* 0x0000000637387c23 */ /* 0x100fe20008010872 */
[--C-:B------:R-:W-:Y:S01]  /*71f0*/  FFMA.FTZ R57, R57, UR6, -R114.reuse ;  /* 0x0000000639397c23 */ /* 0x100fe20008010872 */
[--C-:B------:R-:W-:Y:S01]  /*7200*/  FFMA.FTZ R55, R59, UR6, -R114.reuse ;  /* 0x000000063b377c23 */ /* 0x100fe20008010872 */
[----:B------:R-:W-:Y:S01]  /*7210*/  FFMA.FTZ R59, R46, UR6, -R129 ;  /* 0x000000062e3b7c23 */ /* 0x000fe20008010881 */
[C---:B------:R-:W-:Y:S01]  /*7220*/  HMMA.16816.F32 R184, R192.reuse, R138, RZ ;  /* 0x0000008ac0b8723c */ /* 0x040fe200000018ff */
[----:B------:R-:W-:Y:S01]  /*7230*/  MUFU.EX2 R96, R96 ;  /* 0x0000006000607308 */ /* 0x000fe20000000800 */
[--C-:B------:R-:W-:Y:S01]  /*7240*/  FFMA.FTZ R54, R53, UR6, -R114.reuse ;  /* 0x0000000635367c23 */ /* 0x100fe20008010872 */
[--C-:B------:R-:W-:Y:S01]  /*7250*/  FFMA.FTZ R46, R44, UR6, -R105.reuse ;  /* 0x000000062c2e7c23 */ /* 0x100fe20008010869 */
[----:B------:R-:W-:Y:S01]  /*7260*/  FFMA.FTZ R53, R45, UR6, -R114 ;  /* 0x000000062d357c23 */ /* 0x000fe20008010872 */
[--C-:B------:R-:W-:Y:S01]  /*7270*/  FFMA.FTZ R44, R38, UR6, -R105.reuse ;  /* 0x00000006262c7c23 */ /* 0x100fe20008010869 */
[C---:B------:R-:W-:Y:S01]  /*7280*/  HMMA.16816.F32 R188, R192.reuse, R8, RZ ;  /* 0x00000008c0bc723c */ /* 0x040fe200000018ff */
[----:B------:R-:W-:Y:S01]  /*7290*/  FFMA.FTZ R45, R52, UR6, -R105 ;  /* 0x00000006342d7c23 */ /* 0x000fe20008010869 */
[----:B------:R-:W-:Y:S01]  /*72a0*/  FFMA.FTZ R38, R209, UR6, -R102 ;  /* 0x00000006d1267c23 */ /* 0x000fe20008010866 */
[----:B------:R-:W3:Y:S01]  /*72b0*/  MUFU.EX2 R89, R89 ;  /* 0x0000005900597308 */ /* 0x000ee20000000800 */
[----:B--2---:R-:W-:Y:S01]  /*72c0*/  F2FP.F16.F32.PACK_AB R145, R108, R109 ;  /* 0x0000006d6c91723e */ /* 0x004fe200000000ff */
[--C-:B------:R-:W-:Y:S01]  /*72d0*/  FFMA.FTZ R52, R51, UR6, -R114.reuse ;  /* 0x0000000633347c23 */ /* 0x100fe20008010872 */
[----:B------:R-:W-:Y:S01]  /*72e0*/  HMMA.16816.F32 R192, R192, R10, RZ ;  /* 0x0000000ac0c0723c */ /* 0x000fe200000018ff */
[--C-:B------:R-:W-:Y:S01]  /*72f0*/  FFMA.FTZ R51, R207, UR6, -R114.reuse ;  /* 0x00000006cf337c23 */ /* 0x100fe20008010872 */
[--C-:B------:R-:W-:Y:S01]  /*7300*/  FFMA.FTZ R207, R198, UR6, -R129.reuse ;  /* 0x00000006c6cf7c23 */ /* 0x100fe20008010881 */
[----:B------:R-:W-:Y:S01]  /*7310*/  FFMA.FTZ R198, R196, UR6, -R129 ;  /* 0x00000006c4c67c23 */ /* 0x000fe20008010881 */
[----:B------:R-:W-:Y:S01]  /*7320*/  FFMA.FTZ R196, R201, UR6, -R114 ;  /* 0x00000006c9c47c23 */ /* 0x000fe20008010872 */
[----:B------:R-:W-:Y:S01]  /*7330*/  MUFU.EX2 R82, R82 ;  /* 0x0000005200527308 */ /* 0x000fe20000000800 */
[----:B------:R-:W-:Y:S01]  /*7340*/  FFMA.FTZ R201, R222, UR6, -R105 ;  /* 0x00000006dec97c23 */ /* 0x000fe20008010869 */
[----:B------:R-:W-:Y:S01]  /*7350*/  FFMA.FTZ R222, R231, UR6, -R102 ;  /* 0x00000006e7de7c23 */ /* 0x000fe20008010866 */
[--C-:B------:R-:W-:Y:S01]  /*7360*/  FFMA.FTZ R209, R224, UR6, -R129.reuse ;  /* 0x00000006e0d17c23 */ /* 0x100fe20008010881 */
[--C-:B------:R-:W-:Y:S01]  /*7370*/  FFMA.FTZ R205, R205, UR6, -R114.reuse ;  /* 0x00000006cdcd7c23 */ /* 0x100fe20008010872 */
[--C-:B------:R-:W-:Y:S01]  /*7380*/  FFMA.FTZ R227, R227, UR6, -R114.reuse ;  /* 0x00000006e3e37c23 */ /* 0x100fe20008010872 */
[--C-:B------:R-:W-:Y:S01]  /*7390*/  FFMA.FTZ R224, R229, UR6, -R114.reuse ;  /* 0x00000006e5e07c23 */ /* 0x100fe20008010872 */
[--C-:B------:R-:W-:Y:S01]  /*73a0*/  FFMA.FTZ R231, R210, UR6, -R129.reuse ;  /* 0x00000006d2e77c23 */ /* 0x100fe20008010881 */
[----:B------:R-:W2:Y:S01]  /*73b0*/  MUFU.EX2 R77, R77 ;  /* 0x0000004d004d7308 */ /* 0x000ea20000000800 */
[----:B---3--:R-:W-:Y:S01]  /*73c0*/  F2FP.F16.F32.PACK_AB R147, R89, R96 ;  /* 0x000000605993723e */ /* 0x008fe200000000ff */
[----:B------:R-:W-:Y:S01]  /*73d0*/  FFMA.FTZ R210, R223, UR6, -R114 ;  /* 0x00000006dfd27c23 */ /* 0x000fe20008010872 */
[----:B------:R-:W-:Y:S01]  /*73e0*/  FFMA.FTZ R229, R214, UR6, -R129 ;  /* 0x00000006d6e57c23 */ /* 0x000fe20008010881 */
[--C-:B------:R-:W-:Y:S01]  /*73f0*/  FFMA.FTZ R223, R216, UR6, -R105.reuse ;  /* 0x00000006d8df7c23 */ /* 0x100fe20008010869 */
[----:B------:R-:W-:Y:S01]  /*7400*/  FFMA.FTZ R214, R220, UR6, -R105 ;  /* 0x00000006dcd67c23 */ /* 0x000fe20008010869 */
[----:B------:R-:W-:Y:S01]  /*7410*/  FFMA.FTZ R216, R197, UR6, -R102 ;  /* 0x00000006c5d87c23 */ /* 0x000fe20008010866 */
[--C-:B------:R-:W-:Y:S01]  /*7420*/  FFMA.FTZ R221, R221, UR6, -R114.reuse ;  /* 0x00000006dddd7c23 */ /* 0x100fe20008010872 */
[C---:B------:R-:W-:Y:S01]  /*7430*/  HMMA.16816.F32 R160, R144.reuse, R156, RZ ;  /* 0x0000009c90a0723c */ /* 0x040fe200000018ff */
[----:B------:R-:W-:Y:S01]  /*7440*/  MUFU.EX2 R74, R74 ;  /* 0x0000004a004a7308 */ /* 0x000fe20000000800 */
[--C-:B------:R-:W-:Y:S01]  /*7450*/  FFMA.FTZ R197, R199, UR6, -R114.reuse ;  /* 0x00000006c7c57c23 */ /* 0x100fe20008010872 */
[--C-:B------:R-:W-:Y:S01]  /*7460*/  FFMA.FTZ R220, R131, UR6, -R114.reuse ;  /* 0x0000000683dc7c23 */ /* 0x100fe20008010872 */
[----:B------:R-:W-:Y:S01]  /*7470*/  FFMA.FTZ R129, R120, UR6, -R129 ;  /* 0x0000000678817c23 */ /* 0x000fe20008010881 */
[--C-:B------:R-:W-:Y:S01]  /*7480*/  FFMA.FTZ R120, R121, UR6, -R114.reuse ;  /* 0x0000000679787c23 */ /* 0x100fe20008010872 */
[C---:B------:R-:W-:Y:S01]  /*7490*/  HMMA.16816.F32 R152, R144.reuse, R148, RZ ;  /* 0x000000949098723c */ /* 0x040fe200000018ff */
[--C-:B------:R-:W-:Y:S01]  /*74a0*/  FFMA.FTZ R119, R119, UR6, -R114.reuse ;  /* 0x0000000677777c23 */ /* 0x100fe20008010872 */
[--C-:B------:R-:W-:Y:S01]  /*74b0*/  FFMA.FTZ R117, R117, UR6, -R114.reuse ;  /* 0x0000000675757c23 */ /* 0x100fe20008010872 */
[----:B------:R-:W3:Y:S01]  /*74c0*/  MUFU.EX2 R65, R65 ;  /* 0x0000004100417308 */ /* 0x000ee20000000800 */
[----:B--2---:R-:W-:Y:S01]  /*74d0*/  F2FP.F16.F32.PACK_AB R41, R77, R82 ;  /* 0x000000524d29723e */ /* 0x004fe200000000ff */
[----:B------:R-:W-:Y:S01]  /*74e0*/  FFMA.FTZ R113, R34, UR6, -R114 ;  /* 0x0000000622717c23 */ /* 0x000fe20008010872 */
[C---:B------:R-:W-:Y:S01]  /*74f0*/  HMMA.16816.F32 R140, R144.reuse, R136, RZ ;  /* 0x00000088908c723c */ /* 0x040fe200000018ff */
[--C-:B------:R-:W-:Y:S01]  /*7500*/  FFMA.FTZ R121, R116, UR6, -R105.reuse ;  /* 0x0000000674797c23 */ /* 0x100fe20008010869 */
[--C-:B------:R-:W-:Y:S01]  /*7510*/  FFMA.FTZ R116, R30, UR6, -R105.reuse ;  /* 0x000000061e747c23 */ /* 0x100fe20008010869 */
[----:B------:R-:W-:Y:S01]  /*7520*/  FFMA.FTZ R131, R28, UR6, -R105 ;  /* 0x000000061c837c23 */ /* 0x000fe20008010869 */
[----:B------:R-:W-:Y:S01]  /*7530*/  FFMA.FTZ R199, R31, UR6, -R102 ;  /* 0x000000061fc77c23 */ /* 0x000fe20008010866 */
[----:B------:R-:W-:Y:S01]  /*7540*/  MUFU.EX2 R78, R78 ;  /* 0x0000004e004e7308 */ /* 0x000fe20000000800 */
[C---:B------:R-:W-:Y:S01]  /*7550*/  HMMA.16816.F32 R156, R144.reuse, R158, RZ ;  /* 0x0000009e909c723c */ /* 0x040fe200000018ff */
[----:B------:R-:W-:Y:S01]  /*7560*/  FADD.FTZ R109, R109, R108 ;  /* 0x0000006c6d6d7221 */ /* 0x000fe20000010000 */
[----:B------:R-:W-:Y:S01]  /*7570*/  FADD.FTZ R82, R82, R83 ;  /* 0x0000005352527221 */ /* 0x000fe20000010000 */
[----:B------:R-:W-:Y:S02]  /*7580*/  LDSM.16.MT88.4 R28, [R247+0xb000] ;  /* 0x00b00000f71c783b */ /* 0x000fe40000004200 */
[----:B------:R-:W-:Y:S01]  /*7590*/  FADD.FTZ R96, R96, R109 ;  /* 0x0000006d60607221 */ /* 0x000fe20000010000 */
[----:B------:R-:W-:Y:S01]  /*75a0*/  HMMA.16816.F32 R148, R144, R150, RZ ;  /* 0x000000969094723c */ /* 0x000fe200000018ff */
[----:B------:R-:W2:Y:S01]  /*75b0*/  MUFU.EX2 R75, R75 ;  /* 0x0000004b004b7308 */ /* 0x000ea20000000800 */
[----:B---3--:R-:W-:Y:S01]  /*75c0*/  F2FP.F16.F32.PACK_AB R43, R65, R74 ;  /* 0x0000004a412b723e */ /* 0x008fe200000000ff */
[----:B------:R-:W-:Y:S01]  /*75d0*/  FADD.FTZ R96, R89, R96 ;  /* 0x0000006059607221 */ /* 0x000fe20000010000 */
[----:B------:R-:W-:-:S02]  /*75e0*/  FADD.FTZ R77, R77, R82 ;  /* 0x000000524d4d7221 */ /* 0x000fc40000010000 */
[C---:B------:R-:W-:Y:S02]  /*75f0*/  HMMA.16816.F32 R136, R144.reuse, R138, RZ ;  /* 0x0000008a9088723c */ /* 0x040fe400000018ff */
[----:B------:R-:W-:Y:S01]  /*7600*/  FADD.FTZ R74, R74, R77 ;  /* 0x0000004d4a4a7221 */ /* 0x000fe20000010000 */
[----:B------:R-:W-:Y:S03]  /*7610*/  MUFU.EX2 R85, R85 ;  /* 0x0000005500557308 */ /* 0x000fe60000000800 */
[----:B------:R-:W-:Y:S01]  /*7620*/  HMMA.16816.F32 R132, R144, R8, RZ ;  /* 0x000000089084723c */ /* 0x000fe200000018ff */
[----:B------:R-:W-:-:S04]  /*7630*/  FADD.FTZ R65, R65, R74 ;  /* 0x0000004a41417221 */ /* 0x000fc80000010000 */
[----:B------:R-:W3:Y:S01]  /*7640*/  MUFU.EX2 R80, R80 ;  /* 0x0000005000507308 */ /* 0x000ee20000000800 */
[----:B------:R-:W-:Y:S01]  /*7650*/  HMMA.16816.F32 R144, R144, R10, RZ ;  /* 0x0000000a9090723c */ /* 0x000fe200000018ff */
[----:B------:R-:W-:Y:S01]  /*7660*/  F2FP.F16.F32.PACK_AB R8, R81, R86 ;  /* 0x000000565108723e */ /* 0x000fe200000000ff */
[----:B------:R-:W-:-:S04]  /*7670*/  FADD.FTZ R86, R86, R91 ;  /* 0x0000005b56567221 */ /* 0x000fc80000010000 */
[----:B------:R-:W-:Y:S01]  /*7680*/  HMMA.16816.F32 R164, R40, R24, R164 ;  /* 0x0000001828a4723c */ /* 0x000fe200000018a4 */
[----:B------:R-:W-:Y:S01]  /*7690*/  MUFU.EX2 R73, R73 ;  /* 0x0000004900497308 */ /* 0x000fe20000000800 */
[----:B--2---:R-:W-:Y:S01]  /*76a0*/  F2FP.F16.F32.PACK_AB R10, R75, R78 ;  /* 0x0000004e4b0a723e */ /* 0x004fe200000000ff */
[----:B------:R-:W-:-:S03]  /*76b0*/  FADD.FTZ R81, R81, R86 ;  /* 0x0000005651517221 */ /* 0x000fc60000010000 */
[C---:B------:R-:W-:Y:S03]  /*76c0*/  HMMA.16816.F32 R168, R40.reuse, R26, R168 ;  /* 0x0000001a28a8723c */ /* 0x040fe600000018a8 */
[----:B------:R-:W2:Y:S01]  /*76d0*/  MUFU.EX2 R72, R72 ;  /* 0x0000004800487308 */ /* 0x000ea20000000800 */
[C---:B---3--:R-:W-:Y:S01]  /*76e0*/  F2FP.F16.F32.PACK_AB R9, R80.reuse, R85 ;  /* 0x000000555009723e */ /* 0x048fe200000000ff */
[----:B------:R-:W-:Y:S01]  /*76f0*/  FADD.FTZ R85, R85, R96 ;  /* 0x0000006055557221 */ /* 0x000fe20000010000 */
[C---:B------:R-:W-:Y:S03]  /*7700*/  HMMA.16816.F32 R172, R40.reuse, R20, R172 ;  /* 0x0000001428ac723c */ /* 0x040fe600000018ac */
[----:B------:R-:W-:Y:S02]  /*7710*/  FADD.FTZ R80, R80, R85 ;  /* 0x0000005550507221 */ /* 0x000fe40000010000 */
[----:B------:R-:W-:Y:S01]  /*7720*/  MUFU.EX2 R67, R67 ;  /* 0x0000004300437308 */ /* 0x000fe20000000800 */
[C---:B------:R-:W-:Y:S06]  /*7730*/  HMMA.16816.F32 R176, R40.reuse, R22, R176 ;  /* 0x0000001628b0723c */ /* 0x040fec00000018b0 */
[----:B------:R-:W-:Y:S01]  /*7740*/  HMMA.16816.F32 R180, R40, R16, R180 ;  /* 0x0000001028b4723c */ /* 0x000fe200000018b4 */
[----:B------:R-:W3:Y:S01]  /*7750*/  MUFU.EX2 R50, R50 ;  /* 0x0000003200327308 */ /* 0x000ee20000000800 */
[----:B--2---:R-:W-:-:S04]  /*7760*/  F2FP.F16.F32.PACK_AB R11, R72, R73 ;  /* 0x00000049480b723e */ /* 0x004fc800000000ff */
[C---:B------:R-:W-:Y:S03]  /*7770*/  HMMA.16816.F32 R184, R40.reuse, R18, R184 ;  /* 0x0000001228b8723c */ /* 0x040fe600000018b8 */
[----:B------:R-:W-:Y:S03]  /*7780*/  MUFU.EX2 R49, R49 ;  /* 0x0000003100317308 */ /* 0x000fe60000000800 */
[C---:B-1----:R-:W-:Y:S05]  /*7790*/  HMMA.16816.F32 R188, R40.reuse, R12, R188 ;  /* 0x0000000c28bc723c */ /* 0x042fea00000018bc */
[----:B------:R-:W-:Y:S01]  /*77a0*/  MUFU.EX2 R48, R48 ;  /* 0x0000003000307308 */ /* 0x000fe20000000800 */
[----:B------:R-:W-:Y:S06]  /*77b0*/  HMMA.16816.F32 R192, R40, R14, R192 ;  /* 0x0000000e28c0723c */ /* 0x000fec00000018c0 */
[C---:B------:R-:W-:Y:S01]  /*77c0*/  HMMA.16816.F32 R160, R8.reuse, R24, R160 ;  /* 0x0000001808a0723c */ /* 0x040fe200000018a0 */
[--C-:B------:R-:W-:Y:S01]  /*77d0*/  FFMA.FTZ R43, R241, UR6, -R102.reuse ;  /* 0x00000006f12b7c23 */ /* 0x100fe20008010866 */
[--C-:B------:R-:W-:Y:S01]  /*77e0*/  FFMA.FTZ R42, R237, UR6, -R102.reuse ;  /* 0x00000006ed2a7c23 */ /* 0x100fe20008010866 */
[--C-:B------:R-:W-:Y:S01]  /*77f0*/  FFMA.FTZ R41, R239, UR6, -R102.reuse ;  /* 0x00000006ef297c23 */ /* 0x100fe20008010866 */
[----:B------:R-:W-:Y:S01]  /*7800*/  MUFU.EX2 R66, R66 ;  /* 0x0000004200427308 */ /* 0x000fe20000000800 */
[--C-:B------:R-:W-:Y:S01]  /*7810*/  FFMA.FTZ R40, R213, UR6, -R102.reuse ;  /* 0x00000006d5287c23 */ /* 0x100fe20008010866 */
[C---:B------:R-:W-:Y:S01]  /*7820*/  HMMA.16816.F32 R156, R8.reuse, R26, R156 ;  /* 0x0000001a089c723c */ /* 0x040fe2000000189c */
[----:B------:R-:W1:Y:S01]  /*7830*/  LDSM.16.MT88.4 R24, [R247+0x9000] ;  /* 0x00900000f718783b */ /* 0x000e620000004200 */
[--C-:B------:R-:W-:Y:S01]  /*7840*/  FFMA.FTZ R213, R204, UR6, -R105.reuse ;  /* 0x00000006ccd57c23 */ /* 0x100fe20008010869 */
[--C-:B------:R-:W-:Y:S01]  /*7850*/  FFMA.FTZ R204, R233, UR6, -R102.reuse ;  /* 0x00000006e9cc7c23 */ /* 0x100fe20008010866 */
[----:B------:R-:W-:Y:S01]  /*7860*/  FFMA.FTZ R233, R206, UR6, -R105 ;  /* 0x00000006cee97c23 */ /* 0x000fe20008010869 */
[----:B------:R-:W-:Y:S01]  /*7870*/  FFMA.FTZ R206, R217, UR6, -R102 ;  /* 0x00000006d9ce7c23 */ /* 0x000fe20008010866 */
[----:B------:R-:W-:Y:S01]  /*7880*/  HMMA.16816.F32 R152, R8, R20, R152 ;  /* 0x000000140898723c */ /* 0x000fe20000001898 */
[----:B------:R-:W2:Y:S01]  /*7890*/  MUFU.EX2 R43, R43 ;  /* 0x0000002b002b7308 */ /* 0x000ea20000000800 */
[----:B------:R-:W-:-:S04]  /*78a0*/  FFMA.FTZ R217, R35, UR6, -R114 ;  /* 0x0000000623d97c23 */ /* 0x000fc80008010872 */
[C---:B------:R-:W-:Y:S01]  /*78b0*/  HMMA.16816.F32 R148, R8.reuse, R22, R148 ;  /* 0x000000160894723c */ /* 0x040fe20000001894 */
[----:B------:R-:W4:Y:S02]  /*78c0*/  LDSM.16.MT88.4 R20, [R246+0x9000] ;  /* 0x00900000f614783b */ /* 0x000f240000004200 */
[----:B------:R-:W-:Y:S03]  /*78d0*/  MUFU.EX2 R42, R42 ;  /* 0x0000002a002a7308 */ /* 0x000fe60000000800 */
[C---:B------:R-:W-:Y:S05]  /*78e0*/  HMMA.16816.F32 R140, R8.reuse, R16, R140 ;  /* 0x00000010088c723c */ /* 0x040fea000000188c */
[----:B------:R-:W5:Y:S01]  /*78f0*/  MUFU.EX2 R41, R41 ;  /* 0x0000002900297308 */ /* 0x000f620000000800 */
[C---:B------:R-:W-:Y:S01]  /*7900*/  HMMA.16816.F32 R136, R8.reuse, R18, R136 ;  /* 0x000000120888723c */ /* 0x040fe20000001888 */
[----:B------:R-:W4:Y:S05]  /*7910*/  LDSM.16.MT88.4 R16, [R245+0x9000] ;  /* 0x00900000f510783b */ /* 0x000f2a0000004200 */
[C---:B------:R-:W-:Y:S01]  /*7920*/  HMMA.16816.F32 R132, R8.reuse, R12, R132 ;  /* 0x0000000c0884723c */ /* 0x040fe20000001884 */
[----:B------:R-:W-:Y:S05]  /*7930*/  MUFU.EX2 R69, R69 ;  /* 0x0000004500457308 */ /* 0x000fea0000000800 */
[----:B------:R-:W-:Y:S01]  /*7940*/  HMMA.16816.F32 R144, R8, R14, R144 ;  /* 0x0000000e0890723c */ /* 0x000fe20000001890 */
[----:B------:R-:W4:Y:S02]  /*7950*/  LDSM.16.MT88.4 R12, [R244+0x9000] ;  /* 0x00900000f40c783b */ /* 0x000f240000004200 */
[----:B------:R-:W4:Y:S04]  /*7960*/  MUFU.EX2 R64, R64 ;  /* 0x0000004000407308 */ /* 0x000f280000000800 */
[----:B---3--:R-:W-:-:S02]  /*7970*/  F2FP.F16.F32.PACK_AB R8, R50, R67 ;  /* 0x000000433208723e */ /* 0x008fc400000000ff */
[----:B--2---:R-:W-:Y:S01]  /*7980*/  F2FP.F16.F32.PACK_AB R9, R43, R66 ;  /* 0x000000422b09723e */ /* 0x004fe200000000ff */
[----:B------:R-:W-:Y:S01]  /*7990*/  FADD.FTZ R66, R66, R65 ;  /* 0x0000004142427221 */ /* 0x000fe20000010000 */
[----:B------:R-:W-:Y:S01]  /*79a0*/  MUFU.EX2 R63, R63 ;  /* 0x0000003f003f7308 */ /* 0x000fe20000000800 */
[----:B------:R-:W-:Y:S02]  /*79b0*/  F2FP.F16.F32.PACK_AB R10, R48, R49 ;  /* 0x00000031300a723e */ /* 0x000fe400000000ff */
[----:B-----5:R-:W-:Y:S01]  /*79c0*/  F2FP.F16.F32.PACK_AB R11, R41, R42 ;  /* 0x0000002a290b723e */ /* 0x020fe200000000ff */
[----:B------:R-:W-:-:S04]  /*79d0*/  FADD.FTZ R43, R43, R66 ;  /* 0x000000422b2b7221 */ /* 0x000fc80000010000 */
[----:B------:R-:W-:Y:S01]  /*79e0*/  MUFU.EX2 R62, R62 ;  /* 0x0000003e003e7308 */ /* 0x000fe20000000800 */
[----:B------:R-:W-:Y:S01]  /*79f0*/  FADD.FTZ R42, R42, R43 ;  /* 0x0000002b2a2a7221 */ /* 0x000fe20000010000 */
[----:B-1----:R-:W-:Y:S03]  /*7a00*/  HMMA.16816.F32 R164, R8, R24, R164 ;  /* 0x0000001808a4723c */ /* 0x002fe600000018a4 */
[----:B------:R-:W-:-:S03]  /*7a10*/  FADD.FTZ R41, R41, R42 ;  /* 0x0000002a29297221 */ /* 0x000fc60000010000 */
[----:B------:R-:W-:Y:S01]  /*7a20*/  MUFU.EX2 R70, R70 ;  /* 0x0000004600467308 */ /* 0x000fe20000000800 */
[C---:B------:R-:W-:Y:S06]  /*7a30*/  HMMA.16816.F32 R168, R8.reuse, R26, R168 ;  /* 0x0000001a08a8723c */ /* 0x040fec00000018a8 */
[C---:B----4-:R-:W-:Y:S01]  /*7a40*/  HMMA.16816.F32 R172, R8.reuse, R20, R172 ;  /* 0x0000001408ac723c */ /* 0x050fe200000018ac */
        /* <DEDUP_REMOVED lines=8> */
[----:B------:R-:W-:Y:S03]  /*7ad0*/  HMMA.16816.F32 R192, R8, R14, R192 ;  /* 0x0000000e08c0723c */ /* 0x000fe600000018c0 */
[----:B------:R-:W3:Y:S04]  /*7ae0*/  MUFU.EX2 R46, R46 ;  /* 0x0000002e002e7308 */ /* 0x000ee80000000800 */
[----:B------:R-:W-:-:S02]  /*7af0*/  F2FP.F16.F32.PACK_AB R8, R64, R69 ;  /* 0x000000454008723e */ /* 0x000fc400000000ff */
        /* <DEDUP_REMOVED lines=8> */
[----:B------:R-:W-:Y:S03]  /*7b80*/  MUFU.EX2 R40, R40 ;  /* 0x0000002800287308 */ /* 0x000fe60000000800 */
[C---:B------:R-:W-:Y:S05]  /*7b90*/  HMMA.16816.F32 R152, R8.reuse, R20, R152 ;  /* 0x000000140898723c */ /* 0x040fea0000001898 */
[----:B------:R-:W2:Y:S01]  /*7ba0*/  MUFU.EX2 R39, R39 ;  /* 0x0000002700277308 */ /* 0x000ea20000000800 */
[C---:B------:R-:W-:Y:S01]  /*7bb0*/  HMMA.16816.F32 R148, R8.reuse, R22, R148 ;  /* 0x000000160894723c */ /* 0x040fe20000001894 */
[----:B------:R-:W4:Y:S05]  /*7bc0*/  LDSM.16.MT88.4 R20, [R246+0x9800] ;  /* 0x00980000f614783b */ /* 0x000f2a0000004200 */
[C---:B------:R-:W-:Y:S01]  /*7bd0*/  HMMA.16816.F32 R140, R8.reuse, R16, R140 ;  /* 0x00000010088c723c */ /* 0x040fe2000000188c */
[----:B------:R-:W-:Y:S05]  /*7be0*/  MUFU.EX2 R38, R38 ;  /* 0x0000002600267308 */ /* 0x000fea0000000800 */
[C---:B------:R-:W-:Y:S01]  /*7bf0*/  HMMA.16816.F32 R136, R8.reuse, R18, R136 ;  /* 0x000000120888723c */ /* 0x040fe20000001888 */
[----:B------:R-:W5:Y:S02]  /*7c00*/  LDSM.16.MT88.4 R16, [R245+0x9800] ;  /* 0x00980000f510783b */ /* 0x000f640000004200 */
[----:B------:R-:W1:Y:S03]  /*7c10*/  MUFU.EX2 R7, R7 ;  /* 0x0000000700077308 */ /* 0x000e660000000800 */
[C---:B------:R-:W-:Y:S05]  /*7c20*/  HMMA.16816.F32 R132, R8.reuse, R12, R132 ;  /* 0x0000000c0884723c */ /* 0x040fea0000001884 */
[----:B------:R-:W-:Y:S01]  /*7c30*/  MUFU.EX2 R61, R61 ;  /* 0x0000003d003d7308 */ /* 0x000fe20000000800 */
[----:B------:R-:W-:Y:S01]  /*7c40*/  HMMA.16816.F32 R144, R8, R14, R144 ;  /* 0x0000000e0890723c */ /* 0x000fe20000001890 */
[----:B------:R-:W5:Y:S06]  /*7c50*/  LDSM.16.MT88.4 R12, [R244+0x9800] ;  /* 0x00980000f40c783b */ /* 0x000f6c0000004200 */
[----:B------:R-:W5:Y:S01]  /*7c60*/  MUFU.EX2 R60, R60 ;  /* 0x0000003c003c7308 */ /* 0x000f620000000800 */
[----:B---3--:R-:W-:-:S02]  /*7c70*/  F2FP.F16.F32.PACK_AB R8, R46, R47 ;  /* 0x0000002f2e08723e */ /* 0x008fc400000000ff */
[----:B--2---:R-:W-:Y:S01]  /*7c80*/  F2FP.F16.F32.PACK_AB R9, R39, R40 ;  /* 0x000000282709723e */ /* 0x004fe200000000ff */
[----:B------:R-:W-:Y:S01]  /*7c90*/  FADD.FTZ R40, R40, R41 ;  /* 0x0000002928287221 */ /* 0x000fe20000010000 */
[----:B------:R-:W-:Y:S02]  /*7ca0*/  F2FP.F16.F32.PACK_AB R10, R44, R45 ;  /* 0x0000002d2c0a723e */ /* 0x000fe400000000ff */
[----:B-1----:R-:W-:Y:S01]  /*7cb0*/  F2FP.F16.F32.PACK_AB R11, R7, R38 ;  /* 0x00000026070b723e */ /* 0x002fe200000000ff */
[----:B------:R-:W-:Y:S01]  /*7cc0*/  MUFU.EX2 R59, R59 ;  /* 0x0000003b003b7308 */ /* 0x000fe20000000800 */
[----:B------:R-:W-:-:S04]  /*7cd0*/  FADD.FTZ R39, R39, R40 ;  /* 0x0000002827277221 */ /* 0x000fc80000010000 */
[----:B------:R-:W-:Y:S01]  /*7ce0*/  FADD.FTZ R38, R38, R39 ;  /* 0x0000002726267221 */ /* 0x000fe20000010000 */
[----:B------:R-:W-:Y:S02]  /*7cf0*/  HMMA.16816.F32 R164, R8, R24, R164 ;  /* 0x0000001808a4723c */ /* 0x000fe400000018a4 */
[----:B------:R-:W-:Y:S01]  /*7d00*/  MUFU.EX2 R58, R58 ;  /* 0x0000003a003a7308 */ /* 0x000fe20000000800 */
[----:B------:R-:W-:-:S03]  /*7d10*/  FADD.FTZ R7, R7, R38 ;  /* 0x0000002607077221 */ /* 0x000fc60000010000 */
[C---:B------:R-:W-:Y:S04]  /*7d20*/  HMMA.16816.F32 R168, R8.reuse, R26, R168 ;  /* 0x0000001a08a8723c */ /* 0x040fe800000018a8 */
[----:B------:R-:W-:Y:S02]  /*7d30*/  MUFU.EX2 R54, R54 ;  /* 0x0000003600367308 */ /* 0x000fe40000000800 */
[C---:B----4-:R-:W-:Y:S06]  /*7d40*/  HMMA.16816.F32 R172, R8.reuse, R20, R172 ;  /* 0x0000001408ac723c */ /* 0x050fec00000018ac */
        /* <DEDUP_REMOVED lines=8> */
[----:B------:R-:W-:Y:S07]  /*7dd0*/  HMMA.16816.F32 R192, R8, R14, R192 ;  /* 0x0000000e08c0723c */ /* 0x000fee00000018c0 */
[----:B------:R-:W-:Y:S01]  /*7de0*/  F2FP.F16.F32.PACK_AB R8, R60, R61 ;  /* 0x0000003d3c08723e */ /* 0x000fe200000000ff */
[----:B------:R-:W3:Y:S01]  /*7df0*/  MUFU.EX2 R130, R130 ;  /* 0x0000008200827308 */ /* 0x000ee20000000800 */
[----:B-1----:R-:W-:-:S02]  /*7e00*/  F2FP.F16.F32.PACK_AB R9, R53, R54 ;  /* 0x000000363509723e */ /* 0x002fc400000000ff */
[----:B------:R-:W-:Y:S02]  /*7e10*/  F2FP.F16.F32.PACK_AB R10, R58, R59 ;  /* 0x0000003b3a0a723e */ /* 0x000fe400000000ff */
[----:B--2---:R-:W-:-:S03]  /*7e20*/  F2FP.F16.F32.PACK_AB R11, R51, R52 ;  /* 0x00000034330b723e */ /* 0x004fc600000000ff */
[----:B------:R-:W-:Y:S04]  /*7e30*/  MUFU.EX2 R202, R202 ;  /* 0x000000ca00ca7308 */ /* 0x000fe80000000800 */
[C---:B------:R-:W-:Y:S04]  /*7e40*/  HMMA.16816.F32 R160, R8.reuse, R24, R160 ;  /* 0x0000001808a0723c */ /* 0x040fe800000018a0 */
[----:B------:R-:W-:Y:S02]  /*7e50*/  MUFU.EX2 R213, R213 ;  /* 0x000000d500d57308 */ /* 0x000fe40000000800 */
[C---:B------:R-:W-:Y:S01]  /*7e60*/  HMMA.16816.F32 R156, R8.reuse, R26, R156 ;  /* 0x0000001a089c723c */ /* 0x040fe2000000189c */
[----:B------:R-:W1:Y:S05]  /*7e70*/  LDSM.16.MT88.4 R24, [R247+0xa000] ;  /* 0x00a00000f718783b */ /* 0x000e6a0000004200 */
[C---:B------:R-:W-:Y:S01]  /*7e80*/  HMMA.16816.F32 R152, R8.reuse, R20, R152 ;  /* 0x000000140898723c */ /* 0x040fe20000001898 */
[----:B------:R-:W-:Y:S05]  /*7e90*/  MUFU.EX2 R204, R204 ;  /* 0x000000cc00cc7308 */ /* 0x000fea0000000800 */
[C---:B------:R-:W-:Y:S01]  /*7ea0*/  HMMA.16816.F32 R148, R8.reuse, R22, R148 ;  /* 0x000000160894723c */ /* 0x040fe20000001894 */
[----:B------:R-:W2:Y:S02]  /*7eb0*/  LDSM.16.MT88.4 R20, [R246+0xa000] ;  /* 0x00a00000f614783b */ /* 0x000ea40000004200 */
[----:B------:R-:W4:Y:S03]  /*7ec0*/  MUFU.EX2 R219, R219 ;  /* 0x000000db00db7308 */ /* 0x000f260000000800 */
[C---:B------:R-:W-:Y:S05]  /*7ed0*/  HMMA.16816.F32 R140, R8.reuse, R16, R140 ;  /* 0x00000010088c723c */ /* 0x040fea000000188c */
[----:B------:R-:W-:Y:S01]  /*7ee0*/  MUFU.EX2 R225, R225 ;  /* 0x000000e100e17308 */ /* 0x000fe20000000800 */
[C---:B------:R-:W-:Y:S01]  /*7ef0*/  HMMA.16816.F32 R136, R8.reuse, R18, R136 ;  /* 0x000000120888723c */ /* 0x040fe20000001888 */
[----:B------:R-:W5:Y:S05]  /*7f00*/  LDSM.16.MT88.4 R16, [R245+0xa000] ;  /* 0x00a00000f510783b */ /* 0x000f6a0000004200 */
[C---:B------:R-:W-:Y:S01]  /*7f10*/  HMMA.16816.F32 R132, R8.reuse, R12, R132 ;  /* 0x0000000c0884723c */ /* 0x040fe20000001884 */
[----:B------:R-:W1:Y:S05]  /*7f20*/  MUFU.EX2 R222, R222 ;  /* 0x000000de00de7308 */ /* 0x000e6a0000000800 */
[----:B------:R-:W-:Y:S01]  /*7f30*/  HMMA.16816.F32 R144, R8, R14, R144 ;  /* 0x0000000e0890723c */ /* 0x000fe20000001890 */
[----:B------:R-:W5:Y:S02]  /*7f40*/  LDSM.16.MT88.4 R12, [R244+0xa000] ;  /* 0x00a00000f40c783b */ /* 0x000f640000004200 */
[----:B------:R-:W-:Y:S04]  /*7f50*/  MUFU.EX2 R209, R209 ;  /* 0x000000d100d17308 */ /* 0x000fe80000000800 */
[----:B---3--:R-:W-:-:S02]  /*7f60*/  F2FP.F16.F32.PACK_AB R8, R130, R201 ;  /* 0x000000c98208723e */ /* 0x008fc400000000ff */
[----:B----4-:R-:W-:Y:S01]  /*7f70*/  F2FP.F16.F32.PACK_AB R9, R219, R204 ;  /* 0x000000ccdb09723e */ /* 0x010fe200000000ff */
[----:B------:R-:W-:Y:S01]  /*7f80*/  FADD.FTZ R204, R204, R7 ;  /* 0x00000007cccc7221 */ /* 0x000fe20000010000 */
[----:B------:R-:W3:Y:S01]  /*7f90*/  MUFU.EX2 R200, R200 ;  /* 0x000000c800c87308 */ /* 0x000ee20000000800 */
[----:B------:R-:W-:Y:S02]  /*7fa0*/  F2FP.F16.F32.PACK_AB R10, R213, R202 ;  /* 0x000000cad50a723e */ /* 0x000fe400000000ff */
[----:B-1----:R-:W-:Y:S01]  /*7fb0*/  F2FP.F16.F32.PACK_AB R11, R222, R225 ;  /* 0x000000e1de0b723e */ /* 0x002fe200000000ff */
[----:B------:R-:W-:-:S04]  /*7fc0*/  FADD.FTZ R204, R219, R204 ;  /* 0x000000ccdbcc7221 */ /* 0x000fc80000010000 */
[----:B------:R-:W-:Y:S01]  /*7fd0*/  MUFU.EX2 R207, R207 ;  /* 0x000000cf00cf7308 */ /* 0x000fe20000000800 */
[----:B------:R-:W-:Y:S01]  /*7fe0*/  FADD.FTZ R225, R225, R204 ;  /* 0x000000cce1e17221 */ /* 0x000fe20000010000 */
[----:B------:R-:W-:Y:S03]  /*7ff0*/  HMMA.16816.F32 R164, R8, R24, R164 ;  /* 0x0000001808a4723c */ /* 0x000fe600000018a4 */
[----:B------:R-:W-:-:S03]  /*8000*/  FADD.FTZ R225, R222, R225 ;  /* 0x000000e1dee17221 */ /* 0x000fc60000010000 */
[----:B------:R-:W-:Y:S01]  /*8010*/  MUFU.EX2 R198, R198 ;  /* 0x000000c600c67308 */ /* 0x000fe20000000800 */
[C---:B------:R-:W-:Y:S06]  /*8020*/  HMMA.16816.F32 R168, R8.reuse, R26, R168 ;  /* 0x0000001a08a8723c */ /* 0x040fec00000018a8 */
[C---:B--2---:R-:W-:Y:S01]  /*8030*/  HMMA.16816.F32 R172, R8.reuse, R20, R172 ;  /* 0x0000001408ac723c */ /* 0x044fe200000018ac */
[----:B------:R-:W-:Y:S05]  /*8040*/  MUFU.EX2 R205, R205 ;  /* 0x000000cd00cd7308 */ /* 0x000fea0000000800 */
[C---:B------:R-:W-:Y:S03]  /*8050*/  HMMA.16816.F32 R176, R8.reuse, R22, R176 ;  /* 0x0000001608b0723c */ /* 0x040fe600000018b0 */
[----:B------:R-:W1:Y:S03]  /*8060*/  MUFU.EX2 R196, R196 ;  /* 0x000000c400c47308 */ /* 0x000e660000000800 */
[C---:B-----5:R-:W-:Y:S05]  /*8070*/  HMMA.16816.F32 R180, R8.reuse, R16, R180 ;  /* 0x0000001008b4723c */ /* 0x060fea00000018b4 */
[----:B------:R-:W-:Y:S01]  /*8080*/  MUFU.EX2 R227, R227 ;  /* 0x000000e300e37308 */ /* 0x000fe20000000800 */
[C---:B------:R-:W-:Y:S06]  /*8090*/  HMMA.16816.F32 R184, R8.reuse, R18, R184 ;  /* 0x0000001208b8723c */ /* 0x040fec00000018b8 */
[C---:B------:R-:W-:Y:S01]  /*80a0*/  HMMA.16816.F32 R188, R8.reuse, R12, R188 ;  /* 0x0000000c08bc723c */ /* 0x040fe200000018bc */
[----:B------:R-:W2:Y:S05]  /*80b0*/  MUFU.EX2 R224, R224 ;  /* 0x000000e000e07308 */ /* 0x000eaa0000000800 */
[----:B------:R-:W-:Y:S03]  /*80c0*/  HMMA.16816.F32 R192, R8, R14, R192 ;  /* 0x0000000e08c0723c */ /* 0x000fe600000018c0 */
[----:B------:R-:W-:Y:S04]  /*80d0*/  MUFU.EX2 R214, R214 ;  /* 0x000000d600d67308 */ /* 0x000fe80000000800 */
[----:B---3--:R-:W-:-:S02]  /*80e0*/  F2FP.F16.F32.PACK_AB R8, R200, R209 ;  /* 0x000000d1c808723e */ /* 0x008fc400000000ff */
[----:B-1----:R-:W-:Y:S02]  /*80f0*/  F2FP.F16.F32.PACK_AB R9, R196, R205 ;  /* 0x000000cdc409723e */ /* 0x002fe400000000ff */
[----:B------:R-:W-:Y:S01]  /*8100*/  F2FP.F16.F32.PACK_AB R10, R198, R207 ;  /* 0x000000cfc60a723e */ /* 0x000fe200000000ff */
[----:B------:R-:W1:Y:S01]  /*8110*/  MUFU.EX2 R223, R223 ;  /* 0x000000df00df7308 */ /* 0x000e620000000800 */
[----:B--2---:R-:W-:-:S07]  /*8120*/  F2FP.F16.F32.PACK_AB R11, R224, R227 ;  /* 0x000000e3e00b723e */ /* 0x004fce00000000ff */
[C---:B------:R-:W-:Y:S01]  /*8130*/  HMMA.16816.F32 R160, R8.reuse, R24, R160 ;  /* 0x0000001808a0723c */ /* 0x040fe200000018a0 */
[----:B------:R-:W-:Y:S05]  /*8140*/  MUFU.EX2 R208, R208 ;  /* 0x000000d000d07308 */ /* 0x000fea0000000800 */
[C---:B------:R-:W-:Y:S01]  /*8150*/  HMMA.16816.F32 R156, R8.reuse, R26, R156 ;  /* 0x0000001a089c723c */ /* 0x040fe2000000189c */
[----:B------:R-:W2:Y:S02]  /*8160*/  LDSM.16.MT88.4 R24, [R247+0xa800] ;  /* 0x00a80000f718783b */ /* 0x000ea40000004200 */
[----:B------:R-:W-:Y:S03]  /*8170*/  MUFU.EX2 R233, R233 ;  /* 0x000000e900e97308 */ /* 0x000fe60000000800 */
[C---:B------:R-:W-:Y:S05]  /*8180*/  HMMA.16816.F32 R152, R8.reuse, R20, R152 ;  /* 0x000000140898723c */ /* 0x040fea0000001898 */
[----:B------:R-:W-:Y:S01]  /*8190*/  MUFU.EX2 R206, R206 ;  /* 0x000000ce00ce7308 */ /* 0x000fe20000000800 */
[C---:B------:R-:W-:Y:S01]  /*81a0*/  HMMA.16816.F32 R148, R8.reuse, R22, R148 ;  /* 0x000000160894723c */ /* 0x040fe20000001894 */
[----:B------:R-:W3:Y:S05]  /*81b0*/  LDSM.16.MT88.4 R20, [R246+0xa800] ;  /* 0x00a80000f614783b */ /* 0x000eea0000004200 */
[C---:B------:R-:W-:Y:S01]  /*81c0*/  HMMA.16816.F32 R140, R8.reuse, R16, R140 ;  /* 0x00000010088c723c */ /* 0x040fe2000000188c */
[----:B------:R-:W4:Y:S05]  /*81d0*/  MUFU.EX2 R215, R215 ;  /* 0x000000d700d77308 */ /* 0x000f2a0000000800 */
[C---:B------:R-:W-:Y:S01]  /*81e0*/  HMMA.16816.F32 R136, R8.reuse, R18, R136 ;  /* 0x000000120888723c */ /* 0x040fe20000001888 */
[----:B------:R-:W5:Y:S02]  /*81f0*/  LDSM.16.MT88.4 R16, [R245+0xa800] ;  /* 0x00a80000f510783b */ /* 0x000f640000004200 */
[----:B------:R-:W-:Y:S03]  /*8200*/  MUFU.EX2 R211, R211 ;  /* 0x000000d300d37308 */ /* 0x000fe60000000800 */
[C---:B------:R-:W-:Y:S05]  /*8210*/  HMMA.16816.F32 R132, R8.reuse, R12, R132 ;  /* 0x0000000c0884723c */ /* 0x040fea0000001884 */
[----:B------:R-:W2:Y:S01]  /*8220*/  MUFU.EX2 R216, R216 ;  /* 0x000000d800d87308 */ /* 0x000ea20000000800 */
[----:B------:R-:W-:Y:S01]  /*8230*/  HMMA.16816.F32 R144, R8, R14, R144 ;  /* 0x0000000e0890723c */ /* 0x000fe20000001890 */
[----:B------:R-:W5:Y:S06]  /*8240*/  LDSM.16.MT88.4 R12, [R244+0xa800] ;  /* 0x00a80000f40c783b */ /* 0x000f6c0000004200 */
[----:B------:R-:W-:Y:S01]  /*8250*/  MUFU.EX2 R218, R218 ;  /* 0x000000da00da7308 */ /* 0x000fe20000000800 */
[----:B-1----:R-:W-:-:S02]  /*8260*/  F2FP.F16.F32.PACK_AB R8, R223, R214 ;  /* 0x000000d6df08723e */ /* 0x002fc400000000ff */
[----:B----4-:R-:W-:Y:S01]  /*8270*/  F2FP.F16.F32.PACK_AB R9, R215, R206 ;  /* 0x000000ced709723e */ /* 0x010fe200000000ff */
[----:B------:R-:W-:Y:S01]  /*8280*/  FADD.FTZ R206, R206, R225 ;  /* 0x000000e1cece7221 */ /* 0x000fe20000010000 */
[----:B------:R-:W-:-:S03]  /*8290*/  F2FP.F16.F32.PACK_AB R10, R233, R208 ;  /* 0x000000d0e90a723e */ /* 0x000fc600000000ff */
[----:B------:R-:W1:Y:S01]  /*82a0*/  MUFU.EX2 R229, R229 ;  /* 0x000000e500e57308 */ /* 0x000e620000000800 */
[----:B--2---:R-:W-:Y:S01]  /*82b0*/  F2FP.F16.F32.PACK_AB R11, R216, R211 ;  /* 0x000000d3d80b723e */ /* 0x004fe200000000ff */
[----:B------:R-:W-:-:S04]  /*82c0*/  FADD.FTZ R206, R215, R206 ;  /* 0x000000ced7ce7221 */ /* 0x000fc80000010000 */
[----:B------:R-:W-:Y:S02]  /*82d0*/  FADD.FTZ R211, R211, R206 ;  /* 0x000000ced3d37221 */ /* 0x000fe40000010000 */
[----:B------:R-:W-:Y:S01]  /*82e0*/  MUFU.EX2 R212, R212 ;  /* 0x000000d400d47308 */ /* 0x000fe20000000800 */
[----:B------:R-:W-:Y:S01]  /*82f0*/  HMMA.16816.F32 R164, R8, R24, R164 ;  /* 0x0000001808a4723c */ /* 0x000fe200000018a4 */
[----:B------:R-:W-:-:S05]  /*8300*/  FADD.FTZ R216, R216, R211 ;  /* 0x000000d3d8d87221 */ /* 0x000fca0000010000 */
[C---:B------:R-:W-:Y:S01]  /*8310*/  HMMA.16816.F32 R168, R8.reuse, R26, R168 ;  /* 0x0000001a08a8723c */ /* 0x040fe200000018a8 */
[----:B------:R-:W-:Y:S05]  /*8320*/  MUFU.EX2 R231, R231 ;  /* 0x000000e700e77308 */ /* 0x000fea0000000800 */
[C---:B---3--:R-:W-:Y:S03]  /*8330*/  HMMA.16816.F32 R172, R8.reuse, R20, R172 ;  /* 0x0000001408ac723c */ /* 0x048fe600000018ac */
[----:B------:R-:W-:Y:S03]  /*8340*/  MUFU.EX2 R210, R210 ;  /* 0x000000d200d27308 */ /* 0x000fe60000000800 */
[C---:B------:R-:W-:Y:S05]  /*8350*/  HMMA.16816.F32 R176, R8.reuse, R22, R176 ;  /* 0x0000001608b0723c */ /* 0x040fea00000018b0 */
[----:B------:R-:W2:Y:S01]  /*8360*/  MUFU.EX2 R221, R221 ;  /* 0x000000dd00dd7308 */ /* 0x000ea20000000800 */
[C---:B-----5:R-:W-:Y:S06]  /*8370*/  HMMA.16816.F32 R180, R8.reuse, R16, R180 ;  /* 0x0000001008b4723c */ /* 0x060fec00000018b4 */
[C---:B------:R-:W-:Y:S01]  /*8380*/  HMMA.16816.F32 R184, R8.reuse, R18, R184 ;  /* 0x0000001208b8723c */ /* 0x040fe200000018b8 */
[----:B------:R-:W-:Y:S05]  /*8390*/  MUFU.EX2 R197, R197 ;  /* 0x000000c500c57308 */ /* 0x000fea0000000800 */
[C---:B------:R-:W-:Y:S03]  /*83a0*/  HMMA.16816.F32 R188, R8.reuse, R12, R188 ;  /* 0x0000000c08bc723c */ /* 0x040fe600000018bc */
[----:B------:R-:W3:Y:S03]  /*83b0*/  MUFU.EX2 R220, R220 ;  /* 0x000000dc00dc7308 */ /* 0x000ee60000000800 */
[----:B------:R-:W-:Y:S05]  /*83c0*/  HMMA.16816.F32 R192, R8, R14, R192 ;  /* 0x0000000e08c0723c */ /* 0x000fea00000018c0 */
[----:B------:R-:W-:Y:S02]  /*83d0*/  MUFU.EX2 R128, R128 ;  /* 0x0000008000807308 */ /* 0x000fe40000000800 */
[----:B-1----:R-:W-:-:S02]  /*83e0*/  F2FP.F16.F32.PACK_AB R8, R229, R218 ;  /* 0x000000dae508723e */ /* 0x002fc400000000ff */
[----:B--2---:R-:W-:Y:S02]  /*83f0*/  F2FP.F16.F32.PACK_AB R9, R221, R210 ;  /* 0x000000d2dd09723e */ /* 0x004fe400000000ff */
[----:B------:R-:W-:Y:S02]  /*8400*/  F2FP.F16.F32.PACK_AB R10, R231, R212 ;  /* 0x000000d4e70a723e */ /* 0x000fe400000000ff */
[----:B------:R-:W-:Y:S01]  /*8410*/  MUFU.EX2 R127, R127 ;  /* 0x0000007f007f7308 */ /* 0x000fe20000000800 */
[----:B---3--:R-:W-:-:S07]  /*8420*/  F2FP.F16.F32.PACK_AB R11, R220, R197 ;  /* 0x000000c5dc0b723e */ /* 0x008fce00000000ff */
[C---:B------:R-:W-:Y:S01]  /*8430*/  HMMA.16816.F32 R160, R8.reuse, R24, R160 ;  /* 0x0000001808a0723c */ /* 0x040fe200000018a0 */
[----:B------:R-:W-:Y:S05]  /*8440*/  MUFU.EX2 R126, R126 ;  /* 0x0000007e007e7308 */ /* 0x000fea0000000800 */
[C---:B------:R-:W-:Y:S01]  /*8450*/  HMMA.16816.F32 R156, R8.reuse, R26, R156 ;  /* 0x0000001a089c723c */ /* 0x040fe2000000189c */
[----:B------:R-:W-:Y:S02]  /*8460*/  FADD.FTZ R24, R92, R103 ;  /* 0x000000675c187221 */ /* 0x000fe40000010000 */
[----:B------:R-:W-:Y:S02]  /*8470*/  MUFU.EX2 R125, R125 ;  /* 0x0000007d007d7308 */ /* 0x000fe40000000800 */
[----:B------:R-:W-:Y:S01]  /*8480*/  FADD.FTZ R93, R87, R24 ;  /* 0x00000018575d7221 */ /* 0x000fe20000010000 */
[----:B------:R-:W-:Y:S01]  /*8490*/  HMMA.16816.F32 R152, R8, R20, R152 ;  /* 0x000000140898723c */ /* 0x000fe20000001898 */
[----:B------:R-:W-:Y:S02]  /*84a0*/  LDSM.16.MT88.4 R24, [R247+0xb800] ;  /* 0x00b80000f718783b */ /* 0x000fe40000004200 */
[----:B------:R-:W-:-:S02]  /*84b0*/  FADD.FTZ R84, R84, R93 ;  /* 0x0000005d54547221 */ /* 0x000fc40000010000 */
[----:B------:R-:W-:Y:S01]  /*84c0*/  MUFU.EX2 R120, R120 ;  /* 0x0000007800787308 */ /* 0x000fe20000000800 */
[----:B------:R-:W-:Y:S01]  /*84d0*/  HMMA.16816.F32 R148, R8, R22, R148 ;  /* 0x000000160894723c */ /* 0x000fe20000001894 */
[----:B------:R-:W-:-:S04]  /*84e0*/  FADD.FTZ R79, R79, R84 ;  /* 0x000000544f4f7221 */ /* 0x000fc80000010000 */
[----:B------:R-:W-:Y:S01]  /*84f0*/  FADD.FTZ R76, R76, R79 ;  /* 0x0000004f4c4c7221 */ /* 0x000fe20000010000 */
[C---:B------:R-:W-:Y:S01]  /*8500*/  HMMA.16816.F32 R140, R8.reuse, R16, R140 ;  /* 0x00000010088c723c */ /* 0x040fe2000000188c */
[----:B------:R-:W-:Y:S05]  /*8510*/  MUFU.EX2 R119, R119 ;  /* 0x0000007700777308 */ /* 0x000fea0000000800 */
[C---:B------:R-:W-:Y:S01]  /*8520*/  HMMA.16816.F32 R136, R8.reuse, R18, R136 ;  /* 0x000000120888723c */ /* 0x040fe20000001888 */
[----:B------:R-:W-:Y:S02]  /*8530*/  LDSM.16.MT88.4 R16, [R246+0xb000] ;  /* 0x00b00000f610783b */ /* 0x000fe40000004200 */
[----:B------:R-:W-:Y:S03]  /*8540*/  MUFU.EX2 R117, R117 ;  /* 0x0000007500757308 */ /* 0x000fe60000000800 */
[C---:B------:R-:W-:Y:S05]  /*8550*/  HMMA.16816.F32 R132, R8.reuse, R12, R132 ;  /* 0x0000000c0884723c */ /* 0x040fea0000001884 */
[----:B------:R-:W-:Y:S01]  /*8560*/  MUFU.EX2 R118, R118 ;  /* 0x0000007600767308 */ /* 0x000fe20000000800 */
[----:B------:R-:W-:Y:S01]  /*8570*/  HMMA.16816.F32 R144, R8, R14, R144 ;  /* 0x0000000e0890723c */ /* 0x000fe20000001890 */
[----:B------:R-:W-:Y:S06]  /*8580*/  LDSM.16.MT88.4 R12, [R245+0xb000] ;  /* 0x00b00000f50c783b */ /* 0x000fec0000004200 */
[--C-:B------:R-:W-:Y:S01]  /*8590*/  FFMA.FTZ R9, R111, UR6, -R114.reuse ;  /* 0x000000066f097c23 */ /* 0x100fe20008010872 */
[--C-:B------:R-:W-:Y:S01]  /*85a0*/  FFMA.FTZ R111, R33, UR6, -R114.reuse ;  /* 0x00000006216f7c23 */ /* 0x100fe20008010872 */
[----:B------:R-:W-:Y:S01]  /*85b0*/  FFMA.FTZ R114, R32, UR6, -R114 ;  /* 0x0000000620727c23 */ /* 0x000fe20008010872 */
[--C-:B------:R-:W-:Y:S01]  /*85c0*/  FFMA.FTZ R8, R98, UR6, -R105.reuse ;  /* 0x0000000662087c23 */ /* 0x100fe20008010869 */
[----:B------:R-:W1:Y:S01]  /*85d0*/  LDSM.16.MT88.4 R32, [R244+0xb000] ;  /* 0x00b00000f420783b */ /* 0x000e620000004200 */
[----:B------:R-:W2:Y:S01]  /*85e0*/  MUFU.EX2 R121, R121 ;  /* 0x0000007900797308 */ /* 0x000ea20000000800 */
[----:B------:R-:W-:Y:S01]  /*85f0*/  FFMA.FTZ R10, R95, UR6, -R105 ;  /* 0x000000065f0a7c23 */ /* 0x000fe20008010869 */
[--C-:B------:R-:W-:Y:S01]  /*8600*/  FFMA.FTZ R105, R101, UR6, -R102.reuse ;  /* 0x0000000665697c23 */ /* 0x100fe20008010866 */
[--C-:B------:R-:W-:Y:S01]  /*8610*/  FFMA.FTZ R101, R100, UR6, -R102.reuse ;  /* 0x0000000664657c23 */ /* 0x100fe20008010866 */
[----:B------:R-:W-:-:S04]  /*8620*/  FFMA.FTZ R102, R97, UR6, -R102 ;  /* 0x0000000661667c23 */ /* 0x000fc80008010866 */
[----:B------:R-:W-:Y:S08]  /*8630*/  MUFU.EX2 R116, R116 ;  /* 0x0000007400747308 */ /* 0x000ff00000000800 */
[----:B------:R-:W3:Y:S01]  /*8640*/  MUFU.EX2 R131, R131 ;  /* 0x0000008300837308 */ /* 0x000ee20000000800 */
[----:B--2---:R-:W-:-:S07]  /*8650*/  F2FP.F16.F32.PACK_AB R20, R121, R118 ;  /* 0x000000767914723e */ /* 0x004fce00000000ff */
[----:B------:R-:W-:Y:S08]  /*8660*/  MUFU.EX2 R199, R199 ;  /* 0x000000c700c77308 */ /* 0x000ff00000000800 */
[----:B------:R-:W2:Y:S01]  /*8670*/  MUFU.EX2 R226, R226 ;  /* 0x000000e200e27308 */ /* 0x000ea20000000800 */
[----:B---3--:R-:W-:-:S07]  /*8680*/  F2FP.F16.F32.PACK_AB R22, R131, R116 ;  /* 0x000000748316723e */ /* 0x008fce00000000ff */
[----:B------:R-:W-:Y:S08]  /*8690*/  MUFU.EX2 R115, R115 ;  /* 0x0000007300737308 */ /* 0x000ff00000000800 */
[----:B------:R-:W3:Y:S01]  /*86a0*/  MUFU.EX2 R228, R228 ;  /* 0x000000e400e47308 */ /* 0x000ee20000000800 */
[----:B--2---:R-:W-:Y:S01]  /*86b0*/  F2FP.F16.F32.PACK_AB R21, R226, R199 ;  /* 0x000000c7e215723e */ /* 0x004fe200000000ff */
[----:B------:R-:W-:-:S04]  /*86c0*/  FADD.FTZ R199, R199, R216 ;  /* 0x000000d8c7c77221 */ /* 0x000fc80000010000 */
[----:B------:R-:W-:Y:S02]  /*86d0*/  FADD.FTZ R226, R226, R199 ;  /* 0x000000c7e2e27221 */ /* 0x000fe40000010000 */
[----:B------:R2:W4:Y:S08]  /*86e0*/  MUFU.EX2 R98, R9 ;  /* 0x0000000900627308 */ /* 0x0005300000000800 */
[----:B------:R5:W-:Y:S01]  /*86f0*/  MUFU.EX2 R97, R8 ;  /* 0x0000000800617308 */ /* 0x000be20000000800 */
[----:B---3--:R-:W-:Y:S01]  /*8700*/  F2FP.F16.F32.PACK_AB R23, R228, R115 ;  /* 0x00000073e417723e */ /* 0x008fe200000000ff */
[----:B------:R-:W-:-:S04]  /*8710*/  FADD.FTZ R115, R115, R226 ;  /* 0x000000e273737221 */ /* 0x000fc80000010000 */
[----:B------:R-:W-:Y:S02]  /*8720*/  FADD.FTZ R228, R228, R115 ;  /* 0x00000073e4e47221 */ /* 0x000fe40000010000 */
[----:B------:R3:W-:Y:S01]  /*8730*/  MUFU.EX2 R92, R10 ;  /* 0x0000000a005c7308 */ /* 0x0007e20000000800 */
[----:B--2---:R-:W-:Y:S01]  /*8740*/  F2FP.F16.F32.PACK_AB R9, R119, R120 ;  /* 0x000000787709723e */ /* 0x004fe200000000ff */
[----:B-1----:R-:W-:Y:S01]  /*8750*/  HMMA.16816.F32 R192, R20, R34, R192 ;  /* 0x0000002214c0723c */ /* 0x002fe200000018c0 */
[----:B----4-:R-:W-:-:S05]  /*8760*/  F2FP.F16.F32.PACK_AB R11, R98, R117 ;  /* 0x00000075620b723e */ /* 0x010fca00000000ff */
[C---:B------:R-:W-:Y:S01]  /*8770*/  HMMA.16816.F32 R188, R20.reuse, R32, R188 ;  /* 0x0000002014bc723c */ /* 0x040fe200000018bc */
[----:B-----5:R-:W-:Y:S01]  /*8780*/  F2FP.F16.F32.PACK_AB R8, R127, R128 ;  /* 0x000000807f08723e */ /* 0x020fe200000000ff */
[----:B------:R-:W-:Y:S04]  /*8790*/  MUFU.EX2 R124, R124 ;  /* 0x0000007c007c7308 */ /* 0x000fe80000000800 */
[----:B------:R-:W-:Y:S01]  /*87a0*/  HMMA.16816.F32 R164, R20, R28, R164 ;  /* 0x0000001c14a4723c */ /* 0x000fe200000018a4 */
[----:B---3--:R-:W-:-:S03]  /*87b0*/  F2FP.F16.F32.PACK_AB R10, R125, R126 ;  /* 0x0000007e7d0a723e */ /* 0x008fc600000000ff */
[----:B------:R-:W1:Y:S02]  /*87c0*/  MUFU.EX2 R123, R123 ;  /* 0x0000007b007b7308 */ /* 0x000e640000000800 */
[----:B------:R-:W-:Y:S06]  /*87d0*/  HMMA.16816.F32 R168, R20, R30, R168 ;  /* 0x0000001e14a8723c */ /* 0x000fec00000018a8 */
[C---:B------:R-:W-:Y:S01]  /*87e0*/  HMMA.16816.F32 R144, R8.reuse, R34, R144 ;  /* 0x000000220890723c */ /* 0x040fe20000001890 */
[----:B------:R-:W-:Y:S05]  /*87f0*/  MUFU.EX2 R217, R217 ;  /* 0x000000d900d97308 */ /* 0x000fea0000000800 */
[----:B------:R-:W-:Y:S01]  /*8800*/  HMMA.16816.F32 R132, R8, R32, R132 ;  /* 0x000000200884723c */ /* 0x000fe20000001884 */
[----:B------:R-:W-:-:S02]  /*8810*/  FADD.FTZ R34, R78, R81 ;  /* 0x000000514e227221 */ /* 0x000fc40000010000 */
[----:B------:R-:W2:Y:S02]  /*8820*/  MUFU.EX2 R32, R113 ;  /* 0x0000007100207308 */ /* 0x000ea40000000800 */
[----:B------:R-:W-:Y:S01]  /*8830*/  FADD.FTZ R34, R75, R34 ;  /* 0x000000224b227221 */ /* 0x000fe20000010000 */
[C---:B------:R-:W-:Y:S01]  /*8840*/  HMMA.16816.F32 R172, R20.reuse, R16, R172 ;  /* 0x0000001014ac723c */ /* 0x040fe200000018ac */
[----:B------:R-:W-:Y:S02]  /*8850*/  FADD.FTZ R33, R73, R80 ;  /* 0x0000005049217221 */ /* 0x000fe40000010000 */
[----:B------:R-:W-:Y:S02]  /*8860*/  FADD.FTZ R69, R69, R34 ;  /* 0x0000002245457221 */ /* 0x000fe40000010000 */
        /* <DEDUP_REMOVED lines=15> */
[----:B------:R-:W3:Y:S01]  /*8960*/  MUFU.EX2 R88, R101 ;  /* 0x0000006500587308 */ /* 0x000ee20000000800 */
[----:B------:R-:W-:Y:S01]  /*8970*/  FADD.FTZ R55, R55, R56 ;  /* 0x0000003837377221 */ /* 0x000fe20000010000 */
[----:B------:R-:W-:Y:S01]  /*8980*/  FADD.FTZ R48, R48, R49 ;  /* 0x0000003130307221 */ /* 0x000fe20000010000 */
[----:B------:R-:W-:Y:S01]  /*8990*/  FADD.FTZ R60, R60, R61 ;  /* 0x0000003d3c3c7221 */ /* 0x000fe20000010000 */
[----:B------:R-:W-:Y:S01]  /*89a0*/  HMMA.16816.F32 R184, R20, R14, R184 ;  /* 0x0000000e14b8723c */ /* 0x000fe200000018b8 */
[----:B------:R-:W-:Y:S01]  /*89b0*/  FADD.FTZ R54, R54, R55 ;  /* 0x0000003736367221 */ /* 0x000fe20000010000 */
[----:B------:R-:W-:Y:S01]  /*89c0*/  FADD.FTZ R47, R47, R48 ;  /* 0x000000302f2f7221 */ /* 0x000fe20000010000 */
[----:B------:R-:W-:Y:S01]  /*89d0*/  FADD.FTZ R59, R59, R60 ;  /* 0x0000003c3b3b7221 */ /* 0x000fe20000010000 */
[----:B------:R-:W4:Y:S01]  /*89e0*/  LDSM.16.MT88.4 R20, [R246+0xb800] ;  /* 0x00b80000f614783b */ /* 0x000f220000004200 */
        /* <DEDUP_REMOVED lines=15> */
[----:B------:R-:W5:Y:S01]  /*8ae0*/  LDSM.16.MT88.4 R16, [R245+0xb800] ;  /* 0x00b80000f510783b */ /* 0x000f620000004200 */
[----:B------:R-:W-:Y:S01]  /*8af0*/  FADD.FTZ R196, R196, R205 ;  /* 0x000000cdc4c47221 */ /* 0x000fe20000010000 */
[----:B------:R-:W-:Y:S01]  /*8b00*/  FADD.FTZ R201, R130, R201 ;  /* 0x000000c982c97221 */ /* 0x000fe20000010000 */
[----:B------:R-:W-:Y:S01]  /*8b10*/  FADD.FTZ R207, R198, R207 ;  /* 0x000000cfc6cf7221 */ /* 0x000fe20000010000 */
[C---:B------:R-:W-:Y:S01]  /*8b20*/  HMMA.16816.F32 R140, R8.reuse, R12, R140 ;  /* 0x0000000c088c723c */ /* 0x040fe2000000188c */
[----:B------:R-:W-:Y:S01]  /*8b30*/  FADD.FTZ R227, R227, R196 ;  /* 0x000000c4e3e37221 */ /* 0x000fe20000010000 */
[----:B------:R-:W-:Y:S01]  /*8b40*/  FADD.FTZ R202, R202, R201 ;  /* 0x000000c9caca7221 */ /* 0x000fe20000010000 */
[----:B------:R-:W-:Y:S01]  /*8b50*/  FADD.FTZ R218, R218, R207 ;  /* 0x000000cfdada7221 */ /* 0x000fe20000010000 */
[----:B------:R-:W4:Y:S01]  /*8b60*/  MUFU.EX2 R100, R110 ;  /* 0x0000006e00647308 */ /* 0x000f220000000800 */
[----:B------:R-:W-:Y:S01]  /*8b70*/  FADD.FTZ R227, R224, R227 ;  /* 0x000000e3e0e37221 */ /* 0x000fe20000010000 */
[----:B------:R-:W-:Y:S01]  /*8b80*/  FADD.FTZ R213, R213, R202 ;  /* 0x000000cad5d57221 */ /* 0x000fe20000010000 */
[----:B------:R-:W-:Y:S01]  /*8b90*/  FADD.FTZ R229, R229, R218 ;  /* 0x000000dae5e57221 */ /* 0x000fe20000010000 */
[C---:B------:R-:W-:Y:S01]  /*8ba0*/  HMMA.16816.F32 R136, R8.reuse, R14, R136 ;  /* 0x0000000e0888723c */ /* 0x040fe20000001888 */
[----:B------:R-:W-:Y:S01]  /*8bb0*/  FADD.FTZ R210, R210, R227 ;  /* 0x000000e3d2d27221 */ /* 0x000fe20000010000 */
[----:B------:R-:W-:Y:S01]  /*8bc0*/  FADD.FTZ R214, R214, R213 ;  /* 0x000000d5d6d67221 */ /* 0x000fe20000010000 */
[----:B------:R-:W5:Y:S01]  /*8bd0*/  LDSM.16.MT88.4 R12, [R244+0xb800] ;  /* 0x00b80000f40c783b */ /* 0x000f620000004200 */
        /* <DEDUP_REMOVED lines=15> */
[----:B------:R-:W-:Y:S01]  /*8cd0*/  HMMA.16816.F32 R156, R8, R30, R156 ;  /* 0x0000001e089c723c */ /* 0x000fe2000000189c */
[----:B------:R-:W-:Y:S01]  /*8ce0*/  FADD.FTZ R126, R126, R127 ;  /* 0x0000007f7e7e7221 */ /* 0x000fe20000010000 */
[----:B------:R-:W-:Y:S01]  /*8cf0*/  FADD.FTZ R120, R119, R120 ;  /* 0x0000007877787221 */ /* 0x000fe20000010000 */
[----:B------:R-:W-:Y:S01]  /*8d00*/  FADD.FTZ R121, R121, R118 ;  /* 0x0000007679797221 */ /* 0x000fe20000010000 */
[----:B------:R-:W-:Y:S01]  /*8d10*/  MUFU.EX2 R111, R111 ;  /* 0x0000006f006f7308 */ /* 0x000fe20000000800 */
[----:B------:R-:W-:Y:S01]  /*8d20*/  FADD.FTZ R125, R125, R126 ;  /* 0x0000007e7d7d7221 */ /* 0x000fe20000010000 */
[----:B------:R-:W-:Y:S01]  /*8d30*/  FADD.FTZ R117, R117, R120 ;  /* 0x0000007875757221 */ /* 0x000fe20000010000 */
[----:B-1----:R-:W-:Y:S01]  /*8d40*/  F2FP.F16.F32.PACK_AB R8, R123, R124 ;  /* 0x0000007c7b08723e */ /* 0x002fe200000000ff */
[----:B------:R-:W-:Y:S01]  /*8d50*/  FADD.FTZ R116, R116, R121 ;  /* 0x0000007974747221 */ /* 0x000fe20000010000 */
[----:B------:R-:W-:Y:S01]  /*8d60*/  FADD.FTZ R124, R124, R125 ;  /* 0x0000007d7c7c7221 */ /* 0x000fe20000010000 */
[----:B------:R-:W-:Y:S01]  /*8d70*/  FADD.FTZ R98, R98, R117 ;  /* 0x0000007562627221 */ /* 0x000fe20000010000 */
[----:B--2---:R-:W-:Y:S01]  /*8d80*/  F2FP.F16.F32.PACK_AB R9, R32, R217 ;  /* 0x000000d92009723e */ /* 0x004fe200000000ff */
[----:B------:R-:W1:Y:S01]  /*8d90*/  MUFU.EX2 R114, R114 ;  /* 0x0000007200727308 */ /* 0x000e620000000800 */
[----:B------:R-:W-:Y:S01]  /*8da0*/  FADD.FTZ R116, R131, R116 ;  /* 0x0000007483747221 */ /* 0x000fe20000010000 */
[----:B------:R-:W-:Y:S01]  /*8db0*/  FADD.FTZ R123, R123, R124 ;  /* 0x0000007c7b7b7221 */ /* 0x000fe20000010000 */
[----:B---3--:R-:W-:Y:S01]  /*8dc0*/  F2FP.F16.F32.PACK_AB R29, R88, R87 ;  /* 0x00000057581d723e */ /* 0x008fe200000000ff */
[----:B------:R-:W-:Y:S01]  /*8dd0*/  FADD.FTZ R217, R217, R98 ;  /* 0x00000062d9d97221 */ /* 0x000fe20000010000 */
[----:B----4-:R-:W-:Y:S01]  /*8de0*/  F2FP.F16.F32.PACK_AB R28, R100, R95 ;  /* 0x0000005f641c723e */ /* 0x010fe200000000ff */
[----:B------:R-:W-:Y:S01]  /*8df0*/  FADD.FTZ R87, R87, R228 ;  /* 0x000000e457577221 */ /* 0x000fe20000010000 */
[----:B------:R-:W-:Y:S01]  /*8e00*/  F2FP.F16.F32.PACK_AB R10, R129, R122 ;  /* 0x0000007a810a723e */ /* 0x000fe200000000ff */
[----:B------:R-:W-:Y:S01]  /*8e10*/  MUFU.EX2 R89, R99 ;  /* 0x0000006300597308 */ /* 0x000fe20000000800 */
[----:B------:R-:W-:Y:S01]  /*8e20*/  FADD.FTZ R95, R95, R116 ;  /* 0x000000745f5f7221 */ /* 0x000fe20000010000 */
[----:B------:R-:W-:Y:S01]  /*8e30*/  FADD.FTZ R122, R122, R123 ;  /* 0x0000007b7a7a7221 */ /* 0x000fe20000010000 */
[----:B------:R-:W-:Y:S01]  /*8e40*/  FADD.FTZ R32, R32, R217 ;  /* 0x000000d920207221 */ /* 0x000fe20000010000 */
[----:B------:R-:W-:Y:S01]  /*8e50*/  FADD.FTZ R88, R88, R87 ;  /* 0x0000005758587221 */ /* 0x000fe20000010000 */
[----:B------:R-:W-:Y:S01]  /*8e60*/  FADD.FTZ R100, R100, R95 ;  /* 0x0000005f64647221 */ /* 0x000fe20000010000 */
[----:B------:R-:W-:Y:S01]  /*8e70*/  FADD.FTZ R7, R129, R122 ;  /* 0x0000007a81077221 */ /* 0x000fe20000010000 */
[----:B------:R-:W-:Y:S01]  /*8e80*/  F2FP.F16.F32.PACK_AB R30, R92, R97 ;  /* 0x000000615c1e723e */ /* 0x000fe200000000ff */
[----:B------:R-:W2:Y:S01]  /*8e90*/  MUFU.EX2 R90, R102 ;  /* 0x00000066005a7308 */ /* 0x000ea20000000800 */
[----:B-1----:R-:W-:Y:S01]  /*8ea0*/  F2FP.F16.F32.PACK_AB R11, R114, R111 ;  /* 0x0000006f720b723e */ /* 0x002fe200000000ff */
[----:B------:R-:W-:Y:S01]  /*8eb0*/  FADD.FTZ R111, R111, R32 ;  /* 0x000000206f6f7221 */ /* 0x000fe20000010000 */
[----:B------:R-:W-:Y:S01]  /*8ec0*/  FADD.FTZ R97, R97, R100 ;  /* 0x0000006461617221 */ /* 0x000fe20000010000 */
[----:B------:R1:W-:Y:S04]  /*8ed0*/  STL [R1+0x78], R7 ;  /* 0x0000780701007387 */ /* 0x0003e80000100800 */
[C---:B------:R-:W-:Y:S06]  /*8ee0*/  HMMA.16816.F32 R160, R8.reuse, R24, R160 ;  /* 0x0000001808a0723c */ /* 0x040fec00000018a0 */
[----:B------:R-:W-:Y:S01]  /*8ef0*/  HMMA.16816.F32 R156, R8, R26, R156 ;  /* 0x0000001a089c723c */ /* 0x000fe2000000189c */
[----:B--2---:R-:W-:Y:S01]  /*8f00*/  F2FP.F16.F32.PACK_AB R31, R90, R89 ;  /* 0x000000595a1f723e */ /* 0x004fe200000000ff */
[----:B------:R-:W-:-:S04]  /*8f10*/  FADD.FTZ R89, R89, R88 ;  /* 0x0000005859597221 */ /* 0x000fc80000010000 */
[C---:B------:R-:W-:Y:S06]  /*8f20*/  HMMA.16816.F32 R152, R8.reuse, R20, R152 ;  /* 0x000000140898723c */ /* 0x040fec0000001898 */
[----:B------:R-:W-:Y:S01]  /*8f30*/  HMMA.16816.F32 R148, R8, R22, R148 ;  /* 0x000000160894723c */ /* 0x000fe20000001894 */
[----:B-1----:R-:W-:-:S05]  /*8f40*/  FADD.FTZ R7, R90, R89 ;  /* 0x000000595a077221 */ /* 0x002fca0000010000 */
[C---:B-----5:R-:W-:Y:S06]  /*8f50*/  HMMA.16816.F32 R140, R8.reuse, R16, R140 ;  /* 0x00000010088c723c */ /* 0x060fec000000188c */
[C---:B------:R-:W-:Y:S06]  /*8f60*/  HMMA.16816.F32 R136, R8.reuse, R18, R136 ;  /* 0x000000120888723c */ /* 0x040fec0000001888 */
[C---:B------:R-:W-:Y:S06]  /*8f70*/  HMMA.16816.F32 R132, R8.reuse, R12, R132 ;  /* 0x0000000c0884723c */ /* 0x040fec0000001884 */
[----:B------:R-:W-:Y:S06]  /*8f80*/  HMMA.16816.F32 R144, R8, R14, R144 ;  /* 0x0000000e0890723c */ /* 0x000fec0000001890 */
[----:B------:R-:W-:Y:S01]  /*8f90*/  HMMA.16816.F32 R164, R28, R24, R164 ;  /* 0x000000181ca4723c */ /* 0x000fe200000018a4 */
[----:B------:R-:W-:Y:S01]  /*8fa0*/  FADD.FTZ R9, R114, R111 ;  /* 0x0000006f72097221 */ /* 0x000fe20000010000 */
[----:B------:R-:W-:-:S04]  /*8fb0*/  FADD.FTZ R8, R92, R97 ;  /* 0x000000615c087221 */ /* 0x000fc80000010000 */
[----:B------:R1:W-:Y:S01]  /*8fc0*/  STL [R1+0x74], R9 ;  /* 0x0000740901007387 */ /* 0x0003e20000100800 */
[C---:B------:R-:W-:Y:S03]  /*8fd0*/  HMMA.16816.F32 R168, R28.reuse, R26, R168 ;  /* 0x0000001a1ca8723c */ /* 0x040fe600000018a8 */
[----:B------:R1:W-:Y:S03]  /*8fe0*/  STL [R1+0x7c], R7 ;  /* 0x00007c0701007387 */ /* 0x0003e60000100800 */
[C---:B------:R-:W-:Y:S01]  /*8ff0*/  HMMA.16816.F32 R172, R28.reuse, R20, R172 ;  /* 0x000000141cac723c */ /* 0x040fe200000018ac */
[----:B------:R1:W-:Y:S05]  /*9000*/  STL [R1+0x80], R8 ;  /* 0x0000800801007387 */ /* 0x0003ea0000100800 */
        /* <DEDUP_REMOVED lines=9> */
[----:B------:R-:W-:Y:S01]  /*90a0*/  IMAD.MOV.U32 R197, RZ, RZ, R0 ;  /* 0x000000ffffc57224 */ /* 0x000fe200078e0000 */
[----:B------:R-:W-:Y:S01]  /*90b0*/  ISETP.GE.AND P0, PT, R36, UR4, PT ;  /* 0x0000000424007c0c */ /* 0x000fe2000bf06270 */
[----:B------:R-:W-:Y:S01]  /*90c0*/  IMAD R202, R6, 0x2, R251 ;  /* 0x0000000206ca7824 */ /* 0x000fe200078e02fb */
[----:B------:R-:W-:Y:S01]  /*90d0*/  MOV R196, R3 ;  /* 0x0000000300c47202 */ /* 0x000fe20000000f00 */
[----:B------:R-:W-:Y:S01]  /*90e0*/  USHF.L.U64.HI UR9, UR8, 0x4, UR9 ;  /* 0x0000000408097899 */ /* 0x000fe20008010209 */
[----:B------:R-:W-:Y:S01]  /*90f0*/  MOV R201, R2 ;  /* 0x0000000200c97202 */ /* 0x000fe20000000f00 */
[----:B------:R-:W-:Y:S01]  /*9100*/  USHF.L.U32 UR8, UR8, 0x4, URZ ;  /* 0x0000000408087899 */ /* 0x000fe2000800063f */
[----:B------:R-:W-:Y:S01]  /*9110*/  MOV R199, R68 ;  /* 0x0000004400c77202 */ /* 0x000fe20000000f00 */
[----:B------:R-:W-:Y:S01]  /*9120*/  ULEA.HI.SX32 UR19, UR19, 0xfffffffe, 0x19 ;  /* 0xfffffffe13137891 */ /* 0x000fe2000f8fca3f */
[----:B------:R-:W-:Y:S01]  /*9130*/  IADD3 R200, R250, R5, RZ ;  /* 0x00000005fac87210 */ /* 0x000fe20007ffe0ff */
[----:B------:R-:W-:Y:S01]  /*9140*/  ULDC UR6, c[0x0][0x39c] ;  /* 0x0000e70000067ab9 */ /* 0x000fe20000000800 */
[----:B------:R-:W-:Y:S01]  /*9150*/  LEA R198, R4, R251, 0x1 ;  /* 0x000000fb04c67211 */ /* 0x000fe200078e08ff */
[----:B------:R-:W-:-:S02]  /*9160*/  ULDC UR4, c[0x0][0x2ec] ;  /* 0x0000bb0000047ab9 */ /* 0x000fc40000000800 */
[----:B------:R-:W2:Y:S01]  /*9170*/  @!P0 LDC.64 R10, c[0x0][0x220] ;  /* 0x00008800ff0a8b82 */ /* 0x000ea20000000a00 */
[----:B-1----:R1:W-:Y:S01]  /*9180*/  STL.64 [R1+0x40], R8 ;  /* 0x0000400801007387 */ /* 0x0023e20000100a00 */
[----:B------:R-:W-:-:S06]  /*9190*/  MOV R7, R9 ;  /* 0x0000000900077202 */ /* 0x000fcc0000000f00 */
[----:B------:R-:W3:Y:S01]  /*91a0*/  @!P0 LDC.64 R12, c[0x0][0x220] ;  /* 0x00008800ff0c8b82 */ /* 0x000ee20000000a00 */
[C---:B------:R-:W-:Y:S02]  /*91b0*/  @!P0 IMAD R0, R7.reuse, 0x30, RZ ;  /* 0x0000003007008824 */ /* 0x040fe400078e02ff */
[C---:B------:R-:W-:Y:S02]  /*91c0*/  @!P0 IMAD R3, R7.reuse, 0x50, RZ ;  /* 0x0000005007038824 */ /* 0x040fe400078e02ff */
[C---:B------:R-:W-:Y:S01]  /*91d0*/  @!P0 IMAD R2, R7.reuse, 0x60, RZ ;  /* 0x0000006007028824 */ /* 0x040fe200078e02ff */
[----:B--2---:R2:W-:Y:S02]  /*91e0*/  @!P0 STL.64 [R1+0x38], R10 ;  /* 0x0000380a01008387 */ /* 0x0045e40000100a00 */
        /* <DEDUP_REMOVED lines=9> */
[----:B---3--:R-:W-:Y:S04]  /*9280*/  @!P0 STL.64 [R1+0x10], R12 ;  /* 0x0000100c01008387 */ /* 0x008fe80000100a00 */
[----:B--2---:R-:W-:Y:S01]  /*9290*/  @!P0 STL.64 [R1+0x8], R10 ;  /* 0x0000080a01008387 */ /* 0x004fe20000100a00 */
[----:B-1----:R-:W1:Y:S03]  /*92a0*/  @!P0 LDC.64 R8, c[0x0][0x220] ;  /* 0x00008800ff088b82 */ /* 0x002e660000000a00 */
[----:B-1----:R-:W-:Y:S04]  /*92b0*/  @!P0 STL.64 [R1], R8 ;  /* 0x0000000801008387 */ /* 0x002fe80000100a00 */
[----:B------:R1:W-:Y:S04]  /*92c0*/  @!P0 STL [R1+0x70], R0 ;  /* 0x0000700001008387 */ /* 0x0003e80000100800 */
[----:B------:R2:W-:Y:S04]  /*92d0*/  @!P0 STL [R1+0x6c], R3 ;  /* 0x00006c0301008387 */ /* 0x0005e80000100800 */
[----:B------:R2:W-:Y:S01]  /*92e0*/  @!P0 STL [R1+0x68], R2 ;  /* 0x0000680201008387 */ /* 0x0005e20000100800 */
[----:B-1----:R-:W-:-:S05]  /*92f0*/  @!P0 IMAD R0, R7, 0x70, RZ ;  /* 0x0000007007008824 */ /* 0x002fca00078e02ff */
[----:B------:R2:W-:Y:S01]  /*9300*/  @!P0 STL [R1+0x4c], R0 ;  /* 0x00004c0001008387 */ /* 0x0005e20000100800 */
[----:B------:R-:W-:Y:S05]  /*9310*/  BRA `(.L_x_300) ;  /* 0x00000008009c7947 */ /* 0x000fea0003800000 */
.L_x_302:
[----:B------:R-:W-:Y:S01]  /*9320*/  IMAD.U32 R3, RZ, RZ, UR19 ;  /* 0x00000013ff037e24 */ /* 0x000fe2000f8e00ff */
[----:B------:R-:W2:Y:S01]  /*9330*/  @!P0 LDC.64 R8, c[0x0][0x248] ;  /* 0x00009200ff088b82 */ /* 0x000ea20000000a00 */
[----:B------:R-:W3:Y:S01]  /*9340*/  LDL.64 R212, [R1+0x58] ;  /* 0x0000580001d47983 */ /* 0x000ee20000100a00 */
[----:B------:R-:W-:Y:S01]  /*9350*/  MOV R7, UR19 ;  /* 0x0000001300077c02 */ /* 0x000fe20008000f00 */
[----:B------:R-:W-:Y:S04]  /*9360*/  @!P0 VIADD R3, R3, 0xffffffff ;  /* 0xffffffff03038836 */ /* 0x000fe80000000000 */
[----:B------:R-:W4:Y:S01]  /*9370*/  LDL.64 R214, [R1+0x60] ;  /* 0x0000600001d67983 */ /* 0x000f220000100a00 */
[----:B------:R-:W-:Y:S01]  /*9380*/  @!P0 VIADD R7, R7, 0xffffffff ;  /* 0xffffffff07078836 */ /* 0x000fe20000000000 */
[----:B------:R-:W-:Y:S04]  /*9390*/  @!P0 SHF.R.S32.HI R5, RZ, 0x1f, R3 ;  /* 0x0000001fff058819 */ /* 0x000fe80000011403 */
[----:B------:R-:W5:Y:S01]  /*93a0*/  LDL R216, [R1+0x48] ;  /* 0x0000480001d87983 */ /* 0x000f620000100800 */
[-C--:B--2---:R-:W-:Y:S02]  /*93b0*/  @!P0 IMAD R2, R5, R8.reuse, RZ ;  /* 0x0000000805028224 */ /* 0x084fe400078e02ff */
[----:B------:R-:W2:Y:S01]  /*93c0*/  @!P0 LDC.64 R4, c[0x0][0x218] ;  /* 0x00008600ff048b82 */ /* 0x000ea20000000a00 */
[C---:B------:R-:W-:Y:S04]  /*93d0*/  @!P0 IMAD.WIDE.U32 R54, R3.reuse, R8, RZ ;  /* 0x0000000803368225 */ /* 0x040fe800078e00ff */
[----:B------:R-:W-:Y:S02]  /*93e0*/  @!P0 IMAD R2, R3, R9, R2 ;  /* 0x0000000903028224 */ /* 0x000fe400078e0202 */
[----:B------:R-:W-:Y:S01]  /*93f0*/  @!P0 IMAD R10, R9, 0x30, RZ ;  /* 0x00000030090a8824 */ /* 0x000fe200078e02ff */
[----:B------:R-:W-:Y:S01]  /*9400*/  @!P0 SHF.R.S32.HI R9, RZ, 0x1f, R7 ;  /* 0x0000001fff098819 */ /* 0x000fe20000011407 */
[----:B------:R-:W-:Y:S01]  /*9410*/  @!P0 IMAD.IADD R2, R55, 0x1, R2 ;  /* 0x0000000137028824 */ /* 0x000fe200078e0202 */
[C---:B---3--:R-:W-:Y:S04]  /*9420*/  @!P0 LEA R66, P2, R54.reuse, R212, 0x7 ;  /* 0x000000d436428211 */ /* 0x048fe800078438ff */
[----:B----4-:R-:W-:Y:S02]  /*9430*/  @!P0 LEA.HI.X R67, R54, R215, R2, 0x7, P2 ;  /* 0x000000d736438211 */ /* 0x010fe400010f3c02 */
[----:B------:R-:W3:Y:S01]  /*9440*/  @!P0 LDC.64 R2, c[0x0][0x248] ;  /* 0x00009200ff028b82 */ /* 0x000ee20000000a00 */
[----:B-----5:R4:W-:Y:S01]  /*9450*/  @P0 STS.128 [R216+0x4000], RZ ;  /* 0x004000ffd8000388 */ /* 0x0209e20000000c00 */
[----:B------:R-:W-:Y:S04]  /*9460*/  @!P0 IMAD.WIDE.U32 R66, R8, 0x30, R66 ;  /* 0x0000003008428825 */ /* 0x000fe800078e0042 */
[----:B------:R-:W-:Y:S01]  /*9470*/  @!P0 IMAD.IADD R8, R10, 0x1, R67 ;  /* 0x000000010a088824 */ /* 0x000fe200078e0243 */
[C---:B--2---:R-:W-:Y:S04]  /*9480*/  @!P0 LEA R54, P2, R66.reuse, R4, 0x1 ;  /* 0x0000000442368211 */ /* 0x044fe800078408ff */
[----:B------:R-:W-:Y:S01]  /*9490*/  @!P0 LEA.HI.X R55, R66, R5, R8, 0x1, P2 ;  /* 0x0000000542378211 */ /* 0x000fe200010f0c08 */
[-C--:B---3--:R-:W-:Y:S02]  /*94a0*/  @!P0 IMAD R4, R9, R2.reuse, RZ ;  /* 0x0000000209048224 */ /* 0x088fe400078e02ff */
[C---:B------:R-:W-:Y:S04]  /*94b0*/  @!P0 IMAD.WIDE.U32 R66, R7.reuse, R2, RZ ;  /* 0x0000000207428225 */ /* 0x040fe800078e00ff */
[----:B------:R-:W-:Y:S01]  /*94c0*/  @!P0 IMAD R4, R7, R3, R4 ;  /* 0x0000000307048224 */ /* 0x000fe200078e0204 */
[C---:B------:R-:W-:Y:S01]  /*94d0*/  @!P0 LEA R8, P2, R66.reuse, R212, 0x7 ;  /* 0x000000d442088211 */ /* 0x040fe200078438ff */
[----:B------:R-:W-:Y:S02]  /*94e0*/  @!P0 IMAD R10, R3, 0x50, RZ ;  /* 0x00000050030a8824 */ /* 0x000fe400078e02ff */
[----:B------:R-:W-:Y:S05]  /*94f0*/  @!P0 IMAD.IADD R4, R67, 0x1, R4 ;  /* 0x0000000143048824 */ /* 0x000fea00078e0204 */
[----:B------:R-:W-:Y:S02]  /*9500*/  @!P0 LEA.HI.X R9, R66, R215, R4, 0x7, P2 ;  /* 0x000000d742098211 */ /* 0x000fe400010f3c04 */
[----:B------:R-:W2:Y:S01]  /*9510*/  @!P0 LDC.64 R4, c[0x0][0x218] ;  /* 0x00008600ff048b82 */ /* 0x000ea20000000a00 */
[----:B------:R-:W-:Y:S07]  /*9520*/  @!P0 IMAD.WIDE.U32 R66, R2, 0x50, R8 ;  /* 0x0000005002428825 */ /* 0x000fee00078e0008 */
[----:B------:R-:W3:Y:S01]  /*9530*/  @!P0 LDC.64 R2, c[0x0][0x248] ;  /* 0x00009200ff028b82 */ /* 0x000ee20000000a00 */
[----:B------:R-:W-:Y:S02]  /*9540*/  @!P0 IADD3 R10, R10, R67, RZ ;  /* 0x000000430a0a8210 */ /* 0x000fe40007ffe0ff */
[C---:B--2---:R-:W-:Y:S04]  /*9550*/  @!P0 LEA R8, P2, R66.reuse, R4, 0x1 ;  /* 0x0000000442088211 */ /* 0x044fe800078408ff */
[----:B------:R-:W-:Y:S01]  /*9560*/  @!P0 LEA.HI.X R9, R66, R5, R10, 0x1, P2 ;  /* 0x0000000542098211 */ /* 0x000fe200010f0c0a */
[----:B------:R-:W-:Y:S04]  /*9570*/  IMAD.U32 R5, RZ, RZ, UR19 ;  /* 0x00000013ff057e24 */ /* 0x000fe8000f8e00ff */
[----:B------:R-:W-:Y:S04]  /*9580*/  @!P0 VIADD R5, R5, 0xffffffff ;  /* 0xffffffff05058836 */ /* 0x000fe80000000000 */
[----:B---3--:R-:W-:Y:S01]  /*9590*/  @!P0 IMAD.WIDE.U32 R66, R5, R2, RZ ;  /* 0x0000000205428225 */ /* 0x008fe200078e00ff */
[----:B------:R-:W-:Y:S02]  /*95a0*/  @!P0 SHF.R.S32.HI R7, RZ, 0x1f, R5 ;  /* 0x0000001fff078819 */ /* 0x000fe40000011405 */
[C---:B-1----:R-:W-:Y:S03]  /*95b0*/  @!P0 LEA R68, P2, R66.reuse, R212, 0x7 ;  /* 0x000000d442448211 */ /* 0x042fe600078438ff */
[----:B------:R-:W-:Y:S04]  /*95c0*/  @!P0 IMAD R4, R7, R2, RZ ;  /* 0x0000000207048224 */ /* 0x000fe800078e02ff */
[----:B------:R-:W-:Y:S04]  /*95d0*/  @!P0 IMAD R4, R5, R3, R4 ;  /* 0x0000000305048224 */ /* 0x000fe800078e0204 */
[----:B------:R-:W-:Y:S05]  /*95e0*/  @!P0 IMAD.IADD R4, R67, 0x1, R4 ;  /* 0x0000000143048824 */ /* 0x000fea00078e0204 */
[----:B------:R-:W-:Y:S02]  /*95f0*/  @!P0 LEA.HI.X R69, R66, R215, R4, 0x7, P2 ;  /* 0x000000d742458211 */ /* 0x000fe400010f3c04 */
[----:B------:R-:W1:Y:S01]  /*9600*/  @!P0 LDC.64 R4, c[0x0][0x218] ;  /* 0x00008600ff048b82 */ /* 0x000e620000000a00 */
[----:B------:R-:W-:Y:S04]  /*9610*/  @!P0 IMAD.WIDE.U32 R68, R2, 0x60, R68 ;  /* 0x0000006002448825 */ /* 0x000fe800078e0044 */
[----:B------:R-:W-:Y:S05]  /*9620*/  @!P0 IMAD R2, R3, 0x60, RZ ;  /* 0x0000006003028824 */ /* 0x000fea00078e02ff */
[----:B------:R-:W-:Y:S02]  /*9630*/  @!P0 IADD3 R2, R2, R69, RZ ;  /* 0x0000004502028210 */ /* 0x000fe40007ffe0ff */
[C---:B-1----:R-:W-:Y:S01]  /*9640*/  @!P0 LEA R66, P2, R68.reuse, R4, 0x1 ;  /* 0x0000000444428211 */ /* 0x042fe200078408ff */
[----:B------:R-:W-:Y:S03]  /*9650*/  IMAD.U32 R4, RZ, RZ, UR19 ;  /* 0x00000013ff047e24 */ /* 0x000fe6000f8e00ff */
[----:B------:R-:W-:Y:S01]  /*9660*/  @!P0 LEA.HI.X R67, R68, R5, R2, 0x1, P2 ;  /* 0x0000000544438211 */ /* 0x000fe200010f0c02 */
[----:B------:R-:W-:Y:S01]  /*9670*/  @!P0 VIADD R4, R4, 0xffffffff ;  /* 0xffffffff04048836 */ /* 0x000fe20000000000 */
[----:B------:R-:W1:Y:S04]  /*9680*/  @!P0 LDC.64 R2, c[0x0][0x248] ;  /* 0x00009200ff028b82 */ /* 0x000e680000000a00 */
[----:B------:R-:W-:Y:S05]  /*9690*/  @!P0 SHF.R.S32.HI R5, RZ, 0x1f, R4 ;  /* 0x0000001fff058819 */ /* 0x000fea0000011404 */
[-C--:B-1----:R-:W-:Y:S04]  /*96a0*/  @!P0 IMAD R5, R5, R2.reuse, RZ ;  /* 0x0000000205058224 */ /* 0x082fe800078e02ff */
[C---:B------:R-:W-:Y:S02]  /*96b0*/  @!P0 IMAD R3, R4.reuse, R3, R5 ;  /* 0x0000000304038224 */ /* 0x040fe400078e0205 */
[----:B------:R-:W-:Y:S05]  /*96c0*/  @!P0 IMAD.WIDE.U32 R4, R4, R2, RZ ;  /* 0x0000000204048225 */ /* 0x000fea00078e00ff */
[----:B------:R-:W-:Y:S02]  /*96d0*/  @!P0 IADD3 R3, R5, R3, RZ ;  /* 0x0000000305038210 */ /* 0x000fe40007ffe0ff */
[C---:B------:R-:W-:Y:S04]  /*96e0*/  @!P0 LEA R7, P2, R4.reuse, R212, 0x7 ;  /* 0x000000d404078211 */ /* 0x040fe800078438ff */
[----:B------:R-:W-:Y:S01]  /*96f0*/  @!P0 LEA.HI.X R10, R4, R215, R3, 0x7, P2 ;  /* 0x000000d7040a8211 */ /* 0x000fe200010f3c03 */
[----:B------:R-:W-:Y:S01]  /*9700*/  IMAD.U32 R4, RZ, RZ, UR19 ;  /* 0x00000013ff047e24 */ /* 0x000fe2000f8e00ff */
[----:B------:R-:W1:Y:S03]  /*9710*/  @!P0 LDC.64 R2, c[0x0][0x248] ;  /* 0x00009200ff028b82 */ /* 0x000e660000000a00 */
[----:B------:R-:W-:Y:S05]  /*9720*/  @!P0 VIADD R4, R4, 0xffffffff ;  /* 0xffffffff04048836 */ /* 0x000fea0000000000 */
[----:B------:R-:W-:Y:S05]  /*9730*/  @!P0 SHF.R.S32.HI R5, RZ, 0x1f, R4 ;  /* 0x0000001fff058819 */ /* 0x000fea0000011404 */
[-C--:B-1----:R-:W-:Y:S02]  /*9740*/  @!P0 IMAD R5, R5, R2.reuse, RZ ;  /* 0x0000000205058224 */ /* 0x082fe400078e02ff */
[C---:B------:R-:W-:Y:S04]  /*9750*/  @!P0 IMAD.WIDE.U32 R68, R4.reuse, R2, RZ ;  /* 0x0000000204448225 */ /* 0x040fe800078e00ff */
[----:B------:R-:W-:Y:S01]  /*9760*/  @!P0 IMAD R3, R4, R3, R5 ;  /* 0x0000000304038224 */ /* 0x000fe200078e0205 */
[C---:B------:R-:W-:Y:S04]  /*9770*/  @!P0 LEA R5, P2, R68.reuse, R212, 0x7 ;  /* 0x000000d444058211 */ /* 0x040fe800078438ff */
[----:B------:R-:W-:Y:S02]  /*9780*/  @!P0 IADD3 R3, R69, R3, RZ ;  /* 0x0000000345038210 */ /* 0x000fe40007ffe0ff */
[----:B------:R-:W-:Y:S02]  /*9790*/  @!P0 IADD3 R5, P3, R5, UR13, RZ ;  /* 0x0000000d05058c10 */ /* 0x000fe4000ff7e0ff */
[----:B------:R-:W-:Y:S02]  /*97a0*/  @!P0 LEA.HI.X R4, R68, R215, R3, 0x7, P2 ;  /* 0x000000d744048211 */ /* 0x000fe400010f3c03 */
[----:B------:R-:W1:Y:S02]  /*97b0*/  @!P0 LDC.64 R2, c[0x0][0x218] ;  /* 0x00008600ff028b82 */ /* 0x000e640000000a00 */
[----:B------:R-:W-:Y:S02]  /*97c0*/  @!P0 IADD3.X R4, R4, UR12, RZ, P3, !PT ;  /* 0x0000000c04048c10 */ /* 0x000fe40009ffe4ff */
        /* <DEDUP_REMOVED lines=8> */
[C---:B-1----:R-:W-:Y:S04]  /*9850*/  @!P0 LEA R126, P2, R5.reuse, R2, 0x1 ;  /* 0x00000002057e8211 */ /* 0x042fe800078408ff */
[----:B------:R-:W-:Y:S01]  /*9860*/  @!P0 LEA.HI.X R127, R5, R3, R4, 0x1, P2 ;  /* 0x00000003057f8211 */ /* 0x000fe200010f0c04 */
[----:B------:R-:W-:Y:S01]  /*9870*/  IMAD.U32 R4, RZ, RZ, UR19 ;  /* 0x00000013ff047e24 */ /* 0x000fe2000f8e00ff */
[----:B------:R-:W1:Y:S03]  /*9880*/  @!P0 LDC.64 R2, c[0x0][0x248] ;  /* 0x00009200ff028b82 */ /* 0x000e660000000a00 */
[----:B------:R-:W-:Y:S01]  /*9890*/  @!PT LDS RZ, [RZ] ;  /* 0x00000000fffff984 */ /* 0x000fe20000000800 */
[----:B------:R-:W-:Y:S01]  /*98a0*/  @!PT LDS RZ, [RZ] ;  /* 0x00000000fffff984 */ /* 0x000fe20000000800 */
[----:B------:R-:W-:Y:S01]  /*98b0*/  @!PT LDS RZ, [RZ] ;  /* 0x00000000fffff984 */ /* 0x000fe20000000800 */
[----:B------:R-:W-:Y:S01]  /*98c0*/  @!P0 LDGSTS.E.BYPASS.LTC128B.128 [R216+0x4800], desc[UR22][R126.64] ;  /* 0x048000007ed88fae */ /* 0x000fe2000b901d56 */
[----:B------:R-:W-:Y:S05]  /*98d0*/  @!P0 VIADD R4, R4, 0xffffffff ;  /* 0xffffffff04048836 */ /* 0x000fea0000000000 */
[----:B------:R4:W-:Y:S01]  /*98e0*/  @P0 STS.128 [R216+0x5000], RZ ;  /* 0x005000ffd8000388 */ /* 0x0009e20000000c00 */
[----:B------:R-:W-:Y:S05]  /*98f0*/  @!P0 SHF.R.S32.HI R5, RZ, 0x1f, R4 ;  /* 0x0000001fff058819 */ /* 0x000fea0000011404 */
[-C--:B-1----:R-:W-:Y:S02]  /*9900*/  @!P0 IMAD R5, R5, R2.reuse, RZ ;  /* 0x0000000205058224 */ /* 0x082fe400078e02ff */
[C---:B------:R-:W-:Y:S04]  /*9910*/  @!P0 IMAD.WIDE.U32 R68, R4.reuse, R2, RZ ;  /* 0x0000000204448225 */ /* 0x040fe800078e00ff */
[----:B------:R-:W-:Y:S01]  /*9920*/  @!P0 IMAD R5, R4, R3, R5 ;  /* 0x0000000304058224 */ /* 0x000fe200078e0205 */
[C---:B------:R-:W-:Y:S04]  /*9930*/  @!P0 LEA R7, P2, R68.reuse, R212, 0x7 ;  /* 0x000000d444078211 */ /* 0x040fe800078438ff */
[----:B------:R-:W-:Y:S04]  /*9940*/  @!P0 IADD3 R5, R69, R5, RZ ;  /* 0x0000000545058210 */ /* 0x000fe80007ffe0ff */
[----:B------:R-:W-:Y:S02]  /*9950*/  @!P0 LEA.HI.X R5, R68, R215, R5, 0x7, P2 ;  /* 0x000000d744058211 */ /* 0x000fe400010f3c05 */
[C---:B------:R-:W-:Y:S04]  /*9960*/  @!P0 LEA R4, P2, R2.reuse, R7, 0x5 ;  /* 0x0000000702048211 */ /* 0x040fe800078428ff */
[----:B------:R-:W-:Y:S02]  /*9970*/  @!P0 LEA.HI.X R5, R2, R5, R3, 0x5, P2 ;  /* 0x0000000502058211 */ /* 0x000fe400010f2c03 */
[----:B------:R-:W2:Y:S02]  /*9980*/  @!P0 LDC.64 R2, c[0x0][0x218] ;  /* 0x00008600ff028b82 */ /* 0x000ea40000000a00 */
[C---:B--2---:R-:W-:Y:S04]  /*9990*/  @!P0 LEA R86, P2, R4.reuse, R2, 0x1 ;  /* 0x0000000204568211 */ /* 0x044fe800078408ff */
        /* <DEDUP_REMOVED lines=10> */
[----:B------:R-:W-:Y:S01]  /*9a40*/  @!PT LDS RZ, [RZ] ;  /* 0x00000000fffff984 */ /* 0x000fe20000000800 */
[----:B------:R-:W-:Y:S01]  /*9a50*/  @!PT LDS RZ, [RZ] ;  /* 0x00000000fffff984 */ /* 0x000fe20000000800 */
[----:B------:R-:W-:Y:S01]  /*9a60*/  @!PT LDS RZ, [RZ] ;  /* 0x00000000fffff984 */ /* 0x000fe20000000800 */
[----:B------:R2:W-:Y:S06]  /*9a70*/  @!P0 LDGSTS.E.BYPASS.LTC128B.128 [R216+0x5800], desc[UR22][R54.64] ;  /* 0x0580000036d88fae */ /* 0x0005ec000b901d56 */
[----:B------:R4:W-:Y:S01]  /*9a80*/  @P0 STS.128 [R216+0x6000], RZ ;  /* 0x006000ffd8000388 */ /* 0x0009e20000000c00 */
        /* <DEDUP_REMOVED lines=33> */
[C---:B------:R-:W-:Y:S01]  /*9ca0*/  @!P0 LEA R68, P2, R86.reuse, R212, 0x7 ;  /* 0x000000d456448211 */ /* 0x040fe200078438ff */
[----:B------:R-:W-:Y:S03]  /*9cb0*/  @!P0 IMAD R5, R5, 0x70, RZ ;  /* 0x0000007005058824 */ /* 0x000fe600078e02ff */
[----:B------:R-:W-:Y:S04]  /*9cc0*/  @!P0 IADD3 R2, R87, R2, RZ ;  /* 0x0000000257028210 */ /* 0x000fe80007ffe0ff */
[----:B------:R-:W-:Y:S02]  /*9cd0*/  @!P0 LEA.HI.X R69, R86, R215, R2, 0x7, P2 ;  /* 0x000000d756458211 */ /* 0x000fe400010f3c02 */
[----:B------:R-:W2:Y:S01]  /*9ce0*/  @!P0 LDC.64 R2, c[0x0][0x218] ;  /* 0x00008600ff028b82 */ /* 0x000ea20000000a00 */
[----:B------:R-:W-:Y:S04]  /*9cf0*/  @!P0 IMAD.WIDE.U32 R68, R4, 0x70, R68 ;  /* 0x0000007004448825 */ /* 0x000fe800078e0044 */
[----:B------:R-:W-:Y:S01]  /*9d00*/  @!P0 IMAD.IADD R5, R5, 0x1, R69 ;  /* 0x0000000105058824 */ /* 0x000fe200078e0245 */
[C---:B--2---:R-:W-:Y:S04]  /*9d10*/  @!P0 LEA R54, P2, R68.reuse, R2, 0x1 ;  /* 0x0000000244368211 */ /* 0x044fe800078408ff */
[----:B------:R-:W-:Y:S05]  /*9d20*/  @!P0 LEA.HI.X R55, R68, R3, R5, 0x1, P2 ;  /* 0x0000000344378211 */ /* 0x000fea00010f0c05 */
[----:B------:R-:W-:Y:S01]  /*9d30*/  @!PT LDS RZ, [RZ] ;  /* 0x00000000fffff984 */ /* 0x000fe20000000800 */
[----:B------:R-:W-:Y:S01]  /*9d40*/  @!PT LDS RZ, [RZ] ;  /* 0x00000000fffff984 */ /* 0x000fe20000000800 */
[----:B------:R-:W-:Y:S01]  /*9d50*/  @!PT LDS RZ, [RZ] ;  /* 0x00000000fffff984 */ /* 0x000fe20000000800 */
[----:B------:R4:W-:Y:S06]  /*9d60*/  @!P0 LDGSTS.E.BYPASS.LTC128B.128 [R216+0x7800], desc[UR22][R54.64] ;  /* 0x0780000036d88fae */ /* 0x0009ec000b901d56 */
[----:B------:R-:W0:Y:S01]  /*9d70*/  LDGDEPBAR ;  /* 0x00000000000079af */ /* 0x000e220000000000 */
[----:B------:R-:W-:Y:S05]  /*9d80*/  BRA `(.L_x_301) ;  /* 0x0000002000387947 */ /* 0x000fea0003800000 */
.L_x_300:
[----:B---3--:R-:W3:Y:S01]  /*9d90*/  LDL.64 R6, [R1+0x50] ;  /* 0x0000500001067983 */ /* 0x008ee20000100a00 */
[----:B------:R-:W-:Y:S01]  /*9da0*/  USHF.R.S32.HI UR7, URZ, 0x1f, UR19 ;  /* 0x0000001f3f077899 */ /* 0x000fe20008011413 */
[----:B------:R-:W-:Y:S04]  /*9db0*/  DEPBAR.LE SB0, 0x0 ;  /* 0x000080000000791a */ /* 0x000fe80000000000 */
[----:B------:R-:W4:Y:S04]  /*9dc0*/  LDL R17, [R1+0x40] ;  /* 0x0000400001117983 */ /* 0x000f280000100800 */
[----:B------:R-:W5:Y:S04]  /*9dd0*/  LDL R23, [R1+0x44] ;  /* 0x0000440001177983 */ /* 0x000f680000100800 */
[----:B--2---:R-:W2:Y:S04]  /*9de0*/  LDL R0, [R1+0x18] ;  /* 0x0000180001007983 */ /* 0x004ea80000100800 */
[----:B------:R-:W2:Y:S04]  /*9df0*/  LDL R22, [R1+0x38] ;  /* 0x0000380001167983 */ /* 0x000ea80000100800 */
        /* <DEDUP_REMOVED lines=15> */
[----:B------:R-:W2:Y:S04]  /*9ef0*/  LDL R9, [R1] ;  /* 0x0000000001097983 */ /* 0x000ea80000100800 */
[----:B------:R-:W2:Y:S01]  /*9f00*/  LDL R5, [R1+0x4] ;  /* 0x0000040001057983 */ /* 0x000ea20000100800 */
[----:B------:R-:W-:Y:S06]  /*9f10*/  BAR.SYNC.DEFER_BLOCKING 0x0 ;  /* 0x0000000000007b1d */ /* 0x000fec0000010000 */
[----:B---3--:R-:W3:Y:S01]  /*9f20*/  LDL R7, [R1+0x14] ;  /* 0x0000140001077983 */ /* 0x008ee20000100800 */
[C---:B----4-:R-:W-:Y:S04]  /*9f30*/  IMAD.WIDE.U32 R2, R17.reuse, UR19, RZ ;  /* 0x0000001311027c25 */ /* 0x050fe8000f8e00ff */
[----:B------:R-:W-:Y:S01]  /*9f40*/  IMAD R41, R17, UR7, RZ ;  /* 0x0000000711297c24 */ /* 0x000fe2000f8e02ff */
[----:B------:R-:W-:Y:S02]  /*9f50*/  LEA R40, P1, R2, R6, 0x7 ;  /* 0x0000000602287211 */ /* 0x000fe400078238ff */
[----:B------:R-:W4:Y:S01]  /*9f60*/  LDL R6, [R1+0xc] ;  /* 0x00000c0001067983 */ /* 0x000f220000100800 */
[----:B-----5:R-:W-:Y:S01]  /*9f70*/  IMAD R41, R23, UR19, R41 ;  /* 0x0000001317297c24 */ /* 0x020fe2000f8e0229 */
[CC--:B------:R-:W-:Y:S02]  /*9f80*/  @!P0 LEA R39, P2, R17.reuse, R40.reuse, 0x6 ;  /* 0x0000002811278211 */ /* 0x0c0fe400078430ff */
[----:B------:R-:W-:Y:S02]  /*9f90*/  @!P0 LEA R37, P4, R17, R40, 0x5 ;  /* 0x0000002811258211 */ /* 0x000fe400078828ff */
[----:B------:R-:W-:Y:S02]  /*9fa0*/  IADD3 R41, R3, R41, RZ ;  /* 0x0000002903297210 */ /* 0x000fe40007ffe0ff */
[----:B------:R-:W-:Y:S01]  /*9fb0*/  @!P0 IADD3 R3, P6, R40, UR8, RZ ;  /* 0x0000000828038c10 */ /* 0x000fe2000ffde0ff */
[----:B--2---:R-:W-:Y:S01]  /*9fc0*/  @P0 STS.128 [R4+0x8000], RZ ;  /* 0x008000ff04000388 */ /* 0x004fe20000000c00 */
[----:B------:R-:W-:Y:S02]  /*9fd0*/  LEA.HI.X R41, R2, R252, R41, 0x7, P1 ;  /* 0x000000fc02297211 */ /* 0x000fe400008f3c29 */
[----:B------:R-:W-:Y:S02]  /*9fe0*/  @!P0 LEA R50, P1, R39, R0, 0x1 ;  /* 0x0000000027328211 */ /* 0x000fe400078208ff */
[C---:B------:R-:W-:Y:S01]  /*9ff0*/  @!P0 LEA.HI.X R36, R17.reuse, R41, R23, 0x6, P2 ;  /* 0x0000002911248211 */ /* 0x040fe200010f3417 */
[----:B------:R-:W-:Y:S01]  /*a000*/  @!P0 IMAD.WIDE.U32 R54, R17, 0x30, R40 ;  /* 0x0000003011368825 */ /* 0x000fe200078e0028 */
[C---:B------:R-:W-:Y:S02]  /*a010*/  @!P0 LEA R38, P2, R40.reuse, R22, 0x1 ;  /* 0x0000001628268211 */ /* 0x040fe400078408ff */
[----:B------:R-:W-:Y:S02]  /*a020*/  @!P0 LEA.HI.X R51, R39, R19, R36, 0x1, P1 ;  /* 0x0000001327338211 */ /* 0x000fe400008f0c24 */
[----:B------:R-:W-:Y:S02]  /*a030*/  @!P0 LEA.HI.X R39, R40, R18, R41, 0x1, P2 ;  /* 0x0000001228278211 */ /* 0x000fe400010f0c29 */
[----:B------:R-:W-:Y:S02]  /*a040*/  @!P0 LEA R58, P5, R3, R25, 0x1 ;  /* 0x00000019033a8211 */ /* 0x000fe400078a08ff */
[----:B------:R-:W-:Y:S01]  /*a050*/  @!P0 IADD3.X R0, R41, UR9, RZ, P6, !PT ;  /* 0x0000000929008c10 */ /* 0x000fe2000b7fe4ff */
[----:B------:R-:W-:Y:S01]  /*a060*/  @!PT LDS RZ, [RZ] ;  /* 0x00000000fffff984 */ /* 0x000fe20000000800 */
[----:B------:R-:W-:Y:S01]  /*a070*/  @!PT LDS RZ, [RZ] ;  /* 0x00000000fffff984 */ /* 0x000fe20000000800 */
[----:B------:R-:W-:Y:S01]  /*a080*/  @!PT LDS RZ, [RZ] ;  /* 0x00000000fffff984 */ /* 0x000fe20000000800 */
[----:B------:R1:W-:Y:S01]  /*a090*/  @!P0 LDGSTS.E.BYPASS.LTC128B.128 [R4+0x8000], desc[UR22][R38.64] ;  /* 0x0800000026048fae */ /* 0x0003e2000b901d56 */
[----:B------:R-:W-:Y:S02]  /*a0a0*/  @!P0 LEA.HI.X R2, R17, R41, R23, 0x5, P4 ;  /* 0x0000002911028211 */ /* 0x000fe400020f2c17 */
[----:B------:R-:W-:Y:S02]  /*a0b0*/  @!P0 LEA.HI.X R59, R3, R21, R0, 0x1, P5 ;  /* 0x00000015033b8211 */ /* 0x000fe400028f0c00 */
[C---:B------:R-:W-:Y:S02]  /*a0c0*/  @!P0 LEA R56, P3, R37.reuse, R24, 0x1 ;  /* 0x0000001825388211 */ /* 0x040fe400078608ff */
[----:B------:R-:W-:Y:S01]  /*a0d0*/  @!P0 MOV R48, R40 ;  /* 0x0000002800308202 */ /* 0x000fe20000000f00 */
[----:B------:R-:W-:Y:S01]  /*a0e0*/  @P0 STS.128 [R4+0x8800], RZ ;  /* 0x008800ff04000388 */ /* 0x000fe20000000c00 */
[----:B------:R-:W-:Y:S02]  /*a0f0*/  @!P0 LEA.HI.X R57, R37, R20, R2, 0x1, P3 ;  /* 0x0000001425398211 */ /* 0x000fe400018f0c02 */
[----:B------:R-:W-:Y:S02]  /*a100*/  @!P0 MOV R49, R41 ;  /* 0x0000002900318202 */ /* 0x000fe40000000f00 */
[----:B------:R-:W-:Y:S02]  /*a110*/  @!P0 IADD3 R0, R16, R55, RZ ;  /* 0x0000003710008210 */ /* 0x000fe40007ffe0ff */
[----:B------:R-:W-:Y:S01]  /*a120*/  @!P0 MOV R44, R40 ;  /* 0x00000028002c8202 */ /* 0x000fe20000000f00 */
[----:B------:R-:W-:Y:S01]  /*a130*/  @!PT LDS RZ, [RZ] ;  /* 0x00000000fffff984 */ /* 0x000fe20000000800 */
[----:B------:R-:W-:Y:S01]  /*a140*/  @!PT LDS RZ, [RZ] ;  /* 0x00000000fffff984 */ /* 0x000fe20000000800 */
[----:B------:R-:W-:Y:S01]  /*a150*/  @!PT LDS RZ, [RZ] ;  /* 0x00000000fffff984 */ /* 0x000fe20000000800 */
[----:B------:R-:W-:Y:S01]  /*a160*/  @!P0 LDGSTS.E.BYPASS.LTC128B.128 [R4+0x8800], desc[UR22][R58.64] ;  /* 0x088000003a048fae */ /* 0x000fe2000b901d56 */
[C---:B------:R-:W-:Y:S01]  /*a170*/  @!P0 LEA R52, P4, R54.reuse, R15, 0x1 ;  /* 0x0000000f36348211 */ /* 0x040fe200078808ff */
[C---:B------:R-:W-:Y:S01]  /*a180*/  @!P0 IMAD.WIDE.U32 R48, R17.reuse, 0x50, R48 ;  /* 0x0000005011308825 */ /* 0x040fe200078e0030 */
[----:B------:R-:W-:Y:S02]  /*a190*/  @!P0 MOV R45, R41 ;  /* 0x00000029002d8202 */ /* 0x000fe40000000f00 */
[----:B------:R-:W-:Y:S01]  /*a1a0*/  @!P0 LEA.HI.X R53, R54, R8, R0, 0x1, P4 ;  /* 0x0000000836358211 */ /* 0x000fe200020f0c00 */
[----:B------:R-:W-:Y:S01]  /*a1b0*/  @!P0 IMAD.WIDE.U32 R40, R17, 0x70, R40 ;  /* 0x0000007011288825 */ /* 0x000fe200078e0028 */
[----:B------:R-:W-:Y:S01]  /*a1c0*/  IADD3 R0, R249, 0x800, RZ ;  /* 0x00000800f9007810 */ /* 0x000fe20007ffe0ff */
[----:B------:R-:W-:Y:S01]  /*a1d0*/  @P0 STS.128 [R4+0x9000], RZ ;  /* 0x009000ff04000388 */ /* 0x000fe20000000c00 */
[----:B------:R-:W-:Y:S01]  /*a1e0*/  @!P0 IADD3 R2, R14, R49, RZ ;  /* 0x000000310e028210 */ /* 0x000fe20007ffe0ff */
[----:B------:R-:W-:Y:S01]  /*a1f0*/  @!P0 IMAD.WIDE.U32 R44, R17, 0x60, R44 ;  /* 0x00000060112c8825 */ /* 0x000fe200078e002c */
[----:B------:R-:W-:Y:S05]  /*a200*/  @!P0 LEA R46, P3, R48, R13, 0x1 ;  /* 0x0000000d302e8211 */ /* 0x000fea00078608ff */
[----:B------:R-:W-:Y:S01]  /*a210*/  @!PT LDS RZ, [RZ] ;  /* 0x00000000fffff984 */ /* 0x000fe20000000800 */
[----:B------:R-:W-:Y:S01]  /*a220*/  @!PT LDS RZ, [RZ] ;  /* 0x00000000fffff984 */ /* 0x000fe20000000800 */
[----:B------:R-:W-:Y:S01]  /*a230*/  @!PT LDS RZ, [RZ] ;  /* 0x00000000fffff984 */ /* 0x000fe20000000800 */
[----:B------:R-:W-:Y:S01]  /*a240*/  @!P0 LDGSTS.E.BYPASS.LTC128B.128 [R4+0x9000], desc[UR22][R56.64] ;  /* 0x0900000038048fae */ /* 0x000fe2000b901d56 */
[----:B------:R-:W-:Y:S02]  /*a250*/  @!P0 IADD3 R3, R12, R45, RZ ;  /* 0x0000002d0c038210 */ /* 0x000fe40007ffe0ff */
[----:B------:R-:W-:Y:S05]  /*a260*/  @!P0 LEA R42, P2, R44, R11, 0x1 ;  /* 0x0000000b2c2a8211 */ /* 0x000fea00078408ff */
[----:B------:R-:W-:Y:S01]  /*a270*/  @P0 STS.128 [R4+0x9800], RZ ;  /* 0x009800ff04000388 */ /* 0x000fe20000000c00 */
[----:B------:R-:W-:Y:S02]  /*a280*/  @!P0 IADD3 R36, R10, R41, RZ ;  /* 0x000000290a248210 */ /* 0x000fe40007ffe0ff */
[C---:B-1----:R-:W-:Y:S05]  /*a290*/  @!P0 LEA R38, P1, R40.reuse, R9, 0x1 ;  /* 0x0000000928268211 */ /* 0x042fea00078208ff */
[----:B------:R-:W-:Y:S01]  /*a2a0*/  @!PT LDS RZ, [RZ] ;  /* 0x00000000fffff984 */ /* 0x000fe20000000800 */
[----:B------:R-:W-:Y:S01]  /*a2b0*/  @!PT LDS RZ, [RZ] ;  /* 0x00000000fffff984 */ /* 0x000fe20000000800 */
[----:B------:R-:W-:Y:S01]  /*a2c0*/  @!PT LDS RZ, [RZ] ;  /* 0x00000000fffff984 */ /* 0x000fe20000000800 */
[----:B------:R-:W-:Y:S01]  /*a2d0*/  @!P0 LDGSTS.E.BYPASS.LTC128B.128 [R4+0x9800], desc[UR22][R52.64] ;  /* 0x0980000034048fae */ /* 0x000fe2000b901d56 */
[----:B------:R-:W-:Y:S02]  /*a2e0*/  @!P0 LEA.HI.X R39, R40, R5, R36, 0x1, P1 ;  /* 0x0000000528278211 */ /* 0x000fe400008f0c24 */
[----:B------:R-:W-:Y:S05]  /*a2f0*/  ISETP.LT.AND P1, PT, RZ, UR19, PT ;  /* 0x00000013ff007c0c */ /* 0x000fea000bf21270 */
[----:B------:R-:W-:Y:S08]  /*a300*/  @P0 STS.128 [R4+0xa000], RZ ;  /* 0x00a000ff04000388 */ /* 0x000ff00000000c00 */
[----:B------:R-:W-:Y:S01]  /*a310*/  @!PT LDS RZ, [RZ] ;  /* 0x00000000fffff984 */ /* 0x000fe20000000800 */
[----:B------:R-:W-:Y:S01]  /*a320*/  @!PT LDS RZ, [RZ] ;  /* 0x00000000fffff984 */ /* 0x000fe20000000800 */
[----:B------:R-:W-:Y:S01]  /*a330*/  @!PT LDS RZ, [RZ] ;  /* 0x00000000fffff984 */ /* 0x000fe20000000800 */
[----:B------:R-:W-:Y:S08]  /*a340*/  @!P0 LDGSTS.E.BYPASS.LTC128B.128 [R4+0xa000], desc[UR22][R50.64] ;  /* 0x0a00000032048fae */ /* 0x000ff0000b901d56 */
[----:B------:R-:W-:Y:S01]  /*a350*/  @P0 STS.128 [R4+0xa800], RZ ;  /* 0x00a800ff04000388 */ /* 0x000fe20000000c00 */
[----:B---3--:R-:W-:Y:S02]  /*a360*/  @!P0 LEA.HI.X R47, R48, R7, R2, 0x1, P3 ;  /* 0x00000007302f8211 */ /* 0x008fe400018f0c02 */
[C---:B------:R-:W-:Y:S05]  /*a370*/  IADD3 R2, R249.reuse, 0x1000, RZ ;  /* 0x00001000f9027810 */ /* 0x040fea0007ffe0ff */
[----:B------:R-:W-:Y:S01]  /*a380*/  @!PT LDS RZ, [RZ] ;  /* 0x00000000fffff984 */ /* 0x000fe20000000800 */
[----:B------:R-:W-:Y:S01]  /*a390*/  @!PT LDS RZ, [RZ] ;  /* 0x00000000fffff984 */ /* 0x000fe20000000800 */
[----:B------:R-:W-:Y:S01]  /*a3a0*/  @!PT LDS RZ, [RZ] ;  /* 0x00000000fffff984 */ /* 0x000fe20000000800 */
[----:B------:R-:W-:Y:S08]  /*a3b0*/  @!P0 LDGSTS.E.BYPASS.LTC128B.128 [R4+0xa800], desc[UR22][R46.64] ;  /* 0x0a8000002e048fae */ /* 0x000ff0000b901d56 */
[----:B------:R-:W-:Y:S01]  /*a3c0*/  @P0 STS.128 [R4+0xb000], RZ ;  /* 0x00b000ff04000388 */ /* 0x000fe20000000c00 */
[----:B----4-:R-:W-:Y:S07]  /*a3d0*/  @!P0 LEA.HI.X R43, R44, R6, R3, 0x1, P2 ;  /* 0x000000062c2b8211 */ /* 0x010fee00010f0c03 */
[----:B------:R-:W-:Y:S01]  /*a3e0*/  @!PT LDS RZ, [RZ] ;  /* 0x00000000fffff984 */ /* 0x000fe20000000800 */
[----:B------:R-:W-:Y:S01]  /*a3f0*/  @!PT LDS RZ, [RZ] ;  /* 0x00000000fffff984 */ /* 0x000fe20000000800 */
[----:B------:R-:W-:Y:S01]  /*a400*/  @!PT LDS RZ, [RZ] ;  /* 0x00000000fffff984 */ /* 0x000fe20000000800 */
[----:B------:R-:W-:Y:S08]  /*a410*/  @!P0 LDGSTS.E.BYPASS.LTC128B.128 [R4+0xb000], desc[UR22][R42.64] ;  /* 0x0b0000002a048fae */ /* 0x000ff0000b901d56 */
[----:B------:R-:W-:Y:S08]  /*a420*/  @P0 STS.128 [R4+0xb800], RZ ;  /* 0x00b800ff04000388 */ /* 0x000ff00000000c00 */
[----:B------:R-:W-:Y:S01]  /*a430*/  @!PT LDS RZ, [RZ] ;  /* 0x00000000fffff984 */ /* 0x000fe20000000800 */
[----:B------:R-:W-:Y:S01]  /*a440*/  @!PT LDS RZ, [RZ] ;  /* 0x00000000fffff984 */ /* 0x000fe20000000800 */
[----:B------:R-:W-:Y:S01]  /*a450*/  @!PT LDS RZ, [RZ] ;  /* 0x00000000fffff984 */ /* 0x000fe20000000800 */
[----:B------:R1:W-:Y:S08]  /*a460*/  @!P0 LDGSTS.E.BYPASS.LTC128B.128 [R4+0xb800], desc[UR22][R38.64] ;  /* 0x0b80000026048fae */ /* 0x0003f0000b901d56 */
[----:B------:R-:W-:Y:S08]  /*a470*/  LDSM.16.M88.4 R204, [R251] ;  /* 0x00000000fbcc783b */ /* 0x000ff00000000200 */
[----:B------:R-:W1:Y:S08]  /*a480*/  LDSM.16.M88.4 R208, [R250+0x4000] ;  /* 0x00400000fad0783b */ /* 0x000e700000000200 */
        /* <DEDUP_REMOVED lines=16> */
[----:B------:R-:W0:Y:S03]  /*a590*/  LDGDEPBAR ;  /* 0x00000000000079af */ /* 0x000e260000000000 */
        /* <DEDUP_REMOVED lines=24> */
[----:B------:R-:W-:Y:S05]  /*a720*/  LDSM.16.M88.4 R212, [R202+0x2000] ;  /* 0x00200000cad4783b */ /* 0x000fea0000000200 */
[----:B------:R-:W-:Y:S03]  /*a730*/  HMMA.16816.F32 R128, R204, R242, RZ ;  /* 0x000000f2cc80723c */ /* 0x000fe600000018ff */
[----:B------:R-:W1:Y:S03]  /*a740*/  LDSM.16.M88.4 R204, [R200+0x4000] ;  /* 0x00400000c8cc783b */ /* 0x000e660000000200 */
        /* <DEDUP_REMOVED lines=39> */
[----:B------:R-:W-:Y:S03]  /*a9c0*/  HMMA.16816.F32 R128, R208, R206, R128 ;  /* 0x000000ced080723c */ /* 0x000fe60000001880 */
[----:B------:R-:W-:Y:S08]  /*a9d0*/  LDSM.16.M88.4 R204, [R198] ;  /* 0x00000000c6cc783b */ /* 0x000ff00000000200 */
[----:B------:R-:W1:Y:S02]  /*a9e0*/  LDSM.16.M88.4 R208, [R249] ;  /* 0x00000000f9d0783b */ /* 0x000e640000000200 */
[-C--:B-1----:R-:W-:Y:S06]  /*a9f0*/  HMMA.16816.F32 R4, R204, R208.reuse, R4 ;  /* 0x000000d0cc04723c */ /* 0x082fec0000001804 */
[C---:B------:R-:W-:Y:S06]  /*aa00*/  HMMA.16816.F32 R8, R212.reuse, R208, R8 ;  /* 0x000000d0d408723c */ /* 0x040fec0000001808 */
[-C--:B------:R-:W-:Y:S06]  /*aa10*/  HMMA.16816.F32 R12, R212, R210.reuse, R12 ;  /* 0x000000d2d40c723c */ /* 0x080fec000000180c */
[C---:B------:R-:W-:Y:S01]  /*aa20*/  HMMA.16816.F32 R16, R204.reuse, R210, R16 ;  /* 0x000000d2cc10723c */ /* 0x040fe20000001810 */
[----:B------:R1:W2:Y:S04]  /*aa30*/  LDSM.16.M88.4 R208, [R0] ;  /* 0x0000000000d0783b */ /* 0x0002a80000000200 */
[C---:B-1----:R-:W-:Y:S01]  /*aa40*/  IADD3 R0, R249.reuse, 0x1800, RZ ;  /* 0x00001800f9007810 */ /* 0x042fe20007ffe0ff */
[-C--:B--2---:R-:W-:Y:S06]  /*aa50*/  HMMA.16816.F32 R20, R204, R208.reuse, R20 ;  /* 0x000000d0cc14723c */ /* 0x084fec0000001814 */
        /* <DEDUP_REMOVED lines=22> */
[----:B-1----:R-:W-:Y:S01]  /*abc0*/  IADD3 R0, R249, 0x3800, RZ ;  /* 0x00003800f9007810 */ /* 0x002fe20007ffe0ff */
[-C--:B--2---:R-:W-:Y:S06]  /*abd0*/  HMMA.16816.F32 R84, R204, R208.reuse, R84 ;  /* 0x000000d0cc54723c */ /* 0x084fec0000001854 */
[C---:B------:R-:W-:Y:S06]  /*abe0*/  HMMA.16816.F32 R88, R212.reuse, R208, R88 ;  /* 0x000000d0d458723c */ /* 0x040fec0000001858 */
[-C--:B------:R-:W-:Y:S06]  /*abf0*/  HMMA.16816.F32 R92, R212, R210.reuse, R92 ;  /* 0x000000d2d45c723c */ /* 0x080fec000000185c */
[C---:B------:R-:W-:Y:S01]  /*ac00*/  HMMA.16816.F32 R96, R204.reuse, R210, R96 ;  /* 0x000000d2cc60723c */ /* 0x040fe20000001860 */
[----:B------:R-:W1:Y:S05]  /*ac10*/  LDSM.16.M88.4 R208, [R2] ;  /* 0x0000000002d0783b */ /* 0x000e6a0000000200 */
[-C--:B-1----:R-:W-:Y:S06]  /*ac20*/  HMMA.16816.F32 R100, R204, R208.reuse, R100 ;  /* 0x000000d0cc64723c */ /* 0x082fec0000001864 */
[C---:B------:R-:W-:Y:S06]  /*ac30*/  HMMA.16816.F32 R104, R212.reuse, R208, R104 ;  /* 0x000000d0d468723c */ /* 0x040fec0000001868 */
[-C--:B------:R-:W-:Y:S06]  /*ac40*/  HMMA.16816.F32 R108, R212, R210.reuse, R108 ;  /* 0x000000d2d46c723c */ /* 0x080fec000000186c */
[C---:B------:R-:W-:Y:S01]  /*ac50*/  HMMA.16816.F32 R112, R204.reuse, R210, R112 ;  /* 0x000000d2cc70723c */ /* 0x040fe20000001870 */
[----:B------:R-:W1:Y:S05]  /*ac60*/  LDSM.16.M88.4 R208, [R0] ;  /* 0x0000000000d0783b */ /* 0x000e6a0000000200 */
        /* <DEDUP_REMOVED lines=11> */
[----:B------:R-:W1:Y:S05]  /*ad20*/  LDSM.16.M88.4 R208, [R203+0x800] ;  /* 0x00080000cbd0783b */ /* 0x000e6a0000000200 */
[----:B------:R-:W-:Y:S01]  /*ad30*/  FMUL.FTZ R2, R7, UR6 ;  /* 0x0000000607027c20 */ /* 0x000fe20008410000 */
[----:B------:R-:W-:Y:S01]  /*ad40*/  FMUL.FTZ R226, R4, UR6 ;  /* 0x0000000604e27c20 */ /* 0x000fe20008410000 */
[----:B------:R-:W-:Y:S02]  /*ad50*/  FMUL.FTZ R230, R6, UR6 ;  /* 0x0000000606e67c20 */ /* 0x000fe40008410000 */
[----:B------:R2:W3:Y:S01]  /*ad60*/  MUFU.TANH R221, R2 ;  /* 0x0000000200dd7308 */ /* 0x0004e20000002400 */
[----:B------:R-:W-:Y:S01]  /*ad70*/  FMUL.FTZ R242, R5, UR6 ;  /* 0x0000000605f27c20 */ /* 0x000fe20008410000 */
[----:B------:R-:W-:Y:S01]  /*ad80*/  FMUL.FTZ R3, R8, UR6 ;  /* 0x0000000608037c20 */ /* 0x000fe20008410000 */
[----:B------:R-:W-:Y:S01]  /*ad90*/  FMUL.FTZ R0, R10, UR6 ;  /* 0x000000060a007c20 */ /* 0x000fe20008410000 */
[----:B------:R-:W-:Y:S01]  /*ada0*/  FMUL.FTZ R11, R11, UR6 ;  /* 0x000000060b0b7c20 */ /* 0x000fe20008410000 */
[----:B------:R-:W-:Y:S05]  /*adb0*/  FMUL.FTZ R9, R9, UR6 ;  /* 0x0000000609097c20 */ /* 0x000fea0008410000 */
[----:B------:R4:W1:Y:S01]  /*adc0*/  MUFU.TANH R225, R3 ;  /* 0x0000000300e17308 */ /* 0x0008620000002400 */
[----:B------:R-:W-:Y:S03]  /*add0*/  FMUL.FTZ R222, R12, UR6 ;  /* 0x000000060cde7c20 */ /* 0x000fe60008410000 */
[----:B------:R-:W-:Y:S01]  /*ade0*/  FMUL.FTZ R17, R17, UR6 ;  /* 0x0000000611117c20 */ /* 0x000fe20008410000 */
[----:B------:R-:W-:Y:S05]  /*adf0*/  FMUL.FTZ R231, R16, UR6 ;  /* 0x0000000610e77c20 */ /* 0x000fea0008410000 */
[----:B------:R5:W3:Y:S01]  /*ae00*/  MUFU.TANH R218, R0 ;  /* 0x0000000000da7308 */ /* 0x000ae20000002400 */
[----:B--2---:R-:W-:Y:S09]  /*ae10*/  FMUL.FTZ R2, R14, UR6 ;  /* 0x000000060e027c20 */ /* 0x004ff20008410000 */
[----:B------:R2:W2:Y:S01]  /*ae20*/  MUFU.TANH R14, R2 ;  /* 0x00000002000e7308 */ /* 0x0004a20000002400 */
[----:B----4-:R-:W-:Y:S01]  /*ae30*/  FMUL.FTZ R3, R13, UR6 ;  /* 0x000000060d037c20 */ /* 0x010fe20008410000 */
[----:B------:R-:W-:Y:S01]  /*ae40*/  FMUL.FTZ R13, R18, UR6 ;  /* 0x00000006120d7c20 */ /* 0x000fe20008410000 */
[-C--:B-1----:R-:W-:Y:S07]  /*ae50*/  HMMA.16816.F32 R20, R204, R208.reuse, R20 ;  /* 0x000000d0cc14723c */ /* 0x082fee0000001814 */
[----:B------:R1:W4:Y:S01]  /*ae60*/  MUFU.TANH R238, R3 ;  /* 0x0000000300ee7308 */ /* 0x0003220000002400 */
[----:B-----5:R-:W-:Y:S01]  /*ae70*/  FMUL.FTZ R0, R15, UR6 ;  /* 0x000000060f007c20 */ /* 0x020fe20008410000 */
[C---:B------:R-:W-:Y:S08]  /*ae80*/  HMMA.16816.F32 R24, R212.reuse, R208, R24 ;  /* 0x000000d0d418723c */ /* 0x040ff00000001818 */
[----:B------:R5:W1:Y:S03]  /*ae90*/  MUFU.TANH R234, R0 ;  /* 0x0000000000ea7308 */ /* 0x000a660000002400 */
[----:B--2---:R-:W-:Y:S01]  /*aea0*/  FMUL.FTZ R2, R19, UR6 ;  /* 0x0000000613027c20 */ /* 0x004fe20008410000 */
[-C--:B------:R-:W-:Y:S06]  /*aeb0*/  HMMA.16816.F32 R28, R212, R210.reuse, R28 ;  /* 0x000000d2d41c723c */ /* 0x080fec000000181c */
[----:B------:R2:W2:Y:S01]  /*aec0*/  MUFU.TANH R227, R2 ;  /* 0x0000000200e37308 */ /* 0x0004a20000002400 */
[C---:B------:R-:W-:Y:S01]  /*aed0*/  HMMA.16816.F32 R32, R204.reuse, R210, R32 ;  /* 0x000000d2cc20723c */ /* 0x040fe20000001820 */
[----:B------:R-:W3:Y:S03]  /*aee0*/  LDSM.16.M88.4 R208, [R203+0x1000] ;  /* 0x00100000cbd0783b */ /* 0x000ee60000000200 */
[----:B------:R-:W-:Y:S05]  /*aef0*/  FMUL.FTZ R21, R21, UR6 ;  /* 0x0000000615157c20 */ /* 0x000fea0008410000 */
[----:B------:R4:W3:Y:S02]  /*af00*/  MUFU.TANH R233, R17 ;  /* 0x0000001100e97308 */ /* 0x0008e40000002400 */
[----:B------:R-:W-:Y:S01]  /*af10*/  FMUL.FTZ R235, R20, UR6 ;  /* 0x0000000614eb7c20 */ /* 0x000fe20008410000 */
[----:B------:R-:W-:Y:S01]  /*af20*/  FMUL.FTZ R22, R22, UR6 ;  /* 0x0000000616167c20 */ /* 0x000fe20008410000 */
[----:B-1----:R-:W-:Y:S01]  /*af30*/  FMUL.FTZ R3, R24, UR6 ;  /* 0x0000000618037c20 */ /* 0x002fe20008410000 */
[----:B-----5:R-:W-:Y:S01]  /*af40*/  FMUL.FTZ R0, R26, UR6 ;  /* 0x000000061a007c20 */ /* 0x020fe20008410000 */
[----:B------:R-:W-:Y:S04]  /*af50*/  FMUL.FTZ R23, R23, UR6 ;  /* 0x0000000617177c20 */ /* 0x000fe80008410000 */
[----:B------:R-:W1:Y:S01]  /*af60*/  MUFU.TANH R237, R21 ;  /* 0x0000001500ed7308 */ /* 0x000e620000002400 */
[----:B--2---:R-:W-:Y:S01]  /*af70*/  FMUL.FTZ R2, R30, UR6 ;  /* 0x000000061e027c20 */ /* 0x004fe20008410000 */
[----:B------:R-:W-:Y:S08]  /*af80*/  FMUL.FTZ R19, R28, UR6 ;  /* 0x000000061c137c20 */ /* 0x000ff00008410000 */
[----:B------:R2:W1:Y:S01]  /*af90*/  MUFU.TANH R15, R3 ;  /* 0x00000003000f7308 */ /* 0x0004620000002400 */
[----:B----4-:R-:W-:Y:S01]  /*afa0*/  FMUL.FTZ R17, R25, UR6 ;  /* 0x0000000619117c20 */ /* 0x010fe20008410000 */
[----:B------:R-:W-:Y:S01]  /*afb0*/  FMUL.FTZ R239, R32, UR6 ;  /* 0x0000000620ef7c20 */ /* 0x000fe20008410000 */
[----:B------:R-:W-:Y:S01]  /*afc0*/  FMUL.FTZ R34, R34, UR6 ;  /* 0x0000000622227c20 */ /* 0x000fe20008410000 */
[----:B------:R-:W-:Y:S06]  /*afd0*/  FMUL.FTZ R33, R33, UR6 ;  /* 0x0000000621217c20 */ /* 0x000fec0008410000 */
[----:B------:R4:W1:Y:S10]  /*afe0*/  MUFU.TANH R18, R0 ;  /* 0x0000000000127308 */ /* 0x0008740000002400 */
[----:B------:R5:W1:Y:S01]  /*aff0*/  MUFU.TANH R26, R2 ;  /* 0x00000002001a7308 */ /* 0x000a620000002400 */
[----:B--2---:R-:W-:Y:S01]  /*b000*/  FMUL.FTZ R3, R29, UR6 ;  /* 0x000000061d037c20 */ /* 0x004fe20008410000 */
[-C--:B---3--:R-:W-:Y:S08]  /*b010*/  HMMA.16816.F32 R36, R204, R208.reuse, R36 ;  /* 0x000000d0cc24723c */ /* 0x088ff00000001824 */
[----:B------:R2:W3:Y:S01]  /*b020*/  MUFU.TANH R21, R3 ;  /* 0x0000000300157308 */ /* 0x0004e20000002400 */
[C---:B------:R-:W-:Y:S04]  /*b030*/  HMMA.16816.F32 R40, R212.reuse, R208, R40 ;  /* 0x000000d0d428723c */ /* 0x040fe80000001828 */
[----:B----4-:R-:W-:Y:S02]  /*b040*/  FMUL.FTZ R0, R31, UR6 ;  /* 0x000000061f007c20 */ /* 0x010fe40008410000 */
[-C--:B------:R-:W-:Y:S03]  /*b050*/  HMMA.16816.F32 R44, R212, R210.reuse, R44 ;  /* 0x000000d2d42c723c */ /* 0x080fe6000000182c */
[----:B------:R4:W1:Y:S02]  /*b060*/  MUFU.TANH R229, R22 ;  /* 0x0000001600e57308 */ /* 0x0008640000002400 */
[----:B-----5:R-:W-:Y:S01]  /*b070*/  FMUL.FTZ R2, R35, UR6 ;  /* 0x0000000623027c20 */ /* 0x020fe20008410000 */
[C---:B------:R-:W-:Y:S07]  /*b080*/  HMMA.16816.F32 R48, R204.reuse, R210, R48 ;  /* 0x000000d2cc30723c */ /* 0x040fee0000001830 */
[----:B------:R5:W1:Y:S01]  /*b090*/  MUFU.TANH R30, R0 ;  /* 0x00000000001e7308 */ /* 0x000a620000002400 */
[----:B------:R-:W-:Y:S03]  /*b0a0*/  FMUL.FTZ R241, R36, UR6 ;  /* 0x0000000624f17c20 */ /* 0x000fe60008410000 */
[----:B------:R-:W-:Y:S01]  /*b0b0*/  FMUL.FTZ R29, R38, UR6 ;  /* 0x00000006261d7c20 */ /* 0x000fe20008410000 */
[----:B------:R-:W-:Y:S01]  /*b0c0*/  FMUL.FTZ R243, R37, UR6 ;  /* 0x0000000625f37c20 */ /* 0x000fe20008410000 */
[----:B--2---:R-:W-:Y:S02]  /*b0d0*/  FMUL.FTZ R3, R39, UR6 ;  /* 0x0000000627037c20 */ /* 0x004fe40008410000 */
[----:B------:R-:W2:Y:S02]  /*b0e0*/  LDSM.16.M88.4 R36, [R203+0x1800] ;  /* 0x00180000cb24783b */ /* 0x000ea40000000200 */
[----:B------:R-:W1:Y:S01]  /*b0f0*/  MUFU.TANH R226, R226 ;  /* 0x000000e200e27308 */ /* 0x000e620000002400 */
[----:B----4-:R-:W-:Y:S01]  /*b100*/  FMUL.FTZ R22, R27, UR6 ;  /* 0x000000061b167c20 */ /* 0x010fe20008410000 */
[----:B------:R-:W-:Y:S01]  /*b110*/  FMUL.FTZ R41, R41, UR6 ;  /* 0x0000000629297c20 */ /* 0x000fe20008410000 */
[----:B------:R-:W-:Y:S07]  /*b120*/  FMUL.FTZ R45, R45, UR6 ;  /* 0x000000062d2d7c20 */ /* 0x000fee0008410000 */
[----:B------:R-:W4:Y:S01]  /*b130*/  MUFU.TANH R230, R230 ;  /* 0x000000e600e67308 */ /* 0x000f220000002400 */
[----:B-----5:R-:W-:Y:S01]  /*b140*/  FMUL.FTZ R0, R40, UR6 ;  /* 0x0000000628007c20 */ /* 0x020fe20008410000 */
[----:B------:R-:W-:Y:S01]  /*b150*/  FMUL.FTZ R40, R42, UR6 ;  /* 0x000000062a287c20 */ /* 0x000fe20008410000 */
[----:B------:R-:W-:Y:S01]  /*b160*/  FMUL.FTZ R42, R43, UR6 ;  /* 0x000000062b2a7c20 */ /* 0x000fe20008410000 */
[----:B------:R-:W-:Y:S01]  /*b170*/  FMUL.FTZ R43, R44, UR6 ;  /* 0x000000062c2b7c20 */ /* 0x000fe20008410000 */
[----:B------:R-:W-:Y:S01]  /*b180*/  FMUL.FTZ R48, R48, UR6 ;  /* 0x0000000630307c20 */ /* 0x000fe20008410000 */
[----:B------:R-:W-:Y:S01]  /*b190*/  FMUL.FTZ R49, R49, UR6 ;  /* 0x0000000631317c20 */ /* 0x000fe20008410000 */
[----:B------:R-:W-:Y:S03]  /*b1a0*/  FMUL.FTZ R50, R50, UR6 ;  /* 0x0000000632327c20 */ /* 0x000fe60008410000 */
[----:B------:R5:W1:Y:S01]  /*b1b0*/  MUFU.TANH R25, R0 ;  /* 0x0000000000197308 */ /* 0x000a620000002400 */
[----:B------:R-:W-:Y:S01]  /*b1c0*/  FMUL.FTZ R44, R46, UR6 ;  /* 0x000000062e2c7c20 */ /* 0x000fe20008410000 */
[----:B------:R-:W-:Y:S01]  /*b1d0*/  FMUL.FTZ R46, R47, UR6 ;  /* 0x000000062f2e7c20 */ /* 0x000fe20008410000 */
[----:B------:R-:W-:Y:S07]  /*b1e0*/  FMUL.FTZ R51, R51, UR6 ;  /* 0x0000000633337c20 */ /* 0x000fee0008410000 */
[----:B------:R3:W1:Y:S10]  /*b1f0*/  MUFU.TANH R210, R48 ;  /* 0x0000003000d27308 */ /* 0x0006740000002400 */
[----:B------:R4:W1:Y:S01]  /*b200*/  MUFU.TANH R16, R49 ;  /* 0x0000003100107308 */ /* 0x0008620000002400 */
[-C--:B--2---:R-:W-:Y:S09]  /*b210*/  HMMA.16816.F32 R52, R204, R36.reuse, R52 ;  /* 0x00000024cc34723c */ /* 0x084ff20000001834 */
[----:B------:R2:W1:Y:S01]  /*b220*/  MUFU.TANH R35, R50 ;  /* 0x0000003200237308 */ /* 0x0004620000002400 */
[C---:B------:R-:W-:Y:S09]  /*b230*/  HMMA.16816.F32 R56, R212.reuse, R36, R56 ;  /* 0x00000024d438723c */ /* 0x040ff20000001838 */
[----:B------:R-:W1:Y:S01]  /*b240*/  MUFU.TANH R242, R242 ;  /* 0x000000f200f27308 */ /* 0x000e620000002400 */
[-C--:B------:R-:W-:Y:S09]  /*b250*/  HMMA.16816.F32 R60, R212, R38.reuse, R60 ;  /* 0x00000026d43c723c */ /* 0x080ff2000000183c */
[----:B------:R-:W1:Y:S01]  /*b260*/  MUFU.TANH R223, R9 ;  /* 0x0000000900df7308 */ /* 0x000e620000002400 */
[C---:B------:R-:W-:Y:S01]  /*b270*/  HMMA.16816.F32 R64, R204.reuse, R38, R64 ;  /* 0x00000026cc40723c */ /* 0x040fe20000001840 */
[----:B------:R-:W1:Y:S03]  /*b280*/  LDSM.16.M88.4 R36, [R203+0x2000] ;  /* 0x00200000cb24783b */ /* 0x000e660000000200 */
[----:B------:R-:W-:Y:S05]  /*b290*/  FMUL.FTZ R52, R52, UR6 ;  /* 0x0000000634347c20 */ /* 0x000fea0008410000 */
[----:B------:R-:W1:Y:S02]  /*b2a0*/  MUFU.TANH R11, R11 ;  /* 0x0000000b000b7308 */ /* 0x000e640000002400 */
[----:B-----5:R-:W-:Y:S01]  /*b2b0*/  FMUL.FTZ R0, R53, UR6 ;  /* 0x0000000635007c20 */ /* 0x020fe20008410000 */
[----:B------:R-:W-:Y:S01]  /*b2c0*/  FMUL.FTZ R53, R55, UR6 ;  /* 0x0000000637357c20 */ /* 0x000fe20008410000 */
[----:B---3--:R-:W-:Y:S01]  /*b2d0*/  FMUL.FTZ R48, R58, UR6 ;  /* 0x000000063a307c20 */ /* 0x008fe20008410000 */
[----:B------:R-:W-:Y:S01]  /*b2e0*/  FMUL.FTZ R47, R56, UR6 ;  /* 0x00000006382f7c20 */ /* 0x000fe20008410000 */
[----:B----4-:R-:W-:Y:S04]  /*b2f0*/  FMUL.FTZ R49, R57, UR6 ;  /* 0x0000000639317c20 */ /* 0x010fe80008410000 */
[----:B------:R3:W4:Y:S01]  /*b300*/  MUFU.TANH R20, R52 ;  /* 0x0000003400147308 */ /* 0x0007220000002400 */
[----:B--2---:R-:W-:Y:S01]  /*b310*/  FMUL.FTZ R50, R59, UR6 ;  /* 0x000000063b327c20 */ /* 0x004fe20008410000 */
[----:B------:R-:W-:Y:S01]  /*b320*/  FMUL.FTZ R54, R54, UR6 ;  /* 0x0000000636367c20 */ /* 0x000fe20008410000 */
[----:B------:R-:W-:Y:S01]  /*b330*/  FMUL.FTZ R58, R60, UR6 ;  /* 0x000000063c3a7c20 */ /* 0x000fe20008410000 */
[----:B------:R-:W-:Y:S01]  /*b340*/  FMUL.FTZ R60, R61, UR6 ;  /* 0x000000063d3c7c20 */ /* 0x000fe20008410000 */
[----:B------:R-:W-:Y:S05]  /*b350*/  FMUL.FTZ R56, R63, UR6 ;  /* 0x000000063f387c20 */ /* 0x000fea0008410000 */
[----:B------:R2:W1:Y:S01]  /*b360*/  MUFU.TANH R24, R0 ;  /* 0x0000000000187308 */ /* 0x0004620000002400 */
[----:B------:R-:W-:Y:S01]  /*b370*/  FMUL.FTZ R64, R64, UR6 ;  /* 0x0000000640407c20 */ /* 0x000fe20008410000 */
[----:B------:R-:W-:Y:S08]  /*b380*/  FMUL.FTZ R66, R66, UR6 ;  /* 0x0000000642427c20 */ /* 0x000ff00008410000 */
[----:B------:R5:W4:Y:S01]  /*b390*/  MUFU.TANH R220, R64 ;  /* 0x0000004000dc7308 */ /* 0x000b220000002400 */
[----:B---3--:R-:W-:Y:S09]  /*b3a0*/  FMUL.FTZ R52, R62, UR6 ;  /* 0x000000063e347c20 */ /* 0x008ff20008410000 */
[----:B------:R-:W3:Y:S01]  /*b3b0*/  MUFU.TANH R222, R222 ;  /* 0x000000de00de7308 */ /* 0x000ee20000002400 */
[----:B--2---:R-:W-:Y:S01]  /*b3c0*/  FMUL.FTZ R0, R65, UR6 ;  /* 0x0000000641007c20 */ /* 0x004fe20008410000 */
[-C--:B-1----:R-:W-:Y:S03]  /*b3d0*/  HMMA.16816.F32 R68, R204, R36.reuse, R68 ;  /* 0x00000024cc44723c */ /* 0x082fe60000001844 */
[----:B------:R-:W-:Y:S05]  /*b3e0*/  FMUL.FTZ R65, R67, UR6 ;  /* 0x0000000643417c20 */ /* 0x000fea0008410000 */
[----:B------:R-:W1:Y:S01]  /*b3f0*/  MUFU.TANH R231, R231 ;  /* 0x000000e700e77308 */ /* 0x000e620000002400 */
[C---:B------:R-:W-:Y:S06]  /*b400*/  HMMA.16816.F32 R72, R212.reuse, R36, R72 ;  /* 0x00000024d448723c */ /* 0x040fec0000001848 */
[-C--:B------:R-:W-:Y:S03]  /*b410*/  HMMA.16816.F32 R76, R212, R38.reuse, R76 ;  /* 0x00000026d44c723c */ /* 0x080fe6000000184c */
[----:B------:R-:W2:Y:S03]  /*b420*/  MUFU.TANH R13, R13 ;  /* 0x0000000d000d7308 */ /* 0x000ea60000002400 */
[C---:B------:R-:W-:Y:S01]  /*b430*/  HMMA.16816.F32 R80, R204.reuse, R38, R80 ;  /* 0x00000026cc50723c */ /* 0x040fe20000001850 */
[----:B------:R-:W4:Y:S06]  /*b440*/  LDSM.16.M88.4 R36, [R203+0x2800] ;  /* 0x00280000cb24783b */ /* 0x000f2c0000000200 */
[----:B------:R-:W1:Y:S01]  /*b450*/  MUFU.TANH R235, R235 ;  /* 0x000000eb00eb7308 */ /* 0x000e620000002400 */
[----:B------:R-:W-:Y:S03]  /*b460*/  FMUL.FTZ R70, R70, UR6 ;  /* 0x0000000646467c20 */ /* 0x000fe60008410000 */
[----:B------:R-:W-:Y:S01]  /*b470*/  FMUL.FTZ R68, R68, UR6 ;  /* 0x0000000644447c20 */ /* 0x000fe20008410000 */
[----:B------:R-:W-:Y:S01]  /*b480*/  FMUL.FTZ R69, R69, UR6 ;  /* 0x0000000645457c20 */ /* 0x000fe20008410000 */
[----:B------:R-:W-:Y:S04]  /*b490*/  FMUL.FTZ R71, R71, UR6 ;  /* 0x0000000647477c20 */ /* 0x000fe80008410000 */
[----:B------:R3:W1:Y:S01]  /*b4a0*/  MUFU.TANH R28, R70 ;  /* 0x00000046001c7308 */ /* 0x0006620000002400 */
[----:B------:R-:W-:Y:S01]  /*b4b0*/  FMUL.FTZ R57, R72, UR6 ;  /* 0x0000000648397c20 */ /* 0x000fe20008410000 */
[----:B-----5:R-:W-:Y:S01]  /*b4c0*/  FMUL.FTZ R64, R75, UR6 ;  /* 0x000000064b407c20 */ /* 0x020fe20008410000 */
[----:B------:R-:W-:Y:S01]  /*b4d0*/  FMUL.FTZ R62, R74, UR6 ;  /* 0x000000064a3e7c20 */ /* 0x000fe20008410000 */
[----:B------:R-:W-:Y:S01]  /*b4e0*/  FMUL.FTZ R59, R73, UR6 ;  /* 0x00000006493b7c20 */ /* 0x000fe20008410000 */
[----:B------:R-:W-:Y:S05]  /*b4f0*/  FMUL.FTZ R61, R76, UR6 ;  /* 0x000000064c3d7c20 */ /* 0x000fea0008410000 */
[----:B------:R-:W1:Y:S01]  /*b500*/  MUFU.TANH R23, R23 ;  /* 0x0000001700177308 */ /* 0x000e620000002400 */
[----:B------:R-:W-:Y:S01]  /*b510*/  FMUL.FTZ R72, R78, UR6 ;  /* 0x000000064e487c20 */ /* 0x000fe20008410000 */
[----:B------:R-:W-:Y:S01]  /*b520*/  FMUL.FTZ R63, R77, UR6 ;  /* 0x000000064d3f7c20 */ /* 0x000fe20008410000 */
[----:B------:R-:W-:Y:S01]  /*b530*/  FMUL.FTZ R80, R80, UR6 ;  /* 0x0000000650507c20 */ /* 0x000fe20008410000 */
[----:B------:R-:W-:Y:S01]  /*b540*/  FMUL.FTZ R82, R82, UR6 ;  /* 0x0000000652527c20 */ /* 0x000fe20008410000 */
[----:B------:R-:W-:Y:S05]  /*b550*/  FMUL.FTZ R81, R81, UR6 ;  /* 0x0000000651517c20 */ /* 0x000fea0008410000 */
[----:B------:R-:W1:Y:S01]  /*b560*/  MUFU.TANH R17, R17 ;  /* 0x0000001100117308 */ /* 0x000e620000002400 */
[----:B---3--:R-:W-:Y:S01]  /*b570*/  FMUL.FTZ R70, R79, UR6 ;  /* 0x000000064f467c20 */ /* 0x008fe20008410000 */
[----:B------:R-:W-:Y:S08]  /*b580*/  FMUL.FTZ R83, R83, UR6 ;  /* 0x0000000653537c20 */ /* 0x000ff00008410000 */
[----:B------:R3:W1:Y:S01]  /*b590*/  MUFU.TANH R209, R80 ;  /* 0x0000005000d17308 */ /* 0x0006620000002400 */
[-C--:B----4-:R-:W-:Y:S09]  /*b5a0*/  HMMA.16816.F32 R84, R204, R36.reuse, R84 ;  /* 0x00000024cc54723c */ /* 0x090ff20000001854 */
[----:B------:R4:W1:Y:S01]  /*b5b0*/  MUFU.TANH R224, R82 ;  /* 0x0000005200e07308 */ /* 0x0008620000002400 */
[C---:B------:R-:W-:Y:S09]  /*b5c0*/  HMMA.16816.F32 R88, R212.reuse, R36, R88 ;  /* 0x00000024d458723c */ /* 0x040ff20000001858 */
[----:B------:R5:W1:Y:S01]  /*b5d0*/  MUFU.TANH R219, R81 ;  /* 0x0000005100db7308 */ /* 0x000a620000002400 */
[-C--:B------:R-:W-:Y:S09]  /*b5e0*/  HMMA.16816.F32 R92, R212, R38.reuse, R92 ;  /* 0x00000026d45c723c */ /* 0x080ff2000000185c */
[----:B------:R-:W1:Y:S01]  /*b5f0*/  MUFU.TANH R22, R22 ;  /* 0x0000001600167308 */ /* 0x000e620000002400 */
[C---:B------:R-:W-:Y:S01]  /*b600*/  HMMA.16816.F32 R96, R204.reuse, R38, R96 ;  /* 0x00000026cc60723c */ /* 0x040fe20000001860 */
[----:B------:R-:W2:Y:S03]  /*b610*/  LDSM.16.M88.4 R36, [R203+0x3000] ;  /* 0x00300000cb24783b */ /* 0x000ea60000000200 */
[----:B------:R-:W-:Y:S01]  /*b620*/  FMUL.FTZ R84, R84, UR6 ;  /* 0x0000000654547c20 */ /* 0x000fe20008410000 */
[----:B------:R-:W-:Y:S04]  /*b630*/  FMUL.FTZ R85, R85, UR6 ;  /* 0x0000000655557c20 */ /* 0x000fe80008410000 */
[----:B------:R-:W1:Y:S02]  /*b640*/  MUFU.TANH R19, R19 ;  /* 0x0000001300137308 */ /* 0x000e640000002400 */
[----:B------:R-:W-:Y:S01]  /*b650*/  FMUL.FTZ R86, R86, UR6 ;  /* 0x0000000656567c20 */ /* 0x000fe20008410000 */
[----:B------:R-:W-:Y:S01]  /*b660*/  FMUL.FTZ R76, R91, UR6 ;  /* 0x000000065b4c7c20 */ /* 0x000fe20008410000 */
[----:B------:R-:W-:Y:S01]  /*b670*/  FMUL.FTZ R75, R88, UR6 ;  /* 0x00000006584b7c20 */ /* 0x000fe20008410000 */
[----:B------:R-:W-:Y:S01]  /*b680*/  FMUL.FTZ R74, R90, UR6 ;  /* 0x000000065a4a7c20 */ /* 0x000fe20008410000 */
[----:B------:R-:W-:Y:S04]  /*b690*/  FMUL.FTZ R73, R89, UR6 ;  /* 0x0000000659497c20 */ /* 0x000fe80008410000 */
[----:B------:R-:W1:Y:S01]  /*b6a0*/  MUFU.TANH R239, R239 ;  /* 0x000000ef00ef7308 */ /* 0x000e620000002400 */
[----:B------:R-:W-:Y:S01]  /*b6b0*/  FMUL.FTZ R87, R87, UR6 ;  /* 0x0000000657577c20 */ /* 0x000fe20008410000 */
[----:B------:R-:W-:Y:S01]  /*b6c0*/  FMUL.FTZ R77, R92, UR6 ;  /* 0x000000065c4d7c20 */ /* 0x000fe20008410000 */
[----:B------:R-:W-:Y:S01]  /*b6d0*/  FMUL.FTZ R78, R94, UR6 ;  /* 0x000000065e4e7c20 */ /* 0x000fe20008410000 */
[----:B------:R-:W-:Y:S01]  /*b6e0*/  FMUL.FTZ R79, R93, UR6 ;  /* 0x000000065d4f7c20 */ /* 0x000fe20008410000 */
[----:B---3--:R-:W-:Y:S05]  /*b6f0*/  FMUL.FTZ R80, R95, UR6 ;  /* 0x000000065f507c20 */ /* 0x008fea0008410000 */
[----:B------:R-:W3:Y:S01]  /*b700*/  MUFU.TANH R34, R34 ;  /* 0x0000002200227308 */ /* 0x000ee20000002400 */
[----:B------:R-:W-:Y:S01]  /*b710*/  FMUL.FTZ R91, R97, UR6 ;  /* 0x00000006615b7c20 */ /* 0x000fe20008410000 */
[----:B------:R-:W-:Y:S01]  /*b720*/  FMUL.FTZ R88, R96, UR6 ;  /* 0x0000000660587c20 */ /* 0x000fe20008410000 */
[----:B------:R-:W-:Y:S01]  /*b730*/  FMUL.FTZ R92, R98, UR6 ;  /* 0x00000006625c7c20 */ /* 0x000fe20008410000 */
[----:B------:R-:W-:Y:S06]  /*b740*/  FMUL.FTZ R94, R99, UR6 ;  /* 0x00000006635e7c20 */ /* 0x000fec0008410000 */
[----:B------:R-:W1:Y:S10]  /*b750*/  MUFU.TANH R33, R33 ;  /* 0x0000002100217308 */ /* 0x000e740000002400 */
[----:B------:R-:W1:Y:S01]  /*b760*/  MUFU.TANH R27, R2 ;  /* 0x00000002001b7308 */ /* 0x000e620000002400 */
[-C--:B--2---:R-:W-:Y:S09]  /*b770*/  HMMA.16816.F32 R100, R204, R36.reuse, R100 ;  /* 0x00000024cc64723c */ /* 0x084ff20000001864 */
[----:B------:R-:W2:Y:S01]  /*b780*/  MUFU.TANH R241, R241 ;  /* 0x000000f100f17308 */ /* 0x000ea20000002400 */
[C---:B------:R-:W-:Y:S06]  /*b790*/  HMMA.16816.F32 R104, R212.reuse, R36, R104 ;  /* 0x00000024d468723c */ /* 0x040fec0000001868 */
[-C--:B------:R-:W-:Y:S03]  /*b7a0*/  HMMA.16816.F32 R108, R212, R38.reuse, R108 ;  /* 0x00000026d46c723c */ /* 0x080fe6000000186c */
[----:B------:R-:W1:Y:S03]  /*b7b0*/  MUFU.TANH R29, R29 ;  /* 0x0000001d001d7308 */ /* 0x000e660000002400 */
[C---:B------:R-:W-:Y:S01]  /*b7c0*/  HMMA.16816.F32 R112, R204.reuse, R38, R112 ;  /* 0x00000026cc70723c */ /* 0x040fe20000001870 */
[----:B------:R-:W3:Y:S01]  /*b7d0*/  LDSM.16.M88.4 R36, [R203+0x3800] ;  /* 0x00380000cb24783b */ /* 0x000ee20000000200 */
[----:B------:R-:W-:Y:S05]  /*b7e0*/  DEPBAR.LE SB0, 0x0 ;  /* 0x000080000000791a */ /* 0x000fea0000000000 */
[----:B------:R-:W1:Y:S01]  /*b7f0*/  MUFU.TANH R243, R243 ;  /* 0x000000f300f37308 */ /* 0x000e620000002400 */
[----:B------:R-:W-:Y:S03]  /*b800*/  FMUL.FTZ R97, R100, UR6 ;  /* 0x0000000664617c20 */ /* 0x000fe60008410000 */
[----:B------:R-:W-:Y:S06]  /*b810*/  FMUL.FTZ R93, R102, UR6 ;  /* 0x00000006665d7c20 */ /* 0x000fec0008410000 */
[----:B------:R-:W1:Y:S01]  /*b820*/  MUFU.TANH R31, R3 ;  /* 0x00000003001f7308 */ /* 0x000e620000002400 */
[----:B------:R-:W-:Y:S01]  /*b830*/  BAR.SYNC.DEFER_BLOCKING 0x0 ;  /* 0x0000000000007b1d */ /* 0x000fe20000010000 */
[----:B------:R-:W-:Y:S01]  /*b840*/  FMUL.FTZ R96, R104, UR6 ;  /* 0x0000000668607c20 */ /* 0x000fe20008410000 */
[----:B----4-:R-:W-:Y:S01]  /*b850*/  FMUL.FTZ R82, R106, UR6 ;  /* 0x000000066a527c20 */ /* 0x010fe20008410000 */
[----:B------:R-:W-:Y:S01]  /*b860*/  FMUL.FTZ R100, R108, UR6 ;  /* 0x000000066c647c20 */ /* 0x000fe20008410000 */
[----:B-----5:R-:W-:Y:S01]  /*b870*/  FMUL.FTZ R81, R110, UR6 ;  /* 0x000000066e517c20 */ /* 0x020fe20008410000 */
[----:B------:R-:W-:Y:S01]  /*b880*/  FMUL.FTZ R99, R101, UR6 ;  /* 0x0000000665637c20 */ /* 0x000fe20008410000 */
[----:B------:R-:W-:Y:S03]  /*b890*/  FMUL.FTZ R95, R103, UR6 ;  /* 0x00000006675f7c20 */ /* 0x000fe60008410000 */
[----:B------:R-:W4:Y:S01]  /*b8a0*/  MUFU.TANH R40, R40 ;  /* 0x0000002800287308 */ /* 0x000f220000002400 */
[----:B------:R-:W-:Y:S01]  /*b8b0*/  FMUL.FTZ R98, R105, UR6 ;  /* 0x0000000669627c20 */ /* 0x000fe20008410000 */
[----:B------:R-:W-:Y:S01]  /*b8c0*/  FMUL.FTZ R102, R107, UR6 ;  /* 0x000000066b667c20 */ /* 0x000fe20008410000 */
[----:B------:R-:W-:Y:S01]  /*b8d0*/  FMUL.FTZ R104, R109, UR6 ;  /* 0x000000066d687c20 */ /* 0x000fe20008410000 */
[----:B------:R-:W-:Y:S01]  /*b8e0*/  FMUL.FTZ R108, R112, UR6 ;  /* 0x00000006706c7c20 */ /* 0x000fe20008410000 */
[----:B------:R-:W-:Y:S01]  /*b8f0*/  FMUL.FTZ R106, R114, UR6 ;  /* 0x00000006726a7c20 */ /* 0x000fe20008410000 */
[----:B------:R-:W-:Y:S01]  /*b900*/  FMUL.FTZ R110, R113, UR6 ;  /* 0x00000006716e7c20 */ /* 0x000fe20008410000 */
[----:B------:R-:W-:Y:S03]  /*b910*/  FMUL.FTZ R115, R115, UR6 ;  /* 0x0000000673737c20 */ /* 0x000fe60008410000 */
[----:B------:R-:W1:Y:S10]  /*b920*/  MUFU.TANH R41, R41 ;  /* 0x0000002900297308 */ /* 0x000e740000002400 */
[----:B------:R-:W1:Y:S01]  /*b930*/  MUFU.TANH R42, R42 ;  /* 0x0000002a002a7308 */ /* 0x000e620000002400 */
[-C--:B---3--:R-:W-:Y:S09]  /*b940*/  HMMA.16816.F32 R116, R204, R36.reuse, R116 ;  /* 0x00000024cc74723c */ /* 0x088ff20000001874 */
[----:B------:R-:W3:Y:S01]  /*b950*/  MUFU.TANH R43, R43 ;  /* 0x0000002b002b7308 */ /* 0x000ee20000002400 */
[C---:B------:R-:W-:Y:S06]  /*b960*/  HMMA.16816.F32 R120, R212.reuse, R36, R120 ;  /* 0x00000024d478723c */ /* 0x040fec0000001878 */
[-C--:B------:R-:W-:Y:S03]  /*b970*/  HMMA.16816.F32 R124, R212, R38.reuse, R124 ;  /* 0x00000026d47c723c */ /* 0x080fe6000000187c */
[----:B------:R-:W1:Y:S02]  /*b980*/  MUFU.TANH R44, R44 ;  /* 0x0000002c002c7308 */ /* 0x000e640000002400 */
[----:B------:R-:W-:Y:S01]  /*b990*/  FMUL.FTZ R36, R111, UR6 ;  /* 0x000000066f247c20 */ /* 0x000fe20008410000 */
[----:B------:R-:W-:Y:S07]  /*b9a0*/  HMMA.16816.F32 R128, R204, R38, R128 ;  /* 0x00000026cc80723c */ /* 0x000fee0000001880 */
[----:B------:R-:W1:Y:S01]  /*b9b0*/  MUFU.TANH R45, R45 ;  /* 0x0000002d002d7308 */ /* 0x000e620000002400 */
[----:B------:R-:W-:Y:S03]  /*b9c0*/  FMUL.FTZ R112, R116, UR6 ;  /* 0x0000000674707c20 */ /* 0x000fe60008410000 */
[----:B------:R-:W-:Y:S01]  /*b9d0*/  FMUL.FTZ R118, R118, UR6 ;  /* 0x0000000676767c20 */ /* 0x000fe20008410000 */
[----:B------:R-:W-:Y:S05]  /*b9e0*/  FMUL.FTZ R117, R117, UR6 ;  /* 0x0000000675757c20 */ /* 0x000fea0008410000 */
[----:B------:R-:W1:Y:S01]  /*b9f0*/  MUFU.TANH R46, R46 ;  /* 0x0000002e002e7308 */ /* 0x000e620000002400 */
[----:B------:R-:W-:Y:S01]  /*ba00*/  FMUL.FTZ R37, R122, UR6 ;  /* 0x000000067a257c20 */ /* 0x000fe20008410000 */
        /* <DEDUP_REMOVED lines=10> */
[----:B------:R-:W-:Y:S05]  /*bab0*/  FMUL.FTZ R116, R129, UR6 ;  /* 0x0000000681747c20 */ /* 0x000fea0008410000 */
[----:B------:R-:W1:Y:S01]  /*bac0*/  MUFU.TANH R12, R54 ;  /* 0x00000036000c7308 */ /* 0x000e620000002400 */
[----:B------:R-:W-:Y:S09]  /*bad0*/  FMUL.FTZ R114, R131, UR6 ;  /* 0x0000000683727c20 */ /* 0x000ff20008410000 */
[----:B------:R-:W1:Y:S10]  /*bae0*/  MUFU.TANH R53, R53 ;  /* 0x0000003500357308 */ /* 0x000e740000002400 */
        /* <DEDUP_REMOVED lines=9> */
[----:B------:R5:W1:Y:S10]  /*bb80*/  MUFU.TANH R228, R0 ;  /* 0x0000000000e47308 */ /* 0x000a740000002400 */
[----:B------:R-:W1:Y:S10]  /*bb90*/  MUFU.TANH R65, R65 ;  /* 0x0000004100417308 */ /* 0x000e740000002400 */
[----:B------:R1:W1:Y:S01]  /*bba0*/  MUFU.TANH R232, R68 ;  /* 0x0000004400e87308 */ /* 0x0002620000002400 */
[----:B-----5:R-:W-:Y:S09]  /*bbb0*/  FMUL.FTZ R0, R126, UR6 ;  /* 0x000000067e007c20 */ /* 0x020ff20008410000 */
[----:B------:R1:W1:Y:S10]  /*bbc0*/  MUFU.TANH R236, R69 ;  /* 0x0000004500ec7308 */ /* 0x0002740000002400 */
[----:B------:R1:W1:Y:S10]  /*bbd0*/  MUFU.TANH R32, R71 ;  /* 0x0000004700207308 */ /* 0x0002740000002400 */
        /* <DEDUP_REMOVED lines=39> */
[----:B------:R-:W1:Y:S01]  /*be50*/  MUFU.TANH R110, R110 ;  /* 0x0000006e006e7308 */ /* 0x000e620000002400 */
[----:B--234-:R-:W-:Y:S05]  /*be60*/  @P1 BRA `(.L_x_302) ;  /* 0xffffffd4002c1947 */ /* 0x01cfea000383ffff */
.L_x_301:
[----:B------:R2:W3:Y:S01]  /*be70*/  MUFU.TANH R204, R39 ;  /* 0x0000002700cc7308 */ /* 0x0004e20000002400 */
[----:B----4-:R-:W-:Y:S01]  /*be80*/  FMNMX.FTZ R8, R225, R201, !PT ;  /* 0x000000c9e1087209 */ /* 0x010fe20007810000 */
[----:B------:R-:W-:Y:S01]  /*be90*/  UIADD3 UR19, UR19, -0x1, URZ ;  /* 0xffffffff13137890 */ /* 0x000fe2000fffe03f */
        /* <DEDUP_REMOVED lines=10> */
[----:B-1----:R-:W-:Y:S02]  /*bf40*/  FMNMX.FTZ R8, R231, R8, !PT ;  /* 0x00000008e7087209 */ /* 0x002fe40007810000 */
[----:B------:R-:W-:Y:S02]  /*bf50*/  FMNMX.FTZ R2, R13, R2, !PT ;  /* 0x000000020d027209 */ /* 0x000fe40007810000 */
[----:B------:R-:W-:Y:S03]  /*bf60*/  FMNMX.FTZ R4, R238, R3, !PT ;  /* 0x00000003ee047209 */ /* 0x000fe60007810000 */
[----:B------:R-:W1:Y:S01]  /*bf70*/  MUFU.TANH R124, R124 ;  /* 0x0000007c007c7308 */ /* 0x000e620000002400 */
        /* <DEDUP_REMOVED lines=68> */
[----:B------:R4:W1:Y:S01]  /*c3c0*/  MUFU.TANH R7, R0 ;  /* 0x0000000000077308 */ /* 0x0008620000002400 */
        /* <DEDUP_REMOVED lines=33> */
[----:B--2---:R-:W-:Y:S02]  /*c5e0*/  FMNMX.FTZ R39, R95, R2, !PT ;  /* 0x000000025f277209 */ /* 0x004fe40007810000 */
[----:B---3--:R-:W-:Y:S02]  /*c5f0*/  FMNMX.FTZ R3, R204, R3, !PT ;  /* 0x00000003cc037209 */ /* 0x008fe40007810000 */
[----:B----4-:R-:W-:Y:S02]  /*c600*/  FMNMX.FTZ R0, R102, R5, !PT ;  /* 0x0000000566007209 */ /* 0x010fe40007810000 */
[----:B------:R-:W-:Y:S02]  /*c610*/  FMNMX.FTZ R39, R106, R39, !PT ;  /* 0x000000276a277209 */ /* 0x000fe40007810000 */
[----:B------:R-:W-:Y:S02]  /*c620*/  FMNMX.FTZ R3, R126, R3, !PT ;  /* 0x000000037e037209 */ /* 0x000fe40007810000 */
[----:B------:R-:W-:Y:S02]  /*c630*/  FMNMX.FTZ R5, R81, R0, !PT ;  /* 0x0000000051057209 */ /* 0x000fe40007810000 */
[----:B-----5:R-:W-:Y:S02]  /*c640*/  FMNMX.FTZ R39, R216, R39, !PT ;  /* 0x00000027d8277209 */ /* 0x020fe40007810000 */
[----:B-1----:R-:W-:Y:S02]  /*c650*/  FMNMX.FTZ R3, R124, R3, !PT ;  /* 0x000000037c037209 */ /* 0x002fe40007810000 */
[----:B------:R-:W-:Y:S02]  /*c660*/  FMNMX.FTZ R0, R36, R5, !PT ;  /* 0x0000000524007209 */ /* 0x000fe40007810000 */
[----:B------:R-:W-:Y:S02]  /*c670*/  FMNMX.FTZ R39, R214, R39, !PT ;  /* 0x00000027d6277209 */ /* 0x000fe40007810000 */
[----:B------:R-:W-:Y:S02]  /*c680*/  FMNMX.FTZ R10, R120, R3, !PT ;  /* 0x00000003780a7209 */ /* 0x000fe40007810000 */
[----:B------:R-:W-:Y:S02]  /*c690*/  FMNMX.FTZ R5, R37, R0, !PT ;  /* 0x0000000025057209 */ /* 0x000fe40007810000 */
[----:B------:R-:W-:Y:S01]  /*c6a0*/  FMNMX.FTZ R39, R206, R39, !PT ;  /* 0x00000027ce277209 */ /* 0x000fe20007810000 */
[----:B------:R-:W1:Y:S01]  /*c6b0*/  SHFL.BFLY PT, R9, R10, 0x2, 0x1f ;  /* 0x0c401f000a097f89 */ /* 0x000e6200000e0000 */
        /* <DEDUP_REMOVED lines=8> */
[----:B------:R-:W2:Y:S01]  /*c740*/  SHFL.BFLY PT, R4, R67, 0x2, 0x1f ;  /* 0x0c401f0043047f89 */ /* 0x000ea200000e0000 */
[----:B------:R-:W-:Y:S07]  /*c750*/  FMNMX.FTZ R55, R108, R55, !PT ;  /* 0x000000376c377209 */ /* 0x000fee0007810000 */
[----:B------:R-:W3:Y:S01]  /*c760*/  SHFL.BFLY PT, R0, R3, 0x2, 0x1f ;  /* 0x0c401f0003007f89 */ /* 0x000ee200000e0000 */
[----:B------:R-:W-:Y:S02]  /*c770*/  FMNMX.FTZ R55, R110, R55, !PT ;  /* 0x000000376e377209 */ /* 0x000fe40007810000 */
[----:B-1----:R-:W-:Y:S02]  /*c780*/  FMNMX.FTZ R5, R10, R9, !PT ;  /* 0x000000090a057209 */ /* 0x002fe40007810000 */
[----:B------:R-:W-:Y:S03]  /*c790*/  FMNMX.FTZ R55, R112, R55, !PT ;  /* 0x0000003770377209 */ /* 0x000fe60007810000 */
[----:B------:R-:W1:Y:S01]  /*c7a0*/  SHFL.BFLY PT, R2, R5, 0x1, 0x1f ;  /* 0x0c201f0005027f89 */ /* 0x000e6200000e0000 */
[----:B------:R-:W-:Y:S04]  /*c7b0*/  FMNMX.FTZ R55, R208, R55, !PT ;  /* 0x00000037d0377209 */ /* 0x000fe80007810000 */
[----:B------:R-:W-:Y:S04]  /*c7c0*/  FMNMX.FTZ R55, R122, R55, !PT ;  /* 0x000000377a377209 */ /* 0x000fe80007810000 */
[----:B------:R-:W-:Y:S02]  /*c7d0*/  FMNMX.FTZ R69, R116, R55, !PT ;  /* 0x0000003774457209 */ /* 0x000fe40007810000 */
[----:B--2---:R-:W-:Y:S03]  /*c7e0*/  FMNMX.FTZ R39, R67, R4, !PT ;  /* 0x0000000443277209 */ /* 0x004fe60007810000 */
[----:B------:R-:W2:Y:S01]  /*c7f0*/  SHFL.BFLY PT, R8, R69, 0x2, 0x1f ;  /* 0x0c401f0045087f89 */ /* 0x000ea200000e0000 */
[----:B---3--:R-:W-:Y:S07]  /*c800*/  FMNMX.FTZ R9, R3, R0, !PT ;  /* 0x0000000003097209 */ /* 0x008fee0007810000 */
[----:B------:R-:W3:Y:S08]  /*c810*/  SHFL.BFLY PT, R4, R39, 0x1, 0x1f ;  /* 0x0c201f0027047f89 */ /* 0x000ef000000e0000 */
[----:B------:R-:W4:Y:S01]  /*c820*/  SHFL.BFLY PT, R0, R9, 0x1, 0x1f ;  /* 0x0c201f0009007f89 */ /* 0x000f2200000e0000 */
[----:B-1----:R-:W-:Y:S04]  /*c830*/  FMNMX.FTZ R2, R5, R2, !PT ;  /* 0x0000000205027209 */ /* 0x002fe80007810000 */
[C---:B------:R-:W-:Y:S01]  /*c840*/  FSETP.NEU.FTZ.AND P3, PT, R2.reuse, -INF , PT ;  /* 0xff8000000200780b */ /* 0x040fe20003f7d000 */
[C---:B------:R-:W-:Y:S01]  /*c850*/  FADD.FTZ R3, -R2.reuse, R201 ;  /* 0x000000c902037221 */ /* 0x040fe20000010100 */
[----:B------:R-:W-:Y:S03]  /*c860*/  FMUL.FTZ R71, R2, UR4 ;  /* 0x0000000402477c20 */ /* 0x000fe60008410000 */
[----:B------:R-:W-:Y:S02]  /*c870*/  FMUL.FTZ R5, R3, UR4 ;  /* 0x0000000403057c20 */ /* 0x000fe40008410000 */
[----:B------:R-:W-:Y:S02]  /*c880*/  FSEL R71, R71, RZ, P3 ;  /* 0x000000ff47477208 */ /* 0x000fe40001800000 */
[----:B--2---:R-:W-:Y:S02]  /*c890*/  FMNMX.FTZ R55, R69, R8, !PT ;  /* 0x0000000845377209 */ /* 0x004fe40007810000 */
[----:B------:R-:W1:Y:S01]  /*c8a0*/  MUFU.EX2 R5, R5 ;  /* 0x0000000500057308 */ /* 0x000e620000000800 */
[--C-:B------:R-:W-:Y:S01]  /*c8b0*/  FFMA.FTZ R103, R225, UR4, -R71.reuse ;  /* 0x00000004e1677c23 */ /* 0x100fe20008010847 */
[--C-:B------:R-:W-:Y:S01]  /*c8c0*/  FFMA.FTZ R205, R98, UR4, -R71.reuse ;  /* 0x0000000462cd7c23 */ /* 0x100fe20008010847 */
[----:B---3--:R-:W-:Y:S01]  /*c8d0*/  FMNMX.FTZ R3, R39, R4, !PT ;  /* 0x0000000427037209 */ /* 0x008fe20007810000 */
[----:B------:R-:W2:Y:S01]  /*c8e0*/  SHFL.BFLY PT, R68, R55, 0x1, 0x1f ;  /* 0x0c201f0037447f89 */ /* 0x000ea200000e0000 */
[--C-:B------:R-:W-:Y:S01]  /*c8f0*/  FFMA.FTZ R21, R21, UR4, -R71.reuse ;  /* 0x0000000415157c23 */ /* 0x100fe20008010847 */
[----:B------:R-:W-:Y:S01]  /*c900*/  FFMA.FTZ R117, R61, UR4, -R71 ;  /* 0x000000043d757c23 */ /* 0x000fe20008010847 */
[----:B----4-:R-:W-:Y:S03]  /*c910*/  FMNMX.FTZ R0, R9, R0, !PT ;  /* 0x0000000009007209 */ /* 0x010fe60007810000 */
[----:B------:R-:W-:Y:S01]  /*c920*/  MUFU.EX2 R205, R205 ;  /* 0x000000cd00cd7308 */ /* 0x000fe20000000800 */
[C---:B------:R-:W-:Y:S01]  /*c930*/  FADD.FTZ R9, -R3.reuse, R196 ;  /* 0x000000c403097221 */ /* 0x040fe20000010100 */
[C---:B------:R-:W-:Y:S01]  /*c940*/  FMUL.FTZ R105, R3.reuse, UR4 ;  /* 0x0000000403697c20 */ /* 0x040fe20008410000 */
[----:B------:R-:W-:Y:S01]  /*c950*/  FSETP.NEU.FTZ.AND P4, PT, R3, -INF , PT ;  /* 0xff8000000300780b */ /* 0x000fe20003f9d000 */
[----:B------:R-:W-:Y:S01]  /*c960*/  FADD.FTZ R4, -R0, R197 ;  /* 0x000000c500047221 */ /* 0x000fe20000010100 */
[----:B------:R-:W-:Y:S01]  /*c970*/  FMUL.FTZ R9, R9, UR4 ;  /* 0x0000000409097c20 */ /* 0x000fe20008410000 */
[----:B------:R-:W-:Y:S01]  /*c980*/  FFMA.FTZ R121, R59, UR4, -R71 ;  /* 0x000000043b797c23 */ /* 0x000fe20008010847 */
[----:B------:R-:W-:Y:S03]  /*c990*/  FSEL R105, R105, RZ, P4 ;  /* 0x000000ff69697208 */ /* 0x000fe60002000000 */
[----:B------:R-:W-:Y:S01]  /*c9a0*/  MUFU.EX2 R117, R117 ;  /* 0x0000007500757308 */ /* 0x000fe20000000800 */
[----:B-1----:R-:W-:Y:S01]  /*c9b0*/  FMUL.FTZ R61, R5, R193 ;  /* 0x000000c1053d7220 */ /* 0x002fe20000410000 */
[----:B------:R-:W-:Y:S01]  /*c9c0*/  FMUL.FTZ R10, R4, UR4 ;  /* 0x00000004040a7c20 */ /* 0x000fe20008410000 */
[C---:B------:R-:W-:Y:S01]  /*c9d0*/  FMUL.FTZ R69, R0.reuse, UR4 ;  /* 0x0000000400457c20 */ /* 0x040fe20008410000 */
[--C-:B------:R-:W-:Y:S01]  /*c9e0*/  FFMA.FTZ R127, R23, UR4, -R105.reuse ;  /* 0x00000004177f7c23 */ /* 0x100fe20008010869 */
[--C-:B------:R-:W-:Y:S01]  /*c9f0*/  FFMA.FTZ R13, R13, UR4, -R105.reuse ;  /* 0x000000040d0d7c23 */ /* 0x100fe20008010869 */
[--C-:B------:R-:W-:Y:S01]  /*ca00*/  FFMA.FTZ R212, R93, UR4, -R105.reuse ;  /* 0x000000045dd47c23 */ /* 0x100fe20008010869 */
[--C-:B------:R-:W-:Y:S03]  /*ca10*/  FFMA.FTZ R115, R83, UR4, -R105.reuse ;  /* 0x0000000453737c23 */ /* 0x100fe60008010869 */
[----:B------:R1:W-:Y:S01]  /*ca20*/  MUFU.EX2 R67, R9 ;  /* 0x0000000900437308 */ /* 0x0003e20000000800 */
[--C-:B------:R-:W-:Y:S01]  /*ca30*/  FFMA.FTZ R131, R229, UR4, -R105.reuse ;  /* 0x00000004e5837c23 */ /* 0x100fe20008010869 */
[----:B------:R-:W-:Y:S01]  /*ca40*/  FSETP.NEU.FTZ.AND P2, PT, R0, -INF , PT ;  /* 0xff8000000000780b */ /* 0x000fe20003f5d000 */
[--C-:B------:R-:W-:Y:S01]  /*ca50*/  FFMA.FTZ R34, R34, UR4, -R105.reuse ;  /* 0x0000000422227c23 */ /* 0x100fe20008010869 */
[----:B--2---:R-:W-:Y:S01]  /*ca60*/  FMNMX.FTZ R68, R55, R68, !PT ;  /* 0x0000004437447209 */ /* 0x004fe20007810000 */
[----:B------:R-:W-:Y:S01]  /*ca70*/  FFMA.FTZ R207, R216, UR4, -R105 ;  /* 0x00000004d8cf7c23 */ /* 0x000fe20008010869 */
[----:B------:R-:W-:Y:S01]  /*ca80*/  FSEL R69, R69, RZ, P2 ;  /* 0x000000ff45457208 */ /* 0x000fe20001000000 */
[----:B------:R-:W-:Y:S03]  /*ca90*/  FFMA.FTZ R216, R79, UR4, -R71 ;  /* 0x000000044fd87c23 */ /* 0x000fe60008010847 */
[----:B------:R2:W-:Y:S01]  /*caa0*/  MUFU.EX2 R4, R10 ;  /* 0x0000000a00047308 */ /* 0x0005e20000000800 */
[C---:B------:R-:W-:Y:S01]  /*cab0*/  FADD.FTZ R8, -R68.reuse, R199 ;  /* 0x000000c744087221 */ /* 0x040fe20000010100 */
[C---:B------:R-:W-:Y:S01]  /*cac0*/  FMUL.FTZ R107, R68.reuse, UR4 ;  /* 0x00000004446b7c20 */ /* 0x040fe20008410000 */
[----:B------:R-:W-:Y:S01]  /*cad0*/  FSETP.NEU.FTZ.AND P5, PT, R68, -INF , PT ;  /* 0xff8000004400780b */ /* 0x000fe20003fbd000 */
[----:B------:R-:W-:Y:S01]  /*cae0*/  FFMA.FTZ R79, R40, UR4, -R69 ;  /* 0x00000004284f7c23 */ /* 0x000fe20008010845 */
[----:B------:R-:W-:Y:S01]  /*caf0*/  FMUL.FTZ R8, R8, UR4 ;  /* 0x0000000408087c20 */ /* 0x000fe20008410000 */
[----:B------:R-:W-:Y:S01]  /*cb00*/  FMUL.FTZ R40, R5, R180 ;  /* 0x000000b405287220 */ /* 0x000fe20000410000 */
[----:B------:R-:W-:Y:S03]  /*cb10*/  FSEL R107, R107, RZ, P5 ;  /* 0x000000ff6b6b7208 */ /* 0x000fe60002800000 */
[----:B------:R3:W-:Y:S01]  /*cb20*/  MUFU.EX2 R98, R13 ;  /* 0x0000000d00627308 */ /* 0x0007e20000000800 */
[----:B-1----:R-:W-:Y:S01]  /*cb30*/  FFMA.FTZ R9, R221, UR4, -R105 ;  /* 0x00000004dd097c23 */ /* 0x002fe20008010869 */
[----:B------:R-:W-:Y:S01]  /*cb40*/  FFMA.FTZ R221, R73, UR4, -R71 ;  /* 0x0000000449dd7c23 */ /* 0x000fe20008010847 */
[----:B------:R-:W-:Y:S01]  /*cb50*/  FFMA.FTZ R199, R12, UR4, -R105 ;  /* 0x000000040cc77c23 */ /* 0x000fe20008010869 */
[----:B------:R-:W4:Y:S01]  /*cb60*/  LDL.LU R73, [R1+0x80] ;  /* 0x0000800001497983 */ /* 0x000f220000300800 */
[--C-:B------:R-:W-:Y:S01]  /*cb70*/  FFMA.FTZ R90, R235, UR4, -R107.reuse ;  /* 0x00000004eb5a7c23 */ /* 0x100fe2000801086b */
[--C-:B------:R-:W-:Y:S01]  /*cb80*/  FFMA.FTZ R89, R241, UR4, -R107.reuse ;  /* 0x00000004f1597c23 */ /* 0x100fe2000801086b */
[--C-:B------:R-:W-:Y:S03]  /*cb90*/  FFMA.FTZ R87, R237, UR4, -R107.reuse ;  /* 0x00000004ed577c23 */ /* 0x100fe6000801086b */
[----:B------:R1:W-:Y:S01]  /*cba0*/  MUFU.EX2 R54, R8 ;  /* 0x0000000800367308 */ /* 0x0003e20000000800 */
[----:B------:R-:W-:Y:S01]  /*cbb0*/  FFMA.FTZ R129, R24, UR4, -R107 ;  /* 0x0000000418817c23 */ /* 0x000fe2000801086b */
[----:B------:R-:W-:Y:S01]  /*cbc0*/  FFMA.FTZ R24, R223, UR4, -R71 ;  /* 0x00000004df187c23 */ /* 0x000fe20008010847 */
[--C-:B------:R-:W-:Y:S01]  /*cbd0*/  FFMA.FTZ R86, R239, UR4, -R107.reuse ;  /* 0x00000004ef567c23 */ /* 0x100fe2000801086b */
[--C-:B--2---:R-:W-:Y:S01]  /*cbe0*/  FFMA.FTZ R10, R231, UR4, -R107.reuse ;  /* 0x00000004e70a7c23 */ /* 0x104fe2000801086b */
[--C-:B------:R-:W-:Y:S01]  /*cbf0*/  FFMA.FTZ R125, R16, UR4, -R107.reuse ;  /* 0x00000004107d7c23 */ /* 0x100fe2000801086b */
[----:B------:R-:W-:Y:S01]  /*cc00*/  FFMA.FTZ R225, R91, UR4, -R107 ;  /* 0x000000045be17c23 */ /* 0x000fe2000801086b */
[----:B------:R-:W-:Y:S03]  /*cc10*/  FFMA.FTZ R91, R27, UR4, -R105 ;  /* 0x000000041b5b7c23 */ /* 0x000fe60008010869 */
[----:B------:R-:W2:Y:S01]  /*cc20*/  MUFU.EX2 R23, R24 ;  /* 0x0000001800177308 */ /* 0x000ea20000000800 */
[----:B---3--:R-:W-:Y:S01]  /*cc30*/  FMUL.FTZ R13, R5, R169 ;  /* 0x000000a9050d7220 */ /* 0x008fe20000410000 */
[----:B------:R-:W-:Y:S01]  /*cc40*/  MOV R83, R125 ;  /* 0x0000007d00537202 */ /* 0x000fe20000000f00 */
[----:B------:R-:W-:Y:S01]  /*cc50*/  FFMA.FTZ R231, R85, UR4, -R107 ;  /* 0x0000000455e77c23 */ /* 0x000fe2000801086b */
[--C-:B------:R-:W-:Y:S01]  /*cc60*/  FFMA.FTZ R85, R29, UR4, -R105.reuse ;  /* 0x000000041d557c23 */ /* 0x100fe20008010869 */
[----:B------:R-:W-:Y:S01]  /*cc70*/  FFMA.FTZ R223, R94, UR4, -R105 ;  /* 0x000000045edf7c23 */ /* 0x000fe20008010869 */
[----:B------:R-:W-:Y:S01]  /*cc80*/  FFMA.FTZ R94, R60, UR4, -R71 ;  /* 0x000000043c5e7c23 */ /* 0x000fe20008010847 */
[--C-:B------:R-:W-:Y:S03]  /*cc90*/  FFMA.FTZ R29, R51, UR4, -R105.reuse ;  /* 0x00000004331d7c23 */ /* 0x100fe60008010869 */
[----:B------:R3:W-:Y:S01]  /*cca0*/  MUFU.EX2 R16, R103 ;  /* 0x0000006700107308 */ /* 0x0007e20000000800 */
[----:B-1----:R-:W-:Y:S01]  /*ccb0*/  FFMA.FTZ R8, R227, UR4, -R105 ;  /* 0x00000004e3087c23 */ /* 0x002fe20008010869 */
[----:B------:R-:W-:Y:S01]  /*ccc0*/  FFMA.FTZ R12, R25, UR4, -R71 ;  /* 0x00000004190c7c23 */ /* 0x000fe20008010847 */
[----:B------:R-:W-:Y:S01]  /*ccd0*/  FMUL.FTZ R25, R5, R173 ;  /* 0x000000ad05197220 */ /* 0x000fe20000410000 */
[--C-:B------:R-:W-:Y:S01]  /*cce0*/  FFMA.FTZ R39, R226, UR4, -R107.reuse ;  /* 0x00000004e2277c23 */ /* 0x100fe2000801086b */
[----:B------:R-:W-:Y:S01]  /*ccf0*/  FFMA.FTZ R226, R88, UR4, -R107 ;  /* 0x0000000458e27c23 */ /* 0x000fe2000801086b */
[----:B------:R-:W-:Y:S01]  /*cd00*/  FFMA.FTZ R88, R31, UR4, -R105 ;  /* 0x000000041f587c23 */ /* 0x000fe20008010869 */
[----:B------:R-:W-:Y:S03]  /*cd10*/  FFMA.FTZ R113, R210, UR4, -R107 ;  /* 0x00000004d2717c23 */ /* 0x000fe6000801086b */
[----:B------:R-:W1:Y:S01]  /*cd20*/  MUFU.EX2 R9, R9 ;  /* 0x0000000900097308 */ /* 0x000e620000000800 */
[----:B--2---:R-:W-:Y:S01]  /*cd30*/  MOV R60, R23 ;  /* 0x00000017003c7202 */ /* 0x004fe20000000f00 */
[--C-:B------:R-:W-:Y:S01]  /*cd40*/  FFMA.FTZ R24, R43, UR4, -R71.reuse ;  /* 0x000000042b187c23 */ /* 0x100fe20008010847 */
[----:B------:R-:W-:Y:S01]  /*cd50*/  MOV R43, R21 ;  /* 0x00000015002b7202 */ /* 0x000fe20000000f00 */
[----:B------:R-:W-:Y:S01]  /*cd60*/  FFMA.FTZ R21, R45, UR4, -R71 ;  /* 0x000000042d157c23 */ /* 0x000fe20008010847 */
[----:B------:R-:W-:Y:S01]  /*cd70*/  FMUL.FTZ R45, R5, R185 ;  /* 0x000000b9052d7220 */ /* 0x000fe20000410000 */
[--C-:B------:R-:W-:Y:S01]  /*cd80*/  FFMA.FTZ R101, R242, UR4, -R107.reuse ;  /* 0x00000004f2657c23 */ /* 0x100fe2000801086b */
[----:B------:R-:W-:Y:S03]  /*cd90*/  FFMA.FTZ R233, R233, UR4, -R107 ;  /* 0x00000004e9e97c23 */ /* 0x000fe6000801086b */
[----:B------:R2:W-:Y:S01]  /*cda0*/  MUFU.EX2 R93, R10 ;  /* 0x0000000a005d7308 */ /* 0x0005e20000000800 */
[----:B------:R-:W-:Y:S01]  /*cdb0*/  FFMA.FTZ R239, R65, UR4, -R105 ;  /* 0x0000000441ef7c23 */ /* 0x000fe20008010869 */
[----:B------:R-:W-:Y:S01]  /*cdc0*/  FFMA.FTZ R65, R22, UR4, -R69 ;  /* 0x0000000416417c23 */ /* 0x000fe20008010845 */
[----:B------:R-:W-:Y:S01]  /*cdd0*/  FFMA.FTZ R27, R35, UR4, -R105 ;  /* 0x00000004231b7c23 */ /* 0x000fe20008010869 */
[--C-:B------:R-:W-:Y:S01]  /*cde0*/  FFMA.FTZ R55, R33, UR4, -R107.reuse ;  /* 0x0000000421377c23 */ /* 0x100fe2000801086b */
[--C-:B------:R-:W-:Y:S01]  /*cdf0*/  FFMA.FTZ R66, R243, UR4, -R107.reuse ;  /* 0x00000004f3427c23 */ /* 0x100fe2000801086b */
[----:B------:R-:W-:Y:S01]  /*ce00*/  FFMA.FTZ R215, R97, UR4, -R107 ;  /* 0x0000000461d77c23 */ /* 0x000fe2000801086b */
[----:B------:R-:W-:Y:S03]  /*ce10*/  FFMA.FTZ R97, R222, UR4, -R71 ;  /* 0x00000004de617c23 */ /* 0x000fe60008010847 */
[----:B------:R5:W-:Y:S01]  /*ce20*/  MUFU.EX2 R229, R8 ;  /* 0x0000000800e57308 */ /* 0x000be20000000800 */
[----:B------:R-:W-:Y:S01]  /*ce30*/  FFMA.FTZ R111, R208, UR4, -R107 ;  /* 0x00000004d06f7c23 */ /* 0x000fe2000801086b */
[--C-:B------:R-:W-:Y:S01]  /*ce40*/  FFMA.FTZ R208, R106, UR4, -R105.reuse ;  /* 0x000000046ad07c23 */ /* 0x100fe20008010869 */
[----:B------:R-:W-:Y:S01]  /*ce50*/  FFMA.FTZ R106, R128, UR4, -R105 ;  /* 0x00000004806a7c23 */ /* 0x000fe20008010869 */
[----:B------:R-:W-:Y:S01]  /*ce60*/  FFMA.FTZ R123, R236, UR4, -R107 ;  /* 0x00000004ec7b7c23 */ /* 0x000fe2000801086b */
[----:B------:R-:W-:Y:S01]  /*ce70*/  FFMA.FTZ R128, R57, UR4, -R71 ;  /* 0x0000000439807c23 */ /* 0x000fe20008010847 */
[----:B------:R-:W-:Y:S01]  /*ce80*/  FFMA.FTZ R33, R218, UR4, -R69 ;  /* 0x00000004da217c23 */ /* 0x000fe20008010845 */
[----:B------:R-:W-:Y:S03]  /*ce90*/  FFMA.FTZ R243, R53, UR4, -R105 ;  /* 0x0000000435f37c23 */ /* 0x000fe60008010869 */
[----:B------:R-:W-:Y:S01]  /*cea0*/  MUFU.EX2 R39, R39 ;  /* 0x0000002700277308 */ /* 0x000fe20000000800 */
[--C-:B------:R-:W-:Y:S01]  /*ceb0*/  FFMA.FTZ R236, R49, UR4, -R71.reuse ;  /* 0x0000000431ec7c23 */ /* 0x100fe20008010847 */
[----:B------:R-:W-:Y:S01]  /*cec0*/  FMUL.FTZ R57, R5, R189 ;  /* 0x000000bd05397220 */ /* 0x000fe20000410000 */
[----:B------:R-:W-:Y:S01]  /*ced0*/  MOV R31, R129 ;  /* 0x00000081001f7202 */ /* 0x000fe20000000f00 */
[--C-:B------:R-:W-:Y:S01]  /*cee0*/  FFMA.FTZ R53, R17, UR4, -R71.reuse ;  /* 0x0000000411357c23 */ /* 0x100fe20008010847 */
[--C-:B------:R-:W-:Y:S01]  /*cef0*/  FFMA.FTZ R235, R58, UR4, -R71.reuse ;  /* 0x000000043aeb7c23 */ /* 0x100fe20008010847 */
[--C-:B------:R-:W-:Y:S01]  /*cf00*/  FFMA.FTZ R222, R75, UR4, -R71.reuse ;  /* 0x000000044bde7c23 */ /* 0x100fe20008010847 */
[----:B------:R-:W-:Y:S03]  /*cf10*/  MOV R49, R27 ;  /* 0x0000001b00317202 */ /* 0x000fe60000000f00 */
[----:B------:R-:W-:Y:S01]  /*cf20*/  MUFU.EX2 R33, R33 ;  /* 0x0000002100217308 */ /* 0x000fe20000000800 */
[--C-:B------:R-:W-:Y:S01]  /*cf30*/  FFMA.FTZ R218, R77, UR4, -R71.reuse ;  /* 0x000000044dda7c23 */ /* 0x100fe20008010847 */
[----:B---3--:R-:W-:Y:S01]  /*cf40*/  FFMA.FTZ R103, R126, UR4, -R71 ;  /* 0x000000047e677c23 */ /* 0x008fe20008010847 */
[----:B------:R-:W-:Y:S01]  /*cf50*/  FFMA.FTZ R129, R28, UR4, -R105 ;  /* 0x000000041c817c23 */ /* 0x000fe20008010869 */
[----:B------:R-:W-:Y:S01]  /*cf60*/  FFMA.FTZ R17, R41, UR4, -R71 ;  /* 0x0000000429117c23 */ /* 0x000fe20008010847 */
[----:B------:R-:W-:Y:S01]  /*cf70*/  MOV R58, R24 ;  /* 0x00000018003a7202 */ /* 0x000fe20000000f00 */
[--C-:B------:R-:W-:Y:S01]  /*cf80*/  FFMA.FTZ R27, R44, UR4, -R69.reuse ;  /* 0x000000042c1b7c23 */ /* 0x100fe20008010845 */
[----:B--2---:R-:W-:Y:S03]  /*cf90*/  MOV R10, R12 ;  /* 0x0000000c000a7202 */ /* 0x004fe60000000f00 */
[----:B------:R-:W-:Y:S01]  /*cfa0*/  MUFU.EX2 R97, R97 ;  /* 0x0000006100617308 */ /* 0x000fe20000000800 */
[----:B------:R-:W-:Y:S01]  /*cfb0*/  MOV R75, R29 ;  /* 0x0000001d004b7202 */ /* 0x000fe20000000f00 */
[----:B------:R-:W-:Y:S01]  /*cfc0*/  FFMA.FTZ R126, R56, UR4, -R69 ;  /* 0x00000004387e7c23 */ /* 0x000fe20008010845 */
[----:B-1----:R-:W-:Y:S01]  /*cfd0*/  MOV R77, R9 ;  /* 0x00000009004d7202 */ /* 0x002fe20000000f00 */
[C---:B-----5:R-:W-:Y:S01]  /*cfe0*/  FMUL.FTZ R8, R5.reuse, R164 ;  /* 0x000000a405087220 */ /* 0x060fe20000410000 */
[----:B------:R-:W-:Y:S01]  /*cff0*/  MOV R189, R60 ;  /* 0x0000003c00bd7202 */ /* 0x000fe20000000f00 */
[C---:B------:R-:W-:Y:S01]  /*d000*/  FMUL.FTZ R9, R5.reuse, R165 ;  /* 0x000000a505097220 */ /* 0x040fe20000410000 */
[C---:B------:R-:W-:Y:S03]  /*d010*/  FMUL.FTZ R12, R5.reuse, R168 ;  /* 0x000000a8050c7220 */ /* 0x040fe60000410000 */
[----:B------:R-:W-:Y:S01]  /*d020*/  MUFU.EX2 R126, R126 ;  /* 0x0000007e007e7308 */ /* 0x000fe20000000800 */
[C---:B------:R-:W-:Y:S01]  /*d030*/  FMUL.FTZ R24, R5.reuse, R172 ;  /* 0x000000ac05187220 */ /* 0x040fe20000410000 */
[C---:B------:R-:W-:Y:S01]  /*d040*/  FMUL.FTZ R28, R5.reuse, R176 ;  /* 0x000000b0051c7220 */ /* 0x040fe20000410000 */
[C---:B------:R-:W-:Y:S01]  /*d050*/  FMUL.FTZ R29, R5.reuse, R177 ;  /* 0x000000b1051d7220 */ /* 0x040fe20000410000 */
[C---:B------:R-:W-:Y:S01]  /*d060*/  FMUL.FTZ R41, R5.reuse, R181 ;  /* 0x000000b505297220 */ /* 0x040fe20000410000 */
[C---:B------:R-:W-:Y:S01]  /*d070*/  FMUL.FTZ R44, R5.reuse, R184 ;  /* 0x000000b8052c7220 */ /* 0x040fe20000410000 */
[C---:B------:R-:W-:Y:S01]  /*d080*/  FMUL.FTZ R56, R5.reuse, R188 ;  /* 0x000000bc05387220 */ /* 0x040fe20000410000 */
[----:B------:R-:W-:Y:S03]  /*d090*/  FMUL.FTZ R60, R5, R192 ;  /* 0x000000c0053c7220 */ /* 0x000fe60000410000 */
[----:B------:R-:W-:Y:S01]  /*d0a0*/  MUFU.EX2 R123, R123 ;  /* 0x0000007b007b7308 */ /* 0x000fe20000000800 */
[--C-:B------:R-:W-:Y:S01]  /*d0b0*/  FFMA.FTZ R210, R108, UR4, -R107.reuse ;  /* 0x000000046cd27c23 */ /* 0x100fe2000801086b */
[----:B------:R-:W-:Y:S01]  /*d0c0*/  FFMA.FTZ R108, R122, UR4, -R107 ;  /* 0x000000047a6c7c23 */ /* 0x000fe2000801086b */
[----:B------:R-:W-:Y:S01]  /*d0d0*/  FFMA.FTZ R122, R32, UR4, -R105 ;  /* 0x00000004207a7c23 */ /* 0x000fe20008010869 */
[----:B------:R-:W-:Y:S01]  /*d0e0*/  MOV R32, R113 ;  /* 0x0000007100207202 */ /* 0x000fe20000000f00 */
[----:B------:R-:W-:Y:S01]  /*d0f0*/  FFMA.FTZ R113, R36, UR4, -R69 ;  /* 0x0000000424717c23 */ /* 0x000fe20008010845 */
[--C-:B------:R-:W-:Y:S01]  /*d100*/  FFMA.FTZ R109, R20, UR4, -R107.reuse ;  /* 0x00000004146d7c23 */ /* 0x100fe2000801086b */
[--C-:B------:R-:W-:Y:S03]  /*d110*/  FFMA.FTZ R130, R232, UR4, -R107.reuse ;  /* 0x00000004e8827c23 */ /* 0x100fe6000801086b */
[----:B------:R-:W-:Y:S01]  /*d120*/  MUFU.EX2 R129, R129 ;  /* 0x0000008100817308 */ /* 0x000fe20000000800 */
[--C-:B------:R-:W-:Y:S01]  /*d130*/  FFMA.FTZ R119, R209, UR4, -R107.reuse ;  /* 0x00000004d1777c23 */ /* 0x100fe2000801086b */
[----:B------:R-:W-:Y:S01]  /*d140*/  FFMA.FTZ R232, R84, UR4, -R107 ;  /* 0x0000000454e87c23 */ /* 0x000fe2000801086b */
[----:B------:R-:W-:Y:S01]  /*d150*/  FFMA.FTZ R20, R11, UR4, -R69 ;  /* 0x000000040b147c23 */ /* 0x000fe20008010845 */
        /* <DEDUP_REMOVED lines=9> */
[--C-:B------:R-:W-:Y:S01]  /*d1f0*/  FFMA.FTZ R116, R224, UR4, -R105.reuse ;  /* 0x00000004e0747c23 */ /* 0x100fe20008010869 */
[----:B------:R-:W-:Y:S01]  /*d200*/  FFMA.FTZ R224, R92, UR4, -R105 ;  /* 0x000000045ce07c23 */ /* 0x000fe20008010869 */
[----:B------:R-:W-:Y:S03]  /*d210*/  MOV R193, R77 ;  /* 0x0000004d00c17202 */ /* 0x000fe60000000f00 */
[----:B------:R-:W-:Y:S01]  /*d220*/  MUFU.EX2 R92, R20 ;  /* 0x00000014005c7308 */ /* 0x000fe20000000800 */
[----:B------:R-:W-:Y:S01]  /*d230*/  FFMA.FTZ R99, R14, UR4, -R69 ;  /* 0x000000040e637c23 */ /* 0x000fe20008010845 */
[----:B------:R-:W-:Y:S01]  /*d240*/  FMUL.FTZ R14, R4, R170 ;  /* 0x000000aa040e7220 */ /* 0x000fe20000410000 */
[----:B------:R-:W-:Y:S01]  /*d250*/  FFMA.FTZ R227, R217, UR4, -R105 ;  /* 0x00000004d9e37c23 */ /* 0x000fe20008010869 */
[----:B------:R-:W-:Y:S01]  /*d260*/  FFMA.FTZ R217, R80, UR4, -R69 ;  /* 0x0000000450d97c23 */ /* 0x000fe20008010845 */
[--C-:B------:R-:W-:Y:S01]  /*d270*/  FFMA.FTZ R228, R238, UR4, -R71.reuse ;  /* 0x00000004eee47c23 */ /* 0x100fe20008010847 */
[----:B------:R-:W-:Y:S01]  /*d280*/  FFMA.FTZ R238, R47, UR4, -R71 ;  /* 0x000000042fee7c23 */ /* 0x000fe20008010847 */
[----:B------:R-:W-:Y:S03]  /*d290*/  MOV R47, R21 ;  /* 0x00000015002f7202 */ /* 0x000fe60000000f00 */
[----:B------:R-:W1:Y:S01]  /*d2a0*/  MUFU.EX2 R20, R11 ;  /* 0x0000000b00147308 */ /* 0x000e620000000800 */
[--C-:B------:R-:W-:Y:S01]  /*d2b0*/  FFMA.FTZ R230, R211, UR4, -R105.reuse ;  /* 0x00000004d3e67c23 */ /* 0x100fe20008010869 */
[--C-:B------:R-:W-:Y:S01]  /*d2c0*/  FFMA.FTZ R211, R95, UR4, -R105.reuse ;  /* 0x000000045fd37c23 */ /* 0x100fe20008010869 */
[----:B------:R-:W-:Y:S01]  /*d2d0*/  MOV R95, R109 ;  /* 0x0000006d005f7202 */ /* 0x000fe20000000f00 */
        /* <DEDUP_REMOVED lines=8> */
[----:B------:R-:W-:Y:S01]  /*d360*/  FFMA.FTZ R42, R42, UR4, -R69 ;  /* 0x000000042a2a7c23 */ /* 0x000fe20008010845 */
[--C-:B------:R-:W-:Y:S01]  /*d370*/  FFMA.FTZ R114, R63, UR4, -R71.reuse ;  /* 0x000000043f727c23 */ /* 0x100fe20008010847 */
[----:B------:R-:W-:Y:S01]  /*d380*/  MOV R15, R131 ;  /* 0x00000083000f7202 */ /* 0x000fe20000000f00 */
[--C-:B------:R-:W-:Y:S03]  /*d390*/  FFMA.FTZ R197, R100, UR4, -R71.reuse ;  /* 0x0000000464c57c23 */ /* 0x100fe60008010847 */
[----:B------:R-:W-:Y:S01]  /*d3a0*/  MUFU.EX2 R99, R99 ;  /* 0x0000006300637308 */ /* 0x000fe20000000800 */
[----:B-1----:R-:W-:Y:S01]  /*d3b0*/  MOV R59, R20 ;  /* 0x00000014003b7202 */ /* 0x002fe20000000f00 */
[--C-:B------:R-:W-:Y:S01]  /*d3c0*/  FFMA.FTZ R196, R104, UR4, -R71.reuse ;  /* 0x0000000468c47c23 */ /* 0x100fe20008010847 */
[----:B------:R-:W-:Y:S01]  /*d3d0*/  MOV R11, R127 ;  /* 0x0000007f000b7202 */ /* 0x000fe20000000f00 */
[--C-:B------:R-:W-:Y:S01]  /*d3e0*/  FFMA.FTZ R206, R96, UR4, -R71.reuse ;  /* 0x0000000460ce7c23 */ /* 0x100fe20008010847 */
[----:B------:R-:W-:Y:S01]  /*d3f0*/  MOV R63, R17 ;  /* 0x00000011003f7202 */ /* 0x000fe20000000f00 */
[--C-:B------:R-:W-:Y:S01]  /*d400*/  FFMA.FTZ R104, R204, UR4, -R71.reuse ;  /* 0x00000004cc687c23 */ /* 0x100fe20008010847 */
[--C-:B------:R-:W-:Y:S03]  /*d410*/  FFMA.FTZ R100, R124, UR4, -R71.reuse ;  /* 0x000000047c647c23 */ /* 0x100fe60008010847 */
[----:B------:R1:W2:Y:S01]  /*d420*/  MUFU.EX2 R96, R233 ;  /* 0x000000e900607308 */ /* 0x0002a20000000800 */
[--C-:B------:R-:W-:Y:S01]  /*d430*/  FFMA.FTZ R19, R19, UR4, -R71.reuse ;  /* 0x0000000413137c23 */ /* 0x100fe20008010847 */
[----:B------:R-:W-:Y:S01]  /*d440*/  FFMA.FTZ R71, R120, UR4, -R71 ;  /* 0x0000000478477c23 */ /* 0x000fe20008010847 */
[--C-:B------:R-:W-:Y:S01]  /*d450*/  FFMA.FTZ R17, R234, UR4, -R69.reuse ;  /* 0x00000004ea117c23 */ /* 0x100fe20008010845 */
[--C-:B------:R-:W-:Y:S01]  /*d460*/  FFMA.FTZ R201, R102, UR4, -R69.reuse ;  /* 0x0000000466c97c23 */ /* 0x100fe20008010845 */
[--C-:B------:R-:W-:Y:S01]  /*d470*/  FFMA.FTZ R234, R50, UR4, -R69.reuse ;  /* 0x0000000432ea7c23 */ /* 0x100fe20008010845 */
[--C-:B------:R-:W-:Y:S01]  /*d480*/  FFMA.FTZ R204, R82, UR4, -R69.reuse ;  /* 0x0000000452cc7c23 */ /* 0x100fe20008010845 */
[--C-:B------:R-:W-:Y:S03]  /*d490*/  FFMA.FTZ R124, R81, UR4, -R69.reuse ;  /* 0x00000004517c7c23 */ /* 0x100fe60008010845 */
[----:B------:R3:W5:Y:S01]  /*d4a0*/  MUFU.EX2 R168, R17 ;  /* 0x0000001100a87308 */ /* 0x0007620000000800 */
        /* <DEDUP_REMOVED lines=9> */
[----:B------:R-:W-:Y:S01]  /*d540*/  MOV R37, R59 ;  /* 0x0000003b00257202 */ /* 0x000fe20000000f00 */
[--C-:B------:R-:W-:Y:S01]  /*d550*/  FFMA.FTZ R35, R46, UR4, -R69.reuse ;  /* 0x000000042e237c23 */ /* 0x100fe20008010845 */
[----:B------:R-:W-:Y:S01]  /*d560*/  MOV R81, R11 ;  /* 0x0000000b00517202 */ /* 0x000fe20000000f00 */
[--C-:B------:R-:W-:Y:S01]  /*d570*/  FFMA.FTZ R127, R62, UR4, -R69.reuse ;  /* 0x000000043e7f7c23 */ /* 0x100fe20008010845 */
[----:B------:R-:W-:Y:S01]  /*d580*/  MOV R82, R15 ;  /* 0x0000000f00527202 */ /* 0x000fe20000000f00 */
[C---:B------:R-:W-:Y:S03]  /*d590*/  FMUL.FTZ R11, R4.reuse, R167 ;  /* 0x000000a7040b7220 */ /* 0x040fe60000410000 */
[----:B------:R-:W-:Y:S01]  /*d5a0*/  MUFU.EX2 R131, R131 ;  /* 0x0000008300837308 */ /* 0x000fe20000000800 */
[----:B------:R-:W-:Y:S01]  /*d5b0*/  MOV R80, R95 ;  /* 0x0000005f00507202 */ /* 0x000fe20000000f00 */
[C---:B------:R-:W-:Y:S01]  /*d5c0*/  FMUL.FTZ R15, R4.reuse, R171 ;  /* 0x000000ab040f7220 */ /* 0x040fe20000410000 */
[----:B------:R-:W-:Y:S01]  /*d5d0*/  MOV R77, R63 ;  /* 0x0000003f004d7202 */ /* 0x000fe20000000f00 */
[C---:B------:R-:W-:Y:S01]  /*d5e0*/  FMUL.FTZ R46, R4.reuse, R186 ;  /* 0x000000ba042e7220 */ /* 0x040fe20000410000 */
[----:B------:R-:W-:Y:S01]  /*d5f0*/  MOV R78, R31 ;  /* 0x0000001f004e7202 */ /* 0x000fe20000000f00 */
[C---:B------:R-:W-:Y:S01]  /*d600*/  FMUL.FTZ R31, R4.reuse, R179 ;  /* 0x000000b3041f7220 */ /* 0x040fe20000410000 */
[----:B------:R-:W-:Y:S03]  /*d610*/  MOV R74, R30 ;  /* 0x0000001e004a7202 */ /* 0x000fe60000000f00 */
        /* <DEDUP_REMOVED lines=13> */
[C---:B------:R-:W-:Y:S01]  /*d6f0*/  FMUL.FTZ R47, R4.reuse, R187 ;  /* 0x000000bb042f7220 */ /* 0x040fe20000410000 */
[C---:B------:R-:W-:Y:S01]  /*d700*/  FMUL.FTZ R58, R4.reuse, R190 ;  /* 0x000000be043a7220 */ /* 0x040fe20000410000 */
[C---:B------:R-:W-:Y:S03]  /*d710*/  FMUL.FTZ R59, R4.reuse, R191 ;  /* 0x000000bf043b7220 */ /* 0x040fe60000410000 */
[----:B------:R-:W-:Y:S01]  /*d720*/  MUFU.EX2 R118, R118 ;  /* 0x0000007600767308 */ /* 0x000fe20000000800 */
[C---:B------:R-:W-:Y:S01]  /*d730*/  FMUL.FTZ R62, R4.reuse, R194 ;  /* 0x000000c2043e7220 */ /* 0x040fe20000410000 */
[----:B------:R-:W-:Y:S01]  /*d740*/  FMUL.FTZ R63, R4, R195 ;  /* 0x000000c3043f7220 */ /* 0x000fe20000410000 */
[----:B------:R-:W4:Y:S01]  /*d750*/  LDSM.16.MT88.4 R20, [R247+0x8000] ;  /* 0x00800000f714783b */ /* 0x000f220000004200 */
[--C-:B-1----:R-:W-:Y:S01]  /*d760*/  FFMA.FTZ R233, R70, UR4, -R69.reuse ;  /* 0x0000000446e97c23 */ /* 0x102fe20008010845 */
[--C-:B------:R-:W-:Y:S01]  /*d770*/  FFMA.FTZ R70, R7, UR4, -R69.reuse ;  /* 0x0000000407467c23 */ /* 0x100fe20008010845 */
[----:B------:R-:W-:Y:S01]  /*d780*/  MOV R191, R37 ;  /* 0x0000002500bf7202 */ /* 0x000fe20000000f00 */
[C---:B------:R-:W-:Y:S03]  /*d790*/  FMUL.FTZ R7, R67.reuse, R163 ;  /* 0x000000a343077220 */ /* 0x040fe60000410000 */
[----:B------:R-:W-:Y:S01]  /*d7a0*/  MUFU.EX2 R116, R116 ;  /* 0x0000007400747308 */ /* 0x000fe20000000800 */
[----:B------:R-:W-:Y:S01]  /*d7b0*/  MOV R192, R72 ;  /* 0x0000004800c07202 */ /* 0x000fe20000000f00 */
[--C-:B------:R-:W-:Y:S01]  /*d7c0*/  FFMA.FTZ R101, R38, UR4, -R69.reuse ;  /* 0x0000000426657c23 */ /* 0x100fe20008010845 */
[----:B------:R-:W-:Y:S01]  /*d7d0*/  F2FP.F16.F32.PACK_AB R72, R84, R39 ;  /* 0x000000275448723e */ /* 0x000fe200000000ff */
[--C-:B------:R-:W-:Y:S01]  /*d7e0*/  FFMA.FTZ R18, R18, UR4, -R69.reuse ;  /* 0x0000000412127c23 */ /* 0x100fe20008010845 */
[----:B------:R-:W-:Y:S01]  /*d7f0*/  MOV R188, R74 ;  /* 0x0000004a00bc7202 */ /* 0x000fe20000000f00 */
[----:B------:R-:W-:Y:S01]  /*d800*/  FFMA.FTZ R69, R6, UR4, -R69 ;  /* 0x0000000406457c23 */ /* 0x000fe20008010845 */
[----:B------:R-:W-:Y:S03]  /*d810*/  MOV R183, R75 ;  /* 0x0000004b00b77202 */ /* 0x000fe60000000f00 */
[----:B------:R-:W-:Y:S01]  /*d820*/  MUFU.EX2 R115, R115 ;  /* 0x0000007300737308 */ /* 0x000fe20000000800 */
[----:B--2---:R-:W-:Y:S01]  /*d830*/  F2FP.F16.F32.PACK_AB R74, R96, R93 ;  /* 0x0000005d604a723e */ /* 0x004fe200000000ff */
[----:B------:R-:W-:Y:S01]  /*d840*/  FMUL.FTZ R6, R67, R162 ;  /* 0x000000a243067220 */ /* 0x000fe20000410000 */
[----:B------:R-:W-:Y:S01]  /*d850*/  F2FP.F16.F32.PACK_AB R75, R229, R98 ;  /* 0x00000062e54b723e */ /* 0x000fe200000000ff */
[----:B---3--:R-:W-:Y:S01]  /*d860*/  FMUL.FTZ R17, R54, R157 ;  /* 0x0000009d36117220 */ /* 0x008fe20000410000 */
[----:B------:R-:W-:Y:S02]  /*d870*/  MOV R181, R78 ;  /* 0x0000004e00b57202 */ /* 0x000fe40000000f00 */
[----:B------:R-:W-:Y:S03]  /*d880*/  MOV R179, R79 ;  /* 0x0000004f00b37202 */ /* 0x000fe60000000f00 */
[----:B------:R-:W-:Y:S01]  /*d890*/  MUFU.EX2 R128, R128 ;  /* 0x0000008000807308 */ /* 0x000fe20000000800 */
[----:B------:R-:W-:Y:S02]  /*d8a0*/  MOV R182, R77 ;  /* 0x0000004d00b67202 */ /* 0x000fe40000000f00 */
[----:B------:R-:W-:Y:S02]  /*d8b0*/  MOV R185, R76 ;  /* 0x0000004c00b97202 */ /* 0x000fe40000000f00 */
[----:B------:R-:W-:Y:S02]  /*d8c0*/  F2FP.F16.F32.PACK_AB R77, R92, R33 ;  /* 0x000000215c4d723e */ /* 0x000fe400000000ff */
[----:B------:R-:W-:Y:S03]  /*d8d0*/  F2FP.F16.F32.PACK_AB R78, R228, R97 ;  /* 0x00000061e44e723e */ /* 0x000fe600000000ff */
[----:B------:R-:W-:Y:S01]  /*d8e0*/  MUFU.EX2 R121, R121 ;  /* 0x0000007900797308 */ /* 0x000fe20000000800 */
[----:B-----5:R-:W-:Y:S02]  /*d8f0*/  F2FP.F16.F32.PACK_AB R79, R168, R99 ;  /* 0x00000063a84f723e */ /* 0x020fe400000000ff */
[----:B------:R-:W-:Y:S02]  /*d900*/  F2FP.F16.F32.PACK_AB R76, R189, R16 ;  /* 0x00000010bd4c723e */ /* 0x000fe400000000ff */
[----:B------:R-:W-:Y:S01]  /*d910*/  MOV R173, R19 ;  /* 0x0000001300ad7202 */ /* 0x000fe20000000f00 */
[C---:B------:R-:W-:Y:S01]  /*d920*/  FMUL.FTZ R19, R67.reuse, R159 ;  /* 0x0000009f43137220 */ /* 0x040fe20000410000 */
[----:B------:R-:W-:Y:S03]  /*d930*/  MOV R176, R18 ;  /* 0x0000001200b07202 */ /* 0x000fe60000000f00 */
[----:B------:R-:W-:Y:S01]  /*d940*/  MUFU.EX2 R159, R188 ;  /* 0x000000bc009f7308 */ /* 0x000fe20000000800 */
[C---:B------:R-:W-:Y:S01]  /*d950*/  FMUL.FTZ R18, R67.reuse, R158 ;  /* 0x0000009e43127220 */ /* 0x040fe20000410000 */
[----:B------:R-:W-:Y:S02]  /*d960*/  MOV R169, R81 ;  /* 0x0000005100a97202 */ /* 0x000fe40000000f00 */
[----:B------:R-:W-:Y:S02]  /*d970*/  MOV R177, R82 ;  /* 0x0000005200b17202 */ /* 0x000fe40000000f00 */
[----:B------:R-:W-:Y:S04]  /*d980*/  MOV R184, R80 ;  /* 0x0000005000b87202 */ /* 0x000fe80000000f00 */
[----:B------:R1:W-:Y:S01]  /*d990*/  MUFU.EX2 R158, R66 ;  /* 0x00000042009e7308 */ /* 0x0003e20000000800 */
[----:B------:R-:W-:Y:S02]  /*d9a0*/  MOV R187, R83 ;  /* 0x0000005300bb7202 */ /* 0x000fe40000000f00 */
[----:B------:R-:W-:Y:S01]  /*d9b0*/  LDSM.16.MT88.4 R80, [R245+0x8000] ;  /* 0x00800000f550783b */ /* 0x000fe20000004200 */
[----:B------:R-:W-:Y:S01]  /*d9c0*/  MOV R165, R35 ;  /* 0x0000002300a57202 */ /* 0x000fe20000000f00 */
[C---:B------:R-:W-:Y:S01]  /*d9d0*/  FMUL.FTZ R35, R67.reuse, R151 ;  /* 0x0000009743237220 */ /* 0x040fe20000410000 */
        /* <DEDUP_REMOVED lines=14> */
[----:B------:R-:W-:Y:S01]  /*dac0*/  MUFU.EX2 R172, R172 ;  /* 0x000000ac00ac7308 */ /* 0x000fe20000000800 */
[----:B------:R-:W-:Y:S01]  /*dad0*/  MOV R186, R174 ;  /* 0x000000ae00ba7202 */ /* 0x000fe20000000f00 */
[----:B-1----:R-:W-:Y:S01]  /*dae0*/  FMUL.FTZ R66, R67, R146 ;  /* 0x0000009243427220 */ /* 0x002fe20000410000 */
[----:B------:R-:W-:Y:S02]  /*daf0*/  MOV R194, R183 ;  /* 0x000000b700c27202 */ /* 0x000fe40000000f00 */
[----:B------:R-:W-:Y:S01]  /*db00*/  MOV R167, R52 ;  /* 0x0000003400a77202 */ /* 0x000fe20000000f00 */
[C---:B------:R-:W-:Y:S01]  /*db10*/  FMUL.FTZ R52, R54.reuse, R132 ;  /* 0x0000008436347220 */ /* 0x040fe20000410000 */
[----:B------:R-:W-:Y:S03]  /*db20*/  MOV R162, R195 ;  /* 0x000000c300a27202 */ /* 0x000fe60000000f00 */
[----:B------:R-:W-:Y:S01]  /*db30*/  MUFU.EX2 R174, R86 ;  /* 0x0000005600ae7308 */ /* 0x000fe20000000800 */
[----:B------:R-:W-:Y:S02]  /*db40*/  MOV R195, R194 ;  /* 0x000000c200c37202 */ /* 0x000fe40000000f00 */
[----:B------:R-:W-:Y:S02]  /*db50*/  MOV R183, R170 ;  /* 0x000000aa00b77202 */ /* 0x000fe40000000f00 */
[----:B------:R-:W-:Y:S01]  /*db60*/  MOV R171, R65 ;  /* 0x0000004100ab7202 */ /* 0x000fe20000000f00 */
[C---:B------:R-:W-:Y:S01]  /*db70*/  FMUL.FTZ R65, R54.reuse, R145 ;  /* 0x0000009136417220 */ /* 0x040fe20000410000 */
[----:B------:R-:W-:Y:S01]  /*db80*/  MOV R175, R53 ;  /* 0x0000003500af7202 */ /* 0x000fe20000000f00 */
[----:B------:R-:W-:Y:S01]  /*db90*/  FMUL.FTZ R53, R54, R133 ;  /* 0x0000008536357220 */ /* 0x000fe20000410000 */
[----:B------:R-:W-:Y:S01]  /*dba0*/  MOV R188, R185 ;  /* 0x000000b900bc7202 */ /* 0x000fe20000000f00 */
[----:B------:R-:W-:Y:S01]  /*dbb0*/  MUFU.EX2 R173, R173 ;  /* 0x000000ad00ad7308 */ /* 0x000fe20000000800 */
[----:B------:R-:W-:Y:S02]  /*dbc0*/  MOV R170, R192 ;  /* 0x000000c000aa7202 */ /* 0x000fe40000000f00 */
[----:B------:R-:W-:Y:S07]  /*dbd0*/  MOV R185, R165 ;  /* 0x000000a500b97202 */ /* 0x000fee0000000f00 */
[----:B------:R-:W-:Y:S10]  /*dbe0*/  MUFU.EX2 R192, R90 ;  /* 0x0000005a00c07308 */ /* 0x000ff40000000800 */
[----:B------:R-:W-:Y:S10]  /*dbf0*/  MUFU.EX2 R165, R88 ;  /* 0x0000005800a57308 */ /* 0x000ff40000000800 */
[----:B------:R-:W-:Y:S01]  /*dc00*/  MUFU.EX2 R175, R175 ;  /* 0x000000af00af7308 */ /* 0x000fe20000000800 */
[----:B----4-:R-:W-:Y:S01]  /*dc10*/  FFMA.FTZ R180, R5, R73, R16 ;  /* 0x0000004905b47223 */ /* 0x010fe20000010010 */
[----:B------:R-:W-:Y:S01]  /*dc20*/  MOV R73, R10 ;  /* 0x0000000a00497202 */ /* 0x000fe20000000f00 */
[----:B------:R-:W2:Y:S01]  /*dc30*/  LDL.LU R5, [R1+0x7c] ;  /* 0x00007c0001057983 */ /* 0x000ea20000300800 */
[----:B------:R-:W-:Y:S01]  /*dc40*/  FMUL.FTZ R10, R4, R166 ;  /* 0x000000a6040a7220 */ /* 0x000fe20000410000 */
[C---:B------:R-:W-:Y:S01]  /*dc50*/  FMUL.FTZ R16, R54.reuse, R156 ;  /* 0x0000009c36107220 */ /* 0x040fe20000410000 */
[----:B------:R-:W-:Y:S01]  /*dc60*/  MOV R164, R73 ;  /* 0x0000004900a47202 */ /* 0x000fe20000000f00 */
[----:B------:R-:W3:Y:S01]  /*dc70*/  LDL.LU R36, [R1+0x78] ;  /* 0x0000780001247983 */ /* 0x000ee20000300800 */
[----:B------:R-:W-:Y:S02]  /*dc80*/  F2FP.F16.F32.PACK_AB R73, R193, R191 ;  /* 0x000000bfc149723e */ /* 0x000fe400000000ff */
[----:B------:R-:W1:Y:S01]  /*dc90*/  MUFU.EX2 R178, R178 ;  /* 0x000000b200b27308 */ /* 0x000e620000000800 */
[----:B------:R-:W-:Y:S01]  /*dca0*/  MOV R166, R64 ;  /* 0x0000004000a67202 */ /* 0x000fe20000000f00 */
[----:B------:R-:W-:Y:S01]  /*dcb0*/  FMUL.FTZ R64, R54, R144 ;  /* 0x0000009036407220 */ /* 0x000fe20000410000 */
[----:B------:R-:W-:Y:S07]  /*dcc0*/  FADD.FTZ R180, R189, R180 ;  /* 0x000000b4bdb47221 */ /* 0x000fee0000010000 */
[----:B------:R-:W-:Y:S10]  /*dcd0*/  MUFU.EX2 R166, R166 ;  /* 0x000000a600a67308 */ /* 0x000ff40000000800 */
[----:B------:R-:W4:Y:S10]  /*dce0*/  MUFU.EX2 R171, R171 ;  /* 0x000000ab00ab7308 */ /* 0x000f340000000800 */
[----:B------:R-:W5:Y:S10]  /*dcf0*/  MUFU.EX2 R170, R170 ;  /* 0x000000aa00aa7308 */ /* 0x000f740000000800 */
        /* <DEDUP_REMOVED lines=35> */
[C---:B------:R-:W-:Y:S01]  /*df30*/  FMUL.FTZ R5, R54.reuse, R161 ;  /* 0x000000a136057220 */ /* 0x040fe20000410000 */
[----:B------:R-:W2:Y:S01]  /*df40*/  LDL.LU R160, [R1+0x74] ;  /* 0x0000740001a07983 */ /* 0x000ea20000300800 */
[----:B---3--:R-:W-:Y:S01]  /*df50*/  FFMA.FTZ R163, R54, R36, R39 ;  /* 0x0000002436a37223 */ /* 0x008fe20000010027 */
[----:B-1----:R-:W-:Y:S01]  /*df60*/  FADD.FTZ R184, R92, R95 ;  /* 0x0000005f5cb87221 */ /* 0x002fe20000010000 */
[C---:B------:R-:W-:Y:S01]  /*df70*/  FMUL.FTZ R33, R54.reuse, R149 ;  /* 0x0000009536217220 */ /* 0x040fe20000410000 */
[----:B------:R-:W1:Y:S02]  /*df80*/  LDSM.16.MT88.4 R36, [R246+0x8000] ;  /* 0x00800000f624783b */ /* 0x000e640000004200 */
[----:B------:R-:W-:Y:S01]  /*df90*/  MUFU.EX2 R149, R195 ;  /* 0x000000c300957308 */ /* 0x000fe20000000800 */
[-C--:B------:R-:W-:Y:S05]  /*dfa0*/  HMMA.16816.F32 R4, R72, R20.reuse, R4 ;  /* 0x000000144804723c */ /* 0x080fea0000001804 */
[----:B------:R-:W-:Y:S01]  /*dfb0*/  MOV R161, R190 ;  /* 0x000000be00a17202 */ /* 0x000fe20000000f00 */
[C---:B------:R-:W-:Y:S03]  /*dfc0*/  HMMA.16816.F32 R8, R76.reuse, R20, R8 ;  /* 0x000000144c08723c */ /* 0x040fe60000001808 */
[----:B------:R-:W-:Y:S02]  /*dfd0*/  MUFU.EX2 R190, R177 ;  /* 0x000000b100be7308 */ /* 0x000fe40000000800 */
[----:B------:R-:W-:Y:S01]  /*dfe0*/  MOV R157, R161 ;  /* 0x000000a1009d7202 */ /* 0x000fe20000000f00 */
[-C--:B------:R-:W-:Y:S07]  /*dff0*/  HMMA.16816.F32 R12, R76, R22.reuse, R12 ;  /* 0x000000164c0c723c */ /* 0x080fee000000180c */
[----:B------:R-:W-:Y:S01]  /*e000*/  MUFU.EX2 R161, R89 ;  /* 0x0000005900a17308 */ /* 0x000fe20000000800 */
[C---:B------:R-:W-:Y:S01]  /*e010*/  FMUL.FTZ R20, R54.reuse, R152 ;  /* 0x0000009836147220 */ /* 0x040fe20000410000 */
[C---:B------:R-:W-:Y:S04]  /*e020*/  HMMA.16816.F32 R16, R72.reuse, R22, R16 ;  /* 0x000000164810723c */ /* 0x040fe80000001810 */
[C---:B------:R-:W-:Y:S04]  /*e030*/  FMUL.FTZ R21, R54.reuse, R153 ;  /* 0x0000009936157220 */ /* 0x040fe80000410000 */
[----:B------:R-:W-:Y:S03]  /*e040*/  MUFU.EX2 R177, R169 ;  /* 0x000000a900b17308 */ /* 0x000fe60000000800 */
[C---:B------:R-:W-:Y:S01]  /*e050*/  FMUL.FTZ R22, R67.reuse, R154 ;  /* 0x0000009a43167220 */ /* 0x040fe20000410000 */
[C---:B------:R-:W-:Y:S06]  /*e060*/  FMUL.FTZ R23, R67.reuse, R155 ;  /* 0x0000009b43177220 */ /* 0x040fec0000410000 */
[----:B------:R3:W-:Y:S01]  /*e070*/  MUFU.EX2 R169, R55 ;  /* 0x0000003700a97308 */ /* 0x0007e20000000800 */
[-C--:B-1----:R-:W-:Y:S09]  /*e080*/  HMMA.16816.F32 R20, R72, R36.reuse, R20 ;  /* 0x000000244814723c */ /* 0x082ff20000001814 */
[----:B------:R-:W-:Y:S01]  /*e090*/  MUFU.EX2 R155, R157 ;  /* 0x0000009d009b7308 */ /* 0x000fe20000000800 */
[C---:B------:R-:W-:Y:S09]  /*e0a0*/  HMMA.16816.F32 R24, R76.reuse, R36, R24 ;  /* 0x000000244c18723c */ /* 0x040ff20000001818 */
[----:B------:R-:W-:Y:S02]  /*e0b0*/  MUFU.EX2 R157, R188 ;  /* 0x000000bc009d7308 */ /* 0x000fe40000000800 */
[C---:B---3--:R-:W-:Y:S01]  /*e0c0*/  FMUL.FTZ R55, R67.reuse, R135 ;  /* 0x0000008743377220 */ /* 0x048fe20000410000 */
[-C--:B------:R-:W-:Y:S03]  /*e0d0*/  HMMA.16816.F32 R28, R76, R38.reuse, R28 ;  /* 0x000000264c1c723c */ /* 0x080fe6000000181c */
[C---:B------:R-:W-:Y:S03]  /*e0e0*/  FMUL.FTZ R36, R54.reuse, R140 ;  /* 0x0000008c36247220 */ /* 0x040fe60000410000 */
[C---:B------:R-:W-:Y:S01]  /*e0f0*/  HMMA.16816.F32 R32, R72.reuse, R38, R32 ;  /* 0x000000264820723c */ /* 0x040fe20000001820 */
[----:B------:R1:W-:Y:S04]  /*e100*/  MUFU.EX2 R154, R199 ;  /* 0x000000c7009a7308 */ /* 0x0003e80000000800 */
[----:B------:R-:W-:Y:S01]  /*e110*/  FMUL.FTZ R37, R54, R141 ;  /* 0x0000008d36257220 */ /* 0x000fe20000410000 */
[C---:B------:R-:W-:Y:S01]  /*e120*/  FMUL.FTZ R54, R67.reuse, R134 ;  /* 0x0000008643367220 */ /* 0x040fe20000410000 */
[C---:B------:R-:W-:Y:S01]  /*e130*/  FMUL.FTZ R38, R67.reuse, R142 ;  /* 0x0000008e43267220 */ /* 0x040fe20000410000 */
[----:B------:R-:W-:Y:S03]  /*e140*/  FMUL.FTZ R39, R67, R143 ;  /* 0x0000008f43277220 */ /* 0x000fe60000410000 */
[----:B------:R-:W-:Y:S04]  /*e150*/  MUFU.EX2 R135, R241 ;  /* 0x000000f100877308 */ /* 0x000fe80000000800 */
[-C--:B------:R-:W-:Y:S06]  /*e160*/  HMMA.16816.F32 R36, R72, R80.reuse, R36 ;  /* 0x000000504824723c */ /* 0x080fec0000001824 */
[----:B------:R-:W-:Y:S01]  /*e170*/  MUFU.EX2 R134, R239 ;  /* 0x000000ef00867308 */ /* 0x000fe20000000800 */
[----:B-1----:R-:W-:Y:S01]  /*e180*/  MOV R199, R68 ;  /* 0x0000004400c77202 */ /* 0x002fe20000000f00 */
[C---:B------:R-:W-:Y:S08]  /*e190*/  HMMA.16816.F32 R40, R76.reuse, R80, R40 ;  /* 0x000000504c28723c */ /* 0x040ff00000001828 */
[----:B------:R-:W-:Y:S01]  /*e1a0*/  MUFU.EX2 R152, R238 ;  /* 0x000000ee00987308 */ /* 0x000fe20000000800 */
[-C--:B------:R-:W-:Y:S06]  /*e1b0*/  HMMA.16816.F32 R44, R76, R82.reuse, R44 ;  /* 0x000000524c2c723c */ /* 0x080fec000000182c */
[C---:B------:R-:W-:Y:S01]  /*e1c0*/  HMMA.16816.F32 R48, R72.reuse, R82, R48 ;  /* 0x000000524830723c */ /* 0x040fe20000001830 */
[----:B------:R-:W1:Y:S02]  /*e1d0*/  LDSM.16.MT88.4 R80, [R244+0x8000] ;  /* 0x00800000f450783b */ /* 0x000e640000004200 */
[----:B------:R-:W-:Y:S10]  /*e1e0*/  MUFU.EX2 R143, R236 ;  /* 0x000000ec008f7308 */ /* 0x000ff40000000800 */
[----:B------:R-:W-:Y:S10]  /*e1f0*/  MUFU.EX2 R142, R235 ;  /* 0x000000eb008e7308 */ /* 0x000ff40000000800 */
[----:B------:R-:W-:Y:S10]  /*e200*/  MUFU.EX2 R140, R232 ;  /* 0x000000e8008c7308 */ /* 0x000ff40000000800 */
[----:B------:R-:W-:Y:S10]  /*e210*/  MUFU.EX2 R188, R223 ;  /* 0x000000df00bc7308 */ /* 0x000ff40000000800 */
[----:B------:R-:W-:Y:S01]  /*e220*/  MUFU.EX2 R112, R112 ;  /* 0x0000007000707308 */ /* 0x000fe20000000800 */
[-C--:B-1----:R-:W-:Y:S09]  /*e230*/  HMMA.16816.F32 R52, R72, R80.reuse, R52 ;  /* 0x000000504834723c */ /* 0x082ff20000001834 */
[----:B------:R-:W-:Y:S01]  /*e240*/  MUFU.EX2 R111, R111 ;  /* 0x0000006f006f7308 */ /* 0x000fe20000000800 */
[C---:B------:R-:W-:Y:S09]  /*e250*/  HMMA.16816.F32 R56, R76.reuse, R80, R56 ;  /* 0x000000504c38723c */ /* 0x040ff20000001838 */
[----:B------:R-:W-:Y:S01]  /*e260*/  MUFU.EX2 R110, R110 ;  /* 0x0000006e006e7308 */ /* 0x000fe20000000800 */
[-C--:B------:R-:W-:Y:S09]  /*e270*/  HMMA.16816.F32 R60, R76, R82.reuse, R60 ;  /* 0x000000524c3c723c */ /* 0x080ff2000000183c */
[----:B------:R-:W-:Y:S02]  /*e280*/  MUFU.EX2 R109, R109 ;  /* 0x0000006d006d7308 */ /* 0x000fe40000000800 */
[----:B------:R-:W-:Y:S02]  /*e290*/  F2FP.F16.F32.PACK_AB R76, R175, R178 ;  /* 0x000000b2af4c723e */ /* 0x000fe400000000ff */
[----:B----4-:R-:W-:Y:S02]  /*e2a0*/  F2FP.F16.F32.PACK_AB R77, R171, R176 ;  /* 0x000000b0ab4d723e */ /* 0x010fe400000000ff */
[----:B------:R-:W-:Y:S04]  /*e2b0*/  F2FP.F16.F32.PACK_AB R78, R166, R173 ;  /* 0x000000ada64e723e */ /* 0x000fe800000000ff */
[----:B------:R-:W-:Y:S01]  /*e2c0*/  MUFU.EX2 R108, R108 ;  /* 0x0000006c006c7308 */ /* 0x000fe20000000800 */
[----:B-----5:R-:W-:Y:S09]  /*e2d0*/  F2FP.F16.F32.PACK_AB R79, R159, R170 ;  /* 0x000000aa9f4f723e */ /* 0x020ff200000000ff */
[----:B------:R-:W-:Y:S10]  /*e2e0*/  MUFU.EX2 R106, R106 ;  /* 0x0000006a006a7308 */ /* 0x000ff40000000800 */
[----:B------:R-:W-:Y:S10]  /*e2f0*/  MUFU.EX2 R100, R100 ;  /* 0x0000006400647308 */ /* 0x000ff40000000800 */
[----:B------:R-:W1:Y:S10]  /*e300*/  MUFU.EX2 R70, R70 ;  /* 0x0000004600467308 */ /* 0x000e740000000800 */
[----:B------:R-:W-:Y:S10]  /*e310*/  MUFU.EX2 R204, R204 ;  /* 0x000000cc00cc7308 */ /* 0x000ff40000000800 */
[----:B------:R-:W-:Y:S01]  /*e320*/  MUFU.EX2 R201, R201 ;  /* 0x000000c900c97308 */ /* 0x000fe20000000800 */
[----:B-1----:R-:W-:Y:S09]  /*e330*/  F2FP.F16.F32.PACK_AB R195, R69, R70 ;  /* 0x0000004645c3723e */ /* 0x002ff200000000ff */
[----:B------:R-:W-:Y:S10]  /*e340*/  MUFU.EX2 R124, R124 ;  /* 0x0000007c007c7308 */ /* 0x000ff40000000800 */
[----:B------:R-:W-:Y:S10]  /*e350*/  MUFU.EX2 R113, R113 ;  /* 0x0000007100717308 */ /* 0x000ff40000000800 */
[----:B------:R-:W-:Y:S10]  /*e360*/  MUFU.EX2 R104, R104 ;  /* 0x0000006800687308 */ /* 0x000ff40000000800 */
[----:B------:R-:W-:Y:S10]  /*e370*/  MUFU.EX2 R103, R103 ;  /* 0x0000006700677308 */ /* 0x000ff40000000800 */
[----:B------:R-:W-:Y:S10]  /*e380*/  MUFU.EX2 R102, R102 ;  /* 0x0000006600667308 */ /* 0x000ff40000000800 */
[----:B------:R-:W-:Y:S01]  /*e390*/  MUFU.EX2 R101, R101 ;  /* 0x0000006500657308 */ /* 0x000fe20000000800 */
[C---:B--2---:R-:W-:Y:S01]  /*e3a0*/  FFMA.FTZ R141, R67.reuse, R160, R191 ;  /* 0x000000a0438d7223 */ /* 0x044fe200000100bf */
[----:B------:R-:W-:Y:S01]  /*e3b0*/  MOV R160, R187 ;  /* 0x000000bb00a07202 */ /* 0x000fe20000000f00 */
[----:B------:R-:W-:Y:S01]  /*e3c0*/  FMUL.FTZ R67, R67, R147 ;  /* 0x0000009343437220 */ /* 0x000fe20000410000 */
[----:B------:R-:W-:Y:S01]  /*e3d0*/  MOV R187, R179 ;  /* 0x000000b300bb7202 */ /* 0x000fe20000000f00 */
[----:B------:R-:W-:Y:S01]  /*e3e0*/  FADD.FTZ R141, R193, R141 ;  /* 0x0000008dc18d7221 */ /* 0x000fe20000010000 */
[----:B------:R-:W-:Y:S04]  /*e3f0*/  MOV R156, R160 ;  /* 0x000000a0009c7202 */ /* 0x000fe80000000f00 */
[----:B------:R-:W1:Y:S01]  /*e400*/  MUFU.EX2 R179, R87 ;  /* 0x0000005700b37308 */ /* 0x000e620000000800 */
[----:B------:R-:W-:Y:S01]  /*e410*/  MOV R191, R182 ;  /* 0x000000b600bf7202 */ /* 0x000fe20000000f00 */
[----:B------:R-:W-:Y:S01]  /*e420*/  HMMA.16816.F32 R64, R72, R82, R64 ;  /* 0x000000524840723c */ /* 0x000fe20000001840 */
[----:B------:R-:W-:Y:S03]  /*e430*/  LDSM.16.MT88.4 R80, [R245+0x8800] ;  /* 0x00880000f550783b */ /* 0x000fe60000004200 */
[----:B------:R-:W-:Y:S04]  /*e440*/  MOV R182, R167 ;  /* 0x000000a700b67202 */ /* 0x000fe80000000f00 */
[----:B------:R2:W-:Y:S03]  /*e450*/  MUFU.EX2 R160, R85 ;  /* 0x0000005500a07308 */ /* 0x0005e60000000800 */
[----:B------:R-:W-:Y:S02]  /*e460*/  MOV R194, R191 ;  /* 0x000000bf00c27202 */ /* 0x000fe40000000f00 */
[----:B------:R-:W-:Y:S02]  /*e470*/  MOV R191, R187 ;  /* 0x000000bb00bf7202 */ /* 0x000fe40000000f00 */
[----:B------:R-:W-:Y:S02]  /*e480*/  MOV R187, R186 ;  /* 0x000000ba00bb7202 */ /* 0x000fe40000000f00 */
[----:B------:R-:W-:Y:S01]  /*e490*/  MOV R186, R183 ;  /* 0x000000b700ba7202 */ /* 0x000fe20000000f00 */
[----:B------:R-:W3:Y:S01]  /*e4a0*/  MUFU.EX2 R167, R91 ;  /* 0x0000005b00a77308 */ /* 0x000ee20000000800 */
[----:B------:R-:W-:Y:S01]  /*e4b0*/  MOV R183, R182 ;  /* 0x000000b600b77202 */ /* 0x000fe20000000f00 */
[----:B------:R-:W-:Y:S01]  /*e4c0*/  FADD.FTZ R182, R84, R163 ;  /* 0x000000a354b67221 */ /* 0x000fe20000010000 */
[----:B-1----:R-:W-:Y:S02]  /*e4d0*/  F2FP.F16.F32.PACK_AB R72, R179, R192 ;  /* 0x000000c0b348723e */ /* 0x002fe400000000ff */
[----:B------:R-:W-:Y:S01]  /*e4e0*/  F2FP.F16.F32.PACK_AB R73, R177, R190 ;  /* 0x000000beb149723e */ /* 0x000fe200000000ff */
[----:B------:R-:W-:Y:S01]  /*e4f0*/  FADD.FTZ R193, R93, R182 ;  /* 0x000000b65dc17221 */ /* 0x000fe20000010000 */
[----:B------:R-:W-:Y:S01]  /*e500*/  F2FP.F16.F32.PACK_AB R74, R169, R174 ;  /* 0x000000aea94a723e */ /* 0x000fe200000000ff */
[----:B--2---:R-:W1:Y:S02]  /*e510*/  LDSM.16.MT88.4 R84, [R247+0x8800] ;  /* 0x00880000f754783b */ /* 0x004e640000004200 */
[----:B------:R-:W-:Y:S01]  /*e520*/  MUFU.EX2 R150, R156 ;  /* 0x0000009c00967308 */ /* 0x000fe20000000800 */
[----:B------:R-:W-:Y:S04]  /*e530*/  FADD.FTZ R193, R96, R193 ;  /* 0x000000c160c17221 */ /* 0x000fe80000010000 */
[----:B------:R-:W-:Y:S01]  /*e540*/  FADD.FTZ R192, R192, R193 ;  /* 0x000000c1c0c07221 */ /* 0x000fe20000010000 */
[----:B------:R-:W-:Y:S01]  /*e550*/  F2FP.F16.F32.PACK_AB R193, R101, R102 ;  /* 0x0000006665c1723e */ /* 0x000fe200000000ff */
[----:B------:R-:W-:Y:S01]  /*e560*/  LDSM.16.MT88.4 R92, [R245+0x9000] ;  /* 0x00900000f55c783b */ /* 0x000fe20000004200 */
[----:B---3--:R-:W-:Y:S02]  /*e570*/  F2FP.F16.F32.PACK_AB R75, R167, R172 ;  /* 0x000000aca74b723e */ /* 0x008fe400000000ff */
[----:B------:R2:W-:Y:S01]  /*e580*/  MUFU.EX2 R151, R187 ;  /* 0x000000bb00977308 */ /* 0x0005e20000000800 */
[----:B------:R-:W-:Y:S01]  /*e590*/  FADD.FTZ R179, R179, R192 ;  /* 0x000000c0b3b37221 */ /* 0x000fe20000010000 */
[----:B------:R-:W-:Y:S03]  /*e5a0*/  F2FP.F16.F32.PACK_AB R192, R103, R104 ;  /* 0x0000006867c0723e */ /* 0x000fe600000000ff */
[----:B------:R-:W3:Y:S05]  /*e5b0*/  LDSM.16.MT88.4 R88, [R246+0x8800] ;  /* 0x00880000f658783b */ /* 0x000eea0000004200 */
[----:B------:R-:W-:Y:S10]  /*e5c0*/  MUFU.EX2 R148, R183 ;  /* 0x000000b700947308 */ /* 0x000ff40000000800 */
[----:B------:R-:W-:Y:S01]  /*e5d0*/  MUFU.EX2 R156, R162 ;  /* 0x000000a2009c7308 */ /* 0x000fe20000000800 */
[----:B--2---:R-:W-:Y:S09]  /*e5e0*/  FADD.FTZ R187, R99, R184 ;  /* 0x000000b863bb7221 */ /* 0x004ff20000010000 */
[----:B------:R2:W-:Y:S01]  /*e5f0*/  MUFU.EX2 R163, R194 ;  /* 0x000000c200a37308 */ /* 0x0005e20000000800 */
[-C--:B-1----:R-:W-:Y:S09]  /*e600*/  HMMA.16816.F32 R4, R72, R84.reuse, R4 ;  /* 0x000000544804723c */ /* 0x082ff20000001804 */
[----:B------:R1:W4:Y:S01]  /*e610*/  MUFU.EX2 R162, R191 ;  /* 0x000000bf00a27308 */ /* 0x0003220000000800 */
[C---:B------:R-:W-:Y:S09]  /*e620*/  HMMA.16816.F32 R8, R76.reuse, R84, R8 ;  /* 0x000000544c08723c */ /* 0x040ff20000001808 */
[----:B------:R-:W5:Y:S02]  /*e630*/  MUFU.EX2 R153, R186 ;  /* 0x000000ba00997308 */ /* 0x000f640000000800 */
[----:B--2---:R-:W-:Y:S01]  /*e640*/  F2FP.F16.F32.PACK_AB R194, R71, R100 ;  /* 0x0000006447c2723e */ /* 0x004fe200000000ff */
[-C--:B------:R-:W-:Y:S06]  /*e650*/  HMMA.16816.F32 R12, R76, R86.reuse, R12 ;  /* 0x000000564c0c723c */ /* 0x080fec000000180c */
[C---:B------:R-:W-:Y:S01]  /*e660*/  HMMA.16816.F32 R16, R72.reuse, R86, R16 ;  /* 0x000000564810723c */ /* 0x040fe20000001810 */
[----:B------:R-:W2:Y:S01]  /*e670*/  LDSM.16.MT88.4 R84, [R244+0x8800] ;  /* 0x00880000f454783b */ /* 0x000ea20000004200 */
[----:B------:R-:W5:Y:S03]  /*e680*/  MUFU.EX2 R147, R243 ;  /* 0x000000f300937308 */ /* 0x000f660000000800 */
[----:B-1----:R-:W-:Y:S01]  /*e690*/  FADD.FTZ R191, R97, R180 ;  /* 0x000000b461bf7221 */ /* 0x002fe20000010000 */
[-C--:B---3--:R-:W-:Y:S06]  /*e6a0*/  HMMA.16816.F32 R20, R72, R88.reuse, R20 ;  /* 0x000000584814723c */ /* 0x088fec0000001814 */
[----:B------:R-:W-:Y:S01]  /*e6b0*/  MUFU.EX2 R180, R227 ;  /* 0x000000e300b47308 */ /* 0x000fe20000000800 */
[----:B------:R-:W-:Y:S01]  /*e6c0*/  FADD.FTZ R191, R228, R191 ;  /* 0x000000bfe4bf7221 */ /* 0x000fe20000010000 */
[C---:B------:R-:W-:Y:S06]  /*e6d0*/  HMMA.16816.F32 R24, R76.reuse, R88, R24 ;  /* 0x000000584c18723c */ /* 0x040fec0000001818 */
[-C--:B------:R-:W-:Y:S02]  /*e6e0*/  HMMA.16816.F32 R28, R76, R90.reuse, R28 ;  /* 0x0000005a4c1c723c */ /* 0x080fe4000000181c */
[----:B------:R-:W-:Y:S04]  /*e6f0*/  MUFU.EX2 R184, R226 ;  /* 0x000000e200b87308 */ /* 0x000fe80000000800 */
[C---:B------:R-:W-:Y:S01]  /*e700*/  HMMA.16816.F32 R32, R72.reuse, R90, R32 ;  /* 0x0000005a4820723c */ /* 0x040fe20000001820 */
[----:B------:R-:W-:Y:S05]  /*e710*/  LDSM.16.MT88.4 R88, [R246+0x9000] ;  /* 0x00900000f658783b */ /* 0x000fea0000004200 */
[----:B------:R-:W-:Y:S01]  /*e720*/  MUFU.EX2 R182, R222 ;  /* 0x000000de00b67308 */ /* 0x000fe20000000800 */
[-C--:B------:R-:W-:Y:S09]  /*e730*/  HMMA.16816.F32 R36, R72, R80.reuse, R36 ;  /* 0x000000504824723c */ /* 0x080ff20000001824 */
[----:B------:R-:W1:Y:S01]  /*e740*/  MUFU.EX2 R183, R221 ;  /* 0x000000dd00b77308 */ /* 0x000e620000000800 */
[C---:B------:R-:W-:Y:S06]  /*e750*/  HMMA.16816.F32 R40, R76.reuse, R80, R40 ;  /* 0x000000504c28723c */ /* 0x040fec0000001828 */
[-C--:B------:R-:W-:Y:S03]  /*e760*/  HMMA.16816.F32 R44, R76, R82.reuse, R44 ;  /* 0x000000524c2c723c */ /* 0x080fe6000000182c */
[----:B------:R-:W-:Y:S03]  /*e770*/  MUFU.EX2 R186, R220 ;  /* 0x000000dc00ba7308 */ /* 0x000fe60000000800 */
[C---:B------:R-:W-:Y:S01]  /*e780*/  HMMA.16816.F32 R48, R72.reuse, R82, R48 ;  /* 0x000000524830723c */ /* 0x040fe20000001830 */
[----:B------:R-:W3:Y:S05]  /*e790*/  LDSM.16.MT88.4 R80, [R247+0x9000] ;  /* 0x00900000f750783b */ /* 0x000eea0000004200 */
[-C--:B--2---:R-:W-:Y:S06]  /*e7a0*/  HMMA.16816.F32 R52, R72, R84.reuse, R52 ;  /* 0x000000544834723c */ /* 0x084fec0000001834 */
[C---:B------:R-:W-:Y:S06]  /*e7b0*/  HMMA.16816.F32 R56, R76.reuse, R84, R56 ;  /* 0x000000544c38723c */ /* 0x040fec0000001838 */
[-C--:B------:R-:W-:Y:S06]  /*e7c0*/  HMMA.16816.F32 R60, R76, R86.reuse, R60 ;  /* 0x000000564c3c723c */ /* 0x080fec000000183c */
[----:B------:R-:W-:Y:S01]  /*e7d0*/  HMMA.16816.F32 R64, R72, R86, R64 ;  /* 0x000000564840723c */ /* 0x000fe20000001840 */
[----:B------:R-:W-:Y:S04]  /*e7e0*/  LDSM.16.MT88.4 R84, [R246+0x9800] ;  /* 0x00980000f654783b */ /* 0x000fe80000004200 */
[----:B------:R-:W-:Y:S01]  /*e7f0*/  FADD.FTZ R76, R98, R141 ;  /* 0x0000008d624c7221 */ /* 0x000fe20000010000 */
[----:B----4-:R-:W-:Y:S01]  /*e800*/  F2FP.F16.F32.PACK_AB R77, R151, R162 ;  /* 0x000000a2974d723e */ /* 0x010fe200000000ff */
[----:B------:R-:W2:Y:S01]  /*e810*/  MUFU.EX2 R141, R230 ;  /* 0x000000e6008d7308 */ /* 0x000ea20000000800 */
[----:B------:R-:W-:Y:S01]  /*e820*/  F2FP.F16.F32.PACK_AB R74, R150, R155 ;  /* 0x0000009b964a723e */ /* 0x000fe200000000ff */
[----:B------:R-:W4:Y:S02]  /*e830*/  LDSM.16.MT88.4 R96, [R244+0x9000] ;  /* 0x00900000f460783b */ /* 0x000f240000004200 */
[----:B------:R-:W-:Y:S01]  /*e840*/  F2FP.F16.F32.PACK_AB R75, R149, R156 ;  /* 0x0000009c954b723e */ /* 0x000fe200000000ff */
[----:B------:R-:W-:Y:S01]  /*e850*/  FADD.FTZ R229, R229, R76 ;  /* 0x0000004ce5e57221 */ /* 0x000fe20000010000 */
[----:B------:R-:W-:Y:S02]  /*e860*/  F2FP.F16.F32.PACK_AB R72, R158, R161 ;  /* 0x000000a19e48723e */ /* 0x000fe400000000ff */
[----:B------:R-:W-:Y:S01]  /*e870*/  F2FP.F16.F32.PACK_AB R73, R165, R160 ;  /* 0x000000a0a549723e */ /* 0x000fe200000000ff */
[----:B------:R-:W-:Y:S01]  /*e880*/  FADD.FTZ R190, R190, R229 ;  /* 0x000000e5bebe7221 */ /* 0x000fe20000010000 */
[----:B-----5:R-:W-:Y:S02]  /*e890*/  F2FP.F16.F32.PACK_AB R78, R148, R153 ;  /* 0x00000099944e723e */ /* 0x020fe400000000ff */
[----:B------:R-:W-:Y:S01]  /*e8a0*/  F2FP.F16.F32.PACK_AB R79, R136, R157 ;  /* 0x0000009d884f723e */ /* 0x000fe200000000ff */
[----:B------:R-:W-:Y:S01]  /*e8b0*/  FADD.FTZ R177, R177, R190 ;  /* 0x000000beb1b17221 */ /* 0x000fe20000010000 */
[----:B------:R-:W-:Y:S01]  /*e8c0*/  F2FP.F16.F32.PACK_AB R76, R163, R164 ;  /* 0x000000a4a34c723e */ /* 0x000fe200000000ff */
[-C--:B---3--:R-:W-:Y:S01]  /*e8d0*/  HMMA.16816.F32 R4, R72, R80.reuse, R4 ;  /* 0x000000504804723c */ /* 0x088fe20000001804 */
[----:B------:R-:W-:Y:S02]  /*e8e0*/  MUFU.EX2 R190, R218 ;  /* 0x000000da00be7308 */ /* 0x000fe40000000800 */
[----:B------:R-:W-:Y:S03]  /*e8f0*/  FADD.FTZ R172, R172, R177 ;  /* 0x000000b1acac7221 */ /* 0x000fe60000010000 */
[C---:B------:R-:W-:Y:S05]  /*e900*/  HMMA.16816.F32 R8, R76.reuse, R80, R8 ;  /* 0x000000504c08723c */ /* 0x040fea0000001808 */
[----:B------:R-:W-:Y:S01]  /*e910*/  FADD.FTZ R167, R167, R172 ;  /* 0x000000aca7a77221 */ /* 0x000fe20000010000 */
[-C--:B------:R-:W-:Y:S05]  /*e920*/  HMMA.16816.F32 R12, R76, R82.reuse, R12 ;  /* 0x000000524c0c723c */ /* 0x080fea000000180c */
[----:B------:R-:W-:Y:S01]  /*e930*/  FADD.FTZ R160, R160, R167 ;  /* 0x000000a7a0a07221 */ /* 0x000fe20000010000 */
[C---:B------:R-:W-:Y:S01]  /*e940*/  HMMA.16816.F32 R16, R72.reuse, R82, R16 ;  /* 0x000000524810723c */ /* 0x040fe20000001810 */
[----:B------:R-:W3:Y:S04]  /*e950*/  LDSM.16.MT88.4 R80, [R247+0x9800] ;  /* 0x00980000f750783b */ /* 0x000ee80000004200 */
[----:B------:R-:W-:Y:S01]  /*e960*/  FADD.FTZ R165, R165, R160 ;  /* 0x000000a0a5a57221 */ /* 0x000fe20000010000 */
[-C--:B------:R-:W-:Y:S05]  /*e970*/  HMMA.16816.F32 R20, R72, R88.reuse, R20 ;  /* 0x000000584814723c */ /* 0x080fea0000001814 */
[----:B------:R-:W-:Y:S01]  /*e980*/  FADD.FTZ R156, R156, R165 ;  /* 0x000000a59c9c7221 */ /* 0x000fe20000010000 */
[C---:B------:R-:W-:Y:S06]  /*e990*/  HMMA.16816.F32 R24, R76.reuse, R88, R24 ;  /* 0x000000584c18723c */ /* 0x040fec0000001818 */
[-C--:B------:R-:W-:Y:S06]  /*e9a0*/  HMMA.16816.F32 R28, R76, R90.reuse, R28 ;  /* 0x0000005a4c1c723c */ /* 0x080fec000000181c */
[C---:B------:R-:W-:Y:S01]  /*e9b0*/  HMMA.16816.F32 R32, R72.reuse, R90, R32 ;  /* 0x0000005a4820723c */ /* 0x040fe20000001820 */
[----:B------:R-:W5:Y:S05]  /*e9c0*/  LDSM.16.MT88.4 R88, [R245+0x9800] ;  /* 0x00980000f558783b */ /* 0x000f6a0000004200 */
[-C--:B------:R-:W-:Y:S06]  /*e9d0*/  HMMA.16816.F32 R36, R72, R92.reuse, R36 ;  /* 0x0000005c4824723c */ /* 0x080fec0000001824 */
[C---:B------:R-:W-:Y:S06]  /*e9e0*/  HMMA.16816.F32 R40, R76.reuse, R92, R40 ;  /* 0x0000005c4c28723c */ /* 0x040fec0000001828 */
[-C--:B------:R-:W-:Y:S05]  /*e9f0*/  HMMA.16816.F32 R44, R76, R94.reuse, R44 ;  /* 0x0000005e4c2c723c */ /* 0x080fea000000182c */
[----:B------:R-:W-:Y:S01]  /*ea00*/  FADD.FTZ R93, R168, R187 ;  /* 0x000000bba85d7221 */ /* 0x000fe20000010000 */
[C---:B------:R-:W-:Y:S01]  /*ea10*/  HMMA.16816.F32 R48, R72.reuse, R94, R48 ;  /* 0x0000005e4830723c */ /* 0x040fe20000001830 */
[----:B------:R-:W2:Y:S04]  /*ea20*/  MUFU.EX2 R187, R219 ;  /* 0x000000db00bb7308 */ /* 0x000ea80000000800 */
[----:B------:R-:W-:Y:S01]  /*ea30*/  FADD.FTZ R176, R176, R93 ;  /* 0x0000005db0b07221 */ /* 0x000fe20000010000 */
[-C--:B----4-:R-:W-:Y:S01]  /*ea40*/  HMMA.16816.F32 R52, R72, R96.reuse, R52 ;  /* 0x000000604834723c */ /* 0x090fe20000001834 */
[----:B------:R-:W4:Y:S04]  /*ea50*/  LDSM.16.MT88.4 R92, [R244+0x9800] ;  /* 0x00980000f45c783b */ /* 0x000f280000004200 */
[----:B------:R-:W-:Y:S01]  /*ea60*/  FADD.FTZ R171, R171, R176 ;  /* 0x000000b0abab7221 */ /* 0x000fe20000010000 */
[C---:B------:R-:W-:Y:S05]  /*ea70*/  HMMA.16816.F32 R56, R76.reuse, R96, R56 ;  /* 0x000000604c38723c */ /* 0x040fea0000001838 */
[----:B------:R-:W-:Y:S01]  /*ea80*/  FADD.FTZ R170, R170, R171 ;  /* 0x000000abaaaa7221 */ /* 0x000fe20000010000 */
[-C--:B------:R-:W-:Y:S05]  /*ea90*/  HMMA.16816.F32 R60, R76, R98.reuse, R60 ;  /* 0x000000624c3c723c */ /* 0x080fea000000183c */
[----:B------:R-:W-:Y:S01]  /*eaa0*/  FADD.FTZ R159, R159, R170 ;  /* 0x000000aa9f9f7221 */ /* 0x000fe20000010000 */
[----:B------:R-:W-:Y:S05]  /*eab0*/  HMMA.16816.F32 R64, R72, R98, R64 ;  /* 0x000000624840723c */ /* 0x000fea0000001840 */
[----:B------:R-:W-:Y:S01]  /*eac0*/  F2FP.F16.F32.PACK_AB R77, R139, R146 ;  /* 0x000000928b4d723e */ /* 0x000fe200000000ff */
[----:B------:R-:W-:Y:S01]  /*ead0*/  FADD.FTZ R162, R162, R159 ;  /* 0x0000009fa2a27221 */ /* 0x000fe20000010000 */
[----:B------:R-:W-:Y:S01]  /*eae0*/  F2FP.F16.F32.PACK_AB R72, R138, R137 ;  /* 0x000000898a48723e */ /* 0x000fe200000000ff */
[----:B------:R-:W-:Y:S02]  /*eaf0*/  FADD.FTZ R96, R178, R191 ;  /* 0x000000bfb2607221 */ /* 0x000fe40000010000 */
[----:B------:R-:W2:Y:S01]  /*eb00*/  MUFU.EX2 R191, R216 ;  /* 0x000000d800bf7308 */ /* 0x000ea20000000800 */
[----:B------:R-:W-:Y:S01]  /*eb10*/  F2FP.F16.F32.PACK_AB R73, R147, R154 ;  /* 0x0000009a9349723e */ /* 0x000fe200000000ff */
[----:B------:R-:W-:Y:S01]  /*eb20*/  FADD.FTZ R96, R175, R96 ;  /* 0x00000060af607221 */ /* 0x000fe20000010000 */
[----:B------:R-:W-:Y:S01]  /*eb30*/  F2FP.F16.F32.PACK_AB R74, R135, R144 ;  /* 0x00000090874a723e */ /* 0x000fe200000000ff */
[----:B------:R-:W-:Y:S01]  /*eb40*/  FADD.FTZ R162, R151, R162 ;  /* 0x000000a297a27221 */ /* 0x000fe20000010000 */
[----:B------:R-:W-:Y:S02]  /*eb50*/  F2FP.F16.F32.PACK_AB R75, R134, R145 ;  /* 0x00000091864b723e */ /* 0x000fe400000000ff */
[----:B------:R-:W-:Y:S03]  /*eb60*/  F2FP.F16.F32.PACK_AB R76, R143, R152 ;  /* 0x000000988f4c723e */ /* 0x000fe600000000ff */
[----:B------:R-:W2:Y:S01]  /*eb70*/  MUFU.EX2 R216, R213 ;  /* 0x000000d500d87308 */ /* 0x000ea20000000800 */
[----:B------:R-:W-:Y:S02]  /*eb80*/  F2FP.F16.F32.PACK_AB R78, R133, R142 ;  /* 0x0000008e854e723e */ /* 0x000fe400000000ff */
[----:B------:R-:W-:Y:S01]  /*eb90*/  F2FP.F16.F32.PACK_AB R79, R126, R131 ;  /* 0x000000837e4f723e */ /* 0x000fe200000000ff */
[-C--:B---3--:R-:W-:Y:S06]  /*eba0*/  HMMA.16816.F32 R4, R72, R80.reuse, R4 ;  /* 0x000000504804723c */ /* 0x088fec0000001804 */
[C---:B------:R-:W-:Y:S06]  /*ebb0*/  HMMA.16816.F32 R8, R76.reuse, R80, R8 ;  /* 0x000000504c08723c */ /* 0x040fec0000001808 */
[-C--:B------:R-:W-:Y:S06]  /*ebc0*/  HMMA.16816.F32 R12, R76, R82.reuse, R12 ;  /* 0x000000524c0c723c */ /* 0x080fec000000180c */
[C---:B------:R-:W-:Y:S01]  /*ebd0*/  HMMA.16816.F32 R16, R72.reuse, R82, R16 ;  /* 0x000000524810723c */ /* 0x040fe20000001810 */
[----:B------:R-:W3:Y:S05]  /*ebe0*/  LDSM.16.MT88.4 R80, [R247+0xa000] ;  /* 0x00a00000f750783b */ /* 0x000eea0000004200 */
[-C--:B------:R-:W-:Y:S06]  /*ebf0*/  HMMA.16816.F32 R20, R72, R84.reuse, R20 ;  /* 0x000000544814723c */ /* 0x080fec0000001814 */
[C---:B------:R-:W-:Y:S06]  /*ec00*/  HMMA.16816.F32 R24, R76.reuse, R84, R24 ;  /* 0x000000544c18723c */ /* 0x040fec0000001818 */
[-C--:B------:R-:W-:Y:S06]  /*ec10*/  HMMA.16816.F32 R28, R76, R86.reuse, R28 ;  /* 0x000000564c1c723c */ /* 0x080fec000000181c */
[C---:B------:R-:W-:Y:S01]  /*ec20*/  HMMA.16816.F32 R32, R72.reuse, R86, R32 ;  /* 0x000000564820723c */ /* 0x040fe20000001820 */
[----:B------:R-:W1:Y:S05]  /*ec30*/  LDSM.16.MT88.4 R84, [R246+0xa000] ;  /* 0x00a00000f654783b */ /* 0x000e6a0000004200 */
[-C--:B-----5:R-:W-:Y:S06]  /*ec40*/  HMMA.16816.F32 R36, R72, R88.reuse, R36 ;  /* 0x000000584824723c */ /* 0x0a0fec0000001824 */
[C---:B------:R-:W-:Y:S06]  /*ec50*/  HMMA.16816.F32 R40, R76.reuse, R88, R40 ;  /* 0x000000584c28723c */ /* 0x040fec0000001828 */
[-C--:B------:R-:W-:Y:S06]  /*ec60*/  HMMA.16816.F32 R44, R76, R90.reuse, R44 ;  /* 0x0000005a4c2c723c */ /* 0x080fec000000182c */
[C---:B------:R-:W-:Y:S01]  /*ec70*/  HMMA.16816.F32 R48, R72.reuse, R90, R48 ;  /* 0x0000005a4830723c */ /* 0x040fe20000001830 */
[----:B------:R-:W5:Y:S05]  /*ec80*/  LDSM.16.MT88.4 R88, [R245+0xa000] ;  /* 0x00a00000f558783b */ /* 0x000f6a0000004200 */
[-C--:B----4-:R-:W-:Y:S06]  /*ec90*/  HMMA.16816.F32 R52, R72, R92.reuse, R52 ;  /* 0x0000005c4834723c */ /* 0x090fec0000001834 */
[C---:B------:R-:W-:Y:S06]  /*eca0*/  HMMA.16816.F32 R56, R76.reuse, R92, R56 ;  /* 0x0000005c4c38723c */ /* 0x040fec0000001838 */
[-C--:B------:R-:W-:Y:S05]  /*ecb0*/  HMMA.16816.F32 R60, R76, R94.reuse, R60 ;  /* 0x0000005e4c3c723c */ /* 0x080fea000000183c */
[----:B------:R-:W-:Y:S01]  /*ecc0*/  FADD.FTZ R93, R173, R96 ;  /* 0x00000060ad5d7221 */ /* 0x000fe20000010000 */
[----:B------:R-:W-:Y:S01]  /*ecd0*/  HMMA.16816.F32 R64, R72, R94, R64 ;  /* 0x0000005e4840723c */ /* 0x000fe20000001840 */
[----:B------:R-:W4:Y:S04]  /*ece0*/  LDSM.16.MT88.4 R96, [R244+0xa000] ;  /* 0x00a00000f460783b */ /* 0x000f280000004200 */
[----:B------:R-:W-:Y:S01]  /*ecf0*/  F2FP.F16.F32.PACK_AB R76, R121, R128 ;  /* 0x00000080794c723e */ /* 0x000fe200000000ff */
[----:B------:R-:W-:Y:S01]  /*ed00*/  FADD.FTZ R93, R166, R93 ;  /* 0x0000005da65d7221 */ /* 0x000fe20000010000 */
[----:B------:R-:W-:Y:S01]  /*ed10*/  F2FP.F16.F32.PACK_AB R72, R123, R130 ;  /* 0x000000827b48723e */ /* 0x000fe200000000ff */
[----:B------:R-:W-:Y:S03]  /*ed20*/  FADD.FTZ R92, R174, R179 ;  /* 0x000000b3ae5c7221 */ /* 0x000fe60000010000 */
[----:B------:R-:W-:Y:S01]  /*ed30*/  F2FP.F16.F32.PACK_AB R73, R122, R129 ;  /* 0x000000817a49723e */ /* 0x000fe200000000ff */
[----:B------:R-:W-:Y:S01]  /*ed40*/  FADD.FTZ R92, R169, R92 ;  /* 0x0000005ca95c7221 */ /* 0x000fe20000010000 */
[----:B------:R-:W-:Y:S02]  /*ed50*/  F2FP.F16.F32.PACK_AB R74, R118, R119 ;  /* 0x00000077764a723e */ /* 0x000fe400000000ff */
[----:B------:R-:W-:Y:S01]  /*ed60*/  F2FP.F16.F32.PACK_AB R75, R115, R116 ;  /* 0x00000074734b723e */ /* 0x000fe200000000ff */
[----:B------:R-:W-:Y:S01]  /*ed70*/  FADD.FTZ R161, R161, R92 ;  /* 0x0000005ca1a17221 */ /* 0x000fe20000010000 */
[----:B------:R-:W-:Y:S02]  /*ed80*/  F2FP.F16.F32.PACK_AB R77, R120, R127 ;  /* 0x0000007f784d723e */ /* 0x000fe400000000ff */
[----:B------:R-:W-:Y:S01]  /*ed90*/  F2FP.F16.F32.PACK_AB R78, R114, R117 ;  /* 0x00000075724e723e */ /* 0x000fe200000000ff */
[----:B------:R-:W-:Y:S01]  /*eda0*/  FADD.FTZ R158, R158, R161 ;  /* 0x000000a19e9e7221 */ /* 0x000fe20000010000 */
[----:B------:R-:W-:Y:S01]  /*edb0*/  F2FP.F16.F32.PACK_AB R79, R132, R125 ;  /* 0x0000007d844f723e */ /* 0x000fe200000000ff */
[-C--:B---3--:R-:W-:Y:S03]  /*edc0*/  HMMA.16816.F32 R4, R72, R80.reuse, R4 ;  /* 0x000000504804723c */ /* 0x088fe60000001804 */
[----:B------:R-:W-:Y:S03]  /*edd0*/  FADD.FTZ R155, R155, R158 ;  /* 0x0000009e9b9b7221 */ /* 0x000fe60000010000 */
        /* <DEDUP_REMOVED lines=22> */
[----:B------:R-:W-:Y:S04]  /*ef40*/  F2FP.F16.F32.PACK_AB R72, R181, R140 ;  /* 0x0000008cb548723e */ /* 0x000fe800000000ff */
[----:B--2---:R-:W-:Y:S02]  /*ef50*/  F2FP.F16.F32.PACK_AB R73, R180, R141 ;  /* 0x0000008db449723e */ /* 0x004fe400000000ff */
[----:B------:R-:W-:Y:S02]  /*ef60*/  F2FP.F16.F32.PACK_AB R74, R189, R184 ;  /* 0x000000b8bd4a723e */ /* 0x000fe400000000ff */
[----:B------:R-:W-:Y:S02]  /*ef70*/  F2FP.F16.F32.PACK_AB R75, R188, R185 ;  /* 0x000000b9bc4b723e */ /* 0x000fe400000000ff */
[----:B------:R-:W-:Y:S02]  /*ef80*/  F2FP.F16.F32.PACK_AB R77, R187, R186 ;  /* 0x000000babb4d723e */ /* 0x000fe400000000ff */
[----:B------:R-:W-:Y:S02]  /*ef90*/  F2FP.F16.F32.PACK_AB R78, R191, R190 ;  /* 0x000000bebf4e723e */ /* 0x000fe400000000ff */
[----:B------:R-:W-:Y:S01]  /*efa0*/  F2FP.F16.F32.PACK_AB R79, R217, R214 ;  /* 0x000000d6d94f723e */ /* 0x000fe200000000ff */
[-C--:B---3--:R-:W-:Y:S06]  /*efb0*/  HMMA.16816.F32 R4, R72, R80.reuse, R4 ;  /* 0x000000504804723c */ /* 0x088fec0000001804 */
[C---:B------:R-:W-:Y:S06]  /*efc0*/  HMMA.16816.F32 R8, R76.reuse, R80, R8 ;  /* 0x000000504c08723c */ /* 0x040fec0000001808 */
[-C--:B------:R-:W-:Y:S06]  /*efd0*/  HMMA.16816.F32 R12, R76, R82.reuse, R12 ;  /* 0x000000524c0c723c */ /* 0x080fec000000180c */
[C---:B------:R-:W-:Y:S01]  /*efe0*/  HMMA.16816.F32 R16, R72.reuse, R82, R16 ;  /* 0x000000524810723c */ /* 0x040fe20000001810 */
[----:B------:R-:W2:Y:S05]  /*eff0*/  LDSM.16.MT88.4 R80, [R247+0xb000] ;  /* 0x00b00000f750783b */ /* 0x000eaa0000004200 */
        /* <DEDUP_REMOVED lines=9> */
[----:B------:R-:W3:Y:S05]  /*f090*/  LDSM.16.MT88.4 R88, [R245+0xb000] ;  /* 0x00b00000f558783b */ /* 0x000eea0000004200 */
        /* <DEDUP_REMOVED lines=12> */
[----:B------:R-:W-:Y:S01]  /*f160*/  F2FP.F16.F32.PACK_AB R74, R209, R210 ;  /* 0x000000d2d14a723e */ /* 0x000fe200000000ff */
        /* <DEDUP_REMOVED lines=8> */
[-C--:B--2---:R-:W-:Y:S01]  /*f1f0*/  HMMA.16816.F32 R4, R72, R80.reuse, R4 ;  /* 0x000000504804723c */ /* 0x084fe20000001804 */
[----:B------:R-:W2:Y:S02]  /*f200*/  LDSM.16.MT88.4 R148, [R246+0xb800] ;  /* 0x00b80000f694783b */ /* 0x000ea40000004200 */
[----:B------:R-:W-:Y:S01]  /*f210*/  FADD.FTZ R137, R138, R137 ;  /* 0x000000898a897221 */ /* 0x000fe20000010000 */
[----:B------:R-:W-:Y:S01]  /*f220*/  FADD.FTZ R146, R146, R153 ;  /* 0x0000009992927221 */ /* 0x000fe20000010000 */
[----:B------:R-:W-:Y:S01]  /*f230*/  FADD.FTZ R154, R154, R155 ;  /* 0x0000009b9a9a7221 */ /* 0x000fe20000010000 */
[C---:B------:R-:W-:Y:S05]  /*f240*/  HMMA.16816.F32 R8, R76.reuse, R80, R8 ;  /* 0x000000504c08723c */ /* 0x040fea0000001808 */
[----:B------:R-:W-:Y:S01]  /*f250*/  FADD.FTZ R154, R147, R154 ;  /* 0x0000009a939a7221 */ /* 0x000fe20000010000 */
[-C--:B------:R-:W-:Y:S05]  /*f260*/  HMMA.16816.F32 R12, R76, R82.reuse, R12 ;  /* 0x000000524c0c723c */ /* 0x080fea000000180c */
[----:B------:R-:W-:Y:S01]  /*f270*/  F2FP.F16.F32.PACK_AB R147, R105, R106 ;  /* 0x0000006a6993723e */ /* 0x000fe200000000ff */
        /* <DEDUP_REMOVED lines=10> */
[-C--:B---3--:R-:W-:Y:S05]  /*f320*/  HMMA.16816.F32 R36, R72, R88.reuse, R36 ;  /* 0x000000584824723c */ /* 0x088fea0000001824 */
[----:B------:R-:W-:Y:S01]  /*f330*/  FADD.FTZ R128, R121, R128 ;  /* 0x0000008079807221 */ /* 0x000fe20000010000 */
[C---:B------:R-:W-:Y:S05]  /*f340*/  HMMA.16816.F32 R40, R76.reuse, R88, R40 ;  /* 0x000000584c28723c */ /* 0x040fea0000001828 */
[----:B------:R-:W-:Y:S01]  /*f350*/  FADD.FTZ R117, R117, R128 ;  /* 0x0000008075757221 */ /* 0x000fe20000010000 */
[-C--:B------:R-:W-:Y:S05]  /*f360*/  HMMA.16816.F32 R44, R76, R90.reuse, R44 ;  /* 0x0000005a4c2c723c */ /* 0x080fea000000182c */
[----:B------:R-:W-:Y:S01]  /*f370*/  FADD.FTZ R117, R114, R117 ;  /* 0x0000007572757221 */ /* 0x000fe20000010000 */
[C---:B------:R-:W-:Y:S05]  /*f380*/  HMMA.16816.F32 R48, R72.reuse, R90, R48 ;  /* 0x0000005a4830723c */ /* 0x040fea0000001830 */
[----:B------:R-:W-:Y:S01]  /*f390*/  FADD.FTZ R182, R182, R117 ;  /* 0x00000075b6b67221 */ /* 0x000fe20000010000 */
[-C--:B----4-:R-:W-:Y:S06]  /*f3a0*/  HMMA.16816.F32 R52, R72, R96.reuse, R52 ;  /* 0x000000604834723c */ /* 0x090fec0000001834 */
[C---:B------:R-:W-:Y:S06]  /*f3b0*/  HMMA.16816.F32 R56, R76.reuse, R96, R56 ;  /* 0x000000604c38723c */ /* 0x040fec0000001838 */
[-C--:B------:R-:W-:Y:S06]  /*f3c0*/  HMMA.16816.F32 R60, R76, R98.reuse, R60 ;  /* 0x000000624c3c723c */ /* 0x080fec000000183c */
[----:B------:R-:W-:Y:S05]  /*f3d0*/  HMMA.16816.F32 R64, R72, R98, R64 ;  /* 0x000000624840723c */ /* 0x000fea0000001840 */
[----:B------:R-:W-:Y:S01]  /*f3e0*/  FADD.FTZ R76, R139, R146 ;  /* 0x000000928b4c7221 */ /* 0x000fe20000010000 */
[----:B------:R-:W-:Y:S01]  /*f3f0*/  FADD.FTZ R78, R144, R137 ;  /* 0x00000089904e7221 */ /* 0x000fe20000010000 */
[----:B------:R-:W-:Y:S01]  /*f400*/  FADD.FTZ R77, R145, R154 ;  /* 0x0000009a914d7221 */ /* 0x000fe20000010000 */
[----:B------:R-:W-:Y:S01]  /*f410*/  F2FP.F16.F32.PACK_AB R144, R111, R112 ;  /* 0x000000706f90723e */ /* 0x000fe200000000ff */
[----:B------:R-:W1:Y:S02]  /*f420*/  LDSM.16.MT88.4 R136, [R245+0xb800] ;  /* 0x00b80000f588783b */ /* 0x000e640000004200 */
[----:B------:R-:W-:Y:S01]  /*f430*/  F2FP.F16.F32.PACK_AB R145, R109, R110 ;  /* 0x0000006e6d91723e */ /* 0x000fe200000000ff */
[----:B------:R-:W-:Y:S01]  /*f440*/  FADD.FTZ R135, R135, R78 ;  /* 0x0000004e87877221 */ /* 0x000fe20000010000 */
[----:B------:R-:W-:Y:S01]  /*f450*/  F2FP.F16.F32.PACK_AB R146, R107, R108 ;  /* 0x0000006c6b92723e */ /* 0x000fe200000000ff */
[----:B------:R-:W-:Y:S01]  /*f460*/  FADD.FTZ R134, R134, R77 ;  /* 0x0000004d86867221 */ /* 0x000fe20000010000 */
[----:B------:R-:W-:Y:S01]  /*f470*/  FADD.FTZ R131, R131, R76 ;  /* 0x0000004c83837221 */ /* 0x000fe20000010000 */
[----:B------:R-:W-:Y:S02]  /*f480*/  FADD.FTZ R130, R130, R135 ;  /* 0x0000008782827221 */ /* 0x000fe40000010000 */
[----:B------:R-:W-:Y:S01]  /*f490*/  FADD.FTZ R129, R129, R134 ;  /* 0x0000008681817221 */ /* 0x000fe20000010000 */
[----:B------:R-:W-:Y:S01]  /*f4a0*/  FADD.FTZ R126, R126, R131 ;  /* 0x000000837e7e7221 */ /* 0x000fe20000010000 */
[-C--:B-----5:R-:W-:Y:S01]  /*f4b0*/  HMMA.16816.F32 R160, R144, R156.reuse, R4 ;  /* 0x0000009c90a0723c */ /* 0x0a0fe20000001804 */
[----:B------:R-:W3:Y:S04]  /*f4c0*/  LDSM.16.MT88.4 R4, [R244+0xb800] ;  /* 0x00b80000f404783b */ /* 0x000ee80000004200 */
[----:B------:R-:W-:Y:S01]  /*f4d0*/  FADD.FTZ R127, R127, R126 ;  /* 0x0000007e7f7f7221 */ /* 0x000fe20000010000 */
[C---:B------:R-:W-:Y:S05]  /*f4e0*/  HMMA.16816.F32 R164, R192.reuse, R156, R8 ;  /* 0x0000009cc0a4723c */ /* 0x040fea0000001808 */
[----:B------:R-:W-:Y:S01]  /*f4f0*/  FADD.FTZ R120, R120, R127 ;  /* 0x0000007f78787221 */ /* 0x000fe20000010000 */
[-C--:B------:R-:W-:Y:S05]  /*f500*/  HMMA.16816.F32 R168, R192, R158.reuse, R12 ;  /* 0x0000009ec0a8723c */ /* 0x080fea000000180c */
[----:B------:R-:W-:Y:S01]  /*f510*/  FADD.FTZ R125, R125, R120 ;  /* 0x000000787d7d7221 */ /* 0x000fe20000010000 */
[C---:B------:R-:W-:Y:S05]  /*f520*/  HMMA.16816.F32 R156, R144.reuse, R158, R16 ;  /* 0x0000009e909c723c */ /* 0x040fea0000001810 */
[----:B------:R-:W-:Y:S01]  /*f530*/  FADD.FTZ R125, R132, R125 ;  /* 0x0000007d847d7221 */ /* 0x000fe20000010000 */
[-C--:B--2---:R-:W-:Y:S05]  /*f540*/  HMMA.16816.F32 R152, R144, R148.reuse, R20 ;  /* 0x000000949098723c */ /* 0x084fea0000001814 */
        /* <DEDUP_REMOVED lines=60> */
[----:B------:R-:W-:Y:S02]  /*f910*/  FADD.FTZ R109, R109, R110 ;  /* 0x0000006e6d6d7221 */ /* 0x000fe40000010000 */
[----:B------:R-:W-:Y:S01]  /*f920*/  FADD.FTZ R5, R71, R100 ;  /* 0x0000006447057221 */ /* 0x000fe20000010000 */
[----:B------:R-:W-:Y:S01]  /*f930*/  FADD.FTZ R108, R108, R111 ;  /* 0x0000006f6c6c7221 */ /* 0x000fe20000010000 */
[----:B------:R-:W-:Y:S03]  /*f940*/  FADD.FTZ R106, R106, R109 ;  /* 0x0000006d6a6a7221 */ /* 0x000fe60000010000 */
[----:B------:R-:W-:Y:S01]  /*f950*/  FADD.FTZ R4, R107, R108 ;  /* 0x0000006c6b047221 */ /* 0x000fe20000010000 */
[----:B------:R-:W-:Y:S04]  /*f960*/  FADD.FTZ R6, R105, R106 ;  /* 0x0000006a69067221 */ /* 0x000fe80000010000 */
[----:B------:R1:W-:Y:S04]  /*f970*/  STL [R1+0x78], R4 ;  /* 0x0000780401007387 */ /* 0x0003e80000100800 */
[----:B------:R3:W-:Y:S04]  /*f980*/  STL [R1+0x74], R6 ;  /* 0x0000740601007387 */ /* 0x0007e80000100800 */
[----:B------:R3:W-:Y:S01]  /*f990*/  STL [R1+0x80], R5 ;  /* 0x0000800501007387 */ /* 0x0007e20000100800 */
[----:B-1----:R-:W-:Y:S05]  /*f9a0*/  FADD.FTZ R4, R69, R70 ;  /* 0x0000004645047221 */ /* 0x002fea0000010000 */
[----:B------:R3:W-:Y:S01]  /*f9b0*/  STL [R1+0x7c], R4 ;  /* 0x00007c0401007387 */ /* 0x0007e20000100800 */
[----:B------:R-:W-:Y:S05]  /*f9c0*/  @P1 BRA `(.L_x_300) ;  /* 0xffffffa000f01947 */ /* 0x000fea000383ffff */
.L_x_299:
[----:B------:R-:W2:Y:S04]  /*f9d0*/  LDL.LU R11, [R1+0x78] ;  /* 0x00007800010b7983 */ /* 0x000ea80000300800 */
[----:B------:R-:W4:Y:S04]  /*f9e0*/  LDL.LU R10, [R1+0x74] ;  /* 0x00007400010a7983 */ /* 0x000f280000300800 */
[----:B------:R-:W5:Y:S04]  /*f9f0*/  LDL.LU R7, [R1+0x80] ;  /* 0x0000800001077983 */ /* 0x000f680000300800 */
[----:B---3--:R-:W3:Y:S01]  /*fa00*/  LDL.LU R5, [R1+0x7c] ;  /* 0x00007c0001057983 */ /* 0x008ee20000300800 */
[----:B------:R-:W1:Y:S01]  /*fa10*/  S2UR UR8, SR_CgaCtaId ;  /* 0x00000000000879c3 */ /* 0x000e620000008800 */
[----:B------:R-:W-:Y:S01]  /*fa20*/  UISETP.NE.AND UP0, UPT, UR14, -0x1, UPT ;  /* 0xffffffff0e00788c */ /* 0x000fe2000bf05270 */
[----:B------:R-:W-:Y:S01]  /*fa30*/  IMAD.MOV.U32 R16, RZ, RZ, 0x3f800000 ;  /* 0x3f800000ff107424 */ /* 0x000fe200078e00ff */
[----:B------:R-:W3:Y:S01]  /*fa40*/  S2R R8, SR_TID.X ;  /* 0x0000000000087919 */ /* 0x000ee20000002100 */
[----:B------:R-:W-:Y:S01]  /*fa50*/  PLOP3.LUT P6, PT, PT, PT, PT, 0x8, 0x0 ;  /* 0x000000000000781c */ /* 0x000fe20003fce170 */
[----:B------:R-:W3:Y:S07]  /*fa60*/  S2R R19, SR_TID.X ;  /* 0x0000000000137919 */ /* 0x000eee0000002100 */
[----:B------:R-:W-:-:S02]  /*fa70*/  @UP0 ULDC.64 UR6, c[0x0][0x298] ;  /* 0x0000a60000060ab9 */ /* 0x000fc40000000a00 */
[----:B------:R-:W-:-:S03]  /*fa80*/  @UP0 UIMAD.WIDE.U32 UR10, UR14, UR6, URZ ;  /* 0x000000060e0a02a5 */ /* 0x000fc6000f8e003f */
[----:B------:R-:W-:Y:S01]  /*fa90*/  UMOV UR6, 0x400 ;  /* 0x0000040000067882 */ /* 0x000fe20000000000 */
[----:B------:R-:W-:Y:S02]  /*faa0*/  @UP0 UIMAD UR4, UR14, UR7, UR11 ;  /* 0x000000070e0402a4 */ /* 0x000fe4000f8e020b */
[----:B-1----:R-:W-:-:S03]  /*fab0*/  ULEA UR8, UR8, UR6, 0x18 ;  /* 0x0000000608087291 */ /* 0x002fc6000f8ec03f */
[----:B------:R-:W-:Y:S01]  /*fac0*/  @UP0 UMOV UR6, UR10 ;  /* 0x0000000a00060c82 */ /* 0x000fe20008000000 */
[----:B--2---:R-:W1:Y:S04]  /*fad0*/  SHFL.BFLY PT, R4, R11, 0x2, 0x1f ;  /* 0x0c401f000b047f89 */ /* 0x004e6800000e0000 */
[----:B----4-:R-:W2:Y:S04]  /*fae0*/  SHFL.BFLY PT, R14, R10, 0x2, 0x1f ;  /* 0x0c401f000a0e7f89 */ /* 0x010ea800000e0000 */
[----:B-----5:R-:W4:Y:S04]  /*faf0*/  SHFL.BFLY PT, R6, R7, 0x2, 0x1f ;  /* 0x0c401f0007067f89 */ /* 0x020f2800000e0000 */
[----:B---3--:R-:W3:Y:S01]  /*fb00*/  SHFL.BFLY PT, R9, R5, 0x2, 0x1f ;  /* 0x0c401f0005097f89 */ /* 0x008ee200000e0000 */
[----:B-1----:R-:W-:Y:S01]  /*fb10*/  FADD.FTZ R4, R4, R11 ;  /* 0x0000000b04047221 */ /* 0x002fe20000010000 */
[----:B--2---:R-:W-:-:S04]  /*fb20*/  FADD.FTZ R14, R14, R10 ;  /* 0x0000000a0e0e7221 */ /* 0x004fc80000010000 */
[----:B------:R-:W1:Y:S01]  /*fb30*/  SHFL.BFLY PT, R13, R4, 0x1, 0x1f ;  /* 0x0c201f00040d7f89 */ /* 0x000e6200000e0000 */
[----:B----4-:R-:W-:-:S03]  /*fb40*/  FADD.FTZ R6, R6, R7 ;  /* 0x0000000706067221 */ /* 0x010fc60000010000 */
[----:B------:R-:W2:Y:S01]  /*fb50*/  SHFL.BFLY PT, R15, R14, 0x1, 0x1f ;  /* 0x0c201f000e0f7f89 */ /* 0x000ea200000e0000 */
[----:B------:R-:W-:Y:S01]  /*fb60*/  SHF.R.S32.HI R7, RZ, 0x1f, R8 ;  /* 0x0000001fff077819 */ /* 0x000fe20000011408 */
[----:B---3--:R-:W-:Y:S02]  /*fb70*/  FADD.FTZ R9, R9, R5 ;  /* 0x0000000509097221 */ /* 0x008fe40000010000 */
[----:B------:R-:W3:Y:S01]  /*fb80*/  SHFL.BFLY PT, R11, R6, 0x1, 0x1f ;  /* 0x0c201f00060b7f89 */ /* 0x000ee200000e0000 */
[----:B------:R-:W-:-:S03]  /*fb90*/  LEA.HI R5, R7, R8, RZ, 0x2 ;  /* 0x0000000807057211 */ /* 0x000fc600078f10ff */
[----:B------:R-:W4:Y:S01]  /*fba0*/  SHFL.BFLY PT, R10, R9, 0x1, 0x1f ;  /* 0x0c201f00090a7f89 */ /* 0x000f2200000e0000 */
[----:B-1----:R-:W-:Y:S01]  /*fbb0*/  FADD.FTZ R13, R4, R13 ;  /* 0x0000000d040d7221 */ /* 0x002fe20000010000 */
[----:B------:R-:W-:Y:S01]  /*fbc0*/  SHF.R.S32.HI R4, RZ, 0x1f, R5 ;  /* 0x0000001fff047819 */ /* 0x000fe20000011405 */
[----:B--2---:R-:W-:Y:S01]  /*fbd0*/  FADD.FTZ R12, R14, R15 ;  /* 0x0000000f0e0c7221 */ /* 0x004fe20000010000 */
[----:B------:R-:W-:Y:S02]  /*fbe0*/  SHF.R.S32.HI R15, RZ, 0x2, R5 ;  /* 0x00000002ff0f7819 */ /* 0x000fe40000011405 */
[----:B------:R-:W-:Y:S01]  /*fbf0*/  LOP3.LUT R5, R5, 0x3ffffffc, RZ, 0xc0, !PT ;  /* 0x3ffffffc05057812 */ /* 0x000fe200078ec0ff */
[----:B---3--:R-:W-:Y:S01]  /*fc00*/  FADD.FTZ R11, R6, R11 ;  /* 0x0000000b060b7221 */ /* 0x008fe20000010000 */
[----:B------:R-:W-:Y:S02]  /*fc10*/  LEA.HI R4, R4, R15, RZ, 0x3 ;  /* 0x0000000f04047211 */ /* 0x000fe400078f18ff */
[----:B------:R-:W-:Y:S01]  /*fc20*/  FSETP.NE.FTZ.AND P5, PT, R13, RZ, PT ;  /* 0x000000ff0d00720b */ /* 0x000fe20003fb5000 */
[----:B----4-:R-:W-:Y:S01]  /*fc30*/  FADD.FTZ R10, R9, R10 ;  /* 0x0000000a090a7221 */ /* 0x010fe20000010000 */
[----:B------:R-:W-:-:S02]  /*fc40*/  LOP3.LUT R6, R4, 0xfffffff8, RZ, 0xc0, !PT ;  /* 0xfffffff804067812 */ /* 0x000fc400078ec0ff */
[CC--:B------:R-:W-:Y:S02]  /*fc50*/  LEA.HI R9, R7.reuse, R8.reuse, RZ, 0x5 ;  /* 0x0000000807097211 */ /* 0x0c0fe400078f28ff */
[----:B------:R-:W-:Y:S01]  /*fc60*/  LEA.HI R7, R7, R8, RZ, 0x3 ;  /* 0x0000000807077211 */ /* 0x000fe200078f18ff */
[----:B------:R-:W-:Y:S01]  /*fc70*/  IMAD.IADD R15, R15, 0x1, -R6 ;  /* 0x000000010f0f7824 */ /* 0x000fe200078e0a06 */
[----:B------:R-:W-:Y:S01]  /*fc80*/  SHF.R.S32.HI R9, RZ, 0x5, R9 ;  /* 0x00000005ff097819 */ /* 0x000fe20000011409 */
[----:B------:R-:W-:Y:S01]  /*fc90*/  IMAD.IADD R8, R8, 0x1, -R5 ;  /* 0x0000000108087824 */ /* 0x000fe200078e0a05 */
[----:B------:R-:W-:Y:S01]  /*fca0*/  FSETP.NE.FTZ.AND P4, PT, R12, RZ, PT ;  /* 0x000000ff0c00720b */ /* 0x000fe20003f95000 */
[----:B------:R-:W-:Y:S01]  /*fcb0*/  IMAD.SHL.U32 R17, R15, 0x40, RZ ;  /* 0x000000400f117824 */ /* 0x000fe200078e00ff */
[----:B------:R-:W-:Y:S01]  /*fcc0*/  SHF.R.S32.HI R4, RZ, 0x1f, R19 ;  /* 0x0000001fff047819 */ /* 0x000fe20000011413 */
[----:B------:R-:W-:Y:S01]  /*fcd0*/  IMAD R8, R9, 0x200, R8 ;  /* 0x0000020009087824 */ /* 0x000fe200078e0208 */
[----:B------:R-:W1:Y:S01]  /*fce0*/  @P5 MUFU.RCP R16, R13 ;  /* 0x0000000d00105308 */ /* 0x000e620000001000 */
[----:B------:R-:W-:-:S02]  /*fcf0*/  R2P PR, R15, 0x6 ;  /* 0x000000060f007804 */ /* 0x000fc40000000000 */
[----:B------:R-:W-:Y:S02]  /*fd00*/  LOP3.LUT R17, R17, 0x1c0, RZ, 0xc0, !PT ;  /* 0x000001c011117812 */ /* 0x000fe400078ec0ff */
[----:B------:R-:W-:Y:S02]  /*fd10*/  PLOP3.LUT P0, PT, PT, PT, UP0, 0x80, 0x0 ;  /* 0x000000000000781c */ /* 0x000fe40003f0f008 */
[----:B------:R-:W-:Y:S02]  /*fd20*/  LEA.HI R17, R17, R17, RZ, 0x1d ;  /* 0x0000001111117211 */ /* 0x000fe400078fe8ff */
[CC--:B------:R-:W-:Y:S02]  /*fd30*/  LEA.HI R6, R4.reuse, R19.reuse, RZ, 0x5 ;  /* 0x0000001304067211 */ /* 0x0c0fe400078f28ff */
[----:B------:R-:W-:Y:S01]  /*fd40*/  LEA.HI R5, R4, R19, RZ, 0x3 ;  /* 0x0000001304057211 */ /* 0x000fe200078f18ff */
[----:B------:R-:W-:Y:S01]  /*fd50*/  IMAD.U32 R14, R8, 0x2, R17 ;  /* 0x00000002080e7824 */ /* 0x000fe200078e0011 */
[----:B------:R-:W-:Y:S01]  /*fd60*/  LOP3.LUT R6, R6, 0xffffffe0, RZ, 0xc0, !PT ;  /* 0xffffffe006067812 */ /* 0x000fe200078ec0ff */
[----:B------:R-:W-:Y:S01]  /*fd70*/  IMAD.MOV.U32 R17, RZ, RZ, 0x3f800000 ;  /* 0x3f800000ff117424 */ /* 0x000fe200078e00ff */
[----:B------:R-:W-:Y:S01]  /*fd80*/  LOP3.LUT R4, R5, 0xfffffff8, RZ, 0xc0, !PT ;  /* 0xfffffff805047812 */ /* 0x000fe200078ec0ff */
[----:B------:R-:W-:Y:S01]  /*fd90*/  IMAD.MOV.U32 R8, RZ, RZ, 0x20 ;  /* 0x00000020ff087424 */ /* 0x000fe200078e00ff */
[----:B------:R-:W-:Y:S01]  /*fda0*/  LEA R14, R14, UR8, 0x1 ;  /* 0x000000080e0e7c11 */ /* 0x000fe2000f8e08ff */
[----:B------:R-:W-:Y:S01]  /*fdb0*/  IMAD.IADD R6, R19, 0x1, -R6 ;  /* 0x0000000113067824 */ /* 0x000fe200078e0a06 */
[----:B------:R-:W-:Y:S01]  /*fdc0*/  FSETP.NE.FTZ.AND P3, PT, R11, RZ, PT ;  /* 0x000000ff0b00720b */ /* 0x000fe20003f75000 */
[----:B------:R2:W3:Y:S01]  /*fdd0*/  @P4 MUFU.RCP R17, R12 ;  /* 0x0000000c00114308 */ /* 0x0004e20000001000 */
[----:B------:R-:W-:-:S02]  /*fde0*/  IMAD.IADD R4, R19, 0x1, -R4 ;  /* 0x0000000113047824 */ /* 0x000fc400078e0a04 */
[----:B-1----:R-:W-:Y:S01]  /*fdf0*/  FMUL.FTZ R160, R16, R160 ;  /* 0x000000a010a07220 */ /* 0x002fe20000410000 */
[----:B------:R-:W-:Y:S02]  /*fe00*/  VIADD R18, R14, 0x40 ;  /* 0x000000400e127836 */ /* 0x000fe40000000000 */
[C---:B------:R-:W-:Y:S01]  /*fe10*/  FMUL.FTZ R161, R16.reuse, R161 ;  /* 0x000000a110a17220 */ /* 0x040fe20000410000 */
[C---:B------:R-:W-:Y:S01]  /*fe20*/  FMUL.FTZ R156, R16.reuse, R156 ;  /* 0x0000009c109c7220 */ /* 0x040fe20000410000 */
[C---:B------:R-:W-:Y:S01]  /*fe30*/  FMUL.FTZ R157, R16.reuse, R157 ;  /* 0x0000009d109d7220 */ /* 0x040fe20000410000 */
[----:B------:R-:W-:Y:S01]  /*fe40*/  FMUL.FTZ R152, R16, R152 ;  /* 0x0000009810987220 */ /* 0x000fe20000410000 */
[----:B------:R-:W-:Y:S01]  /*fe50*/  SEL R19, R8, 0xffffffe0, !P1 ;  /* 0xffffffe008137807 */ /* 0x000fe20004800000 */
[----:B------:R-:W-:Y:S01]  /*fe60*/  @P2 VIADD R18, R14, 0xffffffc0 ;  /* 0xffffffc00e122836 */ /* 0x000fe20000000000 */
[----:B------:R-:W-:Y:S06]  /*fe70*/  @P0 BRA `(.L_x_303) ;  /* 0x0000000000200947 */ /* 0x000fec0003800000 */
[----:B------:R-:W1:Y:S01]  /*fe80*/  S2UR UR8, SR_CTAID.Y ;  /* 0x00000000000879c3 */ /* 0x000e620000002600 */
[----:B------:R-:W-:Y:S01]  /*fe90*/  ULDC.64 UR6, c[0x0][0x290] ;  /* 0x0000a40000067ab9 */ /* 0x000fe20000000a00 */
[----:B-1----:R-:W-:Y:S02]  /*fea0*/  USHF.R.S32.HI UR4, URZ, 0x1f, UR8 ;  /* 0x0000001f3f047899 */ /* 0x002fe40008011408 */
[----:B------:R-:W-:Y:S02]  /*feb0*/  UIMAD.WIDE.U32 UR10, UR8, UR6, URZ ;  /* 0x00000006080a72a5 */ /* 0x000fe4000f8e003f */
[----:B------:R-:W-:-:S04]  /*fec0*/  UIMAD UR4, UR4, UR6, URZ ;  /* 0x00000006040472a4 */ /* 0x000fc8000f8e023f */
[----:B------:R-:W-:Y:S01]  /*fed0*/  UIMAD UR4, UR8, UR7, UR4 ;  /* 0x00000007080472a4 */ /* 0x000fe2000f8e0204 */
[----:B------:R-:W-:-:S03]  /*fee0*/  UMOV UR6, UR10 ;  /* 0x0000000a00067c82 */ /* 0x000fc60008000000 */
[----:B------:R-:W-:-:S12]  /*fef0*/  UIADD3 UR4, UR11, UR4, URZ ;  /* 0x000000040b047290 */ /* 0x000fd8000fffe03f */
.L_x_303:
        /* <DEDUP_REMOVED lines=16> */
[----:B------:R-:W1:Y:S01]  /*10000*/  S2UR UR7, SR_CTAID.Y ;  /* 0x00000000000779c3 */ /* 0x000e620000002600 */
[----:B------:R-:W-:Y:S01]  /*10010*/  ULDC UR8, c[0x0][0x2c4] ;  /* 0x0000b10000087ab9 */ /* 0x000fe20000000800 */
[----:B------:R-:W-:Y:S01]  /*10020*/  PLOP3.LUT P6, PT, PT, PT, PT, 0x80, 0x0 ;  /* 0x000000000000781c */ /* 0x000fe20003fcf070 */
[----:B-1----:R-:W-:-:S04]  /*10030*/  UIMAD UR7, UR7, UR8, URZ ;  /* 0x00000008070772a4 */ /* 0x002fc8000f8e023f */
[----:B------:R-:W-:-:S04]  /*10040*/  USEL UR14, UR7, UR14, !UP0 ;  /* 0x0000000e070e7287 */ /* 0x000fc8000c000000 */
[----:B------:R-:W-:Y:S02]  /*10050*/  USHF.R.S32.HI UR7, URZ, 0x1f, UR14 ;  /* 0x0000001f3f077899 */ /* 0x000fe4000801140e */
[----:B------:R-:W-:-:S04]  /*10060*/  IMAD.U32 R20, RZ, RZ, UR14 ;  /* 0x0000000eff147e24 */ /* 0x000fc8000f8e00ff */
[----:B------:R-:W-:-:S07]  /*10070*/  MOV R21, UR7 ;  /* 0x0000000700157c02 */ /* 0x000fce0008000f00 */
.L_x_304:
[----:B------:R-:W-:Y:S01]  /*10080*/  ISETP.NE.AND P1, PT, RZ, UR9, PT ;  /* 0x00000009ff007c0c */ /* 0x000fe2000bf25270 */
[----:B------:R-:W-:Y:S01]  /*10090*/  FMUL.FTZ R145, R16, R145 ;  /* 0x0000009110917220 */ /* 0x000fe20000410000 */
[----:B------:R-:W-:Y:S01]  /*100a0*/  LOP3.LUT R15, R15, 0x1, RZ, 0xc0, !PT ;  /* 0x000000010f0f7812 */ /* 0x000fe200078ec0ff */
[C---:B---3--:R-:W-:Y:S01]  /*100b0*/  FMUL.FTZ R162, R17.reuse, R162 ;  /* 0x000000a211a27220 */ /* 0x048fe20000410000 */
[----:B------:R-:W-:Y:S01]  /*100c0*/  MOV R8, 0x10 ;  /* 0x0000001000087802 */ /* 0x000fe20000000f00 */
[----:B------:R-:W-:Y:S01]  /*100d0*/  FMUL.FTZ R163, R17, R163 ;  /* 0x000000a311a37220 */ /* 0x000fe20000410000 */
[----:B------:R-:W-:Y:S01]  /*100e0*/  ISETP.NE.U32.AND P0, PT, R15, 0x1, PT ;  /* 0x000000010f00780c */ /* 0x000fe20003f05070 */
[C---:B------:R-:W-:Y:S01]  /*100f0*/  FMUL.FTZ R158, R17.reuse, R158 ;  /* 0x0000009e119e7220 */ /* 0x040fe20000410000 */
[----:B------:R-:W-:Y:S01]  /*10100*/  MOV R15, 0x3f800000 ;  /* 0x3f800000000f7802 */ /* 0x000fe20000000f00 */
[C---:B------:R-:W-:Y:S01]  /*10110*/  FMUL.FTZ R159, R17.reuse, R159 ;  /* 0x0000009f119f7220 */ /* 0x040fe20000410000 */
[----:B------:R-:W-:Y:S01]  /*10120*/  SEL R23, R8, 0xfffffff0, P0 ;  /* 0xfffffff008177807 */ /* 0x000fe20000000000 */
[C---:B------:R-:W-:Y:S01]  /*10130*/  FMUL.FTZ R154, R17.reuse, R154 ;  /* 0x0000009a119a7220 */ /* 0x040fe20000410000 */
[----:B------:R-:W-:Y:S01]  /*10140*/  PLOP3.LUT P0, PT, PT, PT, PT, 0x8, 0x0 ;  /* 0x000000000000781c */ /* 0x000fe20003f0e170 */
[----:B------:R-:W1:Y:S01]  /*10150*/  @!P1 LDC R16, c[0x0][0x2c4] ;  /* 0x0000b100ff109b82 */ /* 0x000e620000000800 */
[----:B------:R-:W-:Y:S01]  /*10160*/  @!P1 PLOP3.LUT P0, PT, P2, PT, PT, 0x80, 0x0 ;  /* 0x000000000000981c */ /* 0x000fe2000170f070 */
[----:B------:R-:W3:Y:S01]  /*10170*/  @P3 MUFU.RCP R15, R11 ;  /* 0x0000000b000f3308 */ /* 0x000ee20000001000 */
[----:B------:R-:W-:Y:S01]  /*10180*/  FSETP.NE.FTZ.AND P2, PT, R10, RZ, PT ;  /* 0x000000ff0a00720b */ /* 0x000fe20003f55000 */
[C---:B------:R-:W-:Y:S01]  /*10190*/  FMUL.FTZ R155, R17.reuse, R155 ;  /* 0x0000009b119b7220 */ /* 0x040fe20000410000 */
[----:B------:R-:W-:Y:S01]  /*101a0*/  MOV R8, 0x3f800000 ;  /* 0x3f80000000087802 */ /* 0x000fe20000000f00 */
[----:B------:R-:W-:Y:S01]  /*101b0*/  FMUL.FTZ R150, R17, R150 ;  /* 0x0000009611967220 */ /* 0x000fe20000410000 */
[----:B------:R-:W-:Y:S01]  /*101c0*/  F2FP.F16.F32.PACK_AB R161, R161, R160 ;  /* 0x000000a0a1a1723e */ /* 0x000fe200000000ff */
[----:B------:R-:W-:Y:S01]  /*101d0*/  FMUL.FTZ R151, R17, R151 ;  /* 0x0000009711977220 */ /* 0x000fe20000410000 */
[----:B------:R-:W-:Y:S01]  /*101e0*/  F2FP.F16.F32.PACK_AB R163, R163, R162 ;  /* 0x000000a2a3a3723e */ /* 0x000fe200000000ff */
[----:B------:R-:W4:Y:S01]  /*101f0*/  S2R R24, SR_CTAID.Y ;  /* 0x0000000000187919 */ /* 0x000f220000002600 */
[----:B------:R-:W-:Y:S01]  /*10200*/  F2FP.F16.F32.PACK_AB R156, R157, R156 ;  /* 0x0000009c9d9c723e */ /* 0x000fe200000000ff */
[----:B------:R-:W5:Y:S01]  /*10210*/  @P5 LDC R31, c[0x0][0x2e8] ;  /* 0x0000ba00ff1f5b82 */ /* 0x000f620000000800 */
[----:B------:R-:W-:Y:S01]  /*10220*/  F2FP.F16.F32.PACK_AB R158, R159, R158 ;  /* 0x0000009e9f9e723e */ /* 0x000fe200000000ff */
[----:B------:R-:W-:Y:S01]  /*10230*/  STS [R14], R161 ;  /* 0x000000a10e007388 */ /* 0x000fe20000000800 */
[----:B------:R-:W-:Y:S01]  /*10240*/  IADD3 R22, R19, 0x400, R18 ;  /* 0x0000040013167810 */ /* 0x000fe20007ffe012 */
[----:B------:R-:W2:Y:S01]  /*10250*/  @P2 MUFU.RCP R8, R10 ;  /* 0x0000000a00082308 */ /* 0x000ea20000001000 */
[----:B------:R-:W-:Y:S01]  /*10260*/  IADD3 R29, R23, R18, RZ ;  /* 0x00000012171d7210 */ /* 0x000fe20007ffe0ff */
[----:B------:R-:W-:Y:S01]  /*10270*/  STS [R14+0x400], R163 ;  /* 0x000400a30e007388 */ /* 0x000fe20000000800 */
        /* <DEDUP_REMOVED lines=20> */
[----:B------:R-:W-:Y:S01]  /*103c0*/  F2FP.F16.F32.PACK_AB R192, R15, R192 ;  /* 0x000000c00fc0723e */ /* 0x000fe200000000ff */
[----:B------:R-:W-:Y:S01]  /*103d0*/  FMUL.FTZ R175, R8, R175 ;  /* 0x000000af08af7220 */ /* 0x000fe20000410000 */
[----:B------:R-:W-:Y:S01]  /*103e0*/  IADD3 R15, R14, R23, RZ ;  /* 0x000000170e0f7210 */ /* 0x000fe20007ffe0ff */
[C---:B------:R-:W-:Y:S01]  /*103f0*/  FMUL.FTZ R174, R8.reuse, R174 ;  /* 0x000000ae08ae7220 */ /* 0x040fe20000410000 */
[----:B------:R-:W-:Y:S01]  /*10400*/  F2FP.F16.F32.PACK_AB R165, R165, R164 ;  /* 0x000000a4a5a5723e */ /* 0x000fe200000000ff */
[C---:B------:R-:W-:Y:S01]  /*10410*/  FMUL.FTZ R179, R8.reuse, R179 ;  /* 0x000000b308b37220 */ /* 0x040fe20000410000 */
[----:B------:R-:W-:Y:S01]  /*10420*/  F2FP.F16.F32.PACK_AB R167, R167, R166 ;  /* 0x000000a6a7a7723e */ /* 0x000fe200000000ff */
[----:B------:R-:W-:Y:S01]  /*10430*/  FMUL.FTZ R178, R8, R178 ;  /* 0x000000b208b27220 */ /* 0x000fe20000410000 */
[----:B------:R-:W-:Y:S01]  /*10440*/  F2FP.F16.F32.PACK_AB R168, R169, R168 ;  /* 0x000000a8a9a8723e */ /* 0x000fe200000000ff */
[----:B------:R-:W-:Y:S01]  /*10450*/  STS [R15], R156 ;  /* 0x0000009c0f007388 */ /* 0x000fe20000000800 */
[----:B------:R-:W-:Y:S01]  /*10460*/  F2FP.F16.F32.PACK_AB R170, R171, R170 ;  /* 0x000000aaabaa723e */ /* 0x000fe200000000ff */
[----:B-1----:R-:W1:Y:S01]  /*10470*/  @P0 LDC R16, c[0x0][0x2e4] ;  /* 0x0000b900ff100b82 */ /* 0x002e620000000800 */
[----:B------:R-:W-:Y:S01]  /*10480*/  IADD3 R22, R23, R22, RZ ;  /* 0x0000001617167210 */ /* 0x000fe20007ffe0ff */
[----:B------:R-:W-:Y:S01]  /*10490*/  STS [R15+0x400], R158 ;  /* 0x0004009e0f007388 */ /* 0x000fe20000000800 */
[----:B------:R-:W-:Y:S01]  /*104a0*/  F2FP.F16.F32.PACK_AB R152, R153, R152 ;  /* 0x000000989998723e */ /* 0x000fe200000000ff */
[----:B------:R-:W-:Y:S01]  /*104b0*/  FMUL.FTZ R142, R17, R142 ;  /* 0x0000008e118e7220 */ /* 0x000fe20000410000 */
[----:B------:R-:W-:Y:S01]  /*104c0*/  F2FP.F16.F32.PACK_AB R154, R155, R154 ;  /* 0x0000009a9b9a723e */ /* 0x000fe200000000ff */
[----:B------:R-:W-:Y:S01]  /*104d0*/  STS [R14+0x2000], R165 ;  /* 0x002000a50e007388 */ /* 0x000fe20000000800 */
[----:B------:R-:W-:Y:S01]  /*104e0*/  IADD3 R27, R14, R19, RZ ;  /* 0x000000130e1b7210 */ /* 0x000fe20007ffe0ff */
[----:B------:R-:W1:Y:S01]  /*104f0*/  @!P1 LDC R23, c[0x0][0x270] ;  /* 0x00009c00ff179b82 */ /* 0x000e620000000800 */
[----:B------:R-:W-:Y:S01]  /*10500*/  F2FP.F16.F32.PACK_AB R148, R149, R148 ;  /* 0x000000949594723e */ /* 0x000fe200000000ff */
[----:B------:R-:W-:Y:S01]  /*10510*/  STS [R14+0x2400], R167 ;  /* 0x002400a70e007388 */ /* 0x000fe20000000800 */
[----:B------:R-:W-:Y:S01]  /*10520*/  F2FP.F16.F32.PACK_AB R150, R151, R150 ;  /* 0x000000969796723e */ /* 0x000fe200000000ff */
[----:B------:R-:W-:Y:S01]  /*10530*/  FMUL.FTZ R143, R17, R143 ;  /* 0x0000008f118f7220 */ /* 0x000fe20000410000 */
[----:B------:R-:W-:Y:S01]  /*10540*/  IADD3 R25, R15, R19, RZ ;  /* 0x000000130f197210 */ /* 0x000fe20007ffe0ff */
[----:B------:R-:W-:Y:S01]  /*10550*/  STS [R15+0x2000], R168 ;  /* 0x002000a80f007388 */ /* 0x000fe20000000800 */
[----:B------:R-:W-:Y:S01]  /*10560*/  F2FP.F16.F32.PACK_AB R172, R173, R172 ;  /* 0x000000acadac723e */ /* 0x000fe200000000ff */
[----:B------:R-:W2:Y:S01]  /*10570*/  S2UR UR7, SR_CTAID.X ;  /* 0x00000000000779c3 */ /* 0x000ea20000002500 */
[----:B------:R-:W-:Y:S01]  /*10580*/  F2FP.F16.F32.PACK_AB R174, R175, R174 ;  /* 0x000000aeafae723e */ /* 0x000fe200000000ff */
[----:B------:R3:W-:Y:S01]  /*10590*/  STS [R15+0x2400], R170 ;  /* 0x002400aa0f007388 */ /* 0x0007e20000000800 */
[----:B------:R-:W-:Y:S01]  /*105a0*/  F2FP.F16.F32.PACK_AB R176, R177, R176 ;  /* 0x000000b0b1b0723e */ /* 0x000fe200000000ff */
[----:B------:R-:W-:Y:S01]  /*105b0*/  FMUL.FTZ R138, R17, R138 ;  /* 0x0000008a118a7220 */ /* 0x000fe20000410000 */
[----:B------:R-:W-:Y:S01]  /*105c0*/  F2FP.F16.F32.PACK_AB R178, R179, R178 ;  /* 0x000000b2b3b2723e */ /* 0x000fe200000000ff */
[----:B------:R-:W-:Y:S01]  /*105d0*/  STS [R27], R152 ;  /* 0x000000981b007388 */ /* 0x000fe20000000800 */
[----:B------:R-:W-:Y:S01]  /*105e0*/  FMUL.FTZ R139, R17, R139 ;  /* 0x0000008b118b7220 */ /* 0x000fe20000410000 */
[----:B------:R-:W4:Y:S01]  /*105f0*/  @P5 MUFU.LG2 R13, R13 ;  /* 0x0000000d000d5308 */ /* 0x000f220000000c00 */
[C---:B------:R-:W-:Y:S01]  /*10600*/  FMUL.FTZ R183, R8.reuse, R183 ;  /* 0x000000b708b77220 */ /* 0x040fe20000410000 */
[----:B------:R-:W-:Y:S01]  /*10610*/  STS [R27+0x400], R154 ;  /* 0x0004009a1b007388 */ /* 0x000fe20000000800 */
[C---:B------:R-:W-:Y:S01]  /*10620*/  FMUL.FTZ R182, R8.reuse, R182 ;  /* 0x000000b608b67220 */ /* 0x040fe20000410000 */
[C---:B------:R-:W-:Y:S01]  /*10630*/  FMUL.FTZ R187, R8.reuse, R187 ;  /* 0x000000bb08bb7220 */ /* 0x040fe20000410000 */
[----:B------:R-:W-:Y:S01]  /*10640*/  FMUL.FTZ R186, R8, R186 ;  /* 0x000000ba08ba7220 */ /* 0x000fe20000410000 */
[----:B------:R-:W-:Y:S01]  /*10650*/  STS [R25], R148 ;  /* 0x0000009419007388 */ /* 0x000fe20000000800 */
[----:B------:R-:W-:Y:S01]  /*10660*/  F2FP.F16.F32.PACK_AB R141, R141, R140 ;  /* 0x0000008c8d8d723e */ /* 0x000fe200000000ff */
[----:B------:R-:W5:Y:S01]  /*10670*/  @P4 MUFU.LG2 R12, R12 ;  /* 0x0000000c000c4308 */ /* 0x000f620000000c00 */
[----:B------:R-:W-:Y:S01]  /*10680*/  F2FP.F16.F32.PACK_AB R143, R143, R142 ;  /* 0x0000008e8f8f723e */ /* 0x000fe200000000ff */
[----:B------:R-:W-:Y:S01]  /*10690*/  STS [R25+0x400], R150 ;  /* 0x0004009619007388 */ /* 0x000fe20000000800 */
[----:B------:R-:W-:Y:S01]  /*106a0*/  F2FP.F16.F32.PACK_AB R136, R137, R136 ;  /* 0x000000888988723e */ /* 0x000fe200000000ff */
[----:B------:R-:W-:Y:S01]  /*106b0*/  FMUL.FTZ R134, R17, R134 ;  /* 0x0000008611867220 */ /* 0x000fe20000410000 */
[----:B------:R-:W-:Y:S01]  /*106c0*/  F2FP.F16.F32.PACK_AB R138, R139, R138 ;  /* 0x0000008a8b8a723e */ /* 0x000fe200000000ff */
[----:B------:R-:W2:Y:S01]  /*106d0*/  S2R R26, SR_CTAID.Z ;  /* 0x00000000001a7919 */ /* 0x000ea20000002700 */
[----:B------:R-:W-:Y:S01]  /*106e0*/  F2FP.F16.F32.PACK_AB R181, R181, R180 ;  /* 0x000000b4b5b5723e */ /* 0x000fe200000000ff */
[----:B------:R-:W2:Y:S01]  /*106f0*/  @P3 MUFU.LG2 R11, R11 ;  /* 0x0000000b000b3308 */ /* 0x000ea20000000c00 */
[----:B------:R-:W-:Y:S01]  /*10700*/  F2FP.F16.F32.PACK_AB R183, R183, R182 ;  /* 0x000000b6b7b7723e */ /* 0x000fe200000000ff */
[----:B------:R-:W-:Y:S01]  /*10710*/  STS [R27+0x2000], R172 ;  /* 0x002000ac1b007388 */ /* 0x000fe20000000800 */
[----:B---3--:R-:W3:Y:S01]  /*10720*/  @P1 LDC.64 R14, c[0x0][0x2c0] ;  /* 0x0000b000ff0e1b82 */ /* 0x008ee20000000a00 */
[----:B------:R-:W-:Y:S01]  /*10730*/  F2FP.F16.F32.PACK_AB R184, R185, R184 ;  /* 0x000000b8b9b8723e */ /* 0x000fe200000000ff */
[----:B----4-:R-:W-:Y:S01]  /*10740*/  @P5 FMUL.FTZ R13, R13, 0.69314718246459960938 ;  /* 0x3f3172180d0d5820 */ /* 0x010fe20000410000 */
[----:B------:R4:W-:Y:S01]  /*10750*/  STS [R27+0x2400], R174 ;  /* 0x002400ae1b007388 */ /* 0x0009e20000000800 */
[----:B------:R-:W-:Y:S01]  /*10760*/  F2FP.F16.F32.PACK_AB R186, R187, R186 ;  /* 0x000000babbba723e */ /* 0x000fe200000000ff */
[----:B------:R-:W2:Y:S01]  /*10770*/  @P2 MUFU.LG2 R10, R10 ;  /* 0x0000000a000a2308 */ /* 0x000ea20000000c00 */
[----:B------:R-:W-:Y:S01]  /*10780*/  @P1 MOV R33, 0x1 ;  /* 0x0000000100211802 */ /* 0x000fe20000000f00 */
[----:B------:R-:W-:Y:S01]  /*10790*/  STS [R25+0x2000], R176 ;  /* 0x002000b019007388 */ /* 0x000fe20000000800 */
[----:B-1----:R-:W-:-:S02]  /*107a0*/  @!P1 IMAD R33, R16, R23, RZ ;  /* 0x0000001710219224 */ /* 0x002fc400078e02ff */
[C---:B------:R-:W-:Y:S01]  /*107b0*/  FMUL.FTZ R135, R17.reuse, R135 ;  /* 0x0000008711877220 */ /* 0x040fe20000410000 */
[----:B------:R-:W1:Y:S01]  /*107c0*/  @P2 LDC R23, c[0x0][0x2e8] ;  /* 0x0000ba00ff172b82 */ /* 0x000e620000000800 */
[----:B------:R2:W-:Y:S01]  /*107d0*/  STS [R25+0x2400], R178 ;  /* 0x002400b219007388 */ /* 0x0005e20000000800 */
[----:B------:R-:W-:Y:S02]  /*107e0*/  IMAD R24, R24, R33, RZ ;  /* 0x0000002118187224 */ /* 0x000fe400078e02ff */
[C---:B------:R-:W-:Y:S01]  /*107f0*/  FMUL.FTZ R146, R17.reuse, R146 ;  /* 0x0000009211927220 */ /* 0x040fe20000410000 */
[----:B------:R-:W-:Y:S01]  /*10800*/  FMUL.FTZ R17, R17, R147 ;  /* 0x0000009311117220 */ /* 0x000fe20000410000 */
[----:B------:R-:W-:Y:S01]  /*10810*/  STS [R18], R141 ;  /* 0x0000008d12007388 */ /* 0x000fe20000000800 */
[----:B------:R-:W-:Y:S01]  /*10820*/  FMUL.FTZ R191, R8, R191 ;  /* 0x000000bf08bf7220 */ /* 0x000fe20000410000 */
[----:B------:R-:W-:Y:S01]  /*10830*/  SEL R24, R24, RZ, !P6 ;  /* 0x000000ff18187207 */ /* 0x000fe20007000000 */
[C---:B------:R-:W-:Y:S01]  /*10840*/  FMUL.FTZ R190, R8.reuse, R190 ;  /* 0x000000be08be7220 */ /* 0x040fe20000410000 */
[----:B------:R-:W-:Y:S01]  /*10850*/  STS [R18+0x400], R143 ;  /* 0x0004008f12007388 */ /* 0x000fe20000000800 */
[C---:B------:R-:W-:Y:S01]  /*10860*/  FMUL.FTZ R195, R8.reuse, R195 ;  /* 0x000000c308c37220 */ /* 0x040fe20000410000 */
[----:B------:R-:W-:Y:S01]  /*10870*/  FMUL.FTZ R8, R8, R194 ;  /* 0x000000c208087220 */ /* 0x000fe20000410000 */
[----:B------:R-:W-:Y:S01]  /*10880*/  F2FP.F16.F32.PACK_AB R132, R133, R132 ;  /* 0x000000848584723e */ /* 0x000fe200000000ff */
[----:B------:R-:W-:Y:S01]  /*10890*/  STS [R29], R136 ;  /* 0x000000881d007388 */ /* 0x000fe20000000800 */
[----:B---3--:R-:W-:Y:S01]  /*108a0*/  @P1 IMAD R15, R15, R14, RZ ;  /* 0x0000000e0f0f1224 */ /* 0x008fe200078e02ff */
[----:B------:R-:W-:Y:S01]  /*108b0*/  @!P1 MOV R15, R16 ;  /* 0x00000010000f9202 */ /* 0x000fe20000000f00 */
[----:B-----5:R-:W-:Y:S01]  /*108c0*/  @P4 FMUL.FTZ R12, R12, 0.69314718246459960938 ;  /* 0x3f3172180c0c4820 */ /* 0x020fe20000410000 */
[----:B------:R-:W-:Y:S01]  /*108d0*/  STS [R29+0x400], R138 ;  /* 0x0004008a1d007388 */ /* 0x000fe20000000800 */
[C---:B----4-:R-:W-:Y:S01]  /*108e0*/  IADD3 R27, R19.reuse, R18, RZ ;  /* 0x00000012131b7210 */ /* 0x050fe20007ffe0ff */
[----:B------:R-:W3:Y:S01]  /*108f0*/  @P4 LDC R16, c[0x0][0x2e8] ;  /* 0x0000ba00ff104b82 */ /* 0x000ee20000000800 */
[----:B------:R-:W-:Y:S01]  /*10900*/  MOV R14, 0x7f800000 ;  /* 0x7f800000000e7802 */ /* 0x000fe20000000f00 */
[----:B------:R-:W-:Y:S01]  /*10910*/  STS [R18+0x2000], R181 ;  /* 0x002000b512007388 */ /* 0x000fe20000000800 */
[----:B------:R-:W-:Y:S01]  /*10920*/  @P5 FFMA.FTZ R14, R68, R31, R13 ;  /* 0x0000001f440e5223 */ /* 0x000fe2000001000d */
[----:B--2---:R-:W-:Y:S01]  /*10930*/  IMAD R13, R26, R15, R24 ;  /* 0x0000000f1a0d7224 */ /* 0x004fe200078e0218 */
[----:B------:R-:W-:Y:S01]  /*10940*/  LOP3.LUT P5, RZ, R6, 0x3, RZ, 0xc0, !PT ;  /* 0x0000000306ff7812 */ /* 0x000fe200078ac0ff */
[----:B------:R2:W-:Y:S01]  /*10950*/  STS [R18+0x2400], R183 ;  /* 0x002400b712007388 */ /* 0x0005e20000000800 */
[----:B------:R-:W-:Y:S01]  /*10960*/  IADD3 R25, R19, R29, RZ ;  /* 0x0000001d13197210 */ /* 0x000fe20007ffe0ff */
[----:B------:R-:W-:Y:S01]  /*10970*/  @P3 FMUL.FTZ R11, R11, 0.69314718246459960938 ;  /* 0x3f3172180b0b3820 */ /* 0x000fe20000410000 */
[----:B------:R-:W4:Y:S01]  /*10980*/  @P1 LDC R19, c[0x0][0x2c0] ;  /* 0x0000b000ff131b82 */ /* 0x000f220000000800 */
[----:B------:R-:W-:Y:S01]  /*10990*/  STS [R29+0x2000], R184 ;  /* 0x002000b81d007388 */ /* 0x000fe20000000800 */
[----:B------:R-:W-:Y:S01]  /*109a0*/  F2FP.F16.F32.PACK_AB R134, R135, R134 ;  /* 0x000000868786723e */ /* 0x000fe200000000ff */
[----:B------:R-:W-:Y:S01]  /*109b0*/  BSSY B0, `(.L_x_305) ;  /* 0x000004b000007945 */ /* 0x000fe20003800000 */
[----:B------:R-:W-:Y:S01]  /*109c0*/  F2FP.F16.F32.PACK_AB R144, R145, R144 ;  /* 0x000000909190723e */ /* 0x000fe200000000ff */
[----:B------:R5:W-:Y:S01]  /*109d0*/  STS [R29+0x2400], R186 ;  /* 0x002400ba1d007388 */ /* 0x000be20000000800 */
[----:B------:R-:W-:-:S02]  /*109e0*/  F2FP.F16.F32.PACK_AB R17, R17, R146 ;  /* 0x000000921111723e */ /* 0x000fc400000000ff */
[----:B------:R-:W-:Y:S01]  /*109f0*/  F2FP.F16.F32.PACK_AB R188, R189, R188 ;  /* 0x000000bcbdbc723e */ /* 0x000fe200000000ff */
[----:B------:R-:W-:Y:S01]  /*10a00*/  STS [R27], R132 ;  /* 0x000000841b007388 */ /* 0x000fe20000000800 */
[----:B------:R-:W-:Y:S02]  /*10a10*/  F2FP.F16.F32.PACK_AB R190, R191, R190 ;  /* 0x000000bebfbe723e */ /* 0x000fe400000000ff */
[----:B------:R-:W-:Y:S01]  /*10a20*/  F2FP.F16.F32.PACK_AB R8, R195, R8 ;  /* 0x00000008c308723e */ /* 0x000fe200000000ff */
[----:B------:R-:W-:Y:S01]  /*10a30*/  STS [R27+0x400], R134 ;  /* 0x000400861b007388 */ /* 0x000fe20000000800 */
[----:B------:R-:W-:-:S03]  /*10a40*/  MOV R15, 0x7f800000 ;  /* 0x7f800000000f7802 */ /* 0x000fc60000000f00 */
[----:B------:R-:W-:Y:S04]  /*10a50*/  STS [R25], R144 ;  /* 0x0000009019007388 */ /* 0x000fe80000000800 */
[----:B------:R1:W-:Y:S01]  /*10a60*/  STS [R22], R17 ;  /* 0x0000001116007388 */ /* 0x0003e20000000800 */
[----:B--2---:R-:W-:Y:S01]  /*10a70*/  MOV R18, 0x7f800000 ;  /* 0x7f80000000127802 */ /* 0x004fe20000000f00 */
[----:B---3--:R-:W-:Y:S01]  /*10a80*/  @P4 FFMA.FTZ R18, R3, R16, R12 ;  /* 0x0000001003124223 */ /* 0x008fe2000001000c */
[----:B------:R-:W-:Y:S01]  /*10a90*/  @!P1 MOV R19, 0x1 ;  /* 0x0000000100139802 */ /* 0x000fe20000000f00 */
[----:B------:R-:W-:Y:S04]  /*10aa0*/  STS [R27+0x2000], R188 ;  /* 0x002000bc1b007388 */ /* 0x000fe80000000800 */
[----:B----4-:R-:W-:Y:S01]  /*10ab0*/  IMAD R24, R19, UR7, RZ ;  /* 0x0000000713187c24 */ /* 0x010fe2000f8e02ff */
[----:B-----5:R-:W2:Y:S01]  /*10ac0*/  @P3 LDC R29, c[0x0][0x2e8] ;  /* 0x0000ba00ff1d3b82 */ /* 0x020ea20000000800 */
[----:B------:R3:W-:Y:S03]  /*10ad0*/  STS [R27+0x2400], R190 ;  /* 0x002400be1b007388 */ /* 0x0007e60000000800 */
[----:B------:R-:W-:Y:S01]  /*10ae0*/  SHF.L.U32 R24, R24, 0x7, RZ ;  /* 0x0000000718187819 */ /* 0x000fe200000006ff */
[----:B------:R4:W-:Y:S03]  /*10af0*/  STS [R25+0x2000], R192 ;  /* 0x002000c019007388 */ /* 0x0009e60000000800 */
[--C-:B------:R-:W-:Y:S01]  /*10b00*/  IADD3 R20, P1, P0, R24, R20, R13.reuse ;  /* 0x0000001418147210 */ /* 0x100fe2000783e00d */
[----:B------:R2:W-:Y:S01]  /*10b10*/  STS [R22+0x2000], R8 ;  /* 0x0020000816007388 */ /* 0x0005e20000000800 */
[----:B------:R-:W-:-:S02]  /*10b20*/  SHF.R.S32.HI R13, RZ, 0x1f, R13 ;  /* 0x0000001fff0d7819 */ /* 0x000fc4000001140d */
[----:B-1----:R-:W-:Y:S01]  /*10b30*/  MOV R17, 0x7f800000 ;  /* 0x7f80000000117802 */ /* 0x002fe20000000f00 */
[----:B--2---:R-:W-:Y:S01]  /*10b40*/  @P3 FFMA.FTZ R15, R2, R29, R11 ;  /* 0x0000001d020f3223 */ /* 0x004fe2000001000b */
[----:B---3--:R-:W-:Y:S01]  /*10b50*/  @P2 FMUL.FTZ R27, R10, 0.69314718246459960938 ;  /* 0x3f3172180a1b2820 */ /* 0x008fe20000410000 */
[----:B----4-:R-:W-:-:S03]  /*10b60*/  SHF.R.S32.HI R25, RZ, 0x1f, R24 ;  /* 0x0000001fff197819 */ /* 0x010fc60000011418 */
[----:B------:R-:W-:Y:S01]  /*10b70*/  @P2 FFMA.FTZ R17, R0, R23, R27 ;  /* 0x0000001700112223 */ /* 0x000fe2000001001b */
[----:B------:R-:W-:Y:S01]  /*10b80*/  IADD3.X R21, R25, R21, R13, P1, P0 ;  /* 0x0000001519157210 */ /* 0x000fe20000fe040d */
[----:B------:R-:W-:Y:S06]  /*10b90*/  BAR.SYNC.DEFER_BLOCKING 0x0 ;  /* 0x0000000000007b1d */ /* 0x000fec0000010000 */
[----:B------:R-:W-:Y:S05]  /*10ba0*/  @P5 BRA `(.L_x_306) ;  /* 0x0000000000ac5947 */ /* 0x000fea0003800000 */
        /* <DEDUP_REMOVED lines=18> */
[-C--:B------:R-:W-:Y:S01]  /*10cd0*/  @!P4 IMAD R6, R6, R19.reuse, RZ ;  /* 0x000000130606c224 */ /* 0x080fe200078e02ff */
[CC--:B------:R-:W-:Y:S01]  /*10ce0*/  @!P6 IADD3 R0, P0, R23.reuse, R20.reuse, RZ ;  /* 0x000000141700e210 */ /* 0x0c0fe20007f1e0ff */
[----:B------:R-:W2:Y:S01]  /*10cf0*/  @!P5 LDC.64 R10, c[0x0][0x2b0] ;  /* 0x0000ac00ff0adb82 */ /* 0x000ea20000000a00 */
[----:B------:R-:W-:Y:S01]  /*10d00*/  @!P3 IMAD R24, R24, R19, RZ ;  /* 0x000000131818b224 */ /* 0x000fe200078e02ff */
[-C--:B------:R-:W-:Y:S02]  /*10d10*/  @!P5 IADD3 R22, P2, R16, R20.reuse, RZ ;  /* 0x000000141016d210 */ /* 0x080fe40007f5e0ff */
[----:B------:R-:W-:Y:S02]  /*10d20*/  @!P6 LEA.HI.X.SX32 R19, R23, R21, 0x1, P0 ;  /* 0x000000151713e211 */ /* 0x000fe400000f0eff */
[----:B------:R-:W-:-:S02]  /*10d30*/  @!P4 IADD3 R23, P1, R6, R20, RZ ;  /* 0x000000140617c210 */ /* 0x000fc40007f3e0ff */
[----:B------:R-:W3:Y:S01]  /*10d40*/  @!P4 LDC.64 R8, c[0x0][0x2b0] ;  /* 0x0000ac00ff08cb82 */ /* 0x000ee20000000a00 */
[-C--:B------:R-:W-:Y:S02]  /*10d50*/  @!P5 LEA.HI.X.SX32 R16, R16, R21.reuse, 0x1, P2 ;  /* 0x000000151010d211 */ /* 0x080fe400010f0eff */
[----:B------:R-:W-:Y:S02]  /*10d60*/  @!P4 LEA.HI.X.SX32 R6, R6, R21, 0x1, P1 ;  /* 0x000000150606c211 */ /* 0x000fe400008f0eff */
[----:B------:R-:W-:-:S03]  /*10d70*/  @!P3 IADD3 R20, P0, R24, R20, RZ ;  /* 0x000000141814b210 */ /* 0x000fc60007f1e0ff */
[----:B------:R-:W4:Y:S01]  /*10d80*/  @!P3 LDC.64 R2, c[0x0][0x2b0] ;  /* 0x0000ac00ff02bb82 */ /* 0x000f220000000a00 */
[----:B-1----:R-:W-:Y:S02]  /*10d90*/  @!P6 LEA R12, P2, R0, R12, 0x2 ;  /* 0x0000000c000ce211 */ /* 0x002fe400078410ff */
        /* <DEDUP_REMOVED lines=12> */
.L_x_306:
[----:B------:R-:W-:Y:S05]  /*10e60*/  BSYNC B0 ;  /* 0x0000000000007941 */ /* 0x000fea0003800000 */
.L_x_305:
[----:B------:R-:W2:Y:S01]  /*10e70*/  LDL R22, [R1+0x48] ;  /* 0x0000480001167983 */ /* 0x000ea20000100800 */
[----:B------:R-:W-:Y:S01]  /*10e80*/  IMAD.SHL.U32 R0, R4, 0x8, RZ ;  /* 0x0000000804007824 */ /* 0x000fe200078e00ff */
[----:B------:R-:W-:Y:S01]  /*10e90*/  SHF.R.S32.HI R4, RZ, 0x3, R5 ;  /* 0x00000003ff047819 */ /* 0x000fe20000011405 */
[----:B------:R-:W-:Y:S01]  /*10ea0*/  UIMAD UR16, UR7, -0x80, UR16 ;  /* 0xffffff80071078a4 */ /* 0x000fe2000f8e0210 */
[----:B-1----:R-:W-:Y:S01]  /*10eb0*/  SHF.R.S32.HI R2, RZ, 0x3, R7 ;  /* 0x00000003ff027819 */ /* 0x002fe20000011407 */
[----:B------:R-:W-:Y:S01]  /*10ec0*/  IMAD.U32 R13, RZ, RZ, UR15 ;  /* 0x0000000fff0d7e24 */ /* 0x000fe2000f8e00ff */
[----:B------:R-:W-:Y:S01]  /*10ed0*/  ULDC UR7, c[0x0][0x2d0] ;  /* 0x0000b40000077ab9 */ /* 0x000fe20000000800 */
[----:B------:R-:W-:Y:S01]  /*10ee0*/  VIADD R5, R4, 0x20 ;  /* 0x0000002004057836 */ /* 0x000fe20000000000 */
[----:B------:R-:W-:Y:S01]  /*10ef0*/  ISETP.GE.AND P1, PT, R0, UR7, PT ;  /* 0x0000000700007c0c */ /* 0x000fe2000bf26270 */
[----:B------:R-:W-:Y:S01]  /*10f00*/  VIADD R3, R4, 0x30 ;  /* 0x0000003004037836 */ /* 0x000fe20000000000 */
[----:B------:R-:W-:Y:S01]  /*10f10*/  IADD3 R14, P3, R0, UR6, RZ ;  /* 0x00000006000e7c10 */ /* 0x000fe2000ff7e0ff */
[----:B------:R-:W-:Y:S01]  /*10f20*/  ULDC.64 UR6, c[0x0][0x2a0] ;  /* 0x0000a80000067ab9 */ /* 0x000fe20000000a00 */
[----:B------:R-:W-:Y:S01]  /*10f30*/  ISETP.GE.OR P6, PT, R5, UR5, P1 ;  /* 0x0000000505007c0c */ /* 0x000fe20008fc6670 */
[----:B------:R-:W-:Y:S01]  /*10f40*/  BSSY B0, `(.L_x_307) ;  /* 0x0000021000007945 */ /* 0x000fe20003800000 */
[----:B------:R-:W-:-:S02]  /*10f50*/  SHF.R.S32.HI R5, RZ, 0x1f, R26 ;  /* 0x0000001fff057819 */ /* 0x000fc4000001141a */
[----:B------:R-:W-:Y:S02]  /*10f60*/  ISETP.GE.OR P5, PT, R3, UR5, P1 ;  /* 0x0000000503007c0c */ /* 0x000fe40008fa6670 */
[----:B------:R-:W-:Y:S01]  /*10f70*/  ISETP.GE.OR P2, PT, R2, UR16, P1 ;  /* 0x0000001002007c0c */ /* 0x000fe20008f46670 */
[C---:B------:R-:W-:Y:S01]  /*10f80*/  VIADD R2, R4.reuse, 0x40 ;  /* 0x0000004004027836 */ /* 0x040fe20000000000 */
[----:B------:R-:W-:Y:S01]  /*10f90*/  SHF.R.S32.HI R3, RZ, 0x1f, R0 ;  /* 0x0000001fff037819 */ /* 0x000fe20000011400 */
[----:B------:R-:W-:Y:S01]  /*10fa0*/  VIADD R0, R4, 0x50 ;  /* 0x0000005004007836 */ /* 0x000fe20000000000 */
[----:B------:R-:W-:Y:S01]  /*10fb0*/  LEA.HI.SX32 R7, R7, 0x10, 0x1d ;  /* 0x0000001007077811 */ /* 0x000fe200078feaff */
[----:B------:R-:W-:Y:S01]  /*10fc0*/  IMAD R17, R5, UR6, RZ ;  /* 0x0000000605117c24 */ /* 0x000fe2000f8e02ff */
[--C-:B------:R-:W-:Y:S02]  /*10fd0*/  SHF.R.S32.HI R5, RZ, 0x1f, R4.reuse ;  /* 0x0000001fff057819 */ /* 0x100fe40000011404 */
[----:B------:R-:W-:Y:S01]  /*10fe0*/  IADD3.X R15, R3, UR4, RZ, P3, !PT ;  /* 0x00000004030f7c10 */ /* 0x000fe20009ffe4ff */
[----:B------:R-:W-:Y:S01]  /*10ff0*/  IMAD R17, R26, UR7, R17 ;  /* 0x000000071a117c24 */ /* 0x000fe2000f8e0211 */
[----:B------:R-:W-:Y:S01]  /*11000*/  ISETP.GE.OR P4, PT, R2, UR5, P1 ;  /* 0x0000000502007c0c */ /* 0x000fe20008f86670 */
[----:B------:R-:W-:Y:S01]  /*11010*/  IMAD.WIDE R12, R13, 0x80, R4 ;  /* 0x000000800d0c7825 */ /* 0x000fe200078e0204 */
[----:B------:R-:W-:-:S02]  /*11020*/  ISETP.GE.OR P3, PT, R0, UR5, P1 ;  /* 0x0000000500007c0c */ /* 0x000fc40008f66670 */
[----:B------:R-:W-:Y:S01]  /*11030*/  ISETP.GE.OR P0, PT, R7, UR16, P1 ;  /* 0x0000001007007c0c */ /* 0x000fe20008f06670 */
[C---:B------:R-:W-:Y:S02]  /*11040*/  VIADD R2, R4.reuse, 0x60 ;  /* 0x0000006004027836 */ /* 0x040fe40000000000 */
[----:B------:R-:W-:Y:S02]  /*11050*/  VIADD R0, R4, 0x70 ;  /* 0x0000007004007836 */ /* 0x000fe40000000000 */
[----:B------:R-:W-:-:S04]  /*11060*/  IMAD.WIDE.U32 R14, R26, UR6, R14 ;  /* 0x000000061a0e7c25 */ /* 0x000fc8000f8e000e */
[----:B------:R-:W-:Y:S01]  /*11070*/  IMAD.IADD R17, R15, 0x1, R17 ;  /* 0x000000010f117824 */ /* 0x000fe200078e0211 */
[----:B--2---:R1:W2:Y:S04]  /*11080*/  LDS.128 R8, [R22+0x3800] ;  /* 0x0038000016087984 */ /* 0x0042a80000000c00 */
[----:B------:R1:W3:Y:S01]  /*11090*/  LDS.128 R4, [R22] ;  /* 0x0000000016047984 */ /* 0x0002e20000000c00 */
        /* <DEDUP_REMOVED lines=10> */
[----:B---3--:R4:W-:Y:S02]  /*11140*/  STG.E.128 desc[UR22][R20.64], R4 ;  /* 0x0000000414007986 */ /* 0x0089e4000c101d16 */
.L_x_308:
[----:B------:R-:W-:Y:S05]  /*11150*/  BSYNC B0 ;  /* 0x0000000000007941 */ /* 0x000fea0003800000 */
.L_x_307:
[----:B---34-:R3:W4:Y:S01]  /*11160*/  LDS.128 R4, [R22+0x800] ;  /* 0x0008000016047984 */ /* 0x0187220000000c00 */
[----:B------:R-:W-:Y:S01]  /*11170*/  BSSY B0, `(.L_x_309) ;  /* 0x0000011000007945 */ /* 0x000fe20003800000 */
[----:B------:R-:W-:Y:S02]  /*11180*/  ISETP.GE.OR P2, PT, R2, UR5, P1 ;  /* 0x0000000502007c0c */ /* 0x000fe40008f46670 */
[----:B------:R-:W-:Y:S01]  /*11190*/  ISETP.GE.OR P1, PT, R0, UR5, P1 ;  /* 0x0000000500007c0c */ /* 0x000fe20008f26670 */
[----:B------:R-:W-:-:S12]  /*111a0*/  @P0 BRA `(.L_x_310) ;  /* 0x0000000000340947 */ /* 0x000fd80003800000 */
        /* <DEDUP_REMOVED lines=13> */
.L_x_310:
[----:B------:R-:W-:Y:S05]  /*11280*/  BSYNC B0 ;  /* 0x0000000000007941 */ /* 0x000fea0003800000 */
.L_x_309:
[----:B----4-:R4:W1:Y:S01]  /*11290*/  LDS.128 R4, [R22+0x1000] ;  /* 0x0010000016047984 */ /* 0x0108620000000c00 */
[----:B------:R-:W-:Y:S04]  /*112a0*/  BSSY B0, `(.L_x_311) ;  /* 0x000000f000007945 */ /* 0x000fe80003800000 */
        /* <DEDUP_REMOVED lines=14> */
.L_x_312:
[----:B------:R-:W-:Y:S05]  /*11390*/  BSYNC B0 ;  /* 0x0000000000007941 */ /* 0x000fea0003800000 */
.L_x_311:
[----:B-1----:R1:W1:Y:S01]  /*113a0*/  LDS.128 R4, [R22+0x1800] ;  /* 0x0018000016047984 */ /* 0x0022620000000c00 */
        /* <DEDUP_REMOVED lines=15> */
.L_x_314:
[----:B------:R-:W-:Y:S05]  /*114a0*/  BSYNC B0 ;  /* 0x0000000000007941 */ /* 0x000fea0003800000 */
.L_x_313:
        /* <DEDUP_REMOVED lines=16> */
.L_x_316:
[----:B------:R-:W-:Y:S05]  /*115b0*/  BSYNC B0 ;  /* 0x0000000000007941 */ /* 0x000fea0003800000 */
.L_x_315:
        /* <DEDUP_REMOVED lines=16> */
.L_x_318:
[----:B------:R-:W-:Y:S05]  /*116c0*/  BSYNC B0 ;  /* 0x0000000000007941 */ /* 0x000fea0003800000 */
.L_x_317:
        /* <DEDUP_REMOVED lines=16> */
.L_x_320:
[----:B------:R-:W-:Y:S05]  /*117d0*/  BSYNC B0 ;  /* 0x0000000000007941 */ /* 0x000fea0003800000 */
.L_x_319:
[----:B------:R-:W-:Y:S05]  /*117e0*/  @P1 EXIT ;  /* 0x000000000000194d */ /* 0x000fea0003800000 */
[----:B------:R-:W-:Y:S01]  /*117f0*/  IADD3 R0, P0, R12, 0x70, RZ ;  /* 0x000000700c007810 */ /* 0x000fe20007f1e0ff */
        /* <DEDUP_REMOVED lines=13> */
.L_x_245:
        /* <DEDUP_REMOVED lines=89> */
.L_x_322:
[----:B------:R-:W-:Y:S05]  /*11e60*/  BSYNC B0 ;  /* 0x0000000000007941 */ /* 0x000fea0003800000 */
.L_x_321:
[----:B------:R-:W-:Y:S01]  /*11e70*/  BSSY B0, `(.L_x_323) ;  /* 0x0000010000007945 */ /* 0x000fe20003800000 */
[----:B------:R-:W-:-:S03]  /*11e80*/  ISETP.GE.AND P2, PT, R16, UR16, PT ;  /* 0x0000001010007c0c */ /* 0x000fc6000bf46270 */
[----:B------:R-:W-:Y:S10]  /*11e90*/  @P1 BRA `(.L_x_324) ;  /* 0x0000000000341947 */ /* 0x000ff40003800000 */
        /* <DEDUP_REMOVED lines=9> */
[----:B-1----:R-:W-:Y:S02]  /*11f30*/  LEA R22, P1, R12, UR4, 0x1 ;  /* 0x000000040c167c11 */ /* 0x002fe4000f8208ff */
[----:B------:R-:W-:-:S04]  /*11f40*/  IADD3 R2, R2, R13, RZ ;  /* 0x0000000d02027210 */ /* 0x000fc80007ffe0ff */
[----:B------:R-:W-:-:S05]  /*11f50*/  LEA.HI.X R23, R12, UR5, R2, 0x1, P1 ;  /* 0x000000050c177c11 */ /* 0x000fca00088f0c02 */
[----:B------:R2:W-:Y:S02]  /*11f60*/  STG.E.128 desc[UR22][R22.64], RZ ;  /* 0x000000ff16007986 */ /* 0x0005e4000c101d16 */
.L_x_324:
[----:B------:R-:W-:Y:S05]  /*11f70*/  BSYNC B0 ;  /* 0x0000000000007941 */ /* 0x000fea0003800000 */
.L_x_323:
        /* <DEDUP_REMOVED lines=12> */
[----:B-12---:R-:W-:Y:S02]  /*12040*/  LEA R22, P6, R12, UR4, 0x1 ;  /* 0x000000040c167c11 */ /* 0x006fe4000f8c08ff */
[----:B------:R-:W-:-:S04]  /*12050*/  IADD3 R2, R2, R13, RZ ;  /* 0x0000000d02027210 */ /* 0x000fc80007ffe0ff */
[----:B------:R-:W-:-:S05]  /*12060*/  LEA.HI.X R23, R12, UR5, R2, 0x1, P6 ;  /* 0x000000050c177c11 */ /* 0x000fca000b0f0c02 */
[----:B------:R3:W-:Y:S02]  /*12070*/  STG.E.128 desc[UR22][R22.64], RZ ;  /* 0x000000ff16007986 */ /* 0x0007e4000c101d16 */
.L_x_326:
[----:B------:R-:W-:Y:S05]  /*12080*/  BSYNC B0 ;  /* 0x0000000000007941 */ /* 0x000fea0003800000 */
.L_x_325:
        /* <DEDUP_REMOVED lines=12> */
[----:B-123--:R-:W-:Y:S02]  /*12150*/  LEA R22, P5, R12, UR4, 0x1 ;  /* 0x000000040c167c11 */ /* 0x00efe4000f8a08ff */
[----:B------:R-:W-:-:S04]  /*12160*/  IADD3 R2, R2, R13, RZ ;  /* 0x0000000d02027210 */ /* 0x000fc80007ffe0ff */
[----:B------:R-:W-:-:S05]  /*12170*/  LEA.HI.X R23, R12, UR5, R2, 0x1, P5 ;  /* 0x000000050c177c11 */ /* 0x000fca000a8f0c02 */
[----:B------:R4:W-:Y:S02]  /*12180*/  STG.E.128 desc[UR22][R22.64], RZ ;  /* 0x000000ff16007986 */ /* 0x0009e4000c101d16 */
.L_x_328:
[----:B------:R-:W-:Y:S05]  /*12190*/  BSYNC B0 ;  /* 0x0000000000007941 */ /* 0x000fea0003800000 */
.L_x_327:
        /* <DEDUP_REMOVED lines=12> */
[----:B-1234-:R-:W-:Y:S02]  /*12260*/  LEA R22, P3, R12, UR4, 0x1 ;  /* 0x000000040c167c11 */ /* 0x01efe4000f8608ff */
[----:B------:R-:W-:-:S04]  /*12270*/  IADD3 R2, R2, R13, RZ ;  /* 0x0000000d02027210 */ /* 0x000fc80007ffe0ff */
[----:B------:R-:W-:-:S05]  /*12280*/  LEA.HI.X R23, R12, UR5, R2, 0x1, P3 ;  /* 0x000000050c177c11 */ /* 0x000fca00098f0c02 */
[----:B------:R1:W-:Y:S02]  /*12290*/  STG.E.128 desc[UR22][R22.64], RZ ;  /* 0x000000ff16007986 */ /* 0x0003e4000c101d16 */
.L_x_330:
[----:B------:R-:W-:Y:S05]  /*122a0*/  BSYNC B0 ;  /* 0x0000000000007941 */ /* 0x000fea0003800000 */
.L_x_329:
        /* <DEDUP_REMOVED lines=14> */
[----:B-1234-:R-:W-:Y:S01]  /*12390*/  MOV R23, R21 ;  /* 0x0000001500177202 */ /* 0x01efe20000000f00 */
        /* <DEDUP_REMOVED lines=10> */
.L_x_332:
[----:B------:R-:W-:Y:S05]  /*12440*/  BSYNC B0 ;  /* 0x0000000000007941 */ /* 0x000fea0003800000 */
.L_x_331:
        /* <DEDUP_REMOVED lines=19> */
.L_x_334:
[----:B------:R-:W-:Y:S05]  /*12580*/  BSYNC B0 ;  /* 0x0000000000007941 */ /* 0x000fea0003800000 */
.L_x_333:
[----:B------:R-:W-:Y:S01]  /*12590*/  ISETP.GE.AND P1, PT, R0, UR16, PT ;  /* 0x0000001000007c0c */ /* 0x000fe2000bf26270 */
[----:B------:R-:W-:Y:S03]  /*125a0*/  BSSY B0, `(.L_x_335) ;  /* 0x0000010000007945 */ /* 0x000fe60003800000 */
[----:B------:R-:W-:Y:S01]  /*125b0*/  ISETP.NE.OR P1, PT, R10, RZ, P1 ;  /* 0x000000ff0a00720c */ /* 0x000fe20000f25670 */
[----:B------:R-:W-:-:S12]  /*125c0*/  @P0 BRA `(.L_x_336) ;  /* 0x0000000000340947 */ /* 0x000fd80003800000 */
[----:B------:R-:W-:Y:S01]  /*125d0*/  IADD3 R2, P0, R14, 0x70, RZ ;  /* 0x000000700e027810 */ /* 0x000fe20007f1e0ff */
[----:B------:R-:W-:Y:S01]  /*125e0*/  ULDC.64 UR4, c[0x0][0x298] ;  /* 0x0000a60000047ab9 */ /* 0x000fe20000000a00 */
[----:B------:R-:W-:-:S03]  /*125f0*/  IMAD.MOV.U32 R14, RZ, RZ, R18 ;  /* 0x000000ffff0e7224 */ /* 0x000fc600078e0012 */
[----:B------:R-:W-:Y:S01]  /*12600*/  IMAD.X R3, RZ, RZ, R15, P0 ;  /* 0x000000ffff037224 */ /* 0x000fe200000e060f */
[----:B------:R-:W-:-:S03]  /*12610*/  MOV R15, R21 ;  /* 0x00000015000f7202 */ /* 0x000fc60000000f00 */
[----:B------:R-:W-:Y:S02]  /*12620*/  IMAD R3, R3, UR4, RZ ;  /* 0x0000000403037c24 */ /* 0x000fe4000f8e02ff */
[----:B------:R-:W-:-:S04]  /*12630*/  IMAD.WIDE.U32 R14, R2, UR4, R14 ;  /* 0x00000004020e7c25 */ /* 0x000fc8000f8e000e */
[----:B------:R-:W-:Y:S01]  /*12640*/  IMAD R3, R2, UR5, R3 ;  /* 0x0000000502037c24 */ /* 0x000fe2000f8e0203 */
[----:B------:R-:W-:Y:S02]  /*12650*/  ULDC.64 UR4, c[0x0][0x280] ;  /* 0x0000a00000047ab9 */ /* 0x000fe40000000a00 */
[----:B------:R-:W-:Y:S02]  /*12660*/  LEA R2, P0, R14, UR4, 0x1 ;  /* 0x000000040e027c11 */ /* 0x000fe4000f8008ff */
[----:B------:R-:W-:-:S04]  /*12670*/  IADD3 R3, R3, R15, RZ ;  /* 0x0000000f03037210 */ /* 0x000fc80007ffe0ff */
[----:B------:R-:W-:-:S05]  /*12680*/  LEA.HI.X R3, R14, UR5, R3, 0x1, P0 ;  /* 0x000000050e037c11 */ /* 0x000fca00080f0c03 */
[----:B------:R1:W-:Y:S02]  /*12690*/  STG.E.128 desc[UR22][R2.64], RZ ;  /* 0x000000ff02007986 */ /* 0x0003e4000c101d16 */
.L_x_336:
[----:B------:R-:W-:Y:S05]  /*126a0*/  BSYNC B0 ;  /* 0x0000000000007941 */ /* 0x000fea0003800000 */
.L_x_335:
        /* <DEDUP_REMOVED lines=11> */
.L_x_338:
[----:B------:R-:W-:Y:S05]  /*12760*/  BSYNC B0 ;  /* 0x0000000000007941 */ /* 0x000fea0003800000 */
.L_x_337:
        /* <DEDUP_REMOVED lines=11> */
.L_x_340:
[----:B------:R-:W-:Y:S05]  /*12820*/  BSYNC B0 ;  /* 0x0000000000007941 */ /* 0x000fea0003800000 */
.L_x_339:
        /* <DEDUP_REMOVED lines=10> */
.L_x_342:
[----:B------:R-:W-:Y:S05]  /*128d0*/  BSYNC B0 ;  /* 0x0000000000007941 */ /* 0x000fea0003800000 */
.L_x_341:
        /* <DEDUP_REMOVED lines=10> */
.L_x_344:
[----:B------:R-:W-:Y:S05]  /*12980*/  BSYNC B0 ;  /* 0x0000000000007941 */ /* 0x000fea0003800000 */
.L_x_343:
        /* <DEDUP_REMOVED lines=10> */
.L_x_346:
[----:B------:R-:W-:Y:S05]  /*12a30*/  BSYNC B0 ;  /* 0x0000000000007941 */ /* 0x000fea0003800000 */
.L_x_345:
        /* <DEDUP_REMOVED lines=10> */
.L_x_348:
[----:B------:R-:W-:Y:S05]  /*12ae0*/  BSYNC B0 ;  /* 0x0000000000007941 */ /* 0x000fea0003800000 */
.L_x_347:
        /* <DEDUP_REMOVED lines=10> */
.L_x_350:
[----:B------:R-:W-:Y:S05]  /*12b90*/  BSYNC B0 ;  /* 0x0000000000007941 */ /* 0x000fea0003800000 */
.L_x_349:
[----:B------:R-:W-:Y:S05]  /*12ba0*/  @P1 EXIT ;  /* 0x000000000000194d */ /* 0x000fea0003800000 */
[----:B------:R-:W-:Y:S01]  /*12bb0*/  IMAD R0, R0, UR25, RZ ;  /* 0x0000001900007c24 */ /* 0x000fe2000f8e02ff */
[----:B------:R-:W-:Y:S01]  /*12bc0*/  ULDC.64 UR4, c[0x0][0x2b0] ;  /* 0x0000ac0000047ab9 */ /* 0x000fe20000000a00 */
[----:B-1----:R-:W-:-:S03]  /*12bd0*/  IMAD.MOV.U32 R5, RZ, RZ, 0x7f800000 ;  /* 0x7f800000ff057424 */ /* 0x002fc600078e00ff */
[----:B------:R-:W-:-:S04]  /*12be0*/  IADD3 R3, P0, R0, UR6, RZ ;  /* 0x0000000600037c10 */ /* 0x000fc8000ff1e0ff */
[----:B------:R-:W-:Y:S02]  /*12bf0*/  LEA.HI.X.SX32 R0, R0, UR26, 0x1, P0 ;  /* 0x0000001a00007c11 */ /* 0x000fe400080f0eff */
[----:B------:R-:W-:-:S04]  /*12c00*/  LEA R2, P0, R3, UR4, 0x2 ;  /* 0x0000000403027c11 */ /* 0x000fc8000f8010ff */
[----:B------:R-:W-:-:S05]  /*12c10*/  LEA.HI.X R3, R3, UR5, R0, 0x2, P0 ;  /* 0x0000000503037c11 */ /* 0x000fca00080f1400 */
[----:B------:R-:W-:Y:S01]  /*12c20*/  STG.E desc[UR22][R2.64], R5 ;  /* 0x0000000502007986 */ /* 0x000fe2000c101916 */
[----:B------:R-:W-:Y:S05]  /*12c30*/  EXIT ;  /* 0x000000000000794d */ /* 0x000fea0003800000 */
.L_x_351:
        /* <DEDUP_REMOVED lines=12> */
.L_x_2575:


//--------------------- .text._ZN5flash16flash_fwd_kernelI23Flash_fwd_kernel_traitsILi64ELi128ELi128ELi4ELb0ELb0EN7cutlass6half_tE19Flash_kernel_traitsILi64ELi128ELi128ELi4ES3_EELb0ELb0ELb0ELb1ELb0ELb0ELb0ELb0EEEvNS_16Flash_fwd_paramsE --------------------------
	.section	.text._ZN5flash16flash_fwd_kernelI23Flash_fwd_kernel_traitsILi64ELi128ELi128ELi4ELb0ELb0EN7cutlass6half_tE19Flash_kernel_traitsILi64ELi128ELi128ELi4ES3_EELb0ELb0ELb0ELb1ELb0ELb0ELb0ELb0EEEvNS_16Flash_fwd_paramsE,"ax",@progbits
	.align	128
        .global         _ZN5flash16flash_fwd_kernelI23Flash_fwd_kernel_traitsILi64ELi128ELi128ELi4ELb0ELb0EN7cutlass6half_tE19Flash_kernel_traitsILi64ELi128ELi128ELi4ES3_EELb0ELb0ELb0ELb1ELb0ELb0ELb0ELb0EEEvNS_16Flash_fwd_paramsE
        .type           _ZN5flash16flash_fwd_kernelI23Flash_fwd_kernel_traitsILi64ELi128ELi128ELi4ELb0ELb0EN7cutlass6half_tE19Flash_kernel_traitsILi64ELi128ELi128ELi4ES3_EELb0ELb0ELb0ELb1ELb0ELb0ELb0ELb0EEEvNS_16Flash_fwd_paramsE,@function
        .size           _ZN5flash16flash_fwd_kernelI23Flash_fwd_kernel_traitsILi64ELi128ELi128ELi4ELb0ELb0EN7cutlass6half_tE19Flash_kernel_traitsILi64ELi128ELi128ELi4ES3_EELb0ELb0ELb0ELb1ELb0ELb0ELb0ELb0EEEvNS_16Flash_fwd_paramsE,(.L_x_2576 - _ZN5flash16flash_fwd_kernelI23Flash_fwd_kernel_traitsILi64ELi128ELi128ELi4ELb0ELb0EN7cutlass6half_tE19Flash_kernel_traitsILi64ELi128ELi128ELi4ES3_EELb0ELb0ELb0ELb1ELb0ELb0ELb0ELb0EEEvNS_16Flash_fwd_paramsE)
        .other          _ZN5flash16flash_fwd_kernelI23Flash_fwd_kernel_traitsILi64ELi128ELi128ELi4ELb0ELb0EN7cutlass6half_tE19Flash_kernel_traitsILi64ELi128ELi128ELi4ES3_EELb0ELb0ELb0ELb1ELb0ELb0ELb0ELb0EEEvNS_16Flash_fwd_paramsE,@"STO_CUDA_ENTRY STV_DEFAULT"
_ZN5flash16flash_fwd_kernelI23Flash_fwd_kernel_traitsILi64ELi128ELi128ELi4ELb0ELb0EN7cutlass6half_tE19Flash_kernel_traitsILi64ELi128ELi128ELi4ES3_EELb0ELb0ELb0ELb1ELb0ELb0ELb0ELb0EEEvNS_16Flash_fwd_paramsE:
.text._ZN5flash16flash_fwd_kernelI23Flash_fwd_kernel_traitsILi64ELi128ELi128ELi4ELb0ELb0EN7cutlass6half_tE19Flash_kernel_traitsILi64ELi128ELi128ELi4ES3_EELb0ELb0ELb0ELb1ELb0ELb0ELb0ELb0EEEvNS_16Flash_fwd_paramsE:
        /* <DEDUP_REMOVED lines=56> */
.L_x_352:
[----:B------:R-:W-:-:S05]  /*0380*/  ULDC UR7, c[0x0][0x2c8] ;  /* 0x0000b20000077ab9 */ /* 0x000fca0000000800 */
.L_x_353:
        /* <DEDUP_REMOVED lines=21> */
[----:B------:R-:W-:-:S06]  /*04e0*/  UISETP.GE.AND UP0, UPT, UR26, 0x1, UPT ;  /* 0x000000011a00788c */ /* 0x000fcc000bf06270 */
[----:B------:R-:W-:-:S13]  /*04f0*/  PLOP3.LUT P0, PT, PT, PT, UP0, 0x80, 0x0 ;  /* 0x000000000000781c */ /* 0x000fda0003f0f008 */
[----:B------:R-:W-:Y:S05]  /*0500*/  @!P0 BRA `(.L_x_354) ;  /* 0x00000140004c8947 */ /* 0x000fea0003800000 */
[----:B------:R-:W1:Y:S01]  /*0510*/  LDC R17, c[0x0][0x278] ;  /* 0x00009e00ff117b82 */ /* 0x000e620000000800 */
[----:B------:R-:W2:Y:S01]  /*0520*/  S2R R4, SR_CTAID.Z ;  /* 0x0000000000047919 */ /* 0x000ea20000002700 */
[----:B------:R-:W-:Y:S01]  /*0530*/  UISETP.NE.AND UP1, UPT, UR15, -0x1, UPT ;  /* 0xffffffff0f00788c */ /* 0x000fe2000bf25270 */
[----:B------:R-:W-:Y:S01]  /*0540*/  SHF.R.S32.HI R27, RZ, 0x1f, R220 ;  /* 0x0000001fff1b7819 */ /* 0x000fe200000114dc */
[----:B------:R-:W-:-:S06]  /*0550*/  UISETP.NE.AND UP0, UPT, UR6, -0x1, UPT ;  /* 0xffffffff0600788c */ /* 0x000fcc000bf05270 */
[----:B------:R-:W-:-:S03]  /*0560*/  PLOP3.LUT P0, PT, PT, PT, UP0, 0x80, 0x0 ;  /* 0x000000000000781c */ /* 0x000fc60003f0f008 */
[----:B------:R-:W-:Y:S01]  /*0570*/  @UP1 ULDC.64 UR12, c[0x0][0x240] ;  /* 0x00009000000c1ab9 */ /* 0x000fe20000000a00 */
[----:B------:R-:W-:Y:S02]  /*0580*/  @!UP1 USHF.R.S32.HI UR7, URZ, 0x1f, UR28 ;  /* 0x0000001f3f079899 */ /* 0x000fe4000801141c */
[----:B------:R-:W-:Y:S02]  /*0590*/  @UP1 UIMAD.WIDE.U32 UR20, UR15, UR12, URZ ;  /* 0x0000000c0f1412a5 */ /* 0x000fe4000f8e003f */
[----:B------:R-:W-:Y:S01]  /*05a0*/  @UP0 UIADD3 UR12, UR10, UR6, URZ ;  /* 0x000000060a0c0290 */ /* 0x000fe2000fffe03f */
[----:B------:R-:W-:Y:S01]  /*05b0*/  @!UP1 ULDC.64 UR4, c[0x0][0x228] ;  /* 0x00008a0000049ab9 */ /* 0x000fe20000000a00 */
[----:B------:R-:W-:Y:S01]  /*05c0*/  @UP0 ULDC.64 UR8, c[0x0][0x248] ;  /* 0x0000920000080ab9 */ /* 0x000fe20000000a00 */
[----:B------:R-:W-:Y:S01]  /*05d0*/  @!UP1 UIMAD UR7, UR7, UR4, URZ ;  /* 0x00000004070792a4 */ /* 0x000fe2000f8e023f */
[----:B-1----:R-:W-:Y:S01]  /*05e0*/  IABS R0, R17 ;  /* 0x0000001100007213 */ /* 0x002fe20000000000 */
[----:B------:R-:W-:-:S02]  /*05f0*/  @!UP1 UIMAD.WIDE.U32 UR18, UR28, UR4, URZ ;  /* 0x000000041c1292a5 */ /* 0x000fc4000f8e003f */
[----:B------:R-:W-:Y:S02]  /*0600*/  @UP0 UIMAD.WIDE.U32 UR32, UR12, UR8, URZ ;  /* 0x000000080c2002a5 */ /* 0x000fe4000f8e003f */
[----:B------:R-:W-:Y:S01]  /*0610*/  IMAD.MOV.U32 R5, RZ, RZ, R0 ;  /* 0x000000ffff057224 */ /* 0x000fe200078e0000 */
[----:B------:R-:W-:Y:S02]  /*0620*/  @!UP1 UIMAD UR5, UR28, UR5, UR7 ;  /* 0x000000051c0592a4 */ /* 0x000fe4000f8e0207 */
[----:B------:R-:W-:Y:S01]  /*0630*/  @UP0 UIMAD UR12, UR12, UR9, URZ ;  /* 0x000000090c0c02a4 */ /* 0x000fe2000f8e023f */
[----:B------:R-:W1:Y:S01]  /*0640*/  I2F.RP R2, R5 ;  /* 0x0000000500027306 */ /* 0x000e620000209400 */
[----:B--2---:R-:W-:Y:S01]  /*0650*/  IABS R4, R4 ;  /* 0x0000000400047213 */ /* 0x004fe20000000000 */
[----:B------:R-:W-:Y:S02]  /*0660*/  @UP1 UIMAD UR13, UR15, UR13, UR21 ;  /* 0x0000000d0f0d12a4 */ /* 0x000fe4000f8e0215 */
[----:B------:R-:W-:Y:S01]  /*0670*/  @UP0 UIADD3 UR12, UR33, UR12, URZ ;  /* 0x0000000c210c0290 */ /* 0x000fe2000fffe03f */
[----:B------:R-:W-:Y:S01]  /*0680*/  @UP0 UMOV UR22, UR32 ;  /* 0x0000002000160c82 */ /* 0x000fe20008000000 */
[----:B------:R-:W-:Y:S01]  /*0690*/  @!UP1 UIADD3 UR13, UR19, UR5, URZ ;  /* 0x00000005130d9290 */ /* 0x000fe2000fffe03f */
[----:B------:R-:W-:Y:S01]  /*06a0*/  @!UP1 UMOV UR20, UR18 ;  /* 0x0000001200149c82 */ /* 0x000fe20008000000 */
[----:B-1----:R-:W1:Y:S02]  /*06b0*/  MUFU.RCP R2, R2 ;  /* 0x0000000200027308 */ /* 0x002e640000001000 */
[----:B-1----:R-:W-:-:S06]  /*06c0*/  VIADD R2, R2, 0xffffffe ;  /* 0x0ffffffe02027836 */ /* 0x002fcc0000000000 */
[----:B------:R-:W1:Y:S02]  /*06d0*/  F2I.FTZ.U32.TRUNC.NTZ R3, R2 ;  /* 0x0000000200037305 */ /* 0x000e64000021f000 */
[----:B-1----:R-:W-:Y:S02]  /*06e0*/  IMAD.MOV R0, RZ, RZ, -R3 ;  /* 0x000000ffff007224 */ /* 0x002fe400078e0a03 */
[----:B------:R-:W-:Y:S02]  /*06f0*/  IMAD.MOV.U32 R2, RZ, RZ, RZ ;  /* 0x000000ffff027224 */ /* 0x000fe400078e00ff */
[----:B------:R-:W-:-:S04]  /*0700*/  IMAD R0, R0, R5, RZ ;  /* 0x0000000500007224 */ /* 0x000fc800078e02ff */
[----:B------:R-:W-:Y:S01]  /*0710*/  IMAD.HI.U32 R2, R3, R0, R2 ;  /* 0x0000000003027227 */ /* 0x000fe200078e0002 */
[----:B------:R-:W-:Y:S02]  /*0720*/  MOV R3, R4 ;  /* 0x0000000400037202 */ /* 0x000fe40000000f00 */
[----:B------:R-:W-:-:S03]  /*0730*/  LEA.HI R4, R27, R220, RZ, 0x6 ;  /* 0x000000dc1b047211 */ /* 0x000fc600078f30ff */
[----:B------:R-:W-:-:S04]  /*0740*/  IMAD.HI.U32 R12, R2, R3, RZ ;  /* 0x00000003020c7227 */ /* 0x000fc800078e00ff */
[----:B------:R-:W-:-:S04]  /*0750*/  IMAD.MOV R0, RZ, RZ, -R12 ;  /* 0x000000ffff007224 */ /* 0x000fc800078e0a0c */
[----:B------:R-:W-:Y:S01]  /*0760*/  IMAD R2, R5, R0, R3 ;  /* 0x0000000005027224 */ /* 0x000fe200078e0203 */
[----:B------:R-:W-:-:S04]  /*0770*/  LEA.HI R3, R27, R220, RZ, 0x3 ;  /* 0x000000dc1b037211 */ /* 0x000fc800078f18ff */
[----:B------:R-:W-:Y:S02]  /*0780*/  SHF.R.S32.HI R14, RZ, 0x3, R3 ;  /* 0x00000003ff0e7819 */ /* 0x000fe40000011403 */
[----:B------:R-:W-:-:S03]  /*0790*/  LOP3.LUT R3, R3, 0xfffffff8, RZ, 0xc0, !PT ;  /* 0xfffffff803037812 */ /* 0x000fc600078ec0ff */
[----:B------:R-:W-:Y:S01]  /*07a0*/  IMAD.SHL.U32 R0, R14, 0x40, RZ ;  /* 0x000000400e007824 */ /* 0x000fe200078e00ff */
[----:B------:R-:W-:-:S04]  /*07b0*/  IADD3 R36, -R3, R220, RZ ;  /* 0x000000dc03247210 */ /* 0x000fc80007ffe1ff */
[----:B------:R-:W-:Y:S01]  /*07c0*/  LOP3.LUT R0, R0, 0x1c0, RZ, 0xc0, !PT ;  /* 0x000001c000007812 */ /* 0x000fe200078ec0ff */
[----:B------:R-:W-:-:S03]  /*07d0*/  IMAD.SHL.U32 R100, R36, 0x8, RZ ;  /* 0x0000000824647824 */ /* 0x000fc600078e00ff */
        /* <DEDUP_REMOVED lines=11> */
[----:B------:R-:W-:Y:S02]  /*0890*/  UIMAD UR7, UR7, UR4, URZ ;  /* 0x00000004070772a4 */ /* 0x000fe4000f8e023f */
[----:B------:R-:W-:Y:S02]  /*08a0*/  UIMAD.WIDE.U32 UR18, UR28, UR4, UR18 ;  /* 0x000000041c1272a5 */ /* 0x000fe4000f8e0012 */
[----:B------:R-:W-:-:S04]  /*08b0*/  UIMAD UR5, UR28, UR5, UR7 ;  /* 0x000000051c0572a4 */ /* 0x000fc8000f8e0207 */
[----:B------:R-:W-:Y:S01]  /*08c0*/  UIADD3 UR12, UR19, UR5, URZ ;  /* 0x00000005130c7290 */ /* 0x000fe2000fffe03f */
[----:B------:R-:W-:-:S11]  /*08d0*/  UMOV UR22, UR18 ;  /* 0x0000001200167c82 */ /* 0x000fd60008000000 */
.L_x_355:
[----:B------:R-:W-:Y:S01]  /*08e0*/  @UP0 UIADD3 UR5, UR10, UR6, URZ ;  /* 0x000000060a050290 */ /* 0x000fe2000fffe03f */
[----:B------:R-:W-:Y:S01]  /*08f0*/  LOP3.LUT R0, R0, R3, RZ, 0x3c, !PT ;  /* 0x0000000300007212 */ /* 0x000fe200078e3cff */
[----:B------:R-:W-:Y:S01]  /*0900*/  IMAD.SHL.U32 R3, R4, 0x8, RZ ;  /* 0x0000000804037824 */ /* 0x000fe200078e00ff */
[----:B------:R-:W-:Y:S01]  /*0910*/  @UP0 ULDC.64 UR6, c[0x0][0x250] ;  /* 0x0000940000060ab9 */ /* 0x000fe20000000a00 */
[----:B------:R-:W-:Y:S01]  /*0920*/  USHF.R.S32.HI UR27, URZ, 0x1f, UR30 ;  /* 0x0000001f3f1b7899 */ /* 0x000fe2000801141e */
[----:B------:R-:W-:Y:S01]  /*0930*/  ISETP.GT.U32.AND P1, PT, R5, R2, PT ;  /* 0x000000020500720c */ /* 0x000fe20003f24070 */
[----:B------:R-:W-:Y:S01]  /*0940*/  @UP0 UIMAD.WIDE.U32 UR18, UR5, UR6, URZ ;  /* 0x00000006051202a5 */ /* 0x000fe2000f8e003f */
[----:B------:R-:W-:Y:S01]  /*0950*/  LOP3.LUT R228, R0, 0xfffffe00, R3, 0xf8, !PT ;  /* 0xfffffe0000e47812 */ /* 0x000fe200078ef803 */
[----:B------:R-:W-:Y:S01]  /*0960*/  @UP0 UIMAD UR5, UR5, UR7, URZ ;  /* 0x00000007050502a4 */ /* 0x000fe2000f8e023f */
[----:B------:R-:W-:-:S03]  /*0970*/  LOP3.LUT R0, R17, UR30, RZ, 0x3c, !PT ;  /* 0x0000001e11007c12 */ /* 0x000fc6000f8e3cff */
[----:B------:R-:W-:Y:S01]  /*0980*/  @UP0 UIADD3 UR5, UR19, UR5, URZ ;  /* 0x0000000513050290 */ /* 0x000fe2000fffe03f */
[----:B------:R-:W-:Y:S11]  /*0990*/  @P0 BRA `(.L_x_356) ;  /* 0x0000000000300947 */ /* 0x000ff60003800000 */
[----:B------:R-:W-:Y:S01]  /*09a0*/  USHF.R.S32.HI UR11, URZ, 0x1f, UR10 ;  /* 0x0000001f3f0b7899 */ /* 0x000fe2000801140a */
[----:B------:R-:W-:Y:S01]  /*09b0*/  ULDC.64 UR6, c[0x0][0x250] ;  /* 0x0000940000067ab9 */ /* 0x000fe20000000a00 */
[----:B------:R-:W-:Y:S02]  /*09c0*/  ULDC.64 UR4, c[0x0][0x238] ;  /* 0x00008e0000047ab9 */ /* 0x000fe40000000a00 */
[----:B------:R-:W-:Y:S02]  /*09d0*/  UIMAD UR11, UR11, UR6, URZ ;  /* 0x000000060b0b72a4 */ /* 0x000fe4000f8e023f */
[----:B------:R-:W-:Y:S02]  /*09e0*/  UIMAD.WIDE.U32 UR18, UR10, UR6, URZ ;  /* 0x000000060a1272a5 */ /* 0x000fe4000f8e003f */
[----:B------:R-:W-:Y:S02]  /*09f0*/  UIMAD UR11, UR10, UR7, UR11 ;  /* 0x000000070a0b72a4 */ /* 0x000fe4000f8e020b */
[----:B------:R-:W-:-:S02]  /*0a00*/  USHF.R.S32.HI UR10, URZ, 0x1f, UR28 ;  /* 0x0000001f3f0a7899 */ /* 0x000fc4000801141c */
[----:B------:R-:W-:Y:S02]  /*0a10*/  UIADD3 UR19, UR19, UR11, URZ ;  /* 0x0000000b13137290 */ /* 0x000fe4000fffe03f */
[----:B------:R-:W-:Y:S02]  /*0a20*/  UIMAD UR10, UR10, UR4, URZ ;  /* 0x000000040a0a72a4 */ /* 0x000fe4000f8e023f */
[----:B------:R-:W-:Y:S02]  /*0a30*/  UIMAD.WIDE.U32 UR18, UR28, UR4, UR18 ;  /* 0x000000041c1272a5 */ /* 0x000fe4000f8e0012 */
[----:B------:R-:W-:-:S04]  /*0a40*/  UIMAD UR5, UR28, UR5, UR10 ;  /* 0x000000051c0572a4 */ /* 0x000fc8000f8e020a */
[----:B------:R-:W-:-:S12]  /*0a50*/  UIADD3 UR5, UR19, UR5, URZ ;  /* 0x0000000513057290 */ /* 0x000fd8000fffe03f */
.L_x_356:
[----:B------:R-:W1:Y:S01]  /*0a60*/  S2UR UR19, SR_CgaCtaId ;  /* 0x00000000001379c3 */ /* 0x000e620000008800 */
[----:B------:R-:W-:Y:S01]  /*0a70*/  @!P1 IMAD.IADD R2, R2, 0x1, -R5 ;  /* 0x0000000102029824 */ /* 0x000fe200078e0a05 */
[----:B------:R-:W-:Y:S01]  /*0a80*/  UIADD3 UR14, -UR23, UR17, URZ ;  /* 0x00000011170e7290 */ /* 0x000fe2000fffe13f */
[----:B------:R-:W-:Y:S01]  /*0a90*/  SHF.R.S32.HI R101, RZ, 0x1f, R100 ;  /* 0x0000001fff657819 */ /* 0x000fe20000011464 */
[----:B------:R-:W-:Y:S01]  /*0aa0*/  ULDC.64 UR10, c[0x0][0x258] ;  /* 0x00009600000a7ab9 */ /* 0x000fe20000000a00 */
[----:B------:R-:W-:Y:S01]  /*0ab0*/  ISETP.GE.AND P5, PT, R0, RZ, PT ;  /* 0x000000ff0000720c */ /* 0x000fe20003fa6270 */
[----:B------:R-:W-:Y:S01]  /*0ac0*/  UIMAD UR4, UR27, UR10, URZ ;  /* 0x0000000a1b0472a4 */ /* 0x000fe2000f8e023f */
[----:B------:R-:W-:Y:S01]  /*0ad0*/  ISETP.GE.U32.AND P4, PT, R2, R5, PT ;  /* 0x000000050200720c */ /* 0x000fe20003f86070 */
[----:B------:R-:W-:Y:S01]  /*0ae0*/  IMAD.U32 R0, RZ, RZ, UR10 ;  /* 0x0000000aff007e24 */ /* 0x000fe2000f8e00ff */
[----:B------:R-:W-:Y:S01]  /*0af0*/  IADD3 R2, P0, R100, UR20, RZ ;  /* 0x0000001464027c10 */ /* 0x000fe2000ff1e0ff */
[----:B------:R-:W-:Y:S01]  /*0b00*/  UIMAD UR11, UR30, UR11, UR4 ;  /* 0x0000000b1e0b72a4 */ /* 0x000fe2000f8e0204 */
[C---:B------:R-:W-:Y:S01]  /*0b10*/  ISETP.GE.AND P3, PT, R14.reuse, UR14, PT ;  /* 0x0000000e0e007c0c */ /* 0x040fe2000bf66270 */
[C---:B------:R-:W-:Y:S01]  /*0b20*/  VIADD R20, R14.reuse, 0x10 ;  /* 0x000000100e147836 */ /* 0x040fe20000000000 */
[----:B------:R-:W-:Y:S01]  /*0b30*/  IADD3.X R3, R101, UR13, RZ, P0, !PT ;  /* 0x0000000d65037c10 */ /* 0x000fe200087fe4ff */
[----:B------:R-:W-:Y:S01]  /*0b40*/  UMOV UR4, 0x400 ;  /* 0x0000040000047882 */ /* 0x000fe20000000000 */
[----:B------:R-:W-:Y:S01]  /*0b50*/  SHF.R.S32.HI R15, RZ, 0x1f, R14 ;  /* 0x0000001fff0f7819 */ /* 0x000fe2000001140e */
[----:B------:R-:W-:Y:S01]  /*0b60*/  VIADD R23, R14, 0x20 ;  /* 0x000000200e177836 */ /* 0x000fe20000000000 */
[----:B------:R-:W-:Y:S01]  /*0b70*/  BSSY B0, `(.L_x_357) ;  /* 0x0000023000007945 */ /* 0x000fe20003800000 */
[----:B------:R-:W-:Y:S01]  /*0b80*/  IMAD.WIDE.U32 R10, R0, UR30, R2 ;  /* 0x0000001e000a7c25 */ /* 0x000fe2000f8e0002 */
[----:B------:R-:W-:-:S02]  /*0b90*/  ISETP.NE.AND P6, PT, R17, RZ, PT ;  /* 0x000000ff1100720c */ /* 0x000fc40003fc5270 */
[----:B------:R-:W-:Y:S01]  /*0ba0*/  ISETP.GE.AND P2, PT, R20, UR14, PT ;  /* 0x0000000e14007c0c */ /* 0x000fe2000bf46270 */
[C---:B------:R-:W-:Y:S01]  /*0bb0*/  VIADD R22, R14.reuse, 0x30 ;  /* 0x000000300e167836 */ /* 0x040fe20000000000 */
[----:B-1----:R-:W-:Y:S01]  /*0bc0*/  ULEA UR4, UR19, UR4, 0x18 ;  /* 0x0000000413047291 */ /* 0x002fe2000f8ec03f */
[----:B------:R-:W-:Y:S02]  /*0bd0*/  VIADD R21, R14, 0x40 ;  /* 0x000000400e157836 */ /* 0x000fe40000000000 */
[----:B------:R-:W-:Y:S01]  /*0be0*/  @!P1 VIADD R12, R12, 0x1 ;  /* 0x000000010c0c9836 */ /* 0x000fe20000000000 */
[----:B------:R-:W-:Y:S01]  /*0bf0*/  ISETP.GE.AND P1, PT, R23, UR14, PT ;  /* 0x0000000e17007c0c */ /* 0x000fe2000bf26270 */
[----:B------:R-:W-:Y:S01]  /*0c00*/  IMAD.U32 R6, RZ, RZ, UR16 ;  /* 0x00000010ff067e24 */ /* 0x000fe2000f8e00ff */
[----:B------:R-:W-:Y:S01]  /*0c10*/  ISETP.GE.AND P0, PT, R22, UR14, PT ;  /* 0x0000000e16007c0c */ /* 0x000fe2000bf06270 */
[----:B------:R-:W-:Y:S01]  /*0c20*/  VIADD R9, R11, UR11 ;  /* 0x0000000b0b097c36 */ /* 0x000fe20008000000 */
[----:B------:R-:W-:Y:S01]  /*0c30*/  LEA R228, R228, UR4, 0x1 ;  /* 0x00000004e4e47c11 */ /* 0x000fe2000f8e08ff */
[----:B------:R-:W-:Y:S01]  /*0c40*/  @P4 VIADD R12, R12, 0x1 ;  /* 0x000000010c0c4836 */ /* 0x000fe20000000000 */
[----:B------:R-:W-:Y:S01]  /*0c50*/  ISETP.GE.AND P4, PT, R21, UR14, PT ;  /* 0x0000000e15007c0c */ /* 0x000fe2000bf86270 */
[----:B------:R-:W-:-:S04]  /*0c60*/  IMAD.WIDE R6, R6, 0x80, R14 ;  /* 0x0000008006067825 */ /* 0x000fc800078e020e */
[----:B------:R-:W-:Y:S01]  /*0c70*/  VIADD R24, R14, 0x50 ;  /* 0x000000500e187836 */ /* 0x000fe20000000000 */
[----:B------:R-:W-:Y:S07]  /*0c80*/  @P3 BRA `(.L_x_358) ;  /* 0x0000000000443947 */ /* 0x000fee0003800000 */
        /* <DEDUP_REMOVED lines=17> */
.L_x_358:
[----:B------:R-:W-:Y:S05]  /*0da0*/  BSYNC B0 ;  /* 0x0000000000007941 */ /* 0x000fea0003800000 */
.L_x_357:
[----:B------:R-:W-:Y:S01]  /*0db0*/  BSSY B0, `(.L_x_359) ;  /* 0x0000019000007945 */ /* 0x000fe20003800000 */
[----:B------:R-:W-:Y:S01]  /*0dc0*/  ISETP.GE.AND P3, PT, R24, UR14, PT ;  /* 0x0000000e18007c0c */ /* 0x000fe2000bf66270 */
[----:B------:R-:W-:Y:S01]  /*0dd0*/  VIADD R19, R14, 0x60 ;  /* 0x000000600e137836 */ /* 0x000fe20000000000 */
[----:B------:R-:W-:Y:S01]  /*0de0*/  LEA.HI R26, R27, R220, RZ, 0x4 ;  /* 0x000000dc1b1a7211 */ /* 0x000fe200078f20ff */
        /* <DEDUP_REMOVED lines=21> */
.L_x_360:
[----:B------:R-:W-:Y:S05]  /*0f40*/  BSYNC B0 ;  /* 0x0000000000007941 */ /* 0x000fea0003800000 */
.L_x_359:
[----:B------:R-:W-:Y:S01]  /*0f50*/  LOP3.LUT R0, R26, 0xfffffff0, RZ, 0xc0, !PT ;  /* 0xfffffff01a007812 */ /* 0x000fe200078ec0ff */
[----:B------:R-:W-:Y:S01]  /*0f60*/  BSSY B0, `(.L_x_361) ;  /* 0x0000019000007945 */ /* 0x000fe20003800000 */
[----:B------:R-:W-:Y:S01]  /*0f70*/  ISETP.GE.AND P2, PT, R19, UR14, PT ;  /* 0x0000000e13007c0c */ /* 0x000fe2000bf46270 */
[----:B------:R-:W-:Y:S02]  /*0f80*/  VIADD R18, R14, 0x70 ;  /* 0x000000700e127836 */ /* 0x000fe40000000000 */
        /* <DEDUP_REMOVED lines=22> */
.L_x_362:
[----:B------:R-:W-:Y:S05]  /*10f0*/  BSYNC B0 ;  /* 0x0000000000007941 */ /* 0x000fea0003800000 */
.L_x_361:
[----:B------:R-:W-:Y:S01]  /*1100*/  SHF.R.S32.HI R0, RZ, 0x1f, R13 ;  /* 0x0000001fff007819 */ /* 0x000fe2000001140d */
[----:B------:R-:W-:Y:S01]  /*1110*/  BSSY B0, `(.L_x_363) ;  /* 0x0000018000007945 */ /* 0x000fe20003800000 */
[----:B------:R-:W-:Y:S02]  /*1120*/  ISETP.GE.AND P1, PT, R18, UR14, PT ;  /* 0x0000000e12007c0c */ /* 0x000fe4000bf26270 */
        /* <DEDUP_REMOVED lines=22> */
.L_x_364:
[----:B------:R-:W-:Y:S05]  /*1290*/  BSYNC B0 ;  /* 0x0000000000007941 */ /* 0x000fea0003800000 */
.L_x_363:
        /* <DEDUP_REMOVED lines=22> */
.L_x_366:
[----:B------:R-:W-:Y:S05]  /*1400*/  BSYNC B0 ;  /* 0x0000000000007941 */ /* 0x000fea0003800000 */
.L_x_365:
        /* <DEDUP_REMOVED lines=22> */
.L_x_368:
[----:B------:R-:W-:Y:S05]  /*1570*/  BSYNC B0 ;  /* 0x0000000000007941 */ /* 0x000fea0003800000 */
.L_x_367:
        /* <DEDUP_REMOVED lines=22> */
.L_x_370:
[----:B------:R-:W-:Y:S05]  /*16e0*/  BSYNC B0 ;  /* 0x0000000000007941 */ /* 0x000fea0003800000 */
.L_x_369:
[----:B------:R-:W-:Y:S01]  /*16f0*/  UIADD3 UR10, UR26, 0x7f, URZ ;  /* 0x0000007f1a0a7890 */ /* 0x000fe2000fffe03f */
[----:B------:R-:W-:Y:S01]  /*1700*/  LOP3.LUT R0, R25, 0xfffffff8, RZ, 0xc0, !PT ;  /* 0xfffffff819007812 */ /* 0x000fe200078ec0ff */
[----:B------:R-:W-:Y:S01]  /*1710*/  BSSY B0, `(.L_x_371) ;  /* 0x000001b000007945 */ /* 0x000fe20003800000 */
[----:B------:R-:W-:Y:S01]  /*1720*/  @!P5 IMAD.MOV R12, RZ, RZ, -R12 ;  /* 0x000000ffff0cd224 */ /* 0x000fe200078e0a0c */
[----:B------:R-:W-:Y:S01]  /*1730*/  USHF.R.S32.HI UR20, URZ, 0x1f, UR10 ;  /* 0x0000001f3f147899 */ /* 0x000fe2000801140a */
[----:B------:R-:W-:Y:S01]  /*1740*/  @!P6 LOP3.LUT R12, RZ, R17, RZ, 0x33, !PT ;  /* 0x00000011ff0ce212 */ /* 0x000fe200078e33ff */
[----:B------:R-:W-:Y:S02]  /*1750*/  IMAD.IADD R16, R13, 0x1, -R0 ;  /* 0x000000010d107824 */ /* 0x000fe400078e0a00 */
[----:B------:R-:W-:Y:S01]  /*1760*/  ULEA.HI UR20, UR20, UR10, URZ, 0x7 ;  /* 0x0000000a14147291 */ /* 0x000fe2000f8f383f */
[----:B------:R-:W-:Y:S11]  /*1770*/  @P1 BRA `(.L_x_372) ;  /* 0x0000000000501947 */ /* 0x000ff60003800000 */
        /* <DEDUP_REMOVED lines=9> */
[----:B--2-4-:R-:W-:-:S04]  /*1810*/  IMAD.WIDE.U32 R4, R0, UR10, R2 ;  /* 0x0000000a00047c25 */ /* 0x014fc8000f8e0002 */
        /* <DEDUP_REMOVED lines=10> */
.L_x_372:
[----:B------:R-:W-:Y:S05]  /*18c0*/  BSYNC B0 ;  /* 0x0000000000007941 */ /* 0x000fea0003800000 */
.L_x_371:
[----:B------:R-:W-:Y:S01]  /*18d0*/  IMAD R6, R15, UR8, RZ ;  /* 0x000000080f067c24 */ /* 0x000fe2000f8e02ff */
[----:B------:R-:W-:Y:S01]  /*18e0*/  SHF.R.S32.HI R0, RZ, 0x1f, R12 ;  /* 0x0000001fff007819 */ /* 0x000fe2000001140c */
[C---:B--2---:R-:W-:Y:S01]  /*18f0*/  IMAD.WIDE.U32 R2, R14.reuse, UR8, R100 ;  /* 0x000000080e027c25 */ /* 0x044fe2000f8e0064 */
[----:B------:R-:W-:Y:S01]  /*1900*/  ULDC.64 UR10, c[0x0][0x260] ;  /* 0x00009800000a7ab9 */ /* 0x000fe20000000a00 */
[----:B------:R-:W-:Y:S01]  /*1910*/  ULEA.HI.SX32 UR19, UR20, 0xffffffff, 0x19 ;  /* 0xffffffff14137891 */ /* 0x000fe2000f8fca3f */
[----:B------:R-:W-:Y:S01]  /*1920*/  BSSY B0, `(.L_x_373) ;  /* 0x0000036000007945 */ /* 0x000fe20003800000 */
[----:B------:R-:W-:Y:S01]  /*1930*/  IMAD R6, R14, UR9, R6 ;  /* 0x000000090e067c24 */ /* 0x000fe2000f8e0206 */
[----:B------:R-:W-:Y:S01]  /*1940*/  IADD3 R2, P1, R2, UR22, RZ ;  /* 0x0000001602027c10 */ /* 0x000fe2000ff3e0ff */
[----:B----4-:R-:W-:Y:S01]  /*1950*/  IMAD.WIDE.U32 R4, R14, UR6, R100 ;  /* 0x000000060e047c25 */ /* 0x010fe2000f8e0064 */
[----:B------:R-:W-:Y:S02]  /*1960*/  USHF.L.U64.HI UR21, UR8, 0x7, UR9 ;  /* 0x0000000708157899 */ /* 0x000fe40008010209 */
[----:B------:R-:W-:Y:S01]  /*1970*/  IADD3.X R3, R3, UR12, R6, P1, !PT ;  /* 0x0000000c03037c10 */ /* 0x000fe20008ffe406 */
[----:B------:R-:W-:Y:S01]  /*1980*/  IMAD R7, R15, UR6, RZ ;  /* 0x000000060f077c24 */ /* 0x000fe2000f8e02ff */
[----:B------:R-:W-:Y:S01]  /*1990*/  IADD3 R8, P0, R4, UR18, RZ ;  /* 0x0000001204087c10 */ /* 0x000fe2000ff1e0ff */
[----:B------:R-:W-:Y:S01]  /*19a0*/  IMAD R4, R0, UR10, RZ ;  /* 0x0000000a00047c24 */ /* 0x000fe2000f8e02ff */
[----:B------:R-:W-:Y:S01]  /*19b0*/  UIMAD UR18, UR19, -0x80, UR26 ;  /* 0xffffff80131278a4 */ /* 0x000fe2000f8e021a */
[----:B------:R-:W-:Y:S01]  /*19c0*/  IMAD R7, R14, UR7, R7 ;  /* 0x000000070e077c24 */ /* 0x000fe2000f8e0207 */
[----:B------:R-:W-:Y:S01]  /*19d0*/  R2P PR, R16, 0x6 ;  /* 0x0000000610007804 */ /* 0x000fe20000000000 */
[C---:B------:R-:W-:Y:S01]  /*19e0*/  IMAD.WIDE.U32 R10, R12.reuse, UR10, R2 ;  /* 0x0000000a0c0a7c25 */ /* 0x040fe2000f8e0002 */
[----:B------:R-:W-:Y:S01]  /*19f0*/  USHF.L.U32 UR22, UR8, 0x7, URZ ;  /* 0x0000000708167899 */ /* 0x000fe2000800063f */
[----:B------:R-:W-:Y:S01]  /*1a00*/  MOV R6, UR19 ;  /* 0x0000001300067c02 */ /* 0x000fe20008000f00 */
[----:B------:R-:W-:Y:S01]  /*1a10*/  UIMAD UR12, UR21, UR19, URZ ;  /* 0x00000013150c72a4 */ /* 0x000fe2000f8e023f */
[----:B------:R-:W-:Y:S01]  /*1a20*/  IADD3.X R9, R5, UR5, R7, P0, !PT ;  /* 0x0000000505097c10 */ /* 0x000fe200087fe407 */
[C---:B------:R-:W-:Y:S01]  /*1a30*/  IMAD R5, R12.reuse, UR11, R4 ;  /* 0x0000000b0c057c24 */ /* 0x040fe2000f8e0204 */
[----:B------:R-:W-:Y:S01]  /*1a40*/  ULDC.64 UR10, c[0x0][0x268] ;  /* 0x00009a00000a7ab9 */ /* 0x000fe20000000a00 */
[----:B------:R-:W-:Y:S01]  /*1a50*/  MOV R226, R10 ;  /* 0x0000000a00e27202 */ /* 0x000fe20000000f00 */
[----:B------:R2:W-:Y:S01]  /*1a60*/  STL.64 [R1+0x8], R10 ;  /* 0x0000080a01007387 */ /* 0x0005e20000100a00 */
[----:B------:R-:W-:Y:S01]  /*1a70*/  IMAD.IADD R227, R11, 0x1, R5 ;  /* 0x000000010be37824 */ /* 0x000fe200078e0205 */
[----:B------:R-:W-:Y:S01]  /*1a80*/  USHF.R.S32.HI UR5, URZ, 0x1f, UR19 ;  /* 0x0000001f3f057899 */ /* 0x000fe20008011413 */
[----:B------:R-:W-:Y:S01]  /*1a90*/  IMAD.WIDE.U32 R28, R12, UR10, R8 ;  /* 0x0000000a0c1c7c25 */ /* 0x000fe2000f8e0008 */
[----:B------:R-:W-:-:S02]  /*1aa0*/  ISETP.GE.AND P0, PT, R20, UR18, PT ;  /* 0x0000001214007c0c */ /* 0x000fc4000bf06270 */
[----:B------:R2:W-:Y:S01]  /*1ab0*/  STL.64 [R1], R226 ;  /* 0x000000e201007387 */ /* 0x0005e20000100a00 */
[----:B------:R-:W-:Y:S01]  /*1ac0*/  IMAD.MOV.U32 R3, RZ, RZ, 0x10 ;  /* 0x00000010ff037424 */ /* 0x000fe200078e00ff */
[----:B------:R-:W-:Y:S01]  /*1ad0*/  UIMAD UR12, UR5, UR22, UR12 ;  /* 0x00000016050c72a4 */ /* 0x000fe2000f8e020c */
[----:B------:R-:W-:Y:S01]  /*1ae0*/  IMAD R0, R0, UR10, RZ ;  /* 0x0000000a00007c24 */ /* 0x000fe2000f8e02ff */
[----:B------:R2:W-:Y:S01]  /*1af0*/  STL.64 [R1+0x70], R28 ;  /* 0x0000701c01007387 */ /* 0x0005e20000100a00 */
[----:B------:R-:W-:Y:S01]  /*1b00*/  IMAD.WIDE.U32 R6, R6, UR22, R226 ;  /* 0x0000001606067c25 */ /* 0x000fe2000f8e00e2 */
[----:B------:R-:W-:Y:S02]  /*1b10*/  SEL R3, R3, 0xfffffff0, !P1 ;  /* 0xfffffff003037807 */ /* 0x000fe40004800000 */
[----:B------:R-:W-:Y:S01]  /*1b20*/  ISETP.GE.AND P1, PT, R14, UR18, PT ;  /* 0x000000120e007c0c */ /* 0x000fe2000bf26270 */
[----:B------:R-:W-:Y:S01]  /*1b30*/  IMAD.MOV.U32 R37, RZ, RZ, 0x20 ;  /* 0x00000020ff257424 */ /* 0x000fe200078e00ff */
[----:B------:R-:W-:Y:S01]  /*1b40*/  ISETP.GE.AND P6, PT, R23, UR18, PT ;  /* 0x0000001217007c0c */ /* 0x000fe2000bfc6270 */
[----:B------:R-:W-:Y:S01]  /*1b50*/  IMAD R17, R12, UR11, R0 ;  /* 0x0000000b0c117c24 */ /* 0x000fe2000f8e0200 */
[----:B------:R-:W-:Y:S01]  /*1b60*/  ISETP.GE.AND P5, PT, R22, UR18, PT ;  /* 0x0000001216007c0c */ /* 0x000fe2000bfa6270 */
[----:B------:R-:W-:Y:S01]  /*1b70*/  VIADD R9, R7, UR12 ;  /* 0x0000000c07097c36 */ /* 0x000fe20008000000 */
[----:B------:R-:W-:-:S02]  /*1b80*/  SEL R4, R37, 0xffffffe0, !P2 ;  /* 0xffffffe025047807 */ /* 0x000fc40005000000 */
[----:B------:R-:W-:Y:S02]  /*1b90*/  ISETP.GE.AND P4, PT, R21, UR18, PT ;  /* 0x0000001215007c0c */ /* 0x000fe4000bf86270 */
[----:B------:R-:W-:Y:S02]  /*1ba0*/  ISETP.GE.AND P3, PT, R24, UR18, PT ;  /* 0x0000001218007c0c */ /* 0x000fe4000bf66270 */
[----:B------:R-:W-:Y:S01]  /*1bb0*/  ISETP.GE.AND P2, PT, R19, UR18, PT ;  /* 0x0000001213007c0c */ /* 0x000fe2000bf46270 */
[----:B------:R-:W-:-:S12]  /*1bc0*/  @P1 BRA `(.L_x_374) ;  /* 0x00000000002c1947 */ /* 0x000fd80003800000 */
[----:B------:R-:W-:Y:S02]  /*1bd0*/  ULDC UR10, c[0x0][0x2d0] ;  /* 0x0000b400000a7ab9 */ /* 0x000fe40000000800 */
[----:B------:R-:W-:-:S13]  /*1be0*/  ISETP.GE.AND P1, PT, R100, UR10, PT ;  /* 0x0000000a64007c0c */ /* 0x000fda000bf26270 */
[----:B------:R4:W-:Y:S01]  /*1bf0*/  @P1 STS.128 [R228+0x4000], RZ ;  /* 0x004000ffe4001388 */ /* 0x0009e20000000c00 */
[----:B------:R-:W-:Y:S05]  /*1c00*/  @P1 BRA `(.L_x_374) ;  /* 0x00000000001c1947 */ /* 0x000fea0003800000 */
[----:B------:R-:W-:Y:S02]  /*1c10*/  ULDC.64 UR10, c[0x0][0x218] ;  /* 0x00008600000a7ab9 */ /* 0x000fe40000000a00 */
[----:B--2---:R-:W-:-:S04]  /*1c20*/  LEA R10, P1, R6, UR10, 0x1 ;  /* 0x0000000a060a7c11 */ /* 0x004fc8000f8208ff */
[----:B------:R-:W-:-:S05]  /*1c30*/  LEA.HI.X R11, R6, UR11, R9, 0x1, P1 ;  /* 0x0000000b060b7c11 */ /* 0x000fca00088f0c09 */
[----:B------:R-:W-:Y:S01]  /*1c40*/  @!PT LDS RZ, [RZ] ;  /* 0x00000000fffff984 */ /* 0x000fe20000000800 */
[----:B------:R-:W-:Y:S01]  /*1c50*/  @!PT LDS RZ, [RZ] ;  /* 0x00000000fffff984 */ /* 0x000fe20000000800 */
[----:B------:R-:W-:Y:S01]  /*1c60*/  @!PT LDS RZ, [RZ] ;  /* 0x00000000fffff984 */ /* 0x000fe20000000800 */
[----:B------:R2:W-:Y:S04]  /*1c70*/  LDGSTS.E.BYPASS.LTC128B.128 [R228+0x4000], desc[UR24][R10.64] ;  /* 0x040000000ae47fae */ /* 0x0005e8000b901d58 */
.L_x_374:
[----:B------:R-:W-:Y:S05]  /*1c80*/  BSYNC B0 ;  /* 0x0000000000007941 */ /* 0x000fea0003800000 */
.L_x_373:
[----:B------:R-:W-:Y:S01]  /*1c90*/  USHF.L.U64.HI UR29, UR8, 0x4, UR9 ;  /* 0x00000004081d7899 */ /* 0x000fe20008010209 */
[----:B------:R-:W-:Y:S01]  /*1ca0*/  BSSY B0, `(.L_x_375) ;  /* 0x0000011000007945 */ /* 0x000fe20003800000 */
[----:B------:R-:W-:Y:S01]  /*1cb0*/  USHF.L.U32 UR31, UR8, 0x4, URZ ;  /* 0x00000004081f7899 */ /* 0x000fe2000800063f */
[----:B------:R-:W-:Y:S02]  /*1cc0*/  ISETP.GE.AND P1, PT, R18, UR18, PT ;  /* 0x0000001212007c0c */ /* 0x000fe4000bf26270 */
[----:B------:R-:W-:Y:S11]  /*1cd0*/  @P0 BRA `(.L_x_376) ;  /* 0x0000000000340947 */ /* 0x000ff60003800000 */
        /* <DEDUP_REMOVED lines=13> */
.L_x_376:
[----:B------:R-:W-:Y:S05]  /*1db0*/  BSYNC B0 ;  /* 0x0000000000007941 */ /* 0x000fea0003800000 */
.L_x_375:
        /* <DEDUP_REMOVED lines=18> */
.L_x_378:
[----:B------:R-:W-:Y:S05]  /*1ee0*/  BSYNC B0 ;  /* 0x0000000000007941 */ /* 0x000fea0003800000 */
.L_x_377:
        /* <DEDUP_REMOVED lines=18> */
.L_x_380:
[----:B------:R-:W-:Y:S05]  /*2010*/  BSYNC B0 ;  /* 0x0000000000007941 */ /* 0x000fea0003800000 */
.L_x_379:
        /* <DEDUP_REMOVED lines=18> */
.L_x_382:
[----:B------:R-:W-:Y:S05]  /*2140*/  BSYNC B0 ;  /* 0x0000000000007941 */ /* 0x000fea0003800000 */
.L_x_381:
        /* <DEDUP_REMOVED lines=19> */
.L_x_384:
[----:B------:R-:W-:Y:S05]  /*2280*/  BSYNC B0 ;  /* 0x0000000000007941 */ /* 0x000fea0003800000 */
.L_x_383:
        /* <DEDUP_REMOVED lines=19> */
.L_x_386:
[----:B------:R-:W-:Y:S05]  /*23c0*/  BSYNC B0 ;  /* 0x0000000000007941 */ /* 0x000fea0003800000 */
.L_x_385:
        /* <DEDUP_REMOVED lines=18> */
.L_x_388:
[----:B------:R-:W-:Y:S05]  /*24f0*/  BSYNC B0 ;  /* 0x0000000000007941 */ /* 0x000fea0003800000 */
.L_x_387:
[----:B------:R-:W-:Y:S01]  /*2500*/  ULDC.64 UR12, c[0x0][0x3c8] ;  /* 0x0000f200000c7ab9 */ /* 0x000fe20000000a00 */
[----:B------:R-:W0:Y:S01]  /*2510*/  LDGDEPBAR ;  /* 0x00000000000079af */ /* 0x000e220000000000 */
[----:B------:R-:W-:-:S04]  /*2520*/  UISETP.NE.U32.AND UP1, UPT, UR12, URZ, UPT ;  /* 0x0000003f0c00728c */ /* 0x000fc8000bf25070 */
[----:B------:R-:W-:-:S06]  /*2530*/  UISETP.NE.AND.EX UP1, UPT, UR13, URZ, UPT, UP1 ;  /* 0x0000003f0d00728c */ /* 0x000fcc000bf25310 */
[----:B------:R-:W-:-:S05]  /*2540*/  PLOP3.LUT P2, PT, PT, PT, UP1, 0x80, 0x0 ;  /* 0x000000000000781c */ /* 0x000fca0003f4f018 */
[----:B------:R-:W-:Y:S01]  /*2550*/  @UP1 USHF.R.S32.HI UR32, URZ, 0x1f, UR28 ;  /* 0x0000001f3f201899 */ /* 0x000fe2000801141c */
[----:B------:R-:W-:Y:S01]  /*2560*/  @UP1 ULDC.64 UR10, c[0x0][0x3d0] ;  /* 0x0000f400000a1ab9 */ /* 0x000fe20000000a00 */
[----:B------:R-:W-:Y:S02]  /*2570*/  @UP1 UMOV UR34, UR30 ;  /* 0x0000001e00221c82 */ /* 0x000fe40008000000 */
[----:B------:R-:W-:Y:S01]  /*2580*/  @UP1 UIMAD UR32, UR32, UR10, URZ ;  /* 0x0000000a202012a4 */ /* 0x000fe2000f8e023f */
[----:B------:R-:W-:Y:S02]  /*2590*/  @UP1 UMOV UR35, UR27 ;  /* 0x0000001b00231c82 */ /* 0x000fe40008000000 */
[----:B------:R-:W-:Y:S01]  /*25a0*/  @UP1 UIMAD.WIDE.U32 UR34, UR28, UR10, UR34 ;  /* 0x0000000a1c2212a5 */ /* 0x000fe2000f8e0022 */
[----:B------:R-:W-:Y:S01]  /*25b0*/  SHF.R.S32.HI R2, RZ, 0x4, R26 ;  /* 0x00000004ff027819 */ /* 0x000fe2000001141a */
[----:B------:R-:W-:Y:S01]  /*25c0*/  @UP1 UIMAD UR11, UR28, UR11, UR32 ;  /* 0x0000000b1c0b12a4 */ /* 0x000fe2000f8e0220 */
[----:B------:R-:W-:-:S04]  /*25d0*/  DEPBAR.LE SB0, 0x0 ;  /* 0x000080000000791a */ /* 0x000fc80000000000 */
[----:B------:R-:W-:Y:S02]  /*25e0*/  @UP1 ULEA UR12, UP0, UR34, UR12, 0x2 ;  /* 0x0000000c220c1291 */ /* 0x000fe4000f80103f */
[----:B------:R-:W-:Y:S01]  /*25f0*/  @UP1 UIADD3 UR11, UR35, UR11, URZ ;  /* 0x0000000b230b1290 */ /* 0x000fe2000fffe03f */
[----:B------:R-:W-:-:S03]  /*2600*/  @UP1 ULDC UR10, c[0x0][0x2e8] ;  /* 0x0000ba00000a1ab9 */ /* 0x000fc60000000800 */
[----:B------:R-:W-:Y:S01]  /*2610*/  @UP1 ULEA.HI.X UR13, UR34, UR13, UR11, 0x2, UP0 ;  /* 0x0000000d220d1291 */ /* 0x000fe200080f140b */
[----:B------:R-:W-:-:S05]  /*2620*/  IMAD.U32 R6, RZ, RZ, UR12 ;  /* 0x0000000cff067e24 */ /* 0x000fca000f8e00ff */
[----:B------:R-:W-:-:S05]  /*2630*/  IMAD.U32 R7, RZ, RZ, UR13 ;  /* 0x0000000dff077e24 */ /* 0x000fca000f8e00ff */
[----:B-1----:R1:W5:Y:S01]  /*2640*/  @P2 LDG.E R9, desc[UR24][R6.64] ;  /* 0x0000001806092981 */ /* 0x002362000c1e1900 */
[----:B------:R-:W-:Y:S01]  /*2650*/  LEA.HI R0, R26, R2, RZ, 0x1 ;  /* 0x000000021a007211 */ /* 0x000fe200078f08ff */
[----:B------:R-:W5:Y:S01]  /*2660*/  @P2 MUFU.RCP R8, UR10 ;  /* 0x0000000a00082d08 */ /* 0x000f620008001000 */
[----:B------:R-:W-:Y:S01]  /*2670*/  ISETP.GE.AND P1, PT, R14, UR18, PT ;  /* 0x000000120e007c0c */ /* 0x000fe2000bf26270 */
[----:B------:R-:W-:Y:S01]  /*2680*/  BAR.SYNC.DEFER_BLOCKING 0x0 ;  /* 0x0000000000007b1d */ /* 0x000fe20000010000 */
[----:B------:R-:W-:Y:S01]  /*2690*/  LOP3.LUT R0, R0, 0xfffffffe, RZ, 0xc0, !PT ;  /* 0xfffffffe00007812 */ /* 0x000fe200078ec0ff */
[----:B------:R-:W-:Y:S01]  /*26a0*/  IMAD.SHL.U32 R5, R14, 0x8, RZ ;  /* 0x000000080e057824 */ /* 0x000fe200078e00ff */
[----:B------:R-:W-:Y:S01]  /*26b0*/  UIMAD UR5, UR5, UR6, URZ ;  /* 0x00000006050572a4 */ /* 0x000fe2000f8e023f */
[----:B--2---:R-:W-:Y:S01]  /*26c0*/  IMAD.IADD R12, R29, 0x1, R17 ;  /* 0x000000011d0c7824 */ /* 0x004fe200078e0211 */
[----:B------:R-:W-:Y:S01]  /*26d0*/  UIMAD.WIDE.U32 UR12, UR19, UR6, URZ ;  /* 0x00000006130c72a5 */ /* 0x000fe2000f8e003f */
[----:B------:R-:W-:Y:S01]  /*26e0*/  IMAD.IADD R10, R2, 0x1, -R0 ;  /* 0x00000001020a7824 */ /* 0x000fe200078e0a00 */
[----:B------:R-:W-:Y:S01]  /*26f0*/  UIMAD UR5, UR19, UR7, UR5 ;  /* 0x00000007130572a4 */ /* 0x000fe2000f8e0205 */
[----:B------:R-:W-:Y:S01]  /*2700*/  IMAD.SHL.U32 R0, R36, 0x40, RZ ;  /* 0x0000004024007824 */ /* 0x000fe200078e00ff */
[----:B------:R2:W-:Y:S01]  /*2710*/  STL [R1+0x78], R12 ;  /* 0x0000780c01007387 */ /* 0x0005e20000100800 */
[----:B------:R-:W-:Y:S01]  /*2720*/  IMAD.SHL.U32 R2, R16, 0x40, RZ ;  /* 0x0000004010027824 */ /* 0x000fe200078e00ff */
[----:B------:R-:W-:Y:S01]  /*2730*/  UIADD3 UR5, UR13, UR5, URZ ;  /* 0x000000050d057290 */ /* 0x000fe2000fffe03f */
[----:B------:R-:W-:Y:S01]  /*2740*/  LEA.HI R219, R27, R220, RZ, 0x5 ;  /* 0x000000dc1bdb7211 */ /* 0x000fe200078f28ff */
[----:B------:R-:W-:Y:S01]  /*2750*/  BSSY B0, `(.L_x_389) ;  /* 0x000002a000007945 */ /* 0x000fe20003800000 */
[----:B------:R-:W-:-:S02]  /*2760*/  LOP3.LUT R0, R0, 0x1c0, RZ, 0xc0, !PT ;  /* 0x000001c000007812 */ /* 0x000fc400078ec0ff */
[----:B------:R-:W-:Y:S02]  /*2770*/  LOP3.LUT R2, R2, 0x1c0, RZ, 0xc0, !PT ;  /* 0x000001c002027812 */ /* 0x000fe400078ec0ff */
[----:B------:R-:W-:Y:S02]  /*2780*/  SHF.R.S32.HI R218, RZ, 0x5, R219 ;  /* 0x00000005ffda7819 */ /* 0x000fe400000114db */
[----:B------:R-:W-:Y:S01]  /*2790*/  ISETP.GE.AND P0, PT, R20, UR18, PT ;  /* 0x0000001214007c0c */ /* 0x000fe2000bf06270 */
[----:B-1----:R-:W-:Y:S01]  /*27a0*/  IMAD.SHL.U32 R7, R10, 0x8, RZ ;  /* 0x000000080a077824 */ /* 0x002fe200078e00ff */
[----:B------:R-:W-:Y:S02]  /*27b0*/  LOP3.LUT R6, R0, 0x8, R5, 0xf8, !PT ;  /* 0x0000000800067812 */ /* 0x000fe400078ef805 */
[----:B------:R-:W-:Y:S01]  /*27c0*/  SHF.R.U32.HI R0, RZ, 0x3, R0 ;  /* 0x00000003ff007819 */ /* 0x000fe20000011600 */
[----:B------:R2:W-:Y:S01]  /*27d0*/  @P1 STS.128 [R228+0x8000], RZ ;  /* 0x008000ffe4001388 */ /* 0x0005e20000000c00 */
[----:B------:R-:W-:-:S02]  /*27e0*/  LOP3.LUT R5, R2, 0x8, R7, 0xf8, !PT ;  /* 0x0000000802057812 */ /* 0x000fc400078ef807 */
[----:B------:R-:W-:Y:S02]  /*27f0*/  LOP3.LUT R11, R6, R0, RZ, 0x3c, !PT ;  /* 0x00000000060b7212 */ /* 0x000fe400078e3cff */
[----:B------:R-:W-:Y:S02]  /*2800*/  SHF.R.U32.HI R2, RZ, 0x3, R2 ;  /* 0x00000003ff027819 */ /* 0x000fe40000011602 */
[----:B------:R-:W-:Y:S02]  /*2810*/  ISETP.GE.AND P6, PT, R23, UR18, PT ;  /* 0x0000001217007c0c */ /* 0x000fe4000bfc6270 */
[----:B------:R-:W-:Y:S01]  /*2820*/  LOP3.LUT R103, R5, R2, RZ, 0x3c, !PT ;  /* 0x0000000205677212 */ /* 0x000fe200078e3cff */
[----:B------:R-:W-:Y:S01]  /*2830*/  IMAD.SHL.U32 R2, R25, 0x40, RZ ;  /* 0x0000004019027824 */ /* 0x000fe200078e00ff */
[----:B------:R-:W-:Y:S02]  /*2840*/  ISETP.GE.AND P5, PT, R22, UR18, PT ;  /* 0x0000001216007c0c */ /* 0x000fe4000bfa6270 */
[----:B------:R-:W-:-:S02]  /*2850*/  ISETP.GE.AND P4, PT, R21, UR18, PT ;  /* 0x0000001215007c0c */ /* 0x000fc4000bf86270 */
[----:B------:R-:W-:Y:S02]  /*2860*/  LOP3.LUT R102, R2, 0xfffffe00, RZ, 0xc0, !PT ;  /* 0xfffffe0002667812 */ /* 0x000fe400078ec0ff */
[----:B------:R-:W-:-:S03]  /*2870*/  ISETP.GE.AND P3, PT, R24, UR18, PT ;  /* 0x0000001218007c0c */ /* 0x000fc6000bf66270 */
[----:B------:R-:W-:Y:S02]  /*2880*/  IMAD R2, R218, 0x400, R102 ;  /* 0x00000400da027824 */ /* 0x000fe400078e0266 */
[----:B-----5:R-:W-:Y:S01]  /*2890*/  @P2 FMUL.FTZ R0, R9, R8 ;  /* 0x0000000809002220 */ /* 0x020fe20000410000 */
[----:B------:R-:W-:Y:S02]  /*28a0*/  IMAD.U32 R8, RZ, RZ, UR12 ;  /* 0x0000000cff087e24 */ /* 0x000fe4000f8e00ff */
[----:B------:R-:W-:Y:S02]  /*28b0*/  IMAD.U32 R9, RZ, RZ, UR13 ;  /* 0x0000000dff097e24 */ /* 0x000fe4000f8e00ff */
[----:B------:R-:W-:Y:S01]  /*28c0*/  @P2 R2UR UR10, R0 ;  /* 0x00000000000a22ca */ /* 0x000fe200000e0000 */
[----:B------:R-:W-:Y:S01]  /*28d0*/  IMAD.U32 R0, RZ, RZ, UR5 ;  /* 0x00000005ff007e24 */ /* 0x000fe2000f8e00ff */
[----:B------:R-:W-:Y:S01]  /*28e0*/  LEA R6, P2, R8, R28, 0x7 ;  /* 0x0000001c08067211 */ /* 0x000fe200078438ff */
[----:B------:R-:W-:-:S03]  /*28f0*/  UMOV UR5, URZ ;  /* 0x0000003f00057c82 */ /* 0x000fc60008000000 */
[----:B------:R-:W-:Y:S02]  /*2900*/  LEA.HI.X R7, R8, R12, R0, 0x7, P2 ;  /* 0x0000000c08077211 */ /* 0x000fe400010f3c00 */
[----:B------:R-:W-:-:S05]  /*2910*/  ISETP.GE.AND P2, PT, R19, UR18, PT ;  /* 0x0000001213007c0c */ /* 0x000fca000bf46270 */
[----:B------:R-:W-:Y:S01]  /*2920*/  @UP1 UMOV UR5, UR10 ;  /* 0x0000000a00051c82 */ /* 0x000fe20008000000 */
[----:B--2---:R-:W-:Y:S07]  /*2930*/  @P1 BRA `(.L_x_390) ;  /* 0x00000000002c1947 */ /* 0x004fee0003800000 */
        /* <DEDUP_REMOVED lines=11> */
.L_x_390:
[----:B------:R-:W-:Y:S05]  /*29f0*/  BSYNC B0 ;  /* 0x0000000000007941 */ /* 0x000fea0003800000 */
.L_x_389:
[----:B------:R1:W-:Y:S01]  /*2a00*/  @P0 STS.128 [R228+0x8800], RZ ;  /* 0x008800ffe4000388 */ /* 0x0003e20000000c00 */
[----:B------:R-:W-:Y:S01]  /*2a10*/  IMAD R0, R10, 0x200, R11 ;  /* 0x000002000a007824 */ /* 0x000fe200078e020b */
[----:B------:R-:W-:Y:S01]  /*2a20*/  BSSY B0, `(.L_x_391) ;  /* 0x0000016000007945 */ /* 0x000fe20003800000 */
[----:B------:R-:W-:Y:S01]  /*2a30*/  IMAD.IADD R2, R103, 0x1, R2 ;  /* 0x0000000167027824 */ /* 0x000fe200078e0202 */
        /* <DEDUP_REMOVED lines=20> */
.L_x_392:
[----:B------:R-:W-:Y:S05]  /*2b80*/  BSYNC B0 ;  /* 0x0000000000007941 */ /* 0x000fea0003800000 */
.L_x_391:
        /* <DEDUP_REMOVED lines=19> */
.L_x_394:
[----:B------:R-:W-:Y:S05]  /*2cc0*/  BSYNC B0 ;  /* 0x0000000000007941 */ /* 0x000fea0003800000 */
.L_x_393:
[----:B------:R1:W-:Y:S01]  /*2cd0*/  @P5 STS.128 [R228+0x9800], RZ ;  /* 0x009800ffe4005388 */ /* 0x0003e20000000c00 */
[----:B------:R-:W-:Y:S04]  /*2ce0*/  BSSY B0, `(.L_x_395) ;  /* 0x0000011000007945 */ /* 0x000fe80003800000 */
[----:B------:R-:W-:Y:S05]  /*2cf0*/  @P5 BRA `(.L_x_396) ;  /* 0x00000000003c5947 */ /* 0x000fea0003800000 */
[----:B------:R-:W-:Y:S02]  /*2d00*/  ULDC UR10, c[0x0][0x2d0] ;  /* 0x0000b400000a7ab9 */ /* 0x000fe40000000800 */
[----:B------:R-:W-:-:S13]  /*2d10*/  ISETP.GE.AND P0, PT, R100, UR10, PT ;  /* 0x0000000a64007c0c */ /* 0x000fda000bf06270 */
[----:B------:R1:W-:Y:S01]  /*2d20*/  @P0 STS.128 [R228+0x9800], RZ ;  /* 0x009800ffe4000388 */ /* 0x0003e20000000c00 */
[----:B------:R-:W-:Y:S05]  /*2d30*/  @P0 BRA `(.L_x_396) ;  /* 0x00000000002c0947 */ /* 0x000fea0003800000 */
[----:B--2---:R-:W-:Y:S01]  /*2d40*/  IMAD.U32 R8, RZ, RZ, UR6 ;  /* 0x00000006ff087e24 */ /* 0x004fe2000f8e00ff */
        /* <DEDUP_REMOVED lines=10> */
.L_x_396:
[----:B------:R-:W-:Y:S05]  /*2df0*/  BSYNC B0 ;  /* 0x0000000000007941 */ /* 0x000fea0003800000 */
.L_x_395:
        /* <DEDUP_REMOVED lines=19> */
.L_x_398:
[----:B------:R-:W-:Y:S05]  /*2f30*/  BSYNC B0 ;  /* 0x0000000000007941 */ /* 0x000fea0003800000 */
.L_x_397:
[----:B------:R1:W-:Y:S01]  /*2f40*/  @P3 STS.128 [R228+0xa800], RZ ;  /* 0x00a800ffe4003388 */ /* 0x0003e20000000c00 */
        /* <DEDUP_REMOVED lines=19> */
.L_x_400:
[----:B------:R-:W-:Y:S05]  /*3080*/  BSYNC B0 ;  /* 0x0000000000007941 */ /* 0x000fea0003800000 */
.L_x_399:
        /* <DEDUP_REMOVED lines=20> */
.L_x_402:
[----:B------:R-:W-:Y:S05]  /*31d0*/  BSYNC B0 ;  /* 0x0000000000007941 */ /* 0x000fea0003800000 */
.L_x_401:
        /* <DEDUP_REMOVED lines=12> */
[----:B--2---:R-:W-:-:S04]  /*32a0*/  LEA R8, P0, R6, UR10, 0x1 ;  /* 0x0000000a06087c11 */ /* 0x004fc8000f8008ff */
[----:B------:R-:W-:-:S05]  /*32b0*/  LEA.HI.X R9, R6, UR11, R0, 0x1, P0 ;  /* 0x0000000b06097c11 */ /* 0x000fca00080f0c00 */
[----:B------:R-:W-:Y:S01]  /*32c0*/  @!PT LDS RZ, [RZ] ;  /* 0x00000000fffff984 */ /* 0x000fe20000000800 */
[----:B------:R-:W-:Y:S01]  /*32d0*/  @!PT LDS RZ, [RZ] ;  /* 0x00000000fffff984 */ /* 0x000fe20000000800 */
[----:B------:R-:W-:Y:S01]  /*32e0*/  @!PT LDS RZ, [RZ] ;  /* 0x00000000fffff984 */ /* 0x000fe20000000800 */
[----:B------:R2:W-:Y:S04]  /*32f0*/  LDGSTS.E.BYPASS.LTC128B.128 [R228+0xb800], desc[UR24][R8.64] ;  /* 0x0b80000008e47fae */ /* 0x0005e8000b901d58 */
.L_x_404:
[----:B------:R-:W-:Y:S05]  /*3300*/  BSYNC B0 ;  /* 0x0000000000007941 */ /* 0x000fea0003800000 */
.L_x_403:
[----:B------:R-:W-:Y:S01]  /*3310*/  LDSM.16.M88.4 R16, [R224] ;  /* 0x00000000e010783b */ /* 0x000fe20000000200 */
[----:B------:R-:W-:Y:S01]  /*3320*/  R2P PR, R36, 0x6 ;  /* 0x0000000624007804 */ /* 0x000fe20000000000 */
[----:B------:R-:W-:Y:S01]  /*3330*/  IMAD R5, R3, 0x2, R224 ;  /* 0x0000000203057824 */ /* 0x000fe200078e02e0 */
[----:B------:R-:W-:Y:S01]  /*3340*/  IADD3 R216, R217, 0x4040, RZ ;  /* 0x00004040d9d87810 */ /* 0x000fe20007ffe0ff */
[----:B--2---:R-:W2:Y:S01]  /*3350*/  LDSM.16.M88.4 R8, [R217+0x4000] ;  /* 0x00400000d908783b */ /* 0x004ea20000000200 */
[----:B------:R-:W-:Y:S01]  /*3360*/  UISETP.GE.AND UP0, UPT, UR26, 0x81, UPT ;  /* 0x000000811a00788c */ /* 0x000fe2000bf06270 */
[----:B------:R-:W-:Y:S02]  /*3370*/  SEL R2, R37, 0xffffffe0, !P1 ;  /* 0xffffffe025027807 */ /* 0x000fe40004800000 */
[----:B------:R-:W5:Y:S03]  /*3380*/  LDSM.16.M88.4 R12, [R224+0x2000] ;  /* 0x00200000e00c783b */ /* 0x000f660000000200 */
[C---:B------:R-:W-:Y:S01]  /*3390*/  IMAD.IADD R0, R217.reuse, 0x1, R2 ;  /* 0x00000001d9007824 */ /* 0x040fe200078e0202 */
[----:B------:R-:W3:Y:S04]  /*33a0*/  LDSM.16.M88.4 R52, [R217+0x4800] ;  /* 0x00480000d934783b */ /* 0x000ee80000000200 */
[----:B------:R-:W4:Y:S04]  /*33b0*/  LDSM.16.M88.4 R48, [R217+0x5000] ;  /* 0x00500000d930783b */ /* 0x000f280000000200 */
[----:B------:R-:W1:Y:S04]  /*33c0*/  LDSM.16.M88.4 R44, [R217+0x5800] ;  /* 0x00580000d92c783b */ /* 0x000e680000000200 */
[----:B------:R-:W1:Y:S04]  /*33d0*/  LDSM.16.M88.4 R40, [R217+0x6000] ;  /* 0x00600000d928783b */ /* 0x000e680000000200 */
[----:B------:R-:W1:Y:S04]  /*33e0*/  LDSM.16.M88.4 R32, [R217+0x6800] ;  /* 0x00680000d920783b */ /* 0x000e680000000200 */
[----:B------:R-:W1:Y:S04]  /*33f0*/  LDSM.16.M88.4 R28, [R217+0x7000] ;  /* 0x00700000d91c783b */ /* 0x000e680000000200 */
[----:B------:R-:W1:Y:S04]  /*3400*/  LDSM.16.M88.4 R24, [R217+0x7800] ;  /* 0x00780000d918783b */ /* 0x000e680000000200 */
[----:B------:R-:W-:Y:S01]  /*3410*/  LDSM.16.M88.4 R36, [R0+0x4000] ;  /* 0x004000000024783b */ /* 0x000fe20000000200 */
[-C--:B--2---:R-:W-:Y:S03]  /*3420*/  HMMA.16816.F32 R152, R16, R8.reuse, RZ ;  /* 0x000000081098723c */ /* 0x084fe600000018ff */
[----:B------:R-:W-:Y:S04]  /*3430*/  LDSM.16.M88.4 R56, [R0+0x4800] ;  /* 0x004800000038783b */ /* 0x000fe80000000200 */
[----:B------:R-:W-:Y:S01]  /*3440*/  LDSM.16.M88.4 R60, [R0+0x5000] ;  /* 0x00500000003c783b */ /* 0x000fe20000000200 */
[C---:B-----5:R-:W-:Y:S03]  /*3450*/  HMMA.16816.F32 R136, R12.reuse, R8, RZ ;  /* 0x000000080c88723c */ /* 0x060fe600000018ff */
[----:B------:R-:W-:Y:S03]  /*3460*/  LDSM.16.M88.4 R64, [R0+0x5800] ;  /* 0x005800000040783b */ /* 0x000fe60000000200 */
[-C--:B------:R-:W-:Y:S01]  /*3470*/  HMMA.16816.F32 R132, R12, R10.reuse, RZ ;  /* 0x0000000a0c84723c */ /* 0x080fe200000018ff */
[----:B------:R-:W-:Y:S04]  /*3480*/  LDSM.16.M88.4 R128, [R0+0x6800] ;  /* 0x006800000080783b */ /* 0x000fe80000000200 */
[----:B------:R-:W-:Y:S01]  /*3490*/  LDSM.16.M88.4 R140, [R0+0x7000] ;  /* 0x00700000008c783b */ /* 0x000fe20000000200 */
[----:B------:R-:W-:Y:S03]  /*34a0*/  HMMA.16816.F32 R156, R16, R10, RZ ;  /* 0x0000000a109c723c */ /* 0x000fe600000018ff */
[----:B------:R-:W2:Y:S03]  /*34b0*/  LDSM.16.M88.4 R8, [R5+0x2000] ;  /* 0x002000000508783b */ /* 0x000ea60000000200 */
[C---:B---3--:R-:W-:Y:S01]  /*34c0*/  HMMA.16816.F32 R124, R12.reuse, R52, RZ ;  /* 0x000000340c7c723c */ /* 0x048fe200000018ff */
[----:B------:R-:W3:Y:S04]  /*34d0*/  LDSM.16.M88.4 R148, [R0+0x7800] ;  /* 0x007800000094783b */ /* 0x000ee80000000200 */
[----:B------:R5:W3:Y:S01]  /*34e0*/  LDSM.16.M88.4 R20, [R5] ;  /* 0x000000000514783b */ /* 0x000ae20000000200 */
[C---:B------:R-:W-:Y:S03]  /*34f0*/  HMMA.16816.F32 R120, R12.reuse, R54, RZ ;  /* 0x000000360c78723c */ /* 0x040fe600000018ff */
[----:B------:R1:W3:Y:S03]  /*3500*/  LDSM.16.M88.4 R112, [R0+0x6000] ;  /* 0x006000000070783b */ /* 0x0002e60000000200 */
[C---:B----4-:R-:W-:Y:S01]  /*3510*/  HMMA.16816.F32 R116, R12.reuse, R48, RZ ;  /* 0x000000300c74723c */ /* 0x050fe200000018ff */
[----:B------:R-:W0:Y:S05]  /*3520*/  LDGDEPBAR ;  /* 0x00000000000079af */ /* 0x000e2a0000000000 */
[----:B------:R-:W-:Y:S06]  /*3530*/  HMMA.16816.F32 R108, R12, R50, RZ ;  /* 0x000000320c6c723c */ /* 0x000fec00000018ff */
[----:B------:R-:W-:Y:S01]  /*3540*/  HMMA.16816.F32 R144, R16, R52, RZ ;  /* 0x000000341090723c */ /* 0x000fe200000018ff */
[----:B-----5:R-:W-:-:S05]  /*3550*/  VIADD R5, R217, 0x4000 ;  /* 0x00004000d9057836 */ /* 0x020fca0000000000 */
[----:B------:R-:W-:Y:S01]  /*3560*/  HMMA.16816.F32 R160, R16, R48, RZ ;  /* 0x0000003010a0723c */ /* 0x000fe200000018ff */
[----:B-1----:R-:W-:Y:S02]  /*3570*/  IMAD R0, R4, 0x2, R224 ;  /* 0x0000000204007824 */ /* 0x002fe400078e02e0 */
[----:B------:R-:W-:-:S03]  /*3580*/  @P2 VIADD R216, R5, 0xffffffc0 ;  /* 0xffffffc005d82836 */ /* 0x000fc60000000000 */
[----:B------:R-:W-:Y:S01]  /*3590*/  HMMA.16816.F32 R52, R16, R54, RZ ;  /* 0x000000361034723c */ /* 0x000fe200000018ff */
[----:B------:R-:W-:Y:S02]  /*35a0*/  IMAD R225, R3, 0x2, R0 ;  /* 0x0000000203e17824 */ /* 0x000fe400078e0200 */
[----:B------:R-:W-:-:S03]  /*35b0*/  IMAD.IADD R222, R2, 0x1, R216 ;  /* 0x0000000102de7824 */ /* 0x000fc600078e02d8 */
        /* <DEDUP_REMOVED lines=11> */
[----:B--2---:R-:W-:Y:S06]  /*3670*/  HMMA.16816.F32 R16, R8, R38, R132 ;  /* 0x000000260810723c */ /* 0x004fec0000001884 */
[C---:B------:R-:W-:Y:S06]  /*3680*/  HMMA.16816.F32 R104, R12.reuse, R44, RZ ;  /* 0x0000002c0c68723c */ /* 0x040fec00000018ff */
[C---:B------:R-:W-:Y:S06]  /*3690*/  HMMA.16816.F32 R96, R12.reuse, R46, RZ ;  /* 0x0000002e0c60723c */ /* 0x040fec00000018ff */
[C---:B------:R-:W-:Y:S06]  /*36a0*/  HMMA.16816.F32 R80, R12.reuse, R34, RZ ;  /* 0x000000220c50723c */ /* 0x040fec00000018ff */
[----:B------:R-:W-:Y:S01]  /*36b0*/  IMAD.MOV.U32 R223, RZ, RZ, R16 ;  /* 0x000000ffffdf7224 */ /* 0x000fe200078e0010 */
[----:B------:R-:W-:Y:S01]  /*36c0*/  HMMA.16816.F32 R76, R12, R28, RZ ;  /* 0x0000001c0c4c723c */ /* 0x000fe200000018ff */
[----:B------:R-:W-:-:S02]  /*36d0*/  IMAD.MOV.U32 R221, RZ, RZ, R17 ;  /* 0x000000ffffdd7224 */ /* 0x000fc400078e0011 */
[----:B------:R-:W-:Y:S02]  /*36e0*/  IMAD.MOV.U32 R7, RZ, RZ, R18 ;  /* 0x000000ffff077224 */ /* 0x000fe400078e0012 */
[----:B------:R-:W-:Y:S01]  /*36f0*/  IMAD.MOV.U32 R6, RZ, RZ, R19 ;  /* 0x000000ffff067224 */ /* 0x000fe200078e0013 */
[----:B------:R-:W-:Y:S06]  /*3700*/  HMMA.16816.F32 R92, R12, R40, RZ ;  /* 0x000000280c5c723c */ /* 0x000fec00000018ff */
[----:B------:R-:W-:Y:S06]  /*3710*/  HMMA.16816.F32 R16, R8, R56, R124 ;  /* 0x000000380810723c */ /* 0x000fec000000187c */
[C---:B------:R-:W-:Y:S06]  /*3720*/  HMMA.16816.F32 R88, R12.reuse, R42, RZ ;  /* 0x0000002a0c58723c */ /* 0x040fec00000018ff */
[C---:B------:R-:W-:Y:S06]  /*3730*/  HMMA.16816.F32 R84, R12.reuse, R32, RZ ;  /* 0x000000200c54723c */ /* 0x040fec00000018ff */
[C---:B------:R-:W-:Y:S06]  /*3740*/  HMMA.16816.F32 R68, R12.reuse, R24, RZ ;  /* 0x000000180c44723c */ /* 0x040fec00000018ff */
[----:B------:R-:W-:Y:S01]  /*3750*/  IMAD.MOV.U32 R127, RZ, RZ, R16 ;  /* 0x000000ffff7f7224 */ /* 0x000fe200078e0010 */
[----:B------:R-:W-:Y:S01]  /*3760*/  MOV R126, R17 ;  /* 0x00000011007e7202 */ /* 0x000fe20000000f00 */
[----:B------:R-:W-:Y:S01]  /*3770*/  IMAD.MOV.U32 R125, RZ, RZ, R18 ;  /* 0x000000ffff7d7224 */ /* 0x000fe200078e0012 */
[----:B------:R-:W-:Y:S01]  /*3780*/  HMMA.16816.F32 R72, R12, R30, RZ ;  /* 0x0000001e0c48723c */ /* 0x000fe200000018ff */
[----:B------:R-:W-:-:S05]  /*3790*/  IMAD.MOV.U32 R124, RZ, RZ, R19 ;  /* 0x000000ffff7c7224 */ /* 0x000fca00078e0013 */
[C---:B------:R-:W-:Y:S06]  /*37a0*/  HMMA.16816.F32 R16, R8.reuse, R58, R120 ;  /* 0x0000003a0810723c */ /* 0x040fec0000001878 */
[----:B------:R-:W-:Y:S06]  /*37b0*/  HMMA.16816.F32 R204, R8, R36, R136 ;  /* 0x0000002408cc723c */ /* 0x000fec0000001888 */
[----:B------:R-:W-:Y:S06]  /*37c0*/  HMMA.16816.F32 R12, R12, R26, RZ ;  /* 0x0000001a0c0c723c */ /* 0x000fec00000018ff */
[C---:B------:R-:W-:Y:S01]  /*37d0*/  HMMA.16816.F32 R236, R8.reuse, R130, R80 ;  /* 0x0000008208ec723c */ /* 0x040fe20000001850 */
[----:B------:R-:W-:Y:S05]  /*37e0*/  LDSM.16.M88.4 R80, [R216] ;  /* 0x00000000d850783b */ /* 0x000fea0000000200 */
[----:B------:R-:W-:Y:S01]  /*37f0*/  IMAD.MOV.U32 R123, RZ, RZ, R16 ;  /* 0x000000ffff7b7224 */ /* 0x000fe200078e0010 */
[----:B------:R-:W-:Y:S01]  /*3800*/  HMMA.16816.F32 R232, R8, R140, R76 ;  /* 0x0000008c08e8723c */ /* 0x000fe2000000184c */
[----:B------:R-:W-:Y:S01]  /*3810*/  IMAD.MOV.U32 R122, RZ, RZ, R17 ;  /* 0x000000ffff7a7224 */ /* 0x000fe200078e0011 */
[----:B------:R-:W-:Y:S01]  /*3820*/  LDSM.16.M88.4 R76, [R216+0x800] ;  /* 0x00080000d84c783b */ /* 0x000fe20000000200 */
[----:B------:R-:W-:-:S02]  /*3830*/  IMAD.MOV.U32 R121, RZ, RZ, R18 ;  /* 0x000000ffff797224 */ /* 0x000fc400078e0012 */
[----:B------:R-:W-:Y:S01]  /*3840*/  IMAD.MOV.U32 R120, RZ, RZ, R19 ;  /* 0x000000ffff787224 */ /* 0x000fe200078e0013 */
[C---:B------:R-:W-:Y:S01]  /*3850*/  HMMA.16816.F32 R212, R8.reuse, R142, R72 ;  /* 0x0000008e08d4723c */ /* 0x040fe20000001848 */
[----:B------:R-:W-:Y:S01]  /*3860*/  IMAD.MOV.U32 R139, RZ, RZ, R204 ;  /* 0x000000ffff8b7224 */ /* 0x000fe200078e00cc */
[----:B------:R-:W-:Y:S01]  /*3870*/  LDSM.16.M88.4 R72, [R216+0x1000] ;  /* 0x00100000d848783b */ /* 0x000fe20000000200 */
[----:B------:R-:W-:Y:S02]  /*3880*/  IMAD.MOV.U32 R138, RZ, RZ, R205 ;  /* 0x000000ffff8a7224 */ /* 0x000fe400078e00cd */
[----:B------:R-:W-:Y:S01]  /*3890*/  IMAD.MOV.U32 R137, RZ, RZ, R206 ;  /* 0x000000ffff897224 */ /* 0x000fe200078e00ce */
[----:B------:R-:W-:Y:S01]  /*38a0*/  HMMA.16816.F32 R16, R8, R60, R116 ;  /* 0x0000003c0810723c */ /* 0x000fe20000001874 */
[----:B------:R-:W-:-:S05]  /*38b0*/  IMAD.MOV.U32 R136, RZ, RZ, R207 ;  /* 0x000000ffff887224 */ /* 0x000fca00078e00cf */
[----:B---3--:R-:W-:Y:S06]  /*38c0*/  HMMA.16816.F32 R204, R8, R150, R12 ;  /* 0x0000009608cc723c */ /* 0x008fec000000180c */
[----:B------:R-:W-:Y:S06]  /*38d0*/  HMMA.16816.F32 R12, R20, R38, R156 ;  /* 0x00000026140c723c */ /* 0x000fec000000189c */
[C---:B------:R-:W-:Y:S06]  /*38e0*/  HMMA.16816.F32 R248, R8.reuse, R112, R92 ;  /* 0x0000007008f8723c */ /* 0x040fec000000185c */
[----:B------:R-:W-:Y:S01]  /*38f0*/  IMAD.MOV.U32 R119, RZ, RZ, R16 ;  /* 0x000000ffff777224 */ /* 0x000fe200078e0010 */
[----:B------:R-:W-:Y:S01]  /*3900*/  HMMA.16816.F32 R244, R8, R114, R88 ;  /* 0x0000007208f4723c */ /* 0x000fe20000001858 */
[----:B------:R-:W-:-:S02]  /*3910*/  IMAD.MOV.U32 R118, RZ, RZ, R17 ;  /* 0x000000ffff767224 */ /* 0x000fc400078e0011 */
[----:B------:R-:W-:Y:S02]  /*3920*/  IMAD.MOV.U32 R117, RZ, RZ, R18 ;  /* 0x000000ffff757224 */ /* 0x000fe400078e0012 */
[----:B------:R-:W-:Y:S01]  /*3930*/  IMAD.MOV.U32 R116, RZ, RZ, R19 ;  /* 0x000000ffff747224 */ /* 0x000fe200078e0013 */
[C---:B------:R-:W-:Y:S06]  /*3940*/  HMMA.16816.F32 R240, R8.reuse, R128, R84 ;  /* 0x0000008008f0723c */ /* 0x040fec0000001854 */
[C---:B------:R-:W-:Y:S06]  /*3950*/  HMMA.16816.F32 R16, R8.reuse, R62, R108 ;  /* 0x0000003e0810723c */ /* 0x040fec000000186c */
[----:B------:R-:W-:Y:S01]  /*3960*/  HMMA.16816.F32 R208, R8, R148, R68 ;  /* 0x0000009408d0723c */ /* 0x000fe20000001844 */
[----:B------:R-:W-:Y:S05]  /*3970*/  LDSM.16.M88.4 R68, [R216+0x1800] ;  /* 0x00180000d844783b */ /* 0x000fea0000000200 */
[C---:B------:R-:W-:Y:S01]  /*3980*/  HMMA.16816.F32 R44, R20.reuse, R62, R48 ;  /* 0x0000003e142c723c */ /* 0x040fe20000001830 */
[----:B------:R-:W-:Y:S05]  /*3990*/  LDSM.16.M88.4 R48, [R216+0x3800] ;  /* 0x00380000d830783b */ /* 0x000fea0000000200 */
[C---:B------:R-:W-:Y:S06]  /*39a0*/  HMMA.16816.F32 R32, R20.reuse, R64, R164 ;  /* 0x000000401420723c */ /* 0x040fec00000018a4 */
[----:B------:R-:W-:Y:S01]  /*39b0*/  IMAD.MOV.U32 R135, RZ, RZ, R16 ;  /* 0x000000ffff877224 */ /* 0x000fe200078e0010 */
[----:B------:R-:W-:Y:S01]  /*39c0*/  MOV R134, R17 ;  /* 0x0000001100867202 */ /* 0x000fe20000000f00 */
[----:B------:R-:W-:Y:S01]  /*39d0*/  IMAD.MOV.U32 R133, RZ, RZ, R18 ;  /* 0x000000ffff857224 */ /* 0x000fe200078e0012 */
[----:B------:R-:W-:Y:S01]  /*39e0*/  HMMA.16816.F32 R28, R20, R66, R168 ;  /* 0x00000042141c723c */ /* 0x000fe200000018a8 */
[----:B------:R-:W-:-:S05]  /*39f0*/  IMAD.MOV.U32 R132, RZ, RZ, R19 ;  /* 0x000000ffff847224 */ /* 0x000fca00078e0013 */
[----:B------:R-:W-:Y:S06]  /*3a00*/  HMMA.16816.F32 R16, R8, R64, R104 ;  /* 0x000000400810723c */ /* 0x000fec0000001868 */
[C---:B------:R-:W-:Y:S01]  /*3a10*/  HMMA.16816.F32 R84, R20.reuse, R60, R160 ;  /* 0x0000003c1454723c */ /* 0x040fe200000018a0 */
[----:B------:R-:W-:Y:S05]  /*3a20*/  LDSM.16.M88.4 R60, [R216+0x2800] ;  /* 0x00280000d83c783b */ /* 0x000fea0000000200 */
[C---:B------:R-:W-:Y:S06]  /*3a30*/  HMMA.16816.F32 R24, R20.reuse, R112, R172 ;  /* 0x000000701418723c */ /* 0x040fec00000018ac */
[----:B------:R-:W-:Y:S01]  /*3a40*/  HMMA.16816.F32 R104, R20, R140, R192 ;  /* 0x0000008c1468723c */ /* 0x000fe200000018c0 */
[----:B------:R-:W-:Y:S01]  /*3a50*/  IMAD.MOV.U32 R112, RZ, RZ, R139 ;  /* 0x000000ffff707224 */ /* 0x000fe200078e008b */
[----:B------:R-:W-:-:S04]  /*3a60*/  MOV R113, R138 ;  /* 0x0000008a00717202 */ /* 0x000fc80000000f00 */
[----:B------:R-:W-:Y:S01]  /*3a70*/  IMAD.MOV.U32 R111, RZ, RZ, R16 ;  /* 0x000000ffff6f7224 */ /* 0x000fe200078e0010 */
[C---:B------:R-:W-:Y:S01]  /*3a80*/  HMMA.16816.F32 R88, R20.reuse, R128, R180 ;  /* 0x000000801458723c */ /* 0x040fe200000018b4 */
[----:B------:R-:W-:Y:S01]  /*3a90*/  IMAD.MOV.U32 R110, RZ, RZ, R17 ;  /* 0x000000ffff6e7224 */ /* 0x000fe200078e0011 */
[----:B------:R-:W-:Y:S01]  /*3aa0*/  LDSM.16.M88.4 R180, [R222+0x3800] ;  /* 0x00380000deb4783b */ /* 0x000fe20000000200 */
[----:B------:R-:W-:Y:S02]  /*3ab0*/  IMAD.MOV.U32 R109, RZ, RZ, R18 ;  /* 0x000000ffff6d7224 */ /* 0x000fe400078e0012 */
[----:B------:R-:W-:Y:S01]  /*3ac0*/  IMAD.MOV.U32 R108, RZ, RZ, R19 ;  /* 0x000000ffff6c7224 */ /* 0x000fe200078e0013 */
[----:B------:R-:W-:Y:S01]  /*3ad0*/  HMMA.16816.F32 R40, R20, R36, R152 ;  /* 0x000000241428723c */ /* 0x000fe20000001898 */
[----:B------:R-:W-:Y:S02]  /*3ae0*/  IMAD.MOV.U32 R192, RZ, RZ, R111 ;  /* 0x000000ffffc07224 */ /* 0x000fe400078e006f */
[----:B------:R-:W-:-:S02]  /*3af0*/  IMAD.MOV.U32 R193, RZ, RZ, R110 ;  /* 0x000000ffffc17224 */ /* 0x000fc400078e006e */
[----:B------:R-:W-:Y:S01]  /*3b00*/  IMAD.MOV.U32 R194, RZ, RZ, R109 ;  /* 0x000000ffffc27224 */ /* 0x000fe200078e006d */
[----:B------:R-:W-:Y:S01]  /*3b10*/  HMMA.16816.F32 R16, R8, R66, R96 ;  /* 0x000000420810723c */ /* 0x000fe20000001860 */
[----:B------:R-:W-:Y:S01]  /*3b20*/  LDSM.16.M88.4 R64, [R216+0x2000] ;  /* 0x00200000d840783b */ /* 0x000fe20000000200 */
[----:B------:R-:W-:-:S04]  /*3b30*/  IMAD.MOV.U32 R195, RZ, RZ, R108 ;  /* 0x000000ffffc37224 */ /* 0x000fc800078e006c */
[C---:B------:R-:W-:Y:S06]  /*3b40*/  HMMA.16816.F32 R8, R20.reuse, R56, R144 ;  /* 0x000000381408723c */ /* 0x040fec0000001890 */
[C---:B------:R-:W-:Y:S01]  /*3b50*/  HMMA.16816.F32 R56, R20.reuse, R58, R52 ;  /* 0x0000003a1438723c */ /* 0x040fe20000001834 */
[----:B------:R-:W-:Y:S05]  /*3b60*/  LDSM.16.M88.4 R52, [R216+0x3000] ;  /* 0x00300000d834783b */ /* 0x000fea0000000200 */
[C---:B------:R-:W-:Y:S06]  /*3b70*/  HMMA.16816.F32 R108, R20.reuse, R148, R188 ;  /* 0x00000094146c723c */ /* 0x040fec00000018bc */
[----:B------:R-:W-:Y:S01]  /*3b80*/  IMAD.MOV.U32 R99, RZ, RZ, R16 ;  /* 0x000000ffff637224 */ /* 0x000fe200078e0010 */
[----:B------:R-:W-:Y:S01]  /*3b90*/  HMMA.16816.F32 R36, R20, R114, R176 ;  /* 0x000000721424723c */ /* 0x000fe200000018b0 */
[----:B------:R-:W-:Y:S01]  /*3ba0*/  IMAD.MOV.U32 R98, RZ, RZ, R17 ;  /* 0x000000ffff627224 */ /* 0x000fe200078e0011 */
[----:B------:R-:W-:Y:S01]  /*3bb0*/  MOV R189, R134 ;  /* 0x0000008600bd7202 */ /* 0x000fe20000000f00 */
[----:B------:R-:W-:-:S02]  /*3bc0*/  IMAD.MOV.U32 R97, RZ, RZ, R18 ;  /* 0x000000ffff617224 */ /* 0x000fc400078e0012 */
[----:B------:R-:W-:Y:S01]  /*3bd0*/  IMAD.MOV.U32 R96, RZ, RZ, R19 ;  /* 0x000000ffff607224 */ /* 0x000fe200078e0013 */
[C---:B------:R-:W-:Y:S01]  /*3be0*/  HMMA.16816.F32 R92, R20.reuse, R130, R184 ;  /* 0x00000082145c723c */ /* 0x040fe200000018b8 */
[----:B------:R-:W1:Y:S01]  /*3bf0*/  LDSM.16.M88.4 R16, [R0] ;  /* 0x000000000010783b */ /* 0x000e620000000200 */
[----:B------:R-:W-:Y:S02]  /*3c00*/  IMAD.MOV.U32 R188, RZ, RZ, R135 ;  /* 0x000000ffffbc7224 */ /* 0x000fe400078e0087 */
[----:B------:R-:W-:Y:S02]  /*3c10*/  IMAD.MOV.U32 R190, RZ, RZ, R133 ;  /* 0x000000ffffbe7224 */ /* 0x000fe400078e0085 */
[----:B------:R-:W-:Y:S01]  /*3c20*/  HMMA.16816.F32 R140, R20, R142, R200 ;  /* 0x0000008e148c723c */ /* 0x000fe200000018c8 */
[----:B------:R-:W-:Y:S02]  /*3c30*/  IMAD.MOV.U32 R184, RZ, RZ, R99 ;  /* 0x000000ffffb87224 */ /* 0x000fe400078e0063 */
[----:B------:R-:W-:-:S02]  /*3c40*/  IMAD.MOV.U32 R185, RZ, RZ, R98 ;  /* 0x000000ffffb97224 */ /* 0x000fc400078e0062 */
[----:B------:R-:W-:Y:S02]  /*3c50*/  IMAD.MOV.U32 R186, RZ, RZ, R97 ;  /* 0x000000ffffba7224 */ /* 0x000fe400078e0061 */
[----:B------:R-:W-:Y:S02]  /*3c60*/  IMAD.MOV.U32 R187, RZ, RZ, R96 ;  /* 0x000000ffffbb7224 */ /* 0x000fe400078e0060 */
[----:B------:R-:W-:Y:S01]  /*3c70*/  HMMA.16816.F32 R96, R20, R150, R196 ;  /* 0x000000961460723c */ /* 0x000fe200000018c4 */
[----:B------:R-:W-:Y:S01]  /*3c80*/  IMAD.MOV.U32 R191, RZ, RZ, R132 ;  /* 0x000000ffffbf7224 */ /* 0x000fe200078e0084 */
[----:B------:R-:W-:Y:S01]  /*3c90*/  LDSM.16.M88.4 R20, [R222+0x1800] ;  /* 0x00180000de14783b */ /* 0x000fe20000000200 */
[----:B------:R-:W-:Y:S02]  /*3ca0*/  IMAD.MOV.U32 R114, RZ, RZ, R137 ;  /* 0x000000ffff727224 */ /* 0x000fe400078e0089 */
[----:B------:R-:W-:Y:S02]  /*3cb0*/  IMAD.MOV.U32 R115, RZ, RZ, R136 ;  /* 0x000000ffff737224 */ /* 0x000fe400078e0088 */
[----:B------:R-:W-:-:S02]  /*3cc0*/  IMAD.MOV.U32 R196, RZ, RZ, R123 ;  /* 0x000000ffffc47224 */ /* 0x000fc400078e007b */
[----:B------:R-:W-:Y:S02]  /*3cd0*/  IMAD.MOV.U32 R197, RZ, RZ, R122 ;  /* 0x000000ffffc57224 */ /* 0x000fe400078e007a */
[----:B------:R-:W-:Y:S02]  /*3ce0*/  IMAD.MOV.U32 R198, RZ, RZ, R121 ;  /* 0x000000ffffc67224 */ /* 0x000fe400078e0079 */
[----:B------:R-:W-:Y:S02]  /*3cf0*/  IMAD.MOV.U32 R199, RZ, RZ, R120 ;  /* 0x000000ffffc77224 */ /* 0x000fe400078e0078 */
[----:B------:R-:W-:Y:S02]  /*3d00*/  IMAD.MOV.U32 R200, RZ, RZ, R119 ;  /* 0x000000ffffc87224 */ /* 0x000fe400078e0077 */
[----:B------:R-:W-:Y:S02]  /*3d10*/  IMAD.MOV.U32 R201, RZ, RZ, R118 ;  /* 0x000000ffffc97224 */ /* 0x000fe400078e0076 */
[----:B------:R-:W-:-:S02]  /*3d20*/  IMAD.MOV.U32 R202, RZ, RZ, R117 ;  /* 0x000000ffffca7224 */ /* 0x000fc400078e0075 */
[----:B------:R-:W-:Y:S01]  /*3d30*/  IMAD.MOV.U32 R203, RZ, RZ, R116 ;  /* 0x000000ffffcb7224 */ /* 0x000fe200078e0074 */
[C---:B-1----:R-:W-:Y:S01]  /*3d40*/  HMMA.16816.F32 R172, R16.reuse, R82, R12 ;  /* 0x0000005210ac723c */ /* 0x042fe2000000180c */
[----:B------:R1:W2:Y:S05]  /*3d50*/  LDSM.16.M88.4 R12, [R0+0x2000] ;  /* 0x00200000000c783b */ /* 0x0002aa0000000200 */
[C---:B------:R-:W-:Y:S01]  /*3d60*/  HMMA.16816.F32 R168, R16.reuse, R76, R8 ;  /* 0x0000004c10a8723c */ /* 0x040fe20000001808 */
[----:B------:R-:W3:Y:S05]  /*3d70*/  LDSM.16.M88.4 R8, [R225] ;  /* 0x00000000e108783b */ /* 0x000eea0000000200 */
[C---:B------:R-:W-:Y:S01]  /*3d80*/  HMMA.16816.F32 R164, R16.reuse, R78, R56 ;  /* 0x0000004e10a4723c */ /* 0x040fe20000001838 */
[----:B------:R-:W-:Y:S05]  /*3d90*/  LDSM.16.M88.4 R56, [R225+0x2000] ;  /* 0x00200000e138783b */ /* 0x000fea0000000200 */
[C---:B------:R-:W-:Y:S01]  /*3da0*/  HMMA.16816.F32 R156, R16.reuse, R74, R44 ;  /* 0x0000004a109c723c */ /* 0x040fe2000000182c */
[----:B------:R-:W4:Y:S05]  /*3db0*/  LDSM.16.M88.4 R44, [R222+0x3000] ;  /* 0x00300000de2c783b */ /* 0x000f2a0000000200 */
[----:B------:R-:W-:Y:S01]  /*3dc0*/  HMMA.16816.F32 R120, R16, R48, R108 ;  /* 0x000000301078723c */ /* 0x000fe2000000186c */
[----:B-1----:R-:W-:-:S05]  /*3dd0*/  LOP3.LUT R0, R219, 0xffffffe0, RZ, 0xc0, !PT ;  /* 0xffffffe0db007812 */ /* 0x002fca00078ec0ff */
[----:B------:R-:W-:Y:S01]  /*3de0*/  HMMA.16816.F32 R144, R16, R64, R24 ;  /* 0x000000401090723c */ /* 0x000fe20000001818 */
[----:B------:R-:W1:Y:S01]  /*3df0*/  LDSM.16.M88.4 R24, [R222+0x1000] ;  /* 0x00100000de18783b */ /* 0x000e620000000200 */
[----:B------:R-:W-:-:S04]  /*3e00*/  IMAD.IADD R0, R220, 0x1, -R0 ;  /* 0x00000001dc007824 */ /* 0x000fc800078e0a00 */
[----:B------:R-:W-:Y:S01]  /*3e10*/  HMMA.16816.F32 R160, R16, R72, R84 ;  /* 0x0000004810a0723c */ /* 0x000fe20000001854 */
[----:B------:R-:W-:-:S04]  /*3e20*/  SHF.R.S32.HI R5, RZ, 0x1f, R0 ;  /* 0x0000001fff057819 */ /* 0x000fc80000011400 */
[----:B------:R-:W-:Y:S01]  /*3e30*/  LEA.HI R0, R5, R0, RZ, 0x2 ;  /* 0x0000000005007211 */ /* 0x000fe200078f10ff */
[C---:B------:R-:W-:Y:S01]  /*3e40*/  HMMA.16816.F32 R152, R16.reuse, R68, R32 ;  /* 0x000000441098723c */ /* 0x040fe20000001820 */
[----:B------:R-:W-:Y:S01]  /*3e50*/  IMAD.MOV.U32 R84, RZ, RZ, R127 ;  /* 0x000000ffff547224 */ /* 0x000fe200078e007f */
[----:B------:R-:W5:Y:S01]  /*3e60*/  LDSM.16.M88.4 R32, [R222] ;  /* 0x00000000de20783b */ /* 0x000f620000000200 */
[----:B------:R-:W-:Y:S01]  /*3e70*/  IMAD.MOV.U32 R85, RZ, RZ, R126 ;  /* 0x000000ffff557224 */ /* 0x000fe200078e007e */
[----:B------:R-:W-:Y:S01]  /*3e80*/  SHF.R.S32.HI R0, RZ, 0x2, R0 ;  /* 0x00000002ff007819 */ /* 0x000fe20000011400 */
[----:B------:R-:W-:Y:S01]  /*3e90*/  IMAD.MOV.U32 R86, RZ, RZ, R125 ;  /* 0x000000ffff567224 */ /* 0x000fe200078e007d */
[----:B------:R-:W-:Y:S01]  /*3ea0*/  HMMA.16816.F32 R148, R16, R70, R28 ;  /* 0x000000461094723c */ /* 0x000fe2000000181c */
[----:B------:R-:W-:Y:S01]  /*3eb0*/  IMAD.MOV.U32 R87, RZ, RZ, R124 ;  /* 0x000000ffff577224 */ /* 0x000fe200078e007c */
[----:B------:R-:W5:Y:S01]  /*3ec0*/  LDSM.16.M88.4 R28, [R222+0x800] ;  /* 0x00080000de1c783b */ /* 0x000f620000000200 */
[----:B------:R-:W-:-:S03]  /*3ed0*/  IMAD.SHL.U32 R5, R220, 0x2, RZ ;  /* 0x00000002dc057824 */ /* 0x000fc600078e00ff */
[C---:B------:R-:W-:Y:S06]  /*3ee0*/  HMMA.16816.F32 R132, R16.reuse, R60, R88 ;  /* 0x0000003c1084723c */ /* 0x040fec0000001858 */
[C---:B------:R-:W-:Y:S01]  /*3ef0*/  HMMA.16816.F32 R176, R16.reuse, R80, R40 ;  /* 0x0000005010b0723c */ /* 0x040fe20000001828 */
[----:B------:R-:W-:Y:S01]  /*3f00*/  IMAD.MOV.U32 R88, RZ, RZ, R223 ;  /* 0x000000ffff587224 */ /* 0x000fe200078e00df */
[----:B------:R-:W-:Y:S01]  /*3f10*/  MOV R91, R6 ;  /* 0x00000006005b7202 */ /* 0x000fe20000000f00 */
[----:B------:R-:W-:Y:S01]  /*3f20*/  IMAD.MOV.U32 R89, RZ, RZ, R221 ;  /* 0x000000ffff597224 */ /* 0x000fe200078e00dd */
[----:B------:R-:W-:Y:S01]  /*3f30*/  LDSM.16.M88.4 R40, [R222+0x2800] ;  /* 0x00280000de28783b */ /* 0x000fe20000000200 */
[----:B------:R-:W-:Y:S01]  /*3f40*/  IMAD.MOV.U32 R90, RZ, RZ, R7 ;  /* 0x000000ffff5a7224 */ /* 0x000fe200078e0007 */
[----:B------:R-:W-:Y:S01]  /*3f50*/  HMMA.16816.F32 R136, R16, R66, R36 ;  /* 0x000000421088723c */ /* 0x000fe20000001824 */
[----:B------:R-:W-:Y:S01]  /*3f60*/  LEA R6, R218, R0, 0x4 ;  /* 0x00000000da067211 */ /* 0x000fe200078e20ff */
[----:B------:R-:W5:Y:S01]  /*3f70*/  LDSM.16.M88.4 R36, [R222+0x2000] ;  /* 0x00200000de24783b */ /* 0x000f620000000200 */
[----:B------:R-:W-:Y:S01]  /*3f80*/  IMAD.U32 R0, RZ, RZ, UR26 ;  /* 0x0000001aff007e24 */ /* 0x000fe2000f8e00ff */
[----:B------:R-:W-:-:S04]  /*3f90*/  DEPBAR.LE SB0, 0x0 ;  /* 0x000080000000791a */ /* 0x000fc80000000000 */
[----:B------:R-:W-:Y:S01]  /*3fa0*/  HMMA.16816.F32 R128, R16, R62, R92 ;  /* 0x0000003e1080723c */ /* 0x000fe2000000185c */
[----:B------:R-:W-:-:S05]  /*3fb0*/  VIADD R7, R6, UR23 ;  /* 0x0000001706077c36 */ /* 0x000fca0008000000 */
[C---:B------:R-:W-:Y:S01]  /*3fc0*/  HMMA.16816.F32 R124, R16.reuse, R52, R104 ;  /* 0x00000034107c723c */ /* 0x040fe20000001868 */
[----:B------:R5:W-:Y:S05]  /*3fd0*/  STL [R1+0x68], R7 ;  /* 0x0000680701007387 */ /* 0x000bea0000100800 */
[C---:B------:R-:W-:Y:S06]  /*3fe0*/  HMMA.16816.F32 R140, R16.reuse, R54, R140 ;  /* 0x00000036108c723c */ /* 0x040fec000000188c */
[----:B------:R-:W-:Y:S06]  /*3ff0*/  HMMA.16816.F32 R116, R16, R50, R96 ;  /* 0x000000321074723c */ /* 0x000fec0000001860 */
[C---:B--2---:R-:W-:Y:S06]  /*4000*/  HMMA.16816.F32 R16, R12.reuse, R52, R232 ;  /* 0x000000340c10723c */ /* 0x044fec00000018e8 */
        /* <DEDUP_REMOVED lines=15> */
[----:B---3--:R-:W-:Y:S06]  /*4100*/  HMMA.16816.F32 R12, R8, R180, R120 ;  /* 0x000000b4080c723c */ /* 0x008fec0000001878 */
[-C--:B----4-:R-:W-:Y:S06]  /*4110*/  HMMA.16816.F32 R232, R56, R44.reuse, R16 ;  /* 0x0000002c38e8723c */ /* 0x090fec0000001810 */
[----:B------:R-:W-:Y:S01]  /*4120*/  HMMA.16816.F32 R212, R8, R44, R124 ;  /* 0x0000002c08d4723c */ /* 0x000fe2000000187c */
[----:B------:R-:W-:Y:S01]  /*4130*/  LOP3.LUT R16, R5, 0x6, RZ, 0xc0, !PT ;  /* 0x0000000605107812 */ /* 0x000fe200078ec0ff */
[----:B------:R-:W-:Y:S01]  /*4140*/  IMAD.U32 R5, RZ, RZ, UR19 ;  /* 0x00000013ff057e24 */ /* 0x000fe2000f8e00ff */
[----:B------:R-:W-:Y:S01]  /*4150*/  IADD3 R17, R0, -UR17, R7 ;  /* 0x8000001100117c10 */ /* 0x000fe2000fffe007 */
[----:B------:R-:W-:-:S02]  /*4160*/  IMAD.IADD R0, R102, 0x1, R103 ;  /* 0x0000000166007824 */ /* 0x000fc400078e0267 */
[----:B------:R-:W-:Y:S01]  /*4170*/  IMAD R16, R5, 0x80, R16 ;  /* 0x0000008005107824 */ /* 0x000fe200078e0210 */
[-C--:B------:R-:W-:Y:S01]  /*4180*/  HMMA.16816.F32 R148, R8, R22.reuse, R148 ;  /* 0x000000160894723c */ /* 0x080fe20000001894 */
[----:B------:R-:W-:Y:S02]  /*4190*/  IMAD.MOV.U32 R208, RZ, RZ, R184 ;  /* 0x000000ffffd07224 */ /* 0x000fe400078e00b8 */
[----:B------:R-:W-:Y:S01]  /*41a0*/  IMAD.IADD R5, R17, 0x1, -R16 ;  /* 0x0000000111057824 */ /* 0x000fe200078e0a10 */
[C---:B------:R-:W-:Y:S01]  /*41b0*/  ISETP.GE.AND P4, PT, R16.reuse, UR26, PT ;  /* 0x0000001a10007c0c */ /* 0x040fe2000bf86270 */
[----:B------:R-:W-:Y:S01]  /*41c0*/  IMAD.MOV.U32 R221, RZ, RZ, R14 ;  /* 0x000000ffffdd7224 */ /* 0x000fe200078e000e */
[----:B------:R-:W-:Y:S01]  /*41d0*/  HMMA.16816.F32 R124, R56, R22, R80 ;  /* 0x00000016387c723c */ /* 0x000fe20000001850 */
[C---:B------:R-:W-:Y:S01]  /*41e0*/  VIADD R14, R16.reuse, 0x1 ;  /* 0x00000001100e7836 */ /* 0x040fe20000000000 */
[----:B------:R-:W-:Y:S01]  /*41f0*/  IABS R5, R5 ;  /* 0x0000000500057213 */ /* 0x000fe20000000000 */
[----:B------:R-:W-:-:S02]  /*4200*/  VIADD R18, R16, 0x8 ;  /* 0x0000000810127836 */ /* 0x000fc40000000000 */
[----:B------:R-:W-:Y:S01]  /*4210*/  IMAD.MOV.U32 R207, RZ, RZ, R185 ;  /* 0x000000ffffcf7224 */ /* 0x000fe200078e00b9 */
[-C--:B-1----:R-:W-:Y:S01]  /*4220*/  HMMA.16816.F32 R156, R8, R26.reuse, R156 ;  /* 0x0000001a089c723c */ /* 0x082fe2000000189c */
[----:B------:R-:W-:Y:S01]  /*4230*/  VIADD R23, R16, 0x9 ;  /* 0x0000000910177836 */ /* 0x000fe20000000000 */
[----:B------:R-:W-:Y:S01]  /*4240*/  IADD3 R6, R17, -R14, RZ ;  /* 0x8000000e11067210 */ /* 0x000fe20007ffe0ff */
[----:B------:R-:W-:Y:S01]  /*4250*/  IMAD.MOV.U32 R206, RZ, RZ, R186 ;  /* 0x000000ffffce7224 */ /* 0x000fe200078e00ba */
[----:B------:R-:W-:Y:S01]  /*4260*/  ISETP.GE.AND P2, PT, R18, UR26, PT ;  /* 0x0000001a12007c0c */ /* 0x000fe2000bf46270 */
[----:B------:R-:W-:Y:S01]  /*4270*/  IMAD.MOV.U32 R205, RZ, RZ, R187 ;  /* 0x000000ffffcd7224 */ /* 0x000fe200078e00bb */
[----:B------:R-:W-:Y:S01]  /*4280*/  HMMA.16816.F32 R88, R56, R26, R88 ;  /* 0x0000001a3858723c */ /* 0x000fe20000001858 */
[----:B-----5:R-:W-:Y:S01]  /*4290*/  IABS R7, R6 ;  /* 0x0000000600077213 */ /* 0x020fe20000000000 */
[C---:B------:R-:W-:Y:S01]  /*42a0*/  VIADD R44, R16.reuse, 0x30 ;  /* 0x00000030102c7836 */ /* 0x040fe20000000000 */
[----:B------:R-:W-:Y:S01]  /*42b0*/  ISETP.GE.AND P1, PT, R23, UR26, PT ;  /* 0x0000001a17007c0c */ /* 0x000fe2000bf26270 */
[----:B------:R-:W-:Y:S01]  /*42c0*/  VIADD R45, R16, 0x31 ;  /* 0x00000031102d7836 */ /* 0x000fe20000000000 */
[----:B------:R-:W-:Y:S01]  /*42d0*/  ISETP.GE.AND P3, PT, R14, UR26, PT ;  /* 0x0000001a0e007c0c */ /* 0x000fe2000bf66270 */
[----:B------:R-:W-:Y:S01]  /*42e0*/  HMMA.16816.F32 R172, R8, R34, R172 ;  /* 0x0000002208ac723c */ /* 0x000fe200000018ac */
[----:B------:R-:W-:-:S02]  /*42f0*/  VIADD R26, R16, 0x10 ;  /* 0x00000010101a7836 */ /* 0x000fc40000000000 */
[C---:B------:R-:W-:Y:S02]  /*4300*/  VIADD R48, R16.reuse, 0x40 ;  /* 0x0000004010307836 */ /* 0x040fe40000000000 */
[C---:B------:R-:W-:Y:S01]  /*4310*/  VIADD R49, R16.reuse, 0x41 ;  /* 0x0000004110317836 */ /* 0x040fe20000000000 */
[C---:B------:R-:W-:Y:S01]  /*4320*/  HMMA.16816.F32 R168, R8.reuse, R28, R168 ;  /* 0x0000001c08a8723c */ /* 0x040fe200000018a8 */
[----:B------:R-:W-:Y:S01]  /*4330*/  VIADD R50, R16, 0x48 ;  /* 0x0000004810327836 */ /* 0x000fe20000000000 */
[----:B------:R-:W-:Y:S01]  /*4340*/  ISETP.GE.AND P0, PT, R26, UR26, PT ;  /* 0x0000001a1a007c0c */ /* 0x000fe2000bf06270 */
[----:B------:R-:W-:Y:S02]  /*4350*/  VIADD R51, R16, 0x49 ;  /* 0x0000004910337836 */ /* 0x000fe40000000000 */
[----:B------:R-:W-:Y:S01]  /*4360*/  IMAD.MOV.U32 R229, RZ, RZ, R12 ;  /* 0x000000ffffe57224 */ /* 0x000fe200078e000c */
[----:B------:R-:W-:Y:S01]  /*4370*/  HMMA.16816.F32 R176, R8, R32, R176 ;  /* 0x0000002008b0723c */ /* 0x000fe200000018b0 */
[----:B------:R-:W-:-:S02]  /*4380*/  IMAD.MOV.U32 R223, RZ, RZ, R13 ;  /* 0x000000ffffdf7224 */ /* 0x000fc400078e000d */
[----:B------:R-:W-:-:S03]  /*4390*/  IMAD.MOV.U32 R204, RZ, RZ, R15 ;  /* 0x000000ffffcc7224 */ /* 0x000fc600078e000f */
        /* <DEDUP_REMOVED lines=9> */
[----:B------:R-:W-:Y:S01]  /*4430*/  HMMA.16816.F32 R108, R56, R34, R108 ;  /* 0x00000022386c723c */ /* 0x000fe2000000186c */
[----:B------:R-:W-:-:S02]  /*4440*/  IMAD.IADD R8, R17, 0x1, -R18 ;  /* 0x0000000111087824 */ /* 0x000fc400078e0a12 */
[C---:B------:R-:W-:Y:S02]  /*4450*/  IMAD.IADD R9, R17.reuse, 0x1, -R23 ;  /* 0x0000000111097824 */ /* 0x040fe400078e0a17 */
[----:B------:R-:W-:Y:S01]  /*4460*/  IMAD.IADD R11, R17, 0x1, -R26 ;  /* 0x00000001110b7824 */ /* 0x000fe200078e0a1a */
[----:B------:R-:W-:Y:S01]  /*4470*/  IABS R6, R8 ;  /* 0x0000000800067213 */ /* 0x000fe20000000000 */
[----:B------:R-:W-:Y:S01]  /*4480*/  IMAD.MOV.U32 R10, RZ, RZ, R5 ;  /* 0x000000ffff0a7224 */ /* 0x000fe200078e0005 */
[----:B------:R-:W-:Y:S01]  /*4490*/  IABS R5, R9 ;  /* 0x0000000900057213 */ /* 0x000fe20000000000 */
[----:B------:R-:W-:Y:S01]  /*44a0*/  IMAD.MOV.U32 R9, RZ, RZ, R7 ;  /* 0x000000ffff097224 */ /* 0x000fe200078e0007 */
[----:B------:R-:W-:Y:S01]  /*44b0*/  IABS R8, R11 ;  /* 0x0000000b00087213 */ /* 0x000fe20000000000 */
[----:B------:R-:W-:Y:S01]  /*44c0*/  IMAD.MOV.U32 R7, RZ, RZ, R6 ;  /* 0x000000ffff077224 */ /* 0x000fe200078e0006 */
[----:B------:R-:W-:Y:S01]  /*44d0*/  HMMA.16816.F32 R104, R56, R28, R104 ;  /* 0x0000001c3868723c */ /* 0x000fe20000001868 */
[----:B------:R-:W-:Y:S01]  /*44e0*/  IMAD.MOV.U32 R6, RZ, RZ, R5 ;  /* 0x000000ffff067224 */ /* 0x000fe200078e0005 */
[----:B------:R-:W-:Y:S01]  /*44f0*/  I2FP.F32.S32 R9, R9 ;  /* 0x0000000900097245 */ /* 0x000fe20000201400 */
[----:B------:R-:W-:Y:S01]  /*4500*/  IMAD.MOV.U32 R5, RZ, RZ, R8 ;  /* 0x000000ffff057224 */ /* 0x000fe200078e0008 */
[----:B------:R-:W-:-:S02]  /*4510*/  IADD3 R34, R16, 0x19, RZ ;  /* 0x0000001910227810 */ /* 0x000fc40007ffe0ff */
[----:B------:R-:W-:Y:S01]  /*4520*/  I2FP.F32.S32 R6, R6 ;  /* 0x0000000600067245 */ /* 0x000fe20000201400 */
[C---:B------:R-:W-:Y:S01]  /*4530*/  HMMA.16816.F32 R92, R56.reuse, R24, R92 ;  /* 0x00000018385c723c */ /* 0x040fe2000000185c */
[----:B------:R-:W-:Y:S01]  /*4540*/  I2FP.F32.S32 R5, R5 ;  /* 0x0000000500057245 */ /* 0x000fe20000201400 */
[C---:B------:R-:W-:Y:S01]  /*4550*/  VIADD R29, R16.reuse, 0x18 ;  /* 0x00000018101d7836 */ /* 0x040fe20000000000 */
[----:B------:R-:W-:Y:S01]  /*4560*/  I2FP.F32.S32 R10, R10 ;  /* 0x0000000a000a7245 */ /* 0x000fe20000201400 */
[----:B------:R-:W-:Y:S01]  /*4570*/  IMAD.IADD R8, R17, 0x1, -R34 ;  /* 0x0000000111087824 */ /* 0x000fe200078e0a22 */
[----:B------:R-:W-:Y:S01]  /*4580*/  I2FP.F32.S32 R7, R7 ;  /* 0x0000000700077245 */ /* 0x000fe20000201400 */
[----:B------:R-:W-:Y:S01]  /*4590*/  HMMA.16816.F32 R188, R56, R36, R76 ;  /* 0x0000002438bc723c */ /* 0x000fe2000000184c */
[----:B------:R-:W-:Y:S01]  /*45a0*/  VIADD R25, R16, 0x11 ;  /* 0x0000001110197836 */ /* 0x000fe20000000000 */
[----:B------:R-:W-:-:S04]  /*45b0*/  ISETP.GE.AND P5, PT, R29, UR26, PT ;  /* 0x0000001a1d007c0c */ /* 0x000fc8000bfa6270 */
[----:B------:R-:W-:Y:S01]  /*45c0*/  HMMA.16816.F32 R196, R56, R40, R64 ;  /* 0x0000002838c4723c */ /* 0x000fe20000001840 */
[----:B------:R-:W-:Y:S01]  /*45d0*/  VIADD R37, R16, 0x20 ;  /* 0x0000002010257836 */ /* 0x000fe20000000000 */
[----:B------:R-:W-:-:S04]  /*45e0*/  ISETP.GE.AND P6, PT, R25, UR26, PT ;  /* 0x0000001a19007c0c */ /* 0x000fc8000bfc6270 */
[C---:B------:R-:W-:Y:S01]  /*45f0*/  HMMA.16816.F32 R200, R56.reuse, R42, R60 ;  /* 0x0000002a38c8723c */ /* 0x040fe2000000183c */
[----:B------:R-:W-:Y:S01]  /*4600*/  FFMA.FTZ R65, R5, -UR5, R168 ;  /* 0x8000000505417c23 */ /* 0x000fe200080100a8 */
[C---:B------:R-:W-:Y:S02]  /*4610*/  IMAD.IADD R5, R17.reuse, 0x1, -R29 ;  /* 0x0000000111057824 */ /* 0x040fe400078e0a1d */
[----:B------:R-:W-:Y:S01]  /*4620*/  FFMA.FTZ R40, R10, -UR5, R176 ;  /* 0x800000050a287c23 */ /* 0x000fe200080100b0 */
[----:B------:R-:W-:Y:S01]  /*4630*/  IMAD.MOV.U32 R176, RZ, RZ, R208 ;  /* 0x000000ffffb07224 */ /* 0x000fe200078e00d0 */
[C---:B------:R-:W-:Y:S01]  /*4640*/  HMMA.16816.F32 R192, R56.reuse, R38, R68 ;  /* 0x0000002638c0723c */ /* 0x040fe20000001844 */
[----:B------:R-:W-:Y:S01]  /*4650*/  FFMA.FTZ R63, R6, -UR5, R173 ;  /* 0x80000005063f7c23 */ /* 0x000fe200080100ad */
[C---:B------:R-:W-:Y:S01]  /*4660*/  IMAD.IADD R6, R17.reuse, 0x1, -R25 ;  /* 0x0000000111067824 */ /* 0x040fe200078e0a19 */
[C---:B------:R-:W-:Y:S01]  /*4670*/  IADD3 R61, R16.reuse, 0x59, RZ ;  /* 0x00000059103d7810 */ /* 0x040fe20007ffe0ff */
[----:B------:R-:W-:Y:S01]  /*4680*/  VIADD R42, R16, 0x28 ;  /* 0x00000028102a7836 */ /* 0x000fe20000000000 */
[----:B------:R-:W-:Y:S01]  /*4690*/  FSEL R83, R40, -INF , !P4 ;  /* 0xff80000028537808 */ /* 0x000fe20006000000 */
[----:B------:R-:W-:Y:S01]  /*46a0*/  HMMA.16816.F32 R236, R56, R46, R52 ;  /* 0x0000002e38ec723c */ /* 0x000fe20000001834 */
[C---:B------:R-:W-:Y:S01]  /*46b0*/  VIADD R38, R16.reuse, 0x21 ;  /* 0x0000002110267836 */ /* 0x040fe20000000000 */
[----:B------:R-:W-:Y:S01]  /*46c0*/  IABS R10, R6 ;  /* 0x00000006000a7213 */ /* 0x000fe20000000000 */
[----:B------:R-:W-:Y:S01]  /*46d0*/  VIADD R43, R16, 0x29 ;  /* 0x00000029102b7836 */ /* 0x000fe20000000000 */
[----:B------:R-:W-:Y:S01]  /*46e0*/  IABS R6, R8 ;  /* 0x0000000800067213 */ /* 0x000fe20000000000 */
[----:B------:R-:W-:Y:S01]  /*46f0*/  IMAD.IADD R11, R17, 0x1, -R38 ;  /* 0x00000001110b7824 */ /* 0x000fe200078e0a26 */
[----:B------:R-:W-:Y:S01]  /*4700*/  I2FP.F32.S32 R10, R10 ;  /* 0x0000000a000a7245 */ /* 0x000fe20000201400 */
[----:B------:R-:W-:Y:S01]  /*4710*/  FFMA.FTZ R53, R9, -UR5, R177 ;  /* 0x8000000509357c23 */ /* 0x000fe200080100b1 */
[----:B------:R-:W-:-:S02]  /*4720*/  IMAD.IADD R9, R17, 0x1, -R37 ;  /* 0x0000000111097824 */ /* 0x000fc400078e0a25 */
[----:B------:R-:W-:Y:S01]  /*4730*/  FFMA.FTZ R54, R7, -UR5, R172 ;  /* 0x8000000507367c23 */ /* 0x000fe200080100ac */
[----:B------:R-:W-:Y:S01]  /*4740*/  IABS R7, R5 ;  /* 0x0000000500077213 */ /* 0x000fe20000000000 */
[----:B------:R-:W-:Y:S01]  /*4750*/  VIADD R46, R16, 0x38 ;  /* 0x00000038102e7836 */ /* 0x000fe20000000000 */
[----:B------:R-:W-:Y:S01]  /*4760*/  IABS R8, R11 ;  /* 0x0000000b00087213 */ /* 0x000fe20000000000 */
[----:B------:R-:W-:Y:S01]  /*4770*/  FFMA.FTZ R64, R10, -UR5, R169 ;  /* 0x800000050a407c23 */ /* 0x000fe200080100a9 */
[----:B------:R-:W-:Y:S01]  /*4780*/  IABS R5, R9 ;  /* 0x0000000900057213 */ /* 0x000fe20000000000 */
[----:B------:R-:W-:Y:S01]  /*4790*/  IMAD.MOV.U32 R9, RZ, RZ, R7 ;  /* 0x000000ffff097224 */ /* 0x000fe200078e0007 */
[----:B------:R-:W-:Y:S01]  /*47a0*/  HMMA.16816.F32 R240, R56, R180, R72 ;  /* 0x000000b438f0723c */ /* 0x000fe20000001848 */
[----:B------:R-:W-:Y:S01]  /*47b0*/  IMAD.MOV.U32 R7, RZ, RZ, R6 ;  /* 0x000000ffff077224 */ /* 0x000fe200078e0006 */
[----:B------:R-:W-:Y:S01]  /*47c0*/  FSEL R79, R54, -INF , !P2 ;  /* 0xff800000364f7808 */ /* 0x000fe20005000000 */
[----:B------:R-:W-:Y:S01]  /*47d0*/  IMAD.MOV.U32 R6, RZ, RZ, R5 ;  /* 0x000000ffff067224 */ /* 0x000fe200078e0005 */
[----:B------:R-:W-:Y:S01]  /*47e0*/  MOV R5, R8 ;  /* 0x0000000800057202 */ /* 0x000fe20000000f00 */
[C---:B------:R-:W-:Y:S01]  /*47f0*/  IMAD.IADD R8, R17.reuse, 0x1, -R44 ;  /* 0x0000000111087824 */ /* 0x040fe200078e0a2c */
[----:B------:R-:W-:Y:S01]  /*4800*/  I2FP.F32.S32 R9, R9 ;  /* 0x0000000900097245 */ /* 0x000fe20000201400 */
[----:B------:R-:W-:Y:S01]  /*4810*/  IMAD.IADD R11, R17, 0x1, -R46 ;  /* 0x00000001110b7824 */ /* 0x000fe200078e0a2e */
[----:B------:R-:W-:Y:S01]  /*4820*/  I2FP.F32.S32 R6, R6 ;  /* 0x0000000600067245 */ /* 0x000fe20000201400 */
[----:B------:R-:W-:Y:S01]  /*4830*/  VIADD R47, R16, 0x39 ;  /* 0x00000039102f7836 */ /* 0x000fe20000000000 */
[----:B------:R-:W-:Y:S01]  /*4840*/  I2FP.F32.S32 R5, R5 ;  /* 0x0000000500057245 */ /* 0x000fe20000201400 */
[----:B------:R-:W-:Y:S01]  /*4850*/  FFMA.FTZ R66, R9, -UR5, R164 ;  /* 0x8000000509427c23 */ /* 0x000fe200080100a4 */
[----:B------:R-:W-:Y:S01]  /*4860*/  I2FP.F32.S32 R7, R7 ;  /* 0x0000000700077245 */ /* 0x000fe20000201400 */
[----:B------:R-:W-:Y:S01]  /*4870*/  FFMA.FTZ R68, R6, -UR5, R160 ;  /* 0x8000000506447c23 */ /* 0x000fe200080100a0 */
[----:B------:R-:W-:-:S02]  /*4880*/  IMAD.IADD R6, R17, 0x1, -R42 ;  /* 0x0000000111067824 */ /* 0x000fc400078e0a2a */
[----:B------:R-:W-:Y:S01]  /*4890*/  FFMA.FTZ R70, R5, -UR5, R161 ;  /* 0x8000000505467c23 */ /* 0x000fe200080100a1 */
[----:B------:R-:W-:Y:S02]  /*48a0*/  IMAD.IADD R5, R17, 0x1, -R43 ;  /* 0x0000000111057824 */ /* 0x000fe400078e0a2b */
[----:B------:R-:W-:Y:S01]  /*48b0*/  FFMA.FTZ R67, R7, -UR5, R165 ;  /* 0x8000000507437c23 */ /* 0x000fe200080100a5 */
[C---:B------:R-:W-:Y:S01]  /*48c0*/  IMAD.IADD R9, R17.reuse, 0x1, -R45 ;  /* 0x0000000111097824 */ /* 0x040fe200078e0a2d */
[----:B------:R-:W-:Y:S01]  /*48d0*/  IABS R10, R6 ;  /* 0x00000006000a7213 */ /* 0x000fe20000000000 */
[C---:B------:R-:W-:Y:S01]  /*48e0*/  VIADD R52, R16.reuse, 0x50 ;  /* 0x0000005010347836 */ /* 0x040fe20000000000 */
[----:B------:R-:W-:Y:S01]  /*48f0*/  IABS R7, R5 ;  /* 0x0000000500077213 */ /* 0x000fe20000000000 */
[C---:B------:R-:W-:Y:S01]  /*4900*/  VIADD R55, R16.reuse, 0x51 ;  /* 0x0000005110377836 */ /* 0x040fe20000000000 */
[----:B------:R-:W-:Y:S01]  /*4910*/  IABS R6, R8 ;  /* 0x0000000800067213 */ /* 0x000fe20000000000 */
[----:B------:R-:W-:Y:S01]  /*4920*/  VIADD R60, R16, 0x58 ;  /* 0x00000058103c7836 */ /* 0x000fe20000000000 */
[----:B------:R-:W-:Y:S01]  /*4930*/  IABS R5, R9 ;  /* 0x0000000900057213 */ /* 0x000fe20000000000 */
[----:B------:R-:W-:Y:S01]  /*4940*/  HMMA.16816.F32 R120, R56, R20, R84 ;  /* 0x000000143878723c */ /* 0x000fe20000001854 */
[----:B------:R-:W-:Y:S01]  /*4950*/  IABS R8, R11 ;  /* 0x0000000b00087213 */ /* 0x000fe20000000000 */
[C---:B------:R-:W-:Y:S01]  /*4960*/  IMAD.IADD R11, R17.reuse, 0x1, -R51 ;  /* 0x00000001110b7824 */ /* 0x040fe200078e0a33 */
[----:B------:R-:W-:Y:S01]  /*4970*/  MOV R9, R7 ;  /* 0x0000000700097202 */ /* 0x000fe20000000f00 */
[----:B------:R-:W-:Y:S01]  /*4980*/  IMAD.MOV.U32 R7, RZ, RZ, R6 ;  /* 0x000000ffff077224 */ /* 0x000fe200078e0006 */
[----:B------:R-:W-:Y:S01]  /*4990*/  I2FP.F32.S32 R10, R10 ;  /* 0x0000000a000a7245 */ /* 0x000fe20000201400 */
[----:B------:R-:W-:Y:S01]  /*49a0*/  IMAD.MOV.U32 R6, RZ, RZ, R5 ;  /* 0x000000ffff067224 */ /* 0x000fe200078e0005 */
[----:B------:R-:W-:Y:S01]  /*49b0*/  I2FP.F32.S32 R9, R9 ;  /* 0x0000000900097245 */ /* 0x000fe20000201400 */
[----:B------:R-:W-:Y:S01]  /*49c0*/  IMAD.MOV.U32 R5, RZ, RZ, R8 ;  /* 0x000000ffff057224 */ /* 0x000fe200078e0008 */
[----:B------:R-:W-:Y:S01]  /*49d0*/  I2FP.F32.S32 R7, R7 ;  /* 0x0000000700077245 */ /* 0x000fe20000201400 */
[----:B------:R-:W-:Y:S01]  /*49e0*/  FFMA.FTZ R69, R10, -UR5, R156 ;  /* 0x800000050a457c23 */ /* 0x000fe2000801009c */
[----:B------:R-:W-:Y:S01]  /*49f0*/  I2FP.F32.S32 R6, R6 ;  /* 0x0000000600067245 */ /* 0x000fe20000201400 */
[----:B------:R-:W-:Y:S01]  /*4a00*/  IMAD.IADD R10, R17, 0x1, -R50 ;  /* 0x00000001110a7824 */ /* 0x000fe200078e0a32 */
[----:B------:R-:W-:Y:S01]  /*4a10*/  I2FP.F32.S32 R5, R5 ;  /* 0x0000000500057245 */ /* 0x000fe20000201400 */
[----:B------:R-:W-:Y:S01]  /*4a20*/  FFMA.FTZ R71, R9, -UR5, R157 ;  /* 0x8000000509477c23 */ /* 0x000fe2000801009d */
[C---:B------:R-:W-:Y:S01]  /*4a30*/  IADD3 R8, R17.reuse, -R49, RZ ;  /* 0x8000003111087210 */ /* 0x040fe20007ffe0ff */
[----:B------:R-:W-:Y:S01]  /*4a40*/  FFMA.FTZ R78, R6, -UR5, R153 ;  /* 0x80000005064e7c23 */ /* 0x000fe20008010099 */
[----:B------:R-:W-:-:S02]  /*4a50*/  IMAD.IADD R6, R17, 0x1, -R47 ;  /* 0x0000000111067824 */ /* 0x000fc400078e0a2f */
[----:B------:R-:W-:Y:S01]  /*4a60*/  FFMA.FTZ R116, R5, -UR5, R148 ;  /* 0x8000000505747c23 */ /* 0x000fe20008010094 */
[----:B------:R-:W-:Y:S02]  /*4a70*/  IMAD.IADD R5, R17, 0x1, -R48 ;  /* 0x0000000111057824 */ /* 0x000fe400078e0a30 */
[----:B------:R-:W-:Y:S01]  /*4a80*/  FFMA.FTZ R72, R7, -UR5, R152 ;  /* 0x8000000507487c23 */ /* 0x000fe20008010098 */
[----:B------:R-:W-:Y:S01]  /*4a90*/  IABS R11, R11 ;  /* 0x0000000b000b7213 */ /* 0x000fe20000000000 */
[----:B------:R-:W-:Y:S01]  /*4aa0*/  VIADD R62, R16, 0x60 ;  /* 0x00000060103e7836 */ /* 0x000fe20000000000 */
[----:B------:R-:W-:Y:S01]  /*4ab0*/  IABS R9, R6 ;  /* 0x0000000600097213 */ /* 0x000fe20000000000 */
[----:B------:R-:W-:Y:S01]  /*4ac0*/  HMMA.16816.F32 R112, R56, R32, R112 ;  /* 0x000000203870723c */ /* 0x000fe20000001870 */
[----:B------:R-:W-:Y:S01]  /*4ad0*/  IABS R7, R5 ;  /* 0x0000000500077213 */ /* 0x000fe20000000000 */
[----:B------:R-:W-:Y:S01]  /*4ae0*/  IMAD.MOV.U32 R177, RZ, RZ, R207 ;  /* 0x000000ffffb17224 */ /* 0x000fe200078e00cf */
[----:B------:R-:W-:-:S02]  /*4af0*/  IABS R6, R8 ;  /* 0x0000000800067213 */ /* 0x000fc40000000000 */
[----:B------:R-:W-:Y:S01]  /*4b00*/  IABS R5, R10 ;  /* 0x0000000a00057213 */ /* 0x000fe20000000000 */
[----:B------:R-:W-:Y:S01]  /*4b10*/  IMAD.MOV.U32 R8, RZ, RZ, R7 ;  /* 0x000000ffff087224 */ /* 0x000fe200078e0007 */
[----:B------:R-:W-:Y:S01]  /*4b20*/  I2FP.F32.S32 R9, R9 ;  /* 0x0000000900097245 */ /* 0x000fe20000201400 */
[----:B------:R-:W-:Y:S01]  /*4b30*/  IMAD.MOV.U32 R7, RZ, RZ, R6 ;  /* 0x000000ffff077224 */ /* 0x000fe200078e0006 */
[----:B------:R-:W-:Y:S01]  /*4b40*/  HMMA.16816.F32 R96, R56, R30, R96 ;  /* 0x0000001e3860723c */ /* 0x000fe20000001860 */
[----:B------:R-:W-:Y:S01]  /*4b50*/  IMAD.MOV.U32 R6, RZ, RZ, R5 ;  /* 0x000000ffff067224 */ /* 0x000fe200078e0005 */
[----:B------:R-:W-:Y:S01]  /*4b60*/  I2FP.F32.S32 R8, R8 ;  /* 0x0000000800087245 */ /* 0x000fe20000201400 */
[----:B------:R-:W-:Y:S01]  /*4b70*/  IMAD.MOV.U32 R5, RZ, RZ, R11 ;  /* 0x000000ffff057224 */ /* 0x000fe200078e000b */
[----:B------:R-:W-:Y:S01]  /*4b80*/  I2FP.F32.S32 R7, R7 ;  /* 0x0000000700077245 */ /* 0x000fe20000201400 */
[----:B------:R-:W-:Y:S01]  /*4b90*/  FFMA.FTZ R85, R9, -UR5, R149 ;  /* 0x8000000509557c23 */ /* 0x000fe20008010095 */
        /* <DEDUP_REMOVED lines=8> */
[----:B------:R-:W-:Y:S01]  /*4c20*/  IMAD.IADD R5, R17, 0x1, -R55 ;  /* 0x0000000111057824 */ /* 0x000fe200078e0a37 */
[----:B------:R-:W-:Y:S01]  /*4c30*/  FSEL R75, R53, -INF , !P3 ;  /* 0xff800000354b7808 */ /* 0x000fe20005800000 */
[----:B------:R-:W-:Y:S01]  /*4c40*/  IMAD.IADD R9, R17, 0x1, -R61 ;  /* 0x0000000111097824 */ /* 0x000fe200078e0a3d */
[----:B------:R-:W-:Y:S02]  /*4c50*/  IABS R7, R6 ;  /* 0x0000000600077213 */ /* 0x000fe40000000000 */
[----:B------:R-:W-:Y:S02]  /*4c60*/  IABS R6, R5 ;  /* 0x0000000500067213 */ /* 0x000fe40000000000 */
[----:B------:R-:W-:-:S02]  /*4c70*/  IABS R5, R8 ;  /* 0x0000000800057213 */ /* 0x000fc40000000000 */
[----:B------:R-:W-:Y:S01]  /*4c80*/  I2FP.F32.S32 R10, R7 ;  /* 0x00000007000a7245 */ /* 0x000fe20000201400 */
[----:B------:R-:W-:Y:S01]  /*4c90*/  IMAD.MOV.U32 R8, RZ, RZ, R6 ;  /* 0x000000ffff087224 */ /* 0x000fe200078e0006 */
[----:B------:R-:W-:Y:S01]  /*4ca0*/  IABS R7, R9 ;  /* 0x0000000900077213 */ /* 0x000fe20000000000 */
[----:B------:R-:W-:Y:S01]  /*4cb0*/  IMAD.IADD R6, R17, 0x1, -R62 ;  /* 0x0000000111067824 */ /* 0x000fe200078e0a3e */
[----:B------:R-:W-:Y:S01]  /*4cc0*/  FSEL R54, R65, -INF , !P0 ;  /* 0xff80000041367808 */ /* 0x000fe20004000000 */
[----:B------:R-:W-:Y:S01]  /*4cd0*/  FFMA.FTZ R153, R10, -UR5, R132 ;  /* 0x800000050a997c23 */ /* 0x000fe20008010084 */
[----:B------:R-:W-:Y:S02]  /*4ce0*/  I2FP.F32.S32 R9, R8 ;  /* 0x0000000800097245 */ /* 0x000fe40000201400 */
[----:B------:R-:W-:Y:S02]  /*4cf0*/  I2FP.F32.S32 R8, R5 ;  /* 0x0000000500087245 */ /* 0x000fe40000201400 */
[----:B------:R-:W-:Y:S01]  /*4d00*/  IABS R5, R6 ;  /* 0x0000000600057213 */ /* 0x000fe20000000000 */
[----:B------:R-:W-:-:S02]  /*4d10*/  IMAD.MOV.U32 R6, RZ, RZ, R7 ;  /* 0x000000ffff067224 */ /* 0x000fc400078e0007 */
[----:B------:R-:W-:Y:S01]  /*4d20*/  FFMA.FTZ R148, R9, -UR5, R133 ;  /* 0x8000000509947c23 */ /* 0x000fe20008010085 */
[----:B------:R-:W-:Y:S01]  /*4d30*/  FFMA.FTZ R152, R8, -UR5, R184 ;  /* 0x8000000508987c23 */ /* 0x000fe200080100b8 */
[----:B------:R-:W-:Y:S01]  /*4d40*/  VIADD R7, R17, 0x8 ;  /* 0x0000000811077836 */ /* 0x000fe20000000000 */
[----:B------:R-:W-:Y:S01]  /*4d50*/  FSEL R74, R63, -INF , !P1 ;  /* 0xff8000003f4a7808 */ /* 0x000fe20004800000 */
[----:B------:R-:W-:Y:S01]  /*4d60*/  IMAD.MOV.U32 R9, RZ, RZ, R5 ;  /* 0x000000ffff097224 */ /* 0x000fe200078e0005 */
[----:B------:R-:W-:Y:S01]  /*4d70*/  I2FP.F32.S32 R8, R6 ;  /* 0x0000000600087245 */ /* 0x000fe20000201400 */
[C---:B------:R-:W-:Y:S01]  /*4d80*/  VIADD R6, R17.reuse, 0x40 ;  /* 0x0000004011067836 */ /* 0x040fe20000000000 */
[----:B------:R-:W-:Y:S02]  /*4d90*/  IADD3 R5, R17, 0x48, RZ ;  /* 0x0000004811057810 */ /* 0x000fe40007ffe0ff */
[----:B------:R-:W-:Y:S01]  /*4da0*/  I2FP.F32.S32 R11, R9 ;  /* 0x00000009000b7245 */ /* 0x000fe20000201400 */
[----:B------:R-:W-:Y:S01]  /*4db0*/  FFMA.FTZ R149, R8, -UR5, R185 ;  /* 0x8000000508957c23 */ /* 0x000fe200080100b9 */
[--C-:B------:R-:W-:Y:S01]  /*4dc0*/  IMAD.IADD R8, R6, 0x1, -R16.reuse ;  /* 0x0000000106087824 */ /* 0x100fe200078e0a10 */
[----:B------:R-:W-:Y:S01]  /*4dd0*/  FSEL R86, R66, -INF , !P5 ;  /* 0xff80000042567808 */ /* 0x000fe20006800000 */
[----:B------:R-:W-:-:S02]  /*4de0*/  IMAD.IADD R10, R5, 0x1, -R16 ;  /* 0x00000001050a7824 */ /* 0x000fc400078e0a10 */
[----:B------:R-:W-:Y:S01]  /*4df0*/  FFMA.FTZ R119, R11, -UR5, R212 ;  /* 0x800000050b777c23 */ /* 0x000fe200080100d4 */
[C---:B------:R-:W-:Y:S01]  /*4e00*/  IMAD.IADD R9, R7.reuse, 0x1, -R16 ;  /* 0x0000000107097824 */ /* 0x040fe200078e0a10 */
[----:B------:R-:W-:Y:S02]  /*4e10*/  IABS R8, R8 ;  /* 0x0000000800087213 */ /* 0x000fe40000000000 */
[----:B------:R-:W-:Y:S01]  /*4e20*/  IABS R11, R10 ;  /* 0x0000000a000b7213 */ /* 0x000fe20000000000 */
[--C-:B------:R-:W-:Y:S01]  /*4e30*/  IMAD.IADD R10, R6, 0x1, -R14.reuse ;  /* 0x00000001060a7824 */ /* 0x100fe200078e0a0e */
[----:B------:R-:W-:Y:S01]  /*4e40*/  IABS R12, R9 ;  /* 0x00000009000c7213 */ /* 0x000fe20000000000 */
[----:B------:R-:W-:Y:S02]  /*4e50*/  IMAD.IADD R9, R7, 0x1, -R14 ;  /* 0x0000000107097824 */ /* 0x000fe400078e0a0e */
[----:B------:R-:W-:Y:S01]  /*4e60*/  IMAD.MOV.U32 R13, RZ, RZ, R8 ;  /* 0x000000ffff0d7224 */ /* 0x000fe200078e0008 */
[----:B------:R-:W-:Y:S01]  /*4e70*/  IABS R8, R10 ;  /* 0x0000000a00087213 */ /* 0x000fe20000000000 */
[----:B------:R-:W-:Y:S01]  /*4e80*/  IMAD.MOV.U32 R10, RZ, RZ, R11 ;  /* 0x000000ffff0a7224 */ /* 0x000fe200078e000b */
[----:B------:R-:W-:-:S02]  /*4e90*/  IABS R9, R9 ;  /* 0x0000000900097213 */ /* 0x000fc40000000000 */
[----:B------:R-:W-:Y:S02]  /*4ea0*/  I2FP.F32.S32 R8, R8 ;  /* 0x0000000800087245 */ /* 0x000fe40000201400 */
[----:B------:R-:W-:Y:S02]  /*4eb0*/  I2FP.F32.S32 R9, R9 ;  /* 0x0000000900097245 */ /* 0x000fe40000201400 */
[----:B------:R-:W-:Y:S01]  /*4ec0*/  I2FP.F32.S32 R10, R10 ;  /* 0x0000000a000a7245 */ /* 0x000fe20000201400 */
[----:B------:R-:W-:Y:S01]  /*4ed0*/  FFMA.FTZ R28, R8, -UR5, R113 ;  /* 0x80000005081c7c23 */ /* 0x000fe20008010071 */
[----:B------:R-:W-:Y:S01]  /*4ee0*/  I2FP.F32.S32 R12, R12 ;  /* 0x0000000c000c7245 */ /* 0x000fe20000201400 */
[----:B------:R-:W-:Y:S01]  /*4ef0*/  FFMA.FTZ R32, R9, -UR5, R179 ;  /* 0x8000000509207c23 */ /* 0x000fe200080100b3 */
[----:B------:R-:W-:Y:S01]  /*4f00*/  I2FP.F32.S32 R11, R13 ;  /* 0x0000000d000b7245 */ /* 0x000fe20000201400 */
[----:B------:R-:W-:Y:S02]  /*4f10*/  IMAD.IADD R8, R5, 0x1, -R14 ;  /* 0x0000000105087824 */ /* 0x000fe400078e0a0e */
[----:B------:R-:W-:Y:S01]  /*4f20*/  FFMA.FTZ R15, R10, -UR5, R114 ;  /* 0x800000050a0f7c23 */ /* 0x000fe20008010072 */
[----:B------:R-:W-:-:S02]  /*4f30*/  IMAD.IADD R9, R7, 0x1, -R18 ;  /* 0x0000000107097824 */ /* 0x000fc400078e0a12 */
[----:B------:R-:W-:Y:S01]  /*4f40*/  FFMA.FTZ R22, R12, -UR5, R178 ;  /* 0x800000050c167c23 */ /* 0x000fe200080100b2 */
[----:B------:R-:W-:Y:S02]  /*4f50*/  IMAD.IADD R10, R6, 0x1, -R18 ;  /* 0x00000001060a7824 */ /* 0x000fe400078e0a12 */
[----:B------:R-:W-:Y:S01]  /*4f60*/  FFMA.FTZ R19, R11, -UR5, R112 ;  /* 0x800000050b137c23 */ /* 0x000fe20008010070 */
[----:B------:R-:W-:Y:S01]  /*4f70*/  IMAD.IADD R12, R5, 0x1, -R18 ;  /* 0x00000001050c7824 */ /* 0x000fe200078e0a12 */
[----:B------:R-:W-:Y:S01]  /*4f80*/  IABS R11, R8 ;  /* 0x00000008000b7213 */ /* 0x000fe20000000000 */
[----:B------:R-:W-:Y:S01]  /*4f90*/  IMAD.IADD R13, R7, 0x1, -R23 ;  /* 0x00000001070d7824 */ /* 0x000fe200078e0a17 */
[----:B------:R-:W-:Y:S01]  /*4fa0*/  IABS R9, R9 ;  /* 0x0000000900097213 */ /* 0x000fe20000000000 */
[----:B------:R-:W-:Y:S01]  /*4fb0*/  IMAD.MOV.U32 R178, RZ, RZ, R206 ;  /* 0x000000ffffb27224 */ /* 0x000fe200078e00ce */
[----:B------:R-:W-:Y:S02]  /*4fc0*/  IABS R8, R10 ;  /* 0x0000000a00087213 */ /* 0x000fe40000000000 */
[----:B------:R-:W-:-:S02]  /*4fd0*/  IABS R10, R12 ;  /* 0x0000000c000a7213 */ /* 0x000fc40000000000 */
[----:B------:R-:W-:Y:S01]  /*4fe0*/  IABS R12, R13 ;  /* 0x0000000d000c7213 */ /* 0x000fe20000000000 */
[----:B------:R-:W-:Y:S01]  /*4ff0*/  IMAD.MOV.U32 R13, RZ, RZ, R11 ;  /* 0x000000ffff0d7224 */ /* 0x000fe200078e000b */
[----:B------:R-:W-:Y:S01]  /*5000*/  FSEL R102, R19, -INF , !P4 ;  /* 0xff80000013667808 */ /* 0x000fe20006000000 */
[----:B------:R-:W-:Y:S01]  /*5010*/  IMAD.MOV.U32 R11, RZ, RZ, R9 ;  /* 0x000000ffff0b7224 */ /* 0x000fe200078e0009 */
[----:B------:R-:W-:Y:S01]  /*5020*/  FSEL R80, R28, -INF , !P3 ;  /* 0xff8000001c507808 */ /* 0x000fe20005800000 */
[----:B------:R-:W-:Y:S01]  /*5030*/  IMAD.MOV.U32 R9, RZ, RZ, R8 ;  /* 0x000000ffff097224 */ /* 0x000fe200078e0008 */
[----:B------:R-:W-:Y:S01]  /*5040*/  I2FP.F32.S32 R13, R13 ;  /* 0x0000000d000d7245 */ /* 0x000fe20000201400 */
[----:B------:R-:W-:Y:S01]  /*5050*/  IMAD.MOV.U32 R8, RZ, RZ, R10 ;  /* 0x000000ffff087224 */ /* 0x000fe200078e000a */
[----:B------:R-:W-:Y:S01]  /*5060*/  MOV R179, R205 ;  /* 0x000000cd00b37202 */ /* 0x000fe20000000f00 */
[----:B------:R-:W-:Y:S01]  /*5070*/  IMAD.MOV.U32 R10, RZ, RZ, R12 ;  /* 0x000000ffff0a7224 */ /* 0x000fe200078e000c */
[----:B------:R-:W-:Y:S01]  /*5080*/  I2FP.F32.S32 R12, R11 ;  /* 0x0000000b000c7245 */ /* 0x000fe20000201400 */
[----:B------:R-:W-:Y:S01]  /*5090*/  FFMA.FTZ R20, R13, -UR5, R115 ;  /* 0x800000050d147c23 */ /* 0x000fe20008010073 */
[----:B------:R-:W-:Y:S01]  /*50a0*/  I2FP.F32.S32 R11, R9 ;  /* 0x00000009000b7245 */ /* 0x000fe20000201400 */
[----:B------:R-:W-:Y:S01]  /*50b0*/  IMAD.IADD R13, R5, 0x1, -R26 ;  /* 0x00000001050d7824 */ /* 0x000fe200078e0a1a */
        /* <DEDUP_REMOVED lines=8> */
[----:B------:R-:W-:Y:S01]  /*5140*/  IADD3 R9, -R23, R6, RZ ;  /* 0x0000000617097210 */ /* 0x000fe20007ffe1ff */
[----:B------:R-:W-:Y:S01]  /*5150*/  IMAD.IADD R10, R7, 0x1, -R26 ;  /* 0x00000001070a7824 */ /* 0x000fe200078e0a1a */
[----:B------:R-:W-:Y:S01]  /*5160*/  FSEL R87, R21, -INF , !P2 ;  /* 0xff80000015577808 */ /* 0x000fe20005000000 */
[----:B------:R-:W-:Y:S01]  /*5170*/  HMMA.16816.F32 R56, R56, R182, R176 ;  /* 0x000000b63838723c */ /* 0x000fe200000018b0 */
[----:B------:R-:W-:Y:S02]  /*5180*/  IABS R12, R9 ;  /* 0x00000009000c7213 */ /* 0x000fe40000000000 */
[----:B------:R-:W-:-:S02]  /*5190*/  IABS R8, R8 ;  /* 0x0000000800087213 */ /* 0x000fc40000000000 */
[----:B------:R-:W-:Y:S02]  /*51a0*/  IABS R9, R11 ;  /* 0x0000000b00097213 */ /* 0x000fe40000000000 */
[----:B------:R-:W-:Y:S01]  /*51b0*/  IABS R11, R13 ;  /* 0x0000000d000b7213 */ /* 0x000fe20000000000 */
[----:B------:R-:W-:Y:S01]  /*51c0*/  IMAD.MOV.U32 R13, RZ, RZ, R12 ;  /* 0x000000ffff0d7224 */ /* 0x000fe200078e000c */
[----:B------:R-:W-:Y:S01]  /*51d0*/  IABS R10, R10 ;  /* 0x0000000a000a7213 */ /* 0x000fe20000000000 */
[----:B------:R-:W-:Y:S01]  /*51e0*/  IMAD.MOV.U32 R12, RZ, RZ, R8 ;  /* 0x000000ffff0c7224 */ /* 0x000fe200078e0008 */
[----:B------:R-:W-:Y:S01]  /*51f0*/  I2FP.F32.S32 R9, R9 ;  /* 0x0000000900097245 */ /* 0x000fe20000201400 */
[----:B------:R-:W-:Y:S01]  /*5200*/  IMAD.MOV.U32 R8, RZ, RZ, R11 ;  /* 0x000000ffff087224 */ /* 0x000fe200078e000b */
[----:B------:R-:W-:Y:S02]  /*5210*/  I2FP.F32.S32 R10, R10 ;  /* 0x0000000a000a7245 */ /* 0x000fe40000201400 */
[----:B------:R-:W-:Y:S01]  /*5220*/  I2FP.F32.S32 R13, R13 ;  /* 0x0000000d000d7245 */ /* 0x000fe20000201400 */
[----:B------:R-:W-:Y:S01]  /*5230*/  FFMA.FTZ R35, R9, -UR5, R104 ;  /* 0x8000000509237c23 */ /* 0x000fe20008010068 */
[----:B------:R-:W-:Y:S01]  /*5240*/  I2FP.F32.S32 R8, R8 ;  /* 0x0000000800087245 */ /* 0x000fe20000201400 */
[--C-:B------:R-:W-:Y:S01]  /*5250*/  IMAD.IADD R9, R7, 0x1, -R25.reuse ;  /* 0x0000000107097824 */ /* 0x100fe200078e0a19 */
[----:B------:R-:W-:Y:S01]  /*5260*/  I2FP.F32.S32 R11, R12 ;  /* 0x0000000c000b7245 */ /* 0x000fe20000201400 */
[----:B------:R-:W-:Y:S01]  /*5270*/  FFMA.FTZ R36, R10, -UR5, R170 ;  /* 0x800000050a247c23 */ /* 0x000fe200080100aa */
[----:B------:R-:W-:-:S02]  /*5280*/  IMAD.IADD R10, R5, 0x1, -R25 ;  /* 0x00000001050a7824 */ /* 0x000fc400078e0a19 */
[----:B------:R-:W-:Y:S01]  /*5290*/  FFMA.FTZ R33, R8, -UR5, R106 ;  /* 0x8000000508217c23 */ /* 0x000fe2000801006a */
[C---:B------:R-:W-:Y:S02]  /*52a0*/  IMAD.IADD R8, R6.reuse, 0x1, -R25 ;  /* 0x0000000106087824 */ /* 0x040fe400078e0a19 */
[----:B------:R-:W-:Y:S01]  /*52b0*/  FFMA.FTZ R26, R13, -UR5, R109 ;  /* 0x800000050d1a7c23 */ /* 0x000fe2000801006d */
[----:B------:R-:W-:Y:S01]  /*52c0*/  FFMA.FTZ R23, R11, -UR5, R111 ;  /* 0x800000050b177c23 */ /* 0x000fe2000801006f */
[----:B------:R-:W-:Y:S01]  /*52d0*/  IADD3 R12, -R29, R7, RZ ;  /* 0x000000071d0c7210 */ /* 0x000fe20007ffe1ff */
[----:B------:R-:W-:Y:S01]  /*52e0*/  IMAD.IADD R13, R6, 0x1, -R29 ;  /* 0x00000001060d7824 */ /* 0x000fe200078e0a1d */
[----:B------:R-:W-:Y:S02]  /*52f0*/  IABS R11, R9 ;  /* 0x00000009000b7213 */ /* 0x000fe40000000000 */
[----:B------:R-:W-:Y:S02]  /*5300*/  IABS R9, R8 ;  /* 0x0000000800097213 */ /* 0x000fe40000000000 */
[----:B------:R-:W-:-:S02]  /*5310*/  IABS R8, R10 ;  /* 0x0000000a00087213 */ /* 0x000fc40000000000 */
[----:B------:R-:W-:Y:S01]  /*5320*/  IABS R10, R12 ;  /* 0x0000000c000a7213 */ /* 0x000fe20000000000 */
[----:B------:R-:W-:Y:S01]  /*5330*/  IMAD.MOV.U32 R12, RZ, RZ, R11 ;  /* 0x000000ffff0c7224 */ /* 0x000fe200078e000b */
[----:B------:R-:W-:Y:S01]  /*5340*/  IABS R14, R13 ;  /* 0x0000000d000e7213 */ /* 0x000fe20000000000 */
[----:B------:R-:W-:Y:S01]  /*5350*/  IMAD.MOV.U32 R11, RZ, RZ, R9 ;  /* 0x000000ffff0b7224 */ /* 0x000fe200078e0009 */
[----:B------:R-:W-:Y:S01]  /*5360*/  FSEL R104, R15, -INF , !P4 ;  /* 0xff8000000f687808 */ /* 0x000fe20006000000 */
[----:B------:R-:W-:Y:S01]  /*5370*/  IMAD.MOV.U32 R9, RZ, RZ, R10 ;  /* 0x000000ffff097224 */ /* 0x000fe200078e000a */
[----:B------:R-:W-:Y:S01]  /*5380*/  I2FP.F32.S32 R13, R12 ;  /* 0x0000000c000d7245 */ /* 0x000fe20000201400 */
[----:B------:R-:W-:Y:S01]  /*5390*/  IMAD.MOV.U32 R10, RZ, RZ, R14 ;  /* 0x000000ffff0a7224 */ /* 0x000fe200078e000e */
[----:B------:R-:W-:Y:S02]  /*53a0*/  I2FP.F32.S32 R12, R11 ;  /* 0x0000000b000c7245 */ /* 0x000fe40000201400 */
[----:B------:R-:W-:Y:S01]  /*53b0*/  I2FP.F32.S32 R11, R8 ;  /* 0x00000008000b7245 */ /* 0x000fe20000201400 */
[----:B------:R-:W-:Y:S01]  /*53c0*/  FFMA.FTZ R30, R13, -UR5, R171 ;  /* 0x800000050d1e7c23 */ /* 0x000fe200080100ab */
[----:B------:R-:W-:Y:S01]  /*53d0*/  I2FP.F32.S32 R9, R9 ;  /* 0x0000000900097245 */ /* 0x000fe20000201400 */
[----:B------:R-:W-:Y:S01]  /*53e0*/  FFMA.FTZ R27, R12, -UR5, R105 ;  /* 0x800000050c1b7c23 */ /* 0x000fe20008010069 */
[----:B------:R-:W-:Y:S01]  /*53f0*/  I2FP.F32.S32 R8, R10 ;  /* 0x0000000a00087245 */ /* 0x000fe20000201400 */
[----:B------:R-:W-:-:S02]  /*5400*/  IMAD.IADD R10, R6, 0x1, -R34 ;  /* 0x00000001060a7824 */ /* 0x000fc400078e0a22 */
[----:B------:R-:W-:Y:S01]  /*5410*/  FFMA.FTZ R25, R11, -UR5, R107 ;  /* 0x800000050b197c23 */ /* 0x000fe2000801006b */
[----:B------:R-:W-:Y:S01]  /*5420*/  FFMA.FTZ R41, R9, -UR5, R166 ;  /* 0x8000000509297c23 */ /* 0x000fe200080100a6 */
[----:B------:R-:W-:Y:S02]  /*5430*/  IMAD.IADD R9, R7, 0x1, -R34 ;  /* 0x0000000107097824 */ /* 0x000fe400078e0a22 */
[----:B------:R-:W-:Y:S01]  /*5440*/  FFMA.FTZ R39, R8, -UR5, R96 ;  /* 0x8000000508277c23 */ /* 0x000fe20008010060 */
[C---:B------:R-:W-:Y:S01]  /*5450*/  IMAD.IADD R8, R5.reuse, 0x1, -R29 ;  /* 0x0000000105087824 */ /* 0x040fe200078e0a1d */
[----:B------:R-:W-:Y:S01]  /*5460*/  FSEL R107, R22, -INF , !P4 ;  /* 0xff800000166b7808 */ /* 0x000fe20006000000 */
[----:B------:R-:W-:Y:S01]  /*5470*/  IMAD.IADD R12, R5, 0x1, -R34 ;  /* 0x00000001050c7824 */ /* 0x000fe200078e0a22 */
[----:B------:R-:W-:Y:S01]  /*5480*/  IABS R9, R9 ;  /* 0x0000000900097213 */ /* 0x000fe20000000000 */
[----:B------:R-:W-:Y:S01]  /*5490*/  IMAD.IADD R13, R7, 0x1, -R37 ;  /* 0x00000001070d7824 */ /* 0x000fe200078e0a25 */
[----:B------:R-:W-:-:S02]  /*54a0*/  IABS R11, R8 ;  /* 0x00000008000b7213 */ /* 0x000fc40000000000 */
[----:B------:R-:W-:Y:S02]  /*54b0*/  IABS R8, R10 ;  /* 0x0000000a00087213 */ /* 0x000fe40000000000 */
[----:B------:R-:W-:Y:S02]  /*54c0*/  IABS R10, R12 ;  /* 0x0000000c000a7213 */ /* 0x000fe40000000000 */
[----:B------:R-:W-:Y:S02]  /*54d0*/  IABS R12, R13 ;  /* 0x0000000d000c7213 */ /* 0x000fe40000000000 */
[----:B------:R-:W-:Y:S01]  /*54e0*/  MOV R13, R11 ;  /* 0x0000000b000d7202 */ /* 0x000fe20000000f00 */
[----:B------:R-:W-:Y:S01]  /*54f0*/  IMAD.MOV.U32 R11, RZ, RZ, R9 ;  /* 0x000000ffff0b7224 */ /* 0x000fe200078e0009 */
[----:B------:R-:W-:Y:S01]  /*5500*/  ISETP.GE.AND P4, PT, R34, UR26, PT ;  /* 0x0000001a22007c0c */ /* 0x000fe2000bf86270 */
[----:B------:R-:W-:Y:S01]  /*5510*/  IMAD.MOV.U32 R9, RZ, RZ, R8 ;  /* 0x000000ffff097224 */ /* 0x000fe200078e0008 */
[----:B------:R-:W-:Y:S01]  /*5520*/  I2FP.F32.S32 R13, R13 ;  /* 0x0000000d000d7245 */ /* 0x000fe20000201400 */
[----:B------:R-:W-:Y:S01]  /*5530*/  IMAD.MOV.U32 R8, RZ, RZ, R10 ;  /* 0x000000ffff087224 */ /* 0x000fe200078e000a */
[----:B------:R-:W-:Y:S01]  /*5540*/  FSEL R105, R32, -INF , !P3 ;  /* 0xff80000020697808 */ /* 0x000fe20005800000 */
[----:B------:R-:W-:Y:S01]  /*5550*/  IMAD.MOV.U32 R10, RZ, RZ, R12 ;  /* 0x000000ffff0a7224 */ /* 0x000fe200078e000c */
[----:B------:R-:W-:Y:S01]  /*5560*/  I2FP.F32.S32 R12, R11 ;  /* 0x0000000b000c7245 */ /* 0x000fe20000201400 */
[----:B------:R-:W-:Y:S01]  /*5570*/  FFMA.FTZ R15, R13, -UR5, R98 ;  /* 0x800000050d0f7c23 */ /* 0x000fe20008010062 */
[----:B------:R-:W-:Y:S01]  /*5580*/  I2FP.F32.S32 R11, R9 ;  /* 0x00000009000b7245 */ /* 0x000fe20000201400 */
[--C-:B------:R-:W-:Y:S01]  /*5590*/  IMAD.IADD R13, R5, 0x1, -R38.reuse ;  /* 0x00000001050d7824 */ /* 0x100fe200078e0a26 */
        /* <DEDUP_REMOVED lines=14> */
[----:B------:R-:W-:Y:S01]  /*5680*/  IABS R11, R13 ;  /* 0x0000000d000b7213 */ /* 0x000fe20000000000 */
[----:B------:R-:W-:Y:S01]  /*5690*/  IMAD.MOV.U32 R13, RZ, RZ, R12 ;  /* 0x000000ffff0d7224 */ /* 0x000fe200078e000c */
[----:B------:R-:W-:Y:S02]  /*56a0*/  MOV R12, R8 ;  /* 0x00000008000c7202 */ /* 0x000fe40000000f00 */
[----:B------:R-:W-:Y:S01]  /*56b0*/  IABS R10, R10 ;  /* 0x0000000a000a7213 */ /* 0x000fe20000000000 */
[----:B------:R-:W-:Y:S01]  /*56c0*/  IMAD.MOV.U32 R8, RZ, RZ, R11 ;  /* 0x000000ffff087224 */ /* 0x000fe200078e000b */
[----:B------:R-:W-:Y:S02]  /*56d0*/  I2FP.F32.S32 R9, R9 ;  /* 0x0000000900097245 */ /* 0x000fe40000201400 */
[----:B------:R-:W-:Y:S02]  /*56e0*/  I2FP.F32.S32 R10, R10 ;  /* 0x0000000a000a7245 */ /* 0x000fe40000201400 */
[----:B------:R-:W-:Y:S01]  /*56f0*/  I2FP.F32.S32 R8, R8 ;  /* 0x0000000800087245 */ /* 0x000fe20000201400 */
[----:B------:R-:W-:Y:S01]  /*5700*/  FFMA.FTZ R34, R9, -UR5, R93 ;  /* 0x8000000509227c23 */ /* 0x000fe2000801005d */
[----:B------:R-:W-:Y:S01]  /*5710*/  I2FP.F32.S32 R11, R12 ;  /* 0x0000000c000b7245 */ /* 0x000fe20000201400 */
[--C-:B------:R-:W-:Y:S01]  /*5720*/  IMAD.IADD R9, R7, 0x1, -R42.reuse ;  /* 0x0000000107097824 */ /* 0x100fe200078e0a2a */
[----:B------:R-:W-:Y:S01]  /*5730*/  I2FP.F32.S32 R13, R13 ;  /* 0x0000000d000d7245 */ /* 0x000fe20000201400 */
[----:B------:R-:W-:Y:S01]  /*5740*/  FFMA.FTZ R32, R8, -UR5, R95 ;  /* 0x8000000508207c23 */ /* 0x000fe2000801005f */
[----:B------:R-:W-:Y:S01]  /*5750*/  FSEL R97, R18, -INF , !P2 ;  /* 0xff80000012617808 */ /* 0x000fe20005000000 */
[----:B------:R-:W-:Y:S01]  /*5760*/  IMAD.IADD R8, R6, 0x1, -R42 ;  /* 0x0000000106087824 */ /* 0x000fe200078e0a2a */
[----:B------:R-:W-:Y:S01]  /*5770*/  ISETP.GE.AND P2, PT, R38, UR26, PT ;  /* 0x0000001a26007c0c */ /* 0x000fe2000bf46270 */
[----:B------:R-:W-:Y:S01]  /*5780*/  FFMA.FTZ R38, R10, -UR5, R163 ;  /* 0x800000050a267c23 */ /* 0x000fe200080100a3 */
[----:B------:R-:W-:Y:S01]  /*5790*/  FFMA.FTZ R18, R11, -UR5, R94 ;  /* 0x800000050b127c23 */ /* 0x000fe2000801005e */
[----:B------:R-:W-:-:S02]  /*57a0*/  IMAD.IADD R10, R5, 0x1, -R42 ;  /* 0x00000001050a7824 */ /* 0x000fc400078e0a2a */
[----:B------:R-:W-:Y:S01]  /*57b0*/  FFMA.FTZ R19, R13, -UR5, R92 ;  /* 0x800000050d137c23 */ /* 0x000fe2000801005c */
[--C-:B------:R-:W-:Y:S01]  /*57c0*/  IMAD.IADD R11, R7, 0x1, -R43.reuse ;  /* 0x00000001070b7824 */ /* 0x100fe200078e0a2b */
[----:B------:R-:W-:Y:S01]  /*57d0*/  IABS R12, R9 ;  /* 0x00000009000c7213 */ /* 0x000fe20000000000 */
[----:B------:R-:W-:Y:S01]  /*57e0*/  IMAD.IADD R13, R6, 0x1, -R43 ;  /* 0x00000001060d7824 */ /* 0x000fe200078e0a2b */
[----:B------:R-:W-:Y:S02]  /*57f0*/  IABS R9, R8 ;  /* 0x0000000800097213 */ /* 0x000fe40000000000 */
[----:B------:R-:W-:Y:S02]  /*5800*/  IABS R8, R10 ;  /* 0x0000000a00087213 */ /* 0x000fe40000000000 */
[----:B------:R-:W-:Y:S02]  /*5810*/  IABS R10, R11 ;  /* 0x0000000b000a7213 */ /* 0x000fe40000000000 */
[----:B------:R-:W-:Y:S01]  /*5820*/  IABS R11, R13 ;  /* 0x0000000d000b7213 */ /* 0x000fe20000000000 */
[----:B------:R-:W-:Y:S01]  /*5830*/  IMAD.MOV.U32 R13, RZ, RZ, R12 ;  /* 0x000000ffff0d7224 */ /* 0x000fe200078e000c */
[----:B------:R-:W-:Y:S01]  /*5840*/  FSEL R96, R20, -INF , !P3 ;  /* 0xff80000014607808 */ /* 0x000fe20005800000 */
[----:B------:R-:W-:Y:S01]  /*5850*/  IMAD.MOV.U32 R12, RZ, RZ, R9 ;  /* 0x000000ffff0c7224 */ /* 0x000fe200078e0009 */
[----:B------:R-:W-:Y:S01]  /*5860*/  ISETP.GE.AND P3, PT, R37, UR26, PT ;  /* 0x0000001a25007c0c */ /* 0x000fe2000bf66270 */
[----:B------:R-:W-:Y:S01]  /*5870*/  IMAD.MOV.U32 R9, RZ, RZ, R10 ;  /* 0x000000ffff097224 */ /* 0x000fe200078e000a */
[----:B------:R-:W-:Y:S01]  /*5880*/  I2FP.F32.S32 R13, R13 ;  /* 0x0000000d000d7245 */ /* 0x000fe20000201400 */
[----:B------:R-:W-:Y:S01]  /*5890*/  IMAD.MOV.U32 R10, RZ, RZ, R11 ;  /* 0x000000ffff0a7224 */ /* 0x000fe200078e000b */
[----:B------:R-:W-:-:S02]  /*58a0*/  I2FP.F32.S32 R11, R8 ;  /* 0x00000008000b7245 */ /* 0x000fc40000201400 */
[----:B------:R-:W-:Y:S01]  /*58b0*/  I2FP.F32.S32 R9, R9 ;  /* 0x0000000900097245 */ /* 0x000fe20000201400 */
[----:B------:R-:W-:Y:S01]  /*58c0*/  FFMA.FTZ R28, R13, -UR5, R158 ;  /* 0x800000050d1c7c23 */ /* 0x000fe2000801009e */
[----:B------:R-:W-:Y:S01]  /*58d0*/  I2FP.F32.S32 R8, R10 ;  /* 0x0000000a00087245 */ /* 0x000fe20000201400 */
[--C-:B------:R-:W-:Y:S01]  /*58e0*/  IMAD.IADD R10, R6, 0x1, -R44.reuse ;  /* 0x00000001060a7824 */ /* 0x100fe200078e0a2c */
[----:B------:R-:W-:Y:S01]  /*58f0*/  I2FP.F32.S32 R12, R12 ;  /* 0x0000000c000c7245 */ /* 0x000fe20000201400 */
[----:B------:R-:W-:Y:S01]  /*5900*/  FFMA.FTZ R37, R9, -UR5, R159 ;  /* 0x8000000509257c23 */ /* 0x000fe2000801009f */
[----:B------:R-:W-:Y:S01]  /*5910*/  FSEL R94, R31, -INF , !P1 ;  /* 0xff8000001f5e7808 */ /* 0x000fe20004800000 */
[----:B------:R-:W-:Y:S01]  /*5920*/  FFMA.FTZ R31, R8, -UR5, R89 ;  /* 0x80000005081f7c23 */ /* 0x000fe20008010059 */
[----:B------:R-:W-:Y:S01]  /*5930*/  FSEL R77, R26, -INF , !P1 ;  /* 0xff8000001a4d7808 */ /* 0x000fe20004800000 */
[----:B------:R-:W-:Y:S01]  /*5940*/  IMAD.IADD R9, R7, 0x1, -R44 ;  /* 0x0000000107097824 */ /* 0x000fe200078e0a2c */
[----:B------:R-:W-:Y:S01]  /*5950*/  IADD3 R8, -R43, R5, RZ ;  /* 0x000000052b087210 */ /* 0x000fe20007ffe1ff */
[----:B------:R-:W-:Y:S01]  /*5960*/  FFMA.FTZ R26, R12, -UR5, R88 ;  /* 0x800000050c1a7c23 */ /* 0x000fe20008010058 */
[----:B------:R-:W-:-:S02]  /*5970*/  IMAD.IADD R12, R5, 0x1, -R44 ;  /* 0x00000001050c7824 */ /* 0x000fc400078e0a2c */
[----:B------:R-:W-:Y:S01]  /*5980*/  FFMA.FTZ R21, R11, -UR5, R90 ;  /* 0x800000050b157c23 */ /* 0x000fe2000801005a */
[----:B------:R-:W-:Y:S01]  /*5990*/  IMAD.IADD R13, R7, 0x1, -R45 ;  /* 0x00000001070d7824 */ /* 0x000fe200078e0a2d */
[----:B------:R-:W-:Y:S02]  /*59a0*/  IABS R11, R8 ;  /* 0x00000008000b7213 */ /* 0x000fe40000000000 */
[----:B------:R-:W-:Y:S02]  /*59b0*/  IABS R9, R9 ;  /* 0x0000000900097213 */ /* 0x000fe40000000000 */
[----:B------:R-:W-:Y:S02]  /*59c0*/  IABS R8, R10 ;  /* 0x0000000a00087213 */ /* 0x000fe40000000000 */
[----:B------:R-:W-:Y:S02]  /*59d0*/  IABS R10, R12 ;  /* 0x0000000c000a7213 */ /* 0x000fe40000000000 */
        /* <DEDUP_REMOVED lines=24> */
[----:B------:R-:W-:Y:S02]  /*5b60*/  FSEL R73, R35, -INF , !P0 ;  /* 0xff80000023497808 */ /* 0x000fe40004000000 */
        /* <DEDUP_REMOVED lines=13> */
[----:B------:R-:W-:Y:S01]  /*5c40*/  IMAD.IADD R9, R7, 0x1, -R47 ;  /* 0x0000000107097824 */ /* 0x000fe200078e0a2f */
[----:B------:R-:W-:-:S02]  /*5c50*/  FSEL R88, R64, -INF , !P6 ;  /* 0xff80000040587808 */ /* 0x000fc40007000000 */
[----:B------:R-:W-:Y:S02]  /*5c60*/  FSEL R131, R30, -INF , !P6 ;  /* 0xff8000001e837808 */ /* 0x000fe40007000000 */
[----:B------:R-:W-:Y:S02]  /*5c70*/  FSEL R65, R27, -INF , !P6 ;  /* 0xff8000001b417808 */ /* 0x000fe40007000000 */
[----:B------:R-:W-:Y:S01]  /*5c80*/  FSEL R115, R29, -INF , !P4 ;  /* 0xff8000001d737808 */ /* 0x000fe20006000000 */
[----:B------:R-:W-:Y:S01]  /*5c90*/  FFMA.FTZ R29, R8, -UR5, R126 ;  /* 0x80000005081d7c23 */ /* 0x000fe2000801007e */
[----:B------:R-:W-:Y:S01]  /*5ca0*/  I2FP.F32.S32 R13, R13 ;  /* 0x0000000d000d7245 */ /* 0x000fe20000201400 */
[----:B------:R-:W-:Y:S01]  /*5cb0*/  IMAD.IADD R8, R6, 0x1, -R47 ;  /* 0x0000000106087824 */ /* 0x000fe200078e0a2f */
[----:B------:R-:W-:Y:S01]  /*5cc0*/  ISETP.GE.AND P6, PT, R44, UR26, PT ;  /* 0x0000001a2c007c0c */ /* 0x000fe2000bfc6270 */
[----:B------:R-:W-:Y:S01]  /*5cd0*/  FFMA.FTZ R44, R10, -UR5, R150 ;  /* 0x800000050a2c7c23 */ /* 0x000fe20008010096 */
[----:B------:R-:W-:Y:S01]  /*5ce0*/  FSEL R76, R15, -INF , !P5 ;  /* 0xff8000000f4c7808 */ /* 0x000fe20006800000 */
[----:B------:R-:W-:Y:S01]  /*5cf0*/  FFMA.FTZ R15, R11, -UR5, R123 ;  /* 0x800000050b0f7c23 */ /* 0x000fe2000801007b */
[----:B------:R-:W-:Y:S01]  /*5d00*/  IMAD.IADD R10, R5, 0x1, -R47 ;  /* 0x00000001050a7824 */ /* 0x000fe200078e0a2f */
[----:B------:R-:W-:Y:S01]  /*5d10*/  FSEL R64, R22, -INF , !P4 ;  /* 0xff80000016407808 */ /* 0x000fe20006000000 */
[----:B------:R-:W-:-:S02]  /*5d20*/  IMAD.IADD R11, R7, 0x1, -R48 ;  /* 0x00000001070b7824 */ /* 0x000fc400078e0a30 */
[----:B------:R-:W-:Y:S01]  /*5d30*/  FFMA.FTZ R22, R13, -UR5, R121 ;  /* 0x800000050d167c23 */ /* 0x000fe20008010079 */
[----:B------:R-:W-:Y:S02]  /*5d40*/  IADD3 R13, -R48, R6, RZ ;  /* 0x00000006300d7210 */ /* 0x000fe40007ffe1ff */
        /* <DEDUP_REMOVED lines=10> */
[----:B------:R-:W-:Y:S01]  /*5df0*/  ISETP.GE.AND P5, PT, R45, UR26, PT ;  /* 0x0000001a2d007c0c */ /* 0x000fe2000bfa6270 */
[----:B------:R-:W-:Y:S01]  /*5e00*/  IMAD.MOV.U32 R10, RZ, RZ, R11 ;  /* 0x000000ffff0a7224 */ /* 0x000fe200078e000b */
[----:B------:R-:W-:-:S02]  /*5e10*/  I2FP.F32.S32 R11, R8 ;  /* 0x00000008000b7245 */ /* 0x000fc40000201400 */
[----:B------:R-:W-:Y:S02]  /*5e20*/  I2FP.F32.S32 R9, R9 ;  /* 0x0000000900097245 */ /* 0x000fe40000201400 */
[----:B------:R-:W-:Y:S01]  /*5e30*/  I2FP.F32.S32 R8, R10 ;  /* 0x0000000a00087245 */ /* 0x000fe20000201400 */
[----:B------:R-:W-:Y:S01]  /*5e40*/  IMAD.IADD R10, R6, 0x1, -R49 ;  /* 0x00000001060a7824 */ /* 0x000fe200078e0a31 */
[----:B------:R-:W-:Y:S02]  /*5e50*/  I2FP.F32.S32 R12, R12 ;  /* 0x0000000c000c7245 */ /* 0x000fe40000201400 */
[----:B------:R-:W-:Y:S01]  /*5e60*/  I2FP.F32.S32 R13, R13 ;  /* 0x0000000d000d7245 */ /* 0x000fe20000201400 */
[----:B------:R-:W-:Y:S01]  /*5e70*/  FFMA.FTZ R45, R8, -UR5, R188 ;  /* 0x80000005082d7c23 */ /* 0x000fe200080100bc */
[----:B------:R-:W-:Y:S01]  /*5e80*/  FSEL R92, R67, -INF , !P4 ;  /* 0xff800000435c7808 */ /* 0x000fe20006000000 */
[----:B------:R-:W-:Y:S01]  /*5e90*/  IMAD.IADD R8, R5, 0x1, -R48 ;  /* 0x0000000105087824 */ /* 0x000fe200078e0a30 */
[----:B------:R-:W-:Y:S01]  /*5ea0*/  FSEL R66, R14, -INF , !P4 ;  /* 0xff8000000e427808 */ /* 0x000fe20006000000 */
[----:B------:R-:W-:Y:S01]  /*5eb0*/  FFMA.FTZ R14, R11, -UR5, R127 ;  /* 0x800000050b0e7c23 */ /* 0x000fe2000801007f */
[----:B------:R-:W-:Y:S01]  /*5ec0*/  ISETP.GE.AND P4, PT, R46, UR26, PT ;  /* 0x0000001a2e007c0c */ /* 0x000fe2000bf86270 */
[----:B------:R-:W-:Y:S01]  /*5ed0*/  FFMA.FTZ R46, R9, -UR5, R146 ;  /* 0x80000005092e7c23 */ /* 0x000fe20008010092 */
[----:B------:R-:W-:Y:S01]  /*5ee0*/  FSEL R136, R18, -INF , !P3 ;  /* 0xff80000012887808 */ /* 0x000fe20005800000 */
[----:B------:R-:W-:Y:S01]  /*5ef0*/  FFMA.FTZ R18, R12, -UR5, R125 ;  /* 0x800000050c127c23 */ /* 0x000fe2000801007d */
[----:B------:R-:W-:Y:S01]  /*5f00*/  FSEL R130, R19, -INF , !P3 ;  /* 0xff80000013827808 */ /* 0x000fe20005800000 */
[----:B------:R-:W-:-:S02]  /*5f10*/  IMAD.IADD R9, R7, 0x1, -R49 ;  /* 0x0000000107097824 */ /* 0x000fc400078e0a31 */
[----:B------:R-:W-:Y:S01]  /*5f20*/  FFMA.FTZ R19, R13, -UR5, R151 ;  /* 0x800000050d137c23 */ /* 0x000fe20008010097 */
[----:B------:R-:W-:Y:S01]  /*5f30*/  IMAD.IADD R12, R5, 0x1, -R49 ;  /* 0x00000001050c7824 */ /* 0x000fe200078e0a31 */
[----:B------:R-:W-:Y:S01]  /*5f40*/  IABS R11, R8 ;  /* 0x00000008000b7213 */ /* 0x000fe20000000000 */
[----:B------:R-:W-:Y:S01]  /*5f50*/  IMAD.IADD R13, R7, 0x1, -R50 ;  /* 0x00000001070d7824 */ /* 0x000fe200078e0a32 */
[----:B------:R-:W-:Y:S02]  /*5f60*/  IABS R9, R9 ;  /* 0x0000000900097213 */ /* 0x000fe40000000000 */
[----:B------:R-:W-:Y:S02]  /*5f70*/  IABS R8, R10 ;  /* 0x0000000a00087213 */ /* 0x000fe40000000000 */
[----:B------:R-:W-:Y:S02]  /*5f80*/  IABS R10, R12 ;  /* 0x0000000c000a7213 */ /* 0x000fe40000000000 */
[----:B------:R-:W-:Y:S01]  /*5f90*/  IABS R12, R13 ;  /* 0x0000000d000c7213 */ /* 0x000fe20000000000 */
[----:B------:R-:W-:Y:S01]  /*5fa0*/  IMAD.MOV.U32 R13, RZ, RZ, R11 ;  /* 0x000000ffff0d7224 */ /* 0x000fe200078e000b */
[----:B------:R-:W-:Y:S01]  /*5fb0*/  MOV R11, R9 ;  /* 0x00000009000b7202 */ /* 0x000fe20000000f00 */
[----:B------:R-:W-:Y:S01]  /*5fc0*/  IMAD.MOV.U32 R9, RZ, RZ, R8 ;  /* 0x000000ffff097224 */ /* 0x000fe200078e0008 */
[----:B------:R-:W-:Y:S01]  /*5fd0*/  ISETP.GE.AND P1, PT, R42, UR26, PT ;  /* 0x0000001a2a007c0c */ /* 0x000fe2000bf26270 */
[----:B------:R-:W-:Y:S01]  /*5fe0*/  IMAD.MOV.U32 R8, RZ, RZ, R10 ;  /* 0x000000ffff087224 */ /* 0x000fe200078e000a */
[----:B------:R-:W-:Y:S01]  /*5ff0*/  FSEL R128, R68, -INF , !P3 ;  /* 0xff80000044807808 */ /* 0x000fe20005800000 */
[----:B------:R-:W-:Y:S01]  /*6000*/  IMAD.MOV.U32 R10, RZ, RZ, R12 ;  /* 0x000000ffff0a7224 */ /* 0x000fe200078e000c */
[----:B------:R-:W-:-:S02]  /*6010*/  I2FP.F32.S32 R12, R11 ;  /* 0x0000000b000c7245 */ /* 0x000fc40000201400 */
[----:B------:R-:W-:Y:S02]  /*6020*/  I2FP.F32.S32 R11, R9 ;  /* 0x00000009000b7245 */ /* 0x000fe40000201400 */
[----:B------:R-:W-:Y:S01]  /*6030*/  I2FP.F32.S32 R9, R10 ;  /* 0x0000000a00097245 */ /* 0x000fe20000201400 */
[----:B------:R-:W-:Y:S01]  /*6040*/  FFMA.FTZ R30, R12, -UR5, R147 ;  /* 0x800000050c1e7c23 */ /* 0x000fe20008010093 */
[----:B------:R-:W-:Y:S01]  /*6050*/  I2FP.F32.S32 R8, R8 ;  /* 0x0000000800087245 */ /* 0x000fe20000201400 */
[----:B------:R-:W-:Y:S01]  /*6060*/  FFMA.FTZ R27, R11, -UR5, R189 ;  /* 0x800000050b1b7c23 */ /* 0x000fe200080100bd */
[----:B------:R-:W-:Y:S01]  /*6070*/  FSEL R129, R40, -INF , !P3 ;  /* 0xff80000028817808 */ /* 0x000fe20005800000 */
[--C-:B------:R-:W-:Y:S01]  /*6080*/  IMAD.IADD R11, R6, 0x1, -R51.reuse ;  /* 0x00000001060b7824 */ /* 0x100fe200078e0a33 */
[----:B------:R-:W-:Y:S01]  /*6090*/  I2FP.F32.S32 R13, R13 ;  /* 0x0000000d000d7245 */ /* 0x000fe20000201400 */
[----:B------:R-:W-:Y:S01]  /*60a0*/  IMAD.IADD R10, R7, 0x1, -R51 ;  /* 0x00000001070a7824 */ /* 0x000fe200078e0a33 */
[----:B------:R-:W-:Y:S01]  /*60b0*/  ISETP.GE.AND P3, PT, R47, UR26, PT ;  /* 0x0000001a2f007c0c */ /* 0x000fe2000bf66270 */
[----:B------:R-:W-:Y:S01]  /*60c0*/  FFMA.FTZ R47, R9, -UR5, R138 ;  /* 0x80000005092f7c23 */ /* 0x000fe2000801008a */
[----:B------:R-:W-:Y:S01]  /*60d0*/  FSEL R127, R21, -INF , !P1 ;  /* 0xff800000157f7808 */ /* 0x000fe20004800000 */
[----:B------:R-:W-:Y:S01]  /*60e0*/  FFMA.FTZ R21, R8, -UR5, R191 ;  /* 0x8000000508157c23 */ /* 0x000fe200080100bf */
[--C-:B------:R-:W-:Y:S01]  /*60f0*/  IMAD.IADD R9, R6, 0x1, -R50.reuse ;  /* 0x0000000106097824 */ /* 0x100fe200078e0a32 */
[----:B------:R-:W-:Y:S01]  /*6100*/  FSEL R110, R26, -INF , !P1 ;  /* 0xff8000001a6e7808 */ /* 0x000fe20004800000 */
[----:B------:R-:W-:-:S02]  /*6110*/  IMAD.IADD R8, R5, 0x1, -R50 ;  /* 0x0000000105087824 */ /* 0x000fc400078e0a32 */
[----:B------:R-:W-:Y:S01]  /*6120*/  FFMA.FTZ R26, R13, -UR5, R190 ;  /* 0x800000050d1a7c23 */ /* 0x000fe200080100be */
[----:B------:R-:W-:Y:S01]  /*6130*/  IMAD.IADD R13, R5, 0x1, -R51 ;  /* 0x00000001050d7824 */ /* 0x000fe200078e0a33 */
[----:B------:R-:W-:Y:S02]  /*6140*/  IABS R12, R9 ;  /* 0x00000009000c7213 */ /* 0x000fe40000000000 */
[----:B------:R-:W-:Y:S02]  /*6150*/  IABS R8, R8 ;  /* 0x0000000800087213 */ /* 0x000fe40000000000 */
[----:B------:R-:W-:Y:S02]  /*6160*/  IABS R9, R11 ;  /* 0x0000000b00097213 */ /* 0x000fe40000000000 */
[----:B------:R-:W-:Y:S01]  /*6170*/  IABS R11, R13 ;  /* 0x0000000d000b7213 */ /* 0x000fe20000000000 */
[----:B------:R-:W-:Y:S01]  /*6180*/  IMAD.MOV.U32 R13, RZ, RZ, R12 ;  /* 0x000000ffff0d7224 */ /* 0x000fe200078e000c */
[----:B------:R-:W-:Y:S01]  /*6190*/  IABS R10, R10 ;  /* 0x0000000a000a7213 */ /* 0x000fe20000000000 */
[----:B------:R-:W-:Y:S01]  /*61a0*/  IMAD.MOV.U32 R12, RZ, RZ, R8 ;  /* 0x000000ffff0c7224 */ /* 0x000fe200078e0008 */
[----:B------:R-:W-:-:S02]  /*61b0*/  MOV R8, R11 ;  /* 0x0000000b00087202 */ /* 0x000fc40000000f00 */
[----:B------:R-:W-:Y:S02]  /*61c0*/  I2FP.F32.S32 R9, R9 ;  /* 0x0000000900097245 */ /* 0x000fe40000201400 */
[----:B------:R-:W-:Y:S02]  /*61d0*/  I2FP.F32.S32 R8, R8 ;  /* 0x0000000800087245 */ /* 0x000fe40000201400 */
[----:B------:R-:W-:Y:S02]  /*61e0*/  I2FP.F32.S32 R10, R10 ;  /* 0x0000000a000a7245 */ /* 0x000fe40000201400 */
[----:B------:R-:W-:Y:S02]  /*61f0*/  I2FP.F32.S32 R11, R12 ;  /* 0x0000000c000b7245 */ /* 0x000fe40000201400 */
[----:B------:R-:W-:Y:S01]  /*6200*/  FSEL R93, R36, -INF , !P0 ;  /* 0xff800000245d7808 */ /* 0x000fe20004000000 */
[----:B------:R-:W-:Y:S01]  /*6210*/  FFMA.FTZ R36, R9, -UR5, R193 ;  /* 0x8000000509247c23 */ /* 0x000fe200080100c1 */
[----:B------:R-:W-:Y:S01]  /*6220*/  I2FP.F32.S32 R13, R13 ;  /* 0x0000000d000d7245 */ /* 0x000fe20000201400 */
[--C-:B------:R-:W-:Y:S01]  /*6230*/  IMAD.IADD R9, R7, 0x1, -R52.reuse ;  /* 0x0000000107097824 */ /* 0x100fe200078e0a34 */
[----:B------:R-:W-:Y:S01]  /*6240*/  FSEL R124, R32, -INF , !P2 ;  /* 0xff800000207c7808 */ /* 0x000fe20005000000 */
[----:B------:R-:W-:Y:S01]  /*6250*/  FFMA.FTZ R32, R8, -UR5, R195 ;  /* 0x8000000508207c23 */ /* 0x000fe200080100c3 */
[----:B------:R-:W-:Y:S01]  /*6260*/  ISETP.GE.AND P0, PT, R43, UR26, PT ;  /* 0x0000001a2b007c0c */ /* 0x000fe2000bf06270 */
[----:B------:R-:W-:Y:S01]  /*6270*/  FFMA.FTZ R43, R10, -UR5, R139 ;  /* 0x800000050a2b7c23 */ /* 0x000fe2000801008b */
[----:B------:R-:W-:Y:S01]  /*6280*/  FSEL R114, R34, -INF , !P2 ;  /* 0xff80000022727808 */ /* 0x000fe20005000000 */
[----:B------:R-:W-:-:S02]  /*6290*/  IMAD.IADD R8, R6, 0x1, -R52 ;  /* 0x0000000106087824 */ /* 0x000fc400078e0a34 */
[----:B------:R-:W-:Y:S01]  /*62a0*/  FFMA.FTZ R34, R11, -UR5, R194 ;  /* 0x800000050b227c23 */ /* 0x000fe200080100c2 */
[----:B------:R-:W-:Y:S02]  /*62b0*/  IMAD.IADD R10, R5, 0x1, -R52 ;  /* 0x00000001050a7824 */ /* 0x000fe400078e0a34 */
[----:B------:R-:W-:Y:S01]  /*62c0*/  FFMA.FTZ R42, R13, -UR5, R192 ;  /* 0x800000050d2a7c23 */ /* 0x000fe200080100c0 */
[--C-:B------:R-:W-:Y:S01]  /*62d0*/  IMAD.IADD R11, R7, 0x1, -R55.reuse ;  /* 0x00000001070b7824 */ /* 0x100fe200078e0a37 */
[----:B------:R-:W-:Y:S01]  /*62e0*/  IABS R12, R9 ;  /* 0x00000009000c7213 */ /* 0x000fe20000000000 */
[----:B------:R-:W-:Y:S01]  /*62f0*/  IMAD.IADD R13, R6, 0x1, -R55 ;  /* 0x00000001060d7824 */ /* 0x000fe200078e0a37 */
[----:B------:R-:W-:Y:S02]  /*6300*/  IABS R9, R8 ;  /* 0x0000000800097213 */ /* 0x000fe40000000000 */
        /* <DEDUP_REMOVED lines=15> */
[----:B------:R-:W-:Y:S01]  /*6400*/  I2FP.F32.S32 R12, R12 ;  /* 0x0000000c000c7245 */ /* 0x000fe20000201400 */
[----:B------:R-:W-:Y:S01]  /*6410*/  FFMA.FTZ R41, R9, -UR5, R135 ;  /* 0x8000000509297c23 */ /* 0x000fe20008010087 */
[----:B------:R-:W-:Y:S01]  /*6420*/  IADD3 R9, -R60, R7, RZ ;  /* 0x000000073c097210 */ /* 0x000fe20007ffe1ff */
[----:B------:R-:W-:Y:S01]  /*6430*/  FFMA.FTZ R40, R8, -UR5, R197 ;  /* 0x8000000508287c23 */ /* 0x000fe200080100c5 */
[----:B------:R-:W-:-:S02]  /*6440*/  IMAD.IADD R8, R5, 0x1, -R55 ;  /* 0x0000000105087824 */ /* 0x000fc400078e0a37 */
[----:B------:R-:W-:Y:S01]  /*6450*/  FFMA.FTZ R38, R12, -UR5, R196 ;  /* 0x800000050c267c23 */ /* 0x000fe200080100c4 */
[----:B------:R-:W-:Y:S02]  /*6460*/  IMAD.IADD R12, R5, 0x1, -R60 ;  /* 0x00000001050c7824 */ /* 0x000fe400078e0a3c */
[----:B------:R-:W-:Y:S01]  /*6470*/  FFMA.FTZ R37, R11, -UR5, R198 ;  /* 0x800000050b257c23 */ /* 0x000fe200080100c6 */
[----:B------:R-:W-:Y:S01]  /*6480*/  IMAD.IADD R13, R7, 0x1, -R61 ;  /* 0x00000001070d7824 */ /* 0x000fe200078e0a3d */
[----:B------:R-:W-:Y:S02]  /*6490*/  IABS R11, R8 ;  /* 0x00000008000b7213 */ /* 0x000fe40000000000 */
        /* <DEDUP_REMOVED lines=13> */
[----:B------:R-:W-:-:S02]  /*6570*/  I2FP.F32.S32 R12, R11 ;  /* 0x0000000b000c7245 */ /* 0x000fc40000201400 */
[----:B------:R-:W-:Y:S02]  /*6580*/  I2FP.F32.S32 R11, R9 ;  /* 0x00000009000b7245 */ /* 0x000fe40000201400 */
[----:B------:R-:W-:Y:S02]  /*6590*/  I2FP.F32.S32 R9, R10 ;  /* 0x0000000a00097245 */ /* 0x000fe40000201400 */
[----:B------:R-:W-:Y:S01]  /*65a0*/  I2FP.F32.S32 R8, R8 ;  /* 0x0000000800087245 */ /* 0x000fe20000201400 */
[----:B------:R-:W-:Y:S01]  /*65b0*/  FFMA.FTZ R31, R11, -UR5, R200 ;  /* 0x800000050b1f7c23 */ /* 0x000fe200080100c8 */
[----:B------:R-:W-:Y:S01]  /*65c0*/  FSEL R126, R35, -INF , !P4 ;  /* 0xff800000237e7808 */ /* 0x000fe20006000000 */
[----:B------:R-:W-:Y:S01]  /*65d0*/  FFMA.FTZ R28, R9, -UR5, R187 ;  /* 0x80000005091c7c23 */ /* 0x000fe200080100bb */
[--C-:B------:R-:W-:Y:S02]  /*65e0*/  IMAD.IADD R9, R6, 0x1, -R61.reuse ;  /* 0x0000000106097824 */ /* 0x100fe400078e0a3d */
[----:B------:R-:W-:Y:S01]  /*65f0*/  FFMA.FTZ R29, R8, -UR5, R202 ;  /* 0x80000005081d7c23 */ /* 0x000fe200080100ca */
[----:B------:R-:W-:Y:S01]  /*6600*/  IMAD.IADD R8, R5, 0x1, -R61 ;  /* 0x0000000105087824 */ /* 0x000fe200078e0a3d */
[----:B------:R-:W-:Y:S01]  /*6610*/  FSEL R137, R33, -INF , !P5 ;  /* 0xff80000021897808 */ /* 0x000fe20006800000 */
[----:B------:R-:W-:Y:S01]  /*6620*/  FFMA.FTZ R35, R13, -UR5, R199 ;  /* 0x800000050d237c23 */ /* 0x000fe200080100c7 */
        /* <DEDUP_REMOVED lines=8> */
[----:B------:R-:W-:Y:S01]  /*66b0*/  IADD3 R10, -R62, R7, RZ ;  /* 0x000000073e0a7210 */ /* 0x000fe20007ffe1ff */
[----:B------:R-:W-:Y:S01]  /*66c0*/  IMAD.MOV.U32 R12, RZ, RZ, R8 ;  /* 0x000000ffff0c7224 */ /* 0x000fe200078e0008 */
[----:B------:R-:W-:Y:S01]  /*66d0*/  FSEL R138, R22, -INF , !P5 ;  /* 0xff800000168a7808 */ /* 0x000fe20006800000 */
[----:B------:R-:W-:Y:S01]  /*66e0*/  IMAD.MOV.U32 R8, RZ, RZ, R11 ;  /* 0x000000ffff087224 */ /* 0x000fe200078e000b */
[----:B------:R-:W-:-:S02]  /*66f0*/  IABS R10, R10 ;  /* 0x0000000a000a7213 */ /* 0x000fc40000000000 */
[----:B------:R-:W-:Y:S01]  /*6700*/  I2FP.F32.S32 R11, R12 ;  /* 0x0000000c000b7245 */ /* 0x000fe20000201400 */
[C---:B------:R-:W-:Y:S01]  /*6710*/  VIADD R12, R16.reuse, 0x61 ;  /* 0x00000061100c7836 */ /* 0x040fe20000000000 */
[----:B------:R-:W-:Y:S02]  /*6720*/  I2FP.F32.S32 R8, R8 ;  /* 0x0000000800087245 */ /* 0x000fe40000201400 */
[----:B------:R-:W-:Y:S01]  /*6730*/  FSEL R143, R15, -INF , !P5 ;  /* 0xff8000000f8f7808 */ /* 0x000fe20006800000 */
[----:B------:R-:W-:Y:S01]  /*6740*/  FFMA.FTZ R22, R11, -UR5, R203 ;  /* 0x800000050b167c23 */ /* 0x000fe200080100cb */
[----:B------:R-:W-:Y:S01]  /*6750*/  VIADD R11, R16, 0x68 ;  /* 0x00000068100b7836 */ /* 0x000fe20000000000 */
[----:B------:R-:W-:Y:S01]  /*6760*/  I2FP.F32.S32 R10, R10 ;  /* 0x0000000a000a7245 */ /* 0x000fe20000201400 */
[----:B------:R-:W-:Y:S01]  /*6770*/  FFMA.FTZ R15, R8, -UR5, R234 ;  /* 0x80000005080f7c23 */ /* 0x000fe200080100ea */
[----:B------:R-:W-:Y:S01]  /*6780*/  FSEL R103, R71, -INF , !P0 ;  /* 0xff80000047677808 */ /* 0x000fe20004000000 */
[----:B------:R-:W-:Y:S01]  /*6790*/  VIADD R8, R16, 0x71 ;  /* 0x0000007110087836 */ /* 0x000fe20000000000 */
[----:B------:R-:W-:-:S02]  /*67a0*/  FSEL R112, R23, -INF , !P0 ;  /* 0xff80000017707808 */ /* 0x000fc40004000000 */
[----:B------:R-:W-:Y:S02]  /*67b0*/  FSEL R146, R72, -INF , !P6 ;  /* 0xff80000048927808 */ /* 0x000fe40007000000 */
[----:B------:R-:W-:Y:S01]  /*67c0*/  FSEL R147, R25, -INF , !P6 ;  /* 0xff80000019937808 */ /* 0x000fe20007000000 */
[----:B------:R-:W-:Y:S01]  /*67d0*/  IMAD.IADD R25, R17, 0x1, -R8 ;  /* 0x0000000111197824 */ /* 0x000fe200078e0a08 */
[----:B------:R-:W-:Y:S02]  /*67e0*/  FSEL R150, R24, -INF , !P6 ;  /* 0xff80000018967808 */ /* 0x000fe40007000000 */
[----:B------:R-:W-:Y:S01]  /*67f0*/  FSEL R155, R20, -INF , !P6 ;  /* 0xff800000149b7808 */ /* 0x000fe20007000000 */
        /* <DEDUP_REMOVED lines=9> */
[----:B------:R-:W-:Y:S01]  /*6890*/  VIADD R14, R16, 0x79 ;  /* 0x00000079100e7836 */ /* 0x000fe20000000000 */
[----:B------:R-:W-:Y:S02]  /*68a0*/  I2FP.F32.S32 R13, R13 ;  /* 0x0000000d000d7245 */ /* 0x000fe40000201400 */
[----:B------:R-:W-:Y:S01]  /*68b0*/  I2FP.F32.S32 R9, R9 ;  /* 0x0000000900097245 */ /* 0x000fe20000201400 */
[----:B------:R-:W-:Y:S01]  /*68c0*/  IMAD.IADD R53, R7, 0x1, -R14 ;  /* 0x0000000107357824 */ /* 0x000fe200078e0a0e */
[----:B------:R-:W-:Y:S01]  /*68d0*/  ISETP.GE.AND P0, PT, R50, UR26, PT ;  /* 0x0000001a32007c0c */ /* 0x000fe2000bf06270 */
[----:B------:R-:W-:Y:S01]  /*68e0*/  FFMA.FTZ R23, R13, -UR5, R201 ;  /* 0x800000050d177c23 */ /* 0x000fe200080100c9 */
[----:B------:R-:W-:Y:S01]  /*68f0*/  ISETP.GE.AND P6, PT, R51, UR26, PT ;  /* 0x0000001a33007c0c */ /* 0x000fe2000bfc6270 */
[----:B------:R-:W-:Y:S01]  /*6900*/  FFMA.FTZ R18, R9, -UR5, R232 ;  /* 0x8000000509127c23 */ /* 0x000fe200080100e8 */
[----:B------:R-:W-:Y:S01]  /*6910*/  ISETP.GE.AND P4, PT, R55, UR26, PT ;  /* 0x0000001a37007c0c */ /* 0x000fe2000bf86270 */
[----:B------:R-:W-:Y:S01]  /*6920*/  VIADD R9, R16, 0x70 ;  /* 0x0000007010097836 */ /* 0x000fe20000000000 */
[----:B------:R-:W-:Y:S01]  /*6930*/  ISETP.GE.AND P3, PT, R60, UR26, PT ;  /* 0x0000001a3c007c0c */ /* 0x000fe2000bf66270 */
[----:B------:R-:W-:Y:S01]  /*6940*/  IMAD.IADD R44, R5, 0x1, -R14 ;  /* 0x00000001052c7824 */ /* 0x000fe200078e0a0e */
[----:B------:R-:W-:Y:S01]  /*6950*/  FSEL R109, R69, -INF , !P1 ;  /* 0xff800000456d7808 */ /* 0x000fe20004800000 */
[----:B------:R-:W-:Y:S01]  /*6960*/  IMAD.IADD R24, R17, 0x1, -R9 ;  /* 0x0000000111187824 */ /* 0x000fe200078e0a09 */
[----:B------:R-:W-:-:S02]  /*6970*/  ISETP.GE.AND P1, PT, R49, UR26, PT ;  /* 0x0000001a31007c0c */ /* 0x000fc4000bf26270 */
[----:B------:R-:W-:Y:S02]  /*6980*/  FSEL R111, R70, -INF , !P2 ;  /* 0xff800000466f7808 */ /* 0x000fe40005000000 */
[----:B------:R-:W-:Y:S02]  /*6990*/  FSEL R133, R78, -INF , !P5 ;  /* 0xff8000004e857808 */ /* 0x000fe40006800000 */
[----:B------:R-:W-:Y:S01]  /*69a0*/  FSEL R144, R42, -INF , !P0 ;  /* 0xff8000002a907808 */ /* 0x000fe20004000000 */
[--C-:B------:R-:W-:Y:S01]  /*69b0*/  IMAD.IADD R42, R5, 0x1, -R8.reuse ;  /* 0x00000001052a7824 */ /* 0x100fe200078e0a08 */
[----:B------:R-:W-:Y:S02]  /*69c0*/  FSEL R165, R43, -INF , !P6 ;  /* 0xff8000002ba57808 */ /* 0x000fe40007000000 */
[----:B------:R-:W-:Y:S01]  /*69d0*/  FSEL R208, R41, -INF , !P4 ;  /* 0xff80000029d07808 */ /* 0x000fe20006000000 */
[----:B------:R-:W-:Y:S01]  /*69e0*/  IMAD.IADD R41, R7, 0x1, -R8 ;  /* 0x0000000107297824 */ /* 0x000fe200078e0a08 */
[----:B------:R-:W-:-:S02]  /*69f0*/  FSEL R205, R152, -INF , !P3 ;  /* 0xff80000098cd7808 */ /* 0x000fc40005800000 */
[----:B------:R-:W-:Y:S02]  /*6a00*/  FSEL R206, R33, -INF , !P3 ;  /* 0xff80000021ce7808 */ /* 0x000fe40005800000 */
[----:B------:R-:W-:Y:S02]  /*6a10*/  FSEL R185, R31, -INF , !P3 ;  /* 0xff8000001fb97808 */ /* 0x000fe40005800000 */
[----:B------:R-:W-:Y:S02]  /*6a20*/  FSEL R188, R29, -INF , !P3 ;  /* 0xff8000001dbc7808 */ /* 0x000fe40005800000 */
[----:B------:R-:W-:Y:S01]  /*6a30*/  ISETP.GE.AND P2, PT, R48, UR26, PT ;  /* 0x0000001a30007c0c */ /* 0x000fe2000bf46270 */
[----:B------:R-:W-:Y:S01]  /*6a40*/  IMAD.IADD R48, R6, 0x1, -R14 ;  /* 0x0000000106307824 */ /* 0x000fe200078e0a0e */
[----:B------:R-:W-:Y:S02]  /*6a50*/  ISETP.GE.AND P5, PT, R52, UR26, PT ;  /* 0x0000001a34007c0c */ /* 0x000fe4000bfa6270 */
[----:B------:R-:W-:Y:S01]  /*6a60*/  IADD3 R13, R16, 0x78, RZ ;  /* 0x00000078100d7810 */ /* 0x000fe20007ffe0ff */
[----:B------:R-:W-:Y:S01]  /*6a70*/  IMAD.IADD R16, R17, 0x1, -R12 ;  /* 0x0000000111107824 */ /* 0x000fe200078e0a0c */
[----:B------:R-:W-:-:S02]  /*6a80*/  ISETP.GE.AND P3, PT, R8, UR26, PT ;  /* 0x0000001a08007c0c */ /* 0x000fc4000bf66270 */
[----:B------:R-:W-:Y:S01]  /*6a90*/  IADD3 R43, -R8, R6, RZ ;  /* 0x00000006082b7210 */ /* 0x000fe20007ffe1ff */
[--C-:B------:R-:W-:Y:S01]  /*6aa0*/  IMAD.IADD R50, R6, 0x1, -R13.reuse ;  /* 0x0000000106327824 */ /* 0x100fe200078e0a0d */
[----:B------:R-:W-:Y:S02]  /*6ab0*/  IABS R8, R19 ;  /* 0x0000001300087213 */ /* 0x000fe40000000000 */
[----:B------:R-:W-:Y:S01]  /*6ac0*/  FSEL R167, R21, -INF , !P1 ;  /* 0xff80000015a77808 */ /* 0x000fe20004800000 */
[----:B------:R-:W-:Y:S01]  /*6ad0*/  IMAD.IADD R21, R17, 0x1, -R10 ;  /* 0x0000000111157824 */ /* 0x000fe200078e0a0a */
[----:B------:R-:W-:Y:S02]  /*6ae0*/  FSEL R139, R145, -INF , !P6 ;  /* 0xff800000918b7808 */ /* 0x000fe40007000000 */
[----:B------:R-:W-:Y:S01]  /*6af0*/  FSEL R163, R46, -INF , !P2 ;  /* 0xff8000002ea37808 */ /* 0x000fe20005000000 */
[----:B------:R-:W-:Y:S01]  /*6b00*/  IMAD.IADD R46, R7, 0x1, -R13 ;  /* 0x00000001072e7824 */ /* 0x000fe200078e0a0d */
[----:B------:R-:W-:Y:S01]  /*6b10*/  FSEL R160, R30, -INF , !P1 ;  /* 0xff8000001ea07808 */ /* 0x000fe20004800000 */
[--C-:B------:R-:W-:Y:S01]  /*6b20*/  IMAD.IADD R30, R6, 0x1, -R12.reuse ;  /* 0x00000001061e7824 */ /* 0x100fe200078e0a0c */
[----:B------:R-:W-:Y:S01]  /*6b30*/  FSEL R161, R27, -INF , !P1 ;  /* 0xff8000001ba17808 */ /* 0x000fe20004800000 */
[C---:B------:R-:W-:Y:S01]  /*6b40*/  IMAD.IADD R27, R7.reuse, 0x1, -R12 ;  /* 0x00000001071b7824 */ /* 0x040fe200078e0a0c */
[----:B------:R-:W-:Y:S01]  /*6b50*/  FSEL R145, R36, -INF , !P6 ;  /* 0xff80000024917808 */ /* 0x000fe20007000000 */
[--C-:B------:R-:W-:Y:S01]  /*6b60*/  IMAD.IADD R36, R6, 0x1, -R11.reuse ;  /* 0x0000000106247824 */ /* 0x100fe200078e0a0b */
[----:B------:R-:W-:Y:S01]  /*6b70*/  FSEL R158, R32, -INF , !P6 ;  /* 0xff800000209e7808 */ /* 0x000fe20007000000 */
[----:B------:R-:W-:Y:S01]  /*6b80*/  IMAD.IADD R32, R7, 0x1, -R11 ;  /* 0x0000000107207824 */ /* 0x000fe200078e0a0b */
[----:B------:R-:W-:Y:S01]  /*6b90*/  FSEL R210, R39, -INF , !P5 ;  /* 0xff80000027d27808 */ /* 0x000fe20006800000 */
[--C-:B------:R-:W-:Y:S01]  /*6ba0*/  IMAD.IADD R39, R6, 0x1, -R10.reuse ;  /* 0x0000000106277824 */ /* 0x100fe200078e0a0a */
[----:B------:R-:W-:Y:S01]  /*6bb0*/  FSEL R192, R37, -INF , !P5 ;  /* 0xff80000025c07808 */ /* 0x000fe20006800000 */
[----:B------:R-:W-:Y:S01]  /*6bc0*/  IMAD.IADD R37, R7, 0x1, -R10 ;  /* 0x0000000107257824 */ /* 0x000fe200078e0a0a */
[----:B------:R-:W-:Y:S01]  /*6bd0*/  FSEL R189, R40, -INF , !P4 ;  /* 0xff80000028bd7808 */ /* 0x000fe20006000000 */
[--C-:B------:R-:W-:Y:S01]  /*6be0*/  IMAD.IADD R40, R6, 0x1, -R9.reuse ;  /* 0x0000000106287824 */ /* 0x100fe200078e0a09 */
[----:B------:R-:W-:Y:S01]  /*6bf0*/  FSEL R190, R35, -INF , !P4 ;  /* 0xff80000023be7808 */ /* 0x000fe20006000000 */
[--C-:B------:R-:W-:Y:S01]  /*6c00*/  IMAD.IADD R35, R7, 0x1, -R9.reuse ;  /* 0x0000000107237824 */ /* 0x100fe200078e0a09 */
[----:B------:R-:W-:Y:S01]  /*6c10*/  FSEL R164, R45, -INF , !P2 ;  /* 0xff8000002da47808 */ /* 0x000fe20005000000 */
[----:B------:R-:W-:Y:S01]  /*6c20*/  IMAD.MOV.U32 R6, RZ, RZ, R8 ;  /* 0x000000ffff067224 */ /* 0x000fe200078e0008 */
[----:B------:R-:W-:Y:S01]  /*6c30*/  FSEL R207, R148, -INF , !P4 ;  /* 0xff80000094cf7808 */ /* 0x000fe20006000000 */
[----:B------:R-:W-:Y:S01]  /*6c40*/  IMAD.IADD R45, R5, 0x1, -R9 ;  /* 0x00000001052d7824 */ /* 0x000fe200078e0a09 */
[----:B------:R-:W-:-:S02]  /*6c50*/  IABS R7, R16 ;  /* 0x0000001000077213 */ /* 0x000fc40000000000 */
[----:B------:R-:W-:Y:S02]  /*6c60*/  ISETP.GE.AND P4, PT, R9, UR26, PT ;  /* 0x0000001a09007c0c */ /* 0x000fe4000bf86270 */
[----:B------:R-:W-:Y:S02]  /*6c70*/  IABS R9, R21 ;  /* 0x0000001500097213 */ /* 0x000fe40000000000 */
[----:B------:R-:W-:Y:S02]  /*6c80*/  I2FP.F32.S32 R8, R7 ;  /* 0x0000000700087245 */ /* 0x000fe40000201400 */
[----:B------:R-:W-:Y:S02]  /*6c90*/  I2FP.F32.S32 R7, R6 ;  /* 0x0000000600077245 */ /* 0x000fe40000201400 */
[----:B------:R-:W-:Y:S01]  /*6ca0*/  I2FP.F32.S32 R6, R9 ;  /* 0x0000000900067245 */ /* 0x000fe20000201400 */
[----:B------:R-:W-:Y:S01]  /*6cb0*/  FFMA.FTZ R52, R8, -UR5, R213 ;  /* 0x8000000508347c23 */ /* 0x000fe200080100d5 */
[----:B------:R-:W-:Y:S01]  /*6cc0*/  FSEL R168, R26, -INF , !P2 ;  /* 0xff8000001aa87808 */ /* 0x000fe20005000000 */
[----:B------:R-:W-:Y:S01]  /*6cd0*/  IMAD.IADD R26, R17, 0x1, -R13 ;  /* 0x00000001111a7824 */ /* 0x000fe200078e0a0d */
[----:B------:R-:W-:Y:S01]  /*6ce0*/  FSEL R141, R141, -INF , !P0 ;  /* 0xff8000008d8d7808 */ /* 0x000fe20004000000 */
[----:B------:R-:W-:Y:S01]  /*6cf0*/  IMAD.IADD R17, R17, 0x1, -R14 ;  /* 0x0000000111117824 */ /* 0x000fe200078e0a0e */
[----:B------:R-:W-:Y:S01]  /*6d00*/  FSEL R166, R47, -INF , !P0 ;  /* 0xff8000002fa67808 */ /* 0x000fe20004000000 */
[----:B------:R-:W-:Y:S01]  /*6d10*/  FFMA.FTZ R49, R6, -UR5, R245 ;  /* 0x8000000506317c23 */ /* 0x000fe200080100f5 */
[----:B------:R-:W-:Y:S01]  /*6d20*/  FSEL R157, R34, -INF , !P0 ;  /* 0xff800000229d7808 */ /* 0x000fe20004000000 */
[C---:B------:R-:W-:Y:S01]  /*6d30*/  IMAD.IADD R34, R5.reuse, 0x1, -R11 ;  /* 0x0000000105227824 */ /* 0x040fe200078e0a0b */
[----:B------:R-:W-:Y:S01]  /*6d40*/  ISETP.GE.AND P0, PT, R12, UR26, PT ;  /* 0x0000001a0c007c0c */ /* 0x000fe2000bf06270 */
[C---:B------:R-:W-:Y:S01]  /*6d50*/  IMAD.IADD R47, R5.reuse, 0x1, -R13 ;  /* 0x00000001052f7824 */ /* 0x040fe200078e0a0d */
[----:B------:R-:W-:Y:S01]  /*6d60*/  FSEL R191, R38, -INF , !P5 ;  /* 0xff80000026bf7808 */ /* 0x000fe20006800000 */
[----:B------:R-:W-:Y:S01]  /*6d70*/  IMAD.IADD R38, R5, 0x1, -R10 ;  /* 0x0000000105267824 */ /* 0x000fe200078e0a0a */
[----:B------:R-:W-:Y:S01]  /*6d80*/  IABS R6, R25 ;  /* 0x0000001900067213 */ /* 0x000fe20000000000 */
[----:B------:R-:W-:Y:S01]  /*6d90*/  FFMA.FTZ R51, R7, -UR5, R244 ;  /* 0x8000000507337c23 */ /* 0x000fe200080100f4 */
[----:B------:R-:W-:-:S02]  /*6da0*/  IADD3 R12, -R12, R5, RZ ;  /* 0x000000050c0c7210 */ /* 0x000fc40007ffe1ff */
[----:B------:R-:W-:Y:S01]  /*6db0*/  FSEL R209, R153, -INF , !P5 ;  /* 0xff80000099d17808 */ /* 0x000fe20006800000 */
[----:B------:R-:W-:Y:S01]  /*6dc0*/  IMAD.MOV.U32 R9, RZ, RZ, R6 ;  /* 0x000000ffff097224 */ /* 0x000fe200078e0006 */
[----:B------:R-:W-:Y:S02]  /*6dd0*/  ISETP.GE.AND P5, PT, R10, UR26, PT ;  /* 0x0000001a0a007c0c */ /* 0x000fe4000bfa6270 */
[----:B------:R-:W-:Y:S02]  /*6de0*/  IABS R7, R24 ;  /* 0x0000001800077213 */ /* 0x000fe40000000000 */
[----:B------:R-:W-:Y:S02]  /*6df0*/  IABS R5, R26 ;  /* 0x0000001a00057213 */ /* 0x000fe40000000000 */
[----:B------:R-:W-:Y:S02]  /*6e00*/  IABS R8, R17 ;  /* 0x0000001100087213 */ /* 0x000fe40000000000 */
[----:B------:R-:W-:Y:S01]  /*6e10*/  IABS R10, R27 ;  /* 0x0000001b000a7213 */ /* 0x000fe20000000000 */
[----:B------:R-:W-:Y:S01]  /*6e20*/  BAR.SYNC.DEFER_BLOCKING 0x0 ;  /* 0x0000000000007b1d */ /* 0x000fe20000010000 */
[----:B------:R-:W-:Y:S01]  /*6e30*/  ISETP.GE.AND P6, PT, R11, UR26, PT ;  /* 0x0000001a0b007c0c */ /* 0x000fe2000bfc6270 */
[----:B------:R-:W-:Y:S01]  /*6e40*/  IMAD.MOV.U32 R11, RZ, RZ, R7 ;  /* 0x000000ffff0b7224 */ /* 0x000fe200078e0007 */
[----:B------:R-:W-:Y:S01]  /*6e50*/  MOV R6, R5 ;  /* 0x0000000500067202 */ /* 0x000fe20000000f00 */
[----:B------:R-:W-:Y:S01]  /*6e60*/  IMAD.MOV.U32 R5, RZ, RZ, R8 ;  /* 0x000000ffff057224 */ /* 0x000fe200078e0008 */
[----:B------:R-:W-:Y:S01]  /*6e70*/  FSEL R162, R118, -INF , !P2 ;  /* 0xff80000076a27808 */ /* 0x000fe20005000000 */
[----:B------:R-:W-:Y:S01]  /*6e80*/  IMAD.MOV.U32 R7, RZ, RZ, R10 ;  /* 0x000000ffff077224 */ /* 0x000fe200078e000a */
[----:B------:R-:W-:-:S02]  /*6e90*/  I2FP.F32.S32 R8, R6 ;  /* 0x0000000600087245 */ /* 0x000fc40000201400 */
[----:B------:R-:W-:Y:S02]  /*6ea0*/  ISETP.GE.AND P2, PT, R61, UR26, PT ;  /* 0x0000001a3d007c0c */ /* 0x000fe4000bf46270 */
[----:B------:R-:W-:Y:S01]  /*6eb0*/  I2FP.F32.S32 R6, R5 ;  /* 0x0000000500067245 */ /* 0x000fe20000201400 */
[----:B------:R-:W-:Y:S01]  /*6ec0*/  FFMA.FTZ R29, R8, -UR5, R248 ;  /* 0x80000005081d7c23 */ /* 0x000fe200080100f8 */
[----:B------:R-:W-:Y:S02]  /*6ed0*/  I2FP.F32.S32 R5, R7 ;  /* 0x0000000700057245 */ /* 0x000fe40000201400 */
[----:B------:R-:W-:Y:S01]  /*6ee0*/  FSEL R195, R28, -INF , !P2 ;  /* 0xff8000001cc37808 */ /* 0x000fe20005000000 */
[----:B------:R-:W-:Y:S01]  /*6ef0*/  FFMA.FTZ R28, R6, -UR5, R249 ;  /* 0x80000005061c7c23 */ /* 0x000fe200080100f9 */
[----:B------:R-:W-:Y:S01]  /*6f00*/  I2FP.F32.S32 R11, R11 ;  /* 0x0000000b000b7245 */ /* 0x000fe20000201400 */
[----:B------:R-:W-:Y:S01]  /*6f10*/  FFMA.FTZ R27, R5, -UR5, R215 ;  /* 0x80000005051b7c23 */ /* 0x000fe200080100d7 */
[----:B------:R-:W-:-:S02]  /*6f20*/  I2FP.F32.S32 R9, R9 ;  /* 0x0000000900097245 */ /* 0x000fc40000201400 */
[----:B------:R-:W-:Y:S01]  /*6f30*/  IABS R6, R30 ;  /* 0x0000001e00067213 */ /* 0x000fe20000000000 */
[----:B------:R-:W-:Y:S01]  /*6f40*/  FFMA.FTZ R33, R11, -UR5, R229 ;  /* 0x800000050b217c23 */ /* 0x000fe200080100e5 */
[----:B------:R-:W-:Y:S01]  /*6f50*/  IABS R5, R12 ;  /* 0x0000000c00057213 */ /* 0x000fe20000000000 */
[----:B------:R-:W-:Y:S01]  /*6f60*/  FFMA.FTZ R31, R9, -UR5, R223 ;  /* 0x80000005091f7c23 */ /* 0x000fe200080100df */
[----:B------:R-:W-:Y:S01]  /*6f70*/  IABS R7, R32 ;  /* 0x0000002000077213 */ /* 0x000fe20000000000 */
[----:B------:R-:W-:Y:S01]  /*6f80*/  IMAD.MOV.U32 R11, RZ, RZ, R6 ;  /* 0x000000ffff0b7224 */ /* 0x000fe200078e0006 */
[----:B------:R-:W-:Y:S01]  /*6f90*/  IABS R8, R36 ;  /* 0x0000002400087213 */ /* 0x000fe20000000000 */
[----:B------:R-:W-:Y:S01]  /*6fa0*/  IMAD.MOV.U32 R9, RZ, RZ, R5 ;  /* 0x000000ffff097224 */ /* 0x000fe200078e0005 */
[----:B------:R-:W-:Y:S01]  /*6fb0*/  IABS R10, R34 ;  /* 0x00000022000a7213 */ /* 0x000fe20000000000 */
[----:B------:R-:W-:Y:S01]  /*6fc0*/  IMAD.MOV.U32 R6, RZ, RZ, R7 ;  /* 0x000000ffff067224 */ /* 0x000fe200078e0007 */
[----:B------:R-:W-:Y:S01]  /*6fd0*/  I2FP.F32.S32 R11, R11 ;  /* 0x0000000b000b7245 */ /* 0x000fe20000201400 */
[----:B------:R-:W-:Y:S01]  /*6fe0*/  IMAD.MOV.U32 R5, RZ, RZ, R8 ;  /* 0x000000ffff057224 */ /* 0x000fe200078e0008 */
[----:B------:R-:W-:Y:S01]  /*6ff0*/  FSEL R180, R23, -INF , !P2 ;  /* 0xff80000017b47808 */ /* 0x000fe20005000000 */
[----:B------:R-:W-:Y:S01]  /*7000*/  IMAD.MOV.U32 R7, RZ, RZ, R10 ;  /* 0x000000ffff077224 */ /* 0x000fe200078e000a */
[----:B------:R-:W-:Y:S01]  /*7010*/  I2FP.F32.S32 R8, R6 ;  /* 0x0000000600087245 */ /* 0x000fe20000201400 */
[----:B------:R-:W-:Y:S01]  /*7020*/  FFMA.FTZ R26, R11, -UR5, R233 ;  /* 0x800000050b1a7c23 */ /* 0x000fe200080100e9 */
[----:B------:R-:W-:-:S02]  /*7030*/  I2FP.F32.S32 R6, R5 ;  /* 0x0000000500067245 */ /* 0x000fc40000201400 */
[----:B------:R-:W-:Y:S01]  /*7040*/  I2FP.F32.S32 R5, R7 ;  /* 0x0000000700057245 */ /* 0x000fe20000201400 */
[----:B------:R-:W-:Y:S01]  /*7050*/  FFMA.FTZ R24, R8, -UR5, R246 ;  /* 0x8000000508187c23 */ /* 0x000fe200080100f6 */
[----:B------:R-:W-:Y:S01]  /*7060*/  IABS R7, R37 ;  /* 0x0000002500077213 */ /* 0x000fe20000000000 */
[----:B------:R-:W-:Y:S01]  /*7070*/  FFMA.FTZ R23, R6, -UR5, R236 ;  /* 0x8000000506177c23 */ /* 0x000fe200080100ec */
[----:B------:R-:W-:Y:S02]  /*7080*/  I2FP.F32.S32 R9, R9 ;  /* 0x0000000900097245 */ /* 0x000fe40000201400 */
[----:B------:R-:W-:Y:S01]  /*7090*/  IABS R6, R39 ;  /* 0x0000002700067213 */ /* 0x000fe20000000000 */
[----:B------:R-:W-:Y:S01]  /*70a0*/  IMAD.MOV.U32 R11, RZ, RZ, R7 ;  /* 0x000000ffff0b7224 */ /* 0x000fe200078e0007 */
[----:B------:R-:W-:Y:S01]  /*70b0*/  IABS R10, R40 ;  /* 0x00000028000a7213 */ /* 0x000fe20000000000 */
[----:B------:R-:W-:Y:S01]  /*70c0*/  FFMA.FTZ R25, R9, -UR5, R235 ;  /* 0x8000000509197c23 */ /* 0x000fe200080100eb */
[----:B------:R-:W-:Y:S01]  /*70d0*/  FSEL R187, R22, -INF , !P2 ;  /* 0xff80000016bb7808 */ /* 0x000fe20005000000 */
[----:B------:R-:W-:Y:S01]  /*70e0*/  FFMA.FTZ R22, R5, -UR5, R238 ;  /* 0x8000000505167c23 */ /* 0x000fe200080100ee */
[----:B------:R-:W-:Y:S01]  /*70f0*/  IABS R8, R35 ;  /* 0x0000002300087213 */ /* 0x000fe20000000000 */
[----:B------:R-:W-:Y:S01]  /*7100*/  IMAD.MOV.U32 R9, RZ, RZ, R6 ;  /* 0x000000ffff097224 */ /* 0x000fe200078e0006 */
[----:B------:R-:W-:-:S02]  /*7110*/  IABS R5, R38 ;  /* 0x0000002600057213 */ /* 0x000fc40000000000 */
[----:B------:R-:W-:Y:S01]  /*7120*/  MOV R7, R10 ;  /* 0x0000000a00077202 */ /* 0x000fe20000000f00 */
[----:B------:R-:W-:Y:S01]  /*7130*/  IMAD.MOV.U32 R6, RZ, RZ, R8 ;  /* 0x000000ffff067224 */ /* 0x000fe200078e0008 */
[----:B------:R-:W-:Y:S02]  /*7140*/  I2FP.F32.S32 R8, R5 ;  /* 0x0000000500087245 */ /* 0x000fe40000201400 */
[----:B------:R-:W-:Y:S02]  /*7150*/  I2FP.F32.S32 R5, R7 ;  /* 0x0000000700057245 */ /* 0x000fe40000201400 */
[----:B------:R-:W-:Y:S01]  /*7160*/  FSEL R156, R117, -INF , !P1 ;  /* 0xff800000759c7808 */ /* 0x000fe20004800000 */
[----:B------:R-:W-:Y:S01]  /*7170*/  FFMA.FTZ R19, R8, -UR5, R239 ;  /* 0x8000000508137c23 */ /* 0x000fe200080100ef */
[----:B------:R-:W-:Y:S01]  /*7180*/  ISETP.GE.AND P1, PT, R62, UR26, PT ;  /* 0x0000001a3e007c0c */ /* 0x000fe2000bf26270 */
[----:B------:R-:W-:Y:S01]  /*7190*/  FFMA.FTZ R17, R5, -UR5, R240 ;  /* 0x8000000505117c23 */ /* 0x000fe200080100f0 */
[----:B------:R-:W-:-:S02]  /*71a0*/  I2FP.F32.S32 R9, R9 ;  /* 0x0000000900097245 */ /* 0x000fc40000201400 */
[----:B------:R-:W-:Y:S02]  /*71b0*/  I2FP.F32.S32 R11, R11 ;  /* 0x0000000b000b7245 */ /* 0x000fe40000201400 */
[----:B------:R-:W-:Y:S02]  /*71c0*/  I2FP.F32.S32 R6, R6 ;  /* 0x0000000600067245 */ /* 0x000fe40000201400 */
[----:B------:R-:W-:Y:S01]  /*71d0*/  IABS R7, R41 ;  /* 0x0000002900077213 */ /* 0x000fe20000000000 */
[----:B------:R-:W-:Y:S01]  /*71e0*/  FFMA.FTZ R21, R11, -UR5, R247 ;  /* 0x800000050b157c23 */ /* 0x000fe200080100f7 */
[----:B------:R-:W-:Y:S02]  /*71f0*/  IABS R5, R45 ;  /* 0x0000002d00057213 */ /* 0x000fe40000000000 */
[----:B------:R-:W-:Y:S02]  /*7200*/  IABS R10, R46 ;  /* 0x0000002e000a7213 */ /* 0x000fe40000000000 */
[----:B------:R-:W-:Y:S01]  /*7210*/  IABS R8, R42 ;  /* 0x0000002a00087213 */ /* 0x000fe20000000000 */
[----:B------:R-:W-:Y:S01]  /*7220*/  IMAD.MOV.U32 R11, RZ, RZ, R5 ;  /* 0x000000ffff0b7224 */ /* 0x000fe200078e0005 */
[----:B------:R-:W-:Y:S01]  /*7230*/  FSEL R211, R20, -INF , !P1 ;  /* 0xff80000014d37808 */ /* 0x000fe20004800000 */
[----:B------:R-:W-:Y:S01]  /*7240*/  FFMA.FTZ R20, R9, -UR5, R237 ;  /* 0x8000000509147c23 */ /* 0x000fe200080100ed */
[----:B------:R-:W-:Y:S01]  /*7250*/  FSEL R212, R18, -INF , !P1 ;  /* 0xff80000012d47808 */ /* 0x000fe20004800000 */
[----:B------:R-:W-:Y:S01]  /*7260*/  FFMA.FTZ R18, R6, -UR5, R221 ;  /* 0x8000000506127c23 */ /* 0x000fe200080100dd */
[----:B------:R-:W-:Y:S01]  /*7270*/  IMAD.MOV.U32 R9, RZ, RZ, R7 ;  /* 0x000000ffff097224 */ /* 0x000fe200078e0007 */
[----:B------:R-:W-:Y:S01]  /*7280*/  IABS R6, R43 ;  /* 0x0000002b00067213 */ /* 0x000fe20000000000 */
[----:B------:R-:W-:Y:S01]  /*7290*/  IMAD.MOV.U32 R7, RZ, RZ, R10 ;  /* 0x000000ffff077224 */ /* 0x000fe200078e000a */
[----:B------:R-:W-:Y:S01]  /*72a0*/  FSEL R193, R149, -INF , !P2 ;  /* 0xff80000095c17808 */ /* 0x000fe20005000000 */
[----:B------:R-:W-:Y:S01]  /*72b0*/  IMAD.MOV.U32 R5, RZ, RZ, R8 ;  /* 0x000000ffff057224 */ /* 0x000fe200078e0008 */
[----:B------:R-:W-:-:S02]  /*72c0*/  I2FP.F32.S32 R8, R6 ;  /* 0x0000000600087245 */ /* 0x000fc40000201400 */
[----:B------:R-:W-:Y:S02]  /*72d0*/  I2FP.F32.S32 R6, R7 ;  /* 0x0000000700067245 */ /* 0x000fe40000201400 */
[----:B------:R-:W-:Y:S02]  /*72e0*/  I2FP.F32.S32 R5, R5 ;  /* 0x0000000500057245 */ /* 0x000fe40000201400 */
[----:B------:R-:W-:Y:S01]  /*72f0*/  ISETP.GE.AND P2, PT, R13, UR26, PT ;  /* 0x0000001a0d007c0c */ /* 0x000fe2000bf46270 */
[----:B------:R-:W-:Y:S01]  /*7300*/  FFMA.FTZ R12, R6, -UR5, R250 ;  /* 0x80000005060c7c23 */ /* 0x000fe200080100fa */
[----:B------:R-:W-:Y:S01]  /*7310*/  FSEL R194, R119, -INF , !P1 ;  /* 0xff80000077c27808 */ /* 0x000fe20004800000 */
[----:B------:R-:W-:Y:S01]  /*7320*/  FFMA.FTZ R13, R5, -UR5, R243 ;  /* 0x80000005050d7c23 */ /* 0x000fe200080100f3 */
[----:B------:R-:W-:Y:S02]  /*7330*/  FSEL R214, R15, -INF , !P1 ;  /* 0xff8000000fd67808 */ /* 0x000fe40004800000 */
[----:B------:R-:W-:-:S02]  /*7340*/  I2FP.F32.S32 R9, R9 ;  /* 0x0000000900097245 */ /* 0x000fc40000201400 */
[----:B------:R-:W-:Y:S01]  /*7350*/  ISETP.GE.AND P1, PT, R14, UR26, PT ;  /* 0x0000001a0e007c0c */ /* 0x000fe2000bf26270 */
        /* <DEDUP_REMOVED lines=8> */
[----:B------:R-:W-:Y:S01]  /*73e0*/  IABS R8, R47 ;  /* 0x0000002f00087213 */ /* 0x000fe20000000000 */
[----:B------:R-:W-:Y:S01]  /*73f0*/  IMAD.MOV.U32 R6, RZ, RZ, R5 ;  /* 0x000000ffff067224 */ /* 0x000fe200078e0005 */
[----:B------:R-:W-:Y:S01]  /*7400*/  IABS R10, R44 ;  /* 0x0000002c000a7213 */ /* 0x000fe20000000000 */
[----:B------:R-:W-:Y:S01]  /*7410*/  IMAD.MOV.U32 R11, RZ, RZ, R7 ;  /* 0x000000ffff0b7224 */ /* 0x000fe200078e0007 */
[----:B------:R-:W-:Y:S01]  /*7420*/  FSEL R159, R52, -INF , !P0 ;  /* 0xff800000349f7808 */ /* 0x000fe20004000000 */
[----:B------:R-:W-:Y:S01]  /*7430*/  IMAD.MOV.U32 R5, RZ, RZ, R8 ;  /* 0x000000ffff057224 */ /* 0x000fe200078e0008 */
[----:B------:R-:W-:Y:S01]  /*7440*/  FSEL R172, R27, -INF , !P0 ;  /* 0xff8000001bac7808 */ /* 0x000fe20004000000 */
[----:B------:R-:W-:Y:S01]  /*7450*/  IMAD.MOV.U32 R7, RZ, RZ, R10 ;  /* 0x000000ffff077224 */ /* 0x000fe200078e000a */
[----:B------:R-:W-:-:S02]  /*7460*/  FSEL R177, R26, -INF , !P0 ;  /* 0xff8000001ab17808 */ /* 0x000fc40004000000 */
[----:B------:R-:W-:Y:S02]  /*7470*/  FSEL R178, R25, -INF , !P0 ;  /* 0xff80000019b27808 */ /* 0x000fe40004000000 */
[----:B------:R-:W-:Y:S02]  /*7480*/  PLOP3.LUT P0, PT, PT, PT, UP0, 0x80, 0x0 ;  /* 0x000000000000781c */ /* 0x000fe40003f0f008 */
[----:B------:R-:W-:Y:S02]  /*7490*/  I2FP.F32.S32 R8, R6 ;  /* 0x0000000600087245 */ /* 0x000fe40000201400 */
[----:B------:R-:W-:Y:S02]  /*74a0*/  I2FP.F32.S32 R6, R5 ;  /* 0x0000000500067245 */ /* 0x000fe40000201400 */
[----:B------:R-:W-:Y:S02]  /*74b0*/  I2FP.F32.S32 R10, R11 ;  /* 0x0000000b000a7245 */ /* 0x000fe40000201400 */
[----:B------:R-:W-:Y:S01]  /*74c0*/  I2FP.F32.S32 R9, R9 ;  /* 0x0000000900097245 */ /* 0x000fe20000201400 */
[----:B------:R-:W-:Y:S01]  /*74d0*/  FFMA.FTZ R6, R6, -UR5, R58 ;  /* 0x8000000506067c23 */ /* 0x000fe2000801003a */
[----:B------:R-:W-:Y:S01]  /*74e0*/  I2FP.F32.S32 R5, R7 ;  /* 0x0000000700057245 */ /* 0x000fe20000201400 */
[----:B------:R-:W-:Y:S01]  /*74f0*/  FFMA.FTZ R10, R10, -UR5, R251 ;  /* 0x800000050a0a7c23 */ /* 0x000fe200080100fb */
[----:B------:R-:W-:Y:S01]  /*7500*/  FFMA.FTZ R7, R8, -UR5, R57 ;  /* 0x8000000508077c23 */ /* 0x000fe20008010039 */
[----:B------:R-:W-:Y:S01]  /*7510*/  FFMA.FTZ R9, R9, -UR5, R56 ;  /* 0x8000000509097c23 */ /* 0x000fe20008010038 */
[----:B------:R-:W-:Y:S01]  /*7520*/  FSEL R154, R51, -INF , !P6 ;  /* 0xff800000339a7808 */ /* 0x000fe20007000000 */
[----:B------:R-:W-:Y:S01]  /*7530*/  FFMA.FTZ R5, R5, -UR5, R59 ;  /* 0x8000000505057c23 */ /* 0x000fe2000801003b */
        /* <DEDUP_REMOVED lines=22> */
[----:B------:R-:W-:Y:S01]  /*76a0*/  FSEL R198, R5, -INF , !P1 ;  /* 0xff80000005c67808 */ /* 0x000fe20004800000 */
[----:B------:R-:W-:Y:S06]  /*76b0*/  @!P0 BRA `(.L_x_405) ;  /* 0x0000000400c08947 */ /* 0x000fec0003800000 */
        /* <DEDUP_REMOVED lines=24> */
[----:B------:R-:W-:Y:S01]  /*7840*/  MOV R5, UR8 ;  /* 0x0000000800057c02 */ /* 0x000fe20008000f00 */
[----:B------:R-:W-:Y:S01]  /*7850*/  IMAD.U32 R14, RZ, RZ, UR8 ;  /* 0x00000008ff0e7e24 */ /* 0x000fe2000f8e00ff */
[-C--:B------:R-:W-:Y:S01]  /*7860*/  @!P1 LEA.HI.X R25, R11, R7.reuse, R10, 0x5, P3 ;  /* 0x000000070b199211 */ /* 0x080fe200018f2c0a */
[----:B------:R-:W-:Y:S01]  /*7870*/  @!P1 IMAD.MOV.U32 R6, RZ, RZ, R8 ;  /* 0x000000ffff069224 */ /* 0x000fe200078e0008 */
[----:B------:R-:W3:Y:S01]  /*7880*/  @!P1 LDC.64 R22, c[0x0][0x218] ;  /* 0x00008600ff169b82 */ /* 0x000ee20000000a00 */
[----:B------:R-:W-:Y:S01]  /*7890*/  @!P1 IMAD.WIDE.U32 R12, R5, 0x50, R12 ;  /* 0x00000050050c9825 */ /* 0x000fe200078e000c */
[C---:B------:R-:W-:Y:S01]  /*78a0*/  @!P1 IADD3 R5, P2, R8.reuse, UR31, RZ ;  /* 0x0000001f08059c10 */ /* 0x040fe2000ff5e0ff */
[----:B------:R-:W-:Y:S01]  /*78b0*/  @!UP0 UIMAD UR12, UR9, 0x30, URZ ;  /* 0x00000030090c88a4 */ /* 0x000fe2000f8e023f */
[----:B------:R-:W-:Y:S01]  /*78c0*/  @!P1 MOV R11, R7 ;  /* 0x00000007000b9202 */ /* 0x000fe20000000f00 */
[----:B------:R-:W-:Y:S01]  /*78d0*/  IMAD.U32 R17, RZ, RZ, UR8 ;  /* 0x00000008ff117e24 */ /* 0x000fe2000f8e00ff */
[----:B------:R-:W-:Y:S01]  /*78e0*/  @!P1 IADD3.X R20, R7, UR29, RZ, P2, !PT ;  /* 0x0000001d07149c10 */ /* 0x000fe200097fe4ff */
[----:B------:R-:W-:Y:S01]  /*78f0*/  @!P1 IMAD.MOV.U32 R10, RZ, RZ, R8 ;  /* 0x000000ffff0a9224 */ /* 0x000fe200078e0008 */
[----:B------:R-:W4:Y:S01]  /*7900*/  @!P1 LDC.64 R26, c[0x0][0x218] ;  /* 0x00008600ff1a9b82 */ /* 0x000f220000000a00 */
[----:B-1----:R-:W-:Y:S01]  /*7910*/  @!P1 LEA R18, P3, R8, R18, 0x1 ;  /* 0x0000001208129211 */ /* 0x002fe200078608ff */
[----:B------:R-:W-:Y:S01]  /*7920*/  @!P1 IMAD.WIDE.U32 R14, R14, 0x30, R6 ;  /* 0x000000300e0e9825 */ /* 0x000fe200078e0006 */
[----:B------:R-:W-:Y:S01]  /*7930*/  @!UP0 UIMAD UR11, UR9, 0x50, URZ ;  /* 0x00000050090b88a4 */ /* 0x000fe2000f8e023f */
[----:B------:R1:W-:Y:S01]  /*7940*/  @P1 STS.128 [R228+0x4000], RZ ;  /* 0x004000ffe4001388 */ /* 0x0003e20000000c00 */
[----:B------:R-:W-:Y:S01]  /*7950*/  @!P1 LEA.HI.X R19, R8, R19, R7, 0x1, P3 ;  /* 0x0000001308139211 */ /* 0x000fe200018f0c07 */
[----:B------:R-:W-:Y:S01]  /*7960*/  @!P1 IMAD.WIDE.U32 R10, R17, 0x60, R10 ;  /* 0x00000060110a9825 */ /* 0x000fe200078e000a */
[----:B------:R-:W-:Y:S01]  /*7970*/  @!UP0 UIMAD UR10, UR9, 0x60, URZ ;  /* 0x00000060090a88a4 */ /* 0x000fe2000f8e023f */
[----:B------:R-:W5:Y:S01]  /*7980*/  @!P1 LDC.64 R30, c[0x0][0x218] ;  /* 0x00008600ff1e9b82 */ /* 0x000f620000000a00 */
[C---:B--2---:R-:W-:Y:S01]  /*7990*/  @!P1 LEA R16, P2, R5.reuse, R28, 0x1 ;  /* 0x0000001c05109211 */ /* 0x044fe200078408ff */
[----:B------:R-:W-:Y:S01]  /*79a0*/  @!PT LDS RZ, [RZ] ;  /* 0x00000000fffff984 */ /* 0x000fe20000000800 */
[----:B------:R-:W-:Y:S01]  /*79b0*/  @!PT LDS RZ, [RZ] ;  /* 0x00000000fffff984 */ /* 0x000fe20000000800 */
[----:B------:R-:W-:Y:S01]  /*79c0*/  @!PT LDS RZ, [RZ] ;  /* 0x00000000fffff984 */ /* 0x000fe20000000800 */
[----:B------:R5:W-:Y:S03]  /*79d0*/  @!P1 LDGSTS.E.BYPASS.LTC128B.128 [R228+0x4000], desc[UR24][R18.64] ;  /* 0x0400000012e49fae */ /* 0x000be6000b901d58 */
[----:B------:R-:W-:Y:S01]  /*79e0*/  @!P1 LEA.HI.X R17, R5, R29, R20, 0x1, P2 ;  /* 0x0000001d05119211 */ /* 0x000fe200010f0c14 */
[----:B------:R-:W-:Y:S01]  /*79f0*/  @!P1 VIADD R5, R15, UR12 ;  /* 0x0000000c0f059c36 */ /* 0x000fe20008000000 */
        /* <DEDUP_REMOVED lines=11> */
[C---:B----4-:R-:W-:Y:S02]  /*7ab0*/  @!P1 LEA R20, P2, R14.reuse, R26, 0x1 ;  /* 0x0000001a0e149211 */ /* 0x050fe400078408ff */
[----:B------:R-:W-:Y:S01]  /*7ac0*/  @!PT LDS RZ, [RZ] ;  /* 0x00000000fffff984 */ /* 0x000fe20000000800 */
[----:B------:R-:W-:Y:S01]  /*7ad0*/  @!PT LDS RZ, [RZ] ;  /* 0x00000000fffff984 */ /* 0x000fe20000000800 */
[----:B------:R-:W-:Y:S01]  /*7ae0*/  @!PT LDS RZ, [RZ] ;  /* 0x00000000fffff984 */ /* 0x000fe20000000800 */
[----:B------:R1:W-:Y:S02]  /*7af0*/  @!P1 LDGSTS.E.BYPASS.LTC128B.128 [R228+0x5000], desc[UR24][R22.64] ;  /* 0x0500000016e49fae */ /* 0x0003e4000b901d58 */
[----:B------:R-:W-:Y:S01]  /*7b00*/  @!P1 LEA.HI.X R21, R14, R27, R5, 0x1, P2 ;  /* 0x0000001b0e159211 */ /* 0x000fe200010f0c05 */
[----:B------:R-:W-:Y:S01]  /*7b10*/  @!P1 VIADD R5, R13, UR11 ;  /* 0x0000000b0d059c36 */ /* 0x000fe20008000000 */
[----:B------:R1:W-:Y:S04]  /*7b20*/  @P1 STS.128 [R228+0x5800], RZ ;  /* 0x005800ffe4001388 */ /* 0x0003e80000000c00 */
[----:B------:R-:W-:Y:S01]  /*7b30*/  @!PT LDS RZ, [RZ] ;  /* 0x00000000fffff984 */ /* 0x000fe20000000800 */
[----:B------:R-:W-:Y:S01]  /*7b40*/  @!PT LDS RZ, [RZ] ;  /* 0x00000000fffff984 */ /* 0x000fe20000000800 */
[----:B------:R-:W-:Y:S01]  /*7b50*/  @!PT LDS RZ, [RZ] ;  /* 0x00000000fffff984 */ /* 0x000fe20000000800 */
[----:B------:R1:W-:Y:S01]  /*7b60*/  @!P1 LDGSTS.E.BYPASS.LTC128B.128 [R228+0x5800], desc[UR24][R20.64] ;  /* 0x0580000014e49fae */ /* 0x0003e2000b901d58 */
[----:B-----5:R-:W-:-:S03]  /*7b70*/  @!P1 LEA R18, P4, R24, R30, 0x1 ;  /* 0x0000001e18129211 */ /* 0x020fc600078808ff */
[----:B------:R1:W-:Y:S01]  /*7b80*/  @P1 STS.128 [R228+0x6000], RZ ;  /* 0x006000ffe4001388 */ /* 0x0003e20000000c00 */
[----:B------:R-:W-:Y:S02]  /*7b90*/  @!P1 LEA.HI.X R19, R24, R31, R36, 0x1, P4 ;  /* 0x0000001f18139211 */ /* 0x000fe400020f0c24 */
[----:B--2---:R-:W-:-:S03]  /*7ba0*/  @!P1 LEA R16, P3, R12, R32, 0x1 ;  /* 0x000000200c109211 */ /* 0x004fc600078608ff */
[----:B------:R-:W-:Y:S01]  /*7bb0*/  @!PT LDS RZ, [RZ] ;  /* 0x00000000fffff984 */ /* 0x000fe20000000800 */
[----:B------:R-:W-:Y:S01]  /*7bc0*/  @!PT LDS RZ, [RZ] ;  /* 0x00000000fffff984 */ /* 0x000fe20000000800 */
[----:B------:R-:W-:Y:S01]  /*7bd0*/  @!PT LDS RZ, [RZ] ;  /* 0x00000000fffff984 */ /* 0x000fe20000000800 */
[----:B------:R1:W-:Y:S01]  /*7be0*/  @!P1 LDGSTS.E.BYPASS.LTC128B.128 [R228+0x6000], desc[UR24][R18.64] ;  /* 0x0600000012e49fae */ /* 0x0003e2000b901d58 */
[----:B---3--:R-:W-:Y:S02]  /*7bf0*/  @!P1 LEA R14, P2, R10, R34, 0x1 ;  /* 0x000000220a0e9211 */ /* 0x008fe400078408ff */
[----:B------:R-:W-:Y:S01]  /*7c00*/  @!P1 LEA.HI.X R17, R12, R33, R5, 0x1, P3 ;  /* 0x000000210c119211 */ /* 0x000fe200018f0c05 */
[----:B------:R1:W-:Y:S01]  /*7c10*/  @P1 STS.128 [R228+0x6800], RZ ;  /* 0x006800ffe4001388 */ /* 0x0003e20000000c00 */
[----:B------:R-:W-:-:S03]  /*7c20*/  @!P1 LEA.HI.X R15, R10, R35, R11, 0x1, P2 ;  /* 0x000000230a0f9211 */ /* 0x000fc600010f0c0b */
        /* <DEDUP_REMOVED lines=23> */
.L_x_407:
[----:B------:R-:W-:Y:S05]  /*7da0*/  BSYNC B0 ;  /* 0x0000000000007941 */ /* 0x000fea0003800000 */
.L_x_406:
[----:B------:R-:W0:Y:S02]  /*7db0*/  LDGDEPBAR ;  /* 0x00000000000079af */ /* 0x000e240000000000 */
.L_x_405:
[----:B------:R-:W-:Y:S01]  /*7dc0*/  FMNMX.FTZ R5, R83, R75, !PT ;  /* 0x0000004b53057209 */ /* 0x000fe20007810000 */
[----:B------:R-:W-:Y:S01]  /*7dd0*/  ULDC UR8, c[0x0][0x2ec] ;  /* 0x0000bb0000087ab9 */ /* 0x000fe20000000800 */
[----:B------:R-:W-:Y:S01]  /*7de0*/  STL [R1+0xa0], R228 ;  /* 0x0000a0e401007387 */ /* 0x000fe20000100800 */
[----:B------:R-:W-:Y:S02]  /*7df0*/  LEA R218, R0, UR4, 0x1 ;  /* 0x0000000400da7c11 */ /* 0x000fe4000f8e08ff */
[----:B------:R-:W-:Y:S01]  /*7e00*/  FMNMX.FTZ R5, R79, R5, !PT ;  /* 0x000000054f057209 */ /* 0x000fe20007810000 */
[----:B------:R-:W-:Y:S01]  /*7e10*/  STL [R1+0x9c], R225 ;  /* 0x00009ce101007387 */ /* 0x000fe20000100800 */
[----:B------:R-:W-:Y:S01]  /*7e20*/  LEA R221, R3, R218, 0x1 ;  /* 0x000000da03dd7211 */ /* 0x000fe200078e08ff */
[----:B------:R-:W-:Y:S01]  /*7e30*/  IMAD R219, R4, 0x2, R218 ;  /* 0x0000000204db7824 */ /* 0x000fe200078e02da */
        /* <DEDUP_REMOVED lines=15> */
[----:B------:R-:W-:Y:S01]  /*7f30*/  LDSM.16.MT88.4 R24, [R218+0x8000] ;  /* 0x00800000da18783b */ /* 0x000fe20000004200 */
[----:B------:R-:W-:-:S02]  /*7f40*/  FMNMX.FTZ R5, R102, R80, !PT ;  /* 0x0000005066057209 */ /* 0x000fc40007810000 */
[----:B------:R-:W-:Y:S01]  /*7f50*/  FMNMX.FTZ R6, R103, R6, !PT ;  /* 0x0000000667067209 */ /* 0x000fe20007810000 */
[----:B-1----:R-:W-:Y:S01]  /*7f60*/  LDSM.16.MT88.4 R20, [R221+0x8000] ;  /* 0x00800000dd14783b */ /* 0x002fe20000004200 */
        /* <DEDUP_REMOVED lines=67> */
[----:B-1----:R-:W-:-:S02]  /*83a0*/  FMNMX.FTZ R175, R7, R175, !PT ;  /* 0x000000af07af7209 */ /* 0x002fc40007810000 */
[----:B------:R-:W-:Y:S02]  /*83b0*/  FMNMX.FTZ R5, R157, R5, !PT ;  /* 0x000000059d057209 */ /* 0x000fe40007810000 */
[----:B------:R-:W-:Y:S01]  /*83c0*/  FMNMX.FTZ R6, R196, R6, !PT ;  /* 0x00000006c4067209 */ /* 0x000fe20007810000 */
[----:B--2---:R-:W1:Y:S01]  /*83d0*/  SHFL.BFLY PT, R9, R175, 0x1, 0x1f ;  /* 0x0c201f00af097f89 */ /* 0x004e6200000e0000 */
        /* <DEDUP_REMOVED lines=8> */
[----:B------:R-:W2:Y:S01]  /*8460*/  SHFL.BFLY PT, R174, R8, 0x2, 0x1f ;  /* 0x0c401f0008ae7f89 */ /* 0x000ea200000e0000 */
        /* <DEDUP_REMOVED lines=10> */
[----:B------:R-:W-:Y:S01]  /*8510*/  FMUL.FTZ R7, R175, UR8 ;  /* 0x00000008af077c20 */ /* 0x000fe20008410000 */
[----:B------:R-:W-:Y:S01]  /*8520*/  FMNMX.FTZ R5, R199, R5, !PT ;  /* 0x00000005c7057209 */ /* 0x000fe20007810000 */
[----:B------:R-:W-:Y:S01]  /*8530*/  STL [R1+0xa4], R175 ;  /* 0x0000a4af01007387 */ /* 0x000fe20000100800 */
[----:B------:R-:W-:Y:S02]  /*8540*/  FSETP.NEU.FTZ.AND P1, PT, R175, -INF , PT ;  /* 0xff800000af00780b */ /* 0x000fe40003f3d000 */
[----:B------:R-:W-:Y:S02]  /*8550*/  FMNMX.FTZ R6, R113, R6, !PT ;  /* 0x0000000671067209 */ /* 0x000fe40007810000 */
[----:B------:R-:W-:-:S02]  /*8560*/  FMNMX.FTZ R5, R203, R5, !PT ;  /* 0x00000005cb057209 */ /* 0x000fc40007810000 */
[----:B--2---:R-:W-:Y:S02]  /*8570*/  FMNMX.FTZ R174, R8, R174, !PT ;  /* 0x000000ae08ae7209 */ /* 0x004fe40007810000 */
[----:B------:R-:W-:Y:S02]  /*8580*/  FSEL R7, R7, RZ, P1 ;  /* 0x000000ff07077208 */ /* 0x000fe40000800000 */
[----:B------:R-:W-:Y:S01]  /*8590*/  FMNMX.FTZ R6, R132, R6, !PT ;  /* 0x0000000684067209 */ /* 0x000fe20007810000 */
[----:B------:R-:W1:Y:S01]  /*85a0*/  SHFL.BFLY PT, R9, R174, 0x1, 0x1f ;  /* 0x0c201f00ae097f89 */ /* 0x000e6200000e0000 */
[----:B------:R-:W-:Y:S01]  /*85b0*/  FMNMX.FTZ R5, R204, R5, !PT ;  /* 0x00000005cc057209 */ /* 0x000fe20007810000 */
[----:B------:R-:W-:Y:S01]  /*85c0*/  FFMA.FTZ R8, R83, UR8, -R7 ;  /* 0x0000000853087c23 */ /* 0x000fe20008010807 */
[----:B------:R-:W-:Y:S02]  /*85d0*/  FMNMX.FTZ R6, R122, R6, !PT ;  /* 0x000000067a067209 */ /* 0x000fe40007810000 */
[----:B------:R-:W-:Y:S01]  /*85e0*/  FMNMX.FTZ R5, R202, R5, !PT ;  /* 0x00000005ca057209 */ /* 0x000fe20007810000 */
[----:B------:R2:W-:Y:S01]  /*85f0*/  MUFU.EX2 R223, R8 ;  /* 0x0000000800df7308 */ /* 0x0005e20000000800 */
[----:B------:R-:W-:-:S04]  /*8600*/  FMNMX.FTZ R6, R147, R6, !PT ;  /* 0x0000000693067209 */ /* 0x000fc80007810000 */
[----:B------:R-:W-:Y:S02]  /*8610*/  FMNMX.FTZ R6, R137, R6, !PT ;  /* 0x0000000689067209 */ /* 0x000fe40007810000 */
[----:B--2---:R-:W-:Y:S01]  /*8620*/  FMNMX.FTZ R8, R201, R5, !PT ;  /* 0x00000005c9087209 */ /* 0x004fe20007810000 */
[--C-:B------:R-:W-:Y:S01]  /*8630*/  FFMA.FTZ R5, R75, UR8, -R7.reuse ;  /* 0x000000084b057c23 */ /* 0x100fe20008010807 */
[----:B-1----:R-:W-:Y:S01]  /*8640*/  FMNMX.FTZ R174, R174, R9, !PT ;  /* 0x00000009aeae7209 */ /* 0x002fe20007810000 */
[----:B------:R-:W-:Y:S01]  /*8650*/  FFMA.FTZ R9, R54, UR8, -R7 ;  /* 0x0000000836097c23 */ /* 0x000fe20008010807 */
[----:B------:R-:W-:Y:S01]  /*8660*/  FMNMX.FTZ R8, R198, R8, !PT ;  /* 0x00000008c6087209 */ /* 0x000fe20007810000 */
[----:B------:R1:W-:Y:S01]  /*8670*/  MUFU.EX2 R11, R5 ;  /* 0x00000005000b7308 */ /* 0x0003e20000000800 */
[----:B------:R-:W-:-:S03]  /*8680*/  FSETP.NEU.FTZ.AND P1, PT, R174, -INF , PT ;  /* 0xff800000ae00780b */ /* 0x000fc60003f3d000 */
[----:B------:R-:W2:Y:S04]  /*8690*/  SHFL.BFLY PT, R173, R8, 0x2, 0x1f ;  /* 0x0c401f0008ad7f89 */ /* 0x000ea800000e0000 */
[----:B------:R-:W-:Y:S01]  /*86a0*/  MUFU.EX2 R228, R9 ;  /* 0x0000000900e47308 */ /* 0x000fe20000000800 */
[----:B-1----:R-:W-:Y:S01]  /*86b0*/  FMNMX.FTZ R5, R142, R6, !PT ;  /* 0x000000068e057209 */ /* 0x002fe20007810000 */
[----:B------:R-:W-:-:S03]  /*86c0*/  FFMA.FTZ R6, R79, UR8, -R7 ;  /* 0x000000084f067c23 */ /* 0x000fc60008010807 */
[----:B------:R-:W-:-:S03]  /*86d0*/  FMNMX.FTZ R5, R140, R5, !PT ;  /* 0x000000058c057209 */ /* 0x000fc60007810000 */
[----:B------:R1:W-:Y:S01]  /*86e0*/  MUFU.EX2 R240, R6 ;  /* 0x0000000600f07308 */ /* 0x0003e20000000800 */
        /* <DEDUP_REMOVED lines=11> */
[----:B--2---:R1:W-:Y:S02]  /*87a0*/  STL [R1+0x7c], R2 ;  /* 0x00007c0201007387 */ /* 0x0043e40000100800 */
[----:B------:R-:W-:Y:S02]  /*87b0*/  FSEL R6, R6, RZ, P1 ;  /* 0x000000ff06067208 */ /* 0x000fe40000800000 */
[----:B------:R2:W-:Y:S03]  /*87c0*/  STL [R1+0xa8], R174 ;  /* 0x0000a8ae01007387 */ /* 0x0005e60000100800 */
[----:B------:R-:W-:Y:S01]  /*87d0*/  FFMA.FTZ R5, R102, UR8, -R6 ;  /* 0x0000000866057c23 */ /* 0x000fe20008010806 */
[----:B---3--:R-:W-:-:S03]  /*87e0*/  FMNMX.FTZ R173, R173, R9, !PT ;  /* 0x00000009adad7209 */ /* 0x008fc60007810000 */
[----:B------:R3:W-:Y:S01]  /*87f0*/  MUFU.EX2 R213, R5 ;  /* 0x0000000500d57308 */ /* 0x0007e20000000800 */
[C---:B------:R-:W-:Y:S01]  /*8800*/  FSETP.NEU.FTZ.AND P1, PT, R173.reuse, -INF , PT ;  /* 0xff800000ad00780b */ /* 0x040fe20003f3d000 */
[----:B------:R-:W-:Y:S01]  /*8810*/  FMUL.FTZ R10, R173, UR8 ;  /* 0x00000008ad0a7c20 */ /* 0x000fe20008410000 */
[----:B---3--:R-:W-:Y:S01]  /*8820*/  FMNMX.FTZ R5, R206, R8, !PT ;  /* 0x00000008ce057209 */ /* 0x008fe20007810000 */
[----:B------:R-:W-:-:S03]  /*8830*/  FFMA.FTZ R8, R80, UR8, -R6 ;  /* 0x0000000850087c23 */ /* 0x000fc60008010806 */
[----:B------:R-:W-:Y:S01]  /*8840*/  FMNMX.FTZ R5, R195, R5, !PT ;  /* 0x00000005c3057209 */ /* 0x000fe20007810000 */
[----:B------:R3:W-:Y:S03]  /*8850*/  MUFU.EX2 R239, R8 ;  /* 0x0000000800ef7308 */ /* 0x0007e60000000800 */
[----:B------:R-:W-:-:S04]  /*8860*/  FMNMX.FTZ R5, R211, R5, !PT ;  /* 0x00000005d3057209 */ /* 0x000fc80007810000 */
[----:B------:R-:W-:-:S04]  /*8870*/  FMNMX.FTZ R5, R172, R5, !PT ;  /* 0x00000005ac057209 */ /* 0x000fc80007810000 */
[----:B------:R-:W-:-:S04]  /*8880*/  FMNMX.FTZ R5, R169, R5, !PT ;  /* 0x00000005a9057209 */ /* 0x000fc80007810000 */
[----:B------:R-:W-:Y:S01]  /*8890*/  FMNMX.FTZ R5, R197, R5, !PT ;  /* 0x00000005c5057209 */ /* 0x000fe20007810000 */
[----:B---3--:R-:W-:-:S03]  /*88a0*/  FFMA.FTZ R8, R87, UR8, -R6 ;  /* 0x0000000857087c23 */ /* 0x008fc60008010806 */
[----:B------:R-:W-:Y:S01]  /*88b0*/  FMNMX.FTZ R5, R186, R5, !PT ;  /* 0x00000005ba057209 */ /* 0x000fe20007810000 */
[----:B-1----:R-:W1:Y:S03]  /*88c0*/  MUFU.EX2 R2, R8 ;  /* 0x0000000800027308 */ /* 0x002e660000000800 */
[----:B------:R-:W-:-:S04]  /*88d0*/  FMNMX.FTZ R5, R184, R5, !PT ;  /* 0x00000005b8057209 */ /* 0x000fc80007810000 */
[----:B------:R-:W-:Y:S02]  /*88e0*/  FMNMX.FTZ R9, R181, R5, !PT ;  /* 0x00000005b5097209 */ /* 0x000fe40007810000 */
[----:B------:R-:W-:-:S05]  /*88f0*/  FSEL R5, R10, RZ, P1 ;  /* 0x000000ff0a057208 */ /* 0x000fca0000800000 */
[----:B------:R-:W-:-:S04]  /*8900*/  FFMA.FTZ R0, R96, UR8, -R5 ;  /* 0x0000000860007c23 */ /* 0x000fc80008010805 */
[----:B------:R3:W-:Y:S01]  /*8910*/  MUFU.EX2 R215, R0 ;  /* 0x0000000000d77308 */ /* 0x0007e20000000800 */
[----:B-1----:R-:W-:Y:S01]  /*8920*/  STL [R1+0x64], R2 ;  /* 0x0000640201007387 */ /* 0x002fe20000100800 */
[----:B------:R-:W-:Y:S01]  /*8930*/  LEA R220, R3, R219, 0x1 ;  /* 0x000000db03dc7211 */ /* 0x000fe200078e08ff */
[----:B------:R-:W-:Y:S02]  /*8940*/  FFMA.FTZ R8, R77, UR8, -R6 ;  /* 0x000000084d087c23 */ /* 0x000fe40008010806 */
[----:B------:R-:W-:Y:S03]  /*8950*/  STL [R1+0xac], R173 ;  /* 0x0000acad01007387 */ /* 0x000fe60000100800 */
[----:B--2---:R1:W-:Y:S01]  /*8960*/  MUFU.EX2 R174, R8 ;  /* 0x0000000800ae7308 */ /* 0x0043e20000000800 */
[----:B------:R-:W-:Y:S01]  /*8970*/  LDSM.16.MT88.4 R16, [R220+0x8000] ;  /* 0x00800000dc10783b */ /* 0x000fe20000004200 */
[----:B---3--:R-:W-:-:S06]  /*8980*/  FFMA.FTZ R0, R97, UR8, -R5 ;  /* 0x0000000861007c23 */ /* 0x008fcc0008010805 */
[----:B------:R-:W2:Y:S01]  /*8990*/  MUFU.EX2 R10, R0 ;  /* 0x00000000000a7308 */ /* 0x000ea20000000800 */
[----:B-1----:R-:W-:Y:S01]  /*89a0*/  FFMA.FTZ R8, R73, UR8, -R6 ;  /* 0x0000000849087c23 */ /* 0x002fe20008010806 */
[--C-:B------:R-:W-:Y:S01]  /*89b0*/  FFMA.FTZ R12, R82, UR8, -R5.reuse ;  /* 0x00000008520c7c23 */ /* 0x100fe20008010805 */
[----:B------:R-:W-:Y:S05]  /*89c0*/  LDSM.16.MT88.4 R72, [R219+0x8800] ;  /* 0x00880000db48783b */ /* 0x000fea0000004200 */
[----:B------:R1:W-:Y:S01]  /*89d0*/  MUFU.EX2 R224, R8 ;  /* 0x0000000800e07308 */ /* 0x0003e20000000800 */
[----:B--2---:R-:W-:Y:S01]  /*89e0*/  STL [R1+0x4c], R10 ;  /* 0x00004c0a01007387 */ /* 0x004fe20000100800 */
[----:B------:R-:W-:-:S03]  /*89f0*/  FFMA.FTZ R0, R84, UR8, -R5 ;  /* 0x0000000854007c23 */ /* 0x000fc60008010805 */
[----:B------:R2:W-:Y:S01]  /*8a00*/  STL [R1+0xb0], R4 ;  /* 0x0000b00401007387 */ /* 0x0005e20000100800 */
[----:B-1----:R-:W-:-:S04]  /*8a10*/  FFMA.FTZ R8, R65, UR8, -R6 ;  /* 0x0000000841087c23 */ /* 0x002fc80008010806 */
[----:B------:R1:W-:Y:S01]  /*8a20*/  MUFU.EX2 R101, R8 ;  /* 0x0000000800657308 */ /* 0x0003e20000000800 */
[----:B--2---:R-:W2:Y:S01]  /*8a30*/  LDL.LU R4, [R1+0x7c] ;  /* 0x00007c0001047983 */ /* 0x004ea20000300800 */
[----:B-1----:R-:W-:Y:S01]  /*8a40*/  FMNMX.FTZ R8, R179, R9, !PT ;  /* 0x00000009b3087209 */ /* 0x002fe20007810000 */
[----:B------:R-:W-:Y:S02]  /*8a50*/  FFMA.FTZ R9, R104, UR8, -R5 ;  /* 0x0000000868097c23 */ /* 0x000fe40008010805 */
[----:B------:R1:W-:Y:S03]  /*8a60*/  STL [R1+0xb4], R3 ;  /* 0x0000b40301007387 */ /* 0x0003e60000100800 */
[----:B------:R3:W4:Y:S02]  /*8a70*/  MUFU.EX2 R227, R9 ;  /* 0x0000000900e37308 */ /* 0x0007240000000800 */
[----:B---3--:R-:W3:Y:S04]  /*8a80*/  SHFL.BFLY PT, R9, R8, 0x2, 0x1f ;  /* 0x0c401f0008097f89 */ /* 0x008ee800000e0000 */
[----:B-1----:R-:W2:Y:S02]  /*8a90*/  LDL.LU R3, [R1+0x4c] ;  /* 0x00004c0001037983 */ /* 0x002ea40000300800 */
[----:B------:R1:W-:Y:S02]  /*8aa0*/  MUFU.EX2 R175, R0 ;  /* 0x0000000000af7308 */ /* 0x0003e40000000800 */
[----:B-1----:R-:W-:-:S06]  /*8ab0*/  FFMA.FTZ R0, R63, UR8, -R6 ;  /* 0x000000083f007c23 */ /* 0x002fcc0008010806 */
[----:B------:R-:W-:Y:S01]  /*8ac0*/  MUFU.EX2 R222, R12 ;  /* 0x0000000c00de7308 */ /* 0x000fe20000000800 */
[----:B------:R-:W-:Y:S07]  /*8ad0*/  LDSM.16.MT88.4 R60, [R218+0x8800] ;  /* 0x00880000da3c783b */ /* 0x000fee0000004200 */
[----:B------:R3:W-:Y:S02]  /*8ae0*/  MUFU.EX2 R244, R0 ;  /* 0x0000000000f47308 */ /* 0x0007e40000000800 */
[----:B---3--:R-:W-:-:S05]  /*8af0*/  FMNMX.FTZ R0, R8, R9, !PT ;  /* 0x0000000908007209 */ /* 0x008fca0007810000 */
[----:B------:R-:W1:Y:S01]  /*8b00*/  SHFL.BFLY PT, R13, R0, 0x1, 0x1f ;  /* 0x0c201f00000d7f89 */ /* 0x000e6200000e0000 */
[----:B------:R-:W-:Y:S01]  /*8b10*/  FFMA.FTZ R12, R81, UR8, -R5 ;  /* 0x00000008510c7c23 */ /* 0x000fe20008010805 */
[----:B------:R-:W-:-:S03]  /*8b20*/  FFMA.FTZ R8, R64, UR8, -R6 ;  /* 0x0000000840087c23 */ /* 0x000fc60008010806 */
[----:B------:R3:W3:Y:S01]  /*8b30*/  MUFU.EX2 R245, R12 ;  /* 0x0000000c00f57308 */ /* 0x0006e20000000800 */
[----:B------:R-:W-:Y:S01]  /*8b40*/  IMAD.MOV.U32 R102, RZ, RZ, R11 ;  /* 0x000000ffff667224 */ /* 0x000fe200078e000b */
[----:B------:R-:W-:Y:S02]  /*8b50*/  F2FP.F16.F32.PACK_AB R10, R174, R2 ;  /* 0x00000002ae0a723e */ /* 0x000fe400000000ff */
[----:B----4-:R-:W-:-:S04]  /*8b60*/  F2FP.F16.F32.PACK_AB R9, R215, R227 ;  /* 0x000000e3d709723e */ /* 0x010fc800000000ff */
[----:B------:R4:W4:Y:S01]  /*8b70*/  MUFU.EX2 R243, R8 ;  /* 0x0000000800f37308 */ /* 0x0009220000000800 */
[----:B-1----:R-:W-:Y:S01]  /*8b80*/  FMNMX.FTZ R176, R0, R13, !PT ;  /* 0x0000000d00b07209 */ /* 0x002fe20007810000 */
[--C-:B---3--:R-:W-:Y:S02]  /*8b90*/  FFMA.FTZ R12, R76, UR8, -R5.reuse ;  /* 0x000000084c0c7c23 */ /* 0x108fe40008010805 */
[----:B------:R-:W1:Y:S01]  /*8ba0*/  LDSM.16.MT88.4 R76, [R220+0x8800] ;  /* 0x00880000dc4c783b */ /* 0x000e620000004200 */
[C---:B------:R-:W-:Y:S01]  /*8bb0*/  FSETP.NEU.FTZ.AND P1, PT, R176.reuse, -INF , PT ;  /* 0xff800000b000780b */ /* 0x040fe20003f3d000 */
[----:B------:R-:W-:Y:S01]  /*8bc0*/  FMUL.FTZ R0, R176, UR8 ;  /* 0x00000008b0007c20 */ /* 0x000fe20008410000 */
[----:B----4-:R-:W-:Y:S01]  /*8bd0*/  F2FP.F16.F32.PACK_AB R8, R239, R213 ;  /* 0x000000d5ef08723e */ /* 0x010fe200000000ff */
[----:B------:R3:W-:Y:S03]  /*8be0*/  MUFU.EX2 R173, R12 ;  /* 0x0000000c00ad7308 */ /* 0x0007e60000000800 */
[----:B------:R-:W-:Y:S01]  /*8bf0*/  FSEL R0, R0, RZ, P1 ;  /* 0x000000ff00007208 */ /* 0x000fe20000800000 */
[----:B------:R4:W-:Y:S01]  /*8c00*/  STL [R1+0xb8], R174 ;  /* 0x0000b8ae01007387 */ /* 0x0009e20000100800 */
[----:B---3--:R-:W-:-:S04]  /*8c10*/  FFMA.FTZ R12, R66, UR8, -R5 ;  /* 0x00000008420c7c23 */ /* 0x008fc80008010805 */
[----:B------:R3:W4:Y:S01]  /*8c20*/  MUFU.EX2 R230, R12 ;  /* 0x0000000c00e67308 */ /* 0x0007220000000800 */
[----:B------:R-:W-:Y:S02]  /*8c30*/  F2FP.F16.F32.PACK_AB R13, R245, R222 ;  /* 0x000000def50d723e */ /* 0x000fe400000000ff */
[----:B------:R-:W-:Y:S01]  /*8c40*/  F2FP.F16.F32.PACK_AB R14, R243, R244 ;  /* 0x000000f4f30e723e */ /* 0x000fe200000000ff */
[----:B---3--:R-:W-:-:S04]  /*8c50*/  FFMA.FTZ R12, R88, UR8, -R7 ;  /* 0x00000008580c7c23 */ /* 0x008fc80008010807 */
[----:B------:R3:W-:Y:S01]  /*8c60*/  MUFU.EX2 R217, R12 ;  /* 0x0000000c00d97308 */ /* 0x0007e20000000800 */
[----:B----4-:R-:W-:Y:S01]  /*8c70*/  F2FP.F16.F32.PACK_AB R15, R230, R173 ;  /* 0x000000ade60f723e */ /* 0x010fe200000000ff */
[----:B---3--:R-:W-:-:S06]  /*8c80*/  FFMA.FTZ R12, R86, UR8, -R7 ;  /* 0x00000008560c7c23 */ /* 0x008fcc0008010807 */
[----:B------:R3:W-:Y:S02]  /*8c90*/  MUFU.EX2 R2, R12 ;  /* 0x0000000c00027308 */ /* 0x0007e40000000800 */
[----:B---3--:R-:W-:Y:S02]  /*8ca0*/  F2FP.F16.F32.PACK_AB R12, R101, R224 ;  /* 0x000000e0650c723e */ /* 0x008fe400000000ff */
[----:B--2---:R-:W-:-:S07]  /*8cb0*/  F2FP.F16.F32.PACK_AB R11, R175, R3 ;  /* 0x00000003af0b723e */ /* 0x004fce00000000ff */
[C---:B------:R-:W-:Y:S06]  /*8cc0*/  HMMA.16816.F32 R52, R8.reuse, R24, RZ ;  /* 0x000000180834723c */ /* 0x040fec00000018ff */
[C---:B------:R-:W-:Y:S06]  /*8cd0*/  HMMA.16816.F32 R48, R8.reuse, R26, RZ ;  /* 0x0000001a0830723c */ /* 0x040fec00000018ff */
[C---:B------:R-:W-:Y:S06]  /*8ce0*/  HMMA.16816.F32 R68, R8.reuse, R20, RZ ;  /* 0x000000140844723c */ /* 0x040fec00000018ff */
[C---:B------:R-:W-:Y:S06]  /*8cf0*/  HMMA.16816.F32 R64, R8.reuse, R22, RZ ;  /* 0x000000160840723c */ /* 0x040fec00000018ff */
[C---:B------:R-:W-:Y:S06]  /*8d00*/  HMMA.16816.F32 R44, R8.reuse, R28, RZ ;  /* 0x0000001c082c723c */ /* 0x040fec00000018ff */
[C---:B------:R-:W-:Y:S06]  /*8d10*/  HMMA.16816.F32 R40, R8.reuse, R30, RZ ;  /* 0x0000001e0828723c */ /* 0x040fec00000018ff */
[C---:B------:R-:W-:Y:S06]  /*8d20*/  HMMA.16816.F32 R36, R8.reuse, R16, RZ ;  /* 0x000000100824723c */ /* 0x040fec00000018ff */
[----:B------:R-:W-:Y:S07]  /*8d30*/  HMMA.16816.F32 R32, R8, R18, RZ ;  /* 0x000000120820723c */ /* 0x000fee00000018ff */
[--C-:B------:R-:W-:Y:S01]  /*8d40*/  FFMA.FTZ R8, R107, UR8, -R0.reuse ;  /* 0x000000086b087c23 */ /* 0x100fe20008010800 */
[----:B------:R-:W-:Y:S03]  /*8d50*/  STL [R1+0xc0], R3 ;  /* 0x0000c00301007387 */ /* 0x000fe60000100800 */
[----:B------:R2:W-:Y:S01]  /*8d60*/  MUFU.EX2 R174, R8 ;  /* 0x0000000800ae7308 */ /* 0x0005e20000000800 */
[----:B------:R3:W-:Y:S01]  /*8d70*/  STL [R1+0xbc], R175 ;  /* 0x0000bcaf01007387 */ /* 0x0007e20000100800 */
[----:B--2---:R-:W-:-:S06]  /*8d80*/  FFMA.FTZ R8, R105, UR8, -R0 ;  /* 0x0000000869087c23 */ /* 0x004fcc0008010800 */
[----:B---3--:R2:W3:Y:S02]  /*8d90*/  MUFU.EX2 R175, R8 ;  /* 0x0000000800af7308 */ /* 0x0084e40000000800 */
[----:B--2---:R-:W-:-:S06]  /*8da0*/  FFMA.FTZ R8, R106, UR8, -R0 ;  /* 0x000000086a087c23 */ /* 0x004fcc0008010800 */
[----:B------:R2:W-:Y:S01]  /*8db0*/  MUFU.EX2 R238, R8 ;  /* 0x0000000800ee7308 */ /* 0x0005e20000000800 */
[----:B------:R-:W-:Y:S01]  /*8dc0*/  HMMA.16816.F32 R96, R12, R60, R52 ;  /* 0x0000003c0c60723c */ /* 0x000fe20000001834 */
[----:B--2---:R-:W-:-:S06]  /*8dd0*/  FFMA.FTZ R8, R94, UR8, -R0 ;  /* 0x000000085e087c23 */ /* 0x004fcc0008010800 */
[----:B------:R2:W4:Y:S01]  /*8de0*/  MUFU.EX2 R234, R8 ;  /* 0x0000000800ea7308 */ /* 0x0005220000000800 */
[C---:B------:R-:W-:Y:S06]  /*8df0*/  HMMA.16816.F32 R88, R12.reuse, R62, R48 ;  /* 0x0000003e0c58723c */ /* 0x040fec0000001830 */
[----:B------:R-:W-:Y:S01]  /*8e00*/  HMMA.16816.F32 R68, R12, R56, R68 ;  /* 0x000000380c44723c */ /* 0x000fe20000001844 */
[----:B--2---:R-:W-:-:S05]  /*8e10*/  FFMA.FTZ R8, R92, UR8, -R7 ;  /* 0x000000085c087c23 */ /* 0x004fca0008010807 */
[C---:B------:R-:W-:Y:S01]  /*8e20*/  HMMA.16816.F32 R80, R12.reuse, R58, R64 ;  /* 0x0000003a0c50723c */ /* 0x040fe20000001840 */
[----:B------:R2:W-:Y:S05]  /*8e30*/  MUFU.EX2 R233, R8 ;  /* 0x0000000800e97308 */ /* 0x0005ea0000000800 */
[C---:B------:R-:W-:Y:S06]  /*8e40*/  HMMA.16816.F32 R84, R12.reuse, R72, R44 ;  /* 0x000000480c54723c */ /* 0x040fec000000182c */
[C---:B------:R-:W-:Y:S06]  /*8e50*/  HMMA.16816.F32 R104, R12.reuse, R74, R40 ;  /* 0x0000004a0c68723c */ /* 0x040fec0000001828 */
[----:B-1----:R-:W-:Y:S01]  /*8e60*/  HMMA.16816.F32 R116, R12, R76, R36 ;  /* 0x0000004c0c74723c */ /* 0x002fe20000001824 */
[----:B--2---:R-:W-:-:S05]  /*8e70*/  FFMA.FTZ R8, R93, UR8, -R0 ;  /* 0x000000085d087c23 */ /* 0x004fca0008010800 */
[----:B------:R-:W-:Y:S01]  /*8e80*/  HMMA.16816.F32 R92, R12, R78, R32 ;  /* 0x0000004e0c5c723c */ /* 0x000fe20000001820 */
[----:B------:R1:W-:Y:S06]  /*8e90*/  MUFU.EX2 R236, R8 ;  /* 0x0000000800ec7308 */ /* 0x0003ec0000000800 */
[----:B------:R-:W-:Y:S01]  /*8ea0*/  FFMA.FTZ R12, R131, UR8, -R0 ;  /* 0x00000008830c7c23 */ /* 0x000fe20008010800 */
[----:B------:R-:W-:-:S03]  /*8eb0*/  F2FP.F16.F32.PACK_AB R10, R4, R240 ;  /* 0x000000f0040a723e */ /* 0x000fc600000000ff */
[----:B------:R2:W2:Y:S01]  /*8ec0*/  MUFU.EX2 R235, R12 ;  /* 0x0000000c00eb7308 */ /* 0x0004a20000000800 */
[----:B---3--:R-:W-:Y:S02]  /*8ed0*/  F2FP.F16.F32.PACK_AB R9, R175, R174 ;  /* 0x000000aeaf09723e */ /* 0x008fe400000000ff */
[----:B----4-:R-:W-:Y:S02]  /*8ee0*/  F2FP.F16.F32.PACK_AB R11, R234, R238 ;  /* 0x000000eeea0b723e */ /* 0x010fe400000000ff */
[----:B-1----:R-:W-:Y:S01]  /*8ef0*/  F2FP.F16.F32.PACK_AB R8, R102, R223 ;  /* 0x000000df6608723e */ /* 0x002fe200000000ff */
[----:B--2---:R-:W-:-:S04]  /*8f00*/  FFMA.FTZ R12, R120, UR8, -R0 ;  /* 0x00000008780c7c23 */ /* 0x004fc80008010800 */
[----:B------:R1:W-:Y:S02]  /*8f10*/  MUFU.EX2 R131, R12 ;  /* 0x0000000c00837308 */ /* 0x0003e40000000800 */
[C---:B------:R-:W-:Y:S06]  /*8f20*/  HMMA.16816.F32 R40, R8.reuse, R24, RZ ;  /* 0x000000180828723c */ /* 0x040fec00000018ff */
[C---:B------:R-:W-:Y:S06]  /*8f30*/  HMMA.16816.F32 R32, R8.reuse, R26, RZ ;  /* 0x0000001a0820723c */ /* 0x040fec00000018ff */
[----:B------:R-:W-:Y:S01]  /*8f40*/  HMMA.16816.F32 R24, R8, R20, RZ ;  /* 0x000000140818723c */ /* 0x000fe200000018ff */
[----:B-1----:R-:W-:-:S04]  /*8f50*/  FFMA.FTZ R12, R115, UR8, -R0 ;  /* 0x00000008730c7c23 */ /* 0x002fc80008010800 */
[----:B------:R1:W2:Y:S01]  /*8f60*/  MUFU.EX2 R242, R12 ;  /* 0x0000000c00f27308 */ /* 0x0002a20000000800 */
        /* <DEDUP_REMOVED lines=8> */
[----:B--2---:R-:W-:-:S07]  /*8ff0*/  F2FP.F16.F32.PACK_AB R11, R242, R131 ;  /* 0x00000083f20b723e */ /* 0x004fce00000000ff */
[C---:B------:R-:W-:Y:S01]  /*9000*/  HMMA.16816.F32 R44, R8.reuse, R56, R24 ;  /* 0x00000038082c723c */ /* 0x040fe20000001818 */
[----:B------:R-:W-:Y:S05]  /*9010*/  LDSM.16.MT88.4 R24, [R220+0x9000] ;  /* 0x00900000dc18783b */ /* 0x000fea0000004200 */
[----:B------:R-:W-:Y:S07]  /*9020*/  HMMA.16816.F32 R56, R8, R58, R12 ;  /* 0x0000003a0838723c */ /* 0x000fee000000180c */
        /* <DEDUP_REMOVED lines=17> */
[----:B------:R1:W3:Y:S01]  /*9140*/  MUFU.EX2 R3, R12 ;  /* 0x0000000c00037308 */ /* 0x0002e20000000800 */
[----:B--2---:R-:W-:Y:S01]  /*9150*/  MOV R110, R225 ;  /* 0x000000e1006e7202 */ /* 0x004fe20000000f00 */
[----:B------:R-:W-:Y:S01]  /*9160*/  HMMA.16816.F32 R64, R8, R60, R40 ;  /* 0x0000003c0840723c */ /* 0x000fe20000001828 */
[----:B-1----:R-:W-:-:S05]  /*9170*/  FFMA.FTZ R12, R108, UR8, -R6 ;  /* 0x000000086c0c7c23 */ /* 0x002fca0008010806 */
[----:B------:R1:W-:Y:S01]  /*9180*/  MUFU.EX2 R225, R12 ;  /* 0x0000000c00e17308 */ /* 0x0003e20000000800 */
[C---:B------:R-:W-:Y:S06]  /*9190*/  HMMA.16816.F32 R40, R8.reuse, R72, R36 ;  /* 0x000000480828723c */ /* 0x040fec0000001824 */
[----:B------:R-:W-:Y:S01]  /*91a0*/  HMMA.16816.F32 R52, R8, R62, R32 ;  /* 0x0000003e0834723c */ /* 0x000fe20000001820 */
[----:B-1----:R-:W-:-:S04]  /*91b0*/  FFMA.FTZ R12, R136, UR8, -R5 ;  /* 0x00000008880c7c23 */ /* 0x002fc80008010805 */
[----:B------:R1:W-:Y:S01]  /*91c0*/  MUFU.EX2 R103, R12 ;  /* 0x0000000c00677308 */ /* 0x0003e20000000800 */
[C---:B------:R-:W-:Y:S06]  /*91d0*/  HMMA.16816.F32 R36, R8.reuse, R74, R28 ;  /* 0x0000004a0824723c */ /* 0x040fec000000181c */
[----:B------:R-:W-:Y:S01]  /*91e0*/  HMMA.16816.F32 R32, R8, R76, R20 ;  /* 0x0000004c0820723c */ /* 0x000fe20000001814 */
[----:B------:R-:W-:Y:S01]  /*91f0*/  LDSM.16.MT88.4 R20, [R219+0x9000] ;  /* 0x00900000db14783b */ /* 0x000fe20000004200 */
[----:B-1----:R-:W-:-:S04]  /*9200*/  FFMA.FTZ R12, R124, UR8, -R5 ;  /* 0x000000087c0c7c23 */ /* 0x002fc80008010805 */
[----:B------:R-:W-:Y:S01]  /*9210*/  HMMA.16816.F32 R28, R8, R78, R16 ;  /* 0x0000004e081c723c */ /* 0x000fe20000001810 */
[----:B------:R-:W1:Y:S01]  /*9220*/  LDSM.16.MT88.4 R16, [R218+0x9000] ;  /* 0x00900000da10783b */ /* 0x000e620000004200 */
[----:B------:R2:W4:Y:S05]  /*9230*/  MUFU.EX2 R124, R12 ;  /* 0x0000000c007c7308 */ /* 0x00052a0000000800 */
[--C-:B------:R-:W-:Y:S01]  /*9240*/  FFMA.FTZ R8, R112, UR8, -R5.reuse ;  /* 0x0000000870087c23 */ /* 0x100fe20008010805 */
[----:B------:R-:W-:Y:S01]  /*9250*/  FFMA.FTZ R9, R127, UR8, -R5 ;  /* 0x000000087f097c23 */ /* 0x000fe20008010805 */
[----:B--2---:R-:W2:Y:S02]  /*9260*/  LDSM.16.MT88.4 R12, [R221+0x9000] ;  /* 0x00900000dd0c783b */ /* 0x004ea40000004200 */
[----:B------:R3:W-:Y:S08]  /*9270*/  MUFU.EX2 R229, R8 ;  /* 0x0000000800e57308 */ /* 0x0007f00000000800 */
[----:B------:R4:W1:Y:S01]  /*9280*/  MUFU.EX2 R120, R9 ;  /* 0x0000000900787308 */ /* 0x0008620000000800 */
[----:B---3--:R-:W-:-:S07]  /*9290*/  FFMA.FTZ R8, R132, UR8, -R0 ;  /* 0x0000000884087c23 */ /* 0x008fce0008010800 */
[----:B------:R3:W-:Y:S01]  /*92a0*/  MUFU.EX2 R108, R8 ;  /* 0x00000008006c7308 */ /* 0x0007e20000000800 */
[----:B------:R-:W-:Y:S01]  /*92b0*/  IMAD.MOV.U32 R136, RZ, RZ, R3 ;  /* 0x000000ffff887224 */ /* 0x000fe200078e0003 */
[----:B----4-:R-:W-:Y:S01]  /*92c0*/  F2FP.F16.F32.PACK_AB R9, R124, R103 ;  /* 0x000000677c09723e */ /* 0x010fe200000000ff */
[----:B---3--:R-:W-:-:S05]  /*92d0*/  FFMA.FTZ R8, R122, UR8, -R0 ;  /* 0x000000087a087c23 */ /* 0x008fca0008010800 */
[----:B------:R3:W4:Y:S01]  /*92e0*/  MUFU.EX2 R114, R8 ;  /* 0x0000000800727308 */ /* 0x0007220000000800 */
[----:B------:R-:W-:Y:S02]  /*92f0*/  F2FP.F16.F32.PACK_AB R10, R225, R136 ;  /* 0x00000088e10a723e */ /* 0x000fe400000000ff */
[----:B-1----:R-:W-:Y:S02]  /*9300*/  F2FP.F16.F32.PACK_AB R11, R229, R120 ;  /* 0x00000078e50b723e */ /* 0x002fe400000000ff */
[----:B---3--:R-:W-:-:S07]  /*9310*/  F2FP.F16.F32.PACK_AB R8, R110, R113 ;  /* 0x000000716e08723e */ /* 0x008fce00000000ff */
[C---:B------:R-:W-:Y:S06]  /*9320*/  HMMA.16816.F32 R48, R8.reuse, R16, R96 ;  /* 0x000000100830723c */ /* 0x040fec0000001860 */
[C---:B------:R-:W-:Y:S06]  /*9330*/  HMMA.16816.F32 R60, R8.reuse, R18, R88 ;  /* 0x00000012083c723c */ /* 0x040fec0000001858 */
[C---:B--2---:R-:W-:Y:S06]  /*9340*/  HMMA.16816.F32 R68, R8.reuse, R12, R68 ;  /* 0x0000000c0844723c */ /* 0x044fec0000001844 */
        /* <DEDUP_REMOVED lines=8> */
[----:B----4-:R-:W-:-:S07]  /*93d0*/  F2FP.F16.F32.PACK_AB R11, R114, R108 ;  /* 0x0000006c720b723e */ /* 0x010fce00000000ff */
[----:B------:R-:W-:Y:S07]  /*93e0*/  HMMA.16816.F32 R76, R8, R12, R44 ;  /* 0x0000000c084c723c */ /* 0x000fee000000182c */
[----:B------:R-:W-:-:S04]  /*93f0*/  FFMA.FTZ R12, R146, UR8, -R7 ;  /* 0x00000008920c7c23 */ /* 0x000fc80008010807 */
[----:B------:R1:W-:Y:S02]  /*9400*/  MUFU.EX2 R132, R12 ;  /* 0x0000000c00847308 */ /* 0x0003e40000000800 */
[----:B-1----:R-:W-:-:S06]  /*9410*/  FFMA.FTZ R12, R133, UR8, -R7 ;  /* 0x00000008850c7c23 */ /* 0x002fcc0008010807 */
[----:B------:R1:W-:Y:S02]  /*9420*/  MUFU.EX2 R115, R12 ;  /* 0x0000000c00737308 */ /* 0x0003e40000000800 */
[----:B-1----:R-:W-:-:S06]  /*9430*/  FFMA.FTZ R12, R123, UR8, -R7 ;  /* 0x000000087b0c7c23 */ /* 0x002fcc0008010807 */
[----:B------:R1:W-:Y:S01]  /*9440*/  MUFU.EX2 R111, R12 ;  /* 0x0000000c006f7308 */ /* 0x0003e20000000800 */
[----:B------:R2:W-:Y:S01]  /*9450*/  STL [R1+0xc4], R176 ;  /* 0x0000c4b001007387 */ /* 0x0005e20000100800 */
[----:B-1----:R-:W-:-:S06]  /*9460*/  FFMA.FTZ R12, R121, UR8, -R7 ;  /* 0x00000008790c7c23 */ /* 0x002fcc0008010807 */
[----:B------:R1:W-:Y:S02]  /*9470*/  MUFU.EX2 R129, R12 ;  /* 0x0000000c00817308 */ /* 0x0003e40000000800 */
[----:B-1----:R-:W-:-:S06]  /*9480*/  FFMA.FTZ R12, R147, UR8, -R0 ;  /* 0x00000008930c7c23 */ /* 0x002fcc0008010800 */
[----:B------:R1:W-:Y:S02]  /*9490*/  MUFU.EX2 R241, R12 ;  /* 0x0000000c00f17308 */ /* 0x0003e40000000800 */
[----:B-1----:R-:W-:-:S06]  /*94a0*/  FFMA.FTZ R12, R137, UR8, -R0 ;  /* 0x00000008890c7c23 */ /* 0x002fcc0008010800 */
[----:B--2---:R1:W-:Y:S02]  /*94b0*/  MUFU.EX2 R176, R12 ;  /* 0x0000000c00b07308 */ /* 0x0043e40000000800 */
[----:B-1----:R-:W-:-:S06]  /*94c0*/  FFMA.FTZ R12, R150, UR8, -R6 ;  /* 0x00000008960c7c23 */ /* 0x002fcc0008010806 */
[----:B------:R1:W-:Y:S02]  /*94d0*/  MUFU.EX2 R232, R12 ;  /* 0x0000000c00e87308 */ /* 0x0003e40000000800 */
[----:B-1----:R-:W-:-:S06]  /*94e0*/  FFMA.FTZ R12, R138, UR8, -R6 ;  /* 0x000000088a0c7c23 */ /* 0x002fcc0008010806 */
[----:B------:R1:W-:Y:S02]  /*94f0*/  MUFU.EX2 R3, R12 ;  /* 0x0000000c00037308 */ /* 0x0003e40000000800 */
[----:B-1----:R-:W-:-:S06]  /*9500*/  FFMA.FTZ R12, R126, UR8, -R6 ;  /* 0x000000087e0c7c23 */ /* 0x002fcc0008010806 */
[----:B------:R1:W2:Y:S01]  /*9510*/  MUFU.EX2 R128, R12 ;  /* 0x0000000c00807308 */ /* 0x0002a20000000800 */
[----:B------:R-:W-:Y:S01]  /*9520*/  HMMA.16816.F32 R96, R8, R16, R64 ;  /* 0x000000100860723c */ /* 0x000fe20000001840 */
[----:B-1----:R-:W-:-:S06]  /*9530*/  FFMA.FTZ R12, R125, UR8, -R6 ;  /* 0x000000087d0c7c23 */ /* 0x002fcc0008010806 */
[----:B------:R1:W-:Y:S01]  /*9540*/  MUFU.EX2 R252, R12 ;  /* 0x0000000c00fc7308 */ /* 0x0003e20000000800 */
[C---:B------:R-:W-:Y:S01]  /*9550*/  HMMA.16816.F32 R88, R8.reuse, R18, R52 ;  /* 0x000000120858723c */ /* 0x040fe20000001834 */
[----:B------:R-:W3:Y:S05]  /*9560*/  LDSM.16.MT88.4 R16, [R218+0x9800] ;  /* 0x00980000da10783b */ /* 0x000eea0000004200 */
[----:B------:R-:W-:Y:S01]  /*9570*/  HMMA.16816.F32 R72, R8, R14, R56 ;  /* 0x0000000e0848723c */ /* 0x000fe20000001838 */
[----:B-1----:R-:W-:-:S04]  /*9580*/  FFMA.FTZ R12, R155, UR8, -R5 ;  /* 0x000000089b0c7c23 */ /* 0x002fc80008010805 */
[----:B------:R1:W-:Y:S01]  /*9590*/  MUFU.EX2 R251, R12 ;  /* 0x0000000c00fb7308 */ /* 0x0003e20000000800 */
[C---:B------:R-:W-:Y:S06]  /*95a0*/  HMMA.16816.F32 R52, R8.reuse, R20, R40 ;  /* 0x000000140834723c */ /* 0x040fec0000001828 */
[----:B------:R-:W-:Y:S01]  /*95b0*/  HMMA.16816.F32 R36, R8, R22, R36 ;  /* 0x000000160824723c */ /* 0x000fe20000001824 */
[----:B------:R-:W-:Y:S01]  /*95c0*/  LDSM.16.MT88.4 R20, [R219+0x9800] ;  /* 0x00980000db14783b */ /* 0x000fe20000004200 */
[----:B-1----:R-:W-:-:S04]  /*95d0*/  FFMA.FTZ R12, R143, UR8, -R5 ;  /* 0x000000088f0c7c23 */ /* 0x002fc80008010805 */
[C---:B------:R-:W-:Y:S01]  /*95e0*/  HMMA.16816.F32 R32, R8.reuse, R24, R32 ;  /* 0x000000180820723c */ /* 0x040fe20000001820 */
[----:B------:R1:W4:Y:S05]  /*95f0*/  MUFU.EX2 R250, R12 ;  /* 0x0000000c00fa7308 */ /* 0x00032a0000000800 */
[----:B------:R-:W-:Y:S01]  /*9600*/  HMMA.16816.F32 R28, R8, R26, R28 ;  /* 0x0000001a081c723c */ /* 0x000fe2000000181c */
[----:B------:R-:W-:Y:S04]  /*9610*/  LDSM.16.MT88.4 R24, [R220+0x9800] ;  /* 0x00980000dc18783b */ /* 0x000fe80000004200 */
[----:B-1----:R-:W1:Y:S02]  /*9620*/  LDSM.16.MT88.4 R12, [R221+0x9800] ;  /* 0x00980000dd0c783b */ /* 0x002e640000004200 */
[--C-:B------:R-:W-:Y:S01]  /*9630*/  FFMA.FTZ R8, R134, UR8, -R5.reuse ;  /* 0x0000000886087c23 */ /* 0x100fe20008010805 */
[----:B------:R-:W-:-:S03]  /*9640*/  FFMA.FTZ R9, R135, UR8, -R5 ;  /* 0x0000000887097c23 */ /* 0x000fc60008010805 */
[----:B------:R2:W-:Y:S08]  /*9650*/  MUFU.EX2 R249, R8 ;  /* 0x0000000800f97308 */ /* 0x0005f00000000800 */
[----:B------:R4:W3:Y:S01]  /*9660*/  MUFU.EX2 R248, R9 ;  /* 0x0000000900f87308 */ /* 0x0008e20000000800 */
[----:B--2---:R-:W-:-:S07]  /*9670*/  FFMA.FTZ R8, R142, UR8, -R0 ;  /* 0x000000088e087c23 */ /* 0x004fce0008010800 */
[----:B------:R2:W-:Y:S01]  /*9680*/  MUFU.EX2 R246, R8 ;  /* 0x0000000800f67308 */ /* 0x0005e20000000800 */
[----:B------:R-:W-:Y:S01]  /*9690*/  IMAD.MOV.U32 R142, RZ, RZ, R128 ;  /* 0x000000ffff8e7224 */ /* 0x000fe200078e0080 */
[----:B----4-:R-:W-:Y:S01]  /*96a0*/  F2FP.F16.F32.PACK_AB R9, R250, R251 ;  /* 0x000000fbfa09723e */ /* 0x010fe200000000ff */
[----:B--2---:R-:W-:-:S05]  /*96b0*/  FFMA.FTZ R8, R140, UR8, -R0 ;  /* 0x000000088c087c23 */ /* 0x004fca0008010800 */
[----:B------:R2:W4:Y:S01]  /*96c0*/  MUFU.EX2 R247, R8 ;  /* 0x0000000800f77308 */ /* 0x0005220000000800 */
[----:B------:R-:W-:Y:S02]  /*96d0*/  F2FP.F16.F32.PACK_AB R10, R252, R142 ;  /* 0x0000008efc0a723e */ /* 0x000fe400000000ff */
[----:B---3--:R-:W-:Y:S02]  /*96e0*/  F2FP.F16.F32.PACK_AB R11, R249, R248 ;  /* 0x000000f8f90b723e */ /* 0x008fe400000000ff */
[----:B------:R-:W-:Y:S02]  /*96f0*/  MOV R143, R129 ;  /* 0x00000081008f7202 */ /* 0x000fe40000000f00 */
[----:B------:R-:W-:Y:S02]  /*9700*/  MOV R140, R111 ;  /* 0x0000006f008c7202 */ /* 0x000fe40000000f00 */
[----:B--2---:R-:W-:-:S07]  /*9710*/  F2FP.F16.F32.PACK_AB R8, R3, R232 ;  /* 0x000000e80308723e */ /* 0x004fce00000000ff */
[C---:B------:R-:W-:Y:S06]  /*9720*/  HMMA.16816.F32 R44, R8.reuse, R18, R60 ;  /* 0x00000012082c723c */ /* 0x040fec000000183c */
[C---:B-1----:R-:W-:Y:S06]  /*9730*/  HMMA.16816.F32 R40, R8.reuse, R12, R68 ;  /* 0x0000000c0828723c */ /* 0x042fec0000001844 */
        /* <DEDUP_REMOVED lines=9> */
[----:B----4-:R-:W-:Y:S02]  /*97d0*/  F2FP.F16.F32.PACK_AB R11, R247, R246 ;  /* 0x000000f6f70b723e */ /* 0x010fe400000000ff */
[----:B------:R-:W-:-:S05]  /*97e0*/  MOV R111, R242 ;  /* 0x000000f2006f7202 */ /* 0x000fca0000000f00 */
[----:B------:R-:W-:Y:S07]  /*97f0*/  HMMA.16816.F32 R76, R8, R12, R76 ;  /* 0x0000000c084c723c */ /* 0x000fee000000184c */
[----:B------:R-:W-:-:S04]  /*9800*/  FFMA.FTZ R12, R162, UR8, -R7 ;  /* 0x00000008a20c7c23 */ /* 0x000fc80008010807 */
[----:B------:R1:W-:Y:S01]  /*9810*/  MUFU.EX2 R242, R12 ;  /* 0x0000000c00f27308 */ /* 0x0003e20000000800 */
[----:B------:R-:W-:Y:S02]  /*9820*/  IMAD.MOV.U32 R128, RZ, RZ, R243 ;  /* 0x000000ffff807224 */ /* 0x000fe400078e00f3 */
[----:B------:R-:W-:Y:S02]  /*9830*/  IMAD.MOV.U32 R129, RZ, RZ, R245 ;  /* 0x000000ffff817224 */ /* 0x000fe400078e00f5 */
[----:B-1----:R-:W-:-:S04]  /*9840*/  FFMA.FTZ R12, R156, UR8, -R7 ;  /* 0x000000089c0c7c23 */ /* 0x002fc80008010807 */
[----:B------:R1:W-:Y:S01]  /*9850*/  MUFU.EX2 R243, R12 ;  /* 0x0000000c00f37308 */ /* 0x0003e20000000800 */
[----:B------:R-:W-:Y:S02]  /*9860*/  IMAD.MOV.U32 R138, RZ, RZ, R238 ;  /* 0x000000ffff8a7224 */ /* 0x000fe400078e00ee */
[----:B-1----:R-:W-:Y:S01]  /*9870*/  FFMA.FTZ R12, R141, UR8, -R7 ;  /* 0x000000088d0c7c23 */ /* 0x002fe20008010807 */
[----:B------:R-:W-:Y:S01]  /*9880*/  IMAD.MOV.U32 R141, RZ, RZ, R115 ;  /* 0x000000ffff8d7224 */ /* 0x000fe200078e0073 */
[----:B------:R-:W-:-:S03]  /*9890*/  MOV R115, R244 ;  /* 0x000000f400737202 */ /* 0x000fc60000000f00 */
[----:B------:R1:W-:Y:S02]  /*98a0*/  MUFU.EX2 R244, R12 ;  /* 0x0000000c00f47308 */ /* 0x0003e40000000800 */
[----:B-1----:R-:W-:-:S06]  /*98b0*/  FFMA.FTZ R12, R139, UR8, -R7 ;  /* 0x000000088b0c7c23 */ /* 0x002fcc0008010807 */
[----:B------:R1:W-:Y:S01]  /*98c0*/  MUFU.EX2 R245, R12 ;  /* 0x0000000c00f57308 */ /* 0x0003e20000000800 */
[----:B------:R-:W-:Y:S01]  /*98d0*/  IMAD.MOV.U32 R139, RZ, RZ, R109 ;  /* 0x000000ffff8b7224 */ /* 0x000fe200078e006d */
[----:B------:R-:W-:Y:S01]  /*98e0*/  MOV R109, R128 ;  /* 0x00000080006d7202 */ /* 0x000fe20000000f00 */
[----:B------:R-:W-:Y:S02]  /*98f0*/  IMAD.MOV.U32 R128, RZ, RZ, R240 ;  /* 0x000000ffff807224 */ /* 0x000fe400078e00f0 */
[----:B-1----:R-:W-:-:S04]  /*9900*/  FFMA.FTZ R12, R163, UR8, -R0 ;  /* 0x00000008a30c7c23 */ /* 0x002fc80008010800 */
[----:B------:R1:W-:Y:S01]  /*9910*/  MUFU.EX2 R238, R12 ;  /* 0x0000000c00ee7308 */ /* 0x0003e20000000800 */
[----:B------:R-:W-:Y:S02]  /*9920*/  IMAD.MOV.U32 R127, RZ, RZ, R236 ;  /* 0x000000ffff7f7224 */ /* 0x000fe400078e00ec */
[----:B------:R-:W-:Y:S02]  /*9930*/  IMAD.MOV.U32 R137, RZ, RZ, R237 ;  /* 0x000000ffff897224 */ /* 0x000fe400078e00ed */
[----:B-1----:R-:W-:-:S04]  /*9940*/  FFMA.FTZ R12, R160, UR8, -R0 ;  /* 0x00000008a00c7c23 */ /* 0x002fc80008010800 */
[----:B------:R1:W-:Y:S01]  /*9950*/  MUFU.EX2 R240, R12 ;  /* 0x0000000c00f07308 */ /* 0x0003e20000000800 */
[----:B------:R-:W-:Y:S02]  /*9960*/  MOV R126, R103 ;  /* 0x00000067007e7202 */ /* 0x000fe40000000f00 */
[----:B------:R-:W-:Y:S01]  /*9970*/  MOV R103, R239 ;  /* 0x000000ef00677202 */ /* 0x000fe20000000f00 */
[----:B-1----:R-:W-:-:S04]  /*9980*/  FFMA.FTZ R12, R164, UR8, -R6 ;  /* 0x00000008a40c7c23 */ /* 0x002fc80008010806 */
[----:B------:R1:W-:Y:S01]  /*9990*/  MUFU.EX2 R236, R12 ;  /* 0x0000000c00ec7308 */ /* 0x0003e20000000800 */
[----:B------:R-:W-:Y:S01]  /*99a0*/  MOV R130, R235 ;  /* 0x000000eb00827202 */ /* 0x000fe20000000f00 */
[----:B-1----:R-:W-:-:S06]  /*99b0*/  FFMA.FTZ R12, R161, UR8, -R6 ;  /* 0x00000008a10c7c23 */ /* 0x002fcc0008010806 */
[----:B------:R1:W-:Y:S01]  /*99c0*/  MUFU.EX2 R237, R12 ;  /* 0x0000000c00ed7308 */ /* 0x0003e20000000800 */
[----:B------:R-:W-:Y:S01]  /*99d0*/  IMAD.MOV.U32 R133, RZ, RZ, R234 ;  /* 0x000000ffff857224 */ /* 0x000fe200078e00ea */
[----:B------:R-:W-:Y:S01]  /*99e0*/  MOV R150, R120 ;  /* 0x0000007800967202 */ /* 0x000fe20000000f00 */
[----:B-1----:R-:W-:-:S05]  /*99f0*/  FFMA.FTZ R12, R144, UR8, -R6 ;  /* 0x00000008900c7c23 */ /* 0x002fca0008010806 */
[----:B------:R1:W-:Y:S01]  /*9a00*/  MUFU.EX2 R239, R12 ;  /* 0x0000000c00ef7308 */ /* 0x0003e20000000800 */
[----:B------:R-:W-:Y:S01]  /*9a10*/  MOV R147, R114 ;  /* 0x0000007200937202 */ /* 0x000fe20000000f00 */
[----:B------:R-:W-:Y:S01]  /*9a20*/  IMAD.MOV.U32 R134, RZ, RZ, R138 ;  /* 0x000000ffff867224 */ /* 0x000fe200078e008a */
[----:B------:R-:W-:Y:S01]  /*9a30*/  MOV R135, R150 ;  /* 0x0000009600877202 */ /* 0x000fe20000000f00 */
[----:B------:R-:W-:Y:S02]  /*9a40*/  IMAD.MOV.U32 R155, RZ, RZ, R137 ;  /* 0x000000ffff9b7224 */ /* 0x000fe400078e0089 */
[----:B-1----:R-:W-:-:S04]  /*9a50*/  FFMA.FTZ R12, R145, UR8, -R6 ;  /* 0x00000008910c7c23 */ /* 0x002fc80008010806 */
[----:B------:R1:W2:Y:S01]  /*9a60*/  MUFU.EX2 R235, R12 ;  /* 0x0000000c00eb7308 */ /* 0x0002a20000000800 */
[----:B------:R-:W-:Y:S01]  /*9a70*/  MOV R125, R147 ;  /* 0x00000093007d7202 */ /* 0x000fe20000000f00 */
[----:B------:R-:W-:Y:S01]  /*9a80*/  HMMA.16816.F32 R84, R8, R16, R96 ;  /* 0x000000100854723c */ /* 0x000fe20000001860 */
[----:B------:R-:W-:Y:S01]  /*9a90*/  MOV R138, R124 ;  /* 0x0000007c008a7202 */ /* 0x000fe20000000f00 */
[----:B------:R-:W-:Y:S01]  /*9aa0*/  IMAD.MOV.U32 R150, RZ, RZ, R110 ;  /* 0x000000ffff967224 */ /* 0x000fe200078e006e */
[----:B------:R-:W-:Y:S01]  /*9ab0*/  MOV R137, R130 ;  /* 0x0000008200897202 */ /* 0x000fe20000000f00 */
[----:B------:R-:W-:Y:S01]  /*9ac0*/  IMAD.MOV.U32 R147, RZ, RZ, R108 ;  /* 0x000000ffff937224 */ /* 0x000fe200078e006c */
[----:B------:R-:W-:Y:S01]  /*9ad0*/  MOV R130, R111 ;  /* 0x0000006f00827202 */ /* 0x000fe20000000f00 */
[----:B-1----:R-:W-:-:S04]  /*9ae0*/  FFMA.FTZ R12, R168, UR8, -R5 ;  /* 0x00000008a80c7c23 */ /* 0x002fc80008010805 */
[----:B------:R1:W-:Y:S01]  /*9af0*/  MUFU.EX2 R234, R12 ;  /* 0x0000000c00ea7308 */ /* 0x0003e20000000800 */
[C---:B------:R-:W-:Y:S01]  /*9b00*/  HMMA.16816.F32 R80, R8.reuse, R18, R88 ;  /* 0x000000120850723c */ /* 0x040fe20000001858 */
[----:B------:R-:W-:Y:S01]  /*9b10*/  IMAD.MOV.U32 R124, RZ, RZ, R109 ;  /* 0x000000ffff7c7224 */ /* 0x000fe200078e006d */
[----:B------:R-:W3:Y:S04]  /*9b20*/  LDSM.16.MT88.4 R16, [R218+0xa000] ;  /* 0x00a00000da10783b */ /* 0x000ee80000004200 */
[C---:B------:R-:W-:Y:S01]  /*9b30*/  HMMA.16816.F32 R72, R8.reuse, R14, R72 ;  /* 0x0000000e0848723c */ /* 0x040fe20000001848 */
[----:B-1----:R-:W-:Y:S01]  /*9b40*/  FFMA.FTZ R12, R167, UR8, -R5 ;  /* 0x00000008a70c7c23 */ /* 0x002fe20008010805 */
[----:B------:R-:W-:Y:S01]  /*9b50*/  MOV R167, R126 ;  /* 0x0000007e00a77202 */ /* 0x000fe20000000f00 */
[----:B------:R-:W-:Y:S01]  /*9b60*/  IMAD.MOV.U32 R126, RZ, RZ, R127 ;  /* 0x000000ffff7e7224 */ /* 0x000fe200078e007f */
[----:B------:R-:W-:Y:S01]  /*9b70*/  MOV R127, R129 ;  /* 0x00000081007f7202 */ /* 0x000fe20000000f00 */
[----:B------:R-:W-:Y:S01]  /*9b80*/  IMAD.MOV.U32 R129, RZ, RZ, R233 ;  /* 0x000000ffff817224 */ /* 0x000fe200078e00e9 */
[C---:B------:R-:W-:Y:S01]  /*9b90*/  HMMA.16816.F32 R96, R8.reuse, R20, R52 ;  /* 0x000000140860723c */ /* 0x040fe20000001834 */
[----:B------:R1:W4:Y:S05]  /*9ba0*/  MUFU.EX2 R233, R12 ;  /* 0x0000000c00e97308 */ /* 0x00032a0000000800 */
[C---:B------:R-:W-:Y:S01]  /*9bb0*/  HMMA.16816.F32 R120, R8.reuse, R22, R36 ;  /* 0x000000160878723c */ /* 0x040fe20000001824 */
[----:B------:R-:W-:Y:S05]  /*9bc0*/  LDSM.16.MT88.4 R20, [R219+0xa000] ;  /* 0x00a00000db14783b */ /* 0x000fea0000004200 */
[C---:B------:R-:W-:Y:S01]  /*9bd0*/  HMMA.16816.F32 R108, R8.reuse, R26, R28 ;  /* 0x0000001a086c723c */ /* 0x040fe2000000181c */
[----:B------:R-:W-:Y:S01]  /*9be0*/  LDSM.16.MT88.4 R28, [R220+0xa000] ;  /* 0x00a00000dc1c783b */ /* 0x000fe20000004200 */
[----:B------:R-:W-:Y:S01]  /*9bf0*/  IMAD.MOV.U32 R168, RZ, RZ, R113 ;  /* 0x000000ffffa87224 */ /* 0x000fe200078e0071 */
[----:B------:R-:W-:Y:S01]  /*9c00*/  MOV R146, R115 ;  /* 0x0000007300927202 */ /* 0x000fe20000000f00 */
[----:B------:R-:W-:Y:S01]  /*9c10*/  IMAD.MOV.U32 R163, RZ, RZ, R147 ;  /* 0x000000ffffa37224 */ /* 0x000fe200078e0093 */
[----:B------:R-:W-:Y:S01]  /*9c20*/  MOV R161, R138 ;  /* 0x0000008a00a17202 */ /* 0x000fe20000000f00 */
[----:B-1----:R-:W1:Y:S01]  /*9c30*/  LDSM.16.MT88.4 R12, [R221+0xa000] ;  /* 0x00a00000dd0c783b */ /* 0x002e620000004200 */
[----:B------:R-:W-:Y:S01]  /*9c40*/  HMMA.16816.F32 R112, R8, R24, R32 ;  /* 0x000000180870723c */ /* 0x000fe20000001820 */
[----:B------:R-:W-:-:S02]  /*9c50*/  IMAD.MOV.U32 R147, RZ, RZ, R129 ;  /* 0x000000ffff937224 */ /* 0x000fc400078e0081 */
[----:B------:R-:W-:Y:S01]  /*9c60*/  IMAD.MOV.U32 R162, RZ, RZ, R124 ;  /* 0x000000ffffa27224 */ /* 0x000fe200078e007c */
[----:B------:R-:W1:Y:S03]  /*9c70*/  LDSM.16.MT88.4 R36, [R220+0xa800] ;  /* 0x00a80000dc24783b */ /* 0x000e660000004200 */
[--C-:B------:R-:W-:Y:S01]  /*9c80*/  FFMA.FTZ R8, R158, UR8, -R5.reuse ;  /* 0x000000089e087c23 */ /* 0x100fe20008010805 */
[----:B------:R-:W-:Y:S01]  /*9c90*/  FFMA.FTZ R9, R157, UR8, -R5 ;  /* 0x000000089d097c23 */ /* 0x000fe20008010805 */
[----:B------:R-:W-:Y:S01]  /*9ca0*/  MOV R157, R232 ;  /* 0x000000e8009d7202 */ /* 0x000fe20000000f00 */
[----:B------:R-:W-:Y:S01]  /*9cb0*/  IMAD.MOV.U32 R158, RZ, RZ, R231 ;  /* 0x000000ffff9e7224 */ /* 0x000fe200078e00e7 */
[----:B------:R4:W-:Y:S01]  /*9cc0*/  MUFU.EX2 R232, R8 ;  /* 0x0000000800e87308 */ /* 0x0009e20000000800 */
[----:B------:R-:W-:Y:S01]  /*9cd0*/  MOV R129, R103 ;  /* 0x0000006700817202 */ /* 0x000fe20000000f00 */
[----:B------:R-:W-:Y:S01]  /*9ce0*/  IMAD.MOV.U32 R164, RZ, RZ, R150 ;  /* 0x000000ffffa47224 */ /* 0x000fe200078e0096 */
[----:B--2---:R-:W-:Y:S01]  /*9cf0*/  F2FP.F16.F32.PACK_AB R10, R235, R239 ;  /* 0x000000efeb0a723e */ /* 0x004fe200000000ff */
[----:B------:R-:W2:Y:S04]  /*9d00*/  LDSM.16.MT88.4 R24, [R218+0xa800] ;  /* 0x00a80000da18783b */ /* 0x000ea80000004200 */
[----:B------:R3:W3:Y:S01]  /*9d10*/  MUFU.EX2 R231, R9 ;  /* 0x0000000900e77308 */ /* 0x0006e20000000800 */
[----:B------:R-:W-:Y:S01]  /*9d20*/  IMAD.MOV.U32 R103, RZ, RZ, R230 ;  /* 0x000000ffff677224 */ /* 0x000fe200078e00e6 */
[----:B------:R-:W-:Y:S01]  /*9d30*/  LDSM.16.MT88.4 R32, [R219+0xa800] ;  /* 0x00a80000db20783b */ /* 0x000fe20000004200 */
[----:B----4-:R-:W-:Y:S01]  /*9d40*/  FFMA.FTZ R8, R166, UR8, -R0 ;  /* 0x00000008a6087c23 */ /* 0x010fe20008010800 */
[----:B------:R-:W-:Y:S01]  /*9d50*/  MOV R166, R133 ;  /* 0x0000008500a67202 */ /* 0x000fe20000000f00 */
[----:B------:R-:W-:Y:S01]  /*9d60*/  IMAD.MOV.U32 R133, RZ, RZ, R146 ;  /* 0x000000ffff857224 */ /* 0x000fe200078e0092 */
[----:B------:R-:W-:-:S02]  /*9d70*/  MOV R146, R229 ;  /* 0x000000e500927202 */ /* 0x000fc40000000f00 */
[----:B------:R4:W-:Y:S01]  /*9d80*/  MUFU.EX2 R229, R8 ;  /* 0x0000000800e57308 */ /* 0x0009e20000000800 */
[----:B---3--:R-:W-:Y:S02]  /*9d90*/  F2FP.F16.F32.PACK_AB R9, R233, R234 ;  /* 0x000000eae909723e */ /* 0x008fe400000000ff */
[----:B------:R-:W-:Y:S01]  /*9da0*/  F2FP.F16.F32.PACK_AB R11, R232, R231 ;  /* 0x000000e7e80b723e */ /* 0x000fe200000000ff */
[----:B----4-:R-:W-:-:S04]  /*9db0*/  FFMA.FTZ R8, R165, UR8, -R0 ;  /* 0x00000008a5087c23 */ /* 0x010fc80008010800 */
[----:B------:R3:W4:Y:S02]  /*9dc0*/  MUFU.EX2 R230, R8 ;  /* 0x0000000800e67308 */ /* 0x0007240000000800 */
[----:B---3--:R-:W-:-:S07]  /*9dd0*/  F2FP.F16.F32.PACK_AB R8, R237, R236 ;  /* 0x000000eced08723e */ /* 0x008fce00000000ff */
[C---:B------:R-:W-:Y:S06]  /*9de0*/  HMMA.16816.F32 R104, R8.reuse, R16, R48 ;  /* 0x000000100868723c */ /* 0x040fec0000001830 */
[C---:B------:R-:W-:Y:S06]  /*9df0*/  HMMA.16816.F32 R92, R8.reuse, R18, R44 ;  /* 0x00000012085c723c */ /* 0x040fec000000182c */
[C---:B-1----:R-:W-:Y:S06]  /*9e00*/  HMMA.16816.F32 R88, R8.reuse, R12, R40 ;  /* 0x0000000c0858723c */ /* 0x042fec0000001828 */
        /* <DEDUP_REMOVED lines=8> */
[----:B----4-:R-:W-:Y:S01]  /*9e90*/  F2FP.F16.F32.PACK_AB R11, R230, R229 ;  /* 0x000000e5e60b723e */ /* 0x010fe200000000ff */
[----:B------:R-:W-:Y:S01]  /*9ea0*/  IMAD.MOV.U32 R124, RZ, RZ, R128 ;  /* 0x000000ffff7c7224 */ /* 0x000fe200078e0080 */
[----:B------:R-:W-:-:S05]  /*9eb0*/  MOV R128, R215 ;  /* 0x000000d700807202 */ /* 0x000fca0000000f00 */
[----:B------:R-:W-:Y:S01]  /*9ec0*/  HMMA.16816.F32 R76, R8, R12, R76 ;  /* 0x0000000c084c723c */ /* 0x000fe2000000184c */
[----:B------:R-:W-:-:S06]  /*9ed0*/  MOV R150, R130 ;  /* 0x0000008200967202 */ /* 0x000fcc0000000f00 */
[----:B------:R-:W-:Y:S01]  /*9ee0*/  FFMA.FTZ R12, R191, UR8, -R6 ;  /* 0x00000008bf0c7c23 */ /* 0x000fe20008010806 */
[----:B------:R-:W-:-:S03]  /*9ef0*/  MOV R130, R131 ;  /* 0x0000008300827202 */ /* 0x000fc60000000f00 */
[----:B------:R1:W-:Y:S01]  /*9f00*/  MUFU.EX2 R215, R12 ;  /* 0x0000000c00d77308 */ /* 0x0003e20000000800 */
[----:B------:R-:W-:Y:S01]  /*9f10*/  MOV R131, R223 ;  /* 0x000000df00837202 */ /* 0x000fe20000000f00 */
[----:B------:R-:W-:Y:S02]  /*9f20*/  IMAD.MOV.U32 R165, RZ, RZ, R134 ;  /* 0x000000ffffa57224 */ /* 0x000fe400078e0086 */
[----:B------:R-:W-:Y:S02]  /*9f30*/  IMAD.MOV.U32 R134, RZ, RZ, R155 ;  /* 0x000000ffff867224 */ /* 0x000fe400078e009b */
[----:B------:R-:W-:Y:S02]  /*9f40*/  IMAD.MOV.U32 R155, RZ, RZ, R226 ;  /* 0x000000ffff9b7224 */ /* 0x000fe400078e00e2 */
[----:B-1----:R-:W-:-:S04]  /*9f50*/  FFMA.FTZ R12, R189, UR8, -R6 ;  /* 0x00000008bd0c7c23 */ /* 0x002fc80008010806 */
[----:B------:R1:W3:Y:S01]  /*9f60*/  MUFU.EX2 R223, R12 ;  /* 0x0000000c00df7308 */ /* 0x0002e20000000800 */
[----:B------:R-:W-:Y:S01]  /*9f70*/  MOV R138, R103 ;  /* 0x00000067008a7202 */ /* 0x000fe20000000f00 */
[----:B------:R-:W-:Y:S01]  /*9f80*/  HMMA.16816.F32 R84, R8, R16, R84 ;  /* 0x000000100854723c */ /* 0x000fe20000001854 */
[----:B------:R-:W-:-:S05]  /*9f90*/  IMAD.MOV.U32 R103, RZ, RZ, R227 ;  /* 0x000000ffff677224 */ /* 0x000fca00078e00e3 */
[----:B------:R-:W-:Y:S01]  /*9fa0*/  HMMA.16816.F32 R80, R8, R18, R80 ;  /* 0x000000120850723c */ /* 0x000fe20000001850 */
[----:B------:R-:W4:Y:S01]  /*9fb0*/  LDSM.16.MT88.4 R16, [R221+0xa800] ;  /* 0x00a80000dd10783b */ /* 0x000f220000004200 */
[----:B-1----:R-:W-:-:S04]  /*9fc0*/  FFMA.FTZ R12, R185, UR8, -R6 ;  /* 0x00000008b90c7c23 */ /* 0x002fc80008010806 */
[----:B------:R1:W-:Y:S01]  /*9fd0*/  MUFU.EX2 R226, R12 ;  /* 0x0000000c00e27308 */ /* 0x0003e20000000800 */
[----:B------:R-:W-:Y:S01]  /*9fe0*/  IMAD.MOV.U32 R185, RZ, RZ, R124 ;  /* 0x000000ffffb97224 */ /* 0x000fe200078e007c */
[----:B------:R-:W-:Y:S01]  /*9ff0*/  MOV R124, R213 ;  /* 0x000000d5007c7202 */ /* 0x000fe20000000f00 */
[----:B-1----:R-:W-:Y:S01]  /*a000*/  FFMA.FTZ R12, R180, UR8, -R6 ;  /* 0x00000008b40c7c23 */ /* 0x002fe20008010806 */
[----:B------:R-:W-:-:S04]  /*a010*/  MOV R180, R128 ;  /* 0x0000008000b47202 */ /* 0x000fc80000000f00 */
[----:B------:R1:W-:Y:S01]  /*a020*/  MUFU.EX2 R227, R12 ;  /* 0x0000000c00e37308 */ /* 0x0003e20000000800 */
[----:B------:R-:W-:Y:S01]  /*a030*/  MOV R128, R131 ;  /* 0x0000008300807202 */ /* 0x000fe20000000f00 */
[--C-:B------:R-:W-:Y:S01]  /*a040*/  FFMA.FTZ R13, R188, UR8, -R5.reuse ;  /* 0x00000008bc0d7c23 */ /* 0x100fe20008010805 */
[----:B------:R-:W-:Y:S01]  /*a050*/  MOV R160, R137 ;  /* 0x0000008900a07202 */ /* 0x000fe20000000f00 */
[----:B------:R-:W-:Y:S01]  /*a060*/  HMMA.16816.F32 R68, R8, R20, R96 ;  /* 0x000000140844723c */ /* 0x000fe20000001860 */
[----:B-1----:R-:W-:-:S04]  /*a070*/  FFMA.FTZ R12, R192, UR8, -R5 ;  /* 0x00000008c00c7c23 */ /* 0x002fc80008010805 */
[----:B------:R1:W-:Y:S01]  /*a080*/  MUFU.EX2 R131, R12 ;  /* 0x0000000c00837308 */ /* 0x0003e20000000800 */
[----:B------:R-:W-:Y:S02]  /*a090*/  MOV R137, R130 ;  /* 0x0000008200897202 */ /* 0x000fe40000000f00 */
[----:B------:R-:W-:-:S05]  /*a0a0*/  MOV R97, R129 ;  /* 0x0000008100617202 */ /* 0x000fca0000000f00 */
[----:B------:R-:W-:Y:S01]  /*a0b0*/  MUFU.EX2 R129, R13 ;  /* 0x0000000d00817308 */ /* 0x000fe20000000800 */
[----:B-1----:R-:W-:-:S07]  /*a0c0*/  FFMA.FTZ R12, R190, UR8, -R5 ;  /* 0x00000008be0c7c23 */ /* 0x002fce0008010805 */
[----:B------:R1:W2:Y:S02]  /*a0d0*/  MUFU.EX2 R213, R12 ;  /* 0x0000000c00d57308 */ /* 0x0002a40000000800 */
[----:B-1----:R-:W-:-:S06]  /*a0e0*/  FFMA.FTZ R12, R187, UR8, -R5 ;  /* 0x00000008bb0c7c23 */ /* 0x002fcc0008010805 */
[----:B------:R-:W1:Y:S01]  /*a0f0*/  MUFU.EX2 R130, R12 ;  /* 0x0000000c00827308 */ /* 0x000e620000000800 */
[C---:B------:R-:W-:Y:S06]  /*a100*/  HMMA.16816.F32 R60, R8.reuse, R28, R112 ;  /* 0x0000001c083c723c */ /* 0x040fec0000001870 */
[C---:B------:R-:W-:Y:S06]  /*a110*/  HMMA.16816.F32 R72, R8.reuse, R14, R72 ;  /* 0x0000000e0848723c */ /* 0x040fec0000001848 */
[C---:B------:R-:W-:Y:S06]  /*a120*/  HMMA.16816.F32 R64, R8.reuse, R22, R120 ;  /* 0x000000160840723c */ /* 0x040fec0000001878 */
[----:B------:R-:W-:Y:S07]  /*a130*/  HMMA.16816.F32 R28, R8, R30, R108 ;  /* 0x0000001e081c723c */ /* 0x000fee000000186c */
[----:B---3--:R-:W-:-:S02]  /*a140*/  F2FP.F16.F32.PACK_AB R8, R223, R215 ;  /* 0x000000d7df08723e */ /* 0x008fc400000000ff */
[----:B--2---:R-:W-:Y:S02]  /*a150*/  F2FP.F16.F32.PACK_AB R9, R213, R131 ;  /* 0x00000083d509723e */ /* 0x004fe400000000ff */
[----:B------:R-:W-:Y:S02]  /*a160*/  F2FP.F16.F32.PACK_AB R10, R227, R226 ;  /* 0x000000e2e30a723e */ /* 0x000fe400000000ff */
[----:B-1----:R-:W-:Y:S02]  /*a170*/  F2FP.F16.F32.PACK_AB R11, R130, R129 ;  /* 0x00000081820b723e */ /* 0x002fe400000000ff */
[----:B------:R-:W-:-:S05]  /*a180*/  MOV R145, R135 ;  /* 0x0000008700917202 */ /* 0x000fca0000000f00 */
[----:B------:R-:W-:Y:S01]  /*a190*/  HMMA.16816.F32 R188, R8, R36, R44 ;  /* 0x0000002408bc723c */ /* 0x000fe2000000182c */
[----:B------:R-:W-:-:S05]  /*a1a0*/  MOV R135, R125 ;  /* 0x0000007d00877202 */ /* 0x000fca0000000f00 */
[C---:B------:R-:W-:Y:S06]  /*a1b0*/  HMMA.16816.F32 R104, R8.reuse, R24, R104 ;  /* 0x000000180868723c */ /* 0x040fec0000001868 */
[C---:B------:R-:W-:Y:S06]  /*a1c0*/  HMMA.16816.F32 R92, R8.reuse, R26, R92 ;  /* 0x0000001a085c723c */ /* 0x040fec000000185c */
[C---:B----4-:R-:W-:Y:S06]  /*a1d0*/  HMMA.16816.F32 R88, R8.reuse, R16, R88 ;  /* 0x000000100858723c */ /* 0x050fec0000001858 */
[C---:B------:R-:W-:Y:S06]  /*a1e0*/  HMMA.16816.F32 R56, R8.reuse, R18, R56 ;  /* 0x000000120838723c */ /* 0x040fec0000001838 */
[C---:B------:R-:W-:Y:S06]  /*a1f0*/  HMMA.16816.F32 R52, R8.reuse, R32, R52 ;  /* 0x000000200834723c */ /* 0x040fec0000001834 */
[C---:B------:R-:W-:Y:S06]  /*a200*/  HMMA.16816.F32 R48, R8.reuse, R34, R48 ;  /* 0x000000220830723c */ /* 0x040fec0000001830 */
[----:B------:R-:W-:Y:S07]  /*a210*/  HMMA.16816.F32 R44, R8, R38, R40 ;  /* 0x00000026082c723c */ /* 0x000fee0000001828 */
[----:B------:R-:W-:-:S04]  /*a220*/  FFMA.FTZ R8, R209, UR8, -R7 ;  /* 0x00000008d1087c23 */ /* 0x000fc80008010807 */
[----:B------:R1:W-:Y:S01]  /*a230*/  MUFU.EX2 R125, R8 ;  /* 0x00000008007d7308 */ /* 0x0003e20000000800 */
[----:B------:R-:W-:Y:S01]  /*a240*/  IMAD.MOV.U32 R144, RZ, RZ, R126 ;  /* 0x000000ffff907224 */ /* 0x000fe200078e007e */
[----:B------:R-:W-:Y:S01]  /*a250*/  MOV R156, R127 ;  /* 0x0000007f009c7202 */ /* 0x000fe20000000f00 */
[--C-:B------:R-:W-:Y:S01]  /*a260*/  FFMA.FTZ R22, R194, UR8, -R7.reuse ;  /* 0x00000008c2167c23 */ /* 0x100fe20008010807 */
[----:B-1----:R-:W-:-:S04]  /*a270*/  FFMA.FTZ R8, R207, UR8, -R7 ;  /* 0x00000008cf087c23 */ /* 0x002fc80008010807 */
[----:B------:R1:W-:Y:S01]  /*a280*/  MUFU.EX2 R126, R8 ;  /* 0x00000008007e7308 */ /* 0x0003e20000000800 */
[----:B------:R-:W-:Y:S01]  /*a290*/  MOV R207, R128 ;  /* 0x0000008000cf7202 */ /* 0x000fe20000000f00 */
[--C-:B------:R-:W-:Y:S01]  /*a2a0*/  FFMA.FTZ R21, R159, UR8, -R7.reuse ;  /* 0x000000089f157c23 */ /* 0x100fe20008010807 */
[--C-:B------:R-:W-:Y:S01]  /*a2b0*/  FFMA.FTZ R20, R154, UR8, -R7.reuse ;  /* 0x000000089a147c23 */ /* 0x100fe20008010807 */
[--C-:B------:R-:W-:Y:S01]  /*a2c0*/  FFMA.FTZ R15, R153, UR8, -R7.reuse ;  /* 0x00000008990f7c23 */ /* 0x100fe20008010807 */
[--C-:B------:R-:W-:Y:S01]  /*a2d0*/  FFMA.FTZ R14, R152, UR8, -R7.reuse ;  /* 0x00000008980e7c23 */ /* 0x100fe20008010807 */
[--C-:B------:R-:W-:Y:S01]  /*a2e0*/  FFMA.FTZ R13, R151, UR8, -R7.reuse ;  /* 0x00000008970d7c23 */ /* 0x100fe20008010807 */
[--C-:B------:R-:W-:Y:S01]  /*a2f0*/  FFMA.FTZ R12, R149, UR8, -R7.reuse ;  /* 0x00000008950c7c23 */ /* 0x100fe20008010807 */
[----:B-1----:R-:W-:-:S04]  /*a300*/  FFMA.FTZ R8, R205, UR8, -R7 ;  /* 0x00000008cd087c23 */ /* 0x002fc80008010807 */
[----:B------:R1:W-:Y:S02]  /*a310*/  MUFU.EX2 R127, R8 ;  /* 0x00000008007f7308 */ /* 0x0003e40000000800 */
[--C-:B-1----:R-:W-:Y:S01]  /*a320*/  FFMA.FTZ R8, R193, UR8, -R7.reuse ;  /* 0x00000008c1087c23 */ /* 0x102fe20008010807 */
[----:B------:R-:W-:-:S05]  /*a330*/  FFMA.FTZ R7, R148, UR8, -R7 ;  /* 0x0000000894077c23 */ /* 0x000fca0008010807 */
[----:B------:R1:W-:Y:S08]  /*a340*/  MUFU.EX2 R128, R8 ;  /* 0x0000000800807308 */ /* 0x0003f00000000800 */
[----:B------:R2:W-:Y:S01]  /*a350*/  MUFU.EX2 R117, R7 ;  /* 0x0000000700757308 */ /* 0x0005e20000000800 */
[----:B-1----:R-:W-:-:S07]  /*a360*/  FFMA.FTZ R8, R210, UR8, -R0 ;  /* 0x00000008d2087c23 */ /* 0x002fce0008010800 */
[----:B------:R1:W-:Y:S01]  /*a370*/  MUFU.EX2 R121, R8 ;  /* 0x0000000800797308 */ /* 0x0003e20000000800 */
[----:B--2---:R-:W-:-:S07]  /*a380*/  FFMA.FTZ R7, R211, UR8, -R0 ;  /* 0x00000008d3077c23 */ /* 0x004fce0008010800 */
[----:B------:R2:W-:Y:S01]  /*a390*/  MUFU.EX2 R110, R7 ;  /* 0x00000007006e7308 */ /* 0x0005e20000000800 */
[----:B-1----:R-:W-:-:S07]  /*a3a0*/  FFMA.FTZ R8, R208, UR8, -R0 ;  /* 0x00000008d0087c23 */ /* 0x002fce0008010800 */
[----:B------:R1:W3:Y:S01]  /*a3b0*/  MUFU.EX2 R122, R8 ;  /* 0x00000008007a7308 */ /* 0x0002e20000000800 */
[----:B--2---:R-:W-:-:S07]  /*a3c0*/  FFMA.FTZ R7, R172, UR8, -R0 ;  /* 0x00000008ac077c23 */ /* 0x004fce0008010800 */
[----:B------:R2:W-:Y:S01]  /*a3d0*/  MUFU.EX2 R111, R7 ;  /* 0x00000007006f7308 */ /* 0x0005e20000000800 */
[----:B------:R-:W-:Y:S02]  /*a3e0*/  IMAD.MOV.U32 R209, RZ, RZ, R124 ;  /* 0x000000ffffd17224 */ /* 0x000fe400078e007c */
[----:B-1----:R-:W-:-:S05]  /*a3f0*/  FFMA.FTZ R8, R206, UR8, -R0 ;  /* 0x00000008ce087c23 */ /* 0x002fca0008010800 */
[----:B------:R1:W-:Y:S01]  /*a400*/  MUFU.EX2 R123, R8 ;  /* 0x00000008007b7308 */ /* 0x0003e20000000800 */
[----:B--2---:R-:W-:-:S07]  /*a410*/  FFMA.FTZ R7, R169, UR8, -R0 ;  /* 0x00000008a9077c23 */ /* 0x004fce0008010800 */
[----:B------:R2:W-:Y:S01]  /*a420*/  MUFU.EX2 R112, R7 ;  /* 0x0000000700707308 */ /* 0x0005e20000000800 */
[----:B------:R-:W-:Y:S01]  /*a430*/  MOV R187, R103 ;  /* 0x0000006700bb7202 */ /* 0x000fe20000000f00 */
[----:B-1----:R-:W-:-:S06]  /*a440*/  FFMA.FTZ R8, R195, UR8, -R0 ;  /* 0x00000008c3087c23 */ /* 0x002fcc0008010800 */
[----:B------:R-:W1:Y:S01]  /*a450*/  MUFU.EX2 R124, R8 ;  /* 0x00000008007c7308 */ /* 0x000e620000000800 */
[----:B--2---:R-:W-:-:S07]  /*a460*/  FFMA.FTZ R7, R212, UR8, -R6 ;  /* 0x00000008d4077c23 */ /* 0x004fce0008010806 */
[----:B------:R2:W-:Y:S01]  /*a470*/  MUFU.EX2 R103, R7 ;  /* 0x0000000700677308 */ /* 0x0005e20000000800 */
[----:B---3--:R-:W-:Y:S02]  /*a480*/  F2FP.F16.F32.PACK_AB R9, R122, R121 ;  /* 0x000000797a09723e */ /* 0x008fe400000000ff */
[----:B------:R-:W-:Y:S01]  /*a490*/  F2FP.F16.F32.PACK_AB R10, R128, R127 ;  /* 0x0000007f800a723e */ /* 0x000fe200000000ff */
[----:B------:R-:W-:Y:S02]  /*a4a0*/  IMAD.MOV.U32 R205, RZ, RZ, R102 ;  /* 0x000000ffffcd7224 */ /* 0x000fe400078e0066 */
[----:B--2---:R-:W-:-:S04]  /*a4b0*/  FFMA.FTZ R7, R177, UR8, -R6 ;  /* 0x00000008b1077c23 */ /* 0x004fc80008010806 */
[----:B------:R2:W-:Y:S01]  /*a4c0*/  MUFU.EX2 R108, R7 ;  /* 0x00000007006c7308 */ /* 0x0005e20000000800 */
[----:B------:R-:W-:Y:S02]  /*a4d0*/  F2FP.F16.F32.PACK_AB R8, R126, R125 ;  /* 0x0000007d7e08723e */ /* 0x000fe400000000ff */
[----:B-1----:R-:W-:Y:S01]  /*a4e0*/  F2FP.F16.F32.PACK_AB R11, R124, R123 ;  /* 0x0000007b7c0b723e */ /* 0x002fe200000000ff */
[----:B--2---:R-:W-:-:S04]  /*a4f0*/  FFMA.FTZ R7, R170, UR8, -R6 ;  /* 0x00000008aa077c23 */ /* 0x004fc80008010806 */
[----:B------:R1:W-:Y:S02]  /*a500*/  MUFU.EX2 R109, R7 ;  /* 0x00000007006d7308 */ /* 0x0003e40000000800 */
[C---:B------:R-:W-:Y:S06]  /*a510*/  HMMA.16816.F32 R192, R8.reuse, R24, R84 ;  /* 0x0000001808c0723c */ /* 0x040fec0000001854 */
[----:B------:R-:W-:Y:S01]  /*a520*/  HMMA.16816.F32 R80, R8, R26, R80 ;  /* 0x0000001a0850723c */ /* 0x000fe20000001850 */
[----:B------:R-:W-:Y:S01]  /*a530*/  FFMA.FTZ R84, R179, UR8, -R0 ;  /* 0x00000008b3547c23 */ /* 0x000fe20008010800 */
[----:B------:R-:W-:Y:S01]  /*a540*/  MUFU.EX2 R114, R14 ;  /* 0x0000000e00727308 */ /* 0x000fe20000000800 */
[----:B------:R-:W-:Y:S01]  /*a550*/  LDSM.16.MT88.4 R24, [R219+0xb000] ;  /* 0x00b00000db18783b */ /* 0x000fe20000004200 */
[----:B-1----:R-:W-:-:S06]  /*a560*/  FFMA.FTZ R7, R171, UR8, -R6 ;  /* 0x00000008ab077c23 */ /* 0x002fcc0008010806 */
[----:B------:R1:W-:Y:S01]  /*a570*/  MUFU.EX2 R102, R7 ;  /* 0x0000000700667308 */ /* 0x0003e20000000800 */
[C---:B------:R-:W-:Y:S06]  /*a580*/  HMMA.16816.F32 R76, R8.reuse, R16, R76 ;  /* 0x00000010084c723c */ /* 0x040fec000000184c */
[C---:B------:R-:W-:Y:S06]  /*a590*/  HMMA.16816.F32 R72, R8.reuse, R18, R72 ;  /* 0x000000120848723c */ /* 0x040fec0000001848 */
[C---:B------:R-:W-:Y:S06]  /*a5a0*/  HMMA.16816.F32 R68, R8.reuse, R32, R68 ;  /* 0x000000200844723c */ /* 0x040fec0000001844 */
[----:B------:R-:W-:Y:S01]  /*a5b0*/  HMMA.16816.F32 R64, R8, R34, R64 ;  /* 0x000000220840723c */ /* 0x000fe20000001840 */
[----:B-1----:R-:W-:-:S05]  /*a5c0*/  FFMA.FTZ R7, R214, UR8, -R5 ;  /* 0x00000008d6077c23 */ /* 0x002fca0008010805 */
[C---:B------:R-:W-:Y:S01]  /*a5d0*/  HMMA.16816.F32 R60, R8.reuse, R36, R60 ;  /* 0x00000024083c723c */ /* 0x040fe2000000183c */
[----:B------:R1:W-:Y:S05]  /*a5e0*/  MUFU.EX2 R99, R7 ;  /* 0x0000000700637308 */ /* 0x0003ea0000000800 */
[----:B------:R-:W-:Y:S01]  /*a5f0*/  HMMA.16816.F32 R40, R8, R38, R28 ;  /* 0x000000260828723c */ /* 0x000fe2000000181c */
[--C-:B------:R-:W-:Y:S01]  /*a600*/  FFMA.FTZ R37, R186, UR8, -R0.reuse ;  /* 0x00000008ba257c23 */ /* 0x100fe20008010800 */
[--C-:B------:R-:W-:Y:S01]  /*a610*/  FFMA.FTZ R35, R202, UR8, -R5.reuse ;  /* 0x00000008ca237c23 */ /* 0x100fe20008010805 */
[--C-:B------:R-:W-:Y:S01]  /*a620*/  FFMA.FTZ R34, R201, UR8, -R5.reuse ;  /* 0x00000008c9227c23 */ /* 0x100fe20008010805 */
[----:B------:R-:W-:Y:S01]  /*a630*/  FFMA.FTZ R33, R198, UR8, -R5 ;  /* 0x00000008c6217c23 */ /* 0x000fe20008010805 */
[----:B------:R-:W-:Y:S01]  /*a640*/  FADD.FTZ R14, R174, R175 ;  /* 0x000000afae0e7221 */ /* 0x000fe20000010000 */
[----:B------:R-:W2:Y:S01]  /*a650*/  LDSM.16.MT88.4 R16, [R221+0xb000] ;  /* 0x00b00000dd10783b */ /* 0x000ea20000004200 */
[--C-:B------:R-:W-:Y:S01]  /*a660*/  FFMA.FTZ R8, R197, UR8, -R0.reuse ;  /* 0x00000008c5087c23 */ /* 0x100fe20008010800 */
[--C-:B------:R-:W-:Y:S01]  /*a670*/  FFMA.FTZ R38, R184, UR8, -R0.reuse ;  /* 0x00000008b8267c23 */ /* 0x100fe20008010800 */
[----:B------:R-:W-:Y:S01]  /*a680*/  FFMA.FTZ R39, R181, UR8, -R0 ;  /* 0x00000008b5277c23 */ /* 0x000fe20008010800 */
[--C-:B------:R-:W-:Y:S01]  /*a690*/  FFMA.FTZ R0, R203, UR8, -R5.reuse ;  /* 0x00000008cb007c23 */ /* 0x100fe20008010805 */
[----:B------:R-:W-:Y:S01]  /*a6a0*/  MUFU.EX2 R116, R22 ;  /* 0x0000001600747308 */ /* 0x000fe20000000800 */
[--C-:B-1----:R-:W-:Y:S01]  /*a6b0*/  FFMA.FTZ R7, R178, UR8, -R5.reuse ;  /* 0x00000008b2077c23 */ /* 0x102fe20008010805 */
[----:B------:R-:W-:Y:S06]  /*a6c0*/  LDSM.16.MT88.4 R28, [R220+0xb000] ;  /* 0x00b00000dc1c783b */ /* 0x000fec0000004200 */
[----:B------:R1:W3:Y:S08]  /*a6d0*/  MUFU.EX2 R85, R7 ;  /* 0x0000000700557308 */ /* 0x0002f00000000800 */
[----:B------:R4:W-:Y:S01]  /*a6e0*/  MUFU.EX2 R98, R0 ;  /* 0x0000000000627308 */ /* 0x0009e20000000800 */
[--C-:B-1----:R-:W-:Y:S01]  /*a6f0*/  FFMA.FTZ R7, R199, UR8, -R5.reuse ;  /* 0x00000008c7077c23 */ /* 0x102fe20008010805 */
[----:B----4-:R-:W-:Y:S01]  /*a700*/  FFMA.FTZ R0, R204, UR8, -R5 ;  /* 0x00000008cc007c23 */ /* 0x010fe20008010805 */
[----:B------:R-:W-:Y:S01]  /*a710*/  FADD.FTZ R5, R207, R205 ;  /* 0x000000cdcf057221 */ /* 0x000fe20000010000 */
[----:B------:R-:W-:Y:S01]  /*a720*/  MOV R207, R209 ;  /* 0x000000d100cf7202 */ /* 0x000fe20000000f00 */
[----:B------:R-:W-:Y:S01]  /*a730*/  IMAD.MOV.U32 R209, RZ, RZ, R180 ;  /* 0x000000ffffd17224 */ /* 0x000fe200078e00b4 */
[----:B------:R-:W-:-:S02]  /*a740*/  MOV R180, R165 ;  /* 0x000000a500b47202 */ /* 0x000fc40000000f00 */
[----:B------:R-:W-:Y:S02]  /*a750*/  MOV R205, R97 ;  /* 0x0000006100cd7202 */ /* 0x000fe40000000f00 */
[----:B------:R-:W-:Y:S01]  /*a760*/  MOV R97, R185 ;  /* 0x000000b900617202 */ /* 0x000fe20000000f00 */
[----:B------:R-:W-:Y:S01]  /*a770*/  IMAD.MOV.U32 R185, RZ, RZ, R166 ;  /* 0x000000ffffb97224 */ /* 0x000fe200078e00a6 */
[----:B------:R-:W-:Y:S01]  /*a780*/  MOV R165, R158 ;  /* 0x0000009e00a57202 */ /* 0x000fe20000000f00 */
[----:B------:R1:W4:Y:S01]  /*a790*/  MUFU.EX2 R96, R7 ;  /* 0x0000000700607308 */ /* 0x0003220000000800 */
        /* <DEDUP_REMOVED lines=8> */
[----:B------:R2:W5:Y:S01]  /*a820*/  LDL.LU R176, [R1+0xc4] ;  /* 0x0000c40001b07983 */ /* 0x0005620000300800 */
[----:B------:R-:W-:-:S03]  /*a830*/  MOV R141, R3 ;  /* 0x00000003008d7202 */ /* 0x000fc60000000f00 */
[----:B------:R-:W2:Y:S01]  /*a840*/  LDL.LU R3, [R1+0xc0] ;  /* 0x0000c00001037983 */ /* 0x000ea20000300800 */
[----:B-1----:R-:W-:-:S03]  /*a850*/  FFMA.FTZ R7, R200, UR8, -R6 ;  /* 0x00000008c8077c23 */ /* 0x002fc60008010806 */
[----:B------:R-:W2:Y:S01]  /*a860*/  LDL.LU R175, [R1+0xbc] ;  /* 0x0000bc0001af7983 */ /* 0x000ea20000300800 */
[----:B------:R1:W-:Y:S03]  /*a870*/  MUFU.EX2 R97, R7 ;  /* 0x0000000700617308 */ /* 0x0003e60000000800 */
[----:B------:R-:W2:Y:S01]  /*a880*/  LDL.LU R174, [R1+0xb8] ;  /* 0x0000b80001ae7983 */ /* 0x000ea20000300800 */
[----:B-1----:R-:W-:-:S03]  /*a890*/  FADD.FTZ R7, R151, R14 ;  /* 0x0000000e97077221 */ /* 0x002fc60000010000 */
[----:B------:R-:W2:Y:S01]  /*a8a0*/  LDL.LU R151, [R1+0x64] ;  /* 0x0000640001977983 */ /* 0x000ea20000300800 */
[----:B------:R-:W-:Y:S01]  /*a8b0*/  MUFU.EX2 R113, R21 ;  /* 0x0000001500717308 */ /* 0x000fe20000000800 */
[----:B---3--:R-:W-:Y:S02]  /*a8c0*/  F2FP.F16.F32.PACK_AB R9, R85, R99 ;  /* 0x000000635509723e */ /* 0x008fe400000000ff */
[----:B------:R-:W-:Y:S02]  /*a8d0*/  F2FP.F16.F32.PACK_AB R10, R102, R109 ;  /* 0x0000006d660a723e */ /* 0x000fe400000000ff */
[----:B----4-:R-:W-:-:S03]  /*a8e0*/  F2FP.F16.F32.PACK_AB R11, R98, R96 ;  /* 0x00000060620b723e */ /* 0x010fc600000000ff */
[----:B------:R1:W-:Y:S01]  /*a8f0*/  MUFU.EX2 R115, R20 ;  /* 0x0000001400737308 */ /* 0x0003e20000000800 */
[----:B------:R-:W-:Y:S01]  /*a900*/  FADD.FTZ R32, R187, R209 ;  /* 0x000000d1bb207221 */ /* 0x000fe20000010000 */
[----:B------:R-:W-:-:S06]  /*a910*/  MOV R159, R185 ;  /* 0x000000b9009f7202 */ /* 0x000fcc0000000f00 */
[----:B------:R3:W-:Y:S01]  /*a920*/  MUFU.EX2 R86, R8 ;  /* 0x0000000800567308 */ /* 0x0007e20000000800 */
[----:B------:R-:W-:Y:S01]  /*a930*/  MOV R206, R166 ;  /* 0x000000a600ce7202 */ /* 0x000fe20000000f00 */
[----:B------:R-:W-:Y:S01]  /*a940*/  IMAD.MOV.U32 R208, RZ, RZ, R158 ;  /* 0x000000ffffd07224 */ /* 0x000fe200078e009e */
[----:B-1----:R-:W1:Y:S05]  /*a950*/  LDSM.16.MT88.4 R20, [R218+0xb000] ;  /* 0x00b00000da14783b */ /* 0x002e6a0000004200 */
[----:B------:R4:W-:Y:S01]  /*a960*/  MUFU.EX2 R120, R12 ;  /* 0x0000000c00787308 */ /* 0x0009e20000000800 */
[----:B------:R-:W-:Y:S02]  /*a970*/  MOV R187, R141 ;  /* 0x0000008d00bb7202 */ /* 0x000fe40000000f00 */
[----:B---3--:R-:W-:-:S05]  /*a980*/  F2FP.F16.F32.PACK_AB R8, R108, R103 ;  /* 0x000000676c08723e */ /* 0x008fca00000000ff */
[----:B------:R3:W1:Y:S01]  /*a990*/  MUFU.EX2 R119, R15 ;  /* 0x0000000f00777308 */ /* 0x0006620000000800 */
[----:B------:R-:W-:Y:S01]  /*a9a0*/  IMAD.MOV.U32 R180, RZ, RZ, R140 ;  /* 0x000000ffffb47224 */ /* 0x000fe200078e008c */
[----:B------:R-:W-:Y:S02]  /*a9b0*/  MOV R185, R142 ;  /* 0x0000008e00b97202 */ /* 0x000fe40000000f00 */
[----:B------:R-:W-:Y:S02]  /*a9c0*/  MOV R166, R143 ;  /* 0x0000008f00a67202 */ /* 0x000fe40000000f00 */
[----:B------:R-:W-:Y:S01]  /*a9d0*/  MOV R209, R139 ;  /* 0x0000008b00d17202 */ /* 0x000fe20000000f00 */
[----:B----4-:R-:W-:Y:S01]  /*a9e0*/  FFMA.FTZ R12, R183, UR8, -R6 ;  /* 0x00000008b70c7c23 */ /* 0x010fe20008010806 */
[----:B--2---:R-:W-:Y:S01]  /*a9f0*/  HMMA.16816.F32 R140, R8, R18, R56 ;  /* 0x00000012088c723c */ /* 0x004fe20000001838 */
[----:B------:R-:W-:Y:S02]  /*aa00*/  IMAD.MOV.U32 R149, RZ, RZ, R208 ;  /* 0x000000ffff957224 */ /* 0x000fe400078e00d0 */
[----:B------:R-:W-:Y:S01]  /*aa10*/  MUFU.EX2 R56, R12 ;  /* 0x0000000c00387308 */ /* 0x000fe20000000800 */
[----:B---3--:R-:W-:Y:S01]  /*aa20*/  FADD.FTZ R15, R207, R205 ;  /* 0x000000cdcf0f7221 */ /* 0x008fe20000010000 */
[----:B------:R-:W-:Y:S01]  /*aa30*/  IMAD.MOV.U32 R207, RZ, RZ, R168 ;  /* 0x000000ffffcf7224 */ /* 0x000fe200078e00a8 */
        /* <DEDUP_REMOVED lines=11> */
[----:B------:R-:W-:Y:S01]  /*aaf0*/  FADD.FTZ R7, R172, R7 ;  /* 0x00000007ac077221 */ /* 0x000fe20000010000 */
        /* <DEDUP_REMOVED lines=8> */
[----:B------:R2:W-:Y:S01]  /*ab80*/  MUFU.EX2 R118, R13 ;  /* 0x0000000d00767308 */ /* 0x0005e20000000800 */
[----:B------:R-:W-:Y:S01]  /*ab90*/  MOV R210, R187 ;  /* 0x000000bb00d27202 */ /* 0x000fe20000000f00 */
[----:B------:R-:W-:Y:S01]  /*aba0*/  IMAD.MOV.U32 R187, RZ, RZ, R158 ;  /* 0x000000ffffbb7224 */ /* 0x000fe200078e009e */
[----:B------:R-:W-:-:S02]  /*abb0*/  MOV R180, R157 ;  /* 0x0000009d00b47202 */ /* 0x000fc40000000f00 */
[----:B------:R-:W-:Y:S01]  /*abc0*/  MOV R177, R133 ;  /* 0x0000008500b17202 */ /* 0x000fe20000000f00 */
[----:B------:R-:W-:Y:S01]  /*abd0*/  IMAD.MOV.U32 R172, RZ, RZ, R187 ;  /* 0x000000ffffac7224 */ /* 0x000fe200078e00bb */
[----:B------:R-:W-:Y:S01]  /*abe0*/  MOV R169, R180 ;  /* 0x000000b400a97202 */ /* 0x000fe20000000f00 */
[----:B------:R-:W-:Y:S01]  /*abf0*/  HMMA.16816.F32 R152, R8, R24, R52 ;  /* 0x000000180898723c */ /* 0x000fe20000001834 */
[----:B------:R-:W-:Y:S01]  /*ac00*/  FADD.FTZ R5, R4, R5 ;  /* 0x0000000504057221 */ /* 0x000fe20000010000 */
[--C-:B--2---:R-:W-:Y:S01]  /*ac10*/  FFMA.FTZ R13, R196, UR8, -R6.reuse ;  /* 0x00000008c40d7c23 */ /* 0x104fe20008010806 */
[----:B------:R-:W-:-:S03]  /*ac20*/  FFMA.FTZ R6, R182, UR8, -R6 ;  /* 0x00000008b6067c23 */ /* 0x000fc60008010806 */
[----:B------:R2:W-:Y:S01]  /*ac30*/  MUFU.EX2 R87, R13 ;  /* 0x0000000d00577308 */ /* 0x0005e20000000800 */
[C---:B------:R-:W-:Y:S07]  /*ac40*/  HMMA.16816.F32 R156, R8.reuse, R26, R48 ;  /* 0x0000001a089c723c */ /* 0x040fee0000001830 */
[----:B------:R3:W-:Y:S01]  /*ac50*/  MUFU.EX2 R52, R6 ;  /* 0x0000000600347308 */ /* 0x0007e20000000800 */
[----:B-1----:R-:W-:Y:S01]  /*ac60*/  HMMA.16816.F32 R196, R8, R20, R104 ;  /* 0x0000001408c4723c */ /* 0x002fe20000001868 */
[----:B------:R-:W-:-:S05]  /*ac70*/  IMAD.MOV.U32 R180, RZ, RZ, R166 ;  /* 0x000000ffffb47224 */ /* 0x000fca00078e00a6 */
[C---:B------:R-:W-:Y:S01]  /*ac80*/  HMMA.16816.F32 R200, R8.reuse, R22, R92 ;  /* 0x0000001608c8723c */ /* 0x040fe2000000185c */
[----:B------:R1:W4:Y:S05]  /*ac90*/  MUFU.EX2 R48, R0 ;  /* 0x0000000000307308 */ /* 0x00032a0000000800 */
[C---:B------:R-:W-:Y:S06]  /*aca0*/  HMMA.16816.F32 R136, R8.reuse, R16, R88 ;  /* 0x000000100888723c */ /* 0x040fec0000001858 */
[C---:B------:R-:W-:Y:S06]  /*acb0*/  HMMA.16816.F32 R188, R8.reuse, R28, R188 ;  /* 0x0000001c08bc723c */ /* 0x040fec00000018bc */
[----:B------:R-:W-:Y:S01]  /*acc0*/  HMMA.16816.F32 R44, R8, R30, R44 ;  /* 0x0000001e082c723c */ /* 0x000fe2000000182c */
[----:B------:R-:W-:Y:S01]  /*acd0*/  MOV R133, R146 ;  /* 0x0000009200857202 */ /* 0x000fe20000000f00 */
[----:B------:R-:W4:Y:S01]  /*ace0*/  MUFU.EX2 R35, R35 ;  /* 0x0000002300237308 */ /* 0x000f220000000800 */
[----:B------:R-:W-:-:S07]  /*acf0*/  F2FP.F16.F32.PACK_AB R14, R119, R115 ;  /* 0x00000073770e723e */ /* 0x000fce00000000ff */
[----:B------:R-:W4:Y:S08]  /*ad00*/  MUFU.EX2 R34, R34 ;  /* 0x0000002200227308 */ /* 0x000f300000000800 */
[----:B------:R-:W4:Y:S01]  /*ad10*/  MUFU.EX2 R33, R33 ;  /* 0x0000002100217308 */ /* 0x000f220000000800 */
[----:B--2---:R-:W-:Y:S01]  /*ad20*/  FADD.FTZ R13, R3, R32 ;  /* 0x00000020030d7221 */ /* 0x004fe20000010000 */
[----:B------:R-:W-:Y:S01]  /*ad30*/  FADD.FTZ R12, R151, R15 ;  /* 0x0000000f970c7221 */ /* 0x000fe20000010000 */
[----:B------:R-:W-:Y:S01]  /*ad40*/  MOV R151, R206 ;  /* 0x000000ce00977202 */ /* 0x000fe20000000f00 */
[----:B------:R-:W-:Y:S01]  /*ad50*/  IMAD.MOV.U32 R206, RZ, RZ, R207 ;  /* 0x000000ffffce7224 */ /* 0x000fe200078e00cf */
[----:B------:R-:W-:Y:S01]  /*ad60*/  MOV R207, R185 ;  /* 0x000000b900cf7202 */ /* 0x000fe20000000f00 */
[----:B------:R2:W5:Y:S01]  /*ad70*/  LDL.LU R3, [R1+0xb4] ;  /* 0x0000b40001037983 */ /* 0x0005620000300800 */
[----:B------:R-:W-:-:S02]  /*ad80*/  MOV R185, R167 ;  /* 0x000000a700b97202 */ /* 0x000fc40000000f00 */
[----:B------:R-:W-:Y:S01]  /*ad90*/  MOV R167, R144 ;  /* 0x0000009000a77202 */ /* 0x000fe20000000f00 */
[----:B---3--:R-:W-:Y:S01]  /*ada0*/  FADD.FTZ R6, R174, R12 ;  /* 0x0000000cae067221 */ /* 0x008fe20000010000 */
        /* <DEDUP_REMOVED lines=15> */
[----:B------:R2:W5:Y:S01]  /*aea0*/  LDL.LU R4, [R1+0xb0] ;  /* 0x0000b00001047983 */ /* 0x0005620000300800 */
        /* <DEDUP_REMOVED lines=17> */
[----:B-1----:R-:W-:Y:S01]  /*afc0*/  FADD.FTZ R0, R217, R32 ;  /* 0x00000020d9007221 */ /* 0x002fe20000010000 */
[----:B------:R-:W-:Y:S01]  /*afd0*/  MOV R172, R211 ;  /* 0x000000d300ac7202 */ /* 0x000fe20000000f00 */
[----:B------:R-:W-:Y:S01]  /*afe0*/  IMAD.MOV.U32 R211, RZ, RZ, R148 ;  /* 0x000000ffffd37224 */ /* 0x000fe200078e0094 */
        /* <DEDUP_REMOVED lines=20> */
[----:B------:R-:W1:Y:S01]  /*b130*/  LDSM.16.MT88.4 R184, [R218+0xb800] ;  /* 0x00b80000dab8783b */ /* 0x000e620000004200 */
        /* <DEDUP_REMOVED lines=36> */
[----:B------:R-:W-:Y:S01]  /*b380*/  FADD.FTZ R8, R93, R6 ;  /* 0x000000065d087221 */ /* 0x000fe20000010000 */
[----:B------:R-:W-:Y:S01]  /*b390*/  IMAD.MOV.U32 R106, RZ, RZ, R149 ;  /* 0x000000ffff6a7224 */ /* 0x000fe200078e0095 */
[----:B------:R-:W-:Y:S01]  /*b3a0*/  MOV R107, R151 ;  /* 0x00000097006b7202 */ /* 0x000fe20000000f00 */
[----:B------:R-:W-:Y:S01]  /*b3b0*/  FADD.FTZ R6, R94, R9 ;  /* 0x000000095e067221 */ /* 0x000fe20000010000 */
[----:B------:R-:W-:Y:S01]  /*b3c0*/  MOV R204, R180 ;  /* 0x000000b400cc7202 */ /* 0x000fe20000000f00 */
[----:B------:R-:W-:Y:S01]  /*b3d0*/  FADD.FTZ R5, R95, R0 ;  /* 0x000000005f057221 */ /* 0x000fe20000010000 */
[----:B------:R-:W-:Y:S01]  /*b3e0*/  FADD.FTZ R0, R104, R7 ;  /* 0x0000000768007221 */ /* 0x000fe20000010000 */
[----:B------:R-:W-:-:S02]  /*b3f0*/  IMAD.MOV.U32 R179, RZ, RZ, R168 ;  /* 0x000000ffffb37224 */ /* 0x000fc400078e00a8 */
[----:B------:R-:W-:Y:S01]  /*b400*/  FADD.FTZ R7, R105, R8 ;  /* 0x0000000869077221 */ /* 0x000fe20000010000 */
[----:B------:R-:W-:Y:S01]  /*b410*/  FADD.FTZ R8, R106, R6 ;  /* 0x000000066a087221 */ /* 0x000fe20000010000 */
[----:B------:R-:W-:Y:S01]  /*b420*/  MOV R178, R134 ;  /* 0x0000008600b27202 */ /* 0x000fe20000000f00 */
[----:B------:R-:W-:Y:S01]  /*b430*/  FADD.FTZ R6, R107, R5 ;  /* 0x000000056b067221 */ /* 0x000fe20000010000 */
[----:B------:R-:W-:Y:S01]  /*b440*/  MOV R212, R133 ;  /* 0x0000008500d47202 */ /* 0x000fe20000000f00 */
[----:B------:R-:W-:Y:S01]  /*b450*/  FADD.FTZ R5, R204, R0 ;  /* 0x00000000cc057221 */ /* 0x000fe20000010000 */
[----:B------:R-:W-:Y:S01]  /*b460*/  FADD.FTZ R0, R179, R7 ;  /* 0x00000007b3007221 */ /* 0x000fe20000010000 */
[----:B------:R-:W-:Y:S01]  /*b470*/  MOV R214, R135 ;  /* 0x0000008700d67202 */ /* 0x000fe20000000f00 */
[----:B------:R-:W-:Y:S01]  /*b480*/  IMAD.MOV.U32 R177, RZ, RZ, R150 ;  /* 0x000000ffffb17224 */ /* 0x000fe200078e0096 */
        /* <DEDUP_REMOVED lines=24> */
[----:B------:R-:W3:Y:S01]  /*b610*/  LDSM.16.MT88.4 R144, [R221+0xb800] ;  /* 0x00b80000dd90783b */ /* 0x000ee20000004200 */
[----:B------:R-:W-:Y:S01]  /*b620*/  FADD.FTZ R6, R243, R6 ;  /* 0x00000006f3067221 */ /* 0x000fe20000010000 */
[----:B------:R-:W-:Y:S01]  /*b630*/  FADD.FTZ R0, R233, R0 ;  /* 0x00000000e9007221 */ /* 0x000fe20000010000 */
[----:B------:R-:W-:Y:S01]  /*b640*/  FADD.FTZ R5, R237, R5 ;  /* 0x00000005ed057221 */ /* 0x000fe20000010000 */
[----:B------:R-:W2:Y:S01]  /*b650*/  LDSM.16.MT88.4 R160, [R219+0xb800] ;  /* 0x00b80000dba0783b */ /* 0x000ea20000004200 */
[----:B------:R-:W-:Y:S01]  /*b660*/  FADD.FTZ R6, R244, R6 ;  /* 0x00000006f4067221 */ /* 0x000fe20000010000 */
[----:B------:R-:W-:Y:S01]  /*b670*/  FADD.FTZ R0, R231, R0 ;  /* 0x00000000e7007221 */ /* 0x000fe20000010000 */
[----:B------:R-:W-:Y:S01]  /*b680*/  FADD.FTZ R5, R239, R5 ;  /* 0x00000005ef057221 */ /* 0x000fe20000010000 */
[----:B------:R1:W5:Y:S01]  /*b690*/  LDL.LU R173, [R1+0xac] ;  /* 0x0000ac0001ad7983 */ /* 0x0003620000300800 */
        /* <DEDUP_REMOVED lines=35> */
[----:B------:R-:W2:Y:S01]  /*b8d0*/  LDSM.16.MT88.4 R16, [R220+0xb800] ;  /* 0x00b80000dc10783b */ /* 0x000ea20000004200 */
[----:B------:R-:W-:Y:S01]  /*b8e0*/  FADD.FTZ R0, R98, R0 ;  /* 0x0000000062007221 */ /* 0x000fe20000010000 */
[----:B------:R-:W-:Y:S01]  /*b8f0*/  FADD.FTZ R5, R102, R5 ;  /* 0x0000000566057221 */ /* 0x000fe20000010000 */
[----:B------:R-:W-:Y:S01]  /*b900*/  FADD.FTZ R241, R122, R241 ;  /* 0x000000f17af17221 */ /* 0x000fe20000010000 */
[----:B------:R-:W-:Y:S01]  /*b910*/  FADD.FTZ R6, R114, R6 ;  /* 0x0000000672067221 */ /* 0x000fe20000010000 */
[----:B----4-:R-:W-:Y:S01]  /*b920*/  FADD.FTZ R0, R48, R0 ;  /* 0x0000000030007221 */ /* 0x010fe20000010000 */
        /* <DEDUP_REMOVED lines=10> */
[----:B------:R-:W-:Y:S02]  /*b9d0*/  HMMA.16816.F32 R192, R12, R20, R192 ;  /* 0x000000140cc0723c */ /* 0x000fe400000018c0 */
[----:B------:R4:W5:Y:S01]  /*b9e0*/  LDL.LU R228, [R1+0xa0] ;  /* 0x0000a00001e47983 */ /* 0x0009620000300800 */
[----:B------:R-:W1:Y:S01]  /*b9f0*/  MUFU.EX2 R37, R37 ;  /* 0x0000002500257308 */ /* 0x000e620000000800 */
[----:B------:R-:W-:-:S02]  /*ba00*/  FADD.FTZ R5, R56, R5 ;  /* 0x0000000538057221 */ /* 0x000fc40000010000 */
[----:B------:R4:W5:Y:S01]  /*ba10*/  LDL.LU R225, [R1+0x9c] ;  /* 0x00009c0001e17983 */ /* 0x0009620000300800 */
[C---:B------:R-:W-:Y:S01]  /*ba20*/  HMMA.16816.F32 R68, R12.reuse, R24, R68 ;  /* 0x000000180c44723c */ /* 0x040fe20000001844 */
[----:B------:R-:W-:Y:S02]  /*ba30*/  FADD.FTZ R241, R110, R241 ;  /* 0x000000f16ef17221 */ /* 0x000fe40000010000 */
[----:B------:R4:W5:Y:S01]  /*ba40*/  LDL.LU R224, [R1+0x98] ;  /* 0x0000980001e07983 */ /* 0x0009620000300800 */
[----:B------:R-:W3:Y:S01]  /*ba50*/  MUFU.EX2 R38, R38 ;  /* 0x0000002600267308 */ /* 0x000ee20000000800 */
[----:B------:R-:W-:Y:S01]  /*ba60*/  FADD.FTZ R6, R117, R6 ;  /* 0x0000000675067221 */ /* 0x000fe20000010000 */
[----:B------:R-:W-:Y:S01]  /*ba70*/  HMMA.16816.F32 R20, R12, R22, R80 ;  /* 0x000000160c14723c */ /* 0x000fe20000001850 */
[----:B------:R4:W5:Y:S01]  /*ba80*/  LDL.LU R222, [R1+0x94] ;  /* 0x0000940001de7983 */ /* 0x0009620000300800 */
[----:B------:R-:W-:-:S04]  /*ba90*/  FADD.FTZ R0, R33, R0 ;  /* 0x0000000021007221 */ /* 0x000fc80000010000 */
[----:B------:R-:W-:Y:S01]  /*baa0*/  MUFU.EX2 R39, R39 ;  /* 0x0000002700277308 */ /* 0x000fe20000000800 */
[----:B------:R-:W-:Y:S01]  /*bab0*/  HMMA.16816.F32 R64, R12, R26, R64 ;  /* 0x0000001a0c40723c */ /* 0x000fe20000001840 */
[----:B------:R4:W5:Y:S01]  /*bac0*/  LDL.LU R217, [R1+0x90] ;  /* 0x0000900001d97983 */ /* 0x0009620000300800 */
[----:B------:R-:W-:-:S04]  /*bad0*/  FADD.FTZ R5, R52, R5 ;  /* 0x0000000534057221 */ /* 0x000fc80000010000 */
[----:B------:R-:W-:Y:S01]  /*bae0*/  HMMA.16816.F32 R60, R12, R28, R60 ;  /* 0x0000001c0c3c723c */ /* 0x000fe2000000183c */
[----:B------:R-:W2:Y:S01]  /*baf0*/  MUFU.EX2 R84, R84 ;  /* 0x0000005400547308 */ /* 0x000ea20000000800 */
[----:B------:R4:W5:Y:S01]  /*bb00*/  LDL.LU R216, [R1+0x8c] ;  /* 0x00008c0001d87983 */ /* 0x0009620000300800 */
[----:B------:R-:W-:-:S03]  /*bb10*/  FADD.FTZ R241, R111, R241 ;  /* 0x000000f16ff17221 */ /* 0x000fc60000010000 */
[----:B------:R-:W-:Y:S01]  /*bb20*/  HMMA.16816.F32 R40, R12, R30, R40 ;  /* 0x0000001e0c28723c */ /* 0x000fe20000001828 */
[----:B------:R4:W5:Y:S04]  /*bb30*/  LDL.LU R101, [R1+0x88] ;  /* 0x0000880001657983 */ /* 0x0009680000300800 */
[----:B------:R4:W5:Y:S01]  /*bb40*/  LDL.LU R100, [R1+0x84] ;  /* 0x0000840001647983 */ /* 0x0009620000300800 */
[----:B------:R-:W-:-:S03]  /*bb50*/  FADD.FTZ R241, R112, R241 ;  /* 0x000000f170f17221 */ /* 0x000fc60000010000 */
[----:B------:R4:W5:Y:S04]  /*bb60*/  LDL.LU R2, [R1+0x80] ;  /* 0x0000800001027983 */ /* 0x0009680000300800 */
[----:B------:R4:W-:Y:S04]  /*bb70*/  STL [R1+0x14], R6 ;  /* 0x0000140601007387 */ /* 0x0009e80000100800 */
[----:B------:R4:W-:Y:S04]  /*bb80*/  STL [R1+0x10], R0 ;  /* 0x0000100001007387 */ /* 0x0009e80000100800 */
[----:B------:R4:W-:Y:S01]  /*bb90*/  STL [R1+0x18], R5 ;  /* 0x0000180501007387 */ /* 0x0009e20000100800 */
[----:B------:R-:W-:Y:S01]  /*bba0*/  FADD.FTZ R241, R86, R241 ;  /* 0x000000f156f17221 */ /* 0x000fe20000010000 */
[----:B------:R-:W-:-:S02]  /*bbb0*/  F2FP.F16.F32.PACK_AB R164, R87, R97 ;  /* 0x0000006157a4723e */ /* 0x000fc400000000ff */
[----:B------:R-:W-:Y:S01]  /*bbc0*/  F2FP.F16.F32.PACK_AB R165, R35, R48 ;  /* 0x0000003023a5723e */ /* 0x000fe200000000ff */
[----:B-1----:R-:W-:Y:S01]  /*bbd0*/  FADD.FTZ R241, R37, R241 ;  /* 0x000000f125f17221 */ /* 0x002fe20000010000 */
[----:B------:R-:W-:Y:S02]  /*bbe0*/  F2FP.F16.F32.PACK_AB R166, R52, R56 ;  /* 0x0000003834a6723e */ /* 0x000fe400000000ff */
[----:B------:R-:W-:Y:S02]  /*bbf0*/  F2FP.F16.F32.PACK_AB R167, R33, R34 ;  /* 0x0000002221a7723e */ /* 0x000fe400000000ff */
[----:B------:R-:W-:Y:S02]  /*bc00*/  F2FP.F16.F32.PACK_AB R168, R118, R114 ;  /* 0x0000007276a8723e */ /* 0x000fe400000000ff */
[----:B---3--:R-:W-:Y:S02]  /*bc10*/  F2FP.F16.F32.PACK_AB R169, R38, R37 ;  /* 0x0000002526a9723e */ /* 0x008fe400000000ff */
[----:B------:R-:W-:-:S02]  /*bc20*/  F2FP.F16.F32.PACK_AB R170, R117, R120 ;  /* 0x0000007875aa723e */ /* 0x000fc400000000ff */
[----:B--2---:R-:W-:Y:S01]  /*bc30*/  F2FP.F16.F32.PACK_AB R171, R84, R39 ;  /* 0x0000002754ab723e */ /* 0x004fe200000000ff */
[----:B------:R-:W-:Y:S01]  /*bc40*/  FADD.FTZ R241, R38, R241 ;  /* 0x000000f126f17221 */ /* 0x000fe20000010000 */
[----:B------:R-:W-:Y:S03]  /*bc50*/  HMMA.16816.F32 R196, R164, R184, R196 ;  /* 0x000000b8a4c4723c */ /* 0x000fe600000018c4 */
[----:B------:R-:W-:-:S03]  /*bc60*/  FADD.FTZ R241, R39, R241 ;  /* 0x000000f127f17221 */ /* 0x000fc60000010000 */
[----:B------:R-:W-:Y:S01]  /*bc70*/  HMMA.16816.F32 R200, R164, R186, R200 ;  /* 0x000000baa4c8723c */ /* 0x000fe200000018c8 */
[----:B------:R-:W-:-:S05]  /*bc80*/  FADD.FTZ R241, R84, R241 ;  /* 0x000000f154f17221 */ /* 0x000fca0000010000 */
[C---:B------:R-:W-:Y:S06]  /*bc90*/  HMMA.16816.F32 R136, R164.reuse, R144, R136 ;  /* 0x00000090a488723c */ /* 0x040fec0000001888 */
[C---:B------:R-:W-:Y:S06]  /*bca0*/  HMMA.16816.F32 R140, R164.reuse, R146, R140 ;  /* 0x00000092a48c723c */ /* 0x040fec000000188c */
[C---:B------:R-:W-:Y:S06]  /*bcb0*/  HMMA.16816.F32 R152, R164.reuse, R160, R152 ;  /* 0x000000a0a498723c */ /* 0x040fec0000001898 */
        /* <DEDUP_REMOVED lines=12> */
[----:B----4-:R-:W-:-:S15]  /*bd80*/  @!P0 BRA `(.L_x_408) ;  /* 0x0000006800608947 */ /* 0x010fde0003800000 */
[----:B------:R-:W2:Y:S01]  /*bd90*/  LDL R207, [R1+0x68] ;  /* 0x0000680001cf7983 */ /* 0x000ea20000100800 */
[----:B------:R-:W-:Y:S01]  /*bda0*/  ULDC UR4, c[0x0][0x2d0] ;  /* 0x0000b40000047ab9 */ /* 0x000fe20000000800 */
[----:B------:R-:W1:Y:S01]  /*bdb0*/  LDC.64 R248, c[0x0][0x250] ;  /* 0x00009400fff87b82 */ /* 0x000e620000000a00 */
[----:B-----5:R-:W-:Y:S01]  /*bdc0*/  ISETP.GE.AND P0, PT, R100, UR4, PT ;  /* 0x0000000464007c0c */ /* 0x020fe2000bf06270 */
[----:B------:R-:W3:Y:S01]  /*bdd0*/  S2R R209, SR_TID.X ;  /* 0x0000000000d17919 */ /* 0x000ee20000002100 */
[----:B------:R-:W-:Y:S01]  /*bde0*/  MOV R0, UR26 ;  /* 0x0000001a00007c02 */ /* 0x000fe20008000f00 */
[----:B------:R-:W-:Y:S01]  /*bdf0*/  IMAD R227, R3, 0x2, R224 ;  /* 0x0000000203e37824 */ /* 0x000fe200078e02e0 */
[----:B------:R-:W-:Y:S01]  /*be00*/  IADD3 R223, R217, R2, RZ ;  /* 0x00000002d9df7210 */ /* 0x000fe20007ffe0ff */
[----:B------:R-:W-:Y:S01]  /*be10*/  IMAD.MOV.U32 R172, RZ, RZ, R176 ;  /* 0x000000ffffac7224 */ /* 0x000fe200078e00b0 */
[----:B------:R-:W-:Y:S01]  /*be20*/  MOV R178, R175 ;  /* 0x000000af00b27202 */ /* 0x000fe20000000f00 */
[----:B------:R-:W-:Y:S01]  /*be30*/  IMAD.MOV.U32 R177, RZ, RZ, R173 ;  /* 0x000000ffffb17224 */ /* 0x000fe200078e00ad */
[----:B------:R-:W-:Y:S01]  /*be40*/  MOV R179, R174 ;  /* 0x000000ae00b37202 */ /* 0x000fe20000000f00 */
[----:B------:R-:W-:Y:S01]  /*be50*/  USHF.L.U64.HI UR7, UR6, 0x4, UR7 ;  /* 0x0000000406077899 */ /* 0x000fe20008010207 */
[----:B------:R-:W-:Y:S01]  /*be60*/  LEA R226, R4, R224, 0x1 ;  /* 0x000000e004e27211 */ /* 0x000fe200078e08ff */
[----:B------:R-:W-:-:S02]  /*be70*/  USHF.L.U32 UR6, UR6, 0x4, URZ ;  /* 0x0000000406067899 */ /* 0x000fc4000800063f */
[----:B------:R-:W4:Y:S01]  /*be80*/  @!P0 LDC.64 R8, c[0x0][0x220] ;  /* 0x00008800ff088b82 */ /* 0x000f220000000a00 */
[----:B------:R-:W-:Y:S01]  /*be90*/  ULEA.HI.SX32 UR20, UR20, 0xfffffffe, 0x19 ;  /* 0xfffffffe14147891 */ /* 0x000fe2000f8fca3f */
[----:B------:R-:W-:-:S06]  /*bea0*/  ULDC UR4, c[0x0][0x2ec] ;  /* 0x0000bb0000047ab9 */ /* 0x000fcc0000000800 */
[----:B------:R-:W4:Y:S01]  /*beb0*/  @!P0 LDC.64 R6, c[0x0][0x220] ;  /* 0x00008800ff068b82 */ /* 0x000f220000000a00 */
[C---:B-1----:R-:W-:Y:S02]  /*bec0*/  @!P0 IMAD R3, R249.reuse, 0x50, RZ ;  /* 0x00000050f9038824 */ /* 0x042fe400078e02ff */
[----:B------:R-:W-:-:S05]  /*bed0*/  @!P0 IMAD R2, R249, 0x60, RZ ;  /* 0x00000060f9028824 */ /* 0x000fca00078e02ff */
[----:B------:R-:W1:Y:S01]  /*bee0*/  @!P0 LDC.64 R10, c[0x0][0x220] ;  /* 0x00008800ff0a8b82 */ /* 0x000e620000000a00 */
[----:B---3--:R-:W-:Y:S01]  /*bef0*/  LOP3.LUT R209, R209, 0x3, RZ, 0xc0, !PT ;  /* 0x00000003d1d17812 */ /* 0x008fe200078ec0ff */
[----:B----4-:R3:W-:Y:S04]  /*bf00*/  @!P0 STL.64 [R1+0x68], R8 ;  /* 0x0000680801008387 */ /* 0x0107e80000100a00 */
[----:B------:R4:W-:Y:S04]  /*bf10*/  @!P0 STL.64 [R1+0x60], R6 ;  /* 0x0000600601008387 */ /* 0x0009e80000100a00 */
[----:B-1----:R1:W-:Y:S01]  /*bf20*/  @!P0 STL.64 [R1+0x58], R10 ;  /* 0x0000580a01008387 */ /* 0x0023e20000100a00 */
[----:B---3--:R-:W3:Y:S08]  /*bf30*/  @!P0 LDC.64 R8, c[0x0][0x220] ;  /* 0x00008800ff088b82 */ /* 0x008ef00000000a00 */
[----:B----4-:R-:W4:Y:S08]  /*bf40*/  @!P0 LDC.64 R6, c[0x0][0x220] ;  /* 0x00008800ff068b82 */ /* 0x010f300000000a00 */
[----:B-1----:R-:W1:Y:S01]  /*bf50*/  @!P0 LDC.64 R10, c[0x0][0x220] ;  /* 0x00008800ff0a8b82 */ /* 0x002e620000000a00 */
[----:B---3--:R3:W-:Y:S04]  /*bf60*/  @!P0 STL.64 [R1+0x50], R8 ;  /* 0x0000500801008387 */ /* 0x0087e80000100a00 */
[----:B----4-:R4:W-:Y:S04]  /*bf70*/  @!P0 STL.64 [R1+0x48], R6 ;  /* 0x0000480601008387 */ /* 0x0109e80000100a00 */
[----:B-1----:R-:W-:Y:S01]  /*bf80*/  @!P0 STL.64 [R1+0x40], R10 ;  /* 0x0000400a01008387 */ /* 0x002fe20000100a00 */
[----:B---3--:R-:W1:Y:S08]  /*bf90*/  @!P0 LDC.64 R8, c[0x0][0x220] ;  /* 0x00008800ff088b82 */ /* 0x008e700000000a00 */
[----:B----4-:R-:W3:Y:S01]  /*bfa0*/  @!P0 LDC.64 R6, c[0x0][0x220] ;  /* 0x00008800ff068b82 */ /* 0x010ee20000000a00 */
[----:B-1----:R-:W-:Y:S04]  /*bfb0*/  @!P0 STL.64 [R1+0x38], R8 ;  /* 0x0000380801008387 */ /* 0x002fe80000100a00 */
[----:B---3--:R-:W-:Y:S01]  /*bfc0*/  @!P0 STL.64 [R1+0x30], R6 ;  /* 0x0000300601008387 */ /* 0x008fe20000100a00 */
[----:B--2---:R-:W-:-:S05]  /*bfd0*/  IMAD R5, R209, -0x2, R207 ;  /* 0xfffffffed1057824 */ /* 0x004fca00078e02cf */
[----:B------:R-:W-:-:S05]  /*bfe0*/  IADD3 R0, R0, -UR17, R5 ;  /* 0x8000001100007c10 */ /* 0x000fca000fffe005 */
[----:B------:R1:W-:Y:S02]  /*bff0*/  STL [R1+0x2c], R0 ;  /* 0x00002c0001007387 */ /* 0x0003e40000100800 */
[----:B-1----:R-:W-:-:S05]  /*c000*/  @!P0 IMAD R0, R249, 0x30, RZ ;  /* 0x00000030f9008824 */ /* 0x002fca00078e02ff */
[----:B------:R1:W-:Y:S04]  /*c010*/  @!P0 STL [R1+0x28], R0 ;  /* 0x0000280001008387 */ /* 0x0003e80000100800 */
[----:B------:R2:W-:Y:S04]  /*c020*/  @!P0 STL [R1+0x24], R3 ;  /* 0x0000240301008387 */ /* 0x0005e80000100800 */
[----:B------:R2:W-:Y:S01]  /*c030*/  @!P0 STL [R1+0x20], R2 ;  /* 0x0000200201008387 */ /* 0x0005e20000100800 */
[----:B-1----:R-:W-:-:S05]  /*c040*/  @!P0 IMAD R0, R249, 0x70, RZ ;  /* 0x00000070f9008824 */ /* 0x002fca00078e02ff */
[----:B------:R2:W-:Y:S01]  /*c050*/  @!P0 STL [R1+0x1c], R0 ;  /* 0x00001c0001008387 */ /* 0x0005e20000100800 */
[----:B------:R-:W-:Y:S05]  /*c060*/  BRA `(.L_x_409) ;  /* 0x0000000800987947 */ /* 0x000fea0003800000 */
.L_x_411:
[----:B------:R-:W-:Y:S01]  /*c070*/  IMAD.U32 R0, RZ, RZ, UR20 ;  /* 0x00000014ff007e24 */ /* 0x000fe2000f8e00ff */
[----:B------:R-:W1:Y:S01]  /*c080*/  @!P0 LDC.64 R174, c[0x0][0x248] ;  /* 0x00009200ffae8b82 */ /* 0x000e620000000a00 */
[----:B------:R-:W2:Y:S02]  /*c090*/  LDL.64 R232, [R1+0x8] ;  /* 0x0000080001e87983 */ /* 0x000ea40000100a00 */
[----:B------:R-:W-:Y:S04]  /*c0a0*/  @!P0 VIADD R0, R0, 0xffffffff ;  /* 0xffffffff00008836 */ /* 0x000fe80000000000 */
[----:B------:R-:W3:Y:S01]  /*c0b0*/  LDL.64 R230, [R1] ;  /* 0x0000000001e67983 */ /* 0x000ee20000100a00 */
[----:B------:R-:W-:Y:S01]  /*c0c0*/  @!P0 SHF.R.S32.HI R2, RZ, 0x1f, R0 ;  /* 0x0000001fff028819 */ /* 0x000fe20000011400 */
[----:B------:R-:W4:Y:S04]  /*c0d0*/  @!P0 LDC.64 R208, c[0x0][0x218] ;  /* 0x00008600ffd08b82 */ /* 0x000f280000000a00 */
[----:B------:R1:W-:Y:S04]  /*c0e0*/  @P0 STS.128 [R228+0x4000], RZ ;  /* 0x004000ffe4000388 */ /* 0x0003e80000000c00 */
[----:B------:R-:W5:Y:S01]  /*c0f0*/  @!P0 LDC.64 R204, c[0x0][0x248] ;  /* 0x00009200ffcc8b82 */ /* 0x000f620000000a00 */
[-C--:B-1----:R-:W-:Y:S07]  /*c100*/  @!P0 IMAD R173, R2, R174.reuse, RZ ;  /* 0x000000ae02ad8224 */ /* 0x082fee00078e02ff */
[----:B------:R-:W1:Y:S01]  /*c110*/  @!P0 LDC.64 R210, c[0x0][0x218] ;  /* 0x00008600ffd28b82 */ /* 0x000e620000000a00 */
        /* <DEDUP_REMOVED lines=8> */
[----:B------:R-:W-:Y:S01]  /*c1a0*/  @!P0 SHF.R.S32.HI R173, RZ, 0x1f, R0 ;  /* 0x0000001fffad8819 */ /* 0x000fe20000011400 */
[----:B------:R-:W-:Y:S03]  /*c1b0*/  @!P0 IMAD.WIDE.U32 R2, R174, 0x30, R206 ;  /* 0x00000030ae028825 */ /* 0x000fe600078e00ce */
[----:B------:R-:W2:Y:S01]  /*c1c0*/  @!P0 LDC.64 R206, c[0x0][0x218] ;  /* 0x00008600ffce8b82 */ /* 0x000ea20000000a00 */
[----:B------:R-:W-:Y:S01]  /*c1d0*/  @!P0 IMAD.IADD R3, R175, 0x1, R3 ;  /* 0x00000001af038824 */ /* 0x000fe200078e0203 */
[C---:B----4-:R-:W-:Y:S01]  /*c1e0*/  @!P0 LEA R208, P2, R2.reuse, R208, 0x1 ;  /* 0x000000d002d08211 */ /* 0x050fe200078408ff */
[-C--:B-----5:R-:W-:Y:S03]  /*c1f0*/  @!P0 IMAD R173, R173, R204.reuse, RZ ;  /* 0x000000ccadad8224 */ /* 0x0a0fe600078e02ff */
[----:B------:R-:W-:Y:S01]  /*c200*/  @!P0 LEA.HI.X R209, R2, R209, R3, 0x1, P2 ;  /* 0x000000d102d18211 */ /* 0x000fe200010f0c03 */
[C---:B------:R-:W-:Y:S04]  /*c210*/  @!P0 IMAD.WIDE.U32 R2, R0.reuse, R204, RZ ;  /* 0x000000cc00028225 */ /* 0x040fe800078e00ff */
[----:B------:R-:W-:Y:S01]  /*c220*/  @!P0 IMAD R0, R0, R205, R173 ;  /* 0x000000cd00008224 */ /* 0x000fe200078e02ad */
[C---:B------:R-:W-:Y:S03]  /*c230*/  @!P0 LEA R174, P2, R2.reuse, R232, 0x7 ;  /* 0x000000e802ae8211 */ /* 0x040fe600078438ff */
[----:B------:R-:W-:Y:S05]  /*c240*/  @!P0 IMAD.IADD R0, R3, 0x1, R0 ;  /* 0x0000000103008824 */ /* 0x000fea00078e0200 */
[----:B------:R-:W-:Y:S01]  /*c250*/  @!P0 LEA.HI.X R175, R2, R231, R0, 0x7, P2 ;  /* 0x000000e702af8211 */ /* 0x000fe200010f3c00 */
[----:B------:R-:W-:Y:S02]  /*c260*/  @!P0 IMAD R0, R205, 0x50, RZ ;  /* 0x00000050cd008824 */ /* 0x000fe400078e02ff */
[----:B------:R-:W-:Y:S03]  /*c270*/  @!P0 IMAD.WIDE.U32 R2, R204, 0x50, R174 ;  /* 0x00000050cc028825 */ /* 0x000fe600078e00ae */
[----:B------:R-:W3:Y:S02]  /*c280*/  @!P0 LDC.64 R174, c[0x0][0x248] ;  /* 0x00009200ffae8b82 */ /* 0x000ee40000000a00 */
[----:B------:R-:W-:Y:S02]  /*c290*/  @!P0 IADD3 R0, R0, R3, RZ ;  /* 0x0000000300008210 */ /* 0x000fe40007ffe0ff */
[C---:B-1----:R-:W-:Y:S04]  /*c2a0*/  @!P0 LEA R210, P2, R2.reuse, R210, 0x1 ;  /* 0x000000d202d28211 */ /* 0x042fe800078408ff */
[----:B------:R-:W-:Y:S01]  /*c2b0*/  @!P0 LEA.HI.X R211, R2, R211, R0, 0x1, P2 ;  /* 0x000000d302d38211 */ /* 0x000fe200010f0c00 */
[----:B------:R-:W-:Y:S04]  /*c2c0*/  IMAD.U32 R2, RZ, RZ, UR20 ;  /* 0x00000014ff027e24 */ /* 0x000fe8000f8e00ff */
[----:B------:R-:W-:Y:S05]  /*c2d0*/  @!P0 VIADD R2, R2, 0xffffffff ;  /* 0xffffffff02028836 */ /* 0x000fea0000000000 */
[----:B------:R-:W-:Y:S05]  /*c2e0*/  @!P0 SHF.R.S32.HI R0, RZ, 0x1f, R2 ;  /* 0x0000001fff008819 */ /* 0x000fea0000011402 */
[-C--:B---3--:R-:W-:Y:S04]  /*c2f0*/  @!P0 IMAD R0, R0, R174.reuse, RZ ;  /* 0x000000ae00008224 */ /* 0x088fe800078e02ff */
[C---:B------:R-:W-:Y:S02]  /*c300*/  @!P0 IMAD R0, R2.reuse, R175, R0 ;  /* 0x000000af02008224 */ /* 0x040fe400078e0200 */
[----:B------:R-:W-:Y:S04]  /*c310*/  @!P0 IMAD.WIDE.U32 R2, R2, R174, RZ ;  /* 0x000000ae02028225 */ /* 0x000fe800078e00ff */
[----:B------:R-:W-:Y:S01]  /*c320*/  @!P0 IMAD.IADD R0, R3, 0x1, R0 ;  /* 0x0000000103008824 */ /* 0x000fe200078e0200 */
[C---:B------:R-:W-:Y:S01]  /*c330*/  @!P0 LEA R204, P2, R2.reuse, R232, 0x7 ;  /* 0x000000e802cc8211 */ /* 0x040fe200078438ff */
[----:B------:R-:W-:Y:S03]  /*c340*/  @!P0 IMAD R175, R175, 0x60, RZ ;  /* 0x00000060afaf8824 */ /* 0x000fe600078e02ff */
[----:B------:R-:W-:Y:S03]  /*c350*/  @!P0 LEA.HI.X R205, R2, R231, R0, 0x7, P2 ;  /* 0x000000e702cd8211 */ /* 0x000fe600010f3c00 */
[----:B------:R-:W-:Y:S03]  /*c360*/  @!P0 IMAD.WIDE.U32 R2, R174, 0x60, R204 ;  /* 0x00000060ae028825 */ /* 0x000fe600078e00cc */
[----:B------:R-:W1:Y:S02]  /*c370*/  @!P0 LDC.64 R204, c[0x0][0x218] ;  /* 0x00008600ffcc8b82 */ /* 0x000e640000000a00 */
[----:B------:R-:W-:Y:S02]  /*c380*/  @!P0 IADD3 R175, R175, R3, RZ ;  /* 0x00000003afaf8210 */ /* 0x000fe40007ffe0ff */
[C---:B--2---:R-:W-:Y:S04]  /*c390*/  @!P0 LEA R206, P2, R2.reuse, R206, 0x1 ;  /* 0x000000ce02ce8211 */ /* 0x044fe800078408ff */
[----:B------:R-:W-:Y:S01]  /*c3a0*/  @!P0 LEA.HI.X R207, R2, R207, R175, 0x1, P2 ;  /* 0x000000cf02cf8211 */ /* 0x000fe200010f0caf */
[----:B------:R-:W-:Y:S01]  /*c3b0*/  IMAD.U32 R2, RZ, RZ, UR20 ;  /* 0x00000014ff027e24 */ /* 0x000fe2000f8e00ff */
[----:B------:R-:W2:Y:S03]  /*c3c0*/  @!P0 LDC.64 R174, c[0x0][0x248] ;  /* 0x00009200ffae8b82 */ /* 0x000ea60000000a00 */
[----:B------:R-:W-:Y:S05]  /*c3d0*/  @!P0 VIADD R2, R2, 0xffffffff ;  /* 0xffffffff02028836 */ /* 0x000fea0000000000 */
[----:B------:R-:W-:Y:S05]  /*c3e0*/  @!P0 SHF.R.S32.HI R0, RZ, 0x1f, R2 ;  /* 0x0000001fff008819 */ /* 0x000fea0000011402 */
[-C--:B--2---:R-:W-:Y:S04]  /*c3f0*/  @!P0 IMAD R0, R0, R174.reuse, RZ ;  /* 0x000000ae00008224 */ /* 0x084fe800078e02ff */
[C---:B------:R-:W-:Y:S02]  /*c400*/  @!P0 IMAD R175, R2.reuse, R175, R0 ;  /* 0x000000af02af8224 */ /* 0x040fe400078e0200 */
[----:B------:R-:W-:Y:S05]  /*c410*/  @!P0 IMAD.WIDE.U32 R2, R2, R174, RZ ;  /* 0x000000ae02028225 */ /* 0x000fea00078e00ff */
[----:B------:R-:W-:Y:S02]  /*c420*/  @!P0 IADD3 R3, R3, R175, RZ ;  /* 0x000000af03038210 */ /* 0x000fe40007ffe0ff */
[C---:B------:R-:W-:Y:S01]  /*c430*/  @!P0 LEA R0, P2, R2.reuse, R232, 0x7 ;  /* 0x000000e802008211 */ /* 0x040fe200078438ff */
[----:B------:R-:W2:Y:S03]  /*c440*/  @!P0 LDC.64 R174, c[0x0][0x248] ;  /* 0x00009200ffae8b82 */ /* 0x000ea60000000a00 */
[----:B------:R-:W-:Y:S01]  /*c450*/  @!P0 LEA.HI.X R176, R2, R231, R3, 0x7, P2 ;  /* 0x000000e702b08211 */ /* 0x000fe200010f3c03 */
[----:B------:R-:W-:Y:S04]  /*c460*/  IMAD.U32 R2, RZ, RZ, UR20 ;  /* 0x00000014ff027e24 */ /* 0x000fe8000f8e00ff */
[----:B------:R-:W-:Y:S05]  /*c470*/  @!P0 VIADD R2, R2, 0xffffffff ;  /* 0xffffffff02028836 */ /* 0x000fea0000000000 */
[----:B------:R-:W-:Y:S05]  /*c480*/  @!P0 SHF.R.S32.HI R3, RZ, 0x1f, R2 ;  /* 0x0000001fff038819 */ /* 0x000fea0000011402 */
[-C--:B--2---:R-:W-:Y:S04]  /*c490*/  @!P0 IMAD R3, R3, R174.reuse, RZ ;  /* 0x000000ae03038224 */ /* 0x084fe800078e02ff */
[C---:B------:R-:W-:Y:S02]  /*c4a0*/  @!P0 IMAD R175, R2.reuse, R175, R3 ;  /* 0x000000af02af8224 */ /* 0x040fe400078e0203 */
[----:B------:R-:W-:Y:S03]  /*c4b0*/  @!P0 IMAD.WIDE.U32 R2, R2, R174, RZ ;  /* 0x000000ae02028225 */ /* 0x000fe600078e00ff */
[C---:B------:R-:W-:Y:S02]  /*c4c0*/  @!P0 LEA R174, P2, R2.reuse, R232, 0x7 ;  /* 0x000000e802ae8211 */ /* 0x040fe400078438ff */
[----:B------:R-:W-:Y:S04]  /*c4d0*/  @!P0 IADD3 R3, R3, R175, RZ ;  /* 0x000000af03038210 */ /* 0x000fe80007ffe0ff */
[----:B------:R-:W-:Y:S02]  /*c4e0*/  @!P0 LEA.HI.X R173, R2, R231, R3, 0x7, P2 ;  /* 0x000000e702ad8211 */ /* 0x000fe400010f3c03 */
[----:B------:R-:W2:Y:S02]  /*c4f0*/  @!P0 LDC.64 R2, c[0x0][0x218] ;  /* 0x00008600ff028b82 */ /* 0x000ea40000000a00 */
[C---:B--2---:R-:W-:Y:S04]  /*c500*/  @!P0 LEA R2, P2, R0.reuse, R2, 0x1 ;  /* 0x0000000200028211 */ /* 0x044fe800078408ff */
[----:B------:R-:W-:Y:S02]  /*c510*/  @!P0 LEA.HI.X R3, R0, R3, R176, 0x1, P2 ;  /* 0x0000000300038211 */ /* 0x000fe400010f0cb0 */
[----:B------:R-:W-:Y:S02]  /*c520*/  @!P0 IADD3 R0, P3, R174, UR31, RZ ;  /* 0x0000001fae008c10 */ /* 0x000fe4000ff7e0ff */
[----:B------:R-:W2:Y:S01]  /*c530*/  @!P0 LDC.64 R174, c[0x0][0x248] ;  /* 0x00009200ffae8b82 */ /* 0x000ea20000000a00 */
[----:B------:R-:W-:Y:S01]  /*c540*/  @!PT LDS RZ, [RZ] ;  /* 0x00000000fffff984 */ /* 0x000fe20000000800 */
[----:B------:R-:W-:Y:S01]  /*c550*/  @!PT LDS RZ, [RZ] ;  /* 0x00000000fffff984 */ /* 0x000fe20000000800 */
[----:B------:R-:W-:Y:S01]  /*c560*/  @!PT LDS RZ, [RZ] ;  /* 0x00000000fffff984 */ /* 0x000fe20000000800 */
[----:B------:R3:W-:Y:S01]  /*c570*/  @!P0 LDGSTS.E.BYPASS.LTC128B.128 [R228+0x4000], desc[UR24][R2.64] ;  /* 0x0400000002e48fae */ /* 0x0007e2000b901d58 */
[----:B------:R-:W-:Y:S05]  /*c580*/  @!P0 IADD3.X R173, R173, UR29, RZ, P3, !PT ;  /* 0x0000001dadad8c10 */ /* 0x000fea0009ffe4ff */
[----:B------:R4:W-:Y:S01]  /*c590*/  @P0 STS.128 [R228+0x4800], RZ ;  /* 0x004800ffe4000388 */ /* 0x0009e20000000c00 */
[----:B---3--:R-:W3:Y:S02]  /*c5a0*/  @!P0 LDC.64 R2, c[0x0][0x218] ;  /* 0x00008600ff028b82 */ /* 0x008ee40000000a00 */
[C---:B---3--:R-:W-:Y:S04]  /*c5b0*/  @!P0 LEA R2, P2, R0.reuse, R2, 0x1 ;  /* 0x0000000200028211 */ /* 0x048fe800078408ff */
[----:B------:R-:W-:Y:S05]  /*c5c0*/  @!P0 LEA.HI.X R3, R0, R3, R173, 0x1, P2 ;  /* 0x0000000300038211 */ /* 0x000fea00010f0cad */
        /* <DEDUP_REMOVED lines=8> */
[-C--:B--2---:R-:W-:Y:S04]  /*c650*/  @!P0 IMAD R0, R0, R174.reuse, RZ ;  /* 0x000000ae00008224 */ /* 0x084fe800078e02ff */
[C---:B------:R-:W-:Y:S02]  /*c660*/  @!P0 IMAD R0, R2.reuse, R175, R0 ;  /* 0x000000af02008224 */ /* 0x040fe400078e0200 */
[----:B------:R-:W-:Y:S05]  /*c670*/  @!P0 IMAD.WIDE.U32 R2, R2, R174, RZ ;  /* 0x000000ae02028225 */ /* 0x000fea00078e00ff */
[----:B------:R-:W-:Y:S02]  /*c680*/  @!P0 IADD3 R0, R3, R0, RZ ;  /* 0x0000000003008210 */ /* 0x000fe40007ffe0ff */
[C---:B------:R-:W-:Y:S04]  /*c690*/  @!P0 LEA R173, P2, R2.reuse, R232, 0x7 ;  /* 0x000000e802ad8211 */ /* 0x040fe800078438ff */
[----:B------:R-:W-:Y:S02]  /*c6a0*/  @!P0 LEA.HI.X R2, R2, R231, R0, 0x7, P2 ;  /* 0x000000e702028211 */ /* 0x000fe400010f3c00 */
[C---:B------:R-:W-:Y:S04]  /*c6b0*/  @!P0 LEA R0, P2, R174.reuse, R173, 0x5 ;  /* 0x000000adae008211 */ /* 0x040fe800078428ff */
[----:B------:R-:W-:Y:S02]  /*c6c0*/  @!P0 LEA.HI.X R174, R174, R2, R175, 0x5, P2 ;  /* 0x00000002aeae8211 */ /* 0x000fe400010f2caf */
[----:B------:R-:W2:Y:S02]  /*c6d0*/  @!P0 LDC.64 R2, c[0x0][0x218] ;  /* 0x00008600ff028b82 */ /* 0x000ea40000000a00 */
[C---:B--2---:R-:W-:Y:S04]  /*c6e0*/  @!P0 LEA R2, P2, R0.reuse, R2, 0x1 ;  /* 0x0000000200028211 */ /* 0x044fe800078408ff */
[----:B------:R-:W-:Y:S02]  /*c6f0*/  @!P0 LEA.HI.X R3, R0, R3, R174, 0x1, P2 ;  /* 0x0000000300038211 */ /* 0x000fe400010f0cae */
[----:B------:R-:W2:Y:S03]  /*c700*/  @!P0 LDC.64 R174, c[0x0][0x248] ;  /* 0x00009200ffae8b82 */ /* 0x000ea60000000a00 */
        /* <DEDUP_REMOVED lines=12> */
[----:B-----5:R-:W3:Y:S04]  /*c7d0*/  @!P0 LDC.64 R208, c[0x0][0x218] ;  /* 0x00008600ffd08b82 */ /* 0x020ee80000000a00 */
[----:B------:R-:W-:Y:S05]  /*c7e0*/  @!P0 SHF.R.S32.HI R0, RZ, 0x1f, R2 ;  /* 0x0000001fff008819 */ /* 0x000fea0000011402 */
[-C--:B--2---:R-:W-:Y:S04]  /*c7f0*/  @!P0 IMAD R0, R0, R174.reuse, RZ ;  /* 0x000000ae00008224 */ /* 0x084fe800078e02ff */
[C---:B------:R-:W-:Y:S02]  /*c800*/  @!P0 IMAD R0, R2.reuse, R175, R0 ;  /* 0x000000af02008224 */ /* 0x040fe400078e0200 */
[----:B------:R-:W-:Y:S03]  /*c810*/  @!P0 IMAD.WIDE.U32 R2, R2, R174, RZ ;  /* 0x000000ae02028225 */ /* 0x000fe600078e00ff */
[C---:B------:R-:W-:Y:S02]  /*c820*/  @!P0 LEA R173, P2, R2.reuse, R232, 0x7 ;  /* 0x000000e802ad8211 */ /* 0x040fe400078438ff */
[----:B------:R-:W-:Y:S04]  /*c830*/  @!P0 IADD3 R0, R3, R0, RZ ;  /* 0x0000000003008210 */ /* 0x000fe80007ffe0ff */
[----:B------:R-:W-:Y:S02]  /*c840*/  @!P0 LEA.HI.X R2, R2, R231, R0, 0x7, P2 ;  /* 0x000000e702028211 */ /* 0x000fe400010f3c00 */
[C---:B------:R-:W-:Y:S04]  /*c850*/  @!P0 LEA R0, P2, R174.reuse, R173, 0x6 ;  /* 0x000000adae008211 */ /* 0x040fe800078430ff */
[----:B------:R-:W-:Y:S02]  /*c860*/  @!P0 LEA.HI.X R2, R174, R2, R175, 0x6, P2 ;  /* 0x00000002ae028211 */ /* 0x000fe400010f34af */
[C---:B-1----:R-:W-:Y:S01]  /*c870*/  @!P0 LEA R204, P2, R0.reuse, R204, 0x1 ;  /* 0x000000cc00cc8211 */ /* 0x042fe200078408ff */
[----:B------:R-:W1:Y:S03]  /*c880*/  @!P0 LDC.64 R174, c[0x0][0x248] ;  /* 0x00009200ffae8b82 */ /* 0x000e660000000a00 */
        /* <DEDUP_REMOVED lines=17> */
[----:B------:R4:W-:Y:S01]  /*c9a0*/  @!P0 LDGSTS.E.BYPASS.LTC128B.128 [R228+0x7000], desc[UR24][R206.64] ;  /* 0x07000000cee48fae */ /* 0x0009e2000b901d58 */
[-C--:B-1----:R-:W-:Y:S05]  /*c9b0*/  @!P0 IMAD R0, R0, R174.reuse, RZ ;  /* 0x000000ae00008224 */ /* 0x082fea00078e02ff */
[----:B------:R4:W-:Y:S01]  /*c9c0*/  @P0 STS.128 [R228+0x7800], RZ ;  /* 0x007800ffe4000388 */ /* 0x0009e20000000c00 */
[C---:B------:R-:W-:Y:S02]  /*c9d0*/  @!P0 IMAD R0, R2.reuse, R175, R0 ;  /* 0x000000af02008224 */ /* 0x040fe400078e0200 */
[----:B------:R-:W-:Y:S03]  /*c9e0*/  @!P0 IMAD.WIDE.U32 R2, R2, R174, RZ ;  /* 0x000000ae02028225 */ /* 0x000fe600078e00ff */
[C---:B--2---:R-:W-:Y:S02]  /*c9f0*/  @!P0 LEA R204, P2, R2.reuse, R232, 0x7 ;  /* 0x000000e802cc8211 */ /* 0x044fe400078438ff */
[----:B------:R-:W-:Y:S04]  /*ca00*/  @!P0 IADD3 R0, R3, R0, RZ ;  /* 0x0000000003008210 */ /* 0x000fe80007ffe0ff */
        /* <DEDUP_REMOVED lines=12> */
.L_x_409:
[----:B-12---:R-:W2:Y:S01]  /*cad0*/  LDL.64 R2, [R1+0x70] ;  /* 0x0000700001027983 */ /* 0x006ea20000100a00 */
[----:B------:R-:W-:Y:S01]  /*cae0*/  USHF.R.S32.HI UR8, URZ, 0x1f, UR20 ;  /* 0x0000001f3f087899 */ /* 0x000fe20008011414 */
[C---:B------:R-:W-:Y:S01]  /*caf0*/  IMAD.WIDE.U32 R4, R248.reuse, UR20, RZ ;  /* 0x00000014f8047c25 */ /* 0x040fe2000f8e00ff */
[----:B------:R-:W-:Y:S04]  /*cb00*/  DEPBAR.LE SB0, 0x0 ;  /* 0x000080000000791a */ /* 0x000fe80000000000 */
[----:B------:R-:W3:Y:S01]  /*cb10*/  LDL R10, [R1+0x78] ;  /* 0x00007800010a7983 */ /* 0x000ee20000100800 */
[----:B------:R-:W-:Y:S03]  /*cb20*/  IMAD R0, R248, UR8, RZ ;  /* 0x00000008f8007c24 */ /* 0x000fe6000f8e02ff */
[----:B------:R-:W4:Y:S01]  /*cb30*/  LDL R9, [R1+0x60] ;  /* 0x0000600001097983 */ /* 0x000f220000100800 */
[----:B------:R-:W-:Y:S03]  /*cb40*/  IMAD R0, R249, UR20, R0 ;  /* 0x00000014f9007c24 */ /* 0x000fe6000f8e0200 */
        /* <DEDUP_REMOVED lines=20> */
[----:B--2---:R-:W-:Y:S01]  /*cc90*/  IMAD.IADD R3, R5, 0x1, R0 ;  /* 0x0000000105037824 */ /* 0x004fe200078e0200 */
[----:B------:R-:W-:Y:S04]  /*cca0*/  LEA R2, P1, R4, R2, 0x7 ;  /* 0x0000000204027211 */ /* 0x000fe800078238ff */
[----:B------:R-:W-:Y:S02]  /*ccb0*/  @!P0 IADD3 R0, P6, R2, UR6, RZ ;  /* 0x0000000602008c10 */ /* 0x000fe4000ffde0ff */
[----:B---3--:R-:W-:Y:S02]  /*ccc0*/  LEA.HI.X R3, R4, R10, R3, 0x7, P1 ;  /* 0x0000000a04037211 */ /* 0x008fe400008f3c03 */
[----:B------:R-:W2:Y:S01]  /*ccd0*/  LDL R10, [R1+0x38] ;  /* 0x00003800010a7983 */ /* 0x000ea20000100800 */
[CC--:B------:R-:W-:Y:S02]  /*cce0*/  @!P0 LEA R5, P4, R248.reuse, R2.reuse, 0x5 ;  /* 0x00000002f8058211 */ /* 0x0c0fe400078828ff */
[----:B------:R-:W-:Y:S02]  /*ccf0*/  @!P0 LEA R6, P2, R248, R2, 0x6 ;  /* 0x00000002f8068211 */ /* 0x000fe400078430ff */
[----:B----4-:R-:W-:Y:S02]  /*cd00*/  @!P0 LEA R22, P5, R0, R9, 0x1 ;  /* 0x0000000900168211 */ /* 0x010fe400078a08ff */
[C---:B-----5:R-:W-:Y:S02]  /*cd10*/  @!P0 LEA R20, P3, R5.reuse, R8, 0x1 ;  /* 0x0000000805148211 */ /* 0x060fe400078608ff */
[CCC-:B------:R-:W-:Y:S02]  /*cd20*/  @!P0 LEA.HI.X R8, R248.reuse, R3.reuse, R249.reuse, 0x5, P4 ;  /* 0x00000003f8088211 */ /* 0x1c0fe400020f2cf9 */
[----:B------:R-:W-:Y:S02]  /*cd30*/  @!P0 LEA.HI.X R9, R248, R3, R249, 0x6, P2 ;  /* 0x00000003f8098211 */ /* 0x000fe400010f34f9 */
[C---:B------:R-:W-:Y:S02]  /*cd40*/  @!P0 LEA R4, P2, R2.reuse, R32, 0x1 ;  /* 0x0000002002048211 */ /* 0x040fe400078408ff */
[----:B------:R-:W-:Y:S01]  /*cd50*/  @!P0 LEA.HI.X R21, R5, R30, R8, 0x1, P3 ;  /* 0x0000001e05158211 */ /* 0x000fe200018f0c08 */
[--C-:B------:R-:W-:Y:S01]  /*cd60*/  @!P0 IMAD.MOV.U32 R8, RZ, RZ, R2.reuse ;  /* 0x000000ffff088224 */ /* 0x100fe200078e0002 */
[----:B------:R-:W-:Y:S01]  /*cd70*/  @!P0 LEA.HI.X R5, R2, R12, R3, 0x1, P2 ;  /* 0x0000000c02058211 */ /* 0x000fe200010f0c03 */
[----:B------:R-:W-:Y:S01]  /*cd80*/  @!P0 IMAD.MOV.U32 R12, RZ, RZ, R2 ;  /* 0x000000ffff0c8224 */ /* 0x000fe200078e0002 */
[----:B------:R-:W-:Y:S03]  /*cd90*/  @!P0 LEA R18, P1, R6, R7, 0x1 ;  /* 0x0000000706128211 */ /* 0x000fe600078208ff */
[----:B------:R-:W-:Y:S01]  /*cda0*/  @!PT LDS RZ, [RZ] ;  /* 0x00000000fffff984 */ /* 0x000fe20000000800 */
[----:B------:R-:W-:Y:S01]  /*cdb0*/  @!PT LDS RZ, [RZ] ;  /* 0x00000000fffff984 */ /* 0x000fe20000000800 */
[----:B------:R-:W-:Y:S01]  /*cdc0*/  @!PT LDS RZ, [RZ] ;  /* 0x00000000fffff984 */ /* 0x000fe20000000800 */
[----:B------:R1:W-:Y:S01]  /*cdd0*/  @!P0 LDGSTS.E.BYPASS.LTC128B.128 [R228+0x8000], desc[UR24][R4.64] ;  /* 0x0800000004e48fae */ /* 0x0003e2000b901d58 */
[----:B------:R-:W-:Y:S03]  /*cde0*/  @!P0 IADD3.X R7, R3, UR7, RZ, P6, !PT ;  /* 0x0000000703078c10 */ /* 0x000fe6000b7fe4ff */
[----:B------:R-:W-:Y:S01]  /*cdf0*/  @P0 STS.128 [R228+0x8800], RZ ;  /* 0x008800ffe4000388 */ /* 0x000fe20000000c00 */
        /* <DEDUP_REMOVED lines=9> */
[----:B------:R-:W-:Y:S01]  /*ce90*/  @!P0 LDGSTS.E.BYPASS.LTC128B.128 [R228+0x9000], desc[UR24][R20.64] ;  /* 0x0900000014e48fae */ /* 0x000fe2000b901d58 */
[----:B------:R-:W-:Y:S01]  /*cea0*/  @!P0 LEA.HI.X R19, R6, R13, R9, 0x1, P1 ;  /* 0x0000000d06138211 */ /* 0x000fe200008f0c09 */
[--C-:B------:R-:W-:Y:S02]  /*ceb0*/  @!P0 IMAD.MOV.U32 R13, RZ, RZ, R3.reuse ;  /* 0x000000ffff0d8224 */ /* 0x100fe400078e0003 */
[----:B------:R-:W-:Y:S01]  /*cec0*/  @P0 STS.128 [R228+0x9800], RZ ;  /* 0x009800ffe4000388 */ /* 0x000fe20000000c00 */
[----:B------:R-:W-:Y:S02]  /*ced0*/  @!P0 IMAD.MOV.U32 R9, RZ, RZ, R3 ;  /* 0x000000ffff098224 */ /* 0x000fe400078e0003 */
[C---:B------:R-:W-:Y:S04]  /*cee0*/  @!P0 IMAD.WIDE.U32 R12, R248.reuse, 0x60, R12 ;  /* 0x00000060f80c8825 */ /* 0x040fe800078e000c */
[----:B-1----:R-:W-:Y:S04]  /*cef0*/  @!P0 IMAD.WIDE.U32 R4, R248, 0x30, R2 ;  /* 0x00000030f8048825 */ /* 0x002fe800078e0002 */
[----:B------:R-:W-:Y:S01]  /*cf00*/  @!P0 IMAD.IADD R0, R17, 0x1, R5 ;  /* 0x0000000111008824 */ /* 0x000fe200078e0205 */
[----:B------:R-:W-:Y:S01]  /*cf10*/  @!P0 LEA R16, P4, R4, R16, 0x1 ;  /* 0x0000001004108211 */ /* 0x000fe200078808ff */
[----:B------:R-:W-:Y:S03]  /*cf20*/  @!P0 IMAD.WIDE.U32 R2, R248, 0x50, R2 ;  /* 0x00000050f8028825 */ /* 0x000fe600078e0002 */
[----:B------:R-:W-:Y:S01]  /*cf30*/  @!P0 LEA.HI.X R17, R4, R27, R0, 0x1, P4 ;  /* 0x0000001b04118211 */ /* 0x000fe200020f0c00 */
[----:B------:R-:W-:Y:S01]  /*cf40*/  @!P0 IMAD.IADD R3, R15, 0x1, R3 ;  /* 0x000000010f038824 */ /* 0x000fe200078e0203 */
[C---:B------:R-:W-:Y:S01]  /*cf50*/  @!P0 LEA R14, P3, R2.reuse, R14, 0x1 ;  /* 0x0000000e020e8211 */ /* 0x040fe200078608ff */
[----:B------:R-:W-:Y:S02]  /*cf60*/  @!P0 IMAD.IADD R5, R11, 0x1, R13 ;  /* 0x000000010b058824 */ /* 0x000fe400078e020d */
[----:B------:R-:W-:Y:S01]  /*cf70*/  @!PT LDS RZ, [RZ] ;  /* 0x00000000fffff984 */ /* 0x000fe20000000800 */
[----:B------:R-:W-:Y:S01]  /*cf80*/  @!PT LDS RZ, [RZ] ;  /* 0x00000000fffff984 */ /* 0x000fe20000000800 */
[----:B------:R-:W-:Y:S01]  /*cf90*/  @!PT LDS RZ, [RZ] ;  /* 0x00000000fffff984 */ /* 0x000fe20000000800 */
[----:B------:R-:W-:Y:S01]  /*cfa0*/  @!P0 LDGSTS.E.BYPASS.LTC128B.128 [R228+0x9800], desc[UR24][R16.64] ;  /* 0x0980000010e48fae */ /* 0x000fe2000b901d58 */
[----:B------:R-:W-:Y:S01]  /*cfb0*/  @!P0 LEA.HI.X R15, R2, R26, R3, 0x1, P3 ;  /* 0x0000001a020f8211 */ /* 0x000fe200018f0c03 */
[----:B------:R-:W-:Y:S02]  /*cfc0*/  @!P0 IMAD.WIDE.U32 R8, R248, 0x70, R8 ;  /* 0x00000070f8088825 */ /* 0x000fe400078e0008 */
[----:B------:R-:W-:Y:S02]  /*cfd0*/  @P0 STS.128 [R228+0xa000], RZ ;  /* 0x00a000ffe4000388 */ /* 0x000fe40000000c00 */
[----:B------:R-:W-:Y:S01]  /*cfe0*/  @!P0 IMAD.IADD R7, R29, 0x1, R9 ;  /* 0x000000011d078824 */ /* 0x000fe200078e0209 */
[C---:B------:R-:W-:Y:S01]  /*cff0*/  @!P0 LEA R6, P1, R8.reuse, R28, 0x1 ;  /* 0x0000001c08068211 */ /* 0x040fe200078208ff */
[----:B------:R-:W-:Y:S01]  /*d000*/  @!PT LDS RZ, [RZ] ;  /* 0x00000000fffff984 */ /* 0x000fe20000000800 */
[----:B------:R-:W-:Y:S01]  /*d010*/  @!PT LDS RZ, [RZ] ;  /* 0x00000000fffff984 */ /* 0x000fe20000000800 */
[----:B------:R-:W-:Y:S01]  /*d020*/  @!PT LDS RZ, [RZ] ;  /* 0x00000000fffff984 */ /* 0x000fe20000000800 */
[----:B------:R1:W-:Y:S03]  /*d030*/  @!P0 LDGSTS.E.BYPASS.LTC128B.128 [R228+0xa000], desc[UR24][R18.64] ;  /* 0x0a00000012e48fae */ /* 0x0003e6000b901d58 */
[----:B------:R-:W-:Y:S01]  /*d040*/  @!P0 LEA.HI.X R7, R8, R24, R7, 0x1, P1 ;  /* 0x0000001808078211 */ /* 0x000fe200008f0c07 */
[----:B------:R-:W-:Y:S01]  /*d050*/  @P0 STS.128 [R228+0xa800], RZ ;  /* 0x00a800ffe4000388 */ /* 0x000fe20000000c00 */
[----:B------:R-:W-:Y:S03]  /*d060*/  ISETP.LT.AND P1, PT, RZ, UR20, PT ;  /* 0x00000014ff007c0c */ /* 0x000fe6000bf21270 */
[----:B------:R-:W-:Y:S01]  /*d070*/  @!PT LDS RZ, [RZ] ;  /* 0x00000000fffff984 */ /* 0x000fe20000000800 */
[----:B------:R-:W-:Y:S01]  /*d080*/  @!PT LDS RZ, [RZ] ;  /* 0x00000000fffff984 */ /* 0x000fe20000000800 */
[----:B------:R-:W-:Y:S01]  /*d090*/  @!PT LDS RZ, [RZ] ;  /* 0x00000000fffff984 */ /* 0x000fe20000000800 */
[----:B------:R-:W-:Y:S04]  /*d0a0*/  @!P0 LDGSTS.E.BYPASS.LTC128B.128 [R228+0xa800], desc[UR24][R14.64] ;  /* 0x0a8000000ee48fae */ /* 0x000fe8000b901d58 */
        /* <DEDUP_REMOVED lines=193> */
.L_x_410:
[----:B------:R-:W2:Y:S01]  /*dcc0*/  LDL R2, [R1+0x2c] ;  /* 0x00002c0001027983 */ /* 0x000ea20000100800 */
[----:B------:R-:W-:Y:S01]  /*dcd0*/  MOV R0, UR20 ;  /* 0x0000001400007c02 */ /* 0x000fe20008000f00 */
[----:B------:R-:W-:Y:S02]  /*dce0*/  UIADD3 UR20, UR20, -0x1, URZ ;  /* 0xffffffff14147890 */ /* 0x000fe4000fffe03f */
[----:B------:R-:W3:Y:S02]  /*dcf0*/  LDL.LU R208, [R1+0x10] ;  /* 0x0000100001d07983 */ /* 0x000ee40000300800 */
[----:B--2---:R-:W-:Y:S05]  /*dd00*/  IMAD R0, R0, -0x80, R2 ;  /* 0xffffff8000007824 */ /* 0x004fea00078e0202 */
[C---:B------:R-:W-:Y:S02]  /*dd10*/  IADD3 R2, R0.reuse, 0x47, RZ ;  /* 0x0000004700027810 */ /* 0x040fe40007ffe0ff */
[----:B----4-:R-:W-:Y:S02]  /*dd20*/  IADD3 R175, R0, 0x40, RZ ;  /* 0x0000004000af7810 */ /* 0x010fe40007ffe0ff */
[----:B------:R-:W-:Y:S02]  /*dd30*/  ISETP.GE.AND P2, PT, R2, RZ, PT ;  /* 0x000000ff0200720c */ /* 0x000fe40003f46270 */
[C---:B------:R-:W-:Y:S02]  /*dd40*/  IADD3 R174, R0.reuse, 0x3f, RZ ;  /* 0x0000003f00ae7810 */ /* 0x040fe40007ffe0ff */
[----:B------:R-:W-:Y:S02]  /*dd50*/  IADD3 R3, R0, 0x37, RZ ;  /* 0x0000003700037810 */ /* 0x000fe40007ffe0ff */
[----:B------:R-:W-:Y:S02]  /*dd60*/  ISETP.GE.AND P6, PT, R175, RZ, PT ;  /* 0x000000ffaf00720c */ /* 0x000fe40003fc6270 */
[----:B------:R-:W-:Y:S02]  /*dd70*/  ISETP.GE.AND P5, PT, R174, RZ, PT ;  /* 0x000000ffae00720c */ /* 0x000fe40003fa6270 */
[----:B------:R-:W-:Y:S02]  /*dd80*/  ISETP.GE.AND P3, PT, R3, RZ, PT ;  /* 0x000000ff0300720c */ /* 0x000fe40003f66270 */
[C---:B------:R-:W-:Y:S02]  /*dd90*/  IADD3 R173, R0.reuse, 0x38, RZ ;  /* 0x0000003800ad7810 */ /* 0x040fe40007ffe0ff */
[C---:B------:R-:W-:Y:S02]  /*dda0*/  @!P2 IADD3 R2, -R0.reuse, -0x47, RZ ;  /* 0xffffffb90002a810 */ /* 0x040fe40007ffe1ff */
[----:B------:R-:W-:Y:S02]  /*ddb0*/  ISETP.GE.AND P4, PT, R173, RZ, PT ;  /* 0x000000ffad00720c */ /* 0x000fe40003f86270 */
[----:B------:R-:W-:Y:S02]  /*ddc0*/  I2FP.F32.S32 R2, R2 ;  /* 0x0000000200027245 */ /* 0x000fe40000201400 */
[C---:B------:R-:W-:Y:S02]  /*ddd0*/  @!P6 IADD3 R175, -R0.reuse, -0x40, RZ ;  /* 0xffffffc000afe810 */ /* 0x040fe40007ffe1ff */
[----:B------:R-:W-:Y:S01]  /*dde0*/  @!P5 IADD3 R174, -R0, -0x3f, RZ ;  /* 0xffffffc100aed810 */ /* 0x000fe20007ffe1ff */
[----:B------:R-:W-:Y:S01]  /*ddf0*/  FFMA.FTZ R11, R2, -UR5, R11 ;  /* 0x80000005020b7c23 */ /* 0x000fe2000801000b */
[C---:B------:R-:W-:Y:S02]  /*de00*/  IADD3 R2, R0.reuse, 0x2f, RZ ;  /* 0x0000002f00027810 */ /* 0x040fe40007ffe0ff */
[----:B------:R-:W-:Y:S02]  /*de10*/  @!P3 IADD3 R3, -R0, -0x37, RZ ;  /* 0xffffffc90003b810 */ /* 0x000fe40007ffe1ff */
[----:B------:R-:W-:Y:S02]  /*de20*/  ISETP.GE.AND P3, PT, R2, RZ, PT ;  /* 0x000000ff0200720c */ /* 0x000fe40003f66270 */
[----:B------:R-:W-:Y:S02]  /*de30*/  I2FP.F32.S32 R175, R175 ;  /* 0x000000af00af7245 */ /* 0x000fe40000201400 */
[----:B------:R-:W-:Y:S02]  /*de40*/  I2FP.F32.S32 R174, R174 ;  /* 0x000000ae00ae7245 */ /* 0x000fe40000201400 */
[----:B------:R-:W-:Y:S01]  /*de50*/  IADD3 R204, R0, 0x30, RZ ;  /* 0x0000003000cc7810 */ /* 0x000fe20007ffe0ff */
[C---:B------:R-:W-:Y:S01]  /*de60*/  FFMA.FTZ R8, R175.reuse, -UR5, R8 ;  /* 0x80000005af087c23 */ /* 0x040fe20008010008 */
[----:B------:R-:W-:Y:S01]  /*de70*/  FFMA.FTZ R14, R175, -UR5, R14 ;  /* 0x80000005af0e7c23 */ /* 0x000fe2000801000e */
[C---:B------:R-:W-:Y:S01]  /*de80*/  FFMA.FTZ R9, R174.reuse, -UR5, R9 ;  /* 0x80000005ae097c23 */ /* 0x040fe20008010009 */
[----:B------:R-:W-:Y:S01]  /*de90*/  FFMA.FTZ R15, R174, -UR5, R15 ;  /* 0x80000005ae0f7c23 */ /* 0x000fe2000801000f */
[C---:B------:R-:W-:Y:S02]  /*dea0*/  IADD3 R175, R0.reuse, 0x27, RZ ;  /* 0x0000002700af7810 */ /* 0x040fe40007ffe0ff */
[----:B------:R-:W-:Y:S02]  /*deb0*/  IADD3 R174, R0, 0x20, RZ ;  /* 0x0000002000ae7810 */ /* 0x000fe40007ffe0ff */
[----:B------:R-:W-:Y:S02]  /*dec0*/  ISETP.GE.AND P2, PT, R204, RZ, PT ;  /* 0x000000ffcc00720c */ /* 0x000fe40003f46270 */
[C---:B------:R-:W-:Y:S02]  /*ded0*/  @!P4 IADD3 R173, -R0.reuse, -0x38, RZ ;  /* 0xffffffc800adc810 */ /* 0x040fe40007ffe1ff */
[----:B------:R-:W-:Y:S02]  /*dee0*/  @!P3 IADD3 R2, -R0, -0x2f, RZ ;  /* 0xffffffd10002b810 */ /* 0x000fe40007ffe1ff */
[----:B------:R-:W-:Y:S02]  /*def0*/  ISETP.GE.AND P5, PT, R175, RZ, PT ;  /* 0x000000ffaf00720c */ /* 0x000fe40003fa6270 */
[----:B------:R-:W-:Y:S02]  /*df00*/  ISETP.GE.AND P4, PT, R174, RZ, PT ;  /* 0x000000ffae00720c */ /* 0x000fe40003f86270 */
[----:B------:R-:W-:Y:S02]  /*df10*/  I2FP.F32.S32 R3, R3 ;  /* 0x0000000300037245 */ /* 0x000fe40000201400 */
[----:B------:R-:W-:Y:S02]  /*df20*/  I2FP.F32.S32 R2, R2 ;  /* 0x0000000200027245 */ /* 0x000fe40000201400 */
[----:B------:R-:W-:Y:S01]  /*df30*/  IADD3 R176, R0, 0x28, RZ ;  /* 0x0000002800b07810 */ /* 0x000fe20007ffe0ff */
[C---:B------:R-:W-:Y:S01]  /*df40*/  FFMA.FTZ R13, R3.reuse, -UR5, R13 ;  /* 0x80000005030d7c23 */ /* 0x040fe2000801000d */
[----:B------:R-:W-:Y:S01]  /*df50*/  FFMA.FTZ R27, R3, -UR5, R27 ;  /* 0x80000005031b7c23 */ /* 0x000fe2000801001b */
[----:B------:R-:W-:Y:S01]  /*df60*/  I2FP.F32.S32 R205, R173 ;  /* 0x000000ad00cd7245 */ /* 0x000fe20000201400 */
[----:B------:R-:W-:Y:S01]  /*df70*/  FFMA.FTZ R25, R2, -UR5, R25 ;  /* 0x8000000502197c23 */ /* 0x000fe20008010019 */
[----:B------:R-:W-:Y:S01]  /*df80*/  IADD3 R3, R0, 0x18, RZ ;  /* 0x0000001800037810 */ /* 0x000fe20007ffe0ff */
[----:B------:R-:W-:Y:S01]  /*df90*/  FFMA.FTZ R31, R2, -UR5, R31 ;  /* 0x80000005021f7c23 */ /* 0x000fe2000801001f */
[----:B------:R-:W-:Y:S01]  /*dfa0*/  ISETP.GE.AND P6, PT, R176, RZ, PT ;  /* 0x000000ffb000720c */ /* 0x000fe20003fc6270 */
[C---:B------:R-:W-:Y:S01]  /*dfb0*/  FFMA.FTZ R12, R205.reuse, -UR5, R12 ;  /* 0x80000005cd0c7c23 */ /* 0x040fe2000801000c */
[C---:B------:R-:W-:Y:S01]  /*dfc0*/  IADD3 R173, R0.reuse, 0x1f, RZ ;  /* 0x0000001f00ad7810 */ /* 0x040fe20007ffe0ff */
[----:B------:R-:W-:Y:S01]  /*dfd0*/  FFMA.FTZ R26, R205, -UR5, R26 ;  /* 0x80000005cd1a7c23 */ /* 0x000fe2000801001a */
[C---:B------:R-:W-:Y:S02]  /*dfe0*/  IADD3 R2, R0.reuse, 0x17, RZ ;  /* 0x0000001700027810 */ /* 0x040fe40007ffe0ff */
[C---:B------:R-:W-:Y:S02]  /*dff0*/  @!P2 IADD3 R204, -R0.reuse, -0x30, RZ ;  /* 0xffffffd000cca810 */ /* 0x040fe40007ffe1ff */
[----:B------:R-:W-:Y:S02]  /*e000*/  ISETP.GE.AND P2, PT, R3, RZ, PT ;  /* 0x000000ff0300720c */ /* 0x000fe40003f46270 */
[C---:B------:R-:W-:Y:S02]  /*e010*/  @!P5 IADD3 R175, -R0.reuse, -0x27, RZ ;  /* 0xffffffd900afd810 */ /* 0x040fe40007ffe1ff */
[----:B------:R-:W-:Y:S02]  /*e020*/  @!P4 IADD3 R174, -R0, -0x20, RZ ;  /* 0xffffffe000aec810 */ /* 0x000fe40007ffe1ff */
[----:B------:R-:W-:Y:S02]  /*e030*/  ISETP.GE.AND P3, PT, R173, RZ, PT ;  /* 0x000000ffad00720c */ /* 0x000fe40003f66270 */
[----:B------:R-:W-:Y:S02]  /*e040*/  ISETP.GE.AND P5, PT, R2, RZ, PT ;  /* 0x000000ff0200720c */ /* 0x000fe40003fa6270 */
[----:B------:R-:W-:Y:S02]  /*e050*/  I2FP.F32.S32 R207, R174 ;  /* 0x000000ae00cf7245 */ /* 0x000fe40000201400 */
[C---:B------:R-:W-:Y:S02]  /*e060*/  IADD3 R174, R0.reuse, 0x10, RZ ;  /* 0x0000001000ae7810 */ /* 0x040fe40007ffe0ff */
[----:B------:R-:W-:Y:S01]  /*e070*/  @!P6 IADD3 R176, -R0, -0x28, RZ ;  /* 0xffffffd800b0e810 */ /* 0x000fe20007ffe1ff */
[C---:B------:R-:W-:Y:S01]  /*e080*/  FFMA.FTZ R40, R207.reuse, -UR5, R40 ;  /* 0x80000005cf287c23 */ /* 0x040fe20008010028 */
[----:B------:R-:W-:Y:S01]  /*e090*/  ISETP.GE.AND P4, PT, R174, RZ, PT ;  /* 0x000000ffae00720c */ /* 0x000fe20003f86270 */
[----:B------:R-:W-:Y:S01]  /*e0a0*/  FFMA.FTZ R46, R207, -UR5, R46 ;  /* 0x80000005cf2e7c23 */ /* 0x000fe2000801002e */
[----:B------:R-:W-:Y:S02]  /*e0b0*/  I2FP.F32.S32 R204, R204 ;  /* 0x000000cc00cc7245 */ /* 0x000fe40000201400 */
[----:B------:R-:W-:Y:S02]  /*e0c0*/  I2FP.F32.S32 R175, R175 ;  /* 0x000000af00af7245 */ /* 0x000fe40000201400 */
[----:B------:R-:W-:Y:S01]  /*e0d0*/  I2FP.F32.S32 R176, R176 ;  /* 0x000000b000b07245 */ /* 0x000fe20000201400 */
[----:B------:R-:W-:Y:S01]  /*e0e0*/  FFMA.FTZ R24, R204, -UR5, R24 ;  /* 0x80000005cc187c23 */ /* 0x000fe20008010018 */
[C---:B------:R-:W-:Y:S01]  /*e0f0*/  @!P2 IADD3 R3, -R0.reuse, -0x18, RZ ;  /* 0xffffffe80003a810 */ /* 0x040fe20007ffe1ff */
[C---:B------:R-:W-:Y:S01]  /*e100*/  FFMA.FTZ R29, R175.reuse, -UR5, R29 ;  /* 0x80000005af1d7c23 */ /* 0x040fe2000801001d */
[C---:B------:R-:W-:Y:S01]  /*e110*/  @!P3 IADD3 R173, -R0.reuse, -0x1f, RZ ;  /* 0xffffffe100adb810 */ /* 0x040fe20007ffe1ff */
[----:B------:R-:W-:Y:S01]  /*e120*/  FFMA.FTZ R43, R175, -UR5, R43 ;  /* 0x80000005af2b7c23 */ /* 0x000fe2000801002b */
[----:B------:R-:W-:Y:S01]  /*e130*/  @!P5 IADD3 R2, -R0, -0x17, RZ ;  /* 0xffffffe90002d810 */ /* 0x000fe20007ffe1ff */
[----:B------:R-:W-:Y:S01]  /*e140*/  FFMA.FTZ R30, R204, -UR5, R30 ;  /* 0x80000005cc1e7c23 */ /* 0x000fe2000801001e */
[----:B------:R-:W-:Y:S01]  /*e150*/  I2FP.F32.S32 R204, R3 ;  /* 0x0000000300cc7245 */ /* 0x000fe20000201400 */
[----:B------:R-:W-:Y:S01]  /*e160*/  FFMA.FTZ R28, R176, -UR5, R28 ;  /* 0x80000005b01c7c23 */ /* 0x000fe2000801001c */
[----:B------:R-:W-:Y:S01]  /*e170*/  IADD3 R175, R0, 0x7, RZ ;  /* 0x0000000700af7810 */ /* 0x000fe20007ffe0ff */
[----:B------:R-:W-:Y:S01]  /*e180*/  FFMA.FTZ R42, R176, -UR5, R42 ;  /* 0x80000005b02a7c23 */ /* 0x000fe2000801002a */
[----:B------:R-:W-:Y:S01]  /*e190*/  I2FP.F32.S32 R206, R173 ;  /* 0x000000ad00ce7245 */ /* 0x000fe20000201400 */
[----:B------:R-:W-:Y:S01]  /*e1a0*/  FFMA.FTZ R44, R204, -UR5, R44 ;  /* 0x80000005cc2c7c23 */ /* 0x000fe2000801002c */
[----:B------:R-:W-:Y:S01]  /*e1b0*/  IADD3 R3, R0, -0x1, RZ ;  /* 0xffffffff00037810 */ /* 0x000fe20007ffe0ff */
[----:B------:R-:W-:Y:S01]  /*e1c0*/  FFMA.FTZ R58, R204, -UR5, R58 ;  /* 0x80000005cc3a7c23 */ /* 0x000fe2000801003a */
[----:B------:R-:W-:Y:S01]  /*e1d0*/  I2FP.F32.S32 R205, R2 ;  /* 0x0000000200cd7245 */ /* 0x000fe20000201400 */
[----:B------:R-:W-:Y:S01]  /*e1e0*/  FFMA.FTZ R41, R206, -UR5, R41 ;  /* 0x80000005ce297c23 */ /* 0x000fe20008010029 */
[----:B------:R-:W-:Y:S01]  /*e1f0*/  IADD3 R173, R0, 0xf, RZ ;  /* 0x0000000f00ad7810 */ /* 0x000fe20007ffe0ff */
[----:B------:R-:W-:Y:S01]  /*e200*/  FFMA.FTZ R47, R206, -UR5, R47 ;  /* 0x80000005ce2f7c23 */ /* 0x000fe2000801002f */
[C---:B------:R-:W-:Y:S01]  /*e210*/  IADD3 R176, R0.reuse, 0x8, RZ ;  /* 0x0000000800b07810 */ /* 0x040fe20007ffe0ff */
[C---:B------:R-:W-:Y:S01]  /*e220*/  FFMA.FTZ R45, R205.reuse, -UR5, R45 ;  /* 0x80000005cd2d7c23 */ /* 0x040fe2000801002d */
[C---:B------:R-:W-:Y:S01]  /*e230*/  IADD3 R2, R0.reuse, -0x40, RZ ;  /* 0xffffffc000027810 */ /* 0x040fe20007ffe0ff */
[----:B------:R-:W-:Y:S01]  /*e240*/  FFMA.FTZ R59, R205, -UR5, R59 ;  /* 0x80000005cd3b7c23 */ /* 0x000fe2000801003b */
[----:B------:R-:W-:Y:S02]  /*e250*/  ISETP.GE.AND P2, PT, R175, RZ, PT ;  /* 0x000000ffaf00720c */ /* 0x000fe40003f46270 */
[----:B------:R-:W-:Y:S02]  /*e260*/  ISETP.GE.AND P6, PT, R3, RZ, PT ;  /* 0x000000ff0300720c */ /* 0x000fe40003fc6270 */
[----:B------:R-:W-:Y:S02]  /*e270*/  @!P4 IADD3 R174, -R0, -0x10, RZ ;  /* 0xfffffff000aec810 */ /* 0x000fe40007ffe1ff */
[----:B------:R-:W-:Y:S02]  /*e280*/  ISETP.GE.AND P3, PT, R173, RZ, PT ;  /* 0x000000ffad00720c */ /* 0x000fe40003f66270 */
[----:B------:R-:W-:Y:S02]  /*e290*/  ISETP.GE.AND P5, PT, R176, RZ, PT ;  /* 0x000000ffb000720c */ /* 0x000fe40003fa6270 */
[----:B------:R-:W-:Y:S02]  /*e2a0*/  ISETP.GE.AND P4, PT, R2, RZ, PT ;  /* 0x000000ff0200720c */ /* 0x000fe40003f86270 */
[C---:B------:R-:W-:Y:S02]  /*e2b0*/  IADD3 R206, R0.reuse, 0x48, RZ ;  /* 0x0000004800ce7810 */ /* 0x040fe40007ffe0ff */
[C---:B------:R-:W-:Y:S02]  /*e2c0*/  IADD3 R205, R0.reuse, -0x8, RZ ;  /* 0xfffffff800cd7810 */ /* 0x040fe40007ffe0ff */
[C---:B------:R-:W-:Y:S02]  /*e2d0*/  IADD3 R204, R0.reuse, -0x9, RZ ;  /* 0xfffffff700cc7810 */ /* 0x040fe40007ffe0ff */
[C---:B------:R-:W-:Y:S02]  /*e2e0*/  @!P2 IADD3 R175, -R0.reuse, -0x7, RZ ;  /* 0xfffffff900afa810 */ /* 0x040fe40007ffe1ff */
[----:B------:R-:W-:Y:S02]  /*e2f0*/  @!P6 IADD3 R3, -R0, 0x1, RZ ;  /* 0x000000010003e810 */ /* 0x000fe40007ffe1ff */
[----:B------:R-:W-:Y:S02]  /*e300*/  ISETP.GE.AND P2, PT, R206, RZ, PT ;  /* 0x000000ffce00720c */ /* 0x000fe40003f46270 */
[C---:B------:R-:W-:Y:S02]  /*e310*/  @!P3 IADD3 R173, -R0.reuse, -0xf, RZ ;  /* 0xfffffff100adb810 */ /* 0x040fe40007ffe1ff */
[C---:B------:R-:W-:Y:S02]  /*e320*/  @!P5 IADD3 R176, -R0.reuse, -0x8, RZ ;  /* 0xfffffff800b0d810 */ /* 0x040fe40007ffe1ff */
[----:B------:R-:W-:Y:S02]  /*e330*/  ISETP.GE.AND P6, PT, R205, RZ, PT ;  /* 0x000000ffcd00720c */ /* 0x000fe40003fc6270 */
[----:B------:R-:W-:Y:S02]  /*e340*/  @!P4 IADD3 R2, -R0, 0x40, RZ ;  /* 0x000000400002c810 */ /* 0x000fe40007ffe1ff */
[----:B------:R-:W-:Y:S02]  /*e350*/  ISETP.GE.AND P5, PT, R204, RZ, PT ;  /* 0x000000ffcc00720c */ /* 0x000fe40003fa6270 */
[----:B------:R-:W-:Y:S02]  /*e360*/  I2FP.F32.S32 R175, R175 ;  /* 0x000000af00af7245 */ /* 0x000fe40000201400 */
[----:B------:R-:W-:Y:S02]  /*e370*/  I2FP.F32.S32 R174, R174 ;  /* 0x000000ae00ae7245 */ /* 0x000fe40000201400 */
[----:B------:R-:W-:Y:S01]  /*e380*/  I2FP.F32.S32 R173, R173 ;  /* 0x000000ad00ad7245 */ /* 0x000fe20000201400 */
[C---:B------:R-:W-:Y:S01]  /*e390*/  FFMA.FTZ R61, R175.reuse, -UR5, R61 ;  /* 0x80000005af3d7c23 */ /* 0x040fe2000801003d */
[----:B------:R-:W-:Y:S01]  /*e3a0*/  I2FP.F32.S32 R2, R2 ;  /* 0x0000000200027245 */ /* 0x000fe20000201400 */
[C---:B------:R-:W-:Y:S01]  /*e3b0*/  FFMA.FTZ R7, R175.reuse, -UR5, R7 ;  /* 0x80000005af077c23 */ /* 0x040fe20008010007 */
[----:B------:R-:W-:Y:S01]  /*e3c0*/  FFMA.FTZ R75, R175, -UR5, R75 ;  /* 0x80000005af4b7c23 */ /* 0x000fe2000801004b */
[----:B------:R-:W-:Y:S01]  /*e3d0*/  FFMA.FTZ R56, R174, -UR5, R56 ;  /* 0x80000005ae387c23 */ /* 0x000fe20008010038 */
[----:B------:R-:W-:Y:S01]  /*e3e0*/  IADD3 R175, R0, -0x11, RZ ;  /* 0xffffffef00af7810 */ /* 0x000fe20007ffe0ff */
[----:B------:R-:W-:Y:S01]  /*e3f0*/  FFMA.FTZ R62, R174, -UR5, R62 ;  /* 0x80000005ae3e7c23 */ /* 0x000fe2000801003e */
[C---:B------:R-:W-:Y:S01]  /*e400*/  FFMA.FTZ R57, R173.reuse, -UR5, R57 ;  /* 0x80000005ad397c23 */ /* 0x040fe20008010039 */
[----:B------:R-:W-:Y:S01]  /*e410*/  IADD3 R174, R0, -0x41, RZ ;  /* 0xffffffbf00ae7810 */ /* 0x000fe20007ffe0ff */
[----:B------:R-:W-:Y:S01]  /*e420*/  FFMA.FTZ R63, R173, -UR5, R63 ;  /* 0x80000005ad3f7c23 */ /* 0x000fe2000801003f */
[C---:B------:R-:W-:Y:S01]  /*e430*/  FFMA.FTZ R68, R2.reuse, -UR5, R68 ;  /* 0x8000000502447c23 */ /* 0x040fe20008010044 */
[----:B------:R-:W-:Y:S01]  /*e440*/  FFMA.FTZ R82, R2, -UR5, R82 ;  /* 0x8000000502527c23 */ /* 0x000fe20008010052 */
[C---:B------:R-:W-:Y:S02]  /*e450*/  IADD3 R173, R0.reuse, -0x48, RZ ;  /* 0xffffffb800ad7810 */ /* 0x040fe40007ffe0ff */
[C---:B------:R-:W-:Y:S02]  /*e460*/  IADD3 R2, R0.reuse, -0x49, RZ ;  /* 0xffffffb700027810 */ /* 0x040fe40007ffe0ff */
[C---:B------:R-:W-:Y:S02]  /*e470*/  @!P2 IADD3 R206, -R0.reuse, -0x48, RZ ;  /* 0xffffffb800cea810 */ /* 0x040fe40007ffe1ff */
[----:B------:R-:W-:Y:S02]  /*e480*/  ISETP.GE.AND P3, PT, R175, RZ, PT ;  /* 0x000000ffaf00720c */ /* 0x000fe40003f66270 */
[----:B------:R-:W-:Y:S02]  /*e490*/  @!P6 IADD3 R205, -R0, 0x8, RZ ;  /* 0x0000000800cde810 */ /* 0x000fe40007ffe1ff */
[----:B------:R-:W-:Y:S02]  /*e4a0*/  ISETP.GE.AND P2, PT, R174, RZ, PT ;  /* 0x000000ffae00720c */ /* 0x000fe40003f46270 */
[----:B------:R-:W-:Y:S02]  /*e4b0*/  @!P5 IADD3 R204, -R0, 0x9, RZ ;  /* 0x0000000900ccd810 */ /* 0x000fe40007ffe1ff */
[----:B------:R-:W-:Y:S02]  /*e4c0*/  ISETP.GE.AND P6, PT, R173, RZ, PT ;  /* 0x000000ffad00720c */ /* 0x000fe40003fc6270 */
[----:B------:R-:W-:Y:S02]  /*e4d0*/  ISETP.GE.AND P5, PT, R2, RZ, PT ;  /* 0x000000ff0200720c */ /* 0x000fe40003fa6270 */
[----:B------:R-:W-:Y:S02]  /*e4e0*/  I2FP.F32.S32 R206, R206 ;  /* 0x000000ce00ce7245 */ /* 0x000fe40000201400 */
[----:B------:R-:W-:Y:S02]  /*e4f0*/  I2FP.F32.S32 R176, R176 ;  /* 0x000000b000b07245 */ /* 0x000fe40000201400 */
[----:B------:R-:W-:Y:S01]  /*e500*/  @!P3 IADD3 R175, -R0, 0x11, RZ ;  /* 0x0000001100afb810 */ /* 0x000fe20007ffe1ff */
[----:B------:R-:W-:Y:S01]  /*e510*/  FFMA.FTZ R10, R206, -UR5, R10 ;  /* 0x80000005ce0a7c23 */ /* 0x000fe2000801000a */
[----:B------:R-:W-:Y:S01]  /*e520*/  @!P2 IADD3 R174, -R0, 0x41, RZ ;  /* 0x0000004100aea810 */ /* 0x000fe20007ffe1ff */
[C---:B------:R-:W-:Y:S01]  /*e530*/  FFMA.FTZ R60, R176.reuse, -UR5, R60 ;  /* 0x80000005b03c7c23 */ /* 0x040fe2000801003c */
[----:B------:R-:W-:Y:S01]  /*e540*/  I2FP.F32.S32 R206, R175 ;  /* 0x000000af00ce7245 */ /* 0x000fe20000201400 */
[----:B------:R-:W-:Y:S01]  /*e550*/  FFMA.FTZ R6, R176, -UR5, R6 ;  /* 0x80000005b0067c23 */ /* 0x000fe20008010006 */
[----:B------:R-:W-:Y:S01]  /*e560*/  @!P6 IADD3 R173, -R0, 0x48, RZ ;  /* 0x0000004800ade810 */ /* 0x000fe20007ffe1ff */
[----:B------:R-:W-:Y:S01]  /*e570*/  FFMA.FTZ R74, R176, -UR5, R74 ;  /* 0x80000005b04a7c23 */ /* 0x000fe2000801004a */
[----:B------:R-:W-:Y:S01]  /*e580*/  @!P5 IADD3 R2, -R0, 0x49, RZ ;  /* 0x000000490002d810 */ /* 0x000fe20007ffe1ff */
[C---:B------:R-:W-:Y:S01]  /*e590*/  FFMA.FTZ R89, R206.reuse, -UR5, R89 ;  /* 0x80000005ce597c23 */ /* 0x040fe20008010059 */
[----:B------:R-:W-:Y:S01]  /*e5a0*/  I2FP.F32.S32 R175, R174 ;  /* 0x000000ae00af7245 */ /* 0x000fe20000201400 */
[----:B------:R-:W-:Y:S01]  /*e5b0*/  FFMA.FTZ R21, R206, -UR5, R21 ;  /* 0x80000005ce157c23 */ /* 0x000fe20008010015 */
[----:B------:R-:W-:Y:S01]  /*e5c0*/  IADD3 R176, R0, -0x10, RZ ;  /* 0xfffffff000b07810 */ /* 0x000fe20007ffe0ff */
[----:B------:R-:W-:Y:S01]  /*e5d0*/  FFMA.FTZ R35, R206, -UR5, R35 ;  /* 0x80000005ce237c23 */ /* 0x000fe20008010023 */
[----:B------:R-:W-:Y:S01]  /*e5e0*/  I2FP.F32.S32 R174, R173 ;  /* 0x000000ad00ae7245 */ /* 0x000fe20000201400 */
[C---:B------:R-:W-:Y:S01]  /*e5f0*/  FFMA.FTZ R83, R175.reuse, -UR5, R83 ;  /* 0x80000005af537c23 */ /* 0x040fe20008010053 */
[----:B------:R-:W-:Y:S01]  /*e600*/  I2FP.F32.S32 R173, R2 ;  /* 0x0000000200ad7245 */ /* 0x000fe20000201400 */
[----:B------:R-:W-:Y:S01]  /*e610*/  FFMA.FTZ R69, R175, -UR5, R69 ;  /* 0x80000005af457c23 */ /* 0x000fe20008010045 */
[----:B------:R-:W-:Y:S01]  /*e620*/  IADD3 R2, R0, -0x50, RZ ;  /* 0xffffffb000027810 */ /* 0x000fe20007ffe0ff */
[----:B------:R-:W-:Y:S01]  /*e630*/  FFMA.FTZ R86, R174, -UR5, R86 ;  /* 0x80000005ae567c23 */ /* 0x000fe20008010056 */
[----:B------:R-:W-:Y:S01]  /*e640*/  ISETP.GE.AND P4, PT, R176, RZ, PT ;  /* 0x000000ffb000720c */ /* 0x000fe20003f86270 */
[----:B------:R-:W-:Y:S01]  /*e650*/  FFMA.FTZ R80, R174, -UR5, R80 ;  /* 0x80000005ae507c23 */ /* 0x000fe20008010050 */
[----:B------:R-:W-:Y:S01]  /*e660*/  ISETP.GE.AND P2, PT, R2, RZ, PT ;  /* 0x000000ff0200720c */ /* 0x000fe20003f46270 */
[C---:B------:R-:W-:Y:S01]  /*e670*/  FFMA.FTZ R87, R173.reuse, -UR5, R87 ;  /* 0x80000005ad577c23 */ /* 0x040fe20008010057 */
[----:B------:R-:W-:Y:S01]  /*e680*/  I2FP.F32.S32 R205, R205 ;  /* 0x000000cd00cd7245 */ /* 0x000fe20000201400 */
[----:B------:R-:W-:Y:S01]  /*e690*/  FFMA.FTZ R81, R173, -UR5, R81 ;  /* 0x80000005ad517c23 */ /* 0x000fe20008010051 */
[----:B------:R-:W-:Y:S01]  /*e6a0*/  IADD3 R174, R0, -0x58, RZ ;  /* 0xffffffa800ae7810 */ /* 0x000fe20007ffe0ff */
[----:B------:R-:W-:Y:S01]  /*e6b0*/  FFMA.FTZ R95, R206, -UR5, R95 ;  /* 0x80000005ce5f7c23 */ /* 0x000fe2000801005f */
[----:B------:R-:W-:Y:S01]  /*e6c0*/  I2FP.F32.S32 R204, R204 ;  /* 0x000000cc00cc7245 */ /* 0x000fe20000201400 */
[C---:B------:R-:W-:Y:S01]  /*e6d0*/  FFMA.FTZ R22, R205.reuse, -UR5, R22 ;  /* 0x80000005cd167c23 */ /* 0x040fe20008010016 */
[C---:B------:R-:W-:Y:S01]  /*e6e0*/  FFMA.FTZ R76, R205.reuse, -UR5, R76 ;  /* 0x80000005cd4c7c23 */ /* 0x040fe2000801004c */
[C---:B------:R-:W-:Y:S01]  /*e6f0*/  FFMA.FTZ R16, R205.reuse, -UR5, R16 ;  /* 0x80000005cd107c23 */ /* 0x040fe20008010010 */
[----:B------:R-:W-:Y:S01]  /*e700*/  FFMA.FTZ R90, R205, -UR5, R90 ;  /* 0x80000005cd5a7c23 */ /* 0x000fe2000801005a */
[----:B------:R-:W-:Y:S01]  /*e710*/  IADD3 R205, R0, -0x18, RZ ;  /* 0xffffffe800cd7810 */ /* 0x000fe20007ffe0ff */
[----:B------:R-:W-:Y:S01]  /*e720*/  FFMA.FTZ R23, R204, -UR5, R23 ;  /* 0x80000005cc177c23 */ /* 0x000fe20008010017 */
[----:B------:R-:W-:Y:S01]  /*e730*/  @!P4 IADD3 R176, -R0, 0x10, RZ ;  /* 0x0000001000b0c810 */ /* 0x000fe20007ffe1ff */
[C---:B------:R-:W-:Y:S01]  /*e740*/  FFMA.FTZ R77, R204.reuse, -UR5, R77 ;  /* 0x80000005cc4d7c23 */ /* 0x040fe2000801004d */
[----:B------:R-:W-:Y:S01]  /*e750*/  ISETP.GE.AND P4, PT, R205, RZ, PT ;  /* 0x000000ffcd00720c */ /* 0x000fe20003f86270 */
[----:B------:R-:W-:Y:S01]  /*e760*/  FFMA.FTZ R17, R204, -UR5, R17 ;  /* 0x80000005cc117c23 */ /* 0x000fe20008010011 */
[----:B------:R-:W-:Y:S01]  /*e770*/  @!P2 IADD3 R2, -R0, 0x50, RZ ;  /* 0x000000500002a810 */ /* 0x000fe20007ffe1ff */
[----:B------:R-:W-:Y:S01]  /*e780*/  FFMA.FTZ R91, R204, -UR5, R91 ;  /* 0x80000005cc5b7c23 */ /* 0x000fe2000801005b */
[----:B------:R-:W-:Y:S02]  /*e790*/  ISETP.GE.AND P2, PT, R174, RZ, PT ;  /* 0x000000ffae00720c */ /* 0x000fe40003f46270 */
[C---:B------:R-:W-:Y:S02]  /*e7a0*/  IADD3 R175, R0.reuse, -0x51, RZ ;  /* 0xffffffaf00af7810 */ /* 0x040fe40007ffe0ff */
[C---:B------:R-:W-:Y:S02]  /*e7b0*/  IADD3 R204, R0.reuse, -0x19, RZ ;  /* 0xffffffe700cc7810 */ /* 0x040fe40007ffe0ff */
[----:B------:R-:W-:Y:S02]  /*e7c0*/  ISETP.GE.AND P3, PT, R175, RZ, PT ;  /* 0x000000ffaf00720c */ /* 0x000fe40003f66270 */
[C---:B------:R-:W-:Y:S02]  /*e7d0*/  IADD3 R173, R0.reuse, -0x21, RZ ;  /* 0xffffffdf00ad7810 */ /* 0x040fe40007ffe0ff */
[----:B------:R-:W-:Y:S02]  /*e7e0*/  I2FP.F32.S32 R2, R2 ;  /* 0x0000000200027245 */ /* 0x000fe40000201400 */
[----:B------:R-:W-:Y:S02]  /*e7f0*/  @!P4 IADD3 R205, -R0, 0x18, RZ ;  /* 0x0000001800cdc810 */ /* 0x000fe40007ffe1ff */
[----:B------:R-:W-:Y:S01]  /*e800*/  ISETP.GE.AND P6, PT, R204, RZ, PT ;  /* 0x000000ffcc00720c */ /* 0x000fe20003fc6270 */
[C---:B------:R-:W-:Y:S01]  /*e810*/  FFMA.FTZ R98, R2.reuse, -UR5, R98 ;  /* 0x8000000502627c23 */ /* 0x040fe20008010062 */
[----:B------:R-:W-:Y:S01]  /*e820*/  ISETP.GE.AND P4, PT, R173, RZ, PT ;  /* 0x000000ffad00720c */ /* 0x000fe20003f86270 */
[----:B------:R-:W-:Y:S01]  /*e830*/  FFMA.FTZ R84, R2, -UR5, R84 ;  /* 0x8000000502547c23 */ /* 0x000fe20008010054 */
[C---:B------:R-:W-:Y:S02]  /*e840*/  @!P2 IADD3 R174, -R0.reuse, 0x58, RZ ;  /* 0x0000005800aea810 */ /* 0x040fe40007ffe1ff */
[C---:B------:R-:W-:Y:S02]  /*e850*/  IADD3 R2, R0.reuse, -0x59, RZ ;  /* 0xffffffa700027810 */ /* 0x040fe40007ffe0ff */
[----:B------:R-:W-:Y:S02]  /*e860*/  I2FP.F32.S32 R174, R174 ;  /* 0x000000ae00ae7245 */ /* 0x000fe40000201400 */
[----:B------:R-:W-:Y:S02]  /*e870*/  @!P3 IADD3 R175, -R0, 0x51, RZ ;  /* 0x0000005100afb810 */ /* 0x000fe40007ffe1ff */
[----:B------:R-:W-:Y:S01]  /*e880*/  ISETP.GE.AND P3, PT, R2, RZ, PT ;  /* 0x000000ff0200720c */ /* 0x000fe20003f66270 */
[C---:B------:R-:W-:Y:S01]  /*e890*/  FFMA.FTZ R96, R174.reuse, -UR5, R96 ;  /* 0x80000005ae607c23 */ /* 0x040fe20008010060 */
[----:B------:R-:W-:Y:S01]  /*e8a0*/  I2FP.F32.S32 R3, R3 ;  /* 0x0000000300037245 */ /* 0x000fe20000201400 */
[----:B------:R-:W-:Y:S01]  /*e8b0*/  FFMA.FTZ R102, R174, -UR5, R102 ;  /* 0x80000005ae667c23 */ /* 0x000fe20008010066 */
[C---:B------:R-:W-:Y:S02]  /*e8c0*/  IADD3 R174, R0.reuse, -0x61, RZ ;  /* 0xffffff9f00ae7810 */ /* 0x040fe40007ffe0ff */
[C---:B------:R-:W-:Y:S01]  /*e8d0*/  @!P6 IADD3 R204, -R0.reuse, 0x19, RZ ;  /* 0x0000001900cce810 */ /* 0x040fe20007ffe1ff */
[C---:B------:R-:W-:Y:S01]  /*e8e0*/  FFMA.FTZ R73, R3.reuse, -UR5, R73 ;  /* 0x8000000503497c23 */ /* 0x040fe20008010049 */
[----:B------:R-:W-:Y:S01]  /*e8f0*/  @!P4 IADD3 R173, -R0, 0x21, RZ ;  /* 0x0000002100adc810 */ /* 0x000fe20007ffe1ff */
[C---:B------:R-:W-:Y:S01]  /*e900*/  FFMA.FTZ R19, R3.reuse, -UR5, R19 ;  /* 0x8000000503137c23 */ /* 0x040fe20008010013 */
[C---:B------:R-:W-:Y:S01]  /*e910*/  FFMA.FTZ R5, R3.reuse, -UR5, R5 ;  /* 0x8000000503057c23 */ /* 0x040fe20008010005 */
[----:B------:R-:W-:Y:S01]  /*e920*/  FFMA.FTZ R79, R3, -UR5, R79 ;  /* 0x80000005034f7c23 */ /* 0x000fe2000801004f */
[----:B------:R-:W-:Y:S02]  /*e930*/  IABS R3, R0 ;  /* 0x0000000000037213 */ /* 0x000fe40000000000 */
[----:B------:R-:W-:Y:S02]  /*e940*/  ISETP.GE.AND P4, PT, R174, RZ, PT ;  /* 0x000000ffae00720c */ /* 0x000fe40003f86270 */
[----:B------:R-:W-:Y:S02]  /*e950*/  I2FP.F32.S32 R206, R204 ;  /* 0x000000cc00ce7245 */ /* 0x000fe40000201400 */
[----:B------:R-:W-:Y:S02]  /*e960*/  I2FP.F32.S32 R204, R173 ;  /* 0x000000ad00cc7245 */ /* 0x000fe40000201400 */
        /* <DEDUP_REMOVED lines=8> */
[----:B------:R-:W-:Y:S01]  /*e9f0*/  @!P3 IADD3 R2, -R0, 0x59, RZ ;  /* 0x000000590002b810 */ /* 0x000fe20007ffe1ff */
[C---:B------:R-:W-:Y:S01]  /*ea00*/  FFMA.FTZ R34, R176.reuse, -UR5, R34 ;  /* 0x80000005b0227c23 */ /* 0x040fe20008010022 */
[----:B------:R-:W-:Y:S01]  /*ea10*/  ISETP.GE.AND P3, PT, R173, RZ, PT ;  /* 0x000000ffad00720c */ /* 0x000fe20003f66270 */
[----:B------:R-:W-:Y:S01]  /*ea20*/  FFMA.FTZ R94, R176, -UR5, R94 ;  /* 0x80000005b05e7c23 */ /* 0x000fe2000801005e */
[C---:B------:R-:W-:Y:S01]  /*ea30*/  FFMA.FTZ R18, R3.reuse, -UR5, R18 ;  /* 0x8000000503127c23 */ /* 0x040fe20008010012 */
[C---:B------:R-:W-:Y:S01]  /*ea40*/  FFMA.FTZ R72, R3.reuse, -UR5, R72 ;  /* 0x8000000503487c23 */ /* 0x040fe20008010048 */
[C---:B------:R-:W-:Y:S01]  /*ea50*/  FFMA.FTZ R4, R3.reuse, -UR5, R4 ;  /* 0x8000000503047c23 */ /* 0x040fe20008010004 */
[C---:B------:R-:W-:Y:S01]  /*ea60*/  IADD3 R176, R0.reuse, -0x20, RZ ;  /* 0xffffffe000b07810 */ /* 0x040fe20007ffe0ff */
[----:B------:R-:W-:Y:S01]  /*ea70*/  FFMA.FTZ R78, R3, -UR5, R78 ;  /* 0x80000005034e7c23 */ /* 0x000fe2000801004e */
[C---:B------:R-:W-:Y:S01]  /*ea80*/  IADD3 R3, R0.reuse, -0x28, RZ ;  /* 0xffffffd800037810 */ /* 0x040fe20007ffe0ff */
[C---:B------:R-:W-:Y:S01]  /*ea90*/  FFMA.FTZ R99, R175.reuse, -UR5, R99 ;  /* 0x80000005af637c23 */ /* 0x040fe20008010063 */
[----:B------:R-:W-:Y:S01]  /*eaa0*/  FFMA.FTZ R85, R175, -UR5, R85 ;  /* 0x80000005af557c23 */ /* 0x000fe20008010055 */
[----:B------:R-:W-:Y:S01]  /*eab0*/  IADD3 R175, R0, -0x60, RZ ;  /* 0xffffffa000af7810 */ /* 0x000fe20007ffe0ff */
[----:B------:R-:W-:Y:S01]  /*eac0*/  FFMA.FTZ R51, R204, -UR5, R51 ;  /* 0x80000005cc337c23 */ /* 0x000fe20008010033 */
[----:B------:R-:W-:Y:S01]  /*ead0*/  @!P4 IADD3 R174, -R0, 0x61, RZ ;  /* 0x0000006100aec810 */ /* 0x000fe20007ffe1ff */
[----:B------:R-:W-:Y:S01]  /*eae0*/  FFMA.FTZ R37, R204, -UR5, R37 ;  /* 0x80000005cc257c23 */ /* 0x000fe20008010025 */
[----:B------:R-:W-:Y:S01]  /*eaf0*/  ISETP.GE.AND P5, PT, R176, RZ, PT ;  /* 0x000000ffb000720c */ /* 0x000fe20003fa6270 */
[----:B------:R-:W-:Y:S01]  /*eb00*/  FFMA.FTZ R111, R204, -UR5, R111 ;  /* 0x80000005cc6f7c23 */ /* 0x000fe2000801006f */
[----:B------:R-:W-:Y:S01]  /*eb10*/  ISETP.GE.AND P4, PT, R3, RZ, PT ;  /* 0x000000ff0300720c */ /* 0x000fe20003f86270 */
[C---:B------:R-:W-:Y:S01]  /*eb20*/  FFMA.FTZ R39, R206.reuse, -UR5, R39 ;  /* 0x80000005ce277c23 */ /* 0x040fe20008010027 */
[----:B------:R-:W-:Y:S01]  /*eb30*/  ISETP.GE.AND P2, PT, R175, RZ, PT ;  /* 0x000000ffaf00720c */ /* 0x000fe20003f46270 */
[C---:B------:R-:W-:Y:S01]  /*eb40*/  FFMA.FTZ R33, R206.reuse, -UR5, R33 ;  /* 0x80000005ce217c23 */ /* 0x040fe20008010021 */
[----:B------:R-:W-:Y:S01]  /*eb50*/  I2FP.F32.S32 R2, R2 ;  /* 0x0000000200027245 */ /* 0x000fe20000201400 */
[----:B------:R-:W-:Y:S01]  /*eb60*/  FFMA.FTZ R107, R206, -UR5, R107 ;  /* 0x80000005ce6b7c23 */ /* 0x000fe2000801006b */
[C---:B------:R-:W-:Y:S02]  /*eb70*/  @!P3 IADD3 R173, -R0.reuse, 0x68, RZ ;  /* 0x0000006800adb810 */ /* 0x040fe40007ffe1ff */
[----:B------:R-:W-:Y:S01]  /*eb80*/  IADD3 R204, R0, -0x29, RZ ;  /* 0xffffffd700cc7810 */ /* 0x000fe20007ffe0ff */
[C---:B------:R-:W-:Y:S01]  /*eb90*/  FFMA.FTZ R103, R2.reuse, -UR5, R103 ;  /* 0x8000000502677c23 */ /* 0x040fe20008010067 */
[----:B------:R-:W-:Y:S01]  /*eba0*/  I2FP.F32.S32 R173, R173 ;  /* 0x000000ad00ad7245 */ /* 0x000fe20000201400 */
[----:B------:R-:W-:Y:S01]  /*ebb0*/  FFMA.FTZ R97, R2, -UR5, R97 ;  /* 0x8000000502617c23 */ /* 0x000fe20008010061 */
[C---:B------:R-:W-:Y:S02]  /*ebc0*/  @!P5 IADD3 R176, -R0.reuse, 0x20, RZ ;  /* 0x0000002000b0d810 */ /* 0x040fe40007ffe1ff */
[C---:B------:R-:W-:Y:S01]  /*ebd0*/  IADD3 R2, R0.reuse, -0x69, RZ ;  /* 0xffffff9700027810 */ /* 0x040fe20007ffe0ff */
[C---:B------:R-:W-:Y:S01]  /*ebe0*/  FFMA.FTZ R118, R173.reuse, -UR5, R118 ;  /* 0x80000005ad767c23 */ /* 0x040fe20008010076 */
[----:B------:R-:W-:Y:S01]  /*ebf0*/  @!P4 IADD3 R3, -R0, 0x28, RZ ;  /* 0x000000280003c810 */ /* 0x000fe20007ffe1ff */
[----:B------:R-:W-:Y:S01]  /*ec00*/  FFMA.FTZ R112, R173, -UR5, R112 ;  /* 0x80000005ad707c23 */ /* 0x000fe20008010070 */
[----:B------:R-:W-:Y:S02]  /*ec10*/  ISETP.GE.AND P5, PT, R204, RZ, PT ;  /* 0x000000ffcc00720c */ /* 0x000fe40003fa6270 */
[C---:B------:R-:W-:Y:S02]  /*ec20*/  @!P2 IADD3 R175, -R0.reuse, 0x60, RZ ;  /* 0x0000006000afa810 */ /* 0x040fe40007ffe1ff */
[----:B------:R-:W-:Y:S02]  /*ec30*/  IADD3 R173, R0, -0x39, RZ ;  /* 0xffffffc700ad7810 */ /* 0x000fe40007ffe0ff */
[----:B------:R-:W-:Y:S02]  /*ec40*/  ISETP.GE.AND P2, PT, R2, RZ, PT ;  /* 0x000000ff0200720c */ /* 0x000fe40003f46270 */
[----:B------:R-:W-:Y:S02]  /*ec50*/  I2FP.F32.S32 R3, R3 ;  /* 0x0000000300037245 */ /* 0x000fe40000201400 */
[----:B------:R-:W-:Y:S02]  /*ec60*/  I2FP.F32.S32 R176, R176 ;  /* 0x000000b000b07245 */ /* 0x000fe40000201400 */
[----:B------:R-:W-:Y:S01]  /*ec70*/  I2FP.F32.S32 R205, R205 ;  /* 0x000000cd00cd7245 */ /* 0x000fe20000201400 */
[C---:B------:R-:W-:Y:S01]  /*ec80*/  FFMA.FTZ R54, R3.reuse, -UR5, R54 ;  /* 0x8000000503367c23 */ /* 0x040fe20008010036 */
[----:B------:R-:W-:Y:S01]  /*ec90*/  I2FP.F32.S32 R175, R175 ;  /* 0x000000af00af7245 */ /* 0x000fe20000201400 */
[----:B------:R-:W-:Y:S01]  /*eca0*/  FFMA.FTZ R108, R3, -UR5, R108 ;  /* 0x80000005036c7c23 */ /* 0x000fe2000801006c */
[----:B------:R-:W-:Y:S01]  /*ecb0*/  ISETP.GE.AND P6, PT, R173, RZ, PT ;  /* 0x000000ffad00720c */ /* 0x000fe20003fc6270 */
[C---:B------:R-:W-:Y:S01]  /*ecc0*/  FFMA.FTZ R48, R3.reuse, -UR5, R48 ;  /* 0x8000000503307c23 */ /* 0x040fe20008010030 */
[----:B------:R-:W-:Y:S01]  /*ecd0*/  FFMA.FTZ R122, R3, -UR5, R122 ;  /* 0x80000005037a7c23 */ /* 0x000fe2000801007a */
[----:B------:R-:W-:Y:S01]  /*ece0*/  IADD3 R3, R0, -0x70, RZ ;  /* 0xffffff9000037810 */ /* 0x000fe20007ffe0ff */
[C---:B------:R-:W-:Y:S01]  /*ecf0*/  FFMA.FTZ R104, R176.reuse, -UR5, R104 ;  /* 0x80000005b0687c23 */ /* 0x040fe20008010068 */
[C---:B------:R-:W-:Y:S01]  /*ed00*/  FFMA.FTZ R36, R176.reuse, -UR5, R36 ;  /* 0x80000005b0247c23 */ /* 0x040fe20008010024 */
[C---:B------:R-:W-:Y:S01]  /*ed10*/  FFMA.FTZ R50, R176.reuse, -UR5, R50 ;  /* 0x80000005b0327c23 */ /* 0x040fe20008010032 */
[----:B------:R-:W-:Y:S01]  /*ed20*/  FFMA.FTZ R110, R176, -UR5, R110 ;  /* 0x80000005b06e7c23 */ /* 0x000fe2000801006e */
[C---:B------:R-:W-:Y:S01]  /*ed30*/  FFMA.FTZ R92, R205.reuse, -UR5, R92 ;  /* 0x80000005cd5c7c23 */ /* 0x040fe2000801005c */
[C---:B------:R-:W-:Y:S01]  /*ed40*/  FFMA.FTZ R38, R205.reuse, -UR5, R38 ;  /* 0x80000005cd267c23 */ /* 0x040fe20008010026 */
[C---:B------:R-:W-:Y:S01]  /*ed50*/  IADD3 R176, R0.reuse, -0x30, RZ ;  /* 0xffffffd000b07810 */ /* 0x040fe20007ffe0ff */
[C---:B------:R-:W-:Y:S01]  /*ed60*/  FFMA.FTZ R32, R205.reuse, -UR5, R32 ;  /* 0x80000005cd207c23 */ /* 0x040fe20008010020 */
[----:B------:R-:W-:Y:S01]  /*ed70*/  FFMA.FTZ R106, R205, -UR5, R106 ;  /* 0x80000005cd6a7c23 */ /* 0x000fe2000801006a */
[C---:B------:R-:W-:Y:S01]  /*ed80*/  FFMA.FTZ R100, R175.reuse, -UR5, R100 ;  /* 0x80000005af647c23 */ /* 0x040fe20008010064 */
[----:B------:R-:W-:Y:S01]  /*ed90*/  FFMA.FTZ R114, R175, -UR5, R114 ;  /* 0x80000005af727c23 */ /* 0x000fe20008010072 */
[C---:B------:R-:W-:Y:S02]  /*eda0*/  IADD3 R175, R0.reuse, -0x31, RZ ;  /* 0xffffffcf00af7810 */ /* 0x040fe40007ffe0ff */
[C---:B------:R-:W-:Y:S02]  /*edb0*/  IADD3 R205, R0.reuse, -0x38, RZ ;  /* 0xffffffc800cd7810 */ /* 0x040fe40007ffe0ff */
[C---:B------:R-:W-:Y:S02]  /*edc0*/  @!P5 IADD3 R204, -R0.reuse, 0x29, RZ ;  /* 0x0000002900ccd810 */ /* 0x040fe40007ffe1ff */
[----:B------:R-:W-:Y:S02]  /*edd0*/  ISETP.GE.AND P5, PT, R3, RZ, PT ;  /* 0x000000ff0300720c */ /* 0x000fe40003fa6270 */
[----:B------:R-:W-:Y:S02]  /*ede0*/  @!P2 IADD3 R2, -R0, 0x69, RZ ;  /* 0x000000690002a810 */ /* 0x000fe40007ffe1ff */
[----:B------:R-:W-:Y:S02]  /*edf0*/  ISETP.GE.AND P4, PT, R176, RZ, PT ;  /* 0x000000ffb000720c */ /* 0x000fe40003f86270 */
[----:B------:R-:W-:Y:S02]  /*ee00*/  ISETP.GE.AND P3, PT, R175, RZ, PT ;  /* 0x000000ffaf00720c */ /* 0x000fe40003f66270 */
[----:B------:R-:W-:Y:S02]  /*ee10*/  ISETP.GE.AND P2, PT, R205, RZ, PT ;  /* 0x000000ffcd00720c */ /* 0x000fe40003f46270 */
[----:B------:R-:W-:Y:S02]  /*ee20*/  I2FP.F32.S32 R2, R2 ;  /* 0x0000000200027245 */ /* 0x000fe40000201400 */
[----:B------:R-:W-:Y:S02]  /*ee30*/  @!P6 IADD3 R173, -R0, 0x39, RZ ;  /* 0x0000003900ade810 */ /* 0x000fe40007ffe1ff */
[----:B------:R-:W-:Y:S01]  /*ee40*/  I2FP.F32.S32 R174, R174 ;  /* 0x000000ae00ae7245 */ /* 0x000fe20000201400 */
[C---:B------:R-:W-:Y:S01]  /*ee50*/  FFMA.FTZ R119, R2.reuse, -UR5, R119 ;  /* 0x8000000502777c23 */ /* 0x040fe20008010077 */
[----:B------:R-:W-:Y:S01]  /*ee60*/  I2FP.F32.S32 R207, R173 ;  /* 0x000000ad00cf7245 */ /* 0x000fe20000201400 */
[----:B------:R-:W-:Y:S01]  /*ee70*/  FFMA.FTZ R113, R2, -UR5, R113 ;  /* 0x8000000502717c23 */ /* 0x000fe20008010071 */
[----:B------:R-:W-:Y:S01]  /*ee80*/  FMNMX.FTZ R173, R6, R172, !PT ;  /* 0x000000ac06ad7209 */ /* 0x000fe20007810000 */
[----:B------:R-:W-:Y:S01]  /*ee90*/  FFMA.FTZ R101, R174, -UR5, R101 ;  /* 0x80000005ae657c23 */ /* 0x000fe20008010065 */
[----:B------:R-:W-:Y:S01]  /*eea0*/  IADD3 R2, R0, -0x71, RZ ;  /* 0xffffff8f00027810 */ /* 0x000fe20007ffe0ff */
[----:B------:R-:W-:Y:S01]  /*eeb0*/  FFMA.FTZ R115, R174, -UR5, R115 ;  /* 0x80000005ae737c23 */ /* 0x000fe20008010073 */
[C---:B------:R-:W-:Y:S01]  /*eec0*/  IADD3 R174, R0.reuse, -0x78, RZ ;  /* 0xffffff8800ae7810 */ /* 0x040fe20007ffe0ff */
[C---:B------:R-:W-:Y:S01]  /*eed0*/  FFMA.FTZ R71, R207.reuse, -UR5, R71 ;  /* 0x80000005cf477c23 */ /* 0x040fe20008010047 */
[C---:B------:R-:W-:Y:S01]  /*eee0*/  IADD3 R206, R0.reuse, -0x79, RZ ;  /* 0xffffff8700ce7810 */ /* 0x040fe20007ffe0ff */
[C---:B------:R-:W-:Y:S01]  /*eef0*/  FFMA.FTZ R65, R207.reuse, -UR5, R65 ;  /* 0x80000005cf417c23 */ /* 0x040fe20008010041 */
[C---:B------:R-:W-:Y:S01]  /*ef00*/  @!P5 IADD3 R3, -R0.reuse, 0x70, RZ ;  /* 0x000000700003d810 */ /* 0x040fe20007ffe1ff */
[----:B------:R-:W-:Y:S01]  /*ef10*/  FFMA.FTZ R125, R207, -UR5, R125 ;  /* 0x80000005cf7d7c23 */ /* 0x000fe2000801007d */
[----:B------:R-:W-:Y:S02]  /*ef20*/  FMNMX.FTZ R173, R7, R173, !PT ;  /* 0x000000ad07ad7209 */ /* 0x000fe40007810000 */
[C---:B------:R-:W-:Y:S02]  /*ef30*/  @!P4 IADD3 R176, -R0.reuse, 0x30, RZ ;  /* 0x0000003000b0c810 */ /* 0x040fe40007ffe1ff */
[C---:B------:R-:W-:Y:S02]  /*ef40*/  @!P3 IADD3 R175, -R0.reuse, 0x31, RZ ;  /* 0x0000003100afb810 */ /* 0x040fe40007ffe1ff */
[----:B------:R-:W-:Y:S02]  /*ef50*/  @!P2 IADD3 R205, -R0, 0x38, RZ ;  /* 0x0000003800cda810 */ /* 0x000fe40007ffe1ff */
[----:B------:R-:W-:Y:S02]  /*ef60*/  ISETP.GE.AND P4, PT, R2, RZ, PT ;  /* 0x000000ff0200720c */ /* 0x000fe40003f86270 */
[----:B------:R-:W-:Y:S02]  /*ef70*/  ISETP.GE.AND P2, PT, R206, RZ, PT ;  /* 0x000000ffce00720c */ /* 0x000fe40003f46270 */
[----:B------:R-:W-:Y:S02]  /*ef80*/  I2FP.F32.S32 R3, R3 ;  /* 0x0000000300037245 */ /* 0x000fe40000201400 */
[----:B------:R-:W-:Y:S02]  /*ef90*/  ISETP.GE.AND P3, PT, R174, RZ, PT ;  /* 0x000000ffae00720c */ /* 0x000fe40003f66270 */
[----:B------:R-:W-:Y:S01]  /*efa0*/  FMNMX.FTZ R173, R18, R173, !PT ;  /* 0x000000ad12ad7209 */ /* 0x000fe20007810000 */
[C---:B------:R-:W-:Y:S01]  /*efb0*/  FFMA.FTZ R116, R3.reuse, -UR5, R116 ;  /* 0x8000000503747c23 */ /* 0x040fe20008010074 */
[----:B------:R-:W-:Y:S01]  /*efc0*/  FFMA.FTZ R130, R3, -UR5, R130 ;  /* 0x8000000503827c23 */ /* 0x000fe20008010082 */
[----:B------:R-:W-:Y:S02]  /*efd0*/  I2FP.F32.S32 R176, R176 ;  /* 0x000000b000b07245 */ /* 0x000fe40000201400 */
[----:B------:R-:W-:Y:S02]  /*efe0*/  FMNMX.FTZ R3, R19, R173, !PT ;  /* 0x000000ad13037209 */ /* 0x000fe40007810000 */
[----:B------:R-:W-:Y:S01]  /*eff0*/  @!P4 IADD3 R2, -R0, 0x71, RZ ;  /* 0x000000710002c810 */ /* 0x000fe20007ffe1ff */
[----:B------:R-:W-:Y:S01]  /*f000*/  FFMA.FTZ R52, R176, -UR5, R52 ;  /* 0x80000005b0347c23 */ /* 0x000fe20008010034 */
[----:B------:R-:W-:Y:S01]  /*f010*/  FMNMX.FTZ R3, R22, R3, !PT ;  /* 0x0000000316037209 */ /* 0x000fe20007810000 */
[----:B------:R-:W-:Y:S01]  /*f020*/  FFMA.FTZ R120, R176, -UR5, R120 ;  /* 0x80000005b0787c23 */ /* 0x000fe20008010078 */
[----:B------:R-:W-:Y:S01]  /*f030*/  @!P3 IADD3 R174, -R0, 0x78, RZ ;  /* 0x0000007800aeb810 */ /* 0x000fe20007ffe1ff */
[----:B------:R-:W-:Y:S01]  /*f040*/  FFMA.FTZ R66, R176, -UR5, R66 ;  /* 0x80000005b0427c23 */ /* 0x000fe20008010042 */
[----:B------:R-:W-:Y:S01]  /*f050*/  @!P2 IADD3 R206, -R0, 0x79, RZ ;  /* 0x0000007900cea810 */ /* 0x000fe20007ffe1ff */
[----:B------:R-:W-:Y:S01]  /*f060*/  FFMA.FTZ R126, R176, -UR5, R126 ;  /* 0x80000005b07e7c23 */ /* 0x000fe2000801007e */
[----:B------:R-:W-:Y:S02]  /*f070*/  FMNMX.FTZ R3, R23, R3, !PT ;  /* 0x0000000317037209 */ /* 0x000fe40007810000 */
[----:B------:R-:W-:Y:S02]  /*f080*/  I2FP.F32.S32 R0, R175 ;  /* 0x000000af00007245 */ /* 0x000fe40000201400 */
[----:B------:R-:W-:Y:S02]  /*f090*/  I2FP.F32.S32 R2, R2 ;  /* 0x0000000200027245 */ /* 0x000fe40000201400 */
[----:B------:R-:W-:Y:S01]  /*f0a0*/  FMNMX.FTZ R176, R34, R3, !PT ;  /* 0x0000000322b07209 */ /* 0x000fe20007810000 */
[C---:B------:R-:W-:Y:S01]  /*f0b0*/  FFMA.FTZ R121, R0.reuse, -UR5, R121 ;  /* 0x8000000500797c23 */ /* 0x040fe20008010079 */
[C---:B------:R-:W-:Y:S01]  /*f0c0*/  FFMA.FTZ R53, R0.reuse, -UR5, R53 ;  /* 0x8000000500357c23 */ /* 0x040fe20008010035 */
[C---:B------:R-:W-:Y:S01]  /*f0d0*/  FFMA.FTZ R67, R0.reuse, -UR5, R67 ;  /* 0x8000000500437c23 */ /* 0x040fe20008010043 */
[----:B------:R-:W-:Y:S01]  /*f0e0*/  FFMA.FTZ R127, R0, -UR5, R127 ;  /* 0x80000005007f7c23 */ /* 0x000fe2000801007f */
[----:B------:R-:W-:Y:S01]  /*f0f0*/  FMNMX.FTZ R173, R4, R178, !PT ;  /* 0x000000b204ad7209 */ /* 0x000fe20007810000 */
[----:B------:R-:W-:Y:S01]  /*f100*/  FFMA.FTZ R117, R2, -UR5, R117 ;  /* 0x8000000502757c23 */ /* 0x000fe20008010075 */
[----:B------:R-:W-:Y:S01]  /*f110*/  FMNMX.FTZ R0, R10, R177, !PT ;  /* 0x000000b10a007209 */ /* 0x000fe20007810000 */
[----:B------:R-:W-:Y:S01]  /*f120*/  FFMA.FTZ R131, R2, -UR5, R131 ;  /* 0x8000000502837c23 */ /* 0x000fe20008010083 */
        /* <DEDUP_REMOVED lines=15> */
[----:B------:R-:W-:Y:S02]  /*f220*/  I2FP.F32.S32 R204, R204 ;  /* 0x000000cc00cc7245 */ /* 0x000fe40000201400 */
[----:B------:R-:W-:Y:S02]  /*f230*/  FMNMX.FTZ R0, R26, R0, !PT ;  /* 0x000000001a007209 */ /* 0x000fe40007810000 */
[----:B------:R-:W-:Y:S01]  /*f240*/  FMNMX.FTZ R2, R24, R2, !PT ;  /* 0x0000000218027209 */ /* 0x000fe20007810000 */
[C---:B------:R-:W-:Y:S01]  /*f250*/  FFMA.FTZ R55, R204.reuse, -UR5, R55 ;  /* 0x80000005cc377c23 */ /* 0x040fe20008010037 */
[----:B------:R-:W-:Y:S01]  /*f260*/  FMNMX.FTZ R176, R51, R176, !PT ;  /* 0x000000b033b07209 */ /* 0x000fe20007810000 */
[C---:B------:R-:W-:Y:S01]  /*f270*/  FFMA.FTZ R49, R204.reuse, -UR5, R49 ;  /* 0x80000005cc317c23 */ /* 0x040fe20008010031 */
[----:B------:R-:W-:Y:S01]  /*f280*/  FMNMX.FTZ R3, R21, R3, !PT ;  /* 0x0000000315037209 */ /* 0x000fe20007810000 */
[C---:B------:R-:W-:Y:S01]  /*f290*/  FFMA.FTZ R123, R204.reuse, -UR5, R123 ;  /* 0x80000005cc7b7c23 */ /* 0x040fe2000801007b */
        /* <DEDUP_REMOVED lines=96> */
[----:B------:R-:W-:Y:S01]  /*f8a0*/  FFMA.FTZ R128, R174, -UR5, R128 ;  /* 0x80000005ae807c23 */ /* 0x000fe20008010080 */
[----:B------:R-:W-:Y:S02]  /*f8b0*/  I2FP.F32.S32 R3, R206 ;  /* 0x000000ce00037245 */ /* 0x000fe40000201400 */
[----:B------:R-:W-:Y:S02]  /*f8c0*/  FMNMX.FTZ R2, R117, R2, !PT ;  /* 0x0000000275027209 */ /* 0x000fe40007810000 */
[----:B------:R-:W-:Y:S01]  /*f8d0*/  FMNMX.FTZ R0, R123, R0, !PT ;  /* 0x000000007b007209 */ /* 0x000fe20007810000 */
[----:B------:R-:W-:Y:S01]  /*f8e0*/  FFMA.FTZ R129, R3, -UR5, R129 ;  /* 0x8000000503817c23 */ /* 0x000fe20008010081 */
[----:B------:R-:W-:Y:S02]  /*f8f0*/  FMNMX.FTZ R174, R128, R2, !PT ;  /* 0x0000000280ae7209 */ /* 0x000fe40007810000 */
[----:B------:R-:W-:Y:S02]  /*f900*/  FMNMX.FTZ R0, R126, R0, !PT ;  /* 0x000000007e007209 */ /* 0x000fe40007810000 */
[----:B------:R-:W-:Y:S02]  /*f910*/  FMNMX.FTZ R174, R129, R174, !PT ;  /* 0x000000ae81ae7209 */ /* 0x000fe40007810000 */
[----:B------:R-:W-:Y:S02]  /*f920*/  FMNMX.FTZ R0, R127, R0, !PT ;  /* 0x000000007f007209 */ /* 0x000fe40007810000 */
[----:B-1----:R-:W-:Y:S01]  /*f930*/  FMNMX.FTZ R176, R176, R175, !PT ;  /* 0x000000afb0b07209 */ /* 0x002fe20007810000 */
[----:B------:R-:W1:Y:S01]  /*f940*/  SHFL.BFLY PT, R205, R174, 0x2, 0x1f ;  /* 0x0c401f00aecd7f89 */ /* 0x000e6200000e0000 */
[----:B------:R-:W-:Y:S07]  /*f950*/  FMNMX.FTZ R173, R109, R173, !PT ;  /* 0x000000ad6dad7209 */ /* 0x000fee0007810000 */
[----:B------:R-:W2:Y:S01]  /*f960*/  SHFL.BFLY PT, R2, R0, 0x2, 0x1f ;  /* 0x0c401f0000027f89 */ /* 0x000ea200000e0000 */
[----:B------:R-:W-:Y:S07]  /*f970*/  FMNMX.FTZ R173, R120, R173, !PT ;  /* 0x000000ad78ad7209 */ /* 0x000fee0007810000 */
[----:B------:R-:W4:Y:S01]  /*f980*/  SHFL.BFLY PT, R175, R176, 0x1, 0x1f ;  /* 0x0c201f00b0af7f89 */ /* 0x000f2200000e0000 */
[----:B------:R-:W-:Y:S04]  /*f990*/  FMNMX.FTZ R173, R121, R173, !PT ;  /* 0x000000ad79ad7209 */ /* 0x000fe80007810000 */
[----:B------:R-:W-:Y:S04]  /*f9a0*/  FMNMX.FTZ R173, R124, R173, !PT ;  /* 0x000000ad7cad7209 */ /* 0x000fe80007810000 */
[----:B------:R-:W-:Y:S05]  /*f9b0*/  FMNMX.FTZ R173, R125, R173, !PT ;  /* 0x000000ad7dad7209 */ /* 0x000fea0007810000 */
[----:B------:R-:W5:Y:S01]  /*f9c0*/  SHFL.BFLY PT, R204, R173, 0x2, 0x1f ;  /* 0x0c401f00adcc7f89 */ /* 0x000f6200000e0000 */
[----:B-1----:R-:W-:Y:S02]  /*f9d0*/  FMNMX.FTZ R174, R174, R205, !PT ;  /* 0x000000cdaeae7209 */ /* 0x002fe40007810000 */
[----:B--2---:R-:W-:Y:S05]  /*f9e0*/  FMNMX.FTZ R0, R0, R2, !PT ;  /* 0x0000000200007209 */ /* 0x004fea0007810000 */
[----:B------:R-:W1:Y:S01]  /*f9f0*/  SHFL.BFLY PT, R205, R174, 0x1, 0x1f ;  /* 0x0c201f00aecd7f89 */ /* 0x000e6200000e0000 */
[----:B----4-:R-:W-:Y:S07]  /*fa00*/  FMNMX.FTZ R176, R176, R175, !PT ;  /* 0x000000afb0b07209 */ /* 0x010fee0007810000 */
[----:B------:R-:W2:Y:S01]  /*fa10*/  SHFL.BFLY PT, R3, R0, 0x1, 0x1f ;  /* 0x0c201f0000037f89 */ /* 0x000ea200000e0000 */
[C---:B------:R-:W-:Y:S01]  /*fa20*/  FSETP.NEU.FTZ.AND P3, PT, R176.reuse, -INF , PT ;  /* 0xff800000b000780b */ /* 0x040fe20003f7d000 */
[----:B------:R-:W-:Y:S04]  /*fa30*/  FADD.FTZ R2, -R176, R172 ;  /* 0x000000acb0027221 */ /* 0x000fe80000010100 */
[----:B------:R-:W-:Y:S04]  /*fa40*/  FMUL.FTZ R2, R2, UR4 ;  /* 0x0000000402027c20 */ /* 0x000fe80008410000 */
[----:B------:R4:W3:Y:S01]  /*fa50*/  MUFU.EX2 R172, R2 ;  /* 0x0000000200ac7308 */ /* 0x0008e20000000800 */
[----:B-----5:R-:W-:Y:S05]  /*fa60*/  FMNMX.FTZ R204, R173, R204, !PT ;  /* 0x000000ccadcc7209 */ /* 0x020fea0007810000 */
[----:B------:R-:W5:Y:S01]  /*fa70*/  SHFL.BFLY PT, R206, R204, 0x1, 0x1f ;  /* 0x0c201f00ccce7f89 */ /* 0x000f6200000e0000 */
[----:B-1----:R-:W-:Y:S02]  /*fa80*/  FMNMX.FTZ R175, R174, R205, !PT ;  /* 0x000000cdaeaf7209 */ /* 0x002fe40007810000 */
[----:B--2---:R-:W-:Y:S04]  /*fa90*/  FMNMX.FTZ R173, R0, R3, !PT ;  /* 0x0000000300ad7209 */ /* 0x004fe80007810000 */
[----:B------:R-:W-:Y:S01]  /*faa0*/  FSETP.NEU.FTZ.AND P2, PT, R173, -INF , PT ;  /* 0xff800000ad00780b */ /* 0x000fe20003f5d000 */
[----:B----4-:R-:W-:Y:S01]  /*fab0*/  FADD.FTZ R2, -R175, R178 ;  /* 0x000000b2af027221 */ /* 0x010fe20000010100 */
[C---:B------:R-:W-:Y:S01]  /*fac0*/  FMUL.FTZ R178, R173.reuse, UR4 ;  /* 0x00000004adb27c20 */ /* 0x040fe20008410000 */
[----:B------:R-:W-:Y:S01]  /*fad0*/  FADD.FTZ R0, -R173, R177 ;  /* 0x000000b1ad007221 */ /* 0x000fe20000010100 */
[----:B------:R-:W-:Y:S01]  /*fae0*/  FMUL.FTZ R177, R176, UR4 ;  /* 0x00000004b0b17c20 */ /* 0x000fe20008410000 */
[----:B------:R-:W-:Y:S01]  /*faf0*/  FMUL.FTZ R2, R2, UR4 ;  /* 0x0000000402027c20 */ /* 0x000fe20008410000 */
[----:B---3--:R-:W-:Y:S01]  /*fb00*/  FMUL.FTZ R134, R172, R134 ;  /* 0x00000086ac867220 */ /* 0x008fe20000410000 */
[----:B------:R-:W-:Y:S01]  /*fb10*/  FMUL.FTZ R0, R0, UR4 ;  /* 0x0000000400007c20 */ /* 0x000fe20008410000 */
[----:B------:R-:W-:Y:S01]  /*fb20*/  FSEL R178, R178, RZ, P2 ;  /* 0x000000ffb2b27208 */ /* 0x000fe20001000000 */
[C---:B------:R-:W-:Y:S01]  /*fb30*/  FMUL.FTZ R135, R172.reuse, R135 ;  /* 0x00000087ac877220 */ /* 0x040fe20000410000 */
[----:B------:R-:W-:Y:S01]  /*fb40*/  FMUL.FTZ R146, R172, R146 ;  /* 0x00000092ac927220 */ /* 0x000fe20000410000 */
[----:B------:R-:W1:Y:S01]  /*fb50*/  MUFU.EX2 R3, R0 ;  /* 0x0000000000037308 */ /* 0x000e620000000800 */
[----:B------:R-:W-:Y:S01]  /*fb60*/  FSEL R177, R177, RZ, P3 ;  /* 0x000000ffb1b17208 */ /* 0x000fe20001800000 */
[--C-:B------:R-:W-:Y:S01]  /*fb70*/  FFMA.FTZ R213, R10, UR4, -R178.reuse ;  /* 0x000000040ad57c23 */ /* 0x100fe200080108b2 */
[--C-:B------:R-:W-:Y:S01]  /*fb80*/  FFMA.FTZ R15, R15, UR4, -R178.reuse ;  /* 0x000000040f0f7c23 */ /* 0x100fe200080108b2 */
[--C-:B------:R-:W-:Y:S01]  /*fb90*/  FFMA.FTZ R42, R42, UR4, -R178.reuse ;  /* 0x000000042a2a7c23 */ /* 0x100fe200080108b2 */
[--C-:B------:R-:W-:Y:S01]  /*fba0*/  FFMA.FTZ R43, R43, UR4, -R178.reuse ;  /* 0x000000042b2b7c23 */ /* 0x100fe200080108b2 */
[--C-:B------:R-:W-:Y:S01]  /*fbb0*/  FFMA.FTZ R46, R46, UR4, -R178.reuse ;  /* 0x000000042e2e7c23 */ /* 0x100fe200080108b2 */
[--C-:B------:R-:W-:Y:S03]  /*fbc0*/  FFMA.FTZ R47, R47, UR4, -R178.reuse ;  /* 0x000000042f2f7c23 */ /* 0x100fe600080108b2 */
[----:B------:R2:W-:Y:S01]  /*fbd0*/  MUFU.EX2 R233, R15 ;  /* 0x0000000f00e97308 */ /* 0x0005e20000000800 */
[--C-:B------:R-:W-:Y:S01]  /*fbe0*/  FFMA.FTZ R205, R6, UR4, -R177.reuse ;  /* 0x0000000406cd7c23 */ /* 0x100fe200080108b1 */
[--C-:B------:R-:W-:Y:S01]  /*fbf0*/  FFMA.FTZ R19, R19, UR4, -R177.reuse ;  /* 0x0000000413137c23 */ /* 0x100fe200080108b1 */
[--C-:B------:R-:W-:Y:S01]  /*fc00*/  FFMA.FTZ R240, R54, UR4, -R177.reuse ;  /* 0x0000000436f07c23 */ /* 0x100fe200080108b1 */
[--C-:B------:R-:W-:Y:S01]  /*fc10*/  FFMA.FTZ R207, R18, UR4, -R177.reuse ;  /* 0x0000000412cf7c23 */ /* 0x100fe200080108b1 */
[----:B------:R-:W-:Y:S01]  /*fc20*/  FMUL.FTZ R18, R172, R186 ;  /* 0x000000baac127220 */ /* 0x000fe20000410000 */
[----:B------:R-:W-:Y:S01]  /*fc30*/  FFMA.FTZ R229, R22, UR4, -R177 ;  /* 0x0000000416e57c23 */ /* 0x000fe200080108b1 */
[----:B------:R-:W-:Y:S03]  /*fc40*/  FMUL.FTZ R22, R172, R182 ;  /* 0x000000b6ac167220 */ /* 0x000fe60000410000 */
[----:B------:R-:W3:Y:S01]  /*fc50*/  MUFU.EX2 R213, R213 ;  /* 0x000000d500d57308 */ /* 0x000ee20000000800 */
[C---:B-1----:R-:W-:Y:S01]  /*fc60*/  FMUL.FTZ R10, R3.reuse, R198 ;  /* 0x000000c6030a7220 */ /* 0x042fe20000410000 */
[C---:B------:R-:W-:Y:S01]  /*fc70*/  FMUL.FTZ R138, R3.reuse, R138 ;  /* 0x0000008a038a7220 */ /* 0x040fe20000410000 */
[C---:B------:R-:W-:Y:S01]  /*fc80*/  FMUL.FTZ R139, R3.reuse, R139 ;  /* 0x0000008b038b7220 */ /* 0x040fe20000410000 */
[C---:B------:R-:W-:Y:S01]  /*fc90*/  FMUL.FTZ R142, R3.reuse, R142 ;  /* 0x0000008e038e7220 */ /* 0x040fe20000410000 */
[C---:B------:R-:W-:Y:S01]  /*fca0*/  FMUL.FTZ R143, R3.reuse, R143 ;  /* 0x0000008f038f7220 */ /* 0x040fe20000410000 */
[C---:B------:R-:W-:Y:S01]  /*fcb0*/  FMUL.FTZ R154, R3.reuse, R154 ;  /* 0x0000009a039a7220 */ /* 0x040fe20000410000 */
[C---:B------:R-:W-:Y:S03]  /*fcc0*/  FMUL.FTZ R155, R3.reuse, R155 ;  /* 0x0000009b039b7220 */ /* 0x040fe60000410000 */
[----:B------:R1:W-:Y:S01]  /*fcd0*/  MUFU.EX2 R234, R19 ;  /* 0x0000001300ea7308 */ /* 0x0003e20000000800 */
[----:B-----5:R-:W-:Y:S01]  /*fce0*/  FMNMX.FTZ R174, R204, R206, !PT ;  /* 0x000000ceccae7209 */ /* 0x020fe20007810000 */
[C---:B--2---:R-:W-:Y:S01]  /*fcf0*/  FMUL.FTZ R15, R3.reuse, R203 ;  /* 0x000000cb030f7220 */ /* 0x044fe20000410000 */
[C---:B------:R-:W-:Y:S01]  /*fd00*/  FMUL.FTZ R158, R3.reuse, R158 ;  /* 0x0000009e039e7220 */ /* 0x040fe20000410000 */
[C---:B------:R-:W-:Y:S01]  /*fd10*/  FMUL.FTZ R159, R3.reuse, R159 ;  /* 0x0000009f039f7220 */ /* 0x040fe20000410000 */
[C---:B------:R-:W-:Y:S01]  /*fd20*/  FSETP.NEU.FTZ.AND P2, PT, R174.reuse, -INF , PT ;  /* 0xff800000ae00780b */ /* 0x040fe20003f5d000 */
[C---:B------:R-:W-:Y:S01]  /*fd30*/  FMUL.FTZ R6, R174.reuse, UR4 ;  /* 0x00000004ae067c20 */ /* 0x040fe20008410000 */
[----:B------:R-:W-:Y:S03]  /*fd40*/  FMUL.FTZ R166, R3, R166 ;  /* 0x000000a603a67220 */ /* 0x000fe60000410000 */
[----:B------:R-:W2:Y:S01]  /*fd50*/  MUFU.EX2 R205, R205 ;  /* 0x000000cd00cd7308 */ /* 0x000ea20000000800 */
[----:B------:R-:W-:Y:S01]  /*fd60*/  FADD.FTZ R0, -R174, R179 ;  /* 0x000000b3ae007221 */ /* 0x000fe20000010100 */
[C---:B------:R-:W-:Y:S01]  /*fd70*/  FMUL.FTZ R179, R175.reuse, UR4 ;  /* 0x00000004afb37c20 */ /* 0x040fe20008410000 */
[----:B------:R-:W-:Y:S01]  /*fd80*/  FSETP.NEU.FTZ.AND P3, PT, R175, -INF , PT ;  /* 0xff800000af00780b */ /* 0x000fe20003f7d000 */
[--C-:B------:R-:W-:Y:S01]  /*fd90*/  FFMA.FTZ R206, R11, UR4, -R178.reuse ;  /* 0x000000040bce7c23 */ /* 0x100fe200080108b2 */
[----:B------:R-:W-:Y:S01]  /*fda0*/  FFMA.FTZ R215, R14, UR4, -R178 ;  /* 0x000000040ed77c23 */ /* 0x000fe200080108b2 */
[--C-:B------:R-:W-:Y:S01]  /*fdb0*/  FFMA.FTZ R231, R34, UR4, -R177.reuse ;  /* 0x0000000422e77c23 */ /* 0x100fe200080108b1 */
[----:B------:R-:W-:Y:S03]  /*fdc0*/  FSEL R179, R179, RZ, P3 ;  /* 0x000000ffb3b37208 */ /* 0x000fe60001800000 */
[----:B------:R-:W4:Y:S01]  /*fdd0*/  MUFU.EX2 R2, R2 ;  /* 0x0000000200027308 */ /* 0x000f220000000800 */
[----:B------:R-:W-:Y:S01]  /*fde0*/  FFMA.FTZ R232, R35, UR4, -R177 ;  /* 0x0000000423e87c23 */ /* 0x000fe200080108b1 */
[C---:B------:R-:W-:Y:S01]  /*fdf0*/  FMUL.FTZ R11, R3.reuse, R199 ;  /* 0x000000c7030b7220 */ /* 0x040fe20000410000 */
[C---:B------:R-:W-:Y:S01]  /*fe00*/  FMUL.FTZ R14, R3.reuse, R202 ;  /* 0x000000ca030e7220 */ /* 0x040fe20000410000 */
[C---:B------:R-:W-:Y:S01]  /*fe10*/  FMUL.FTZ R34, R3.reuse, R190 ;  /* 0x000000be03227220 */ /* 0x040fe20000410000 */
[C---:B------:R-:W-:Y:S01]  /*fe20*/  FMUL.FTZ R35, R3.reuse, R191 ;  /* 0x000000bf03237220 */ /* 0x040fe20000410000 */
[C---:B------:R-:W-:Y:S01]  /*fe30*/  FMUL.FTZ R167, R3.reuse, R167 ;  /* 0x000000a703a77220 */ /* 0x040fe20000410000 */
[----:B---3--:R-:W-:Y:S03]  /*fe40*/  FFMA.FTZ R3, R3, R208, R213 ;  /* 0x000000d003037223 */ /* 0x008fe600000100d5 */
[----:B------:R-:W-:Y:S01]  /*fe50*/  MUFU.EX2 R206, R206 ;  /* 0x000000ce00ce7308 */ /* 0x000fe20000000800 */
[----:B------:R-:W3:Y:S01]  /*fe60*/  LDSM.16.MT88.4 R208, [R218+0x8000] ;  /* 0x00800000dad0783b */ /* 0x000ee20000004200 */
[----:B------:R-:W-:Y:S01]  /*fe70*/  FSEL R54, R6, RZ, P2 ;  /* 0x000000ff06367208 */ /* 0x000fe20001000000 */
[----:B------:R-:W-:Y:S01]  /*fe80*/  FFMA.FTZ R16, R16, UR4, -R179 ;  /* 0x0000000410107c23 */ /* 0x000fe200080108b3 */
[----:B------:R-:W-:Y:S01]  /*fe90*/  FFMA.FTZ R230, R23, UR4, -R177 ;  /* 0x0000000417e67c23 */ /* 0x000fe200080108b1 */
[----:B------:R-:W-:Y:S01]  /*fea0*/  FFMA.FTZ R17, R17, UR4, -R179 ;  /* 0x0000000411117c23 */ /* 0x000fe200080108b3 */
[----:B------:R-:W-:Y:S01]  /*feb0*/  FFMA.FTZ R204, R7, UR4, -R177 ;  /* 0x0000000407cc7c23 */ /* 0x000fe200080108b1 */
[C---:B-1----:R-:W-:Y:S03]  /*fec0*/  FMUL.FTZ R19, R172.reuse, R187 ;  /* 0x000000bbac137220 */ /* 0x042fe60000410000 */
[----:B------:R4:W-:Y:S01]  /*fed0*/  MUFU.EX2 R243, R16 ;  /* 0x0000001000f37308 */ /* 0x0009e20000000800 */
[C---:B------:R-:W-:Y:S01]  /*fee0*/  FMUL.FTZ R23, R172.reuse, R183 ;  /* 0x000000b7ac177220 */ /* 0x040fe20000410000 */
[C---:B------:R-:W-:Y:S01]  /*fef0*/  FMUL.FTZ R7, R172.reuse, R195 ;  /* 0x000000c3ac077220 */ /* 0x040fe20000410000 */
[C---:B------:R-:W-:Y:S01]  /*ff00*/  FMUL.FTZ R147, R172.reuse, R147 ;  /* 0x00000093ac937220 */ /* 0x040fe20000410000 */
[C---:B------:R-:W-:Y:S01]  /*ff10*/  FMUL.FTZ R150, R172.reuse, R150 ;  /* 0x00000096ac967220 */ /* 0x040fe20000410000 */
[C---:B------:R-:W-:Y:S01]  /*ff20*/  FMUL.FTZ R151, R172.reuse, R151 ;  /* 0x00000097ac977220 */ /* 0x040fe20000410000 */
[C---:B------:R-:W-:Y:S01]  /*ff30*/  FMUL.FTZ R162, R172.reuse, R162 ;  /* 0x000000a2aca27220 */ /* 0x040fe20000410000 */
[C---:B------:R-:W-:Y:S03]  /*ff40*/  FMUL.FTZ R163, R172.reuse, R163 ;  /* 0x000000a3aca37220 */ /* 0x040fe60000410000 */
[----:B------:R-:W1:Y:S01]  /*ff50*/  MUFU.EX2 R204, R204 ;  /* 0x000000cc00cc7308 */ /* 0x000e620000000800 */
[C---:B------:R-:W-:Y:S01]  /*ff60*/  FMUL.FTZ R170, R172.reuse, R170 ;  /* 0x000000aaacaa7220 */ /* 0x040fe20000410000 */
[C---:B------:R-:W-:Y:S01]  /*ff70*/  FMUL.FTZ R171, R172.reuse, R171 ;  /* 0x000000abacab7220 */ /* 0x040fe20000410000 */
[C---:B------:R-:W-:Y:S01]  /*ff80*/  FMUL.FTZ R6, R172.reuse, R194 ;  /* 0x000000c2ac067220 */ /* 0x040fe20000410000 */
[----:B--2---:R-:W-:Y:S01]  /*ff90*/  FFMA.FTZ R172, R172, R241, R205 ;  /* 0x000000f1acac7223 */ /* 0x004fe200000100cd */
[--C-:B------:R-:W-:Y:S01]  /*ffa0*/  FFMA.FTZ R8, R8, UR4, -R54.reuse ;  /* 0x0000000408087c23 */ /* 0x100fe20008010836 */
[--C-:B------:R-:W-:Y:S01]  /*ffb0*/  FFMA.FTZ R9, R9, UR4, -R54.reuse ;  /* 0x0000000409097c23 */ /* 0x100fe20008010836 */
[--C-:B------:R-:W-:Y:S03]  /*ffc0*/  FFMA.FTZ R12, R12, UR4, -R54.reuse ;  /* 0x000000040c0c7c23 */ /* 0x100fe60008010836 */
[----:B------:R2:W-:Y:S01]  /*ffd0*/  MUFU.EX2 R241, R17 ;  /* 0x0000001100f17308 */ /* 0x0005e20000000800 */
[--C-:B------:R-:W-:Y:S01]  /*ffe0*/  FFMA.FTZ R4, R4, UR4, -R179.reuse ;  /* 0x0000000404047c23 */ /* 0x100fe200080108b3 */
[--C-:B------:R-:W-:Y:S01]  /*fff0*/  FFMA.FTZ R5, R5, UR4, -R179.reuse ;  /* 0x0000000405057c23 */ /* 0x100fe200080108b3 */
[--C-:B------:R-:W-:Y:S01]  /*10000*/  FFMA.FTZ R13, R13, UR4, -R54.reuse ;  /* 0x000000040d0d7c23 */ /* 0x100fe20008010836 */
[----:B----4-:R-:W-:Y:S01]  /*10010*/  FMUL.FTZ R16, R2, R184 ;  /* 0x000000b802107220 */ /* 0x010fe20000410000 */
        /* <DEDUP_REMOVED lines=9> */
[----:B------:R-:W-:Y:S01]  /*100b0*/  FFMA.FTZ R52, R52, UR4, -R179 ;  /* 0x0000000434347c23 */ /* 0x000fe200080108b3 */
[--C-:B------:R-:W-:Y:S03]  /*100c0*/  FFMA.FTZ R56, R56, UR4, -R54.reuse ;  /* 0x0000000438387c23 */ /* 0x100fe60008010836 */
[----:B------:R-:W-:Y:S01]  /*100d0*/  MUFU.EX2 R215, R215 ;  /* 0x000000d700d77308 */ /* 0x000fe20000000800 */
[----:B--2---:R-:W-:Y:S01]  /*100e0*/  FMUL.FTZ R17, R2, R185 ;  /* 0x000000b902117220 */ /* 0x004fe20000410000 */
[--C-:B------:R-:W-:Y:S01]  /*100f0*/  FFMA.FTZ R57, R57, UR4, -R54.reuse ;  /* 0x0000000439397c23 */ /* 0x100fe20008010836 */
[----:B------:R-:W2:Y:S01]  /*10100*/  LDSM.16.MT88.4 R184, [R221+0x8000] ;  /* 0x00800000ddb8783b */ /* 0x000ea20000004200 */
        /* <DEDUP_REMOVED lines=13> */
[----:B------:R-:W-:Y:S01]  /*101e0*/  FMUL.FTZ R0, R0, UR4 ;  /* 0x0000000400007c20 */ /* 0x000fe20008410000 */
[----:B------:R-:W-:Y:S01]  /*101f0*/  FFMA.FTZ R242, R66, UR4, -R177 ;  /* 0x0000000442f27c23 */ /* 0x000fe200080108b1 */
[--C-:B------:R-:W-:Y:S01]  /*10200*/  FFMA.FTZ R105, R105, UR4, -R54.reuse ;  /* 0x0000000469697c23 */ /* 0x100fe20008010836 */
[--C-:B------:R-:W-:Y:S01]  /*10210*/  FFMA.FTZ R108, R108, UR4, -R54.reuse ;  /* 0x000000046c6c7c23 */ /* 0x100fe20008010836 */
[--C-:B------:R-:W-:Y:S01]  /*10220*/  FFMA.FTZ R109, R109, UR4, -R54.reuse ;  /* 0x000000046d6d7c23 */ /* 0x100fe20008010836 */
[--C-:B------:R-:W-:Y:S01]  /*10230*/  FFMA.FTZ R120, R120, UR4, -R54.reuse ;  /* 0x0000000478787c23 */ /* 0x100fe20008010836 */
[--C-:B------:R-:W-:Y:S03]  /*10240*/  FFMA.FTZ R121, R121, UR4, -R54.reuse ;  /* 0x0000000479797c23 */ /* 0x100fe60008010836 */
[----:B------:R-:W4:Y:S01]  /*10250*/  MUFU.EX2 R0, R0 ;  /* 0x0000000000007308 */ /* 0x000f220000000800 */
[--C-:B------:R-:W-:Y:S01]  /*10260*/  FFMA.FTZ R124, R124, UR4, -R54.reuse ;  /* 0x000000047c7c7c23 */ /* 0x100fe20008010836 */
[----:B------:R-:W-:Y:S01]  /*10270*/  FFMA.FTZ R125, R125, UR4, -R54 ;  /* 0x000000047d7d7c23 */ /* 0x000fe20008010836 */
[C---:B-1----:R-:W-:Y:S01]  /*10280*/  F2FP.F16.F32.PACK_AB R205, R204.reuse, R205 ;  /* 0x000000cdcccd723e */ /* 0x042fe200000000ff */
[----:B------:R-:W-:Y:S01]  /*10290*/  FADD.FTZ R204, R204, R172 ;  /* 0x000000accccc7221 */ /* 0x000fe20000010000 */
[----:B------:R-:W-:Y:S01]  /*102a0*/  F2FP.F16.F32.PACK_AB R213, R206, R213 ;  /* 0x000000d5ced5723e */ /* 0x000fe200000000ff */
        /* <DEDUP_REMOVED lines=8> */
[----:B------:R-:W-:Y:S01]  /*10330*/  FMUL.FTZ R161, R2, R161 ;  /* 0x000000a102a17220 */ /* 0x000fe20000410000 */
[--C-:B------:R-:W-:Y:S03]  /*10340*/  FFMA.FTZ R20, R20, UR4, -R179.reuse ;  /* 0x0000000414147c23 */ /* 0x100fe600080108b3 */
[----:B------:R1:W5:Y:S01]  /*10350*/  MUFU.EX2 R198, R9 ;  /* 0x0000000900c67308 */ /* 0x0003620000000800 */
[C---:B----4-:R-:W-:Y:S01]  /*10360*/  FMUL.FTZ R136, R0.reuse, R136 ;  /* 0x0000008800887220 */ /* 0x050fe20000410000 */
[C---:B------:R-:W-:Y:S01]  /*10370*/  FMUL.FTZ R137, R0.reuse, R137 ;  /* 0x0000008900897220 */ /* 0x040fe20000410000 */
[C---:B------:R-:W-:Y:S01]  /*10380*/  FMUL.FTZ R140, R0.reuse, R140 ;  /* 0x0000008c008c7220 */ /* 0x040fe20000410000 */
[C---:B------:R-:W-:Y:S01]  /*10390*/  FMUL.FTZ R141, R0.reuse, R141 ;  /* 0x0000008d008d7220 */ /* 0x040fe20000410000 */
[C---:B------:R-:W-:Y:S01]  /*103a0*/  FMUL.FTZ R152, R0.reuse, R152 ;  /* 0x0000009800987220 */ /* 0x040fe20000410000 */
[C---:B------:R-:W-:Y:S01]  /*103b0*/  FMUL.FTZ R153, R0.reuse, R153 ;  /* 0x0000009900997220 */ /* 0x040fe20000410000 */
[C---:B------:R-:W-:Y:S03]  /*103c0*/  FMUL.FTZ R156, R0.reuse, R156 ;  /* 0x0000009c009c7220 */ /* 0x040fe60000410000 */
[----:B------:R4:W-:Y:S01]  /*103d0*/  MUFU.EX2 R199, R12 ;  /* 0x0000000c00c77308 */ /* 0x0009e20000000800 */
[C---:B------:R-:W-:Y:S01]  /*103e0*/  FMUL.FTZ R157, R0.reuse, R157 ;  /* 0x0000009d009d7220 */ /* 0x040fe20000410000 */
[----:B------:R-:W-:Y:S01]  /*103f0*/  FFMA.FTZ R21, R21, UR4, -R179 ;  /* 0x0000000415157c23 */ /* 0x000fe200080108b3 */
[C---:B------:R-:W-:Y:S01]  /*10400*/  FMUL.FTZ R164, R0.reuse, R164 ;  /* 0x000000a400a47220 */ /* 0x040fe20000410000 */
[----:B------:R-:W-:Y:S01]  /*10410*/  FMUL.FTZ R165, R0, R165 ;  /* 0x000000a500a57220 */ /* 0x000fe20000410000 */
[--C-:B------:R-:W-:Y:S01]  /*10420*/  FFMA.FTZ R27, R27, UR4, -R178.reuse ;  /* 0x000000041b1b7c23 */ /* 0x100fe200080108b2 */
[----:B------:R-:W-:Y:S01]  /*10430*/  FFMA.FTZ R236, R51, UR4, -R177 ;  /* 0x0000000433ec7c23 */ /* 0x000fe200080108b1 */
[----:B------:R-:W-:Y:S03]  /*10440*/  FFMA.FTZ R30, R30, UR4, -R178 ;  /* 0x000000041e1e7c23 */ /* 0x000fe600080108b2 */
[----:B------:R-:W3:Y:S01]  /*10450*/  MUFU.EX2 R202, R13 ;  /* 0x0000000d00ca7308 */ /* 0x000ee20000000800 */
[----:B------:R-:W-:Y:S01]  /*10460*/  FADD.FTZ R206, R206, R3 ;  /* 0x00000003cece7221 */ /* 0x000fe20000010000 */
[--C-:B------:R-:W-:Y:S01]  /*10470*/  FFMA.FTZ R246, R71, UR4, -R177.reuse ;  /* 0x0000000447f67c23 */ /* 0x100fe200080108b1 */
[----:B------:R-:W-:Y:S01]  /*10480*/  FADD.FTZ R3, R207, R204 ;  /* 0x000000cccf037221 */ /* 0x000fe20000010000 */
[----:B------:R-:W-:Y:S01]  /*10490*/  F2FP.F16.F32.PACK_AB R207, R234, R207 ;  /* 0x000000cfeacf723e */ /* 0x000fe200000000ff */
[----:B------:R-:W-:Y:S01]  /*104a0*/  FADD.FTZ R71, R215, R206 ;  /* 0x000000ced7477221 */ /* 0x000fe20000010000 */
[----:B------:R-:W-:Y:S01]  /*104b0*/  F2FP.F16.F32.PACK_AB R204, R238, R237 ;  /* 0x000000edeecc723e */ /* 0x000fe200000000ff */
[C---:B------:R-:W-:Y:S03]  /*104c0*/  FMUL.FTZ R4, R2.reuse, R192 ;  /* 0x000000c002047220 */ /* 0x040fe60000410000 */
[----:B------:R-:W-:Y:S01]  /*104d0*/  MUFU.EX2 R229, R229 ;  /* 0x000000e500e57308 */ /* 0x000fe20000000800 */
[----:B------:R-:W-:Y:S01]  /*104e0*/  F2FP.F16.F32.PACK_AB R206, R241, R243 ;  /* 0x000000f3f1ce723e */ /* 0x000fe200000000ff */
[----:B------:R-:W-:Y:S01]  /*104f0*/  FMUL.FTZ R5, R2, R193 ;  /* 0x000000c102057220 */ /* 0x000fe20000410000 */
[C---:B-1----:R-:W-:Y:S01]  /*10500*/  FMUL.FTZ R9, R0.reuse, R197 ;  /* 0x000000c500097220 */ /* 0x042fe20000410000 */
[----:B------:R-:W-:Y:S01]  /*10510*/  F2FP.F16.F32.PACK_AB R215, R233, R215 ;  /* 0x000000d7e9d7723e */ /* 0x000fe200000000ff */
[----:B------:R-:W-:Y:S01]  /*10520*/  FMUL.FTZ R8, R0, R196 ;  /* 0x000000c400087220 */ /* 0x000fe20000410000 */
[----:B-----5:R-:W-:Y:S01]  /*10530*/  F2FP.F16.F32.PACK_AB R212, R198, R66 ;  /* 0x00000042c6d4723e */ /* 0x020fe200000000ff */
[----:B----4-:R-:W-:Y:S03]  /*10540*/  FMUL.FTZ R12, R0, R200 ;  /* 0x000000c8000c7220 */ /* 0x010fe60000410000 */
[----:B------:R-:W-:Y:S01]  /*10550*/  MUFU.EX2 R230, R230 ;  /* 0x000000e600e67308 */ /* 0x000fe20000000800 */
[----:B---3--:R-:W-:Y:S01]  /*10560*/  F2FP.F16.F32.PACK_AB R214, R202, R199 ;  /* 0x000000c7cad6723e */ /* 0x008fe200000000ff */
[-C--:B------:R-:W-:Y:S05]  /*10570*/  HMMA.16816.F32 R4, R204, R208.reuse, R4 ;  /* 0x000000d0cc04723c */ /* 0x080fea0000001804 */
[----:B------:R-:W-:Y:S03]  /*10580*/  FMUL.FTZ R13, R0, R201 ;  /* 0x000000c9000d7220 */ /* 0x000fe60000410000 */
[----:B------:R-:W-:Y:S01]  /*10590*/  MUFU.EX2 R231, R231 ;  /* 0x000000e700e77308 */ /* 0x000fe20000000800 */
[C---:B------:R-:W-:Y:S04]  /*105a0*/  HMMA.16816.F32 R8, R212.reuse, R208, R8 ;  /* 0x000000d0d408723c */ /* 0x040fe80000001808 */
[--C-:B------:R-:W-:Y:S01]  /*105b0*/  FFMA.FTZ R239, R55, UR4, -R177.reuse ;  /* 0x0000000437ef7c23 */ /* 0x100fe200080108b1 */
[--C-:B------:R-:W-:Y:S01]  /*105c0*/  FFMA.FTZ R245, R82, UR4, -R177.reuse ;  /* 0x0000000452f57c23 */ /* 0x100fe200080108b1 */
[-C--:B------:R-:W-:Y:S03]  /*105d0*/  HMMA.16816.F32 R12, R212, R210.reuse, R12 ;  /* 0x000000d2d40c723c */ /* 0x080fe6000000180c */
[----:B------:R-:W1:Y:S02]  /*105e0*/  MUFU.EX2 R232, R232 ;  /* 0x000000e800e87308 */ /* 0x000e640000000800 */
[--C-:B------:R-:W-:Y:S01]  /*105f0*/  FFMA.FTZ R82, R83, UR4, -R177.reuse ;  /* 0x0000000453527c23 */ /* 0x100fe200080108b1 */
[C---:B------:R-:W-:Y:S07]  /*10600*/  HMMA.16816.F32 R16, R204.reuse, R210, R16 ;  /* 0x000000d2cc10723c */ /* 0x040fee0000001810 */
[----:B------:R3:W-:Y:S01]  /*10610*/  MUFU.EX2 R83, R20 ;  /* 0x0000001400537308 */ /* 0x0007e20000000800 */
[----:B------:R-:W-:Y:S01]  /*10620*/  FFMA.FTZ R55, R103, UR4, -R177 ;  /* 0x0000000467377c23 */ /* 0x000fe200080108b1 */
[-C--:B--2---:R-:W-:Y:S08]  /*10630*/  HMMA.16816.F32 R132, R204, R184.reuse, R132 ;  /* 0x000000b8cc84723c */ /* 0x084ff00000001884 */
[----:B------:R2:W-:Y:S01]  /*10640*/  MUFU.EX2 R103, R21 ;  /* 0x0000001500677308 */ /* 0x0005e20000000800 */
[C---:B------:R-:W-:Y:S04]  /*10650*/  HMMA.16816.F32 R136, R212.reuse, R184, R136 ;  /* 0x000000b8d488723c */ /* 0x040fe80000001888 */
[--C-:B------:R-:W-:Y:S02]  /*10660*/  FFMA.FTZ R32, R32, UR4, -R179.reuse ;  /* 0x0000000420207c23 */ /* 0x100fe400080108b3 */
[-C--:B------:R-:W-:Y:S03]  /*10670*/  HMMA.16816.F32 R140, R212, R186.reuse, R140 ;  /* 0x000000bad48c723c */ /* 0x080fe6000000188c */
[----:B------:R1:W-:Y:S02]  /*10680*/  MUFU.EX2 R51, R27 ;  /* 0x0000001b00337308 */ /* 0x0003e40000000800 */
[----:B------:R-:W-:Y:S01]  /*10690*/  FFMA.FTZ R33, R33, UR4, -R179 ;  /* 0x0000000421217c23 */ /* 0x000fe200080108b3 */
[C---:B------:R-:W-:Y:S01]  /*106a0*/  HMMA.16816.F32 R144, R204.reuse, R186, R144 ;  /* 0x000000bacc90723c */ /* 0x040fe20000001890 */
[----:B------:R-:W4:Y:S06]  /*106b0*/  LDSM.16.MT88.4 R184, [R219+0x8000] ;  /* 0x00800000dbb8783b */ /* 0x000f2c0000004200 */
[----:B------:R5:W-:Y:S01]  /*106c0*/  MUFU.EX2 R201, R32 ;  /* 0x0000002000c97308 */ /* 0x000be20000000800 */
[C---:B---3--:R-:W-:Y:S03]  /*106d0*/  FMUL.FTZ R20, R2.reuse, R180 ;  /* 0x000000b402147220 */ /* 0x048fe60000410000 */
[C---:B--2---:R-:W-:Y:S01]  /*106e0*/  FMUL.FTZ R21, R2.reuse, R181 ;  /* 0x000000b502157220 */ /* 0x044fe20000410000 */
[--C-:B------:R-:W-:Y:S01]  /*106f0*/  FFMA.FTZ R31, R31, UR4, -R178.reuse ;  /* 0x000000041f1f7c23 */ /* 0x100fe200080108b2 */
[----:B------:R-:W-:Y:S01]  /*10700*/  FMUL.FTZ R168, R2, R168 ;  /* 0x000000a802a87220 */ /* 0x000fe20000410000 */
[----:B------:R-:W-:Y:S03]  /*10710*/  LDSM.16.MT88.4 R180, [R218+0x8800] ;  /* 0x00880000dab4783b */ /* 0x000fe60000004200 */
[----:B------:R2:W3:Y:S01]  /*10720*/  MUFU.EX2 R208, R33 ;  /* 0x0000002100d07308 */ /* 0x0004e20000000800 */
[--C-:B------:R-:W-:Y:S01]  /*10730*/  FFMA.FTZ R26, R26, UR4, -R178.reuse ;  /* 0x000000041a1a7c23 */ /* 0x100fe200080108b2 */
[--C-:B------:R-:W-:Y:S01]  /*10740*/  FFMA.FTZ R235, R50, UR4, -R177.reuse ;  /* 0x0000000432eb7c23 */ /* 0x100fe200080108b1 */
[----:B------:R-:W-:Y:S01]  /*10750*/  FFMA.FTZ R244, R67, UR4, -R177 ;  /* 0x0000000443f47c23 */ /* 0x000fe200080108b1 */
[----:B------:R-:W-:Y:S01]  /*10760*/  FMUL.FTZ R169, R2, R169 ;  /* 0x000000a902a97220 */ /* 0x000fe20000410000 */
[----:B-1----:R-:W-:Y:S01]  /*10770*/  F2FP.F16.F32.PACK_AB R27, R232, R231 ;  /* 0x000000e7e81b723e */ /* 0x002fe200000000ff */
[----:B------:R-:W-:Y:S01]  /*10780*/  FFMA.FTZ R48, R48, UR4, -R179 ;  /* 0x0000000430307c23 */ /* 0x000fe200080108b3 */
[--C-:B------:R-:W-:Y:S03]  /*10790*/  FFMA.FTZ R38, R38, UR4, -R177.reuse ;  /* 0x0000000426267c23 */ /* 0x100fe600080108b1 */
[----:B------:R3:W-:Y:S01]  /*107a0*/  MUFU.EX2 R50, R26 ;  /* 0x0000001a00327308 */ /* 0x0007e20000000800 */
[----:B-----5:R-:W-:Y:S01]  /*107b0*/  FMUL.FTZ R32, R0, R188 ;  /* 0x000000bc00207220 */ /* 0x020fe20000410000 */
[----:B------:R-:W-:Y:S01]  /*107c0*/  FFMA.FTZ R39, R39, UR4, -R177 ;  /* 0x0000000427277c23 */ /* 0x000fe200080108b1 */
[--C-:B------:R-:W-:Y:S01]  /*107d0*/  FFMA.FTZ R36, R36, UR4, -R179.reuse ;  /* 0x0000000424247c23 */ /* 0x100fe200080108b3 */
[----:B------:R-:W-:Y:S01]  /*107e0*/  FFMA.FTZ R37, R37, UR4, -R179 ;  /* 0x0000000425257c23 */ /* 0x000fe200080108b3 */
[--C-:B------:R-:W-:Y:S01]  /*107f0*/  FFMA.FTZ R247, R70, UR4, -R177.reuse ;  /* 0x0000000446f77c23 */ /* 0x100fe200080108b1 */
[--C-:B------:R-:W-:Y:S01]  /*10800*/  FFMA.FTZ R86, R86, UR4, -R177.reuse ;  /* 0x0000000456567c23 */ /* 0x100fe200080108b1 */
[--C-:B------:R-:W-:Y:S03]  /*10810*/  FFMA.FTZ R251, R98, UR4, -R177.reuse ;  /* 0x0000000462fb7c23 */ /* 0x100fe600080108b1 */
[----:B------:R1:W-:Y:S01]  /*10820*/  MUFU.EX2 R67, R25 ;  /* 0x0000001900437308 */ /* 0x0003e20000000800 */
[----:B--2---:R-:W-:Y:S01]  /*10830*/  FMUL.FTZ R33, R0, R189 ;  /* 0x000000bd00217220 */ /* 0x004fe20000410000 */
[--C-:B------:R-:W-:Y:S01]  /*10840*/  FFMA.FTZ R252, R87, UR4, -R177.reuse ;  /* 0x0000000457fc7c23 */ /* 0x100fe200080108b1 */
[--C-:B------:R-:W-:Y:S01]  /*10850*/  FFMA.FTZ R250, R99, UR4, -R177.reuse ;  /* 0x0000000463fa7c23 */ /* 0x100fe200080108b1 */
[----:B------:R-:W-:Y:S01]  /*10860*/  FFMA.FTZ R119, R119, UR4, -R177 ;  /* 0x0000000477777c23 */ /* 0x000fe200080108b1 */
[----:B------:R-:W-:Y:S01]  /*10870*/  FFMA.FTZ R53, R53, UR4, -R179 ;  /* 0x0000000435357c23 */ /* 0x000fe200080108b3 */
[----:B------:R-:W-:Y:S01]  /*10880*/  FFMA.FTZ R118, R118, UR4, -R177 ;  /* 0x0000000476767c23 */ /* 0x000fe200080108b1 */
[--C-:B------:R-:W-:Y:S03]  /*10890*/  FFMA.FTZ R49, R49, UR4, -R179.reuse ;  /* 0x0000000431317c23 */ /* 0x100fe600080108b3 */
[----:B------:R-:W-:Y:S01]  /*108a0*/  MUFU.EX2 R87, R30 ;  /* 0x0000001e00577308 */ /* 0x000fe20000000800 */
[----:B---3--:R-:W-:Y:S01]  /*108b0*/  F2FP.F16.F32.PACK_AB R26, R208, R201 ;  /* 0x000000c9d01a723e */ /* 0x008fe200000000ff */
[--C-:B------:R-:W-:Y:S01]  /*108c0*/  FFMA.FTZ R65, R65, UR4, -R179.reuse ;  /* 0x0000000441417c23 */ /* 0x100fe200080108b3 */
[----:B------:R-:W-:Y:S01]  /*108d0*/  MOV R211, R119 ;  /* 0x0000007700d37202 */ /* 0x000fe20000000f00 */
[--C-:B------:R-:W-:Y:S01]  /*108e0*/  FFMA.FTZ R68, R68, UR4, -R179.reuse ;  /* 0x0000000444447c23 */ /* 0x100fe200080108b3 */
[----:B------:R-:W-:Y:S01]  /*108f0*/  MOV R210, R118 ;  /* 0x0000007600d27202 */ /* 0x000fe20000000f00 */
[-C--:B----4-:R-:W-:Y:S04]  /*10900*/  HMMA.16816.F32 R148, R204, R184.reuse, R148 ;  /* 0x000000b8cc94723c */ /* 0x090fe80000001894 */
[----:B------:R-:W2:Y:S01]  /*10910*/  MUFU.EX2 R99, R31 ;  /* 0x0000001f00637308 */ /* 0x000ea20000000800 */
[----:B-1----:R-:W-:Y:S01]  /*10920*/  F2FP.F16.F32.PACK_AB R25, R230, R229 ;  /* 0x000000e5e619723e */ /* 0x002fe200000000ff */
[----:B------:R-:W-:Y:S01]  /*10930*/  FFMA.FTZ R69, R69, UR4, -R179 ;  /* 0x0000000445457c23 */ /* 0x000fe200080108b3 */
[----:B------:R-:W-:Y:S01]  /*10940*/  FADD.FTZ R3, R234, R3 ;  /* 0x00000003ea037221 */ /* 0x000fe20000010000 */
[C---:B------:R-:W-:Y:S06]  /*10950*/  HMMA.16816.F32 R152, R212.reuse, R184, R152 ;  /* 0x000000b8d498723c */ /* 0x040fec0000001898 */
[----:B------:R-:W-:Y:S01]  /*10960*/  MUFU.EX2 R194, R28 ;  /* 0x0000001c00c27308 */ /* 0x000fe20000000800 */
[----:B------:R-:W-:Y:S01]  /*10970*/  FADD.FTZ R3, R229, R3 ;  /* 0x00000003e5037221 */ /* 0x000fe20000010000 */
[-C--:B------:R-:W-:Y:S03]  /*10980*/  HMMA.16816.F32 R156, R212, R186.reuse, R156 ;  /* 0x000000bad49c723c */ /* 0x080fe6000000189c */
[--C-:B------:R-:W-:Y:S05]  /*10990*/  FFMA.FTZ R102, R102, UR4, -R177.reuse ;  /* 0x0000000466667c23 */ /* 0x100fea00080108b1 */
[----:B------:R1:W3:Y:S01]  /*109a0*/  MUFU.EX2 R196, R29 ;  /* 0x0000001d00c47308 */ /* 0x0002e20000000800 */
[C---:B------:R-:W-:Y:S01]  /*109b0*/  HMMA.16816.F32 R160, R204.reuse, R186, R160 ;  /* 0x000000bacca0723c */ /* 0x040fe200000018a0 */
[----:B------:R-:W4:Y:S03]  /*109c0*/  LDSM.16.MT88.4 R184, [R220+0x8000] ;  /* 0x00800000dcb8783b */ /* 0x000f260000004200 */
[----:B--2---:R-:W-:Y:S01]  /*109d0*/  F2FP.F16.F32.PACK_AB R31, R99, R87 ;  /* 0x00000057631f723e */ /* 0x004fe200000000ff */
[--C-:B------:R-:W-:Y:S01]  /*109e0*/  FFMA.FTZ R114, R114, UR4, -R177.reuse ;  /* 0x0000000472727c23 */ /* 0x100fe200080108b1 */
[--C-:B------:R-:W-:Y:S03]  /*109f0*/  FFMA.FTZ R115, R115, UR4, -R177.reuse ;  /* 0x0000000473737c23 */ /* 0x100fe600080108b1 */
[----:B------:R-:W-:Y:S02]  /*10a00*/  MUFU.EX2 R235, R235 ;  /* 0x000000eb00eb7308 */ /* 0x000fe40000000800 */
[--C-:B------:R-:W-:Y:S01]  /*10a10*/  FFMA.FTZ R130, R130, UR4, -R177.reuse ;  /* 0x0000000482827c23 */ /* 0x100fe200080108b1 */
[----:B------:R-:W-:Y:S01]  /*10a20*/  FFMA.FTZ R177, R131, UR4, -R177 ;  /* 0x0000000483b17c23 */ /* 0x000fe200080108b1 */
[--C-:B------:R-:W-:Y:S01]  /*10a30*/  FFMA.FTZ R64, R64, UR4, -R179.reuse ;  /* 0x0000000440407c23 */ /* 0x100fe200080108b3 */
[--C-:B------:R-:W-:Y:S01]  /*10a40*/  FFMA.FTZ R58, R58, UR4, -R178.reuse ;  /* 0x000000043a3a7c23 */ /* 0x100fe200080108b2 */
[--C-:B------:R-:W-:Y:S04]  /*10a50*/  FFMA.FTZ R59, R59, UR4, -R178.reuse ;  /* 0x000000043b3b7c23 */ /* 0x100fe800080108b2 */
[----:B------:R-:W-:Y:S01]  /*10a60*/  MUFU.EX2 R236, R236 ;  /* 0x000000ec00ec7308 */ /* 0x000fe20000000800 */
[----:B-1----:R-:W-:Y:S01]  /*10a70*/  F2FP.F16.F32.PACK_AB R29, R51, R50 ;  /* 0x00000032331d723e */ /* 0x002fe200000000ff */
[--C-:B------:R-:W-:Y:S01]  /*10a80*/  FFMA.FTZ R62, R62, UR4, -R178.reuse ;  /* 0x000000043e3e7c23 */ /* 0x100fe200080108b2 */
[----:B---3--:R-:W-:Y:S01]  /*10a90*/  F2FP.F16.F32.PACK_AB R30, R196, R194 ;  /* 0x000000c2c41e723e */ /* 0x008fe200000000ff */
[--C-:B------:R-:W-:Y:S01]  /*10aa0*/  FFMA.FTZ R63, R63, UR4, -R178.reuse ;  /* 0x000000043f3f7c23 */ /* 0x100fe200080108b2 */
[----:B------:R-:W-:Y:S01]  /*10ab0*/  MOV R209, R130 ;  /* 0x0000008200d17202 */ /* 0x000fe20000000f00 */
        /* <DEDUP_REMOVED lines=20> */
[-C--:B----4-:R-:W-:Y:S03]  /*10c00*/  HMMA.16816.F32 R20, R204, R184.reuse, R20 ;  /* 0x000000b8cc14723c */ /* 0x090fe60000001814 */
[--C-:B------:R-:W-:Y:S01]  /*10c10*/  FFMA.FTZ R100, R100, UR4, -R179.reuse ;  /* 0x0000000464647c23 */ /* 0x100fe200080108b3 */
[--C-:B------:R-:W-:Y:S01]  /*10c20*/  FFMA.FTZ R101, R101, UR4, -R179.reuse ;  /* 0x0000000465657c23 */ /* 0x100fe200080108b3 */
[--C-:B------:R-:W-:Y:S03]  /*10c30*/  FFMA.FTZ R112, R112, UR4, -R179.reuse ;  /* 0x0000000470707c23 */ /* 0x100fe600080108b3 */
[----:B------:R-:W-:Y:S01]  /*10c40*/  MUFU.EX2 R98, R42 ;  /* 0x0000002a00627308 */ /* 0x000fe20000000800 */
[C---:B------:R-:W-:Y:S04]  /*10c50*/  HMMA.16816.F32 R32, R212.reuse, R184, R32 ;  /* 0x000000b8d420723c */ /* 0x040fe80000001820 */
[--C-:B------:R-:W-:Y:S01]  /*10c60*/  FFMA.FTZ R113, R113, UR4, -R179.reuse ;  /* 0x0000000471717c23 */ /* 0x100fe200080108b3 */
[----:B------:R-:W-:Y:S01]  /*10c70*/  FFMA.FTZ R116, R116, UR4, -R179 ;  /* 0x0000000474747c23 */ /* 0x000fe200080108b3 */
[-C--:B------:R-:W-:Y:S03]  /*10c80*/  HMMA.16816.F32 R164, R212, R186.reuse, R164 ;  /* 0x000000bad4a4723c */ /* 0x080fe600000018a4 */
[----:B------:R2:W-:Y:S02]  /*10c90*/  MUFU.EX2 R185, R48 ;  /* 0x0000003000b97308 */ /* 0x0005e40000000800 */
[----:B-1----:R-:W-:Y:S01]  /*10ca0*/  FADD.FTZ R49, R233, R71 ;  /* 0x00000047e9317221 */ /* 0x002fe20000010000 */
[----:B------:R-:W-:Y:S01]  /*10cb0*/  HMMA.16816.F32 R168, R204, R186, R168 ;  /* 0x000000bacca8723c */ /* 0x000fe200000018a8 */
[----:B------:R-:W3:Y:S06]  /*10cc0*/  LDL.LU R187, [R1+0x14] ;  /* 0x0000140001bb7983 */ /* 0x000eec0000300800 */
[----:B------:R-:W-:Y:S01]  /*10cd0*/  MUFU.EX2 R184, R38 ;  /* 0x0000002600b87308 */ /* 0x000fe20000000800 */
[----:B------:R-:W-:Y:S03]  /*10ce0*/  MOV R213, R55 ;  /* 0x0000003700d57202 */ /* 0x000fe60000000f00 */
[--C-:B------:R-:W-:Y:S01]  /*10cf0*/  FFMA.FTZ R117, R117, UR4, -R179.reuse ;  /* 0x0000000475757c23 */ /* 0x100fe200080108b3 */
[----:B------:R-:W-:Y:S01]  /*10d00*/  MOV R214, R114 ;  /* 0x0000007200d67202 */ /* 0x000fe20000000f00 */
[--C-:B------:R-:W-:Y:S04]  /*10d10*/  FFMA.FTZ R128, R128, UR4, -R179.reuse ;  /* 0x0000000480807c23 */ /* 0x100fe800080108b3 */
[----:B------:R1:W4:Y:S01]  /*10d20*/  MUFU.EX2 R55, R24 ;  /* 0x0000001800377308 */ /* 0x0003220000000800 */
[----:B--2---:R-:W-:Y:S01]  /*10d30*/  MOV R48, R86 ;  /* 0x0000005600307202 */ /* 0x004fe20000000f00 */
[----:B------:R-:W-:Y:S01]  /*10d40*/  FFMA.FTZ R179, R129, UR4, -R179 ;  /* 0x0000000481b37c23 */ /* 0x000fe200080108b3 */
[----:B------:R-:W-:Y:S02]  /*10d50*/  MOV R215, R115 ;  /* 0x0000007300d77202 */ /* 0x000fe40000000f00 */
[----:B------:R-:W-:Y:S05]  /*10d60*/  MOV R212, R102 ;  /* 0x0000006600d47202 */ /* 0x000fea0000000f00 */
[----:B------:R-:W-:Y:S10]  /*10d70*/  MUFU.EX2 R186, R39 ;  /* 0x0000002700ba7308 */ /* 0x000ff40000000800 */
[----:B------:R-:W2:Y:S01]  /*10d80*/  MUFU.EX2 R119, R43 ;  /* 0x0000002b00777308 */ /* 0x000ea20000000800 */
[----:B-1----:R-:W-:Y:S02]  /*10d90*/  F2FP.F16.F32.PACK_AB R24, R103, R83 ;  /* 0x000000536718723e */ /* 0x002fe400000000ff */
[----:B----4-:R-:W-:Y:S07]  /*10da0*/  F2FP.F16.F32.PACK_AB R28, R67, R55 ;  /* 0x00000037431c723e */ /* 0x010fee00000000ff */
[----:B------:R-:W-:Y:S01]  /*10db0*/  MUFU.EX2 R172, R46 ;  /* 0x0000002e00ac7308 */ /* 0x000fe20000000800 */
[-C--:B------:R-:W-:Y:S06]  /*10dc0*/  HMMA.16816.F32 R4, R24, R180.reuse, R4 ;  /* 0x000000b41804723c */ /* 0x080fec0000001804 */
[C---:B------:R-:W-:Y:S03]  /*10dd0*/  HMMA.16816.F32 R8, R28.reuse, R180, R8 ;  /* 0x000000b41c08723c */ /* 0x040fe60000001808 */
[----:B------:R-:W1:Y:S02]  /*10de0*/  MUFU.EX2 R200, R47 ;  /* 0x0000002f00c87308 */ /* 0x000e640000000800 */
[----:B--2---:R-:W-:Y:S01]  /*10df0*/  F2FP.F16.F32.PACK_AB R37, R119, R98 ;  /* 0x000000627725723e */ /* 0x004fe200000000ff */
[-C--:B------:R-:W-:Y:S07]  /*10e00*/  HMMA.16816.F32 R12, R28, R182.reuse, R12 ;  /* 0x000000b61c0c723c */ /* 0x080fee000000180c */
[----:B------:R-:W-:Y:S01]  /*10e10*/  MUFU.EX2 R70, R40 ;  /* 0x0000002800467308 */ /* 0x000fe20000000800 */
[C---:B------:R-:W-:Y:S01]  /*10e20*/  HMMA.16816.F32 R16, R24.reuse, R182, R16 ;  /* 0x000000b61810723c */ /* 0x040fe20000001810 */
[----:B------:R-:W2:Y:S08]  /*10e30*/  LDSM.16.MT88.4 R180, [R221+0x8800] ;  /* 0x00880000ddb4783b */ /* 0x000eb00000004200 */
[----:B------:R4:W5:Y:S02]  /*10e40*/  MUFU.EX2 R86, R41 ;  /* 0x0000002900567308 */ /* 0x0009640000000800 */
[----:B-1----:R-:W-:Y:S08]  /*10e50*/  F2FP.F16.F32.PACK_AB R39, R200, R172 ;  /* 0x000000acc827723e */ /* 0x002ff000000000ff */
[----:B------:R-:W-:Y:S10]  /*10e60*/  MUFU.EX2 R195, R44 ;  /* 0x0000002c00c37308 */ /* 0x000ff40000000800 */
[----:B------:R1:W2:Y:S01]  /*10e70*/  MUFU.EX2 R197, R45 ;  /* 0x0000002d00c57308 */ /* 0x0002a20000000800 */
[----:B----4-:R-:W-:Y:S01]  /*10e80*/  LDSM.16.MT88.4 R40, [R218+0xa000] ;  /* 0x00a00000da28783b */ /* 0x010fe20000004200 */
[----:B-----5:R-:W-:Y:S08]  /*10e90*/  F2FP.F16.F32.PACK_AB R36, R86, R70 ;  /* 0x000000465624723e */ /* 0x020ff000000000ff */
[----:B------:R-:W-:Y:S10]  /*10ea0*/  MUFU.EX2 R190, R240 ;  /* 0x000000f000be7308 */ /* 0x000ff40000000800 */
[----:B------:R-:W-:Y:S01]  /*10eb0*/  MUFU.EX2 R193, R239 ;  /* 0x000000ef00c17308 */ /* 0x000fe20000000800 */
[----:B-1----:R-:W-:Y:S01]  /*10ec0*/  LDSM.16.MT88.4 R44, [R221+0xa000] ;  /* 0x00a00000dd2c783b */ /* 0x002fe20000004200 */
[----:B--2---:R-:W-:Y:S01]  /*10ed0*/  F2FP.F16.F32.PACK_AB R38, R197, R195 ;  /* 0x000000c3c526723e */ /* 0x004fe200000000ff */
[-C--:B------:R-:W-:Y:S07]  /*10ee0*/  HMMA.16816.F32 R132, R24, R180.reuse, R132 ;  /* 0x000000b41884723c */ /* 0x080fee0000001884 */
[----:B------:R-:W-:Y:S01]  /*10ef0*/  MUFU.EX2 R192, R242 ;  /* 0x000000f200c07308 */ /* 0x000fe20000000800 */
[C---:B------:R-:W-:Y:S06]  /*10f00*/  HMMA.16816.F32 R136, R28.reuse, R180, R136 ;  /* 0x000000b41c88723c */ /* 0x040fec0000001888 */
[-C--:B------:R-:W-:Y:S03]  /*10f10*/  HMMA.16816.F32 R140, R28, R182.reuse, R140 ;  /* 0x000000b61c8c723c */ /* 0x080fe6000000188c */
[----:B------:R-:W-:Y:S03]  /*10f20*/  MUFU.EX2 R188, R53 ;  /* 0x0000003500bc7308 */ /* 0x000fe60000000800 */
[C---:B------:R-:W-:Y:S01]  /*10f30*/  HMMA.16816.F32 R144, R24.reuse, R182, R144 ;  /* 0x000000b61890723c */ /* 0x040fe20000001890 */
[----:B------:R-:W1:Y:S06]  /*10f40*/  LDSM.16.MT88.4 R180, [R219+0x8800] ;  /* 0x00880000dbb4783b */ /* 0x000e6c0000004200 */
[----:B------:R-:W-:Y:S10]  /*10f50*/  MUFU.EX2 R206, R65 ;  /* 0x0000004100ce7308 */ /* 0x000ff40000000800 */
[----:B------:R-:W-:Y:S10]  /*10f60*/  MUFU.EX2 R179, R179 ;  /* 0x000000b300b37308 */ /* 0x000ff40000000800 */
[----:B------:R-:W-:Y:S10]  /*10f70*/  MUFU.EX2 R207, R244 ;  /* 0x000000f400cf7308 */ /* 0x000ff40000000800 */
[----:B------:R-:W-:Y:S10]  /*10f80*/  MUFU.EX2 R189, R64 ;  /* 0x0000004000bd7308 */ /* 0x000ff40000000800 */
[----:B------:R2:W-:Y:S01]  /*10f90*/  MUFU.EX2 R130, R58 ;  /* 0x0000003a00827308 */ /* 0x0005e20000000800 */
[-C--:B-1----:R-:W-:Y:S09]  /*10fa0*/  HMMA.16816.F32 R148, R24, R180.reuse, R148 ;  /* 0x000000b41894723c */ /* 0x082ff20000001894 */
[----:B------:R1:W-:Y:S01]  /*10fb0*/  MUFU.EX2 R205, R63 ;  /* 0x0000003f00cd7308 */ /* 0x0003e20000000800 */
[C---:B------:R-:W-:Y:S09]  /*10fc0*/  HMMA.16816.F32 R152, R28.reuse, R180, R152 ;  /* 0x000000b41c98723c */ /* 0x040ff20000001898 */
[----:B------:R-:W-:Y:S02]  /*10fd0*/  MUFU.EX2 R115, R56 ;  /* 0x0000003800737308 */ /* 0x000fe40000000800 */
[--C-:B--2---:R-:W-:Y:S01]  /*10fe0*/  FFMA.FTZ R58, R123, UR4, -R178.reuse ;  /* 0x000000047b3a7c23 */ /* 0x104fe200080108b2 */
[-C--:B------:R-:W-:Y:S06]  /*10ff0*/  HMMA.16816.F32 R156, R28, R182.reuse, R156 ;  /* 0x000000b61c9c723c */ /* 0x080fec000000189c */
[C---:B------:R-:W-:Y:S01]  /*11000*/  HMMA.16816.F32 R160, R24.reuse, R182, R160 ;  /* 0x000000b618a0723c */ /* 0x040fe200000018a0 */
[----:B------:R-:W2:Y:S01]  /*11010*/  LDSM.16.MT88.4 R180, [R220+0x8800] ;  /* 0x00880000dcb4783b */ /* 0x000ea20000004200 */
[----:B------:R4:W-:Y:S03]  /*11020*/  MUFU.EX2 R114, R57 ;  /* 0x0000003900727308 */ /* 0x0009e60000000800 */
[--C-:B-1----:R-:W-:Y:S07]  /*11030*/  FFMA.FTZ R63, R111, UR4, -R178.reuse ;  /* 0x000000046f3f7c23 */ /* 0x102fee00080108b2 */
[----:B------:R-:W-:Y:S10]  /*11040*/  MUFU.EX2 R191, R60 ;  /* 0x0000003c00bf7308 */ /* 0x000ff40000000800 */
[----:B------:R-:W-:Y:S01]  /*11050*/  MUFU.EX2 R204, R61 ;  /* 0x0000003d00cc7308 */ /* 0x000fe20000000800 */
[--C-:B----4-:R-:W-:Y:S09]  /*11060*/  FFMA.FTZ R57, R126, UR4, -R178.reuse ;  /* 0x000000047e397c23 */ /* 0x110ff200080108b2 */
[----:B------:R-:W-:Y:S10]  /*11070*/  MUFU.EX2 R71, R247 ;  /* 0x000000f700477308 */ /* 0x000ff40000000800 */
[----:B------:R-:W-:Y:S01]  /*11080*/  MUFU.EX2 R102, R246 ;  /* 0x000000f600667308 */ /* 0x000fe20000000800 */
[-C--:B--2---:R-:W-:Y:S09]  /*11090*/  HMMA.16816.F32 R20, R24, R180.reuse, R20 ;  /* 0x000000b41814723c */ /* 0x084ff20000001814 */
[----:B------:R-:W-:Y:S01]  /*110a0*/  MUFU.EX2 R123, R245 ;  /* 0x000000f5007b7308 */ /* 0x000fe20000000800 */
[C---:B------:R-:W-:Y:S09]  /*110b0*/  HMMA.16816.F32 R32, R28.reuse, R180, R32 ;  /* 0x000000b41c20723c */ /* 0x040ff20000001820 */
[----:B------:R1:W2:Y:S01]  /*110c0*/  MUFU.EX2 R181, R59 ;  /* 0x0000003b00b57308 */ /* 0x0002a20000000800 */
[-C--:B------:R-:W-:Y:S01]  /*110d0*/  HMMA.16816.F32 R164, R28, R182.reuse, R164 ;  /* 0x000000b61ca4723c */ /* 0x080fe200000018a4 */
[----:B------:R-:W4:Y:S08]  /*110e0*/  LDSM.16.MT88.4 R28, [R218+0x9000] ;  /* 0x00900000da1c783b */ /* 0x000f300000004200 */
[----:B------:R-:W-:Y:S01]  /*110f0*/  MUFU.EX2 R111, R69 ;  /* 0x00000045006f7308 */ /* 0x000fe20000000800 */
[----:B------:R-:W-:Y:S07]  /*11100*/  HMMA.16816.F32 R168, R24, R182, R168 ;  /* 0x000000b618a8723c */ /* 0x000fee00000018a8 */
[----:B------:R-:W-:Y:S02]  /*11110*/  F2FP.F16.F32.PACK_AB R25, R186, R184 ;  /* 0x000000b8ba19723e */ /* 0x000fe400000000ff */
[----:B------:R5:W2:Y:S02]  /*11120*/  MUFU.EX2 R182, R52 ;  /* 0x0000003400b67308 */ /* 0x000aa40000000800 */
[----:B------:R-:W-:Y:S01]  /*11130*/  F2FP.F16.F32.PACK_AB R26, R203, R185 ;  /* 0x000000b9cb1a723e */ /* 0x000fe200000000ff */
[--C-:B-1----:R-:W-:Y:S01]  /*11140*/  FFMA.FTZ R59, R122, UR4, -R178.reuse ;  /* 0x000000047a3b7c23 */ /* 0x102fe200080108b2 */
[----:B------:R-:W-:Y:S01]  /*11150*/  F2FP.F16.F32.PACK_AB R27, R236, R235 ;  /* 0x000000ebec1b723e */ /* 0x000fe200000000ff */
[----:B------:R-:W-:Y:S01]  /*11160*/  FFMA.FTZ R178, R127, UR4, -R178 ;  /* 0x000000047fb27c23 */ /* 0x000fe200080108b2 */
[----:B------:R-:W-:Y:S04]  /*11170*/  F2FP.F16.F32.PACK_AB R24, R131, R118 ;  /* 0x000000768318723e */ /* 0x000fe800000000ff */
[----:B------:R3:W-:Y:S10]  /*11180*/  MUFU.EX2 R69, R48 ;  /* 0x0000003000457308 */ /* 0x0007f40000000800 */
[----:B------:R-:W-:Y:S01]  /*11190*/  MUFU.EX2 R178, R178 ;  /* 0x000000b200b27308 */ /* 0x000fe20000000800 */
[----:B-----5:R-:W5:Y:S09]  /*111a0*/  LDL.LU R52, [R1+0x18] ;  /* 0x0000180001347983 */ /* 0x020f720000300800 */
[----:B------:R-:W1:Y:S01]  /*111b0*/  MUFU.EX2 R183, R62 ;  /* 0x0000003e00b77308 */ /* 0x000e620000000800 */
[-C--:B----4-:R-:W-:Y:S09]  /*111c0*/  HMMA.16816.F32 R4, R24, R28.reuse, R4 ;  /* 0x0000001c1804723c */ /* 0x090ff20000001804 */
[----:B------:R-:W-:Y:S01]  /*111d0*/  MUFU.EX2 R127, R82 ;  /* 0x00000052007f7308 */ /* 0x000fe20000000800 */
[C---:B------:R-:W-:Y:S06]  /*111e0*/  HMMA.16816.F32 R8, R36.reuse, R28, R8 ;  /* 0x0000001c2408723c */ /* 0x040fec0000001808 */
[-C--:B------:R-:W-:Y:S03]  /*111f0*/  HMMA.16816.F32 R12, R36, R30.reuse, R12 ;  /* 0x0000001e240c723c */ /* 0x080fe6000000180c */
[----:B------:R-:W-:Y:S03]  /*11200*/  MUFU.EX2 R82, R68 ;  /* 0x0000004400527308 */ /* 0x000fe60000000800 */
[C---:B------:R-:W-:Y:S01]  /*11210*/  HMMA.16816.F32 R16, R24.reuse, R30, R16 ;  /* 0x0000001e1810723c */ /* 0x040fe20000001810 */
[----:B------:R-:W4:Y:S06]  /*11220*/  LDSM.16.MT88.4 R28, [R221+0x9000] ;  /* 0x00900000dd1c783b */ /* 0x000f2c0000004200 */
[----:B------:R-:W-:Y:S10]  /*11230*/  MUFU.EX2 R122, R80 ;  /* 0x00000050007a7308 */ /* 0x000ff40000000800 */
[----:B------:R-:W-:Y:S01]  /*11240*/  MUFU.EX2 R180, R81 ;  /* 0x0000005100b47308 */ /* 0x000fe20000000800 */
[----:B---3--:R-:W-:Y:S01]  /*11250*/  FFMA.FTZ R48, R2, R187, R237 ;  /* 0x000000bb02307223 */ /* 0x008fe200000100ed */
[----:B------:R-:W-:Y:S01]  /*11260*/  FADD.FTZ R2, R50, R49 ;  /* 0x0000003132027221 */ /* 0x000fe20000010000 */
[----:B------:R-:W-:Y:S07]  /*11270*/  FADD.FTZ R50, R230, R3 ;  /* 0x00000003e6327221 */ /* 0x000fee0000010000 */
[----:B------:R-:W-:Y:S01]  /*11280*/  MUFU.EX2 R74, R74 ;  /* 0x0000004a004a7308 */ /* 0x000fe20000000800 */
[----:B------:R-:W-:Y:S01]  /*11290*/  FADD.FTZ R48, R238, R48 ;  /* 0x00000030ee307221 */ /* 0x000fe20000010000 */
[----:B------:R-:W-:Y:S03]  /*112a0*/  FADD.FTZ R49, R51, R2 ;  /* 0x0000000233317221 */ /* 0x000fe60000010000 */
[----:B------:R-:W-:Y:S05]  /*112b0*/  FADD.FTZ R2, R243, R48 ;  /* 0x00000030f3027221 */ /* 0x000fea0000010000 */
[----:B------:R-:W3:Y:S01]  /*112c0*/  MUFU.EX2 R75, R75 ;  /* 0x0000004b004b7308 */ /* 0x000ee20000000800 */
[----:B------:R-:W-:Y:S04]  /*112d0*/  FADD.FTZ R2, R241, R2 ;  /* 0x00000002f1027221 */ /* 0x000fe80000010000 */
[----:B------:R-:W-:Y:S05]  /*112e0*/  FADD.FTZ R2, R83, R2 ;  /* 0x0000000253027221 */ /* 0x000fea0000010000 */
[----:B------:R-:W-:Y:S01]  /*112f0*/  MUFU.EX2 R80, R78 ;  /* 0x0000004e00507308 */ /* 0x000fe20000000800 */
[-C--:B----4-:R-:W-:Y:S09]  /*11300*/  HMMA.16816.F32 R132, R24, R28.reuse, R132 ;  /* 0x0000001c1884723c */ /* 0x090ff20000001884 */
[----:B------:R-:W4:Y:S01]  /*11310*/  MUFU.EX2 R81, R79 ;  /* 0x0000004f00517308 */ /* 0x000f220000000800 */
[C---:B------:R-:W-:Y:S09]  /*11320*/  HMMA.16816.F32 R136, R36.reuse, R28, R136 ;  /* 0x0000001c2488723c */ /* 0x040ff20000001888 */
[----:B------:R-:W-:Y:S01]  /*11330*/  MUFU.EX2 R72, R72 ;  /* 0x0000004800487308 */ /* 0x000fe20000000800 */
[-C--:B------:R-:W-:Y:S06]  /*11340*/  HMMA.16816.F32 R140, R36, R30.reuse, R140 ;  /* 0x0000001e248c723c */ /* 0x080fec000000188c */
[C---:B------:R-:W-:Y:S01]  /*11350*/  HMMA.16816.F32 R144, R24.reuse, R30, R144 ;  /* 0x0000001e1890723c */ /* 0x040fe20000001890 */
[----:B------:R-:W2:Y:S02]  /*11360*/  LDSM.16.MT88.4 R28, [R219+0x9000] ;  /* 0x00900000db1c783b */ /* 0x000ea40000004200 */
[----:B------:R-:W4:Y:S10]  /*11370*/  MUFU.EX2 R73, R73 ;  /* 0x0000004900497308 */ /* 0x000f340000000800 */
[----:B------:R-:W-:Y:S10]  /*11380*/  MUFU.EX2 R76, R76 ;  /* 0x0000004c004c7308 */ /* 0x000ff40000000800 */
[----:B------:R-:W4:Y:S10]  /*11390*/  MUFU.EX2 R77, R77 ;  /* 0x0000004d004d7308 */ /* 0x000f340000000800 */
[----:B------:R-:W-:Y:S10]  /*113a0*/  MUFU.EX2 R78, R252 ;  /* 0x000000fc004e7308 */ /* 0x000ff40000000800 */
[----:B------:R-:W-:Y:S01]  /*113b0*/  MUFU.EX2 R79, R251 ;  /* 0x000000fb004f7308 */ /* 0x000fe20000000800 */
[-C--:B--2---:R-:W-:Y:S09]  /*113c0*/  HMMA.16816.F32 R148, R24, R28.reuse, R148 ;  /* 0x0000001c1894723c */ /* 0x084ff20000001894 */
[----:B------:R-:W-:Y:S01]  /*113d0*/  MUFU.EX2 R126, R250 ;  /* 0x000000fa007e7308 */ /* 0x000fe20000000800 */
[C---:B------:R-:W-:Y:S09]  /*113e0*/  HMMA.16816.F32 R152, R36.reuse, R28, R152 ;  /* 0x0000001c2498723c */ /* 0x040ff20000001898 */
[----:B------:R-:W-:Y:S01]  /*113f0*/  MUFU.EX2 R84, R84 ;  /* 0x0000005400547308 */ /* 0x000fe20000000800 */
[-C--:B------:R-:W-:Y:S09]  /*11400*/  HMMA.16816.F32 R156, R36, R30.reuse, R156 ;  /* 0x0000001e249c723c */ /* 0x080ff2000000189c */
[----:B------:R-:W-:Y:S01]  /*11410*/  MUFU.EX2 R85, R85 ;  /* 0x0000005500557308 */ /* 0x000fe20000000800 */
[C---:B------:R-:W-:Y:S01]  /*11420*/  HMMA.16816.F32 R160, R24.reuse, R30, R160 ;  /* 0x0000001e18a0723c */ /* 0x040fe200000018a0 */
[----:B------:R-:W2:Y:S08]  /*11430*/  LDSM.16.MT88.4 R28, [R220+0x9000] ;  /* 0x00900000dc1c783b */ /* 0x000eb00000004200 */
[----:B------:R-:W-:Y:S10]  /*11440*/  MUFU.EX2 R96, R96 ;  /* 0x0000006000607308 */ /* 0x000ff40000000800 */
[----:B------:R-:W-:Y:S10]  /*11450*/  MUFU.EX2 R97, R97 ;  /* 0x0000006100617308 */ /* 0x000ff40000000800 */
[----:B------:R-:W-:Y:S10]  /*11460*/  MUFU.EX2 R90, R90 ;  /* 0x0000005a005a7308 */ /* 0x000ff40000000800 */
[----:B------:R-:W4:Y:S10]  /*11470*/  MUFU.EX2 R91, R91 ;  /* 0x0000005b005b7308 */ /* 0x000f340000000800 */
[----:B------:R-:W-:Y:S01]  /*11480*/  MUFU.EX2 R94, R94 ;  /* 0x0000005e005e7308 */ /* 0x000fe20000000800 */
[-C--:B--2---:R-:W-:Y:S06]  /*11490*/  HMMA.16816.F32 R20, R24, R28.reuse, R20 ;  /* 0x0000001c1814723c */ /* 0x084fec0000001814 */
[C---:B------:R-:W-:Y:S03]  /*114a0*/  HMMA.16816.F32 R32, R36.reuse, R28, R32 ;  /* 0x0000001c2420723c */ /* 0x040fe60000001820 */
[----:B------:R-:W2:Y:S03]  /*114b0*/  MUFU.EX2 R95, R95 ;  /* 0x0000005f005f7308 */ /* 0x000ea60000000800 */
[-C--:B------:R-:W-:Y:S01]  /*114c0*/  HMMA.16816.F32 R164, R36, R30.reuse, R164 ;  /* 0x0000001e24a4723c */ /* 0x080fe200000018a4 */
[----:B------:R-:W3:Y:S06]  /*114d0*/  LDSM.16.MT88.4 R36, [R218+0x9800] ;  /* 0x00980000da24783b */ /* 0x000eec0000004200 */
[----:B------:R-:W-:Y:S01]  /*114e0*/  MUFU.EX2 R88, R88 ;  /* 0x0000005800587308 */ /* 0x000fe20000000800 */
[----:B------:R-:W-:Y:S01]  /*114f0*/  F2FP.F16.F32.PACK_AB R29, R181, R130 ;  /* 0x00000082b51d723e */ /* 0x000fe200000000ff */
[----:B------:R-:W-:Y:S04]  /*11500*/  HMMA.16816.F32 R168, R24, R30, R168 ;  /* 0x0000001e18a8723c */ /* 0x000fe800000018a8 */
[----:B------:R-:W-:Y:S04]  /*11510*/  F2FP.F16.F32.PACK_AB R28, R114, R115 ;  /* 0x00000073721c723e */ /* 0x000fe800000000ff */
[----:B------:R-:W2:Y:S03]  /*11520*/  MUFU.EX2 R89, R89 ;  /* 0x0000005900597308 */ /* 0x000ea60000000800 */
[----:B------:R-:W-:Y:S02]  /*11530*/  F2FP.F16.F32.PACK_AB R25, R193, R190 ;  /* 0x000000bec119723e */ /* 0x000fe400000000ff */
[----:B------:R-:W-:Y:S02]  /*11540*/  F2FP.F16.F32.PACK_AB R27, R207, R192 ;  /* 0x000000c0cf1b723e */ /* 0x000fe400000000ff */
[----:B------:R-:W-:Y:S03]  /*11550*/  F2FP.F16.F32.PACK_AB R24, R188, R182 ;  /* 0x000000b6bc18723e */ /* 0x000fe600000000ff */
[----:B------:R-:W-:Y:S01]  /*11560*/  MUFU.EX2 R92, R92 ;  /* 0x0000005c005c7308 */ /* 0x000fe20000000800 */
[----:B------:R-:W-:Y:S02]  /*11570*/  F2FP.F16.F32.PACK_AB R26, R206, R189 ;  /* 0x000000bdce1a723e */ /* 0x000fe400000000ff */
[----:B-1----:R-:W-:Y:S02]  /*11580*/  F2FP.F16.F32.PACK_AB R31, R205, R183 ;  /* 0x000000b7cd1f723e */ /* 0x002fe400000000ff */
[----:B------:R-:W-:Y:S05]  /*11590*/  F2FP.F16.F32.PACK_AB R30, R204, R191 ;  /* 0x000000bfcc1e723e */ /* 0x000fea00000000ff */
[----:B------:R-:W1:Y:S10]  /*115a0*/  MUFU.EX2 R93, R93 ;  /* 0x0000005d005d7308 */ /* 0x000e740000000800 */
[----:B------:R-:W-:Y:S01]  /*115b0*/  MUFU.EX2 R68, R212 ;  /* 0x000000d400447308 */ /* 0x000fe20000000800 */
[-C--:B---3--:R-:W-:Y:S09]  /*115c0*/  HMMA.16816.F32 R4, R24, R36.reuse, R4 ;  /* 0x000000241804723c */ /* 0x088ff20000001804 */
[----:B------:R-:W-:Y:S01]  /*115d0*/  MUFU.EX2 R65, R214 ;  /* 0x000000d600417308 */ /* 0x000fe20000000800 */
[C---:B------:R-:W-:Y:S09]  /*115e0*/  HMMA.16816.F32 R8, R28.reuse, R36, R8 ;  /* 0x000000241c08723c */ /* 0x040ff20000001808 */
[----:B------:R-:W-:Y:S01]  /*115f0*/  MUFU.EX2 R64, R215 ;  /* 0x000000d700407308 */ /* 0x000fe20000000800 */
[-C--:B------:R-:W-:Y:S06]  /*11600*/  HMMA.16816.F32 R12, R28, R38.reuse, R12 ;  /* 0x000000261c0c723c */ /* 0x080fec000000180c */
[C---:B------:R-:W-:Y:S01]  /*11610*/  HMMA.16816.F32 R16, R24.reuse, R38, R16 ;  /* 0x000000261810723c */ /* 0x040fe20000001810 */
[----:B------:R-:W3:Y:S02]  /*11620*/  LDSM.16.MT88.4 R36, [R221+0x9800] ;  /* 0x00980000dd24783b */ /* 0x000ee40000004200 */
[----:B------:R-:W-:Y:S10]  /*11630*/  MUFU.EX2 R100, R100 ;  /* 0x0000006400647308 */ /* 0x000ff40000000800 */
[----:B------:R-:W-:Y:S10]  /*11640*/  MUFU.EX2 R101, R101 ;  /* 0x0000006500657308 */ /* 0x000ff40000000800 */
[----:B------:R-:W-:Y:S10]  /*11650*/  MUFU.EX2 R112, R112 ;  /* 0x0000007000707308 */ /* 0x000ff40000000800 */
[----:B------:R-:W-:Y:S10]  /*11660*/  MUFU.EX2 R113, R113 ;  /* 0x0000007100717308 */ /* 0x000ff40000000800 */
[----:B------:R-:W-:Y:S01]  /*11670*/  MUFU.EX2 R106, R106 ;  /* 0x0000006a006a7308 */ /* 0x000fe20000000800 */
[-C--:B---3--:R-:W-:Y:S09]  /*11680*/  HMMA.16816.F32 R132, R24, R36.reuse, R132 ;  /* 0x000000241884723c */ /* 0x088ff20000001884 */
[----:B------:R-:W3:Y:S02]  /*11690*/  MUFU.EX2 R107, R107 ;  /* 0x0000006b006b7308 */ /* 0x000ee40000000800 */
[----:B-----5:R-:W-:Y:S01]  /*116a0*/  FFMA.FTZ R0, R0, R52, R66 ;  /* 0x0000003400007223 */ /* 0x020fe20000010042 */
[----:B------:R-:W-:Y:S01]  /*116b0*/  FADD.FTZ R52, R103, R2 ;  /* 0x0000000267347221 */ /* 0x000fe20000010000 */
[----:B------:R-:W-:Y:S01]  /*116c0*/  FADD.FTZ R2, R231, R50 ;  /* 0x00000032e7027221 */ /* 0x000fe20000010000 */
[C---:B------:R-:W-:Y:S05]  /*116d0*/  HMMA.16816.F32 R136, R28.reuse, R36, R136 ;  /* 0x000000241c88723c */ /* 0x040fea0000001888 */
[----:B------:R-:W5:Y:S01]  /*116e0*/  MUFU.EX2 R66, R213 ;  /* 0x000000d500427308 */ /* 0x000f620000000800 */
[----:B------:R-:W-:Y:S01]  /*116f0*/  FADD.FTZ R56, R232, R2 ;  /* 0x00000002e8387221 */ /* 0x000fe20000010000 */
[-C--:B------:R-:W-:Y:S04]  /*11700*/  HMMA.16816.F32 R140, R28, R38.reuse, R140 ;  /* 0x000000261c8c723c */ /* 0x080fe8000000188c */
[----:B------:R-:W-:Y:S02]  /*11710*/  FADD.FTZ R2, R201, R52 ;  /* 0x00000034c9027221 */ /* 0x000fe40000010000 */
[C---:B------:R-:W-:Y:S01]  /*11720*/  HMMA.16816.F32 R144, R24.reuse, R38, R144 ;  /* 0x000000261890723c */ /* 0x040fe20000001890 */
[----:B------:R-:W4:Y:S01]  /*11730*/  LDSM.16.MT88.4 R36, [R219+0x9800] ;  /* 0x00980000db24783b */ /* 0x000f220000004200 */
[----:B------:R-:W-:Y:S03]  /*11740*/  MUFU.EX2 R110, R110 ;  /* 0x0000006e006e7308 */ /* 0x000fe60000000800 */
[----:B------:R-:W-:Y:S01]  /*11750*/  FADD.FTZ R2, R208, R2 ;  /* 0x00000002d0027221 */ /* 0x000fe20000010000 */
[----:B------:R-:W-:Y:S06]  /*11760*/  FADD.FTZ R0, R198, R0 ;  /* 0x00000000c6007221 */ /* 0x000fec0000010000 */
[----:B------:R-:W5:Y:S01]  /*11770*/  MUFU.EX2 R63, R63 ;  /* 0x0000003f003f7308 */ /* 0x000f620000000800 */
[----:B------:R-:W-:Y:S01]  /*11780*/  FADD.FTZ R52, R118, R2 ;  /* 0x0000000276347221 */ /* 0x000fe20000010000 */
[----:B------:R-:W-:Y:S04]  /*11790*/  FADD.FTZ R0, R199, R0 ;  /* 0x00000000c7007221 */ /* 0x000fe80000010000 */
[----:B------:R-:W-:Y:S04]  /*117a0*/  FADD.FTZ R0, R202, R0 ;  /* 0x00000000ca007221 */ /* 0x000fe80000010000 */
[----:B------:R-:W-:Y:S01]  /*117b0*/  MUFU.EX2 R104, R104 ;  /* 0x0000006800687308 */ /* 0x000fe20000000800 */
[----:B------:R-:W-:Y:S01]  /*117c0*/  FADD.FTZ R3, R55, R0 ;  /* 0x0000000037037221 */ /* 0x000fe20000010000 */
[----:B------:R-:W-:Y:S02]  /*117d0*/  FADD.FTZ R0, R87, R49 ;  /* 0x0000003157007221 */ /* 0x000fe40000010000 */
[----:B------:R-:W-:Y:S01]  /*117e0*/  LDSM.16.MT88.4 R48, [R219+0xa800] ;  /* 0x00a80000db30783b */ /* 0x000fe20000004200 */
[----:B------:R-:W-:Y:S01]  /*117f0*/  FADD.FTZ R3, R67, R3 ;  /* 0x0000000343037221 */ /* 0x000fe20000010000 */
[----:B------:R-:W-:Y:S04]  /*11800*/  FADD.FTZ R55, R99, R0 ;  /* 0x0000000063377221 */ /* 0x000fe80000010000 */
[----:B------:R-:W5:Y:S01]  /*11810*/  MUFU.EX2 R105, R105 ;  /* 0x0000006900697308 */ /* 0x000f620000000800 */
[----:B------:R-:W-:Y:S01]  /*11820*/  FADD.FTZ R0, R194, R3 ;  /* 0x00000003c2007221 */ /* 0x000fe20000010000 */
[----:B------:R-:W-:Y:S03]  /*11830*/  FADD.FTZ R3, R184, R56 ;  /* 0x00000038b8037221 */ /* 0x000fe60000010000 */
[----:B------:R-:W-:Y:S01]  /*11840*/  FADD.FTZ R53, R196, R0 ;  /* 0x00000000c4357221 */ /* 0x000fe20000010000 */
[----:B------:R-:W-:Y:S01]  /*11850*/  FADD.FTZ R0, R98, R55 ;  /* 0x0000003762007221 */ /* 0x000fe20000010000 */
[----:B------:R-:W-:Y:S03]  /*11860*/  FADD.FTZ R3, R186, R3 ;  /* 0x00000003ba037221 */ /* 0x000fe60000010000 */
[----:B------:R-:W-:Y:S01]  /*11870*/  MUFU.EX2 R108, R108 ;  /* 0x0000006c006c7308 */ /* 0x000fe20000000800 */
[----:B------:R-:W-:Y:S01]  /*11880*/  FADD.FTZ R2, R70, R53 ;  /* 0x0000003546027221 */ /* 0x000fe20000010000 */
[----:B------:R-:W-:Y:S01]  /*11890*/  FADD.FTZ R0, R119, R0 ;  /* 0x0000000077007221 */ /* 0x000fe20000010000 */
[----:B------:R-:W-:Y:S02]  /*118a0*/  FADD.FTZ R3, R235, R3 ;  /* 0x00000003eb037221 */ /* 0x000fe40000010000 */
[----:B------:R-:W-:Y:S01]  /*118b0*/  FADD.FTZ R2, R86, R2 ;  /* 0x0000000256027221 */ /* 0x000fe20000010000 */
[-C--:B----4-:R-:W-:Y:S04]  /*118c0*/  HMMA.16816.F32 R148, R24, R36.reuse, R148 ;  /* 0x000000241894723c */ /* 0x090fe80000001894 */
[----:B------:R-:W4:Y:S01]  /*118d0*/  MUFU.EX2 R109, R109 ;  /* 0x0000006d006d7308 */ /* 0x000f220000000800 */
[----:B------:R-:W-:Y:S01]  /*118e0*/  FADD.FTZ R2, R195, R2 ;  /* 0x00000002c3027221 */ /* 0x000fe20000010000 */
[----:B------:R-:W-:Y:S01]  /*118f0*/  FADD.FTZ R3, R236, R3 ;  /* 0x00000003ec037221 */ /* 0x000fe20000010000 */
[----:B------:R-:W-:Y:S01]  /*11900*/  FADD.FTZ R0, R172, R0 ;  /* 0x00000000ac007221 */ /* 0x000fe20000010000 */
[C---:B------:R-:W-:Y:S06]  /*11910*/  HMMA.16816.F32 R152, R28.reuse, R36, R152 ;  /* 0x000000241c98723c */ /* 0x040fec0000001898 */
[----:B------:R-:W-:Y:S01]  /*11920*/  MUFU.EX2 R62, R210 ;  /* 0x000000d2003e7308 */ /* 0x000fe20000000800 */
[----:B------:R-:W-:Y:S01]  /*11930*/  FADD.FTZ R0, R200, R0 ;  /* 0x00000000c8007221 */ /* 0x000fe20000010000 */
[-C--:B------:R-:W-:Y:S03]  /*11940*/  HMMA.16816.F32 R156, R28, R38.reuse, R156 ;  /* 0x000000261c9c723c */ /* 0x080fe6000000189c */
[----:B------:R-:W-:Y:S03]  /*11950*/  MOV R172, R176 ;  /* 0x000000b000ac7202 */ /* 0x000fe60000000f00 */
[C---:B------:R-:W-:Y:S01]  /*11960*/  HMMA.16816.F32 R160, R24.reuse, R38, R160 ;  /* 0x0000002618a0723c */ /* 0x040fe200000018a0 */
[----:B------:R-:W2:Y:S01]  /*11970*/  LDSM.16.MT88.4 R36, [R220+0x9800] ;  /* 0x00980000dc24783b */ /* 0x000ea20000004200 */
[----:B------:R-:W-:Y:S10]  /*11980*/  MUFU.EX2 R61, R211 ;  /* 0x000000d3003d7308 */ /* 0x000ff40000000800 */
[----:B------:R-:W-:Y:S10]  /*11990*/  MUFU.EX2 R60, R209 ;  /* 0x000000d1003c7308 */ /* 0x000ff40000000800 */
[----:B------:R-:W-:Y:S10]  /*119a0*/  MUFU.EX2 R177, R177 ;  /* 0x000000b100b17308 */ /* 0x000ff40000000800 */
        /* <DEDUP_REMOVED lines=8> */
[----:B------:R-:W-:Y:S01]  /*11a30*/  HMMA.16816.F32 R168, R24, R38, R168 ;  /* 0x0000002618a8723c */ /* 0x000fe200000018a8 */
[----:B------:R-:W2:Y:S03]  /*11a40*/  LDSM.16.MT88.4 R36, [R219+0xa000] ;  /* 0x00a00000db24783b */ /* 0x000ea60000004200 */
[----:B------:R-:W-:Y:S03]  /*11a50*/  F2FP.F16.F32.PACK_AB R29, R75, R74 ;  /* 0x0000004a4b1d723e */ /* 0x000fe600000000ff */
[----:B------:R-:W-:Y:S02]  /*11a60*/  F2FP.F16.F32.PACK_AB R25, R102, R71 ;  /* 0x000000476619723e */ /* 0x000fe400000000ff */
[----:B------:R-:W4:Y:S02]  /*11a70*/  MUFU.EX2 R58, R58 ;  /* 0x0000003a003a7308 */ /* 0x000f240000000800 */
[----:B------:R-:W-:Y:S02]  /*11a80*/  F2FP.F16.F32.PACK_AB R27, R127, R123 ;  /* 0x0000007b7f1b723e */ /* 0x000fe400000000ff */
[----:B------:R-:W-:Y:S02]  /*11a90*/  F2FP.F16.F32.PACK_AB R24, R111, R82 ;  /* 0x000000526f18723e */ /* 0x000fe400000000ff */
[----:B------:R-:W-:Y:S04]  /*11aa0*/  F2FP.F16.F32.PACK_AB R26, R180, R122 ;  /* 0x0000007ab41a723e */ /* 0x000fe800000000ff */
[----:B------:R-:W-:Y:S01]  /*11ab0*/  MUFU.EX2 R56, R120 ;  /* 0x0000007800387308 */ /* 0x000fe20000000800 */
[----:B------:R-:W-:Y:S02]  /*11ac0*/  F2FP.F16.F32.PACK_AB R31, R81, R80 ;  /* 0x00000050511f723e */ /* 0x000fe400000000ff */
[----:B------:R-:W-:Y:S02]  /*11ad0*/  F2FP.F16.F32.PACK_AB R28, R73, R72 ;  /* 0x00000048491c723e */ /* 0x000fe400000000ff */
[----:B------:R-:W-:Y:S01]  /*11ae0*/  F2FP.F16.F32.PACK_AB R30, R77, R76 ;  /* 0x0000004c4d1e723e */ /* 0x000fe200000000ff */
[-C--:B------:R-:W-:Y:S06]  /*11af0*/  HMMA.16816.F32 R4, R24, R40.reuse, R4 ;  /* 0x000000281804723c */ /* 0x080fec0000001804 */
        /* <DEDUP_REMOVED lines=8> */
[----:B------:R-:W3:Y:S05]  /*11b80*/  LDSM.16.MT88.4 R44, [R218+0xa800] ;  /* 0x00a80000da2c783b */ /* 0x000eea0000004200 */
[-C--:B--2---:R-:W-:Y:S06]  /*11b90*/  HMMA.16816.F32 R148, R24, R36.reuse, R148 ;  /* 0x000000241894723c */ /* 0x084fec0000001894 */
[C---:B------:R-:W-:Y:S06]  /*11ba0*/  HMMA.16816.F32 R152, R28.reuse, R36, R152 ;  /* 0x000000241c98723c */ /* 0x040fec0000001898 */
[-C--:B------:R-:W-:Y:S06]  /*11bb0*/  HMMA.16816.F32 R156, R28, R38.reuse, R156 ;  /* 0x000000261c9c723c */ /* 0x080fec000000189c */
[C---:B------:R-:W-:Y:S01]  /*11bc0*/  HMMA.16816.F32 R160, R24.reuse, R38, R160 ;  /* 0x0000002618a0723c */ /* 0x040fe200000018a0 */
[----:B------:R-:W2:Y:S05]  /*11bd0*/  LDSM.16.MT88.4 R36, [R221+0xa800] ;  /* 0x00a80000dd24783b */ /* 0x000eaa0000004200 */
[-C--:B-1----:R-:W-:Y:S06]  /*11be0*/  HMMA.16816.F32 R20, R24, R40.reuse, R20 ;  /* 0x000000281814723c */ /* 0x082fec0000001814 */
[C---:B------:R-:W-:Y:S06]  /*11bf0*/  HMMA.16816.F32 R32, R28.reuse, R40, R32 ;  /* 0x000000281c20723c */ /* 0x040fec0000001820 */
[-C--:B------:R-:W-:Y:S06]  /*11c00*/  HMMA.16816.F32 R164, R28, R42.reuse, R164 ;  /* 0x0000002a1ca4723c */ /* 0x080fec00000018a4 */
[----:B------:R-:W-:Y:S01]  /*11c10*/  HMMA.16816.F32 R168, R24, R42, R168 ;  /* 0x0000002a18a8723c */ /* 0x000fe200000018a8 */
[----:B------:R-:W1:Y:S04]  /*11c20*/  LDSM.16.MT88.4 R40, [R220+0xa800] ;  /* 0x00a80000dc28783b */ /* 0x000e680000004200 */
        /* <DEDUP_REMOVED lines=12> */
[----:B------:R-:W-:Y:S05]  /*11cf0*/  LDSM.16.MT88.4 R44, [R221+0xb000] ;  /* 0x00b00000dd2c783b */ /* 0x000fea0000004200 */
        /* <DEDUP_REMOVED lines=8> */
[C---:B------:R-:W-:Y:S01]  /*11d80*/  HMMA.16816.F32 R160, R24.reuse, R50, R160 ;  /* 0x0000003218a0723c */ /* 0x040fe200000018a0 */
[----:B------:R-:W3:Y:S05]  /*11d90*/  LDSM.16.MT88.4 R48, [R219+0xb000] ;  /* 0x00b00000db30783b */ /* 0x000eea0000004200 */
[-C--:B-1----:R-:W-:Y:S06]  /*11da0*/  HMMA.16816.F32 R20, R24, R40.reuse, R20 ;  /* 0x000000281814723c */ /* 0x082fec0000001814 */
[C---:B------:R-:W-:Y:S06]  /*11db0*/  HMMA.16816.F32 R32, R28.reuse, R40, R32 ;  /* 0x000000281c20723c */ /* 0x040fec0000001820 */
[-C--:B------:R-:W-:Y:S05]  /*11dc0*/  HMMA.16816.F32 R164, R28, R42.reuse, R164 ;  /* 0x0000002a1ca4723c */ /* 0x080fea00000018a4 */
[----:B------:R-:W-:Y:S01]  /*11dd0*/  FADD.FTZ R40, R131, R52 ;  /* 0x0000003483287221 */ /* 0x000fe20000010000 */
[----:B------:R-:W-:Y:S01]  /*11de0*/  HMMA.16816.F32 R168, R24, R42, R168 ;  /* 0x0000002a18a8723c */ /* 0x000fe200000018a8 */
[----:B------:R-:W1:Y:S04]  /*11df0*/  LDSM.16.MT88.4 R52, [R220+0xb000] ;  /* 0x00b00000dc34783b */ /* 0x000e680000004200 */
[----:B------:R-:W-:Y:S01]  /*11e00*/  F2FP.F16.F32.PACK_AB R29, R107, R106 ;  /* 0x0000006a6b1d723e */ /* 0x000fe200000000ff */
[----:B------:R-:W-:Y:S01]  /*11e10*/  FADD.FTZ R40, R185, R40 ;  /* 0x00000028b9287221 */ /* 0x000fe20000010000 */
[----:B-----5:R-:W-:Y:S01]  /*11e20*/  F2FP.F16.F32.PACK_AB R25, R66, R68 ;  /* 0x000000444219723e */ /* 0x020fe200000000ff */
[----:B------:R-:W-:Y:S01]  /*11e30*/  FADD.FTZ R41, R190, R3 ;  /* 0x00000003be297221 */ /* 0x000fe20000010000 */
[----:B------:R-:W5:Y:S02]  /*11e40*/  LDSM.16.MT88.4 R184, [R218+0xb800] ;  /* 0x00b80000dab8783b */ /* 0x000f640000004200 */
        /* <DEDUP_REMOVED lines=10> */
[----:B----4-:R-:W-:Y:S01]  /*11ef0*/  F2FP.F16.F32.PACK_AB R30, R109, R108 ;  /* 0x0000006c6d1e723e */ /* 0x010fe200000000ff */
[-C--:B--2---:R-:W-:Y:S03]  /*11f00*/  HMMA.16816.F32 R4, R24, R36.reuse, R4 ;  /* 0x000000241804723c */ /* 0x084fe60000001804 */
[----:B------:R-:W-:Y:S01]  /*11f10*/  FADD.FTZ R40, R193, R41 ;  /* 0x00000029c1287221 */ /* 0x000fe20000010000 */
[----:B------:R-:W-:Y:S01]  /*11f20*/  FADD.FTZ R0, R188, R0 ;  /* 0x00000000bc007221 */ /* 0x000fe20000010000 */
[----:B------:R-:W-:Y:S01]  /*11f30*/  FADD.FTZ R2, R181, R2 ;  /* 0x00000002b5027221 */ /* 0x000fe20000010000 */
        /* <DEDUP_REMOVED lines=8> */
[C---:B------:R-:W-:Y:S01]  /*11fc0*/  HMMA.16816.F32 R144, R24.reuse, R46, R144 ;  /* 0x0000002e1890723c */ /* 0x040fe20000001890 */
[----:B------:R-:W4:Y:S01]  /*11fd0*/  LDSM.16.MT88.4 R40, [R219+0xb800] ;  /* 0x00b80000db28783b */ /* 0x000f220000004200 */
[----:B------:R-:W-:Y:S03]  /*11fe0*/  MUFU.EX2 R47, R125 ;  /* 0x0000007d002f7308 */ /* 0x000fe60000000800 */
[----:B------:R-:W-:Y:S01]  /*11ff0*/  FADD.FTZ R44, R114, R3 ;  /* 0x00000003722c7221 */ /* 0x000fe20000010000 */
[-C--:B---3--:R-:W-:Y:S05]  /*12000*/  HMMA.16816.F32 R148, R24, R48.reuse, R148 ;  /* 0x000000301894723c */ /* 0x088fea0000001894 */
[----:B------:R-:W-:Y:S01]  /*12010*/  FADD.FTZ R46, R189, R0 ;  /* 0x00000000bd2e7221 */ /* 0x000fe20000010000 */
[C---:B------:R-:W-:Y:S01]  /*12020*/  HMMA.16816.F32 R152, R28.reuse, R48, R152 ;  /* 0x000000301c98723c */ /* 0x040fe20000001898 */
[----:B------:R-:W-:Y:S04]  /*12030*/  MUFU.EX2 R48, R124 ;  /* 0x0000007c00307308 */ /* 0x000fe80000000800 */
[----:B------:R-:W-:Y:S01]  /*12040*/  FADD.FTZ R3, R183, R2 ;  /* 0x00000002b7037221 */ /* 0x000fe20000010000 */
[-C--:B------:R-:W-:Y:S05]  /*12050*/  HMMA.16816.F32 R156, R28, R50.reuse, R156 ;  /* 0x000000321c9c723c */ /* 0x080fea000000189c */
[----:B------:R-:W3:Y:S01]  /*12060*/  MUFU.EX2 R49, R121 ;  /* 0x0000007900317308 */ /* 0x000ee20000000800 */
[----:B------:R-:W-:Y:S01]  /*12070*/  FADD.FTZ R0, R191, R44 ;  /* 0x0000002cbf007221 */ /* 0x000fe20000010000 */
[C---:B------:R-:W-:Y:S04]  /*12080*/  HMMA.16816.F32 R160, R24.reuse, R50, R160 ;  /* 0x0000003218a0723c */ /* 0x040fe800000018a0 */
[----:B------:R-:W-:Y:S02]  /*12090*/  FADD.FTZ R2, R207, R45 ;  /* 0x0000002dcf027221 */ /* 0x000fe40000010000 */
[-C--:B-1----:R-:W-:Y:S05]  /*120a0*/  HMMA.16816.F32 R20, R24, R52.reuse, R20 ;  /* 0x000000341814723c */ /* 0x082fea0000001814 */
        /* <DEDUP_REMOVED lines=8> */
[----:B------:R-:W-:Y:S04]  /*12130*/  F2FP.F16.F32.PACK_AB R25, R61, R62 ;  /* 0x0000003e3d19723e */ /* 0x000fe800000000ff */
[----:B------:R-:W-:Y:S02]  /*12140*/  F2FP.F16.F32.PACK_AB R27, R177, R60 ;  /* 0x0000003cb11b723e */ /* 0x000fe400000000ff */
[----:B------:R-:W-:Y:S02]  /*12150*/  F2FP.F16.F32.PACK_AB R24, R117, R116 ;  /* 0x000000747518723e */ /* 0x000fe400000000ff */
[----:B------:R-:W-:Y:S02]  /*12160*/  F2FP.F16.F32.PACK_AB R26, R179, R128 ;  /* 0x00000080b31a723e */ /* 0x000fe400000000ff */
[----:B------:R-:W-:Y:S02]  /*12170*/  F2FP.F16.F32.PACK_AB R31, R178, R57 ;  /* 0x00000039b21f723e */ /* 0x000fe400000000ff */
[----:B---3--:R-:W-:Y:S02]  /*12180*/  F2FP.F16.F32.PACK_AB R28, R49, R56 ;  /* 0x00000038311c723e */ /* 0x008fe400000000ff */
[----:B------:R-:W-:Y:S01]  /*12190*/  F2FP.F16.F32.PACK_AB R30, R47, R48 ;  /* 0x000000302f1e723e */ /* 0x000fe200000000ff */
[-C--:B-----5:R-:W-:Y:S06]  /*121a0*/  HMMA.16816.F32 R192, R24, R184.reuse, R4 ;  /* 0x000000b818c0723c */ /* 0x0a0fec0000001804 */
[C---:B------:R-:W-:Y:S05]  /*121b0*/  HMMA.16816.F32 R196, R28.reuse, R184, R8 ;  /* 0x000000b81cc4723c */ /* 0x040fea0000001808 */
[----:B------:R-:W-:Y:S01]  /*121c0*/  FADD.FTZ R4, R206, R46 ;  /* 0x0000002ece047221 */ /* 0x000fe20000010000 */
[-C--:B------:R-:W-:Y:S05]  /*121d0*/  HMMA.16816.F32 R200, R28, R186.reuse, R12 ;  /* 0x000000ba1cc8723c */ /* 0x080fea000000180c */
[----:B------:R-:W-:Y:S01]  /*121e0*/  FADD.FTZ R9, R82, R4 ;  /* 0x0000000452097221 */ /* 0x000fe20000010000 */
[C---:B------:R-:W-:Y:S01]  /*121f0*/  HMMA.16816.F32 R184, R24.reuse, R186, R16 ;  /* 0x000000ba18b8723c */ /* 0x040fe20000001810 */
[----:B------:R-:W1:Y:S04]  /*12200*/  LDSM.16.MT88.4 R4, [R220+0xb800] ;  /* 0x00b80000dc04783b */ /* 0x000e680000004200 */
        /* <DEDUP_REMOVED lines=10> */
[-C--:B----4-:R-:W-:Y:S04]  /*122b0*/  HMMA.16816.F32 R148, R24, R40.reuse, R148 ;  /* 0x000000281894723c */ /* 0x090fe80000001894 */
        /* <DEDUP_REMOVED lines=15> */
[-C--:B------:R-:W-:Y:S04]  /*123b0*/  HMMA.16816.F32 R164, R28, R6.reuse, R164 ;  /* 0x000000061ca4723c */ /* 0x080fe800000018a4 */
[----:B------:R-:W-:Y:S02]  /*123c0*/  FADD.FTZ R8, R76, R8 ;  /* 0x000000084c087221 */ /* 0x000fe40000010000 */
[----:B------:R-:W-:Y:S05]  /*123d0*/  HMMA.16816.F32 R168, R24, R6, R168 ;  /* 0x0000000618a8723c */ /* 0x000fea00000018a8 */
[----:B------:R-:W-:Y:S06]  /*123e0*/  FADD.FTZ R8, R77, R8 ;  /* 0x000000084d087221 */ /* 0x000fec0000010000 */
        /* <DEDUP_REMOVED lines=43> */
[----:B------:R-:W-:Y:S02]  /*126a0*/  MOV R177, R173 ;  /* 0x000000ad00b17202 */ /* 0x000fe40000000f00 */
[----:B------:R1:W-:Y:S01]  /*126b0*/  STL [R1+0x10], R3 ;  /* 0x0000100301007387 */ /* 0x0003e20000100800 */
[----:B------:R-:W-:Y:S02]  /*126c0*/  MOV R178, R175 ;  /* 0x000000af00b27202 */ /* 0x000fe40000000f00 */
[----:B------:R-:W-:Y:S01]  /*126d0*/  MOV R179, R174 ;  /* 0x000000ae00b37202 */ /* 0x000fe20000000f00 */
[----:B------:R1:W-:Y:S04]  /*126e0*/  STL [R1+0x14], R2 ;  /* 0x0000140201007387 */ /* 0x0003e80000100800 */
[----:B------:R1:W-:Y:S01]  /*126f0*/  STL [R1+0x18], R0 ;  /* 0x0000180001007387 */ /* 0x0003e20000100800 */
[----:B------:R-:W-:Y:S05]  /*12700*/  @P1 BRA `(.L_x_409) ;  /* 0xffffffa000f01947 */ /* 0x000fea000383ffff */
.L_x_408:
[----:B-1---5:R-:W2:Y:S04]  /*12710*/  LDL.LU R2, [R1+0x14] ;  /* 0x0000140001027983 */ /* 0x022ea80000300800 */
[----:B------:R-:W3:Y:S04]  /*12720*/  LDL.LU R13, [R1+0x18] ;  /* 0x00001800010d7983 */ /* 0x000ee80000300800 */
[----:B------:R-:W4:Y:S01]  /*12730*/  LDL.LU R12, [R1+0x10] ;  /* 0x00001000010c7983 */ /* 0x000f220000300800 */
[----:B------:R-:W1:Y:S01]  /*12740*/  S2UR UR6, SR_CgaCtaId ;  /* 0x00000000000679c3 */ /* 0x000e620000008800 */
[----:B------:R-:W-:Y:S01]  /*12750*/  UISETP.NE.AND UP0, UPT, UR15, -0x1, UPT ;  /* 0xffffffff0f00788c */ /* 0x000fe2000bf05270 */
[----:B------:R-:W-:Y:S01]  /*12760*/  IMAD.MOV.U32 R36, RZ, RZ, 0x20 ;  /* 0x00000020ff247424 */ /* 0x000fe200078e00ff */
[----:B------:R-:W1:Y:S01]  /*12770*/  S2R R11, SR_TID.X ;  /* 0x00000000000b7919 */ /* 0x000e620000002100 */
[----:B------:R-:W-:Y:S01]  /*12780*/  UMOV UR7, 0x400 ;  /* 0x0000040000077882 */ /* 0x000fe20000000000 */
[----:B------:R-:W1:Y:S01]  /*12790*/  SHFL.BFLY PT, R5, R241, 0x2, 0x1f ;  /* 0x0c401f00f1057f89 */ /* 0x000e6200000e0000 */
[----:B------:R-:W2:Y:S06]  /*127a0*/  S2R R46, SR_TID.X ;  /* 0x00000000002e7919 */ /* 0x000eac0000002100 */
[----:B------:R-:W-:-:S02]  /*127b0*/  @UP0 ULDC.64 UR4, c[0x0][0x298] ;  /* 0x0000a60000040ab9 */ /* 0x000fc40000000a00 */
[----:B------:R-:W-:-:S07]  /*127c0*/  @UP0 UIMAD.WIDE.U32 UR8, UR15, UR4, URZ ;  /* 0x000000040f0802a5 */ /* 0x000fce000f8e003f */
[----:B------:R-:W-:Y:S01]  /*127d0*/  @UP0 UMOV UR4, UR8 ;  /* 0x0000000800040c82 */ /* 0x000fe20008000000 */
[----:B-1----:R-:W-:Y:S02]  /*127e0*/  ULEA UR7, UR6, UR7, 0x18 ;  /* 0x0000000706077291 */ /* 0x002fe4000f8ec03f */
[----:B------:R-:W-:Y:S01]  /*127f0*/  @UP0 UIMAD UR6, UR15, UR5, UR9 ;  /* 0x000000050f0602a4 */ /* 0x000fe2000f8e0209 */
[----:B------:R-:W-:Y:S01]  /*12800*/  FADD.FTZ R5, R5, R241 ;  /* 0x000000f105057221 */ /* 0x000fe20000010000 */
[----:B------:R-:W-:-:S04]  /*12810*/  SHF.R.S32.HI R45, RZ, 0x1f, R11 ;  /* 0x0000001fff2d7819 */ /* 0x000fc8000001140b */
[----:B------:R-:W-:Y:S01]  /*12820*/  SHFL.BFLY PT, R41, R5, 0x1, 0x1f ;  /* 0x0c201f0005297f89 */ /* 0x000fe200000e0000 */
[CC--:B------:R-:W-:Y:S02]  /*12830*/  LEA.HI R3, R45.reuse, R11.reuse, RZ, 0x2 ;  /* 0x0000000b2d037211 */ /* 0x0c0fe400078f10ff */
[----:B------:R-:W-:Y:S02]  /*12840*/  LEA.HI R10, R45, R11, RZ, 0x5 ;  /* 0x0000000b2d0a7211 */ /* 0x000fe400078f28ff */
[--C-:B------:R-:W-:Y:S02]  /*12850*/  SHF.R.S32.HI R6, RZ, 0x2, R3.reuse ;  /* 0x00000002ff067819 */ /* 0x100fe40000011403 */
[----:B------:R-:W-:Y:S01]  /*12860*/  SHF.R.S32.HI R8, RZ, 0x5, R10 ;  /* 0x00000005ff087819 */ /* 0x000fe2000001140a */
[----:B--2---:R-:W1:Y:S04]  /*12870*/  SHFL.BFLY PT, R0, R2, 0x2, 0x1f ;  /* 0x0c401f0002007f89 */ /* 0x004e6800000e0000 */
[----:B---3--:R-:W2:Y:S04]  /*12880*/  SHFL.BFLY PT, R4, R13, 0x2, 0x1f ;  /* 0x0c401f000d047f89 */ /* 0x008ea800000e0000 */
[----:B----4-:R-:W3:Y:S01]  /*12890*/  SHFL.BFLY PT, R9, R12, 0x2, 0x1f ;  /* 0x0c401f000c097f89 */ /* 0x010ee200000e0000 */
[----:B-1----:R-:W-:Y:S01]  /*128a0*/  FADD.FTZ R0, R0, R2 ;  /* 0x0000000200007221 */ /* 0x002fe20000010000 */
[----:B------:R-:W-:-:S02]  /*128b0*/  SHF.R.S32.HI R2, RZ, 0x1f, R3 ;  /* 0x0000001fff027819 */ /* 0x000fc40000011403 */
[----:B------:R-:W-:Y:S01]  /*128c0*/  LOP3.LUT R3, R3, 0x3ffffffc, RZ, 0xc0, !PT ;  /* 0x3ffffffc03037812 */ /* 0x000fe200078ec0ff */
[----:B--2---:R-:W-:Y:S01]  /*128d0*/  FADD.FTZ R4, R4, R13 ;  /* 0x0000000d04047221 */ /* 0x004fe20000010000 */
[----:B------:R-:W-:Y:S01]  /*128e0*/  LEA.HI R2, R2, R6, RZ, 0x3 ;  /* 0x0000000602027211 */ /* 0x000fe200078f18ff */
[----:B------:R-:W1:Y:S02]  /*128f0*/  SHFL.BFLY PT, R40, R0, 0x1, 0x1f ;  /* 0x0c201f0000287f89 */ /* 0x000e6400000e0000 */
[----:B------:R-:W-:Y:S01]  /*12900*/  IMAD.IADD R7, R11, 0x1, -R3 ;  /* 0x000000010b077824 */ /* 0x000fe200078e0a03 */
[----:B------:R-:W-:Y:S01]  /*12910*/  LOP3.LUT R2, R2, 0xfffffff8, RZ, 0xc0, !PT ;  /* 0xfffffff802027812 */ /* 0x000fe200078ec0ff */
[----:B---3--:R-:W-:Y:S01]  /*12920*/  FADD.FTZ R3, R9, R12 ;  /* 0x0000000c09037221 */ /* 0x008fe20000010000 */
[----:B------:R2:W3:Y:S01]  /*12930*/  SHFL.BFLY PT, R42, R4, 0x1, 0x1f ;  /* 0x0c201f00042a7f89 */ /* 0x0004e200000e0000 */
[----:B------:R-:W-:Y:S02]  /*12940*/  IMAD R7, R8, 0x200, R7 ;  /* 0x0000020008077824 */ /* 0x000fe400078e0207 */
[----:B------:R-:W-:Y:S01]  /*12950*/  IMAD.IADD R2, R6, 0x1, -R2 ;  /* 0x0000000106027824 */ /* 0x000fe200078e0a02 */
[----:B------:R2:W4:Y:S03]  /*12960*/  SHFL.BFLY PT, R43, R3, 0x1, 0x1f ;  /* 0x0c201f00032b7f89 */ /* 0x00052600000e0000 */
[C---:B------:R-:W-:Y:S01]  /*12970*/  IMAD.SHL.U32 R6, R2.reuse, 0x40, RZ ;  /* 0x0000004002067824 */ /* 0x040fe200078e00ff */
[----:B------:R-:W-:-:S02]  /*12980*/  R2P PR, R2, 0x6 ;  /* 0x0000000602007804 */ /* 0x000fc40000000000 */
[----:B------:R-:W-:Y:S02]  /*12990*/  PLOP3.LUT P3, PT, PT, PT, UP0, 0x80, 0x0 ;  /* 0x000000000000781c */ /* 0x000fe40003f6f008 */
[----:B------:R-:W-:Y:S02]  /*129a0*/  LOP3.LUT R6, R6, 0x1c0, RZ, 0xc0, !PT ;  /* 0x000001c006067812 */ /* 0x000fe400078ec0ff */
[----:B------:R-:W-:Y:S02]  /*129b0*/  SEL R36, R36, 0xffffffe0, !P1 ;  /* 0xffffffe024247807 */ /* 0x000fe40004800000 */
[----:B------:R-:W-:Y:S01]  /*129c0*/  LEA.HI R21, R6, R6, RZ, 0x1d ;  /* 0x0000000606157211 */ /* 0x000fe200078fe8ff */
[----:B-1----:R-:W-:Y:S01]  /*129d0*/  FADD.FTZ R40, R0, R40 ;  /* 0x0000002800287221 */ /* 0x002fe20000010000 */
[----:B------:R-:W-:-:S03]  /*129e0*/  IMAD.MOV.U32 R0, RZ, RZ, 0x3f800000 ;  /* 0x3f800000ff007424 */ /* 0x000fc600078e00ff */
[----:B------:R-:W-:Y:S01]  /*129f0*/  IMAD.U32 R21, R7, 0x2, R21 ;  /* 0x0000000207157824 */ /* 0x000fe200078e0015 */
[----:B------:R-:W-:-:S04]  /*12a00*/  FSETP.NE.FTZ.AND P0, PT, R40, RZ, PT ;  /* 0x000000ff2800720b */ /* 0x000fc80003f15000 */
[----:B------:R-:W-:-:S05]  /*12a10*/  LEA R21, R21, UR7, 0x1 ;  /* 0x0000000715157c11 */ /* 0x000fca000f8e08ff */
[C---:B------:R-:W-:Y:S02]  /*12a20*/  VIADD R23, R21.reuse, 0x40 ;  /* 0x0000004015177836 */ /* 0x040fe40000000000 */
[----:B------:R-:W-:Y:S01]  /*12a30*/  @P2 VIADD R23, R21, 0xffffffc0 ;  /* 0xffffffc015172836 */ /* 0x000fe20000000000 */
[----:B--234-:R-:W-:Y:S06]  /*12a40*/  @P3 BRA `(.L_x_412) ;  /* 0x0000000000203947 */ /* 0x01cfec0003800000 */
        /* <DEDUP_REMOVED lines=8> */
.L_x_412:
[----:B------:R-:W-:Y:S01]  /*12ad0*/  ULDC.U8 UR5, c[0x0][0x3d8] ;  /* 0x0000f60000057ab9 */ /* 0x000fe20000000000 */
[----:B------:R-:W-:Y:S01]  /*12ae0*/  ULDC.U8 UR8, c[0x0][0x3d9] ;  /* 0x0000f64000087ab9 */ /* 0x000fe20000000000 */
[----:B------:R-:W-:Y:S01]  /*12af0*/  ISETP.NE.AND P3, PT, RZ, UR5, PT ;  /* 0x00000005ff007c0c */ /* 0x000fe2000bf65270 */
[----:B------:R1:W2:Y:S01]  /*12b00*/  @P0 MUFU.RCP R0, R40 ;  /* 0x0000002800000308 */ /* 0x0002a20000001000 */
[----:B------:R-:W-:Y:S01]  /*12b10*/  SHF.R.S32.HI R47, RZ, 0x1f, R46 ;  /* 0x0000001fff2f7819 */ /* 0x000fe2000001142e */
[----:B------:R-:W-:Y:S01]  /*12b20*/  FADD.FTZ R42, R4, R42 ;  /* 0x0000002a042a7221 */ /* 0x000fe20000010000 */
[----:B------:R-:W-:Y:S01]  /*12b30*/  ISETP.NE.OR P1, PT, RZ, UR8, !P3 ;  /* 0x00000008ff007c0c */ /* 0x000fe2000df25670 */
[----:B------:R-:W-:Y:S01]  /*12b40*/  FADD.FTZ R41, R5, R41 ;  /* 0x0000002905297221 */ /* 0x000fe20000010000 */
[----:B------:R-:W-:Y:S02]  /*12b50*/  PLOP3.LUT P6, PT, PT, PT, PT, 0x8, 0x0 ;  /* 0x000000000000781c */ /* 0x000fe40003fce170 */
[----:B------:R-:W-:-:S02]  /*12b60*/  CS2R R38, SRZ ;  /* 0x0000000000267805 */ /* 0x000fc4000001ff00 */
[----:B------:R-:W-:Y:S02]  /*12b70*/  LEA.HI R45, R45, R11, RZ, 0x3 ;  /* 0x0000000b2d2d7211 */ /* 0x000fe400078f18ff */
[----:B------:R-:W-:Y:S02]  /*12b80*/  LEA.HI R47, R47, R46, RZ, 0x3 ;  /* 0x0000002e2f2f7211 */ /* 0x000fe400078f18ff */
[----:B------:R-:W-:-:S03]  /*12b90*/  LOP3.LUT R4, R10, 0xffffffe0, RZ, 0xc0, !PT ;  /* 0xffffffe00a047812 */ /* 0x000fc600078ec0ff */
        /* <DEDUP_REMOVED lines=9> */
.L_x_413:
[----:B------:R-:W-:Y:S01]  /*12c30*/  ISETP.NE.AND P2, PT, RZ, UR8, PT ;  /* 0x00000008ff007c0c */ /* 0x000fe2000bf45270 */
[----:B------:R-:W-:Y:S01]  /*12c40*/  FADD.FTZ R43, R3, R43 ;  /* 0x0000002b032b7221 */ /* 0x000fe20000010000 */
[----:B------:R-:W-:Y:S01]  /*12c50*/  LOP3.LUT R2, R2, 0x1, RZ, 0xc0, !PT ;  /* 0x0000000102027812 */ /* 0x000fe200078ec0ff */
[C---:B--2---:R-:W-:Y:S01]  /*12c60*/  FMUL.FTZ R192, R0.reuse, R192 ;  /* 0x000000c000c07220 */ /* 0x044fe20000410000 */
[----:B------:R-:W-:Y:S01]  /*12c70*/  MOV R37, 0x10 ;  /* 0x0000001000257802 */ /* 0x000fe20000000f00 */
[----:B------:R-:W-:Y:S01]  /*12c80*/  FMUL.FTZ R6, R0, R193 ;  /* 0x000000c100067220 */ /* 0x000fe20000410000 */
[----:B------:R-:W-:Y:S01]  /*12c90*/  ISETP.NE.U32.AND P1, PT, R2, 0x1, PT ;  /* 0x000000010200780c */ /* 0x000fe20003f25070 */
[C---:B------:R-:W-:Y:S01]  /*12ca0*/  FMUL.FTZ R184, R0.reuse, R184 ;  /* 0x000000b800b87220 */ /* 0x040fe20000410000 */
[----:B------:R-:W-:Y:S01]  /*12cb0*/  FSETP.NE.FTZ.AND P4, PT, R41, RZ, PT ;  /* 0x000000ff2900720b */ /* 0x000fe20003f95000 */
[C---:B------:R-:W-:Y:S01]  /*12cc0*/  FMUL.FTZ R185, R0.reuse, R185 ;  /* 0x000000b900b97220 */ /* 0x040fe20000410000 */
[----:B------:R-:W-:Y:S01]  /*12cd0*/  SEL R37, R37, 0xfffffff0, P1 ;  /* 0xfffffff025257807 */ /* 0x000fe20000800000 */
[C---:B------:R-:W-:Y:S01]  /*12ce0*/  FMUL.FTZ R132, R0.reuse, R132 ;  /* 0x0000008400847220 */ /* 0x040fe20000410000 */
[----:B------:R-:W-:Y:S01]  /*12cf0*/  PLOP3.LUT P1, PT, PT, PT, PT, 0x8, 0x0 ;  /* 0x000000000000781c */ /* 0x000fe20003f2e170 */
[----:B------:R-:W2:Y:S01]  /*12d00*/  @!P2 LDC R44, c[0x0][0x2c4] ;  /* 0x0000b100ff2cab82 */ /* 0x000ea20000000800 */
[----:B------:R-:W-:Y:S01]  /*12d10*/  @!P2 PLOP3.LUT P1, PT, P3, PT, PT, 0x80, 0x0 ;  /* 0x000000000000a81c */ /* 0x000fe20001f2f070 */
[----:B------:R-:W-:Y:S01]  /*12d20*/  FMUL.FTZ R12, R0, R133 ;  /* 0x00000085000c7220 */ /* 0x000fe20000410000 */
[----:B------:R-:W-:Y:S01]  /*12d30*/  FSETP.NE.FTZ.AND P3, PT, R42, RZ, PT ;  /* 0x000000ff2a00720b */ /* 0x000fe20003f75000 */
[C---:B------:R-:W-:Y:S01]  /*12d40*/  FMUL.FTZ R144, R0.reuse, R144 ;  /* 0x0000009000907220 */ /* 0x040fe20000410000 */
        /* <DEDUP_REMOVED lines=11> */
[----:B------:R-:W3:Y:S01]  /*12e00*/  @P4 MUFU.RCP R3, R41 ;  /* 0x0000002900034308 */ /* 0x000ee20000001000 */
[----:B------:R-:W-:Y:S01]  /*12e10*/  MOV R0, 0x3f800000 ;  /* 0x3f80000000007802 */ /* 0x000fe20000000f00 */
[----:B------:R-:W4:Y:S01]  /*12e20*/  S2UR UR5, SR_CTAID.X ;  /* 0x00000000000579c3 */ /* 0x000f220000002500 */
[----:B------:R-:W-:Y:S01]  /*12e30*/  IADD3 R5, -R4, R11, RZ ;  /* 0x0000000b04057210 */ /* 0x000fe20007ffe1ff */
[----:B------:R-:W-:Y:S01]  /*12e40*/  BSSY B0, `(.L_x_414) ;  /* 0x00000da000007945 */ /* 0x000fe20003800000 */
[----:B------:R-:W-:-:S02]  /*12e50*/  LOP3.LUT R4, R47, 0xfffffff8, RZ, 0xc0, !PT ;  /* 0xfffffff82f047812 */ /* 0x000fc400078ec0ff */
[----:B------:R-:W-:Y:S01]  /*12e60*/  LOP3.LUT P5, RZ, R5, 0x3, RZ, 0xc0, !PT ;  /* 0x0000000305ff7812 */ /* 0x000fe200078ac0ff */
[----:B------:R-:W5:Y:S01]  /*12e70*/  @P3 MUFU.RCP R2, R42 ;  /* 0x0000002a00023308 */ /* 0x000f620000001000 */
[----:B------:R-:W-:Y:S01]  /*12e80*/  IADD3 R46, -R4, R46, RZ ;  /* 0x0000002e042e7210 */ /* 0x000fe20007ffe1ff */
[----:B--2---:R-:W2:Y:S01]  /*12e90*/  @P1 LDC R44, c[0x0][0x2e4] ;  /* 0x0000b900ff2c1b82 */ /* 0x004ea20000000800 */
[----:B------:R-:W-:Y:S02]  /*12ea0*/  FSETP.NE.FTZ.AND P1, PT, R43, RZ, PT ;  /* 0x000000ff2b00720b */ /* 0x000fe40003f35000 */
[----:B------:R-:W-:Y:S02]  /*12eb0*/  F2FP.F16.F32.PACK_AB R6, R6, R192 ;  /* 0x000000c00606723e */ /* 0x000fe400000000ff */
[----:B------:R-:W-:Y:S01]  /*12ec0*/  F2FP.F16.F32.PACK_AB R12, R12, R132 ;  /* 0x000000840c0c723e */ /* 0x000fe200000000ff */
[C---:B---3--:R-:W-:Y:S01]  /*12ed0*/  FMUL.FTZ R194, R3.reuse, R194 ;  /* 0x000000c203c27220 */ /* 0x048fe20000410000 */
[C---:B------:R-:W-:Y:S01]  /*12ee0*/  FMUL.FTZ R5, R3.reuse, R195 ;  /* 0x000000c303057220 */ /* 0x040fe20000410000 */
[C---:B------:R-:W-:Y:S01]  /*12ef0*/  FMUL.FTZ R186, R3.reuse, R186 ;  /* 0x000000ba03ba7220 */ /* 0x040fe20000410000 */
[C---:B------:R-:W-:Y:S01]  /*12f00*/  FMUL.FTZ R187, R3.reuse, R187 ;  /* 0x000000bb03bb7220 */ /* 0x040fe20000410000 */
[C---:B------:R-:W-:Y:S01]  /*12f10*/  FMUL.FTZ R134, R3.reuse, R134 ;  /* 0x0000008603867220 */ /* 0x040fe20000410000 */
[C---:B------:R-:W-:Y:S01]  /*12f20*/  FMUL.FTZ R11, R3.reuse, R135 ;  /* 0x00000087030b7220 */ /* 0x040fe20000410000 */
[----:B------:R-:W-:-:S02]  /*12f30*/  FMUL.FTZ R146, R3, R146 ;  /* 0x0000009203927220 */ /* 0x000fc40000410000 */
[----:B------:R-:W3:Y:S01]  /*12f40*/  @P1 MUFU.RCP R0, R43 ;  /* 0x0000002b00001308 */ /* 0x000ee20000001000 */
[C---:B-----5:R-:W-:Y:S01]  /*12f50*/  FMUL.FTZ R196, R2.reuse, R196 ;  /* 0x000000c402c47220 */ /* 0x060fe20000410000 */
        /* <DEDUP_REMOVED lines=42> */
[----:B------:R-:W-:-:S02]  /*13200*/  F2FP.F16.F32.PACK_AB R3, R185, R184 ;  /* 0x000000b8b903723e */ /* 0x000fc400000000ff */
[----:B------:R-:W-:Y:S01]  /*13210*/  F2FP.F16.F32.PACK_AB R2, R187, R186 ;  /* 0x000000babb02723e */ /* 0x000fe200000000ff */
[----:B------:R-:W-:Y:S01]  /*13220*/  STS [R21+0x400], R5 ;  /* 0x0004000515007388 */ /* 0x000fe20000000800 */
[----:B------:R-:W-:Y:S02]  /*13230*/  IADD3 R0, R21, R37, RZ ;  /* 0x0000002515007210 */ /* 0x000fe40007ffe0ff */
        /* <DEDUP_REMOVED lines=21> */
[----:B-----5:R-:W-:Y:S01]  /*13390*/  IADD3 R3, R0, R36, RZ ;  /* 0x0000002400037210 */ /* 0x020fe20007ffe0ff */
[----:B------:R-:W5:Y:S01]  /*133a0*/  @!P2 LDC R5, c[0x0][0x270] ;  /* 0x00009c00ff05ab82 */ /* 0x000f620000000800 */
[----:B------:R-:W-:Y:S02]  /*133b0*/  F2FP.F16.F32.PACK_AB R22, R22, R162 ;  /* 0x000000a21616723e */ /* 0x000fe400000000ff */
[----:B-1----:R-:W-:Y:S02]  /*133c0*/  IADD3 R2, R21, R36, RZ ;  /* 0x0000002415027210 */ /* 0x002fe40007ffe0ff */
[----:B------:R-:W-:Y:S02]  /*133d0*/  F2FP.F16.F32.PACK_AB R24, R24, R152 ;  /* 0x000000981818723e */ /* 0x000fe400000000ff */
[----:B------:R-:W-:Y:S01]  /*133e0*/  F2FP.F16.F32.PACK_AB R26, R155, R26 ;  /* 0x0000001a9b1a723e */ /* 0x000fe200000000ff */
[----:B------:R1:W-:Y:S01]  /*133f0*/  STS [R2], R12 ;  /* 0x0000000c02007388 */ /* 0x0003e20000000800 */
[----:B------:R-:W-:-:S02]  /*13400*/  F2FP.F16.F32.PACK_AB R25, R25, R156 ;  /* 0x0000009c1919723e */ /* 0x000fc400000000ff */
[----:B------:R-:W-:Y:S01]  /*13410*/  F2FP.F16.F32.PACK_AB R27, R159, R27 ;  /* 0x0000001b9f1b723e */ /* 0x000fe200000000ff */
[----:B------:R3:W-:Y:S01]  /*13420*/  STS [R2+0x400], R11 ;  /* 0x0004000b02007388 */ /* 0x0007e20000000800 */
[----:B------:R-:W-:Y:S01]  /*13430*/  F2FP.F16.F32.PACK_AB R31, R31, R180 ;  /* 0x000000b41f1f723e */ /* 0x000fe200000000ff */
[----:B----4-:R-:W4:Y:S01]  /*13440*/  @P0 MUFU.LG2 R7, R40 ;  /* 0x0000002800070308 */ /* 0x010f220000000c00 */
[----:B------:R-:W-:Y:S01]  /*13450*/  F2FP.F16.F32.PACK_AB R30, R30, R182 ;  /* 0x000000b61e1e723e */ /* 0x000fe200000000ff */
[----:B--2---:R-:W2:Y:S01]  /*13460*/  S2R R13, SR_CTAID.Y ;  /* 0x00000000000d7919 */ /* 0x004ea20000002600 */
[----:B------:R-:W-:Y:S02]  /*13470*/  F2FP.F16.F32.PACK_AB R29, R29, R168 ;  /* 0x000000a81d1d723e */ /* 0x000fe400000000ff */
[----:B------:R-:W-:Y:S01]  /*13480*/  IADD3 R0, R36, 0x400, R23 ;  /* 0x0000040024007810 */ /* 0x000fe20007ffe017 */
[----:B------:R-:W-:Y:S01]  /*13490*/  STS [R3], R9 ;  /* 0x0000000903007388 */ /* 0x000fe20000000800 */
[----:B------:R-:W-:Y:S01]  /*134a0*/  F2FP.F16.F32.PACK_AB R28, R28, R170 ;  /* 0x000000aa1c1c723e */ /* 0x000fe200000000ff */
[----:B------:R-:W2:Y:S01]  /*134b0*/  @P3 LDC R14, c[0x0][0x2e8] ;  /* 0x0000ba00ff0e3b82 */ /* 0x000ea20000000800 */
[C---:B------:R-:W-:Y:S01]  /*134c0*/  IADD3 R4, R37.reuse, R0, RZ ;  /* 0x0000000025047210 */ /* 0x040fe20007ffe0ff */
[----:B------:R5:W-:Y:S01]  /*134d0*/  STS [R3+0x400], R8 ;  /* 0x0004000803007388 */ /* 0x000be20000000800 */
[----:B------:R-:W-:-:S02]  /*134e0*/  IADD3 R0, R37, R23, RZ ;  /* 0x0000001725007210 */ /* 0x000fc40007ffe0ff */
[----:B------:R-:W-:Y:S01]  /*134f0*/  F2FP.F16.F32.PACK_AB R33, R33, R188 ;  /* 0x000000bc2121723e */ /* 0x000fe200000000ff */
[----:B------:R-:W-:Y:S01]  /*13500*/  STS [R2+0x2000], R10 ;  /* 0x0020000a02007388 */ /* 0x000fe20000000800 */
[----:B------:R-:W-:Y:S02]  /*13510*/  F2FP.F16.F32.PACK_AB R32, R191, R32 ;  /* 0x00000020bf20723e */ /* 0x000fe400000000ff */
[----:B------:R-:W-:Y:S01]  /*13520*/  @!P2 MOV R6, 0x1 ;  /* 0x000000010006a802 */ /* 0x000fe20000000f00 */
[----:B------:R2:W-:Y:S01]  /*13530*/  STS [R2+0x2400], R16 ;  /* 0x0024001002007388 */ /* 0x0005e20000000800 */
[----:B-1----:R-:W-:Y:S01]  /*13540*/  @P3 MUFU.LG2 R12, R42 ;  /* 0x0000002a000c3308 */ /* 0x002fe20000000c00 */
[----:B------:R-:W-:Y:S01]  /*13550*/  F2FP.F16.F32.PACK_AB R35, R35, R164 ;  /* 0x000000a42323723e */ /* 0x000fe200000000ff */
[----:B----4-:R-:W-:Y:S01]  /*13560*/  @P0 FMUL.FTZ R7, R7, 0.69314718246459960938 ;  /* 0x3f31721807070820 */ /* 0x010fe20000410000 */
[----:B------:R-:W-:Y:S01]  /*13570*/  STS [R3+0x2000], R15 ;  /* 0x0020000f03007388 */ /* 0x000fe20000000800 */
[----:B------:R-:W-:-:S02]  /*13580*/  F2FP.F16.F32.PACK_AB R34, R167, R34 ;  /* 0x00000022a722723e */ /* 0x000fc400000000ff */
[----:B------:R-:W-:Y:S01]  /*13590*/  MOV R21, 0x7f800000 ;  /* 0x7f80000000157802 */ /* 0x000fe20000000f00 */
[----:B------:R1:W-:Y:S01]  /*135a0*/  STS [R3+0x2400], R20 ;  /* 0x0024001403007388 */ /* 0x0003e20000000800 */
[----:B---3--:R-:W3:Y:S03]  /*135b0*/  @P4 MUFU.LG2 R11, R41 ;  /* 0x00000029000b4308 */ /* 0x008ee60000000c00 */
[----:B------:R-:W-:Y:S04]  /*135c0*/  STS [R23], R19 ;  /* 0x0000001317007388 */ /* 0x000fe80000000800 */
[----:B------:R-:W-:Y:S01]  /*135d0*/  STS [R23+0x400], R18 ;  /* 0x0004001217007388 */ /* 0x000fe20000000800 */
[----:B-----5:R-:W4:Y:S03]  /*135e0*/  @P2 LDC.64 R8, c[0x0][0x2c0] ;  /* 0x0000b000ff082b82 */ /* 0x020f260000000a00 */
[----:B------:R-:W-:Y:S04]  /*135f0*/  STS [R0], R17 ;  /* 0x0000001100007388 */ /* 0x000fe80000000800 */
[----:B------:R5:W-:Y:S01]  /*13600*/  STS [R0+0x400], R22 ;  /* 0x0004001600007388 */ /* 0x000be20000000800 */
[C---:B--2---:R-:W-:Y:S01]  /*13610*/  IADD3 R2, R36.reuse, R23, RZ ;  /* 0x0000001724027210 */ /* 0x044fe20007ffe0ff */
[----:B------:R-:W2:Y:S02]  /*13620*/  @P0 LDC R10, c[0x0][0x2e8] ;  /* 0x0000ba00ff0a0b82 */ /* 0x000ea40000000800 */
[----:B------:R3:W-:Y:S04]  /*13630*/  STS [R23+0x2000], R24 ;  /* 0x0020001817007388 */ /* 0x0007e80000000800 */
[----:B------:R3:W-:Y:S01]  /*13640*/  STS [R23+0x2400], R26 ;  /* 0x0024001a17007388 */ /* 0x0007e20000000800 */
[----:B-1----:R-:W-:Y:S01]  /*13650*/  IADD3 R3, R36, R0, RZ ;  /* 0x0000000024037210 */ /* 0x002fe20007ffe0ff */
[----:B------:R-:W1:Y:S01]  /*13660*/  @P4 LDC R15, c[0x0][0x2e8] ;  /* 0x0000ba00ff0f4b82 */ /* 0x000e620000000800 */
[----:B------:R-:W-:Y:S01]  /*13670*/  MOV R20, 0x7f800000 ;  /* 0x7f80000000147802 */ /* 0x000fe20000000f00 */
[----:B------:R-:W-:Y:S04]  /*13680*/  STS [R0+0x2000], R25 ;  /* 0x0020001900007388 */ /* 0x000fe80000000800 */
[----:B------:R4:W-:Y:S04]  /*13690*/  STS [R0+0x2400], R27 ;  /* 0x0024001b00007388 */ /* 0x0009e80000000800 */
[----:B------:R-:W-:Y:S04]  /*136a0*/  STS [R2], R31 ;  /* 0x0000001f02007388 */ /* 0x000fe80000000800 */
[----:B------:R-:W-:Y:S01]  /*136b0*/  STS [R2+0x400], R30 ;  /* 0x0004001e02007388 */ /* 0x000fe20000000800 */
[----:B-----5:R-:W-:-:S03]  /*136c0*/  MOV R22, 0x7f800000 ;  /* 0x7f80000000167802 */ /* 0x020fc60000000f00 */
[----:B------:R-:W-:Y:S01]  /*136d0*/  STS [R3], R29 ;  /* 0x0000001d03007388 */ /* 0x000fe20000000800 */
[----:B---3--:R-:W3:Y:S01]  /*136e0*/  S2R R24, SR_CTAID.Z ;  /* 0x0000000000187919 */ /* 0x008ee20000002700 */
[----:B------:R-:W-:Y:S01]  /*136f0*/  MOV R23, 0x7f800000 ;  /* 0x7f80000000177802 */ /* 0x000fe20000000f00 */
[----:B--2---:R-:W-:Y:S01]  /*13700*/  @P0 FFMA.FTZ R23, R175, R10, R7 ;  /* 0x0000000aaf170223 */ /* 0x004fe20000010007 */
[----:B------:R-:W-:Y:S01]  /*13710*/  @P4 FMUL.FTZ R7, R11, 0.69314718246459960938 ;  /* 0x3f3172180b074820 */ /* 0x000fe20000410000 */
[----:B------:R-:W-:Y:S03]  /*13720*/  STS [R4], R28 ;  /* 0x0000001c04007388 */ /* 0x000fe60000000800 */
[----:B-1----:R-:W-:Y:S01]  /*13730*/  @P4 FFMA.FTZ R22, R176, R15, R7 ;  /* 0x0000000fb0164223 */ /* 0x002fe20000010007 */
[----:B------:R-:W-:Y:S01]  /*13740*/  STS [R2+0x2000], R33 ;  /* 0x0020002102007388 */ /* 0x000fe20000000800 */
[----:B----4-:R-:W-:Y:S01]  /*13750*/  @P2 MOV R0, 0x1 ;  /* 0x0000000100002802 */ /* 0x010fe20000000f00 */
[----:B------:R-:W-:-:S02]  /*13760*/  @!P2 IMAD R0, R44, R5, RZ ;  /* 0x000000052c00a224 */ /* 0x000fc400078e02ff */
[----:B------:R1:W-:Y:S02]  /*13770*/  STS [R2+0x2400], R32 ;  /* 0x0024002002007388 */ /* 0x0003e40000000800 */
[----:B------:R-:W-:Y:S02]  /*13780*/  IMAD R0, R13, R0, RZ ;  /* 0x000000000d007224 */ /* 0x000fe400078e02ff */
[----:B------:R-:W2:Y:S01]  /*13790*/  @P1 LDC R13, c[0x0][0x2e8] ;  /* 0x0000ba00ff0d1b82 */ /* 0x000ea20000000800 */
[----:B------:R4:W-:Y:S02]  /*137a0*/  STS [R3+0x2000], R35 ;  /* 0x0020002303007388 */ /* 0x0009e40000000800 */
[----:B------:R-:W-:Y:S01]  /*137b0*/  SEL R5, R0, RZ, !P6 ;  /* 0x000000ff00057207 */ /* 0x000fe20007000000 */
[----:B------:R-:W-:Y:S01]  /*137c0*/  IMAD R0, R6, UR5, RZ ;  /* 0x0000000506007c24 */ /* 0x000fe2000f8e02ff */
[----:B------:R5:W-:Y:S04]  /*137d0*/  STS [R4+0x2000], R34 ;  /* 0x0020002204007388 */ /* 0x000be80000000800 */
[----:B------:R-:W-:Y:S01]  /*137e0*/  SHF.L.U32 R0, R0, 0x7, RZ ;  /* 0x0000000700007819 */ /* 0x000fe200000006ff */
[----:B-1----:R-:W-:Y:S01]  /*137f0*/  @P2 IMAD R2, R9, R8, RZ ;  /* 0x0000000809022224 */ /* 0x002fe200078e02ff */
[----:B------:R-:W-:Y:S01]  /*13800*/  @!P2 MOV R2, R44 ;  /* 0x0000002c0002a202 */ /* 0x000fe20000000f00 */
[----:B------:R-:W5:Y:S01]  /*13810*/  @P1 MUFU.LG2 R8, R43 ;  /* 0x0000002b00081308 */ /* 0x000f620000000c00 */
[----:B----4-:R-:W-:-:S03]  /*13820*/  SHF.R.S32.HI R3, RZ, 0x1f, R0 ;  /* 0x0000001fff037819 */ /* 0x010fc60000011400 */
[----:B---3--:R-:W-:Y:S02]  /*13830*/  IMAD R2, R24, R2, R5 ;  /* 0x0000000218027224 */ /* 0x008fe400078e0205 */
[----:B------:R-:W-:Y:S01]  /*13840*/  @P3 FMUL.FTZ R5, R12, 0.69314718246459960938 ;  /* 0x3f3172180c053820 */ /* 0x000fe20000410000 */
[----:B------:R-:W-:Y:S02]  /*13850*/  BAR.SYNC.DEFER_BLOCKING 0x0 ;  /* 0x0000000000007b1d */ /* 0x000fe40000010000 */
[--C-:B------:R-:W-:Y:S01]  /*13860*/  IADD3 R10, P2, P0, R0, R38, R2.reuse ;  /* 0x00000026000a7210 */ /* 0x100fe2000785e002 */
[----:B------:R-:W-:Y:S01]  /*13870*/  @P3 FFMA.FTZ R20, R174, R14, R5 ;  /* 0x0000000eae143223 */ /* 0x000fe20000010005 */
[----:B------:R-:W-:-:S04]  /*13880*/  SHF.R.S32.HI R9, RZ, 0x1f, R2 ;  /* 0x0000001fff097819 */ /* 0x000fc80000011402 */
[----:B------:R-:W-:Y:S01]  /*13890*/  IADD3.X R9, R3, R39, R9, P2, P0 ;  /* 0x0000002703097210 */ /* 0x000fe200017e0409 */
[----:B-----5:R-:W-:-:S04]  /*138a0*/  @P1 FMUL.FTZ R4, R8, 0.69314718246459960938 ;  /* 0x3f31721808041820 */ /* 0x020fc80000410000 */
[----:B--2---:R-:W-:Y:S01]  /*138b0*/  @P1 FFMA.FTZ R21, R173, R13, R4 ;  /* 0x0000000dad151223 */ /* 0x004fe20000010004 */
[----:B------:R-:W-:Y:S06]  /*138c0*/  @P5 BRA `(.L_x_415) ;  /* 0x0000000000c45947 */ /* 0x000fec0003800000 */
[----:B------:R-:W1:Y:S02]  /*138d0*/  S2R R4, SR_TID.X ;  /* 0x0000000000047919 */ /* 0x000e640000002100 */
[----:B-1----:R-:W-:-:S04]  /*138e0*/  SHF.R.S32.HI R2, RZ, 0x1f, R4 ;  /* 0x0000001fff027819 */ /* 0x002fc80000011404 */
[----:B------:R-:W-:-:S04]  /*138f0*/  LEA.HI R2, R2, R4, RZ, 0x5 ;  /* 0x0000000402027211 */ /* 0x000fc800078f28ff */
[----:B------:R-:W-:Y:S02]  /*13900*/  SHF.R.S32.HI R0, RZ, 0x5, R2 ;  /* 0x00000005ff007819 */ /* 0x000fe40000011402 */
[----:B------:R-:W-:Y:S02]  /*13910*/  LOP3.LUT R2, R2, 0xffffffe0, RZ, 0xc0, !PT ;  /* 0xffffffe002027812 */ /* 0x000fe400078ec0ff */
[----:B------:R-:W-:-:S03]  /*13920*/  SHF.R.S32.HI R3, RZ, 0x1f, R0 ;  /* 0x0000001fff037819 */ /* 0x000fc60000011400 */
[----:B------:R-:W-:Y:S01]  /*13930*/  IMAD.IADD R2, R4, 0x1, -R2 ;  /* 0x0000000104027824 */ /* 0x000fe200078e0a02 */
[----:B------:R-:W-:-:S04]  /*13940*/  LEA.HI R3, R3, R0, RZ, 0x2 ;  /* 0x0000000003037211 */ /* 0x000fc800078f10ff */
[----:B------:R-:W-:Y:S02]  /*13950*/  SHF.R.S32.HI R4, RZ, 0x1f, R2 ;  /* 0x0000001fff047819 */ /* 0x000fe40000011402 */
[----:B------:R-:W-:Y:S02]  /*13960*/  LOP3.LUT R3, R3, 0xfffffffc, RZ, 0xc0, !PT ;  /* 0xfffffffc03037812 */ /* 0x000fe400078ec0ff */
[----:B------:R-:W-:-:S03]  /*13970*/  LEA.HI R2, R4, R2, RZ, 0x2 ;  /* 0x0000000204027211 */ /* 0x000fc600078f10ff */
[----:B------:R-:W-:Y:S01]  /*13980*/  IMAD.IADD R3, R0, 0x1, -R3 ;  /* 0x0000000100037824 */ /* 0x000fe200078e0a03 */
[----:B------:R-:W-:-:S05]  /*13990*/  SHF.R.S32.HI R0, RZ, 0x2, R2 ;  /* 0x00000002ff007819 */ /* 0x000fca0000011402 */
        /* <DEDUP_REMOVED lines=19> */
[----:B------:R-:W-:Y:S02]  /*13ad0*/  @!P5 LEA.HI.X.SX32 R2, R2, R9, 0x1, P2 ;  /* 0x000000090202d211 */ /* 0x000fe400010f0eff */
[----:B------:R-:W-:-:S05]  /*13ae0*/  @!P3 IADD3 R10, P0, R5, R10, RZ ;  /* 0x0000000a050ab210 */ /* 0x000fca0007f1e0ff */
        /* <DEDUP_REMOVED lines=15> */
.L_x_415:
[----:B------:R-:W-:Y:S05]  /*13be0*/  BSYNC B0 ;  /* 0x0000000000007941 */ /* 0x000fea0003800000 */
.L_x_414:
        /* <DEDUP_REMOVED lines=45> */
.L_x_417:
[----:B------:R-:W-:Y:S05]  /*13ec0*/  BSYNC B0 ;  /* 0x0000000000007941 */ /* 0x000fea0003800000 */
.L_x_416:
        /* <DEDUP_REMOVED lines=18> */
.L_x_419:
[----:B------:R-:W-:Y:S05]  /*13ff0*/  BSYNC B0 ;  /* 0x0000000000007941 */ /* 0x000fea0003800000 */
.L_x_418:
        /* <DEDUP_REMOVED lines=16> */
.L_x_421:
[----:B------:R-:W-:Y:S05]  /*14100*/  BSYNC B0 ;  /* 0x0000000000007941 */ /* 0x000fea0003800000 */
.L_x_420:
        /* <DEDUP_REMOVED lines=16> */
.L_x_423:
[----:B------:R-:W-:Y:S05]  /*14210*/  BSYNC B0 ;  /* 0x0000000000007941 */ /* 0x000fea0003800000 */
.L_x_422:
        /* <DEDUP_REMOVED lines=16> */
.L_x_425:
[----:B------:R-:W-:Y:S05]  /*14320*/  BSYNC B0 ;  /* 0x0000000000007941 */ /* 0x000fea0003800000 */
.L_x_424:
        /* <DEDUP_REMOVED lines=16> */
.L_x_427:
[----:B------:R-:W-:Y:S05]  /*14430*/  BSYNC B0 ;  /* 0x0000000000007941 */ /* 0x000fea0003800000 */
.L_x_426:
        /* <DEDUP_REMOVED lines=16> */
.L_x_429:
[----:B------:R-:W-:Y:S05]  /*14540*/  BSYNC B0 ;  /* 0x0000000000007941 */ /* 0x000fea0003800000 */
.L_x_428:
        /* <DEDUP_REMOVED lines=15> */
.L_x_354:
        /* <DEDUP_REMOVED lines=10> */
[----:B------:R-:W-:Y:S01]  /*146e0*/  @UP4 ULDC.64 UR6, c[0x0][0x298] ;  /* 0x0000a60000064ab9 */ /* 0x000fe20000000a00 */
[----:B------:R-:W-:Y:S02]  /*146f0*/  @!UP4 USHF.R.S32.HI UR9, URZ, 0x1f, UR28 ;  /* 0x0000001f3f09c899 */ /* 0x000fe4000801141c */
[----:B------:R-:W-:Y:S01]  /*14700*/  @UP4 UIMAD.WIDE.U32 UR10, UR15, UR6, URZ ;  /* 0x000000060f0a42a5 */ /* 0x000fe2000f8e003f */
[----:B------:R-:W-:Y:S01]  /*14710*/  @!UP4 ULDC.64 UR4, c[0x0][0x290] ;  /* 0x0000a4000004cab9 */ /* 0x000fe20000000a00 */
[----:B------:R-:W-:Y:S02]  /*14720*/  @UP2 UMOV UR19, 0x1 ;  /* 0x0000000100132882 */ /* 0x000fe40000000000 */
[----:B------:R-:W-:Y:S02]  /*14730*/  @UP4 UIMAD UR7, UR15, UR7, UR11 ;  /* 0x000000070f0742a4 */ /* 0x000fe4000f8e020b */
[----:B------:R-:W-:Y:S01]  /*14740*/  @!UP4 UIMAD UR6, UR9, UR4, URZ ;  /* 0x000000040906c2a4 */ /* 0x000fe2000f8e023f */
[----:B------:R-:W-:Y:S01]  /*14750*/  ULDC.U8 UR11, c[0x0][0x3d8] ;  /* 0x0000f600000b7ab9 */ /* 0x000fe20000000000 */
[----:B------:R-:W-:-:S02]  /*14760*/  @!UP4 UIMAD.WIDE.U32 UR12, UR28, UR4, URZ ;  /* 0x000000041c0cc2a5 */ /* 0x000fc4000f8e003f */
[----:B------:R-:W-:Y:S02]  /*14770*/  UISETP.NE.AND UP0, UPT, UR11, URZ, !UP2 ;  /* 0x0000003f0b00728c */ /* 0x000fe4000d705270 */
[----:B------:R-:W-:Y:S02]  /*14780*/  UISETP.NE.AND UP3, UPT, UR11, URZ, UPT ;  /* 0x0000003f0b00728c */ /* 0x000fe4000bf65270 */
[----:B------:R-:W-:Y:S01]  /*14790*/  @!UP4 UIMAD UR6, UR28, UR5, UR6 ;  /* 0x000000051c06c2a4 */ /* 0x000fe2000f8e0206 */
[----:B-1----:R-:W-:Y:S01]  /*147a0*/  SHF.R.S32.HI R4, RZ, 0x1f, R14 ;  /* 0x0000001fff047819 */ /* 0x002fe2000001140e */
[----:B------:R-:W-:Y:S02]  /*147b0*/  UISETP.NE.OR UP3, UPT, UR8, URZ, !UP3 ;  /* 0x0000003f0800728c */ /* 0x000fe4000df65670 */
[----:B------:R-:W-:Y:S01]  /*147c0*/  @!UP4 UIADD3 UR7, UR13, UR6, URZ ;  /* 0x000000060d07c290 */ /* 0x000fe2000fffe03f */
[----:B------:R-:W-:Y:S01]  /*147d0*/  LEA.HI R4, R4, R14, RZ, 0x3 ;  /* 0x0000000e04047211 */ /* 0x000fe200078f18ff */
[----:B------:R-:W-:Y:S01]  /*147e0*/  UISETP.NE.OR UP1, UPT, UR15, -0x1, UP3 ;  /* 0xffffffff0f00788c */ /* 0x000fe20009f25670 */
[----:B------:R-:W-:-:S02]  /*147f0*/  @!UP2 ULDC UR8, c[0x0][0x2c4] ;  /* 0x0000b1000008aab9 */ /* 0x000fc40000000800 */
[----:B------:R-:W-:Y:S01]  /*14800*/  LOP3.LUT R0, R4, 0xfffffff8, RZ, 0xc0, !PT ;  /* 0xfffffff804007812 */ /* 0x000fe200078ec0ff */
[----:B------:R-:W-:Y:S01]  /*14810*/  @!UP4 UMOV UR10, UR12 ;  /* 0x0000000c000acc82 */ /* 0x000fe20008000000 */
[----:B------:R-:W-:Y:S01]  /*14820*/  @!UP2 ULDC UR11, c[0x0][0x270] ;  /* 0x00009c00000baab9 */ /* 0x000fe20000000800 */
[----:B------:R-:W-:Y:S01]  /*14830*/  @UP0 ULDC UR8, c[0x0][0x2e4] ;  /* 0x0000b90000080ab9 */ /* 0x000fe20000000800 */
[----:B------:R-:W-:Y:S01]  /*14840*/  @UP2 ULDC.64 UR4, c[0x0][0x2c0] ;  /* 0x0000b00000042ab9 */ /* 0x000fe20000000a00 */
[----:B------:R-:W-:Y:S01]  /*14850*/  IMAD.IADD R14, R14, 0x1, -R0 ;  /* 0x000000010e0e7824 */ /* 0x000fe200078e0a00 */
[----:B------:R-:W-:Y:S01]  /*14860*/  @!UP2 UIMAD UR19, UR8, UR11, URZ ;  /* 0x0000000b0813a2a4 */ /* 0x000fe2000f8e023f */
[----:B------:R-:W-:Y:S01]  /*14870*/  SHF.R.S32.HI R4, RZ, 0x3, R4 ;  /* 0x00000003ff047819 */ /* 0x000fe20000011404 */
[----:B------:R-:W-:Y:S01]  /*14880*/  @UP2 UIMAD UR14, UR5, UR4, URZ ;  /* 0x00000004050e22a4 */ /* 0x000fe2000f8e023f */
[----:B------:R-:W-:Y:S01]  /*14890*/  IMAD.SHL.U32 R0, R14, 0x8, RZ ;  /* 0x000000080e007824 */ /* 0x000fe200078e00ff */
[----:B------:R-:W-:Y:S01]  /*148a0*/  ULDC UR9, c[0x0][0x2d0] ;  /* 0x0000b40000097ab9 */ /* 0x000fe20000000800 */
[----:B------:R-:W-:Y:S01]  /*148b0*/  ULDC.64 UR4, c[0x0][0x2a0] ;  /* 0x0000a80000047ab9 */ /* 0x000fe20000000a00 */
[----:B------:R-:W-:Y:S01]  /*148c0*/  @UP2 ULDC UR20, c[0x0][0x2c0] ;  /* 0x0000b00000142ab9 */ /* 0x000fe20000000800 */
[----:B------:R-:W-:Y:S01]  /*148d0*/  UIMAD UR18, UR18, UR4, URZ ;  /* 0x00000004121272a4 */ /* 0x000fe2000f8e023f */
[C---:B------:R-:W-:Y:S01]  /*148e0*/  IADD3 R8, P1, R0.reuse, UR10, RZ ;  /* 0x0000000a00087c10 */ /* 0x040fe2000ff3e0ff */
[----:B------:R-:W-:Y:S01]  /*148f0*/  IMAD.U32 R6, RZ, RZ, UR4 ;  /* 0x00000004ff067e24 */ /* 0x000fe2000f8e00ff */
[C---:B------:R-:W-:Y:S01]  /*14900*/  ISETP.GE.AND P0, PT, R0.reuse, UR9, PT ;  /* 0x0000000900007c0c */ /* 0x040fe2000bf06270 */
[----:B------:R-:W-:Y:S01]  /*14910*/  @!UP3 ULDC UR4, c[0x0][0x2c4] ;  /* 0x0000b1000004bab9 */ /* 0x000fe20000000800 */
[----:B------:R-:W-:Y:S01]  /*14920*/  LEA.HI.X.SX32 R9, R0, UR7, 0x1, P1 ;  /* 0x0000000700097c11 */ /* 0x000fe200088f0eff */
[----:B------:R-:W-:Y:S01]  /*14930*/  UIMAD UR7, UR28, UR19, URZ ;  /* 0x000000131c0772a4 */ /* 0x000fe2000f8e023f */
[----:B------:R-:W-:Y:S01]  /*14940*/  ISETP.GE.OR P2, PT, R4, UR17, P0 ;  /* 0x0000001104007c0c */ /* 0x000fe20008746670 */
[----:B------:R-:W-:Y:S01]  /*14950*/  @!UP1 UIMAD UR15, UR28, UR4, URZ ;  /* 0x000000041c0f92a4 */ /* 0x000fe2000f8e023f */
[----:B------:R-:W-:Y:S01]  /*14960*/  SHF.R.S32.HI R5, RZ, 0x1f, R4 ;  /* 0x0000001fff057819 */ /* 0x000fe20000011404 */
[----:B------:R-:W-:Y:S01]  /*14970*/  USEL UR7, UR7, URZ, UP3 ;  /* 0x0000003f07077287 */ /* 0x000fe20009800000 */
[----:B------:R-:W-:Y:S01]  /*14980*/  IMAD.WIDE.U32 R8, R6, UR30, R8 ;  /* 0x0000001e06087c25 */ /* 0x000fe2000f8e0008 */
[----:B------:R-:W-:Y:S01]  /*14990*/  @!UP2 UMOV UR20, 0x1 ;  /* 0x000000010014a882 */ /* 0x000fe20000000000 */
[----:B------:R-:W-:Y:S01]  /*149a0*/  @!UP2 UMOV UR14, UR8 ;  /* 0x00000008000eac82 */ /* 0x000fe20008000000 */
[----:B------:R-:W-:Y:S01]  /*149b0*/  UIMAD UR6, UR23, UR20, URZ ;  /* 0x00000014170672a4 */ /* 0x000fe2000f8e023f */
[C---:B------:R-:W-:Y:S01]  /*149c0*/  VIADD R17, R4.reuse, 0x10 ;  /* 0x0000001004117836 */ /* 0x040fe20000000000 */
[----:B------:R-:W-:Y:S01]  /*149d0*/  UIMAD UR14, UR30, UR14, UR7 ;  /* 0x0000000e1e0e72a4 */ /* 0x000fe2000f8e0207 */
[C---:B------:R-:W-:Y:S01]  /*149e0*/  VIADD R18, R4.reuse, 0x20 ;  /* 0x0000002004127836 */ /* 0x040fe20000000000 */
[----:B------:R-:W-:Y:S01]  /*149f0*/  UIMAD UR5, UR30, UR5, UR18 ;  /* 0x000000051e0572a4 */ /* 0x000fe2000f8e0212 */
[C---:B------:R-:W-:Y:S01]  /*14a00*/  VIADD R20, R4.reuse, 0x40 ;  /* 0x0000004004147836 */ /* 0x040fe20000000000 */
[----:B------:R-:W-:Y:S01]  /*14a10*/  @!UP3 UMOV UR26, UR15 ;  /* 0x0000000f001abc82 */ /* 0x000fe20008000000 */
[----:B------:R-:W-:Y:S01]  /*14a20*/  USHF.R.S32.HI UR4, URZ, 0x1f, UR6 ;  /* 0x0000001f3f047899 */ /* 0x000fe20008011406 */
[----:B------:R-:W-:Y:S01]  /*14a30*/  VIADD R19, R4, 0x30 ;  /* 0x0000003004137836 */ /* 0x000fe20000000000 */
[----:B------:R-:W-:Y:S01]  /*14a40*/  @!UP3 USHF.R.S32.HI UR27, URZ, 0x1f, UR15 ;  /* 0x0000001f3f1bb899 */ /* 0x000fe2000801140f */
[----:B------:R-:W-:Y:S01]  /*14a50*/  VIADD R7, R9, UR5 ;  /* 0x0000000509077c36 */ /* 0x000fe20008000000 */
[----:B------:R-:W-:Y:S01]  /*14a60*/  USHF.R.S32.HI UR7, URZ, 0x1f, UR14 ;  /* 0x0000001f3f077899 */ /* 0x000fe2000801140e */
[----:B------:R-:W-:Y:S01]  /*14a70*/  IMAD.WIDE R2, R2, 0x80, R4 ;  /* 0x0000008002027825 */ /* 0x000fe200078e0204 */
[----:B------:R-:W-:Y:S01]  /*14a80*/  UIADD3 UR6, UP1, UP0, UR6, UR26, UR14 ;  /* 0x0000001a06067290 */ /* 0x000fe2000f83e00e */
[----:B------:R-:W-:-:S02]  /*14a90*/  ISETP.GE.AND P4, PT, R20, UR17, PT ;  /* 0x0000001114007c0c */ /* 0x000fc4000bf86270 */
[----:B------:R-:W-:Y:S01]  /*14aa0*/  ISETP.GE.OR P1, PT, R17, UR17, P0 ;  /* 0x0000001111007c0c */ /* 0x000fe20008726670 */
[----:B------:R-:W-:Y:S01]  /*14ab0*/  UIADD3.X UR26, UR4, UR27, UR7, UP1, UP0 ;  /* 0x0000001b041a7290 */ /* 0x000fe20008fe0407 */
        /* <DEDUP_REMOVED lines=17> */
.L_x_431:
[----:B------:R-:W-:Y:S05]  /*14bd0*/  BSYNC B0 ;  /* 0x0000000000007941 */ /* 0x000fea0003800000 */
.L_x_430:
        /* <DEDUP_REMOVED lines=16> */
.L_x_433:
[----:B------:R-:W-:Y:S05]  /*14ce0*/  BSYNC B0 ;  /* 0x0000000000007941 */ /* 0x000fea0003800000 */
.L_x_432:
        /* <DEDUP_REMOVED lines=16> */
.L_x_435:
[----:B------:R-:W-:Y:S05]  /*14df0*/  BSYNC B0 ;  /* 0x0000000000007941 */ /* 0x000fea0003800000 */
.L_x_434:
        /* <DEDUP_REMOVED lines=16> */
.L_x_437:
[----:B------:R-:W-:Y:S05]  /*14f00*/  BSYNC B0 ;  /* 0x0000000000007941 */ /* 0x000fea0003800000 */
.L_x_436:
        /* <DEDUP_REMOVED lines=16> */
.L_x_439:
[----:B------:R-:W-:Y:S05]  /*15010*/  BSYNC B0 ;  /* 0x0000000000007941 */ /* 0x000fea0003800000 */
.L_x_438:
        /* <DEDUP_REMOVED lines=25> */
.L_x_441:
[----:B------:R-:W-:Y:S05]  /*151b0*/  BSYNC B0 ;  /* 0x0000000000007941 */ /* 0x000fea0003800000 */
.L_x_440:
        /* <DEDUP_REMOVED lines=19> */
.L_x_443:
[----:B------:R-:W-:Y:S05]  /*152f0*/  BSYNC B0 ;  /* 0x0000000000007941 */ /* 0x000fea0003800000 */
.L_x_442:
        /* <DEDUP_REMOVED lines=16> */
.L_x_445:
[----:B------:R-:W-:Y:S05]  /*15400*/  BSYNC B0 ;  /* 0x0000000000007941 */ /* 0x000fea0003800000 */
.L_x_444:
        /* <DEDUP_REMOVED lines=11> */
.L_x_447:
[----:B------:R-:W-:Y:S05]  /*154c0*/  BSYNC B0 ;  /* 0x0000000000007941 */ /* 0x000fea0003800000 */
.L_x_446:
        /* <DEDUP_REMOVED lines=11> */
.L_x_449:
[----:B------:R-:W-:Y:S05]  /*15580*/  BSYNC B0 ;  /* 0x0000000000007941 */ /* 0x000fea0003800000 */
.L_x_448:
        /* <DEDUP_REMOVED lines=10> */
.L_x_451:
[----:B------:R-:W-:Y:S05]  /*15630*/  BSYNC B0 ;  /* 0x0000000000007941 */ /* 0x000fea0003800000 */
.L_x_450:
        /* <DEDUP_REMOVED lines=10> */
.L_x_453:
[----:B------:R-:W-:Y:S05]  /*156e0*/  BSYNC B0 ;  /* 0x0000000000007941 */ /* 0x000fea0003800000 */
.L_x_452:
        /* <DEDUP_REMOVED lines=10> */
.L_x_455:
[----:B------:R-:W-:Y:S05]  /*15790*/  BSYNC B0 ;  /* 0x0000000000007941 */ /* 0x000fea0003800000 */
.L_x_454:
        /* <DEDUP_REMOVED lines=10> */
.L_x_457:
[----:B------:R-:W-:Y:S05]  /*15840*/  BSYNC B0 ;  /* 0x0000000000007941 */ /* 0x000fea0003800000 */
.L_x_456:
        /* <DEDUP_REMOVED lines=10> */
.L_x_459:
[----:B------:R-:W-:Y:S05]  /*158f0*/  BSYNC B0 ;  /* 0x0000000000007941 */ /* 0x000fea0003800000 */
.L_x_458:
        /* <DEDUP_REMOVED lines=10> */
.L_x_460:
        /* <DEDUP_REMOVED lines=14> */
.L_x_2576:


//--------------------- .text._ZN5flash16flash_fwd_kernelI23Flash_fwd_kernel_traitsILi64ELi128ELi128ELi4ELb0ELb0EN7cutlass6half_tE19Flash_kernel_traitsILi64ELi128ELi128ELi4ES3_EELb0ELb0ELb0ELb1ELb0ELb0ELb1ELb0EEEvNS_16Flash_fwd_paramsE --------------------------
	.section	.text._ZN5flash16flash_fwd_kernelI23Flash_fwd_kernel_traitsILi64ELi128ELi128ELi4ELb0ELb0EN7cutlass6half_tE19Flash_kernel_traitsILi64ELi128ELi128ELi4ES3_EELb0ELb0ELb0ELb1ELb0ELb0ELb1ELb0EEEvNS_16Flash_fwd_paramsE,"ax",@progbits
	.align	128
        .global         _ZN5flash16flash_fwd_kernelI23Flash_fwd_kernel_traitsILi64ELi128ELi128ELi4ELb0ELb0EN7cutlass6half_tE19Flash_kernel_traitsILi64ELi128ELi128ELi4ES3_EELb0ELb0ELb0ELb1ELb0ELb0ELb1ELb0EEEvNS_16Flash_fwd_paramsE
        .type           _ZN5flash16flash_fwd_kernelI23Flash_fwd_kernel_traitsILi64ELi128ELi128ELi4ELb0ELb0EN7cutlass6half_tE19Flash_kernel_traitsILi64ELi128ELi128ELi4ES3_EELb0ELb0ELb0ELb1ELb0ELb0ELb1ELb0EEEvNS_16Flash_fwd_paramsE,@function
        .size           _ZN5flash16flash_fwd_kernelI23Flash_fwd_kernel_traitsILi64ELi128ELi128ELi4ELb0ELb0EN7cutlass6half_tE19Flash_kernel_traitsILi64ELi128ELi128ELi4ES3_EELb0ELb0ELb0ELb1ELb0ELb0ELb1ELb0EEEvNS_16Flash_fwd_paramsE,(.L_x_2577 - _ZN5flash16flash_fwd_kernelI23Flash_fwd_kernel_traitsILi64ELi128ELi128ELi4ELb0ELb0EN7cutlass6half_tE19Flash_kernel_traitsILi64ELi128ELi128ELi4ES3_EELb0ELb0ELb0ELb1ELb0ELb0ELb1ELb0EEEvNS_16Flash_fwd_paramsE)
        .other          _ZN5flash16flash_fwd_kernelI23Flash_fwd_kernel_traitsILi64ELi128ELi128ELi4ELb0ELb0EN7cutlass6half_tE19Flash_kernel_traitsILi64ELi128ELi128ELi4ES3_EELb0ELb0ELb0ELb1ELb0ELb0ELb1ELb0EEEvNS_16Flash_fwd_paramsE,@"STO_CUDA_ENTRY STV_DEFAULT"
_ZN5flash16flash_fwd_kernelI23Flash_fwd_kernel_traitsILi64ELi128ELi128ELi4ELb0ELb0EN7cutlass6half_tE19Flash_kernel_traitsILi64ELi128ELi128ELi4ES3_EELb0ELb0ELb0ELb1ELb0ELb0ELb1ELb0EEEvNS_16Flash_fwd_paramsE:
.text._ZN5flash16flash_fwd_kernelI23Flash_fwd_kernel_traitsILi64ELi128ELi128ELi4ELb0ELb0EN7cutlass6half_tE19Flash_kernel_traitsILi64ELi128ELi128ELi4ES3_EELb0ELb0ELb0ELb1ELb0ELb0ELb1ELb0EEEvNS_16Flash_fwd_paramsE:
        /* <DEDUP_REMOVED lines=56> */
.L_x_461:
[----:B------:R-:W-:-:S05]  /*0380*/  ULDC UR7, c[0x0][0x2c8] ;  /* 0x0000b20000077ab9 */ /* 0x000fca0000000800 */
.L_x_462:
        /* <DEDUP_REMOVED lines=26> */
[----:B------:R-:W-:Y:S01]  /*0530*/  IMAD.MOV.U32 R8, RZ, RZ, RZ ;  /* 0x000000ffff087224 */ /* 0x000fe200078e00ff */
        /* <DEDUP_REMOVED lines=13> */
[----:B------:R-:W-:Y:S01]  /*0610*/  @UP0 UIMAD.WIDE.U32 UR32, UR12, UR8, URZ ;  /* 0x000000080c2002a5 */ /* 0x000fe2000f8e003f */
[----:B------:R-:W1:Y:S01]  /*0620*/  I2F.RP R5, R6 ;  /* 0x0000000600057306 */ /* 0x000e620000209400 */
[----:B------:R-:W-:Y:S02]  /*0630*/  @!UP1 UIMAD UR5, UR28, UR5, UR7 ;  /* 0x000000051c0592a4 */ /* 0x000fe4000f8e0207 */
[----:B------:R-:W-:Y:S01]  /*0640*/  @UP0 UIMAD UR12, UR12, UR9, URZ ;  /* 0x000000090c0c02a4 */ /* 0x000fe2000f8e023f */
        /* <DEDUP_REMOVED lines=9> */
[----:B-1----:R-:W-:-:S04]  /*06e0*/  IMAD.MOV R3, RZ, RZ, -R9 ;  /* 0x000000ffff037224 */ /* 0x002fc800078e0a09 */
[----:B------:R-:W-:-:S04]  /*06f0*/  IMAD R3, R3, R6, RZ ;  /* 0x0000000603037224 */ /* 0x000fc800078e02ff */
[----:B------:R-:W-:-:S04]  /*0700*/  IMAD.HI.U32 R8, R9, R3, R8 ;  /* 0x0000000309087227 */ /* 0x000fc800078e0008 */
[----:B------:R-:W-:-:S04]  /*0710*/  IMAD.MOV.U32 R3, RZ, RZ, R2 ;  /* 0x000000ffff037224 */ /* 0x000fc800078e0002 */
[----:B------:R-:W-:Y:S01]  /*0720*/  IMAD.HI.U32 R2, R8, R3, RZ ;  /* 0x0000000308027227 */ /* 0x000fe200078e00ff */
[----:B------:R-:W-:-:S04]  /*0730*/  LEA.HI R8, R15, R0, RZ, 0x6 ;  /* 0x000000000f087211 */ /* 0x000fc800078f30ff */
[----:B------:R-:W-:-:S05]  /*0740*/  IADD3 R7, -R2, RZ, RZ ;  /* 0x000000ff02077210 */ /* 0x000fca0007ffe1ff */
[----:B------:R-:W-:Y:S01]  /*0750*/  IMAD R7, R6, R7, R3 ;  /* 0x0000000706077224 */ /* 0x000fe200078e0203 */
[----:B------:R-:W-:-:S04]  /*0760*/  LEA.HI R3, R15, R0, RZ, 0x3 ;  /* 0x000000000f037211 */ /* 0x000fc800078f18ff */
[----:B------:R-:W-:Y:S02]  /*0770*/  SHF.R.S32.HI R20, RZ, 0x3, R3 ;  /* 0x00000003ff147819 */ /* 0x000fe40000011403 */
[----:B------:R-:W-:-:S03]  /*0780*/  LOP3.LUT R3, R3, 0xfffffff8, RZ, 0xc0, !PT ;  /* 0xfffffff803037812 */ /* 0x000fc600078ec0ff */
[----:B------:R-:W-:Y:S02]  /*0790*/  IMAD.SHL.U32 R9, R20, 0x40, RZ ;  /* 0x0000004014097824 */ /* 0x000fe400078e00ff */
[----:B------:R-:W-:-:S03]  /*07a0*/  IMAD.IADD R3, R0, 0x1, -R3 ;  /* 0x0000000100037824 */ /* 0x000fc600078e0a03 */
[----:B------:R-:W-:Y:S02]  /*07b0*/  LOP3.LUT R9, R9, 0x1c0, RZ, 0xc0, !PT ;  /* 0x000001c009097812 */ /* 0x000fe400078ec0ff */
[----:B------:R-:W-:Y:S02]  /*07c0*/  SHF.L.U32 R200, R3, 0x3, RZ ;  /* 0x0000000303c87819 */ /* 0x000fe400000006ff */
        /* <DEDUP_REMOVED lines=16> */
.L_x_464:
[----:B------:R-:W-:Y:S01]  /*08d0*/  @UP0 UIADD3 UR5, UR10, UR6, URZ ;  /* 0x000000060a050290 */ /* 0x000fe2000fffe03f */
[----:B------:R-:W-:Y:S01]  /*08e0*/  IMAD.SHL.U32 R8, R8, 0x8, RZ ;  /* 0x0000000808087824 */ /* 0x000fe200078e00ff */
[----:B------:R-:W-:Y:S01]  /*08f0*/  LOP3.LUT R5, R10, R5, RZ, 0x3c, !PT ;  /* 0x000000050a057212 */ /* 0x000fe200078e3cff */
        /* <DEDUP_REMOVED lines=21> */
.L_x_465:
[----:B------:R-:W1:Y:S01]  /*0a50*/  S2UR UR19, SR_CgaCtaId ;  /* 0x00000000001379c3 */ /* 0x000e620000008800 */
[----:B------:R-:W-:Y:S01]  /*0a60*/  ULDC.64 UR10, c[0x0][0x258] ;  /* 0x00009600000a7ab9 */ /* 0x000fe20000000a00 */
[----:B------:R-:W-:Y:S01]  /*0a70*/  @!P1 IMAD.IADD R7, R7, 0x1, -R6 ;  /* 0x0000000107079824 */ /* 0x000fe200078e0a06 */
[----:B------:R-:W-:Y:S01]  /*0a80*/  UIMAD UR4, UR27, UR10, URZ ;  /* 0x0000000a1b0472a4 */ /* 0x000fe2000f8e023f */
[----:B------:R-:W-:Y:S01]  /*0a90*/  SHF.R.S32.HI R201, RZ, 0x1f, R200 ;  /* 0x0000001fffc97819 */ /* 0x000fe200000114c8 */
[----:B------:R-:W-:Y:S01]  /*0aa0*/  UIADD3 UR14, -UR23, UR17, URZ ;  /* 0x00000011170e7290 */ /* 0x000fe2000fffe13f */
[----:B------:R-:W-:Y:S01]  /*0ab0*/  IMAD.U32 R16, RZ, RZ, UR10 ;  /* 0x0000000aff107e24 */ /* 0x000fe2000f8e00ff */
[----:B------:R-:W-:Y:S01]  /*0ac0*/  UIMAD UR11, UR30, UR11, UR4 ;  /* 0x0000000b1e0b72a4 */ /* 0x000fe2000f8e0204 */
[----:B------:R-:W-:Y:S01]  /*0ad0*/  ISETP.GE.U32.AND P4, PT, R7, R6, PT ;  /* 0x000000060700720c */ /* 0x000fe20003f86070 */
[----:B------:R-:W-:Y:S01]  /*0ae0*/  VIADD R14, R20, 0x10 ;  /* 0x00000010140e7836 */ /* 0x000fe20000000000 */
[----:B------:R-:W-:Y:S01]  /*0af0*/  UMOV UR4, 0x400 ;  /* 0x0000040000047882 */ /* 0x000fe20000000000 */
[----:B------:R-:W-:Y:S01]  /*0b00*/  IADD3 R6, P0, R200, UR20, RZ ;  /* 0x00000014c8067c10 */ /* 0x000fe2000ff1e0ff */
[C---:B------:R-:W-:Y:S01]  /*0b10*/  VIADD R13, R20.reuse, 0x20 ;  /* 0x00000020140d7836 */ /* 0x040fe20000000000 */
[C---:B------:R-:W-:Y:S01]  /*0b20*/  ISETP.GE.AND P3, PT, R20.reuse, UR14, PT ;  /* 0x0000000e14007c0c */ /* 0x040fe2000bf66270 */
[C---:B------:R-:W-:Y:S01]  /*0b30*/  VIADD R12, R20.reuse, 0x30 ;  /* 0x00000030140c7836 */ /* 0x040fe20000000000 */
[----:B------:R-:W-:Y:S01]  /*0b40*/  IADD3.X R7, R201, UR13, RZ, P0, !PT ;  /* 0x0000000dc9077c10 */ /* 0x000fe200087fe4ff */
[----:B------:R-:W-:Y:S01]  /*0b50*/  VIADD R11, R20, 0x40 ;  /* 0x00000040140b7836 */ /* 0x000fe20000000000 */
[----:B------:R-:W-:Y:S01]  /*0b60*/  SHF.R.S32.HI R21, RZ, 0x1f, R20 ;  /* 0x0000001fff157819 */ /* 0x000fe20000011414 */
[----:B------:R-:W-:Y:S01]  /*0b70*/  @!P1 VIADD R2, R2, 0x1 ;  /* 0x0000000102029836 */ /* 0x000fe20000000000 */
[----:B------:R-:W-:Y:S01]  /*0b80*/  BSSY B0, `(.L_x_466) ;  /* 0x0000022000007945 */ /* 0x000fe20003800000 */
[----:B------:R-:W-:Y:S01]  /*0b90*/  IMAD.WIDE.U32 R16, R16, UR30, R6 ;  /* 0x0000001e10107c25 */ /* 0x000fe2000f8e0006 */
[----:B------:R-:W-:-:S02]  /*0ba0*/  ISETP.GE.AND P5, PT, R8, RZ, PT ;  /* 0x000000ff0800720c */ /* 0x000fc40003fa6270 */
[----:B------:R-:W-:Y:S01]  /*0bb0*/  ISETP.NE.AND P6, PT, R4, RZ, PT ;  /* 0x000000ff0400720c */ /* 0x000fe20003fc5270 */
[----:B-1----:R-:W-:Y:S01]  /*0bc0*/  ULEA UR4, UR19, UR4, 0x18 ;  /* 0x0000000413047291 */ /* 0x002fe2000f8ec03f */
[----:B------:R-:W-:Y:S01]  /*0bd0*/  IMAD.U32 R25, RZ, RZ, UR16 ;  /* 0x00000010ff197e24 */ /* 0x000fe2000f8e00ff */
[----:B------:R-:W-:Y:S01]  /*0be0*/  ISETP.GE.AND P2, PT, R14, UR14, PT ;  /* 0x0000000e0e007c0c */ /* 0x000fe2000bf46270 */
[----:B------:R-:W-:Y:S01]  /*0bf0*/  VIADD R23, R17, UR11 ;  /* 0x0000000b11177c36 */ /* 0x000fe20008000000 */
[----:B------:R-:W-:Y:S01]  /*0c00*/  ISETP.GE.AND P1, PT, R13, UR14, PT ;  /* 0x0000000e0d007c0c */ /* 0x000fe2000bf26270 */
[----:B------:R-:W-:Y:S01]  /*0c10*/  @P4 VIADD R2, R2, 0x1 ;  /* 0x0000000102024836 */ /* 0x000fe20000000000 */
[----:B------:R-:W-:Y:S01]  /*0c20*/  LEA R30, R5, UR4, 0x1 ;  /* 0x00000004051e7c11 */ /* 0x000fe2000f8e08ff */
[----:B------:R-:W-:Y:S01]  /*0c30*/  IMAD.WIDE R24, R25, 0x80, R20 ;  /* 0x0000008019187825 */ /* 0x000fe200078e0214 */
[----:B------:R-:W-:Y:S02]  /*0c40*/  ISETP.GE.AND P0, PT, R12, UR14, PT ;  /* 0x0000000e0c007c0c */ /* 0x000fe4000bf06270 */
[----:B------:R-:W-:Y:S01]  /*0c50*/  ISETP.GE.AND P4, PT, R11, UR14, PT ;  /* 0x0000000e0b007c0c */ /* 0x000fe2000bf86270 */
[----:B------:R1:W-:Y:S01]  /*0c60*/  STL [R1+0x48], R30 ;  /* 0x0000481e01007387 */ /* 0x0003e20000100800 */
[----:B------:R-:W-:Y:S01]  /*0c70*/  VIADD R10, R20, 0x50 ;  /* 0x00000050140a7836 */ /* 0x000fe20000000000 */
[----:B------:R-:W-:Y:S10]  /*0c80*/  @P3 BRA `(.L_x_467) ;  /* 0x0000000000443947 */ /* 0x000ff40003800000 */
        /* <DEDUP_REMOVED lines=17> */
.L_x_467:
[----:B------:R-:W-:Y:S05]  /*0da0*/  BSYNC B0 ;  /* 0x0000000000007941 */ /* 0x000fea0003800000 */
.L_x_466:
[----:B------:R-:W-:Y:S01]  /*0db0*/  BSSY B0, `(.L_x_468) ;  /* 0x0000019000007945 */ /* 0x000fe20003800000 */
[----:B------:R-:W-:Y:S01]  /*0dc0*/  ISETP.GE.AND P3, PT, R10, UR14, PT ;  /* 0x0000000e0a007c0c */ /* 0x000fe2000bf66270 */
[----:B---3--:R-:W-:Y:S01]  /*0dd0*/  VIADD R9, R20, 0x60 ;  /* 0x0000006014097836 */ /* 0x008fe20000000000 */
        /* <DEDUP_REMOVED lines=22> */
.L_x_469:
[----:B------:R-:W-:Y:S05]  /*0f40*/  BSYNC B0 ;  /* 0x0000000000007941 */ /* 0x000fea0003800000 */
.L_x_468:
        /* <DEDUP_REMOVED lines=10> */
[----:B----4-:R-:W-:Y:S01]  /*0ff0*/  IADD3 R6, P1, R24, 0x20, RZ ;  /* 0x0000002018067810 */ /* 0x010fe20007f3e0ff */
        /* <DEDUP_REMOVED lines=15> */
.L_x_471:
[----:B------:R-:W-:Y:S05]  /*10f0*/  BSYNC B0 ;  /* 0x0000000000007941 */ /* 0x000fea0003800000 */
.L_x_470:
[----:B----4-:R-:W-:Y:S01]  /*1100*/  SHF.R.S32.HI R7, RZ, 0x1f, R18 ;  /* 0x0000001fff077819 */ /* 0x010fe20000011412 */
        /* <DEDUP_REMOVED lines=24> */
.L_x_473:
[----:B------:R-:W-:Y:S05]  /*1290*/  BSYNC B0 ;  /* 0x0000000000007941 */ /* 0x000fea0003800000 */
.L_x_472:
        /* <DEDUP_REMOVED lines=18> */
[----:B------:R-:W-:Y:S01]  /*13c0*/  @!PT LDS RZ, [RZ] ;  /* 0x00000000fffff984 */ /* 0x000fe20000000800 */
[----:B------:R-:W-:Y:S01]  /*13d0*/  @!PT LDS RZ, [RZ] ;  /* 0x00000000fffff984 */ /* 0x000fe20000000800 */
[----:B------:R-:W-:Y:S01]  /*13e0*/  @!PT LDS RZ, [RZ] ;  /* 0x00000000fffff984 */ /* 0x000fe20000000800 */
[----:B------:R1:W-:Y:S02]  /*13f0*/  LDGSTS.E.BYPASS.LTC128B.128 [R30+0x2000], desc[UR24][R28.64] ;  /* 0x020000001c1e7fae */ /* 0x0003e4000b901d58 */
.L_x_475:
[----:B------:R-:W-:Y:S05]  /*1400*/  BSYNC B0 ;  /* 0x0000000000007941 */ /* 0x000fea0003800000 */
.L_x_474:
        /* <DEDUP_REMOVED lines=22> */
.L_x_477:
[----:B------:R-:W-:Y:S05]  /*1570*/  BSYNC B0 ;  /* 0x0000000000007941 */ /* 0x000fea0003800000 */
.L_x_476:
        /* <DEDUP_REMOVED lines=22> */
.L_x_479:
[----:B------:R-:W-:Y:S05]  /*16e0*/  BSYNC B0 ;  /* 0x0000000000007941 */ /* 0x000fea0003800000 */
.L_x_478:
        /* <DEDUP_REMOVED lines=15> */
[----:B------:R-:W-:Y:S02]  /*17e0*/  MOV R17, R23 ;  /* 0x0000001700117202 */ /* 0x000fe40000000f00 */
[----:B------:R-:W-:Y:S01]  /*17f0*/  IADD3.X R5, RZ, R25, RZ, P0, !PT ;  /* 0x00000019ff057210 */ /* 0x000fe200007fe4ff */
        /* <DEDUP_REMOVED lines=11> */
.L_x_481:
[----:B------:R-:W-:Y:S05]  /*18b0*/  BSYNC B0 ;  /* 0x0000000000007941 */ /* 0x000fea0003800000 */
.L_x_480:
[C---:B-1----:R-:W-:Y:S01]  /*18c0*/  IMAD R5, R21.reuse, UR8, RZ ;  /* 0x0000000815057c24 */ /* 0x042fe2000f8e02ff */
[----:B------:R-:W-:Y:S01]  /*18d0*/  SHF.R.S32.HI R17, RZ, 0x1f, R2 ;  /* 0x0000001fff117819 */ /* 0x000fe20000011402 */
[----:B------:R-:W-:Y:S01]  /*18e0*/  IMAD.WIDE.U32 R26, R20, UR8, R200 ;  /* 0x00000008141a7c25 */ /* 0x000fe2000f8e00c8 */
[----:B------:R-:W-:Y:S01]  /*18f0*/  ULDC.64 UR10, c[0x0][0x260] ;  /* 0x00009800000a7ab9 */ /* 0x000fe20000000a00 */
[----:B------:R-:W-:Y:S01]  /*1900*/  ULEA.HI.SX32 UR19, UR20, 0xffffffff, 0x19 ;  /* 0xffffffff14137891 */ /* 0x000fe2000f8fca3f */
[----:B------:R-:W-:Y:S01]  /*1910*/  BSSY B0, `(.L_x_482) ;  /* 0x0000036000007945 */ /* 0x000fe20003800000 */
[----:B------:R-:W-:Y:S01]  /*1920*/  IMAD R23, R21, UR6, RZ ;  /* 0x0000000615177c24 */ /* 0x000fe2000f8e02ff */
[----:B------:R-:W-:Y:S01]  /*1930*/  IADD3 R22, P1, R26, UR22, RZ ;  /* 0x000000161a167c10 */ /* 0x000fe2000ff3e0ff */
[C---:B------:R-:W-:Y:S01]  /*1940*/  IMAD R5, R20.reuse, UR9, R5 ;  /* 0x0000000914057c24 */ /* 0x040fe2000f8e0205 */
[----:B------:R-:W-:Y:S01]  /*1950*/  USHF.L.U32 UR22, UR8, 0x7, URZ ;  /* 0x0000000708167899 */ /* 0x000fe2000800063f */
[C---:B------:R-:W-:Y:S01]  /*1960*/  IMAD R4, R20.reuse, UR7, R23 ;  /* 0x0000000714047c24 */ /* 0x040fe2000f8e0217 */
[----:B------:R-:W-:Y:S01]  /*1970*/  USHF.L.U64.HI UR21, UR8, 0x7, UR9 ;  /* 0x0000000708157899 */ /* 0x000fe20008010209 */
[----:B------:R-:W-:Y:S01]  /*1980*/  IMAD.WIDE.U32 R24, R20, UR6, R200 ;  /* 0x0000000614187c25 */ /* 0x000fe2000f8e00c8 */
[----:B------:R-:W-:-:S02]  /*1990*/  IADD3.X R23, R27, UR12, R5, P1, !PT ;  /* 0x0000000c1b177c10 */ /* 0x000fc40008ffe405 */
[----:B------:R-:W-:Y:S01]  /*19a0*/  UIMAD UR12, UR21, UR19, URZ ;  /* 0x00000013150c72a4 */ /* 0x000fe2000f8e023f */
[----:B------:R-:W-:Y:S01]  /*19b0*/  IMAD R5, R17, UR10, RZ ;  /* 0x0000000a11057c24 */ /* 0x000fe2000f8e02ff */
[----:B------:R-:W-:Y:S01]  /*19c0*/  IADD3 R24, P0, R24, UR18, RZ ;  /* 0x0000001218187c10 */ /* 0x000fe2000ff1e0ff */
[C---:B------:R-:W-:Y:S01]  /*19d0*/  IMAD.WIDE.U32 R32, R2.reuse, UR10, R22 ;  /* 0x0000000a02207c25 */ /* 0x040fe2000f8e0016 */
[----:B------:R-:W-:Y:S01]  /*19e0*/  MOV R22, UR19 ;  /* 0x0000001300167c02 */ /* 0x000fe20008000f00 */
[----:B------:R-:W-:Y:S01]  /*19f0*/  UIMAD UR18, UR19, -0x80, UR26 ;  /* 0xffffff80131278a4 */ /* 0x000fe2000f8e021a */
[----:B------:R-:W-:Y:S01]  /*1a00*/  IADD3.X R25, R25, UR5, R4, P0, !PT ;  /* 0x0000000519197c10 */ /* 0x000fe200087fe404 */
[----:B------:R-:W-:Y:S01]  /*1a10*/  IMAD R16, R2, UR11, R5 ;  /* 0x0000000b02107c24 */ /* 0x000fe2000f8e0205 */
[----:B------:R-:W-:Y:S01]  /*1a20*/  MOV R28, R32 ;  /* 0x00000020001c7202 */ /* 0x000fe20000000f00 */
[----:B------:R-:W-:Y:S01]  /*1a30*/  ULDC.64 UR10, c[0x0][0x268] ;  /* 0x00009a00000a7ab9 */ /* 0x000fe20000000a00 */
[----:B------:R-:W-:Y:S01]  /*1a40*/  STL.64 [R1+0x58], R32 ;  /* 0x0000582001007387 */ /* 0x000fe20000100a00 */
[----:B------:R-:W-:Y:S01]  /*1a50*/  IMAD.IADD R29, R33, 0x1, R16 ;  /* 0x00000001211d7824 */ /* 0x000fe200078e0210 */
[----:B------:R-:W-:Y:S01]  /*1a60*/  R2P PR, R18, 0x6 ;  /* 0x0000000612007804 */ /* 0x000fe20000000000 */
[----:B------:R-:W-:Y:S01]  /*1a70*/  IMAD.MOV.U32 R6, RZ, RZ, 0x10 ;  /* 0x00000010ff067424 */ /* 0x000fe200078e00ff */
[----:B------:R-:W-:Y:S01]  /*1a80*/  USHF.R.S32.HI UR5, URZ, 0x1f, UR19 ;  /* 0x0000001f3f057899 */ /* 0x000fe20008011413 */
[----:B------:R-:W-:Y:S01]  /*1a90*/  IMAD.WIDE.U32 R22, R22, UR22, R28 ;  /* 0x0000001616167c25 */ /* 0x000fe2000f8e001c */
[----:B------:R1:W-:Y:S01]  /*1aa0*/  STL.64 [R1+0x60], R28 ;  /* 0x0000601c01007387 */ /* 0x0003e20000100a00 */
[----:B------:R-:W-:Y:S01]  /*1ab0*/  ISETP.GE.AND P0, PT, R14, UR18, PT ;  /* 0x000000120e007c0c */ /* 0x000fe2000bf06270 */
[----:B------:R-:W-:Y:S01]  /*1ac0*/  UIMAD UR12, UR5, UR22, UR12 ;  /* 0x00000016050c72a4 */ /* 0x000fe2000f8e020c */
[----:B------:R-:W-:Y:S01]  /*1ad0*/  SEL R6, R6, 0xfffffff0, !P1 ;  /* 0xfffffff006067807 */ /* 0x000fe20004800000 */
[----:B------:R-:W-:Y:S01]  /*1ae0*/  IMAD R17, R17, UR10, RZ ;  /* 0x0000000a11117c24 */ /* 0x000fe2000f8e02ff */
[----:B------:R-:W-:Y:S01]  /*1af0*/  ISETP.GE.AND P1, PT, R20, UR18, PT ;  /* 0x0000001214007c0c */ /* 0x000fe2000bf26270 */
[----:B------:R-:W-:Y:S01]  /*1b00*/  IMAD.MOV.U32 R5, RZ, RZ, 0x20 ;  /* 0x00000020ff057424 */ /* 0x000fe200078e00ff */
[----:B------:R-:W-:Y:S01]  /*1b10*/  ISETP.GE.AND P6, PT, R13, UR18, PT ;  /* 0x000000120d007c0c */ /* 0x000fe2000bfc6270 */
[----:B------:R-:W-:Y:S01]  /*1b20*/  IMAD R252, R2, UR11, R17 ;  /* 0x0000000b02fc7c24 */ /* 0x000fe2000f8e0211 */
[----:B------:R-:W-:-:S02]  /*1b30*/  ISETP.GE.AND P5, PT, R12, UR18, PT ;  /* 0x000000120c007c0c */ /* 0x000fc4000bfa6270 */
[----:B------:R-:W-:Y:S02]  /*1b40*/  SEL R4, R5, 0xffffffe0, !P2 ;  /* 0xffffffe005047807 */ /* 0x000fe40005000000 */
[----:B------:R-:W-:Y:S02]  /*1b50*/  ISETP.GE.AND P4, PT, R11, UR18, PT ;  /* 0x000000120b007c0c */ /* 0x000fe4000bf86270 */
[----:B------:R-:W-:Y:S02]  /*1b60*/  ISETP.GE.AND P3, PT, R10, UR18, PT ;  /* 0x000000120a007c0c */ /* 0x000fe4000bf66270 */
[----:B------:R-:W-:Y:S01]  /*1b70*/  ISETP.GE.AND P2, PT, R9, UR18, PT ;  /* 0x0000001209007c0c */ /* 0x000fe2000bf46270 */
[----:B-1----:R-:W-:-:S04]  /*1b80*/  IMAD.WIDE.U32 R28, R2, UR10, R24 ;  /* 0x0000000a021c7c25 */ /* 0x002fc8000f8e0018 */
[----:B------:R-:W-:Y:S01]  /*1b90*/  VIADD R25, R23, UR12 ;  /* 0x0000000c17197c36 */ /* 0x000fe20008000000 */
[----:B------:R1:W-:Y:S01]  /*1ba0*/  STL.64 [R1+0x50], R28 ;  /* 0x0000501c01007387 */ /* 0x0003e20000100a00 */
        /* <DEDUP_REMOVED lines=12> */
.L_x_483:
[----:B------:R-:W-:Y:S05]  /*1c70*/  BSYNC B0 ;  /* 0x0000000000007941 */ /* 0x000fea0003800000 */
.L_x_482:
        /* <DEDUP_REMOVED lines=9> */
[----:B-1----:R-:W-:Y:S01]  /*1d10*/  IADD3 R17, P0, R22, UR31, RZ ;  /* 0x0000001f16117c10 */ /* 0x002fe2000ff1e0ff */
[----:B------:R-:W-:-:S03]  /*1d20*/  ULDC.64 UR10, c[0x0][0x218] ;  /* 0x00008600000a7ab9 */ /* 0x000fc60000000a00 */
[----:B------:R-:W-:Y:S02]  /*1d30*/  IADD3.X R2, R25, UR29, RZ, P0, !PT ;  /* 0x0000001d19027c10 */ /* 0x000fe400087fe4ff */
[----:B------:R-:W-:-:S04]  /*1d40*/  LEA R16, P0, R17, UR10, 0x1 ;  /* 0x0000000a11107c11 */ /* 0x000fc8000f8008ff */
[----:B------:R-:W-:-:S05]  /*1d50*/  LEA.HI.X R17, R17, UR11, R2, 0x1, P0 ;  /* 0x0000000b11117c11 */ /* 0x000fca00080f0c02 */
[----:B------:R-:W-:Y:S01]  /*1d60*/  @!PT LDS RZ, [RZ] ;  /* 0x00000000fffff984 */ /* 0x000fe20000000800 */
[----:B------:R-:W-:Y:S01]  /*1d70*/  @!PT LDS RZ, [RZ] ;  /* 0x00000000fffff984 */ /* 0x000fe20000000800 */
[----:B------:R-:W-:Y:S01]  /*1d80*/  @!PT LDS RZ, [RZ] ;  /* 0x00000000fffff984 */ /* 0x000fe20000000800 */
[----:B------:R1:W-:Y:S04]  /*1d90*/  LDGSTS.E.BYPASS.LTC128B.128 [R30+0x4800], desc[UR24][R16.64] ;  /* 0x04800000101e7fae */ /* 0x0003e8000b901d58 */
.L_x_485:
[----:B------:R-:W-:Y:S05]  /*1da0*/  BSYNC B0 ;  /* 0x0000000000007941 */ /* 0x000fea0003800000 */
.L_x_484:
        /* <DEDUP_REMOVED lines=18> */
.L_x_487:
[----:B------:R-:W-:Y:S05]  /*1ed0*/  BSYNC B0 ;  /* 0x0000000000007941 */ /* 0x000fea0003800000 */
.L_x_486:
[----:B------:R-:W-:Y:S04]  /*1ee0*/  BSSY B0, `(.L_x_488) ;  /* 0x0000012000007945 */ /* 0x000fe80003800000 */
[----:B------:R-:W-:Y:S05]  /*1ef0*/  @P5 BRA `(.L_x_489) ;  /* 0x0000000000405947 */ /* 0x000fea0003800000 */
[----:B------:R-:W-:Y:S02]  /*1f00*/  ULDC UR10, c[0x0][0x2d0] ;  /* 0x0000b400000a7ab9 */ /* 0x000fe40000000800 */
[----:B------:R-:W-:-:S13]  /*1f10*/  ISETP.GE.AND P0, PT, R200, UR10, PT ;  /* 0x0000000ac8007c0c */ /* 0x000fda000bf06270 */
[----:B------:R1:W-:Y:S01]  /*1f20*/  @P0 STS.128 [R30+0x5800], RZ ;  /* 0x005800ff1e000388 */ /* 0x0003e20000000c00 */
[----:B------:R-:W-:Y:S05]  /*1f30*/  @P0 BRA `(.L_x_489) ;  /* 0x0000000000300947 */ /* 0x000fea0003800000 */
[----:B------:R-:W-:Y:S01]  /*1f40*/  MOV R24, R22 ;  /* 0x0000001600187202 */ /* 0x000fe20000000f00 */
[----:B-1----:R-:W-:Y:S01]  /*1f50*/  IMAD.U32 R17, RZ, RZ, UR8 ;  /* 0x00000008ff117e24 */ /* 0x002fe2000f8e00ff */
        /* <DEDUP_REMOVED lines=10> */
.L_x_489:
[----:B------:R-:W-:Y:S05]  /*2000*/  BSYNC B0 ;  /* 0x0000000000007941 */ /* 0x000fea0003800000 */
.L_x_488:
        /* <DEDUP_REMOVED lines=18> */
.L_x_491:
[----:B------:R-:W-:Y:S05]  /*2130*/  BSYNC B0 ;  /* 0x0000000000007941 */ /* 0x000fea0003800000 */
.L_x_490:
        /* <DEDUP_REMOVED lines=19> */
.L_x_493:
[----:B------:R-:W-:Y:S05]  /*2270*/  BSYNC B0 ;  /* 0x0000000000007941 */ /* 0x000fea0003800000 */
.L_x_492:
        /* <DEDUP_REMOVED lines=19> */
.L_x_495:
[----:B------:R-:W-:Y:S05]  /*23b0*/  BSYNC B0 ;  /* 0x0000000000007941 */ /* 0x000fea0003800000 */
.L_x_494:
        /* <DEDUP_REMOVED lines=18> */
.L_x_497:
[----:B------:R-:W-:Y:S05]  /*24e0*/  BSYNC B0 ;  /* 0x0000000000007941 */ /* 0x000fea0003800000 */
.L_x_496:
        /* <DEDUP_REMOVED lines=11> */
[----:B------:R-:W-:-:S04]  /*25a0*/  DEPBAR.LE SB0, 0x0 ;  /* 0x000080000000791a */ /* 0x000fc80000000000 */
[----:B------:R-:W-:Y:S02]  /*25b0*/  @UP1 UIMAD UR11, UR28, UR11, UR32 ;  /* 0x0000000b1c0b12a4 */ /* 0x000fe4000f8e0220 */
[----:B------:R-:W-:Y:S02]  /*25c0*/  @UP1 ULEA UR12, UP0, UR34, UR12, 0x2 ;  /* 0x0000000c220c1291 */ /* 0x000fe4000f80103f */
[----:B------:R-:W-:Y:S01]  /*25d0*/  @UP1 UIADD3 UR11, UR35, UR11, URZ ;  /* 0x0000000b230b1290 */ /* 0x000fe2000fffe03f */
[----:B------:R-:W-:Y:S01]  /*25e0*/  SHF.R.S32.HI R250, RZ, 0x4, R19 ;  /* 0x00000004fffa7819 */ /* 0x000fe20000011413 */
[----:B------:R-:W-:Y:S02]  /*25f0*/  @UP1 ULDC UR10, c[0x0][0x2e8] ;  /* 0x0000ba00000a1ab9 */ /* 0x000fe40000000800 */
[----:B------:R-:W-:Y:S01]  /*2600*/  @UP1 ULEA.HI.X UR13, UR34, UR13, UR11, 0x2, UP0 ;  /* 0x0000000d220d1291 */ /* 0x000fe200080f140b */
[----:B------:R-:W-:-:S05]  /*2610*/  IMAD.U32 R22, RZ, RZ, UR12 ;  /* 0x0000000cff167e24 */ /* 0x000fca000f8e00ff */
[----:B------:R-:W-:-:S05]  /*2620*/  IMAD.U32 R23, RZ, RZ, UR13 ;  /* 0x0000000dff177e24 */ /* 0x000fca000f8e00ff */
[----:B-1----:R-:W5:Y:S01]  /*2630*/  @P2 LDG.E R16, desc[UR24][R22.64] ;  /* 0x0000001816102981 */ /* 0x002f62000c1e1900 */
[----:B------:R-:W-:Y:S01]  /*2640*/  LEA.HI R17, R19, R250, RZ, 0x1 ;  /* 0x000000fa13117211 */ /* 0x000fe200078f08ff */
[----:B------:R-:W-:Y:S01]  /*2650*/  IMAD.SHL.U32 R2, R3, 0x40, RZ ;  /* 0x0000004003027824 */ /* 0x000fe200078e00ff */
[----:B------:R-:W5:Y:S01]  /*2660*/  @P2 MUFU.RCP R19, UR10 ;  /* 0x0000000a00132d08 */ /* 0x000f620008001000 */
[----:B------:R-:W-:Y:S01]  /*2670*/  ISETP.GE.AND P1, PT, R20, UR18, PT ;  /* 0x0000001214007c0c */ /* 0x000fe2000bf26270 */
[----:B------:R-:W-:Y:S01]  /*2680*/  BAR.SYNC.DEFER_BLOCKING 0x0 ;  /* 0x0000000000007b1d */ /* 0x000fe20000010000 */
[----:B------:R-:W-:Y:S01]  /*2690*/  LOP3.LUT R17, R17, 0xfffffffe, RZ, 0xc0, !PT ;  /* 0xfffffffe11117812 */ /* 0x000fe200078ec0ff */
[----:B------:R-:W-:Y:S01]  /*26a0*/  IMAD.SHL.U32 R21, R18, 0x40, RZ ;  /* 0x0000004012157824 */ /* 0x000fe200078e00ff */
[----:B------:R-:W-:Y:S01]  /*26b0*/  LOP3.LUT R18, R2, 0x1c0, RZ, 0xc0, !PT ;  /* 0x000001c002127812 */ /* 0x000fe200078ec0ff */
[----:B------:R-:W-:Y:S01]  /*26c0*/  UIMAD UR5, UR5, UR6, URZ ;  /* 0x00000006050572a4 */ /* 0x000fe2000f8e023f */
[----:B------:R-:W-:Y:S01]  /*26d0*/  IMAD.SHL.U32 R7, R7, 0x40, RZ ;  /* 0x0000004007077824 */ /* 0x000fe200078e00ff */
[----:B------:R-:W-:Y:S01]  /*26e0*/  UIMAD.WIDE.U32 UR12, UR19, UR6, URZ ;  /* 0x00000006130c72a5 */ /* 0x000fe2000f8e003f */
[----:B------:R-:W-:Y:S01]  /*26f0*/  IMAD.IADD R250, R250, 0x1, -R17 ;  /* 0x00000001fafa7824 */ /* 0x000fe200078e0a11 */
[----:B------:R-:W-:Y:S01]  /*2700*/  UIMAD UR5, UR19, UR7, UR5 ;  /* 0x00000007130572a4 */ /* 0x000fe2000f8e0205 */
[----:B------:R-:W-:Y:S01]  /*2710*/  IMAD.SHL.U32 R17, R20, 0x8, RZ ;  /* 0x0000000814117824 */ /* 0x000fe200078e00ff */
[----:B------:R-:W-:Y:S01]  /*2720*/  LOP3.LUT R21, R21, 0x1c0, RZ, 0xc0, !PT ;  /* 0x000001c015157812 */ /* 0x000fe200078ec0ff */
[----:B------:R-:W-:Y:S01]  /*2730*/  IMAD.SHL.U32 R2, R250, 0x8, RZ ;  /* 0x00000008fa027824 */ /* 0x000fe200078e00ff */
[----:B------:R-:W-:Y:S01]  /*2740*/  UIADD3 UR5, UR13, UR5, URZ ;  /* 0x000000050d057290 */ /* 0x000fe2000fffe03f */
[----:B------:R-:W-:Y:S01]  /*2750*/  LEA.HI R220, R15, R0, RZ, 0x5 ;  /* 0x000000000fdc7211 */ /* 0x000fe200078f28ff */
[----:B------:R-:W-:Y:S01]  /*2760*/  IMAD.IADD R252, R29, 0x1, R252 ;  /* 0x000000011dfc7824 */ /* 0x000fe200078e02fc */
[----:B------:R-:W-:Y:S01]  /*2770*/  LOP3.LUT R17, R18, 0x8, R17, 0xf8, !PT ;  /* 0x0000000812117812 */ /* 0x000fe200078ef811 */
[----:B------:R-:W-:Y:S01]  /*2780*/  BSSY B0, `(.L_x_498) ;  /* 0x0000025000007945 */ /* 0x000fe20003800000 */
[----:B------:R-:W-:-:S02]  /*2790*/  SHF.R.U32.HI R18, RZ, 0x3, R18 ;  /* 0x00000003ff127819 */ /* 0x000fc40000011612 */
[----:B------:R-:W-:Y:S01]  /*27a0*/  ISETP.GE.AND P4, PT, R11, UR18, PT ;  /* 0x000000120b007c0c */ /* 0x000fe2000bf86270 */
[----:B------:R-:W-:Y:S01]  /*27b0*/  IMAD.U32 R11, RZ, RZ, UR5 ;  /* 0x00000005ff0b7e24 */ /* 0x000fe2000f8e00ff */
[----:B------:R-:W-:Y:S01]  /*27c0*/  LOP3.LUT R17, R17, R18, RZ, 0x3c, !PT ;  /* 0x0000001211117212 */ /* 0x000fe200078e3cff */
[----:B------:R-:W-:Y:S01]  /*27d0*/  IMAD.U32 R18, RZ, RZ, UR12 ;  /* 0x0000000cff127e24 */ /* 0x000fe2000f8e00ff */
[----:B------:R-:W-:Y:S01]  /*27e0*/  ISETP.GE.AND P5, PT, R12, UR18, PT ;  /* 0x000000120c007c0c */ /* 0x000fe2000bfa6270 */
[----:B------:R1:W-:Y:S01]  /*27f0*/  @P1 STS.128 [R30+0x8000], RZ ;  /* 0x008000ff1e001388 */ /* 0x0003e20000000c00 */
[----:B------:R-:W-:Y:S01]  /*2800*/  LOP3.LUT R2, R21, 0x8, R2, 0xf8, !PT ;  /* 0x0000000815027812 */ /* 0x000fe200078ef802 */
[----:B------:R-:W-:Y:S01]  /*2810*/  UMOV UR5, URZ ;  /* 0x0000003f00057c82 */ /* 0x000fe20008000000 */
[----:B------:R-:W-:Y:S02]  /*2820*/  SHF.R.S32.HI R202, RZ, 0x5, R220 ;  /* 0x00000005ffca7819 */ /* 0x000fe400000114dc */
[----:B------:R-:W-:-:S02]  /*2830*/  LOP3.LUT R7, R7, 0xfffffe00, RZ, 0xc0, !PT ;  /* 0xfffffe0007077812 */ /* 0x000fc400078ec0ff */
[----:B------:R-:W-:Y:S02]  /*2840*/  SHF.R.U32.HI R21, RZ, 0x3, R21 ;  /* 0x00000003ff157819 */ /* 0x000fe40000011615 */
[----:B------:R-:W-:Y:S01]  /*2850*/  ISETP.GE.AND P6, PT, R13, UR18, PT ;  /* 0x000000120d007c0c */ /* 0x000fe2000bfc6270 */
[----:B------:R-:W-:Y:S01]  /*2860*/  IMAD R251, R202, 0x400, R7 ;  /* 0x00000400cafb7824 */ /* 0x000fe200078e0207 */
[----:B------:R-:W-:Y:S02]  /*2870*/  LOP3.LUT R2, R2, R21, RZ, 0x3c, !PT ;  /* 0x0000001502027212 */ /* 0x000fe400078e3cff */
[----:B------:R-:W-:Y:S02]  /*2880*/  ISETP.GE.AND P0, PT, R14, UR18, PT ;  /* 0x000000120e007c0c */ /* 0x000fe4000bf06270 */
[----:B------:R-:W-:Y:S01]  /*2890*/  ISETP.GE.AND P3, PT, R10, UR18, PT ;  /* 0x000000120a007c0c */ /* 0x000fe2000bf66270 */
[----:B-----5:R-:W-:Y:S01]  /*28a0*/  @P2 FMUL.FTZ R16, R16, R19 ;  /* 0x0000001310102220 */ /* 0x020fe20000410000 */
[----:B------:R-:W-:-:S04]  /*28b0*/  IMAD.U32 R19, RZ, RZ, UR13 ;  /* 0x0000000dff137e24 */ /* 0x000fc8000f8e00ff */
[----:B------:R-:W-:Y:S02]  /*28c0*/  @P2 R2UR UR10, R16 ;  /* 0x00000000100a22ca */ /* 0x000fe400000e0000 */
[----:B------:R-:W-:-:S04]  /*28d0*/  LEA R12, P2, R18, R28, 0x7 ;  /* 0x0000001c120c7211 */ /* 0x000fc800078438ff */
[----:B------:R-:W-:Y:S02]  /*28e0*/  LEA.HI.X R13, R18, R252, R11, 0x7, P2 ;  /* 0x000000fc120d7211 */ /* 0x000fe400010f3c0b */
[----:B------:R-:W-:-:S05]  /*28f0*/  ISETP.GE.AND P2, PT, R9, UR18, PT ;  /* 0x0000001209007c0c */ /* 0x000fca000bf46270 */
[----:B------:R-:W-:Y:S01]  /*2900*/  @UP1 UMOV UR5, UR10 ;  /* 0x0000000a00051c82 */ /* 0x000fe20008000000 */
[----:B-1----:R-:W-:Y:S07]  /*2910*/  @P1 BRA `(.L_x_499) ;  /* 0x00000000002c1947 */ /* 0x002fee0003800000 */
        /* <DEDUP_REMOVED lines=11> */
.L_x_499:
[----:B------:R-:W-:Y:S05]  /*29d0*/  BSYNC B0 ;  /* 0x0000000000007941 */ /* 0x000fea0003800000 */
.L_x_498:
        /* <DEDUP_REMOVED lines=24> */
.L_x_501:
[----:B------:R-:W-:Y:S05]  /*2b60*/  BSYNC B0 ;  /* 0x0000000000007941 */ /* 0x000fea0003800000 */
.L_x_500:
        /* <DEDUP_REMOVED lines=19> */
.L_x_503:
[----:B------:R-:W-:Y:S05]  /*2ca0*/  BSYNC B0 ;  /* 0x0000000000007941 */ /* 0x000fea0003800000 */
.L_x_502:
        /* <DEDUP_REMOVED lines=18> */
.L_x_505:
[----:B------:R-:W-:Y:S05]  /*2dd0*/  BSYNC B0 ;  /* 0x0000000000007941 */ /* 0x000fea0003800000 */
.L_x_504:
        /* <DEDUP_REMOVED lines=19> */
.L_x_507:
[----:B------:R-:W-:Y:S05]  /*2f10*/  BSYNC B0 ;  /* 0x0000000000007941 */ /* 0x000fea0003800000 */
.L_x_506:
        /* <DEDUP_REMOVED lines=20> */
.L_x_509:
[----:B------:R-:W-:Y:S05]  /*3060*/  BSYNC B0 ;  /* 0x0000000000007941 */ /* 0x000fea0003800000 */
.L_x_508:
        /* <DEDUP_REMOVED lines=20> */
.L_x_511:
[----:B------:R-:W-:Y:S05]  /*31b0*/  BSYNC B0 ;  /* 0x0000000000007941 */ /* 0x000fea0003800000 */
.L_x_510:
        /* <DEDUP_REMOVED lines=18> */
.L_x_513:
[----:B------:R-:W-:Y:S05]  /*32e0*/  BSYNC B0 ;  /* 0x0000000000007941 */ /* 0x000fea0003800000 */
.L_x_512:
[----:B------:R-:W-:Y:S01]  /*32f0*/  LDSM.16.M88.4 R48, [R251] ;  /* 0x00000000fb30783b */ /* 0x000fe20000000200 */
[----:B------:R-:W-:Y:S01]  /*3300*/  R2P PR, R3, 0x6 ;  /* 0x0000000603007804 */ /* 0x000fe20000000000 */
[----:B------:R-:W-:Y:S01]  /*3310*/  IMAD R44, R6, 0x2, R251 ;  /* 0x00000002062c7824 */ /* 0x000fe200078e02fb */
[----:B------:R-:W-:Y:S01]  /*3320*/  ULDC UR10, c[0x0][0x39c] ;  /* 0x0000e700000a7ab9 */ /* 0x000fe20000000800 */
[----:B------:R-:W5:Y:S01]  /*3330*/  LDSM.16.M88.4 R116, [R250+0x4000] ;  /* 0x00400000fa74783b */ /* 0x000f620000000200 */
[C---:B------:R-:W-:Y:S01]  /*3340*/  VIADD R249, R250.reuse, 0x4040 ;  /* 0x00004040faf97836 */ /* 0x040fe20000000000 */
[----:B------:R-:W-:Y:S01]  /*3350*/  SEL R5, R5, 0xffffffe0, !P1 ;  /* 0xffffffe005057807 */ /* 0x000fe20004800000 */
[----:B------:R-:W-:Y:S01]  /*3360*/  UISETP.GE.AND UP0, UPT, UR26, 0x81, UPT ;  /* 0x000000811a00788c */ /* 0x000fe2000bf06270 */
[----:B------:R-:W2:Y:S03]  /*3370*/  LDSM.16.M88.4 R52, [R251+0x2000] ;  /* 0x00200000fb34783b */ /* 0x000ea60000000200 */
[----:B------:R-:W-:Y:S01]  /*3380*/  IMAD.IADD R3, R250, 0x1, R5 ;  /* 0x00000001fa037824 */ /* 0x000fe200078e0205 */
[----:B------:R-:W3:Y:S04]  /*3390*/  LDSM.16.M88.4 R108, [R250+0x4800] ;  /* 0x00480000fa6c783b */ /* 0x000ee80000000200 */
[----:B------:R-:W1:Y:S04]  /*33a0*/  LDSM.16.M88.4 R100, [R250+0x5000] ;  /* 0x00500000fa64783b */ /* 0x000e680000000200 */
[----:B------:R-:W1:Y:S04]  /*33b0*/  LDSM.16.M88.4 R92, [R250+0x5800] ;  /* 0x00580000fa5c783b */ /* 0x000e680000000200 */
[----:B------:R-:W1:Y:S04]  /*33c0*/  LDSM.16.M88.4 R84, [R250+0x6000] ;  /* 0x00600000fa54783b */ /* 0x000e680000000200 */
[----:B------:R-:W1:Y:S04]  /*33d0*/  LDSM.16.M88.4 R76, [R250+0x6800] ;  /* 0x00680000fa4c783b */ /* 0x000e680000000200 */
[----:B------:R-:W1:Y:S04]  /*33e0*/  LDSM.16.M88.4 R64, [R250+0x7000] ;  /* 0x00700000fa40783b */ /* 0x000e680000000200 */
[----:B------:R-:W1:Y:S04]  /*33f0*/  LDSM.16.M88.4 R156, [R250+0x7800] ;  /* 0x00780000fa9c783b */ /* 0x000e680000000200 */
[----:B------:R-:W-:Y:S04]  /*3400*/  LDSM.16.M88.4 R152, [R44+0x2000] ;  /* 0x002000002c98783b */ /* 0x000fe80000000200 */
[----:B------:R-:W1:Y:S01]  /*3410*/  LDSM.16.M88.4 R148, [R3+0x4000] ;  /* 0x004000000394783b */ /* 0x000e620000000200 */
[-C--:B-----5:R-:W-:Y:S03]  /*3420*/  HMMA.16816.F32 R120, R48, R116.reuse, RZ ;  /* 0x000000743078723c */ /* 0x0a0fe600000018ff */
[----:B------:R-:W5:Y:S03]  /*3430*/  LDSM.16.M88.4 R44, [R44] ;  /* 0x000000002c2c783b */ /* 0x000f660000000200 */
[C---:B--2---:R-:W-:Y:S01]  /*3440*/  HMMA.16816.F32 R40, R52.reuse, R116, RZ ;  /* 0x000000743428723c */ /* 0x044fe200000018ff */
[----:B------:R-:W2:Y:S04]  /*3450*/  LDSM.16.M88.4 R144, [R3+0x4800] ;  /* 0x004800000390783b */ /* 0x000ea80000000200 */
[----:B------:R-:W2:Y:S01]  /*3460*/  LDSM.16.M88.4 R140, [R3+0x5000] ;  /* 0x00500000038c783b */ /* 0x000ea20000000200 */
[C---:B------:R-:W-:Y:S03]  /*3470*/  HMMA.16816.F32 R36, R52.reuse, R118, RZ ;  /* 0x000000763424723c */ /* 0x040fe600000018ff */
[----:B------:R-:W2:Y:S03]  /*3480*/  LDSM.16.M88.4 R136, [R3+0x5800] ;  /* 0x005800000388783b */ /* 0x000ea60000000200 */
[C---:B---3--:R-:W-:Y:S01]  /*3490*/  HMMA.16816.F32 R32, R52.reuse, R108, RZ ;  /* 0x0000006c3420723c */ /* 0x048fe200000018ff */
[----:B------:R-:W3:Y:S04]  /*34a0*/  LDSM.16.M88.4 R160, [R3+0x6000] ;  /* 0x0060000003a0783b */ /* 0x000ee80000000200 */
[----:B------:R-:W3:Y:S01]  /*34b0*/  LDSM.16.M88.4 R132, [R3+0x6800] ;  /* 0x006800000384783b */ /* 0x000ee20000000200 */
[C---:B-1--4-:R-:W-:Y:S03]  /*34c0*/  HMMA.16816.F32 R28, R52.reuse, R110, RZ ;  /* 0x0000006e341c723c */ /* 0x052fe600000018ff */
[----:B------:R-:W1:Y:S03]  /*34d0*/  LDSM.16.M88.4 R128, [R3+0x7000] ;  /* 0x007000000380783b */ /* 0x000e660000000200 */
[C---:B------:R-:W-:Y:S01]  /*34e0*/  HMMA.16816.F32 R24, R52.reuse, R100, RZ ;  /* 0x000000643418723c */ /* 0x040fe200000018ff */
[----:B------:R4:W1:Y:S04]  /*34f0*/  LDSM.16.M88.4 R124, [R3+0x7800] ;  /* 0x00780000037c783b */ /* 0x0008680000000200 */
[----:B------:R-:W0:Y:S01]  /*3500*/  LDGDEPBAR ;  /* 0x00000000000079af */ /* 0x000e220000000000 */
[C---:B------:R-:W-:Y:S06]  /*3510*/  HMMA.16816.F32 R20, R52.reuse, R102, RZ ;  /* 0x000000663414723c */ /* 0x040fec00000018ff */
[C---:B------:R-:W-:Y:S06]  /*3520*/  HMMA.16816.F32 R16, R52.reuse, R92, RZ ;  /* 0x0000005c3410723c */ /* 0x040fec00000018ff */
[C---:B------:R-:W-:Y:S06]  /*3530*/  HMMA.16816.F32 R12, R52.reuse, R94, RZ ;  /* 0x0000005e340c723c */ /* 0x040fec00000018ff */
[----:B------:R-:W-:Y:S01]  /*3540*/  HMMA.16816.F32 R8, R52, R84, RZ ;  /* 0x000000543408723c */ /* 0x000fe200000018ff */
[----:B----4-:R-:W-:-:S04]  /*3550*/  IMAD R3, R4, 0x2, R251 ;  /* 0x0000000204037824 */ /* 0x010fc800078e02fb */
[----:B------:R-:W-:Y:S01]  /*3560*/  IMAD R248, R6, 0x2, R3 ;  /* 0x0000000206f87824 */ /* 0x000fe200078e0203 */
[C---:B------:R-:W-:Y:S04]  /*3570*/  HMMA.16816.F32 R180, R52.reuse, R86, RZ ;  /* 0x0000005634b4723c */ /* 0x040fe800000018ff */
[----:B------:R-:W-:Y:S02]  /*3580*/  LDSM.16.M88.4 R216, [R248+0x2000] ;  /* 0x00200000f8d8783b */ /* 0x000fe40000000200 */
        /* <DEDUP_REMOVED lines=16> */
[-C--:B------:R-:W-:Y:S06]  /*3690*/  HMMA.16816.F32 R40, R152, R148.reuse, R40 ;  /* 0x000000949828723c */ /* 0x080fec0000001828 */
[----:B-----5:R-:W-:Y:S06]  /*36a0*/  HMMA.16816.F32 R120, R44, R148, R120 ;  /* 0x000000942c78723c */ /* 0x020fec0000001878 */
[----:B------:R-:W-:Y:S01]  /*36b0*/  HMMA.16816.F32 R72, R48, R64, RZ ;  /* 0x000000403048723c */ /* 0x000fe200000018ff */
[----:B------:R-:W-:-:S04]  /*36c0*/  VIADD R148, R250, 0x4000 ;  /* 0x00004000fa947836 */ /* 0x000fc80000000000 */
[----:B------:R-:W-:Y:S01]  /*36d0*/  @P2 VIADD R249, R148, 0xffffffc0 ;  /* 0xffffffc094f92836 */ /* 0x000fe20000000000 */
[----:B------:R-:W-:Y:S03]  /*36e0*/  HMMA.16816.F32 R64, R48, R66, RZ ;  /* 0x000000423040723c */ /* 0x000fe600000018ff */
[----:B------:R-:W-:-:S03]  /*36f0*/  IMAD.IADD R203, R5, 0x1, R249 ;  /* 0x0000000105cb7824 */ /* 0x000fc600078e02f9 */
[C---:B------:R-:W-:Y:S02]  /*3700*/  HMMA.16816.F32 R116, R48.reuse, R118, RZ ;  /* 0x000000763074723c */ /* 0x040fe400000018ff */
[----:B------:R-:W-:Y:S04]  /*3710*/  LDSM.16.M88.4 R212, [R203] ;  /* 0x00000000cbd4783b */ /* 0x000fe80000000200 */
[C---:B------:R-:W-:Y:S01]  /*3720*/  HMMA.16816.F32 R60, R48.reuse, R156, RZ ;  /* 0x0000009c303c723c */ /* 0x040fe200000018ff */
[----:B------:R-:W-:Y:S04]  /*3730*/  LDSM.16.M88.4 R192, [R203+0x2000] ;  /* 0x00200000cbc0783b */ /* 0x000fe80000000200 */
[----:B------:R-:W-:Y:S01]  /*3740*/  LDSM.16.M88.4 R204, [R203+0x1000] ;  /* 0x00100000cbcc783b */ /* 0x000fe20000000200 */
[----:B------:R-:W-:Y:S03]  /*3750*/  HMMA.16816.F32 R48, R48, R158, RZ ;  /* 0x0000009e3030723c */ /* 0x000fe600000018ff */
[----:B------:R-:W-:Y:S03]  /*3760*/  LDSM.16.M88.4 R156, [R3+0x2000] ;  /* 0x00200000039c783b */ /* 0x000fe60000000200 */
[C---:B------:R-:W-:Y:S01]  /*3770*/  HMMA.16816.F32 R36, R152.reuse, R150, R36 ;  /* 0x000000969824723c */ /* 0x040fe20000001824 */
[----:B------:R-:W-:Y:S04]  /*3780*/  LDSM.16.M88.4 R188, [R203+0x2800] ;  /* 0x00280000cbbc783b */ /* 0x000fe80000000200 */
[----:B------:R-:W-:Y:S01]  /*3790*/  LDSM.16.M88.4 R196, [R203+0x1800] ;  /* 0x00180000cbc4783b */ /* 0x000fe20000000200 */
[C---:B--2---:R-:W-:Y:S03]  /*37a0*/  HMMA.16816.F32 R32, R152.reuse, R144, R32 ;  /* 0x000000909820723c */ /* 0x044fe60000001820 */
[----:B------:R-:W-:Y:S03]  /*37b0*/  LDSM.16.M88.4 R184, [R203+0x3000] ;  /* 0x00300000cbb8783b */ /* 0x000fe60000000200 */
[C---:B------:R-:W-:Y:S01]  /*37c0*/  HMMA.16816.F32 R28, R152.reuse, R146, R28 ;  /* 0x00000092981c723c */ /* 0x040fe2000000181c */
[----:B------:R-:W-:Y:S04]  /*37d0*/  LDSM.16.M88.4 R208, [R203+0x800] ;  /* 0x00080000cbd0783b */ /* 0x000fe80000000200 */
[----:B------:R-:W-:Y:S01]  /*37e0*/  LDSM.16.M88.4 R164, [R203+0x3800] ;  /* 0x00380000cba4783b */ /* 0x000fe20000000200 */
[C---:B------:R-:W-:Y:S06]  /*37f0*/  HMMA.16816.F32 R24, R152.reuse, R140, R24 ;  /* 0x0000008c9818723c */ /* 0x040fec0000001818 */
[C---:B------:R-:W-:Y:S06]  /*3800*/  HMMA.16816.F32 R20, R152.reuse, R142, R20 ;  /* 0x0000008e9814723c */ /* 0x040fec0000001814 */
[C---:B------:R-:W-:Y:S06]  /*3810*/  HMMA.16816.F32 R16, R152.reuse, R136, R16 ;  /* 0x000000889810723c */ /* 0x040fec0000001810 */
[C---:B------:R-:W-:Y:S06]  /*3820*/  HMMA.16816.F32 R12, R152.reuse, R138, R12 ;  /* 0x0000008a980c723c */ /* 0x040fec000000180c */
[C---:B---3--:R-:W-:Y:S06]  /*3830*/  HMMA.16816.F32 R8, R152.reuse, R160, R8 ;  /* 0x000000a09808723c */ /* 0x048fec0000001808 */
[C---:B------:R-:W-:Y:S06]  /*3840*/  HMMA.16816.F32 R180, R152.reuse, R162, R180 ;  /* 0x000000a298b4723c */ /* 0x040fec00000018b4 */
[C---:B------:R-:W-:Y:S06]  /*3850*/  HMMA.16816.F32 R176, R152.reuse, R132, R176 ;  /* 0x0000008498b0723c */ /* 0x040fec00000018b0 */
[C---:B------:R-:W-:Y:S06]  /*3860*/  HMMA.16816.F32 R172, R152.reuse, R134, R172 ;  /* 0x0000008698ac723c */ /* 0x040fec00000018ac */
[C---:B-1----:R-:W-:Y:S06]  /*3870*/  HMMA.16816.F32 R168, R152.reuse, R128, R168 ;  /* 0x0000008098a8723c */ /* 0x042fec00000018a8 */
[C---:B------:R-:W-:Y:S06]  /*3880*/  HMMA.16816.F32 R56, R152.reuse, R124, R56 ;  /* 0x0000007c9838723c */ /* 0x040fec0000001838 */
[C---:B------:R-:W-:Y:S06]  /*3890*/  HMMA.16816.F32 R68, R152.reuse, R130, R68 ;  /* 0x000000829844723c */ /* 0x040fec0000001844 */
[----:B------:R-:W-:Y:S01]  /*38a0*/  HMMA.16816.F32 R52, R152, R126, R52 ;  /* 0x0000007e9834723c */ /* 0x000fe20000001834 */
[----:B------:R-:W1:Y:S05]  /*38b0*/  LDSM.16.M88.4 R152, [R249] ;  /* 0x00000000f998783b */ /* 0x000e6a0000000200 */
[C---:B------:R-:W-:Y:S06]  /*38c0*/  HMMA.16816.F32 R88, R44.reuse, R160, R88 ;  /* 0x000000a02c58723c */ /* 0x040fec0000001858 */
[C---:B------:R-:W-:Y:S01]  /*38d0*/  HMMA.16816.F32 R84, R44.reuse, R162, R84 ;  /* 0x000000a22c54723c */ /* 0x040fe20000001854 */
[----:B------:R2:W3:Y:S05]  /*38e0*/  LDSM.16.M88.4 R160, [R3] ;  /* 0x0000000003a0783b */ /* 0x0004ea0000000200 */
[C---:B------:R-:W-:Y:S06]  /*38f0*/  HMMA.16816.F32 R96, R44.reuse, R136, R96 ;  /* 0x000000882c60723c */ /* 0x040fec0000001860 */
[C---:B------:R-:W-:Y:S01]  /*3900*/  HMMA.16816.F32 R92, R44.reuse, R138, R92 ;  /* 0x0000008a2c5c723c */ /* 0x040fe2000000185c */
[----:B------:R-:W4:Y:S05]  /*3910*/  LDSM.16.M88.4 R136, [R249+0x2000] ;  /* 0x00200000f988783b */ /* 0x000f2a0000000200 */
[C---:B------:R-:W-:Y:S06]  /*3920*/  HMMA.16816.F32 R112, R44.reuse, R144, R112 ;  /* 0x000000902c70723c */ /* 0x040fec0000001870 */
[----:B------:R-:W-:Y:S01]  /*3930*/  HMMA.16816.F32 R108, R44, R146, R108 ;  /* 0x000000922c6c723c */ /* 0x000fe2000000186c */
[----:B------:R-:W5:Y:S01]  /*3940*/  LDSM.16.M88.4 R144, [R249+0x1000] ;  /* 0x00100000f990783b */ /* 0x000f620000000200 */
[----:B--2---:R-:W-:-:S04]  /*3950*/  LOP3.LUT R3, R220, 0xffffffe0, RZ, 0xc0, !PT ;  /* 0xffffffe0dc037812 */ /* 0x004fc800078ec0ff */
[----:B------:R-:W-:Y:S01]  /*3960*/  HMMA.16816.F32 R80, R44, R132, R80 ;  /* 0x000000842c50723c */ /* 0x000fe20000001850 */
[----:B------:R-:W-:-:S05]  /*3970*/  IMAD.IADD R3, R0, 0x1, -R3 ;  /* 0x0000000100037824 */ /* 0x000fca00078e0a03 */
[C---:B------:R-:W-:Y:S01]  /*3980*/  HMMA.16816.F32 R76, R44.reuse, R134, R76 ;  /* 0x000000862c4c723c */ /* 0x040fe2000000184c */
[----:B------:R-:W2:Y:S05]  /*3990*/  LDSM.16.M88.4 R132, [R249+0x2800] ;  /* 0x00280000f984783b */ /* 0x000eaa0000000200 */
[C---:B------:R-:W-:Y:S06]  /*39a0*/  HMMA.16816.F32 R104, R44.reuse, R140, R104 ;  /* 0x0000008c2c68723c */ /* 0x040fec0000001868 */
[C---:B------:R-:W-:Y:S01]  /*39b0*/  HMMA.16816.F32 R100, R44.reuse, R142, R100 ;  /* 0x0000008e2c64723c */ /* 0x040fe20000001864 */
[----:B------:R-:W2:Y:S05]  /*39c0*/  LDSM.16.M88.4 R140, [R249+0x1800] ;  /* 0x00180000f98c783b */ /* 0x000eaa0000000200 */
[C---:B------:R-:W-:Y:S06]  /*39d0*/  HMMA.16816.F32 R72, R44.reuse, R128, R72 ;  /* 0x000000802c48723c */ /* 0x040fec0000001848 */
[C---:B------:R-:W-:Y:S01]  /*39e0*/  HMMA.16816.F32 R64, R44.reuse, R130, R64 ;  /* 0x000000822c40723c */ /* 0x040fe20000001840 */
[----:B------:R-:W2:Y:S05]  /*39f0*/  LDSM.16.M88.4 R128, [R249+0x3000] ;  /* 0x00300000f980783b */ /* 0x000eaa0000000200 */
[C---:B------:R-:W-:Y:S01]  /*3a00*/  HMMA.16816.F32 R116, R44.reuse, R150, R116 ;  /* 0x000000962c74723c */ /* 0x040fe20000001874 */
[----:B------:R-:W2:Y:S05]  /*3a10*/  LDSM.16.M88.4 R148, [R249+0x800] ;  /* 0x00080000f994783b */ /* 0x000eaa0000000200 */
[C---:B------:R-:W-:Y:S06]  /*3a20*/  HMMA.16816.F32 R60, R44.reuse, R124, R60 ;  /* 0x0000007c2c3c723c */ /* 0x040fec000000183c */
[----:B------:R-:W-:Y:S01]  /*3a30*/  HMMA.16816.F32 R48, R44, R126, R48 ;  /* 0x0000007e2c30723c */ /* 0x000fe20000001830 */
[----:B------:R-:W2:Y:S04]  /*3a40*/  LDSM.16.M88.4 R124, [R249+0x3800] ;  /* 0x00380000f97c783b */ /* 0x000ea80000000200 */
[----:B------:R-:W2:Y:S01]  /*3a50*/  LDSM.16.M88.4 R44, [R248] ;  /* 0x00000000f82c783b */ /* 0x000ea20000000200 */
[----:B-1----:R-:W-:Y:S01]  /*3a60*/  HMMA.16816.F32 R40, R156, R152, R40 ;  /* 0x000000989c28723c */ /* 0x002fe20000001828 */
[----:B------:R-:W-:-:S05]  /*3a70*/  DEPBAR.LE SB0, 0x0 ;  /* 0x000080000000791a */ /* 0x000fca0000000000 */
[C---:B---3--:R-:W-:Y:S06]  /*3a80*/  HMMA.16816.F32 R116, R160.reuse, R154, R116 ;  /* 0x0000009aa074723c */ /* 0x048fec0000001874 */
[C---:B------:R-:W-:Y:S06]  /*3a90*/  HMMA.16816.F32 R120, R160.reuse, R152, R120 ;  /* 0x00000098a078723c */ /* 0x040fec0000001878 */
[-C--:B----4-:R-:W-:Y:S06]  /*3aa0*/  HMMA.16816.F32 R88, R160, R136.reuse, R88 ;  /* 0x00000088a058723c */ /* 0x090fec0000001858 */
[----:B------:R-:W-:Y:S06]  /*3ab0*/  HMMA.16816.F32 R8, R156, R136, R8 ;  /* 0x000000889c08723c */ /* 0x000fec0000001808 */
[C---:B-----5:R-:W-:Y:S06]  /*3ac0*/  HMMA.16816.F32 R100, R160.reuse, R146, R100 ;  /* 0x00000092a064723c */ /* 0x060fec0000001864 */
[C---:B--2---:R-:W-:Y:S06]  /*3ad0*/  HMMA.16816.F32 R80, R160.reuse, R132, R80 ;  /* 0x00000084a050723c */ /* 0x044fec0000001850 */
[-C--:B------:R-:W-:Y:S06]  /*3ae0*/  HMMA.16816.F32 R104, R160, R144.reuse, R104 ;  /* 0x00000090a068723c */ /* 0x080fec0000001868 */
[----:B------:R-:W-:Y:S06]  /*3af0*/  HMMA.16816.F32 R24, R156, R144, R24 ;  /* 0x000000909c18723c */ /* 0x000fec0000001818 */
[C---:B------:R-:W-:Y:S06]  /*3b00*/  HMMA.16816.F32 R96, R160.reuse, R140, R96 ;  /* 0x0000008ca060723c */ /* 0x040fec0000001860 */
[----:B------:R-:W-:Y:S06]  /*3b10*/  HMMA.16816.F32 R84, R160, R138, R84 ;  /* 0x0000008aa054723c */ /* 0x000fec0000001854 */
[----:B------:R-:W-:Y:S06]  /*3b20*/  HMMA.16816.F32 R20, R156, R146, R20 ;  /* 0x000000929c14723c */ /* 0x000fec0000001814 */
[----:B------:R-:W-:Y:S06]  /*3b30*/  HMMA.16816.F32 R92, R160, R142, R92 ;  /* 0x0000008ea05c723c */ /* 0x000fec000000185c */
        /* <DEDUP_REMOVED lines=9> */
[----:B------:R-:W-:Y:S06]  /*3bd0*/  HMMA.16816.F32 R48, R160, R126, R48 ;  /* 0x0000007ea030723c */ /* 0x000fec0000001830 */
[----:B------:R-:W-:Y:S06]  /*3be0*/  HMMA.16816.F32 R40, R216, R212, R40 ;  /* 0x000000d4d828723c */ /* 0x000fec0000001828 */
[----:B------:R-:W-:Y:S06]  /*3bf0*/  HMMA.16816.F32 R116, R44, R214, R116 ;  /* 0x000000d62c74723c */ /* 0x000fec0000001874 */
[----:B------:R-:W-:Y:S06]  /*3c00*/  HMMA.16816.F32 R68, R156, R130, R68 ;  /* 0x000000829c44723c */ /* 0x000fec0000001844 */
[C---:B------:R-:W-:Y:S06]  /*3c10*/  HMMA.16816.F32 R120, R44.reuse, R212, R120 ;  /* 0x000000d42c78723c */ /* 0x040fec0000001878 */
[-C--:B------:R-:W-:Y:S06]  /*3c20*/  HMMA.16816.F32 R88, R44, R192.reuse, R88 ;  /* 0x000000c02c58723c */ /* 0x080fec0000001858 */
[----:B------:R-:W-:Y:S06]  /*3c30*/  HMMA.16816.F32 R8, R216, R192, R8 ;  /* 0x000000c0d808723c */ /* 0x000fec0000001808 */
[C---:B------:R-:W-:Y:S06]  /*3c40*/  HMMA.16816.F32 R100, R44.reuse, R206, R100 ;  /* 0x000000ce2c64723c */ /* 0x040fec0000001864 */
[C---:B------:R-:W-:Y:S06]  /*3c50*/  HMMA.16816.F32 R80, R44.reuse, R188, R80 ;  /* 0x000000bc2c50723c */ /* 0x040fec0000001850 */
[----:B------:R-:W-:Y:S01]  /*3c60*/  HMMA.16816.F32 R104, R44, R204, R104 ;  /* 0x000000cc2c68723c */ /* 0x000fe20000001868 */
[----:B------:R-:W-:-:S05]  /*3c70*/  FMUL.FTZ R136, R89, UR10 ;  /* 0x0000000a59887c20 */ /* 0x000fca0008410000 */
[----:B------:R-:W-:Y:S01]  /*3c80*/  HMMA.16816.F32 R24, R216, R204, R24 ;  /* 0x000000ccd818723c */ /* 0x000fe20000001818 */
[----:B------:R-:W-:Y:S01]  /*3c90*/  FMUL.FTZ R89, R9, UR10 ;  /* 0x0000000a09597c20 */ /* 0x000fe20008410000 */
[----:B------:R-:W-:Y:S04]  /*3ca0*/  MUFU.TANH R136, R136 ;  /* 0x0000008800887308 */ /* 0x000fe80000002400 */
[C---:B------:R-:W-:Y:S01]  /*3cb0*/  HMMA.16816.F32 R96, R44.reuse, R196, R96 ;  /* 0x000000c42c60723c */ /* 0x040fe20000001860 */
[----:B------:R-:W-:Y:S01]  /*3cc0*/  FMUL.FTZ R130, R100, UR10 ;  /* 0x0000000a64827c20 */ /* 0x000fe20008410000 */
[----:B------:R-:W-:Y:S01]  /*3cd0*/  FMUL.FTZ R100, R91, UR10 ;  /* 0x0000000a5b647c20 */ /* 0x000fe20008410000 */
[----:B------:R-:W-:Y:S01]  /*3ce0*/  FMUL.FTZ R131, R101, UR10 ;  /* 0x0000000a65837c20 */ /* 0x000fe20008410000 */
[----:B------:R-:W-:Y:S02]  /*3cf0*/  MUFU.TANH R89, R89 ;  /* 0x0000005900597308 */ /* 0x000fe40000002400 */
[----:B------:R-:W-:Y:S01]  /*3d00*/  HMMA.16816.F32 R84, R44, R194, R84 ;  /* 0x000000c22c54723c */ /* 0x000fe20000001854 */
[----:B------:R-:W-:Y:S01]  /*3d10*/  FMUL.FTZ R9, R80, UR10 ;  /* 0x0000000a50097c20 */ /* 0x000fe20008410000 */
[----:B------:R-:W-:-:S04]  /*3d20*/  FMUL.FTZ R81, R81, UR10 ;  /* 0x0000000a51517c20 */ /* 0x000fc80008410000 */
[----:B------:R-:W-:Y:S01]  /*3d30*/  HMMA.16816.F32 R56, R156, R124, R56 ;  /* 0x0000007c9c38723c */ /* 0x000fe20000001838 */
[----:B------:R-:W-:Y:S01]  /*3d40*/  MUFU.TANH R9, R9 ;  /* 0x0000000900097308 */ /* 0x000fe20000002400 */
[----:B------:R-:W-:Y:S01]  /*3d50*/  FMUL.FTZ R106, R106, UR10 ;  /* 0x0000000a6a6a7c20 */ /* 0x000fe20008410000 */
[----:B------:R-:W-:-:S03]  /*3d60*/  FMUL.FTZ R107, R107, UR10 ;  /* 0x0000000a6b6b7c20 */ /* 0x000fc60008410000 */
[----:B------:R-:W-:Y:S01]  /*3d70*/  HMMA.16816.F32 R20, R216, R206, R20 ;  /* 0x000000ced814723c */ /* 0x000fe20000001814 */
[----:B------:R-:W-:Y:S01]  /*3d80*/  SHF.R.S32.HI R124, RZ, 0x1f, R3 ;  /* 0x0000001fff7c7819 */ /* 0x000fe20000011403 */
[----:B------:R-:W-:Y:S01]  /*3d90*/  FMUL.FTZ R26, R26, UR10 ;  /* 0x0000000a1a1a7c20 */ /* 0x000fe20008410000 */
[----:B------:R-:W-:Y:S02]  /*3da0*/  MUFU.TANH R81, R81 ;  /* 0x0000005100517308 */ /* 0x000fe40000002400 */
[----:B------:R-:W-:Y:S01]  /*3db0*/  LEA.HI R124, R124, R3, RZ, 0x2 ;  /* 0x000000037c7c7211 */ /* 0x000fe200078f10ff */
[----:B------:R-:W-:Y:S01]  /*3dc0*/  HMMA.16816.F32 R92, R44, R198, R92 ;  /* 0x000000c62c5c723c */ /* 0x000fe2000000185c */
[----:B------:R-:W-:Y:S02]  /*3dd0*/  IMAD.SHL.U32 R3, R0, 0x2, RZ ;  /* 0x0000000200037824 */ /* 0x000fe400078e00ff */
[----:B------:R-:W-:Y:S02]  /*3de0*/  FMUL.FTZ R98, R98, UR10 ;  /* 0x0000000a62627c20 */ /* 0x000fe40008410000 */
[----:B------:R-:W-:Y:S01]  /*3df0*/  MUFU.TANH R26, R26 ;  /* 0x0000001a001a7308 */ /* 0x000fe20000002400 */
[----:B------:R-:W-:Y:S01]  /*3e00*/  HMMA.16816.F32 R36, R216, R214, R36 ;  /* 0x000000d6d824723c */ /* 0x000fe20000001824 */
[----:B------:R-:W-:Y:S01]  /*3e10*/  LOP3.LUT R125, R3, 0x6, RZ, 0xc0, !PT ;  /* 0x00000006037d7812 */ /* 0x000fe200078ec0ff */
[----:B------:R-:W-:-:S02]  /*3e20*/  IMAD.IADD R3, R7, 0x1, R2 ;  /* 0x0000000107037824 */ /* 0x000fc400078e0202 */
[----:B------:R-:W-:Y:S01]  /*3e30*/  FMUL.FTZ R7, R118, UR10 ;  /* 0x0000000a76077c20 */ /* 0x000fe20008410000 */
[----:B------:R-:W-:Y:S01]  /*3e40*/  FMUL.FTZ R84, R84, UR10 ;  /* 0x0000000a54547c20 */ /* 0x000fe20008410000 */
[C---:B------:R-:W-:Y:S02]  /*3e50*/  HMMA.16816.F32 R16, R216.reuse, R196, R16 ;  /* 0x000000c4d810723c */ /* 0x040fe40000001810 */
[----:B------:R1:W-:Y:S04]  /*3e60*/  MUFU.TANH R80, R7 ;  /* 0x0000000700507308 */ /* 0x0003e80000002400 */
[----:B------:R-:W-:Y:S01]  /*3e70*/  HMMA.16816.F32 R12, R216, R198, R12 ;  /* 0x000000c6d80c723c */ /* 0x000fe2000000180c */
[----:B------:R-:W-:Y:S01]  /*3e80*/  FMUL.FTZ R20, R20, UR10 ;  /* 0x0000000a14147c20 */ /* 0x000fe20008410000 */
[----:B------:R-:W-:-:S02]  /*3e90*/  FMUL.FTZ R22, R22, UR10 ;  /* 0x0000000a16167c20 */ /* 0x000fc40008410000 */
[----:B------:R-:W-:Y:S02]  /*3ea0*/  MUFU.TANH R84, R84 ;  /* 0x0000005400547308 */ /* 0x000fe40000002400 */
[----:B------:R-:W-:Y:S01]  /*3eb0*/  HMMA.16816.F32 R76, R44, R190, R76 ;  /* 0x000000be2c4c723c */ /* 0x000fe2000000184c */
[----:B------:R-:W-:-:S05]  /*3ec0*/  FMUL.FTZ R92, R92, UR10 ;  /* 0x0000000a5c5c7c20 */ /* 0x000fca0008410000 */
[----:B------:R-:W-:Y:S01]  /*3ed0*/  MUFU.TANH R22, R22 ;  /* 0x0000001600167308 */ /* 0x000fe20000002400 */
[----:B------:R-:W-:Y:S01]  /*3ee0*/  HMMA.16816.F32 R72, R44, R184, R72 ;  /* 0x000000b82c48723c */ /* 0x000fe20000001848 */
[----:B------:R-:W-:Y:S01]  /*3ef0*/  FMUL.FTZ R36, R36, UR10 ;  /* 0x0000000a24247c20 */ /* 0x000fe20008410000 */
[----:B------:R-:W-:Y:S01]  /*3f00*/  FMUL.FTZ R38, R38, UR10 ;  /* 0x0000000a26267c20 */ /* 0x000fe20008410000 */
[----:B------:R-:W-:Y:S01]  /*3f10*/  FMUL.FTZ R39, R39, UR10 ;  /* 0x0000000a27277c20 */ /* 0x000fe20008410000 */
[----:B------:R-:W-:Y:S02]  /*3f20*/  FMUL.FTZ R37, R37, UR10 ;  /* 0x0000000a25257c20 */ /* 0x000fe40008410000 */
[----:B------:R-:W-:Y:S01]  /*3f30*/  HMMA.16816.F32 R52, R156, R126, R52 ;  /* 0x0000007e9c34723c */ /* 0x000fe20000001834 */
[----:B------:R-:W-:Y:S01]  /*3f40*/  FMUL.FTZ R101, R16, UR10 ;  /* 0x0000000a10657c20 */ /* 0x000fe20008410000 */
[----:B------:R-:W-:Y:S04]  /*3f50*/  MUFU.TANH R92, R92 ;  /* 0x0000005c005c7308 */ /* 0x000fe80000002400 */
[----:B------:R-:W-:Y:S01]  /*3f60*/  HMMA.16816.F32 R112, R44, R208, R112 ;  /* 0x000000d02c70723c */ /* 0x000fe20000001870 */
[----:B------:R-:W-:Y:S01]  /*3f70*/  SHF.R.S32.HI R127, RZ, 0x2, R124 ;  /* 0x00000002ff7f7819 */ /* 0x000fe2000001147c */
[----:B------:R-:W-:-:S02]  /*3f80*/  IMAD.U32 R124, RZ, RZ, UR19 ;  /* 0x00000013ff7c7e24 */ /* 0x000fc4000f8e00ff */
[----:B------:R-:W-:Y:S01]  /*3f90*/  FMUL.FTZ R126, R119, UR10 ;  /* 0x0000000a777e7c20 */ /* 0x000fe20008410000 */
[----:B------:R-:W-:Y:S01]  /*3fa0*/  MUFU.TANH R37, R37 ;  /* 0x0000002500257308 */ /* 0x000fe20000002400 */
[C---:B------:R-:W-:Y:S01]  /*3fb0*/  HMMA.16816.F32 R108, R44.reuse, R210, R108 ;  /* 0x000000d22c6c723c */ /* 0x040fe2000000186c */
[----:B------:R-:W-:Y:S02]  /*3fc0*/  IMAD R202, R202, 0x10, R127 ;  /* 0x00000010caca7824 */ /* 0x000fe400078e027f */
[----:B------:R-:W-:Y:S01]  /*3fd0*/  FMUL.FTZ R119, R79, UR10 ;  /* 0x0000000a4f777c20 */ /* 0x000fe20008410000 */
[----:B------:R-:W-:Y:S02]  /*3fe0*/  IMAD R2, R124, 0x80, R125 ;  /* 0x000000807c027824 */ /* 0x000fe400078e027d */
[----:B------:R-:W-:Y:S01]  /*3ff0*/  FMUL.FTZ R125, R105, UR10 ;  /* 0x0000000a697d7c20 */ /* 0x000fe20008410000 */
[----:B-1----:R-:W-:Y:S01]  /*4000*/  VIADD R7, R202, UR23 ;  /* 0x00000017ca077c36 */ /* 0x002fe20008000000 */
[C---:B------:R-:W-:Y:S01]  /*4010*/  HMMA.16816.F32 R60, R44.reuse, R164, R60 ;  /* 0x000000a42c3c723c */ /* 0x040fe2000000183c */
[----:B------:R-:W-:Y:S01]  /*4020*/  FMUL.FTZ R105, R27, UR10 ;  /* 0x0000000a1b697c20 */ /* 0x000fe20008410000 */
[----:B------:R-:W-:Y:S01]  /*4030*/  FMUL.FTZ R27, R99, UR10 ;  /* 0x0000000a631b7c20 */ /* 0x000fe20008410000 */
[----:B------:R-:W-:Y:S01]  /*4040*/  FMUL.FTZ R99, R11, UR10 ;  /* 0x0000000a0b637c20 */ /* 0x000fe20008410000 */
[----:B------:R-:W-:Y:S01]  /*4050*/  FMUL.FTZ R11, R85, UR10 ;  /* 0x0000000a550b7c20 */ /* 0x000fe20008410000 */
[----:B------:R-:W-:Y:S01]  /*4060*/  FMUL.FTZ R127, R102, UR10 ;  /* 0x0000000a667f7c20 */ /* 0x000fe20008410000 */
[----:B------:R-:W-:Y:S01]  /*4070*/  HMMA.16816.F32 R64, R44, R186, R64 ;  /* 0x000000ba2c40723c */ /* 0x000fe20000001840 */
[----:B------:R-:W-:Y:S01]  /*4080*/  FMUL.FTZ R102, R17, UR10 ;  /* 0x0000000a11667c20 */ /* 0x000fe20008410000 */
[----:B------:R-:W-:-:S02]  /*4090*/  VIADD R152, R2, 0x1 ;  /* 0x0000000102987836 */ /* 0x000fc40000000000 */
[----:B------:R-:W-:Y:S01]  /*40a0*/  FMUL.FTZ R17, R14, UR10 ;  /* 0x0000000a0e117c20 */ /* 0x000fe20008410000 */
[C---:B------:R-:W-:Y:S02]  /*40b0*/  VIADD R162, R2.reuse, 0x11 ;  /* 0x0000001102a27836 */ /* 0x040fe40000000000 */
[----:B------:R-:W-:Y:S01]  /*40c0*/  FMUL.FTZ R14, R73, UR10 ;  /* 0x0000000a490e7c20 */ /* 0x000fe20008410000 */
[----:B------:R-:W-:Y:S01]  /*40d0*/  HMMA.16816.F32 R48, R44, R166, R48 ;  /* 0x000000a62c30723c */ /* 0x000fe20000001830 */
[----:B------:R-:W-:Y:S01]  /*40e0*/  FMUL.FTZ R113, R113, UR10 ;  /* 0x0000000a71717c20 */ /* 0x000fe20008410000 */
[C---:B------:R-:W-:Y:S01]  /*40f0*/  VIADD R160, R2.reuse, 0x18 ;  /* 0x0000001802a07836 */ /* 0x040fe20000000000 */
[----:B------:R-:W-:Y:S01]  /*4100*/  MUFU.TANH R214, R11 ;  /* 0x0000000b00d67308 */ /* 0x000fe20000002400 */
[----:B------:R-:W-:Y:S02]  /*4110*/  VIADD R154, R2, 0x21 ;  /* 0x00000021029a7836 */ /* 0x000fe40000000000 */
[----:B------:R-:W-:Y:S01]  /*4120*/  FMUL.FTZ R72, R72, UR10 ;  /* 0x0000000a48487c20 */ /* 0x000fe20008410000 */
[----:B------:R-:W-:Y:S01]  /*4130*/  HMMA.16816.F32 R176, R156, R132, R176 ;  /* 0x000000849cb0723c */ /* 0x000fe200000018b0 */
[----:B------:R-:W-:Y:S01]  /*4140*/  FMUL.FTZ R46, R41, UR10 ;  /* 0x0000000a292e7c20 */ /* 0x000fe20008410000 */
[----:B------:R-:W-:Y:S01]  /*4150*/  FMUL.FTZ R44, R43, UR10 ;  /* 0x0000000a2b2c7c20 */ /* 0x000fe20008410000 */
[----:B------:R-:W-:Y:S01]  /*4160*/  FMUL.FTZ R43, R122, UR10 ;  /* 0x0000000a7a2b7c20 */ /* 0x000fe20008410000 */
[----:B------:R-:W-:Y:S01]  /*4170*/  FMUL.FTZ R122, R104, UR10 ;  /* 0x0000000a687a7c20 */ /* 0x000fe20008410000 */
[----:B------:R-:W-:Y:S01]  /*4180*/  FMUL.FTZ R45, R116, UR10 ;  /* 0x0000000a742d7c20 */ /* 0x000fe20008410000 */
[----:B------:R-:W-:Y:S01]  /*4190*/  HMMA.16816.F32 R68, R216, R186, R68 ;  /* 0x000000bad844723c */ /* 0x000fe20000001844 */
[----:B------:R-:W-:Y:S01]  /*41a0*/  FMUL.FTZ R132, R42, UR10 ;  /* 0x0000000a2a847c20 */ /* 0x000fe20008410000 */
[----:B------:R-:W-:Y:S01]  /*41b0*/  FMUL.FTZ R42, R121, UR10 ;  /* 0x0000000a792a7c20 */ /* 0x000fe20008410000 */
[----:B------:R-:W-:Y:S01]  /*41c0*/  FMUL.FTZ R121, R103, UR10 ;  /* 0x0000000a67797c20 */ /* 0x000fe20008410000 */
[----:B------:R-:W-:Y:S01]  /*41d0*/  FMUL.FTZ R104, R25, UR10 ;  /* 0x0000000a19687c20 */ /* 0x000fe20008410000 */
[----:B------:R1:W-:Y:S01]  /*41e0*/  MUFU.TANH R103, R46 ;  /* 0x0000002e00677308 */ /* 0x0003e20000002400 */
[C---:B------:R-:W-:Y:S01]  /*41f0*/  HMMA.16816.F32 R168, R156.reuse, R128, R168 ;  /* 0x000000809ca8723c */ /* 0x040fe200000018a8 */
        /* <DEDUP_REMOVED lines=10> */
[----:B------:R-:W-:Y:S01]  /*42a0*/  VIADD R90, R2, 0x8 ;  /* 0x00000008025a7836 */ /* 0x000fe20000000000 */
[----:B------:R-:W-:Y:S01]  /*42b0*/  MUFU.TANH R91, R45 ;  /* 0x0000002d005b7308 */ /* 0x000fe20000002400 */
[----:B------:R-:W-:Y:S01]  /*42c0*/  FMUL.FTZ R128, R117, UR10 ;  /* 0x0000000a75807c20 */ /* 0x000fe20008410000 */
[----:B------:R-:W-:Y:S01]  /*42d0*/  FMUL.FTZ R123, R109, UR10 ;  /* 0x0000000a6d7b7c20 */ /* 0x000fe20008410000 */
[----:B------:R-:W-:Y:S01]  /*42e0*/  HMMA.16816.F32 R172, R156, R134, R172 ;  /* 0x000000869cac723c */ /* 0x000fe200000018ac */
[----:B-1----:R-:W-:Y:S01]  /*42f0*/  FMUL.FTZ R46, R8, UR10 ;  /* 0x0000000a082e7c20 */ /* 0x002fe20008410000 */
[----:B------:R-:W-:-:S02]  /*4300*/  IMAD.U32 R8, RZ, RZ, UR26 ;  /* 0x0000001aff087e24 */ /* 0x000fc4000f8e00ff */
[----:B------:R-:W-:Y:S01]  /*4310*/  FMUL.FTZ R109, R78, UR10 ;  /* 0x0000000a4e6d7c20 */ /* 0x000fe20008410000 */
[----:B------:R-:W-:Y:S01]  /*4320*/  FMUL.FTZ R116, R86, UR10 ;  /* 0x0000000a56747c20 */ /* 0x000fe20008410000 */
[----:B------:R-:W1:Y:S01]  /*4330*/  MUFU.TANH R40, R40 ;  /* 0x0000002800287308 */ /* 0x000e620000002400 */
[----:B------:R-:W-:Y:S01]  /*4340*/  VIADD R78, R2, 0x9 ;  /* 0x00000009024e7836 */ /* 0x000fe20000000000 */
[----:B------:R-:W-:Y:S01]  /*4350*/  IADD3 R85, R8, -UR17, R7 ;  /* 0x8000001108557c10 */ /* 0x000fe2000fffe007 */
[----:B------:R-:W-:Y:S01]  /*4360*/  FMUL.FTZ R134, R97, UR10 ;  /* 0x0000000a61867c20 */ /* 0x000fe20008410000 */
[----:B------:R-:W-:Y:S01]  /*4370*/  FMUL.FTZ R97, R87, UR10 ;  /* 0x0000000a57617c20 */ /* 0x000fe20008410000 */
[----:B------:R-:W-:Y:S01]  /*4380*/  FMUL.FTZ R124, R108, UR10 ;  /* 0x0000000a6c7c7c20 */ /* 0x000fe20008410000 */
[----:B------:R-:W-:Y:S01]  /*4390*/  FMUL.FTZ R87, R68, UR10 ;  /* 0x0000000a44577c20 */ /* 0x000fe20008410000 */
[----:B------:R-:W-:Y:S01]  /*43a0*/  IMAD.IADD R79, R85, 0x1, -R2 ;  /* 0x00000001554f7824 */ /* 0x000fe200078e0a02 */
[----:B------:R2:W-:Y:S01]  /*43b0*/  MUFU.TANH R74, R36 ;  /* 0x00000024004a7308 */ /* 0x0005e20000002400 */
[----:B------:R-:W-:Y:S01]  /*43c0*/  FMUL.FTZ R68, R69, UR10 ;  /* 0x0000000a45447c20 */ /* 0x000fe20008410000 */
[----:B------:R-:W-:Y:S01]  /*43d0*/  FMUL.FTZ R133, R96, UR10 ;  /* 0x0000000a60857c20 */ /* 0x000fe20008410000 */
[----:B------:R-:W-:Y:S01]  /*43e0*/  IMAD.IADD R69, R85, 0x1, -R78 ;  /* 0x0000000155457824 */ /* 0x000fe200078e0a4e */
[----:B------:R-:W-:Y:S01]  /*43f0*/  IABS R79, R79 ;  /* 0x0000004f004f7213 */ /* 0x000fe20000000000 */
[----:B------:R-:W-:Y:S01]  /*4400*/  FMUL.FTZ R108, R24, UR10 ;  /* 0x0000000a186c7c20 */ /* 0x000fe20008410000 */
[----:B------:R-:W-:Y:S01]  /*4410*/  FMUL.FTZ R96, R18, UR10 ;  /* 0x0000000a12607c20 */ /* 0x000fe20008410000 */
[C---:B------:R-:W-:Y:S01]  /*4420*/  HMMA.16816.F32 R32, R156.reuse, R148, R32 ;  /* 0x000000949c20723c */ /* 0x040fe20000001820 */
[----:B------:R-:W3:Y:S01]  /*4430*/  MUFU.TANH R86, R128 ;  /* 0x0000008000567308 */ /* 0x000ee20000002400 */
[----:B------:R-:W-:Y:S01]  /*4440*/  I2FP.F32.S32 R79, R79 ;  /* 0x0000004f004f7245 */ /* 0x000fe20000201400 */
[----:B------:R-:W-:Y:S01]  /*4450*/  FMUL.FTZ R24, R21, UR10 ;  /* 0x0000000a15187c20 */ /* 0x000fe20008410000 */
[----:B------:R-:W-:Y:S01]  /*4460*/  FMUL.FTZ R18, R75, UR10 ;  /* 0x0000000a4b127c20 */ /* 0x000fe20008410000 */
[----:B------:R-:W-:Y:S01]  /*4470*/  FMUL.FTZ R21, R70, UR10 ;  /* 0x0000000a46157c20 */ /* 0x000fe20008410000 */
[----:B------:R-:W-:Y:S01]  /*4480*/  HMMA.16816.F32 R28, R156, R150, R28 ;  /* 0x000000969c1c723c */ /* 0x000fe2000000181c */
[----:B-1----:R-:W-:Y:S01]  /*4490*/  FFMA.FTZ R79, R79, -UR5, R40 ;  /* 0x800000054f4f7c23 */ /* 0x002fe20008010028 */
[C---:B------:R-:W-:Y:S01]  /*44a0*/  IMAD.IADD R75, R85.reuse, 0x1, -R152 ;  /* 0x00000001554b7824 */ /* 0x040fe200078e0a98 */
[----:B------:R-:W1:Y:S01]  /*44b0*/  MUFU.TANH R42, R42 ;  /* 0x0000002a002a7308 */ /* 0x000e620000002400 */
[----:B--2---:R-:W-:-:S02]  /*44c0*/  IMAD.IADD R36, R85, 0x1, -R90 ;  /* 0x0000000155247824 */ /* 0x004fc400078e0a5a */
[----:B------:R-:W-:Y:S01]  /*44d0*/  FMUL.FTZ R16, R71, UR10 ;  /* 0x0000000a47107c20 */ /* 0x000fe20008410000 */
[----:B------:R-:W-:Y:S01]  /*44e0*/  HMMA.16816.F32 R180, R156, R138, R180 ;  /* 0x0000008a9cb4723c */ /* 0x000fe200000018b4 */
[----:B------:R-:W-:Y:S01]  /*44f0*/  IMAD.IADD R40, R85, 0x1, -R162 ;  /* 0x0000000155287824 */ /* 0x000fe200078e0aa2 */
[----:B------:R-:W-:Y:S01]  /*4500*/  IABS R69, R69 ;  /* 0x0000004500457213 */ /* 0x000fe20000000000 */
[----:B------:R-:W-:Y:S01]  /*4510*/  FMUL.FTZ R47, R12, UR10 ;  /* 0x0000000a0c2f7c20 */ /* 0x000fe20008410000 */
[----:B------:R-:W-:Y:S01]  /*4520*/  IABS R36, R36 ;  /* 0x0000002400247213 */ /* 0x000fe20000000000 */
[----:B------:R-:W2:Y:S01]  /*4530*/  MUFU.TANH R113, R113 ;  /* 0x0000007100717308 */ /* 0x000ea20000002400 */
[----:B------:R-:W-:Y:S01]  /*4540*/  IABS R75, R75 ;  /* 0x0000004b004b7213 */ /* 0x000fe20000000000 */
[C---:B------:R-:W-:Y:S01]  /*4550*/  VIADD R158, R2.reuse, 0x19 ;  /* 0x00000019029e7836 */ /* 0x040fe20000000000 */
[----:B------:R-:W-:Y:S01]  /*4560*/  I2FP.F32.S32 R36, R36 ;  /* 0x0000002400247245 */ /* 0x000fe20000201400 */
[----:B------:R-:W-:Y:S01]  /*4570*/  FMUL.FTZ R12, R61, UR10 ;  /* 0x0000000a3d0c7c20 */ /* 0x000fe20008410000 */
[----:B------:R-:W-:Y:S01]  /*4580*/  IABS R40, R40 ;  /* 0x0000002800287213 */ /* 0x000fe20000000000 */
[----:B------:R-:W-:Y:S01]  /*4590*/  VIADD R156, R2, 0x20 ;  /* 0x00000020029c7836 */ /* 0x000fe20000000000 */
[----:B------:R-:W-:Y:S01]  /*45a0*/  I2FP.F32.S32 R61, R69 ;  /* 0x00000045003d7245 */ /* 0x000fe20000201400 */
[----:B------:R-:W4:Y:S01]  /*45b0*/  MUFU.TANH R73, R124 ;  /* 0x0000007c00497308 */ /* 0x000f220000002400 */
[----:B------:R-:W-:Y:S01]  /*45c0*/  FFMA.FTZ R71, R36, -UR5, R91 ;  /* 0x8000000524477c23 */ /* 0x000fe2000801005b */
[C---:B------:R-:W-:Y:S01]  /*45d0*/  IADD3 R36, R85.reuse, -R160, RZ ;  /* 0x800000a055247210 */ /* 0x040fe20007ffe0ff */
[----:B------:R-:W-:Y:S01]  /*45e0*/  IMAD.IADD R91, R85, 0x1, -R158 ;  /* 0x00000001555b7824 */ /* 0x000fe200078e0a9e */
[----:B------:R-:W-:Y:S01]  /*45f0*/  I2FP.F32.S32 R75, R75 ;  /* 0x0000004b004b7245 */ /* 0x000fe20000201400 */
[----:B---3--:R-:W-:Y:S01]  /*4600*/  FFMA.FTZ R86, R61, -UR5, R86 ;  /* 0x800000053d567c23 */ /* 0x008fe20008010056 */
[----:B------:R-:W-:Y:S01]  /*4610*/  IABS R36, R36 ;  /* 0x0000002400247213 */ /* 0x000fe20000000000 */
[----:B------:R-:W-:Y:S01]  /*4620*/  FMUL.FTZ R117, R94, UR10 ;  /* 0x0000000a5e757c20 */ /* 0x000fe20008410000 */
[----:B------:R-:W3:Y:S01]  /*4630*/  MUFU.TANH R70, R123 ;  /* 0x0000007b00467308 */ /* 0x000ee20000002400 */
[----:B------:R-:W-:Y:S01]  /*4640*/  IABS R91, R91 ;  /* 0x0000005b005b7213 */ /* 0x000fe20000000000 */
[----:B------:R-:W-:Y:S01]  /*4650*/  FMUL.FTZ R8, R63, UR10 ;  /* 0x0000000a3f087c20 */ /* 0x000fe20008410000 */
[----:B------:R-:W-:Y:S01]  /*4660*/  I2FP.F32.S32 R40, R40 ;  /* 0x0000002800287245 */ /* 0x000fe20000201400 */
[----:B------:R-:W-:Y:S01]  /*4670*/  VIADD R150, R2, 0x28 ;  /* 0x0000002802967836 */ /* 0x000fe20000000000 */
[----:B------:R-:W-:Y:S01]  /*4680*/  I2FP.F32.S32 R36, R36 ;  /* 0x0000002400247245 */ /* 0x000fe20000201400 */
[----:B------:R-:W-:Y:S01]  /*4690*/  FMUL.FTZ R94, R10, UR10 ;  /* 0x0000000a0a5e7c20 */ /* 0x000fe20008410000 */
[----:B------:R-:W-:Y:S01]  /*46a0*/  I2FP.F32.S32 R91, R91 ;  /* 0x0000005b005b7245 */ /* 0x000fe20000201400 */
[----:B------:R-:W5:Y:S01]  /*46b0*/  MUFU.TANH R69, R122 ;  /* 0x0000007a00457308 */ /* 0x000f620000002400 */
[----:B-1----:R-:W-:Y:S01]  /*46c0*/  FFMA.FTZ R75, R75, -UR5, R42 ;  /* 0x800000054b4b7c23 */ /* 0x002fe2000801002a */
[----:B--2---:R-:W-:Y:S01]  /*46d0*/  FFMA.FTZ R137, R40, -UR5, R113 ;  /* 0x8000000528897c23 */ /* 0x004fe20008010071 */
[----:B------:R-:W-:Y:S01]  /*46e0*/  FMUL.FTZ R10, R62, UR10 ;  /* 0x0000000a3e0a7c20 */ /* 0x000fe20008410000 */
[----:B------:R-:W-:-:S02]  /*46f0*/  VIADD R148, R2, 0x29 ;  /* 0x0000002902947836 */ /* 0x000fc40000000000 */
[----:B----4-:R-:W-:Y:S01]  /*4700*/  FFMA.FTZ R73, R36, -UR5, R73 ;  /* 0x8000000524497c23 */ /* 0x010fe20008010049 */
[C---:B------:R-:W-:Y:S01]  /*4710*/  IMAD.IADD R42, R85.reuse, 0x1, -R156 ;  /* 0x00000001552a7824 */ /* 0x040fe200078e0a9c */
[C---:B------:R-:W-:Y:S01]  /*4720*/  HMMA.16816.F32 R32, R216.reuse, R208, R32 ;  /* 0x000000d0d820723c */ /* 0x040fe20000001820 */
[----:B------:R-:W1:Y:S01]  /*4730*/  MUFU.TANH R61, R125 ;  /* 0x0000007d003d7308 */ /* 0x000e620000002400 */
[----:B------:R-:W-:Y:S02]  /*4740*/  IMAD.IADD R40, R85, 0x1, -R154 ;  /* 0x0000000155287824 */ /* 0x000fe400078e0a9a */
[----:B---3--:R-:W-:Y:S01]  /*4750*/  FFMA.FTZ R70, R91, -UR5, R70 ;  /* 0x800000055b467c23 */ /* 0x008fe20008010046 */
[C---:B------:R-:W-:Y:S01]  /*4760*/  IMAD.IADD R36, R85.reuse, 0x1, -R150 ;  /* 0x0000000155247824 */ /* 0x040fe200078e0a96 */
[----:B------:R-:W-:Y:S01]  /*4770*/  IABS R42, R42 ;  /* 0x0000002a002a7213 */ /* 0x000fe20000000000 */
[C---:B------:R-:W-:Y:S01]  /*4780*/  IMAD.IADD R91, R85.reuse, 0x1, -R148 ;  /* 0x00000001555b7824 */ /* 0x040fe200078e0a94 */
[----:B------:R-:W-:Y:S01]  /*4790*/  IABS R40, R40 ;  /* 0x0000002800287213 */ /* 0x000fe20000000000 */
[C---:B------:R-:W-:Y:S01]  /*47a0*/  VIADD R144, R2.reuse, 0x31 ;  /* 0x0000003102907836 */ /* 0x040fe20000000000 */
[----:B------:R-:W2:Y:S01]  /*47b0*/  MUFU.TANH R63, R130 ;  /* 0x00000082003f7308 */ /* 0x000ea20000002400 */
[----:B------:R-:W-:Y:S01]  /*47c0*/  IABS R36, R36 ;  /* 0x0000002400247213 */ /* 0x000fe20000000000 */
[----:B------:R-:W-:Y:S01]  /*47d0*/  VIADD R140, R2, 0x39 ;  /* 0x00000039028c7836 */ /* 0x000fe20000000000 */
[----:B------:R-:W-:Y:S01]  /*47e0*/  IABS R91, R91 ;  /* 0x0000005b005b7213 */ /* 0x000fe20000000000 */
[C---:B------:R-:W-:Y:S01]  /*47f0*/  HMMA.16816.F32 R28, R216.reuse, R210, R28 ;  /* 0x000000d2d81c723c */ /* 0x040fe2000000181c */
[----:B------:R-:W-:Y:S01]  /*4800*/  I2FP.F32.S32 R42, R42 ;  /* 0x0000002a002a7245 */ /* 0x000fe20000201400 */
[----:B------:R-:W-:Y:S01]  /*4810*/  FMUL.FTZ R135, R88, UR10 ;  /* 0x0000000a58877c20 */ /* 0x000fe20008410000 */
[----:B------:R-:W-:Y:S01]  /*4820*/  I2FP.F32.S32 R40, R40 ;  /* 0x0000002800287245 */ /* 0x000fe20000201400 */
[----:B------:R-:W3:Y:S01]  /*4830*/  MUFU.TANH R62, R131 ;  /* 0x00000083003e7308 */ /* 0x000ee20000002400 */
[----:B------:R-:W-:Y:S01]  /*4840*/  I2FP.F32.S32 R36, R36 ;  /* 0x0000002400247245 */ /* 0x000fe20000201400 */
[----:B-----5:R-:W-:Y:S01]  /*4850*/  FFMA.FTZ R69, R42, -UR5, R69 ;  /* 0x800000052a457c23 */ /* 0x020fe20008010045 */
[----:B------:R-:W-:Y:S01]  /*4860*/  I2FP.F32.S32 R91, R91 ;  /* 0x0000005b005b7245 */ /* 0x000fe20000201400 */
[----:B-1----:R-:W-:Y:S01]  /*4870*/  FFMA.FTZ R61, R40, -UR5, R61 ;  /* 0x80000005283d7c23 */ /* 0x002fe2000801003d */
[----:B------:R-:W-:Y:S01]  /*4880*/  VIADD R42, R2, 0x41 ;  /* 0x00000041022a7836 */ /* 0x000fe20000000000 */
[C---:B------:R-:W-:Y:S01]  /*4890*/  HMMA.16816.F32 R180, R216.reuse, R194, R180 ;  /* 0x000000c2d8b4723c */ /* 0x040fe200000018b4 */
[C---:B------:R-:W-:Y:S01]  /*48a0*/  IMAD.IADD R40, R85.reuse, 0x1, -R144 ;  /* 0x0000000155287824 */ /* 0x040fe200078e0a90 */
[----:B------:R-:W1:Y:S01]  /*48b0*/  MUFU.TANH R125, R134 ;  /* 0x00000086007d7308 */ /* 0x000e620000002400 */
[----:B--2---:R-:W-:Y:S01]  /*48c0*/  FFMA.FTZ R63, R36, -UR5, R63 ;  /* 0x80000005243f7c23 */ /* 0x004fe2000801003f */
[----:B------:R-:W-:Y:S01]  /*48d0*/  IMAD.IADD R36, R85, 0x1, -R140 ;  /* 0x0000000155247824 */ /* 0x000fe200078e0a8c */
[C---:B------:R-:W-:Y:S01]  /*48e0*/  IADD3 R122, R2.reuse, 0x58, RZ ;  /* 0x00000058027a7810 */ /* 0x040fe20007ffe0ff */
[C---:B------:R-:W-:Y:S01]  /*48f0*/  HMMA.16816.F32 R176, R216.reuse, R188, R176 ;  /* 0x000000bcd8b0723c */ /* 0x040fe200000018b0 */
[----:B------:R-:W-:Y:S01]  /*4900*/  IABS R40, R40 ;  /* 0x0000002800287213 */ /* 0x000fe20000000000 */
[----:B------:R-:W-:Y:S01]  /*4910*/  VIADD R124, R2, 0x51 ;  /* 0x00000051027c7836 */ /* 0x000fe20000000000 */
[----:B------:R-:W-:Y:S01]  /*4920*/  IABS R36, R36 ;  /* 0x0000002400247213 */ /* 0x000fe20000000000 */
[----:B------:R-:W2:Y:S01]  /*4930*/  MUFU.TANH R15, R15 ;  /* 0x0000000f000f7308 */ /* 0x000ea20000002400 */
[----:B---3--:R-:W-:Y:S01]  /*4940*/  FFMA.FTZ R62, R91, -UR5, R62 ;  /* 0x800000055b3e7c23 */ /* 0x008fe2000801003e */
[C---:B------:R-:W-:Y:S01]  /*4950*/  IMAD.IADD R91, R85.reuse, 0x1, -R42 ;  /* 0x00000001555b7824 */ /* 0x040fe200078e0a2a */
[----:B------:R-:W-:Y:S01]  /*4960*/  I2FP.F32.S32 R40, R40 ;  /* 0x0000002800287245 */ /* 0x000fe20000201400 */
[C---:B------:R-:W-:Y:S01]  /*4970*/  HMMA.16816.F32 R172, R216.reuse, R190, R172 ;  /* 0x000000bed8ac723c */ /* 0x040fe200000018ac */
[----:B------:R-:W-:Y:S01]  /*4980*/  I2FP.F32.S32 R36, R36 ;  /* 0x0000002400247245 */ /* 0x000fe20000201400 */
[C---:B------:R-:W-:Y:S01]  /*4990*/  IMAD.IADD R11, R85.reuse, 0x1, -R122 ;  /* 0x00000001550b7824 */ /* 0x040fe200078e0a7a */
[----:B------:R-:W-:Y:S01]  /*49a0*/  IABS R91, R91 ;  /* 0x0000005b005b7213 */ /* 0x000fe20000000000 */
[----:B------:R3:W-:Y:S01]  /*49b0*/  MUFU.TANH R118, R41 ;  /* 0x0000002900767308 */ /* 0x0007e20000002400 */
[----:B-1----:R-:W-:Y:S01]  /*49c0*/  FFMA.FTZ R125, R40, -UR5, R125 ;  /* 0x80000005287d7c23 */ /* 0x002fe2000801007d */
[C---:B------:R-:W-:Y:S01]  /*49d0*/  VIADD R134, R2.reuse, 0x50 ;  /* 0x0000005002867836 */ /* 0x040fe20000000000 */
[----:B------:R-:W-:Y:S01]  /*49e0*/  I2FP.F32.S32 R91, R91 ;  /* 0x0000005b005b7245 */ /* 0x000fe20000201400 */
[----:B------:R-:W-:Y:S01]  /*49f0*/  VIADD R40, R2, 0x48 ;  /* 0x0000004802287836 */ /* 0x000fe20000000000 */
[C---:B------:R-:W-:Y:S01]  /*4a00*/  HMMA.16816.F32 R168, R216.reuse, R184, R168 ;  /* 0x000000b8d8a8723c */ /* 0x040fe200000018a8 */
[----:B------:R-:W-:Y:S01]  /*4a10*/  IMAD.IADD R198, R85, 0x1, -R134 ;  /* 0x0000000155c67824 */ /* 0x000fe200078e0a86 */
[----:B------:R-:W-:Y:S01]  /*4a20*/  IABS R11, R11 ;  /* 0x0000000b000b7213 */ /* 0x000fe20000000000 */
[----:B------:R1:W-:Y:S01]  /*4a30*/  MUFU.TANH R88, R44 ;  /* 0x0000002c00587308 */ /* 0x0003e20000002400 */
[----:B--2---:R-:W-:Y:S01]  /*4a40*/  FFMA.FTZ R113, R36, -UR5, R15 ;  /* 0x8000000524717c23 */ /* 0x004fe2000801000f */
[C---:B------:R-:W-:Y:S01]  /*4a50*/  VIADD R36, R2.reuse, 0x60 ;  /* 0x0000006002247836 */ /* 0x040fe20000000000 */
[----:B------:R-:W-:Y:S01]  /*4a60*/  HMMA.16816.F32 R56, R216, R164, R56 ;  /* 0x000000a4d838723c */ /* 0x000fe20000001838 */
[----:B------:R-:W-:Y:S01]  /*4a70*/  IABS R198, R198 ;  /* 0x000000c600c67213 */ /* 0x000fe20000000000 */
[----:B------:R-:W-:-:S02]  /*4a80*/  VIADD R142, R2, 0x38 ;  /* 0x00000038028e7836 */ /* 0x000fc40000000000 */
[----:B------:R-:W-:Y:S01]  /*4a90*/  FMUL.FTZ R77, R77, UR10 ;  /* 0x0000000a4d4d7c20 */ /* 0x000fe20008410000 */
[----:B------:R-:W-:Y:S01]  /*4aa0*/  IMAD.IADD R196, R85, 0x1, -R124 ;  /* 0x0000000155c47824 */ /* 0x000fe200078e0a7c */
[----:B------:R-:W-:Y:S01]  /*4ab0*/  I2FP.F32.S32 R198, R198 ;  /* 0x000000c600c67245 */ /* 0x000fe20000201400 */
[----:B---3--:R-:W-:Y:S01]  /*4ac0*/  FMUL.FTZ R41, R13, UR10 ;  /* 0x0000000a0d297c20 */ /* 0x008fe20008410000 */
[----:B------:R-:W-:Y:S01]  /*4ad0*/  FMUL.FTZ R13, R60, UR10 ;  /* 0x0000000a3c0d7c20 */ /* 0x000fe20008410000 */
[----:B------:R-:W-:Y:S01]  /*4ae0*/  VIADD R60, R2, 0x49 ;  /* 0x00000049023c7836 */ /* 0x000fe20000000000 */
[----:B------:R-:W-:Y:S01]  /*4af0*/  HMMA.16816.F32 R52, R216, R166, R52 ;  /* 0x000000a6d834723c */ /* 0x000fe20000001834 */
[----:B------:R-:W-:Y:S01]  /*4b00*/  FFMA.FTZ R198, R198, -UR5, R9 ;  /* 0x80000005c6c67c23 */ /* 0x000fe20008010009 */
[----:B------:R-:W-:Y:S01]  /*4b10*/  MUFU.TANH R43, R43 ;  /* 0x0000002b002b7308 */ /* 0x000fe20000002400 */
[----:B------:R-:W-:Y:S01]  /*4b20*/  IMAD.IADD R15, R85, 0x1, -R60 ;  /* 0x00000001550f7824 */ /* 0x000fe200078e0a3c */
[----:B------:R-:W-:Y:S01]  /*4b30*/  I2FP.F32.S32 R11, R11 ;  /* 0x0000000b000b7245 */ /* 0x000fe20000201400 */
[----:B-1----:R-:W-:Y:S01]  /*4b40*/  FMUL.FTZ R44, R82, UR10 ;  /* 0x0000000a522c7c20 */ /* 0x002fe20008410000 */
[----:B------:R-:W-:Y:S01]  /*4b50*/  FMUL.FTZ R82, R76, UR10 ;  /* 0x0000000a4c527c20 */ /* 0x000fe20008410000 */
[----:B------:R-:W-:Y:S01]  /*4b60*/  FFMA.FTZ R218, R91, -UR5, R136 ;  /* 0x800000055bda7c23 */ /* 0x000fe20008010088 */
[C---:B------:R-:W-:Y:S01]  /*4b70*/  IMAD.IADD R91, R85.reuse, 0x1, -R40 ;  /* 0x00000001555b7824 */ /* 0x040fe200078e0a28 */
[----:B------:R-:W-:Y:S01]  /*4b80*/  IABS R15, R15 ;  /* 0x0000000f000f7213 */ /* 0x000fe20000000000 */
[----:B------:R-:W1:Y:S01]  /*4b90*/  MUFU.TANH R130, R82 ;  /* 0x0000005200827308 */ /* 0x000e620000002400 */
[C---:B------:R-:W-:Y:S01]  /*4ba0*/  VIADD R9, R85.reuse, 0x48 ;  /* 0x0000004855097836 */ /* 0x040fe20000000000 */
[----:B------:R-:W-:Y:S01]  /*4bb0*/  IABS R196, R196 ;  /* 0x000000c400c47213 */ /* 0x000fe20000000000 */
[----:B------:R-:W-:Y:S01]  /*4bc0*/  IMAD.IADD R123, R85, 0x1, -R142 ;  /* 0x00000001557b7824 */ /* 0x000fe200078e0a8e */
[----:B------:R-:W-:Y:S01]  /*4bd0*/  IABS R91, R91 ;  /* 0x0000005b005b7213 */ /* 0x000fe20000000000 */
[----:B------:R-:W-:Y:S01]  /*4be0*/  FMUL.FTZ R33, R33, UR10 ;  /* 0x0000000a21217c20 */ /* 0x000fe20008410000 */
[----:B------:R-:W-:Y:S01]  /*4bf0*/  I2FP.F32.S32 R15, R15 ;  /* 0x0000000f000f7245 */ /* 0x000fe20000201400 */
[----:B------:R-:W-:Y:S01]  /*4c00*/  FMUL.FTZ R112, R112, UR10 ;  /* 0x0000000a70707c20 */ /* 0x000fe20008410000 */
[----:B------:R-:W-:Y:S01]  /*4c10*/  I2FP.F32.S32 R91, R91 ;  /* 0x0000005b005b7245 */ /* 0x000fe20000201400 */
[----:B------:R-:W-:Y:S01]  /*4c20*/  MUFU.TANH R76, R126 ;  /* 0x0000007e004c7308 */ /* 0x000fe20000002400 */
[----:B------:R-:W-:Y:S01]  /*4c30*/  IABS R123, R123 ;  /* 0x0000007b007b7213 */ /* 0x000fe20000000000 */
[----:B------:R-:W-:Y:S01]  /*4c40*/  FFMA.FTZ R214, R15, -UR5, R214 ;  /* 0x800000050fd67c23 */ /* 0x000fe200080100d6 */
[----:B------:R-:W-:-:S02]  /*4c50*/  VIADD R15, R85, 0x8 ;  /* 0x00000008550f7836 */ /* 0x000fc40000000000 */
[----:B------:R-:W-:Y:S01]  /*4c60*/  FFMA.FTZ R216, R91, -UR5, R84 ;  /* 0x800000055bd87c23 */ /* 0x000fe20008010054 */
[----:B------:R-:W-:Y:S01]  /*4c70*/  IMAD.IADD R91, R85, 0x1, -R36 ;  /* 0x00000001555b7824 */ /* 0x000fe200078e0a24 */
[----:B------:R-:W-:Y:S01]  /*4c80*/  I2FP.F32.S32 R196, R196 ;  /* 0x000000c400c47245 */ /* 0x000fe20000201400 */
[----:B------:R-:W-:Y:S01]  /*4c90*/  IMAD.IADD R84, R15, 0x1, -R2 ;  /* 0x000000010f547824 */ /* 0x000fe200078e0a02 */
[----:B------:R-:W2:Y:S01]  /*4ca0*/  MUFU.TANH R126, R72 ;  /* 0x00000048007e7308 */ /* 0x000ea20000002400 */
[----:B-1----:R-:W-:Y:S01]  /*4cb0*/  FFMA.FTZ R130, R11, -UR5, R130 ;  /* 0x800000050b827c23 */ /* 0x002fe20008010082 */
[----:B------:R-:W-:Y:S01]  /*4cc0*/  IABS R91, R91 ;  /* 0x0000005b005b7213 */ /* 0x000fe20000000000 */
[----:B------:R-:W-:Y:S01]  /*4cd0*/  VIADD R11, R85, 0x40 ;  /* 0x00000040550b7836 */ /* 0x000fe20000000000 */
[----:B------:R-:W-:Y:S01]  /*4ce0*/  IABS R84, R84 ;  /* 0x0000005400547213 */ /* 0x000fe20000000000 */
[----:B------:R-:W-:Y:S01]  /*4cf0*/  FFMA.FTZ R196, R196, -UR5, R81 ;  /* 0x80000005c4c47c23 */ /* 0x000fe20008010051 */
[----:B------:R-:W-:Y:S01]  /*4d00*/  I2FP.F32.S32 R91, R91 ;  /* 0x0000005b005b7245 */ /* 0x000fe20000201400 */
[----:B------:R-:W-:Y:S01]  /*4d10*/  IMAD.IADD R81, R11, 0x1, -R2 ;  /* 0x000000010b517824 */ /* 0x000fe200078e0a02 */
[----:B------:R-:W-:Y:S01]  /*4d20*/  MUFU.TANH R132, R132 ;  /* 0x0000008400847308 */ /* 0x000fe20000002400 */
[----:B------:R-:W-:Y:S01]  /*4d30*/  I2FP.F32.S32 R84, R84 ;  /* 0x0000005400547245 */ /* 0x000fe20000201400 */
[----:B------:R-:W-:Y:S01]  /*4d40*/  FMUL.FTZ R34, R34, UR10 ;  /* 0x0000000a22227c20 */ /* 0x000fe20008410000 */
[----:B------:R-:W-:Y:S01]  /*4d50*/  I2FP.F32.S32 R123, R123 ;  /* 0x0000007b007b7245 */ /* 0x000fe20000201400 */
[----:B------:R-:W-:Y:S01]  /*4d60*/  VIADD R164, R2, 0x10 ;  /* 0x0000001002a47836 */ /* 0x000fe20000000000 */
[----:B------:R-:W-:Y:S01]  /*4d70*/  IABS R81, R81 ;  /* 0x0000005100517213 */ /* 0x000fe20000000000 */
[----:B------:R-:W-:Y:S01]  /*4d80*/  FFMA.FTZ R43, R84, -UR5, R43 ;  /* 0x80000005542b7c23 */ /* 0x000fe2000801002b */
[----:B------:R-:W-:Y:S01]  /*4d90*/  FMUL.FTZ R115, R115, UR10 ;  /* 0x0000000a73737c20 */ /* 0x000fe20008410000 */
[----:B------:R1:W-:Y:S01]  /*4da0*/  MUFU.TANH R82, R38 ;  /* 0x0000002600527308 */ /* 0x0003e20000002400 */
[----:B--2---:R-:W-:Y:S01]  /*4db0*/  FFMA.FTZ R126, R91, -UR5, R126 ;  /* 0x800000055b7e7c23 */ /* 0x004fe2000801007e */
[----:B------:R-:W-:-:S02]  /*4dc0*/  IMAD.IADD R91, R15, 0x1, -R90 ;  /* 0x000000010f5b7824 */ /* 0x000fc400078e0a5a */
[----:B------:R-:W-:Y:S01]  /*4dd0*/  FFMA.FTZ R123, R123, -UR5, R92 ;  /* 0x800000057b7b7c23 */ /* 0x000fe2000801005c */
[----:B------:R-:W-:Y:S01]  /*4de0*/  IMAD.IADD R92, R11, 0x1, -R152 ;  /* 0x000000010b5c7824 */ /* 0x000fe200078e0a98 */
[----:B------:R-:W-:Y:S01]  /*4df0*/  I2FP.F32.S32 R72, R81 ;  /* 0x0000005100487245 */ /* 0x000fe20000201400 */
[----:B------:R-:W-:Y:S01]  /*4e00*/  FMUL.FTZ R32, R32, UR10 ;  /* 0x0000000a20207c20 */ /* 0x000fe20008410000 */
[----:B------:R-:W-:Y:S01]  /*4e10*/  IABS R91, R91 ;  /* 0x0000005b005b7213 */ /* 0x000fe20000000000 */
[----:B------:R2:W-:Y:S01]  /*4e20*/  MUFU.TANH R128, R77 ;  /* 0x0000004d00807308 */ /* 0x0005e20000002400 */
[----:B------:R-:W-:Y:S01]  /*4e30*/  IABS R92, R92 ;  /* 0x0000005c005c7213 */ /* 0x000fe20000000000 */
[----:B------:R-:W-:Y:S01]  /*4e40*/  FMUL.FTZ R114, R114, UR10 ;  /* 0x0000000a72727c20 */ /* 0x000fe20008410000 */
[----:B------:R-:W-:Y:S01]  /*4e50*/  I2FP.F32.S32 R91, R91 ;  /* 0x0000005b005b7245 */ /* 0x000fe20000201400 */
[----:B------:R-:W-:Y:S01]  /*4e60*/  IMAD.IADD R139, R85, 0x1, -R164 ;  /* 0x00000001558b7824 */ /* 0x000fe200078e0aa4 */
[----:B------:R-:W-:Y:S01]  /*4e70*/  I2FP.F32.S32 R92, R92 ;  /* 0x0000005c005c7245 */ /* 0x000fe20000201400 */
[----:B------:R-:W-:Y:S01]  /*4e80*/  FMUL.FTZ R28, R28, UR10 ;  /* 0x0000000a1c1c7c20 */ /* 0x000fe20008410000 */
[----:B------:R-:W-:Y:S01]  /*4e90*/  ISETP.GE.AND P1, PT, R78, UR26, PT ;  /* 0x0000001a4e007c0c */ /* 0x000fe2000bf26270 */
[----:B------:R-:W3:Y:S01]  /*4ea0*/  MUFU.TANH R129, R129 ;  /* 0x0000008100817308 */ /* 0x000ee20000002400 */
[----:B-1----:R-:W-:-:S02]  /*4eb0*/  IMAD.IADD R38, R9, 0x1, -R2 ;  /* 0x0000000109267824 */ /* 0x002fc400078e0a02 */
[----:B------:R-:W-:Y:S01]  /*4ec0*/  FFMA.FTZ R91, R91, -UR5, R80 ;  /* 0x800000055b5b7c23 */ /* 0x000fe20008010050 */
[----:B------:R-:W-:Y:S01]  /*4ed0*/  IMAD.IADD R80, R11, 0x1, -R78 ;  /* 0x000000010b507824 */ /* 0x000fe200078e0a4e */
[----:B------:R-:W-:Y:S01]  /*4ee0*/  IABS R139, R139 ;  /* 0x0000008b008b7213 */ /* 0x000fe20000000000 */
[----:B------:R-:W-:Y:S01]  /*4ef0*/  FMUL.FTZ R35, R35, UR10 ;  /* 0x0000000a23237c20 */ /* 0x000fe20008410000 */
[----:B------:R-:W-:Y:S01]  /*4f00*/  FMUL.FTZ R29, R29, UR10 ;  /* 0x0000000a1d1d7c20 */ /* 0x000fe20008410000 */
[----:B------:R-:W-:Y:S01]  /*4f10*/  FMUL.FTZ R31, R31, UR10 ;  /* 0x0000000a1f1f7c20 */ /* 0x000fe20008410000 */
[----:B------:R-:W1:Y:S01]  /*4f20*/  MUFU.TANH R112, R112 ;  /* 0x0000007000707308 */ /* 0x000e620000002400 */
[----:B--2---:R-:W-:Y:S01]  /*4f30*/  IABS R77, R38 ;  /* 0x00000026004d7213 */ /* 0x004fe20000000000 */
[----:B------:R-:W-:Y:S01]  /*4f40*/  FMUL.FTZ R30, R30, UR10 ;  /* 0x0000000a1e1e7c20 */ /* 0x000fe20008410000 */
[----:B------:R-:W-:Y:S01]  /*4f50*/  I2FP.F32.S32 R139, R139 ;  /* 0x0000008b008b7245 */ /* 0x000fe20000201400 */
[----:B------:R-:W-:Y:S01]  /*4f60*/  FMUL.FTZ R45, R83, UR10 ;  /* 0x0000000a532d7c20 */ /* 0x000fe20008410000 */
[----:B------:R-:W-:Y:S01]  /*4f70*/  I2FP.F32.S32 R77, R77 ;  /* 0x0000004d004d7245 */ /* 0x000fe20000201400 */
[----:B------:R-:W-:Y:S01]  /*4f80*/  FMUL.FTZ R83, R169, UR10 ;  /* 0x0000000aa9537c20 */ /* 0x000fe20008410000 */
[----:B------:R-:W-:Y:S01]  /*4f90*/  ISETP.GE.AND P4, PT, R2, UR26, PT ;  /* 0x0000001a02007c0c */ /* 0x000fe2000bf86270 */
[----:B------:R2:W4:Y:S01]  /*4fa0*/  MUFU.TANH R38, R39 ;  /* 0x0000002700267308 */ /* 0x0005220000002400 */
[----:B---3--:R-:W-:Y:S01]  /*4fb0*/  FFMA.FTZ R129, R72, -UR5, R129 ;  /* 0x8000000548817c23 */ /* 0x008fe20008010081 */
[----:B------:R-:W-:Y:S01]  /*4fc0*/  FFMA.FTZ R84, R77, -UR5, R132 ;  /* 0x800000054d547c23 */ /* 0x000fe20008010084 */
[C---:B------:R-:W-:Y:S01]  /*4fd0*/  IMAD.IADD R77, R15.reuse, 0x1, -R152 ;  /* 0x000000010f4d7824 */ /* 0x040fe200078e0a98 */
[----:B------:R-:W-:Y:S01]  /*4fe0*/  ISETP.GE.AND P2, PT, R90, UR26, PT ;  /* 0x0000001a5a007c0c */ /* 0x000fe2000bf46270 */
[----:B------:R-:W-:Y:S01]  /*4ff0*/  IMAD.IADD R169, R15, 0x1, -R160 ;  /* 0x000000010fa97824 */ /* 0x000fe200078e0aa0 */
[----:B------:R-:W-:Y:S01]  /*5000*/  FSEL R159, R43, -INF , !P4 ;  /* 0xff8000002b9f7808 */ /* 0x000fe20006000000 */
[----:B------:R-:W-:Y:S01]  /*5010*/  IMAD.IADD R43, R9, 0x1, -R158 ;  /* 0x00000001092b7824 */ /* 0x000fe200078e0a9e */
[----:B------:R-:W-:Y:S01]  /*5020*/  IABS R77, R77 ;  /* 0x0000004d004d7213 */ /* 0x000fe20000000000 */
[----:B------:R3:W-:Y:S01]  /*5030*/  MUFU.TANH R72, R33 ;  /* 0x0000002100487308 */ /* 0x0007e20000002400 */
[----:B-1----:R-:W-:Y:S01]  /*5040*/  FFMA.FTZ R139, R139, -UR5, R112 ;  /* 0x800000058b8b7c23 */ /* 0x002fe20008010070 */
[----:B------:R-:W-:Y:S01]  /*5050*/  VIADD R112, R2, 0x59 ;  /* 0x0000005902707836 */ /* 0x000fe20000000000 */
[----:B------:R-:W-:Y:S01]  /*5060*/  I2FP.F32.S32 R77, R77 ;  /* 0x0000004d004d7245 */ /* 0x000fe20000201400 */
[----:B------:R-:W-:Y:S01]  /*5070*/  FMUL.FTZ R110, R110, UR10 ;  /* 0x0000000a6e6e7c20 */ /* 0x000fe20008410000 */
[----:B------:R-:W-:Y:S01]  /*5080*/  ISETP.GE.AND P5, PT, R160, UR26, PT ;  /* 0x0000001aa0007c0c */ /* 0x000fe2000bfa6270 */
[----:B------:R-:W-:Y:S01]  /*5090*/  IMAD.IADD R131, R85, 0x1, -R112 ;  /* 0x0000000155837824 */ /* 0x000fe200078e0a70 */
[----:B------:R-:W-:Y:S01]  /*50a0*/  IABS R43, R43 ;  /* 0x0000002b002b7213 */ /* 0x000fe20000000000 */
[----:B--2---:R-:W-:-:S02]  /*50b0*/  IMAD.IADD R39, R11, 0x1, -R90 ;  /* 0x000000010b277824 */ /* 0x004fc400078e0a5a */
[----:B------:R-:W-:Y:S01]  /*50c0*/  FFMA.FTZ R118, R77, -UR5, R118 ;  /* 0x800000054d767c23 */ /* 0x000fe20008010076 */
[----:B------:R-:W-:Y:S01]  /*50d0*/  FFMA.FTZ R77, R92, -UR5, R103 ;  /* 0x800000055c4d7c23 */ /* 0x000fe20008010067 */
[C---:B------:R-:W-:Y:S01]  /*50e0*/  IMAD.IADD R103, R9.reuse, 0x1, -R90 ;  /* 0x0000000109677824 */ /* 0x040fe200078e0a5a */
[----:B------:R1:W-:Y:S01]  /*50f0*/  MUFU.TANH R92, R34 ;  /* 0x00000022005c7308 */ /* 0x0003e20000002400 */
[----:B------:R-:W-:Y:S01]  /*5100*/  IABS R39, R39 ;  /* 0x0000002700277213 */ /* 0x000fe20000000000 */
[C---:B------:R-:W-:Y:S01]  /*5110*/  VIADD R146, R2.reuse, 0x30 ;  /* 0x0000003002927836 */ /* 0x040fe20000000000 */
[----:B------:R-:W-:Y:S01]  /*5120*/  IABS R131, R131 ;  /* 0x0000008300837213 */ /* 0x000fe20000000000 */
[----:B------:R-:W-:Y:S01]  /*5130*/  VIADD R138, R2, 0x40 ;  /* 0x00000040028a7836 */ /* 0x000fe20000000000 */
[----:B------:R-:W-:Y:S01]  /*5140*/  I2FP.F32.S32 R39, R39 ;  /* 0x0000002700277245 */ /* 0x000fe20000201400 */
[----:B---3--:R-:W-:Y:S01]  /*5150*/  IMAD.IADD R33, R9, 0x1, -R78 ;  /* 0x0000000109217824 */ /* 0x008fe200078e0a4e */
[----:B------:R-:W-:Y:S01]  /*5160*/  IABS R103, R103 ;  /* 0x0000006700677213 */ /* 0x000fe20000000000 */
[----:B------:R-:W2:Y:S01]  /*5170*/  MUFU.TANH R81, R114 ;  /* 0x0000007200517308 */ /* 0x000ea20000002400 */
[----:B------:R-:W-:Y:S01]  /*5180*/  I2FP.F32.S32 R131, R131 ;  /* 0x0000008300837245 */ /* 0x000fe20000201400 */
[----:B------:R-:W-:Y:S01]  /*5190*/  FFMA.FTZ R74, R39, -UR5, R74 ;  /* 0x80000005274a7c23 */ /* 0x000fe2000801004a */
[----:B------:R-:W-:Y:S01]  /*51a0*/  IMAD.IADD R39, R15, 0x1, -R78 ;  /* 0x000000010f277824 */ /* 0x000fe200078e0a4e */
[----:B------:R-:W-:Y:S01]  /*51b0*/  IABS R33, R33 ;  /* 0x0000002100217213 */ /* 0x000fe20000000000 */
[----:B------:R-:W-:Y:S01]  /*51c0*/  IMAD.IADD R236, R85, 0x1, -R146 ;  /* 0x0000000155ec7824 */ /* 0x000fe200078e0a92 */
[----:B------:R-:W-:Y:S01]  /*51d0*/  I2FP.F32.S32 R103, R103 ;  /* 0x0000006700677245 */ /* 0x000fe20000201400 */
[----:B------:R-:W-:Y:S01]  /*51e0*/  FFMA.FTZ R128, R131, -UR5, R128 ;  /* 0x8000000583807c23 */ /* 0x000fe20008010080 */
[----:B------:R-:W-:Y:S01]  /*51f0*/  IABS R39, R39 ;  /* 0x0000002700277213 */ /* 0x000fe20000000000 */
[----:B------:R-:W-:Y:S01]  /*5200*/  MUFU.TANH R115, R115 ;  /* 0x0000007300737308 */ /* 0x000fe20000002400 */
[----:B-1----:R-:W-:Y:S01]  /*5210*/  IABS R34, R80 ;  /* 0x0000005000227213 */ /* 0x002fe20000000000 */
[----:B------:R-:W-:Y:S01]  /*5220*/  IMAD.IADD R80, R15, 0x1, -R162 ;  /* 0x000000010f507824 */ /* 0x000fe200078e0aa2 */
[----:B------:R-:W-:Y:S01]  /*5230*/  I2FP.F32.S32 R39, R39 ;  /* 0x0000002700277245 */ /* 0x000fe20000201400 */
[----:B------:R-:W-:Y:S01]  /*5240*/  FFMA.FTZ R78, R103, -UR5, R82 ;  /* 0x80000005674e7c23 */ /* 0x000fe20008010052 */
[----:B------:R-:W-:Y:S01]  /*5250*/  I2FP.F32.S32 R34, R34 ;  /* 0x0000002200227245 */ /* 0x000fe20000201400 */
[----:B------:R-:W-:Y:S01]  /*5260*/  IMAD.IADD R131, R9, 0x1, -R152 ;  /* 0x0000000109837824 */ /* 0x000fe200078e0a98 */
[----:B------:R-:W-:Y:S01]  /*5270*/  I2FP.F32.S32 R33, R33 ;  /* 0x0000002100217245 */ /* 0x000fe20000201400 */
[----:B------:R-:W1:Y:S01]  /*5280*/  MUFU.TANH R32, R32 ;  /* 0x0000002000207308 */ /* 0x000e620000002400 */
[----:B------:R-:W-:Y:S01]  /*5290*/  FFMA.FTZ R76, R39, -UR5, R76 ;  /* 0x80000005274c7c23 */ /* 0x000fe2000801004c */
[----:B------:R-:W-:Y:S01]  /*52a0*/  FFMA.FTZ R39, R34, -UR5, R37 ;  /* 0x8000000522277c23 */ /* 0x000fe20008010025 */
[----:B------:R-:W-:-:S02]  /*52b0*/  IMAD.IADD R37, R11, 0x1, -R164 ;  /* 0x000000010b257824 */ /* 0x000fc400078e0aa4 */
[----:B----4-:R-:W-:Y:S01]  /*52c0*/  FFMA.FTZ R34, R33, -UR5, R38 ;  /* 0x8000000521227c23 */ /* 0x010fe20008010026 */
[----:B------:R-:W-:Y:S01]  /*52d0*/  IADD3 R38, -R164, R15, RZ ;  /* 0x0000000fa4267210 */ /* 0x000fe20007ffe1ff */
[----:B------:R-:W-:Y:S01]  /*52e0*/  IMAD.IADD R33, R9, 0x1, -R164 ;  /* 0x0000000109217824 */ /* 0x000fe200078e0aa4 */
[----:B------:R-:W-:Y:S01]  /*52f0*/  IABS R131, R131 ;  /* 0x0000008300837213 */ /* 0x000fe20000000000 */
[----:B------:R3:W4:Y:S01]  /*5300*/  MUFU.TANH R103, R28 ;  /* 0x0000001c00677308 */ /* 0x0007220000002400 */
[----:B------:R-:W-:Y:S01]  /*5310*/  IABS R38, R38 ;  /* 0x0000002600267213 */ /* 0x000fe20000000000 */
[--C-:B------:R-:W-:Y:S01]  /*5320*/  IMAD.IADD R220, R85, 0x1, -R138.reuse ;  /* 0x0000000155dc7824 */ /* 0x100fe200078e0a8a */
[----:B------:R-:W-:Y:S01]  /*5330*/  IABS R37, R37 ;  /* 0x0000002500257213 */ /* 0x000fe20000000000 */
[----:B------:R-:W-:Y:S01]  /*5340*/  IMAD.IADD R231, R11, 0x1, -R138 ;  /* 0x000000010be77824 */ /* 0x000fe200078e0a8a */
[----:B------:R-:W-:Y:S01]  /*5350*/  I2FP.F32.S32 R38, R38 ;  /* 0x0000002600267245 */ /* 0x000fe20000201400 */
[----:B------:R-:W-:Y:S01]  /*5360*/  FMUL.FTZ R111, R111, UR10 ;  /* 0x0000000a6f6f7c20 */ /* 0x000fe20008410000 */
[----:B------:R-:W-:Y:S01]  /*5370*/  I2FP.F32.S32 R37, R37 ;  /* 0x0000002500257245 */ /* 0x000fe20000201400 */
[----:B------:R-:W-:Y:S01]  /*5380*/  MUFU.TANH R35, R35 ;  /* 0x0000002300237308 */ /* 0x000fe20000002400 */
[----:B------:R-:W-:Y:S01]  /*5390*/  I2FP.F32.S32 R131, R131 ;  /* 0x0000008300837245 */ /* 0x000fe20000201400 */
[----:B--2---:R-:W-:Y:S01]  /*53a0*/  FFMA.FTZ R81, R38, -UR5, R81 ;  /* 0x8000000526517c23 */ /* 0x004fe20008010051 */
[----:B------:R-:W-:Y:S01]  /*53b0*/  I2FP.F32.S32 R43, R43 ;  /* 0x0000002b002b7245 */ /* 0x000fe20000201400 */
[----:B-1----:R-:W-:Y:S01]  /*53c0*/  FFMA.FTZ R38, R37, -UR5, R32 ;  /* 0x8000000525267c23 */ /* 0x002fe20008010020 */
[----:B------:R-:W-:-:S02]  /*53d0*/  IMAD.IADD R32, R11, 0x1, -R160 ;  /* 0x000000010b207824 */ /* 0x000fc400078e0aa0 */
[----:B------:R-:W-:Y:S01]  /*53e0*/  FFMA.FTZ R88, R131, -UR5, R88 ;  /* 0x8000000583587c23 */ /* 0x000fe20008010058 */
[----:B------:R-:W-:Y:S01]  /*53f0*/  IMAD.IADD R37, R11, 0x1, -R162 ;  /* 0x000000010b257824 */ /* 0x000fe200078e0aa2 */
[----:B------:R-:W1:Y:S01]  /*5400*/  MUFU.TANH R90, R31 ;  /* 0x0000001f005a7308 */ /* 0x000e620000002400 */
[----:B---3--:R-:W-:Y:S01]  /*5410*/  IABS R28, R80 ;  /* 0x00000050001c7213 */ /* 0x008fe20000000000 */
        /* <DEDUP_REMOVED lines=9> */
[----:B------:R-:W-:-:S02]  /*54b0*/  IMAD.IADD R28, R9, 0x1, -R162 ;  /* 0x00000001091c7824 */ /* 0x000fc400078e0aa2 */
[----:B----4-:R-:W-:Y:S01]  /*54c0*/  FFMA.FTZ R32, R32, -UR5, R103 ;  /* 0x8000000520207c23 */ /* 0x010fe20008010067 */
[----:B------:R-:W-:Y:S01]  /*54d0*/  IMAD.IADD R103, R11, 0x1, -R158 ;  /* 0x000000010b677824 */ /* 0x000fe200078e0a9e */
[----:B------:R-:W-:Y:S01]  /*54e0*/  ISETP.GE.AND P3, PT, R152, UR26, PT ;  /* 0x0000001a98007c0c */ /* 0x000fe2000bf66270 */
[----:B------:R-:W-:Y:S01]  /*54f0*/  FMUL.FTZ R181, R181, UR10 ;  /* 0x0000000ab5b57c20 */ /* 0x000fe20008410000 */
[----:B------:R-:W-:Y:S01]  /*5500*/  IABS R28, R28 ;  /* 0x0000001c001c7213 */ /* 0x000fe20000000000 */
[----:B------:R2:W3:Y:S01]  /*5510*/  MUFU.TANH R82, R106 ;  /* 0x0000006a00527308 */ /* 0x0004e20000002400 */
[----:B------:R-:W-:Y:S01]  /*5520*/  IABS R103, R103 ;  /* 0x0000006700677213 */ /* 0x000fe20000000000 */
[----:B-1----:R-:W-:Y:S01]  /*5530*/  FFMA.FTZ R43, R43, -UR5, R90 ;  /* 0x800000052b2b7c23 */ /* 0x002fe2000801005a */
[----:B------:R-:W-:Y:S01]  /*5540*/  I2FP.F32.S32 R28, R28 ;  /* 0x0000001c001c7245 */ /* 0x000fe20000201400 */
[----:B------:R-:W-:Y:S01]  /*5550*/  FMUL.FTZ R183, R183, UR10 ;  /* 0x0000000ab7b77c20 */ /* 0x000fe20008410000 */
[----:B------:R-:W-:Y:S01]  /*5560*/  I2FP.F32.S32 R103, R103 ;  /* 0x0000006700677245 */ /* 0x000fe20000201400 */
[C---:B------:R-:W-:Y:S01]  /*5570*/  IMAD.IADD R217, R15.reuse, 0x1, -R42 ;  /* 0x000000010fd97824 */ /* 0x040fe200078e0a2a */
[----:B------:R-:W-:Y:S01]  /*5580*/  I2FP.F32.S32 R37, R37 ;  /* 0x0000002500257245 */ /* 0x000fe20000201400 */
[----:B------:R-:W-:Y:S01]  /*5590*/  FFMA.FTZ R28, R28, -UR5, R35 ;  /* 0x800000051c1c7c23 */ /* 0x000fe20008010023 */
[--C-:B------:R-:W-:Y:S01]  /*55a0*/  IMAD.IADD R35, R15, 0x1, -R156.reuse ;  /* 0x000000010f237824 */ /* 0x100fe200078e0a9c */
[----:B------:R-:W1:Y:S01]  /*55b0*/  MUFU.TANH R30, R30 ;  /* 0x0000001e001e7308 */ /* 0x000e620000002400 */
[----:B------:R-:W-:Y:S01]  /*55c0*/  FSEL R90, R75, -INF , !P3 ;  /* 0xff8000004b5a7808 */ /* 0x000fe20005800000 */
[----:B------:R-:W-:Y:S01]  /*55d0*/  IMAD.IADD R75, R11, 0x1, -R156 ;  /* 0x000000010b4b7824 */ /* 0x000fe200078e0a9c */
[----:B------:R-:W-:Y:S01]  /*55e0*/  FSEL R77, R77, -INF , !P3 ;  /* 0xff8000004d4d7808 */ /* 0x000fe20005800000 */
[----:B------:R-:W-:Y:S01]  /*55f0*/  FFMA.FTZ R37, R37, -UR5, R72 ;  /* 0x8000000525257c23 */ /* 0x000fe20008010048 */
[----:B------:R-:W-:Y:S01]  /*5600*/  IABS R35, R35 ;  /* 0x0000002300237213 */ /* 0x000fe20000000000 */
[----:B------:R-:W-:Y:S01]  /*5610*/  IMAD.IADD R232, R9, 0x1, -R42 ;  /* 0x0000000109e87824 */ /* 0x000fe200078e0a2a */
[----:B------:R-:W-:Y:S01]  /*5620*/  FSEL R91, R91, -INF , !P2 ;  /* 0xff8000005b5b7808 */ /* 0x000fe20005000000 */
[----:B------:R4:W5:Y:S01]  /*5630*/  MUFU.TANH R29, R107 ;  /* 0x0000006b001d7308 */ /* 0x0009620000002400 */
[----:B------:R-:W-:Y:S01]  /*5640*/  I2FP.F32.S32 R35, R35 ;  /* 0x0000002300237245 */ /* 0x000fe20000201400 */
[C---:B--2---:R-:W-:Y:S01]  /*5650*/  IMAD.IADD R106, R15.reuse, 0x1, -R158 ;  /* 0x000000010f6a7824 */ /* 0x044fe200078e0a9e */
[----:B------:R-:W-:Y:S01]  /*5660*/  FSEL R78, R78, -INF , !P2 ;  /* 0xff8000004e4e7808 */ /* 0x000fe20005000000 */
[----:B------:R-:W-:Y:S01]  /*5670*/  IMAD.IADD R237, R15, 0x1, -R40 ;  /* 0x000000010fed7824 */ /* 0x000fe200078e0a28 */
[----:B------:R-:W-:Y:S01]  /*5680*/  IABS R33, R33 ;  /* 0x0000002100217213 */ /* 0x000fe20000000000 */
[----:B---3--:R-:W-:Y:S01]  /*5690*/  FFMA.FTZ R35, R35, -UR5, R82 ;  /* 0x8000000523237c23 */ /* 0x008fe20008010052 */
[----:B------:R-:W-:Y:S01]  /*56a0*/  IMAD.IADD R82, R11, 0x1, -R154 ;  /* 0x000000010b527824 */ /* 0x000fe200078e0a9a */
[----:B------:R2:W-:Y:S01]  /*56b0*/  MUFU.TANH R31, R104 ;  /* 0x00000068001f7308 */ /* 0x0005e20000002400 */
[----:B------:R-:W-:Y:S01]  /*56c0*/  I2FP.F32.S32 R33, R33 ;  /* 0x0000002100217245 */ /* 0x000fe20000201400 */
[----:B------:R-:W-:Y:S01]  /*56d0*/  FMUL.FTZ R178, R178, UR10 ;  /* 0x0000000ab2b27c20 */ /* 0x000fe20008410000 */
[----:B------:R-:W-:Y:S01]  /*56e0*/  ISETP.GE.AND P0, PT, R164, UR26, PT ;  /* 0x0000001aa4007c0c */ /* 0x000fe2000bf06270 */
[----:B------:R-:W-:Y:S01]  /*56f0*/  FMUL.FTZ R174, R174, UR10 ;  /* 0x0000000aaeae7c20 */ /* 0x000fe20008410000 */
[----:B------:R-:W-:Y:S01]  /*5700*/  ISETP.GE.AND P6, PT, R162, UR26, PT ;  /* 0x0000001aa2007c0c */ /* 0x000fe2000bfc6270 */
[----:B------:R-:W-:Y:S01]  /*5710*/  FFMA.FTZ R33, R33, -UR5, R92 ;  /* 0x8000000521217c23 */ /* 0x000fe2000801005c */
[----:B------:R-:W-:Y:S01]  /*5720*/  FSEL R81, R81, -INF , !P0 ;  /* 0xff80000051517808 */ /* 0x000fe20004000000 */
[----:B------:R3:W5:Y:S01]  /*5730*/  MUFU.TANH R240, R105 ;  /* 0x0000006900f07308 */ /* 0x0007620000002400 */
[----:B----4-:R-:W-:Y:S01]  /*5740*/  IABS R107, R160 ;  /* 0x000000a0006b7213 */ /* 0x010fe20000000000 */
[C---:B------:R-:W-:Y:S01]  /*5750*/  IMAD.IADD R219, R15.reuse, 0x1, -R140 ;  /* 0x000000010fdb7824 */ /* 0x040fe200078e0a8c */
[----:B------:R-:W-:Y:S01]  /*5760*/  IABS R169, R169 ;  /* 0x000000a900a97213 */ /* 0x000fe20000000000 */
[----:B------:R-:W-:Y:S01]  /*5770*/  IMAD.IADD R207, R15, 0x1, -R134 ;  /* 0x000000010fcf7824 */ /* 0x000fe200078e0a86 */
[----:B------:R-:W-:Y:S01]  /*5780*/  I2FP.F32.S32 R107, R107 ;  /* 0x0000006b006b7245 */ /* 0x000fe20000201400 */
[----:B------:R-:W-:Y:S01]  /*5790*/  FMUL.FTZ R180, R180, UR10 ;  /* 0x0000000ab4b47c20 */ /* 0x000fe20008410000 */
[----:B------:R-:W-:Y:S01]  /*57a0*/  I2FP.F32.S32 R169, R169 ;  /* 0x000000a900a97245 */ /* 0x000fe20000201400 */
[----:B------:R-:W-:Y:S01]  /*57b0*/  MUFU.TANH R121, R121 ;  /* 0x0000007900797308 */ /* 0x000fe20000002400 */
[----:B--2---:R-:W-:Y:S01]  /*57c0*/  FFMA.FTZ R104, R103, -UR5, R80 ;  /* 0x8000000567687c23 */ /* 0x004fe20008010050 */
[----:B------:R-:W-:Y:S01]  /*57d0*/  FSEL R103, R118, -INF , !P3 ;  /* 0xff80000076677808 */ /* 0x000fe20005800000 */
[----:B-1----:R-:W-:Y:S01]  /*57e0*/  FFMA.FTZ R72, R107, -UR5, R30 ;  /* 0x800000056b487c23 */ /* 0x002fe2000801001e */
[----:B------:R-:W-:Y:S01]  /*57f0*/  FSEL R80, R88, -INF , !P3 ;  /* 0xff80000058507808 */ /* 0x000fe20005800000 */
[----:B------:R-:W-:Y:S01]  /*5800*/  FMUL.FTZ R168, R168, UR10 ;  /* 0x0000000aa8a87c20 */ /* 0x000fe20008410000 */
[----:B------:R-:W-:Y:S01]  /*5810*/  ISETP.GE.AND P3, PT, R156, UR26, PT ;  /* 0x0000001a9c007c0c */ /* 0x000fe2000bf66270 */
[----:B------:R-:W-:Y:S01]  /*5820*/  IMAD.IADD R156, R9, 0x1, -R156 ;  /* 0x00000001099c7824 */ /* 0x000fe200078e0a9c */
[----:B------:R-:W-:Y:S01]  /*5830*/  FSEL R88, R71, -INF , !P2 ;  /* 0xff80000047587808 */ /* 0x000fe20005000000 */
[----:B------:R1:W-:Y:S01]  /*5840*/  MUFU.TANH R30, R20 ;  /* 0x00000014001e7308 */ /* 0x0003e20000002400 */
[----:B------:R-:W-:Y:S01]  /*5850*/  FSEL R71, R74, -INF , !P2 ;  /* 0xff8000004a477808 */ /* 0x000fe20005000000 */
[--C-:B------:R-:W-:Y:S01]  /*5860*/  IMAD.IADD R74, R15, 0x1, -R154.reuse ;  /* 0x000000010f4a7824 */ /* 0x100fe200078e0a9a */
[----:B------:R-:W-:Y:S01]  /*5870*/  ISETP.GE.AND P2, PT, R154, UR26, PT ;  /* 0x0000001a9a007c0c */ /* 0x000fe2000bf46270 */
[----:B------:R-:W-:Y:S01]  /*5880*/  IMAD.IADD R154, R9, 0x1, -R154 ;  /* 0x00000001099a7824 */ /* 0x000fe200078e0a9a */
[----:B---3--:R-:W-:Y:S01]  /*5890*/  IABS R105, R156 ;  /* 0x0000009c00697213 */ /* 0x008fe20000000000 */
[----:B------:R-:W-:Y:S01]  /*58a0*/  FMUL.FTZ R176, R176, UR10 ;  /* 0x0000000ab0b07c20 */ /* 0x000fe20008410000 */
[----:B------:R-:W-:Y:S01]  /*58b0*/  IABS R74, R74 ;  /* 0x0000004a004a7213 */ /* 0x000fe20000000000 */
[----:B------:R-:W2:Y:S01]  /*58c0*/  MUFU.TANH R24, R24 ;  /* 0x0000001800187308 */ /* 0x000ea20000002400 */
[----:B------:R-:W-:Y:S01]  /*58d0*/  I2FP.F32.S32 R105, R105 ;  /* 0x0000006900697245 */ /* 0x000fe20000201400 */
[----:B------:R-:W-:Y:S01]  /*58e0*/  FMUL.FTZ R179, R179, UR10 ;  /* 0x0000000ab3b37c20 */ /* 0x000fe20008410000 */
[----:B------:R-:W-:Y:S01]  /*58f0*/  IABS R107, R75 ;  /* 0x0000004b006b7213 */ /* 0x000fe20000000000 */
[----:B------:R-:W-:Y:S01]  /*5900*/  FMUL.FTZ R172, R172, UR10 ;  /* 0x0000000aacac7c20 */ /* 0x000fe20008410000 */
[----:B------:R-:W-:Y:S01]  /*5910*/  I2FP.F32.S32 R74, R74 ;  /* 0x0000004a004a7245 */ /* 0x000fe20000201400 */
[----:B------:R-:W-:Y:S01]  /*5920*/  FFMA.FTZ R242, R105, -UR5, R26 ;  /* 0x8000000569f27c23 */ /* 0x000fe2000801001a */
[----:B------:R-:W-:Y:S01]  /*5930*/  IABS R75, R154 ;  /* 0x0000009a004b7213 */ /* 0x000fe20000000000 */
[----:B------:R-:W-:Y:S01]  /*5940*/  IMAD.IADD R26, R15, 0x1, -R148 ;  /* 0x000000010f1a7824 */ /* 0x000fe200078e0a94 */
[----:B-1----:R-:W-:Y:S01]  /*5950*/  IABS R20, R82 ;  /* 0x0000005200147213 */ /* 0x002fe20000000000 */
[----:B-----5:R-:W-:Y:S01]  /*5960*/  FFMA.FTZ R105, R74, -UR5, R29 ;  /* 0x800000054a697c23 */ /* 0x020fe2000801001d */
[----:B------:R-:W-:Y:S01]  /*5970*/  I2FP.F32.S32 R75, R75 ;  /* 0x0000004b004b7245 */ /* 0x000fe20000201400 */
[----:B------:R-:W-:Y:S01]  /*5980*/  IMAD.IADD R29, R9, 0x1, -R150 ;  /* 0x00000001091d7824 */ /* 0x000fe200078e0a96 */
[----:B------:R-:W-:Y:S01]  /*5990*/  I2FP.F32.S32 R20, R20 ;  /* 0x0000001400147245 */ /* 0x000fe20000201400 */
[----:B------:R-:W1:Y:S01]  /*59a0*/  MUFU.TANH R127, R127 ;  /* 0x0000007f007f7308 */ /* 0x000e620000002400 */
[----:B------:R-:W-:Y:S01]  /*59b0*/  FSEL R74, R34, -INF , !P1 ;  /* 0xff800000224a7808 */ /* 0x000fe20004800000 */
[----:B------:R-:W-:-:S02]  /*59c0*/  IMAD.IADD R34, R11, 0x1, -R148 ;  /* 0x000000010b227824 */ /* 0x000fc400078e0a94 */
[----:B------:R-:W-:Y:S01]  /*59d0*/  FFMA.FTZ R240, R75, -UR5, R240 ;  /* 0x800000054bf07c23 */ /* 0x000fe200080100f0 */
[----:B------:R-:W-:Y:S01]  /*59e0*/  FFMA.FTZ R20, R20, -UR5, R31 ;  /* 0x8000000514147c23 */ /* 0x000fe2000801001f */
[----:B------:R-:W-:Y:S01]  /*59f0*/  FSEL R31, R39, -INF , !P1 ;  /* 0xff800000271f7808 */ /* 0x000fe20004800000 */
[--C-:B------:R-:W-:Y:S01]  /*5a00*/  IMAD.IADD R39, R11, 0x1, -R150.reuse ;  /* 0x000000010b277824 */ /* 0x100fe200078e0a96 */
[----:B------:R-:W-:Y:S01]  /*5a10*/  IABS R26, R26 ;  /* 0x0000001a001a7213 */ /* 0x000fe20000000000 */
[----:B------:R3:W-:Y:S01]  /*5a20*/  MUFU.TANH R235, R27 ;  /* 0x0000001b00eb7308 */ /* 0x0007e20000002400 */
[----:B------:R-:W-:Y:S01]  /*5a30*/  FSEL R75, R76, -INF , !P1 ;  /* 0xff8000004c4b7808 */ /* 0x000fe20004800000 */
[----:B------:R-:W-:Y:S01]  /*5a40*/  IMAD.IADD R76, R15, 0x1, -R150 ;  /* 0x000000010f4c7824 */ /* 0x000fe200078e0a96 */
[----:B------:R-:W-:Y:S01]  /*5a50*/  IABS R39, R39 ;  /* 0x0000002700277213 */ /* 0x000fe20000000000 */
[----:B------:R-:W-:Y:S01]  /*5a60*/  FMUL.FTZ R173, R173, UR10 ;  /* 0x0000000aadad7c20 */ /* 0x000fe20008410000 */
[----:B------:R-:W-:Y:S01]  /*5a70*/  IABS R29, R29 ;  /* 0x0000001d001d7213 */ /* 0x000fe20000000000 */
[----:B------:R-:W-:Y:S01]  /*5a80*/  FMUL.FTZ R175, R175, UR10 ;  /* 0x0000000aafaf7c20 */ /* 0x000fe20008410000 */
[----:B------:R-:W-:Y:S01]  /*5a90*/  IABS R34, R34 ;  /* 0x0000002200227213 */ /* 0x000fe20000000000 */
[----:B------:R-:W4:Y:S01]  /*5aa0*/  MUFU.TANH R110, R110 ;  /* 0x0000006e006e7308 */ /* 0x000f220000002400 */
[----:B------:R-:W-:Y:S01]  /*5ab0*/  I2FP.F32.S32 R39, R39 ;  /* 0x0000002700277245 */ /* 0x000fe20000201400 */
[----:B------:R-:W-:Y:S01]  /*5ac0*/  FMUL.FTZ R170, R170, UR10 ;  /* 0x0000000aaaaa7c20 */ /* 0x000fe20008410000 */
[----:B------:R-:W-:Y:S01]  /*5ad0*/  I2FP.F32.S32 R26, R26 ;  /* 0x0000001a001a7245 */ /* 0x000fe20000201400 */
[C---:B------:R-:W-:Y:S01]  /*5ae0*/  IMAD.IADD R225, R11.reuse, 0x1, -R122 ;  /* 0x000000010be17824 */ /* 0x040fe200078e0a7a */
[----:B------:R-:W-:Y:S01]  /*5af0*/  I2FP.F32.S32 R29, R29 ;  /* 0x0000001d001d7245 */ /* 0x000fe20000201400 */
[----:B------:R-:W-:Y:S01]  /*5b00*/  IMAD.IADD R229, R11, 0x1, -R134 ;  /* 0x000000010be57824 */ /* 0x000fe200078e0a86 */
[----:B------:R-:W-:Y:S01]  /*5b10*/  IABS R76, R76 ;  /* 0x0000004c004c7213 */ /* 0x000fe20000000000 */
[----:B------:R5:W-:Y:S01]  /*5b20*/  MUFU.TANH R241, R98 ;  /* 0x0000006200f17308 */ /* 0x000be20000002400 */
[----:B---3--:R-:W-:Y:S01]  /*5b30*/  I2FP.F32.S32 R27, R34 ;  /* 0x00000022001b7245 */ /* 0x008fe20000201400 */
[----:B------:R-:W-:Y:S01]  /*5b40*/  FFMA.FTZ R238, R29, -UR5, R22 ;  /* 0x800000051dee7c23 */ /* 0x000fe20008010016 */
[----:B------:R-:W-:Y:S01]  /*5b50*/  I2FP.F32.S32 R76, R76 ;  /* 0x0000004c004c7245 */ /* 0x000fe20000201400 */
[----:B------:R-:W-:Y:S01]  /*5b60*/  IMAD.IADD R22, R15, 0x1, -R144 ;  /* 0x000000010f167824 */ /* 0x000fe200078e0a90 */
[----:B------:R-:W-:Y:S01]  /*5b70*/  FSEL R82, R139, -INF , !P0 ;  /* 0xff8000008b527808 */ /* 0x000fe20004000000 */
[----:B--2---:R-:W-:Y:S01]  /*5b80*/  FFMA.FTZ R34, R27, -UR5, R24 ;  /* 0x800000051b227c23 */ /* 0x004fe20008010018 */
[----:B------:R-:W-:Y:S01]  /*5b90*/  FSEL R29, R38, -INF , !P0 ;  /* 0xff800000261d7808 */ /* 0x000fe20004000000 */
[----:B------:R-:W2:Y:S01]  /*5ba0*/  MUFU.TANH R25, R25 ;  /* 0x0000001900197308 */ /* 0x000ea20000002400 */
[----:B------:R-:W-:Y:S01]  /*5bb0*/  FSEL R27, R37, -INF , !P6 ;  /* 0xff800000251b7808 */ /* 0x000fe20007000000 */
[--C-:B------:R-:W-:Y:S01]  /*5bc0*/  IMAD.IADD R37, R15, 0x1, -R146.reuse ;  /* 0x000000010f257824 */ /* 0x100fe200078e0a92 */
[----:B------:R-:W-:Y:S01]  /*5bd0*/  FSEL R24, R28, -INF , !P6 ;  /* 0xff8000001c187808 */ /* 0x000fe20007000000 */
[----:B------:R-:W-:-:S02]  /*5be0*/  IMAD.IADD R28, R9, 0x1, -R146 ;  /* 0x00000001091c7824 */ /* 0x000fc400078e0a92 */
[----:B-1----:R-:W-:Y:S01]  /*5bf0*/  FFMA.FTZ R243, R76, -UR5, R127 ;  /* 0x800000054cf37c23 */ /* 0x002fe2000801007f */
[----:B------:R-:W-:Y:S01]  /*5c00*/  IADD3 R76, -R146, R11, RZ ;  /* 0x0000000b924c7210 */ /* 0x000fe20007ffe1ff */
[----:B----4-:R-:W-:Y:S01]  /*5c10*/  FFMA.FTZ R169, R169, -UR5, R110 ;  /* 0x80000005a9a97c23 */ /* 0x010fe2000801006e */
[----:B------:R-:W-:Y:S01]  /*5c20*/  MUFU.TANH R101, R101 ;  /* 0x0000006500657308 */ /* 0x000fe20000002400 */
[----:B-----5:R-:W-:Y:S01]  /*5c30*/  FFMA.FTZ R98, R39, -UR5, R30 ;  /* 0x8000000527627c23 */ /* 0x020fe2000801001e */
[----:B------:R-:W-:Y:S01]  /*5c40*/  FFMA.FTZ R39, R26, -UR5, R121 ;  /* 0x800000051a277c23 */ /* 0x000fe20008010079 */
[----:B------:R-:W-:Y:S01]  /*5c50*/  FSEL R26, R33, -INF , !P0 ;  /* 0xff800000211a7808 */ /* 0x000fe20004000000 */
[----:B------:R-:W-:Y:S01]  /*5c60*/  FMUL.FTZ R171, R171, UR10 ;  /* 0x0000000aabab7c20 */ /* 0x000fe20008410000 */
[----:B------:R-:W-:Y:S01]  /*5c70*/  ISETP.GE.AND P0, PT, R148, UR26, PT ;  /* 0x0000001a94007c0c */ /* 0x000fe2000bf06270 */
[----:B------:R-:W-:Y:S01]  /*5c80*/  IMAD.IADD R148, R9, 0x1, -R148 ;  /* 0x0000000109947824 */ /* 0x000fe200078e0a94 */
[----:B------:R-:W-:Y:S01]  /*5c90*/  IABS R28, R28 ;  /* 0x0000001c001c7213 */ /* 0x000fe20000000000 */
[----:B------:R1:W3:Y:S01]  /*5ca0*/  MUFU.TANH R33, R96 ;  /* 0x0000006000217308 */ /* 0x0002e20000002400 */
[----:B------:R-:W-:Y:S01]  /*5cb0*/  IABS R76, R76 ;  /* 0x0000004c004c7213 */ /* 0x000fe20000000000 */
[----:B------:R-:W-:Y:S01]  /*5cc0*/  FMUL.FTZ R48, R48, UR10 ;  /* 0x0000000a30307c20 */ /* 0x000fe20008410000 */
[----:B------:R-:W-:Y:S01]  /*5cd0*/  IABS R38, R148 ;  /* 0x0000009400267213 */ /* 0x000fe20000000000 */
[----:B------:R-:W-:Y:S01]  /*5ce0*/  FMUL.FTZ R57, R57, UR10 ;  /* 0x0000000a39397c20 */ /* 0x000fe20008410000 */
[----:B------:R-:W-:Y:S01]  /*5cf0*/  I2FP.F32.S32 R28, R28 ;  /* 0x0000001c001c7245 */ /* 0x000fe20000201400 */
[----:B------:R-:W-:Y:S01]  /*5d00*/  FMUL.FTZ R56, R56, UR10 ;  /* 0x0000000a38387c20 */ /* 0x000fe20008410000 */
[----:B------:R-:W-:Y:S01]  /*5d10*/  I2FP.F32.S32 R38, R38 ;  /* 0x0000002600267245 */ /* 0x000fe20000201400 */
[----:B------:R-:W4:Y:S01]  /*5d20*/  MUFU.TANH R117, R117 ;  /* 0x0000007500757308 */ /* 0x000f220000002400 */
[----:B------:R-:W-:Y:S01]  /*5d30*/  FSEL R92, R79, -INF , !P4 ;  /* 0xff8000004f5c7808 */ /* 0x000fe20006000000 */
[----:B------:R-:W-:Y:S01]  /*5d40*/  FMUL.FTZ R49, R49, UR10 ;  /* 0x0000000a31317c20 */ /* 0x000fe20008410000 */
[----:B------:R-:W-:Y:S01]  /*5d50*/  I2FP.F32.S32 R76, R76 ;  /* 0x0000004c004c7245 */ /* 0x000fe20000201400 */
[----:B--2---:R-:W-:Y:S01]  /*5d60*/  FFMA.FTZ R38, R38, -UR5, R25 ;  /* 0x8000000526267c23 */ /* 0x004fe20008010019 */
[----:B------:R-:W-:Y:S01]  /*5d70*/  FSEL R79, R129, -INF , !P4 ;  /* 0xff800000814f7808 */ /* 0x000fe20006000000 */
[----:B------:R-:W-:Y:S01]  /*5d80*/  FMUL.FTZ R65, R65, UR10 ;  /* 0x0000000a41417c20 */ /* 0x000fe20008410000 */
[----:B------:R-:W-:Y:S01]  /*5d90*/  FSEL R84, R84, -INF , !P4 ;  /* 0xff80000054547808 */ /* 0x000fe20006000000 */
[----:B------:R2:W-:Y:S01]  /*5da0*/  MUFU.TANH R234, R23 ;  /* 0x0000001700ea7308 */ /* 0x0005e20000002400 */
[----:B-1----:R-:W-:Y:S01]  /*5db0*/  IABS R96, R37 ;  /* 0x0000002500607213 */ /* 0x002fe20000000000 */
[----:B---3--:R-:W-:Y:S01]  /*5dc0*/  FFMA.FTZ R33, R28, -UR5, R33 ;  /* 0x800000051c217c23 */ /* 0x008fe20008010021 */
[----:B------:R-:W-:Y:S01]  /*5dd0*/  ISETP.GE.AND P4, PT, R158, UR26, PT ;  /* 0x0000001a9e007c0c */ /* 0x000fe2000bf86270 */
[----:B------:R-:W-:Y:S01]  /*5de0*/  FFMA.FTZ R37, R76, -UR5, R101 ;  /* 0x800000054c257c23 */ /* 0x000fe20008010065 */
[----:B------:R-:W-:Y:S01]  /*5df0*/  I2FP.F32.S32 R96, R96 ;  /* 0x0000006000607245 */ /* 0x000fe20000201400 */
[----:B------:R-:W-:Y:S01]  /*5e00*/  FMUL.FTZ R67, R67, UR10 ;  /* 0x0000000a43437c20 */ /* 0x000fe20008410000 */
[----:B------:R-:W-:Y:S01]  /*5e10*/  FSEL R28, R73, -INF , !P5 ;  /* 0xff800000491c7808 */ /* 0x000fe20006800000 */
[----:B------:R-:W-:Y:S01]  /*5e20*/  MUFU.TANH R47, R47 ;  /* 0x0000002f002f7308 */ /* 0x000fe20000002400 */
[----:B------:R-:W-:Y:S01]  /*5e30*/  FSEL R169, R169, -INF , !P5 ;  /* 0xff800000a9a97808 */ /* 0x000fe20006800000 */
[----:B------:R-:W-:Y:S01]  /*5e40*/  FFMA.FTZ R241, R96, -UR5, R241 ;  /* 0x8000000560f17c23 */ /* 0x000fe200080100f1 */
[----:B------:R-:W-:Y:S01]  /*5e50*/  IMAD.IADD R96, R15, 0x1, -R142 ;  /* 0x000000010f607824 */ /* 0x000fe200078e0a8e */
[----:B------:R-:W-:Y:S01]  /*5e60*/  FSEL R25, R32, -INF , !P5 ;  /* 0xff80000020197808 */ /* 0x000fe20006800000 */
[--C-:B------:R-:W-:Y:S01]  /*5e70*/  IMAD.IADD R32, R11, 0x1, -R144.reuse ;  /* 0x000000010b207824 */ /* 0x100fe200078e0a90 */
[----:B------:R-:W-:Y:S01]  /*5e80*/  FSEL R72, R72, -INF , !P5 ;  /* 0xff80000048487808 */ /* 0x000fe20006800000 */
[----:B------:R-:W-:Y:S01]  /*5e90*/  FMUL.FTZ R58, R58, UR10 ;  /* 0x0000000a3a3a7c20 */ /* 0x000fe20008410000 */
[----:B------:R-:W-:Y:S01]  /*5ea0*/  ISETP.GE.AND P5, PT, R144, UR26, PT ;  /* 0x0000001a90007c0c */ /* 0x000fe2000bfa6270 */
[----:B------:R-:W-:Y:S01]  /*5eb0*/  IMAD.IADD R144, R9, 0x1, -R144 ;  /* 0x0000000109907824 */ /* 0x000fe200078e0a90 */
[----:B------:R-:W-:Y:S01]  /*5ec0*/  IABS R22, R22 ;  /* 0x0000001600167213 */ /* 0x000fe20000000000 */
[----:B------:R-:W-:Y:S01]  /*5ed0*/  MUFU.TANH R41, R41 ;  /* 0x0000002900297308 */ /* 0x000fe20000002400 */
[----:B------:R-:W-:Y:S01]  /*5ee0*/  FSEL R76, R70, -INF , !P4 ;  /* 0xff800000464c7808 */ /* 0x000fe20006000000 */
[C---:B------:R-:W-:Y:S01]  /*5ef0*/  IMAD.IADD R70, R11.reuse, 0x1, -R142 ;  /* 0x000000010b467824 */ /* 0x040fe200078e0a8e */
[----:B--2---:R-:W-:Y:S01]  /*5f00*/  FSEL R23, R104, -INF , !P4 ;  /* 0xff80000068177808 */ /* 0x004fe20006000000 */
[----:B------:R-:W-:Y:S01]  /*5f10*/  IMAD.IADD R104, R11, 0x1, -R140 ;  /* 0x000000010b687824 */ /* 0x000fe200078e0a8c */
[----:B------:R-:W-:Y:S01]  /*5f20*/  IABS R96, R96 ;  /* 0x0000006000607213 */ /* 0x000fe20000000000 */
[----:B------:R-:W-:Y:S01]  /*5f30*/  FMUL.FTZ R59, R59, UR10 ;  /* 0x0000000a3b3b7c20 */ /* 0x000fe20008410000 */
[----:B------:R-:W-:Y:S01]  /*5f40*/  I2FP.F32.S32 R22, R22 ;  /* 0x0000001600167245 */ /* 0x000fe20000201400 */
[----:B------:R-:W1:Y:S01]  /*5f50*/  MUFU.TANH R102, R102 ;  /* 0x0000006600667308 */ /* 0x000e620000002400 */
[----:B------:R-:W-:Y:S01]  /*5f60*/  IABS R101, R32 ;  /* 0x0000002000657213 */ /* 0x000fe20000000000 */
[----:B------:R-:W-:Y:S01]  /*5f70*/  FMUL.FTZ R52, R52, UR10 ;  /* 0x0000000a34347c20 */ /* 0x000fe20008410000 */
[----:B------:R-:W-:Y:S01]  /*5f80*/  IABS R32, R144 ;  /* 0x0000009000207213 */ /* 0x000fe20000000000 */
[----:B------:R-:W-:Y:S01]  /*5f90*/  FFMA.FTZ R235, R22, -UR5, R235 ;  /* 0x8000000516eb7c23 */ /* 0x000fe200080100eb */
[----:B------:R-:W-:Y:S01]  /*5fa0*/  IABS R70, R70 ;  /* 0x0000004600467213 */ /* 0x000fe20000000000 */
[----:B------:R-:W-:Y:S01]  /*5fb0*/  FMUL.FTZ R53, R53, UR10 ;  /* 0x0000000a35357c20 */ /* 0x000fe20008410000 */
[----:B------:R-:W-:Y:S01]  /*5fc0*/  I2FP.F32.S32 R96, R96 ;  /* 0x0000006000607245 */ /* 0x000fe20000201400 */
[----:B------:R-:W2:Y:S01]  /*5fd0*/  MUFU.TANH R133, R133 ;  /* 0x0000008500857308 */ /* 0x000ea20000002400 */
[----:B------:R-:W-:Y:S01]  /*5fe0*/  IABS R104, R104 ;  /* 0x0000006800687213 */ /* 0x000fe20000000000 */
[----:B------:R-:W-:Y:S01]  /*5ff0*/  FMUL.FTZ R54, R54, UR10 ;  /* 0x0000000a36367c20 */ /* 0x000fe20008410000 */
[----:B------:R-:W-:Y:S01]  /*6000*/  FSEL R22, R43, -INF , !P4 ;  /* 0xff8000002b167808 */ /* 0x000fe20006000000 */
[----:B------:R-:W-:Y:S01]  /*6010*/  IMAD.IADD R43, R9, 0x1, -R142 ;  /* 0x00000001092b7824 */ /* 0x000fe200078e0a8e */
[----:B------:R-:W-:Y:S01]  /*6020*/  I2FP.F32.S32 R70, R70 ;  /* 0x0000004600467245 */ /* 0x000fe20000201400 */
[----:B----4-:R-:W-:Y:S01]  /*6030*/  FFMA.FTZ R221, R96, -UR5, R117 ;  /* 0x8000000560dd7c23 */ /* 0x010fe20008010075 */
[----:B------:R-:W-:Y:S01]  /*6040*/  FSEL R247, R61, -INF , !P2 ;  /* 0xff8000003df77808 */ /* 0x000fe20005000000 */
[----:B------:R3:W4:Y:S01]  /*6050*/  MUFU.TANH R222, R17 ;  /* 0x0000001100de7308 */ /* 0x0007220000002400 */
[----:B------:R-:W-:Y:S01]  /*6060*/  FSEL R244, R105, -INF , !P2 ;  /* 0xff80000069f47808 */ /* 0x000fe20005000000 */
[----:B------:R-:W-:Y:S01]  /*6070*/  IMAD.IADD R96, R15, 0x1, -R138 ;  /* 0x000000010f607824 */ /* 0x000fe200078e0a8a */
[----:B------:R-:W-:Y:S01]  /*6080*/  FSEL R245, R20, -INF , !P2 ;  /* 0xff80000014f57808 */ /* 0x000fe20005000000 */
[----:B------:R-:W-:Y:S01]  /*6090*/  IMAD.IADD R20, R11, 0x1, -R42 ;  /* 0x000000010b147824 */ /* 0x000fe200078e0a2a */
[----:B------:R-:W-:Y:S01]  /*60a0*/  FSEL R240, R240, -INF , !P2 ;  /* 0xff800000f0f07808 */ /* 0x000fe20005000000 */
[----:B------:R-:W-:Y:S01]  /*60b0*/  FMUL.FTZ R55, R55, UR10 ;  /* 0x0000000a37377c20 */ /* 0x000fe20008410000 */
[----:B------:R-:W-:Y:S01]  /*60c0*/  I2FP.F32.S32 R104, R104 ;  /* 0x0000006800687245 */ /* 0x000fe20000201400 */
[----:B------:R-:W5:Y:S01]  /*60d0*/  MUFU.TANH R94, R94 ;  /* 0x0000005e005e7308 */ /* 0x000f620000002400 */
[----:B------:R-:W-:Y:S01]  /*60e0*/  ISETP.GE.AND P2, PT, R138, UR26, PT ;  /* 0x0000001a8a007c0c */ /* 0x000fe2000bf46270 */
[----:B------:R-:W-:Y:S01]  /*60f0*/  IMAD.IADD R138, R9, 0x1, -R138 ;  /* 0x00000001098a7824 */ /* 0x000fe200078e0a8a */
[----:B------:R-:W-:Y:S01]  /*6100*/  IABS R236, R236 ;  /* 0x000000ec00ec7213 */ /* 0x000fe20000000000 */
[----:B------:R-:W-:Y:S01]  /*6110*/  FMUL.FTZ R66, R66, UR10 ;  /* 0x0000000a42427c20 */ /* 0x000fe20008410000 */
[----:B------:R-:W-:Y:S01]  /*6120*/  IABS R43, R43 ;  /* 0x0000002b002b7213 */ /* 0x000fe20000000000 */
[----:B------:R-:W-:Y:S01]  /*6130*/  FMUL.FTZ R50, R50, UR10 ;  /* 0x0000000a32327c20 */ /* 0x000fe20008410000 */
[----:B------:R-:W-:Y:S01]  /*6140*/  I2FP.F32.S32 R101, R101 ;  /* 0x0000006500657245 */ /* 0x000fe20000201400 */
[----:B------:R-:W5:Y:S01]  /*6150*/  MUFU.TANH R46, R46 ;  /* 0x0000002e002e7308 */ /* 0x000f620000002400 */
[----:B---3--:R-:W-:Y:S01]  /*6160*/  I2FP.F32.S32 R17, R32 ;  /* 0x0000002000117245 */ /* 0x008fe20000201400 */
[----:B------:R-:W-:Y:S01]  /*6170*/  FMUL.FTZ R51, R51, UR10 ;  /* 0x0000000a33337c20 */ /* 0x000fe20008410000 */
[----:B------:R-:W-:Y:S01]  /*6180*/  IABS R20, R20 ;  /* 0x0000001400147213 */ /* 0x000fe20000000000 */
[----:B-1----:R-:W-:Y:S01]  /*6190*/  FFMA.FTZ R32, R101, -UR5, R102 ;  /* 0x8000000565207c23 */ /* 0x002fe20008010066 */
[----:B------:R-:W-:Y:S01]  /*61a0*/  I2FP.F32.S32 R236, R236 ;  /* 0x000000ec00ec7245 */ /* 0x000fe20000201400 */
[----:B------:R-:W-:Y:S01]  /*61b0*/  FFMA.FTZ R234, R17, -UR5, R234 ;  /* 0x8000000511ea7c23 */ /* 0x000fe200080100ea */
[----:B------:R-:W-:Y:S01]  /*61c0*/  FFMA.FTZ R17, R70, -UR5, R47 ;  /* 0x8000000546117c23 */ /* 0x000fe2000801002f */
[----:B------:R-:W-:Y:S01]  /*61d0*/  FSEL R70, R35, -INF , !P3 ;  /* 0xff80000023467808 */ /* 0x000fe20005800000 */
[----:B------:R-:W-:Y:S01]  /*61e0*/  FFMA.FTZ R35, R104, -UR5, R41 ;  /* 0x8000000568237c23 */ /* 0x000fe20008010029 */
[----:B------:R-:W-:Y:S01]  /*61f0*/  IABS R41, R138 ;  /* 0x0000008a00297213 */ /* 0x000fe20000000000 */
[----:B------:R-:W1:Y:S01]  /*6200*/  MUFU.TANH R111, R111 ;  /* 0x0000006f006f7308 */ /* 0x000e620000002400 */
[----:B------:R-:W-:Y:S01]  /*6210*/  I2FP.F32.S32 R43, R43 ;  /* 0x0000002b002b7245 */ /* 0x000fe20000201400 */
[----:B--2---:R-:W-:Y:S01]  /*6220*/  FFMA.FTZ R236, R236, -UR5, R133 ;  /* 0x80000005ecec7c23 */ /* 0x004fe20008010085 */
[----:B------:R-:W-:Y:S01]  /*6230*/  FSEL R86, R86, -INF , !P1 ;  /* 0xff80000056567808 */ /* 0x000fe20004800000 */
[----:B------:R-:W-:Y:S01]  /*6240*/  IMAD.IADD R102, R9, 0x1, -R140 ;  /* 0x0000000109667824 */ /* 0x000fe200078e0a8c */
[----:B------:R-:W-:Y:S01]  /*6250*/  IABS R231, R231 ;  /* 0x000000e700e77213 */ /* 0x000fe20000000000 */
[----:B----4-:R-:W-:Y:S01]  /*6260*/  FFMA.FTZ R222, R43, -UR5, R222 ;  /* 0x800000052bde7c23 */ /* 0x010fe200080100de */
[----:B------:R-:W-:Y:S01]  /*6270*/  ISETP.GE.AND P1, PT, R150, UR26, PT ;  /* 0x0000001a96007c0c */ /* 0x000fe2000bf26270 */
[----:B------:R-:W2:Y:S01]  /*6280*/  MUFU.TANH R177, R177 ;  /* 0x000000b100b17308 */ /* 0x000ea20000002400 */
[----:B------:R-:W-:Y:S01]  /*6290*/  I2FP.F32.S32 R41, R41 ;  /* 0x0000002900297245 */ /* 0x000fe20000201400 */
[----:B------:R-:W-:Y:S01]  /*62a0*/  VIADD R104, R2, 0x69 ;  /* 0x0000006902687836 */ /* 0x000fe20000000000 */
[----:B------:R-:W-:-:S02]  /*62b0*/  I2FP.F32.S32 R20, R20 ;  /* 0x0000001400147245 */ /* 0x000fc40000201400 */
[----:B------:R-:W-:Y:S01]  /*62c0*/  FSEL R30, R137, -INF , !P6 ;  /* 0xff800000891e7808 */ /* 0x000fe20007000000 */
[----:B-----5:R-:W-:Y:S01]  /*62d0*/  FFMA.FTZ R230, R41, -UR5, R94 ;  /* 0x8000000529e67c23 */ /* 0x020fe2000801005e */
[----:B------:R-:W-:Y:S01]  /*62e0*/  FSEL R157, R157, -INF , !P6 ;  /* 0xff8000009d9d7808 */ /* 0x000fe20007000000 */
[----:B------:R-:W3:Y:S01]  /*62f0*/  MUFU.TANH R182, R182 ;  /* 0x000000b600b67308 */ /* 0x000ee20000002400 */
[----:B------:R-:W-:Y:S01]  /*6300*/  I2FP.F32.S32 R231, R231 ;  /* 0x000000e700e77245 */ /* 0x000fe20000201400 */
[----:B------:R-:W-:Y:S01]  /*6310*/  FFMA.FTZ R215, R20, -UR5, R89 ;  /* 0x8000000514d77c23 */ /* 0x000fe20008010059 */
[----:B------:R-:W-:Y:S01]  /*6320*/  ISETP.GE.AND P6, PT, R146, UR26, PT ;  /* 0x0000001a92007c0c */ /* 0x000fe2000bfc6270 */
[----:B------:R-:W-:Y:S01]  /*6330*/  IMAD.IADD R94, R15, 0x1, -R122 ;  /* 0x000000010f5e7824 */ /* 0x000fe200078e0a7a */
[----:B------:R-:W-:Y:S01]  /*6340*/  FSEL R63, R63, -INF , !P1 ;  /* 0xff8000003f3f7808 */ /* 0x000fe20004800000 */
[----:B------:R-:W-:Y:S01]  /*6350*/  FFMA.FTZ R231, R231, -UR5, R46 ;  /* 0x80000005e7e77c23 */ /* 0x000fe2000801002e */
[----:B------:R-:W-:Y:S01]  /*6360*/  FSEL R243, R243, -INF , !P1 ;  /* 0xff800000f3f37808 */ /* 0x000fe20004800000 */
[----:B------:R4:W-:Y:S01]  /*6370*/  MUFU.TANH R205, R45 ;  /* 0x0000002d00cd7308 */ /* 0x0009e20000002400 */
[----:B------:R-:W-:Y:S01]  /*6380*/  FSEL R43, R98, -INF , !P1 ;  /* 0xff800000622b7808 */ /* 0x000fe20004800000 */
[----:B------:R-:W-:Y:S01]  /*6390*/  IMAD.IADD R46, R15, 0x1, -R60 ;  /* 0x000000010f2e7824 */ /* 0x000fe200078e0a3c */
[----:B------:R-:W-:Y:S01]  /*63a0*/  FSEL R238, R238, -INF , !P1 ;  /* 0xff800000eeee7808 */ /* 0x000fe20004800000 */
[----:B------:R-:W-:Y:S01]  /*63b0*/  IMAD.IADD R105, R11, 0x1, -R104 ;  /* 0x000000010b697824 */ /* 0x000fe200078e0a68 */
[----:B------:R-:W-:-:S02]  /*63c0*/  ISETP.GE.AND P1, PT, R42, UR26, PT ;  /* 0x0000001a2a007c0c */ /* 0x000fc4000bf26270 */
[----:B------:R-:W-:Y:S01]  /*63d0*/  FSEL R62, R62, -INF , !P0 ;  /* 0xff8000003e3e7808 */ /* 0x000fe20004000000 */
[----:B------:R-:W5:Y:S01]  /*63e0*/  MUFU.TANH R181, R181 ;  /* 0x000000b500b57308 */ /* 0x000f620000002400 */
[----:B------:R-:W-:Y:S02]  /*63f0*/  FSEL R61, R39, -INF , !P0 ;  /* 0xff800000273d7808 */ /* 0x000fe40004000000 */
[----:B------:R-:W-:Y:S01]  /*6400*/  FSEL R41, R34, -INF , !P0 ;  /* 0xff80000022297808 */ /* 0x000fe20004000000 */
[--C-:B------:R-:W-:Y:S01]  /*6410*/  IMAD.IADD R34, R11, 0x1, -R40.reuse ;  /* 0x000000010b227824 */ /* 0x100fe200078e0a28 */
[----:B------:R-:W-:Y:S01]  /*6420*/  FSEL R42, R38, -INF , !P0 ;  /* 0xff800000262a7808 */ /* 0x000fe20004000000 */
[----:B------:R-:W-:Y:S01]  /*6430*/  IMAD.IADD R38, R9, 0x1, -R40 ;  /* 0x0000000109267824 */ /* 0x000fe200078e0a28 */
[----:B------:R-:W-:Y:S01]  /*6440*/  ISETP.GE.AND P0, PT, R40, UR26, PT ;  /* 0x0000001a28007c0c */ /* 0x000fe2000bf06270 */
[----:B------:R-:W5:Y:S01]  /*6450*/  MUFU.TANH R20, R183 ;  /* 0x000000b700147308 */ /* 0x000f620000002400 */
[----:B----4-:R-:W-:Y:S01]  /*6460*/  FSEL R45, R32, -INF , !P5 ;  /* 0xff800000202d7808 */ /* 0x010fe20006800000 */
[----:B------:R-:W-:Y:S01]  /*6470*/  IMAD.IADD R32, R11, 0x1, -R124 ;  /* 0x000000010b207824 */ /* 0x000fe200078e0a7c */
[----:B------:R-:W-:-:S02]  /*6480*/  IABS R106, R106 ;  /* 0x0000006a006a7213 */ /* 0x000fc40000000000 */
[----:B------:R-:W-:Y:S02]  /*6490*/  FSEL R236, R236, -INF , !P6 ;  /* 0xff800000ecec7808 */ /* 0x000fe40007000000 */
[----:B------:R-:W-:Y:S01]  /*64a0*/  FSEL R241, R241, -INF , !P6 ;  /* 0xff800000f1f17808 */ /* 0x000fe20007000000 */
[----:B------:R-:W4:Y:S01]  /*64b0*/  MUFU.TANH R108, R108 ;  /* 0x0000006c006c7308 */ /* 0x000f220000002400 */
[----:B------:R-:W-:Y:S01]  /*64c0*/  FSEL R47, R37, -INF , !P6 ;  /* 0xff800000252f7808 */ /* 0x000fe20007000000 */
[--C-:B------:R-:W-:Y:S01]  /*64d0*/  IMAD.IADD R37, R11, 0x1, -R60.reuse ;  /* 0x000000010b257824 */ /* 0x100fe200078e0a3c */
[----:B------:R-:W-:Y:S02]  /*64e0*/  FSEL R40, R33, -INF , !P6 ;  /* 0xff80000021287808 */ /* 0x000fe40007000000 */
[----:B------:R-:W-:Y:S01]  /*64f0*/  ISETP.GE.AND P6, PT, R60, UR26, PT ;  /* 0x0000001a3c007c0c */ /* 0x000fe2000bfc6270 */
[----:B------:R-:W-:Y:S01]  /*6500*/  IMAD.IADD R60, R9, 0x1, -R60 ;  /* 0x00000001093c7824 */ /* 0x000fe200078e0a3c */
[----:B------:R-:W-:Y:S01]  /*6510*/  I2FP.F32.S32 R106, R106 ;  /* 0x0000006a006a7245 */ /* 0x000fe20000201400 */
[----:B------:R-:W4:Y:S01]  /*6520*/  MUFU.TANH R120, R120 ;  /* 0x0000007800787308 */ /* 0x000f220000002400 */
[----:B------:R-:W-:-:S02]  /*6530*/  IABS R32, R32 ;  /* 0x0000002000207213 */ /* 0x000fc40000000000 */
[----:B------:R-:W-:Y:S01]  /*6540*/  IABS R33, R38 ;  /* 0x0000002600217213 */ /* 0x000fe20000000000 */
[----:B-1----:R-:W-:Y:S01]  /*6550*/  FFMA.FTZ R106, R106, -UR5, R111 ;  /* 0x800000056a6a7c23 */ /* 0x002fe2000801006f */
[----:B------:R-:W-:Y:S02]  /*6560*/  IABS R38, R37 ;  /* 0x0000002500267213 */ /* 0x000fe40000000000 */
[----:B------:R-:W-:Y:S01]  /*6570*/  IABS R37, R60 ;  /* 0x0000003c00257213 */ /* 0x000fe20000000000 */
[----:B------:R-:W1:Y:S01]  /*6580*/  MUFU.TANH R19, R19 ;  /* 0x0000001300137308 */ /* 0x000e620000002400 */
[----:B------:R-:W-:Y:S02]  /*6590*/  I2FP.F32.S32 R32, R32 ;  /* 0x0000002000207245 */ /* 0x000fe40000201400 */
[----:B------:R-:W-:Y:S02]  /*65a0*/  I2FP.F32.S32 R33, R33 ;  /* 0x0000002100217245 */ /* 0x000fe40000201400 */
[----:B------:R-:W-:Y:S01]  /*65b0*/  I2FP.F32.S32 R38, R38 ;  /* 0x0000002600267245 */ /* 0x000fe20000201400 */
[----:B--2---:R-:W-:Y:S01]  /*65c0*/  FFMA.FTZ R227, R32, -UR5, R177 ;  /* 0x8000000520e37c23 */ /* 0x004fe200080100b1 */
[----:B------:R-:W-:Y:S01]  /*65d0*/  I2FP.F32.S32 R37, R37 ;  /* 0x0000002500257245 */ /* 0x000fe20000201400 */
[----:B------:R-:W2:Y:S01]  /*65e0*/  MUFU.TANH R119, R119 ;  /* 0x0000007700777308 */ /* 0x000ea20000002400 */
[----:B------:R-:W-:Y:S01]  /*65f0*/  IABS R89, R34 ;  /* 0x0000002200597213 */ /* 0x000fe20000000000 */
[----:B---3--:R-:W-:Y:S01]  /*6600*/  FFMA.FTZ R34, R33, -UR5, R182 ;  /* 0x8000000521227c23 */ /* 0x008fe200080100b6 */
[----:B------:R-:W-:Y:S01]  /*6610*/  FSEL R73, R106, -INF , !P4 ;  /* 0xff8000006a497808 */ /* 0x000fe20006000000 */
[----:B------:R-:W-:Y:S01]  /*6620*/  IMAD.IADD R32, R15, 0x1, -R112 ;  /* 0x000000010f207824 */ /* 0x000fe200078e0a70 */
[----:B------:R-:W-:Y:S01]  /*6630*/  ISETP.GE.AND P4, PT, R142, UR26, PT ;  /* 0x0000001a8e007c0c */ /* 0x000fe2000bf86270 */
[----:B-----5:R-:W-:Y:S01]  /*6640*/  FFMA.FTZ R33, R38, -UR5, R181 ;  /* 0x8000000526217c23 */ /* 0x020fe200080100b5 */
[----:B------:R-:W-:Y:S01]  /*6650*/  I2FP.F32.S32 R107, R107 ;  /* 0x0000006b006b7245 */ /* 0x000fe20000201400 */
[----:B------:R-:W3:Y:S01]  /*6660*/  MUFU.TANH R135, R135 ;  /* 0x0000008700877308 */ /* 0x000ee20000002400 */
[----:B------:R-:W-:Y:S01]  /*6670*/  FFMA.FTZ R20, R37, -UR5, R20 ;  /* 0x8000000525147c23 */ /* 0x000fe20008010014 */
[----:B------:R-:W-:Y:S01]  /*6680*/  IMAD.IADD R38, R15, 0x1, -R124 ;  /* 0x000000010f267824 */ /* 0x000fe200078e0a7c */
[----:B------:R-:W-:Y:S01]  /*6690*/  IABS R219, R219 ;  /* 0x000000db00db7213 */ /* 0x000fe20000000000 */
[----:B----4-:R-:W-:Y:S01]  /*66a0*/  FFMA.FTZ R107, R107, -UR5, R108 ;  /* 0x800000056b6b7c23 */ /* 0x010fe2000801006c */
[----:B------:R-:W-:Y:S01]  /*66b0*/  IABS R102, R102 ;  /* 0x0000006600667213 */ /* 0x000fe20000000000 */
[----:B------:R-:W-:Y:S01]  /*66c0*/  VIADD R106, R2, 0x68 ;  /* 0x00000068026a7836 */ /* 0x000fe20000000000 */
[----:B------:R-:W-:Y:S01]  /*66d0*/  IADD3 R37, -R134, R9, RZ ;  /* 0x0000000986257210 */ /* 0x000fe20007ffe1ff */
[----:B------:R-:W4:Y:S01]  /*66e0*/  MUFU.TANH R95, R95 ;  /* 0x0000005f005f7308 */ /* 0x000f220000002400 */
[----:B------:R-:W-:Y:S01]  /*66f0*/  FSEL R39, R17, -INF , !P4 ;  /* 0xff80000011277808 */ /* 0x000fe20006000000 */
[----:B------:R-:W-:Y:S01]  /*6700*/  IMAD.IADD R17, R9, 0x1, -R122 ;  /* 0x0000000109117824 */ /* 0x000fe200078e0a7a */
[----:B------:R-:W-:Y:S01]  /*6710*/  IABS R32, R32 ;  /* 0x0000002000207213 */ /* 0x000fe20000000000 */
[----:B------:R-:W-:Y:S01]  /*6720*/  IMAD.IADD R101, R15, 0x1, -R106 ;  /* 0x000000010f657824 */ /* 0x000fe200078e0a6a */
[----:B------:R-:W-:-:S02]  /*6730*/  IABS R220, R220 ;  /* 0x000000dc00dc7213 */ /* 0x000fc40000000000 */
[----:B------:R-:W-:Y:S01]  /*6740*/  IABS R96, R96 ;  /* 0x0000006000607213 */ /* 0x000fe20000000000 */
[----:B------:R-:W5:Y:S01]  /*6750*/  MUFU.TANH R44, R44 ;  /* 0x0000002c002c7308 */ /* 0x000f620000002400 */
[----:B------:R-:W-:Y:S02]  /*6760*/  I2FP.F32.S32 R219, R219 ;  /* 0x000000db00db7245 */ /* 0x000fe40000201400 */
[----:B------:R-:W-:Y:S02]  /*6770*/  I2FP.F32.S32 R102, R102 ;  /* 0x0000006600667245 */ /* 0x000fe40000201400 */
[----:B------:R-:W-:Y:S01]  /*6780*/  IABS R207, R207 ;  /* 0x000000cf00cf7213 */ /* 0x000fe20000000000 */
[----:B------:R-:W-:Y:S01]  /*6790*/  FFMA.FTZ R219, R219, -UR5, R120 ;  /* 0x80000005dbdb7c23 */ /* 0x000fe20008010078 */
[----:B------:R-:W-:Y:S01]  /*67a0*/  IABS R37, R37 ;  /* 0x0000002500257213 */ /* 0x000fe20000000000 */
[----:B------:R-:W5:Y:S01]  /*67b0*/  MUFU.TANH R178, R178 ;  /* 0x000000b200b27308 */ /* 0x000f620000002400 */
[----:B------:R-:W-:Y:S01]  /*67c0*/  IABS R38, R38 ;  /* 0x0000002600267213 */ /* 0x000fe20000000000 */
[----:B-1----:R-:W-:Y:S01]  /*67d0*/  FFMA.FTZ R19, R102, -UR5, R19 ;  /* 0x8000000566137c23 */ /* 0x002fe20008010013 */
[----:B------:R-:W-:Y:S01]  /*67e0*/  IABS R217, R217 ;  /* 0x000000d900d97213 */ /* 0x000fe20000000000 */
[----:B------:R-:W-:Y:S01]  /*67f0*/  VIADD R102, R2, 0x70 ;  /* 0x0000007002667836 */ /* 0x000fe20000000000 */
[----:B------:R-:W-:-:S02]  /*6800*/  IABS R232, R232 ;  /* 0x000000e800e87213 */ /* 0x000fc40000000000 */
[----:B------:R-:W-:Y:S01]  /*6810*/  I2FP.F32.S32 R32, R32 ;  /* 0x0000002000207245 */ /* 0x000fe20000201400 */
[----:B------:R-:W1:Y:S01]  /*6820*/  MUFU.TANH R100, R100 ;  /* 0x0000006400647308 */ /* 0x000e620000002400 */
[----:B------:R-:W-:Y:S01]  /*6830*/  I2FP.F32.S32 R220, R220 ;  /* 0x000000dc00dc7245 */ /* 0x000fe20000201400 */
[----:B------:R-:W-:Y:S01]  /*6840*/  IMAD.IADD R108, R15, 0x1, -R102 ;  /* 0x000000010f6c7824 */ /* 0x000fe200078e0a66 */
[----:B------:R-:W-:Y:S01]  /*6850*/  I2FP.F32.S32 R96, R96 ;  /* 0x0000006000607245 */ /* 0x000fe20000201400 */
[----:B--2---:R-:W-:Y:S01]  /*6860*/  FFMA.FTZ R197, R32, -UR5, R119 ;  /* 0x8000000520c57c23 */ /* 0x004fe20008010077 */
[----:B------:R-:W-:Y:S01]  /*6870*/  IABS R46, R46 ;  /* 0x0000002e002e7213 */ /* 0x000fe20000000000 */
[----:B---3--:R-:W-:Y:S01]  /*6880*/  FFMA.FTZ R220, R220, -UR5, R135 ;  /* 0x80000005dcdc7c23 */ /* 0x008fe20008010087 */
[----:B------:R-:W-:Y:S01]  /*6890*/  I2FP.F32.S32 R207, R207 ;  /* 0x000000cf00cf7245 */ /* 0x000fe20000201400 */
[----:B------:R-:W2:Y:S01]  /*68a0*/  MUFU.TANH R99, R99 ;  /* 0x0000006300637308 */ /* 0x000ea20000002400 */
[----:B------:R-:W-:Y:S01]  /*68b0*/  I2FP.F32.S32 R37, R37 ;  /* 0x0000002500257245 */ /* 0x000fe20000201400 */
[----:B----4-:R-:W-:Y:S01]  /*68c0*/  FFMA.FTZ R233, R96, -UR5, R95 ;  /* 0x8000000560e97c23 */ /* 0x010fe2000801005f */
[----:B------:R-:W-:Y:S01]  /*68d0*/  I2FP.F32.S32 R38, R38 ;  /* 0x0000002600267245 */ /* 0x000fe20000201400 */
[----:B-----5:R-:W-:Y:S01]  /*68e0*/  FFMA.FTZ R207, R207, -UR5, R44 ;  /* 0x80000005cfcf7c23 */ /* 0x020fe2000801002c */
[----:B------:R-:W-:Y:S01]  /*68f0*/  IABS R17, R17 ;  /* 0x0000001100117213 */ /* 0x000fe20000000000 */
[----:B------:R-:W-:Y:S01]  /*6900*/  FFMA.FTZ R228, R37, -UR5, R178 ;  /* 0x8000000525e47c23 */ /* 0x000fe200080100b2 */
[----:B------:R-:W-:Y:S01]  /*6910*/  FSEL R69, R69, -INF , !P3 ;  /* 0xff80000045457808 */ /* 0x000fe20005800000 */
[----:B------:R-:W3:Y:S01]  /*6920*/  MUFU.TANH R97, R97 ;  /* 0x0000006100617308 */ /* 0x000ee20000002400 */
[----:B------:R-:W-:Y:S01]  /*6930*/  FSEL R246, R107, -INF , !P3 ;  /* 0xff8000006bf67808 */ /* 0x000fe20005800000 */
[----:B------:R-:W-:Y:S01]  /*6940*/  FFMA.FTZ R205, R38, -UR5, R205 ;  /* 0x8000000526cd7c23 */ /* 0x000fe200080100cd */
[----:B------:R-:W-:Y:S01]  /*6950*/  FSEL R242, R242, -INF , !P3 ;  /* 0xff800000f2f27808 */ /* 0x000fe20005800000 */
[----:B------:R-:W-:Y:S01]  /*6960*/  IMAD.IADD R32, R11, 0x1, -R36 ;  /* 0x000000010b207824 */ /* 0x000fe200078e0a24 */
[----:B------:R-:W-:Y:S01]  /*6970*/  ISETP.GE.AND P3, PT, R140, UR26, PT ;  /* 0x0000001a8c007c0c */ /* 0x000fe2000bf66270 */
[----:B------:R-:W-:Y:S01]  /*6980*/  IMAD.IADD R95, R85, 0x1, -R106 ;  /* 0x00000001555f7824 */ /* 0x000fe200078e0a6a */
[----:B------:R-:W-:Y:S01]  /*6990*/  I2FP.F32.S32 R217, R217 ;  /* 0x000000d900d97245 */ /* 0x000fe20000201400 */
[----:B------:R-:W4:Y:S01]  /*69a0*/  MUFU.TANH R174, R174 ;  /* 0x000000ae00ae7308 */ /* 0x000f220000002400 */
[----:B------:R-:W-:Y:S01]  /*69b0*/  I2FP.F32.S32 R232, R232 ;  /* 0x000000e800e87245 */ /* 0x000fe20000201400 */
[----:B------:R-:W-:Y:S01]  /*69c0*/  IMAD.IADD R107, R11, 0x1, -R102 ;  /* 0x000000010b6b7824 */ /* 0x000fe200078e0a66 */
[----:B------:R-:W-:Y:S01]  /*69d0*/  I2FP.F32.S32 R46, R46 ;  /* 0x0000002e002e7245 */ /* 0x000fe20000201400 */
[----:B-1----:R-:W-:Y:S01]  /*69e0*/  FFMA.FTZ R217, R217, -UR5, R100 ;  /* 0x80000005d9d97c23 */ /* 0x002fe20008010064 */
[----:B------:R-:W-:Y:S01]  /*69f0*/  I2FP.F32.S32 R17, R17 ;  /* 0x0000001100117245 */ /* 0x000fe20000201400 */
[----:B--2---:R-:W-:Y:S01]  /*6a00*/  FFMA.FTZ R232, R232, -UR5, R99 ;  /* 0x80000005e8e87c23 */ /* 0x004fe20008010063 */
[----:B------:R-:W-:Y:S01]  /*6a10*/  IABS R94, R94 ;  /* 0x0000005e005e7213 */ /* 0x000fe20000000000 */
[----:B------:R-:W1:Y:S01]  /*6a20*/  MUFU.TANH R109, R109 ;  /* 0x0000006d006d7308 */ /* 0x000e620000002400 */
[----:B------:R-:W-:Y:S01]  /*6a30*/  FSEL R44, R113, -INF , !P3 ;  /* 0xff800000712c7808 */ /* 0x000fe20005800000 */
[----:B---3--:R-:W-:Y:S01]  /*6a40*/  FFMA.FTZ R239, R46, -UR5, R97 ;  /* 0x800000052eef7c23 */ /* 0x008fe20008010061 */
[----:B------:R-:W-:Y:S01]  /*6a50*/  FSEL R219, R219, -INF , !P3 ;  /* 0xff800000dbdb7808 */ /* 0x000fe20005800000 */
[----:B------:R-:W-:Y:S01]  /*6a60*/  VIADD R100, R2, 0x71 ;  /* 0x0000007102647836 */ /* 0x000fe20000000000 */
[----:B------:R-:W-:Y:S01]  /*6a70*/  FSEL R37, R35, -INF , !P3 ;  /* 0xff80000023257808 */ /* 0x000fe20005800000 */
[----:B------:R-:W-:Y:S01]  /*6a80*/  IMAD.IADD R35, R15, 0x1, -R36 ;  /* 0x000000010f237824 */ /* 0x000fe200078e0a24 */
[----:B------:R-:W-:Y:S01]  /*6a90*/  FSEL R38, R19, -INF , !P3 ;  /* 0xff80000013267808 */ /* 0x000fe20005800000 */
[----:B------:R-:W2:Y:S01]  /*6aa0*/  MUFU.TANH R116, R116 ;  /* 0x0000007400747308 */ /* 0x000ea20000002400 */
[----:B------:R-:W-:Y:S01]  /*6ab0*/  ISETP.GE.AND P3, PT, R122, UR26, PT ;  /* 0x0000001a7a007c0c */ /* 0x000fe2000bf66270 */
[----:B----4-:R-:W-:Y:S01]  /*6ac0*/  FFMA.FTZ R224, R17, -UR5, R174 ;  /* 0x8000000511e07c23 */ /* 0x010fe200080100ae */
[----:B------:R-:W-:Y:S01]  /*6ad0*/  FSEL R46, R123, -INF , !P4 ;  /* 0xff8000007b2e7808 */ /* 0x000fe20006000000 */
[----:B------:R-:W-:Y:S01]  /*6ae0*/  IMAD.IADD R17, R11, 0x1, -R112 ;  /* 0x000000010b117824 */ /* 0x000fe200078e0a70 */
[----:B------:R-:W-:Y:S01]  /*6af0*/  FSEL R221, R221, -INF , !P4 ;  /* 0xff800000dddd7808 */ /* 0x000fe20006000000 */
[----:B------:R-:W-:Y:S01]  /*6b00*/  IMAD.IADD R19, R9, 0x1, -R36 ;  /* 0x0000000109137824 */ /* 0x000fe200078e0a24 */
[----:B------:R-:W-:Y:S01]  /*6b10*/  FSEL R222, R222, -INF , !P4 ;  /* 0xff800000dede7808 */ /* 0x000fe20006000000 */
[----:B------:R-:W3:Y:S01]  /*6b20*/  MUFU.TANH R180, R180 ;  /* 0x000000b400b47308 */ /* 0x000ee20000002400 */
[----:B------:R-:W-:Y:S01]  /*6b30*/  I2FP.F32.S32 R94, R94 ;  /* 0x0000005e005e7245 */ /* 0x000fe20000201400 */
[----:B------:R-:W-:Y:S01]  /*6b40*/  IMAD.IADD R99, R11, 0x1, -R106 ;  /* 0x000000010b637824 */ /* 0x000fe200078e0a6a */
[----:B------:R-:W-:Y:S01]  /*6b50*/  FSEL R220, R220, -INF , !P2 ;  /* 0xff800000dcdc7808 */ /* 0x000fe20005000000 */
[--C-:B------:R-:W-:Y:S01]  /*6b60*/  IMAD.IADD R110, R15, 0x1, -R100.reuse ;  /* 0x000000010f6e7824 */ /* 0x100fe200078e0a64 */
[----:B------:R-:W-:Y:S01]  /*6b70*/  FSEL R233, R233, -INF , !P2 ;  /* 0xff800000e9e97808 */ /* 0x000fe20005000000 */
[----:B-1----:R-:W-:Y:S01]  /*6b80*/  FFMA.FTZ R199, R94, -UR5, R109 ;  /* 0x800000055ec77c23 */ /* 0x002fe2000801006d */
[----:B------:R-:W-:Y:S01]  /*6b90*/  FSEL R231, R231, -INF , !P2 ;  /* 0xff800000e7e77808 */ /* 0x000fe20005000000 */
[----:B------:R-:W1:Y:S01]  /*6ba0*/  MUFU.TANH R119, R168 ;  /* 0x000000a800777308 */ /* 0x000e620000002400 */
[----:B------:R-:W-:Y:S01]  /*6bb0*/  FSEL R230, R230, -INF , !P2 ;  /* 0xff800000e6e67808 */ /* 0x000fe20005000000 */
[----:B------:R-:W-:Y:S01]  /*6bc0*/  IMAD.IADD R109, R11, 0x1, -R100 ;  /* 0x000000010b6d7824 */ /* 0x000fe200078e0a64 */
[----:B------:R-:W-:Y:S01]  /*6bd0*/  ISETP.GE.AND P4, PT, R124, UR26, PT ;  /* 0x0000001a7c007c0c */ /* 0x000fe2000bf86270 */
[C---:B------:R-:W-:Y:S01]  /*6be0*/  IMAD.IADD R124, R9.reuse, 0x1, -R124 ;  /* 0x00000001097c7824 */ /* 0x040fe200078e0a7c */
[----:B------:R-:W-:Y:S01]  /*6bf0*/  ISETP.GE.AND P2, PT, R112, UR26, PT ;  /* 0x0000001a70007c0c */ /* 0x000fe2000bf46270 */
[----:B------:R-:W-:Y:S01]  /*6c00*/  IMAD.IADD R112, R9, 0x1, -R112 ;  /* 0x0000000109707824 */ /* 0x000fe200078e0a70 */
[----:B------:R-:W-:Y:S01]  /*6c10*/  IABS R237, R237 ;  /* 0x000000ed00ed7213 */ /* 0x000fe20000000000 */
[----:B------:R-:W4:Y:S01]  /*6c20*/  MUFU.TANH R93, R93 ;  /* 0x0000005d005d7308 */ /* 0x000f220000002400 */
[----:B------:R-:W-:-:S02]  /*6c30*/  FSEL R218, R218, -INF , !P1 ;  /* 0xff800000dada7808 */ /* 0x000fc40004800000 */
[----:B------:R-:W-:Y:S02]  /*6c40*/  FSEL R217, R217, -INF , !P1 ;  /* 0xff800000d9d97808 */ /* 0x000fe40004800000 */
[----:B------:R-:W-:Y:S02]  /*6c50*/  FSEL R215, R215, -INF , !P1 ;  /* 0xff800000d7d77808 */ /* 0x000fe40004800000 */
[----:B------:R-:W-:Y:S01]  /*6c60*/  FSEL R232, R232, -INF , !P1 ;  /* 0xff800000e8e87808 */ /* 0x000fe20004800000 */
[----:B------:R-:W5:Y:S01]  /*6c70*/  MUFU.TANH R176, R176 ;  /* 0x000000b000b07308 */ /* 0x000f620000002400 */
[----:B------:R-:W-:Y:S02]  /*6c80*/  IABS R32, R32 ;  /* 0x0000002000207213 */ /* 0x000fe40000000000 */
[----:B------:R-:W-:Y:S02]  /*6c90*/  ISETP.GE.AND P1, PT, R36, UR26, PT ;  /* 0x0000001a24007c0c */ /* 0x000fe4000bf26270 */
[----:B------:R-:W-:-:S02]  /*6ca0*/  IABS R36, R35 ;  /* 0x0000002300247213 */ /* 0x000fc40000000000 */
[----:B------:R-:W-:Y:S01]  /*6cb0*/  IABS R94, R17 ;  /* 0x00000011005e7213 */ /* 0x000fe20000000000 */
[----:B------:R-:W5:Y:S01]  /*6cc0*/  MUFU.TANH R179, R179 ;  /* 0x000000b300b37308 */ /* 0x000f620000002400 */
[----:B------:R-:W-:Y:S02]  /*6cd0*/  I2FP.F32.S32 R237, R237 ;  /* 0x000000ed00ed7245 */ /* 0x000fe40000201400 */
[----:B------:R-:W-:Y:S02]  /*6ce0*/  I2FP.F32.S32 R89, R89 ;  /* 0x0000005900597245 */ /* 0x000fe40000201400 */
[----:B------:R-:W-:Y:S01]  /*6cf0*/  IABS R229, R229 ;  /* 0x000000e500e57213 */ /* 0x000fe20000000000 */
[----:B--2---:R-:W-:Y:S01]  /*6d00*/  FFMA.FTZ R237, R237, -UR5, R116 ;  /* 0x80000005eded7c23 */ /* 0x004fe20008010074 */
[----:B------:R-:W-:Y:S01]  /*6d10*/  IABS R226, R124 ;  /* 0x0000007c00e27213 */ /* 0x000fe20000000000 */
[----:B------:R-:W2:Y:S01]  /*6d20*/  MUFU.TANH R172, R172 ;  /* 0x000000ac00ac7308 */ /* 0x000ea20000002400 */
[----:B------:R-:W-:Y:S01]  /*6d30*/  IABS R225, R225 ;  /* 0x000000e100e17213 */ /* 0x000fe20000000000 */
[----:B---3--:R-:W-:Y:S01]  /*6d40*/  FFMA.FTZ R89, R89, -UR5, R180 ;  /* 0x8000000559597c23 */ /* 0x008fe200080100b4 */
[----:B------:R-:W-:-:S02]  /*6d50*/  IABS R212, R112 ;  /* 0x0000007000d47213 */ /* 0x000fc40000000000 */
[----:B------:R-:W-:Y:S01]  /*6d60*/  IABS R17, R19 ;  /* 0x0000001300117213 */ /* 0x000fe20000000000 */
[C---:B------:R-:W-:Y:S01]  /*6d70*/  IMAD.IADD R19, R85.reuse, 0x1, -R100 ;  /* 0x0000000155137824 */ /* 0x040fe200078e0a64 */
[----:B------:R-:W-:Y:S01]  /*6d80*/  I2FP.F32.S32 R32, R32 ;  /* 0x0000002000207245 */ /* 0x000fe20000201400 */
[----:B------:R-:W3:Y:S01]  /*6d90*/  MUFU.TANH R173, R173 ;  /* 0x000000ad00ad7308 */ /* 0x000ee20000002400 */
[----:B------:R-:W-:Y:S02]  /*6da0*/  I2FP.F32.S32 R36, R36 ;  /* 0x0000002400247245 */ /* 0x000fe40000201400 */
[----:B------:R-:W-:Y:S01]  /*6db0*/  I2FP.F32.S32 R229, R229 ;  /* 0x000000e500e57245 */ /* 0x000fe20000201400 */
[----:B-1----:R-:W-:Y:S01]  /*6dc0*/  FFMA.FTZ R119, R32, -UR5, R119 ;  /* 0x8000000520777c23 */ /* 0x002fe20008010077 */
[----:B------:R-:W-:Y:S01]  /*6dd0*/  I2FP.F32.S32 R226, R226 ;  /* 0x000000e200e27245 */ /* 0x000fe20000201400 */
[----:B------:R-:W-:Y:S01]  /*6de0*/  VIADD R32, R2, 0x61 ;  /* 0x0000006102207836 */ /* 0x000fe20000000000 */
[----:B------:R-:W-:Y:S01]  /*6df0*/  I2FP.F32.S32 R225, R225 ;  /* 0x000000e100e17245 */ /* 0x000fe20000201400 */
[----:B------:R-:W1:Y:S01]  /*6e00*/  MUFU.TANH R175, R175 ;  /* 0x000000af00af7308 */ /* 0x000e620000002400 */
[----:B------:R-:W-:Y:S01]  /*6e10*/  I2FP.F32.S32 R94, R94 ;  /* 0x0000005e005e7245 */ /* 0x000fe20000201400 */
[----:B----4-:R-:W-:Y:S01]  /*6e20*/  FFMA.FTZ R121, R36, -UR5, R93 ;  /* 0x8000000524797c23 */ /* 0x010fe2000801005d */
[----:B------:R-:W-:Y:S01]  /*6e30*/  I2FP.F32.S32 R212, R212 ;  /* 0x000000d400d47245 */ /* 0x000fe20000201400 */
[----:B------:R-:W-:Y:S01]  /*6e40*/  IMAD.IADD R93, R85, 0x1, -R102 ;  /* 0x00000001555d7824 */ /* 0x000fe200078e0a66 */
[----:B------:R-:W-:Y:S01]  /*6e50*/  I2FP.F32.S32 R17, R17 ;  /* 0x0000001100117245 */ /* 0x000fe20000201400 */
[----:B-----5:R-:W-:Y:S01]  /*6e60*/  FFMA.FTZ R229, R229, -UR5, R176 ;  /* 0x80000005e5e57c23 */ /* 0x020fe200080100b0 */
[----:B------:R-:W-:Y:S01]  /*6e70*/  FSEL R60, R125, -INF , !P5 ;  /* 0xff8000007d3c7808 */ /* 0x000fe20006800000 */
[----:B------:R-:W4:Y:S01]  /*6e80*/  MUFU.TANH R122, R170 ;  /* 0x000000aa007a7308 */ /* 0x000f220000002400 */
[----:B------:R-:W-:Y:S01]  /*6e90*/  FSEL R235, R235, -INF , !P5 ;  /* 0xff800000ebeb7808 */ /* 0x000fe20006800000 */
[----:B------:R-:W-:Y:S01]  /*6ea0*/  FFMA.FTZ R226, R226, -UR5, R179 ;  /* 0x80000005e2e27c23 */ /* 0x000fe200080100b3 */
[----:B------:R-:W-:Y:S01]  /*6eb0*/  FSEL R234, R234, -INF , !P5 ;  /* 0xff800000eaea7808 */ /* 0x000fe20006800000 */
[----:B--2---:R-:W-:Y:S01]  /*6ec0*/  FFMA.FTZ R225, R225, -UR5, R172 ;  /* 0x80000005e1e17c23 */ /* 0x004fe200080100ac */
[----:B---3--:R-:W-:Y:S01]  /*6ed0*/  FFMA.FTZ R223, R94, -UR5, R173 ;  /* 0x800000055edf7c23 */ /* 0x008fe200080100ad */
[----:B------:R-:W-:Y:S01]  /*6ee0*/  VIADD R36, R2, 0x78 ;  /* 0x0000007802247836 */ /* 0x000fe20000000000 */
[----:B------:R-:W-:Y:S01]  /*6ef0*/  ISETP.GE.AND P5, PT, R134, UR26, PT ;  /* 0x0000001a86007c0c */ /* 0x000fe2000bfa6270 */
[----:B------:R-:W-:-:S02]  /*6f00*/  VIADD R2, R2, 0x79 ;  /* 0x0000007902027836 */ /* 0x000fc40000000000 */
[----:B-1----:R-:W-:Y:S01]  /*6f10*/  FFMA.FTZ R212, R212, -UR5, R175 ;  /* 0x80000005d4d47c23 */ /* 0x002fe200080100af */
[----:B------:R-:W-:Y:S01]  /*6f20*/  FSEL R216, R216, -INF , !P0 ;  /* 0xff800000d8d87808 */ /* 0x000fe20004000000 */
[--C-:B------:R-:W-:Y:S01]  /*6f30*/  IMAD.IADD R96, R85, 0x1, -R32.reuse ;  /* 0x0000000155607824 */ /* 0x100fe200078e0a20 */
[----:B------:R-:W-:Y:S01]  /*6f40*/  FSEL R237, R237, -INF , !P0 ;  /* 0xff800000eded7808 */ /* 0x000fe20004000000 */
[--C-:B------:R-:W-:Y:S01]  /*6f50*/  IMAD.IADD R98, R15, 0x1, -R32.reuse ;  /* 0x000000010f627824 */ /* 0x100fe200078e0a20 */
[----:B------:R-:W-:Y:S01]  /*6f60*/  FSEL R35, R89, -INF , !P0 ;  /* 0xff80000059237808 */ /* 0x000fe20004000000 */
[----:B------:R-:W-:Y:S01]  /*6f70*/  IMAD.IADD R97, R11, 0x1, -R32 ;  /* 0x000000010b617824 */ /* 0x000fe200078e0a20 */
[----:B------:R-:W-:Y:S01]  /*6f80*/  FSEL R34, R34, -INF , !P0 ;  /* 0xff80000022227808 */ /* 0x000fe20004000000 */
[----:B----4-:R-:W-:Y:S01]  /*6f90*/  FFMA.FTZ R122, R17, -UR5, R122 ;  /* 0x80000005117a7c23 */ /* 0x010fe2000801007a */
[----:B------:R-:W-:Y:S01]  /*6fa0*/  ISETP.GE.AND P0, PT, R32, UR26, PT ;  /* 0x0000001a20007c0c */ /* 0x000fe2000bf06270 */
[----:B------:R-:W-:Y:S01]  /*6fb0*/  IMAD.IADD R89, R9, 0x1, -R32 ;  /* 0x0000000109597824 */ /* 0x000fe200078e0a20 */
[----:B------:R-:W1:Y:S01]  /*6fc0*/  MUFU.TANH R13, R13 ;  /* 0x0000000d000d7308 */ /* 0x000e620000002400 */
[----:B------:R-:W-:Y:S01]  /*6fd0*/  FSEL R214, R214, -INF , !P6 ;  /* 0xff800000d6d67808 */ /* 0x000fe20007000000 */
[----:B------:R-:W-:Y:S01]  /*6fe0*/  IMAD.IADD R94, R85, 0x1, -R104 ;  /* 0x00000001555e7824 */ /* 0x000fe200078e0a68 */
[----:B------:R-:W-:Y:S01]  /*6ff0*/  FSEL R239, R239, -INF , !P6 ;  /* 0xff800000efef7808 */ /* 0x000fe20007000000 */
[--C-:B------:R-:W-:Y:S01]  /*7000*/  IMAD.IADD R111, R15, 0x1, -R36.reuse ;  /* 0x000000010f6f7824 */ /* 0x100fe200078e0a24 */
[----:B------:R-:W-:Y:S01]  /*7010*/  FSEL R33, R33, -INF , !P6 ;  /* 0xff80000021217808 */ /* 0x000fe20007000000 */
[----:B------:R-:W-:Y:S01]  /*7020*/  IMAD.IADD R112, R11, 0x1, -R36 ;  /* 0x000000010b707824 */ /* 0x000fe200078e0a24 */
[----:B------:R-:W-:Y:S01]  /*7030*/  FSEL R32, R20, -INF , !P6 ;  /* 0xff80000014207808 */ /* 0x000fe20007000000 */
[----:B------:R-:W2:Y:S01]  /*7040*/  MUFU.TANH R12, R12 ;  /* 0x0000000c000c7308 */ /* 0x000ea20000002400 */
[----:B------:R-:W-:Y:S01]  /*7050*/  ISETP.GE.AND P6, PT, R106, UR26, PT ;  /* 0x0000001a6a007c0c */ /* 0x000fe2000bfc6270 */
[----:B------:R-:W-:Y:S01]  /*7060*/  IMAD.IADD R20, R9, 0x1, -R106 ;  /* 0x0000000109147824 */ /* 0x000fe200078e0a6a */
[----:B------:R-:W-:Y:S01]  /*7070*/  IABS R93, R93 ;  /* 0x0000005d005d7213 */ /* 0x000fe20000000000 */
[----:B------:R-:W-:Y:S01]  /*7080*/  IMAD.IADD R106, R15, 0x1, -R104 ;  /* 0x000000010f6a7824 */ /* 0x000fe200078e0a68 */
[C---:B------:R-:W-:Y:S01]  /*7090*/  IADD3 R17, R85.reuse, -R36, RZ ;  /* 0x8000002455117210 */ /* 0x040fe20007ffe0ff */
[--C-:B------:R-:W-:Y:S01]  /*70a0*/  IMAD.IADD R85, R85, 0x1, -R2.reuse ;  /* 0x0000000155557824 */ /* 0x100fe200078e0a02 */
[----:B------:R-:W-:Y:S01]  /*70b0*/  FSEL R198, R198, -INF , !P5 ;  /* 0xff800000c6c67808 */ /* 0x000fe20006800000 */
[--C-:B------:R-:W-:Y:S01]  /*70c0*/  IMAD.IADD R15, R15, 0x1, -R2.reuse ;  /* 0x000000010f0f7824 */ /* 0x100fe200078e0a02 */
[----:B------:R-:W-:Y:S01]  /*70d0*/  FSEL R207, R207, -INF , !P5 ;  /* 0xff800000cfcf7808 */ /* 0x000fe20006800000 */
[----:B------:R-:W-:Y:S01]  /*70e0*/  IMAD.IADD R11, R11, 0x1, -R2 ;  /* 0x000000010b0b7824 */ /* 0x000fe200078e0a02 */
[----:B------:R-:W-:Y:S01]  /*70f0*/  FSEL R229, R229, -INF , !P5 ;  /* 0xff800000e5e57808 */ /* 0x000fe20006800000 */
[----:B------:R-:W3:Y:S01]  /*7100*/  MUFU.TANH R14, R14 ;  /* 0x0000000e000e7308 */ /* 0x000ee20000002400 */
[----:B------:R-:W-:-:S02]  /*7110*/  FSEL R228, R228, -INF , !P5 ;  /* 0xff800000e4e47808 */ /* 0x000fc40006800000 */
[----:B------:R-:W-:Y:S02]  /*7120*/  FSEL R196, R196, -INF , !P4 ;  /* 0xff800000c4c47808 */ /* 0x000fe40006000000 */
[----:B------:R-:W-:Y:S02]  /*7130*/  FSEL R205, R205, -INF , !P4 ;  /* 0xff800000cdcd7808 */ /* 0x000fe40006000000 */
[----:B------:R-:W-:Y:S01]  /*7140*/  FSEL R227, R227, -INF , !P4 ;  /* 0xff800000e3e37808 */ /* 0x000fe20006000000 */
[----:B------:R-:W4:Y:S01]  /*7150*/  MUFU.TANH R18, R18 ;  /* 0x0000001200127308 */ /* 0x000f220000002400 */
[----:B------:R-:W-:Y:S02]  /*7160*/  FSEL R226, R226, -INF , !P4 ;  /* 0xff800000e2e27808 */ /* 0x000fe40006000000 */
[----:B------:R-:W-:Y:S02]  /*7170*/  FSEL R130, R130, -INF , !P3 ;  /* 0xff80000082827808 */ /* 0x000fe40005800000 */
[----:B------:R-:W-:-:S02]  /*7180*/  FSEL R199, R199, -INF , !P3 ;  /* 0xff800000c7c77808 */ /* 0x000fc40005800000 */
[----:B------:R-:W-:Y:S01]  /*7190*/  FSEL R225, R225, -INF , !P3 ;  /* 0xff800000e1e17808 */ /* 0x000fe20005800000 */
[----:B------:R-:W5:Y:S01]  /*71a0*/  MUFU.TANH R83, R83 ;  /* 0x0000005300537308 */ /* 0x000f620000002400 */
[----:B------:R-:W-:Y:S02]  /*71b0*/  FSEL R224, R224, -INF , !P3 ;  /* 0xff800000e0e07808 */ /* 0x000fe40005800000 */
[----:B------:R-:W-:Y:S02]  /*71c0*/  FSEL R128, R128, -INF , !P2 ;  /* 0xff80000080807808 */ /* 0x000fe40005000000 */
[----:B------:R-:W-:Y:S02]  /*71d0*/  FSEL R197, R197, -INF , !P2 ;  /* 0xff800000c5c57808 */ /* 0x000fe40005000000 */
[----:B------:R-:W-:Y:S01]  /*71e0*/  FSEL R223, R223, -INF , !P2 ;  /* 0xff800000dfdf7808 */ /* 0x000fe20005000000 */
[----:B------:R-:W5:Y:S01]  /*71f0*/  MUFU.TANH R171, R171 ;  /* 0x000000ab00ab7308 */ /* 0x000f620000002400 */
[----:B------:R-:W-:-:S02]  /*7200*/  FSEL R212, R212, -INF , !P2 ;  /* 0xff800000d4d47808 */ /* 0x000fc40005000000 */
[----:B------:R-:W-:Y:S02]  /*7210*/  FSEL R126, R126, -INF , !P1 ;  /* 0xff8000007e7e7808 */ /* 0x000fe40004800000 */
[----:B------:R-:W-:Y:S02]  /*7220*/  FSEL R121, R121, -INF , !P1 ;  /* 0xff80000079797808 */ /* 0x000fe40004800000 */
[----:B------:R-:W-:Y:S01]  /*7230*/  FSEL R119, R119, -INF , !P1 ;  /* 0xff80000077777808 */ /* 0x000fe20004800000 */
[----:B------:R-:W5:Y:S01]  /*7240*/  MUFU.TANH R21, R21 ;  /* 0x0000001500157308 */ /* 0x000f620000002400 */
[----:B------:R-:W-:Y:S02]  /*7250*/  FSEL R122, R122, -INF , !P1 ;  /* 0xff8000007a7a7808 */ /* 0x000fe40004800000 */
[----:B------:R-:W-:Y:S01]  /*7260*/  ISETP.GE.AND P5, PT, R104, UR26, PT ;  /* 0x0000001a68007c0c */ /* 0x000fe2000bfa6270 */
[C---:B------:R-:W-:Y:S01]  /*7270*/  IMAD.IADD R104, R9.reuse, 0x1, -R104 ;  /* 0x0000000109687824 */ /* 0x040fe200078e0a68 */
[----:B------:R-:W-:Y:S01]  /*7280*/  ISETP.GE.AND P4, PT, R102, UR26, PT ;  /* 0x0000001a66007c0c */ /* 0x000fe2000bf86270 */
[C---:B------:R-:W-:Y:S01]  /*7290*/  IMAD.IADD R102, R9.reuse, 0x1, -R102 ;  /* 0x0000000109667824 */ /* 0x040fe200078e0a66 */
[----:B------:R-:W-:Y:S01]  /*72a0*/  ISETP.GE.AND P3, PT, R100, UR26, PT ;  /* 0x0000001a64007c0c */ /* 0x000fe2000bf66270 */
[C---:B------:R-:W-:Y:S01]  /*72b0*/  IMAD.IADD R100, R9.reuse, 0x1, -R100 ;  /* 0x0000000109647824 */ /* 0x040fe200078e0a64 */
[----:B------:R-:W-:Y:S01]  /*72c0*/  ISETP.GE.AND P2, PT, R36, UR26, PT ;  /* 0x0000001a24007c0c */ /* 0x000fe2000bf46270 */
[C---:B------:R-:W-:Y:S01]  /*72d0*/  IMAD.IADD R36, R9.reuse, 0x1, -R36 ;  /* 0x0000000109247824 */ /* 0x040fe200078e0a24 */
[----:B------:R-:W-:Y:S01]  /*72e0*/  ISETP.GE.AND P1, PT, R2, UR26, PT ;  /* 0x0000001a02007c0c */ /* 0x000fe2000bf26270 */
[----:B------:R-:W-:-:S02]  /*72f0*/  IMAD.IADD R2, R9, 0x1, -R2 ;  /* 0x0000000109027824 */ /* 0x000fc400078e0a02 */
[----:B------:R-:W-:Y:S01]  /*7300*/  FMUL.FTZ R9, R64, UR10 ;  /* 0x0000000a40097c20 */ /* 0x000fe20008410000 */
[----:B------:R-:W-:Y:S01]  /*7310*/  IMAD.MOV.U32 R64, RZ, RZ, R93 ;  /* 0x000000ffff407224 */ /* 0x000fe200078e005d */
[----:B------:R-:W-:Y:S01]  /*7320*/  IABS R19, R19 ;  /* 0x0000001300137213 */ /* 0x000fe20000000000 */
[----:B------:R-:W5:Y:S01]  /*7330*/  MUFU.TANH R48, R48 ;  /* 0x0000003000307308 */ /* 0x000f620000002400 */
[----:B------:R-:W-:Y:S02]  /*7340*/  IABS R96, R96 ;  /* 0x0000006000607213 */ /* 0x000fe40000000000 */
[----:B------:R-:W-:Y:S02]  /*7350*/  I2FP.F32.S32 R64, R64 ;  /* 0x0000004000407245 */ /* 0x000fe40000201400 */
[----:B------:R-:W-:Y:S02]  /*7360*/  I2FP.F32.S32 R19, R19 ;  /* 0x0000001300137245 */ /* 0x000fe40000201400 */
[----:B------:R-:W-:Y:S01]  /*7370*/  IABS R98, R98 ;  /* 0x0000006200627213 */ /* 0x000fe20000000000 */
[----:B------:R-:W5:Y:S01]  /*7380*/  MUFU.TANH R57, R57 ;  /* 0x0000003900397308 */ /* 0x000f620000002400 */
[----:B------:R-:W-:Y:S01]  /*7390*/  IABS R97, R97 ;  /* 0x0000006100617213 */ /* 0x000fe20000000000 */
[----:B-1----:R-:W-:Y:S01]  /*73a0*/  FFMA.FTZ R13, R64, -UR5, R13 ;  /* 0x80000005400d7c23 */ /* 0x002fe2000801000d */
[----:B------:R-:W-:Y:S01]  /*73b0*/  IABS R89, R89 ;  /* 0x0000005900597213 */ /* 0x000fe20000000000 */
[----:B--2---:R-:W-:Y:S01]  /*73c0*/  FFMA.FTZ R12, R19, -UR5, R12 ;  /* 0x80000005130c7c23 */ /* 0x004fe2000801000c */
[----:B------:R-:W-:-:S02]  /*73d0*/  IABS R20, R20 ;  /* 0x0000001400147213 */ /* 0x000fc40000000000 */
[----:B------:R-:W-:Y:S01]  /*73e0*/  I2FP.F32.S32 R93, R96 ;  /* 0x00000060005d7245 */ /* 0x000fe20000201400 */
[----:B------:R-:W1:Y:S01]  /*73f0*/  MUFU.TANH R87, R87 ;  /* 0x0000005700577308 */ /* 0x000e620000002400 */
[----:B------:R-:W-:Y:S02]  /*7400*/  IABS R17, R17 ;  /* 0x0000001100117213 */ /* 0x000fe40000000000 */
[----:B------:R-:W-:Y:S01]  /*7410*/  I2FP.F32.S32 R19, R98 ;  /* 0x0000006200137245 */ /* 0x000fe20000201400 */
[----:B---3--:R-:W-:Y:S01]  /*7420*/  FFMA.FTZ R14, R93, -UR5, R14 ;  /* 0x800000055d0e7c23 */ /* 0x008fe2000801000e */
[----:B------:R-:W-:Y:S02]  /*7430*/  I2FP.F32.S32 R64, R97 ;  /* 0x0000006100407245 */ /* 0x000fe40000201400 */
[----:B------:R-:W-:Y:S01]  /*7440*/  I2FP.F32.S32 R124, R89 ;  /* 0x00000059007c7245 */ /* 0x000fe20000201400 */
[----:B------:R-:W2:Y:S01]  /*7450*/  MUFU.TANH R10, R10 ;  /* 0x0000000a000a7308 */ /* 0x000ea20000002400 */
[----:B------:R-:W-:Y:S01]  /*7460*/  I2FP.F32.S32 R20, R20 ;  /* 0x0000001400147245 */ /* 0x000fe20000201400 */
[----:B----4-:R-:W-:Y:S01]  /*7470*/  FFMA.FTZ R18, R19, -UR5, R18 ;  /* 0x8000000513127c23 */ /* 0x010fe20008010012 */
[----:B------:R-:W-:Y:S01]  /*7480*/  I2FP.F32.S32 R17, R17 ;  /* 0x0000001100117245 */ /* 0x000fe20000201400 */
[----:B-----5:R-:W-:Y:S01]  /*7490*/  FFMA.FTZ R64, R64, -UR5, R83 ;  /* 0x8000000540407c23 */ /* 0x020fe20008010053 */
[----:B------:R-:W-:Y:S01]  /*74a0*/  FFMA.FTZ R124, R124, -UR5, R171 ;  /* 0x800000057c7c7c23 */ /* 0x000fe200080100ab */
[----:B------:R-:W-:Y:S01]  /*74b0*/  IABS R109, R109 ;  /* 0x0000006d006d7213 */ /* 0x000fe20000000000 */
[----:B------:R-:W-:Y:S01]  /*74c0*/  FFMA.FTZ R21, R20, -UR5, R21 ;  /* 0x8000000514157c23 */ /* 0x000fe20008010015 */
[----:B------:R-:W3:Y:S01]  /*74d0*/  MUFU.TANH R56, R56 ;  /* 0x0000003800387308 */ /* 0x000ee20000002400 */
[----:B------:R-:W-:Y:S01]  /*74e0*/  IABS R85, R85 ;  /* 0x0000005500557213 */ /* 0x000fe20000000000 */
[----:B------:R-:W-:Y:S01]  /*74f0*/  FFMA.FTZ R204, R17, -UR5, R48 ;  /* 0x8000000511cc7c23 */ /* 0x000fe20008010030 */
[----:B------:R-:W-:-:S02]  /*7500*/  IABS R99, R99 ;  /* 0x0000006300637213 */ /* 0x000fc40000000000 */
[----:B------:R-:W-:Y:S02]  /*7510*/  IABS R108, R108 ;  /* 0x0000006c006c7213 */ /* 0x000fe40000000000 */
[----:B------:R-:W-:Y:S01]  /*7520*/  IABS R107, R107 ;  /* 0x0000006b006b7213 */ /* 0x000fe20000000000 */
[----:B------:R-:W4:Y:S01]  /*7530*/  MUFU.TANH R49, R49 ;  /* 0x0000003100317308 */ /* 0x000f220000002400 */
[----:B------:R-:W-:Y:S02]  /*7540*/  I2FP.F32.S32 R20, R109 ;  /* 0x0000006d00147245 */ /* 0x000fe40000201400 */
[----:B------:R-:W-:Y:S02]  /*7550*/  I2FP.F32.S32 R202, R85 ;  /* 0x0000005500ca7245 */ /* 0x000fe40000201400 */
[----:B------:R-:W-:Y:S01]  /*7560*/  I2FP.F32.S32 R48, R99 ;  /* 0x0000006300307245 */ /* 0x000fe20000201400 */
[----:B------:R-:W-:Y:S01]  /*7570*/  FFMA.FTZ R57, R20, -UR5, R57 ;  /* 0x8000000514397c23 */ /* 0x000fe20008010039 */
[----:B------:R-:W-:Y:S01]  /*7580*/  I2FP.F32.S32 R19, R108 ;  /* 0x0000006c00137245 */ /* 0x000fe20000201400 */
[----:B------:R-:W-:Y:S01]  /*7590*/  MUFU.TANH R68, R68 ;  /* 0x0000004400447308 */ /* 0x000fe20000002400 */
[----:B------:R-:W-:Y:S01]  /*75a0*/  I2FP.F32.S32 R17, R107 ;  /* 0x0000006b00117245 */ /* 0x000fe20000201400 */
[----:B-1----:R-:W-:Y:S01]  /*75b0*/  FFMA.FTZ R87, R48, -UR5, R87 ;  /* 0x8000000530577c23 */ /* 0x002fe20008010057 */
[----:B------:R-:W-:Y:S01]  /*75c0*/  FSEL R211, R14, -INF , !P0 ;  /* 0xff8000000ed37808 */ /* 0x000fe20004000000 */
[----:B--2---:R-:W-:Y:S01]  /*75d0*/  FFMA.FTZ R10, R19, -UR5, R10 ;  /* 0x80000005130a7c23 */ /* 0x004fe2000801000a */
[----:B------:R-:W-:Y:S01]  /*75e0*/  FSEL R131, R18, -INF , !P0 ;  /* 0xff80000012837808 */ /* 0x000fe20004000000 */
[----:B---3--:R-:W-:Y:S01]  /*75f0*/  FFMA.FTZ R56, R17, -UR5, R56 ;  /* 0x8000000511387c23 */ /* 0x008fe20008010038 */
[----:B------:R-:W-:Y:S01]  /*7600*/  FSEL R127, R64, -INF , !P0 ;  /* 0xff800000407f7808 */ /* 0x000fe20004000000 */
[----:B------:R-:W1:Y:S01]  /*7610*/  MUFU.TANH R65, R65 ;  /* 0x0000004100417308 */ /* 0x000e620000002400 */
[----:B------:R-:W-:Y:S01]  /*7620*/  FSEL R124, R124, -INF , !P0 ;  /* 0xff8000007c7c7808 */ /* 0x000fe20004000000 */
[----:B----4-:R-:W-:Y:S01]  /*7630*/  FFMA.FTZ R202, R202, -UR5, R49 ;  /* 0x80000005caca7c23 */ /* 0x010fe20008010031 */
[----:B------:R-:W-:-:S02]  /*7640*/  IABS R94, R94 ;  /* 0x0000005e005e7213 */ /* 0x000fc40000000000 */
[----:B------:R-:W-:Y:S02]  /*7650*/  IABS R106, R106 ;  /* 0x0000006a006a7213 */ /* 0x000fe40000000000 */
[----:B------:R-:W-:Y:S01]  /*7660*/  IABS R105, R105 ;  /* 0x0000006900697213 */ /* 0x000fe20000000000 */
[----:B------:R-:W2:Y:S01]  /*7670*/  MUFU.TANH R67, R67 ;  /* 0x0000004300437308 */ /* 0x000ea20000002400 */
[----:B------:R-:W-:Y:S02]  /*7680*/  IABS R11, R11 ;  /* 0x0000000b000b7213 */ /* 0x000fe40000000000 */
[----:B------:R-:W-:Y:S02]  /*7690*/  PLOP3.LUT P0, PT, PT, PT, UP0, 0x80, 0x0 ;  /* 0x000000000000781c */ /* 0x000fe40003f0f008 */
[----:B------:R-:W-:Y:S02]  /*76a0*/  IABS R95, R95 ;  /* 0x0000005f005f7213 */ /* 0x000fe40000000000 */
[----:B------:R-:W-:Y:S01]  /*76b0*/  IABS R101, R101 ;  /* 0x0000006500657213 */ /* 0x000fe20000000000 */
[----:B------:R-:W-:Y:S01]  /*76c0*/  MUFU.TANH R16, R16 ;  /* 0x0000001000107308 */ /* 0x000fe20000002400 */
[----:B------:R-:W-:-:S02]  /*76d0*/  IABS R104, R104 ;  /* 0x0000006800687213 */ /* 0x000fc40000000000 */
[----:B------:R-:W-:Y:S02]  /*76e0*/  IABS R102, R102 ;  /* 0x0000006600667213 */ /* 0x000fe40000000000 */
[----:B------:R-:W-:Y:S02]  /*76f0*/  IABS R110, R110 ;  /* 0x0000006e006e7213 */ /* 0x000fe40000000000 */
[----:B------:R-:W-:Y:S01]  /*7700*/  IABS R100, R100 ;  /* 0x0000006400647213 */ /* 0x000fe20000000000 */
[----:B------:R-:W-:Y:S01]  /*7710*/  MUFU.TANH R8, R8 ;  /* 0x0000000800087308 */ /* 0x000fe20000002400 */
[----:B------:R-:W-:Y:S02]  /*7720*/  IABS R111, R111 ;  /* 0x0000006f006f7213 */ /* 0x000fe40000000000 */
[----:B------:R-:W-:Y:S02]  /*7730*/  IABS R15, R15 ;  /* 0x0000000f000f7213 */ /* 0x000fe40000000000 */
[----:B------:R-:W-:-:S02]  /*7740*/  IABS R112, R112 ;  /* 0x0000007000707213 */ /* 0x000fc40000000000 */
[----:B------:R-:W-:Y:S01]  /*7750*/  IABS R36, R36 ;  /* 0x0000002400247213 */ /* 0x000fe20000000000 */
[----:B------:R-:W3:Y:S01]  /*7760*/  MUFU.TANH R9, R9 ;  /* 0x0000000900097308 */ /* 0x000ee20000002400 */
[----:B------:R-:W-:Y:S02]  /*7770*/  IABS R2, R2 ;  /* 0x0000000200027213 */ /* 0x000fe40000000000 */
[----:B------:R-:W-:Y:S02]  /*7780*/  I2FP.F32.S32 R94, R94 ;  /* 0x0000005e005e7245 */ /* 0x000fe40000201400 */
[----:B------:R-:W-:Y:S02]  /*7790*/  I2FP.F32.S32 R106, R106 ;  /* 0x0000006a006a7245 */ /* 0x000fe40000201400 */
[----:B------:R-:W-:Y:S01]  /*77a0*/  I2FP.F32.S32 R105, R105 ;  /* 0x0000006900697245 */ /* 0x000fe20000201400 */
[----:B------:R-:W4:Y:S01]  /*77b0*/  MUFU.TANH R66, R66 ;  /* 0x0000004200427308 */ /* 0x000f220000002400 */
[----:B------:R-:W-:Y:S01]  /*77c0*/  I2FP.F32.S32 R20, R11 ;  /* 0x0000000b00147245 */ /* 0x000fe20000201400 */
[----:B-1----:R-:W-:Y:S01]  /*77d0*/  FFMA.FTZ R209, R94, -UR5, R65 ;  /* 0x800000055ed17c23 */ /* 0x002fe20008010041 */
[----:B------:R-:W-:Y:S01]  /*77e0*/  I2FP.F32.S32 R96, R95 ;  /* 0x0000005f00607245 */ /* 0x000fe20000201400 */
[----:B--2---:R-:W-:Y:S01]  /*77f0*/  FFMA.FTZ R117, R106, -UR5, R67 ;  /* 0x800000056a757c23 */ /* 0x004fe20008010043 */
[----:B------:R-:W-:Y:S01]  /*7800*/  I2FP.F32.S32 R101, R101 ;  /* 0x0000006500657245 */ /* 0x000fe20000201400 */
[----:B------:R-:W-:Y:S01]  /*7810*/  FFMA.FTZ R68, R105, -UR5, R68 ;  /* 0x8000000569447c23 */ /* 0x000fe20008010044 */
[----:B------:R-:W-:Y:S01]  /*7820*/  I2FP.F32.S32 R49, R104 ;  /* 0x0000006800317245 */ /* 0x000fe20000201400 */
[----:B------:R-:W1:Y:S01]  /*7830*/  MUFU.TANH R58, R58 ;  /* 0x0000003a003a7308 */ /* 0x000e620000002400 */
[----:B------:R-:W-:Y:S01]  /*7840*/  I2FP.F32.S32 R17, R102 ;  /* 0x0000006600117245 */ /* 0x000fe20000201400 */
[----:B---3--:R-:W-:Y:S01]  /*7850*/  FFMA.FTZ R9, R96, -UR5, R9 ;  /* 0x8000000560097c23 */ /* 0x008fe20008010009 */
[----:B------:R-:W-:Y:S01]  /*7860*/  I2FP.F32.S32 R19, R110 ;  /* 0x0000006e00137245 */ /* 0x000fe20000201400 */
[----:B------:R-:W-:Y:S01]  /*7870*/  FFMA.FTZ R16, R49, -UR5, R16 ;  /* 0x8000000531107c23 */ /* 0x000fe20008010010 */
[----:B------:R-:W-:-:S02]  /*7880*/  I2FP.F32.S32 R100, R100 ;  /* 0x0000006400647245 */ /* 0x000fc40000201400 */
[----:B------:R-:W-:Y:S01]  /*7890*/  I2FP.F32.S32 R111, R111 ;  /* 0x0000006f006f7245 */ /* 0x000fe20000201400 */
[----:B------:R-:W2:Y:S01]  /*78a0*/  MUFU.TANH R59, R59 ;  /* 0x0000003b003b7308 */ /* 0x000ea20000002400 */
[----:B------:R-:W-:Y:S01]  /*78b0*/  I2FP.F32.S32 R48, R15 ;  /* 0x0000000f00307245 */ /* 0x000fe20000201400 */
[----:B----4-:R-:W-:Y:S01]  /*78c0*/  FFMA.FTZ R66, R101, -UR5, R66 ;  /* 0x8000000565427c23 */ /* 0x010fe20008010042 */
[----:B------:R-:W-:Y:S01]  /*78d0*/  I2FP.F32.S32 R107, R112 ;  /* 0x00000070006b7245 */ /* 0x000fe20000201400 */
[----:B------:R-:W-:Y:S01]  /*78e0*/  FFMA.FTZ R8, R19, -UR5, R8 ;  /* 0x8000000513087c23 */ /* 0x000fe20008010008 */
[----:B------:R-:W-:Y:S02]  /*78f0*/  I2FP.F32.S32 R11, R36 ;  /* 0x00000024000b7245 */ /* 0x000fe40000201400 */
[----:B------:R-:W-:Y:S01]  /*7900*/  I2FP.F32.S32 R2, R2 ;  /* 0x0000000200027245 */ /* 0x000fe20000201400 */
[----:B------:R-:W3:Y:S01]  /*7910*/  MUFU.TANH R52, R52 ;  /* 0x0000003400347308 */ /* 0x000ee20000002400 */
[----:B-1----:R-:W-:Y:S01]  /*7920*/  FFMA.FTZ R108, R17, -UR5, R58 ;  /* 0x80000005116c7c23 */ /* 0x002fe2000801003a */
[----:B------:R-:W-:-:S02]  /*7930*/  LOP3.LUT R36, R0, 0x3, RZ, 0xc0, !PT ;  /* 0x0000000300247812 */ /* 0x000fc400078ec0ff */
[----:B------:R-:W-:Y:S02]  /*7940*/  FSEL R210, R9, -INF , !P6 ;  /* 0xff80000009d27808 */ /* 0x000fe40007000000 */
[----:B------:R-:W-:Y:S02]  /*7950*/  FSEL R129, R66, -INF , !P6 ;  /* 0xff80000042817808 */ /* 0x000fe40007000000 */
[----:B------:R-:W1:Y:S01]  /*7960*/  MUFU.TANH R53, R53 ;  /* 0x0000003500357308 */ /* 0x000e620000002400 */
[----:B--2---:R-:W-:Y:S01]  /*7970*/  FFMA.FTZ R106, R100, -UR5, R59 ;  /* 0x80000005646a7c23 */ /* 0x004fe2000801003b */
[----:B------:R-:W-:Y:S02]  /*7980*/  FSEL R125, R87, -INF , !P6 ;  /* 0xff800000577d7808 */ /* 0x000fe40007000000 */
[----:B------:R-:W-:Y:S02]  /*7990*/  FSEL R112, R21, -INF , !P6 ;  /* 0xff80000015707808 */ /* 0x000fe40007000000 */
[----:B------:R-:W-:-:S02]  /*79a0*/  FSEL R209, R209, -INF , !P5 ;  /* 0xff800000d1d17808 */ /* 0x000fc40006800000 */
[----:B------:R-:W2:Y:S01]  /*79b0*/  MUFU.TANH R50, R50 ;  /* 0x0000003200327308 */ /* 0x000ea20000002400 */
[----:B---3--:R-:W-:Y:S01]  /*79c0*/  FFMA.FTZ R107, R107, -UR5, R52 ;  /* 0x800000056b6b7c23 */ /* 0x008fe20008010034 */
[----:B------:R-:W-:Y:S02]  /*79d0*/  FSEL R117, R117, -INF , !P5 ;  /* 0xff80000075757808 */ /* 0x000fe40006800000 */
[----:B------:R-:W-:Y:S02]  /*79e0*/  FSEL R123, R68, -INF , !P5 ;  /* 0xff800000447b7808 */ /* 0x000fe40006800000 */
[----:B------:R-:W-:Y:S02]  /*79f0*/  FSEL R110, R16, -INF , !P5 ;  /* 0xff800000106e7808 */ /* 0x000fe40006800000 */
[----:B------:R-:W3:Y:S01]  /*7a00*/  MUFU.TANH R54, R54 ;  /* 0x0000003600367308 */ /* 0x000ee20000002400 */
[----:B-1----:R-:W-:Y:S01]  /*7a10*/  FFMA.FTZ R105, R20, -UR5, R53 ;  /* 0x8000000514697c23 */ /* 0x002fe20008010035 */
[----:B------:R-:W-:-:S02]  /*7a20*/  FSEL R208, R13, -INF , !P4 ;  /* 0xff8000000dd07808 */ /* 0x000fc40006000000 */
        /* <DEDUP_REMOVED lines=12> */
[----:B------:R-:W-:Y:S01]  /*7af0*/  FSEL R114, R114, -INF , !P2 ;  /* 0xff80000072727808 */ /* 0x000fe20005000000 */
[----:B-1----:R-:W-:Y:S01]  /*7b00*/  FFMA.FTZ R113, R48, -UR5, R51 ;  /* 0x8000000530717c23 */ /* 0x002fe20008010033 */
[----:B------:R-:W-:-:S02]  /*7b10*/  FSEL R202, R202, -INF , !P1 ;  /* 0xff800000caca7808 */ /* 0x000fc40004800000 */
[----:B------:R-:W-:Y:S02]  /*7b20*/  FSEL R107, R107, -INF , !P2 ;  /* 0xff8000006b6b7808 */ /* 0x000fe40005000000 */
[----:B------:R-:W-:Y:S02]  /*7b30*/  FSEL R113, R113, -INF , !P1 ;  /* 0xff80000071717808 */ /* 0x000fe40004800000 */
[----:B------:R-:W-:Y:S01]  /*7b40*/  FSEL R94, R94, -INF , !P2 ;  /* 0xff8000005e5e7808 */ /* 0x000fe20005000000 */
[----:B--2---:R-:W-:Y:S01]  /*7b50*/  FFMA.FTZ R93, R2, -UR5, R55 ;  /* 0x80000005025d7c23 */ /* 0x004fe20008010037 */
[----:B------:R-:W-:-:S04]  /*7b60*/  FSEL R105, R105, -INF , !P1 ;  /* 0xff80000069697808 */ /* 0x000fc80004800000 */
[----:B------:R-:W-:Y:S01]  /*7b70*/  FSEL R93, R93, -INF , !P1 ;  /* 0xff8000005d5d7808 */ /* 0x000fe20004800000 */
[----:B------:R-:W-:Y:S06]  /*7b80*/  BAR.SYNC.DEFER_BLOCKING 0x0 ;  /* 0x0000000000007b1d */ /* 0x000fec0000010000 */
[----:B------:R-:W-:Y:S05]  /*7b90*/  @!P0 BRA `(.L_x_514) ;  /* 0x0000000400cc8947 */ /* 0x000fea0003800000 */
[----:B------:R-:W2:Y:S01]  /*7ba0*/  LDL.64 R192, [R1+0x60] ;  /* 0x0000600001c07983 */ /* 0x000ea20000100a00 */
[----:B------:R-:W-:-:S03]  /*7bb0*/  ULDC UR10, c[0x0][0x2d0] ;  /* 0x0000b400000a7ab9 */ /* 0x000fc60000000800 */
[----:B------:R-:W3:Y:S01]  /*7bc0*/  LDL R153, [R1+0x48] ;  /* 0x0000480001997983 */ /* 0x000ee20000100800 */
        /* <DEDUP_REMOVED lines=10> */
[----:B------:R-:W-:Y:S01]  /*7c70*/  IMAD.U32 R9, RZ, RZ, UR9 ;  /* 0x00000009ff097e24 */ /* 0x000fe2000f8e00ff */
[----:B------:R-:W-:Y:S01]  /*7c80*/  UIMAD UR10, UR10, UR22, UR11 ;  /* 0x000000160a0a72a4 */ /* 0x000fe2000f8e020b */
[----:B------:R-:W-:Y:S01]  /*7c90*/  IMAD.U32 R48, RZ, RZ, UR8 ;  /* 0x00000008ff307e24 */ /* 0x000fe2000f8e00ff */
[----:B------:R-:W1:Y:S01]  /*7ca0*/  @!P1 LDC.64 R20, c[0x0][0x218] ;  /* 0x00008600ff149b82 */ /* 0x000e620000000a00 */
[----:B------:R-:W-:Y:S01]  /*7cb0*/  IMAD.U32 R11, RZ, RZ, UR9 ;  /* 0x00000009ff0b7e24 */ /* 0x000fe2000f8e00ff */
[----:B------:R-:W-:Y:S01]  /*7cc0*/  VOTEU.ALL UP0, P1 ;  /* 0x00000000003f7886 */ /* 0x000fe20000800000 */
[----:B------:R-:W-:Y:S02]  /*7cd0*/  IMAD.U32 R59, RZ, RZ, UR8 ;  /* 0x00000008ff3b7e24 */ /* 0x000fe4000f8e00ff */
[----:B------:R-:W-:Y:S02]  /*7ce0*/  IMAD.U32 R0, RZ, RZ, UR8 ;  /* 0x00000008ff007e24 */ /* 0x000fe4000f8e00ff */
[----:B------:R-:W-:Y:S01]  /*7cf0*/  @!UP0 UIMAD UR12, UR9, 0x30, URZ ;  /* 0x00000030090c88a4 */ /* 0x000fe2000f8e023f */
[----:B------:R-:W4:Y:S01]  /*7d00*/  @!P1 LDC.64 R18, c[0x0][0x218] ;  /* 0x00008600ff129b82 */ /* 0x000f220000000a00 */
[----:B------:R-:W-:-:S07]  /*7d10*/  @!UP0 UIMAD UR11, UR9, 0x50, URZ ;  /* 0x00000050090b88a4 */ /* 0x000fce000f8e023f */
[----:B------:R-:W5:Y:S08]  /*7d20*/  @!P1 LDC.64 R16, c[0x0][0x218] ;  /* 0x00008600ff109b82 */ /* 0x000f700000000a00 */
[----:B------:R-:W5:Y:S08]  /*7d30*/  @!P1 LDC.64 R14, c[0x0][0x218] ;  /* 0x00008600ff0e9b82 */ /* 0x000f700000000a00 */
[----:B------:R-:W5:Y:S01]  /*7d40*/  @!P1 LDC.64 R12, c[0x0][0x218] ;  /* 0x00008600ff0c9b82 */ /* 0x000f620000000a00 */
[----:B--2---:R-:W-:-:S04]  /*7d50*/  IMAD.WIDE.U32 R52, R52, UR22, R192 ;  /* 0x0000001634347c25 */ /* 0x004fc8000f8e00c0 */
[----:B------:R-:W-:Y:S01]  /*7d60*/  VIADD R57, R53, UR10 ;  /* 0x0000000a35397c36 */ /* 0x000fe20008000000 */
[-C--:B------:R-:W-:Y:S01]  /*7d70*/  @!P1 LEA R51, P2, R51, R52.reuse, 0x6 ;  /* 0x0000003433339211 */ /* 0x080fe200078430ff */
[--C-:B------:R-:W-:Y:S01]  /*7d80*/  @!P1 IMAD.MOV.U32 R8, RZ, RZ, R52.reuse ;  /* 0x000000ffff089224 */ /* 0x100fe200078e0034 */
[----:B------:R-:W-:Y:S01]  /*7d90*/  @!P1 LEA R49, P3, R49, R52, 0x5 ;  /* 0x0000003431319211 */ /* 0x000fe200078628ff */
[--C-:B------:R-:W-:Y:S01]  /*7da0*/  @!P1 IMAD.MOV.U32 R66, RZ, RZ, R52.reuse ;  /* 0x000000ffff429224 */ /* 0x100fe200078e0034 */
[-C--:B------:R-:W-:Y:S01]  /*7db0*/  @!P1 LEA.HI.X R50, R56, R57.reuse, R9, 0x6, P2 ;  /* 0x0000003938329211 */ /* 0x080fe200010f3409 */
[----:B------:R-:W-:Y:S01]  /*7dc0*/  @!P1 IMAD.MOV.U32 R9, RZ, RZ, R57 ;  /* 0x000000ffff099224 */ /* 0x000fe200078e0039 */
[-C--:B------:R-:W-:Y:S01]  /*7dd0*/  @!P1 LEA.HI.X R48, R48, R57.reuse, R11, 0x5, P3 ;  /* 0x0000003930309211 */ /* 0x080fe200018f2c0b */
[----:B------:R-:W-:Y:S01]  /*7de0*/  @!P1 IMAD.MOV.U32 R56, RZ, RZ, R52 ;  /* 0x000000ffff389224 */ /* 0x000fe200078e0034 */
[----:B------:R-:W2:Y:S01]  /*7df0*/  @!P1 LDC.64 R10, c[0x0][0x218] ;  /* 0x00008600ff0a9b82 */ /* 0x000ea20000000a00 */
[----:B------:R-:W-:Y:S01]  /*7e00*/  @!P1 IMAD.WIDE.U32 R54, R54, 0x50, R8 ;  /* 0x0000005036369825 */ /* 0x000fe200078e0008 */
[C---:B------:R-:W-:Y:S01]  /*7e10*/  @!P1 IADD3 R2, P2, R52.reuse, UR31, RZ ;  /* 0x0000001f34029c10 */ /* 0x040fe2000ff5e0ff */
[----:B------:R-:W-:Y:S01]  /*7e20*/  @!UP0 UIMAD UR10, UR9, 0x60, URZ ;  /* 0x00000060090a88a4 */ /* 0x000fe2000f8e023f */
[----:B-1----:R-:W-:Y:S01]  /*7e30*/  @!P1 LEA R64, P3, R52, R20, 0x1 ;  /* 0x0000001434409211 */ /* 0x002fe200078608ff */
[----:B------:R-:W-:Y:S01]  /*7e40*/  @!P1 IMAD.WIDE.U32 R58, R59, 0x30, R56 ;  /* 0x000000303b3a9825 */ /* 0x000fe200078e0038 */
[----:B------:R-:W-:Y:S01]  /*7e50*/  @!P1 MOV R67, R57 ;  /* 0x0000003900439202 */ /* 0x000fe20000000f00 */
[----:B---3--:R1:W-:Y:S01]  /*7e60*/  @P1 STS.128 [R153+0x4000], RZ ;  /* 0x004000ff99001388 */ /* 0x0083e20000000c00 */
[----:B------:R-:W3:Y:S01]  /*7e70*/  @!P1 LDC.64 R8, c[0x0][0x218] ;  /* 0x00008600ff089b82 */ /* 0x000ee20000000a00 */
[----:B------:R-:W-:-:S02]  /*7e80*/  @!P1 IADD3.X R20, R57, UR29, RZ, P2, !PT ;  /* 0x0000001d39149c10 */ /* 0x000fc400097fe4ff */
[----:B----4-:R-:W-:Y:S01]  /*7e90*/  @!P1 LEA R18, P2, R2, R18, 0x1 ;  /* 0x0000001202129211 */ /* 0x010fe200078408ff */
[----:B------:R-:W-:Y:S01]  /*7ea0*/  @!P1 IMAD.WIDE.U32 R66, R0, 0x60, R66 ;  /* 0x0000006000429825 */ /* 0x000fe200078e0042 */
[----:B------:R-:W-:Y:S02]  /*7eb0*/  @!P1 LEA.HI.X R65, R52, R21, R57, 0x1, P3 ;  /* 0x0000001534419211 */ /* 0x000fe400018f0c39 */
[----:B------:R-:W-:Y:S01]  /*7ec0*/  @!P1 LEA.HI.X R19, R2, R19, R20, 0x1, P2 ;  /* 0x0000001302139211 */ /* 0x000fe200010f0c14 */
[----:B------:R-:W-:Y:S01]  /*7ed0*/  @!P1 VIADD R0, R59, UR12 ;  /* 0x0000000c3b009c36 */ /* 0x000fe20008000000 */
[----:B-----5:R-:W-:Y:S01]  /*7ee0*/  @!P1 LEA R16, P3, R49, R16, 0x1 ;  /* 0x0000001031109211 */ /* 0x020fe200078608ff */
[----:B------:R-:W-:Y:S01]  /*7ef0*/  @!PT LDS RZ, [RZ] ;  /* 0x00000000fffff984 */ /* 0x000fe20000000800 */
[----:B------:R-:W-:Y:S01]  /*7f00*/  @!PT LDS RZ, [RZ] ;  /* 0x00000000fffff984 */ /* 0x000fe20000000800 */
[----:B------:R-:W-:Y:S01]  /*7f10*/  @!PT LDS RZ, [RZ] ;  /* 0x00000000fffff984 */ /* 0x000fe20000000800 */
[----:B------:R1:W-:Y:S01]  /*7f20*/  @!P1 LDGSTS.E.BYPASS.LTC128B.128 [R153+0x4000], desc[UR24][R64.64] ;  /* 0x0400000040999fae */ /* 0x0003e2000b901d58 */
[C---:B------:R-:W-:Y:S01]  /*7f30*/  @!P1 LEA R14, P2, R58.reuse, R14, 0x1 ;  /* 0x0000000e3a0e9211 */ /* 0x040fe200078408ff */
[----:B------:R-:W-:Y:S01]  /*7f40*/  @!P1 VIADD R2, R67, UR10 ;  /* 0x0000000a43029c36 */ /* 0x000fe20008000000 */
[----:B------:R-:W-:Y:S01]  /*7f50*/  @!P1 LEA.HI.X R17, R49, R17, R48, 0x1, P3 ;  /* 0x0000001131119211 */ /* 0x000fe200018f0c30 */
[----:B------:R1:W-:Y:S01]  /*7f60*/  @P1 STS.128 [R153+0x4800], RZ ;  /* 0x004800ff99001388 */ /* 0x0003e20000000c00 */
[----:B------:R-:W-:Y:S01]  /*7f70*/  @!P1 LEA.HI.X R15, R58, R15, R0, 0x1, P2 ;  /* 0x0000000f3a0f9211 */ /* 0x000fe200010f0c00 */
[----:B------:R-:W-:Y:S01]  /*7f80*/  @!P1 VIADD R0, R55, UR11 ;  /* 0x0000000b37009c36 */ /* 0x000fe20008000000 */
[----:B------:R-:W-:Y:S01]  /*7f90*/  @!P1 LEA R12, P4, R51, R12, 0x1 ;  /* 0x0000000c330c9211 */ /* 0x000fe200078808ff */
[----:B------:R-:W-:Y:S01]  /*7fa0*/  @!PT LDS RZ, [RZ] ;  /* 0x00000000fffff984 */ /* 0x000fe20000000800 */
[----:B------:R-:W-:Y:S01]  /*7fb0*/  @!PT LDS RZ, [RZ] ;  /* 0x00000000fffff984 */ /* 0x000fe20000000800 */
[----:B------:R-:W-:Y:S01]  /*7fc0*/  @!PT LDS RZ, [RZ] ;  /* 0x00000000fffff984 */ /* 0x000fe20000000800 */
[----:B------:R1:W-:Y:S01]  /*7fd0*/  @!P1 LDGSTS.E.BYPASS.LTC128B.128 [R153+0x4800], desc[UR24][R18.64] ;  /* 0x0480000012999fae */ /* 0x0003e2000b901d58 */
[----:B--2---:R-:W-:-:S02]  /*7fe0*/  @!P1 LEA R10, P3, R54, R10, 0x1 ;  /* 0x0000000a360a9211 */ /* 0x004fc400078608ff */
[----:B------:R-:W-:Y:S01]  /*7ff0*/  @!P1 LEA.HI.X R13, R51, R13, R50, 0x1, P4 ;  /* 0x0000000d330d9211 */ /* 0x000fe200020f0c32 */
[----:B------:R1:W-:Y:S01]  /*8000*/  @P1 STS.128 [R153+0x5000], RZ ;  /* 0x005000ff99001388 */ /* 0x0003e20000000c00 */
[----:B------:R-:W-:Y:S02]  /*8010*/  @!P1 LEA.HI.X R11, R54, R11, R0, 0x1, P3 ;  /* 0x0000000b360b9211 */ /* 0x000fe400018f0c00 */
[C---:B---3--:R-:W-:Y:S01]  /*8020*/  @!P1 LEA R8, P2, R66.reuse, R8, 0x1 ;  /* 0x0000000842089211 */ /* 0x048fe200078408ff */
[----:B------:R-:W-:Y:S01]  /*8030*/  @!PT LDS RZ, [RZ] ;  /* 0x00000000fffff984 */ /* 0x000fe20000000800 */
[----:B------:R-:W-:Y:S01]  /*8040*/  @!PT LDS RZ, [RZ] ;  /* 0x00000000fffff984 */ /* 0x000fe20000000800 */
[----:B------:R-:W-:Y:S01]  /*8050*/  @!PT LDS RZ, [RZ] ;  /* 0x00000000fffff984 */ /* 0x000fe20000000800 */
[----:B------:R1:W-:Y:S03]  /*8060*/  @!P1 LDGSTS.E.BYPASS.LTC128B.128 [R153+0x5000], desc[UR24][R16.64] ;  /* 0x0500000010999fae */ /* 0x0003e6000b901d58 */
[----:B------:R-:W-:Y:S01]  /*8070*/  @!P1 LEA.HI.X R9, R66, R9, R2, 0x1, P2 ;  /* 0x0000000942099211 */ /* 0x000fe200010f0c02 */
[----:B------:R1:W-:Y:S04]  /*8080*/  @P1 STS.128 [R153+0x5800], RZ ;  /* 0x005800ff99001388 */ /* 0x0003e80000000c00 */
        /* <DEDUP_REMOVED lines=34> */
.L_x_516:
[----:B------:R-:W-:Y:S05]  /*82b0*/  BSYNC B0 ;  /* 0x0000000000007941 */ /* 0x000fea0003800000 */
.L_x_515:
[----:B------:R-:W0:Y:S02]  /*82c0*/  LDGDEPBAR ;  /* 0x00000000000079af */ /* 0x000e240000000000 */
.L_x_514:
[----:B-12---:R-:W-:Y:S01]  /*82d0*/  FMNMX.FTZ R9, R92, R90, !PT ;  /* 0x0000005a5c097209 */ /* 0x006fe20007810000 */
[----:B------:R-:W-:Y:S01]  /*82e0*/  ULDC UR8, c[0x0][0x2ec] ;  /* 0x0000bb0000087ab9 */ /* 0x000fe20000000800 */
[----:B------:R-:W-:Y:S02]  /*82f0*/  MOV R51, R247 ;  /* 0x000000f700337202 */ /* 0x000fe40000000f00 */
[----:B------:R-:W-:Y:S02]  /*8300*/  FMNMX.FTZ R9, R88, R9, !PT ;  /* 0x0000000958097209 */ /* 0x000fe40007810000 */
[----:B------:R-:W-:Y:S02]  /*8310*/  MOV R49, R246 ;  /* 0x000000f600317202 */ /* 0x000fe40000000f00 */
[----:B------:R-:W-:Y:S02]  /*8320*/  FMNMX.FTZ R9, R86, R9, !PT ;  /* 0x0000000956097209 */ /* 0x000fe40007810000 */
[----:B------:R-:W-:-:S02]  /*8330*/  MOV R48, R245 ;  /* 0x000000f500307202 */ /* 0x000fc40000000f00 */
[----:B------:R-:W-:Y:S02]  /*8340*/  FMNMX.FTZ R9, R82, R9, !PT ;  /* 0x0000000952097209 */ /* 0x000fe40007810000 */
[----:B------:R-:W-:Y:S02]  /*8350*/  MOV R50, R244 ;  /* 0x000000f400327202 */ /* 0x000fe40000000f00 */
[----:B------:R-:W-:Y:S02]  /*8360*/  FMNMX.FTZ R9, R30, R9, !PT ;  /* 0x000000091e097209 */ /* 0x000fe40007810000 */
[----:B------:R-:W-:Y:S02]  /*8370*/  LEA R247, R3, UR4, 0x1 ;  /* 0x0000000403f77c11 */ /* 0x000fe4000f8e08ff */
[----:B------:R-:W-:Y:S02]  /*8380*/  FMNMX.FTZ R9, R28, R9, !PT ;  /* 0x000000091c097209 */ /* 0x000fe40007810000 */
[----:B------:R-:W-:Y:S01]  /*8390*/  LEA R245, R4, R247, 0x1 ;  /* 0x000000f704f57211 */ /* 0x000fe200078e08ff */
[----:B------:R-:W-:Y:S01]  /*83a0*/  LDSM.16.MT88.4 R176, [R247+0x8000] ;  /* 0x00800000f7b0783b */ /* 0x000fe20000004200 */
[----:B------:R-:W-:-:S02]  /*83b0*/  FMNMX.FTZ R0, R76, R9, !PT ;  /* 0x000000094c007209 */ /* 0x000fc40007810000 */
[----:B------:R-:W-:Y:S01]  /*83c0*/  FMNMX.FTZ R9, R84, R80, !PT ;  /* 0x0000005054097209 */ /* 0x000fe20007810000 */
[----:B------:R-:W-:Y:S01]  /*83d0*/  LDSM.16.MT88.4 R192, [R245+0x8000] ;  /* 0x00800000f5c0783b */ /* 0x000fe20000004200 */
[----:B------:R-:W-:Y:S02]  /*83e0*/  FMNMX.FTZ R0, R69, R0, !PT ;  /* 0x0000000045007209 */ /* 0x000fe40007810000 */
[----:B------:R-:W-:Y:S01]  /*83f0*/  FMNMX.FTZ R9, R78, R9, !PT ;  /* 0x000000094e097209 */ /* 0x000fe20007810000 */
[----:B------:R-:W-:Y:S01]  /*8400*/  LDSM.16.MT88.4 R16, [R245+0x8800] ;  /* 0x00880000f510783b */ /* 0x000fe20000004200 */
        /* <DEDUP_REMOVED lines=65> */
[----:B-1----:R-:W-:Y:S02]  /*8820*/  FMNMX.FTZ R15, R2, R15, !PT ;  /* 0x0000000f020f7209 */ /* 0x002fe40007810000 */
[----:B------:R-:W-:Y:S02]  /*8830*/  FMNMX.FTZ R2, R159, R103, !PT ;  /* 0x000000679f027209 */ /* 0x000fe40007810000 */
[----:B------:R-:W-:Y:S01]  /*8840*/  FMNMX.FTZ R9, R34, R9, !PT ;  /* 0x0000000922097209 */ /* 0x000fe20007810000 */
[----:B------:R-:W-:Y:S01]  /*8850*/  SHFL.BFLY PT, R68, R15, 0x1, 0x1f ;  /* 0x0c201f000f447f89 */ /* 0x000fe200000e0000 */
        /* <DEDUP_REMOVED lines=31> */
[----:B------:R-:W1:Y:S01]  /*8a50*/  SHFL.BFLY PT, R2, R11, 0x1, 0x1f ;  /* 0x0c201f000b027f89 */ /* 0x000e6200000e0000 */
[----:B------:R-:W-:Y:S02]  /*8a60*/  FMNMX.FTZ R8, R221, R8, !PT ;  /* 0x00000008dd087209 */ /* 0x000fe40007810000 */
[----:B------:R-:W-:Y:S02]  /*8a70*/  FMNMX.FTZ R9, R93, R0, !PT ;  /* 0x000000005d097209 */ /* 0x000fe40007810000 */
[----:B------:R-:W-:Y:S02]  /*8a80*/  FMNMX.FTZ R8, R219, R8, !PT ;  /* 0x00000008db087209 */ /* 0x000fe40007810000 */
[----:B------:R-:W-:Y:S01]  /*8a90*/  FMNMX.FTZ R68, R15, R68, !PT ;  /* 0x000000440f447209 */ /* 0x000fe20007810000 */
[----:B------:R-:W2:Y:S01]  /*8aa0*/  SHFL.BFLY PT, R0, R9, 0x2, 0x1f ;  /* 0x0c401f0009007f89 */ /* 0x000ea200000e0000 */
[----:B------:R-:W-:-:S02]  /*8ab0*/  FMNMX.FTZ R8, R233, R8, !PT ;  /* 0x00000008e9087209 */ /* 0x000fc40007810000 */
[C---:B------:R-:W-:Y:S01]  /*8ac0*/  FSETP.NEU.FTZ.AND P1, PT, R68.reuse, -INF , PT ;  /* 0xff8000004400780b */ /* 0x040fe20003f3d000 */
[----:B------:R-:W-:Y:S01]  /*8ad0*/  FMUL.FTZ R213, R68, UR8 ;  /* 0x0000000844d57c20 */ /* 0x000fe20008410000 */
[----:B------:R-:W-:Y:S02]  /*8ae0*/  FMNMX.FTZ R8, R217, R8, !PT ;  /* 0x00000008d9087209 */ /* 0x000fe40007810000 */
[----:B------:R-:W-:Y:S02]  /*8af0*/  LEA R246, R6, R247, 0x1 ;  /* 0x000000f706f67211 */ /* 0x000fe400078e08ff */
[----:B------:R-:W-:Y:S02]  /*8b00*/  FMNMX.FTZ R8, R237, R8, !PT ;  /* 0x00000008ed087209 */ /* 0x000fe40007810000 */
[----:B------:R-:W-:Y:S01]  /*8b10*/  FSEL R213, R213, RZ, P1 ;  /* 0x000000ffd5d57208 */ /* 0x000fe20000800000 */
[----:B------:R-:W-:Y:S01]  /*8b20*/  LDSM.16.MT88.4 R184, [R246+0x8000] ;  /* 0x00800000f6b8783b */ /* 0x000fe20000004200 */
[----:B------:R-:W-:-:S02]  /*8b30*/  FMNMX.FTZ R8, R239, R8, !PT ;  /* 0x00000008ef087209 */ /* 0x000fc40007810000 */
[----:B------:R-:W-:Y:S01]  /*8b40*/  LEA R244, R6, R245, 0x1 ;  /* 0x000000f506f47211 */ /* 0x000fe200078e08ff */
[--C-:B------:R-:W-:Y:S01]  /*8b50*/  FFMA.FTZ R100, R92, UR8, -R213.reuse ;  /* 0x000000085c647c23 */ /* 0x100fe200080108d5 */
[----:B------:R-:W-:Y:S01]  /*8b60*/  FMNMX.FTZ R8, R207, R8, !PT ;  /* 0x00000008cf087209 */ /* 0x000fe20007810000 */
[--C-:B------:R-:W-:Y:S01]  /*8b70*/  FFMA.FTZ R99, R90, UR8, -R213.reuse ;  /* 0x000000085a637c23 */ /* 0x100fe200080108d5 */
[----:B-1----:R-:W-:Y:S01]  /*8b80*/  FMNMX.FTZ R2, R11, R2, !PT ;  /* 0x000000020b027209 */ /* 0x002fe20007810000 */
[--C-:B------:R-:W-:Y:S01]  /*8b90*/  FFMA.FTZ R98, R88, UR8, -R213.reuse ;  /* 0x0000000858627c23 */ /* 0x100fe200080108d5 */
[----:B------:R-:W-:Y:S01]  /*8ba0*/  FMNMX.FTZ R8, R205, R8, !PT ;  /* 0x00000008cd087209 */ /* 0x000fe20007810000 */
[--C-:B------:R-:W-:Y:S01]  /*8bb0*/  FFMA.FTZ R89, R86, UR8, -R213.reuse ;  /* 0x0000000856597c23 */ /* 0x100fe200080108d5 */
[C---:B------:R-:W-:Y:S01]  /*8bc0*/  FSETP.NEU.FTZ.AND P1, PT, R2.reuse, -INF , PT ;  /* 0xff8000000200780b */ /* 0x040fe20003f3d000 */
[----:B------:R-:W-:Y:S01]  /*8bd0*/  FMUL.FTZ R118, R2, UR8 ;  /* 0x0000000802767c20 */ /* 0x000fe20008410000 */
[----:B--2---:R-:W-:Y:S01]  /*8be0*/  FMNMX.FTZ R0, R9, R0, !PT ;  /* 0x0000000009007209 */ /* 0x004fe20007810000 */
[----:B------:R-:W-:Y:S01]  /*8bf0*/  MUFU.EX2 R100, R100 ;  /* 0x0000006400647308 */ /* 0x000fe20000000800 */
[----:B------:R-:W-:Y:S01]  /*8c00*/  FMNMX.FTZ R8, R199, R8, !PT ;  /* 0x00000008c7087209 */ /* 0x000fe20007810000 */
[--C-:B------:R-:W-:Y:S01]  /*8c10*/  FFMA.FTZ R86, R82, UR8, -R213.reuse ;  /* 0x0000000852567c23 */ /* 0x100fe200080108d5 */
[----:B------:R-:W-:Y:S01]  /*8c20*/  FSEL R118, R118, RZ, P1 ;  /* 0x000000ff76767208 */ /* 0x000fe20000800000 */
[----:B------:R-:W1:Y:S01]  /*8c30*/  SHFL.BFLY PT, R9, R0, 0x1, 0x1f ;  /* 0x0c201f0000097f89 */ /* 0x000e6200000e0000 */
[----:B------:R-:W-:Y:S01]  /*8c40*/  FMNMX.FTZ R8, R197, R8, !PT ;  /* 0x00000008c5087209 */ /* 0x000fe20007810000 */
[--C-:B------:R-:W-:Y:S01]  /*8c50*/  FFMA.FTZ R83, R30, UR8, -R213.reuse ;  /* 0x000000081e537c23 */ /* 0x100fe200080108d5 */
[--C-:B------:R-:W-:Y:S01]  /*8c60*/  FFMA.FTZ R69, R69, UR8, -R213.reuse ;  /* 0x0000000845457c23 */ /* 0x100fe200080108d5 */
[--C-:B------:R-:W-:Y:S01]  /*8c70*/  FFMA.FTZ R97, R79, UR8, -R118.reuse ;  /* 0x000000084f617c23 */ /* 0x100fe20008010876 */
[----:B------:R-:W-:Y:S01]  /*8c80*/  FMNMX.FTZ R8, R121, R8, !PT ;  /* 0x0000000879087209 */ /* 0x000fe20007810000 */
[--C-:B------:R-:W-:Y:S01]  /*8c90*/  FFMA.FTZ R96, R77, UR8, -R118.reuse ;  /* 0x000000084d607c23 */ /* 0x100fe20008010876 */
[--C-:B------:R-:W-:Y:S01]  /*8ca0*/  FFMA.FTZ R90, R71, UR8, -R118.reuse ;  /* 0x00000008475a7c23 */ /* 0x100fe20008010876 */
[--C-:B------:R-:W-:Y:S01]  /*8cb0*/  FFMA.FTZ R85, R31, UR8, -R118.reuse ;  /* 0x000000081f557c23 */ /* 0x100fe20008010876 */
[----:B------:R-:W-:Y:S01]  /*8cc0*/  FMNMX.FTZ R8, R131, R8, !PT ;  /* 0x0000000883087209 */ /* 0x000fe20007810000 */
[----:B------:R-:W2:Y:S01]  /*8cd0*/  MUFU.EX2 R99, R99 ;  /* 0x0000006300637308 */ /* 0x000ea20000000800 */
[--C-:B------:R-:W-:Y:S01]  /*8ce0*/  FFMA.FTZ R79, R27, UR8, -R118.reuse ;  /* 0x000000081b4f7c23 */ /* 0x100fe20008010876 */
        /* <DEDUP_REMOVED lines=8> */
[--C-:B------:R-:W-:Y:S01]  /*8d70*/  FFMA.FTZ R63, R63, UR8, -R213.reuse ;  /* 0x000000083f3f7c23 */ /* 0x100fe200080108d5 */
[----:B------:R-:W-:Y:S01]  /*8d80*/  FMNMX.FTZ R8, R116, R11, !PT ;  /* 0x0000000b74087209 */ /* 0x000fe20007810000 */
[--C-:B------:R-:W-:Y:S01]  /*8d90*/  FFMA.FTZ R62, R62, UR8, -R213.reuse ;  /* 0x000000083e3e7c23 */ /* 0x100fe200080108d5 */
[--C-:B------:R-:W-:Y:S01]  /*8da0*/  FFMA.FTZ R59, R46, UR8, -R213.reuse ;  /* 0x000000082e3b7c23 */ /* 0x100fe200080108d5 */
[----:B-1----:R-:W-:Y:S01]  /*8db0*/  FMNMX.FTZ R0, R0, R9, !PT ;  /* 0x0000000900007209 */ /* 0x002fe20007810000 */
[--C-:B------:R-:W-:Y:S01]  /*8dc0*/  FFMA.FTZ R58, R44, UR8, -R213.reuse ;  /* 0x000000082c3a7c23 */ /* 0x100fe200080108d5 */
[----:B------:R-:W-:Y:S01]  /*8dd0*/  FMNMX.FTZ R9, R115, R8, !PT ;  /* 0x0000000873097209 */ /* 0x000fe20007810000 */
[----:B------:R-:W1:Y:S01]  /*8de0*/  MUFU.EX2 R89, R89 ;  /* 0x0000005900597308 */ /* 0x000e620000000800 */
[C---:B------:R-:W-:Y:S01]  /*8df0*/  FSETP.NEU.FTZ.AND P1, PT, R0.reuse, -INF , PT ;  /* 0xff8000000000780b */ /* 0x040fe20003f3d000 */
[----:B------:R-:W-:Y:S01]  /*8e00*/  FMUL.FTZ R95, R0, UR8 ;  /* 0x00000008005f7c20 */ /* 0x000fe20008410000 */
[----:B------:R-:W-:Y:S01]  /*8e10*/  FMNMX.FTZ R12, R114, R9, !PT ;  /* 0x00000009720c7209 */ /* 0x000fe20007810000 */
[--C-:B------:R-:W-:Y:S01]  /*8e20*/  FFMA.FTZ R46, R45, UR8, -R118.reuse ;  /* 0x000000082d2e7c23 */ /* 0x100fe20008010876 */
[----:B------:R-:W-:Y:S01]  /*8e30*/  LDSM.16.MT88.4 R8, [R244+0x8000] ;  /* 0x00800000f408783b */ /* 0x000fe20000004200 */
[----:B--2---:R-:W-:Y:S01]  /*8e40*/  F2FP.F16.F32.PACK_AB R188, R99, R100 ;  /* 0x0000006463bc723e */ /* 0x004fe200000000ff */
[--C-:B------:R-:W-:Y:S01]  /*8e50*/  FFMA.FTZ R45, R39, UR8, -R118.reuse ;  /* 0x00000008272d7c23 */ /* 0x100fe20008010876 */
[----:B------:R-:W-:Y:S01]  /*8e60*/  FMNMX.FTZ R12, R113, R12, !PT ;  /* 0x0000000c710c7209 */ /* 0x000fe20007810000 */
[----:B------:R-:W-:Y:S01]  /*8e70*/  MUFU.EX2 R97, R97 ;  /* 0x0000006100617308 */ /* 0x000fe20000000800 */
[----:B------:R-:W-:Y:S01]  /*8e80*/  FSEL R95, R95, RZ, P1 ;  /* 0x000000ff5f5f7208 */ /* 0x000fe20000800000 */
[--C-:B------:R-:W-:Y:S01]  /*8e90*/  FFMA.FTZ R44, R37, UR8, -R118.reuse ;  /* 0x00000008252c7c23 */ /* 0x100fe20008010876 */
[--C-:B------:R-:W-:Y:S01]  /*8ea0*/  FFMA.FTZ R47, R47, UR8, -R118.reuse ;  /* 0x000000082f2f7c23 */ /* 0x100fe20008010876 */
[----:B------:R-:W2:Y:S01]  /*8eb0*/  SHFL.BFLY PT, R3, R12, 0x2, 0x1f ;  /* 0x0c401f000c037f89 */ /* 0x000ea200000e0000 */
[----:B------:R-:W-:Y:S01]  /*8ec0*/  FFMA.FTZ R60, R60, UR8, -R213 ;  /* 0x000000083c3c7c23 */ /* 0x000fe200080108d5 */
[--C-:B------:R-:W-:Y:S01]  /*8ed0*/  FFMA.FTZ R102, R84, UR8, -R95.reuse ;  /* 0x0000000854667c23 */ /* 0x100fe2000801085f */
[--C-:B------:R-:W-:Y:S01]  /*8ee0*/  FFMA.FTZ R101, R80, UR8, -R95.reuse ;  /* 0x0000000850657c23 */ /* 0x100fe2000801085f */
[--C-:B------:R-:W-:Y:S01]  /*8ef0*/  FFMA.FTZ R92, R78, UR8, -R95.reuse ;  /* 0x000000084e5c7c23 */ /* 0x100fe2000801085f */
[--C-:B------:R-:W-:Y:S01]  /*8f00*/  FFMA.FTZ R87, R74, UR8, -R95.reuse ;  /* 0x000000084a577c23 */ /* 0x100fe2000801085f */
[----:B------:R-:W3:Y:S01]  /*8f10*/  MUFU.EX2 R96, R96 ;  /* 0x0000006000607308 */ /* 0x000ee20000000800 */
[--C-:B------:R-:W-:Y:S01]  /*8f20*/  FFMA.FTZ R74, R25, UR8, -R118.reuse ;  /* 0x00000008194a7c23 */ /* 0x100fe20008010876 */
[--C-:B------:R-:W-:Y:S01]  /*8f30*/  FFMA.FTZ R84, R26, UR8, -R95.reuse ;  /* 0x000000081a547c23 */ /* 0x100fe2000801085f */
[--C-:B------:R-:W-:Y:S01]  /*8f40*/  FFMA.FTZ R77, R24, UR8, -R95.reuse ;  /* 0x00000008184d7c23 */ /* 0x100fe2000801085f */
[--C-:B------:R-:W-:Y:S01]  /*8f50*/  FFMA.FTZ R67, R22, UR8, -R95.reuse ;  /* 0x0000000816437c23 */ /* 0x100fe2000801085f */
[----:B------:R-:W-:Y:S01]  /*8f60*/  LDSM.16.MT88.4 R24, [R247+0x8800] ;  /* 0x00880000f718783b */ /* 0x000fe20000004200 */
[----:B-1----:R-:W-:Y:S01]  /*8f70*/  F2FP.F16.F32.PACK_AB R190, R89, R98 ;  /* 0x0000006259be723e */ /* 0x002fe200000000ff */
[----:B------:R-:W-:Y:S01]  /*8f80*/  FFMA.FTZ R72, R72, UR8, -R95 ;  /* 0x0000000848487c23 */ /* 0x000fe2000801085f */
[----:B------:R-:W-:Y:S01]  /*8f90*/  MUFU.EX2 R90, R90 ;  /* 0x0000005a005a7308 */ /* 0x000fe20000000800 */
[----:B------:R-:W-:Y:S01]  /*8fa0*/  LDSM.16.MT88.4 R20, [R246+0x8800] ;  /* 0x00880000f614783b */ /* 0x000fe20000004200 */
[----:B------:R-:W-:Y:S01]  /*8fb0*/  FFMA.FTZ R78, R28, UR8, -R213 ;  /* 0x000000081c4e7c23 */ /* 0x000fe200080108d5 */
[--C-:B------:R-:W-:Y:S01]  /*8fc0*/  FFMA.FTZ R66, R242, UR8, -R95.reuse ;  /* 0x00000008f2427c23 */ /* 0x100fe2000801085f */
[--C-:B------:R-:W-:Y:S01]  /*8fd0*/  FFMA.FTZ R43, R240, UR8, -R95.reuse ;  /* 0x00000008f02b7c23 */ /* 0x100fe2000801085f */
[--C-:B------:R-:W-:Y:S01]  /*8fe0*/  FFMA.FTZ R238, R238, UR8, -R95.reuse ;  /* 0x00000008eeee7c23 */ /* 0x100fe2000801085f */
[--C-:B------:R-:W-:Y:S01]  /*8ff0*/  FFMA.FTZ R40, R40, UR8, -R95.reuse ;  /* 0x0000000828287c23 */ /* 0x100fe2000801085f */
[--C-:B------:R-:W-:Y:S01]  /*9000*/  FFMA.FTZ R39, R234, UR8, -R95.reuse ;  /* 0x00000008ea277c23 */ /* 0x100fe2000801085f */
[----:B------:R-:W1:Y:S01]  /*9010*/  MUFU.EX2 R85, R85 ;  /* 0x0000005500557308 */ /* 0x000e620000000800 */
[----:B---3--:R-:W-:Y:S01]  /*9020*/  F2FP.F16.F32.PACK_AB R160, R96, R97 ;  /* 0x0000006160a0723e */ /* 0x008fe200000000ff */
[--C-:B------:R-:W-:Y:S01]  /*9030*/  FFMA.FTZ R37, R38, UR8, -R95.reuse ;  /* 0x0000000826257c23 */ /* 0x100fe2000801085f */
[----:B--2---:R-:W-:Y:S01]  /*9040*/  FMNMX.FTZ R12, R12, R3, !PT ;  /* 0x000000030c0c7209 */ /* 0x004fe20007810000 */
[--C-:B------:R-:W-:Y:S01]  /*9050*/  FFMA.FTZ R222, R222, UR8, -R95.reuse ;  /* 0x00000008dede7c23 */ /* 0x100fe2000801085f */
[--C-:B------:R-:W-:Y:S01]  /*9060*/  FFMA.FTZ R215, R215, UR8, -R118.reuse ;  /* 0x00000008d7d77c23 */ /* 0x100fe20008010876 */
[--C-:B------:R-:W-:Y:S01]  /*9070*/  FFMA.FTZ R230, R230, UR8, -R95.reuse ;  /* 0x00000008e6e67c23 */ /* 0x100fe2000801085f */
[--C-:B------:R-:W-:Y:S01]  /*9080*/  FFMA.FTZ R229, R229, UR8, -R118.reuse ;  /* 0x00000008e5e57c23 */ /* 0x100fe20008010876 */
[----:B------:R-:W2:Y:S01]  /*9090*/  SHFL.BFLY PT, R3, R12, 0x1, 0x1f ;  /* 0x0c201f000c037f89 */ /* 0x000ea200000e0000 */
[----:B------:R-:W-:Y:S01]  /*90a0*/  MUFU.EX2 R102, R102 ;  /* 0x0000006600667308 */ /* 0x000fe20000000800 */
[--C-:B------:R-:W-:Y:S01]  /*90b0*/  FFMA.FTZ R225, R225, UR8, -R118.reuse ;  /* 0x00000008e1e17c23 */ /* 0x100fe20008010876 */
[--C-:B------:R-:W-:Y:S01]  /*90c0*/  FFMA.FTZ R226, R226, UR8, -R95.reuse ;  /* 0x00000008e2e27c23 */ /* 0x100fe2000801085f */
[----:B------:R-:W-:Y:S01]  /*90d0*/  FFMA.FTZ R212, R212, UR8, -R95 ;  /* 0x00000008d4d47c23 */ /* 0x000fe2000801085f */
[--C-:B------:R-:W-:Y:S01]  /*90e0*/  FFMA.FTZ R198, R198, UR8, -R213.reuse ;  /* 0x00000008c6c67c23 */ /* 0x100fe200080108d5 */
[--C-:B------:R-:W-:Y:S01]  /*90f0*/  FFMA.FTZ R130, R130, UR8, -R213.reuse ;  /* 0x0000000882827c23 */ /* 0x100fe200080108d5 */
[--C-:B------:R-:W-:Y:S01]  /*9100*/  FFMA.FTZ R210, R210, UR8, -R213.reuse ;  /* 0x00000008d2d27c23 */ /* 0x100fe200080108d5 */
[----:B------:R-:W-:Y:S01]  /*9110*/  FFMA.FTZ R126, R126, UR8, -R213 ;  /* 0x000000087e7e7c23 */ /* 0x000fe200080108d5 */
[----:B------:R-:W3:Y:S01]  /*9120*/  MUFU.EX2 R101, R101 ;  /* 0x0000006500657308 */ /* 0x000ee20000000800 */
[----:B-1----:R-:W-:Y:S01]  /*9130*/  F2FP.F16.F32.PACK_AB R162, R85, R90 ;  /* 0x0000005a55a2723e */ /* 0x002fe200000000ff */
[--C-:B------:R-:W-:Y:S01]  /*9140*/  FFMA.FTZ R119, R119, UR8, -R118.reuse ;  /* 0x0000000877777c23 */ /* 0x100fe20008010876 */
[--C-:B------:R-:W-:Y:S01]  /*9150*/  FFMA.FTZ R125, R125, UR8, -R118.reuse ;  /* 0x000000087d7d7c23 */ /* 0x100fe20008010876 */
[--C-:B------:R-:W-:Y:S01]  /*9160*/  FFMA.FTZ R122, R122, UR8, -R95.reuse ;  /* 0x000000087a7a7c23 */ /* 0x100fe2000801085f */
[--C-:B------:R-:W-:Y:S01]  /*9170*/  FFMA.FTZ R112, R112, UR8, -R95.reuse ;  /* 0x0000000870707c23 */ /* 0x100fe2000801085f */
[----:B------:R-:W-:Y:S01]  /*9180*/  FFMA.FTZ R110, R110, UR8, -R95 ;  /* 0x000000086e6e7c23 */ /* 0x000fe2000801085f */
[----:B------:R-:W-:Y:S01]  /*9190*/  FFMA.FTZ R111, R111, UR8, -R118 ;  /* 0x000000086f6f7c23 */ /* 0x000fe20008010876 */
[----:B------:R-:W-:Y:S01]  /*91a0*/  MUFU.EX2 R92, R92 ;  /* 0x0000005c005c7308 */ /* 0x000fe20000000800 */
[----:B------:R-:W-:Y:S01]  /*91b0*/  FADD.FTZ R99, R100, R99 ;  /* 0x0000006364637221 */ /* 0x000fe20000010000 */
[----:B------:R-:W-:Y:S01]  /*91c0*/  FADD.FTZ R97, R97, R96 ;  /* 0x0000006061617221 */ /* 0x000fe20000010000 */
[--C-:B------:R-:W-:Y:S01]  /*91d0*/  FFMA.FTZ R206, R206, UR8, -R213.reuse ;  /* 0x00000008cece7c23 */ /* 0x100fe200080108d5 */
[----:B------:R-:W-:Y:S01]  /*91e0*/  FFMA.FTZ R204, R204, UR8, -R213 ;  /* 0x00000008cccc7c23 */ /* 0x000fe200080108d5 */
[----:B------:R-:W-:Y:S01]  /*91f0*/  FADD.FTZ R98, R98, R99 ;  /* 0x0000006362627221 */ /* 0x000fe20000010000 */
[----:B--2---:R-:W-:-:S02]  /*9200*/  FMNMX.FTZ R3, R12, R3, !PT ;  /* 0x000000030c037209 */ /* 0x004fc40007810000 */
[----:B------:R-:W1:Y:S01]  /*9210*/  MUFU.EX2 R87, R87 ;  /* 0x0000005700577308 */ /* 0x000e620000000800 */
[----:B------:R-:W2:Y:S01]  /*9220*/  LDSM.16.MT88.4 R12, [R244+0x8800] ;  /* 0x00880000f40c783b */ /* 0x000ea20000004200 */
[----:B---3--:R-:W-:Y:S01]  /*9230*/  F2FP.F16.F32.PACK_AB R161, R101, R102 ;  /* 0x0000006665a1723e */ /* 0x008fe200000000ff */
[----:B------:R-:W-:Y:S01]  /*9240*/  FADD.FTZ R101, R102, R101 ;  /* 0x0000006566657221 */ /* 0x000fe20000010000 */
[C---:B------:R-:W-:Y:S01]  /*9250*/  FMUL.FTZ R120, R3.reuse, UR8 ;  /* 0x0000000803787c20 */ /* 0x040fe20008410000 */
[----:B------:R-:W-:-:S03]  /*9260*/  FSETP.NEU.FTZ.AND P1, PT, R3, -INF , PT ;  /* 0xff8000000300780b */ /* 0x000fc60003f3d000 */
[----:B------:R-:W-:Y:S01]  /*9270*/  MUFU.EX2 R86, R86 ;  /* 0x0000005600567308 */ /* 0x000fe20000000800 */
[----:B------:R-:W-:-:S05]  /*9280*/  FSEL R120, R120, RZ, P1 ;  /* 0x000000ff78787208 */ /* 0x000fca0000800000 */
[--C-:B------:R-:W-:Y:S01]  /*9290*/  FFMA.FTZ R104, R159, UR8, -R120.reuse ;  /* 0x000000089f687c23 */ /* 0x100fe20008010878 */
[--C-:B------:R-:W-:Y:S01]  /*92a0*/  FFMA.FTZ R103, R103, UR8, -R120.reuse ;  /* 0x0000000867677c23 */ /* 0x100fe20008010878 */
[--C-:B------:R-:W-:Y:S01]  /*92b0*/  FFMA.FTZ R91, R91, UR8, -R120.reuse ;  /* 0x000000085b5b7c23 */ /* 0x100fe20008010878 */
[--C-:B------:R-:W-:Y:S01]  /*92c0*/  FFMA.FTZ R88, R75, UR8, -R120.reuse ;  /* 0x000000084b587c23 */ /* 0x100fe20008010878 */
[----:B-1----:R-:W-:Y:S01]  /*92d0*/  F2FP.F16.F32.PACK_AB R163, R87, R92 ;  /* 0x0000005c57a3723e */ /* 0x002fe200000000ff */
[----:B------:R-:W-:Y:S01]  /*92e0*/  FFMA.FTZ R75, R76, UR8, -R213 ;  /* 0x000000084c4b7c23 */ /* 0x000fe200080108d5 */
[----:B------:R-:W-:Y:S01]  /*92f0*/  MUFU.EX2 R104, R104 ;  /* 0x0000006800687308 */ /* 0x000fe20000000800 */
[--C-:B------:R-:W-:Y:S01]  /*9300*/  FFMA.FTZ R81, R81, UR8, -R120.reuse ;  /* 0x0000000851517c23 */ /* 0x100fe20008010878 */
[--C-:B------:R-:W-:Y:S01]  /*9310*/  FFMA.FTZ R80, R157, UR8, -R120.reuse ;  /* 0x000000089d507c23 */ /* 0x100fe20008010878 */
[--C-:B------:R-:W-:Y:S01]  /*9320*/  FFMA.FTZ R76, R169, UR8, -R120.reuse ;  /* 0x00000008a94c7c23 */ /* 0x100fe20008010878 */
[--C-:B------:R-:W-:Y:S01]  /*9330*/  FFMA.FTZ R73, R73, UR8, -R120.reuse ;  /* 0x0000000849497c23 */ /* 0x100fe20008010878 */
[C---:B------:R-:W-:Y:S01]  /*9340*/  HMMA.16816.F32 R140, R160.reuse, R176, RZ ;  /* 0x000000b0a08c723c */ /* 0x040fe200000018ff */
[----:B------:R-:W-:Y:S01]  /*9350*/  FFMA.FTZ R57, R50, UR8, -R120 ;  /* 0x0000000832397c23 */ /* 0x000fe20008010878 */
[--C-:B------:R-:W-:Y:S01]  /*9360*/  FFMA.FTZ R50, R48, UR8, -R118.reuse ;  /* 0x0000000830327c23 */ /* 0x100fe20008010876 */
[----:B------:R-:W1:Y:S01]  /*9370*/  MUFU.EX2 R103, R103 ;  /* 0x0000006700677308 */ /* 0x000e620000000800 */
[----:B------:R-:W-:Y:S01]  /*9380*/  FFMA.FTZ R48, R41, UR8, -R118 ;  /* 0x0000000829307c23 */ /* 0x000fe20008010876 */
[----:B------:R-:W-:Y:S01]  /*9390*/  FFMA.FTZ R41, R42, UR8, -R95 ;  /* 0x000000082a297c23 */ /* 0x000fe2000801085f */
[C---:B------:R-:W-:Y:S01]  /*93a0*/  HMMA.16816.F32 R132, R160.reuse, R178, RZ ;  /* 0x000000b2a084723c */ /* 0x040fe200000018ff */
[--C-:B------:R-:W-:Y:S01]  /*93b0*/  FFMA.FTZ R70, R70, UR8, -R120.reuse ;  /* 0x0000000846467c23 */ /* 0x100fe20008010878 */
[--C-:B------:R-:W-:Y:S01]  /*93c0*/  FFMA.FTZ R56, R243, UR8, -R120.reuse ;  /* 0x00000008f3387c23 */ /* 0x100fe20008010878 */
[--C-:B------:R-:W-:Y:S01]  /*93d0*/  FFMA.FTZ R55, R61, UR8, -R120.reuse ;  /* 0x000000083d377c23 */ /* 0x100fe20008010878 */
[--C-:B------:R-:W-:Y:S01]  /*93e0*/  FFMA.FTZ R61, R236, UR8, -R213.reuse ;  /* 0x00000008ec3d7c23 */ /* 0x100fe200080108d5 */
[----:B------:R-:W-:Y:S01]  /*93f0*/  MUFU.EX2 R91, R91 ;  /* 0x0000005b005b7308 */ /* 0x000fe20000000800 */
[C---:B------:R-:W-:Y:S01]  /*9400*/  HMMA.16816.F32 R148, R160.reuse, R184, RZ ;  /* 0x000000b8a094723c */ /* 0x040fe200000018ff */
[--C-:B------:R-:W-:Y:S01]  /*9410*/  FFMA.FTZ R54, R241, UR8, -R120.reuse ;  /* 0x00000008f1367c23 */ /* 0x100fe20008010878 */
[--C-:B------:R-:W-:Y:S01]  /*9420*/  FFMA.FTZ R53, R235, UR8, -R120.reuse ;  /* 0x00000008eb357c23 */ /* 0x100fe20008010878 */
[--C-:B------:R-:W-:Y:S01]  /*9430*/  FFMA.FTZ R52, R221, UR8, -R120.reuse ;  /* 0x00000008dd347c23 */ /* 0x100fe20008010878 */
[--C-:B------:R-:W-:Y:S01]  /*9440*/  FFMA.FTZ R51, R219, UR8, -R120.reuse ;  /* 0x00000008db337c23 */ /* 0x100fe20008010878 */
[--C-:B------:R-:W-:Y:S01]  /*9450*/  FFMA.FTZ R221, R218, UR8, -R213.reuse ;  /* 0x00000008dadd7c23 */ /* 0x100fe200080108d5 */
[C---:B------:R-:W-:Y:S01]  /*9460*/  HMMA.16816.F32 R136, R160.reuse, R186, RZ ;  /* 0x000000baa088723c */ /* 0x040fe200000018ff */
[----:B------:R-:W3:Y:S01]  /*9470*/  MUFU.EX2 R88, R88 ;  /* 0x0000005800587308 */ /* 0x000ee20000000800 */
[----:B-1----:R-:W-:Y:S01]  /*9480*/  F2FP.F16.F32.PACK_AB R189, R103, R104 ;  /* 0x0000006867bd723e */ /* 0x002fe200000000ff */
[----:B------:R-:W-:Y:S01]  /*9490*/  FFMA.FTZ R218, R233, UR8, -R120 ;  /* 0x00000008e9da7c23 */ /* 0x000fe20008010878 */
[----:B------:R-:W-:Y:S01]  /*94a0*/  FFMA.FTZ R219, R214, UR8, -R213 ;  /* 0x00000008d6db7c23 */ /* 0x000fe200080108d5 */
[--C-:B------:R-:W-:Y:S01]  /*94b0*/  FFMA.FTZ R233, R232, UR8, -R95.reuse ;  /* 0x00000008e8e97c23 */ /* 0x100fe2000801085f */
[C---:B------:R-:W-:Y:S01]  /*94c0*/  HMMA.16816.F32 R152, R160.reuse, R192, RZ ;  /* 0x000000c0a098723c */ /* 0x040fe200000018ff */
[----:B------:R-:W-:Y:S01]  /*94d0*/  FFMA.FTZ R214, R35, UR8, -R118 ;  /* 0x0000000823d67c23 */ /* 0x000fe20008010876 */
[--C-:B------:R-:W-:Y:S01]  /*94e0*/  FFMA.FTZ R235, R34, UR8, -R95.reuse ;  /* 0x0000000822eb7c23 */ /* 0x100fe2000801085f */
[----:B------:R-:W-:Y:S01]  /*94f0*/  MUFU.EX2 R82, R82 ;  /* 0x0000005200527308 */ /* 0x000fe20000000800 */
[--C-:B------:R-:W-:Y:S01]  /*9500*/  FFMA.FTZ R232, R32, UR8, -R95.reuse ;  /* 0x0000000820e87c23 */ /* 0x100fe2000801085f */
[--C-:B------:R-:W-:Y:S01]  /*9510*/  FFMA.FTZ R217, R217, UR8, -R120.reuse ;  /* 0x00000008d9d97c23 */ /* 0x100fe20008010878 */
[C---:B------:R-:W-:Y:S01]  /*9520*/  HMMA.16816.F32 R144, R160.reuse, R194, RZ ;  /* 0x000000c2a090723c */ /* 0x040fe200000018ff */
[--C-:B------:R-:W-:Y:S01]  /*9530*/  FFMA.FTZ R237, R237, UR8, -R120.reuse ;  /* 0x00000008eded7c23 */ /* 0x100fe20008010878 */
[----:B------:R-:W-:Y:S01]  /*9540*/  FFMA.FTZ R234, R239, UR8, -R120 ;  /* 0x00000008efea7c23 */ /* 0x000fe20008010878 */
[----:B------:R-:W-:Y:S01]  /*9550*/  FFMA.FTZ R236, R227, UR8, -R118 ;  /* 0x00000008e3ec7c23 */ /* 0x000fe20008010876 */
[----:B------:R-:W-:Y:S01]  /*9560*/  FFMA.FTZ R227, R224, UR8, -R95 ;  /* 0x00000008e0e37c23 */ /* 0x000fe2000801085f */
[----:B------:R-:W1:Y:S01]  /*9570*/  MUFU.EX2 R79, R79 ;  /* 0x0000004f004f7308 */ /* 0x000e620000000800 */
[----:B---3--:R-:W-:Y:S01]  /*9580*/  F2FP.F16.F32.PACK_AB R191, R88, R91 ;  /* 0x0000005b58bf723e */ /* 0x008fe200000000ff */
[----:B------:R-:W-:Y:S01]  /*9590*/  HMMA.16816.F32 R164, R160, R8, RZ ;  /* 0x00000008a0a4723c */ /* 0x000fe200000018ff */
[--C-:B------:R-:W-:Y:S01]  /*95a0*/  FFMA.FTZ R239, R196, UR8, -R213.reuse ;  /* 0x00000008c4ef7c23 */ /* 0x100fe200080108d5 */
[--C-:B------:R-:W-:Y:S01]  /*95b0*/  FFMA.FTZ R241, R128, UR8, -R213.reuse ;  /* 0x0000000880f17c23 */ /* 0x100fe200080108d5 */
[--C-:B------:R-:W-:Y:S01]  /*95c0*/  FFMA.FTZ R128, R207, UR8, -R120.reuse ;  /* 0x00000008cf807c23 */ /* 0x100fe20008010878 */
[--C-:B------:R-:W-:Y:S01]  /*95d0*/  FFMA.FTZ R205, R205, UR8, -R120.reuse ;  /* 0x00000008cdcd7c23 */ /* 0x100fe20008010878 */
[--C-:B------:R-:W-:Y:S01]  /*95e0*/  FFMA.FTZ R196, R199, UR8, -R120.reuse ;  /* 0x00000008c7c47c23 */ /* 0x100fe20008010878 */
[C---:B------:R-:W-:Y:S01]  /*95f0*/  HMMA.16816.F32 R156, R188.reuse, R176, RZ ;  /* 0x000000b0bc9c723c */ /* 0x040fe200000018ff */
[----:B------:R-:W-:Y:S01]  /*9600*/  MUFU.EX2 R74, R74 ;  /* 0x0000004a004a7308 */ /* 0x000fe20000000800 */
[----:B------:R-:W-:Y:S01]  /*9610*/  FFMA.FTZ R197, R197, UR8, -R120 ;  /* 0x00000008c5c57c23 */ /* 0x000fe20008010878 */
[--C-:B------:R-:W-:Y:S01]  /*9620*/  FFMA.FTZ R207, R211, UR8, -R213.reuse ;  /* 0x00000008d3cf7c23 */ /* 0x100fe200080108d5 */
[--C-:B------:R-:W-:Y:S01]  /*9630*/  FFMA.FTZ R199, R209, UR8, -R213.reuse ;  /* 0x00000008d1c77c23 */ /* 0x100fe200080108d5 */
[--C-:B------:R-:W-:Y:S01]  /*9640*/  FFMA.FTZ R211, R202, UR8, -R213.reuse ;  /* 0x00000008cad37c23 */ /* 0x100fe200080108d5 */
[C---:B------:R-:W-:Y:S01]  /*9650*/  HMMA.16816.F32 R168, R188.reuse, R184, RZ ;  /* 0x000000b8bca8723c */ /* 0x040fe200000018ff */
[----:B------:R-:W-:Y:S01]  /*9660*/  FFMA.FTZ R209, R208, UR8, -R213 ;  /* 0x00000008d0d17c23 */ /* 0x000fe200080108d5 */
[----:B------:R-:W-:Y:S01]  /*9670*/  FFMA.FTZ R224, R123, UR8, -R118 ;  /* 0x000000087be07c23 */ /* 0x000fe20008010876 */
[----:B------:R-:W3:Y:S01]  /*9680*/  MUFU.EX2 R71, R71 ;  /* 0x0000004700477308 */ /* 0x000ee20000000800 */
[----:B-1----:R-:W-:Y:S01]  /*9690*/  F2FP.F16.F32.PACK_AB R28, R79, R82 ;  /* 0x000000524f1c723e */ /* 0x002fe200000000ff */
[--C-:B------:R-:W-:Y:S01]  /*96a0*/  FFMA.FTZ R121, R121, UR8, -R120.reuse ;  /* 0x0000000879797c23 */ /* 0x100fe20008010878 */
[C---:B------:R-:W-:Y:S01]  /*96b0*/  HMMA.16816.F32 R172, R188.reuse, R192, RZ ;  /* 0x000000c0bcac723c */ /* 0x040fe200000018ff */
[--C-:B------:R-:W-:Y:S01]  /*96c0*/  FFMA.FTZ R208, R131, UR8, -R120.reuse ;  /* 0x0000000883d07c23 */ /* 0x100fe20008010878 */
[--C-:B------:R-:W-:Y:S01]  /*96d0*/  FFMA.FTZ R129, R129, UR8, -R120.reuse ;  /* 0x0000000881817c23 */ /* 0x100fe20008010878 */
[----:B------:R-:W-:Y:S01]  /*96e0*/  FFMA.FTZ R123, R124, UR8, -R95 ;  /* 0x000000087c7b7c23 */ /* 0x000fe2000801085f */
[--C-:B------:R-:W-:Y:S01]  /*96f0*/  FFMA.FTZ R117, R117, UR8, -R120.reuse ;  /* 0x0000000875757c23 */ /* 0x100fe20008010878 */
[----:B------:R-:W-:Y:S01]  /*9700*/  MUFU.EX2 R84, R84 ;  /* 0x0000005400547308 */ /* 0x000fe20000000800 */
[C---:B------:R-:W-:Y:S01]  /*9710*/  HMMA.16816.F32 R176, R188.reuse, R178, RZ ;  /* 0x000000b2bcb0723c */ /* 0x040fe200000018ff */
[----:B------:R-:W-:Y:S01]  /*9720*/  FADD.FTZ R104, R104, R103 ;  /* 0x0000006768687221 */ /* 0x000fe20000010000 */
[--C-:B------:R-:W-:Y:S01]  /*9730*/  FFMA.FTZ R116, R116, UR8, -R120.reuse ;  /* 0x0000000874747c23 */ /* 0x100fe20008010878 */
[--C-:B------:R-:W-:Y:S01]  /*9740*/  FFMA.FTZ R115, R115, UR8, -R120.reuse ;  /* 0x0000000873737c23 */ /* 0x100fe20008010878 */
[----:B------:R-:W-:Y:S01]  /*9750*/  FFMA.FTZ R114, R114, UR8, -R120 ;  /* 0x0000000872727c23 */ /* 0x000fe20008010878 */
[----:B------:R-:W-:Y:S01]  /*9760*/  FADD.FTZ R91, R91, R104 ;  /* 0x000000685b5b7221 */ /* 0x000fe20000010000 */
[----:B------:R-:W-:Y:S01]  /*9770*/  HMMA.16816.F32 R184, R188, R186, RZ ;  /* 0x000000babcb8723c */ /* 0x000fe200000018ff */
[----:B------:R-:W1:Y:S01]  /*9780*/  MUFU.EX2 R77, R77 ;  /* 0x0000004d004d7308 */ /* 0x000e620000000800 */
[----:B---3--:R-:W-:Y:S01]  /*9790*/  F2FP.F16.F32.PACK_AB R30, R71, R74 ;  /* 0x0000004a471e723e */ /* 0x008fe200000000ff */
[----:B------:R-:W-:-:S03]  /*97a0*/  FFMA.FTZ R113, R113, UR8, -R120 ;  /* 0x0000000871717c23 */ /* 0x000fc60008010878 */
[C---:B------:R-:W-:Y:S03]  /*97b0*/  HMMA.16816.F32 R192, R188.reuse, R194, RZ ;  /* 0x000000c2bcc0723c */ /* 0x040fe600000018ff */
[----:B------:R-:W-:Y:S03]  /*97c0*/  MUFU.EX2 R72, R72 ;  /* 0x0000004800487308 */ /* 0x000fe60000000800 */
[----:B------:R-:W-:Y:S05]  /*97d0*/  HMMA.16816.F32 R180, R188, R8, RZ ;  /* 0x00000008bcb4723c */ /* 0x000fea00000018ff */
[----:B------:R-:W3:Y:S01]  /*97e0*/  MUFU.EX2 R67, R67 ;  /* 0x0000004300437308 */ /* 0x000ee20000000800 */
[----:B------:R-:W-:Y:S01]  /*97f0*/  HMMA.16816.F32 R160, R160, R10, RZ ;  /* 0x0000000aa0a0723c */ /* 0x000fe200000018ff */
[----:B-1----:R-:W-:-:S05]  /*9800*/  F2FP.F16.F32.PACK_AB R29, R77, R84 ;  /* 0x000000544d1d723e */ /* 0x002fca00000000ff */
[----:B------:R-:W-:Y:S01]  /*9810*/  HMMA.16816.F32 R188, R188, R10, RZ ;  /* 0x0000000abcbc723c */ /* 0x000fe200000018ff */
[----:B------:R-:W1:Y:S08]  /*9820*/  MUFU.EX2 R83, R83 ;  /* 0x0000005300537308 */ /* 0x000e700000000800 */
[----:B------:R-:W-:Y:S01]  /*9830*/  MUFU.EX2 R78, R78 ;  /* 0x0000004e004e7308 */ /* 0x000fe20000000800 */
[----:B---3--:R-:W-:-:S07]  /*9840*/  F2FP.F16.F32.PACK_AB R31, R67, R72 ;  /* 0x00000048431f723e */ /* 0x008fce00000000ff */
[----:B------:R-:W3:Y:S01]  /*9850*/  MUFU.EX2 R75, R75 ;  /* 0x0000004b004b7308 */ /* 0x000ee20000000800 */
[----:B-1----:R-:W-:Y:S01]  /*9860*/  F2FP.F16.F32.PACK_AB R8, R83, R86 ;  /* 0x000000565308723e */ /* 0x002fe200000000ff */
[C---:B------:R-:W-:Y:S06]  /*9870*/  HMMA.16816.F32 R140, R28.reuse, R24, R140 ;  /* 0x000000181c8c723c */ /* 0x040fec000000188c */
[----:B------:R-:W-:Y:S01]  /*9880*/  MUFU.EX2 R81, R81 ;  /* 0x0000005100517308 */ /* 0x000fe20000000800 */
[C---:B------:R-:W-:Y:S06]  /*9890*/  HMMA.16816.F32 R132, R28.reuse, R26, R132 ;  /* 0x0000001a1c84723c */ /* 0x040fec0000001884 */
[----:B------:R-:W-:Y:S01]  /*98a0*/  HMMA.16816.F32 R148, R28, R20, R148 ;  /* 0x000000141c94723c */ /* 0x000fe20000001894 */
[----:B------:R-:W1:Y:S01]  /*98b0*/  MUFU.EX2 R80, R80 ;  /* 0x0000005000507308 */ /* 0x000e620000000800 */
[----:B---3--:R-:W-:-:S04]  /*98c0*/  F2FP.F16.F32.PACK_AB R10, R75, R78 ;  /* 0x0000004e4b0a723e */ /* 0x008fc800000000ff */
[C---:B------:R-:W-:Y:S03]  /*98d0*/  HMMA.16816.F32 R136, R28.reuse, R22, R136 ;  /* 0x000000161c88723c */ /* 0x040fe60000001888 */
[----:B------:R-:W-:Y:S03]  /*98e0*/  MUFU.EX2 R76, R76 ;  /* 0x0000004c004c7308 */ /* 0x000fe60000000800 */
[C---:B------:R-:W-:Y:S05]  /*98f0*/  HMMA.16816.F32 R152, R28.reuse, R16, R152 ;  /* 0x000000101c98723c */ /* 0x040fea0000001898 */
[----:B------:R-:W3:Y:S01]  /*9900*/  MUFU.EX2 R73, R73 ;  /* 0x0000004900497308 */ /* 0x000ee20000000800 */
[----:B-1----:R-:W-:Y:S01]  /*9910*/  F2FP.F16.F32.PACK_AB R9, R80, R81 ;  /* 0x000000515009723e */ /* 0x002fe200000000ff */
[C---:B------:R-:W-:Y:S06]  /*9920*/  HMMA.16816.F32 R144, R28.reuse, R18, R144 ;  /* 0x000000121c90723c */ /* 0x040fec0000001890 */
[C---:B--2---:R-:W-:Y:S01]  /*9930*/  HMMA.16816.F32 R164, R28.reuse, R12, R164 ;  /* 0x0000000c1ca4723c */ /* 0x044fe200000018a4 */
[----:B------:R-:W-:Y:S05]  /*9940*/  MUFU.EX2 R65, R65 ;  /* 0x0000004100417308 */ /* 0x000fea0000000800 */
[----:B------:R-:W-:Y:S01]  /*9950*/  HMMA.16816.F32 R160, R28, R14, R160 ;  /* 0x0000000e1ca0723c */ /* 0x000fe200000018a0 */
[----:B------:R-:W-:Y:S01]  /*9960*/  LDSM.16.MT88.4 R28, [R244+0xa000] ;  /* 0x00a00000f41c783b */ /* 0x000fe20000004200 */
[----:B---3--:R-:W-:Y:S01]  /*9970*/  F2FP.F16.F32.PACK_AB R11, R73, R76 ;  /* 0x0000004c490b723e */ /* 0x008fe200000000ff */
[----:B------:R-:W1:Y:S06]  /*9980*/  MUFU.EX2 R50, R50 ;  /* 0x0000003200327308 */ /* 0x000e6c0000000800 */
[C---:B------:R-:W-:Y:S02]  /*9990*/  HMMA.16816.F32 R156, R8.reuse, R24, R156 ;  /* 0x00000018089c723c */ /* 0x040fe4000000189c */
[----:B------:R-:W-:Y:S04]  /*99a0*/  MUFU.EX2 R49, R49 ;  /* 0x0000003100317308 */ /* 0x000fe80000000800 */
[C---:B------:R-:W-:Y:S01]  /*99b0*/  HMMA.16816.F32 R176, R8.reuse, R26, R176 ;  /* 0x0000001a08b0723c */ /* 0x040fe200000018b0 */
[----:B------:R-:W2:Y:S03]  /*99c0*/  LDSM.16.MT88.4 R24, [R247+0x9000] ;  /* 0x00900000f718783b */ /* 0x000ea60000004200 */
[----:B------:R-:W-:Y:S02]  /*99d0*/  MUFU.EX2 R48, R48 ;  /* 0x0000003000307308 */ /* 0x000fe40000000800 */
[C---:B------:R-:W-:Y:S06]  /*99e0*/  HMMA.16816.F32 R168, R8.reuse, R20, R168 ;  /* 0x0000001408a8723c */ /* 0x040fec00000018a8 */
[C---:B------:R-:W-:Y:S01]  /*99f0*/  HMMA.16816.F32 R184, R8.reuse, R22, R184 ;  /* 0x0000001608b8723c */ /* 0x040fe200000018b8 */
[----:B------:R-:W3:Y:S01]  /*9a00*/  LDSM.16.MT88.4 R20, [R246+0x9000] ;  /* 0x00900000f614783b */ /* 0x000ee20000004200 */
[----:B------:R-:W-:Y:S04]  /*9a10*/  MUFU.EX2 R66, R66 ;  /* 0x0000004200427308 */ /* 0x000fe80000000800 */
[C---:B------:R-:W-:Y:S04]  /*9a20*/  HMMA.16816.F32 R172, R8.reuse, R16, R172 ;  /* 0x0000001008ac723c */ /* 0x040fe800000018ac */
[----:B------:R-:W4:Y:S02]  /*9a30*/  MUFU.EX2 R43, R43 ;  /* 0x0000002b002b7308 */ /* 0x000f240000000800 */
[C---:B------:R-:W-:Y:S01]  /*9a40*/  HMMA.16816.F32 R192, R8.reuse, R18, R192 ;  /* 0x0000001208c0723c */ /* 0x040fe200000018c0 */
[----:B------:R-:W5:Y:S05]  /*9a50*/  LDSM.16.MT88.4 R16, [R245+0x9000] ;  /* 0x00900000f510783b */ /* 0x000f6a0000004200 */
[C---:B------:R-:W-:Y:S01]  /*9a60*/  HMMA.16816.F32 R180, R8.reuse, R12, R180 ;  /* 0x0000000c08b4723c */ /* 0x040fe200000018b4 */
[----:B------:R2:W-:Y:S05]  /*9a70*/  MUFU.EX2 R42, R238 ;  /* 0x000000ee002a7308 */ /* 0x0005ea0000000800 */
[----:B------:R-:W-:Y:S01]  /*9a80*/  HMMA.16816.F32 R188, R8, R14, R188 ;  /* 0x0000000e08bc723c */ /* 0x000fe200000018bc */
[----:B------:R-:W5:Y:S02]  /*9a90*/  LDSM.16.MT88.4 R12, [R244+0x9000] ;  /* 0x00900000f40c783b */ /* 0x000f640000004200 */
[----:B------:R-:W3:Y:S04]  /*9aa0*/  MUFU.EX2 R41, R41 ;  /* 0x0000002900297308 */ /* 0x000ee80000000800 */
[----:B-1----:R-:W-:-:S02]  /*9ab0*/  F2FP.F16.F32.PACK_AB R8, R50, R65 ;  /* 0x000000413208723e */ /* 0x002fc400000000ff */
[----:B----4-:R-:W-:Y:S02]  /*9ac0*/  F2FP.F16.F32.PACK_AB R9, R43, R66 ;  /* 0x000000422b09723e */ /* 0x010fe400000000ff */
[----:B------:R-:W-:Y:S01]  /*9ad0*/  MUFU.EX2 R69, R69 ;  /* 0x0000004500457308 */ /* 0x000fe20000000800 */
[----:B------:R-:W-:Y:S01]  /*9ae0*/  F2FP.F16.F32.PACK_AB R10, R48, R49 ;  /* 0x00000031300a723e */ /* 0x000fe200000000ff */
[----:B--2---:R-:W-:Y:S01]  /*9af0*/  FFMA.FTZ R238, R223, UR8, -R118 ;  /* 0x00000008dfee7c23 */ /* 0x004fe20008010876 */
[----:B------:R-:W-:-:S05]  /*9b00*/  FFMA.FTZ R223, R228, UR8, -R95 ;  /* 0x00000008e4df7c23 */ /* 0x000fca000801085f */
[----:B------:R-:W1:Y:S01]  /*9b10*/  MUFU.EX2 R64, R64 ;  /* 0x0000004000407308 */ /* 0x000e620000000800 */
[----:B---3--:R-:W-:-:S07]  /*9b20*/  F2FP.F16.F32.PACK_AB R11, R41, R42 ;  /* 0x0000002a290b723e */ /* 0x008fce00000000ff */
[----:B------:R-:W-:Y:S01]  /*9b30*/  MUFU.EX2 R63, R63 ;  /* 0x0000003f003f7308 */ /* 0x000fe20000000800 */
[C---:B------:R-:W-:Y:S06]  /*9b40*/  HMMA.16816.F32 R140, R8.reuse, R24, R140 ;  /* 0x00000018088c723c */ /* 0x040fec000000188c */
[C---:B------:R-:W-:Y:S01]  /*9b50*/  HMMA.16816.F32 R132, R8.reuse, R26, R132 ;  /* 0x0000001a0884723c */ /* 0x040fe20000001884 */
[----:B------:R-:W-:Y:S05]  /*9b60*/  MUFU.EX2 R62, R62 ;  /* 0x0000003e003e7308 */ /* 0x000fea0000000800 */
[C---:B------:R-:W-:Y:S03]  /*9b70*/  HMMA.16816.F32 R148, R8.reuse, R20, R148 ;  /* 0x000000140894723c */ /* 0x040fe60000001894 */
        /* <DEDUP_REMOVED lines=13> */
[----:B------:R-:W1:Y:S01]  /*9c50*/  MUFU.EX2 R46, R46 ;  /* 0x0000002e002e7308 */ /* 0x000e620000000800 */
[----:B---3--:R-:W-:-:S07]  /*9c60*/  F2FP.F16.F32.PACK_AB R11, R55, R56 ;  /* 0x00000038370b723e */ /* 0x008fce00000000ff */
        /* <DEDUP_REMOVED lines=13> */
[----:B------:R4:W-:Y:S03]  /*9d40*/  MUFU.EX2 R38, R222 ;  /* 0x000000de00267308 */ /* 0x0009e60000000800 */
[C---:B------:R-:W-:Y:S05]  /*9d50*/  HMMA.16816.F32 R180, R8.reuse, R12, R180 ;  /* 0x0000000c08b4723c */ /* 0x040fea00000018b4 */
[----:B------:R-:W2:Y:S01]  /*9d60*/  MUFU.EX2 R37, R37 ;  /* 0x0000002500257308 */ /* 0x000ea20000000800 */
[----:B------:R-:W-:Y:S01]  /*9d70*/  HMMA.16816.F32 R188, R8, R14, R188 ;  /* 0x0000000e08bc723c */ /* 0x000fe200000018bc */
[----:B------:R-:W5:Y:S06]  /*9d80*/  LDSM.16.MT88.4 R12, [R244+0x9800] ;  /* 0x00980000f40c783b */ /* 0x000f6c0000004200 */
[----:B------:R-:W-:Y:S01]  /*9d90*/  MUFU.EX2 R61, R61 ;  /* 0x0000003d003d7308 */ /* 0x000fe20000000800 */
[----:B-1----:R-:W-:Y:S01]  /*9da0*/  F2FP.F16.F32.PACK_AB R8, R46, R47 ;  /* 0x0000002f2e08723e */ /* 0x002fe200000000ff */
[--C-:B----4-:R-:W-:Y:S01]  /*9db0*/  FFMA.FTZ R222, R220, UR8, -R213.reuse ;  /* 0x00000008dcde7c23 */ /* 0x110fe200080108d5 */
[----:B------:R-:W-:Y:S01]  /*9dc0*/  F2FP.F16.F32.PACK_AB R9, R39, R40 ;  /* 0x000000282709723e */ /* 0x000fe200000000ff */
[----:B------:R-:W-:Y:S01]  /*9dd0*/  FFMA.FTZ R220, R216, UR8, -R213 ;  /* 0x00000008d8dc7c23 */ /* 0x000fe200080108d5 */
[----:B------:R-:W-:Y:S01]  /*9de0*/  F2FP.F16.F32.PACK_AB R10, R44, R45 ;  /* 0x0000002d2c0a723e */ /* 0x000fe200000000ff */
[--C-:B------:R-:W-:Y:S01]  /*9df0*/  FFMA.FTZ R216, R231, UR8, -R118.reuse ;  /* 0x00000008e7d87c23 */ /* 0x100fe20008010876 */
[----:B------:R-:W-:Y:S01]  /*9e00*/  FFMA.FTZ R231, R33, UR8, -R118 ;  /* 0x0000000821e77c23 */ /* 0x000fe20008010876 */
[----:B------:R-:W1:Y:S01]  /*9e10*/  MUFU.EX2 R60, R60 ;  /* 0x0000003c003c7308 */ /* 0x000e620000000800 */
[----:B--2---:R-:W-:Y:S01]  /*9e20*/  F2FP.F16.F32.PACK_AB R11, R37, R38 ;  /* 0x00000026250b723e */ /* 0x004fe200000000ff */
[----:B------:R-:W-:Y:S06]  /*9e30*/  LDSM.16.MT88.4 R32, [R245+0xa000] ;  /* 0x00a00000f520783b */ /* 0x000fec0000004200 */
[----:B------:R-:W-:Y:S01]  /*9e40*/  MUFU.EX2 R59, R59 ;  /* 0x0000003b003b7308 */ /* 0x000fe20000000800 */
[C---:B------:R-:W-:Y:S06]  /*9e50*/  HMMA.16816.F32 R140, R8.reuse, R24, R140 ;  /* 0x00000018088c723c */ /* 0x040fec000000188c */
        /* <DEDUP_REMOVED lines=38> */
[----:B----4-:R-:W-:Y:S02]  /*a0c0*/  F2FP.F16.F32.PACK_AB R9, R233, R230 ;  /* 0x000000e6e909723e */ /* 0x010fe400000000ff */
[----:B------:R-:W-:-:S03]  /*a0d0*/  F2FP.F16.F32.PACK_AB R10, R231, R214 ;  /* 0x000000d6e70a723e */ /* 0x000fc600000000ff */
[----:B------:R-:W1:Y:S01]  /*a0e0*/  MUFU.EX2 R221, R221 ;  /* 0x000000dd00dd7308 */ /* 0x000e620000000800 */
[----:B--2---:R-:W-:-:S07]  /*a0f0*/  F2FP.F16.F32.PACK_AB R11, R232, R235 ;  /* 0x000000ebe80b723e */ /* 0x004fce00000000ff */
        /* <DEDUP_REMOVED lines=8> */
[C---:B------:R-:W-:Y:S06]  /*a180*/  HMMA.16816.F32 R152, R8.reuse, R32, R152 ;  /* 0x000000200898723c */ /* 0x040fec0000001898 */
        /* <DEDUP_REMOVED lines=23> */
[----:B------:R-:W3:Y:S02]  /*a300*/  LDSM.16.MT88.4 R32, [R244+0xb000] ;  /* 0x00b00000f420783b */ /* 0x000ee40000004200 */
[----:B------:R-:W-:Y:S03]  /*a310*/  MUFU.EX2 R227, R227 ;  /* 0x000000e300e37308 */ /* 0x000fe60000000800 */
[C---:B------:R-:W-:Y:S05]  /*a320*/  HMMA.16816.F32 R180, R8.reuse, R28, R180 ;  /* 0x0000001c08b4723c */ /* 0x040fea00000018b4 */
[----:B------:R-:W5:Y:S01]  /*a330*/  MUFU.EX2 R212, R212 ;  /* 0x000000d400d47308 */ /* 0x000f620000000800 */
[----:B------:R-:W-:Y:S01]  /*a340*/  HMMA.16816.F32 R188, R8, R30, R188 ;  /* 0x0000001e08bc723c */ /* 0x000fe200000018bc */
[----:B------:R-:W3:Y:S06]  /*a350*/  LDSM.16.MT88.4 R28, [R247+0xb000] ;  /* 0x00b00000f71c783b */ /* 0x000eec0000004200 */
[----:B------:R-:W-:Y:S01]  /*a360*/  MUFU.EX2 R198, R198 ;  /* 0x000000c600c67308 */ /* 0x000fe20000000800 */
[----:B-1----:R-:W-:-:S02]  /*a370*/  F2FP.F16.F32.PACK_AB R8, R236, R229 ;  /* 0x000000e5ec08723e */ /* 0x002fc400000000ff */
[----:B----4-:R-:W-:Y:S02]  /*a380*/  F2FP.F16.F32.PACK_AB R9, R226, R223 ;  /* 0x000000dfe209723e */ /* 0x010fe400000000ff */
[----:B------:R-:W-:-:S03]  /*a390*/  F2FP.F16.F32.PACK_AB R10, R238, R225 ;  /* 0x000000e1ee0a723e */ /* 0x000fc600000000ff */
[----:B------:R-:W1:Y:S01]  /*a3a0*/  MUFU.EX2 R239, R239 ;  /* 0x000000ef00ef7308 */ /* 0x000e620000000800 */
[----:B-----5:R-:W-:-:S07]  /*a3b0*/  F2FP.F16.F32.PACK_AB R11, R212, R227 ;  /* 0x000000e3d40b723e */ /* 0x020fce00000000ff */
[----:B------:R-:W-:Y:S01]  /*a3c0*/  MUFU.EX2 R130, R130 ;  /* 0x0000008200827308 */ /* 0x000fe20000000800 */
[C---:B------:R-:W-:Y:S06]  /*a3d0*/  HMMA.16816.F32 R140, R8.reuse, R24, R140 ;  /* 0x00000018088c723c */ /* 0x040fec000000188c */
[C---:B------:R-:W-:Y:S01]  /*a3e0*/  HMMA.16816.F32 R132, R8.reuse, R26, R132 ;  /* 0x0000001a0884723c */ /* 0x040fe20000001884 */
[----:B------:R-:W-:Y:S05]  /*a3f0*/  MUFU.EX2 R241, R241 ;  /* 0x000000f100f17308 */ /* 0x000fea0000000800 */
[C---:B------:R-:W-:Y:S03]  /*a400*/  HMMA.16816.F32 R148, R8.reuse, R20, R148 ;  /* 0x000000140894723c */ /* 0x040fe60000001894 */
[----:B------:R-:W-:Y:S03]  /*a410*/  MUFU.EX2 R128, R128 ;  /* 0x0000008000807308 */ /* 0x000fe60000000800 */
[C---:B------:R-:W-:Y:S05]  /*a420*/  HMMA.16816.F32 R136, R8.reuse, R22, R136 ;  /* 0x000000160888723c */ /* 0x040fea0000001888 */
[----:B------:R-:W4:Y:S01]  /*a430*/  MUFU.EX2 R205, R205 ;  /* 0x000000cd00cd7308 */ /* 0x000f220000000800 */
[C---:B--2---:R-:W-:Y:S06]  /*a440*/  HMMA.16816.F32 R152, R8.reuse, R16, R152 ;  /* 0x000000100898723c */ /* 0x044fec0000001898 */
[C---:B------:R-:W-:Y:S01]  /*a450*/  HMMA.16816.F32 R144, R8.reuse, R18, R144 ;  /* 0x000000120890723c */ /* 0x040fe20000001890 */
[----:B------:R-:W-:Y:S05]  /*a460*/  MUFU.EX2 R196, R196 ;  /* 0x000000c400c47308 */ /* 0x000fea0000000800 */
[C---:B---3--:R-:W-:Y:S03]  /*a470*/  HMMA.16816.F32 R164, R8.reuse, R12, R164 ;  /* 0x0000000c08a4723c */ /* 0x048fe600000018a4 */
[----:B------:R-:W2:Y:S03]  /*a480*/  MUFU.EX2 R197, R197 ;  /* 0x000000c500c57308 */ /* 0x000ea60000000800 */
[----:B------:R-:W-:Y:S05]  /*a490*/  HMMA.16816.F32 R160, R8, R14, R160 ;  /* 0x0000000e08a0723c */ /* 0x000fea00000018a0 */
[----:B------:R3:W-:Y:S02]  /*a4a0*/  MUFU.EX2 R202, R210 ;  /* 0x000000d200ca7308 */ /* 0x0007e40000000800 */
[----:B-1----:R-:W-:-:S02]  /*a4b0*/  F2FP.F16.F32.PACK_AB R8, R239, R198 ;  /* 0x000000c6ef08723e */ /* 0x002fc400000000ff */
[----:B----4-:R-:W-:Y:S02]  /*a4c0*/  F2FP.F16.F32.PACK_AB R9, R205, R128 ;  /* 0x00000080cd09723e */ /* 0x010fe400000000ff */
[----:B------:R-:W-:Y:S02]  /*a4d0*/  F2FP.F16.F32.PACK_AB R10, R241, R130 ;  /* 0x00000082f10a723e */ /* 0x000fe400000000ff */
[----:B------:R-:W-:Y:S01]  /*a4e0*/  MUFU.EX2 R126, R126 ;  /* 0x0000007e007e7308 */ /* 0x000fe20000000800 */
[----:B--2---:R-:W-:-:S07]  /*a4f0*/  F2FP.F16.F32.PACK_AB R11, R197, R196 ;  /* 0x000000c4c50b723e */ /* 0x004fce00000000ff */
[C---:B------:R-:W-:Y:S01]  /*a500*/  HMMA.16816.F32 R156, R8.reuse, R24, R156 ;  /* 0x00000018089c723c */ /* 0x040fe2000000189c */
[----:B---3--:R-:W-:Y:S01]  /*a510*/  FFMA.FTZ R210, R127, UR8, -R118 ;  /* 0x000000087fd27c23 */ /* 0x008fe20008010876 */
[----:B------:R-:W-:Y:S04]  /*a520*/  MUFU.EX2 R207, R207 ;  /* 0x000000cf00cf7308 */ /* 0x000fe80000000800 */
[C---:B------:R-:W-:Y:S01]  /*a530*/  HMMA.16816.F32 R176, R8.reuse, R26, R176 ;  /* 0x0000001a08b0723c */ /* 0x040fe200000018b0 */
[----:B------:R-:W-:Y:S01]  /*a540*/  FADD.FTZ R24, R92, R101 ;  /* 0x000000655c187221 */ /* 0x000fe20000010000 */
[----:B------:R-:W-:Y:S02]  /*a550*/  FADD.FTZ R92, R88, R91 ;  /* 0x0000005b585c7221 */ /* 0x000fe40000010000 */
[----:B------:R-:W1:Y:S01]  /*a560*/  MUFU.EX2 R199, R199 ;  /* 0x000000c700c77308 */ /* 0x000e620000000800 */
[----:B------:R-:W-:Y:S01]  /*a570*/  FADD.FTZ R91, R87, R24 ;  /* 0x00000018575b7221 */ /* 0x000fe20000010000 */
[----:B------:R-:W-:Y:S01]  /*a580*/  HMMA.16816.F32 R168, R8, R20, R168 ;  /* 0x0000001408a8723c */ /* 0x000fe200000018a8 */
[----:B------:R-:W-:Y:S01]  /*a590*/  FADD.FTZ R81, R81, R92 ;  /* 0x0000005c51517221 */ /* 0x000fe20000010000 */
[----:B------:R-:W-:Y:S01]  /*a5a0*/  LDSM.16.MT88.4 R24, [R247+0xb800] ;  /* 0x00b80000f718783b */ /* 0x000fe20000004200 */
[----:B------:R-:W-:-:S02]  /*a5b0*/  FADD.FTZ R84, R84, R91 ;  /* 0x0000005b54547221 */ /* 0x000fc40000010000 */
[----:B------:R-:W-:Y:S01]  /*a5c0*/  FADD.FTZ R81, R80, R81 ;  /* 0x0000005150517221 */ /* 0x000fe20000010000 */
[----:B------:R-:W-:Y:S01]  /*a5d0*/  HMMA.16816.F32 R184, R8, R22, R184 ;  /* 0x0000001608b8723c */ /* 0x000fe200000018b8 */
[----:B------:R-:W-:Y:S01]  /*a5e0*/  MUFU.EX2 R121, R121 ;  /* 0x0000007900797308 */ /* 0x000fe20000000800 */
[----:B------:R-:W-:Y:S01]  /*a5f0*/  FADD.FTZ R77, R77, R84 ;  /* 0x000000544d4d7221 */ /* 0x000fe20000010000 */
[----:B------:R-:W-:-:S03]  /*a600*/  FADD.FTZ R76, R76, R81 ;  /* 0x000000514c4c7221 */ /* 0x000fc60000010000 */
[C---:B------:R-:W-:Y:S01]  /*a610*/  HMMA.16816.F32 R172, R8.reuse, R16, R172 ;  /* 0x0000001008ac723c */ /* 0x040fe200000018ac */
[----:B------:R-:W-:Y:S01]  /*a620*/  FADD.FTZ R72, R72, R77 ;  /* 0x0000004d48487221 */ /* 0x000fe20000010000 */
[----:B------:R-:W-:Y:S01]  /*a630*/  FADD.FTZ R73, R73, R76 ;  /* 0x0000004c49497221 */ /* 0x000fe20000010000 */
[----:B------:R-:W-:Y:S02]  /*a640*/  MUFU.EX2 R208, R208 ;  /* 0x000000d000d07308 */ /* 0x000fe40000000800 */
[----:B------:R-:W-:Y:S01]  /*a650*/  FADD.FTZ R67, R67, R72 ;  /* 0x0000004843437221 */ /* 0x000fe20000010000 */
[C---:B------:R-:W-:Y:S01]  /*a660*/  HMMA.16816.F32 R192, R8.reuse, R18, R192 ;  /* 0x0000001208c0723c */ /* 0x040fe200000018c0 */
[----:B------:R-:W-:Y:S01]  /*a670*/  FADD.FTZ R70, R70, R73 ;  /* 0x0000004946467221 */ /* 0x000fe20000010000 */
[----:B------:R-:W2:Y:S01]  /*a680*/  LDSM.16.MT88.4 R16, [R246+0xb000] ;  /* 0x00b00000f610783b */ /* 0x000ea20000004200 */
[----:B------:R-:W-:Y:S02]  /*a690*/  FADD.FTZ R66, R66, R67 ;  /* 0x0000004342427221 */ /* 0x000fe40000010000 */
[----:B------:R-:W-:Y:S01]  /*a6a0*/  MUFU.EX2 R129, R129 ;  /* 0x0000008100817308 */ /* 0x000fe20000000800 */
[----:B------:R-:W-:Y:S01]  /*a6b0*/  HMMA.16816.F32 R180, R8, R12, R180 ;  /* 0x0000000c08b4723c */ /* 0x000fe200000018b4 */
[----:B------:R-:W-:Y:S01]  /*a6c0*/  FADD.FTZ R57, R57, R70 ;  /* 0x0000004639397221 */ /* 0x000fe20000010000 */
[----:B------:R-:W-:-:S03]  /*a6d0*/  FADD.FTZ R43, R43, R66 ;  /* 0x000000422b2b7221 */ /* 0x000fc60000010000 */
[----:B------:R-:W-:Y:S01]  /*a6e0*/  FADD.FTZ R56, R56, R57 ;  /* 0x0000003938387221 */ /* 0x000fe20000010000 */
[----:B------:R-:W-:Y:S01]  /*a6f0*/  HMMA.16816.F32 R188, R8, R14, R188 ;  /* 0x0000000e08bc723c */ /* 0x000fe200000018bc */
[----:B------:R-:W-:Y:S01]  /*a700*/  MUFU.EX2 R119, R119 ;  /* 0x0000007700777308 */ /* 0x000fe20000000800 */
[----:B------:R-:W3:Y:S01]  /*a710*/  LDSM.16.MT88.4 R12, [R245+0xb000] ;  /* 0x00b00000f50c783b */ /* 0x000ee20000004200 */
[----:B------:R-:W-:Y:S01]  /*a720*/  FADD.FTZ R42, R42, R43 ;  /* 0x0000002b2a2a7221 */ /* 0x000fe20000010000 */
[----:B------:R-:W-:-:S03]  /*a730*/  FADD.FTZ R55, R55, R56 ;  /* 0x0000003837377221 */ /* 0x000fc60000010000 */
[--C-:B------:R-:W-:Y:S01]  /*a740*/  FFMA.FTZ R9, R109, UR8, -R118.reuse ;  /* 0x000000086d097c23 */ /* 0x100fe20008010876 */
[--C-:B------:R-:W-:Y:S01]  /*a750*/  FFMA.FTZ R8, R107, UR8, -R118.reuse ;  /* 0x000000086b087c23 */ /* 0x100fe20008010876 */
[----:B------:R-:W-:Y:S01]  /*a760*/  FFMA.FTZ R118, R105, UR8, -R118 ;  /* 0x0000000869767c23 */ /* 0x000fe20008010876 */
[----:B------:R-:W-:Y:S01]  /*a770*/  FFMA.FTZ R107, R94, UR8, -R95 ;  /* 0x000000085e6b7c23 */ /* 0x000fe2000801085f */
[----:B------:R-:W4:Y:S01]  /*a780*/  MUFU.EX2 R210, R210 ;  /* 0x000000d200d27308 */ /* 0x000f220000000800 */
[----:B------:R-:W-:Y:S01]  /*a790*/  FADD.FTZ R11, R89, R98 ;  /* 0x00000062590b7221 */ /* 0x000fe20000010000 */
[----:B------:R-:W-:Y:S01]  /*a7a0*/  FADD.FTZ R10, R90, R97 ;  /* 0x000000615a0a7221 */ /* 0x000fe20000010000 */
[--C-:B------:R-:W-:Y:S01]  /*a7b0*/  FFMA.FTZ R109, R108, UR8, -R95.reuse ;  /* 0x000000086c6d7c23 */ /* 0x100fe2000801085f */
[----:B------:R-:W-:Y:S01]  /*a7c0*/  FFMA.FTZ R108, R106, UR8, -R95 ;  /* 0x000000086a6c7c23 */ /* 0x000fe2000801085f */
[----:B------:R-:W-:Y:S01]  /*a7d0*/  FADD.FTZ R98, R86, R11 ;  /* 0x0000000b56627221 */ /* 0x000fe20000010000 */
[----:B------:R-:W-:Y:S01]  /*a7e0*/  FADD.FTZ R89, R85, R10 ;  /* 0x0000000a55597221 */ /* 0x000fe20000010000 */
[----:B------:R-:W-:Y:S01]  /*a7f0*/  FFMA.FTZ R106, R93, UR8, -R95 ;  /* 0x000000085d6a7c23 */ /* 0x000fe2000801085f */
[----:B------:R-:W-:Y:S01]  /*a800*/  MUFU.EX2 R125, R125 ;  /* 0x0000007d007d7308 */ /* 0x000fe20000000800 */
[----:B------:R-:W-:Y:S01]  /*a810*/  FADD.FTZ R83, R83, R98 ;  /* 0x0000006253537221 */ /* 0x000fe20000010000 */
[----:B-1----:R-:W-:Y:S01]  /*a820*/  F2FP.F16.F32.PACK_AB R10, R199, R202 ;  /* 0x000000cac70a723e */ /* 0x002fe200000000ff */
[----:B------:R-:W-:Y:S01]  /*a830*/  FADD.FTZ R82, R82, R89 ;  /* 0x0000005952527221 */ /* 0x000fe20000010000 */
[----:B------:R-:W-:Y:S01]  /*a840*/  FADD.FTZ R41, R41, R42 ;  /* 0x0000002a29297221 */ /* 0x000fe20000010000 */
[----:B------:R-:W-:Y:S01]  /*a850*/  FADD.FTZ R78, R78, R83 ;  /* 0x000000534e4e7221 */ /* 0x000fe20000010000 */
[----:B------:R-:W-:Y:S01]  /*a860*/  FADD.FTZ R54, R54, R55 ;  /* 0x0000003736367221 */ /* 0x000fe20000010000 */
[----:B------:R-:W-:Y:S01]  /*a870*/  FADD.FTZ R79, R79, R82 ;  /* 0x000000524f4f7221 */ /* 0x000fe20000010000 */
[----:B------:R-:W1:Y:S01]  /*a880*/  MUFU.EX2 R224, R224 ;  /* 0x000000e000e07308 */ /* 0x000e620000000800 */
[----:B----4-:R-:W-:Y:S01]  /*a890*/  F2FP.F16.F32.PACK_AB R20, R210, R119 ;  /* 0x00000077d214723e */ /* 0x010fe200000000ff */
[----:B------:R-:W-:Y:S01]  /*a8a0*/  FADD.FTZ R78, R75, R78 ;  /* 0x0000004e4b4e7221 */ /* 0x000fe20000010000 */
[----:B------:R-:W-:Y:S01]  /*a8b0*/  FADD.FTZ R40, R40, R41 ;  /* 0x0000002928287221 */ /* 0x000fe20000010000 */
[----:B------:R-:W-:-:S02]  /*a8c0*/  FADD.FTZ R53, R53, R54 ;  /* 0x0000003635357221 */ /* 0x000fc40000010000 */
[----:B------:R-:W-:Y:S01]  /*a8d0*/  FADD.FTZ R69, R69, R78 ;  /* 0x0000004e45457221 */ /* 0x000fe20000010000 */
[----:B------:R-:W-:Y:S01]  /*a8e0*/  FADD.FTZ R39, R39, R40 ;  /* 0x0000002827277221 */ /* 0x000fe20000010000 */
[----:B------:R-:W-:Y:S01]  /*a8f0*/  MUFU.EX2 R122, R122 ;  /* 0x0000007a007a7308 */ /* 0x000fe20000000800 */
[----:B------:R-:W-:Y:S01]  /*a900*/  FADD.FTZ R52, R52, R53 ;  /* 0x0000003534347221 */ /* 0x000fe20000010000 */
[----:B------:R-:W-:Y:S01]  /*a910*/  FADD.FTZ R64, R64, R69 ;  /* 0x0000004540407221 */ /* 0x000fe20000010000 */
[----:B------:R-:W-:Y:S02]  /*a920*/  FADD.FTZ R38, R38, R39 ;  /* 0x0000002726267221 */ /* 0x000fe40000010000 */
[----:B------:R-:W-:Y:S01]  /*a930*/  FADD.FTZ R51, R51, R52 ;  /* 0x0000003433337221 */ /* 0x000fe20000010000 */
[----:B------:R-:W-:Y:S01]  /*a940*/  FADD.FTZ R63, R63, R64 ;  /* 0x000000403f3f7221 */ /* 0x000fe20000010000 */
[----:B------:R-:W-:Y:S01]  /*a950*/  FADD.FTZ R37, R37, R38 ;  /* 0x0000002625257221 */ /* 0x000fe20000010000 */
[----:B------:R-:W4:Y:S01]  /*a960*/  MUFU.EX2 R123, R123 ;  /* 0x0000007b007b7308 */ /* 0x000f220000000800 */
[----:B-1----:R-:W-:Y:S01]  /*a970*/  F2FP.F16.F32.PACK_AB R22, R224, R125 ;  /* 0x0000007de016723e */ /* 0x002fe200000000ff */
        /* <DEDUP_REMOVED lines=19> */
[----:B------:R-:W4:Y:S01]  /*aab0*/  MUFU.EX2 R94, R117 ;  /* 0x00000075005e7308 */ /* 0x000f220000000800 */
[----:B------:R-:W-:Y:S01]  /*aac0*/  FADD.FTZ R205, R205, R128 ;  /* 0x00000080cdcd7221 */ /* 0x000fe20000010000 */
[----:B------:R-:W-:Y:S01]  /*aad0*/  FADD.FTZ R221, R221, R222 ;  /* 0x000000dedddd7221 */ /* 0x000fe20000010000 */
[----:B------:R-:W-:Y:S02]  /*aae0*/  FADD.FTZ R226, R226, R223 ;  /* 0x000000dfe2e27221 */ /* 0x000fe40000010000 */
[----:B------:R-:W-:Y:S01]  /*aaf0*/  FADD.FTZ R196, R196, R205 ;  /* 0x000000cdc4c47221 */ /* 0x000fe20000010000 */
[----:B------:R-:W-:Y:S01]  /*ab00*/  FADD.FTZ R220, R220, R221 ;  /* 0x000000dddcdc7221 */ /* 0x000fe20000010000 */
[----:B------:R-:W-:Y:S01]  /*ab10*/  FADD.FTZ R227, R227, R226 ;  /* 0x000000e2e3e37221 */ /* 0x000fe20000010000 */
[----:B------:R5:W-:Y:S01]  /*ab20*/  MUFU.EX2 R96, R9 ;  /* 0x0000000900607308 */ /* 0x000be20000000800 */
[----:B-1----:R-:W-:Y:S01]  /*ab30*/  F2FP.F16.F32.PACK_AB R23, R105, R112 ;  /* 0x000000706917723e */ /* 0x002fe200000000ff */
[----:B------:R-:W-:Y:S01]  /*ab40*/  FADD.FTZ R219, R219, R220 ;  /* 0x000000dcdbdb7221 */ /* 0x000fe20000010000 */
[----:B------:R-:W-:Y:S01]  /*ab50*/  FADD.FTZ R196, R197, R196 ;  /* 0x000000c4c5c47221 */ /* 0x000fe20000010000 */
[----:B------:R-:W-:-:S02]  /*ab60*/  FADD.FTZ R227, R212, R227 ;  /* 0x000000e3d4e37221 */ /* 0x000fc40000010000 */
[----:B------:R-:W-:Y:S02]  /*ab70*/  FADD.FTZ R198, R198, R219 ;  /* 0x000000dbc6c67221 */ /* 0x000fe40000010000 */
[----:B------:R1:W-:Y:S01]  /*ab80*/  MUFU.EX2 R95, R8 ;  /* 0x00000008005f7308 */ /* 0x0003e20000000800 */
[----:B----4-:R-:W-:Y:S01]  /*ab90*/  F2FP.F16.F32.PACK_AB R11, R94, R129 ;  /* 0x000000815e0b723e */ /* 0x010fe200000000ff */
[----:B------:R-:W-:Y:S01]  /*aba0*/  HMMA.16816.F32 R164, R20, R32, R164 ;  /* 0x0000002014a4723c */ /* 0x000fe200000018a4 */
[----:B------:R-:W-:Y:S01]  /*abb0*/  FADD.FTZ R239, R239, R198 ;  /* 0x000000c6efef7221 */ /* 0x000fe20000010000 */
[----:B------:R-:W-:-:S03]  /*abc0*/  FADD.FTZ R122, R122, R227 ;  /* 0x000000e37a7a7221 */ /* 0x000fc60000010000 */
[----:B------:R-:W-:Y:S01]  /*abd0*/  FADD.FTZ R130, R130, R239 ;  /* 0x000000ef82827221 */ /* 0x000fe20000010000 */
[C---:B------:R-:W-:Y:S01]  /*abe0*/  HMMA.16816.F32 R140, R20.reuse, R28, R140 ;  /* 0x0000001c148c723c */ /* 0x040fe2000000188c */
[C---:B-----5:R-:W-:Y:S01]  /*abf0*/  F2FP.F16.F32.PACK_AB R9, R208.reuse, R121 ;  /* 0x00000079d009723e */ /* 0x060fe200000000ff */
[----:B------:R-:W-:Y:S01]  /*ac00*/  MUFU.EX2 R209, R209 ;  /* 0x000000d100d17308 */ /* 0x000fe20000000800 */
[----:B------:R-:W-:Y:S01]  /*ac10*/  FADD.FTZ R241, R241, R130 ;  /* 0x00000082f1f17221 */ /* 0x000fe20000010000 */
[----:B------:R-:W-:Y:S01]  /*ac20*/  FADD.FTZ R121, R121, R196 ;  /* 0x000000c479797221 */ /* 0x000fe20000010000 */
[----:B------:R-:W-:Y:S01]  /*ac30*/  FADD.FTZ R123, R123, R122 ;  /* 0x0000007a7b7b7221 */ /* 0x000fe20000010000 */
[C---:B------:R-:W-:Y:S02]  /*ac40*/  HMMA.16816.F32 R132, R20.reuse, R30, R132 ;  /* 0x0000001e1484723c */ /* 0x040fe40000001884 */
[----:B------:R-:W-:Y:S01]  /*ac50*/  FADD.FTZ R208, R208, R121 ;  /* 0x00000079d0d07221 */ /* 0x000fe20000010000 */
[----:B-1----:R-:W-:Y:S01]  /*ac60*/  F2FP.F16.F32.PACK_AB R8, R207, R126 ;  /* 0x0000007ecf08723e */ /* 0x002fe200000000ff */
[----:B------:R-:W1:Y:S01]  /*ac70*/  MUFU.EX2 R206, R206 ;  /* 0x000000ce00ce7308 */ /* 0x000e620000000800 */
[----:B------:R-:W-:Y:S01]  /*ac80*/  FADD.FTZ R126, R126, R241 ;  /* 0x000000f17e7e7221 */ /* 0x000fe20000010000 */
[----:B--2---:R-:W-:Y:S01]  /*ac90*/  HMMA.16816.F32 R148, R20, R16, R148 ;  /* 0x000000101494723c */ /* 0x004fe20000001894 */
[----:B------:R-:W-:Y:S01]  /*aca0*/  FADD.FTZ R129, R129, R208 ;  /* 0x000000d081817221 */ /* 0x000fe20000010000 */
[----:B------:R-:W-:Y:S01]  /*acb0*/  FADD.FTZ R112, R112, R123 ;  /* 0x0000007b70707221 */ /* 0x000fe20000010000 */
        /* <DEDUP_REMOVED lines=11> */
[C---:B---3--:R-:W-:Y:S03]  /*ad70*/  HMMA.16816.F32 R152, R20.reuse, R12, R152 ;  /* 0x0000000c1498723c */ /* 0x048fe60000001898 */
[----:B------:R-:W-:Y:S02]  /*ad80*/  FADD.FTZ R65, R65, R32 ;  /* 0x0000002041417221 */ /* 0x000fe40000010000 */
[----:B------:R-:W-:Y:S01]  /*ad90*/  MUFU.EX2 R116, R116 ;  /* 0x0000007400747308 */ /* 0x000fe20000000800 */
[----:B------:R-:W-:Y:S01]  /*ada0*/  HMMA.16816.F32 R144, R20, R14, R144 ;  /* 0x0000000e1490723c */ /* 0x000fe20000001890 */
[----:B------:R-:W-:-:S04]  /*adb0*/  FADD.FTZ R50, R50, R65 ;  /* 0x0000004132327221 */ /* 0x000fc80000010000 */
[----:B------:R-:W-:Y:S01]  /*adc0*/  FADD.FTZ R49, R49, R50 ;  /* 0x0000003231317221 */ /* 0x000fe20000010000 */
[----:B------:R-:W-:Y:S01]  /*add0*/  HMMA.16816.F32 R160, R20, R34, R160 ;  /* 0x0000002214a0723c */ /* 0x000fe200000018a0 */
[----:B------:R-:W2:Y:S01]  /*ade0*/  LDSM.16.MT88.4 R20, [R246+0xb800] ;  /* 0x00b80000f614783b */ /* 0x000ea20000004200 */
[----:B------:R-:W3:Y:S01]  /*adf0*/  MUFU.EX2 R115, R115 ;  /* 0x0000007300737308 */ /* 0x000ee20000000800 */
[----:B------:R-:W-:-:S03]  /*ae00*/  FADD.FTZ R48, R48, R49 ;  /* 0x0000003130307221 */ /* 0x000fc60000010000 */
[----:B------:R-:W-:Y:S01]  /*ae10*/  HMMA.16816.F32 R168, R8, R16, R168 ;  /* 0x0000001008a8723c */ /* 0x000fe200000018a8 */
[----:B------:R-:W-:-:S03]  /*ae20*/  FADD.FTZ R47, R47, R48 ;  /* 0x000000302f2f7221 */ /* 0x000fc60000010000 */
[----:B------:R-:W-:Y:S01]  /*ae30*/  MUFU.EX2 R114, R114 ;  /* 0x0000007200727308 */ /* 0x000fe20000000800 */
[----:B------:R-:W-:Y:S01]  /*ae40*/  FADD.FTZ R46, R46, R47 ;  /* 0x0000002f2e2e7221 */ /* 0x000fe20000010000 */
[----:B------:R-:W-:Y:S01]  /*ae50*/  HMMA.16816.F32 R184, R8, R18, R184 ;  /* 0x0000001208b8723c */ /* 0x000fe200000018b8 */
[----:B------:R-:W4:Y:S02]  /*ae60*/  LDSM.16.MT88.4 R16, [R245+0xb800] ;  /* 0x00b80000f510783b */ /* 0x000f240000004200 */
[----:B------:R-:W-:-:S03]  /*ae70*/  FADD.FTZ R45, R45, R46 ;  /* 0x0000002e2d2d7221 */ /* 0x000fc60000010000 */
[C---:B------:R-:W-:Y:S01]  /*ae80*/  HMMA.16816.F32 R172, R8.reuse, R12, R172 ;  /* 0x0000000c08ac723c */ /* 0x040fe200000018ac */
[----:B------:R-:W-:Y:S01]  /*ae90*/  FADD.FTZ R45, R44, R45 ;  /* 0x0000002d2c2d7221 */ /* 0x000fe20000010000 */
[----:B------:R-:W5:Y:S03]  /*aea0*/  MUFU.EX2 R113, R113 ;  /* 0x0000007100717308 */ /* 0x000f660000000800 */
[----:B------:R-:W-:Y:S01]  /*aeb0*/  FADD.FTZ R216, R216, R45 ;  /* 0x0000002dd8d87221 */ /* 0x000fe20000010000 */
[C---:B------:R-:W-:Y:S01]  /*aec0*/  HMMA.16816.F32 R192, R8.reuse, R14, R192 ;  /* 0x0000000e08c0723c */ /* 0x040fe200000018c0 */
[----:B------:R-:W4:Y:S02]  /*aed0*/  LDSM.16.MT88.4 R12, [R244+0xb800] ;  /* 0x00b80000f40c783b */ /* 0x000f240000004200 */
[----:B------:R-:W-:Y:S01]  /*aee0*/  FADD.FTZ R215, R215, R216 ;  /* 0x000000d8d7d77221 */ /* 0x000fe20000010000 */
[----:B------:R-:W-:Y:S02]  /*aef0*/  MUFU.EX2 R85, R109 ;  /* 0x0000006d00557308 */ /* 0x000fe40000000800 */
[----:B------:R-:W-:Y:S01]  /*af00*/  HMMA.16816.F32 R156, R8, R28, R156 ;  /* 0x0000001c089c723c */ /* 0x000fe2000000189c */
[----:B------:R-:W-:-:S04]  /*af10*/  FADD.FTZ R214, R214, R215 ;  /* 0x000000d7d6d67221 */ /* 0x000fc80000010000 */
[----:B------:R-:W-:Y:S01]  /*af20*/  FADD.FTZ R214, R231, R214 ;  /* 0x000000d6e7d67221 */ /* 0x000fe20000010000 */
[----:B------:R-:W-:Y:S01]  /*af30*/  HMMA.16816.F32 R176, R8, R30, R176 ;  /* 0x0000001e08b0723c */ /* 0x000fe200000018b0 */
[----:B------:R-:W2:Y:S02]  /*af40*/  MUFU.EX2 R86, R108 ;  /* 0x0000006c00567308 */ /* 0x000ea40000000800 */
[----:B------:R-:W-:-:S03]  /*af50*/  FADD.FTZ R229, R229, R214 ;  /* 0x000000d6e5e57221 */ /* 0x000fc60000010000 */
[----:B------:R-:W-:Y:S01]  /*af60*/  HMMA.16816.F32 R188, R8, R34, R188 ;  /* 0x0000002208bc723c */ /* 0x000fe200000018bc */
[----:B------:R-:W-:Y:S02]  /*af70*/  FADD.FTZ R236, R236, R229 ;  /* 0x000000e5ecec7221 */ /* 0x000fe40000010000 */
[----:B------:R-:W4:Y:S02]  /*af80*/  MUFU.EX2 R93, R111 ;  /* 0x0000006f005d7308 */ /* 0x000f240000000800 */
[----:B------:R-:W-:Y:S02]  /*af90*/  FADD.FTZ R225, R225, R236 ;  /* 0x000000ece1e17221 */ /* 0x000fe40000010000 */
[----:B-1----:R-:W-:Y:S01]  /*afa0*/  F2FP.F16.F32.PACK_AB R8, R206, R209 ;  /* 0x000000d1ce08723e */ /* 0x002fe200000000ff */
[----:B------:R-:W-:Y:S01]  /*afb0*/  FADD.FTZ R209, R209, R202 ;  /* 0x000000cad1d17221 */ /* 0x000fe20000010000 */
[----:B------:R-:W-:Y:S01]  /*afc0*/  FADD.FTZ R238, R238, R225 ;  /* 0x000000e1eeee7221 */ /* 0x000fe20000010000 */
[----:B---3--:R-:W-:Y:S01]  /*afd0*/  F2FP.F16.F32.PACK_AB R9, R115, R116 ;  /* 0x000000747309723e */ /* 0x008fe200000000ff */
[----:B------:R-:W-:Y:S01]  /*afe0*/  MUFU.EX2 R87, R107 ;  /* 0x0000006b00577308 */ /* 0x000fe20000000800 */
[----:B------:R-:W-:Y:S01]  /*aff0*/  F2FP.F16.F32.PACK_AB R10, R211, R204 ;  /* 0x000000ccd30a723e */ /* 0x000fe200000000ff */
[----:B------:R-:W-:Y:S01]  /*b000*/  FADD.FTZ R119, R119, R238 ;  /* 0x000000ee77777221 */ /* 0x000fe20000010000 */
[----:B-----5:R-:W-:Y:S01]  /*b010*/  F2FP.F16.F32.PACK_AB R11, R113, R114 ;  /* 0x00000072710b723e */ /* 0x020fe200000000ff */
[----:B------:R-:W-:Y:S01]  /*b020*/  FADD.FTZ R209, R206, R209 ;  /* 0x000000d1ced17221 */ /* 0x000fe20000010000 */
[----:B--2---:R-:W-:Y:S01]  /*b030*/  F2FP.F16.F32.PACK_AB R29, R86, R85 ;  /* 0x00000055561d723e */ /* 0x004fe200000000ff */
[----:B------:R-:W-:Y:S01]  /*b040*/  FADD.FTZ R210, R210, R119 ;  /* 0x00000077d2d27221 */ /* 0x000fe20000010000 */
[----:B------:R-:W-:Y:S01]  /*b050*/  FADD.FTZ R116, R116, R129 ;  /* 0x0000008174747221 */ /* 0x000fe20000010000 */
[----:B------:R-:W1:Y:S01]  /*b060*/  MUFU.EX2 R88, R106 ;  /* 0x0000006a00587308 */ /* 0x000e620000000800 */
[----:B----4-:R-:W-:Y:S01]  /*b070*/  F2FP.F16.F32.PACK_AB R28, R96, R93 ;  /* 0x0000005d601c723e */ /* 0x010fe200000000ff */
[----:B------:R-:W-:Y:S01]  /*b080*/  FADD.FTZ R125, R125, R210 ;  /* 0x000000d27d7d7221 */ /* 0x000fe20000010000 */
[----:B------:R-:W-:Y:S01]  /*b090*/  FADD.FTZ R85, R85, R112 ;  /* 0x0000007055557221 */ /* 0x000fe20000010000 */
[----:B------:R-:W-:Y:S01]  /*b0a0*/  FADD.FTZ R204, R204, R209 ;  /* 0x000000d1cccc7221 */ /* 0x000fe20000010000 */
[----:B------:R-:W-:Y:S01]  /*b0b0*/  FADD.FTZ R115, R115, R116 ;  /* 0x0000007473737221 */ /* 0x000fe20000010000 */
[----:B------:R-:W-:Y:S01]  /*b0c0*/  FADD.FTZ R224, R224, R125 ;  /* 0x0000007de0e07221 */ /* 0x000fe20000010000 */
[----:B------:R-:W-:Y:S01]  /*b0d0*/  FADD.FTZ R86, R86, R85 ;  /* 0x0000005556567221 */ /* 0x000fe20000010000 */
[----:B------:R-:W2:Y:S01]  /*b0e0*/  MUFU.EX2 R90, R118 ;  /* 0x00000076005a7308 */ /* 0x000ea20000000800 */
[----:B------:R-:W-:Y:S01]  /*b0f0*/  HMMA.16816.F32 R156, R8, R24, R156 ;  /* 0x00000018089c723c */ /* 0x000fe2000000189c */
[----:B------:R-:W-:Y:S01]  /*b100*/  FADD.FTZ R93, R93, R224 ;  /* 0x000000e05d5d7221 */ /* 0x000fe20000010000 */
[----:B------:R-:W-:-:S03]  /*b110*/  FADD.FTZ R114, R114, R115 ;  /* 0x0000007372727221 */ /* 0x000fc60000010000 */
[----:B------:R-:W-:Y:S01]  /*b120*/  FADD.FTZ R96, R96, R93 ;  /* 0x0000005d60607221 */ /* 0x000fe20000010000 */
[----:B------:R-:W-:Y:S01]  /*b130*/  HMMA.16816.F32 R176, R8, R26, R176 ;  /* 0x0000001a08b0723c */ /* 0x000fe200000018b0 */
[----:B-1----:R-:W-:Y:S01]  /*b140*/  F2FP.F16.F32.PACK_AB R31, R88, R87 ;  /* 0x00000057581f723e */ /* 0x002fe200000000ff */
[----:B------:R-:W-:-:S04]  /*b150*/  FADD.FTZ R87, R87, R86 ;  /* 0x0000005657577221 */ /* 0x000fc80000010000 */
[----:B------:R-:W-:Y:S01]  /*b160*/  HMMA.16816.F32 R168, R8, R20, R168 ;  /* 0x0000001408a8723c */ /* 0x000fe200000018a8 */
[----:B--2---:R-:W-:Y:S01]  /*b170*/  F2FP.F16.F32.PACK_AB R30, R90, R95 ;  /* 0x0000005f5a1e723e */ /* 0x004fe200000000ff */
[----:B------:R-:W-:-:S04]  /*b180*/  FADD.FTZ R95, R95, R96 ;  /* 0x000000605f5f7221 */ /* 0x000fc80000010000 */
[C---:B------:R-:W-:Y:S06]  /*b190*/  HMMA.16816.F32 R184, R8.reuse, R22, R184 ;  /* 0x0000001608b8723c */ /* 0x040fec00000018b8 */
[C---:B------:R-:W-:Y:S06]  /*b1a0*/  HMMA.16816.F32 R172, R8.reuse, R16, R172 ;  /* 0x0000001008ac723c */ /* 0x040fec00000018ac */
[C---:B------:R-:W-:Y:S06]  /*b1b0*/  HMMA.16816.F32 R192, R8.reuse, R18, R192 ;  /* 0x0000001208c0723c */ /* 0x040fec00000018c0 */
[C---:B------:R-:W-:Y:S06]  /*b1c0*/  HMMA.16816.F32 R180, R8.reuse, R12, R180 ;  /* 0x0000000c08b4723c */ /* 0x040fec00000018b4 */
        /* <DEDUP_REMOVED lines=8> */
[C---:B------:R-:W-:Y:S06]  /*b250*/  HMMA.16816.F32 R148, R28.reuse, R20, R148 ;  /* 0x000000141c94723c */ /* 0x040fec0000001894 */
[C---:B------:R-:W-:Y:S06]  /*b260*/  HMMA.16816.F32 R136, R28.reuse, R22, R136 ;  /* 0x000000161c88723c */ /* 0x040fec0000001888 */
[----:B------:R-:W-:Y:S01]  /*b270*/  HMMA.16816.F32 R152, R28, R16, R152 ;  /* 0x000000101c98723c */ /* 0x000fe20000001898 */
[----:B-1----:R-:W-:-:S05]  /*b280*/  FADD.FTZ R8, R88, R87 ;  /* 0x0000005758087221 */ /* 0x002fca0000010000 */
[C---:B------:R-:W-:Y:S01]  /*b290*/  HMMA.16816.F32 R144, R28.reuse, R18, R144 ;  /* 0x000000121c90723c */ /* 0x040fe20000001890 */
[----:B------:R2:W-:Y:S05]  /*b2a0*/  STL [R1+0x80], R8 ;  /* 0x0000800801007387 */ /* 0x0005ea0000100800 */
[C---:B------:R-:W-:Y:S01]  /*b2b0*/  HMMA.16816.F32 R164, R28.reuse, R12, R164 ;  /* 0x0000000c1ca4723c */ /* 0x040fe200000018a4 */
[----:B------:R2:W-:Y:S05]  /*b2c0*/  STL [R1+0x78], R9 ;  /* 0x0000780901007387 */ /* 0x0005ea0000100800 */
[----:B------:R-:W-:Y:S01]  /*b2d0*/  HMMA.16816.F32 R160, R28, R14, R160 ;  /* 0x0000000e1ca0723c */ /* 0x000fe200000018a0 */
[----:B------:R-:W-:-:S08]  /*b2e0*/  NOP ;  /* 0x0000000000007918 */ /* 0x000fd00000000000 */
[----:B------:R-:W-:-:S15]  /*b2f0*/  @!P0 BRA `(.L_x_517) ;  /* 0x0000007c00008947 */ /* 0x000fde0003800000 */
[----:B------:R-:W-:Y:S01]  /*b300*/  ULDC UR4, c[0x0][0x2d0] ;  /* 0x0000b40000047ab9 */ /* 0x000fe20000000800 */
[----:B--2---:R-:W1:Y:S01]  /*b310*/  LDC.64 R8, c[0x0][0x250] ;  /* 0x00009400ff087b82 */ /* 0x004e620000000a00 */
[----:B------:R-:W-:Y:S01]  /*b320*/  ISETP.GE.AND P0, PT, R200, UR4, PT ;  /* 0x00000004c8007c0c */ /* 0x000fe2000bf06270 */
[----:B------:R-:W-:Y:S01]  /*b330*/  IMAD R36, R36, -0x2, R7 ;  /* 0xfffffffe24247824 */ /* 0x000fe200078e0207 */
[----:B------:R-:W-:Y:S01]  /*b340*/  MOV R7, UR26 ;  /* 0x0000001a00077c02 */ /* 0x000fe20008000f00 */
[----:B------:R-:W-:Y:S01]  /*b350*/  IMAD.MOV.U32 R199, RZ, RZ, R0 ;  /* 0x000000ffffc77224 */ /* 0x000fe200078e0000 */
[----:B------:R-:W-:Y:S01]  /*b360*/  MOV R197, R2 ;  /* 0x0000000200c57202 */ /* 0x000fe20000000f00 */
[----:B------:R-:W-:Y:S01]  /*b370*/  IMAD.MOV.U32 R196, RZ, RZ, R3 ;  /* 0x000000ffffc47224 */ /* 0x000fe200078e0003 */
[----:B------:R-:W-:Y:S01]  /*b380*/  IADD3 R7, R7, -UR17, R36 ;  /* 0x8000001107077c10 */ /* 0x000fe2000fffe024 */
[----:B------:R-:W-:Y:S01]  /*b390*/  IMAD R202, R6, 0x2, R251 ;  /* 0x0000000206ca7824 */ /* 0x000fe200078e02fb */
[----:B------:R-:W-:Y:S01]  /*b3a0*/  MOV R201, R68 ;  /* 0x0000004400c97202 */ /* 0x000fe20000000f00 */
[----:B------:R-:W-:Y:S01]  /*b3b0*/  USHF.L.U64.HI UR7, UR6, 0x4, UR7 ;  /* 0x0000000406077899 */ /* 0x000fe20008010207 */
[----:B------:R-:W-:Y:S01]  /*b3c0*/  IADD3 R200, R250, R5, RZ ;  /* 0x00000005fac87210 */ /* 0x000fe20007ffe0ff */
[----:B------:R-:W-:Y:S01]  /*b3d0*/  USHF.L.U32 UR6, UR6, 0x4, URZ ;  /* 0x0000000406067899 */ /* 0x000fe2000800063f */
[----:B------:R-:W-:Y:S01]  /*b3e0*/  LEA R198, R4, R251, 0x1 ;  /* 0x000000fb04c67211 */ /* 0x000fe200078e08ff */
[----:B------:R-:W2:Y:S01]  /*b3f0*/  @!P0 LDC.64 R12, c[0x0][0x220] ;  /* 0x00008800ff0c8b82 */ /* 0x000ea20000000a00 */
[----:B------:R-:W-:Y:S01]  /*b400*/  ULEA.HI.SX32 UR20, UR20, 0xfffffffe, 0x19 ;  /* 0xfffffffe14147891 */ /* 0x000fe2000f8fca3f */
[----:B------:R-:W-:Y:S01]  /*b410*/  ULDC UR8, c[0x0][0x39c] ;  /* 0x0000e70000087ab9 */ /* 0x000fe20000000800 */
[----:B------:R-:W-:-:S05]  /*b420*/  ULDC UR4, c[0x0][0x2ec] ;  /* 0x0000bb0000047ab9 */ /* 0x000fca0000000800 */
[----:B------:R-:W3:Y:S01]  /*b430*/  @!P0 LDC.64 R10, c[0x0][0x220] ;  /* 0x00008800ff0a8b82 */ /* 0x000ee20000000a00 */
[----:B-1----:R1:W-:Y:S07]  /*b440*/  STL.64 [R1+0x40], R8 ;  /* 0x0000400801007387 */ /* 0x0023ee0000100a00 */
[----:B------:R-:W4:Y:S01]  /*b450*/  @!P0 LDC.64 R14, c[0x0][0x220] ;  /* 0x00008800ff0e8b82 */ /* 0x000f220000000a00 */
[----:B--2---:R2:W-:Y:S04]  /*b460*/  @!P0 STL.64 [R1+0x38], R12 ;  /* 0x0000380c01008387 */ /* 0x0045e80000100a00 */
[----:B---3--:R3:W-:Y:S01]  /*b470*/  @!P0 STL.64 [R1+0x30], R10 ;  /* 0x0000300a01008387 */ /* 0x0087e20000100a00 */
[----:B-1----:R-:W-:-:S03]  /*b480*/  MOV R8, R9 ;  /* 0x0000000900087202 */ /* 0x002fc60000000f00 */
[----:B----4-:R1:W-:Y:S02]  /*b490*/  @!P0 STL.64 [R1+0x28], R14 ;  /* 0x0000280e01008387 */ /* 0x0103e40000100a00 */
[C---:B------:R-:W-:Y:S02]  /*b4a0*/  @!P0 IMAD R0, R8.reuse, 0x30, RZ ;  /* 0x0000003008008824 */ /* 0x040fe400078e02ff */
[C---:B------:R-:W-:Y:S02]  /*b4b0*/  @!P0 IMAD R3, R8.reuse, 0x50, RZ ;  /* 0x0000005008038824 */ /* 0x040fe400078e02ff */
[C---:B------:R-:W-:Y:S01]  /*b4c0*/  @!P0 IMAD R2, R8.reuse, 0x60, RZ ;  /* 0x0000006008028824 */ /* 0x040fe200078e02ff */
[----:B--2---:R-:W2:Y:S08]  /*b4d0*/  @!P0 LDC.64 R12, c[0x0][0x220] ;  /* 0x00008800ff0c8b82 */ /* 0x004eb00000000a00 */
[----:B---3--:R-:W3:Y:S08]  /*b4e0*/  @!P0 LDC.64 R10, c[0x0][0x220] ;  /* 0x00008800ff0a8b82 */ /* 0x008ef00000000a00 */
[----:B-1----:R-:W1:Y:S01]  /*b4f0*/  @!P0 LDC.64 R14, c[0x0][0x220] ;  /* 0x00008800ff0e8b82 */ /* 0x002e620000000a00 */
[----:B--2---:R2:W-:Y:S04]  /*b500*/  @!P0 STL.64 [R1+0x20], R12 ;  /* 0x0000200c01008387 */ /* 0x0045e80000100a00 */
[----:B---3--:R3:W-:Y:S04]  /*b510*/  @!P0 STL.64 [R1+0x18], R10 ;  /* 0x0000180a01008387 */ /* 0x0087e80000100a00 */
[----:B-1----:R-:W-:Y:S01]  /*b520*/  @!P0 STL.64 [R1+0x10], R14 ;  /* 0x0000100e01008387 */ /* 0x002fe20000100a00 */
[----:B--2---:R-:W1:Y:S08]  /*b530*/  @!P0 LDC.64 R12, c[0x0][0x220] ;  /* 0x00008800ff0c8b82 */ /* 0x004e700000000a00 */
[----:B---3--:R-:W2:Y:S01]  /*b540*/  @!P0 LDC.64 R10, c[0x0][0x220] ;  /* 0x00008800ff0a8b82 */ /* 0x008ea20000000a00 */
[----:B-1----:R-:W-:Y:S04]  /*b550*/  @!P0 STL.64 [R1+0x8], R12 ;  /* 0x0000080c01008387 */ /* 0x002fe80000100a00 */
[----:B--2---:R-:W-:Y:S04]  /*b560*/  @!P0 STL.64 [R1], R10 ;  /* 0x0000000a01008387 */ /* 0x004fe80000100a00 */
[----:B------:R-:W-:Y:S04]  /*b570*/  STL [R1+0x4c], R7 ;  /* 0x00004c0701007387 */ /* 0x000fe80000100800 */
[----:B------:R1:W-:Y:S04]  /*b580*/  @!P0 STL [R1+0x74], R0 ;  /* 0x0000740001008387 */ /* 0x0003e80000100800 */
[----:B------:R2:W-:Y:S04]  /*b590*/  @!P0 STL [R1+0x70], R3 ;  /* 0x0000700301008387 */ /* 0x0005e80000100800 */
[----:B------:R2:W-:Y:S01]  /*b5a0*/  @!P0 STL [R1+0x6c], R2 ;  /* 0x00006c0201008387 */ /* 0x0005e20000100800 */
[----:B-1----:R-:W-:-:S05]  /*b5b0*/  @!P0 IMAD R0, R8, 0x70, RZ ;  /* 0x0000007008008824 */ /* 0x002fca00078e02ff */
[----:B------:R2:W-:Y:S01]  /*b5c0*/  @!P0 STL [R1+0x68], R0 ;  /* 0x0000680001008387 */ /* 0x0005e20000100800 */
[----:B------:R-:W-:Y:S05]  /*b5d0*/  BRA `(.L_x_518) ;  /* 0x00000008009c7947 */ /* 0x000fea0003800000 */
.L_x_520:
[----:B-1----:R-:W-:Y:S01]  /*b5e0*/  IMAD.U32 R15, RZ, RZ, UR20 ;  /* 0x00000014ff0f7e24 */ /* 0x002fe2000f8e00ff */
[----:B------:R-:W1:Y:S01]  /*b5f0*/  @!P0 LDC.64 R18, c[0x0][0x248] ;  /* 0x00009200ff128b82 */ /* 0x000e620000000a00 */
[----:B------:R-:W2:Y:S01]  /*b600*/  LDL.64 R66, [R1+0x58] ;  /* 0x0000580001427983 */ /* 0x000ea20000100a00 */
[----:B------:R-:W-:Y:S01]  /*b610*/  MOV R41, UR20 ;  /* 0x0000001400297c02 */ /* 0x000fe20008000f00 */
[----:B------:R-:W-:Y:S04]  /*b620*/  @!P0 VIADD R15, R15, 0xffffffff ;  /* 0xffffffff0f0f8836 */ /* 0x000fe80000000000 */
[----:B------:R-:W3:Y:S01]  /*b630*/  LDL.64 R62, [R1+0x60] ;  /* 0x00006000013e7983 */ /* 0x000ee20000100a00 */
[----:B------:R-:W-:Y:S01]  /*b640*/  @!P0 VIADD R41, R41, 0xffffffff ;  /* 0xffffffff29298836 */ /* 0x000fe20000000000 */
[----:B------:R-:W-:Y:S04]  /*b650*/  @!P0 SHF.R.S32.HI R17, RZ, 0x1f, R15 ;  /* 0x0000001fff118819 */ /* 0x000fe8000001140f */
[----:B------:R-:W4:Y:S01]  /*b660*/  LDL R216, [R1+0x48] ;  /* 0x0000480001d87983 */ /* 0x000f220000100800 */
[-C--:B-1----:R-:W-:Y:S02]  /*b670*/  @!P0 IMAD R14, R17, R18.reuse, RZ ;  /* 0x00000012110e8224 */ /* 0x082fe400078e02ff */
[----:B------:R-:W1:Y:S01]  /*b680*/  @!P0 LDC.64 R16, c[0x0][0x218] ;  /* 0x00008600ff108b82 */ /* 0x000e620000000a00 */
[C---:B------:R-:W-:Y:S04]  /*b690*/  @!P0 IMAD.WIDE.U32 R44, R15.reuse, R18, RZ ;  /* 0x000000120f2c8225 */ /* 0x040fe800078e00ff */
[----:B------:R-:W-:Y:S04]  /*b6a0*/  @!P0 IMAD R14, R15, R19, R14 ;  /* 0x000000130f0e8224 */ /* 0x000fe800078e020e */
[----:B------:R-:W-:Y:S01]  /*b6b0*/  @!P0 IMAD.IADD R14, R45, 0x1, R14 ;  /* 0x000000012d0e8824 */ /* 0x000fe200078e020e */
[C---:B--2---:R-:W-:Y:S04]  /*b6c0*/  @!P0 LEA R48, P2, R44.reuse, R66, 0x7 ;  /* 0x000000422c308211 */ /* 0x044fe800078438ff */
[----:B---3--:R-:W-:Y:S01]  /*b6d0*/  @!P0 LEA.HI.X R49, R44, R63, R14, 0x7, P2 ;  /* 0x0000003f2c318211 */ /* 0x008fe200010f3c0e */
[----:B------:R-:W-:Y:S01]  /*b6e0*/  @!P0 IMAD R44, R19, 0x30, RZ ;  /* 0x00000030132c8824 */ /* 0x000fe200078e02ff */
[----:B------:R-:W2:Y:S01]  /*b6f0*/  @!P0 LDC.64 R14, c[0x0][0x248] ;  /* 0x00009200ff0e8b82 */ /* 0x000ea20000000a00 */
[----:B------:R-:W-:Y:S01]  /*b700*/  @!P0 SHF.R.S32.HI R19, RZ, 0x1f, R41 ;  /* 0x0000001fff138819 */ /* 0x000fe20000011429 */
[----:B----4-:R3:W-:Y:S01]  /*b710*/  @P0 STS.128 [R216+0x4000], RZ ;  /* 0x004000ffd8000388 */ /* 0x0107e20000000c00 */
[----:B------:R-:W-:Y:S04]  /*b720*/  @!P0 IMAD.WIDE.U32 R48, R18, 0x30, R48 ;  /* 0x0000003012308825 */ /* 0x000fe800078e0030 */
[----:B------:R-:W-:Y:S01]  /*b730*/  @!P0 IMAD.IADD R18, R44, 0x1, R49 ;  /* 0x000000012c128824 */ /* 0x000fe200078e0231 */
[C---:B-1----:R-:W-:Y:S04]  /*b740*/  @!P0 LEA R44, P2, R48.reuse, R16, 0x1 ;  /* 0x00000010302c8211 */ /* 0x042fe800078408ff */
[----:B------:R-:W-:Y:S01]  /*b750*/  @!P0 LEA.HI.X R45, R48, R17, R18, 0x1, P2 ;  /* 0x00000011302d8211 */ /* 0x000fe200010f0c12 */
[-C--:B--2---:R-:W-:Y:S02]  /*b760*/  @!P0 IMAD R16, R19, R14.reuse, RZ ;  /* 0x0000000e13108224 */ /* 0x084fe400078e02ff */
[C---:B------:R-:W-:Y:S04]  /*b770*/  @!P0 IMAD.WIDE.U32 R48, R41.reuse, R14, RZ ;  /* 0x0000000e29308225 */ /* 0x040fe800078e00ff */
[----:B------:R-:W-:Y:S01]  /*b780*/  @!P0 IMAD R16, R41, R15, R16 ;  /* 0x0000000f29108224 */ /* 0x000fe200078e0210 */
[C---:B------:R-:W-:Y:S03]  /*b790*/  @!P0 LEA R18, P2, R48.reuse, R66, 0x7 ;  /* 0x0000004230128211 */ /* 0x040fe600078438ff */
[----:B------:R-:W-:Y:S05]  /*b7a0*/  @!P0 IMAD.IADD R16, R49, 0x1, R16 ;  /* 0x0000000131108824 */ /* 0x000fea00078e0210 */
[----:B------:R-:W-:Y:S01]  /*b7b0*/  @!P0 LEA.HI.X R19, R48, R63, R16, 0x7, P2 ;  /* 0x0000003f30138211 */ /* 0x000fe200010f3c10 */
[----:B------:R-:W-:Y:S01]  /*b7c0*/  @!P0 IMAD R48, R15, 0x50, RZ ;  /* 0x000000500f308824 */ /* 0x000fe200078e02ff */
[----:B------:R-:W1:Y:S01]  /*b7d0*/  @!P0 LDC.64 R16, c[0x0][0x218] ;  /* 0x00008600ff108b82 */ /* 0x000e620000000a00 */
[----:B------:R-:W-:Y:S07]  /*b7e0*/  @!P0 IMAD.WIDE.U32 R50, R14, 0x50, R18 ;  /* 0x000000500e328825 */ /* 0x000fee00078e0012 */
[----:B------:R-:W2:Y:S01]  /*b7f0*/  @!P0 LDC.64 R14, c[0x0][0x248] ;  /* 0x00009200ff0e8b82 */ /* 0x000ea20000000a00 */
[----:B------:R-:W-:Y:S02]  /*b800*/  @!P0 IADD3 R48, R48, R51, RZ ;  /* 0x0000003330308210 */ /* 0x000fe40007ffe0ff */
[C---:B-1----:R-:W-:Y:S04]  /*b810*/  @!P0 LEA R18, P2, R50.reuse, R16, 0x1 ;  /* 0x0000001032128211 */ /* 0x042fe800078408ff */
[----:B------:R-:W-:Y:S01]  /*b820*/  @!P0 LEA.HI.X R19, R50, R17, R48, 0x1, P2 ;  /* 0x0000001132138211 */ /* 0x000fe200010f0c30 */
[----:B------:R-:W-:Y:S04]  /*b830*/  IMAD.U32 R17, RZ, RZ, UR20 ;  /* 0x00000014ff117e24 */ /* 0x000fe8000f8e00ff */
[----:B------:R-:W-:Y:S04]  /*b840*/  @!P0 VIADD R17, R17, 0xffffffff ;  /* 0xffffffff11118836 */ /* 0x000fe80000000000 */
[----:B--2---:R-:W-:Y:S01]  /*b850*/  @!P0 IMAD.WIDE.U32 R48, R17, R14, RZ ;  /* 0x0000000e11308225 */ /* 0x004fe200078e00ff */
[----:B------:R-:W-:Y:S02]  /*b860*/  @!P0 SHF.R.S32.HI R41, RZ, 0x1f, R17 ;  /* 0x0000001fff298819 */ /* 0x000fe40000011411 */
[C---:B------:R-:W-:Y:S03]  /*b870*/  @!P0 LEA R50, P2, R48.reuse, R66, 0x7 ;  /* 0x0000004230328211 */ /* 0x040fe600078438ff */
        /* <DEDUP_REMOVED lines=39> */
[----:B------:R-:W-:Y:S06]  /*baf0*/  @!P0 LDGSTS.E.BYPASS.LTC128B.128 [R216+0x4000], desc[UR24][R54.64] ;  /* 0x0400000036d88fae */ /* 0x000fec000b901d58 */
        /* <DEDUP_REMOVED lines=85> */
.L_x_518:
        /* <DEDUP_REMOVED lines=252> */
[----:B------:R-:W-:Y:S03]  /*d010*/  FMUL.FTZ R3, R5, UR8 ;  /* 0x0000000805037c20 */ /* 0x000fe60008410000 */
[----:B------:R-:W-:Y:S01]  /*d020*/  FMUL.FTZ R2, R7, UR8 ;  /* 0x0000000807027c20 */ /* 0x000fe20008410000 */
[----:B------:R-:W2:Y:S01]  /*d030*/  MUFU.TANH R0, R0 ;  /* 0x0000000000007308 */ /* 0x000ea20000002400 */
[----:B------:R-:W-:Y:S01]  /*d040*/  FMUL.FTZ R229, R8, UR8 ;  /* 0x0000000808e57c20 */ /* 0x000fe20008410000 */
[----:B------:R-:W-:Y:S01]  /*d050*/  FMUL.FTZ R10, R10, UR8 ;  /* 0x000000080a0a7c20 */ /* 0x000fe20008410000 */
[----:B------:R-:W-:Y:S01]  /*d060*/  FMUL.FTZ R11, R11, UR8 ;  /* 0x000000080b0b7c20 */ /* 0x000fe20008410000 */
[----:B------:R-:W-:Y:S02]  /*d070*/  FMUL.FTZ R9, R9, UR8 ;  /* 0x0000000809097c20 */ /* 0x000fe40008410000 */
[----:B------:R-:W-:Y:S01]  /*d080*/  FMUL.FTZ R13, R13, UR8 ;  /* 0x000000080d0d7c20 */ /* 0x000fe20008410000 */
[----:B------:R-:W-:Y:S03]  /*d090*/  FMUL.FTZ R238, R12, UR8 ;  /* 0x000000080cee7c20 */ /* 0x000fe60008410000 */
[----:B------:R3:W4:Y:S01]  /*d0a0*/  MUFU.TANH R225, R10 ;  /* 0x0000000a00e17308 */ /* 0x0007220000002400 */
[----:B------:R-:W-:Y:S01]  /*d0b0*/  FMUL.FTZ R14, R14, UR8 ;  /* 0x000000080e0e7c20 */ /* 0x000fe20008410000 */
[----:B------:R-:W-:Y:S01]  /*d0c0*/  FMUL.FTZ R15, R15, UR8 ;  /* 0x000000080f0f7c20 */ /* 0x000fe20008410000 */
[----:B------:R-:W-:Y:S01]  /*d0d0*/  FMUL.FTZ R7, R17, UR8 ;  /* 0x0000000811077c20 */ /* 0x000fe20008410000 */
[----:B------:R-:W-:Y:S06]  /*d0e0*/  FMUL.FTZ R19, R19, UR8 ;  /* 0x0000000813137c20 */ /* 0x000fec0008410000 */
[----:B------:R-:W2:Y:S10]  /*d0f0*/  MUFU.TANH R239, R13 ;  /* 0x0000000d00ef7308 */ /* 0x000eb40000002400 */
[----:B------:R-:W2:Y:S01]  /*d100*/  MUFU.TANH R234, R14 ;  /* 0x0000000e00ea7308 */ /* 0x000ea20000002400 */
[----:B---3--:R-:W-:Y:S01]  /*d110*/  FMUL.FTZ R10, R18, UR8 ;  /* 0x00000008120a7c20 */ /* 0x008fe20008410000 */
[-C--:B-1----:R-:W-:Y:S08]  /*d120*/  HMMA.16816.F32 R20, R204, R208.reuse, R20 ;  /* 0x000000d0cc14723c */ /* 0x082ff00000001814 */
[----:B------:R1:W3:Y:S01]  /*d130*/  MUFU.TANH R227, R11 ;  /* 0x0000000b00e37308 */ /* 0x0002e20000002400 */
[C---:B------:R-:W-:Y:S09]  /*d140*/  HMMA.16816.F32 R24, R212.reuse, R208, R24 ;  /* 0x000000d0d418723c */ /* 0x040ff20000001818 */
[----:B------:R5:W2:Y:S01]  /*d150*/  MUFU.TANH R230, R9 ;  /* 0x0000000900e67308 */ /* 0x000aa20000002400 */
[-C--:B------:R-:W-:Y:S06]  /*d160*/  HMMA.16816.F32 R28, R212, R210.reuse, R28 ;  /* 0x000000d2d41c723c */ /* 0x080fec000000181c */
[C---:B------:R-:W-:Y:S03]  /*d170*/  HMMA.16816.F32 R32, R204.reuse, R210, R32 ;  /* 0x000000d2cc20723c */ /* 0x040fe60000001820 */
[----:B------:R-:W2:Y:S01]  /*d180*/  MUFU.TANH R237, R15 ;  /* 0x0000000f00ed7308 */ /* 0x000ea20000002400 */
[----:B------:R-:W4:Y:S01]  /*d190*/  LDSM.16.M88.4 R208, [R203+0x1000] ;  /* 0x00100000cbd0783b */ /* 0x000f220000000200 */
[----:B-1----:R-:W-:Y:S01]  /*d1a0*/  FMUL.FTZ R11, R16, UR8 ;  /* 0x00000008100b7c20 */ /* 0x002fe20008410000 */
[----:B------:R-:W-:Y:S01]  /*d1b0*/  FMUL.FTZ R13, R23, UR8 ;  /* 0x00000008170d7c20 */ /* 0x000fe20008410000 */
[----:B------:R-:W-:Y:S01]  /*d1c0*/  FMUL.FTZ R5, R21, UR8 ;  /* 0x0000000815057c20 */ /* 0x000fe20008410000 */
[----:B------:R-:W-:Y:S05]  /*d1d0*/  FMUL.FTZ R22, R22, UR8 ;  /* 0x0000000816167c20 */ /* 0x000fea0008410000 */
[----:B------:R-:W1:Y:S01]  /*d1e0*/  MUFU.TANH R2, R2 ;  /* 0x0000000200027308 */ /* 0x000e620000002400 */
[----:B-----5:R-:W-:Y:S01]  /*d1f0*/  FMUL.FTZ R9, R20, UR8 ;  /* 0x0000000814097c20 */ /* 0x020fe20008410000 */
[----:B------:R-:W-:Y:S01]  /*d200*/  FMUL.FTZ R26, R26, UR8 ;  /* 0x000000081a1a7c20 */ /* 0x000fe20008410000 */
[----:B------:R-:W-:Y:S01]  /*d210*/  FMUL.FTZ R27, R27, UR8 ;  /* 0x000000081b1b7c20 */ /* 0x000fe20008410000 */
[----:B------:R-:W-:Y:S01]  /*d220*/  FMUL.FTZ R25, R25, UR8 ;  /* 0x0000000819197c20 */ /* 0x000fe20008410000 */
[----:B------:R-:W-:Y:S05]  /*d230*/  FMUL.FTZ R243, R24, UR8 ;  /* 0x0000000818f37c20 */ /* 0x000fea0008410000 */
[----:B------:R5:W1:Y:S01]  /*d240*/  MUFU.TANH R241, R26 ;  /* 0x0000001a00f17308 */ /* 0x000a620000002400 */
[----:B------:R-:W-:Y:S01]  /*d250*/  FMUL.FTZ R30, R30, UR8 ;  /* 0x000000081e1e7c20 */ /* 0x000fe20008410000 */
[----:B------:R-:W-:Y:S01]  /*d260*/  FMUL.FTZ R29, R29, UR8 ;  /* 0x000000081d1d7c20 */ /* 0x000fe20008410000 */
[----:B------:R-:W-:Y:S01]  /*d270*/  FMUL.FTZ R14, R28, UR8 ;  /* 0x000000081c0e7c20 */ /* 0x000fe20008410000 */
[----:B------:R-:W-:Y:S01]  /*d280*/  FMUL.FTZ R31, R31, UR8 ;  /* 0x000000081f1f7c20 */ /* 0x000fe20008410000 */
[----:B------:R-:W-:Y:S05]  /*d290*/  FMUL.FTZ R23, R33, UR8 ;  /* 0x0000000821177c20 */ /* 0x000fea0008410000 */
[----:B------:R-:W1:Y:S01]  /*d2a0*/  MUFU.TANH R12, R30 ;  /* 0x0000001e000c7308 */ /* 0x000e620000002400 */
[----:B------:R-:W-:Y:S09]  /*d2b0*/  FMUL.FTZ R21, R32, UR8 ;  /* 0x0000000820157c20 */ /* 0x000ff20008410000 */
[----:B------:R3:W1:Y:S01]  /*d2c0*/  MUFU.TANH R217, R29 ;  /* 0x0000001d00d97308 */ /* 0x0006620000002400 */
[----:B-----5:R-:W-:Y:S09]  /*d2d0*/  FMUL.FTZ R26, R34, UR8 ;  /* 0x00000008221a7c20 */ /* 0x020ff20008410000 */
[----:B------:R-:W1:Y:S01]  /*d2e0*/  MUFU.TANH R8, R14 ;  /* 0x0000000e00087308 */ /* 0x000e620000002400 */
[-C--:B----4-:R-:W-:Y:S06]  /*d2f0*/  HMMA.16816.F32 R36, R204, R208.reuse, R36 ;  /* 0x000000d0cc24723c */ /* 0x090fec0000001824 */
[C---:B------:R-:W-:Y:S03]  /*d300*/  HMMA.16816.F32 R40, R212.reuse, R208, R40 ;  /* 0x000000d0d428723c */ /* 0x040fe60000001828 */
[----:B------:R4:W1:Y:S03]  /*d310*/  MUFU.TANH R4, R31 ;  /* 0x0000001f00047308 */ /* 0x0008660000002400 */
[-C--:B------:R-:W-:Y:S07]  /*d320*/  HMMA.16816.F32 R44, R212, R210.reuse, R44 ;  /* 0x000000d2d42c723c */ /* 0x080fee000000182c */
[----:B------:R5:W1:Y:S01]  /*d330*/  MUFU.TANH R242, R27 ;  /* 0x0000001b00f27308 */ /* 0x000a620000002400 */
[C---:B------:R-:W-:Y:S01]  /*d340*/  HMMA.16816.F32 R48, R204.reuse, R210, R48 ;  /* 0x000000d2cc30723c */ /* 0x040fe20000001830 */
[----:B------:R-:W2:Y:S08]  /*d350*/  LDSM.16.M88.4 R208, [R203+0x1800] ;  /* 0x00180000cbd0783b */ /* 0x000eb00000000200 */
[----:B------:R1:W1:Y:S02]  /*d360*/  MUFU.TANH R222, R25 ;  /* 0x0000001900de7308 */ /* 0x0002640000002400 */
[----:B---3--:R-:W-:Y:S01]  /*d370*/  FMUL.FTZ R29, R39, UR8 ;  /* 0x00000008271d7c20 */ /* 0x008fe20008410000 */
[----:B------:R-:W-:Y:S01]  /*d380*/  FMUL.FTZ R30, R37, UR8 ;  /* 0x00000008251e7c20 */ /* 0x000fe20008410000 */
[----:B----4-:R-:W-:Y:S01]  /*d390*/  FMUL.FTZ R31, R36, UR8 ;  /* 0x00000008241f7c20 */ /* 0x010fe20008410000 */
[----:B------:R-:W-:Y:S05]  /*d3a0*/  FMUL.FTZ R42, R42, UR8 ;  /* 0x000000082a2a7c20 */ /* 0x000fea0008410000 */
[----:B------:R-:W3:Y:S01]  /*d3b0*/  MUFU.TANH R6, R6 ;  /* 0x0000000600067308 */ /* 0x000ee20000002400 */
[----:B------:R-:W-:Y:S01]  /*d3c0*/  FMUL.FTZ R43, R43, UR8 ;  /* 0x000000082b2b7c20 */ /* 0x000fe20008410000 */
[----:B-----5:R-:W-:Y:S01]  /*d3d0*/  FMUL.FTZ R27, R38, UR8 ;  /* 0x00000008261b7c20 */ /* 0x020fe20008410000 */
[----:B------:R-:W-:Y:S01]  /*d3e0*/  FMUL.FTZ R15, R40, UR8 ;  /* 0x00000008280f7c20 */ /* 0x000fe20008410000 */
[----:B------:R-:W-:Y:S01]  /*d3f0*/  FMUL.FTZ R41, R41, UR8 ;  /* 0x0000000829297c20 */ /* 0x000fe20008410000 */
[----:B------:R-:W-:Y:S01]  /*d400*/  FMUL.FTZ R14, R46, UR8 ;  /* 0x000000082e0e7c20 */ /* 0x000fe20008410000 */
[----:B------:R-:W-:Y:S01]  /*d410*/  FMUL.FTZ R46, R47, UR8 ;  /* 0x000000082f2e7c20 */ /* 0x000fe20008410000 */
[----:B------:R-:W-:Y:S03]  /*d420*/  FMUL.FTZ R47, R44, UR8 ;  /* 0x000000082c2f7c20 */ /* 0x000fe60008410000 */
[----:B------:R4:W2:Y:S01]  /*d430*/  MUFU.TANH R36, R42 ;  /* 0x0000002a00247308 */ /* 0x0008a20000002400 */
[----:B-1----:R-:W-:Y:S01]  /*d440*/  FMUL.FTZ R25, R35, UR8 ;  /* 0x0000000823197c20 */ /* 0x002fe20008410000 */
[----:B------:R-:W-:Y:S01]  /*d450*/  FMUL.FTZ R45, R45, UR8 ;  /* 0x000000082d2d7c20 */ /* 0x000fe20008410000 */
[----:B------:R-:W-:Y:S01]  /*d460*/  FMUL.FTZ R38, R48, UR8 ;  /* 0x0000000830267c20 */ /* 0x000fe20008410000 */
[----:B------:R-:W-:Y:S06]  /*d470*/  FMUL.FTZ R35, R49, UR8 ;  /* 0x0000000831237c20 */ /* 0x000fec0008410000 */
[----:B------:R-:W1:Y:S10]  /*d480*/  MUFU.TANH R32, R14 ;  /* 0x0000000e00207308 */ /* 0x000e740000002400 */
[----:B------:R5:W1:Y:S01]  /*d490*/  MUFU.TANH R24, R43 ;  /* 0x0000002b00187308 */ /* 0x000a620000002400 */
[----:B----4-:R-:W-:Y:S01]  /*d4a0*/  FMUL.FTZ R42, R50, UR8 ;  /* 0x00000008322a7c20 */ /* 0x010fe20008410000 */
[-C--:B--2---:R-:W-:Y:S08]  /*d4b0*/  HMMA.16816.F32 R52, R204, R208.reuse, R52 ;  /* 0x000000d0cc34723c */ /* 0x084ff00000001834 */
[----:B------:R-:W2:Y:S01]  /*d4c0*/  MUFU.TANH R3, R3 ;  /* 0x0000000300037308 */ /* 0x000ea20000002400 */
[C---:B------:R-:W-:Y:S09]  /*d4d0*/  HMMA.16816.F32 R56, R212.reuse, R208, R56 ;  /* 0x000000d0d438723c */ /* 0x040ff20000001838 */
[----:B------:R-:W4:Y:S01]  /*d4e0*/  MUFU.TANH R229, R229 ;  /* 0x000000e500e57308 */ /* 0x000f220000002400 */
[-C--:B------:R-:W-:Y:S03]  /*d4f0*/  HMMA.16816.F32 R60, R212, R210.reuse, R60 ;  /* 0x000000d2d43c723c */ /* 0x080fe6000000183c */
[----:B-----5:R-:W-:Y:S03]  /*d500*/  FMUL.FTZ R43, R51, UR8 ;  /* 0x00000008332b7c20 */ /* 0x020fe60008410000 */
[C---:B------:R-:W-:Y:S03]  /*d510*/  HMMA.16816.F32 R64, R204.reuse, R210, R64 ;  /* 0x000000d2cc40723c */ /* 0x040fe60000001840 */
[----:B------:R-:W1:Y:S01]  /*d520*/  MUFU.TANH R238, R238 ;  /* 0x000000ee00ee7308 */ /* 0x000e620000002400 */
[----:B------:R-:W5:Y:S01]  /*d530*/  LDSM.16.M88.4 R208, [R203+0x2000] ;  /* 0x00200000cbd0783b */ /* 0x000f620000000200 */
[----:B------:R-:W-:Y:S01]  /*d540*/  FMUL.FTZ R54, R54, UR8 ;  /* 0x0000000836367c20 */ /* 0x000fe20008410000 */
[----:B------:R-:W-:Y:S01]  /*d550*/  FMUL.FTZ R55, R55, UR8 ;  /* 0x0000000837377c20 */ /* 0x000fe20008410000 */
[----:B------:R-:W-:Y:S01]  /*d560*/  FMUL.FTZ R52, R52, UR8 ;  /* 0x0000000834347c20 */ /* 0x000fe20008410000 */
[----:B------:R-:W-:Y:S05]  /*d570*/  FMUL.FTZ R53, R53, UR8 ;  /* 0x0000000835357c20 */ /* 0x000fea0008410000 */
[----:B------:R-:W1:Y:S01]  /*d580*/  MUFU.TANH R39, R54 ;  /* 0x0000003600277308 */ /* 0x000e620000002400 */
[----:B------:R-:W-:Y:S01]  /*d590*/  FMUL.FTZ R58, R58, UR8 ;  /* 0x000000083a3a7c20 */ /* 0x000fe20008410000 */
[----:B------:R-:W-:Y:S01]  /*d5a0*/  FMUL.FTZ R59, R59, UR8 ;  /* 0x000000083b3b7c20 */ /* 0x000fe20008410000 */
[----:B------:R-:W-:Y:S01]  /*d5b0*/  FMUL.FTZ R14, R56, UR8 ;  /* 0x00000008380e7c20 */ /* 0x000fe20008410000 */
[----:B------:R-:W-:Y:S06]  /*d5c0*/  FMUL.FTZ R56, R57, UR8 ;  /* 0x0000000839387c20 */ /* 0x000fec0008410000 */
[----:B------:R-:W1:Y:S01]  /*d5d0*/  MUFU.TANH R37, R55 ;  /* 0x0000003700257308 */ /* 0x000e620000002400 */
[----:B------:R-:W-:Y:S01]  /*d5e0*/  FMUL.FTZ R57, R61, UR8 ;  /* 0x000000083d397c20 */ /* 0x000fe20008410000 */
[----:B------:R-:W-:Y:S01]  /*d5f0*/  FMUL.FTZ R62, R62, UR8 ;  /* 0x000000083e3e7c20 */ /* 0x000fe20008410000 */
[----:B------:R-:W-:Y:S01]  /*d600*/  FMUL.FTZ R63, R63, UR8 ;  /* 0x000000083f3f7c20 */ /* 0x000fe20008410000 */
[----:B------:R-:W-:Y:S06]  /*d610*/  FMUL.FTZ R60, R60, UR8 ;  /* 0x000000083c3c7c20 */ /* 0x000fec0008410000 */
[----:B------:R-:W1:Y:S10]  /*d620*/  MUFU.TANH R33, R52 ;  /* 0x0000003400217308 */ /* 0x000e740000002400 */
[----:B------:R3:W1:Y:S10]  /*d630*/  MUFU.TANH R34, R53 ;  /* 0x0000003500227308 */ /* 0x0006740000002400 */
[----:B------:R2:W1:Y:S01]  /*d640*/  MUFU.TANH R235, R58 ;  /* 0x0000003a00eb7308 */ /* 0x0004620000002400 */
[-C--:B-----5:R-:W-:Y:S06]  /*d650*/  HMMA.16816.F32 R68, R204, R208.reuse, R68 ;  /* 0x000000d0cc44723c */ /* 0x0a0fec0000001844 */
[C---:B------:R-:W-:Y:S03]  /*d660*/  HMMA.16816.F32 R72, R212.reuse, R208, R72 ;  /* 0x000000d0d448723c */ /* 0x040fe60000001848 */
[----:B------:R5:W1:Y:S01]  /*d670*/  MUFU.TANH R233, R59 ;  /* 0x0000003b00e97308 */ /* 0x000a620000002400 */
[----:B---3--:R-:W-:Y:S02]  /*d680*/  LDSM.16.M88.4 R52, [R203+0x3800] ;  /* 0x00380000cb34783b */ /* 0x008fe40000000200 */
[-C--:B------:R-:W-:Y:S07]  /*d690*/  HMMA.16816.F32 R76, R212, R210.reuse, R76 ;  /* 0x000000d2d44c723c */ /* 0x080fee000000184c */
[----:B------:R-:W3:Y:S01]  /*d6a0*/  MUFU.TANH R10, R10 ;  /* 0x0000000a000a7308 */ /* 0x000ee20000002400 */
[----:B--2---:R-:W-:Y:S01]  /*d6b0*/  FMUL.FTZ R58, R67, UR8 ;  /* 0x00000008433a7c20 */ /* 0x004fe20008410000 */
[C---:B------:R-:W-:Y:S01]  /*d6c0*/  HMMA.16816.F32 R80, R204.reuse, R210, R80 ;  /* 0x000000d2cc50723c */ /* 0x040fe20000001850 */
[----:B------:R-:W2:Y:S07]  /*d6d0*/  LDSM.16.M88.4 R208, [R203+0x2800] ;  /* 0x00280000cbd0783b */ /* 0x000eae0000000200 */
[----:B------:R1:W1:Y:S03]  /*d6e0*/  MUFU.TANH R226, R19 ;  /* 0x0000001300e27308 */ /* 0x0002660000002400 */
[----:B-----5:R-:W-:Y:S01]  /*d6f0*/  FMUL.FTZ R59, R66, UR8 ;  /* 0x00000008423b7c20 */ /* 0x020fe20008410000 */
[----:B------:R-:W-:Y:S01]  /*d700*/  FMUL.FTZ R68, R68, UR8 ;  /* 0x0000000844447c20 */ /* 0x000fe20008410000 */
[----:B------:R-:W-:Y:S01]  /*d710*/  FMUL.FTZ R69, R69, UR8 ;  /* 0x0000000845457c20 */ /* 0x000fe20008410000 */
[----:B------:R-:W-:Y:S04]  /*d720*/  FMUL.FTZ R74, R74, UR8 ;  /* 0x000000084a4a7c20 */ /* 0x000fe80008410000 */
[----:B------:R-:W1:Y:S01]  /*d730*/  MUFU.TANH R11, R11 ;  /* 0x0000000b000b7308 */ /* 0x000e620000002400 */
[----:B------:R-:W-:Y:S01]  /*d740*/  FMUL.FTZ R61, R75, UR8 ;  /* 0x000000084b3d7c20 */ /* 0x000fe20008410000 */
[----:B------:R-:W-:Y:S08]  /*d750*/  FMUL.FTZ R72, R72, UR8 ;  /* 0x0000000848487c20 */ /* 0x000ff00008410000 */
[----:B------:R-:W1:Y:S10]  /*d760*/  MUFU.TANH R7, R7 ;  /* 0x0000000700077308 */ /* 0x000e740000002400 */
[----:B------:R-:W1:Y:S10]  /*d770*/  MUFU.TANH R22, R22 ;  /* 0x0000001600167308 */ /* 0x000e740000002400 */
[----:B------:R-:W1:Y:S01]  /*d780*/  MUFU.TANH R13, R13 ;  /* 0x0000000d000d7308 */ /* 0x000e620000002400 */
[-C--:B--2---:R-:W-:Y:S09]  /*d790*/  HMMA.16816.F32 R84, R204, R208.reuse, R84 ;  /* 0x000000d0cc54723c */ /* 0x084ff20000001854 */
[----:B------:R-:W2:Y:S01]  /*d7a0*/  MUFU.TANH R9, R9 ;  /* 0x0000000900097308 */ /* 0x000ea20000002400 */
[C---:B------:R-:W-:Y:S09]  /*d7b0*/  HMMA.16816.F32 R88, R212.reuse, R208, R88 ;  /* 0x000000d0d458723c */ /* 0x040ff20000001858 */
[----:B------:R-:W1:Y:S01]  /*d7c0*/  MUFU.TANH R5, R5 ;  /* 0x0000000500057308 */ /* 0x000e620000002400 */
[-C--:B------:R-:W-:Y:S06]  /*d7d0*/  HMMA.16816.F32 R92, R212, R210.reuse, R92 ;  /* 0x000000d2d45c723c */ /* 0x080fec000000185c */
[C---:B------:R-:W-:Y:S03]  /*d7e0*/  HMMA.16816.F32 R96, R204.reuse, R210, R96 ;  /* 0x000000d2cc60723c */ /* 0x040fe60000001860 */
[----:B------:R-:W1:Y:S01]  /*d7f0*/  MUFU.TANH R243, R243 ;  /* 0x000000f300f37308 */ /* 0x000e620000002400 */
[----:B------:R-:W5:Y:S02]  /*d800*/  LDSM.16.M88.4 R208, [R203+0x3000] ;  /* 0x00300000cbd0783b */ /* 0x000f640000000200 */
[----:B------:R-:W-:Y:S07]  /*d810*/  DEPBAR.LE SB0, 0x0 ;  /* 0x000080000000791a */ /* 0x000fee0000000000 */
[----:B------:R-:W1:Y:S01]  /*d820*/  MUFU.TANH R26, R26 ;  /* 0x0000001a001a7308 */ /* 0x000e620000002400 */
[----:B------:R-:W-:Y:S09]  /*d830*/  BAR.SYNC.DEFER_BLOCKING 0x0 ;  /* 0x0000000000007b1d */ /* 0x000ff20000010000 */
[----:B------:R-:W1:Y:S10]  /*d840*/  MUFU.TANH R25, R25 ;  /* 0x0000001900197308 */ /* 0x000e740000002400 */
[----:B------:R-:W1:Y:S10]  /*d850*/  MUFU.TANH R21, R21 ;  /* 0x0000001500157308 */ /* 0x000e740000002400 */
[----:B------:R-:W1:Y:S10]  /*d860*/  MUFU.TANH R23, R23 ;  /* 0x0000001700177308 */ /* 0x000e740000002400 */
[----:B------:R-:W1:Y:S01]  /*d870*/  MUFU.TANH R27, R27 ;  /* 0x0000001b001b7308 */ /* 0x000e620000002400 */
[-C--:B-----5:R-:W-:Y:S06]  /*d880*/  HMMA.16816.F32 R100, R204, R208.reuse, R100 ;  /* 0x000000d0cc64723c */ /* 0x0a0fec0000001864 */
[C---:B------:R-:W-:Y:S03]  /*d890*/  HMMA.16816.F32 R104, R212.reuse, R208, R104 ;  /* 0x000000d0d468723c */ /* 0x040fe60000001868 */
[----:B------:R-:W1:Y:S03]  /*d8a0*/  MUFU.TANH R29, R29 ;  /* 0x0000001d001d7308 */ /* 0x000e660000002400 */
[-C--:B------:R-:W-:Y:S07]  /*d8b0*/  HMMA.16816.F32 R108, R212, R210.reuse, R108 ;  /* 0x000000d2d46c723c */ /* 0x080fee000000186c */
[----:B------:R-:W1:Y:S01]  /*d8c0*/  MUFU.TANH R31, R31 ;  /* 0x0000001f001f7308 */ /* 0x000e620000002400 */
[C---:B------:R-:W-:Y:S09]  /*d8d0*/  HMMA.16816.F32 R112, R204.reuse, R210, R112 ;  /* 0x000000d2cc70723c */ /* 0x040ff20000001870 */
[----:B------:R-:W1:Y:S01]  /*d8e0*/  MUFU.TANH R30, R30 ;  /* 0x0000001e001e7308 */ /* 0x000e620000002400 */
[-C--:B------:R-:W-:Y:S06]  /*d8f0*/  HMMA.16816.F32 R116, R204, R52.reuse, R116 ;  /* 0x00000034cc74723c */ /* 0x080fec0000001874 */
[C---:B------:R-:W-:Y:S03]  /*d900*/  HMMA.16816.F32 R120, R212.reuse, R52, R120 ;  /* 0x00000034d478723c */ /* 0x040fe60000001878 */
[----:B------:R1:W1:Y:S03]  /*d910*/  MUFU.TANH R28, R15 ;  /* 0x0000000f001c7308 */ /* 0x0002660000002400 */
[-C--:B------:R-:W-:Y:S07]  /*d920*/  HMMA.16816.F32 R124, R212, R54.reuse, R124 ;  /* 0x00000036d47c723c */ /* 0x080fee000000187c */
[----:B------:R1:W1:Y:S01]  /*d930*/  MUFU.TANH R20, R41 ;  /* 0x0000002900147308 */ /* 0x0002620000002400 */
[----:B------:R-:W-:Y:S09]  /*d940*/  HMMA.16816.F32 R128, R204, R54, R128 ;  /* 0x00000036cc80723c */ /* 0x000ff20000001880 */
[----:B------:R-:W1:Y:S10]  /*d950*/  MUFU.TANH R46, R46 ;  /* 0x0000002e002e7308 */ /* 0x000e740000002400 */
[----:B------:R-:W1:Y:S10]  /*d960*/  MUFU.TANH R47, R47 ;  /* 0x0000002f002f7308 */ /* 0x000e740000002400 */
[----:B------:R1:W1:Y:S10]  /*d970*/  MUFU.TANH R40, R45 ;  /* 0x0000002d00287308 */ /* 0x0002740000002400 */
[----:B------:R-:W1:Y:S10]  /*d980*/  MUFU.TANH R42, R42 ;  /* 0x0000002a002a7308 */ /* 0x000e740000002400 */
[----:B------:R-:W1:Y:S10]  /*d990*/  MUFU.TANH R43, R43 ;  /* 0x0000002b002b7308 */ /* 0x000e740000002400 */
[----:B------:R-:W1:Y:S10]  /*d9a0*/  MUFU.TANH R38, R38 ;  /* 0x0000002600267308 */ /* 0x000e740000002400 */
[----:B------:R-:W1:Y:S10]  /*d9b0*/  MUFU.TANH R35, R35 ;  /* 0x0000002300237308 */ /* 0x000e740000002400 */
[----:B------:R1:W1:Y:S10]  /*d9c0*/  MUFU.TANH R223, R14 ;  /* 0x0000000e00df7308 */ /* 0x0002740000002400 */
[----:B------:R1:W1:Y:S10]  /*d9d0*/  MUFU.TANH R221, R56 ;  /* 0x0000003800dd7308 */ /* 0x0002740000002400 */
[----:B------:R1:W1:Y:S10]  /*d9e0*/  MUFU.TANH R232, R62 ;  /* 0x0000003e00e87308 */ /* 0x0002740000002400 */
[----:B------:R1:W1:Y:S10]  /*d9f0*/  MUFU.TANH R231, R63 ;  /* 0x0000003f00e77308 */ /* 0x0002740000002400 */
[----:B------:R1:W1:Y:S10]  /*da00*/  MUFU.TANH R219, R60 ;  /* 0x0000003c00db7308 */ /* 0x0002740000002400 */
[----:B------:R-:W1:Y:S10]  /*da10*/  MUFU.TANH R57, R57 ;  /* 0x0000003900397308 */ /* 0x000e740000002400 */
[----:B------:R-:W1:Y:S10]  /*da20*/  MUFU.TANH R59, R59 ;  /* 0x0000003b003b7308 */ /* 0x000e740000002400 */
[----:B------:R-:W1:Y:S10]  /*da30*/  MUFU.TANH R58, R58 ;  /* 0x0000003a003a7308 */ /* 0x000e740000002400 */
[----:B------:R1:W1:Y:S10]  /*da40*/  MUFU.TANH R210, R68 ;  /* 0x0000004400d27308 */ /* 0x0002740000002400 */
[----:B------:R1:W1:Y:S10]  /*da50*/  MUFU.TANH R208, R69 ;  /* 0x0000004500d07308 */ /* 0x0002740000002400 */
[----:B------:R-:W1:Y:S10]  /*da60*/  MUFU.TANH R74, R74 ;  /* 0x0000004a004a7308 */ /* 0x000e740000002400 */
[----:B------:R-:W1:Y:S01]  /*da70*/  MUFU.TANH R61, R61 ;  /* 0x0000003d003d7308 */ /* 0x000e620000002400 */
[----:B--234-:R-:W-:Y:S05]  /*da80*/  @P1 BRA `(.L_x_520) ;  /* 0xffffffd800d41947 */ /* 0x01cfea000383ffff */
.L_x_519:
[----:B------:R2:W4:Y:S01]  /*da90*/  MUFU.TANH R215, R72 ;  /* 0x0000004800d77308 */ /* 0x0005220000002400 */
[----:B-1----:R-:W5:Y:S01]  /*daa0*/  LDL R14, [R1+0x4c] ;  /* 0x00004c00010e7983 */ /* 0x002f620000100800 */
[----:B---3--:R-:W-:Y:S01]  /*dab0*/  MOV R19, UR20 ;  /* 0x0000001400137c02 */ /* 0x008fe20008000f00 */
        /* <DEDUP_REMOVED lines=27> */
[----:B--2---:R-:W-:Y:S01]  /*dc70*/  FMUL.FTZ R72, R126, UR8 ;  /* 0x000000087e487c20 */ /* 0x004fe20008410000 */
        /* <DEDUP_REMOVED lines=11> */
[----:B------:R-:W-:Y:S08]  /*dd30*/  UIADD3 UR20, UR20, -0x1, URZ ;  /* 0xffffffff14147890 */ /* 0x000ff0000fffe03f */
[----:B------:R-:W1:Y:S10]  /*dd40*/  MUFU.TANH R220, R78 ;  /* 0x0000004e00dc7308 */ /* 0x000e740000002400 */
[----:B------:R-:W2:Y:S10]  /*dd50*/  MUFU.TANH R49, R49 ;  /* 0x0000003100317308 */ /* 0x000eb40000002400 */
[----:B------:R-:W3:Y:S10]  /*dd60*/  MUFU.TANH R216, R87 ;  /* 0x0000005700d87308 */ /* 0x000ef40000002400 */
[----:B------:R-:W-:Y:S10]  /*dd70*/  MUFU.TANH R213, R76 ;  /* 0x0000004c00d57308 */ /* 0x000ff40000002400 */
[----:B------:R-:W-:Y:S10]  /*dd80*/  MUFU.TANH R209, R88 ;  /* 0x0000005800d17308 */ /* 0x000ff40000002400 */
[----:B------:R-:W-:Y:S10]  /*dd90*/  MUFU.TANH R89, R89 ;  /* 0x0000005900597308 */ /* 0x000ff40000002400 */
[----:B------:R-:W-:Y:S10]  /*dda0*/  MUFU.TANH R228, R91 ;  /* 0x0000005b00e47308 */ /* 0x000ff40000002400 */
[----:B------:R4:W-:Y:S10]  /*ddb0*/  MUFU.TANH R204, R96 ;  /* 0x0000006000cc7308 */ /* 0x0009f40000002400 */
[----:B------:R-:W-:Y:S10]  /*ddc0*/  MUFU.TANH R236, R107 ;  /* 0x0000006b00ec7308 */ /* 0x000ff40000002400 */
[----:B------:R1:W-:Y:S01]  /*ddd0*/  MUFU.TANH R107, R105 ;  /* 0x00000069006b7308 */ /* 0x0003e20000002400 */
[----:B----4-:R-:W-:Y:S09]  /*dde0*/  FMUL.FTZ R96, R121, UR8 ;  /* 0x0000000879607c20 */ /* 0x010ff20008410000 */
[----:B------:R4:W-:Y:S10]  /*ddf0*/  MUFU.TANH R207, R93 ;  /* 0x0000005d00cf7308 */ /* 0x0009f40000002400 */
[----:B------:R2:W-:Y:S01]  /*de00*/  MUFU.TANH R205, R92 ;  /* 0x0000005c00cd7308 */ /* 0x0005e20000002400 */
[----:B-1----:R-:W-:Y:S09]  /*de10*/  FMUL.FTZ R105, R109, UR8 ;  /* 0x000000086d697c20 */ /* 0x002ff20008410000 */
[----:B------:R-:W-:Y:S01]  /*de20*/  MUFU.TANH R72, R72 ;  /* 0x0000004800487308 */ /* 0x000fe20000002400 */
[----:B----4-:R-:W-:Y:S09]  /*de30*/  FMUL.FTZ R93, R128, UR8 ;  /* 0x00000008805d7c20 */ /* 0x010ff20008410000 */
[----:B------:R-:W-:Y:S01]  /*de40*/  MUFU.TANH R206, R85 ;  /* 0x0000005500ce7308 */ /* 0x000fe20000002400 */
[----:B--2---:R-:W-:Y:S09]  /*de50*/  FMUL.FTZ R92, R129, UR8 ;  /* 0x00000008815c7c20 */ /* 0x004ff20008410000 */
[----:B------:R-:W-:Y:S10]  /*de60*/  MUFU.TANH R96, R96 ;  /* 0x0000006000607308 */ /* 0x000ff40000002400 */
[----:B------:R-:W-:Y:S10]  /*de70*/  MUFU.TANH R105, R105 ;  /* 0x0000006900697308 */ /* 0x000ff40000002400 */
[----:B------:R-:W-:Y:S10]  /*de80*/  MUFU.TANH R240, R123 ;  /* 0x0000007b00f07308 */ /* 0x000ff40000002400 */
[----:B------:R-:W-:Y:S10]  /*de90*/  MUFU.TANH R93, R93 ;  /* 0x0000005d005d7308 */ /* 0x000ff40000002400 */
[----:B------:R-:W-:Y:S01]  /*dea0*/  MUFU.TANH R92, R92 ;  /* 0x0000005c005c7308 */ /* 0x000fe20000002400 */
[----:B-----5:R-:W-:Y:S05]  /*deb0*/  IMAD R19, R19, -0x80, R14 ;  /* 0xffffff8013137824 */ /* 0x020fea00078e020e */
[C---:B------:R-:W-:Y:S02]  /*dec0*/  IADD3 R14, R19.reuse, 0x47, RZ ;  /* 0x00000047130e7810 */ /* 0x040fe40007ffe0ff */
[C---:B------:R-:W-:Y:S02]  /*ded0*/  IADD3 R16, R19.reuse, 0x40, RZ ;  /* 0x0000004013107810 */ /* 0x040fe40007ffe0ff */
[----:B------:R-:W-:Y:S02]  /*dee0*/  ISETP.GE.AND P2, PT, R14, RZ, PT ;  /* 0x000000ff0e00720c */ /* 0x000fe40003f46270 */
[----:B------:R-:W-:Y:S02]  /*def0*/  ISETP.GE.AND P6, PT, R16, RZ, PT ;  /* 0x000000ff1000720c */ /* 0x000fe40003fc6270 */
[C---:B------:R-:W-:Y:S02]  /*df00*/  IADD3 R45, R19.reuse, 0x37, RZ ;  /* 0x00000037132d7810 */ /* 0x040fe40007ffe0ff */
[C---:B------:R-:W-:Y:S02]  /*df10*/  IADD3 R15, R19.reuse, 0x48, RZ ;  /* 0x00000048130f7810 */ /* 0x040fe40007ffe0ff */
[C---:B------:R-:W-:Y:S02]  /*df20*/  IADD3 R18, R19.reuse, 0x3f, RZ ;  /* 0x0000003f13127810 */ /* 0x040fe40007ffe0ff */
[----:B------:R-:W-:Y:S02]  /*df30*/  IADD3 R17, R19, 0x38, RZ ;  /* 0x0000003813117810 */ /* 0x000fe40007ffe0ff */
[----:B------:R-:W-:Y:S02]  /*df40*/  ISETP.GE.AND P3, PT, R15, RZ, PT ;  /* 0x000000ff0f00720c */ /* 0x000fe40003f66270 */
[----:B------:R-:W-:Y:S02]  /*df50*/  @!P2 IADD3 R14, -R19, -0x47, RZ ;  /* 0xffffffb9130ea810 */ /* 0x000fe40007ffe1ff */
[----:B------:R-:W-:Y:S02]  /*df60*/  ISETP.GE.AND P2, PT, R45, RZ, PT ;  /* 0x000000ff2d00720c */ /* 0x000fe40003f46270 */
[----:B------:R-:W-:Y:S02]  /*df70*/  ISETP.GE.AND P5, PT, R18, RZ, PT ;  /* 0x000000ff1200720c */ /* 0x000fe40003fa6270 */
[----:B------:R-:W-:Y:S02]  /*df80*/  ISETP.GE.AND P4, PT, R17, RZ, PT ;  /* 0x000000ff1100720c */ /* 0x000fe40003f86270 */
[C---:B------:R-:W-:Y:S02]  /*df90*/  @!P6 IADD3 R16, -R19.reuse, -0x40, RZ ;  /* 0xffffffc01310e810 */ /* 0x040fe40007ffe1ff */
[----:B------:R-:W-:Y:S02]  /*dfa0*/  I2FP.F32.S32 R44, R14 ;  /* 0x0000000e002c7245 */ /* 0x000fe40000201400 */
[----:B------:R-:W-:Y:S02]  /*dfb0*/  I2FP.F32.S32 R14, R16 ;  /* 0x00000010000e7245 */ /* 0x000fe40000201400 */
[C---:B------:R-:W-:Y:S01]  /*dfc0*/  IADD3 R60, R19.reuse, 0x2f, RZ ;  /* 0x0000002f133c7810 */ /* 0x040fe20007ffe0ff */
[----:B------:R-:W-:Y:S01]  /*dfd0*/  FFMA.FTZ R16, R44, -UR5, R227 ;  /* 0x800000052c107c23 */ /* 0x000fe200080100e3 */
[C---:B------:R-:W-:Y:S01]  /*dfe0*/  IADD3 R44, R19.reuse, 0x30, RZ ;  /* 0x00000030132c7810 */ /* 0x040fe20007ffe0ff */
[----:B------:R1:W-:Y:S01]  /*dff0*/  MUFU.TANH R227, R90 ;  /* 0x0000005a00e37308 */ /* 0x0003e20000002400 */
[C---:B------:R-:W-:Y:S02]  /*e000*/  @!P2 IADD3 R45, -R19.reuse, -0x37, RZ ;  /* 0xffffffc9132da810 */ /* 0x040fe40007ffe1ff */
[C---:B------:R-:W-:Y:S02]  /*e010*/  @!P3 IADD3 R15, -R19.reuse, -0x48, RZ ;  /* 0xffffffb8130fb810 */ /* 0x040fe40007ffe1ff */
[C---:B------:R-:W-:Y:S02]  /*e020*/  @!P5 IADD3 R18, -R19.reuse, -0x3f, RZ ;  /* 0xffffffc11312d810 */ /* 0x040fe40007ffe1ff */
[----:B------:R-:W-:Y:S02]  /*e030*/  ISETP.GE.AND P2, PT, R60, RZ, PT ;  /* 0x000000ff3c00720c */ /* 0x000fe40003f46270 */
[C---:B------:R-:W-:Y:S02]  /*e040*/  @!P4 IADD3 R17, -R19.reuse, -0x38, RZ ;  /* 0xffffffc81311c810 */ /* 0x040fe40007ffe1ff */
[----:B------:R-:W-:Y:S02]  /*e050*/  ISETP.GE.AND P3, PT, R44, RZ, PT ;  /* 0x000000ff2c00720c */ /* 0x000fe40003f66270 */
[----:B------:R-:W-:Y:S02]  /*e060*/  I2FP.F32.S32 R41, R18 ;  /* 0x0000001200297245 */ /* 0x000fe40000201400 */
[----:B------:R-:W-:Y:S02]  /*e070*/  I2FP.F32.S32 R51, R17 ;  /* 0x0000001100337245 */ /* 0x000fe40000201400 */
[----:B------:R-:W-:Y:S01]  /*e080*/  IADD3 R54, R19, 0x27, RZ ;  /* 0x0000002713367810 */ /* 0x000fe20007ffe0ff */
[C---:B------:R-:W-:Y:S01]  /*e090*/  FFMA.FTZ R17, R41.reuse, -UR5, R230 ;  /* 0x8000000529117c23 */ /* 0x040fe200080100e6 */
[----:B------:R-:W-:Y:S01]  /*e0a0*/  FFMA.FTZ R18, R41, -UR5, R237 ;  /* 0x8000000529127c23 */ /* 0x000fe200080100ed */
[----:B------:R2:W-:Y:S01]  /*e0b0*/  MUFU.TANH R230, R95 ;  /* 0x0000005f00e67308 */ /* 0x0005e20000002400 */
[C---:B------:R-:W-:Y:S01]  /*e0c0*/  FFMA.FTZ R41, R51.reuse, -UR5, R238 ;  /* 0x8000000533297c23 */ /* 0x040fe200080100ee */
[----:B------:R-:W-:Y:S01]  /*e0d0*/  FFMA.FTZ R52, R51, -UR5, R241 ;  /* 0x8000000533347c23 */ /* 0x000fe200080100f1 */
[----:B------:R-:W-:Y:S01]  /*e0e0*/  IADD3 R51, R19, 0x20, RZ ;  /* 0x0000002013337810 */ /* 0x000fe20007ffe0ff */
[----:B-1----:R-:W-:Y:S01]  /*e0f0*/  FMUL.FTZ R90, R97, UR8 ;  /* 0x00000008615a7c20 */ /* 0x002fe20008410000 */
[C---:B------:R-:W-:Y:S01]  /*e100*/  @!P2 IADD3 R60, -R19.reuse, -0x2f, RZ ;  /* 0xffffffd1133ca810 */ /* 0x040fe20007ffe1ff */
[----:B------:R-:W-:Y:S01]  /*e110*/  FMUL.FTZ R97, R120, UR8 ;  /* 0x0000000878617c20 */ /* 0x000fe20008410000 */
[----:B------:R-:W-:Y:S03]  /*e120*/  @!P3 IADD3 R44, -R19, -0x30, RZ ;  /* 0xffffffd0132cb810 */ /* 0x000fe60007ffe1ff */
[----:B------:R-:W-:Y:S01]  /*e130*/  MUFU.TANH R238, R111 ;  /* 0x0000006f00ee7308 */ /* 0x000fe20000002400 */
[----:B------:R-:W-:Y:S02]  /*e140*/  ISETP.GE.AND P3, PT, R51, RZ, PT ;  /* 0x000000ff3300720c */ /* 0x000fe40003f66270 */
[----:B------:R-:W-:Y:S02]  /*e150*/  I2FP.F32.S32 R63, R60 ;  /* 0x0000003c003f7245 */ /* 0x000fe40000201400 */
[----:B------:R-:W-:Y:S02]  /*e160*/  ISETP.GE.AND P4, PT, R54, RZ, PT ;  /* 0x000000ff3600720c */ /* 0x000fe40003f86270 */
[----:B------:R-:W-:Y:S03]  /*e170*/  I2FP.F32.S32 R56, R44 ;  /* 0x0000002c00387245 */ /* 0x000fe60000201400 */
[----:B------:R-:W-:Y:S01]  /*e180*/  MUFU.TANH R90, R90 ;  /* 0x0000005a005a7308 */ /* 0x000fe20000002400 */
[----:B------:R-:W-:Y:S01]  /*e190*/  FFMA.FTZ R60, R63, -UR5, R4 ;  /* 0x800000053f3c7c23 */ /* 0x000fe20008010004 */
[----:B--2---:R-:W-:Y:S01]  /*e1a0*/  FMUL.FTZ R95, R116, UR8 ;  /* 0x00000008745f7c20 */ /* 0x004fe20008410000 */
[C---:B------:R-:W-:Y:S01]  /*e1b0*/  IADD3 R44, R19.reuse, 0x1f, RZ ;  /* 0x0000001f132c7810 */ /* 0x040fe20007ffe0ff */
[C---:B------:R-:W-:Y:S01]  /*e1c0*/  FFMA.FTZ R243, R56.reuse, -UR5, R243 ;  /* 0x8000000538f37c23 */ /* 0x040fe200080100f3 */
[C---:B------:R-:W-:Y:S01]  /*e1d0*/  IADD3 R55, R19.reuse, 0x28, RZ ;  /* 0x0000002813377810 */ /* 0x040fe20007ffe0ff */
[----:B------:R-:W-:Y:S01]  /*e1e0*/  FFMA.FTZ R56, R56, -UR5, R12 ;  /* 0x8000000538387c23 */ /* 0x000fe2000801000c */
[----:B------:R-:W-:Y:S03]  /*e1f0*/  @!P3 IADD3 R51, -R19, -0x20, RZ ;  /* 0xffffffe01333b810 */ /* 0x000fe60007ffe1ff */
[----:B------:R1:W-:Y:S01]  /*e200*/  MUFU.TANH R4, R84 ;  /* 0x0000005400047308 */ /* 0x0003e20000002400 */
[----:B------:R-:W-:Y:S01]  /*e210*/  ISETP.GE.AND P2, PT, R44, RZ, PT ;  /* 0x000000ff2c00720c */ /* 0x000fe20003f46270 */
[----:B------:R-:W-:Y:S01]  /*e220*/  FFMA.FTZ R69, R63, -UR5, R222 ;  /* 0x800000053f457c23 */ /* 0x000fe200080100de */
[----:B------:R-:W-:Y:S02]  /*e230*/  ISETP.GE.AND P5, PT, R55, RZ, PT ;  /* 0x000000ff3700720c */ /* 0x000fe40003fa6270 */
[----:B------:R-:W-:Y:S02]  /*e240*/  I2FP.F32.S32 R51, R51 ;  /* 0x0000003300337245 */ /* 0x000fe40000201400 */
[C---:B------:R-:W-:Y:S03]  /*e250*/  @!P4 IADD3 R54, -R19.reuse, -0x27, RZ ;  /* 0xffffffd91336c810 */ /* 0x040fe60007ffe1ff */
[----:B------:R2:W-:Y:S01]  /*e260*/  MUFU.TANH R237, R110 ;  /* 0x0000006e00ed7308 */ /* 0x0005e20000002400 */
[----:B------:R-:W-:Y:S01]  /*e270*/  IADD3 R12, R19, 0x7, RZ ;  /* 0x00000007130c7810 */ /* 0x000fe20007ffe0ff */
[----:B------:R-:W-:Y:S01]  /*e280*/  FFMA.FTZ R83, R51, -UR5, R32 ;  /* 0x8000000533537c23 */ /* 0x000fe20008010020 */
[C---:B------:R-:W-:Y:S02]  /*e290*/  IADD3 R32, R19.reuse, 0x18, RZ ;  /* 0x0000001813207810 */ /* 0x040fe40007ffe0ff */
[----:B------:R-:W-:Y:S02]  /*e2a0*/  I2FP.F32.S32 R54, R54 ;  /* 0x0000003600367245 */ /* 0x000fe40000201400 */
[----:B------:R-:W-:Y:S03]  /*e2b0*/  @!P2 IADD3 R44, -R19, -0x1f, RZ ;  /* 0xffffffe1132ca810 */ /* 0x000fe60007ffe1ff */
[----:B------:R-:W-:Y:S01]  /*e2c0*/  MUFU.TANH R97, R97 ;  /* 0x0000006100617308 */ /* 0x000fe20000002400 */
[----:B-1----:R-:W-:Y:S01]  /*e2d0*/  FFMA.FTZ R84, R51, -UR5, R28 ;  /* 0x8000000533547c23 */ /* 0x002fe2000801001c */
[C---:B------:R-:W-:Y:S01]  /*e2e0*/  @!P5 IADD3 R55, -R19.reuse, -0x28, RZ ;  /* 0xffffffd81337d810 */ /* 0x040fe20007ffe1ff */
[C---:B------:R-:W-:Y:S01]  /*e2f0*/  FFMA.FTZ R80, R54.reuse, -UR5, R24 ;  /* 0x8000000536507c23 */ /* 0x040fe20008010018 */
[C---:B------:R-:W-:Y:S01]  /*e300*/  IADD3 R28, R19.reuse, 0x17, RZ ;  /* 0x00000017131c7810 */ /* 0x040fe20007ffe0ff */
[----:B------:R-:W-:Y:S01]  /*e310*/  FFMA.FTZ R62, R54, -UR5, R217 ;  /* 0x80000005363e7c23 */ /* 0x000fe200080100d9 */
[----:B------:R-:W-:Y:S04]  /*e320*/  ISETP.GE.AND P2, PT, R32, RZ, PT ;  /* 0x000000ff2000720c */ /* 0x000fe80003f46270 */
[----:B------:R-:W-:Y:S01]  /*e330*/  MUFU.TANH R95, R95 ;  /* 0x0000005f005f7308 */ /* 0x000fe20000002400 */
[----:B------:R-:W-:Y:S01]  /*e340*/  I2FP.F32.S32 R55, R55 ;  /* 0x0000003700377245 */ /* 0x000fe20000201400 */
[----:B--2---:R-:W-:Y:S01]  /*e350*/  FMUL.FTZ R110, R112, UR8 ;  /* 0x00000008706e7c20 */ /* 0x004fe20008410000 */
[----:B------:R-:W-:Y:S02]  /*e360*/  IADD3 R24, R19, 0x10, RZ ;  /* 0x0000001013187810 */ /* 0x000fe40007ffe0ff */
[----:B------:R-:W-:Y:S01]  /*e370*/  ISETP.GE.AND P4, PT, R28, RZ, PT ;  /* 0x000000ff1c00720c */ /* 0x000fe20003f86270 */
[----:B------:R-:W-:Y:S01]  /*e380*/  FFMA.FTZ R79, R55, -UR5, R8 ;  /* 0x80000005374f7c23 */ /* 0x000fe20008010008 */
[----:B------:R-:W-:Y:S03]  /*e390*/  I2FP.F32.S32 R51, R44 ;  /* 0x0000002c00337245 */ /* 0x000fe60000201400 */
[----:B------:R-:W-:Y:S01]  /*e3a0*/  MUFU.TANH R110, R110 ;  /* 0x0000006e006e7308 */ /* 0x000fe20000002400 */
[----:B------:R-:W-:Y:S01]  /*e3b0*/  ISETP.GE.AND P3, PT, R24, RZ, PT ;  /* 0x000000ff1800720c */ /* 0x000fe20003f66270 */
[----:B------:R-:W-:Y:S01]  /*e3c0*/  FMUL.FTZ R44, R98, UR8 ;  /* 0x00000008622c7c20 */ /* 0x000fe20008410000 */
[----:B------:R-:W-:Y:S01]  /*e3d0*/  IADD3 R8, R19, 0xf, RZ ;  /* 0x0000000f13087810 */ /* 0x000fe20007ffe0ff */
[----:B------:R-:W-:Y:S01]  /*e3e0*/  FFMA.FTZ R82, R51, -UR5, R20 ;  /* 0x8000000533527c23 */ /* 0x000fe20008010014 */
[----:B------:R-:W-:Y:S01]  /*e3f0*/  @!P2 IADD3 R32, -R19, -0x18, RZ ;  /* 0xffffffe81320a810 */ /* 0x000fe20007ffe1ff */
[----:B------:R-:W-:Y:S01]  /*e400*/  FFMA.FTZ R81, R51, -UR5, R46 ;  /* 0x8000000533517c23 */ /* 0x000fe2000801002e */
[----:B------:R-:W-:Y:S03]  /*e410*/  IADD3 R20, R19, 0x8, RZ ;  /* 0x0000000813147810 */ /* 0x000fe60007ffe0ff */
[----:B------:R-:W-:Y:S01]  /*e420*/  MUFU.TANH R44, R44 ;  /* 0x0000002c002c7308 */ /* 0x000fe20000002400 */
[----:B------:R-:W-:Y:S01]  /*e430*/  ISETP.GE.AND P2, PT, R8, RZ, PT ;  /* 0x000000ff0800720c */ /* 0x000fe20003f46270 */
[----:B------:R-:W-:Y:S01]  /*e440*/  FMUL.FTZ R46, R99, UR8 ;  /* 0x00000008632e7c20 */ /* 0x000fe20008410000 */
[----:B------:R-:W-:Y:S01]  /*e450*/  @!P4 IADD3 R28, -R19, -0x17, RZ ;  /* 0xffffffe9131cc810 */ /* 0x000fe20007ffe1ff */
[----:B------:R-:W-:Y:S01]  /*e460*/  FMUL.FTZ R99, R124, UR8 ;  /* 0x000000087c637c20 */ /* 0x000fe20008410000 */
[----:B------:R-:W-:Y:S01]  /*e470*/  ISETP.GE.AND P4, PT, R20, RZ, PT ;  /* 0x000000ff1400720c */ /* 0x000fe20003f86270 */
[----:B------:R-:W-:Y:S01]  /*e480*/  FMUL.FTZ R98, R125, UR8 ;  /* 0x000000087d627c20 */ /* 0x000fe20008410000 */
[C---:B------:R-:W-:Y:S03]  /*e490*/  @!P3 IADD3 R24, -R19.reuse, -0x10, RZ ;  /* 0xfffffff01318b810 */ /* 0x040fe60007ffe1ff */
[----:B------:R-:W-:Y:S01]  /*e4a0*/  MUFU.TANH R46, R46 ;  /* 0x0000002e002e7308 */ /* 0x000fe20000002400 */
[----:B------:R-:W-:Y:S02]  /*e4b0*/  ISETP.GE.AND P3, PT, R12, RZ, PT ;  /* 0x000000ff0c00720c */ /* 0x000fe40003f66270 */
[----:B------:R-:W-:Y:S02]  /*e4c0*/  I2FP.F32.S32 R24, R24 ;  /* 0x0000001800187245 */ /* 0x000fe40000201400 */
[----:B------:R-:W-:Y:S02]  /*e4d0*/  I2FP.F32.S32 R32, R32 ;  /* 0x0000002000207245 */ /* 0x000fe40000201400 */
[C---:B------:R-:W-:Y:S03]  /*e4e0*/  @!P2 IADD3 R8, -R19.reuse, -0xf, RZ ;  /* 0xfffffff11308a810 */ /* 0x040fe60007ffe1ff */
[----:B------:R-:W-:Y:S01]  /*e4f0*/  MUFU.TANH R99, R99 ;  /* 0x0000006300637308 */ /* 0x000fe20000002400 */
[C---:B------:R-:W-:Y:S01]  /*e500*/  FFMA.FTZ R223, R24.reuse, -UR5, R223 ;  /* 0x8000000518df7c23 */ /* 0x040fe200080100df */
[----:B------:R-:W-:Y:S01]  /*e510*/  FFMA.FTZ R232, R24, -UR5, R232 ;  /* 0x8000000518e87c23 */ /* 0x000fe200080100e8 */
[C---:B------:R-:W-:Y:S01]  /*e520*/  @!P4 IADD3 R20, -R19.reuse, -0x8, RZ ;  /* 0xfffffff81314c810 */ /* 0x040fe20007ffe1ff */
[C---:B------:R-:W-:Y:S01]  /*e530*/  FFMA.FTZ R67, R32.reuse, -UR5, R47 ;  /* 0x8000000520437c23 */ /* 0x040fe2000801002f */
[----:B------:R-:W-:Y:S01]  /*e540*/  I2FP.F32.S32 R24, R8 ;  /* 0x0000000800187245 */ /* 0x000fe20000201400 */
[----:B------:R-:W-:Y:S01]  /*e550*/  FFMA.FTZ R235, R32, -UR5, R235 ;  /* 0x8000000520eb7c23 */ /* 0x000fe200080100eb */
[C---:B------:R-:W-:Y:S03]  /*e560*/  IADD3 R8, R19.reuse, -0x1, RZ ;  /* 0xffffffff13087810 */ /* 0x040fe60007ffe0ff */
[----:B------:R-:W-:Y:S01]  /*e570*/  MUFU.TANH R98, R98 ;  /* 0x0000006200627308 */ /* 0x000fe20000002400 */
[----:B------:R-:W-:Y:S01]  /*e580*/  I2FP.F32.S32 R47, R20 ;  /* 0x00000014002f7245 */ /* 0x000fe20000201400 */
[----:B------:R-:W-:Y:S01]  /*e590*/  FFMA.FTZ R221, R24, -UR5, R221 ;  /* 0x8000000518dd7c23 */ /* 0x000fe200080100dd */
[----:B------:R-:W-:Y:S01]  /*e5a0*/  ISETP.GE.AND P2, PT, R8, RZ, PT ;  /* 0x000000ff0800720c */ /* 0x000fe20003f46270 */
[----:B------:R-:W-:Y:S01]  /*e5b0*/  FFMA.FTZ R231, R24, -UR5, R231 ;  /* 0x8000000518e77c23 */ /* 0x000fe200080100e7 */
[----:B------:R-:W-:Y:S01]  /*e5c0*/  @!P3 IADD3 R12, -R19, -0x7, RZ ;  /* 0xfffffff9130cb810 */ /* 0x000fe20007ffe1ff */
[C---:B------:R-:W-:Y:S01]  /*e5d0*/  FFMA.FTZ R20, R47.reuse, -UR5, R0 ;  /* 0x800000052f147c23 */ /* 0x040fe20008010000 */
[----:B------:R-:W-:Y:S01]  /*e5e0*/  IABS R0, R19 ;  /* 0x0000001300007213 */ /* 0x000fe20000000000 */
[C---:B------:R-:W-:Y:S01]  /*e5f0*/  FFMA.FTZ R219, R47.reuse, -UR5, R219 ;  /* 0x800000052fdb7c23 */ /* 0x040fe200080100db */
[----:B------:R-:W-:Y:S01]  /*e600*/  I2FP.F32.S32 R73, R12 ;  /* 0x0000000c00497245 */ /* 0x000fe20000201400 */
[----:B------:R-:W-:Y:S01]  /*e610*/  FFMA.FTZ R74, R47, -UR5, R74 ;  /* 0x800000052f4a7c23 */ /* 0x000fe2000801004a */
[----:B------:R-:W-:Y:S02]  /*e620*/  I2FP.F32.S32 R47, R0 ;  /* 0x00000000002f7245 */ /* 0x000fe40000201400 */
[----:B------:R-:W-:Y:S01]  /*e630*/  IADD3 R0, R19, -0x41, RZ ;  /* 0xffffffbf13007810 */ /* 0x000fe20007ffe0ff */
[----:B------:R-:W-:Y:S01]  /*e640*/  FFMA.FTZ R24, R73, -UR5, R2 ;  /* 0x8000000549187c23 */ /* 0x000fe20008010002 */
[----:B------:R-:W-:Y:S01]  /*e650*/  IADD3 R2, R19, -0x40, RZ ;  /* 0xffffffc013027810 */ /* 0x000fe20007ffe0ff */
[C---:B------:R-:W-:Y:S01]  /*e660*/  FFMA.FTZ R10, R47.reuse, -UR5, R10 ;  /* 0x800000052f0a7c23 */ /* 0x040fe2000801000a */
[----:B------:R-:W-:Y:S01]  /*e670*/  I2FP.F32.S32 R50, R45 ;  /* 0x0000002d00327245 */ /* 0x000fe20000201400 */
[----:B------:R-:W-:Y:S01]  /*e680*/  FFMA.FTZ R215, R47, -UR5, R215 ;  /* 0x800000052fd77c23 */ /* 0x000fe200080100d7 */
[----:B------:R-:W-:Y:S01]  /*e690*/  @!P2 IADD3 R8, -R19, 0x1, RZ ;  /* 0x000000011308a810 */ /* 0x000fe20007ffe1ff */
[----:B------:R-:W-:Y:S01]  /*e6a0*/  FFMA.FTZ R220, R47, -UR5, R220 ;  /* 0x800000052fdc7c23 */ /* 0x000fe200080100dc */
[----:B------:R-:W-:Y:S01]  /*e6b0*/  ISETP.GE.AND P2, PT, R0, RZ, PT ;  /* 0x000000ff0000720c */ /* 0x000fe20003f46270 */
[----:B------:R-:W-:Y:S01]  /*e6c0*/  FFMA.FTZ R45, R50, -UR5, R239 ;  /* 0x80000005322d7c23 */ /* 0x000fe200080100ef */
[----:B------:R-:W-:Y:S01]  /*e6d0*/  ISETP.GE.AND P3, PT, R2, RZ, PT ;  /* 0x000000ff0200720c */ /* 0x000fe20003f66270 */
[----:B------:R-:W-:Y:S01]  /*e6e0*/  MUFU.TANH R239, R122 ;  /* 0x0000007a00ef7308 */ /* 0x000fe20000002400 */
[----:B------:R-:W-:Y:S01]  /*e6f0*/  FFMA.FTZ R53, R50, -UR5, R242 ;  /* 0x8000000532357c23 */ /* 0x000fe200080100f2 */
[----:B------:R-:W-:Y:S01]  /*e700*/  MOV R128, R79 ;  /* 0x0000004f00807202 */ /* 0x000fe20000000f00 */
[C---:B------:R-:W-:Y:S01]  /*e710*/  FFMA.FTZ R75, R73.reuse, -UR5, R57 ;  /* 0x80000005494b7c23 */ /* 0x040fe20008010039 */
[----:B------:R-:W-:Y:S01]  /*e720*/  MOV R87, R243 ;  /* 0x000000f300577202 */ /* 0x000fe20000000f00 */
[----:B------:R-:W-:Y:S01]  /*e730*/  FFMA.FTZ R73, R73, -UR5, R61 ;  /* 0x8000000549497c23 */ /* 0x000fe2000801003d */
[C---:B------:R-:W-:Y:S04]  /*e740*/  IADD3 R12, R19.reuse, -0x49, RZ ;  /* 0xffffffb7130c7810 */ /* 0x040fe80007ffe0ff */
[----:B------:R1:W2:Y:S01]  /*e750*/  MUFU.TANH R50, R86 ;  /* 0x0000005600327308 */ /* 0x0002a20000002400 */
[----:B------:R-:W-:Y:S02]  /*e760*/  I2FP.F32.S32 R8, R8 ;  /* 0x0000000800087245 */ /* 0x000fe40000201400 */
[C---:B------:R-:W-:Y:S02]  /*e770*/  @!P2 IADD3 R0, -R19.reuse, 0x41, RZ ;  /* 0x000000411300a810 */ /* 0x040fe40007ffe1ff */
[----:B------:R-:W-:Y:S01]  /*e780*/  ISETP.GE.AND P2, PT, R12, RZ, PT ;  /* 0x000000ff0c00720c */ /* 0x000fe20003f46270 */
[C---:B------:R-:W-:Y:S01]  /*e790*/  FFMA.FTZ R32, R8.reuse, -UR5, R3 ;  /* 0x8000000508207c23 */ /* 0x040fe20008010003 */
[----:B------:R-:W-:Y:S01]  /*e7a0*/  @!P3 IADD3 R2, -R19, 0x40, RZ ;  /* 0x000000401302b810 */ /* 0x000fe20007ffe1ff */
[C---:B------:R-:W-:Y:S01]  /*e7b0*/  FFMA.FTZ R218, R8.reuse, -UR5, R218 ;  /* 0x8000000508da7c23 */ /* 0x040fe200080100da */
[C---:B------:R-:W-:Y:S01]  /*e7c0*/  FFMA.FTZ R226, R8.reuse, -UR5, R226 ;  /* 0x8000000508e27c23 */ /* 0x040fe200080100e2 */
[----:B------:R-:W-:Y:S01]  /*e7d0*/  FFMA.FTZ R211, R8, -UR5, R211 ;  /* 0x8000000508d37c23 */ /* 0x000fe200080100d3 */
[----:B------:R-:W-:Y:S01]  /*e7e0*/  I2FP.F32.S32 R3, R2 ;  /* 0x0000000200037245 */ /* 0x000fe20000201400 */
[----:B------:R-:W-:Y:S01]  /*e7f0*/  FMUL.FTZ R2, R101, UR8 ;  /* 0x0000000865027c20 */ /* 0x000fe20008410000 */
[----:B------:R-:W-:Y:S01]  /*e800*/  I2FP.F32.S32 R51, R28 ;  /* 0x0000001c00337245 */ /* 0x000fe20000201400 */
[----:B------:R-:W-:Y:S01]  /*e810*/  FFMA.FTZ R28, R47, -UR5, R6 ;  /* 0x800000052f1c7c23 */ /* 0x000fe20008010006 */
[----:B------:R-:W-:Y:S01]  /*e820*/  IADD3 R8, R19, -0x10, RZ ;  /* 0xfffffff013087810 */ /* 0x000fe20007ffe0ff */
[----:B------:R-:W-:Y:S01]  /*e830*/  FFMA.FTZ R210, R3, -UR5, R210 ;  /* 0x8000000503d27c23 */ /* 0x000fe200080100d2 */
[----:B-1----:R-:W-:Y:S01]  /*e840*/  FFMA.FTZ R86, R55, -UR5, R36 ;  /* 0x8000000537567c23 */ /* 0x002fe20008010024 */
[----:B------:R-:W-:Y:S01]  /*e850*/  MUFU.TANH R2, R2 ;  /* 0x0000000200027308 */ /* 0x000fe20000002400 */
[----:B------:R-:W-:Y:S01]  /*e860*/  IADD3 R36, R19, -0x48, RZ ;  /* 0xffffffb813247810 */ /* 0x000fe20007ffe0ff */
[----:B------:R-:W-:Y:S01]  /*e870*/  FFMA.FTZ R224, R3, -UR5, R224 ;  /* 0x8000000503e07c23 */ /* 0x000fe200080100e0 */
[----:B------:R-:W-:Y:S01]  /*e880*/  IADD3 R3, R19, -0x9, RZ ;  /* 0xfffffff713037810 */ /* 0x000fe20007ffe0ff */
[----:B------:R-:W-:Y:S01]  /*e890*/  FFMA.FTZ R66, R51, -UR5, R40 ;  /* 0x8000000533427c23 */ /* 0x000fe20008010028 */
[----:B------:R-:W-:Y:S01]  /*e8a0*/  IADD3 R6, R19, -0x8, RZ ;  /* 0xfffffff813067810 */ /* 0x000fe20007ffe0ff */
[----:B------:R-:W-:Y:S01]  /*e8b0*/  FMUL.FTZ R40, R102, UR8 ;  /* 0x0000000866287c20 */ /* 0x000fe20008410000 */
[----:B------:R-:W-:Y:S01]  /*e8c0*/  I2FP.F32.S32 R47, R0 ;  /* 0x00000000002f7245 */ /* 0x000fe20000201400 */
[----:B------:R-:W-:Y:S01]  /*e8d0*/  FFMA.FTZ R233, R51, -UR5, R233 ;  /* 0x8000000533e97c23 */ /* 0x000fe200080100e9 */
[----:B------:R-:W-:Y:S01]  /*e8e0*/  @!P2 IADD3 R12, -R19, 0x49, RZ ;  /* 0x00000049130ca810 */ /* 0x000fe20007ffe1ff */
[----:B------:R-:W-:Y:S01]  /*e8f0*/  FMUL.FTZ R0, R100, UR8 ;  /* 0x0000000864007c20 */ /* 0x000fe20008410000 */
[----:B------:R-:W-:Y:S01]  /*e900*/  ISETP.GE.AND P3, PT, R36, RZ, PT ;  /* 0x000000ff2400720c */ /* 0x000fe20003f66270 */
[----:B------:R-:W-:Y:S01]  /*e910*/  MUFU.TANH R40, R40 ;  /* 0x0000002800287308 */ /* 0x000fe20000002400 */
[----:B------:R-:W-:Y:S01]  /*e920*/  ISETP.GE.AND P2, PT, R8, RZ, PT ;  /* 0x000000ff0800720c */ /* 0x000fe20003f46270 */
[----:B------:R-:W-:Y:S01]  /*e930*/  FFMA.FTZ R208, R47, -UR5, R208 ;  /* 0x800000052fd07c23 */ /* 0x000fe200080100d0 */
[----:B------:R-:W-:Y:S01]  /*e940*/  ISETP.GE.AND P4, PT, R3, RZ, PT ;  /* 0x000000ff0300720c */ /* 0x000fe20003f86270 */
[----:B------:R-:W-:Y:S01]  /*e950*/  FFMA.FTZ R222, R47, -UR5, R49 ;  /* 0x800000052fde7c23 */ /* 0x000fe20008010031 */
[----:B------:R-:W-:Y:S01]  /*e960*/  ISETP.GE.AND P5, PT, R6, RZ, PT ;  /* 0x000000ff0600720c */ /* 0x000fe20003fa6270 */
[----:B------:R-:W-:Y:S01]  /*e970*/  FMUL.FTZ R102, R130, UR8 ;  /* 0x0000000882667c20 */ /* 0x000fe20008410000 */
[----:B------:R-:W-:Y:S03]  /*e980*/  I2FP.F32.S32 R47, R12 ;  /* 0x0000000c002f7245 */ /* 0x000fe60000201400 */
[----:B------:R-:W-:Y:S01]  /*e990*/  MUFU.TANH R0, R0 ;  /* 0x0000000000007308 */ /* 0x000fe20000002400 */
[----:B------:R-:W-:Y:S01]  /*e9a0*/  I2FP.F32.S32 R48, R15 ;  /* 0x0000000f00307245 */ /* 0x000fe20000201400 */
[C---:B------:R-:W-:Y:S01]  /*e9b0*/  FFMA.FTZ R15, R14.reuse, -UR5, R229 ;  /* 0x800000050e0f7c23 */ /* 0x040fe200080100e5 */
[----:B------:R-:W-:Y:S01]  /*e9c0*/  FFMA.FTZ R14, R14, -UR5, R234 ;  /* 0x800000050e0e7c23 */ /* 0x000fe200080100ea */
[C---:B------:R-:W-:Y:S01]  /*e9d0*/  FFMA.FTZ R214, R47.reuse, -UR5, R214 ;  /* 0x800000052fd67c23 */ /* 0x040fe200080100d6 */
[----:B---3--:R-:W-:Y:S01]  /*e9e0*/  FFMA.FTZ R216, R47, -UR5, R216 ;  /* 0x800000052fd87c23 */ /* 0x008fe200080100d8 */
[C---:B------:R-:W-:Y:S01]  /*e9f0*/  IADD3 R47, R19.reuse, -0x50, RZ ;  /* 0xffffffb0132f7810 */ /* 0x040fe20007ffe0ff */
[----:B------:R-:W-:Y:S03]  /*ea00*/  FFMA.FTZ R225, R48, -UR5, R225 ;  /* 0x8000000530e17c23 */ /* 0x000fe600080100e1 */
[----:B------:R-:W-:Y:S01]  /*ea10*/  MUFU.TANH R229, R94 ;  /* 0x0000005e00e57308 */ /* 0x000fe20000002400 */
[C---:B------:R-:W-:Y:S02]  /*ea20*/  @!P3 IADD3 R36, -R19.reuse, 0x48, RZ ;  /* 0x000000481324b810 */ /* 0x040fe40007ffe1ff */
[C---:B------:R-:W-:Y:S02]  /*ea30*/  @!P2 IADD3 R8, -R19.reuse, 0x10, RZ ;  /* 0x000000101308a810 */ /* 0x040fe40007ffe1ff */
[----:B------:R-:W-:Y:S02]  /*ea40*/  @!P4 IADD3 R3, -R19, 0x9, RZ ;  /* 0x000000091303c810 */ /* 0x000fe40007ffe1ff */
[----:B------:R-:W-:Y:S03]  /*ea50*/  ISETP.GE.AND P2, PT, R47, RZ, PT ;  /* 0x000000ff2f00720c */ /* 0x000fe60003f46270 */
[----:B------:R-:W1:Y:S01]  /*ea60*/  MUFU.TANH R48, R77 ;  /* 0x0000004d00307308 */ /* 0x000e620000002400 */
[----:B------:R-:W-:Y:S02]  /*ea70*/  @!P5 IADD3 R6, -R19, 0x8, RZ ;  /* 0x000000081306d810 */ /* 0x000fe40007ffe1ff */
[----:B------:R-:W-:Y:S02]  /*ea80*/  I2FP.F32.S32 R49, R36 ;  /* 0x0000002400317245 */ /* 0x000fe40000201400 */
[----:B------:R-:W-:Y:S01]  /*ea90*/  I2FP.F32.S32 R54, R3 ;  /* 0x0000000300367245 */ /* 0x000fe20000201400 */
[----:B------:R-:W-:Y:S01]  /*eaa0*/  FMUL.FTZ R3, R104, UR8 ;  /* 0x0000000868037c20 */ /* 0x000fe20008410000 */
[----:B------:R-:W-:Y:S03]  /*eab0*/  I2FP.F32.S32 R6, R6 ;  /* 0x0000000600067245 */ /* 0x000fe60000201400 */
[----:B------:R-:W3:Y:S01]  /*eac0*/  MUFU.TANH R36, R103 ;  /* 0x0000006700247308 */ /* 0x000ee20000002400 */
[----:B--2---:R-:W-:Y:S01]  /*ead0*/  FFMA.FTZ R12, R49, -UR5, R50 ;  /* 0x80000005310c7c23 */ /* 0x004fe20008010032 */
[----:B------:R-:W-:Y:S01]  /*eae0*/  I2FP.F32.S32 R50, R8 ;  /* 0x0000000800327245 */ /* 0x000fe20000201400 */
[----:B------:R-:W-:Y:S01]  /*eaf0*/  FFMA.FTZ R8, R54, -UR5, R7 ;  /* 0x8000000536087c23 */ /* 0x000fe20008010007 */
[C---:B------:R-:W-:Y:S01]  /*eb00*/  FFMA.FTZ R213, R6.reuse, -UR5, R213 ;  /* 0x8000000506d57c23 */ /* 0x040fe200080100d5 */
[C---:B------:R-:W-:Y:S01]  /*eb10*/  FFMA.FTZ R11, R6.reuse, -UR5, R11 ;  /* 0x80000005060b7c23 */ /* 0x040fe2000801000b */
[C---:B------:R-:W-:Y:S01]  /*eb20*/  FFMA.FTZ R22, R6.reuse, -UR5, R22 ;  /* 0x8000000506167c23 */ /* 0x040fe20008010016 */
[C---:B------:R-:W-:Y:S03]  /*eb30*/  IADD3 R7, R19.reuse, -0x59, RZ ;  /* 0xffffffa713077810 */ /* 0x040fe60007ffe0ff */
[----:B------:R2:W-:Y:S01]  /*eb40*/  MUFU.TANH R234, R106 ;  /* 0x0000006a00ea7308 */ /* 0x0005e20000002400 */
[----:B------:R-:W-:Y:S01]  /*eb50*/  FFMA.FTZ R227, R6, -UR5, R227 ;  /* 0x8000000506e37c23 */ /* 0x000fe200080100e3 */
[C---:B------:R-:W-:Y:S01]  /*eb60*/  IADD3 R6, R19.reuse, -0x11, RZ ;  /* 0xffffffef13067810 */ /* 0x040fe20007ffe0ff */
[----:B------:R-:W-:Y:S01]  /*eb70*/  FFMA.FTZ R57, R50, -UR5, R9 ;  /* 0x8000000532397c23 */ /* 0x000fe20008010009 */
[----:B------:R-:W-:Y:S01]  /*eb80*/  @!P2 IADD3 R47, -R19, 0x50, RZ ;  /* 0x00000050132fa810 */ /* 0x000fe20007ffe1ff */
[----:B-1----:R-:W-:Y:S01]  /*eb90*/  FFMA.FTZ R91, R54, -UR5, R48 ;  /* 0x80000005365b7c23 */ /* 0x002fe20008010030 */
[----:B------:R-:W-:Y:S01]  /*eba0*/  ISETP.GE.AND P2, PT, R7, RZ, PT ;  /* 0x000000ff0700720c */ /* 0x000fe20003f46270 */
[----:B------:R-:W-:Y:S03]  /*ebb0*/  FFMA.FTZ R26, R50, -UR5, R26 ;  /* 0x80000005321a7c23 */ /* 0x000fe6000801001a */
[----:B------:R-:W1:Y:S01]  /*ebc0*/  MUFU.TANH R3, R3 ;  /* 0x0000000300037308 */ /* 0x000e620000002400 */
[----:B------:R-:W-:Y:S01]  /*ebd0*/  ISETP.GE.AND P3, PT, R6, RZ, PT ;  /* 0x000000ff0600720c */ /* 0x000fe20003f66270 */
[C---:B------:R-:W-:Y:S01]  /*ebe0*/  FFMA.FTZ R209, R50.reuse, -UR5, R209 ;  /* 0x8000000532d17c23 */ /* 0x040fe200080100d1 */
[----:B------:R-:W-:Y:S01]  /*ebf0*/  I2FP.F32.S32 R47, R47 ;  /* 0x0000002f002f7245 */ /* 0x000fe20000201400 */
[----:B------:R-:W-:Y:S01]  /*ec00*/  FFMA.FTZ R229, R50, -UR5, R229 ;  /* 0x8000000532e57c23 */ /* 0x000fe200080100e5 */
[C---:B------:R-:W-:Y:S01]  /*ec10*/  IADD3 R9, R19.reuse, -0x58, RZ ;  /* 0xffffffa813097810 */ /* 0x040fe20007ffe0ff */
[----:B------:R-:W-:Y:S01]  /*ec20*/  FFMA.FTZ R13, R54, -UR5, R13 ;  /* 0x80000005360d7c23 */ /* 0x000fe2000801000d */
[----:B------:R-:W-:Y:S03]  /*ec30*/  IADD3 R48, R19, -0x51, RZ ;  /* 0xffffffaf13307810 */ /* 0x000fe60007ffe0ff */
[----:B------:R-:W-:Y:S01]  /*ec40*/  MUFU.TANH R102, R102 ;  /* 0x0000006600667308 */ /* 0x000fe20000002400 */
[----:B------:R-:W-:Y:S01]  /*ec50*/  FFMA.FTZ R88, R47, -UR5, R4 ;  /* 0x800000052f587c23 */ /* 0x000fe20008010004 */
[C---:B------:R-:W-:Y:S01]  /*ec60*/  IADD3 R4, R19.reuse, -0x19, RZ ;  /* 0xffffffe713047810 */ /* 0x040fe20007ffe0ff */
[----:B--2---:R-:W-:Y:S01]  /*ec70*/  FMUL.FTZ R106, R118, UR8 ;  /* 0x00000008766a7c20 */ /* 0x004fe20008410000 */
[C---:B------:R-:W-:Y:S01]  /*ec80*/  @!P2 IADD3 R7, -R19.reuse, 0x59, RZ ;  /* 0x000000591307a810 */ /* 0x040fe20007ffe1ff */
[----:B------:R-:W-:Y:S01]  /*ec90*/  FFMA.FTZ R228, R54, -UR5, R228 ;  /* 0x8000000536e47c23 */ /* 0x000fe200080100e4 */
[----:B------:R-:W-:Y:S01]  /*eca0*/  @!P3 IADD3 R6, -R19, 0x11, RZ ;  /* 0x000000111306b810 */ /* 0x000fe20007ffe1ff */
[----:B------:R-:W-:Y:S01]  /*ecb0*/  FMUL.FTZ R94, R117, UR8 ;  /* 0x00000008755e7c20 */ /* 0x000fe20008410000 */
[----:B------:R-:W-:Y:S02]  /*ecc0*/  ISETP.GE.AND P2, PT, R4, RZ, PT ;  /* 0x000000ff0400720c */ /* 0x000fe40003f46270 */
[----:B------:R-:W2:Y:S01]  /*ecd0*/  MUFU.TANH R106, R106 ;  /* 0x0000006a006a7308 */ /* 0x000ea20000002400 */
[----:B------:R-:W-:Y:S01]  /*ece0*/  I2FP.F32.S32 R6, R6 ;  /* 0x0000000600067245 */ /* 0x000fe20000201400 */
[----:B------:R-:W-:Y:S01]  /*ecf0*/  FFMA.FTZ R44, R47, -UR5, R44 ;  /* 0x800000052f2c7c23 */ /* 0x000fe2000801002c */
[----:B------:R-:W-:Y:S01]  /*ed00*/  ISETP.GE.AND P3, PT, R9, RZ, PT ;  /* 0x000000ff0900720c */ /* 0x000fe20003f66270 */
[----:B------:R-:W-:Y:S01]  /*ed10*/  FMUL.FTZ R103, R108, UR8 ;  /* 0x000000086c677c20 */ /* 0x000fe20008410000 */
[----:B------:R-:W-:Y:S01]  /*ed20*/  I2FP.F32.S32 R7, R7 ;  /* 0x0000000700077245 */ /* 0x000fe20000201400 */
[C---:B------:R-:W-:Y:S01]  /*ed30*/  FFMA.FTZ R89, R6.reuse, -UR5, R89 ;  /* 0x8000000506597c23 */ /* 0x040fe20008010059 */
[C---:B------:R-:W-:Y:S03]  /*ed40*/  FFMA.FTZ R61, R6.reuse, -UR5, R5 ;  /* 0x80000005063d7c23 */ /* 0x040fe60008010005 */
[----:B------:R-:W-:Y:S01]  /*ed50*/  MUFU.TANH R94, R94 ;  /* 0x0000005e005e7308 */ /* 0x000fe20000002400 */
[C---:B------:R-:W-:Y:S01]  /*ed60*/  FFMA.FTZ R25, R6.reuse, -UR5, R25 ;  /* 0x8000000506197c23 */ /* 0x040fe20008010019 */
[----:B------:R-:W-:Y:S01]  /*ed70*/  FFMA.FTZ R230, R6, -UR5, R230 ;  /* 0x8000000506e67c23 */ /* 0x000fe200080100e6 */
[----:B------:R-:W-:Y:S01]  /*ed80*/  IADD3 R6, R19, -0x21, RZ ;  /* 0xffffffdf13067810 */ /* 0x000fe20007ffe0ff */
[----:B------:R-:W-:Y:S01]  /*ed90*/  FFMA.FTZ R90, R7, -UR5, R90 ;  /* 0x80000005075a7c23 */ /* 0x000fe2000801005a */
[----:B------:R-:W-:Y:S01]  /*eda0*/  @!P2 IADD3 R4, -R19, 0x19, RZ ;  /* 0x000000191304a810 */ /* 0x000fe20007ffe1ff */
[----:B---3--:R-:W-:Y:S01]  /*edb0*/  FFMA.FTZ R36, R7, -UR5, R36 ;  /* 0x8000000507247c23 */ /* 0x008fe20008010024 */
[----:B------:R-:W-:Y:S03]  /*edc0*/  ISETP.GE.AND P2, PT, R6, RZ, PT ;  /* 0x000000ff0600720c */ /* 0x000fe60003f46270 */
[----:B------:R-:W-:Y:S01]  /*edd0*/  MUFU.TANH R103, R103 ;  /* 0x0000006700677308 */ /* 0x000fe20000002400 */
[----:B------:R-:W-:Y:S01]  /*ede0*/  IADD3 R7, R19, -0x20, RZ ;  /* 0xffffffe013077810 */ /* 0x000fe20007ffe0ff */
[----:B------:R-:W-:Y:S01]  /*edf0*/  FMUL.FTZ R108, R113, UR8 ;  /* 0x00000008716c7c20 */ /* 0x000fe20008410000 */
[----:B------:R-:W-:Y:S01]  /*ee00*/  @!P3 IADD3 R9, -R19, 0x58, RZ ;  /* 0x000000581309b810 */ /* 0x000fe20007ffe1ff */
[----:B------:R-:W-:Y:S01]  /*ee10*/  FMUL.FTZ R104, R119, UR8 ;  /* 0x0000000877687c20 */ /* 0x000fe20008410000 */
[----:B------:R-:W-:Y:S01]  /*ee20*/  IADD3 R5, R19, -0x18, RZ ;  /* 0xffffffe813057810 */ /* 0x000fe20007ffe0ff */
[----:B------:R-:W-:Y:S01]  /*ee30*/  FFMA.FTZ R212, R49, -UR5, R212 ;  /* 0x8000000531d47c23 */ /* 0x000fe200080100d4 */
[----:B------:R-:W-:Y:S03]  /*ee40*/  ISETP.GE.AND P3, PT, R7, RZ, PT ;  /* 0x000000ff0700720c */ /* 0x000fe60003f66270 */
[----:B------:R-:W-:Y:S01]  /*ee50*/  MUFU.TANH R108, R108 ;  /* 0x0000006c006c7308 */ /* 0x000fe20000002400 */
[----:B------:R-:W-:Y:S02]  /*ee60*/  I2FP.F32.S32 R9, R9 ;  /* 0x0000000900097245 */ /* 0x000fe40000201400 */
[----:B------:R-:W-:Y:S02]  /*ee70*/  ISETP.GE.AND P5, PT, R5, RZ, PT ;  /* 0x000000ff0500720c */ /* 0x000fe40003fa6270 */
[----:B------:R-:W-:Y:S01]  /*ee80*/  @!P2 IADD3 R6, -R19, 0x21, RZ ;  /* 0x000000211306a810 */ /* 0x000fe20007ffe1ff */
[C---:B------:R-:W-:Y:S01]  /*ee90*/  FFMA.FTZ R204, R9.reuse, -UR5, R204 ;  /* 0x8000000509cc7c23 */ /* 0x040fe200080100cc */
[----:B------:R-:W-:Y:S03]  /*eea0*/  FFMA.FTZ R40, R9, -UR5, R40 ;  /* 0x8000000509287c23 */ /* 0x000fe60008010028 */
[----:B------:R-:W-:Y:S01]  /*eeb0*/  MUFU.TANH R104, R104 ;  /* 0x0000006800687308 */ /* 0x000fe20000002400 */
[----:B------:R-:W-:Y:S02]  /*eec0*/  I2FP.F32.S32 R9, R6 ;  /* 0x0000000600097245 */ /* 0x000fe40000201400 */
[----:B------:R-:W-:Y:S02]  /*eed0*/  ISETP.GE.AND P4, PT, R48, RZ, PT ;  /* 0x000000ff3000720c */ /* 0x000fe40003f86270 */
[----:B------:R-:W-:Y:S01]  /*eee0*/  I2FP.F32.S32 R50, R4 ;  /* 0x0000000400327245 */ /* 0x000fe20000201400 */
[C---:B------:R-:W-:Y:S01]  /*eef0*/  FFMA.FTZ R68, R9.reuse, -UR5, R30 ;  /* 0x8000000509447c23 */ /* 0x040fe2000801001e */
[C---:B------:R-:W-:Y:S01]  /*ef00*/  FFMA.FTZ R43, R9.reuse, -UR5, R43 ;  /* 0x80000005092b7c23 */ /* 0x040fe2000801002b */
[C---:B------:R-:W-:Y:S01]  /*ef10*/  FFMA.FTZ R107, R9.reuse, -UR5, R107 ;  /* 0x80000005096b7c23 */ /* 0x040fe2000801006b */
[----:B------:R-:W-:Y:S01]  /*ef20*/  FFMA.FTZ R238, R9, -UR5, R238 ;  /* 0x8000000509ee7c23 */ /* 0x000fe200080100ee */
[C---:B------:R-:W-:Y:S01]  /*ef30*/  @!P3 IADD3 R7, -R19.reuse, 0x20, RZ ;  /* 0x000000201307b810 */ /* 0x040fe20007ffe1ff */
[C---:B------:R-:W-:Y:S01]  /*ef40*/  FFMA.FTZ R76, R50.reuse, -UR5, R23 ;  /* 0x80000005324c7c23 */ /* 0x040fe20008010017 */
[C---:B------:R-:W-:Y:S01]  /*ef50*/  IADD3 R9, R19.reuse, -0x68, RZ ;  /* 0xffffff9813097810 */ /* 0x040fe20007ffe0ff */
[C---:B------:R-:W-:Y:S01]  /*ef60*/  FFMA.FTZ R207, R50.reuse, -UR5, R207 ;  /* 0x8000000532cf7c23 */ /* 0x040fe200080100cf */
[----:B------:R-:W-:Y:S01]  /*ef70*/  @!P5 IADD3 R5, -R19, 0x18, RZ ;  /* 0x000000181305d810 */ /* 0x000fe20007ffe1ff */
[C---:B------:R-:W-:Y:S01]  /*ef80*/  FFMA.FTZ R29, R50.reuse, -UR5, R29 ;  /* 0x80000005321d7c23 */ /* 0x040fe2000801001d */
[----:B------:R-:W-:Y:S01]  /*ef90*/  FFMA.FTZ R236, R50, -UR5, R236 ;  /* 0x8000000532ec7c23 */ /* 0x000fe200080100ec */
[----:B------:R-:W-:Y:S01]  /*efa0*/  I2FP.F32.S32 R50, R7 ;  /* 0x0000000700327245 */ /* 0x000fe20000201400 */
[----:B------:R-:W-:Y:S01]  /*efb0*/  FMUL.FTZ R4, R115, UR8 ;  /* 0x0000000873047c20 */ /* 0x000fe20008410000 */
[----:B------:R-:W-:Y:S02]  /*efc0*/  ISETP.GE.AND P3, PT, R9, RZ, PT ;  /* 0x000000ff0900720c */ /* 0x000fe40003f66270 */
[C---:B------:R-:W-:Y:S01]  /*efd0*/  IADD3 R7, R19.reuse, -0x60, RZ ;  /* 0xffffffa013077810 */ /* 0x040fe20007ffe0ff */
[C---:B-1----:R-:W-:Y:S01]  /*efe0*/  FFMA.FTZ R109, R50.reuse, -UR5, R3 ;  /* 0x80000005326d7c23 */ /* 0x042fe20008010003 */
[----:B------:R-:W-:Y:S01]  /*eff0*/  I2FP.F32.S32 R54, R5 ;  /* 0x0000000500367245 */ /* 0x000fe20000201400 */
[----:B------:R-:W-:Y:S01]  /*f000*/  MUFU.TANH R4, R4 ;  /* 0x0000000400047308 */ /* 0x000fe20000002400 */
[----:B------:R-:W-:Y:S01]  /*f010*/  IADD3 R5, R19, -0x61, RZ ;  /* 0xffffff9f13057810 */ /* 0x000fe20007ffe0ff */
[----:B------:R-:W-:Y:S01]  /*f020*/  FFMA.FTZ R77, R50, -UR5, R31 ;  /* 0x80000005324d7c23 */ /* 0x000fe2000801001f */
[----:B------:R-:W-:Y:S01]  /*f030*/  ISETP.GE.AND P2, PT, R7, RZ, PT ;  /* 0x000000ff0700720c */ /* 0x000fe20003f46270 */
[C---:B------:R-:W-:Y:S01]  /*f040*/  FFMA.FTZ R78, R54.reuse, -UR5, R21 ;  /* 0x80000005364e7c23 */ /* 0x040fe20008010015 */
[----:B------:R-:W-:Y:S01]  /*f050*/  @!P4 IADD3 R48, -R19, 0x51, RZ ;  /* 0x000000511330c810 */ /* 0x000fe20007ffe1ff */
[C---:B------:R-:W-:Y:S01]  /*f060*/  FFMA.FTZ R27, R54.reuse, -UR5, R27 ;  /* 0x80000005361b7c23 */ /* 0x040fe2000801001b */
[----:B------:R-:W-:Y:S01]  /*f070*/  ISETP.GE.AND P4, PT, R5, RZ, PT ;  /* 0x000000ff0500720c */ /* 0x000fe20003f86270 */
[----:B------:R-:W-:Y:S01]  /*f080*/  FFMA.FTZ R205, R54, -UR5, R205 ;  /* 0x8000000536cd7c23 */ /* 0x000fe200080100cd */
[----:B------:R-:W-:Y:S01]  /*f090*/  I2FP.F32.S32 R47, R48 ;  /* 0x00000030002f7245 */ /* 0x000fe20000201400 */
[----:B------:R-:W-:Y:S01]  /*f0a0*/  FMUL.FTZ R48, R114, UR8 ;  /* 0x0000000872307c20 */ /* 0x000fe20008410000 */
[C---:B------:R-:W-:Y:S01]  /*f0b0*/  @!P3 IADD3 R9, -R19.reuse, 0x68, RZ ;  /* 0x000000681309b810 */ /* 0x040fe20007ffe1ff */
[----:B------:R-:W-:Y:S01]  /*f0c0*/  FFMA.FTZ R234, R54, -UR5, R234 ;  /* 0x8000000536ea7c23 */ /* 0x000fe200080100ea */
[----:B------:R-:W-:Y:S01]  /*f0d0*/  IADD3 R6, R19, -0x69, RZ ;  /* 0xffffff9713067810 */ /* 0x000fe20007ffe0ff */
[----:B------:R-:W-:Y:S01]  /*f0e0*/  FFMA.FTZ R206, R47, -UR5, R206 ;  /* 0x800000052fce7c23 */ /* 0x000fe200080100ce */
[----:B------:R-:W-:Y:S01]  /*f0f0*/  I2FP.F32.S32 R9, R9 ;  /* 0x0000000900097245 */ /* 0x000fe20000201400 */
[----:B------:R-:W1:Y:S01]  /*f100*/  MUFU.TANH R48, R48 ;  /* 0x0000003000307308 */ /* 0x000e620000002400 */
[----:B------:R-:W-:Y:S01]  /*f110*/  IADD3 R3, R19, -0x28, RZ ;  /* 0xffffffd813037810 */ /* 0x000fe20007ffe0ff */
[----:B------:R-:W-:Y:S01]  /*f120*/  FFMA.FTZ R46, R47, -UR5, R46 ;  /* 0x800000052f2e7c23 */ /* 0x000fe2000801002e */
[----:B------:R-:W-:Y:S01]  /*f130*/  @!P2 IADD3 R7, -R19, 0x60, RZ ;  /* 0x000000601307a810 */ /* 0x000fe20007ffe1ff */
[C---:B------:R-:W-:Y:S01]  /*f140*/  FFMA.FTZ R110, R9.reuse, -UR5, R110 ;  /* 0x80000005096e7c23 */ /* 0x040fe2000801006e */
[----:B------:R-:W-:Y:S01]  /*f150*/  ISETP.GE.AND P2, PT, R6, RZ, PT ;  /* 0x000000ff0600720c */ /* 0x000fe20003f46270 */
[----:B--2---:R-:W-:Y:S01]  /*f160*/  FFMA.FTZ R106, R9, -UR5, R106 ;  /* 0x80000005096a7c23 */ /* 0x004fe2000801006a */
[----:B------:R-:W-:Y:S01]  /*f170*/  @!P4 IADD3 R5, -R19, 0x61, RZ ;  /* 0x000000611305c810 */ /* 0x000fe20007ffe1ff */
[C---:B------:R-:W-:Y:S01]  /*f180*/  FFMA.FTZ R42, R50.reuse, -UR5, R42 ;  /* 0x80000005322a7c23 */ /* 0x040fe2000801002a */
[----:B------:R-:W-:Y:S01]  /*f190*/  ISETP.GE.AND P4, PT, R3, RZ, PT ;  /* 0x000000ff0300720c */ /* 0x000fe20003f86270 */
[----:B------:R-:W-:Y:S01]  /*f1a0*/  FFMA.FTZ R237, R50, -UR5, R237 ;  /* 0x8000000532ed7c23 */ /* 0x000fe200080100ed */
[----:B------:R-:W-:Y:S01]  /*f1b0*/  IADD3 R9, R19, -0x29, RZ ;  /* 0xffffffd713097810 */ /* 0x000fe20007ffe0ff */
[----:B------:R-:W-:Y:S01]  /*f1c0*/  FMUL.FTZ R50, R70, UR8 ;  /* 0x0000000846327c20 */ /* 0x000fe20008410000 */
[----:B------:R-:W-:Y:S02]  /*f1d0*/  I2FP.F32.S32 R7, R7 ;  /* 0x0000000700077245 */ /* 0x000fe40000201400 */
[----:B------:R-:W-:Y:S02]  /*f1e0*/  ISETP.GE.AND P3, PT, R9, RZ, PT ;  /* 0x000000ff0900720c */ /* 0x000fe40003f66270 */
[----:B------:R-:W-:Y:S01]  /*f1f0*/  IADD3 R23, R19, -0x30, RZ ;  /* 0xffffffd013177810 */ /* 0x000fe20007ffe0ff */
[----:B------:R-:W-:Y:S01]  /*f200*/  MUFU.TANH R50, R50 ;  /* 0x0000003200327308 */ /* 0x000fe20000002400 */
[----:B------:R-:W-:Y:S01]  /*f210*/  I2FP.F32.S32 R5, R5 ;  /* 0x0000000500057245 */ /* 0x000fe20000201400 */
[----:B-1----:R-:W-:Y:S01]  /*f220*/  FFMA.FTZ R48, R7, -UR5, R48 ;  /* 0x8000000507307c23 */ /* 0x002fe20008010030 */
[----:B------:R-:W-:Y:S01]  /*f230*/  IADD3 R21, R19, -0x31, RZ ;  /* 0xffffffcf13157810 */ /* 0x000fe20007ffe0ff */
[----:B------:R-:W-:Y:S01]  /*f240*/  FFMA.FTZ R112, R7, -UR5, R0 ;  /* 0x8000000507707c23 */ /* 0x000fe20008010000 */
[----:B------:R-:W-:Y:S01]  /*f250*/  @!P2 IADD3 R6, -R19, 0x69, RZ ;  /* 0x000000691306a810 */ /* 0x000fe20007ffe1ff */
[----:B------:R-:W-:Y:S01]  /*f260*/  FFMA.FTZ R111, R5, -UR5, R2 ;  /* 0x80000005056f7c23 */ /* 0x000fe20008010002 */
[----:B------:R-:W-:Y:S01]  /*f270*/  ISETP.GE.AND P6, PT, R23, RZ, PT ;  /* 0x000000ff1700720c */ /* 0x000fe20003fc6270 */
[----:B------:R-:W-:Y:S01]  /*f280*/  FFMA.FTZ R30, R5, -UR5, R4 ;  /* 0x80000005051e7c23 */ /* 0x000fe20008010004 */
[----:B------:R-:W-:Y:S01]  /*f290*/  @!P4 IADD3 R3, -R19, 0x28, RZ ;  /* 0x000000281303c810 */ /* 0x000fe20007ffe1ff */
[----:B------:R-:W-:Y:S01]  /*f2a0*/  FMUL.FTZ R0, R127, UR8 ;  /* 0x000000087f007c20 */ /* 0x000fe20008410000 */
[----:B------:R-:W-:Y:S02]  /*f2b0*/  ISETP.GE.AND P5, PT, R21, RZ, PT ;  /* 0x000000ff1500720c */ /* 0x000fe40003fa6270 */
[C---:B------:R-:W-:Y:S02]  /*f2c0*/  IADD3 R7, R19.reuse, -0x70, RZ ;  /* 0xffffff9013077810 */ /* 0x040fe40007ffe0ff */
[----:B------:R-:W-:Y:S01]  /*f2d0*/  I2FP.F32.S32 R5, R6 ;  /* 0x0000000600057245 */ /* 0x000fe20000201400 */
[----:B------:R-:W-:Y:S01]  /*f2e0*/  MUFU.TANH R0, R0 ;  /* 0x0000000000007308 */ /* 0x000fe20000002400 */
[----:B------:R-:W-:Y:S02]  /*f2f0*/  IADD3 R6, R19, -0x71, RZ ;  /* 0xffffff8f13067810 */ /* 0x000fe40007ffe0ff */
[----:B------:R-:W-:Y:S01]  /*f300*/  I2FP.F32.S32 R3, R3 ;  /* 0x0000000300037245 */ /* 0x000fe20000201400 */
[----:B------:R-:W-:Y:S01]  /*f310*/  FFMA.FTZ R108, R5, -UR5, R108 ;  /* 0x80000005056c7c23 */ /* 0x000fe2000801006c */
[----:B------:R-:W-:Y:S01]  /*f320*/  @!P3 IADD3 R9, -R19, 0x29, RZ ;  /* 0x000000291309b810 */ /* 0x000fe20007ffe1ff */
[----:B------:R-:W-:Y:S01]  /*f330*/  FFMA.FTZ R104, R5, -UR5, R104 ;  /* 0x8000000505687c23 */ /* 0x000fe20008010068 */
[----:B------:R-:W-:Y:S01]  /*f340*/  ISETP.GE.AND P2, PT, R7, RZ, PT ;  /* 0x000000ff0700720c */ /* 0x000fe20003f46270 */
[C---:B------:R-:W-:Y:S01]  /*f350*/  FFMA.FTZ R122, R3.reuse, -UR5, R38 ;  /* 0x80000005037a7c23 */ /* 0x040fe20008010026 */
[----:B------:R-:W-:Y:S01]  /*f360*/  ISETP.GE.AND P4, PT, R6, RZ, PT ;  /* 0x000000ff0600720c */ /* 0x000fe20003f86270 */
[C---:B------:R-:W-:Y:S01]  /*f370*/  FFMA.FTZ R39, R3.reuse, -UR5, R39 ;  /* 0x8000000503277c23 */ /* 0x040fe20008010027 */
[----:B------:R-:W-:Y:S01]  /*f380*/  MOV R127, R62 ;  /* 0x0000003e007f7202 */ /* 0x000fe20000000f00 */
[----:B------:R-:W-:Y:S01]  /*f390*/  FFMA.FTZ R103, R3, -UR5, R103 ;  /* 0x8000000503677c23 */ /* 0x000fe20008010067 */
[----:B------:R-:W-:Y:S01]  /*f3a0*/  IADD3 R5, R19, -0x78, RZ ;  /* 0xffffff8813057810 */ /* 0x000fe20007ffe0ff */
[----:B------:R-:W-:Y:S01]  /*f3b0*/  FFMA.FTZ R239, R3, -UR5, R239 ;  /* 0x8000000503ef7c23 */ /* 0x000fe200080100ef */
[----:B------:R-:W-:Y:S01]  /*f3c0*/  I2FP.F32.S32 R62, R9 ;  /* 0x00000009003e7245 */ /* 0x000fe20000201400 */
[----:B------:R-:W-:Y:S01]  /*f3d0*/  FMUL.FTZ R38, R71, UR8 ;  /* 0x0000000847267c20 */ /* 0x000fe20008410000 */
[----:B------:R-:W1:Y:S01]  /*f3e0*/  MUFU.TANH R9, R131 ;  /* 0x0000008300097308 */ /* 0x000e620000002400 */
[C---:B------:R-:W-:Y:S02]  /*f3f0*/  IADD3 R3, R19.reuse, -0x39, RZ ;  /* 0xffffffc713037810 */ /* 0x040fe40007ffe0ff */
[C---:B------:R-:W-:Y:S01]  /*f400*/  @!P6 IADD3 R23, -R19.reuse, 0x30, RZ ;  /* 0x000000301317e810 */ /* 0x040fe20007ffe1ff */
[C---:B------:R-:W-:Y:S01]  /*f410*/  FFMA.FTZ R126, R62.reuse, -UR5, R35 ;  /* 0x800000053e7e7c23 */ /* 0x040fe20008010023 */
[----:B------:R-:W-:Y:S01]  /*f420*/  @!P5 IADD3 R21, -R19, 0x31, RZ ;  /* 0x000000311315d810 */ /* 0x000fe20007ffe1ff */
[C---:B------:R-:W-:Y:S01]  /*f430*/  FFMA.FTZ R37, R62.reuse, -UR5, R37 ;  /* 0x800000053e257c23 */ /* 0x040fe20008010025 */
[----:B------:R-:W-:Y:S03]  /*f440*/  ISETP.GE.AND P3, PT, R5, RZ, PT ;  /* 0x000000ff0500720c */ /* 0x000fe60003f66270 */
[----:B------:R-:W2:Y:S01]  /*f450*/  MUFU.TANH R38, R38 ;  /* 0x0000002600267308 */ /* 0x000ea20000002400 */
[----:B------:R-:W-:Y:S01]  /*f460*/  ISETP.GE.AND P5, PT, R3, RZ, PT ;  /* 0x000000ff0300720c */ /* 0x000fe20003fa6270 */
[C---:B------:R-:W-:Y:S01]  /*f470*/  FFMA.FTZ R105, R62.reuse, -UR5, R105 ;  /* 0x800000053e697c23 */ /* 0x040fe20008010069 */
[----:B------:R-:W-:Y:S01]  /*f480*/  I2FP.F32.S32 R54, R23 ;  /* 0x0000001700367245 */ /* 0x000fe20000201400 */
[----:B------:R-:W-:Y:S01]  /*f490*/  FFMA.FTZ R240, R62, -UR5, R240 ;  /* 0x800000053ef07c23 */ /* 0x000fe200080100f0 */
[C---:B------:R-:W-:Y:S02]  /*f4a0*/  @!P2 IADD3 R7, -R19.reuse, 0x70, RZ ;  /* 0x000000701307a810 */ /* 0x040fe40007ffe1ff */
[----:B------:R-:W-:Y:S01]  /*f4b0*/  @!P4 IADD3 R6, -R19, 0x71, RZ ;  /* 0x000000711306c810 */ /* 0x000fe20007ffe1ff */
[C---:B------:R-:W-:Y:S01]  /*f4c0*/  FFMA.FTZ R97, R54.reuse, -UR5, R97 ;  /* 0x8000000536617c23 */ /* 0x040fe20008010061 */
[C---:B------:R-:W-:Y:S01]  /*f4d0*/  FFMA.FTZ R72, R54.reuse, -UR5, R72 ;  /* 0x8000000536487c23 */ /* 0x040fe20008010048 */
[C---:B------:R-:W-:Y:S01]  /*f4e0*/  FFMA.FTZ R35, R54.reuse, -UR5, R33 ;  /* 0x8000000536237c23 */ /* 0x040fe20008010021 */
[----:B------:R-:W-:Y:S01]  /*f4f0*/  FFMA.FTZ R59, R54, -UR5, R59 ;  /* 0x80000005363b7c23 */ /* 0x000fe2000801003b */
[----:B------:R-:W-:Y:S02]  /*f500*/  I2FP.F32.S32 R71, R21 ;  /* 0x0000001500477245 */ /* 0x000fe40000201400 */
[----:B------:R-:W-:Y:S02]  /*f510*/  I2FP.F32.S32 R54, R7 ;  /* 0x0000000700367245 */ /* 0x000fe40000201400 */
[----:B------:R-:W-:Y:S01]  /*f520*/  I2FP.F32.S32 R7, R6 ;  /* 0x0000000600077245 */ /* 0x000fe20000201400 */
[----:B------:R-:W-:Y:S01]  /*f530*/  FFMA.FTZ R47, R71, -UR5, R34 ;  /* 0x80000005472f7c23 */ /* 0x000fe20008010022 */
[----:B------:R-:W-:Y:S01]  /*f540*/  @!P3 IADD3 R5, -R19, 0x78, RZ ;  /* 0x000000781305b810 */ /* 0x000fe20007ffe1ff */
[----:B------:R-:W-:Y:S01]  /*f550*/  FFMA.FTZ R96, R71, -UR5, R96 ;  /* 0x8000000547607c23 */ /* 0x000fe20008010060 */
[----:B------:R-:W-:Y:S01]  /*f560*/  @!P5 IADD3 R3, -R19, 0x39, RZ ;  /* 0x000000391303d810 */ /* 0x000fe20007ffe1ff */
[----:B------:R-:W-:Y:S01]  /*f570*/  FFMA.FTZ R94, R7, -UR5, R94 ;  /* 0x80000005075e7c23 */ /* 0x000fe2000801005e */
[----:B------:R-:W-:Y:S01]  /*f580*/  FFMA.FTZ R58, R71, -UR5, R58 ;  /* 0x80000005473a7c23 */ /* 0x000fe2000801003a */
[----:B-1----:R-:W-:Y:S01]  /*f590*/  FFMA.FTZ R34, R7, -UR5, R9 ;  /* 0x8000000507227c23 */ /* 0x002fe20008010009 */
[----:B------:R-:W-:Y:S01]  /*f5a0*/  FFMA.FTZ R71, R71, -UR5, R0 ;  /* 0x8000000547477c23 */ /* 0x000fe20008010000 */
[----:B------:R-:W-:Y:S01]  /*f5b0*/  FMNMX.FTZ R7, R20, R196, !PT ;  /* 0x000000c414077209 */ /* 0x000fe20007810000 */
[C---:B------:R-:W-:Y:S01]  /*f5c0*/  FFMA.FTZ R102, R54.reuse, -UR5, R102 ;  /* 0x8000000536667c23 */ /* 0x040fe20008010066 */
[----:B------:R-:W-:Y:S01]  /*f5d0*/  I2FP.F32.S32 R0, R5 ;  /* 0x0000000500007245 */ /* 0x000fe20000201400 */
[----:B------:R-:W-:Y:S01]  /*f5e0*/  FFMA.FTZ R95, R54, -UR5, R95 ;  /* 0x80000005365f7c23 */ /* 0x000fe2000801005f */
[----:B------:R-:W-:Y:S02]  /*f5f0*/  I2FP.F32.S32 R5, R3 ;  /* 0x0000000300057245 */ /* 0x000fe40000201400 */
[----:B------:R-:W-:Y:S01]  /*f600*/  FMNMX.FTZ R3, R225, R199, !PT ;  /* 0x000000c7e1037209 */ /* 0x000fe20007810000 */
[----:B------:R-:W-:Y:S01]  /*f610*/  FFMA.FTZ R93, R0, -UR5, R93 ;  /* 0x80000005005d7c23 */ /* 0x000fe2000801005d */
[----:B------:R-:W-:Y:S01]  /*f620*/  FMNMX.FTZ R7, R24, R7, !PT ;  /* 0x0000000718077209 */ /* 0x000fe20007810000 */
[C---:B--2---:R-:W-:Y:S01]  /*f630*/  FFMA.FTZ R38, R5.reuse, -UR5, R38 ;  /* 0x8000000505267c23 */ /* 0x044fe20008010026 */
        /* <DEDUP_REMOVED lines=12> */
[----:B------:R-:W1:Y:S01]  /*f700*/  MUFU.TANH R7, R64 ;  /* 0x0000004000077308 */ /* 0x000e620000002400 */
[----:B------:R-:W-:Y:S02]  /*f710*/  FMNMX.FTZ R0, R32, R9, !PT ;  /* 0x0000000920007209 */ /* 0x000fe40007810000 */
[----:B------:R-:W-:Y:S02]  /*f720*/  FMNMX.FTZ R6, R25, R6, !PT ;  /* 0x0000000619067209 */ /* 0x000fe40007810000 */
[----:B------:R-:W-:Y:S02]  /*f730*/  IADD3 R4, R19, -0x38, RZ ;  /* 0xffffffc813047810 */ /* 0x000fe40007ffe0ff */
[----:B------:R-:W-:Y:S02]  /*f740*/  FMNMX.FTZ R9, R11, R0, !PT ;  /* 0x000000000b097209 */ /* 0x000fe40007810000 */
[----:B------:R-:W-:Y:S02]  /*f750*/  FMNMX.FTZ R3, R56, R3, !PT ;  /* 0x0000000338037209 */ /* 0x000fe40007810000 */
[----:B------:R-:W-:Y:S02]  /*f760*/  FMNMX.FTZ R6, R27, R6, !PT ;  /* 0x000000061b067209 */ /* 0x000fe40007810000 */
[----:B------:R-:W-:Y:S02]  /*f770*/  ISETP.GE.AND P6, PT, R4, RZ, PT ;  /* 0x000000ff0400720c */ /* 0x000fe40003fc6270 */
        /* <DEDUP_REMOVED lines=8> */
[----:B------:R-:W2:Y:S01]  /*f800*/  MUFU.TANH R0, R65 ;  /* 0x0000004100007308 */ /* 0x000ea20000002400 */
[----:B------:R-:W-:Y:S02]  /*f810*/  FMNMX.FTZ R6, R43, R6, !PT ;  /* 0x000000062b067209 */ /* 0x000fe40007810000 */
[----:B------:R-:W-:Y:S02]  /*f820*/  @!P6 IADD3 R4, -R19, 0x38, RZ ;  /* 0x000000381304e810 */ /* 0x000fe40007ffe1ff */
[----:B------:R-:W-:Y:S02]  /*f830*/  FMNMX.FTZ R62, R83, R62, !PT ;  /* 0x0000003e533e7209 */ /* 0x000fe40007810000 */
[----:B------:R-:W-:Y:S02]  /*f840*/  FMNMX.FTZ R9, R78, R9, !PT ;  /* 0x000000094e097209 */ /* 0x000fe40007810000 */
[----:B------:R-:W-:Y:S02]  /*f850*/  FMNMX.FTZ R6, R39, R6, !PT ;  /* 0x0000000627067209 */ /* 0x000fe40007810000 */
[----:B------:R-:W-:Y:S02]  /*f860*/  I2FP.F32.S32 R4, R4 ;  /* 0x0000000400047245 */ /* 0x000fe40000201400 */
[----:B------:R-:W-:Y:S02]  /*f870*/  FMNMX.FTZ R62, R81, R62, !PT ;  /* 0x0000003e513e7209 */ /* 0x000fe40007810000 */
[----:B------:R-:W-:Y:S01]  /*f880*/  FMNMX.FTZ R9, R76, R9, !PT ;  /* 0x000000094c097209 */ /* 0x000fe20007810000 */
[C---:B-1----:R-:W-:Y:S01]  /*f890*/  FFMA.FTZ R31, R4.reuse, -UR5, R7 ;  /* 0x80000005041f7c23 */ /* 0x042fe20008010007 */
[----:B------:R-:W-:Y:S01]  /*f8a0*/  FMNMX.FTZ R6, R37, R6, !PT ;  /* 0x0000000625067209 */ /* 0x000fe20007810000 */
[C---:B------:R-:W-:Y:S01]  /*f8b0*/  FFMA.FTZ R50, R4.reuse, -UR5, R50 ;  /* 0x8000000504327c23 */ /* 0x040fe20008010032 */
[----:B------:R-:W-:Y:S01]  /*f8c0*/  MOV R33, R68 ;  /* 0x0000004400217202 */ /* 0x000fe20000000f00 */
[----:B--2---:R-:W-:Y:S01]  /*f8d0*/  FFMA.FTZ R23, R5, -UR5, R0 ;  /* 0x8000000505177c23 */ /* 0x004fe20008010000 */
        /* <DEDUP_REMOVED lines=54> */
[----:B------:R-:W-:Y:S02]  /*fc40*/  @!P2 IADD3 R2, -R19, 0x79, RZ ;  /* 0x000000791302a810 */ /* 0x000fe40007ffe1ff */
[----:B------:R-:W-:Y:S02]  /*fc50*/  FMNMX.FTZ R9, R111, R6, !PT ;  /* 0x000000066f097209 */ /* 0x000fe40007810000 */
[----:B------:R-:W-:Y:S02]  /*fc60*/  FMNMX.FTZ R3, R240, R3, !PT ;  /* 0x00000003f0037209 */ /* 0x000fe40007810000 */
[----:B------:R-:W-:Y:S02]  /*fc70*/  FMNMX.FTZ R6, R34, R7, !PT ;  /* 0x0000000722067209 */ /* 0x000fe40007810000 */
[----:B------:R-:W-:Y:S02]  /*fc80*/  I2FP.F32.S32 R7, R2 ;  /* 0x0000000200077245 */ /* 0x000fe40000201400 */
[----:B------:R-:W-:Y:S02]  /*fc90*/  FMNMX.FTZ R2, R72, R3, !PT ;  /* 0x0000000348027209 */ /* 0x000fe40007810000 */
[----:B------:R-:W1:Y:S01]  /*fca0*/  SHFL.BFLY PT, R3, R6, 0x2, 0x1f ;  /* 0x0c401f0006037f89 */ /* 0x000e6200000e0000 */
[----:B------:R-:W-:Y:S01]  /*fcb0*/  FMNMX.FTZ R54, R15, R197, !PT ;  /* 0x000000c50f367209 */ /* 0x000fe20007810000 */
[----:B------:R-:W-:Y:S01]  /*fcc0*/  FFMA.FTZ R92, R7, -UR5, R92 ;  /* 0x80000005075c7c23 */ /* 0x000fe2000801005c */
[----:B------:R-:W-:Y:S02]  /*fcd0*/  MOV R124, R69 ;  /* 0x00000045007c7202 */ /* 0x000fe40000000f00 */
        /* <DEDUP_REMOVED lines=11> */
[----:B-1----:R-:W-:Y:S02]  /*fd90*/  FMNMX.FTZ R4, R6, R3, !PT ;  /* 0x0000000306047209 */ /* 0x002fe40007810000 */
[----:B------:R-:W-:Y:S02]  /*fda0*/  FMNMX.FTZ R54, R128, R54, !PT ;  /* 0x0000003680367209 */ /* 0x000fe40007810000 */
[----:B------:R-:W-:Y:S03]  /*fdb0*/  FMNMX.FTZ R19, R93, R62, !PT ;  /* 0x0000003e5d137209 */ /* 0x000fe60007810000 */
[----:B------:R-:W1:Y:S01]  /*fdc0*/  SHFL.BFLY PT, R3, R4, 0x1, 0x1f ;  /* 0x0c201f0004037f89 */ /* 0x000e6200000e0000 */
[----:B------:R-:W-:Y:S02]  /*fdd0*/  FMNMX.FTZ R54, R127, R54, !PT ;  /* 0x000000367f367209 */ /* 0x000fe40007810000 */
[----:B------:R-:W-:Y:S02]  /*fde0*/  FMNMX.FTZ R21, R92, R19, !PT ;  /* 0x000000135c157209 */ /* 0x000fe40007810000 */
[----:B------:R-:W-:Y:S03]  /*fdf0*/  FMNMX.FTZ R54, R84, R54, !PT ;  /* 0x0000003654367209 */ /* 0x000fe60007810000 */
[----:B------:R-:W3:Y:S01]  /*fe00*/  SHFL.BFLY PT, R62, R21, 0x2, 0x1f ;  /* 0x0c401f00153e7f89 */ /* 0x000ee200000e0000 */
[----:B------:R-:W-:Y:S04]  /*fe10*/  FMNMX.FTZ R54, R82, R54, !PT ;  /* 0x0000003652367209 */ /* 0x000fe80007810000 */
[----:B------:R-:W-:Y:S04]  /*fe20*/  FMNMX.FTZ R54, R67, R54, !PT ;  /* 0x0000003643367209 */ /* 0x000fe80007810000 */
[----:B------:R-:W-:Y:S02]  /*fe30*/  FMNMX.FTZ R54, R66, R54, !PT ;  /* 0x0000003642367209 */ /* 0x000fe40007810000 */
[----:B--2---:R-:W-:Y:S02]  /*fe40*/  FMNMX.FTZ R7, R0, R7, !PT ;  /* 0x0000000700077209 */ /* 0x004fe40007810000 */
[----:B------:R-:W-:Y:S02]  /*fe50*/  FMNMX.FTZ R54, R223, R54, !PT ;  /* 0x00000036df367209 */ /* 0x000fe40007810000 */
[----:B-1----:R-:W-:Y:S01]  /*fe60*/  FMNMX.FTZ R3, R4, R3, !PT ;  /* 0x0000000304037209 */ /* 0x002fe20007810000 */
[----:B------:R-:W1:Y:S01]  /*fe70*/  SHFL.BFLY PT, R0, R7, 0x1, 0x1f ;  /* 0x0c201f0007007f89 */ /* 0x000e6200000e0000 */
[----:B------:R-:W-:Y:S02]  /*fe80*/  FMNMX.FTZ R54, R221, R54, !PT ;  /* 0x00000036dd367209 */ /* 0x000fe40007810000 */
[C---:B------:R-:W-:Y:S01]  /*fe90*/  FSETP.NEU.FTZ.AND P3, PT, R3.reuse, -INF , PT ;  /* 0xff8000000300780b */ /* 0x040fe20003f7d000 */
[----:B------:R-:W-:Y:S01]  /*fea0*/  FMUL.FTZ R101, R3, UR4 ;  /* 0x0000000403657c20 */ /* 0x000fe20008410000 */
[----:B------:R-:W-:Y:S02]  /*feb0*/  FMNMX.FTZ R54, R219, R54, !PT ;  /* 0x00000036db367209 */ /* 0x000fe40007810000 */
[----:B---3--:R-:W-:Y:S02]  /*fec0*/  FMNMX.FTZ R19, R21, R62, !PT ;  /* 0x0000003e15137209 */ /* 0x008fe40007810000 */
[----:B------:R-:W-:Y:S02]  /*fed0*/  FSEL R101, R101, RZ, P3 ;  /* 0x000000ff65657208 */ /* 0x000fe40001800000 */
[----:B------:R-:W-:Y:S01]  /*fee0*/  FMNMX.FTZ R54, R75, R54, !PT ;  /* 0x000000364b367209 */ /* 0x000fe20007810000 */
[----:B------:R-:W2:Y:S01]  /*fef0*/  SHFL.BFLY PT, R68, R19, 0x1, 0x1f ;  /* 0x0c201f0013447f89 */ /* 0x000ea200000e0000 */
[----:B------:R-:W-:Y:S01]  /*ff00*/  MOV R21, R67 ;  /* 0x0000004300157202 */ /* 0x000fe20000000f00 */
[--C-:B------:R-:W-:Y:S01]  /*ff10*/  FFMA.FTZ R79, R10, UR4, -R101.reuse ;  /* 0x000000040a4f7c23 */ /* 0x100fe20008010865 */
[--C-:B------:R-:W-:Y:S05]  /*ff20*/  FFMA.FTZ R116, R13, UR4, -R101.reuse ;  /* 0x000000040d747c23 */ /* 0x100fea0008010865 */
[----:B------:R-:W3:Y:S01]  /*ff30*/  LDL.LU R10, [R1+0x84] ;  /* 0x00008400010a7983 */ /* 0x000ee20000300800 */
[----:B------:R-:W-:Y:S01]  /*ff40*/  FMNMX.FTZ R54, R215, R54, !PT ;  /* 0x00000036d7367209 */ /* 0x000fe20007810000 */
[--C-:B------:R-:W-:Y:S01]  /*ff50*/  FFMA.FTZ R20, R20, UR4, -R101.reuse ;  /* 0x0000000414147c23 */ /* 0x100fe20008010865 */
[--C-:B------:R-:W-:Y:S01]  /*ff60*/  FFMA.FTZ R49, R39, UR4, -R101.reuse ;  /* 0x0000000427317c23 */ /* 0x100fe20008010865 */
[----:B------:R-:W-:Y:S01]  /*ff70*/  MUFU.EX2 R79, R79 ;  /* 0x0000004f004f7308 */ /* 0x000fe20000000800 */
[----:B------:R-:W4:Y:S01]  /*ff80*/  LDL.LU R13, [R1+0x80] ;  /* 0x00008000010d7983 */ /* 0x000f220000300800 */
[----:B------:R-:W-:Y:S01]  /*ff90*/  FMNMX.FTZ R54, R211, R54, !PT ;  /* 0x00000036d3367209 */ /* 0x000fe20007810000 */
[--C-:B------:R-:W-:Y:S01]  /*ffa0*/  FFMA.FTZ R118, R37, UR4, -R101.reuse ;  /* 0x0000000425767c23 */ /* 0x100fe20008010865 */
[----:B-1----:R-:W-:Y:S01]  /*ffb0*/  FMNMX.FTZ R0, R7, R0, !PT ;  /* 0x0000000007007209 */ /* 0x002fe20007810000 */
[--C-:B------:R-:W-:Y:S01]  /*ffc0*/  FFMA.FTZ R125, R48, UR4, -R101.reuse ;  /* 0x00000004307d7c23 */ /* 0x100fe20008010865 */
[----:B------:R-:W-:Y:S01]  /*ffd0*/  FMNMX.FTZ R54, R213, R54, !PT ;  /* 0x00000036d5367209 */ /* 0x000fe20007810000 */
[--C-:B------:R-:W-:Y:S03]  /*ffe0*/  FFMA.FTZ R242, R226, UR4, -R101.reuse ;  /* 0x00000004e2f27c23 */ /* 0x100fe60008010865 */
[----:B------:R-:W-:Y:S01]  /*fff0*/  MUFU.EX2 R20, R20 ;  /* 0x0000001400147308 */ /* 0x000fe20000000800 */
[C---:B------:R-:W-:Y:S01]  /*10000*/  FMUL.FTZ R243, R0.reuse, UR4 ;  /* 0x0000000400f37c20 */ /* 0x040fe20008410000 */
[----:B------:R-:W-:Y:S01]  /*10010*/  FMNMX.FTZ R54, R91, R54, !PT ;  /* 0x000000365b367209 */ /* 0x000fe20007810000 */
[--C-:B------:R-:W-:Y:S01]  /*10020*/  FFMA.FTZ R129, R29, UR4, -R101.reuse ;  /* 0x000000041d817c23 */ /* 0x100fe20008010865 */
[----:B------:R-:W-:Y:S01]  /*10030*/  FSETP.NEU.FTZ.AND P2, PT, R0, -INF , PT ;  /* 0xff8000000000780b */ /* 0x000fe20003f5d000 */
[--C-:B------:R-:W-:Y:S01]  /*10040*/  FFMA.FTZ R123, R22, UR4, -R101.reuse ;  /* 0x00000004167b7c23 */ /* 0x100fe20008010865 */
[----:B------:R-:W-:Y:S01]  /*10050*/  FMNMX.FTZ R54, R209, R54, !PT ;  /* 0x00000036d1367209 */ /* 0x000fe20007810000 */
[--C-:B------:R-:W-:Y:S03]  /*10060*/  FFMA.FTZ R65, R26, UR4, -R101.reuse ;  /* 0x000000041a417c23 */ /* 0x100fe60008010865 */
[----:B------:R-:W-:Y:S01]  /*10070*/  MUFU.EX2 R242, R242 ;  /* 0x000000f200f27308 */ /* 0x000fe20000000800 */
[----:B--2---:R-:W-:Y:S01]  /*10080*/  FMNMX.FTZ R68, R19, R68, !PT ;  /* 0x0000004413447209 */ /* 0x004fe20007810000 */
[--C-:B------:R-:W-:Y:S01]  /*10090*/  FFMA.FTZ R64, R25, UR4, -R101.reuse ;  /* 0x0000000419407c23 */ /* 0x100fe20008010865 */
[----:B------:R-:W-:Y:S01]  /*100a0*/  FMNMX.FTZ R54, R89, R54, !PT ;  /* 0x0000003659367209 */ /* 0x000fe20007810000 */
[----:B------:R-:W-:Y:S01]  /*100b0*/  FFMA.FTZ R117, R27, UR4, -R101 ;  /* 0x000000041b757c23 */ /* 0x000fe20008010865 */
[C---:B------:R-:W-:Y:S01]  /*100c0*/  FSETP.NEU.FTZ.AND P3, PT, R68.reuse, -INF , PT ;  /* 0xff8000004400780b */ /* 0x040fe20003f7d000 */
[C---:B------:R-:W-:Y:S01]  /*100d0*/  FMUL.FTZ R113, R68.reuse, UR4 ;  /* 0x0000000444717c20 */ /* 0x040fe20008410000 */
[----:B------:R-:W-:Y:S03]  /*100e0*/  FMNMX.FTZ R54, R205, R54, !PT ;  /* 0x00000036cd367209 */ /* 0x000fe60007810000 */
[----:B------:R-:W-:Y:S01]  /*100f0*/  MUFU.EX2 R125, R125 ;  /* 0x0000007d007d7308 */ /* 0x000fe20000000800 */
[----:B------:R-:W-:Y:S01]  /*10100*/  FSEL R243, R243, RZ, P2 ;  /* 0x000000fff3f37208 */ /* 0x000fe20001000000 */
[----:B------:R-:W-:Y:S01]  /*10110*/  FADD.FTZ R6, -R68, R201 ;  /* 0x000000c944067221 */ /* 0x000fe20000010100 */
[----:B------:R-:W-:Y:S01]  /*10120*/  FMNMX.FTZ R54, R207, R54, !PT ;  /* 0x00000036cf367209 */ /* 0x000fe20007810000 */
[----:B------:R-:W-:Y:S01]  /*10130*/  FFMA.FTZ R121, R42, UR4, -R101 ;  /* 0x000000042a797c23 */ /* 0x000fe20008010865 */
[----:B------:R-:W-:Y:S01]  /*10140*/  FSEL R113, R113, RZ, P3 ;  /* 0x000000ff71717208 */ /* 0x000fe20001800000 */
[----:B------:R-:W-:Y:S01]  /*10150*/  FMUL.FTZ R70, R6, UR4 ;  /* 0x0000000406467c20 */ /* 0x000fe20008410000 */
[----:B------:R-:W-:Y:S01]  /*10160*/  FMNMX.FTZ R54, R109, R54, !PT ;  /* 0x000000366d367209 */ /* 0x000fe20007810000 */
[----:B------:R-:W-:Y:S01]  /*10170*/  FFMA.FTZ R85, R225, UR4, -R243 ;  /* 0x00000004e1557c23 */ /* 0x000fe200080108f3 */
[----:B------:R-:W-:Y:S01]  /*10180*/  FFMA.FTZ R120, R43, UR4, -R101 ;  /* 0x000000042b787c23 */ /* 0x000fe20008010865 */
[----:B------:R-:W-:Y:S01]  /*10190*/  FFMA.FTZ R114, R11, UR4, -R113 ;  /* 0x000000040b727c23 */ /* 0x000fe20008010871 */
[----:B------:R-:W-:Y:S01]  /*101a0*/  FMNMX.FTZ R54, R107, R54, !PT ;  /* 0x000000366b367209 */ /* 0x000fe20007810000 */
[----:B------:R-:W1:Y:S01]  /*101b0*/  MUFU.EX2 R70, R70 ;  /* 0x0000004600467308 */ /* 0x000e620000000800 */
[--C-:B------:R-:W-:Y:S01]  /*101c0*/  FFMA.FTZ R29, R58, UR4, -R101.reuse ;  /* 0x000000043a1d7c23 */ /* 0x100fe20008010865 */
[--C-:B------:R-:W-:Y:S01]  /*101d0*/  FFMA.FTZ R226, R50, UR4, -R101.reuse ;  /* 0x0000000432e27c23 */ /* 0x100fe20008010865 */
[----:B------:R-:W-:Y:S01]  /*101e0*/  FMNMX.FTZ R54, R103, R54, !PT ;  /* 0x0000003667367209 */ /* 0x000fe20007810000 */
[--C-:B------:R-:W-:Y:S01]  /*101f0*/  FFMA.FTZ R225, R38, UR4, -R101.reuse ;  /* 0x0000000426e17c23 */ /* 0x100fe20008010865 */
[--C-:B------:R-:W-:Y:S01]  /*10200*/  FFMA.FTZ R131, R40, UR4, -R101.reuse ;  /* 0x0000000428837c23 */ /* 0x100fe20008010865 */
[--C-:B------:R-:W-:Y:S01]  /*10210*/  FFMA.FTZ R130, R36, UR4, -R101.reuse ;  /* 0x0000000424827c23 */ /* 0x100fe20008010865 */
[----:B------:R-:W-:Y:S03]  /*10220*/  FMNMX.FTZ R54, R105, R54, !PT ;  /* 0x0000003669367209 */ /* 0x000fe60007810000 */
[----:B------:R-:W-:Y:S01]  /*10230*/  MUFU.EX2 R85, R85 ;  /* 0x0000005500557308 */ /* 0x000fe20000000800 */
        /* <DEDUP_REMOVED lines=12> */
[----:B------:R-:W-:Y:S01]  /*10300*/  FFMA.FTZ R102, R102, UR4, -R101 ;  /* 0x0000000466667c23 */ /* 0x000fe20008010865 */
[----:B------:R-:W-:Y:S01]  /*10310*/  FFMA.FTZ R115, R8, UR4, -R113 ;  /* 0x0000000408737c23 */ /* 0x000fe20008010871 */
[----:B------:R-:W-:Y:S03]  /*10320*/  FMNMX.FTZ R5, R98, R9, !PT ;  /* 0x0000000962057209 */ /* 0x000fe60007810000 */
[----:B------:R-:W-:Y:S01]  /*10330*/  MUFU.EX2 R120, R120 ;  /* 0x0000007800787308 */ /* 0x000fe20000000800 */
[----:B------:R-:W-:Y:S01]  /*10340*/  FFMA.FTZ R241, R18, UR4, -R243 ;  /* 0x0000000412f17c23 */ /* 0x000fe200080108f3 */
[----:B------:R-:W-:Y:S01]  /*10350*/  MOV R25, R35 ;  /* 0x0000002300197202 */ /* 0x000fe20000000f00 */
[C---:B-1----:R-:W-:Y:S01]  /*10360*/  FMUL.FTZ R48, R70.reuse, R192 ;  /* 0x000000c046307220 */ /* 0x042fe20000410000 */
[----:B------:R-:W1:Y:S01]  /*10370*/  SHFL.BFLY PT, R2, R5, 0x2, 0x1f ;  /* 0x0c401f0005027f89 */ /* 0x000e6200000e0000 */
[----:B------:R-:W-:Y:S01]  /*10380*/  MOV R12, R23 ;  /* 0x00000017000c7202 */ /* 0x000fe20000000f00 */
[----:B------:R-:W-:Y:S01]  /*10390*/  FMUL.FTZ R36, R70, R172 ;  /* 0x000000ac46247220 */ /* 0x000fe20000410000 */
[----:B------:R-:W-:Y:S03]  /*103a0*/  FFMA.FTZ R126, R126, UR4, -R113 ;  /* 0x000000047e7e7c23 */ /* 0x000fe60008010871 */
[----:B------:R-:W-:Y:S01]  /*103b0*/  MUFU.EX2 R115, R115 ;  /* 0x0000007300737308 */ /* 0x000fe20000000800 */
[----:B------:R-:W-:Y:S01]  /*103c0*/  FFMA.FTZ R16, R16, UR4, -R243 ;  /* 0x0000000410107c23 */ /* 0x000fe200080108f3 */
[--C-:B------:R-:W-:Y:S01]  /*103d0*/  FFMA.FTZ R172, R214, UR4, -R113.reuse ;  /* 0x00000004d6ac7c23 */ /* 0x100fe20008010871 */
[--C-:B------:R-:W-:Y:S01]  /*103e0*/  FFMA.FTZ R214, R206, UR4, -R113.reuse ;  /* 0x00000004ced67c23 */ /* 0x100fe20008010871 */
[----:B------:R-:W-:Y:S01]  /*103f0*/  FFMA.FTZ R110, R110, UR4, -R113 ;  /* 0x000000046e6e7c23 */ /* 0x000fe20008010871 */
        /* <DEDUP_REMOVED lines=12> */
[----:B-1----:R-:W-:Y:S01]  /*104c0*/  FMNMX.FTZ R54, R5, R2, !PT ;  /* 0x0000000205367209 */ /* 0x002fe20007810000 */
[----:B------:R-:W-:Y:S01]  /*104d0*/  FADD.FTZ R2, -R3, R196 ;  /* 0x000000c403027221 */ /* 0x000fe20000010100 */
[----:B------:R-:W-:Y:S01]  /*104e0*/  FFMA.FTZ R196, R32, UR4, -R113 ;  /* 0x0000000420c47c23 */ /* 0x000fe20008010871 */
[----:B------:R-:W-:Y:S06]  /*104f0*/  MOV R32, R66 ;  /* 0x0000004200207202 */ /* 0x000fec0000000f00 */
[----:B------:R-:W-:Y:S01]  /*10500*/  MUFU.EX2 R226, R226 ;  /* 0x000000e200e27308 */ /* 0x000fe20000000800 */
[----:B------:R-:W-:Y:S01]  /*10510*/  FMUL.FTZ R5, R2, UR4 ;  /* 0x0000000402057c20 */ /* 0x000fe20008410000 */
[----:B------:R-:W1:Y:S01]  /*10520*/  SHFL.BFLY PT, R9, R54, 0x1, 0x1f ;  /* 0x0c201f0036097f89 */ /* 0x000e6200000e0000 */
[----:B------:R-:W-:Y:S01]  /*10530*/  FADD.FTZ R2, -R0, R199 ;  /* 0x000000c700027221 */ /* 0x000fe20000010100 */
[--C-:B------:R-:W-:Y:S03]  /*10540*/  FFMA.FTZ R199, R46, UR4, -R101.reuse ;  /* 0x000000042ec77c23 */ /* 0x100fe60008010865 */
[----:B------:R-:W-:Y:S03]  /*10550*/  FMUL.FTZ R4, R2, UR4 ;  /* 0x0000000402047c20 */ /* 0x000fe60008410000 */
[----:B------:R-:W2:Y:S10]  /*10560*/  MUFU.EX2 R5, R5 ;  /* 0x0000000500057308 */ /* 0x000eb40000000800 */
[----:B------:R-:W5:Y:S10]  /*10570*/  MUFU.EX2 R4, R4 ;  /* 0x0000000400047308 */ /* 0x000f740000000800 */
[----:B------:R-:W-:Y:S01]  /*10580*/  MUFU.EX2 R196, R196 ;  /* 0x000000c400c47308 */ /* 0x000fe20000000800 */
[C---:B--2---:R-:W-:Y:S01]  /*10590*/  FMUL.FTZ R55, R5.reuse, R183 ;  /* 0x000000b705377220 */ /* 0x044fe20000410000 */
[----:B-1----:R-:W-:Y:S01]  /*105a0*/  FMNMX.FTZ R2, R54, R9, !PT ;  /* 0x0000000936027209 */ /* 0x002fe20007810000 */
[----:B------:R-:W-:Y:S01]  /*105b0*/  FFMA.FTZ R9, R24, UR4, -R101 ;  /* 0x0000000418097c23 */ /* 0x000fe20008010865 */
[----:B------:R-:W-:Y:S01]  /*105c0*/  FFMA.FTZ R24, R14, UR4, -R243 ;  /* 0x000000040e187c23 */ /* 0x000fe200080108f3 */
[----:B------:R-:W-:Y:S01]  /*105d0*/  FMUL.FTZ R67, R5, R191 ;  /* 0x000000bf05437220 */ /* 0x000fe20000410000 */
[----:B------:R-:W-:Y:S01]  /*105e0*/  MOV R191, R81 ;  /* 0x0000005100bf7202 */ /* 0x000fe20000000f00 */
[----:B------:R-:W-:Y:S03]  /*105f0*/  FADD.FTZ R6, -R2, R197 ;  /* 0x000000c502067221 */ /* 0x000fe60000010100 */
[----:B------:R-:W-:Y:S01]  /*10600*/  MUFU.EX2 R225, R225 ;  /* 0x000000e100e17308 */ /* 0x000fe20000000800 */
[C---:B-----5:R-:W-:Y:S01]  /*10610*/  FMUL.FTZ R11, R4.reuse, R143 ;  /* 0x0000008f040b7220 */ /* 0x060fe20000410000 */
[----:B------:R-:W-:Y:S01]  /*10620*/  FMUL.FTZ R14, R4, R134 ;  /* 0x00000086040e7220 */ /* 0x000fe20000410000 */
[----:B------:R-:W-:Y:S01]  /*10630*/  MOV R134, R80 ;  /* 0x0000005000867202 */ /* 0x000fe20000000f00 */
[----:B------:R-:W-:Y:S01]  /*10640*/  FMUL.FTZ R100, R2, UR4 ;  /* 0x0000000402647c20 */ /* 0x000fe20008410000 */
[----:B------:R-:W-:Y:S01]  /*10650*/  MOV R143, R83 ;  /* 0x00000053008f7202 */ /* 0x000fe20000000f00 */
[----:B------:R-:W-:Y:S01]  /*10660*/  FMUL.FTZ R69, R6, UR4 ;  /* 0x0000000406457c20 */ /* 0x000fe20008410000 */
[----:B------:R-:W-:Y:S03]  /*10670*/  MOV R183, R82 ;  /* 0x0000005200b77202 */ /* 0x000fe60000000f00 */
[----:B------:R-:W-:Y:S01]  /*10680*/  MUFU.EX2 R9, R9 ;  /* 0x0000000900097308 */ /* 0x000fe20000000800 */
[----:B------:R-:W1:Y:S01]  /*10690*/  LDSM.16.MT88.4 R80, [R247+0x8000] ;  /* 0x00800000f750783b */ /* 0x000e620000004200 */
[----:B------:R-:W-:Y:S01]  /*106a0*/  FSETP.NEU.FTZ.AND P2, PT, R2, -INF , PT ;  /* 0xff8000000200780b */ /* 0x000fe20003f5d000 */
[----:B------:R-:W-:Y:S01]  /*106b0*/  FFMA.FTZ R6, R59, UR4, -R101 ;  /* 0x000000043b067c23 */ /* 0x000fe20008010865 */
[----:B------:R-:W-:Y:S01]  /*106c0*/  FFMA.FTZ R197, R28, UR4, -R113 ;  /* 0x000000041cc57c23 */ /* 0x000fe20008010871 */
[----:B------:R-:W-:Y:S01]  /*106d0*/  FFMA.FTZ R101, R34, UR4, -R101 ;  /* 0x0000000422657c23 */ /* 0x000fe20008010865 */
[----:B------:R-:W-:Y:S01]  /*106e0*/  FSEL R100, R100, RZ, P2 ;  /* 0x000000ff64647208 */ /* 0x000fe20001000000 */
[C---:B------:R-:W-:Y:S03]  /*106f0*/  FMUL.FTZ R7, R5.reuse, R159 ;  /* 0x0000009f05077220 */ /* 0x040fe60000410000 */
[----:B------:R-:W2:Y:S01]  /*10700*/  MUFU.EX2 R69, R69 ;  /* 0x0000004500457308 */ /* 0x000ea20000000800 */
[----:B------:R-:W-:Y:S01]  /*10710*/  MOV R44, R6 ;  /* 0x00000006002c7202 */ /* 0x000fe20000000f00 */
[C---:B------:R-:W-:Y:S01]  /*10720*/  FMUL.FTZ R6, R5.reuse, R158 ;  /* 0x0000009e05067220 */ /* 0x040fe20000410000 */
[C---:B------:R-:W-:Y:S01]  /*10730*/  FMUL.FTZ R18, R5.reuse, R178 ;  /* 0x000000b205127220 */ /* 0x040fe20000410000 */
[C---:B------:R-:W-:Y:S01]  /*10740*/  FMUL.FTZ R19, R5.reuse, R179 ;  /* 0x000000b305137220 */ /* 0x040fe20000410000 */
[C---:B------:R-:W-:Y:S01]  /*10750*/  FMUL.FTZ R22, R5.reuse, R170 ;  /* 0x000000aa05167220 */ /* 0x040fe20000410000 */
[C---:B------:R-:W-:Y:S01]  /*10760*/  FMUL.FTZ R23, R5.reuse, R171 ;  /* 0x000000ab05177220 */ /* 0x040fe20000410000 */
[C---:B------:R-:W-:Y:S03]  /*10770*/  FMUL.FTZ R34, R5.reuse, R186 ;  /* 0x000000ba05227220 */ /* 0x040fe60000410000 */
[----:B------:R-:W5:Y:S01]  /*10780*/  MUFU.EX2 R197, R197 ;  /* 0x000000c500c57308 */ /* 0x000f620000000800 */
[C---:B------:R-:W-:Y:S01]  /*10790*/  FMUL.FTZ R35, R5.reuse, R187 ;  /* 0x000000bb05237220 */ /* 0x040fe20000410000 */
[C---:B------:R-:W-:Y:S01]  /*107a0*/  FMUL.FTZ R38, R5.reuse, R174 ;  /* 0x000000ae05267220 */ /* 0x040fe20000410000 */
[C---:B------:R-:W-:Y:S01]  /*107b0*/  FMUL.FTZ R39, R5.reuse, R175 ;  /* 0x000000af05277220 */ /* 0x040fe20000410000 */
[C---:B------:R-:W-:Y:S01]  /*107c0*/  FMUL.FTZ R50, R5.reuse, R194 ;  /* 0x000000c205327220 */ /* 0x040fe20000410000 */
[C---:B------:R-:W-:Y:S01]  /*107d0*/  FMUL.FTZ R51, R5.reuse, R195 ;  /* 0x000000c305337220 */ /* 0x040fe20000410000 */
[C---:B------:R-:W-:Y:S01]  /*107e0*/  FMUL.FTZ R54, R5.reuse, R182 ;  /* 0x000000b605367220 */ /* 0x040fe20000410000 */
[----:B------:R-:W-:Y:S03]  /*107f0*/  FMUL.FTZ R66, R5, R190 ;  /* 0x000000be05427220 */ /* 0x000fe60000410000 */
[----:B------:R-:W1:Y:S01]  /*10800*/  MUFU.EX2 R24, R24 ;  /* 0x0000001800187308 */ /* 0x000e620000000800 */
[C---:B------:R-:W-:Y:S01]  /*10810*/  FMUL.FTZ R26, R4.reuse, R150 ;  /* 0x00000096041a7220 */ /* 0x040fe20000410000 */
[----:B------:R-:W-:Y:S01]  /*10820*/  FMUL.FTZ R46, R4, R146 ;  /* 0x00000092042e7220 */ /* 0x000fe20000410000 */
[----:B------:R-:W-:Y:S01]  /*10830*/  MOV R187, R118 ;  /* 0x0000007600bb7202 */ /* 0x000fe20000000f00 */
[--C-:B------:R-:W-:Y:S01]  /*10840*/  FFMA.FTZ R118, R41, UR4, -R100.reuse ;  /* 0x0000000429767c23 */ /* 0x100fe20008010864 */
[----:B------:R-:W-:Y:S01]  /*10850*/  MOV R150, R117 ;  /* 0x0000007500967202 */ /* 0x000fe20000000f00 */
[--C-:B------:R-:W-:Y:S01]  /*10860*/  FFMA.FTZ R117, R45, UR4, -R100.reuse ;  /* 0x000000042d757c23 */ /* 0x100fe20008010864 */
[----:B------:R-:W-:Y:S03]  /*10870*/  MOV R194, R49 ;  /* 0x0000003100c27202 */ /* 0x000fe60000000f00 */
[----:B------:R-:W-:Y:S01]  /*10880*/  MUFU.EX2 R224, R224 ;  /* 0x000000e000e07308 */ /* 0x000fe20000000800 */
[----:B------:R-:W-:Y:S01]  /*10890*/  FMUL.FTZ R49, R70, R193 ;  /* 0x000000c146317220 */ /* 0x000fe20000410000 */
[----:B------:R-:W-:Y:S01]  /*108a0*/  MOV R28, R47 ;  /* 0x0000002f001c7202 */ /* 0x000fe20000000f00 */
[C---:B------:R-:W-:Y:S01]  /*108b0*/  FMUL.FTZ R30, R4.reuse, R138 ;  /* 0x0000008a041e7220 */ /* 0x040fe20000410000 */
[C---:B------:R-:W-:Y:S01]  /*108c0*/  FMUL.FTZ R31, R4.reuse, R139 ;  /* 0x0000008b041f7220 */ /* 0x040fe20000410000 */
[C---:B------:R-:W-:Y:S01]  /*108d0*/  FMUL.FTZ R42, R4.reuse, R154 ;  /* 0x0000009a042a7220 */ /* 0x040fe20000410000 */
[----:B------:R-:W-:Y:S01]  /*108e0*/  MOV R179, R28 ;  /* 0x0000001c00b37202 */ /* 0x000fe20000000f00 */
        /* <DEDUP_REMOVED lines=8> */
[----:B------:R-:W-:Y:S03]  /*10970*/  MOV R190, R84 ;  /* 0x0000005400be7202 */ /* 0x000fe60000000f00 */
[----:B------:R-:W-:Y:S01]  /*10980*/  MUFU.EX2 R117, R117 ;  /* 0x0000007500757308 */ /* 0x000fe20000000800 */
[----:B------:R-:W-:Y:S01]  /*10990*/  MOV R159, R12 ;  /* 0x0000000c009f7202 */ /* 0x000fe20000000f00 */
[C---:B--2---:R-:W-:Y:S01]  /*109a0*/  FMUL.FTZ R28, R69.reuse, R136 ;  /* 0x00000088451c7220 */ /* 0x044fe20000410000 */
[----:B------:R-:W-:Y:S01]  /*109b0*/  MOV R138, R77 ;  /* 0x0000004d008a7202 */ /* 0x000fe20000000f00 */
[C---:B------:R-:W-:Y:S01]  /*109c0*/  FMUL.FTZ R40, R69.reuse, R152 ;  /* 0x0000009845287220 */ /* 0x040fe20000410000 */
[----:B------:R-:W-:Y:S01]  /*109d0*/  MOV R139, R76 ;  /* 0x0000004c008b7202 */ /* 0x000fe20000000f00 */
[----:B------:R-:W-:Y:S01]  /*109e0*/  FMUL.FTZ R41, R69, R153 ;  /* 0x0000009945297220 */ /* 0x000fe20000410000 */
[----:B------:R-:W-:Y:S03]  /*109f0*/  MOV R154, R78 ;  /* 0x0000004e009a7202 */ /* 0x000fe60000000f00 */
[----:B------:R-:W-:Y:S01]  /*10a00*/  MUFU.EX2 R172, R172 ;  /* 0x000000ac00ac7308 */ /* 0x000fe20000000800 */
[----:B------:R-:W-:Y:S01]  /*10a10*/  F2FP.F16.F32.PACK_AB R77, R9, R20 ;  /* 0x00000014094d723e */ /* 0x000fe200000000ff */
[----:B------:R-:W-:Y:S01]  /*10a20*/  FMUL.FTZ R45, R69, R145 ;  /* 0x00000091452d7220 */ /* 0x000fe20000410000 */
[----:B-----5:R-:W-:Y:S01]  /*10a30*/  F2FP.F16.F32.PACK_AB R76, R196, R197 ;  /* 0x000000c5c44c723e */ /* 0x020fe200000000ff */
[--C-:B------:R-:W-:Y:S01]  /*10a40*/  FFMA.FTZ R128, R128, UR4, -R100.reuse ;  /* 0x0000000480807c23 */ /* 0x100fe20008010864 */
[----:B------:R-:W-:Y:S01]  /*10a50*/  F2FP.F16.F32.PACK_AB R78, R115, R114 ;  /* 0x00000072734e723e */ /* 0x000fe200000000ff */
[--C-:B------:R-:W-:Y:S01]  /*10a60*/  FFMA.FTZ R127, R127, UR4, -R100.reuse ;  /* 0x000000047f7f7c23 */ /* 0x100fe20008010864 */
[----:B------:R-:W-:Y:S03]  /*10a70*/  MOV R151, R87 ;  /* 0x0000005700977202 */ /* 0x000fe60000000f00 */
[----:B------:R-:W-:Y:S01]  /*10a80*/  MUFU.EX2 R217, R217 ;  /* 0x000000d900d97308 */ /* 0x000fe20000000800 */
[----:B-1----:R-:W-:Y:S01]  /*10a90*/  F2FP.F16.F32.PACK_AB R87, R241, R24 ;  /* 0x00000018f157723e */ /* 0x002fe200000000ff */
[----:B------:R-:W-:Y:S01]  /*10aa0*/  FFMA.FTZ R153, R179, UR4, -R113 ;  /* 0x00000004b3997c23 */ /* 0x000fe20008010871 */
[----:B------:R-:W-:Y:S01]  /*10ab0*/  MOV R195, R21 ;  /* 0x0000001500c37202 */ /* 0x000fe20000000f00 */
[C---:B------:R-:W-:Y:S01]  /*10ac0*/  FMUL.FTZ R21, R70.reuse, R169 ;  /* 0x000000a946157220 */ /* 0x040fe20000410000 */
[----:B------:R-:W-:Y:S01]  /*10ad0*/  MOV R158, R25 ;  /* 0x00000019009e7202 */ /* 0x000fe20000000f00 */
[C---:B------:R-:W-:Y:S01]  /*10ae0*/  FMUL.FTZ R25, R69.reuse, R149 ;  /* 0x0000009545197220 */ /* 0x040fe20000410000 */
[----:B------:R-:W-:Y:S03]  /*10af0*/  MOV R170, R29 ;  /* 0x0000001d00aa7202 */ /* 0x000fe60000000f00 */
[----:B------:R1:W-:Y:S01]  /*10b00*/  MUFU.EX2 R169, R116 ;  /* 0x0000007400a97308 */ /* 0x0003e20000000800 */
[C---:B------:R-:W-:Y:S01]  /*10b10*/  FMUL.FTZ R29, R69.reuse, R137 ;  /* 0x00000089451d7220 */ /* 0x040fe20000410000 */
[----:B------:R-:W-:Y:S01]  /*10b20*/  MOV R186, R32 ;  /* 0x0000002000ba7202 */ /* 0x000fe20000000f00 */
[C---:B------:R-:W-:Y:S01]  /*10b30*/  FMUL.FTZ R32, R70.reuse, R184 ;  /* 0x000000b846207220 */ /* 0x040fe20000410000 */
[----:B------:R-:W-:Y:S01]  /*10b40*/  MOV R182, R33 ;  /* 0x0000002100b67202 */ /* 0x000fe20000000f00 */
[C---:B------:R-:W-:Y:S01]  /*10b50*/  FMUL.FTZ R33, R70.reuse, R185 ;  /* 0x000000b946217220 */ /* 0x040fe20000410000 */
[----:B------:R-:W-:Y:S01]  /*10b60*/  MOV R178, R37 ;  /* 0x0000002500b27202 */ /* 0x000fe20000000f00 */
[----:B------:R-:W-:Y:S03]  /*10b70*/  FMUL.FTZ R37, R70, R173 ;  /* 0x000000ad46257220 */ /* 0x000fe60000410000 */
[----:B------:R-:W-:Y:S01]  /*10b80*/  MUFU.EX2 R128, R128 ;  /* 0x0000008000807308 */ /* 0x000fe20000000800 */
[----:B------:R-:W-:Y:S01]  /*10b90*/  MOV R171, R44 ;  /* 0x0000002c00ab7202 */ /* 0x000fe20000000f00 */
[C---:B------:R-:W-:Y:S01]  /*10ba0*/  FMUL.FTZ R44, R69.reuse, R144 ;  /* 0x00000090452c7220 */ /* 0x040fe20000410000 */
[--C-:B------:R-:W-:Y:S01]  /*10bb0*/  FFMA.FTZ R149, R60, UR4, -R243.reuse ;  /* 0x000000043c957c23 */ /* 0x100fe200080108f3 */
[----:B------:R-:W-:Y:S01]  /*10bc0*/  FMUL.FTZ R60, R69, R160 ;  /* 0x000000a0453c7220 */ /* 0x000fe20000410000 */
[----:B------:R-:W2:Y:S01]  /*10bd0*/  LDL.LU R185, [R1+0x7c] ;  /* 0x00007c0001b97983 */ /* 0x000ea20000300800 */
[----:B------:R-:W-:Y:S01]  /*10be0*/  FFMA.FTZ R184, R72, UR4, -R243 ;  /* 0x0000000448b87c23 */ /* 0x000fe200080108f3 */
[--C-:B------:R-:W-:Y:S03]  /*10bf0*/  FFMA.FTZ R160, R138, UR4, -R113.reuse ;  /* 0x000000048aa07c23 */ /* 0x100fe60008010871 */
[----:B------:R-:W-:Y:S01]  /*10c00*/  MUFU.EX2 R127, R127 ;  /* 0x0000007f007f7308 */ /* 0x000fe20000000800 */
[--C-:B-1----:R-:W-:Y:S01]  /*10c10*/  FFMA.FTZ R116, R139, UR4, -R113.reuse ;  /* 0x000000048b747c23 */ /* 0x102fe20008010871 */
[----:B------:R-:W5:Y:S01]  /*10c20*/  LDL.LU R179, [R1+0x78] ;  /* 0x0000780001b37983 */ /* 0x000f620000300800 */
        /* <DEDUP_REMOVED lines=17> */
[--C-:B------:R-:W-:Y:S01]  /*10d40*/  FFMA.FTZ R109, R109, UR4, -R100.reuse ;  /* 0x000000046d6d7c23 */ /* 0x100fe20008010864 */
[----:B------:R-:W-:Y:S01]  /*10d50*/  FFMA.FTZ R103, R103, UR4, -R100 ;  /* 0x0000000467677c23 */ /* 0x000fe20008010864 */
[--C-:B------:R-:W-:Y:S01]  /*10d60*/  FFMA.FTZ R159, R235, UR4, -R243.reuse ;  /* 0x00000004eb9f7c23 */ /* 0x100fe200080108f3 */
[--C-:B------:R-:W-:Y:S03]  /*10d70*/  FFMA.FTZ R138, R231, UR4, -R243.reuse ;  /* 0x00000004e78a7c23 */ /* 0x100fe600080108f3 */
[----:B------:R-:W-:Y:S01]  /*10d80*/  MUFU.EX2 R160, R160 ;  /* 0x000000a000a07308 */ /* 0x000fe20000000800 */
[--C-:B------:R-:W-:Y:S09]  /*10d90*/  FFMA.FTZ R221, R227, UR4, -R243.reuse ;  /* 0x00000004e3dd7c23 */ /* 0x100ff200080108f3 */
[----:B------:R-:W-:Y:S10]  /*10da0*/  MUFU.EX2 R163, R163 ;  /* 0x000000a300a37308 */ /* 0x000ff40000000800 */
[----:B------:R1:W-:Y:S10]  /*10db0*/  MUFU.EX2 R136, R170 ;  /* 0x000000aa00887308 */ /* 0x0003f40000000800 */
[----:B------:R-:W-:Y:S10]  /*10dc0*/  MUFU.EX2 R158, R158 ;  /* 0x0000009e009e7308 */ /* 0x000ff40000000800 */
[----:B------:R-:W3:Y:S01]  /*10dd0*/  MUFU.EX2 R153, R153 ;  /* 0x0000009900997308 */ /* 0x000ee20000000800 */
[----:B-1----:R-:W-:Y:S09]  /*10de0*/  FFMA.FTZ R170, R71, UR4, -R243 ;  /* 0x0000000447aa7c23 */ /* 0x002ff200080108f3 */
[----:B------:R-:W-:Y:S10]  /*10df0*/  MUFU.EX2 R137, R137 ;  /* 0x0000008900897308 */ /* 0x000ff40000000800 */
[----:B------:R-:W-:Y:S01]  /*10e00*/  MUFU.EX2 R159, R159 ;  /* 0x0000009f009f7308 */ /* 0x000fe20000000800 */
[----:B---3--:R-:W-:Y:S01]  /*10e10*/  F2FP.F16.F32.PACK_AB R72, R153, R158 ;  /* 0x0000009e9948723e */ /* 0x008fe200000000ff */
[----:B------:R-:W-:Y:S01]  /*10e20*/  FFMA.FTZ R8, R5, R10, R20 ;  /* 0x0000000a05087223 */ /* 0x000fe20000010014 */
[--C-:B------:R-:W-:Y:S01]  /*10e30*/  FFMA.FTZ R5, R15, UR4, -R100.reuse ;  /* 0x000000040f057c23 */ /* 0x100fe20008010864 */
[C---:B------:R-:W-:Y:S01]  /*10e40*/  FMUL.FTZ R10, R4.reuse, R142 ;  /* 0x0000008e040a7220 */ /* 0x040fe20000410000 */
[----:B------:R-:W-:Y:S01]  /*10e50*/  MOV R142, R124 ;  /* 0x0000007c008e7202 */ /* 0x000fe20000000f00 */
[----:B------:R-:W-:Y:S04]  /*10e60*/  FFMA.FTZ R124, R17, UR4, -R100 ;  /* 0x00000004117c7c23 */ /* 0x000fe80008010864 */
[----:B------:R1:W-:Y:S01]  /*10e70*/  MUFU.EX2 R146, R5 ;  /* 0x0000000500927308 */ /* 0x0003e20000000800 */
[----:B------:R-:W-:Y:S01]  /*10e80*/  FADD.FTZ R12, R9, R8 ;  /* 0x00000008090c7221 */ /* 0x000fe20000010000 */
[C---:B------:R-:W-:Y:S01]  /*10e90*/  FMUL.FTZ R15, R4.reuse, R135 ;  /* 0x00000087040f7220 */ /* 0x040fe20000410000 */
[----:B----4-:R-:W-:Y:S01]  /*10ea0*/  FFMA.FTZ R13, R4, R13, R85 ;  /* 0x0000000d040d7223 */ /* 0x010fe20000010055 */
[----:B------:R-:W-:Y:S01]  /*10eb0*/  FMUL.FTZ R4, R70, R156 ;  /* 0x0000009c46047220 */ /* 0x000fe20000410000 */
[----:B------:R-:W-:Y:S01]  /*10ec0*/  FADD.FTZ R175, R79, R12 ;  /* 0x0000000c4faf7221 */ /* 0x000fe20000010000 */
[----:B------:R-:W-:Y:S01]  /*10ed0*/  F2FP.F16.F32.PACK_AB R79, R242, R79 ;  /* 0x0000004ff24f723e */ /* 0x000fe200000000ff */
[C---:B------:R-:W-:Y:S03]  /*10ee0*/  FMUL.FTZ R8, R69.reuse, R140 ;  /* 0x0000008c45087220 */ /* 0x040fe60000410000 */
[----:B------:R-:W3:Y:S01]  /*10ef0*/  MUFU.EX2 R124, R124 ;  /* 0x0000007c007c7308 */ /* 0x000ee20000000800 */
[----:B------:R-:W-:Y:S01]  /*10f00*/  MOV R135, R86 ;  /* 0x0000005600877202 */ /* 0x000fe20000000f00 */
[----:B------:R-:W-:Y:S01]  /*10f10*/  FMUL.FTZ R9, R69, R141 ;  /* 0x0000008d45097220 */ /* 0x000fe20000410000 */
[C---:B------:R-:W-:Y:S01]  /*10f20*/  F2FP.F16.F32.PACK_AB R85, R16.reuse, R85 ;  /* 0x000000551055723e */ /* 0x040fe200000000ff */
[----:B------:R-:W-:Y:S01]  /*10f30*/  FADD.FTZ R13, R16, R13 ;  /* 0x0000000d100d7221 */ /* 0x000fe20000010000 */
[----:B------:R-:W-:Y:S01]  /*10f40*/  F2FP.F16.F32.PACK_AB R86, R117, R118 ;  /* 0x000000767556723e */ /* 0x000fe200000000ff */
[C---:B------:R-:W-:Y:S01]  /*10f50*/  FMUL.FTZ R12, R69.reuse, R132 ;  /* 0x00000084450c7220 */ /* 0x040fe20000410000 */
[----:B------:R-:W-:Y:S01]  /*10f60*/  FMUL.FTZ R16, R70, R176 ;  /* 0x000000b046107220 */ /* 0x000fe20000410000 */
[----:B------:R-:W-:Y:S01]  /*10f70*/  FADD.FTZ R174, R24, R13 ;  /* 0x0000000d18ae7221 */ /* 0x000fe20000010000 */
[C---:B-1----:R-:W-:Y:S01]  /*10f80*/  FMUL.FTZ R5, R70.reuse, R157 ;  /* 0x0000009d46057220 */ /* 0x042fe20000410000 */
[C---:B------:R-:W-:Y:S01]  /*10f90*/  FMUL.FTZ R13, R69.reuse, R133 ;  /* 0x00000085450d7220 */ /* 0x040fe20000410000 */
[----:B------:R-:W-:Y:S01]  /*10fa0*/  FMUL.FTZ R17, R70, R177 ;  /* 0x000000b146117220 */ /* 0x000fe20000410000 */
[----:B------:R-:W-:Y:S01]  /*10fb0*/  FADD.FTZ R177, R242, R175 ;  /* 0x000000aff2b17221 */ /* 0x000fe20000010000 */
[----:B------:R-:W-:Y:S01]  /*10fc0*/  FMUL.FTZ R20, R70, R168 ;  /* 0x000000a846147220 */ /* 0x000fe20000410000 */
[----:B------:R-:W-:Y:S01]  /*10fd0*/  FMUL.FTZ R24, R69, R148 ;  /* 0x0000009445187220 */ /* 0x000fe20000410000 */
[----:B------:R1:W-:Y:S01]  /*10fe0*/  MUFU.EX2 R168, R123 ;  /* 0x0000007b00a87308 */ /* 0x0003e20000000800 */
[-C--:B------:R-:W-:Y:S05]  /*10ff0*/  HMMA.16816.F32 R4, R76, R80.reuse, R4 ;  /* 0x000000504c04723c */ /* 0x080fea0000001804 */
[----:B---3--:R-:W-:Y:S01]  /*11000*/  F2FP.F16.F32.PACK_AB R84, R124, R146 ;  /* 0x000000927c54723e */ /* 0x008fe200000000ff */
[--C-:B------:R-:W-:Y:S01]  /*11010*/  FFMA.FTZ R157, R57, UR4, -R113.reuse ;  /* 0x00000004399d7c23 */ /* 0x100fe20008010871 */
[----:B------:R-:W-:Y:S01]  /*11020*/  FMUL.FTZ R57, R69, R165 ;  /* 0x000000a545397220 */ /* 0x000fe20000410000 */
[--C-:B------:R-:W-:Y:S01]  /*11030*/  FFMA.FTZ R148, R61, UR4, -R113.reuse ;  /* 0x000000043d947c23 */ /* 0x100fe20008010871 */
[----:B------:R3:W-:Y:S02]  /*11040*/  MUFU.EX2 R133, R64 ;  /* 0x0000004000857308 */ /* 0x0007e40000000800 */
[----:B------:R-:W-:Y:S01]  /*11050*/  FMUL.FTZ R61, R69, R161 ;  /* 0x000000a1453d7220 */ /* 0x000fe20000410000 */
[C---:B------:R-:W-:Y:S04]  /*11060*/  HMMA.16816.F32 R8, R84.reuse, R80, R8 ;  /* 0x000000505408723c */ /* 0x040fe80000001808 */
[----:B-1----:R-:W-:Y:S03]  /*11070*/  FFMA.FTZ R123, R154, UR4, -R113 ;  /* 0x000000049a7b7c23 */ /* 0x002fe60008010871 */
[----:B------:R-:W-:Y:S01]  /*11080*/  MUFU.EX2 R157, R157 ;  /* 0x0000009d009d7308 */ /* 0x000fe20000000800 */
[-C--:B------:R-:W-:Y:S03]  /*11090*/  HMMA.16816.F32 R12, R84, R82.reuse, R12 ;  /* 0x00000052540c723c */ /* 0x080fe6000000180c */
[----:B------:R-:W-:Y:S03]  /*110a0*/  FFMA.FTZ R165, R223, UR4, -R100 ;  /* 0x00000004dfa57c23 */ /* 0x000fe60008010864 */
[C---:B------:R-:W-:Y:S01]  /*110b0*/  HMMA.16816.F32 R16, R76.reuse, R82, R16 ;  /* 0x000000524c10723c */ /* 0x040fe20000001810 */
[----:B------:R-:W1:Y:S02]  /*110c0*/  LDSM.16.MT88.4 R80, [R246+0x8000] ;  /* 0x00800000f650783b */ /* 0x000e640000004200 */
[----:B------:R-:W-:Y:S02]  /*110d0*/  MUFU.EX2 R148, R148 ;  /* 0x0000009400947308 */ /* 0x000fe40000000800 */
[----:B---3--:R-:W-:Y:S01]  /*110e0*/  FMUL.FTZ R64, R70, R188 ;  /* 0x000000bc46407220 */ /* 0x008fe20000410000 */
[----:B------:R-:W-:Y:S01]  /*110f0*/  FADD.FTZ R241, R241, R174 ;  /* 0x000000aef1f17221 */ /* 0x000fe20000010000 */
[----:B------:R-:W-:Y:S01]  /*11100*/  MOV R139, R142 ;  /* 0x0000008e008b7202 */ /* 0x000fe20000000f00 */
[----:B------:R-:W-:Y:S05]  /*11110*/  FFMA.FTZ R176, R52, UR4, -R243 ;  /* 0x0000000434b07c23 */ /* 0x000fea00080108f3 */
[----:B------:R-:W-:Y:S01]  /*11120*/  MUFU.EX2 R123, R123 ;  /* 0x0000007b007b7308 */ /* 0x000fe20000000800 */
[----:B------:R-:W-:Y:S01]  /*11130*/  FMUL.FTZ R52, R70, R180 ;  /* 0x000000b446347220 */ /* 0x000fe20000410000 */
[--C-:B------:R-:W-:Y:S01]  /*11140*/  FFMA.FTZ R162, R139, UR4, -R100.reuse ;  /* 0x000000048ba27c23 */ /* 0x100fe20008010864 */
[--C-:B------:R-:W-:Y:S01]  /*11150*/  FFMA.FTZ R139, R75, UR4, -R100.reuse ;  /* 0x000000044b8b7c23 */ /* 0x100fe20008010864 */
[----:B------:R-:W-:Y:S01]  /*11160*/  FFMA.FTZ R180, R208, UR4, -R113 ;  /* 0x00000004d0b47c23 */ /* 0x000fe20008010871 */
[----:B------:R-:W-:Y:S01]  /*11170*/  MOV R142, R182 ;  /* 0x000000b6008e7202 */ /* 0x000fe20000000f00 */
[----:B------:R-:W-:Y:S01]  /*11180*/  FFMA.FTZ R156, R233, UR4, -R243 ;  /* 0x00000004e99c7c23 */ /* 0x000fe200080108f3 */
[----:B------:R-:W-:Y:S03]  /*11190*/  MOV R182, R195 ;  /* 0x000000c300b67202 */ /* 0x000fe60000000f00 */
[----:B------:R-:W-:Y:S01]  /*111a0*/  MUFU.EX2 R176, R176 ;  /* 0x000000b000b07308 */ /* 0x000fe20000000800 */
[----:B------:R-:W-:Y:S01]  /*111b0*/  MOV R195, R186 ;  /* 0x000000ba00c37202 */ /* 0x000fe20000000f00 */
[--C-:B------:R-:W-:Y:S01]  /*111c0*/  FFMA.FTZ R155, R142, UR4, -R113.reuse ;  /* 0x000000048e9b7c23 */ /* 0x100fe20008010871 */
[----:B------:R-:W-:Y:S01]  /*111d0*/  MOV R186, R171 ;  /* 0x000000ab00ba7202 */ /* 0x000fe20000000f00 */
[----:B------:R-:W-:Y:S01]  /*111e0*/  FFMA.FTZ R142, R122, UR4, -R113 ;  /* 0x000000047a8e7c23 */ /* 0x000fe20008010871 */
[--C-:B------:R-:W-:Y:S01]  /*111f0*/  FFMA.FTZ R171, R53, UR4, -R243.reuse ;  /* 0x0000000435ab7c23 */ /* 0x100fe200080108f3 */
[----:B------:R-:W-:Y:S01]  /*11200*/  FMUL.FTZ R53, R70, R181 ;  /* 0x000000b546357220 */ /* 0x000fe20000410000 */
[----:B------:R-:W-:Y:S03]  /*11210*/  MOV R154, R151 ;  /* 0x00000097009a7202 */ /* 0x000fe60000000f00 */
[----:B------:R-:W3:Y:S01]  /*11220*/  MUFU.EX2 R145, R186 ;  /* 0x000000ba00917308 */ /* 0x000ee20000000800 */
[--C-:B------:R-:W-:Y:S01]  /*11230*/  FFMA.FTZ R122, R191, UR4, -R243.reuse ;  /* 0x00000004bf7a7c23 */ /* 0x100fe200080108f3 */
[----:B------:R-:W-:Y:S01]  /*11240*/  FFMA.FTZ R181, R73, UR4, -R243 ;  /* 0x0000000449b57c23 */ /* 0x000fe200080108f3 */
[----:B------:R-:W-:Y:S01]  /*11250*/  MOV R151, R150 ;  /* 0x0000009600977202 */ /* 0x000fe20000000f00 */
[--C-:B------:R-:W-:Y:S01]  /*11260*/  FFMA.FTZ R167, R154, UR4, -R100.reuse ;  /* 0x000000049aa77c23 */ /* 0x100fe20008010864 */
[----:B------:R-:W-:Y:S01]  /*11270*/  FFMA.FTZ R154, R178, UR4, -R113 ;  /* 0x00000004b29a7c23 */ /* 0x000fe20008010871 */
[--C-:B------:R-:W-:Y:S01]  /*11280*/  FFMA.FTZ R178, R218, UR4, -R243.reuse ;  /* 0x00000004dab27c23 */ /* 0x100fe200080108f3 */
[--C-:B------:R-:W-:Y:S01]  /*11290*/  FFMA.FTZ R150, R56, UR4, -R243.reuse ;  /* 0x0000000438967c23 */ /* 0x100fe200080108f3 */
[----:B------:R-:W-:Y:S02]  /*112a0*/  FMUL.FTZ R56, R69, R164 ;  /* 0x000000a445387220 */ /* 0x000fe40000410000 */
[----:B------:R-:W4:Y:S01]  /*112b0*/  MUFU.EX2 R171, R171 ;  /* 0x000000ab00ab7308 */ /* 0x000f220000000800 */
[--C-:B------:R-:W-:Y:S01]  /*112c0*/  FFMA.FTZ R164, R190, UR4, -R100.reuse ;  /* 0x00000004bea47c23 */ /* 0x100fe20008010864 */
[--C-:B------:R-:W-:Y:S01]  /*112d0*/  FFMA.FTZ R218, R228, UR4, -R243.reuse ;  /* 0x00000004e4da7c23 */ /* 0x100fe200080108f3 */
[-C--:B-1----:R-:W-:Y:S07]  /*112e0*/  HMMA.16816.F32 R20, R76, R80.reuse, R20 ;  /* 0x000000504c14723c */ /* 0x082fee0000001814 */
[----:B------:R-:W-:Y:S01]  /*112f0*/  MUFU.EX2 R174, R178 ;  /* 0x000000b200ae7308 */ /* 0x000fe20000000800 */
[----:B---3--:R-:W-:Y:S01]  /*11300*/  F2FP.F16.F32.PACK_AB R75, R136, R145 ;  /* 0x00000091884b723e */ /* 0x008fe200000000ff */
[C---:B------:R-:W-:Y:S08]  /*11310*/  HMMA.16816.F32 R24, R84.reuse, R80, R24 ;  /* 0x000000505418723c */ /* 0x040ff00000001818 */
[----:B------:R-:W-:Y:S01]  /*11320*/  MUFU.EX2 R150, R150 ;  /* 0x0000009600967308 */ /* 0x000fe20000000800 */
[-C--:B------:R-:W-:Y:S06]  /*11330*/  HMMA.16816.F32 R28, R84, R82.reuse, R28 ;  /* 0x00000052541c723c */ /* 0x080fec000000181c */
[C---:B------:R-:W-:Y:S01]  /*11340*/  HMMA.16816.F32 R32, R76.reuse, R82, R32 ;  /* 0x000000524c20723c */ /* 0x040fe20000001820 */
[----:B------:R-:W1:Y:S02]  /*11350*/  LDSM.16.MT88.4 R80, [R245+0x8000] ;  /* 0x00800000f550783b */ /* 0x000e640000004200 */
[----:B------:R-:W-:Y:S10]  /*11360*/  MUFU.EX2 R167, R167 ;  /* 0x000000a700a77308 */ /* 0x000ff40000000800 */
[----:B------:R-:W3:Y:S10]  /*11370*/  MUFU.EX2 R162, R162 ;  /* 0x000000a200a27308 */ /* 0x000ef40000000800 */
[----:B------:R-:W-:Y:S10]  /*11380*/  MUFU.EX2 R122, R122 ;  /* 0x0000007a007a7308 */ /* 0x000ff40000000800 */
[----:B------:R-:W-:Y:S10]  /*11390*/  MUFU.EX2 R164, R164 ;  /* 0x000000a400a47308 */ /* 0x000ff40000000800 */
[----:B------:R-:W-:Y:S01]  /*113a0*/  MUFU.EX2 R101, R101 ;  /* 0x0000006500657308 */ /* 0x000fe20000000800 */
[-C--:B-1----:R-:W-:Y:S09]  /*113b0*/  HMMA.16816.F32 R36, R76, R80.reuse, R36 ;  /* 0x000000504c24723c */ /* 0x082ff20000001824 */
[----:B------:R1:W3:Y:S01]  /*113c0*/  MUFU.EX2 R140, R65 ;  /* 0x00000041008c7308 */ /* 0x0002e20000000800 */
[C---:B------:R-:W-:Y:S09]  /*113d0*/  HMMA.16816.F32 R40, R84.reuse, R80, R40 ;  /* 0x000000505428723c */ /* 0x040ff20000001828 */
[----:B------:R4:W-:Y:S01]  /*113e0*/  MUFU.EX2 R141, R151 ;  /* 0x00000097008d7308 */ /* 0x0009e20000000800 */
[-C--:B------:R-:W-:Y:S09]  /*113f0*/  HMMA.16816.F32 R44, R84, R82.reuse, R44 ;  /* 0x00000052542c723c */ /* 0x080ff2000000182c */
[----:B------:R2:W-:Y:S01]  /*11400*/  MUFU.EX2 R132, R129 ;  /* 0x0000008100847308 */ /* 0x0005e20000000800 */
[C---:B------:R-:W-:Y:S01]  /*11410*/  HMMA.16816.F32 R48, R76.reuse, R82, R48 ;  /* 0x000000524c30723c */ /* 0x040fe20000001830 */
[----:B------:R-:W3:Y:S03]  /*11420*/  LDSM.16.MT88.4 R80, [R244+0x8000] ;  /* 0x00800000f450783b */ /* 0x000ee60000004200 */
[----:B-1----:R-:W-:Y:S05]  /*11430*/  FMUL.FTZ R65, R70, R189 ;  /* 0x000000bd46417220 */ /* 0x002fea0000410000 */
[----:B------:R-:W-:Y:S02]  /*11440*/  MUFU.EX2 R155, R155 ;  /* 0x0000009b009b7308 */ /* 0x000fe40000000800 */
[----:B----4-:R-:W-:Y:S02]  /*11450*/  MOV R151, R135 ;  /* 0x0000008700977202 */ /* 0x010fe40000000f00 */
[----:B------:R-:W-:Y:S02]  /*11460*/  MOV R135, R134 ;  /* 0x0000008600877202 */ /* 0x000fe40000000f00 */
[----:B------:R-:W-:Y:S01]  /*11470*/  MOV R134, R143 ;  /* 0x0000008f00867202 */ /* 0x000fe20000000f00 */
[--C-:B------:R-:W-:Y:S03]  /*11480*/  FFMA.FTZ R161, R151, UR4, -R243.reuse ;  /* 0x0000000497a17c23 */ /* 0x100fe600080108f3 */
[----:B------:R-:W-:Y:S01]  /*11490*/  MUFU.EX2 R143, R121 ;  /* 0x00000079008f7308 */ /* 0x000fe20000000800 */
[--C-:B------:R-:W-:Y:S01]  /*114a0*/  FFMA.FTZ R152, R135, UR4, -R243.reuse ;  /* 0x0000000487987c23 */ /* 0x100fe200080108f3 */
[--C-:B--2---:R-:W-:Y:S01]  /*114b0*/  FFMA.FTZ R129, R182, UR4, -R100.reuse ;  /* 0x00000004b6817c23 */ /* 0x104fe20008010864 */
[--C-:B------:R-:W-:Y:S01]  /*114c0*/  FFMA.FTZ R147, R134, UR4, -R243.reuse ;  /* 0x0000000486937c23 */ /* 0x100fe200080108f3 */
[--C-:B------:R-:W-:Y:S01]  /*114d0*/  FFMA.FTZ R182, R74, UR4, -R243.reuse ;  /* 0x000000044ab67c23 */ /* 0x100fe200080108f3 */
[----:B------:R-:W-:Y:S05]  /*114e0*/  FFMA.FTZ R151, R232, UR4, -R243 ;  /* 0x00000004e8977c23 */ /* 0x000fea00080108f3 */
[----:B------:R-:W-:Y:S10]  /*114f0*/  MUFU.EX2 R135, R194 ;  /* 0x000000c200877308 */ /* 0x000ff40000000800 */
[----:B------:R-:W1:Y:S10]  /*11500*/  MUFU.EX2 R134, R187 ;  /* 0x000000bb00867308 */ /* 0x000e740000000800 */
[----:B------:R2:W-:Y:S01]  /*11510*/  MUFU.EX2 R121, R126 ;  /* 0x0000007e00797308 */ /* 0x0005e20000000800 */
[-C--:B---3--:R-:W-:Y:S06]  /*11520*/  HMMA.16816.F32 R52, R76, R80.reuse, R52 ;  /* 0x000000504c34723c */ /* 0x088fec0000001834 */
[C---:B------:R-:W-:Y:S03]  /*11530*/  HMMA.16816.F32 R56, R84.reuse, R80, R56 ;  /* 0x000000505438723c */ /* 0x040fe60000001838 */
[----:B------:R-:W-:Y:S02]  /*11540*/  MUFU.EX2 R161, R161 ;  /* 0x000000a100a17308 */ /* 0x000fe40000000800 */
[----:B------:R-:W-:Y:S01]  /*11550*/  FFMA.FTZ R197, R70, R185, R197 ;  /* 0x000000b946c57223 */ /* 0x000fe200000100c5 */
[-C--:B------:R-:W-:Y:S01]  /*11560*/  HMMA.16816.F32 R60, R84, R82.reuse, R60 ;  /* 0x00000052543c723c */ /* 0x080fe2000000183c */
[----:B------:R-:W3:Y:S06]  /*11570*/  LDSM.16.MT88.4 R84, [R247+0x8800] ;  /* 0x00880000f754783b */ /* 0x000eec0000004200 */
[----:B------:R-:W-:Y:S01]  /*11580*/  MUFU.EX2 R152, R152 ;  /* 0x0000009800987308 */ /* 0x000fe20000000800 */
[----:B------:R-:W-:Y:S01]  /*11590*/  F2FP.F16.F32.PACK_AB R81, R171, R176 ;  /* 0x000000b0ab51723e */ /* 0x000fe200000000ff */
[----:B------:R-:W-:Y:S04]  /*115a0*/  HMMA.16816.F32 R64, R76, R82, R64 ;  /* 0x000000524c40723c */ /* 0x000fe80000001840 */
[----:B------:R-:W-:Y:S01]  /*115b0*/  F2FP.F16.F32.PACK_AB R80, R162, R167 ;  /* 0x000000a7a250723e */ /* 0x000fe200000000ff */
[--C-:B--2---:R-:W-:Y:S02]  /*115c0*/  FFMA.FTZ R126, R195, UR4, -R100.reuse ;  /* 0x00000004c37e7c23 */ /* 0x104fe40008010864 */
[----:B------:R-:W-:Y:S01]  /*115d0*/  F2FP.F16.F32.PACK_AB R77, R169, R168 ;  /* 0x000000a8a94d723e */ /* 0x000fe200000000ff */
[----:B------:R-:W-:Y:S01]  /*115e0*/  MUFU.EX2 R142, R142 ;  /* 0x0000008e008e7308 */ /* 0x000fe20000000800 */
[----:B------:R-:W-:Y:S02]  /*115f0*/  LDSM.16.MT88.4 R192, [R245+0xb800] ;  /* 0x00b80000f5c0783b */ /* 0x000fe40000004200 */
[----:B------:R-:W-:Y:S01]  /*11600*/  F2FP.F16.F32.PACK_AB R79, R133, R140 ;  /* 0x0000008c854f723e */ /* 0x000fe200000000ff */
[----:B------:R-:W-:Y:S01]  /*11610*/  FFMA.FTZ R70, R89, UR4, -R100 ;  /* 0x0000000459467c23 */ /* 0x000fe20008010864 */
[----:B------:R-:W-:Y:S01]  /*11620*/  F2FP.F16.F32.PACK_AB R76, R148, R157 ;  /* 0x0000009d944c723e */ /* 0x000fe200000000ff */
[----:B-----5:R-:W-:Y:S01]  /*11630*/  FFMA.FTZ R146, R69, R179, R146 ;  /* 0x000000b345927223 */ /* 0x020fe20000010092 */
[----:B------:R-:W-:Y:S01]  /*11640*/  F2FP.F16.F32.PACK_AB R78, R116, R123 ;  /* 0x0000007b744e723e */ /* 0x000fe200000000ff */
[----:B------:R-:W-:Y:S01]  /*11650*/  FADD.FTZ R168, R168, R177 ;  /* 0x000000b1a8a87221 */ /* 0x000fe20000010000 */
[----:B------:R-:W-:Y:S01]  /*11660*/  F2FP.F16.F32.PACK_AB R83, R149, R150 ;  /* 0x000000969553723e */ /* 0x000fe200000000ff */
[----:B------:R-:W-:Y:S01]  /*11670*/  LDSM.16.MT88.4 R88, [R246+0xa000] ;  /* 0x00a00000f658783b */ /* 0x000fe20000004200 */
[----:B------:R-:W-:Y:S01]  /*11680*/  F2FP.F16.F32.PACK_AB R82, R127, R128 ;  /* 0x000000807f52723e */ /* 0x000fe200000000ff */
[----:B------:R-:W-:Y:S01]  /*11690*/  MUFU.EX2 R147, R147 ;  /* 0x0000009300937308 */ /* 0x000fe20000000800 */
[----:B-1----:R-:W-:Y:S01]  /*116a0*/  F2FP.F16.F32.PACK_AB R73, R134, R135 ;  /* 0x000000878649723e */ /* 0x002fe200000000ff */
[----:B------:R-:W-:Y:S01]  /*116b0*/  FADD.FTZ R176, R176, R241 ;  /* 0x000000f1b0b07221 */ /* 0x000fe20000010000 */
[--C-:B------:R-:W-:Y:S01]  /*116c0*/  FFMA.FTZ R69, R112, UR4, -R113.reuse ;  /* 0x0000000470457c23 */ /* 0x100fe20008010871 */
[----:B------:R-:W-:Y:S01]  /*116d0*/  FADD.FTZ R169, R169, R168 ;  /* 0x000000a8a9a97221 */ /* 0x000fe20000010000 */
[--C-:B------:R-:W-:Y:S01]  /*116e0*/  FFMA.FTZ R168, R95, UR4, -R113.reuse ;  /* 0x000000045fa87c23 */ /* 0x100fe20008010871 */
[--C-:B------:R-:W-:Y:S01]  /*116f0*/  FFMA.FTZ R112, R111, UR4, -R113.reuse ;  /* 0x000000046f707c23 */ /* 0x100fe20008010871 */
[----:B------:R-:W-:Y:S03]  /*11700*/  FADD.FTZ R171, R171, R176 ;  /* 0x000000b0abab7221 */ /* 0x000fe60000010000 */
[----:B------:R-:W-:Y:S01]  /*11710*/  MUFU.EX2 R129, R129 ;  /* 0x0000008100817308 */ /* 0x000fe20000000800 */
[----:B------:R-:W-:Y:S01]  /*11720*/  FFMA.FTZ R111, R108, UR4, -R113 ;  /* 0x000000046c6f7c23 */ /* 0x000fe20008010871 */
[----:B------:R-:W-:Y:S01]  /*11730*/  FADD.FTZ R197, R196, R197 ;  /* 0x000000c5c4c57221 */ /* 0x000fe20000010000 */
[----:B------:R-:W-:Y:S03]  /*11740*/  FADD.FTZ R140, R140, R169 ;  /* 0x000000a98c8c7221 */ /* 0x000fe60000010000 */
[----:B------:R-:W-:Y:S01]  /*11750*/  FADD.FTZ R114, R114, R197 ;  /* 0x000000c572727221 */ /* 0x000fe20000010000 */
[-C--:B---3--:R-:W-:Y:S03]  /*11760*/  HMMA.16816.F32 R4, R76, R84.reuse, R4 ;  /* 0x000000544c04723c */ /* 0x088fe60000001804 */
[----:B------:R-:W-:Y:S01]  /*11770*/  MUFU.EX2 R126, R126 ;  /* 0x0000007e007e7308 */ /* 0x000fe20000000800 */
[----:B------:R-:W-:Y:S01]  /*11780*/  FADD.FTZ R140, R133, R140 ;  /* 0x0000008c858c7221 */ /* 0x000fe20000010000 */
[--C-:B------:R-:W-:Y:S01]  /*11790*/  FFMA.FTZ R133, R97, UR4, -R100.reuse ;  /* 0x0000000461857c23 */ /* 0x100fe20008010864 */
[----:B------:R-:W-:Y:S01]  /*117a0*/  MOV R197, R2 ;  /* 0x0000000200c57202 */ /* 0x000fe20000000f00 */
[C---:B------:R-:W-:Y:S06]  /*117b0*/  HMMA.16816.F32 R8, R80.reuse, R84, R8 ;  /* 0x000000545008723c */ /* 0x040fec0000001808 */
[----:B------:R-:W1:Y:S01]  /*117c0*/  MUFU.EX2 R154, R154 ;  /* 0x0000009a009a7308 */ /* 0x000e620000000800 */
[-C--:B------:R-:W-:Y:S09]  /*117d0*/  HMMA.16816.F32 R12, R80, R86.reuse, R12 ;  /* 0x00000056500c723c */ /* 0x080ff2000000180c */
[----:B------:R-:W-:Y:S01]  /*117e0*/  MUFU.EX2 R156, R156 ;  /* 0x0000009c009c7308 */ /* 0x000fe20000000800 */
[C---:B------:R-:W-:Y:S01]  /*117f0*/  HMMA.16816.F32 R16, R76.reuse, R86, R16 ;  /* 0x000000564c10723c */ /* 0x040fe20000001810 */
[----:B------:R-:W2:Y:S08]  /*11800*/  LDSM.16.MT88.4 R84, [R246+0x8800] ;  /* 0x00880000f654783b */ /* 0x000eb00000004200 */
[----:B------:R-:W-:Y:S02]  /*11810*/  MUFU.EX2 R151, R151 ;  /* 0x0000009700977308 */ /* 0x000fe40000000800 */
[----:B-1----:R-:W-:Y:S08]  /*11820*/  F2FP.F16.F32.PACK_AB R74, R137, R154 ;  /* 0x0000009a894a723e */ /* 0x002ff000000000ff */
[----:B------:R-:W-:Y:S10]  /*11830*/  MUFU.EX2 R138, R138 ;  /* 0x0000008a008a7308 */ /* 0x000ff40000000800 */
[----:B------:R-:W-:Y:S10]  /*11840*/  MUFU.EX2 R165, R165 ;  /* 0x000000a500a57308 */ /* 0x000ff40000000800 */
[----:B------:R-:W-:Y:S10]  /*11850*/  MUFU.EX2 R166, R166 ;  /* 0x000000a600a67308 */ /* 0x000ff40000000800 */
[----:B------:R-:W-:Y:S01]  /*11860*/  MUFU.EX2 R144, R144 ;  /* 0x0000009000907308 */ /* 0x000fe20000000800 */
[-C--:B--2---:R-:W-:Y:S06]  /*11870*/  HMMA.16816.F32 R20, R76, R84.reuse, R20 ;  /* 0x000000544c14723c */ /* 0x084fec0000001814 */
[C---:B------:R-:W-:Y:S03]  /*11880*/  HMMA.16816.F32 R24, R80.reuse, R84, R24 ;  /* 0x000000545018723c */ /* 0x040fe60000001818 */
[----:B------:R-:W-:Y:S03]  /*11890*/  MUFU.EX2 R139, R139 ;  /* 0x0000008b008b7308 */ /* 0x000fe60000000800 */
[-C--:B------:R-:W-:Y:S07]  /*118a0*/  HMMA.16816.F32 R28, R80, R86.reuse, R28 ;  /* 0x00000056501c723c */ /* 0x080fee000000181c */
[----:B------:R-:W-:Y:S01]  /*118b0*/  MUFU.EX2 R71, R222 ;  /* 0x000000de00477308 */ /* 0x000fe20000000800 */
[C---:B------:R-:W-:Y:S01]  /*118c0*/  HMMA.16816.F32 R32, R76.reuse, R86, R32 ;  /* 0x000000564c20723c */ /* 0x040fe20000001820 */
[----:B------:R-:W1:Y:S08]  /*118d0*/  LDSM.16.MT88.4 R84, [R245+0x8800] ;  /* 0x00880000f554783b */ /* 0x000e700000004200 */
[----:B------:R-:W-:Y:S10]  /*118e0*/  MUFU.EX2 R183, R183 ;  /* 0x000000b700b77308 */ /* 0x000ff40000000800 */
[----:B------:R-:W-:Y:S10]  /*118f0*/  MUFU.EX2 R180, R180 ;  /* 0x000000b400b47308 */ /* 0x000ff40000000800 */
[----:B------:R-:W-:Y:S10]  /*11900*/  MUFU.EX2 R173, R173 ;  /* 0x000000ad00ad7308 */ /* 0x000ff40000000800 */
[----:B------:R-:W-:Y:S10]  /*11910*/  MUFU.EX2 R182, R182 ;  /* 0x000000b600b67308 */ /* 0x000ff40000000800 */
[----:B------:R-:W-:Y:S01]  /*11920*/  MUFU.EX2 R181, R181 ;  /* 0x000000b500b57308 */ /* 0x000fe20000000800 */
[-C--:B-1----:R-:W-:Y:S09]  /*11930*/  HMMA.16816.F32 R36, R76, R84.reuse, R36 ;  /* 0x000000544c24723c */ /* 0x082ff20000001824 */
[----:B------:R1:W-:Y:S01]  /*11940*/  MUFU.EX2 R175, R220 ;  /* 0x000000dc00af7308 */ /* 0x0003e20000000800 */
[C---:B------:R-:W-:Y:S06]  /*11950*/  HMMA.16816.F32 R40, R80.reuse, R84, R40 ;  /* 0x000000545028723c */ /* 0x040fec0000001828 */
[-C--:B------:R-:W-:Y:S03]  /*11960*/  HMMA.16816.F32 R44, R80, R86.reuse, R44 ;  /* 0x00000056502c723c */ /* 0x080fe6000000182c */
[----:B------:R-:W-:Y:S03]  /*11970*/  MUFU.EX2 R219, R219 ;  /* 0x000000db00db7308 */ /* 0x000fe60000000800 */
[C---:B------:R-:W-:Y:S01]  /*11980*/  HMMA.16816.F32 R48, R76.reuse, R86, R48 ;  /* 0x000000564c30723c */ /* 0x040fe20000001830 */
[----:B------:R-:W2:Y:S06]  /*11990*/  LDSM.16.MT88.4 R84, [R244+0x8800] ;  /* 0x00880000f454783b */ /* 0x000eac0000004200 */
[----:B------:R-:W-:Y:S01]  /*119a0*/  MUFU.EX2 R212, R212 ;  /* 0x000000d400d47308 */ /* 0x000fe20000000800 */
[--C-:B-1----:R-:W-:Y:S03]  /*119b0*/  FFMA.FTZ R220, R205, UR4, -R100.reuse ;  /* 0x00000004cddc7c23 */ /* 0x102fe60008010864 */
[----:B------:R-:W-:Y:S06]  /*119c0*/  FFMA.FTZ R205, R207, UR4, -R100 ;  /* 0x00000004cfcd7c23 */ /* 0x000fec0008010864 */
        /* <DEDUP_REMOVED lines=8> */
[-C--:B------:R-:W-:Y:S01]  /*11a50*/  HMMA.16816.F32 R60, R80, R86.reuse, R60 ;  /* 0x00000056503c723c */ /* 0x080fe2000000183c */
[----:B------:R-:W1:Y:S02]  /*11a60*/  LDSM.16.MT88.4 R80, [R247+0x9000] ;  /* 0x00900000f750783b */ /* 0x000e640000004200 */
[----:B------:R-:W-:Y:S03]  /*11a70*/  F2FP.F16.F32.PACK_AB R85, R152, R161 ;  /* 0x000000a19855723e */ /* 0x000fe600000000ff */
[----:B------:R-:W-:Y:S03]  /*11a80*/  HMMA.16816.F32 R64, R76, R86, R64 ;  /* 0x000000564c40723c */ /* 0x000fe60000001840 */
[----:B------:R-:W-:Y:S02]  /*11a90*/  MUFU.EX2 R214, R214 ;  /* 0x000000d600d67308 */ /* 0x000fe40000000800 */
[----:B------:R-:W-:Y:S02]  /*11aa0*/  F2FP.F16.F32.PACK_AB R84, R163, R164 ;  /* 0x000000a4a354723e */ /* 0x000fe400000000ff */
[----:B------:R-:W-:Y:S01]  /*11ab0*/  F2FP.F16.F32.PACK_AB R77, R132, R141 ;  /* 0x0000008d844d723e */ /* 0x000fe200000000ff */
[----:B------:R-:W-:Y:S05]  /*11ac0*/  FADD.FTZ R141, R141, R140 ;  /* 0x0000008c8d8d7221 */ /* 0x000fea0000010000 */
[----:B------:R-:W-:Y:S01]  /*11ad0*/  MUFU.EX2 R211, R211 ;  /* 0x000000d300d37308 */ /* 0x000fe20000000800 */
[----:B------:R-:W-:Y:S01]  /*11ae0*/  F2FP.F16.F32.PACK_AB R79, R120, R143 ;  /* 0x0000008f784f723e */ /* 0x000fe200000000ff */
[----:B------:R-:W-:Y:S01]  /*11af0*/  FADD.FTZ R132, R132, R141 ;  /* 0x0000008d84847221 */ /* 0x000fe20000010000 */
[----:B------:R-:W-:Y:S02]  /*11b00*/  F2FP.F16.F32.PACK_AB R76, R155, R160 ;  /* 0x000000a09b4c723e */ /* 0x000fe400000000ff */
[----:B------:R-:W-:Y:S01]  /*11b10*/  F2FP.F16.F32.PACK_AB R78, R121, R142 ;  /* 0x0000008e794e723e */ /* 0x000fe200000000ff */
[----:B------:R-:W-:Y:S01]  /*11b20*/  FADD.FTZ R143, R143, R132 ;  /* 0x000000848f8f7221 */ /* 0x000fe20000010000 */
[----:B------:R-:W-:Y:S03]  /*11b30*/  F2FP.F16.F32.PACK_AB R87, R122, R147 ;  /* 0x000000937a57723e */ /* 0x000fe600000000ff */
[----:B------:R-:W-:Y:S01]  /*11b40*/  MUFU.EX2 R204, R204 ;  /* 0x000000cc00cc7308 */ /* 0x000fe20000000800 */
[----:B------:R-:W-:Y:S01]  /*11b50*/  F2FP.F16.F32.PACK_AB R86, R126, R129 ;  /* 0x000000817e56723e */ /* 0x000fe200000000ff */
[----:B------:R-:W-:Y:S04]  /*11b60*/  FADD.FTZ R120, R120, R143 ;  /* 0x0000008f78787221 */ /* 0x000fe80000010000 */
[----:B------:R-:W-:Y:S04]  /*11b70*/  FADD.FTZ R135, R135, R120 ;  /* 0x0000007887877221 */ /* 0x000fe80000010000 */
[----:B------:R-:W-:Y:S01]  /*11b80*/  MUFU.EX2 R221, R221 ;  /* 0x000000dd00dd7308 */ /* 0x000fe20000000800 */
[----:B------:R-:W-:Y:S04]  /*11b90*/  FADD.FTZ R134, R134, R135 ;  /* 0x0000008786867221 */ /* 0x000fe80000010000 */
[----:B------:R-:W-:Y:S05]  /*11ba0*/  FADD.FTZ R145, R145, R134 ;  /* 0x0000008691917221 */ /* 0x000fea0000010000 */
[----:B------:R-:W-:Y:S01]  /*11bb0*/  MUFU.EX2 R218, R218 ;  /* 0x000000da00da7308 */ /* 0x000fe20000000800 */
[-C--:B-1----:R-:W-:Y:S03]  /*11bc0*/  HMMA.16816.F32 R4, R76, R80.reuse, R4 ;  /* 0x000000504c04723c */ /* 0x082fe60000001804 */
[----:B------:R-:W-:Y:S03]  /*11bd0*/  FADD.FTZ R145, R136, R145 ;  /* 0x0000009188917221 */ /* 0x000fe60000010000 */
        /* <DEDUP_REMOVED lines=22> */
[----:B------:R-:W-:Y:S01]  /*11d40*/  MUFU.EX2 R106, R106 ;  /* 0x0000006a006a7308 */ /* 0x000fe20000000800 */
[-C--:B-1----:R-:W-:Y:S09]  /*11d50*/  HMMA.16816.F32 R36, R76, R80.reuse, R36 ;  /* 0x000000504c24723c */ /* 0x082ff20000001824 */
[----:B------:R-:W1:Y:S01]  /*11d60*/  MUFU.EX2 R102, R102 ;  /* 0x0000006600667308 */ /* 0x000e620000000800 */
[C---:B------:R-:W-:Y:S09]  /*11d70*/  HMMA.16816.F32 R40, R84.reuse, R80, R40 ;  /* 0x000000505428723c */ /* 0x040ff20000001828 */
[----:B------:R-:W-:Y:S01]  /*11d80*/  MUFU.EX2 R108, R234 ;  /* 0x000000ea006c7308 */ /* 0x000fe20000000800 */
[-C--:B------:R-:W-:Y:S06]  /*11d90*/  HMMA.16816.F32 R44, R84, R82.reuse, R44 ;  /* 0x00000052542c723c */ /* 0x080fec000000182c */
[C---:B------:R-:W-:Y:S01]  /*11da0*/  HMMA.16816.F32 R48, R76.reuse, R82, R48 ;  /* 0x000000524c30723c */ /* 0x040fe20000001830 */
[----:B------:R-:W2:Y:S02]  /*11db0*/  LDSM.16.MT88.4 R80, [R244+0x9000] ;  /* 0x00900000f450783b */ /* 0x000ea40000004200 */
[----:B------:R-:W-:Y:S02]  /*11dc0*/  MUFU.EX2 R119, R236 ;  /* 0x000000ec00777308 */ /* 0x000fe40000000800 */
[----:B-1----:R-:W-:Y:S08]  /*11dd0*/  F2FP.F16.F32.PACK_AB R191, R101, R102 ;  /* 0x0000006665bf723e */ /* 0x002ff000000000ff */
[----:B------:R-:W-:Y:S10]  /*11de0*/  MUFU.EX2 R109, R109 ;  /* 0x0000006d006d7308 */ /* 0x000ff40000000800 */
[----:B------:R-:W-:Y:S10]  /*11df0*/  MUFU.EX2 R103, R103 ;  /* 0x0000006700677308 */ /* 0x000ff40000000800 */
[----:B------:R-:W-:Y:S10]  /*11e00*/  MUFU.EX2 R239, R239 ;  /* 0x000000ef00ef7308 */ /* 0x000ff40000000800 */
[----:B------:R-:W-:Y:S01]  /*11e10*/  MUFU.EX2 R240, R240 ;  /* 0x000000f000f07308 */ /* 0x000fe20000000800 */
[-C--:B--2---:R-:W-:Y:S06]  /*11e20*/  HMMA.16816.F32 R52, R76, R80.reuse, R52 ;  /* 0x000000504c34723c */ /* 0x084fec0000001834 */
[C---:B------:R-:W-:Y:S06]  /*11e30*/  HMMA.16816.F32 R56, R84.reuse, R80, R56 ;  /* 0x000000505438723c */ /* 0x040fec0000001838 */
[-C--:B------:R-:W-:Y:S01]  /*11e40*/  HMMA.16816.F32 R60, R84, R82.reuse, R60 ;  /* 0x00000052543c723c */ /* 0x080fe2000000183c */
[----:B------:R-:W1:Y:S05]  /*11e50*/  LDSM.16.MT88.4 R84, [R247+0x9800] ;  /* 0x00980000f754783b */ /* 0x000e6a0000004200 */
[----:B------:R-:W-:Y:S03]  /*11e60*/  HMMA.16816.F32 R64, R76, R82, R64 ;  /* 0x000000524c40723c */ /* 0x000fe60000001840 */
[----:B------:R-:W2:Y:S04]  /*11e70*/  LDSM.16.MT88.4 R80, [R246+0x9800] ;  /* 0x00980000f650783b */ /* 0x000ea80000004200 */
[----:B------:R-:W-:Y:S04]  /*11e80*/  F2FP.F16.F32.PACK_AB R77, R156, R159 ;  /* 0x0000009f9c4d723e */ /* 0x000fe800000000ff */
[----:B------:R-:W-:Y:S02]  /*11e90*/  F2FP.F16.F32.PACK_AB R79, R138, R151 ;  /* 0x000000978a4f723e */ /* 0x000fe400000000ff */
[----:B------:R-:W-:Y:S02]  /*11ea0*/  F2FP.F16.F32.PACK_AB R76, R166, R165 ;  /* 0x000000a5a64c723e */ /* 0x000fe400000000ff */
[----:B------:R-:W-:Y:S01]  /*11eb0*/  F2FP.F16.F32.PACK_AB R78, R139, R144 ;  /* 0x000000908b4e723e */ /* 0x000fe200000000ff */
[-C--:B-1----:R-:W-:Y:S06]  /*11ec0*/  HMMA.16816.F32 R4, R72, R84.reuse, R4 ;  /* 0x000000544804723c */ /* 0x082fec0000001804 */
        /* <DEDUP_REMOVED lines=8> */
[----:B------:R-:W1:Y:S05]  /*11f50*/  LDSM.16.MT88.4 R80, [R245+0x9800] ;  /* 0x00980000f550783b */ /* 0x000e6a0000004200 */
[-C--:B-1----:R-:W-:Y:S06]  /*11f60*/  HMMA.16816.F32 R36, R72, R80.reuse, R36 ;  /* 0x000000504824723c */ /* 0x082fec0000001824 */
[C---:B------:R-:W-:Y:S06]  /*11f70*/  HMMA.16816.F32 R40, R76.reuse, R80, R40 ;  /* 0x000000504c28723c */ /* 0x040fec0000001828 */
[-C--:B------:R-:W-:Y:S06]  /*11f80*/  HMMA.16816.F32 R44, R76, R82.reuse, R44 ;  /* 0x000000524c2c723c */ /* 0x080fec000000182c */
[C---:B------:R-:W-:Y:S01]  /*11f90*/  HMMA.16816.F32 R48, R72.reuse, R82, R48 ;  /* 0x000000524830723c */ /* 0x040fe20000001830 */
[----:B------:R-:W1:Y:S05]  /*11fa0*/  LDSM.16.MT88.4 R80, [R244+0x9800] ;  /* 0x00980000f450783b */ /* 0x000e6a0000004200 */
[-C--:B-1----:R-:W-:Y:S06]  /*11fb0*/  HMMA.16816.F32 R52, R72, R80.reuse, R52 ;  /* 0x000000504834723c */ /* 0x082fec0000001834 */
[C---:B------:R-:W-:Y:S06]  /*11fc0*/  HMMA.16816.F32 R56, R76.reuse, R80, R56 ;  /* 0x000000504c38723c */ /* 0x040fec0000001838 */
[-C--:B------:R-:W-:Y:S06]  /*11fd0*/  HMMA.16816.F32 R60, R76, R82.reuse, R60 ;  /* 0x000000524c3c723c */ /* 0x080fec000000183c */
[----:B------:R-:W-:Y:S01]  /*11fe0*/  HMMA.16816.F32 R64, R72, R82, R64 ;  /* 0x000000524840723c */ /* 0x000fe20000001840 */
[----:B------:R-:W1:Y:S04]  /*11ff0*/  LDSM.16.MT88.4 R80, [R245+0xa000] ;  /* 0x00a00000f550783b */ /* 0x000e680000004200 */
[----:B------:R-:W-:Y:S02]  /*12000*/  F2FP.F16.F32.PACK_AB R77, R181, R182 ;  /* 0x000000b6b54d723e */ /* 0x000fe400000000ff */
        /* <DEDUP_REMOVED lines=25> */
[C---:B------:R-:W-:Y:S05]  /*121a0*/  HMMA.16816.F32 R48, R72.reuse, R82, R48 ;  /* 0x000000524830723c */ /* 0x040fea0000001830 */
[----:B------:R-:W-:Y:S01]  /*121b0*/  FADD.FTZ R118, R118, R81 ;  /* 0x0000005176767221 */ /* 0x000fe20000010000 */
[-C--:B--2---:R-:W-:Y:S05]  /*121c0*/  HMMA.16816.F32 R52, R72, R84.reuse, R52 ;  /* 0x000000544834723c */ /* 0x084fea0000001834 */
[----:B------:R-:W-:Y:S01]  /*121d0*/  FADD.FTZ R80, R115, R114 ;  /* 0x0000007273507221 */ /* 0x000fe20000010000 */
[C---:B------:R-:W-:Y:S01]  /*121e0*/  HMMA.16816.F32 R56, R76.reuse, R84, R56 ;  /* 0x000000544c38723c */ /* 0x040fe20000001838 */
[----:B------:R-:W-:Y:S04]  /*121f0*/  MUFU.EX2 R114, R237 ;  /* 0x000000ed00727308 */ /* 0x000fe80000000800 */
[--C-:B------:R-:W-:Y:S01]  /*12200*/  FFMA.FTZ R146, R94, UR4, -R113.reuse ;  /* 0x000000045e927c23 */ /* 0x100fe20008010871 */
[-C--:B------:R-:W-:Y:S05]  /*12210*/  HMMA.16816.F32 R60, R76, R86.reuse, R60 ;  /* 0x000000564c3c723c */ /* 0x080fea000000183c */
[----:B------:R-:W-:Y:S01]  /*12220*/  MUFU.EX2 R115, R238 ;  /* 0x000000ee00737308 */ /* 0x000fe20000000800 */
[----:B------:R-:W-:Y:S01]  /*12230*/  FADD.FTZ R118, R117, R118 ;  /* 0x0000007675767221 */ /* 0x000fe20000010000 */
[----:B------:R-:W-:Y:S01]  /*12240*/  HMMA.16816.F32 R64, R72, R86, R64 ;  /* 0x000000564840723c */ /* 0x000fe20000001840 */
[----:B------:R-:W-:Y:S03]  /*12250*/  LDSM.16.MT88.4 R84, [R244+0xa800] ;  /* 0x00a80000f454783b */ /* 0x000fe60000004200 */
[--C-:B------:R-:W-:Y:S01]  /*12260*/  FFMA.FTZ R117, R93, UR4, -R113.reuse ;  /* 0x000000045d757c23 */ /* 0x100fe20008010871 */
[----:B------:R-:W-:Y:S02]  /*12270*/  FADD.FTZ R93, R157, R80 ;  /* 0x000000509d5d7221 */ /* 0x000fe40000010000 */
[----:B------:R-:W-:Y:S01]  /*12280*/  F2FP.F16.F32.PACK_AB R73, R216, R217 ;  /* 0x000000d9d849723e */ /* 0x000fe200000000ff */
[----:B------:R-:W-:Y:S01]  /*12290*/  FFMA.FTZ R113, R92, UR4, -R113 ;  /* 0x000000045c717c23 */ /* 0x000fe20008010871 */
[----:B------:R-:W1:Y:S02]  /*122a0*/  LDSM.16.MT88.4 R80, [R246+0xa800] ;  /* 0x00a80000f650783b */ /* 0x000e640000004200 */
[----:B------:R-:W-:Y:S01]  /*122b0*/  F2FP.F16.F32.PACK_AB R75, R199, R208 ;  /* 0x000000d0c74b723e */ /* 0x000fe200000000ff */
[----:B------:R-:W-:Y:S01]  /*122c0*/  FADD.FTZ R176, R148, R93 ;  /* 0x0000005d94b07221 */ /* 0x000fe20000010000 */
[----:B------:R-:W-:Y:S01]  /*122d0*/  F2FP.F16.F32.PACK_AB R72, R214, R213 ;  /* 0x000000d5d648723e */ /* 0x000fe200000000ff */
[----:B------:R-:W-:Y:S01]  /*122e0*/  FFMA.FTZ R124, R105, UR4, -R100 ;  /* 0x00000004697c7c23 */ /* 0x000fe20008010864 */
[----:B------:R-:W-:Y:S01]  /*122f0*/  F2FP.F16.F32.PACK_AB R74, R204, R211 ;  /* 0x000000d3cc4a723e */ /* 0x000fe200000000ff */
[----:B------:R-:W-:Y:S01]  /*12300*/  MUFU.EX2 R113, R113 ;  /* 0x0000007100717308 */ /* 0x000fe20000000800 */
[----:B------:R-:W-:Y:S01]  /*12310*/  F2FP.F16.F32.PACK_AB R77, R218, R221 ;  /* 0x000000ddda4d723e */ /* 0x000fe200000000ff */
[----:B------:R-:W2:Y:S01]  /*12320*/  LDSM.16.MT88.4 R92, [R245+0xa800] ;  /* 0x00a80000f55c783b */ /* 0x000ea20000004200 */
[----:B------:R-:W-:Y:S01]  /*12330*/  F2FP.F16.F32.PACK_AB R79, R201, R206 ;  /* 0x000000cec94f723e */ /* 0x000fe200000000ff */
[----:B------:R-:W-:Y:S01]  /*12340*/  FADD.FTZ R157, R167, R118 ;  /* 0x00000076a79d7221 */ /* 0x000fe20000010000 */
[----:B------:R-:W-:Y:S01]  /*12350*/  F2FP.F16.F32.PACK_AB R76, R70, R209 ;  /* 0x000000d1464c723e */ /* 0x000fe200000000ff */
[-C--:B---3--:R-:W-:Y:S04]  /*12360*/  HMMA.16816.F32 R4, R72, R88.reuse, R4 ;  /* 0x000000584804723c */ /* 0x088fe80000001804 */
[----:B------:R-:W3:Y:S01]  /*12370*/  MUFU.EX2 R105, R104 ;  /* 0x0000006800697308 */ /* 0x000ee20000000800 */
[----:B------:R-:W-:Y:S01]  /*12380*/  F2FP.F16.F32.PACK_AB R78, R205, R220 ;  /* 0x000000dccd4e723e */ /* 0x000fe200000000ff */
[----:B------:R-:W-:Y:S01]  /*12390*/  FADD.FTZ R157, R162, R157 ;  /* 0x0000009da29d7221 */ /* 0x000fe20000010000 */
[----:B------:R-:W-:Y:S01]  /*123a0*/  FFMA.FTZ R118, R107, UR4, -R100 ;  /* 0x000000046b767c23 */ /* 0x000fe20008010864 */
[----:B------:R-:W-:Y:S03]  /*123b0*/  FADD.FTZ R148, R150, R171 ;  /* 0x000000ab96947221 */ /* 0x000fe60000010000 */
[----:B------:R-:W-:Y:S01]  /*123c0*/  FADD.FTZ R217, R217, R224 ;  /* 0x000000e0d9d97221 */ /* 0x000fe20000010000 */
[C---:B------:R-:W-:Y:S02]  /*123d0*/  HMMA.16816.F32 R8, R76.reuse, R88, R8 ;  /* 0x000000584c08723c */ /* 0x040fe40000001808 */
[----:B------:R-:W-:Y:S02]  /*123e0*/  MUFU.EX2 R104, R168 ;  /* 0x000000a800687308 */ /* 0x000fe40000000800 */
[----:B------:R-:W-:Y:S01]  /*123f0*/  FADD.FTZ R148, R149, R148 ;  /* 0x0000009495947221 */ /* 0x000fe20000010000 */
[----:B------:R-:W-:Y:S01]  /*12400*/  FADD.FTZ R217, R216, R217 ;  /* 0x000000d9d8d97221 */ /* 0x000fe20000010000 */
[-C--:B------:R-:W-:Y:S06]  /*12410*/  HMMA.16816.F32 R12, R76, R90.reuse, R12 ;  /* 0x0000005a4c0c723c */ /* 0x080fec000000180c */
[----:B------:R-:W4:Y:S01]  /*12420*/  MUFU.EX2 R107, R146 ;  /* 0x00000092006b7308 */ /* 0x000f220000000800 */
[----:B------:R-:W-:Y:S01]  /*12430*/  FADD.FTZ R89, R123, R176 ;  /* 0x000000b07b597221 */ /* 0x000fe20000010000 */
[C---:B------:R-:W-:Y:S01]  /*12440*/  HMMA.16816.F32 R16, R72.reuse, R90, R16 ;  /* 0x0000005a4810723c */ /* 0x040fe20000001810 */
[----:B------:R-:W-:Y:S03]  /*12450*/  LDSM.16.MT88.4 R176, [R247+0xb800] ;  /* 0x00b80000f7b0783b */ /* 0x000fe60000004200 */
[----:B------:R-:W-:Y:S02]  /*12460*/  FADD.FTZ R88, R128, R157 ;  /* 0x0000009d80587221 */ /* 0x000fe40000010000 */
[-C--:B-1----:R-:W-:Y:S02]  /*12470*/  HMMA.16816.F32 R20, R72, R80.reuse, R20 ;  /* 0x000000504814723c */ /* 0x082fe40000001814 */
[----:B------:R-:W-:Y:S03]  /*12480*/  MUFU.EX2 R118, R118 ;  /* 0x0000007600767308 */ /* 0x000fe60000000800 */
[----:B------:R-:W-:Y:S01]  /*12490*/  FADD.FTZ R127, R127, R88 ;  /* 0x000000587f7f7221 */ /* 0x000fe20000010000 */
[C---:B------:R-:W-:Y:S06]  /*124a0*/  HMMA.16816.F32 R24, R76.reuse, R80, R24 ;  /* 0x000000504c18723c */ /* 0x040fec0000001818 */
[----:B------:R-:W-:Y:S01]  /*124b0*/  MUFU.EX2 R124, R124 ;  /* 0x0000007c007c7308 */ /* 0x000fe20000000800 */
[--C-:B------:R-:W-:Y:S01]  /*124c0*/  FFMA.FTZ R128, R96, UR4, -R100.reuse ;  /* 0x0000000460807c23 */ /* 0x100fe20008010864 */
[-C--:B------:R-:W-:Y:S03]  /*124d0*/  HMMA.16816.F32 R28, R76, R82.reuse, R28 ;  /* 0x000000524c1c723c */ /* 0x080fe6000000181c */
[--C-:B------:R-:W-:Y:S03]  /*124e0*/  FFMA.FTZ R123, R99, UR4, -R100.reuse ;  /* 0x00000004637b7c23 */ /* 0x100fe60008010864 */
[C---:B------:R-:W-:Y:S01]  /*124f0*/  HMMA.16816.F32 R32, R72.reuse, R82, R32 ;  /* 0x000000524820723c */ /* 0x040fe20000001820 */
[----:B------:R-:W1:Y:S04]  /*12500*/  LDSM.16.MT88.4 R80, [R247+0xb000] ;  /* 0x00b00000f750783b */ /* 0x000e680000004200 */
[----:B------:R-:W-:Y:S01]  /*12510*/  FFMA.FTZ R100, R98, UR4, -R100 ;  /* 0x0000000462647c23 */ /* 0x000fe20008010864 */
[-C--:B--2---:R-:W-:Y:S01]  /*12520*/  HMMA.16816.F32 R36, R72, R92.reuse, R36 ;  /* 0x0000005c4824723c */ /* 0x084fe20000001824 */
[----:B------:R-:W-:Y:S02]  /*12530*/  MUFU.EX2 R123, R123 ;  /* 0x0000007b007b7308 */ /* 0x000fe40000000800 */
[----:B------:R-:W-:Y:S02]  /*12540*/  LDSM.16.MT88.4 R96, [R244+0xb000] ;  /* 0x00b00000f460783b */ /* 0x000fe40000004200 */
[----:B---3--:R-:W-:Y:S01]  /*12550*/  F2FP.F16.F32.PACK_AB R189, R105, R106 ;  /* 0x0000006a69bd723e */ /* 0x008fe200000000ff */
[C---:B------:R-:W-:Y:S05]  /*12560*/  HMMA.16816.F32 R40, R76.reuse, R92, R40 ;  /* 0x0000005c4c28723c */ /* 0x040fea0000001828 */
[----:B------:R-:W2:Y:S01]  /*12570*/  MUFU.EX2 R100, R100 ;  /* 0x0000006400647308 */ /* 0x000ea20000000800 */
[----:B----4-:R-:W-:Y:S01]  /*12580*/  F2FP.F16.F32.PACK_AB R188, R107, R104 ;  /* 0x000000686bbc723e */ /* 0x010fe200000000ff */
[-C--:B------:R-:W-:Y:S04]  /*12590*/  HMMA.16816.F32 R44, R76, R94.reuse, R44 ;  /* 0x0000005e4c2c723c */ /* 0x080fe8000000182c */
[----:B------:R-:W-:Y:S02]  /*125a0*/  FADD.FTZ R93, R116, R89 ;  /* 0x00000059745d7221 */ /* 0x000fe40000010000 */
[C---:B------:R-:W-:Y:S01]  /*125b0*/  HMMA.16816.F32 R48, R72.reuse, R94, R48 ;  /* 0x0000005e4830723c */ /* 0x040fe20000001830 */
[----:B------:R-:W3:Y:S04]  /*125c0*/  LDSM.16.MT88.4 R88, [R246+0xb000] ;  /* 0x00b00000f658783b */ /* 0x000ee80000004200 */
[----:B------:R-:W-:Y:S01]  /*125d0*/  FADD.FTZ R160, R160, R93 ;  /* 0x0000005da0a07221 */ /* 0x000fe20000010000 */
[-C--:B------:R-:W-:Y:S03]  /*125e0*/  HMMA.16816.F32 R52, R72, R84.reuse, R52 ;  /* 0x000000544834723c */ /* 0x080fe60000001834 */
[----:B------:R-:W4:Y:S02]  /*125f0*/  LDSM.16.MT88.4 R92, [R245+0xb000] ;  /* 0x00b00000f55c783b */ /* 0x000f240000004200 */
[----:B------:R-:W-:Y:S01]  /*12600*/  FADD.FTZ R116, R164, R127 ;  /* 0x0000007fa4747221 */ /* 0x000fe20000010000 */
[C---:B------:R-:W-:Y:S01]  /*12610*/  HMMA.16816.F32 R56, R76.reuse, R84, R56 ;  /* 0x000000544c38723c */ /* 0x040fe20000001838 */
[----:B------:R-:W5:Y:S04]  /*12620*/  MUFU.EX2 R84, R117 ;  /* 0x0000007500547308 */ /* 0x000f680000000800 */
[----:B--2---:R-:W-:Y:S01]  /*12630*/  F2FP.F16.F32.PACK_AB R162, R100, R123 ;  /* 0x0000007b64a2723e */ /* 0x004fe200000000ff */
        /* <DEDUP_REMOVED lines=19> */
[----:B-----5:R-:W-:Y:S01]  /*12770*/  F2FP.F16.F32.PACK_AB R190, R113, R84 ;  /* 0x0000005471be723e */ /* 0x020fe200000000ff */
[----:B------:R-:W-:Y:S01]  /*12780*/  FADD.FTZ R158, R158, R121 ;  /* 0x000000799e9e7221 */ /* 0x000fe20000010000 */
[----:B------:R-:W-:Y:S01]  /*12790*/  FADD.FTZ R156, R156, R159 ;  /* 0x0000009f9c9c7221 */ /* 0x000fe20000010000 */
[C---:B------:R-:W-:Y:S01]  /*127a0*/  HMMA.16816.F32 R8, R76.reuse, R80, R8 ;  /* 0x000000504c08723c */ /* 0x040fe20000001808 */
[----:B------:R1:W-:Y:S04]  /*127b0*/  MUFU.EX2 R80, R184 ;  /* 0x000000b800507308 */ /* 0x0003e80000000800 */
[----:B------:R-:W-:Y:S01]  /*127c0*/  FADD.FTZ R153, R153, R158 ;  /* 0x0000009e99997221 */ /* 0x000fe20000010000 */
[-C--:B------:R-:W-:Y:S05]  /*127d0*/  HMMA.16816.F32 R12, R76, R82.reuse, R12 ;  /* 0x000000524c0c723c */ /* 0x080fea000000180c */
[----:B------:R-:W2:Y:S01]  /*127e0*/  MUFU.EX2 R81, R170 ;  /* 0x000000aa00517308 */ /* 0x000ea20000000800 */
[----:B------:R-:W-:Y:S01]  /*127f0*/  FADD.FTZ R151, R151, R156 ;  /* 0x0000009c97977221 */ /* 0x000fe20000010000 */
[C---:B------:R-:W-:Y:S04]  /*12800*/  HMMA.16816.F32 R16, R72.reuse, R82, R16 ;  /* 0x000000524810723c */ /* 0x040fe80000001810 */
[----:B------:R-:W-:Y:S02]  /*12810*/  F2FP.F16.F32.PACK_AB R161, R240, R239 ;  /* 0x000000eff0a1723e */ /* 0x000fe400000000ff */
[-C--:B---3--:R-:W-:Y:S01]  /*12820*/  HMMA.16816.F32 R20, R72, R88.reuse, R20 ;  /* 0x000000584814723c */ /* 0x088fe20000001814 */
[----:B-1----:R-:W1:Y:S01]  /*12830*/  LDSM.16.MT88.4 R184, [R246+0xb800] ;  /* 0x00b80000f6b8783b */ /* 0x002e620000004200 */
[----:B------:R-:W-:Y:S03]  /*12840*/  MUFU.EX2 R82, R133 ;  /* 0x0000008500527308 */ /* 0x000fe60000000800 */
[----:B------:R-:W-:Y:S01]  /*12850*/  FADD.FTZ R116, R163, R116 ;  /* 0x00000074a3747221 */ /* 0x000fe20000010000 */
[C---:B------:R-:W-:Y:S06]  /*12860*/  HMMA.16816.F32 R24, R76.reuse, R88, R24 ;  /* 0x000000584c18723c */ /* 0x040fec0000001818 */
[----:B------:R-:W3:Y:S01]  /*12870*/  MUFU.EX2 R83, R128 ;  /* 0x0000008000537308 */ /* 0x000ee20000000800 */
[----:B--2---:R-:W-:Y:S01]  /*12880*/  F2FP.F16.F32.PACK_AB R163, R81, R80 ;  /* 0x0000005051a3723e */ /* 0x004fe200000000ff */
[-C--:B------:R-:W-:Y:S03]  /*12890*/  HMMA.16816.F32 R28, R76, R90.reuse, R28 ;  /* 0x0000005a4c1c723c */ /* 0x080fe6000000181c */
[----:B------:R-:W-:Y:S03]  /*128a0*/  FADD.FTZ R151, R138, R151 ;  /* 0x000000978a977221 */ /* 0x000fe60000010000 */
[C---:B------:R-:W-:Y:S05]  /*128b0*/  HMMA.16816.F32 R32, R72.reuse, R90, R32 ;  /* 0x0000005a4820723c */ /* 0x040fea0000001820 */
[----:B------:R-:W-:Y:S01]  /*128c0*/  FADD.FTZ R154, R154, R153 ;  /* 0x000000999a9a7221 */ /* 0x000fe20000010000 */
[-C--:B----4-:R-:W-:Y:S05]  /*128d0*/  HMMA.16816.F32 R36, R72, R92.reuse, R36 ;  /* 0x0000005c4824723c */ /* 0x090fea0000001824 */
[----:B---3--:R-:W-:Y:S01]  /*128e0*/  F2FP.F16.F32.PACK_AB R160, R83, R82 ;  /* 0x0000005253a0723e */ /* 0x008fe200000000ff */
[C---:B------:R-:W-:Y:S05]  /*128f0*/  HMMA.16816.F32 R40, R76.reuse, R92, R40 ;  /* 0x0000005c4c28723c */ /* 0x040fea0000001828 */
[----:B------:R-:W-:Y:S01]  /*12900*/  FADD.FTZ R182, R182, R151 ;  /* 0x00000097b6b67221 */ /* 0x000fe20000010000 */
[-C--:B------:R-:W-:Y:S05]  /*12910*/  HMMA.16816.F32 R44, R76, R94.reuse, R44 ;  /* 0x0000005e4c2c723c */ /* 0x080fea000000182c */
[----:B------:R-:W-:Y:S01]  /*12920*/  FADD.FTZ R182, R181, R182 ;  /* 0x000000b6b5b67221 */ /* 0x000fe20000010000 */
        /* <DEDUP_REMOVED lines=10> */
[-C--:B------:R-:W-:Y:S01]  /*129d0*/  HMMA.16816.F32 R156, R188, R176.reuse, R4 ;  /* 0x000000b0bc9c723c */ /* 0x080fe20000001804 */
[----:B------:R-:W2:Y:S04]  /*129e0*/  LDSM.16.MT88.4 R4, [R244+0xb800] ;  /* 0x00b80000f404783b */ /* 0x000ea80000004200 */
[----:B------:R-:W-:Y:S01]  /*129f0*/  FADD.FTZ R174, R174, R175 ;  /* 0x000000afaeae7221 */ /* 0x000fe20000010000 */
[C---:B------:R-:W-:Y:S05]  /*12a00*/  HMMA.16816.F32 R140, R160.reuse, R176, R8 ;  /* 0x000000b0a08c723c */ /* 0x040fea0000001808 */
        /* <DEDUP_REMOVED lines=38> */
[----:B------:R-:W-:Y:S04]  /*12c70*/  HMMA.16816.F32 R188, R188, R6, R64 ;  /* 0x00000006bcbc723c */ /* 0x000fe80000001840 */
[----:B------:R1:W-:Y:S01]  /*12c80*/  STL [R1+0x84], R4 ;  /* 0x0000840401007387 */ /* 0x0003e20000100800 */
[----:B------:R-:W-:Y:S01]  /*12c90*/  FADD.FTZ R114, R114, R119 ;  /* 0x0000007772727221 */ /* 0x000fe20000010000 */
[----:B------:R-:W-:Y:S01]  /*12ca0*/  FADD.FTZ R214, R214, R213 ;  /* 0x000000d5d6d67221 */ /* 0x000fe20000010000 */
[----:B------:R-:W-:Y:S01]  /*12cb0*/  FADD.FTZ R212, R212, R219 ;  /* 0x000000dbd4d47221 */ /* 0x000fe20000010000 */
[----:B------:R-:W-:Y:S03]  /*12cc0*/  MOV R199, R0 ;  /* 0x0000000000c77202 */ /* 0x000fe60000000f00 */
        /* <DEDUP_REMOVED lines=17> */
[----:B------:R3:W-:Y:S01]  /*12de0*/  STL [R1+0x80], R6 ;  /* 0x0000800601007387 */ /* 0x0007e20000100800 */
[----:B------:R-:W-:Y:S01]  /*12df0*/  FADD.FTZ R111, R111, R110 ;  /* 0x0000006e6f6f7221 */ /* 0x000fe20000010000 */
[----:B------:R-:W-:Y:S03]  /*12e00*/  FADD.FTZ R220, R205, R220 ;  /* 0x000000dccddc7221 */ /* 0x000fe60000010000 */
[----:B------:R-:W-:Y:S01]  /*12e10*/  FADD.FTZ R104, R104, R111 ;  /* 0x0000006f68687221 */ /* 0x000fe20000010000 */
[----:B------:R-:W-:Y:S03]  /*12e20*/  FADD.FTZ R109, R109, R220 ;  /* 0x000000dc6d6d7221 */ /* 0x000fe60000010000 */
[----:B------:R-:W-:Y:S01]  /*12e30*/  FADD.FTZ R107, R107, R104 ;  /* 0x000000686b6b7221 */ /* 0x000fe20000010000 */
[----:B------:R-:W-:Y:S03]  /*12e40*/  FADD.FTZ R118, R118, R109 ;  /* 0x0000006d76767221 */ /* 0x000fe60000010000 */
[----:B------:R-:W-:Y:S01]  /*12e50*/  FADD.FTZ R84, R84, R107 ;  /* 0x0000006b54547221 */ /* 0x000fe20000010000 */
[----:B------:R-:W-:Y:S03]  /*12e60*/  FADD.FTZ R103, R103, R118 ;  /* 0x0000007667677221 */ /* 0x000fe60000010000 */
[----:B------:R-:W-:Y:S01]  /*12e70*/  FADD.FTZ R5, R113, R84 ;  /* 0x0000005471057221 */ /* 0x000fe20000010000 */
[----:B------:R-:W-:Y:S04]  /*12e80*/  FADD.FTZ R103, R124, R103 ;  /* 0x000000677c677221 */ /* 0x000fe80000010000 */
[----:B------:R3:W-:Y:S01]  /*12e90*/  STL [R1+0x7c], R5 ;  /* 0x00007c0501007387 */ /* 0x0007e20000100800 */
[----:B------:R-:W-:Y:S04]  /*12ea0*/  FADD.FTZ R82, R82, R103 ;  /* 0x0000006752527221 */ /* 0x000fe80000010000 */
[----:B------:R-:W-:Y:S04]  /*12eb0*/  FADD.FTZ R82, R83, R82 ;  /* 0x0000005253527221 */ /* 0x000fe80000010000 */
[----:B------:R-:W-:Y:S04]  /*12ec0*/  FADD.FTZ R123, R123, R82 ;  /* 0x000000527b7b7221 */ /* 0x000fe80000010000 */
[----:B-1----:R-:W-:Y:S05]  /*12ed0*/  FADD.FTZ R4, R100, R123 ;  /* 0x0000007b64047221 */ /* 0x002fea0000010000 */
[----:B------:R3:W-:Y:S01]  /*12ee0*/  STL [R1+0x78], R4 ;  /* 0x0000780401007387 */ /* 0x0007e20000100800 */
[----:B------:R-:W-:Y:S05]  /*12ef0*/  @P1 BRA `(.L_x_518) ;  /* 0xffffff9000541947 */ /* 0x000fea000383ffff */
.L_x_517:
[----:B------:R-:W4:Y:S04]  /*12f00*/  LDL.LU R7, [R1+0x7c] ;  /* 0x00007c0001077983 */ /* 0x000f280000300800 */
[----:B---3--:R-:W3:Y:S04]  /*12f10*/  LDL.LU R6, [R1+0x84] ;  /* 0x0000840001067983 */ /* 0x008ee80000300800 */
[----:B------:R-:W5:Y:S04]  /*12f20*/  LDL.LU R18, [R1+0x78] ;  /* 0x0000780001127983 */ /* 0x000f680000300800 */
[----:B------:R-:W5:Y:S01]  /*12f30*/  LDL.LU R16, [R1+0x80] ;  /* 0x0000800001107983 */ /* 0x000f620000300800 */
[----:B------:R-:W1:Y:S01]  /*12f40*/  S2UR UR6, SR_CgaCtaId ;  /* 0x00000000000679c3 */ /* 0x000e620000008800 */
[----:B------:R-:W-:Y:S01]  /*12f50*/  UISETP.NE.AND UP0, UPT, UR15, -0x1, UPT ;  /* 0xffffffff0f00788c */ /* 0x000fe2000bf05270 */
[----:B------:R-:W2:Y:S01]  /*12f60*/  S2R R5, SR_TID.X ;  /* 0x0000000000057919 */ /* 0x000ea20000002100 */
[----:B------:R-:W-:-:S09]  /*12f70*/  UMOV UR7, 0x400 ;  /* 0x0000040000077882 */ /* 0x000fd20000000000 */
[----:B------:R-:W-:Y:S02]  /*12f80*/  @UP0 ULDC.64 UR4, c[0x0][0x298] ;  /* 0x0000a60000040ab9 */ /* 0x000fe40000000a00 */
[----:B------:R-:W-:-:S07]  /*12f90*/  @UP0 UIMAD.WIDE.U32 UR8, UR15, UR4, URZ ;  /* 0x000000040f0802a5 */ /* 0x000fce000f8e003f */
[----:B------:R-:W-:Y:S01]  /*12fa0*/  @UP0 UMOV UR4, UR8 ;  /* 0x0000000800040c82 */ /* 0x000fe20008000000 */
[----:B-1----:R-:W-:Y:S02]  /*12fb0*/  ULEA UR7, UR6, UR7, 0x18 ;  /* 0x0000000706077291 */ /* 0x002fe4000f8ec03f */
[----:B------:R-:W-:Y:S01]  /*12fc0*/  @UP0 UIMAD UR6, UR15, UR5, UR9 ;  /* 0x000000050f0602a4 */ /* 0x000fe2000f8e0209 */
[----:B--2---:R-:W-:-:S04]  /*12fd0*/  SHF.R.S32.HI R4, RZ, 0x1f, R5 ;  /* 0x0000001fff047819 */ /* 0x004fc80000011405 */
[----:B------:R-:W-:-:S04]  /*12fe0*/  LEA.HI R14, R4, R5, RZ, 0x2 ;  /* 0x00000005040e7211 */ /* 0x000fc800078f10ff */
[--C-:B------:R-:W-:Y:S01]  /*12ff0*/  SHF.R.S32.HI R8, RZ, 0x1f, R14.reuse ;  /* 0x0000001fff087819 */ /* 0x100fe2000001140e */
[----:B----4-:R-:W1:Y:S04]  /*13000*/  SHFL.BFLY PT, R12, R7, 0x2, 0x1f ;  /* 0x0c401f00070c7f89 */ /* 0x010e6800000e0000 */
[----:B---3--:R-:W2:Y:S04]  /*13010*/  SHFL.BFLY PT, R10, R6, 0x2, 0x1f ;  /* 0x0c401f00060a7f89 */ /* 0x008ea800000e0000 */
[----:B-----5:R-:W3:Y:S04]  /*13020*/  SHFL.BFLY PT, R9, R18, 0x2, 0x1f ;  /* 0x0c401f0012097f89 */ /* 0x020ee800000e0000 */
[----:B------:R-:W4:Y:S01]  /*13030*/  SHFL.BFLY PT, R17, R16, 0x2, 0x1f ;  /* 0x0c401f0010117f89 */ /* 0x000f2200000e0000 */
        /* <DEDUP_REMOVED lines=8> */
[----:B------:R-:W2:Y:S01]  /*130c0*/  S2R R6, SR_TID.X ;  /* 0x0000000000067919 */ /* 0x000ea20000002100 */
[----:B---3--:R-:W-:Y:S01]  /*130d0*/  FADD.FTZ R9, R9, R18 ;  /* 0x0000001209097221 */ /* 0x008fe20000010000 */
[----:B----4-:R-:W-:Y:S02]  /*130e0*/  FADD.FTZ R17, R17, R16 ;  /* 0x0000001011117221 */ /* 0x010fe40000010000 */
[----:B------:R-:W-:Y:S01]  /*130f0*/  IMAD.IADD R8, R7, 0x1, -R8 ;  /* 0x0000000107087824 */ /* 0x000fe200078e0a08 */
[----:B------:R-:W-:Y:S01]  /*13100*/  LEA.HI R7, R4, R5, RZ, 0x5 ;  /* 0x0000000504077211 */ /* 0x000fe200078f28ff */
[----:B------:R3:W4:Y:S02]  /*13110*/  SHFL.BFLY PT, R19, R10, 0x1, 0x1f ;  /* 0x0c201f000a137f89 */ /* 0x00072400000e0000 */
[C---:B------:R-:W-:Y:S01]  /*13120*/  IMAD.SHL.U32 R15, R8.reuse, 0x40, RZ ;  /* 0x00000040080f7824 */ /* 0x040fe200078e00ff */
[----:B------:R-:W-:Y:S01]  /*13130*/  SHF.R.S32.HI R13, RZ, 0x5, R7 ;  /* 0x00000005ff0d7819 */ /* 0x000fe20000011407 */
[----:B------:R3:W2:Y:S01]  /*13140*/  SHFL.BFLY PT, R18, R9, 0x1, 0x1f ;  /* 0x0c201f0009127f89 */ /* 0x0006a200000e0000 */
[----:B------:R-:W-:-:S02]  /*13150*/  R2P PR, R8, 0x6 ;  /* 0x0000000608007804 */ /* 0x000fc40000000000 */
[----:B------:R-:W-:Y:S01]  /*13160*/  LOP3.LUT R15, R15, 0x1c0, RZ, 0xc0, !PT ;  /* 0x000001c00f0f7812 */ /* 0x000fe200078ec0ff */
[----:B------:R-:W-:Y:S01]  /*13170*/  IMAD R13, R13, 0x200, R14 ;  /* 0x000002000d0d7824 */ /* 0x000fe200078e020e */
[----:B------:R-:W-:Y:S01]  /*13180*/  PLOP3.LUT P3, PT, PT, PT, UP0, 0x80, 0x0 ;  /* 0x000000000000781c */ /* 0x000fe20003f6f008 */
[----:B------:R3:W2:Y:S01]  /*13190*/  SHFL.BFLY PT, R16, R17, 0x1, 0x1f ;  /* 0x0c201f0011107f89 */ /* 0x0006a200000e0000 */
[----:B------:R-:W-:Y:S01]  /*131a0*/  LEA.HI R14, R15, R15, RZ, 0x1d ;  /* 0x0000000f0f0e7211 */ /* 0x000fe200078fe8ff */
[----:B------:R-:W-:Y:S02]  /*131b0*/  IMAD.MOV.U32 R15, RZ, RZ, 0x3f800000 ;  /* 0x3f800000ff0f7424 */ /* 0x000fe400078e00ff */
[----:B-1----:R-:W-:Y:S02]  /*131c0*/  FADD.FTZ R11, R12, R11 ;  /* 0x0000000b0c0b7221 */ /* 0x002fe40000010000 */
[----:B------:R-:W-:Y:S02]  /*131d0*/  IMAD.U32 R14, R13, 0x2, R14 ;  /* 0x000000020d0e7824 */ /* 0x000fe400078e000e */
[----:B------:R-:W-:Y:S01]  /*131e0*/  IMAD.MOV.U32 R13, RZ, RZ, 0x20 ;  /* 0x00000020ff0d7424 */ /* 0x000fe200078e00ff */
[----:B------:R-:W-:-:S02]  /*131f0*/  FSETP.NE.FTZ.AND P0, PT, R11, RZ, PT ;  /* 0x000000ff0b00720b */ /* 0x000fc40003f15000 */
[----:B------:R-:W-:Y:S02]  /*13200*/  LEA R14, R14, UR7, 0x1 ;  /* 0x000000070e0e7c11 */ /* 0x000fe4000f8e08ff */
[----:B------:R-:W-:-:S03]  /*13210*/  SEL R13, R13, 0xffffffe0, !P1 ;  /* 0xffffffe00d0d7807 */ /* 0x000fc60004800000 */
[C---:B------:R-:W-:Y:S02]  /*13220*/  VIADD R12, R14.reuse, 0x40 ;  /* 0x000000400e0c7836 */ /* 0x040fe40000000000 */
[----:B------:R-:W-:Y:S01]  /*13230*/  @P2 VIADD R12, R14, 0xffffffc0 ;  /* 0xffffffc00e0c2836 */ /* 0x000fe20000000000 */
[----:B----4-:R-:W-:Y:S06]  /*13240*/  @P3 BRA `(.L_x_521) ;  /* 0x0000000000203947 */ /* 0x010fec0003800000 */
        /* <DEDUP_REMOVED lines=8> */
.L_x_521:
[----:B------:R-:W-:Y:S01]  /*132d0*/  ULDC.U8 UR5, c[0x0][0x3d8] ;  /* 0x0000f60000057ab9 */ /* 0x000fe20000000000 */
[----:B------:R-:W-:Y:S01]  /*132e0*/  ULDC.U8 UR8, c[0x0][0x3d9] ;  /* 0x0000f64000087ab9 */ /* 0x000fe20000000000 */
[----:B------:R-:W-:Y:S01]  /*132f0*/  ISETP.NE.AND P3, PT, RZ, UR5, PT ;  /* 0x00000005ff007c0c */ /* 0x000fe2000bf65270 */
[----:B------:R1:W4:Y:S01]  /*13300*/  @P0 MUFU.RCP R15, R11 ;  /* 0x0000000b000f0308 */ /* 0x0003220000001000 */
[----:B---3--:R-:W-:Y:S01]  /*13310*/  FADD.FTZ R10, R10, R19 ;  /* 0x000000130a0a7221 */ /* 0x008fe20000010000 */
[----:B--2---:R-:W-:Y:S01]  /*13320*/  SHF.R.S32.HI R19, RZ, 0x1f, R6 ;  /* 0x0000001fff137819 */ /* 0x004fe20000011406 */
[----:B------:R-:W-:Y:S01]  /*13330*/  FADD.FTZ R9, R9, R18 ;  /* 0x0000001209097221 */ /* 0x000fe20000010000 */
[----:B------:R-:W-:Y:S02]  /*13340*/  ISETP.NE.OR P1, PT, RZ, UR8, !P3 ;  /* 0x00000008ff007c0c */ /* 0x000fe4000df25670 */
[----:B------:R-:W-:Y:S02]  /*13350*/  CS2R R22, SRZ ;  /* 0x0000000000167805 */ /* 0x000fe4000001ff00 */
[----:B------:R-:W-:-:S02]  /*13360*/  LEA.HI R18, R4, R5, RZ, 0x3 ;  /* 0x0000000504127211 */ /* 0x000fc400078f18ff */
[----:B------:R-:W-:Y:S02]  /*13370*/  PLOP3.LUT P6, PT, PT, PT, PT, 0x8, 0x0 ;  /* 0x000000000000781c */ /* 0x000fe40003fce170 */
[----:B------:R-:W-:Y:S02]  /*13380*/  LEA.HI R4, R19, R6, RZ, 0x3 ;  /* 0x0000000613047211 */ /* 0x000fe400078f18ff */
[----:B------:R-:W-:-:S03]  /*13390*/  LOP3.LUT R20, R7, 0xffffffe0, RZ, 0xc0, !PT ;  /* 0xffffffe007147812 */ /* 0x000fc600078ec0ff */
[----:B-1--4-:R-:W-:Y:S06]  /*133a0*/  @P1 BRA `(.L_x_522) ;  /* 0x0000000000201947 */ /* 0x012fec0003800000 */
        /* <DEDUP_REMOVED lines=8> */
.L_x_522:
[----:B------:R-:W-:Y:S01]  /*13430*/  ISETP.NE.AND P2, PT, RZ, UR8, PT ;  /* 0x00000008ff007c0c */ /* 0x000fe2000bf45270 */
[----:B------:R-:W-:Y:S01]  /*13440*/  FADD.FTZ R16, R17, R16 ;  /* 0x0000001011107221 */ /* 0x000fe20000010000 */
[----:B------:R-:W-:Y:S01]  /*13450*/  IADD3 R20, -R20, R5, RZ ;  /* 0x0000000514147210 */ /* 0x000fe20007ffe1ff */
[C---:B------:R-:W-:Y:S01]  /*13460*/  FMUL.FTZ R156, R15.reuse, R156 ;  /* 0x0000009c0f9c7220 */ /* 0x040fe20000410000 */
[----:B------:R-:W-:Y:S01]  /*13470*/  LOP3.LUT R5, R4, 0xfffffff8, RZ, 0xc0, !PT ;  /* 0xfffffff804057812 */ /* 0x000fe200078ec0ff */
[C---:B------:R-:W-:Y:S01]  /*13480*/  FMUL.FTZ R157, R15.reuse, R157 ;  /* 0x0000009d0f9d7220 */ /* 0x040fe20000410000 */
[----:B------:R-:W-:Y:S01]  /*13490*/  LOP3.LUT R8, R8, 0x1, RZ, 0xc0, !PT ;  /* 0x0000000108087812 */ /* 0x000fe200078ec0ff */
[----:B------:R-:W-:Y:S01]  /*134a0*/  FMUL.FTZ R176, R15, R176 ;  /* 0x000000b00fb07220 */ /* 0x000fe20000410000 */
[----:B------:R-:W-:Y:S01]  /*134b0*/  IADD3 R5, -R5, R6, RZ ;  /* 0x0000000605057210 */ /* 0x000fe20007ffe1ff */
[C---:B------:R-:W-:Y:S01]  /*134c0*/  FMUL.FTZ R177, R15.reuse, R177 ;  /* 0x000000b10fb17220 */ /* 0x040fe20000410000 */
[----:B------:R-:W-:Y:S01]  /*134d0*/  ISETP.NE.U32.AND P1, PT, R8, 0x1, PT ;  /* 0x000000010800780c */ /* 0x000fe20003f25070 */
[C---:B------:R-:W-:Y:S01]  /*134e0*/  FMUL.FTZ R168, R15.reuse, R168 ;  /* 0x000000a80fa87220 */ /* 0x040fe20000410000 */
[----:B------:R-:W-:Y:S01]  /*134f0*/  MOV R7, 0x10 ;  /* 0x0000001000077802 */ /* 0x000fe20000000f00 */
[----:B------:R-:W1:Y:S01]  /*13500*/  @!P2 LDC R6, c[0x0][0x2c4] ;  /* 0x0000b100ff06ab82 */ /* 0x000e620000000800 */
[----:B------:R-:W-:Y:S01]  /*13510*/  FSETP.NE.FTZ.AND P4, PT, R10, RZ, PT ;  /* 0x000000ff0a00720b */ /* 0x000fe20003f95000 */
[----:B------:R-:W-:Y:S01]  /*13520*/  FMUL.FTZ R169, R15, R169 ;  /* 0x000000a90fa97220 */ /* 0x000fe20000410000 */
        /* <DEDUP_REMOVED lines=8> */
[----:B------:R-:W-:Y:S01]  /*135b0*/  MOV R8, 0x3f800000 ;  /* 0x3f80000000087802 */ /* 0x000fe20000000f00 */
[C---:B------:R-:W-:Y:S01]  /*135c0*/  FMUL.FTZ R192, R15.reuse, R192 ;  /* 0x000000c00fc07220 */ /* 0x040fe20000410000 */
[----:B------:R-:W-:Y:S01]  /*135d0*/  MOV R17, 0x3f800000 ;  /* 0x3f80000000117802 */ /* 0x000fe20000000f00 */
[C---:B------:R-:W-:Y:S01]  /*135e0*/  FMUL.FTZ R193, R15.reuse, R193 ;  /* 0x000000c10fc17220 */ /* 0x040fe20000410000 */
[----:B------:R-:W-:Y:S01]  /*135f0*/  MOV R19, 0x3f800000 ;  /* 0x3f80000000137802 */ /* 0x000fe20000000f00 */
[C---:B------:R-:W-:Y:S01]  /*13600*/  FMUL.FTZ R180, R15.reuse, R180 ;  /* 0x000000b40fb47220 */ /* 0x040fe20000410000 */
[----:B------:R-:W2:Y:S01]  /*13610*/  @P4 MUFU.RCP R8, R10 ;  /* 0x0000000a00084308 */ /* 0x000ea20000001000 */
[C---:B------:R-:W-:Y:S01]  /*13620*/  FMUL.FTZ R181, R15.reuse, R181 ;  /* 0x000000b50fb57220 */ /* 0x040fe20000410000 */
[C---:B------:R-:W-:Y:S01]  /*13630*/  FMUL.FTZ R188, R15.reuse, R188 ;  /* 0x000000bc0fbc7220 */ /* 0x040fe20000410000 */
[----:B------:R-:W-:Y:S01]  /*13640*/  FMUL.FTZ R15, R15, R189 ;  /* 0x000000bd0f0f7220 */ /* 0x000fe20000410000 */
[----:B------:R-:W-:Y:S01]  /*13650*/  F2FP.F16.F32.PACK_AB R157, R157, R156 ;  /* 0x0000009c9d9d723e */ /* 0x000fe200000000ff */
[----:B------:R-:W3:Y:S01]  /*13660*/  S2UR UR5, SR_CTAID.X ;  /* 0x00000000000579c3 */ /* 0x000ee20000002500 */
[----:B------:R-:W-:Y:S01]  /*13670*/  F2FP.F16.F32.PACK_AB R176, R177, R176 ;  /* 0x000000b0b1b0723e */ /* 0x000fe200000000ff */
[----:B------:R-:W-:Y:S01]  /*13680*/  BSSY B0, `(.L_x_523) ;  /* 0x00000d6000007945 */ /* 0x000fe20003800000 */
[----:B------:R-:W4:Y:S01]  /*13690*/  @P3 MUFU.RCP R17, R9 ;  /* 0x0000000900113308 */ /* 0x000f220000001000 */
[----:B------:R-:W-:Y:S01]  /*136a0*/  F2FP.F16.F32.PACK_AB R188, R15, R188 ;  /* 0x000000bc0fbc723e */ /* 0x000fe200000000ff */
[----:B------:R-:W-:Y:S01]  /*136b0*/  STS [R14], R157 ;  /* 0x0000009d0e007388 */ /* 0x000fe20000000800 */
[----:B------:R-:W-:-:S02]  /*136c0*/  IADD3 R15, R14, R7, RZ ;  /* 0x000000070e0f7210 */ /* 0x000fc40007ffe0ff */
[----:B-1----:R-:W1:Y:S01]  /*136d0*/  @P1 LDC R6, c[0x0][0x2e4] ;  /* 0x0000b900ff061b82 */ /* 0x002e620000000800 */
[----:B------:R-:W-:Y:S02]  /*136e0*/  FSETP.NE.FTZ.AND P1, PT, R16, RZ, PT ;  /* 0x000000ff1000720b */ /* 0x000fe40003f35000 */
[----:B------:R-:W-:Y:S01]  /*136f0*/  LOP3.LUT P5, RZ, R20, 0x3, RZ, 0xc0, !PT ;  /* 0x0000000314ff7812 */ /* 0x000fe200078ac0ff */
[C---:B--2---:R-:W-:Y:S01]  /*13700*/  FMUL.FTZ R158, R8.reuse, R158 ;  /* 0x0000009e089e7220 */ /* 0x044fe20000410000 */
[C---:B------:R-:W-:Y:S01]  /*13710*/  FMUL.FTZ R159, R8.reuse, R159 ;  /* 0x0000009f089f7220 */ /* 0x040fe20000410000 */
[C---:B------:R-:W-:Y:S01]  /*13720*/  FMUL.FTZ R178, R8.reuse, R178 ;  /* 0x000000b208b27220 */ /* 0x040fe20000410000 */
[C---:B------:R-:W-:Y:S01]  /*13730*/  FMUL.FTZ R179, R8.reuse, R179 ;  /* 0x000000b308b37220 */ /* 0x040fe20000410000 */
[C---:B------:R-:W-:Y:S01]  /*13740*/  FMUL.FTZ R170, R8.reuse, R170 ;  /* 0x000000aa08aa7220 */ /* 0x040fe20000410000 */
[C---:B------:R-:W-:Y:S01]  /*13750*/  FMUL.FTZ R171, R8.reuse, R171 ;  /* 0x000000ab08ab7220 */ /* 0x040fe20000410000 */
[----:B------:R-:W-:Y:S01]  /*13760*/  F2FP.F16.F32.PACK_AB R159, R159, R158 ;  /* 0x0000009e9f9f723e */ /* 0x000fe200000000ff */
[C---:B------:R-:W-:Y:S01]  /*13770*/  FMUL.FTZ R186, R8.reuse, R186 ;  /* 0x000000ba08ba7220 */ /* 0x040fe20000410000 */
[C---:B----4-:R-:W-:Y:S01]  /*13780*/  FMUL.FTZ R140, R17.reuse, R140 ;  /* 0x0000008c118c7220 */ /* 0x050fe20000410000 */
[C---:B------:R-:W-:Y:S01]  /*13790*/  FMUL.FTZ R141, R17.reuse, R141 ;  /* 0x0000008d118d7220 */ /* 0x040fe20000410000 */
[----:B------:R-:W2:Y:S01]  /*137a0*/  @P1 MUFU.RCP R19, R16 ;  /* 0x0000001000131308 */ /* 0x000ea20000001000 */
[C---:B------:R-:W-:Y:S01]  /*137b0*/  FMUL.FTZ R132, R17.reuse, R132 ;  /* 0x0000008411847220 */ /* 0x040fe20000410000 */
[----:B------:R-:W-:Y:S01]  /*137c0*/  FMUL.FTZ R133, R17, R133 ;  /* 0x0000008511857220 */ /* 0x000fe20000410000 */
[----:B------:R-:W-:Y:S01]  /*137d0*/  F2FP.F16.F32.PACK_AB R178, R179, R178 ;  /* 0x000000b2b3b2723e */ /* 0x000fe200000000ff */
[C---:B------:R-:W-:Y:S01]  /*137e0*/  FMUL.FTZ R187, R8.reuse, R187 ;  /* 0x000000bb08bb7220 */ /* 0x040fe20000410000 */
[----:B------:R-:W-:Y:S01]  /*137f0*/  F2FP.F16.F32.PACK_AB R141, R141, R140 ;  /* 0x0000008c8d8d723e */ /* 0x000fe200000000ff */
[C---:B------:R-:W-:Y:S01]  /*13800*/  FMUL.FTZ R174, R8.reuse, R174 ;  /* 0x000000ae08ae7220 */ /* 0x040fe20000410000 */
[----:B------:R-:W-:Y:S01]  /*13810*/  F2FP.F16.F32.PACK_AB R132, R133, R132 ;  /* 0x000000848584723e */ /* 0x000fe200000000ff */
[C---:B------:R-:W-:Y:S01]  /*13820*/  FMUL.FTZ R175, R8.reuse, R175 ;  /* 0x000000af08af7220 */ /* 0x040fe20000410000 */
[----:B------:R-:W-:Y:S01]  /*13830*/  IADD3 R20, R13, 0x400, R12 ;  /* 0x000004000d147810 */ /* 0x000fe20007ffe00c */
[C---:B------:R-:W-:Y:S01]  /*13840*/  FMUL.FTZ R194, R8.reuse, R194 ;  /* 0x000000c208c27220 */ /* 0x040fe20000410000 */
[C---:B------:R-:W-:Y:S01]  /*13850*/  FMUL.FTZ R195, R8.reuse, R195 ;  /* 0x000000c308c37220 */ /* 0x040fe20000410000 */
[C---:B------:R-:W-:Y:S01]  /*13860*/  FMUL.FTZ R182, R8.reuse, R182 ;  /* 0x000000b608b67220 */ /* 0x040fe20000410000 */
[C---:B------:R-:W-:Y:S01]  /*13870*/  FMUL.FTZ R183, R8.reuse, R183 ;  /* 0x000000b708b77220 */ /* 0x040fe20000410000 */
[C---:B------:R-:W-:Y:S01]  /*13880*/  FMUL.FTZ R190, R8.reuse, R190 ;  /* 0x000000be08be7220 */ /* 0x040fe20000410000 */
[----:B------:R-:W-:Y:S01]  /*13890*/  FMUL.FTZ R191, R8, R191 ;  /* 0x000000bf08bf7220 */ /* 0x000fe20000410000 */
[----:B------:R-:W-:Y:S01]  /*138a0*/  FMUL.FTZ R148, R17, R148 ;  /* 0x0000009411947220 */ /* 0x000fe20000410000 */
[C---:B--2---:R-:W-:Y:S01]  /*138b0*/  FMUL.FTZ R143, R19.reuse, R143 ;  /* 0x0000008f138f7220 */ /* 0x044fe20000410000 */
[C---:B------:R-:W-:Y:S01]  /*138c0*/  FMUL.FTZ R142, R19.reuse, R142 ;  /* 0x0000008e138e7220 */ /* 0x040fe20000410000 */
[C---:B------:R-:W-:Y:S01]  /*138d0*/  FMUL.FTZ R135, R19.reuse, R135 ;  /* 0x0000008713877220 */ /* 0x040fe20000410000 */
[----:B------:R-:W-:Y:S01]  /*138e0*/  FMUL.FTZ R134, R19, R134 ;  /* 0x0000008613867220 */ /* 0x000fe20000410000 */
[----:B------:R-:W-:Y:S01]  /*138f0*/  FMUL.FTZ R149, R17, R149 ;  /* 0x0000009511957220 */ /* 0x000fe20000410000 */
[----:B------:R-:W-:Y:S01]  /*13900*/  FMUL.FTZ R151, R19, R151 ;  /* 0x0000009713977220 */ /* 0x000fe20000410000 */
[----:B------:R-:W-:Y:S01]  /*13910*/  F2FP.F16.F32.PACK_AB R143, R143, R142 ;  /* 0x0000008e8f8f723e */ /* 0x000fe200000000ff */
[----:B------:R-:W-:Y:S01]  /*13920*/  FMUL.FTZ R150, R19, R150 ;  /* 0x0000009613967220 */ /* 0x000fe20000410000 */
[----:B------:R-:W-:Y:S01]  /*13930*/  F2FP.F16.F32.PACK_AB R134, R135, R134 ;  /* 0x000000868786723e */ /* 0x000fe200000000ff */
[----:B------:R-:W-:Y:S01]  /*13940*/  STS [R14+0x400], R159 ;  /* 0x0004009f0e007388 */ /* 0x000fe20000000800 */
[C---:B------:R-:W-:Y:S01]  /*13950*/  FMUL.FTZ R139, R19.reuse, R139 ;  /* 0x0000008b138b7220 */ /* 0x040fe20000410000 */
[C---:B------:R-:W-:Y:S01]  /*13960*/  FMUL.FTZ R138, R19.reuse, R138 ;  /* 0x0000008a138a7220 */ /* 0x040fe20000410000 */
[C---:B------:R-:W-:Y:S01]  /*13970*/  FMUL.FTZ R155, R19.reuse, R155 ;  /* 0x0000009b139b7220 */ /* 0x040fe20000410000 */
[----:B------:R-:W-:Y:S01]  /*13980*/  STS [R15], R176 ;  /* 0x000000b00f007388 */ /* 0x000fe20000000800 */
[C---:B------:R-:W-:Y:S01]  /*13990*/  FMUL.FTZ R154, R19.reuse, R154 ;  /* 0x0000009a139a7220 */ /* 0x040fe20000410000 */
[C---:B------:R-:W-:Y:S01]  /*139a0*/  FMUL.FTZ R147, R19.reuse, R147 ;  /* 0x0000009313937220 */ /* 0x040fe20000410000 */
[C---:B------:R-:W-:Y:S01]  /*139b0*/  FMUL.FTZ R146, R19.reuse, R146 ;  /* 0x0000009213927220 */ /* 0x040fe20000410000 */
[----:B------:R-:W-:Y:S01]  /*139c0*/  STS [R15+0x400], R178 ;  /* 0x000400b20f007388 */ /* 0x000fe20000000800 */
[C---:B------:R-:W-:Y:S01]  /*139d0*/  FMUL.FTZ R167, R19.reuse, R167 ;  /* 0x000000a713a77220 */ /* 0x040fe20000410000 */
[C---:B------:R-:W-:Y:S01]  /*139e0*/  FMUL.FTZ R166, R19.reuse, R166 ;  /* 0x000000a613a67220 */ /* 0x040fe20000410000 */
[C---:B------:R-:W-:Y:S01]  /*139f0*/  FMUL.FTZ R163, R19.reuse, R163 ;  /* 0x000000a313a37220 */ /* 0x040fe20000410000 */
[----:B------:R-:W2:Y:S01]  /*13a00*/  S2R R8, SR_CTAID.Y ;  /* 0x0000000000087919 */ /* 0x000ea20000002600 */
[----:B------:R-:W-:Y:S01]  /*13a10*/  FMUL.FTZ R162, R19, R162 ;  /* 0x000000a213a27220 */ /* 0x000fe20000410000 */
[----:B------:R-:W-:Y:S01]  /*13a20*/  F2FP.F16.F32.PACK_AB R168, R169, R168 ;  /* 0x000000a8a9a8723e */ /* 0x000fe200000000ff */
[----:B------:R-:W4:Y:S01]  /*13a30*/  @P0 LDC R29, c[0x0][0x2e8] ;  /* 0x0000ba00ff1d0b82 */ /* 0x000f220000000800 */
[----:B------:R-:W-:Y:S01]  /*13a40*/  STS [R14+0x2000], R141 ;  /* 0x0020008d0e007388 */ /* 0x000fe20000000800 */
[----:B------:R-:W-:Y:S01]  /*13a50*/  F2FP.F16.F32.PACK_AB R170, R171, R170 ;  /* 0x000000aaabaa723e */ /* 0x000fe200000000ff */
[----:B------:R-:W5:Y:S01]  /*13a60*/  @P0 MUFU.LG2 R11, R11 ;  /* 0x0000000b000b0308 */ /* 0x000f620000000c00 */
[-C--:B------:R-:W-:Y:S01]  /*13a70*/  IADD3 R19, R14, R13.reuse, RZ ;  /* 0x0000000d0e137210 */ /* 0x080fe20007ffe0ff */
[----:B------:R-:W-:Y:S01]  /*13a80*/  STS [R14+0x2400], R143 ;  /* 0x0024008f0e007388 */ /* 0x000fe20000000800 */
[----:B------:R-:W-:Y:S01]  /*13a90*/  IADD3 R21, R15, R13, RZ ;  /* 0x0000000d0f157210 */ /* 0x000fe20007ffe0ff */
[----:B------:R-:W-:Y:S01]  /*13aa0*/  FMUL.FTZ R136, R17, R136 ;  /* 0x0000008811887220 */ /* 0x000fe20000410000 */
[C---:B------:R-:W-:Y:S01]  /*13ab0*/  IADD3 R25, R7.reuse, R20, RZ ;  /* 0x0000001407197210 */ /* 0x040fe20007ffe0ff */
[----:B------:R-:W-:Y:S01]  /*13ac0*/  STS [R15+0x2000], R132 ;  /* 0x002000840f007388 */ /* 0x000fe20000000800 */
[----:B------:R-:W-:Y:S01]  /*13ad0*/  IADD3 R27, R7, R12, RZ ;  /* 0x0000000c071b7210 */ /* 0x000fe20007ffe0ff */
[----:B------:R-:W3:Y:S01]  /*13ae0*/  @P2 LDC R20, c[0x0][0x2c0] ;  /* 0x0000b000ff142b82 */ /* 0x000ee20000000800 */
[----:B------:R-:W-:Y:S01]  /*13af0*/  F2FP.F16.F32.PACK_AB R184, R185, R184 ;  /* 0x000000b8b9b8723e */ /* 0x000fe200000000ff */
[----:B------:R1:W-:Y:S01]  /*13b00*/  STS [R15+0x2400], R134 ;  /* 0x002400860f007388 */ /* 0x0003e20000000800 */
[----:B------:R-:W-:Y:S01]  /*13b10*/  F2FP.F16.F32.PACK_AB R186, R187, R186 ;  /* 0x000000babbba723e */ /* 0x000fe200000000ff */
[----:B------:R-:W-:Y:S01]  /*13b20*/  FMUL.FTZ R137, R17, R137 ;  /* 0x0000008911897220 */ /* 0x000fe20000410000 */
[----:B------:R-:W-:Y:S01]  /*13b30*/  F2FP.F16.F32.PACK_AB R148, R149, R148 ;  /* 0x000000949594723e */ /* 0x000fe200000000ff */
[----:B------:R-:W-:Y:S01]  /*13b40*/  STS [R19], R168 ;  /* 0x000000a813007388 */ /* 0x000fe20000000800 */
[----:B------:R-:W-:Y:S01]  /*13b50*/  F2FP.F16.F32.PACK_AB R150, R151, R150 ;  /* 0x000000969796723e */ /* 0x000fe200000000ff */
[----:B------:R-:W5:Y:S01]  /*13b60*/  @!P2 LDC R7, c[0x0][0x270] ;  /* 0x00009c00ff07ab82 */ /* 0x000f620000000800 */
[----:B------:R-:W-:Y:S01]  /*13b70*/  @P2 MOV R31, 0x1 ;  /* 0x00000001001f2802 */ /* 0x000fe20000000f00 */
[----:B------:R-:W-:Y:S01]  /*13b80*/  STS [R19+0x400], R170 ;  /* 0x000400aa13007388 */ /* 0x000fe20000000800 */
[C---:B------:R-:W-:Y:S01]  /*13b90*/  FMUL.FTZ R152, R17.reuse, R152 ;  /* 0x0000009811987220 */ /* 0x040fe20000410000 */
[C---:B------:R-:W-:Y:S01]  /*13ba0*/  FMUL.FTZ R153, R17.reuse, R153 ;  /* 0x0000009911997220 */ /* 0x040fe20000410000 */
[C---:B------:R-:W-:Y:S01]  /*13bb0*/  FMUL.FTZ R144, R17.reuse, R144 ;  /* 0x0000009011907220 */ /* 0x040fe20000410000 */
[----:B------:R-:W-:Y:S01]  /*13bc0*/  STS [R21], R184 ;  /* 0x000000b815007388 */ /* 0x000fe20000000800 */
[----:B------:R-:W-:Y:S01]  /*13bd0*/  FMUL.FTZ R145, R17, R145 ;  /* 0x0000009111917220 */ /* 0x000fe20000410000 */
[----:B------:R-:W-:Y:S01]  /*13be0*/  F2FP.F16.F32.PACK_AB R136, R137, R136 ;  /* 0x000000888988723e */ /* 0x000fe200000000ff */
[----:B------:R-:W4:Y:S01]  /*13bf0*/  @P4 MUFU.LG2 R10, R10 ;  /* 0x0000000a000a4308 */ /* 0x000f220000000c00 */
[----:B------:R-:W-:Y:S01]  /*13c00*/  STS [R21+0x400], R186 ;  /* 0x000400ba15007388 */ /* 0x000fe20000000800 */
[----:B------:R-:W-:Y:S01]  /*13c10*/  F2FP.F16.F32.PACK_AB R138, R139, R138 ;  /* 0x0000008a8b8a723e */ /* 0x000fe200000000ff */
[----:B------:R-:W-:Y:S01]  /*13c20*/  FMUL.FTZ R164, R17, R164 ;  /* 0x000000a411a47220 */ /* 0x000fe20000410000 */
[----:B------:R-:W-:Y:S01]  /*13c30*/  F2FP.F16.F32.PACK_AB R173, R173, R172 ;  /* 0x000000acadad723e */ /* 0x000fe200000000ff */
[----:B------:R-:W-:Y:S01]  /*13c40*/  STS [R19+0x2000], R148 ;  /* 0x0020009413007388 */ /* 0x000fe20000000800 */
[----:B------:R-:W-:Y:S01]  /*13c50*/  F2FP.F16.F32.PACK_AB R175, R175, R174 ;  /* 0x000000aeafaf723e */ /* 0x000fe200000000ff */
[----:B------:R-:W-:Y:S01]  /*13c60*/  FMUL.FTZ R165, R17, R165 ;  /* 0x000000a511a57220 */ /* 0x000fe20000410000 */
[----:B------:R-:W4:Y:S01]  /*13c70*/  @P3 MUFU.LG2 R9, R9 ;  /* 0x0000000900093308 */ /* 0x000f220000000c00 */
[----:B------:R3:W-:Y:S01]  /*13c80*/  STS [R19+0x2400], R150 ;  /* 0x0024009613007388 */ /* 0x0007e20000000800 */
[----:B-1----:R-:W1:Y:S01]  /*13c90*/  @P2 LDC.64 R14, c[0x0][0x2c0] ;  /* 0x0000b000ff0e2b82 */ /* 0x002e620000000a00 */
[----:B------:R-:W-:Y:S01]  /*13ca0*/  F2FP.F16.F32.PACK_AB R192, R193, R192 ;  /* 0x000000c0c1c0723e */ /* 0x000fe200000000ff */
[----:B------:R-:W-:Y:S01]  /*13cb0*/  FMUL.FTZ R160, R17, R160 ;  /* 0x000000a011a07220 */ /* 0x000fe20000410000 */
[----:B------:R-:W-:Y:S01]  /*13cc0*/  F2FP.F16.F32.PACK_AB R194, R195, R194 ;  /* 0x000000c2c3c2723e */ /* 0x000fe200000000ff */
[----:B------:R-:W-:Y:S01]  /*13cd0*/  FMUL.FTZ R17, R17, R161 ;  /* 0x000000a111117220 */ /* 0x000fe20000410000 */
[----:B-----5:R-:W-:Y:S01]  /*13ce0*/  @!P2 IMAD R31, R6, R7, RZ ;  /* 0x00000007061fa224 */ /* 0x020fe200078e02ff */
[----:B------:R-:W5:Y:S01]  /*13cf0*/  @P1 MUFU.LG2 R16, R16 ;  /* 0x0000001000101308 */ /* 0x000f620000000c00 */
[----:B------:R-:W-:Y:S01]  /*13d00*/  @!P2 MOV R20, 0x1 ;  /* 0x000000010014a802 */ /* 0x000fe20000000f00 */
[----:B------:R-:W5:Y:S01]  /*13d10*/  @P1 LDC R7, c[0x0][0x2e8] ;  /* 0x0000ba00ff071b82 */ /* 0x000f620000000800 */
[----:B--2---:R-:W-:Y:S01]  /*13d20*/  IMAD R8, R8, R31, RZ ;  /* 0x0000001f08087224 */ /* 0x004fe200078e02ff */
[----:B------:R-:W-:Y:S01]  /*13d30*/  F2FP.F16.F32.PACK_AB R153, R153, R152 ;  /* 0x000000989999723e */ /* 0x000fe200000000ff */
[----:B------:R-:W-:Y:S01]  /*13d40*/  STS [R21+0x2000], R136 ;  /* 0x0020008815007388 */ /* 0x000fe20000000800 */
[----:B------:R-:W-:Y:S01]  /*13d50*/  F2FP.F16.F32.PACK_AB R155, R155, R154 ;  /* 0x0000009a9b9b723e */ /* 0x000fe200000000ff */
[----:B------:R-:W-:Y:S01]  /*13d60*/  @P0 FMUL.FTZ R11, R11, 0.69314718246459960938 ;  /* 0x3f3172180b0b0820 */ /* 0x000fe20000410000 */
[----:B------:R-:W-:Y:S01]  /*13d70*/  F2FP.F16.F32.PACK_AB R144, R145, R144 ;  /* 0x000000909190723e */ /* 0x000fe200000000ff */
[----:B------:R2:W-:Y:S01]  /*13d80*/  STS [R21+0x2400], R138 ;  /* 0x0024008a15007388 */ /* 0x0005e20000000800 */
[----:B------:R-:W-:Y:S01]  /*13d90*/  F2FP.F16.F32.PACK_AB R146, R147, R146 ;  /* 0x000000929392723e */ /* 0x000fe200000000ff */
[----:B----4-:R-:W-:Y:S01]  /*13da0*/  @P4 FMUL.FTZ R10, R10, 0.69314718246459960938 ;  /* 0x3f3172180a0a4820 */ /* 0x010fe20000410000 */
[----:B------:R-:W-:Y:S01]  /*13db0*/  F2FP.F16.F32.PACK_AB R180, R181, R180 ;  /* 0x000000b4b5b4723e */ /* 0x000fe200000000ff */
[----:B------:R-:W-:Y:S01]  /*13dc0*/  STS [R12], R173 ;  /* 0x000000ad0c007388 */ /* 0x000fe20000000800 */
[----:B------:R-:W-:Y:S01]  /*13dd0*/  F2FP.F16.F32.PACK_AB R182, R183, R182 ;  /* 0x000000b6b7b6723e */ /* 0x000fe200000000ff */
[----:B------:R-:W-:Y:S01]  /*13de0*/  @P3 FMUL.FTZ R9, R9, 0.69314718246459960938 ;  /* 0x3f31721809093820 */ /* 0x000fe20000410000 */
[----:B------:R-:W-:Y:S01]  /*13df0*/  SEL R8, R8, RZ, !P6 ;  /* 0x000000ff08087207 */ /* 0x000fe20007000000 */
[----:B------:R-:W-:Y:S01]  /*13e00*/  STS [R12+0x400], R175 ;  /* 0x000400af0c007388 */ /* 0x000fe20000000800 */
[----:B-1----:R-:W-:Y:S01]  /*13e10*/  @P2 IMAD R24, R15, R14, RZ ;  /* 0x0000000e0f182224 */ /* 0x002fe200078e02ff */
[----:B------:R-:W-:Y:S01]  /*13e20*/  @!P2 MOV R24, R6 ;  /* 0x000000060018a202 */ /* 0x000fe20000000f00 */
[----:B------:R-:W1:Y:S01]  /*13e30*/  @P4 LDC R14, c[0x0][0x2e8] ;  /* 0x0000ba00ff0e4b82 */ /* 0x000e620000000800 */
[----:B---3--:R-:W3:Y:S01]  /*13e40*/  S2R R19, SR_CTAID.Z ;  /* 0x0000000000137919 */ /* 0x008ee20000002700 */
[----:B------:R-:W-:Y:S01]  /*13e50*/  IMAD R6, R20, UR5, RZ ;  /* 0x0000000514067c24 */ /* 0x000fe2000f8e02ff */
[----:B------:R-:W-:Y:S01]  /*13e60*/  F2FP.F16.F32.PACK_AB R190, R191, R190 ;  /* 0x000000bebfbe723e */ /* 0x000fe200000000ff */
[----:B------:R-:W-:Y:S01]  /*13e70*/  STS [R27], R192 ;  /* 0x000000c01b007388 */ /* 0x000fe20000000800 */
[----:B------:R-:W-:-:S03]  /*13e80*/  F2FP.F16.F32.PACK_AB R164, R165, R164 ;  /* 0x000000a4a5a4723e */ /* 0x000fc600000000ff */
[----:B------:R-:W4:Y:S01]  /*13e90*/  @P3 LDC R15, c[0x0][0x2e8] ;  /* 0x0000ba00ff0f3b82 */ /* 0x000f220000000800 */
[----:B------:R-:W-:Y:S01]  /*13ea0*/  STS [R27+0x400], R194 ;  /* 0x000400c21b007388 */ /* 0x000fe20000000800 */
[----:B------:R-:W-:Y:S02]  /*13eb0*/  F2FP.F16.F32.PACK_AB R166, R167, R166 ;  /* 0x000000a6a7a6723e */ /* 0x000fe400000000ff */
[----:B------:R-:W-:Y:S01]  /*13ec0*/  F2FP.F16.F32.PACK_AB R17, R17, R160 ;  /* 0x000000a01111723e */ /* 0x000fe200000000ff */
[----:B------:R-:W-:Y:S01]  /*13ed0*/  STS [R12+0x2000], R153 ;  /* 0x002000990c007388 */ /* 0x000fe20000000800 */
[C---:B--2---:R-:W-:Y:S02]  /*13ee0*/  IADD3 R21, R13.reuse, R12, RZ ;  /* 0x0000000c0d157210 */ /* 0x044fe40007ffe0ff */
[----:B------:R-:W-:Y:S01]  /*13ef0*/  IADD3 R13, R13, R27, RZ ;  /* 0x0000001b0d0d7210 */ /* 0x000fe20007ffe0ff */
[----:B------:R2:W-:Y:S01]  /*13f00*/  STS [R12+0x2400], R155 ;  /* 0x0024009b0c007388 */ /* 0x0005e20000000800 */
[----:B------:R-:W-:-:S02]  /*13f10*/  F2FP.F16.F32.PACK_AB R162, R163, R162 ;  /* 0x000000a2a3a2723e */ /* 0x000fc400000000ff */
[----:B------:R-:W-:Y:S01]  /*13f20*/  SHF.L.U32 R6, R6, 0x7, RZ ;  /* 0x0000000706067819 */ /* 0x000fe200000006ff */
[----:B------:R-:W-:Y:S01]  /*13f30*/  STS [R27+0x2000], R144 ;  /* 0x002000901b007388 */ /* 0x000fe20000000800 */
[----:B------:R-:W-:Y:S01]  /*13f40*/  MOV R26, 0x7f800000 ;  /* 0x7f800000001a7802 */ /* 0x000fe20000000f00 */
[----:B-1----:R-:W-:Y:S02]  /*13f50*/  @P4 FFMA.FTZ R26, R3, R14, R10 ;  /* 0x0000000e031a4223 */ /* 0x002fe4000001000a */
[----:B------:R5:W-:Y:S04]  /*13f60*/  STS [R27+0x2400], R146 ;  /* 0x002400921b007388 */ /* 0x000be80000000800 */
[----:B------:R-:W-:Y:S04]  /*13f70*/  STS [R21], R180 ;  /* 0x000000b415007388 */ /* 0x000fe80000000800 */
[----:B------:R-:W-:Y:S04]  /*13f80*/  STS [R21+0x400], R182 ;  /* 0x000400b615007388 */ /* 0x000fe80000000800 */
[----:B------:R-:W-:Y:S04]  /*13f90*/  STS [R13], R188 ;  /* 0x000000bc0d007388 */ /* 0x000fe80000000800 */
[----:B------:R-:W-:Y:S01]  /*13fa0*/  STS [R25], R190 ;  /* 0x000000be19007388 */ /* 0x000fe20000000800 */
[----:B--2---:R-:W-:Y:S01]  /*13fb0*/  MOV R12, 0x7f800000 ;  /* 0x7f800000000c7802 */ /* 0x004fe20000000f00 */
[----:B------:R-:W-:Y:S01]  /*13fc0*/  @P0 FFMA.FTZ R12, R68, R29, R11 ;  /* 0x0000001d440c0223 */ /* 0x000fe2000001000b */
[----:B---3--:R-:W-:Y:S01]  /*13fd0*/  IMAD R11, R19, R24, R8 ;  /* 0x00000018130b7224 */ /* 0x008fe200078e0208 */
[----:B------:R-:W-:Y:S01]  /*13fe0*/  STS [R21+0x2000], R164 ;  /* 0x002000a415007388 */ /* 0x000fe20000000800 */
[----:B------:R-:W-:-:S03]  /*13ff0*/  MOV R24, 0x7f800000 ;  /* 0x7f80000000187802 */ /* 0x000fc60000000f00 */
[----:B------:R1:W-:Y:S01]  /*14000*/  STS [R21+0x2400], R166 ;  /* 0x002400a615007388 */ /* 0x0003e20000000800 */
[----:B-----5:R-:W-:-:S03]  /*14010*/  @P1 FMUL.FTZ R27, R16, 0.69314718246459960938 ;  /* 0x3f317218101b1820 */ /* 0x020fc60000410000 */
[----:B------:R2:W-:Y:S01]  /*14020*/  STS [R13+0x2000], R17 ;  /* 0x002000110d007388 */ /* 0x0005e20000000800 */
[----:B------:R-:W-:-:S03]  /*14030*/  @P1 FFMA.FTZ R24, R0, R7, R27 ;  /* 0x0000000700181223 */ /* 0x000fc6000001001b */
[----:B------:R3:W-:Y:S01]  /*14040*/  STS [R25+0x2000], R162 ;  /* 0x002000a219007388 */ /* 0x0007e20000000800 */
[----:B-1----:R-:W-:Y:S01]  /*14050*/  MOV R21, 0x7f800000 ;  /* 0x7f80000000157802 */ /* 0x002fe20000000f00 */
[----:B----4-:R-:W-:Y:S01]  /*14060*/  @P3 FFMA.FTZ R21, R2, R15, R9 ;  /* 0x0000000f02153223 */ /* 0x010fe20000010009 */
[----:B------:R-:W-:Y:S01]  /*14070*/  BAR.SYNC.DEFER_BLOCKING 0x0 ;  /* 0x0000000000007b1d */ /* 0x000fe20000010000 */
[--C-:B--2---:R-:W-:Y:S02]  /*14080*/  IADD3 R13, P2, P0, R6, R22, R11.reuse ;  /* 0x00000016060d7210 */ /* 0x104fe4000785e00b */
[----:B------:R-:W-:Y:S02]  /*14090*/  SHF.R.S32.HI R17, RZ, 0x1f, R6 ;  /* 0x0000001fff117819 */ /* 0x000fe40000011406 */
[----:B------:R-:W-:-:S04]  /*140a0*/  SHF.R.S32.HI R22, RZ, 0x1f, R11 ;  /* 0x0000001fff167819 */ /* 0x000fc8000001140b */
[----:B------:R-:W-:Y:S01]  /*140b0*/  IADD3.X R22, R17, R23, R22, P2, P0 ;  /* 0x0000001711167210 */ /* 0x000fe200017e0416 */
[----:B---3--:R-:W-:Y:S06]  /*140c0*/  @P5 BRA `(.L_x_524) ;  /* 0x0000000000c45947 */ /* 0x008fec0003800000 */
        /* <DEDUP_REMOVED lines=25> */
[-C--:B------:R-:W-:Y:S01]  /*14260*/  @!P6 IADD3 R0, P0, R16, R13.reuse, RZ ;  /* 0x0000000d1000e210 */ /* 0x080fe20007f1e0ff */
[----:B------:R-:W2:Y:S01]  /*14270*/  @!P5 LDC.64 R8, c[0x0][0x2b0] ;  /* 0x0000ac00ff08db82 */ /* 0x000ea20000000a00 */
[----:B------:R-:W-:Y:S01]  /*14280*/  @!P3 IMAD R23, R23, R20, RZ ;  /* 0x000000141717b224 */ /* 0x000fe200078e02ff */
[-C--:B------:R-:W-:Y:S02]  /*14290*/  @!P5 IADD3 R17, P2, R15, R13.reuse, RZ ;  /* 0x0000000d0f11d210 */ /* 0x080fe40007f5e0ff */
[----:B------:R-:W-:Y:S02]  /*142a0*/  @!P4 IADD3 R20, P1, R14, R13, RZ ;  /* 0x0000000d0e14c210 */ /* 0x000fe40007f3e0ff */
[----:B------:R-:W-:-:S02]  /*142b0*/  @!P6 LEA.HI.X.SX32 R16, R16, R22, 0x1, P0 ;  /* 0x000000161010e211 */ /* 0x000fc400000f0eff */
[----:B------:R-:W3:Y:S01]  /*142c0*/  @!P4 LDC.64 R6, c[0x0][0x2b0] ;  /* 0x0000ac00ff06cb82 */ /* 0x000ee20000000a00 */
[-C--:B------:R-:W-:Y:S02]  /*142d0*/  @!P4 LEA.HI.X.SX32 R14, R14, R22.reuse, 0x1, P1 ;  /* 0x000000160e0ec211 */ /* 0x080fe400008f0eff */
[----:B------:R-:W-:Y:S02]  /*142e0*/  @!P5 LEA.HI.X.SX32 R28, R15, R22, 0x1, P2 ;  /* 0x000000160f1cd211 */ /* 0x000fe400010f0eff */
[----:B------:R-:W-:-:S03]  /*142f0*/  @!P3 IADD3 R13, P0, R23, R13, RZ ;  /* 0x0000000d170db210 */ /* 0x000fc60007f1e0ff */
[----:B------:R-:W4:Y:S01]  /*14300*/  @!P3 LDC.64 R2, c[0x0][0x2b0] ;  /* 0x0000ac00ff02bb82 */ /* 0x000f220000000a00 */
[C---:B-1----:R-:W-:Y:S02]  /*14310*/  @!P6 LEA R10, P2, R0.reuse, R10, 0x2 ;  /* 0x0000000a000ae211 */ /* 0x042fe400078410ff */
        /* <DEDUP_REMOVED lines=12> */
.L_x_524:
[----:B------:R-:W-:Y:S05]  /*143e0*/  BSYNC B0 ;  /* 0x0000000000007941 */ /* 0x000fea0003800000 */
.L_x_523:
[----:B------:R-:W2:Y:S01]  /*143f0*/  LDL R22, [R1+0x48] ;  /* 0x0000480001167983 */ /* 0x000ea20000100800 */
[----:B------:R-:W-:Y:S01]  /*14400*/  SHF.R.S32.HI R4, RZ, 0x3, R4 ;  /* 0x00000003ff047819 */ /* 0x000fe20000011404 */
[----:B------:R-:W-:Y:S01]  /*14410*/  IMAD.SHL.U32 R5, R5, 0x8, RZ ;  /* 0x0000000805057824 */ /* 0x000fe200078e00ff */
[----:B------:R-:W-:Y:S01]  /*14420*/  UIMAD UR17, UR5, -0x80, UR17 ;  /* 0xffffff80051178a4 */ /* 0x000fe2000f8e0211 */
[----:B------:R-:W-:Y:S01]  /*14430*/  SHF.R.S32.HI R0, RZ, 0x3, R18 ;  /* 0x00000003ff007819 */ /* 0x000fe20000011412 */
[----:B------:R-:W-:Y:S01]  /*14440*/  IMAD.U32 R13, RZ, RZ, UR16 ;  /* 0x00000010ff0d7e24 */ /* 0x000fe2000f8e00ff */
[----:B------:R-:W-:Y:S01]  /*14450*/  ULDC UR5, c[0x0][0x2d0] ;  /* 0x0000b40000057ab9 */ /* 0x000fe20000000800 */
[C---:B-1----:R-:W-:Y:S01]  /*14460*/  VIADD R2, R4.reuse, 0x30 ;  /* 0x0000003004027836 */ /* 0x042fe20000000000 */
[C---:B------:R-:W-:Y:S01]  /*14470*/  ISETP.GE.AND P1, PT, R5.reuse, UR5, PT ;  /* 0x0000000505007c0c */ /* 0x040fe2000bf26270 */
[----:B------:R-:W-:Y:S01]  /*14480*/  VIADD R3, R4, 0x20 ;  /* 0x0000002004037836 */ /* 0x000fe20000000000 */
[----:B------:R-:W-:Y:S01]  /*14490*/  IADD3 R14, P3, R5, UR4, RZ ;  /* 0x00000004050e7c10 */ /* 0x000fe2000ff7e0ff */
[----:B------:R-:W-:Y:S01]  /*144a0*/  ULDC.64 UR4, c[0x0][0x2a0] ;  /* 0x0000a80000047ab9 */ /* 0x000fe20000000a00 */
[----:B------:R-:W-:Y:S01]  /*144b0*/  ISETP.GE.OR P5, PT, R2, UR14, P1 ;  /* 0x0000000e02007c0c */ /* 0x000fe20008fa6670 */
[----:B------:R-:W-:Y:S01]  /*144c0*/  BSSY B0, `(.L_x_525) ;  /* 0x0000021000007945 */ /* 0x000fe20003800000 */
[----:B------:R-:W-:Y:S01]  /*144d0*/  ISETP.GE.OR P2, PT, R0, UR17, P1 ;  /* 0x0000001100007c0c */ /* 0x000fe20008f46670 */
[C---:B------:R-:W-:Y:S01]  /*144e0*/  VIADD R0, R4.reuse, 0x40 ;  /* 0x0000004004007836 */ /* 0x040fe20000000000 */
[----:B------:R-:W-:Y:S01]  /*144f0*/  SHF.R.S32.HI R2, RZ, 0x1f, R5 ;  /* 0x0000001fff027819 */ /* 0x000fe20000011405 */
[----:B------:R-:W-:Y:S01]  /*14500*/  VIADD R5, R4, 0x50 ;  /* 0x0000005004057836 */ /* 0x000fe20000000000 */
[----:B------:R-:W-:-:S02]  /*14510*/  ISETP.GE.OR P6, PT, R3, UR14, P1 ;  /* 0x0000000e03007c0c */ /* 0x000fc40008fc6670 */
[----:B------:R-:W-:Y:S02]  /*14520*/  SHF.R.S32.HI R3, RZ, 0x1f, R19 ;  /* 0x0000001fff037819 */ /* 0x000fe40000011413 */
[----:B------:R-:W-:Y:S01]  /*14530*/  IADD3.X R15, R2, UR6, RZ, P3, !PT ;  /* 0x00000006020f7c10 */ /* 0x000fe20009ffe4ff */
[----:B------:R-:W-:Y:S01]  /*14540*/  VIADD R2, R4, 0x60 ;  /* 0x0000006004027836 */ /* 0x000fe20000000000 */
[----:B------:R-:W-:Y:S01]  /*14550*/  ISETP.GE.OR P4, PT, R0, UR14, P1 ;  /* 0x0000000e00007c0c */ /* 0x000fe20008f86670 */
[----:B------:R-:W-:Y:S01]  /*14560*/  IMAD R0, R3, UR4, RZ ;  /* 0x0000000403007c24 */ /* 0x000fe2000f8e02ff */
[----:B------:R-:W-:Y:S01]  /*14570*/  ISETP.GE.OR P3, PT, R5, UR14, P1 ;  /* 0x0000000e05007c0c */ /* 0x000fe20008f66670 */
[C---:B------:R-:W-:Y:S01]  /*14580*/  IMAD.WIDE.U32 R14, R19.reuse, UR4, R14 ;  /* 0x00000004130e7c25 */ /* 0x040fe2000f8e000e */
[----:B------:R-:W-:Y:S02]  /*14590*/  SHF.R.S32.HI R5, RZ, 0x1f, R4 ;  /* 0x0000001fff057819 */ /* 0x000fe40000011404 */
[----:B------:R-:W-:Y:S01]  /*145a0*/  LEA.HI.SX32 R18, R18, 0x10, 0x1d ;  /* 0x0000001012127811 */ /* 0x000fe200078feaff */
[----:B------:R-:W-:-:S02]  /*145b0*/  IMAD R17, R19, UR5, R0 ;  /* 0x0000000513117c24 */ /* 0x000fc4000f8e0200 */
[----:B------:R-:W-:Y:S01]  /*145c0*/  IMAD.WIDE R12, R13, 0x80, R4 ;  /* 0x000000800d0c7825 */ /* 0x000fe200078e0204 */
[----:B------:R-:W-:-:S03]  /*145d0*/  ISETP.GE.OR P0, PT, R18, UR17, P1 ;  /* 0x0000001112007c0c */ /* 0x000fc60008f06670 */
[----:B------:R-:W-:Y:S02]  /*145e0*/  VIADD R0, R4, 0x70 ;  /* 0x0000007004007836 */ /* 0x000fe40000000000 */
        /* <DEDUP_REMOVED lines=14> */
.L_x_526:
[----:B------:R-:W-:Y:S05]  /*146d0*/  BSYNC B0 ;  /* 0x0000000000007941 */ /* 0x000fea0003800000 */
.L_x_525:
        /* <DEDUP_REMOVED lines=18> */
.L_x_528:
[----:B------:R-:W-:Y:S05]  /*14800*/  BSYNC B0 ;  /* 0x0000000000007941 */ /* 0x000fea0003800000 */
.L_x_527:
        /* <DEDUP_REMOVED lines=16> */
.L_x_530:
[----:B------:R-:W-:Y:S05]  /*14910*/  BSYNC B0 ;  /* 0x0000000000007941 */ /* 0x000fea0003800000 */
.L_x_529:
        /* <DEDUP_REMOVED lines=16> */
.L_x_532:
[----:B------:R-:W-:Y:S05]  /*14a20*/  BSYNC B0 ;  /* 0x0000000000007941 */ /* 0x000fea0003800000 */
.L_x_531:
        /* <DEDUP_REMOVED lines=16> */
.L_x_534:
[----:B------:R-:W-:Y:S05]  /*14b30*/  BSYNC B0 ;  /* 0x0000000000007941 */ /* 0x000fea0003800000 */
.L_x_533:
        /* <DEDUP_REMOVED lines=16> */
.L_x_536:
[----:B------:R-:W-:Y:S05]  /*14c40*/  BSYNC B0 ;  /* 0x0000000000007941 */ /* 0x000fea0003800000 */
.L_x_535:
        /* <DEDUP_REMOVED lines=16> */
.L_x_538:
[----:B------:R-:W-:Y:S05]  /*14d50*/  BSYNC B0 ;  /* 0x0000000000007941 */ /* 0x000fea0003800000 */
.L_x_537:
        /* <DEDUP_REMOVED lines=15> */
.L_x_463:
        /* <DEDUP_REMOVED lines=89> */
.L_x_540:
[----:B------:R-:W-:Y:S05]  /*153e0*/  BSYNC B0 ;  /* 0x0000000000007941 */ /* 0x000fea0003800000 */
.L_x_539:
        /* <DEDUP_REMOVED lines=16> */
.L_x_542:
[----:B------:R-:W-:Y:S05]  /*154f0*/  BSYNC B0 ;  /* 0x0000000000007941 */ /* 0x000fea0003800000 */
.L_x_541:
        /* <DEDUP_REMOVED lines=16> */
.L_x_544:
[----:B------:R-:W-:Y:S05]  /*15600*/  BSYNC B0 ;  /* 0x0000000000007941 */ /* 0x000fea0003800000 */
.L_x_543:
        /* <DEDUP_REMOVED lines=16> */
.L_x_546:
[----:B------:R-:W-:Y:S05]  /*15710*/  BSYNC B0 ;  /* 0x0000000000007941 */ /* 0x000fea0003800000 */
.L_x_545:
        /* <DEDUP_REMOVED lines=16> */
.L_x_548:
[----:B------:R-:W-:Y:S05]  /*15820*/  BSYNC B0 ;  /* 0x0000000000007941 */ /* 0x000fea0003800000 */
.L_x_547:
        /* <DEDUP_REMOVED lines=25> */
.L_x_550:
[----:B------:R-:W-:Y:S05]  /*159c0*/  BSYNC B0 ;  /* 0x0000000000007941 */ /* 0x000fea0003800000 */
.L_x_549:
        /* <DEDUP_REMOVED lines=19> */
.L_x_552:
[----:B------:R-:W-:Y:S05]  /*15b00*/  BSYNC B0 ;  /* 0x0000000000007941 */ /* 0x000fea0003800000 */
.L_x_551:
        /* <DEDUP_REMOVED lines=17> */
.L_x_554:
[----:B------:R-:W-:Y:S05]  /*15c20*/  BSYNC B0 ;  /* 0x0000000000007941 */ /* 0x000fea0003800000 */
.L_x_553:
        /* <DEDUP_REMOVED lines=11> */
.L_x_556:
[----:B------:R-:W-:Y:S05]  /*15ce0*/  BSYNC B0 ;  /* 0x0000000000007941 */ /* 0x000fea0003800000 */
.L_x_555:
        /* <DEDUP_REMOVED lines=11> */
.L_x_558:
[----:B------:R-:W-:Y:S05]  /*15da0*/  BSYNC B0 ;  /* 0x0000000000007941 */ /* 0x000fea0003800000 */
.L_x_557:
        /* <DEDUP_REMOVED lines=10> */
.L_x_560:
[----:B------:R-:W-:Y:S05]  /*15e50*/  BSYNC B0 ;  /* 0x0000000000007941 */ /* 0x000fea0003800000 */
.L_x_559:
        /* <DEDUP_REMOVED lines=10> */
.L_x_562:
[----:B------:R-:W-:Y:S05]  /*15f00*/  BSYNC B0 ;  /* 0x0000000000007941 */ /* 0x000fea0003800000 */
.L_x_561:
        /* <DEDUP_REMOVED lines=10> */
.L_x_564:
[----:B------:R-:W-:Y:S05]  /*15fb0*/  BSYNC B0 ;  /* 0x0000000000007941 */ /* 0x000fea0003800000 */
.L_x_563:
        /* <DEDUP_REMOVED lines=10> */
.L_x_566:
[----:B------:R-:W-:Y:S05]  /*16060*/  BSYNC B0 ;  /* 0x0000000000007941 */ /* 0x000fea0003800000 */
.L_x_565:
        /* <DEDUP_REMOVED lines=10> */
.L_x_568:
[----:B------:R-:W-:Y:S05]  /*16110*/  BSYNC B0 ;  /* 0x0000000000007941 */ /* 0x000fea0003800000 */
.L_x_567:
        /* <DEDUP_REMOVED lines=10> */
.L_x_569:
        /* <DEDUP_REMOVED lines=12> */
.L_x_2577:


//--------------------- .text._ZN5flash16flash_fwd_kernelI23Flash_fwd_kernel_traitsILi64ELi128ELi128ELi4ELb0ELb0EN7cutlass6half_tE19Flash_kernel_traitsILi64ELi128ELi128ELi4ES3_EELb0ELb0ELb1ELb0ELb0ELb1ELb0ELb0EEEvNS_16Flash_fwd_paramsE --------------------------
	.section	.text._ZN5flash16flash_fwd_kernelI23Flash_fwd_kernel_traitsILi64ELi128ELi128ELi4ELb0ELb0EN7cutlass6half_tE19Flash_kernel_traitsILi64ELi128ELi128ELi4ES3_EELb0ELb0ELb1ELb0ELb0ELb1ELb0ELb0EEEvNS_16Flash_fwd_paramsE,"ax",@progbits
	.align	128
        .global         _ZN5flash16flash_fwd_kernelI23Flash_fwd_kernel_traitsILi64ELi128ELi128ELi4ELb0ELb0EN7cutlass6half_tE19Flash_kernel_traitsILi64ELi128ELi128ELi4ES3_EELb0ELb0ELb1ELb0ELb0ELb1ELb0ELb0EEEvNS_16Flash_fwd_paramsE
        .type           _ZN5flash16flash_fwd_kernelI23Flash_fwd_kernel_traitsILi64ELi128ELi128ELi4ELb0ELb0EN7cutlass6half_tE19Flash_kernel_traitsILi64ELi128ELi128ELi4ES3_EELb0ELb0ELb1ELb0ELb0ELb1ELb0ELb0EEEvNS_16Flash_fwd_paramsE,@function
        .size           _ZN5flash16flash_fwd_kernelI23Flash_fwd_kernel_traitsILi64ELi128ELi128ELi4ELb0ELb0EN7cutlass6half_tE19Flash_kernel_traitsILi64ELi128ELi128ELi4ES3_EELb0ELb0ELb1ELb0ELb0ELb1ELb0ELb0EEEvNS_16Flash_fwd_paramsE,(.L_x_2578 - _ZN5flash16flash_fwd_kernelI23Flash_fwd_kernel_traitsILi64ELi128ELi128ELi4ELb0ELb0EN7cutlass6half_tE19Flash_kernel_traitsILi64ELi128ELi128ELi4ES3_EELb0ELb0ELb1ELb0ELb0ELb1ELb0ELb0EEEvNS_16Flash_fwd_paramsE)
        .other          _ZN5flash16flash_fwd_kernelI23Flash_fwd_kernel_traitsILi64ELi128ELi128ELi4ELb0ELb0EN7cutlass6half_tE19Flash_kernel_traitsILi64ELi128ELi128ELi4ES3_EELb0ELb0ELb1ELb0ELb0ELb1ELb0ELb0EEEvNS_16Flash_fwd_paramsE,@"STO_CUDA_ENTRY STV_DEFAULT"
_ZN5flash16flash_fwd_kernelI23Flash_fwd_kernel_traitsILi64ELi128ELi128ELi4ELb0ELb0EN7cutlass6half_tE19Flash_kernel_traitsILi64ELi128ELi128ELi4ES3_EELb0ELb0ELb1ELb0ELb0ELb1ELb0ELb0EEEvNS_16Flash_fwd_paramsE:
.text._ZN5flash16flash_fwd_kernelI23Flash_fwd_kernel_traitsILi64ELi128ELi128ELi4ELb0ELb0EN7cutlass6half_tE19Flash_kernel_traitsILi64ELi128ELi128ELi4ES3_EELb0ELb0ELb1ELb0ELb0ELb1ELb0ELb0EEEvNS_16Flash_fwd_paramsE:
        /* <DEDUP_REMOVED lines=55> */
.L_x_570:
[----:B------:R-:W-:-:S05]  /*0370*/  ULDC UR5, c[0x0][0x2c8] ;  /* 0x0000b20000057ab9 */ /* 0x000fca0000000800 */
.L_x_571:
        /* <DEDUP_REMOVED lines=19> */
[----:B------:R-:W-:Y:S10]  /*04b0*/  @!P0 EXIT ;  /* 0x000000000000894d */ /* 0x000ff40003800000 */
[----:B------:R-:W-:Y:S01]  /*04c0*/  @!UP2 UIADD3 UR25, UR6, UR5, -UR19 ;  /* 0x000000050619a290 */ /* 0x000fe2000fffe813 */
[----:B------:R-:W1:Y:S01]  /*04d0*/  S2R R134, SR_TID.X ;  /* 0x0000000000867919 */ /* 0x000e620000002100 */
[----:B------:R-:W-:Y:S02]  /*04e0*/  UIADD3 UR6, -UR26, 0xff, UR24 ;  /* 0x000000ff1a067890 */ /* 0x000fe4000fffe118 */
[----:B------:R-:W-:Y:S01]  /*04f0*/  UIADD3 UR11, UR25, UR24, -UR26 ;  /* 0x00000018190b7290 */ /* 0x000fe2000fffe81a */
[----:B------:R-:W-:Y:S01]  /*0500*/  ULDC UR23, c[0x0][0x394] ;  /* 0x0000e50000177ab9 */ /* 0x000fe20000000800 */
[----:B------:R-:W-:Y:S01]  /*0510*/  ULDC UR22, c[0x0][0x398] ;  /* 0x0000e60000167ab9 */ /* 0x000fe20000000800 */
[----:B------:R-:W-:Y:S02]  /*0520*/  UIADD3 UR9, UR25, 0x7f, URZ ;  /* 0x0000007f19097890 */ /* 0x000fe4000fffe03f */
[----:B------:R-:W-:Y:S02]  /*0530*/  UIADD3 UR6, UR6, UR22, UR25 ;  /* 0x0000001606067290 */ /* 0x000fe4000fffe019 */
[----:B------:R-:W-:-:S02]  /*0540*/  UIADD3 UR11, UR11, -UR23, URZ ;  /* 0x800000170b0b7290 */ /* 0x000fc4000fffe03f */
[----:B------:R-:W-:Y:S02]  /*0550*/  USHF.R.S32.HI UR7, URZ, 0x1f, UR9 ;  /* 0x0000001f3f077899 */ /* 0x000fe40008011409 */
[----:B------:R-:W-:Y:S02]  /*0560*/  USHF.R.S32.HI UR5, URZ, 0x1f, UR6 ;  /* 0x0000001f3f057899 */ /* 0x000fe40008011406 */
[----:B------:R-:W-:Y:S02]  /*0570*/  USHF.R.S32.HI UR10, URZ, 0x1f, UR11 ;  /* 0x0000001f3f0a7899 */ /* 0x000fe4000801140b */
[----:B------:R-:W-:Y:S02]  /*0580*/  ULEA.HI UR7, UR7, UR9, URZ, 0x7 ;  /* 0x0000000907077291 */ /* 0x000fe4000f8f383f */
[----:B------:R-:W-:Y:S02]  /*0590*/  ULEA.HI UR5, UR5, UR6, URZ, 0x7 ;  /* 0x0000000605057291 */ /* 0x000fe4000f8f383f */
[----:B------:R-:W-:-:S02]  /*05a0*/  ULEA.HI UR10, UR10, UR11, URZ, 0x7 ;  /* 0x0000000b0a0a7291 */ /* 0x000fc4000f8f383f */
[----:B------:R-:W-:Y:S02]  /*05b0*/  USHF.R.S32.HI UR7, URZ, 0x7, UR7 ;  /* 0x000000073f077899 */ /* 0x000fe40008011407 */
[----:B------:R-:W-:Y:S02]  /*05c0*/  USHF.R.S32.HI UR5, URZ, 0x7, UR5 ;  /* 0x000000073f057899 */ /* 0x000fe40008011405 */
[----:B------:R-:W-:Y:S02]  /*05d0*/  USHF.R.S32.HI UR10, URZ, 0x7, UR10 ;  /* 0x000000073f0a7899 */ /* 0x000fe4000801140a */
[----:B------:R-:W-:Y:S02]  /*05e0*/  UISETP.LT.AND UP0, UPT, UR7, UR5, UPT ;  /* 0x000000050700728c */ /* 0x000fe4000bf01270 */
[----:B------:R-:W-:Y:S02]  /*05f0*/  UISETP.LT.AND UP1, UPT, URZ, UR10, UPT ;  /* 0x0000000a3f00728c */ /* 0x000fe4000bf21270 */
[----:B------:R-:W-:-:S02]  /*0600*/  USEL UR15, UR7, UR5, UP0 ;  /* 0x00000005070f7287 */ /* 0x000fc40008000000 */
[----:B------:R-:W-:-:S04]  /*0610*/  USEL UR12, URZ, UR10, !UP1 ;  /* 0x0000000a3f0c7287 */ /* 0x000fc8000c800000 */
[----:B------:R-:W-:-:S06]  /*0620*/  UISETP.GT.AND UP0, UPT, UR15, UR12, UPT ;  /* 0x0000000c0f00728c */ /* 0x000fcc000bf04270 */
[----:B------:R-:W-:-:S13]  /*0630*/  PLOP3.LUT P0, PT, PT, PT, UP0, 0x80, 0x0 ;  /* 0x000000000000781c */ /* 0x000fda0003f0f008 */
[----:B-1----:R-:W-:Y:S05]  /*0640*/  @P0 BRA `(.L_x_572) ;  /* 0x0000001000a00947 */ /* 0x002fea0003800000 */
[----:B------:R-:W-:Y:S01]  /*0650*/  UISETP.NE.AND UP1, UPT, UR13, -0x1, UPT ;  /* 0xffffffff0d00788c */ /* 0x000fe2000bf25270 */
[----:B------:R-:W-:Y:S01]  /*0660*/  SHF.R.S32.HI R4, RZ, 0x1f, R134 ;  /* 0x0000001fff047819 */ /* 0x000fe20000011486 */
[----:B------:R-:W-:Y:S01]  /*0670*/  ULDC.U8 UR5, c[0x0][0x3d9] ;  /* 0x0000f64000057ab9 */ /* 0x000fe20000000000 */
[----:B------:R-:W-:Y:S01]  /*0680*/  UIADD3 UR26, -UR24, UR26, URZ ;  /* 0x0000001a181a7290 */ /* 0x000fe2000fffe13f */
[----:B------:R-:W-:Y:S01]  /*0690*/  LOP3.LUT P1, RZ, R134, 0x7, RZ, 0xc0, !PT ;  /* 0x0000000786ff7812 */ /* 0x000fe2000782c0ff */
[----:B------:R-:W-:Y:S01]  /*06a0*/  UISETP.NE.AND UP2, UPT, UR5, URZ, UPT ;  /* 0x0000003f0500728c */ /* 0x000fe2000bf45270 */
[----:B------:R-:W-:Y:S01]  /*06b0*/  LEA.HI R4, R4, R134, RZ, 0x3 ;  /* 0x0000008604047211 */ /* 0x000fe200078f18ff */
[----:B------:R-:W-:Y:S01]  /*06c0*/  UMOV UR22, URZ ;  /* 0x0000003f00167c82 */ /* 0x000fe20008000000 */
[----:B------:R-:W-:Y:S01]  /*06d0*/  UMOV UR23, URZ ;  /* 0x0000003f00177c82 */ /* 0x000fe20008000000 */
[----:B------:R-:W-:Y:S01]  /*06e0*/  BSSY B0, `(.L_x_573) ;  /* 0x000004c000007945 */ /* 0x000fe20003800000 */
[----:B------:R-:W-:Y:S01]  /*06f0*/  LOP3.LUT R0, R4, 0x1ffffff8, RZ, 0xc0, !PT ;  /* 0x1ffffff804007812 */ /* 0x000fe200078ec0ff */
[----:B------:R-:W-:Y:S01]  /*0700*/  @UP1 ULDC.64 UR8, c[0x0][0x298] ;  /* 0x0000a60000081ab9 */ /* 0x000fe20000000a00 */
[----:B------:R-:W-:Y:S01]  /*0710*/  @!UP1 USHF.R.S32.HI UR12, URZ, 0x1f, UR18 ;  /* 0x0000001f3f0c9899 */ /* 0x000fe20008011412 */
[----:B------:R-:W-:Y:S01]  /*0720*/  SHF.R.S32.HI R4, RZ, 0x3, R4 ;  /* 0x00000003ff047819 */ /* 0x000fe20000011404 */
[----:B------:R-:W-:Y:S01]  /*0730*/  @UP1 UIMAD.WIDE.U32 UR10, UR13, UR8, URZ ;  /* 0x000000080d0a12a5 */ /* 0x000fe2000f8e003f */
[----:B------:R-:W-:Y:S01]  /*0740*/  IMAD.IADD R0, R134, 0x1, -R0 ;  /* 0x0000000186007824 */ /* 0x000fe200078e0a00 */
[----:B------:R-:W-:Y:S01]  /*0750*/  @!UP1 ULDC.64 UR6, c[0x0][0x290] ;  /* 0x0000a40000069ab9 */ /* 0x000fe20000000a00 */
[----:B------:R-:W-:Y:S01]  /*0760*/  ISETP.GE.AND P2, PT, R4, UR26, PT ;  /* 0x0000001a04007c0c */ /* 0x000fe2000bf46270 */
[----:B------:R-:W-:Y:S01]  /*0770*/  @UP1 UIMAD UR9, UR13, UR9, UR11 ;  /* 0x000000090d0912a4 */ /* 0x000fe2000f8e020b */
[----:B------:R-:W-:Y:S01]  /*0780*/  IMAD.SHL.U32 R0, R0, 0x8, RZ ;  /* 0x0000000800007824 */ /* 0x000fe200078e00ff */
[----:B------:R-:W-:Y:S01]  /*0790*/  @!UP1 UIMAD UR8, UR12, UR6, URZ ;  /* 0x000000060c0892a4 */ /* 0x000fe2000f8e023f */
[----:B------:R-:W-:Y:S01]  /*07a0*/  SHF.R.S32.HI R5, RZ, 0x1f, R4 ;  /* 0x0000001fff057819 */ /* 0x000fe20000011404 */
[----:B------:R-:W-:Y:S01]  /*07b0*/  ULDC.U8 UR11, c[0x0][0x3d8] ;  /* 0x0000f600000b7ab9 */ /* 0x000fe20000000000 */
[----:B------:R-:W-:Y:S01]  /*07c0*/  @!UP1 UIMAD.WIDE.U32 UR20, UR18, UR6, URZ ;  /* 0x00000006121492a5 */ /* 0x000fe2000f8e003f */
[C---:B------:R-:W-:Y:S01]  /*07d0*/  VIADD R14, R4.reuse, 0x10 ;  /* 0x00000010040e7836 */ /* 0x040fe20000000000 */
[----:B------:R-:W-:Y:S01]  /*07e0*/  UISETP.NE.AND UP3, UPT, UR11, URZ, UPT ;  /* 0x0000003f0b00728c */ /* 0x000fe2000bf65270 */
[C---:B------:R-:W-:Y:S01]  /*07f0*/  VIADD R15, R4.reuse, 0x20 ;  /* 0x00000020040f7836 */ /* 0x040fe20000000000 */
[----:B------:R-:W-:Y:S01]  /*0800*/  UISETP.NE.AND UP0, UPT, UR11, URZ, !UP2 ;  /* 0x0000003f0b00728c */ /* 0x000fe2000d705270 */
[C---:B------:R-:W-:Y:S01]  /*0810*/  VIADD R16, R4.reuse, 0x30 ;  /* 0x0000003004107836 */ /* 0x040fe20000000000 */
[----:B------:R-:W-:Y:S01]  /*0820*/  @!UP1 UIMAD UR8, UR18, UR7, UR8 ;  /* 0x00000007120892a4 */ /* 0x000fe2000f8e0208 */
[C---:B------:R-:W-:Y:S01]  /*0830*/  VIADD R18, R4.reuse, 0x40 ;  /* 0x0000004004127836 */ /* 0x040fe20000000000 */
[----:B------:R-:W-:Y:S01]  /*0840*/  UISETP.NE.OR UP3, UPT, UR5, URZ, !UP3 ;  /* 0x0000003f0500728c */ /* 0x000fe2000df65670 */
[----:B------:R-:W-:Y:S01]  /*0850*/  ISETP.GE.OR P5, PT, R4, UR26, P1 ;  /* 0x0000001a04007c0c */ /* 0x000fe20008fa6670 */
[----:B------:R-:W-:Y:S01]  /*0860*/  @!UP1 UIADD3 UR9, UR21, UR8, URZ ;  /* 0x0000000815099290 */ /* 0x000fe2000fffe03f */
[----:B------:R-:W-:Y:S01]  /*0870*/  ISETP.GE.AND P4, PT, R14, UR26, PT ;  /* 0x0000001a0e007c0c */ /* 0x000fe2000bf86270 */
[----:B------:R-:W-:Y:S01]  /*0880*/  @!UP1 UMOV UR10, UR20 ;  /* 0x00000014000a9c82 */ /* 0x000fe20008000000 */
[----:B------:R-:W-:Y:S01]  /*0890*/  @UP2 ULDC.64 UR6, c[0x0][0x2c0] ;  /* 0x0000b00000062ab9 */ /* 0x000fe20000000a00 */
[C---:B------:R-:W-:Y:S01]  /*08a0*/  IADD3 R2, P0, R0.reuse, UR10, RZ ;  /* 0x0000000a00027c10 */ /* 0x040fe2000ff1e0ff */
[----:B------:R-:W-:Y:S01]  /*08b0*/  USHF.R.S32.HI UR12, URZ, 0x1f, UR4 ;  /* 0x0000001f3f0c7899 */ /* 0x000fe20008011404 */
[----:B------:R-:W-:Y:S01]  /*08c0*/  ISETP.GE.AND P3, PT, R15, UR26, PT ;  /* 0x0000001a0f007c0c */ /* 0x000fe2000bf66270 */
[----:B------:R-:W-:Y:S01]  /*08d0*/  @UP2 UIMAD UR15, UR7, UR6, URZ ;  /* 0x00000006070f22a4 */ /* 0x000fe2000f8e023f */
[----:B------:R-:W-:Y:S01]  /*08e0*/  LEA.HI.X.SX32 R3, R0, UR9, 0x1, P0 ;  /* 0x0000000900037c11 */ /* 0x000fe200080f0eff */
[----:B------:R-:W-:Y:S01]  /*08f0*/  @!UP2 ULDC UR8, c[0x0][0x2c4] ;  /* 0x0000b1000008aab9 */ /* 0x000fe20000000800 */
[----:B------:R-:W-:Y:S01]  /*0900*/  ULDC.64 UR6, c[0x0][0x2a0] ;  /* 0x0000a80000067ab9 */ /* 0x000fe20000000a00 */
[----:B------:R-:W-:Y:S01]  /*0910*/  @!UP2 ULDC UR5, c[0x0][0x270] ;  /* 0x00009c000005aab9 */ /* 0x000fe20000000800 */
[----:B------:R-:W-:Y:S01]  /*0920*/  @UP0 ULDC UR8, c[0x0][0x2e4] ;  /* 0x0000b90000080ab9 */ /* 0x000fe20000000800 */
[----:B------:R-:W-:Y:S01]  /*0930*/  @UP2 UMOV UR9, 0x1 ;  /* 0x0000000100092882 */ /* 0x000fe20000000000 */
[----:B------:R-:W-:Y:S01]  /*0940*/  UIMAD UR12, UR12, UR6, URZ ;  /* 0x000000060c0c72a4 */ /* 0x000fe2000f8e023f */
[----:B------:R-:W-:Y:S01]  /*0950*/  IMAD.U32 R8, RZ, RZ, UR6 ;  /* 0x00000006ff087e24 */ /* 0x000fe2000f8e00ff */
[----:B------:R-:W-:Y:S01]  /*0960*/  @!UP2 UIMAD UR9, UR8, UR5, URZ ;  /* 0x000000050809a2a4 */ /* 0x000fe2000f8e023f */
[----:B------:R-:W-:Y:S01]  /*0970*/  ISETP.GE.AND P0, PT, R16, UR26, PT ;  /* 0x0000001a10007c0c */ /* 0x000fe2000bf06270 */
[----:B------:R-:W-:Y:S01]  /*0980*/  @!UP3 ULDC UR6, c[0x0][0x2c4] ;  /* 0x0000b1000006bab9 */ /* 0x000fe20000000800 */
[----:B------:R-:W-:Y:S01]  /*0990*/  @UP2 ULDC UR10, c[0x0][0x2c0] ;  /* 0x0000b000000a2ab9 */ /* 0x000fe20000000800 */
[----:B------:R-:W-:Y:S01]  /*09a0*/  @!UP3 UIMAD UR6, UR18, UR6, URZ ;  /* 0x000000061206b2a4 */ /* 0x000fe2000f8e023f */
[----:B------:R-:W-:Y:S01]  /*09b0*/  IMAD.WIDE.U32 R8, R8, UR4, R2 ;  /* 0x0000000408087c25 */ /* 0x000fe2000f8e0002 */
[----:B------:R-:W-:Y:S01]  /*09c0*/  UIMAD UR9, UR18, UR9, URZ ;  /* 0x00000009120972a4 */ /* 0x000fe2000f8e023f */
[----:B------:R-:W-:Y:S01]  /*09d0*/  ISETP.GE.AND P6, PT, R18, UR26, PT ;  /* 0x0000001a12007c0c */ /* 0x000fe2000bfc6270 */
[----:B------:R-:W-:Y:S01]  /*09e0*/  @!UP3 USEL UR6, UR6, UR13, !UP1 ;  /* 0x0000000d0606b287 */ /* 0x000fe2000c800000 */
[----:B------:R-:W-:Y:S01]  /*09f0*/  IMAD.U32 R2, RZ, RZ, UR14 ;  /* 0x0000000eff027e24 */ /* 0x000fe2000f8e00ff */
[----:B------:R-:W-:Y:S01]  /*0a00*/  USEL UR9, UR9, URZ, UP3 ;  /* 0x0000003f09097287 */ /* 0x000fe20009800000 */
[----:B------:R-:W-:Y:S01]  /*0a10*/  VIADD R20, R4, 0x50 ;  /* 0x0000005004147836 */ /* 0x000fe20000000000 */
[----:B------:R-:W-:Y:S01]  /*0a20*/  @!UP2 UMOV UR10, 0x1 ;  /* 0x00000001000aa882 */ /* 0x000fe20000000000 */
[----:B------:R-:W-:Y:S01]  /*0a30*/  @!UP2 UMOV UR15, UR8 ;  /* 0x00000008000fac82 */ /* 0x000fe20008000000 */
[----:B------:R-:W-:Y:S01]  /*0a40*/  UIMAD UR24, UR24, UR10, URZ ;  /* 0x0000000a181872a4 */ /* 0x000fe2000f8e023f */
[----:B------:R-:W-:Y:S01]  /*0a50*/  IMAD.WIDE R2, R2, 0x80, R4 ;  /* 0x0000008002027825 */ /* 0x000fe200078e0204 */
[----:B------:R-:W-:-:S02]  /*0a60*/  UIMAD UR15, UR4, UR15, UR9 ;  /* 0x0000000f040f72a4 */ /* 0x000fc4000f8e0209 */
[----:B------:R-:W-:Y:S01]  /*0a70*/  UIMAD UR7, UR4, UR7, UR12 ;  /* 0x00000007040772a4 */ /* 0x000fe2000f8e020c */
[----:B------:R-:W-:Y:S01]  /*0a80*/  @!UP3 UMOV UR22, UR6 ;  /* 0x000000060016bc82 */ /* 0x000fe20008000000 */
[----:B------:R-:W-:Y:S02]  /*0a90*/  @!UP3 USHF.R.S32.HI UR23, URZ, 0x1f, UR6 ;  /* 0x0000001f3f17b899 */ /* 0x000fe40008011406 */
[----:B------:R-:W-:Y:S02]  /*0aa0*/  USHF.R.S32.HI UR4, URZ, 0x1f, UR24 ;  /* 0x0000001f3f047899 */ /* 0x000fe40008011418 */
[----:B------:R-:W-:Y:S01]  /*0ab0*/  VIADD R7, R9, UR7 ;  /* 0x0000000709077c36 */ /* 0x000fe20008000000 */
[----:B------:R-:W-:Y:S02]  /*0ac0*/  USHF.R.S32.HI UR5, URZ, 0x1f, UR15 ;  /* 0x0000001f3f057899 */ /* 0x000fe4000801140f */
[----:B------:R-:W-:-:S04]  /*0ad0*/  UIADD3 UR6, UP1, UP0, UR24, UR22, UR15 ;  /* 0x0000001618067290 */ /* 0x000fc8000f83e00f */
[----:B------:R-:W-:Y:S01]  /*0ae0*/  UIADD3.X UR22, UR4, UR23, UR5, UP1, UP0 ;  /* 0x0000001704167290 */ /* 0x000fe20008fe0405 */
        /* <DEDUP_REMOVED lines=11> */
.L_x_574:
[----:B------:R-:W-:Y:S05]  /*0ba0*/  BSYNC B0 ;  /* 0x0000000000007941 */ /* 0x000fea0003800000 */
.L_x_573:
[----:B------:R-:W-:Y:S01]  /*0bb0*/  BSSY B0, `(.L_x_575) ;  /* 0x0000011000007945 */ /* 0x000fe20003800000 */
[----:B------:R-:W-:Y:S02]  /*0bc0*/  ISETP.GE.AND P2, PT, R20, UR26, PT ;  /* 0x0000001a14007c0c */ /* 0x000fe4000bf46270 */
        /* <DEDUP_REMOVED lines=15> */
.L_x_576:
[----:B------:R-:W-:Y:S05]  /*0cc0*/  BSYNC B0 ;  /* 0x0000000000007941 */ /* 0x000fea0003800000 */
.L_x_575:
        /* <DEDUP_REMOVED lines=17> */
.L_x_578:
[----:B------:R-:W-:Y:S05]  /*0de0*/  BSYNC B0 ;  /* 0x0000000000007941 */ /* 0x000fea0003800000 */
.L_x_577:
        /* <DEDUP_REMOVED lines=16> */
.L_x_580:
[----:B------:R-:W-:Y:S05]  /*0ef0*/  BSYNC B0 ;  /* 0x0000000000007941 */ /* 0x000fea0003800000 */
.L_x_579:
[----:B------:R-:W-:Y:S01]  /*0f00*/  BSSY B0, `(.L_x_581) ;  /* 0x0000010000007945 */ /* 0x000fe20003800000 */
[----:B------:R-:W-:-:S03]  /*0f10*/  ISETP.GE.OR P0, PT, R14, UR26, P1 ;  /* 0x0000001a0e007c0c */ /* 0x000fc60008f06670 */
        /* <DEDUP_REMOVED lines=14> */
.L_x_582:
[----:B------:R-:W-:Y:S05]  /*1000*/  BSYNC B0 ;  /* 0x0000000000007941 */ /* 0x000fea0003800000 */
.L_x_581:
        /* <DEDUP_REMOVED lines=16> */
.L_x_584:
[----:B------:R-:W-:Y:S05]  /*1110*/  BSYNC B0 ;  /* 0x0000000000007941 */ /* 0x000fea0003800000 */
.L_x_583:
        /* <DEDUP_REMOVED lines=15> */
.L_x_586:
[----:B------:R-:W-:Y:S05]  /*1210*/  BSYNC B0 ;  /* 0x0000000000007941 */ /* 0x000fea0003800000 */
.L_x_585:
[----:B------:R-:W-:Y:S04]  /*1220*/  BSSY B0, `(.L_x_587) ;  /* 0x000000e000007945 */ /* 0x000fe80003800000 */
        /* <DEDUP_REMOVED lines=13> */
.L_x_588:
[----:B------:R-:W-:Y:S05]  /*1300*/  BSYNC B0 ;  /* 0x0000000000007941 */ /* 0x000fea0003800000 */
.L_x_587:
[----:B------:R-:W-:Y:S04]  /*1310*/  BSSY B0, `(.L_x_589) ;  /* 0x000000a000007945 */ /* 0x000fe80003800000 */
        /* <DEDUP_REMOVED lines=9> */
.L_x_590:
[----:B------:R-:W-:Y:S05]  /*13b0*/  BSYNC B0 ;  /* 0x0000000000007941 */ /* 0x000fea0003800000 */
.L_x_589:
[----:B------:R-:W-:Y:S01]  /*13c0*/  BSSY B0, `(.L_x_591) ;  /* 0x000000f000007945 */ /* 0x000fe20003800000 */
[----:B------:R-:W-:Y:S02]  /*13d0*/  ISETP.GE.OR P5, PT, R16, UR26, P1 ;  /* 0x0000001a10007c0c */ /* 0x000fe40008fa6670 */
[----:B------:R-:W-:Y:S02]  /*13e0*/  ISETP.GE.OR P4, PT, R18, UR26, P1 ;  /* 0x0000001a12007c0c */ /* 0x000fe40008f86670 */
[----:B------:R-:W-:Y:S02]  /*13f0*/  ISETP.GE.OR P3, PT, R20, UR26, P1 ;  /* 0x0000001a14007c0c */ /* 0x000fe40008f66670 */
[----:B------:R-:W-:Y:S02]  /*1400*/  ISETP.GE.OR P2, PT, R19, UR26, P1 ;  /* 0x0000001a13007c0c */ /* 0x000fe40008f46670 */
[----:B------:R-:W-:Y:S01]  /*1410*/  ISETP.GE.OR P1, PT, R17, UR26, P1 ;  /* 0x0000001a11007c0c */ /* 0x000fe20008f26670 */
[----:B------:R-:W-:-:S12]  /*1420*/  @P0 BRA `(.L_x_592) ;  /* 0x0000000000200947 */ /* 0x000fd80003800000 */
        /* <DEDUP_REMOVED lines=8> */
.L_x_592:
[----:B------:R-:W-:Y:S05]  /*14b0*/  BSYNC B0 ;  /* 0x0000000000007941 */ /* 0x000fea0003800000 */
.L_x_591:
        /* <DEDUP_REMOVED lines=10> */
.L_x_594:
[----:B------:R-:W-:Y:S05]  /*1560*/  BSYNC B0 ;  /* 0x0000000000007941 */ /* 0x000fea0003800000 */
.L_x_593:
        /* <DEDUP_REMOVED lines=10> */
.L_x_596:
[----:B------:R-:W-:Y:S05]  /*1610*/  BSYNC B0 ;  /* 0x0000000000007941 */ /* 0x000fea0003800000 */
.L_x_595:
        /* <DEDUP_REMOVED lines=10> */
.L_x_598:
[----:B------:R-:W-:Y:S05]  /*16c0*/  BSYNC B0 ;  /* 0x0000000000007941 */ /* 0x000fea0003800000 */
.L_x_597:
        /* <DEDUP_REMOVED lines=10> */
.L_x_600:
[----:B------:R-:W-:Y:S05]  /*1770*/  BSYNC B0 ;  /* 0x0000000000007941 */ /* 0x000fea0003800000 */
.L_x_599:
        /* <DEDUP_REMOVED lines=10> */
.L_x_602:
[----:B------:R-:W-:Y:S05]  /*1820*/  BSYNC B0 ;  /* 0x0000000000007941 */ /* 0x000fea0003800000 */
.L_x_601:
        /* <DEDUP_REMOVED lines=10> */
.L_x_572:
[----:B------:R-:W1:Y:S01]  /*18d0*/  LDC R17, c[0x0][0x278] ;  /* 0x00009e00ff117b82 */ /* 0x000e620000000800 */
[----:B------:R-:W2:Y:S01]  /*18e0*/  S2R R11, SR_CTAID.Z ;  /* 0x00000000000b7919 */ /* 0x000ea20000002700 */
[----:B------:R-:W-:Y:S01]  /*18f0*/  SHF.R.S32.HI R50, RZ, 0x1f, R134 ;  /* 0x0000001fff327819 */ /* 0x000fe20000011486 */
[----:B------:R-:W-:Y:S02]  /*1900*/  UIADD3 UR5, -UR24, UR26, URZ ;  /* 0x0000001a18057290 */ /* 0x000fe4000fffe13f */
[----:B------:R-:W-:Y:S01]  /*1910*/  UISETP.NE.AND UP0, UPT, UR13, -0x1, UPT ;  /* 0xffffffff0d00788c */ /* 0x000fe2000bf05270 */
[CC--:B------:R-:W-:Y:S02]  /*1920*/  LEA.HI R4, R50.reuse, R134.reuse, RZ, 0x3 ;  /* 0x0000008632047211 */ /* 0x0c0fe400078f18ff */
[----:B------:R-:W-:Y:S02]  /*1930*/  LEA.HI R16, R50, R134, RZ, 0x6 ;  /* 0x0000008632107211 */ /* 0x000fe400078f30ff */
[----:B------:R-:W-:-:S03]  /*1940*/  SHF.R.S32.HI R12, RZ, 0x3, R4 ;  /* 0x00000003ff0c7819 */ /* 0x000fc60000011404 */
[----:B------:R-:W-:Y:S01]  /*1950*/  IMAD.SHL.U32 R16, R16, 0x8, RZ ;  /* 0x0000000810107824 */ /* 0x000fe200078e00ff */
[C---:B------:R-:W-:Y:S01]  /*1960*/  ISETP.GE.AND P3, PT, R12.reuse, UR5, PT ;  /* 0x000000050c007c0c */ /* 0x040fe2000bf66270 */
[C---:B------:R-:W-:Y:S01]  /*1970*/  VIADD R42, R12.reuse, 0x10 ;  /* 0x000000100c2a7836 */ /* 0x040fe20000000000 */
[----:B------:R-:W-:Y:S01]  /*1980*/  @UP0 ULDC.64 UR6, c[0x0][0x240] ;  /* 0x0000900000060ab9 */ /* 0x000fe20000000a00 */
[C---:B------:R-:W-:Y:S01]  /*1990*/  VIADD R41, R12.reuse, 0x20 ;  /* 0x000000200c297836 */ /* 0x040fe20000000000 */
[----:B------:R-:W-:Y:S01]  /*19a0*/  @UP0 UIMAD.WIDE.U32 UR20, UR13, UR6, URZ ;  /* 0x000000060d1402a5 */ /* 0x000fe2000f8e003f */
[----:B------:R-:W-:Y:S01]  /*19b0*/  VIADD R47, R12, 0x30 ;  /* 0x000000300c2f7836 */ /* 0x000fe20000000000 */
[----:B------:R-:W-:Y:S01]  /*19c0*/  ISETP.GE.AND P2, PT, R42, UR5, PT ;  /* 0x000000052a007c0c */ /* 0x000fe2000bf46270 */
[----:B------:R-:W-:Y:S01]  /*19d0*/  @!UP0 USHF.R.S32.HI UR10, URZ, 0x1f, UR18 ;  /* 0x0000001f3f0a8899 */ /* 0x000fe20008011412 */
[----:B------:R-:W-:Y:S01]  /*19e0*/  ISETP.GE.AND P1, PT, R41, UR5, PT ;  /* 0x0000000529007c0c */ /* 0x000fe2000bf26270 */
[----:B------:R-:W-:Y:S01]  /*19f0*/  @UP0 UIMAD UR9, UR13, UR7, UR21 ;  /* 0x000000070d0902a4 */ /* 0x000fe2000f8e0215 */
[----:B-1----:R-:W-:Y:S01]  /*1a00*/  IABS R0, R17 ;  /* 0x0000001100007213 */ /* 0x002fe20000000000 */
[C---:B------:R-:W-:Y:S01]  /*1a10*/  VIADD R48, R12.reuse, 0x40 ;  /* 0x000000400c307836 */ /* 0x040fe20000000000 */
[----:B------:R-:W-:Y:S01]  /*1a20*/  ISETP.GE.AND P0, PT, R47, UR5, PT ;  /* 0x000000052f007c0c */ /* 0x000fe2000bf06270 */
[----:B------:R-:W-:Y:S01]  /*1a30*/  @!UP0 ULDC.64 UR6, c[0x0][0x228] ;  /* 0x00008a0000068ab9 */ /* 0x000fe20000000a00 */
[----:B------:R-:W-:Y:S01]  /*1a40*/  SHF.R.S32.HI R13, RZ, 0x1f, R12 ;  /* 0x0000001fff0d7819 */ /* 0x000fe2000001140c */
[----:B------:R-:W-:Y:S01]  /*1a50*/  IMAD.MOV.U32 R14, RZ, RZ, R0 ;  /* 0x000000ffff0e7224 */ /* 0x000fe200078e0000 */
[----:B------:R-:W-:Y:S01]  /*1a60*/  @!UP0 UIMAD UR10, UR10, UR6, URZ ;  /* 0x000000060a0a82a4 */ /* 0x000fe2000f8e023f */
[----:B------:R-:W1:Y:S01]  /*1a70*/  @!P3 LDC.64 R20, c[0x0][0x210] ;  /* 0x00008400ff14bb82 */ /* 0x000e620000000a00 */
[----:B------:R-:W-:Y:S01]  /*1a80*/  @!UP0 UIMAD.WIDE.U32 UR28, UR18, UR6, URZ ;  /* 0x00000006121c82a5 */ /* 0x000fe2000f8e003f */
[----:B------:R-:W3:Y:S01]  /*1a90*/  I2F.RP R2, R14 ;  /* 0x0000000e00027306 */ /* 0x000ee20000209400 */
[----:B--2---:R-:W-:Y:S01]  /*1aa0*/  IABS R11, R11 ;  /* 0x0000000b000b7213 */ /* 0x004fe20000000000 */
[----:B------:R-:W2:Y:S01]  /*1ab0*/  @!P2 S2R R10, SR_CgaCtaId ;  /* 0x00000000000aa919 */ /* 0x000ea20000008800 */
[----:B------:R-:W-:Y:S01]  /*1ac0*/  @!UP0 UIMAD UR7, UR18, UR7, UR10 ;  /* 0x00000007120782a4 */ /* 0x000fe2000f8e020a */
[C---:B------:R-:W-:Y:S01]  /*1ad0*/  VIADD R44, R12.reuse, 0x50 ;  /* 0x000000500c2c7836 */ /* 0x040fe20000000000 */
[----:B------:R-:W-:Y:S01]  /*1ae0*/  UIADD3 UR21, UR15, -0x1, URZ ;  /* 0xffffffff0f157890 */ /* 0x000fe2000fffe03f */
[----:B------:R-:W4:Y:S01]  /*1af0*/  @!P1 S2R R8, SR_CgaCtaId ;  /* 0x0000000000089919 */ /* 0x000f220000008800 */
[----:B------:R-:W5:Y:S01]  /*1b00*/  @!P2 LDC.64 R18, c[0x0][0x240] ;  /* 0x00009000ff12ab82 */ /* 0x000f620000000a00 */
[----:B------:R-:W-:Y:S01]  /*1b10*/  @!UP0 UIADD3 UR9, UR29, UR7, URZ ;  /* 0x000000071d098290 */ /* 0x000fe2000fffe03f */
[C---:B------:R-:W-:Y:S01]  /*1b20*/  IADD3 R46, R12.reuse, 0x60, RZ ;  /* 0x000000600c2e7810 */ /* 0x040fe20007ffe0ff */
[----:B------:R-:W1:Y:S01]  /*1b30*/  @!P0 S2R R7, SR_CgaCtaId ;  /* 0x0000000000078919 */ /* 0x000e620000008800 */
[----:B------:R-:W-:Y:S01]  /*1b40*/  @!UP0 UMOV UR20, UR28 ;  /* 0x0000001c00148c82 */ /* 0x000fe20008000000 */
[----:B------:R-:W-:Y:S01]  /*1b50*/  ULDC.64 UR6, c[0x0][0x258] ;  /* 0x0000960000067ab9 */ /* 0x000fe20000000a00 */
[----:B------:R-:W-:Y:S01]  /*1b60*/  VIADD R43, R12, 0x70 ;  /* 0x000000700c2b7836 */ /* 0x000fe20000000000 */
[----:B------:R-:W-:Y:S01]  /*1b70*/  UISETP.NE.AND UP0, UPT, UR8, -0x1, UPT ;  /* 0xffffffff0800788c */ /* 0x000fe2000bf05270 */
[----:B---3--:R-:W3:Y:S01]  /*1b80*/  MUFU.RCP R2, R2 ;  /* 0x0000000200027308 */ /* 0x008ee20000001000 */
[----:B------:R-:W5:Y:S08]  /*1b90*/  S2UR UR10, SR_CgaCtaId ;  /* 0x00000000000a79c3 */ /* 0x000f700000008800 */
[----:B------:R-:W5:Y:S01]  /*1ba0*/  @!P2 LDC.64 R26, c[0x0][0x210] ;  /* 0x00008400ff1aab82 */ /* 0x000f620000000a00 */
[----:B---3--:R-:W-:-:S07]  /*1bb0*/  VIADD R2, R2, 0xffffffe ;  /* 0x0ffffffe02027836 */ /* 0x008fce0000000000 */
[----:B------:R-:W3:Y:S01]  /*1bc0*/  @!P1 LDC.64 R22, c[0x0][0x240] ;  /* 0x00009000ff169b82 */ /* 0x000ee20000000a00 */
[----:B------:R-:W2:Y:S07]  /*1bd0*/  F2I.FTZ.U32.TRUNC.NTZ R3, R2 ;  /* 0x0000000200037305 */ /* 0x000eae000021f000 */
[----:B------:R-:W3:Y:S08]  /*1be0*/  @!P1 LDC.64 R32, c[0x0][0x210] ;  /* 0x00008400ff209b82 */ /* 0x000ef00000000a00 */
[----:B------:R-:W3:Y:S01]  /*1bf0*/  @!P0 LDC.64 R24, c[0x0][0x240] ;  /* 0x00009000ff188b82 */ /* 0x000ee20000000a00 */
[----:B--2---:R-:W-:-:S02]  /*1c00*/  IMAD.MOV R0, RZ, RZ, -R3 ;  /* 0x000000ffff007224 */ /* 0x004fc400078e0a03 */
[----:B------:R-:W-:Y:S02]  /*1c10*/  IMAD.MOV.U32 R2, RZ, RZ, RZ ;  /* 0x000000ffff027224 */ /* 0x000fe400078e00ff */
[----:B------:R-:W-:-:S03]  /*1c20*/  IMAD R0, R0, R14, RZ ;  /* 0x0000000e00007224 */ /* 0x000fc600078e02ff */
[----:B------:R-:W2:Y:S01]  /*1c30*/  @!P0 LDC.64 R28, c[0x0][0x210] ;  /* 0x00008400ff1c8b82 */ /* 0x000ea20000000a00 */
[----:B------:R-:W-:Y:S01]  /*1c40*/  IMAD.HI.U32 R3, R3, R0, R2 ;  /* 0x0000000003037227 */ /* 0x000fe200078e0002 */
[----:B------:R-:W-:-:S03]  /*1c50*/  LOP3.LUT R2, R4, 0xfffffff8, RZ, 0xc0, !PT ;  /* 0xfffffff804027812 */ /* 0x000fc600078ec0ff */
[----:B------:R-:W-:Y:S02]  /*1c60*/  IMAD.SHL.U32 R0, R12, 0x40, RZ ;  /* 0x000000400c007824 */ /* 0x000fe400078e00ff */
[----:B------:R-:W-:Y:S02]  /*1c70*/  IMAD.IADD R49, R134, 0x1, -R2 ;  /* 0x0000000186317824 */ /* 0x000fe400078e0a02 */
[----:B------:R-:W-:Y:S01]  /*1c80*/  IMAD.HI.U32 R4, R3, R11, RZ ;  /* 0x0000000b03047227 */ /* 0x000fe200078e00ff */
[----:B------:R-:W-:-:S03]  /*1c90*/  LOP3.LUT R0, R0, 0x1c0, RZ, 0xc0, !PT ;  /* 0x000001c000007812 */ /* 0x000fc600078ec0ff */
[----:B------:R-:W-:Y:S01]  /*1ca0*/  IMAD.SHL.U32 R30, R49, 0x8, RZ ;  /* 0x00000008311e7824 */ /* 0x000fe200078e00ff */
[----:B------:R-:W-:Y:S01]  /*1cb0*/  SHF.R.U32.HI R5, RZ, 0x3, R0 ;  /* 0x00000003ff057819 */ /* 0x000fe20000011600 */
[----:B------:R-:W-:-:S03]  /*1cc0*/  IMAD.U32 R2, RZ, RZ, UR14 ;  /* 0x0000000eff027e24 */ /* 0x000fc6000f8e00ff */
[----:B------:R-:W-:Y:S01]  /*1cd0*/  LOP3.LUT R6, R0, 0x38, R30, 0xf8, !PT ;  /* 0x0000003800067812 */ /* 0x000fe200078ef81e */
[----:B------:R-:W-:Y:S01]  /*1ce0*/  IMAD.MOV R0, RZ, RZ, -R4 ;  /* 0x000000ffff007224 */ /* 0x000fe200078e0a04 */
[----:B------:R-:W-:Y:S01]  /*1cf0*/  SHF.R.S32.HI R31, RZ, 0x1f, R30 ;  /* 0x0000001fff1f7819 */ /* 0x000fe2000001141e */
[----:B------:R-:W-:Y:S01]  /*1d00*/  IMAD.WIDE R2, R2, 0x80, R12 ;  /* 0x0000008002027825 */ /* 0x000fe200078e020c */
[----:B------:R-:W-:Y:S02]  /*1d10*/  LOP3.LUT R9, R6, R5, RZ, 0x3c, !PT ;  /* 0x0000000506097212 */ /* 0x000fe400078e3cff */
[----:B------:R-:W-:Y:S01]  /*1d20*/  @!P2 MOV R5, 0x400 ;  /* 0x000004000005a802 */ /* 0x000fe20000000f00 */
[----:B------:R-:W-:Y:S01]  /*1d30*/  IMAD R0, R14, R0, R11 ;  /* 0x000000000e007224 */ /* 0x000fe200078e020b */
[----:B------:R-:W-:Y:S02]  /*1d40*/  @!P1 MOV R6, 0x400 ;  /* 0x0000040000069802 */ /* 0x000fe40000000f00 */
[----:B------:R-:W-:-:S02]  /*1d50*/  @!P2 LEA R35, R10, R5, 0x18 ;  /* 0x000000050a23a211 */ /* 0x000fc400078ec0ff */
[----:B------:R-:W-:Y:S01]  /*1d60*/  ISETP.GT.U32.AND P6, PT, R14, R0, PT ;  /* 0x000000000e00720c */ /* 0x000fe20003fc4070 */
[----:B------:R-:W3:Y:S01]  /*1d70*/  @!P3 LDC.64 R10, c[0x0][0x240] ;  /* 0x00009000ff0abb82 */ /* 0x000ee20000000a00 */
[----:B------:R-:W-:Y:S02]  /*1d80*/  @!P0 MOV R5, 0x400 ;  /* 0x0000040000058802 */ /* 0x000fe40000000f00 */
[----:B----4-:R-:W-:Y:S02]  /*1d90*/  @!P1 LEA R36, R8, R6, 0x18 ;  /* 0x0000000608249211 */ /* 0x010fe400078ec0ff */
[----:B------:R-:W-:Y:S01]  /*1da0*/  IADD3 R6, P5, R30, UR20, RZ ;  /* 0x000000141e067c10 */ /* 0x000fe2000ffbe0ff */
[----:B------:R-:W-:Y:S01]  /*1db0*/  UIMAD UR20, UR21, -0x80, UR25 ;  /* 0xffffff80151478a4 */ /* 0x000fe2000f8e0219 */
[----:B-1----:R-:W-:Y:S02]  /*1dc0*/  @!P0 LEA R37, R7, R5, 0x18 ;  /* 0x0000000507258211 */ /* 0x002fe400078ec0ff */
[----:B------:R-:W-:Y:S01]  /*1dd0*/  IADD3.X R7, R31, UR9, RZ, P5, !PT ;  /* 0x000000091f077c10 */ /* 0x000fe2000affe4ff */
[----:B------:R-:W-:Y:S01]  /*1de0*/  USHF.R.S32.HI UR9, URZ, 0x1f, UR4 ;  /* 0x0000001f3f097899 */ /* 0x000fe20008011404 */
[----:B------:R-:W-:Y:S01]  /*1df0*/  LOP3.LUT R5, R17, UR4, RZ, 0x3c, !PT ;  /* 0x0000000411057c12 */ /* 0x000fe2000f8e3cff */
[----:B------:R-:W-:Y:S01]  /*1e00*/  @!P6 IMAD.IADD R0, R0, 0x1, -R14 ;  /* 0x000000010000e824 */ /* 0x000fe200078e0a0e */
[----:B------:R-:W-:Y:S01]  /*1e10*/  LOP3.LUT R16, R9, 0xfffffe00, R16, 0xf8, !PT ;  /* 0xfffffe0009107812 */ /* 0x000fe200078ef810 */
[----:B------:R-:W-:Y:S01]  /*1e20*/  @!P6 VIADD R4, R4, 0x1 ;  /* 0x000000010404e836 */ /* 0x000fe20000000000 */
[----:B------:R-:W-:Y:S01]  /*1e30*/  UIMAD UR9, UR9, UR6, URZ ;  /* 0x00000006090972a4 */ /* 0x000fe2000f8e023f */
[----:B------:R-:W-:-:S02]  /*1e40*/  ISETP.GE.AND P5, PT, R5, RZ, PT ;  /* 0x000000ff0500720c */ /* 0x000fc40003fa6270 */
[----:B------:R-:W-:Y:S01]  /*1e50*/  ISETP.GE.U32.AND P4, PT, R0, R14, PT ;  /* 0x0000000e0000720c */ /* 0x000fe20003f86070 */
[----:B------:R-:W-:Y:S01]  /*1e60*/  IMAD.U32 R0, RZ, RZ, UR6 ;  /* 0x00000006ff007e24 */ /* 0x000fe2000f8e00ff */
[----:B------:R-:W-:Y:S01]  /*1e70*/  UIMAD UR7, UR4, UR7, UR9 ;  /* 0x00000007040772a4 */ /* 0x000fe2000f8e0209 */
[----:B------:R-:W-:Y:S01]  /*1e80*/  ISETP.NE.AND P6, PT, R17, RZ, PT ;  /* 0x000000ff1100720c */ /* 0x000fe20003fc5270 */
[----:B------:R-:W-:Y:S01]  /*1e90*/  @UP0 UIADD3 UR6, UR19, UR8, URZ ;  /* 0x0000000813060290 */ /* 0x000fe2000fffe03f */
[----:B------:R-:W-:Y:S01]  /*1ea0*/  IMAD.WIDE.U32 R6, R0, UR4, R6 ;  /* 0x0000000400067c25 */ /* 0x000fe2000f8e0006 */
[----:B------:R-:W-:Y:S02]  /*1eb0*/  UMOV UR4, 0x400 ;  /* 0x0000040000047882 */ /* 0x000fe40000000000 */
[----:B-----5:R-:W-:Y:S01]  /*1ec0*/  ULEA UR4, UR10, UR4, 0x18 ;  /* 0x000000040a047291 */ /* 0x020fe2000f8ec03f */
[----:B---3--:R-:W-:Y:S02]  /*1ed0*/  @!P3 IMAD R0, R3, R10, RZ ;  /* 0x0000000a0300b224 */ /* 0x008fe400078e02ff */
[----:B------:R-:W-:Y:S01]  /*1ee0*/  VIADD R5, R7, UR7 ;  /* 0x0000000707057c36 */ /* 0x000fe20008000000 */
[----:B------:R-:W-:Y:S01]  /*1ef0*/  @UP0 UIADD3 UR7, UR19, UR8, URZ ;  /* 0x0000000813070290 */ /* 0x000fe2000fffe03f */
[----:B------:R-:W-:Y:S01]  /*1f00*/  @P4 VIADD R4, R4, 0x1 ;  /* 0x0000000104044836 */ /* 0x000fe20000000000 */
[C---:B------:R-:W-:Y:S01]  /*1f10*/  @!P2 IADD3 R15, P4, R2.reuse, 0x10, RZ ;  /* 0x00000010020fa810 */ /* 0x040fe20007f9e0ff */
[----:B------:R-:W-:Y:S01]  /*1f20*/  @!P3 IMAD R0, R2, R11, R0 ;  /* 0x0000000b0200b224 */ /* 0x000fe200078e0200 */
[----:B------:R-:W-:Y:S01]  /*1f30*/  LEA R234, R16, UR4, 0x1 ;  /* 0x0000000410ea7c11 */ /* 0x000fe2000f8e08ff */
[----:B------:R-:W-:Y:S01]  /*1f40*/  IMAD.MOV.U32 R34, RZ, RZ, R4 ;  /* 0x000000ffff227224 */ /* 0x000fe200078e0004 */
[----:B------:R-:W-:Y:S01]  /*1f50*/  @UP0 ULDC.64 UR8, c[0x0][0x250] ;  /* 0x0000940000080ab9 */ /* 0x000fe20000000a00 */
[----:B------:R-:W-:Y:S01]  /*1f60*/  @!P2 IMAD.X R4, RZ, RZ, R3, P4 ;  /* 0x000000ffff04a224 */ /* 0x000fe200020e0603 */
[----:B------:R-:W-:Y:S01]  /*1f70*/  @UP0 ULDC.64 UR10, c[0x0][0x248] ;  /* 0x00009200000a0ab9 */ /* 0x000fe20000000a00 */
[----:B------:R-:W-:Y:S01]  /*1f80*/  @!P5 IMAD.MOV R34, RZ, RZ, -R34 ;  /* 0x000000ffff22d224 */ /* 0x000fe200078e0a22 */
[----:B------:R-:W-:Y:S01]  /*1f90*/  @!P6 LOP3.LUT R34, RZ, R17, RZ, 0x33, !PT ;  /* 0x00000011ff22e212 */ /* 0x000fe200078e33ff */
[----:B------:R-:W-:Y:S01]  /*1fa0*/  @!P2 IMAD R8, R4, R18, RZ ;  /* 0x000000120408a224 */ /* 0x000fe200078e02ff */
[----:B------:R-:W-:Y:S01]  /*1fb0*/  @!P1 IADD3 R17, P4, R2, 0x20, RZ ;  /* 0x0000002002119810 */ /* 0x000fe20007f9e0ff */
[----:B------:R-:W-:Y:S01]  /*1fc0*/  @!P3 IMAD.MOV.U32 R4, RZ, RZ, R6 ;  /* 0x000000ffff04b224 */ /* 0x000fe200078e0006 */
[----:B------:R-:W-:Y:S01]  /*1fd0*/  ISETP.GE.AND P6, PT, R42, UR20, PT ;  /* 0x000000142a007c0c */ /* 0x000fe2000bfc6270 */
[----:B------:R-:W-:Y:S01]  /*1fe0*/  @!P2 IMAD R19, R15, R19, R8 ;  /* 0x000000130f13a224 */ /* 0x000fe200078e0208 */
[----:B------:R-:W-:Y:S01]  /*1ff0*/  @UP0 UIMAD.WIDE.U32 UR28, UR7, UR8, URZ ;  /* 0x00000008071c02a5 */ /* 0x000fe2000f8e003f */
[----:B------:R-:W-:Y:S01]  /*2000*/  @!P3 IMAD.WIDE.U32 R10, R2, R10, R4 ;  /* 0x0000000a020ab225 */ /* 0x000fe200078e0004 */
[----:B------:R-:W-:-:S02]  /*2010*/  @UP0 UIMAD.WIDE.U32 UR30, UR6, UR10, URZ ;  /* 0x0000000a061e02a5 */ /* 0x000fc4000f8e003f */
[----:B------:R-:W-:Y:S01]  /*2020*/  @UP0 UIMAD UR7, UR7, UR9, URZ ;  /* 0x00000009070702a4 */ /* 0x000fe2000f8e023f */
[----:B------:R-:W-:Y:S01]  /*2030*/  @!P2 IMAD.MOV.U32 R8, RZ, RZ, R6 ;  /* 0x000000ffff08a224 */ /* 0x000fe200078e0006 */
[----:B------:R-:W-:Y:S01]  /*2040*/  @!P3 IADD3 R0, R11, R0, RZ ;  /* 0x000000000b00b210 */ /* 0x000fe20007ffe0ff */
[----:B------:R-:W-:Y:S01]  /*2050*/  @!P2 IMAD.MOV.U32 R9, RZ, RZ, R5 ;  /* 0x000000ffff09a224 */ /* 0x000fe200078e0005 */
[C---:B------:R-:W-:Y:S01]  /*2060*/  @!P3 LEA R14, P5, R10.reuse, R20, 0x1 ;  /* 0x000000140a0eb211 */ /* 0x040fe200078a08ff */
[----:B------:R-:W-:Y:S01]  /*2070*/  @UP0 UIMAD UR6, UR6, UR11, URZ ;  /* 0x0000000b060602a4 */ /* 0x000fe2000f8e023f */
[----:B------:R-:W-:Y:S02]  /*2080*/  @!P2 IMAD.WIDE.U32 R8, R15, R18, R8 ;  /* 0x000000120f08a225 */ /* 0x000fe400078e0008 */
[----:B------:R-:W-:Y:S01]  /*2090*/  @!P3 LEA.HI.X R15, R10, R21, R0, 0x1, P5 ;  /* 0x000000150a0fb211 */ /* 0x000fe200028f0c00 */
[----:B------:R-:W-:Y:S01]  /*20a0*/  @UP0 UIADD3 UR27, UR29, UR7, URZ ;  /* 0x000000071d1b0290 */ /* 0x000fe2000fffe03f */
[----:B------:R-:W-:Y:S01]  /*20b0*/  ISETP.GE.AND P5, PT, R48, UR5, PT ;  /* 0x0000000530007c0c */ /* 0x000fe2000bfa6270 */
[----:B------:R-:W-:Y:S01]  /*20c0*/  @!P1 IMAD.X R0, RZ, RZ, R3, P4 ;  /* 0x000000ffff009224 */ /* 0x000fe200020e0603 */
[----:B------:R-:W-:Y:S01]  /*20d0*/  @!P2 LEA R10, P4, R8, R26, 0x1 ;  /* 0x0000001a080aa211 */ /* 0x000fe200078808ff */
[----:B------:R-:W-:Y:S01]  /*20e0*/  @!P2 IMAD.IADD R9, R9, 0x1, R19 ;  /* 0x000000010909a824 */ /* 0x000fe200078e0213 */
[----:B------:R-:W-:Y:S01]  /*20f0*/  @!PT LDS RZ, [RZ] ;  /* 0x00000000fffff984 */ /* 0x000fe20000000800 */
[----:B------:R-:W-:Y:S01]  /*2100*/  @!PT LDS RZ, [RZ] ;  /* 0x00000000fffff984 */ /* 0x000fe20000000800 */
[----:B------:R-:W-:Y:S01]  /*2110*/  @!PT LDS RZ, [RZ] ;  /* 0x00000000fffff984 */ /* 0x000fe20000000800 */
[----:B------:R1:W-:Y:S01]  /*2120*/  @!P3 LDGSTS.E.BYPASS.LTC128B.128 [R234], desc[UR16][R14.64] ;  /* 0x000000000eeabfae */ /* 0x0003e2000b901d50 */
[----:B------:R-:W-:Y:S01]  /*2130*/  @!P1 IMAD R0, R0, R22, RZ ;  /* 0x0000001600009224 */ /* 0x000fe200078e02ff */
[----:B------:R-:W-:-:S02]  /*2140*/  @UP0 UIADD3 UR29, UR31, UR6, URZ ;  /* 0x000000061f1d0290 */ /* 0x000fc4000fffe03f */
[----:B------:R-:W-:Y:S01]  /*2150*/  @!P2 LEA.HI.X R11, R8, R27, R9, 0x1, P4 ;  /* 0x0000001b080ba211 */ /* 0x000fe200020f0c09 */
[----:B------:R-:W-:Y:S01]  /*2160*/  @!P1 IMAD.MOV.U32 R8, RZ, RZ, R6 ;  /* 0x000000ffff089224 */ /* 0x000fe200078e0006 */
[----:B------:R-:W-:Y:S01]  /*2170*/  ISETP.GE.AND P4, PT, R44, UR5, PT ;  /* 0x000000052c007c0c */ /* 0x000fe2000bf86270 */
[----:B------:R-:W-:Y:S02]  /*2180*/  @!P1 IMAD.MOV.U32 R9, RZ, RZ, R5 ;  /* 0x000000ffff099224 */ /* 0x000fe400078e0005 */
[----:B------:R-:W3:Y:S01]  /*2190*/  @!P5 LDC.64 R18, c[0x0][0x240] ;  /* 0x00009000ff12db82 */ /* 0x000ee20000000a00 */
[C---:B------:R-:W-:Y:S02]  /*21a0*/  @!P1 IMAD.WIDE.U32 R8, R17.reuse, R22, R8 ;  /* 0x0000001611089225 */ /* 0x040fe400078e0008 */
[----:B------:R-:W4:Y:S05]  /*21b0*/  @!P5 S2R R22, SR_CgaCtaId ;  /* 0x000000000016d919 */ /* 0x000f2a0000008800 */
[----:B------:R-:W5:Y:S02]  /*21c0*/  @!P5 LDC.64 R26, c[0x0][0x210] ;  /* 0x00008400ff1adb82 */ /* 0x000f640000000a00 */
[----:B------:R-:W4:Y:S01]  /*21d0*/  @!P4 S2R R21, SR_CgaCtaId ;  /* 0x000000000015c919 */ /* 0x000f220000008800 */
[----:B-1----:R-:W-:Y:S01]  /*21e0*/  @!P1 IMAD R14, R17, R23, R0 ;  /* 0x00000017110e9224 */ /* 0x002fe200078e0200 */
[----:B------:R-:W-:Y:S01]  /*21f0*/  @!P0 IADD3 R0, P3, R2, 0x30, RZ ;  /* 0x0000003002008810 */ /* 0x000fe20007f7e0ff */
[----:B------:R-:W-:-:S02]  /*2200*/  @!P2 IMAD R17, R16, 0x2, R35 ;  /* 0x000000021011a824 */ /* 0x000fc400078e0223 */
[----:B------:R-:W-:Y:S02]  /*2210*/  @!P1 IMAD.IADD R9, R9, 0x1, R14 ;  /* 0x0000000109099824 */ /* 0x000fe400078e020e */
[----:B------:R-:W-:Y:S01]  /*2220*/  @!P0 IMAD.X R15, RZ, RZ, R3, P3 ;  /* 0x000000ffff0f8224 */ /* 0x000fe200018e0603 */
[----:B------:R-:W-:Y:S01]  /*2230*/  @!P1 LEA R14, P3, R8, R32, 0x1 ;  /* 0x00000020080e9211 */ /* 0x000fe200078608ff */
[----:B------:R1:W-:Y:S01]  /*2240*/  @!P2 LDGSTS.E.BYPASS.LTC128B.128 [R17+0x800], desc[UR16][R10.64] ;  /* 0x008000000a11afae */ /* 0x0003e2000b901d50 */
[----:B------:R-:W-:Y:S01]  /*2250*/  ISETP.GE.AND P2, PT, R12, UR20, PT ;  /* 0x000000140c007c0c */ /* 0x000fe2000bf46270 */
[----:B------:R-:W-:Y:S01]  /*2260*/  @!P0 IMAD R20, R15, R24, RZ ;  /* 0x000000180f148224 */ /* 0x000fe200078e02ff */
[----:B------:R-:W-:Y:S01]  /*2270*/  @!P1 LEA.HI.X R15, R8, R33, R9, 0x1, P3 ;  /* 0x00000021080f9211 */ /* 0x000fe200018f0c09 */
[----:B------:R-:W-:Y:S01]  /*2280*/  @!P0 IMAD.MOV.U32 R8, RZ, RZ, R6 ;  /* 0x000000ffff088224 */ /* 0x000fe200078e0006 */
[----:B------:R-:W-:Y:S01]  /*2290*/  P2R R32, PR, RZ, 0x4 ;  /* 0x00000004ff207803 */ /* 0x000fe20000000000 */
[----:B------:R-:W-:-:S02]  /*22a0*/  @!P0 IMAD.MOV.U32 R9, RZ, RZ, R5 ;  /* 0x000000ffff098224 */ /* 0x000fc400078e0005 */
[----:B------:R-:W-:-:S04]  /*22b0*/  @!P0 IMAD.WIDE.U32 R8, R0, R24, R8 ;  /* 0x0000001800088225 */ /* 0x000fc800078e0008 */
[----:B-1----:R-:W-:Y:S01]  /*22c0*/  @!P0 IMAD R17, R0, R25, R20 ;  /* 0x0000001900118224 */ /* 0x002fe200078e0214 */
[----:B------:R-:W-:Y:S01]  /*22d0*/  @!P5 IADD3 R0, P2, R2, 0x40, RZ ;  /* 0x000000400200d810 */ /* 0x000fe20007f5e0ff */
[----:B------:R-:W-:Y:S01]  /*22e0*/  @!P1 IMAD R11, R16, 0x2, R36 ;  /* 0x00000002100b9824 */ /* 0x000fe200078e0224 */
[----:B--2---:R-:W-:Y:S01]  /*22f0*/  @!P0 LEA R10, P3, R8, R28, 0x1 ;  /* 0x0000001c080a8211 */ /* 0x004fe200078608ff */
[----:B------:R-:W-:Y:S01]  /*2300*/  @!P0 IMAD.IADD R17, R9, 0x1, R17 ;  /* 0x0000000109118824 */ /* 0x000fe200078e0211 */
[----:B------:R-:W1:Y:S01]  /*2310*/  @!P6 S2R R25, SR_CgaCtaId ;  /* 0x000000000019e919 */ /* 0x000e620000008800 */
[----:B------:R-:W-:Y:S01]  /*2320*/  @!P5 IMAD.X R9, RZ, RZ, R3, P2 ;  /* 0x000000ffff09d224 */ /* 0x000fe200010e0603 */
[----:B------:R-:W-:Y:S01]  /*2330*/  ISETP.GE.AND P2, PT, R43, UR5, PT ;  /* 0x000000052b007c0c */ /* 0x000fe2000bf46270 */
[----:B------:R2:W-:Y:S01]  /*2340*/  @!P1 LDGSTS.E.BYPASS.LTC128B.128 [R11+0x1000], desc[UR16][R14.64] ;  /* 0x010000000e0b9fae */ /* 0x0005e2000b901d50 */
[----:B------:R-:W-:-:S13]  /*2350*/  ISETP.NE.AND P1, PT, R32, RZ, PT ;  /* 0x000000ff2000720c */ /* 0x000fda0003f25270 */
[----:B------:R-:W4:Y:S01]  /*2360*/  @!P1 S2R R24, SR_CgaCtaId ;  /* 0x0000000000189919 */ /* 0x000f220000008800 */
[----:B--2---:R-:W-:Y:S01]  /*2370*/  @!P0 LEA.HI.X R11, R8, R29, R17, 0x1, P3 ;  /* 0x0000001d080b8211 */ /* 0x004fe200018f0c11 */
[----:B---3--:R-:W-:Y:S01]  /*2380*/  @!P5 IMAD R8, R9, R18, RZ ;  /* 0x000000120908d224 */ /* 0x008fe200078e02ff */
[----:B------:R-:W-:Y:S01]  /*2390*/  ISETP.GE.AND P3, PT, R46, UR5, PT ;  /* 0x000000052e007c0c */ /* 0x000fe2000bf66270 */
[----:B------:R-:W-:Y:S02]  /*23a0*/  @!P5 IMAD.MOV.U32 R9, RZ, RZ, R5 ;  /* 0x000000ffff09d224 */ /* 0x000fe400078e0005 */
[----:B------:R-:W-:Y:S02]  /*23b0*/  @!P5 IMAD R14, R0, R19, R8 ;  /* 0x00000013000ed224 */ /* 0x000fe400078e0208 */
[----:B------:R-:W-:-:S04]  /*23c0*/  @!P5 IMAD.MOV.U32 R8, RZ, RZ, R6 ;  /* 0x000000ffff08d224 */ /* 0x000fc800078e0006 */
[----:B------:R-:W-:Y:S02]  /*23d0*/  @!P5 IMAD.WIDE.U32 R8, R0, R18, R8 ;  /* 0x000000120008d225 */ /* 0x000fe400078e0008 */
[----:B------:R-:W2:Y:S02]  /*23e0*/  @!P4 LDC.64 R18, c[0x0][0x240] ;  /* 0x00009000ff12cb82 */ /* 0x000ea40000000a00 */
[----:B------:R-:W-:Y:S01]  /*23f0*/  @!P0 IMAD R0, R16, 0x2, R37 ;  /* 0x0000000210008824 */ /* 0x000fe200078e0225 */
[----:B------:R-:W3:Y:S04]  /*2400*/  @!P3 S2R R20, SR_CgaCtaId ;  /* 0x000000000014b919 */ /* 0x000ee80000008800 */
[----:B------:R5:W-:Y:S01]  /*2410*/  @!P0 LDGSTS.E.BYPASS.LTC128B.128 [R0+0x1800], desc[UR16][R10.64] ;  /* 0x018000000a008fae */ /* 0x000be2000b901d50 */
[----:B------:R-:W1:Y:S08]  /*2420*/  @!P4 LDC.64 R36, c[0x0][0x210] ;  /* 0x00008400ff24cb82 */ /* 0x000e700000000a00 */
[----:B------:R-:W1:Y:S01]  /*2430*/  @!P3 LDC.64 R28, c[0x0][0x240] ;  /* 0x00009000ff1cbb82 */ /* 0x000e620000000a00 */
[----:B-----5:R-:W-:Y:S01]  /*2440*/  @!P5 IMAD.IADD R0, R9, 0x1, R14 ;  /* 0x000000010900d824 */ /* 0x020fe200078e020e */
[----:B------:R-:W-:-:S02]  /*2450*/  @!P5 LEA R14, P0, R8, R26, 0x1 ;  /* 0x0000001a080ed211 */ /* 0x000fc400078008ff */
[----:B------:R-:W1:Y:S01]  /*2460*/  @!P2 S2R R26, SR_CgaCtaId ;  /* 0x00000000001aa919 */ /* 0x000e620000008800 */
[----:B------:R-:W-:Y:S02]  /*2470*/  @!P5 MOV R9, 0x400 ;  /* 0x000004000009d802 */ /* 0x000fe40000000f00 */
[----:B------:R-:W-:Y:S02]  /*2480*/  @!P5 LEA.HI.X R15, R8, R27, R0, 0x1, P0 ;  /* 0x0000001b080fd211 */ /* 0x000fe400000f0c00 */
[C---:B------:R-:W-:Y:S02]  /*2490*/  @!P4 IADD3 R17, P0, R2.reuse, 0x50, RZ ;  /* 0x000000500211c810 */ /* 0x040fe40007f1e0ff */
[----:B------:R-:W-:Y:S02]  /*24a0*/  @!P1 MOV R0, 0x400 ;  /* 0x0000040000009802 */ /* 0x000fe40000000f00 */
[----:B------:R-:W-:Y:S01]  /*24b0*/  @!P4 MOV R8, 0x400 ;  /* 0x000004000008c802 */ /* 0x000fe20000000f00 */
[----:B------:R-:W-:Y:S01]  /*24c0*/  @!P4 IMAD.X R11, RZ, RZ, R3, P0 ;  /* 0x000000ffff0bc224 */ /* 0x000fe200000e0603 */
[----:B------:R-:W-:-:S02]  /*24d0*/  @!P3 IADD3 R23, P0, R2, 0x60, RZ ;  /* 0x000000600217b810 */ /* 0x000fc40007f1e0ff */
[----:B----4-:R-:W-:Y:S02]  /*24e0*/  @!P1 LEA R45, R24, R0, 0x18 ;  /* 0x00000000182d9211 */ /* 0x010fe400078ec0ff */
[----:B------:R-:W-:Y:S01]  /*24f0*/  @!P3 MOV R0, 0x400 ;  /* 0x000004000000b802 */ /* 0x000fe20000000f00 */
[----:B------:R-:W-:Y:S01]  /*2500*/  @!P3 IMAD.X R27, RZ, RZ, R3, P0 ;  /* 0x000000ffff1bb224 */ /* 0x000fe200000e0603 */
[----:B------:R-:W-:Y:S02]  /*2510*/  PLOP3.LUT P0, PT, PT, PT, UP0, 0x80, 0x0 ;  /* 0x000000000000781c */ /* 0x000fe40003f0f008 */
[----:B------:R-:W-:Y:S02]  /*2520*/  @!P5 LEA R22, R22, R9, 0x18 ;  /* 0x000000091616d211 */ /* 0x000fe400078ec0ff */
[----:B------:R-:W-:Y:S02]  /*2530*/  @!P4 LEA R35, R21, R8, 0x18 ;  /* 0x000000081523c211 */ /* 0x000fe400078ec0ff */
[----:B---3--:R-:W-:-:S07]  /*2540*/  @!P3 LEA R39, R20, R0, 0x18 ;  /* 0x000000001427b211 */ /* 0x008fce00078ec0ff */
[----:B--2---:R-:W-:Y:S05]  /*2550*/  @P0 BRA `(.L_x_603) ;  /* 0x0000000000340947 */ /* 0x004fea0003800000 */
        /* <DEDUP_REMOVED lines=9> */
[----:B------:R-:W-:-:S03]  /*25f0*/  UMOV UR30, UR32 ;  /* 0x00000020001e7c82 */ /* 0x000fc60008000000 */
[----:B------:R-:W-:Y:S02]  /*2600*/  UIMAD UR7, UR18, UR7, UR29 ;  /* 0x00000007120772a4 */ /* 0x000fe4000f8e021d */
[----:B------:R-:W-:-:S04]  /*2610*/  UIMAD.WIDE.U32 UR30, UR18, UR6, UR30 ;  /* 0x00000006121e72a5 */ /* 0x000fc8000f8e001e */
[----:B------:R-:W-:Y:S02]  /*2620*/  UIADD3 UR29, UR31, UR7, URZ ;  /* 0x000000071f1d7290 */ /* 0x000fe4000fffe03f */
.L_x_603:
[----:B------:R-:W-:Y:S01]  /*2630*/  @!P2 IADD3 R33, P1, R2, 0x70, RZ ;  /* 0x000000700221a810 */ /* 0x000fe20007f3e0ff */
[----:B------:R-:W-:-:S12]  /*2640*/  @P0 BRA `(.L_x_604) ;  /* 0x0000000000340947 */ /* 0x000fd80003800000 */
        /* <DEDUP_REMOVED lines=8> */
[----:B------:R-:W-:-:S04]  /*26d0*/  UIMAD UR19, UR19, UR6, URZ ;  /* 0x00000006131372a4 */ /* 0x000fc8000f8e023f */
[----:B------:R-:W-:Y:S02]  /*26e0*/  UIMAD UR7, UR18, UR7, UR19 ;  /* 0x00000007120772a4 */ /* 0x000fe4000f8e0213 */
[----:B------:R-:W-:-:S04]  /*26f0*/  UIMAD.WIDE.U32 UR18, UR18, UR6, UR32 ;  /* 0x00000006121272a5 */ /* 0x000fc8000f8e0020 */
[----:B------:R-:W-:-:S03]  /*2700*/  UIADD3 UR27, UR19, UR7, URZ ;  /* 0x00000007131b7290 */ /* 0x000fc6000fffe03f */
[----:B------:R-:W-:-:S09]  /*2710*/  UMOV UR28, UR18 ;  /* 0x00000012001c7c82 */ /* 0x000fd20008000000 */
.L_x_604:
[----:B------:R-:W-:Y:S01]  /*2720*/  IMAD R0, R13, UR10, RZ ;  /* 0x0000000a0d007c24 */ /* 0x000fe2000f8e02ff */
[----:B------:R-:W2:Y:S01]  /*2730*/  @!P3 LDC.64 R20, c[0x0][0x210] ;  /* 0x00008400ff14bb82 */ /* 0x000ea20000000a00 */
[C---:B------:R-:W-:Y:S01]  /*2740*/  IMAD.WIDE.U32 R8, R12.reuse, UR10, R30 ;  /* 0x0000000a0c087c25 */ /* 0x040fe2000f8e001e */
[----:B------:R-:W-:Y:S01]  /*2750*/  @!P2 MOV R4, 0x400 ;  /* 0x000004000004a802 */ /* 0x000fe20000000f00 */
[----:B------:R-:W-:Y:S01]  /*2760*/  ULDC.64 UR6, c[0x0][0x260] ;  /* 0x0000980000067ab9 */ /* 0x000fe20000000a00 */
[----:B------:R-:W-:Y:S01]  /*2770*/  USHF.L.U32 UR31, UR10, 0x7, URZ ;  /* 0x000000070a1f7899 */ /* 0x000fe2000800063f */
[----:B------:R-:W-:Y:S01]  /*2780*/  IMAD R0, R12, UR11, R0 ;  /* 0x0000000b0c007c24 */ /* 0x000fe2000f8e0200 */
[----:B------:R-:W-:Y:S01]  /*2790*/  IADD3 R10, P0, R8, UR30, RZ ;  /* 0x0000001e080a7c10 */ /* 0x000fe2000ff1e0ff */
[----:B------:R-:W-:Y:S01]  /*27a0*/  @!P4 IMAD R2, R11, R18, RZ ;  /* 0x000000120b02c224 */ /* 0x000fe200078e02ff */
[----:B-1----:R-:W-:Y:S01]  /*27b0*/  @!P2 LEA R38, R26, R4, 0x18 ;  /* 0x000000041a26a211 */ /* 0x002fe200078ec0ff */
[----:B------:R-:W-:Y:S01]  /*27c0*/  @!P2 IMAD.X R7, RZ, RZ, R3, P1 ;  /* 0x000000ffff07a224 */ /* 0x000fe200008e0603 */
[----:B------:R-:W-:Y:S01]  /*27d0*/  IADD3.X R11, R9, UR29, R0, P0, !PT ;  /* 0x0000001d090b7c10 */ /* 0x000fe200087fe400 */
[----:B------:R-:W-:Y:S01]  /*27e0*/  @!P5 IMAD R0, R16, 0x2, R22 ;  /* 0x000000021000d824 */ /* 0x000fe200078e0216 */
[----:B------:R-:W-:Y:S01]  /*27f0*/  @!P6 MOV R3, 0x400 ;  /* 0x000004000003e802 */ /* 0x000fe20000000f00 */
[----:B------:R-:W-:Y:S01]  /*2800*/  @!P4 IMAD R4, R17, R19, R2 ;  /* 0x000000131104c224 */ /* 0x000fe200078e0202 */
[----:B------:R-:W-:Y:S01]  /*2810*/  USHF.L.U64.HI UR30, UR10, 0x7, UR11 ;  /* 0x000000070a1e7899 */ /* 0x000fe2000801020b */
[----:B------:R-:W-:Y:S01]  /*2820*/  @!P4 IMAD.MOV.U32 R2, RZ, RZ, R6 ;  /* 0x000000ffff02c224 */ /* 0x000fe200078e0006 */
[----:B------:R-:W-:Y:S01]  /*2830*/  @!P6 LEA R40, R25, R3, 0x18 ;  /* 0x000000031928e211 */ /* 0x000fe200078ec0ff */
[----:B------:R-:W-:Y:S01]  /*2840*/  @!PT LDS RZ, [RZ] ;  /* 0x00000000fffff984 */ /* 0x000fe20000000800 */
[----:B------:R-:W-:Y:S01]  /*2850*/  @!PT LDS RZ, [RZ] ;  /* 0x00000000fffff984 */ /* 0x000fe20000000800 */
[----:B------:R-:W-:Y:S01]  /*2860*/  @!PT LDS RZ, [RZ] ;  /* 0x00000000fffff984 */ /* 0x000fe20000000800 */
[----:B------:R1:W-:Y:S01]  /*2870*/  @!P5 LDGSTS.E.BYPASS.LTC128B.128 [R0+0x2000], desc[UR16][R14.64] ;  /* 0x020000000e00dfae */ /* 0x0003e2000b901d50 */
[----:B------:R-:W3:Y:S01]  /*2880*/  @!P2 LDC.64 R24, c[0x0][0x240] ;  /* 0x00009000ff18ab82 */ /* 0x000ee20000000a00 */
[----:B------:R-:W-:Y:S01]  /*2890*/  ISETP.NE.AND P5, PT, R32, RZ, PT ;  /* 0x000000ff2000720c */ /* 0x000fe20003fa5270 */
[--C-:B------:R-:W-:Y:S01]  /*28a0*/  @!P4 IMAD.MOV.U32 R3, RZ, RZ, R5.reuse ;  /* 0x000000ffff03c224 */ /* 0x100fe200078e0005 */
[----:B------:R-:W-:Y:S01]  /*28b0*/  SHF.R.S32.HI R32, RZ, 0x1f, R34 ;  /* 0x0000001fff207819 */ /* 0x000fe20000011422 */
[----:B------:R-:W-:Y:S01]  /*28c0*/  @!P2 IMAD.MOV.U32 R19, RZ, RZ, R5 ;  /* 0x000000ffff13a224 */ /* 0x000fe200078e0005 */
[----:B------:R-:W-:Y:S01]  /*28d0*/  USHF.R.S32.HI UR29, URZ, 0x1f, UR21 ;  /* 0x0000001f3f1d7899 */ /* 0x000fe20008011415 */
[----:B------:R-:W-:Y:S01]  /*28e0*/  @!P4 IMAD.WIDE.U32 R8, R17, R18, R2 ;  /* 0x000000121108c225 */ /* 0x000fe200078e0002 */
[----:B------:R-:W-:Y:S01]  /*28f0*/  UIMAD.WIDE.U32 UR18, UR10, 0x20, URZ ;  /* 0x000000200a1278a5 */ /* 0x000fe2000f8e003f */
[----:B------:R-:W-:Y:S01]  /*2900*/  LEA.HI R133, R50, R134, RZ, 0x5 ;  /* 0x0000008632857211 */ /* 0x000fe200078f28ff */
[----:B------:R-:W-:Y:S01]  /*2910*/  UIADD3 UR23, UR25, -UR23, -UR26 ;  /* 0x8000001719177290 */ /* 0x000fe2000fffe81a */
[----:B------:R-:W-:-:S02]  /*2920*/  @!P3 IMAD.MOV.U32 R2, RZ, RZ, R6 ;  /* 0x000000ffff02b224 */ /* 0x000fc400078e0006 */
[----:B------:R-:W-:Y:S01]  /*2930*/  @!P3 IMAD.MOV.U32 R3, RZ, RZ, R5 ;  /* 0x000000ffff03b224 */ /* 0x000fe200078e0005 */
[----:B------:R-:W-:Y:S01]  /*2940*/  SHF.R.S32.HI R132, RZ, 0x5, R133 ;  /* 0x00000005ff847819 */ /* 0x000fe20000011485 */
[----:B------:R-:W-:Y:S02]  /*2950*/  @!P4 IMAD.IADD R4, R9, 0x1, R4 ;  /* 0x000000010904c824 */ /* 0x000fe400078e0204 */
[----:B------:R-:W-:-:S04]  /*2960*/  @!P3 IMAD.WIDE.U32 R2, R23, R28, R2 ;  /* 0x0000001c1702b225 */ /* 0x000fc800078e0002 */
[----:B------:R-:W-:-:S04]  /*2970*/  IMAD.WIDE.U32 R54, R34, UR6, R10 ;  /* 0x0000000622367c25 */ /* 0x000fc8000f8e000a */
[----:B------:R-:W-:Y:S01]  /*2980*/  IMAD.MOV.U32 R52, RZ, RZ, R54 ;  /* 0x000000ffff347224 */ /* 0x000fe200078e0036 */
[----:B------:R-:W-:Y:S01]  /*2990*/  STL.64 [R1+0x118], R54 ;  /* 0x0001183601007387 */ /* 0x000fe20000100a00 */
[----:B-1----:R-:W-:Y:S01]  /*29a0*/  @!P3 IMAD R0, R27, R28, RZ ;  /* 0x0000001c1b00b224 */ /* 0x002fe200078e02ff */
[C---:B------:R-:W-:Y:S01]  /*29b0*/  @!P4 LEA R14, P0, R8.reuse, R36, 0x1 ;  /* 0x00000024080ec211 */ /* 0x040fe200078008ff */
[----:B------:R-:W1:Y:S01]  /*29c0*/  @!P5 LDC.64 R26, c[0x0][0x218] ;  /* 0x00008600ff1adb82 */ /* 0x000e620000000a00 */
[----:B------:R-:W-:Y:S02]  /*29d0*/  @!P2 IMAD.MOV.U32 R18, RZ, RZ, R6 ;  /* 0x000000ffff12a224 */ /* 0x000fe400078e0006 */
[----:B------:R-:W-:Y:S01]  /*29e0*/  @!P3 IMAD R5, R23, R29, R0 ;  /* 0x0000001d1705b224 */ /* 0x000fe200078e0200 */
[----:B------:R-:W-:Y:S01]  /*29f0*/  @!P4 LEA.HI.X R15, R8, R37, R4, 0x1, P0 ;  /* 0x00000025080fc211 */ /* 0x000fe200000f0c04 */
[----:B------:R-:W-:Y:S01]  /*2a00*/  IMAD R0, R32, UR6, RZ ;  /* 0x0000000620007c24 */ /* 0x000fe2000f8e02ff */
[----:B------:R-:W-:Y:S01]  /*2a10*/  UIMAD UR6, UR30, UR21, URZ ;  /* 0x000000151e0672a4 */ /* 0x000fe2000f8e023f */
[----:B------:R-:W-:Y:S01]  /*2a20*/  @!P3 IMAD.IADD R5, R3, 0x1, R5 ;  /* 0x000000010305b824 */ /* 0x000fe200078e0205 */
[----:B------:R-:W4:Y:S01]  /*2a30*/  @!P2 LDC.64 R22, c[0x0][0x210] ;  /* 0x00008400ff16ab82 */ /* 0x000f220000000a00 */
[----:B------:R-:W-:Y:S01]  /*2a40*/  IMAD R0, R34, UR7, R0 ;  /* 0x0000000722007c24 */ /* 0x000fe2000f8e0200 */
[C---:B--2---:R-:W-:Y:S01]  /*2a50*/  @!P3 LEA R8, P0, R2.reuse, R20, 0x1 ;  /* 0x000000140208b211 */ /* 0x044fe200078008ff */
[----:B------:R-:W-:Y:S01]  /*2a60*/  IMAD.U32 R3, RZ, RZ, UR21 ;  /* 0x00000015ff037e24 */ /* 0x000fe2000f8e00ff */
[----:B------:R-:W-:Y:S01]  /*2a70*/  UIMAD UR6, UR29, UR31, UR6 ;  /* 0x0000001f1d0672a4 */ /* 0x000fe2000f8e0206 */
[----:B------:R-:W-:Y:S01]  /*2a80*/  IMAD.IADD R53, R55, 0x1, R0 ;  /* 0x0000000137357824 */ /* 0x000fe200078e0200 */
[----:B------:R-:W-:Y:S01]  /*2a90*/  @!P3 LEA.HI.X R9, R2, R21, R5, 0x1, P0 ;  /* 0x000000150209b211 */ /* 0x000fe200000f0c05 */
[----:B------:R-:W-:Y:S01]  /*2aa0*/  IMAD.U32 R0, RZ, RZ, UR10 ;  /* 0x0000000aff007e24 */ /* 0x000fe2000f8e00ff */
[----:B------:R-:W-:Y:S01]  /*2ab0*/  ISETP.GE.AND P0, PT, R41, UR20, PT ;  /* 0x0000001429007c0c */ /* 0x000fe2000bf06270 */
[----:B------:R-:W-:Y:S01]  /*2ac0*/  IMAD.WIDE.U32 R2, R3, UR31, R52 ;  /* 0x0000001f03027c25 */ /* 0x000fe2000f8e0034 */
[----:B------:R-:W2:Y:S01]  /*2ad0*/  @!P6 LDC.64 R20, c[0x0][0x218] ;  /* 0x00008600ff14eb82 */ /* 0x000ea20000000a00 */
[----:B------:R-:W-:Y:S02]  /*2ae0*/  STL.64 [R1+0x110], R52 ;  /* 0x0001103401007387 */ /* 0x000fe40000100a00 */
[----:B---3--:R-:W-:Y:S01]  /*2af0*/  @!P2 IMAD R4, R7, R24, RZ ;  /* 0x000000180704a224 */ /* 0x008fe200078e02ff */
[----:B------:R-:W-:Y:S01]  /*2b00*/  @!P6 LEA R10, P1, R0, R2, 0x4 ;  /* 0x00000002000ae211 */ /* 0x000fe200078220ff */
[----:B------:R-:W-:-:S02]  /*2b10*/  IMAD.U32 R7, RZ, RZ, UR10 ;  /* 0x0000000aff077e24 */ /* 0x000fc4000f8e00ff */
[----:B------:R-:W-:Y:S02]  /*2b20*/  IMAD.U32 R6, RZ, RZ, UR11 ;  /* 0x0000000bff067e24 */ /* 0x000fe4000f8e00ff */
[----:B------:R-:W-:Y:S01]  /*2b30*/  VIADD R3, R3, UR6 ;  /* 0x0000000603037c36 */ /* 0x000fe20008000000 */
[----:B------:R-:W-:Y:S01]  /*2b40*/  USHF.L.U32 UR6, UR11, 0x5, URZ ;  /* 0x000000050b067899 */ /* 0x000fe2000800063f */
[----:B------:R-:W-:Y:S02]  /*2b50*/  @!P4 IMAD R0, R16, 0x2, R35 ;  /* 0x000000021000c824 */ /* 0x000fe400078e0223 */
[----:B------:R-:W-:Y:S01]  /*2b60*/  @!P2 IMAD R11, R33, R25, R4 ;  /* 0x00000019210ba224 */ /* 0x000fe200078e0204 */
[----:B------:R-:W-:Y:S01]  /*2b70*/  @!P6 LEA.HI.X R17, R7, R3, R6, 0x4, P1 ;  /* 0x000000030711e211 */ /* 0x000fe200008f2406 */
[----:B------:R-:W-:Y:S01]  /*2b80*/  @!P2 IMAD.WIDE.U32 R4, R33, R24, R18 ;  /* 0x000000182104a225 */ /* 0x000fe200078e0012 */
[----:B------:R3:W-:Y:S01]  /*2b90*/  @!P4 LDGSTS.E.BYPASS.LTC128B.128 [R0+0x2800], desc[UR16][R14.64] ;  /* 0x028000000e00cfae */ /* 0x0007e2000b901d50 */
[----:B------:R-:W-:-:S02]  /*2ba0*/  ISETP.GE.AND P4, PT, R44, UR20, PT ;  /* 0x000000142c007c0c */ /* 0x000fc4000bf86270 */
[----:B------:R-:W-:Y:S01]  /*2bb0*/  @!P3 IMAD R7, R16, 0x2, R39 ;  /* 0x000000021007b824 */ /* 0x000fe200078e0227 */
[----:B----4-:R-:W-:-:S04]  /*2bc0*/  @!P2 LEA R6, P1, R4, R22, 0x1 ;  /* 0x000000160406a211 */ /* 0x010fc800078208ff */
[----:B------:R1:W-:Y:S06]  /*2bd0*/  @!P3 LDGSTS.E.BYPASS.LTC128B.128 [R7+0x3000], desc[UR16][R8.64] ;  /* 0x030000000807bfae */ /* 0x0003ec000b901d50 */
[----:B------:R-:W4:Y:S01]  /*2be0*/  @!P4 S2R R19, SR_CgaCtaId ;  /* 0x000000000013c919 */ /* 0x000f220000008800 */
[----:B---3--:R-:W-:Y:S01]  /*2bf0*/  @!P2 IMAD.IADD R0, R5, 0x1, R11 ;  /* 0x000000010500a824 */ /* 0x008fe200078e020b */
[----:B------:R-:W3:Y:S01]  /*2c00*/  @!P0 S2R R14, SR_CgaCtaId ;  /* 0x00000000000e8919 */ /* 0x000ee20000008800 */
[----:B------:R-:W-:Y:S01]  /*2c10*/  @!P5 IMAD R5, R16, 0x2, R45 ;  /* 0x000000021005d824 */ /* 0x000fe200078e022d */
[----:B-1----:R-:W-:-:S02]  /*2c20*/  @!P5 LEA R8, P3, R2, R26, 0x1 ;  /* 0x0000001a0208d211 */ /* 0x002fc400078608ff */
[----:B------:R-:W-:Y:S01]  /*2c30*/  @!P2 LEA.HI.X R7, R4, R23, R0, 0x1, P1 ;  /* 0x000000170407a211 */ /* 0x000fe200008f0c00 */
[----:B------:R-:W-:Y:S01]  /*2c40*/  @!P2 IMAD R0, R16, 0x2, R38 ;  /* 0x000000021000a824 */ /* 0x000fe200078e0226 */
[----:B------:R-:W-:Y:S02]  /*2c50*/  @!P5 LEA.HI.X R9, R2, R27, R3, 0x1, P3 ;  /* 0x0000001b0209d211 */ /* 0x000fe400018f0c03 */
[----:B------:R-:W-:Y:S02]  /*2c60*/  ISETP.GE.AND P1, PT, R47, UR20, PT ;  /* 0x000000142f007c0c */ /* 0x000fe4000bf26270 */
[----:B------:R1:W-:Y:S01]  /*2c70*/  @!P2 LDGSTS.E.BYPASS.LTC128B.128 [R0+0x3800], desc[UR16][R6.64] ;  /* 0x038000000600afae */ /* 0x0003e2000b901d50 */
[----:B--2---:R-:W-:Y:S02]  /*2c80*/  @!P6 LEA R4, P2, R10, R20, 0x1 ;  /* 0x000000140a04e211 */ /* 0x004fe400078408ff */
[----:B------:R-:W-:Y:S01]  /*2c90*/  ISETP.GE.AND P3, PT, R46, UR20, PT ;  /* 0x000000142e007c0c */ /* 0x000fe2000bf66270 */
[----:B------:R2:W-:Y:S01]  /*2ca0*/  @!P5 LDGSTS.E.BYPASS.LTC128B.128 [R5+0x4000], desc[UR16][R8.64] ;  /* 0x040000000805dfae */ /* 0x0005e2000b901d50 */
[----:B------:R-:W-:-:S06]  /*2cb0*/  ISETP.GE.AND P5, PT, R48, UR20, PT ;  /* 0x0000001430007c0c */ /* 0x000fcc000bfa6270 */
[----:B------:R-:W-:-:S05]  /*2cc0*/  VOTEU.ALL UP0, P1 ;  /* 0x00000000003f7886 */ /* 0x000fca0000800000 */
[----:B------:R-:W5:Y:S02]  /*2cd0*/  @!P3 S2R R20, SR_CgaCtaId ;  /* 0x000000000014b919 */ /* 0x000f640000008800 */
[----:B------:R-:W4:Y:S01]  /*2ce0*/  @!P5 S2R R18, SR_CgaCtaId ;  /* 0x000000000012d919 */ /* 0x000f220000008800 */
[----:B-1----:R-:W-:Y:S01]  /*2cf0*/  @!P6 IMAD R0, R16, 0x2, R40 ;  /* 0x000000021000e824 */ /* 0x002fe200078e0228 */
[----:B--2---:R-:W1:Y:S01]  /*2d00*/  @!P0 LDC.64 R8, c[0x0][0x218] ;  /* 0x00008600ff088b82 */ /* 0x004e620000000a00 */
[----:B------:R-:W-:Y:S02]  /*2d10*/  @!P6 LEA.HI.X R5, R10, R21, R17, 0x1, P2 ;  /* 0x000000150a05e211 */ /* 0x000fe400010f0c11 */
[----:B------:R-:W2:Y:S01]  /*2d20*/  @!P1 S2R R17, SR_CgaCtaId ;  /* 0x0000000000119919 */ /* 0x000ea20000008800 */
[----:B------:R-:W-:Y:S02]  /*2d30*/  ISETP.GE.AND P2, PT, R43, UR20, PT ;  /* 0x000000142b007c0c */ /* 0x000fe4000bf46270 */
[----:B------:R3:W-:Y:S02]  /*2d40*/  @!P6 LDGSTS.E.BYPASS.LTC128B.128 [R0+0x4800], desc[UR16][R4.64] ;  /* 0x048000000400efae */ /* 0x0007e4000b901d50 */
[----:B------:R-:W5:Y:S09]  /*2d50*/  @!P1 LDC.64 R10, c[0x0][0x218] ;  /* 0x00008600ff0a9b82 */ /* 0x000f720000000a00 */
[----:B------:R-:W2:Y:S01]  /*2d60*/  @!P2 S2R R21, SR_CgaCtaId ;  /* 0x000000000015a919 */ /* 0x000ea20000008800 */
[----:B---3--:R-:W-:Y:S01]  /*2d70*/  @!P0 MOV R5, 0x400 ;  /* 0x0000040000058802 */ /* 0x008fe20000000f00 */
[----:B------:R-:W-:Y:S01]  /*2d80*/  IMAD.U32 R4, RZ, RZ, UR6 ;  /* 0x00000006ff047e24 */ /* 0x000fe2000f8e00ff */
[----:B------:R-:W-:Y:S01]  /*2d90*/  @!P0 IADD3 R0, P6, R2, UR18, RZ ;  /* 0x0000001202008c10 */ /* 0x000fe2000ffde0ff */
[----:B------:R-:W-:Y:S01]  /*2da0*/  @!UP0 UIMAD UR6, UR11, 0x30, URZ ;  /* 0x000000300b0688a4 */ /* 0x000fe2000f8e023f */
[----:B------:R-:W-:Y:S01]  /*2db0*/  @!P0 LEA R7, R14, R5, 0x18 ;  /* 0x000000050e078211 */ /* 0x000fe200078ec0ff */
[----:B------:R-:W-:Y:S01]  /*2dc0*/  IMAD.U32 R5, RZ, RZ, UR10 ;  /* 0x0000000aff057e24 */ /* 0x000fe2000f8e00ff */
[----:B------:R-:W-:Y:S01]  /*2dd0*/  @!P0 IADD3.X R6, R3, UR19, R4, P6, !PT ;  /* 0x0000001303068c10 */ /* 0x000fe2000b7fe404 */
[----:B------:R-:W3:Y:S01]  /*2de0*/  @!P5 LDC.64 R14, c[0x0][0x218] ;  /* 0x00008600ff0edb82 */ /* 0x000ee20000000a00 */
[C---:B-1----:R-:W-:Y:S01]  /*2df0*/  @!P0 LEA R8, P6, R0.reuse, R8, 0x1 ;  /* 0x0000000800088211 */ /* 0x042fe200078c08ff */
[----:B------:R-:W-:Y:S01]  /*2e00*/  @!P1 IMAD.WIDE.U32 R4, R5, 0x30, R2 ;  /* 0x0000003005049825 */ /* 0x000fe200078e0002 */
[----:B------:R-:W-:Y:S01]  /*2e10*/  VOTEU.ALL UP0, P4 ;  /* 0x00000000003f7886 */ /* 0x000fe20002000000 */
[----:B------:R-:W-:Y:S01]  /*2e20*/  USHF.L.U32 UR19, UR8, 0x7, URZ ;  /* 0x0000000708137899 */ /* 0x000fe2000800063f */
[----:B------:R-:W-:Y:S01]  /*2e30*/  @!P0 LEA.HI.X R9, R0, R9, R6, 0x1, P6 ;  /* 0x0000000900098211 */ /* 0x000fe200030f0c06 */
[----:B------:R-:W-:Y:S01]  /*2e40*/  @!P0 IMAD R0, R16, 0x2, R7 ;  /* 0x0000000210008824 */ /* 0x000fe200078e0207 */
[----:B-----5:R-:W-:Y:S01]  /*2e50*/  @!P1 LEA R6, P6, R4, R10, 0x1 ;  /* 0x0000000a04069211 */ /* 0x020fe200078c08ff */
[----:B------:R-:W-:Y:S01]  /*2e60*/  @!P1 VIADD R5, R5, UR6 ;  /* 0x0000000605059c36 */ /* 0x000fe20008000000 */
[----:B------:R-:W-:-:S02]  /*2e70*/  @!UP0 UIMAD UR6, UR11, 0x50, URZ ;  /* 0x000000500b0688a4 */ /* 0x000fc4000f8e023f */
[----:B------:R1:W-:Y:S01]  /*2e80*/  @!P0 LDGSTS.E.BYPASS.LTC128B.128 [R0+0x5000], desc[UR16][R8.64] ;  /* 0x0500000008008fae */ /* 0x0003e2000b901d50 */
[----:B------:R-:W-:Y:S01]  /*2e90*/  VOTEU.ALL UP0, P3 ;  /* 0x00000000003f7886 */ /* 0x000fe20001800000 */
[----:B------:R-:W-:Y:S02]  /*2ea0*/  @!P1 LEA.HI.X R7, R4, R11, R5, 0x1, P6 ;  /* 0x0000000b04079211 */ /* 0x000fe400030f0c05 */
[----:B------:R-:W-:Y:S02]  /*2eb0*/  @!P5 MOV R4, 0x400 ;  /* 0x000004000004d802 */ /* 0x000fe40000000f00 */
[----:B------:R-:W-:Y:S02]  /*2ec0*/  @!P4 MOV R5, 0x400 ;  /* 0x000004000005c802 */ /* 0x000fe40000000f00 */
[----:B----4-:R-:W-:Y:S02]  /*2ed0*/  @!P5 LEA R4, R18, R4, 0x18 ;  /* 0x000000041204d211 */ /* 0x010fe400078ec0ff */
[----:B------:R-:W-:-:S02]  /*2ee0*/  @!P4 LEA R5, R19, R5, 0x18 ;  /* 0x000000051305c211 */ /* 0x000fc400078ec0ff */
[----:B------:R-:W4:Y:S01]  /*2ef0*/  @!P4 LDC.64 R18, c[0x0][0x218] ;  /* 0x00008600ff12cb82 */ /* 0x000f220000000a00 */
[----:B------:R-:W-:Y:S01]  /*2f00*/  @!P5 IMAD R10, R16, 0x2, R4 ;  /* 0x00000002100ad824 */ /* 0x000fe200078e0204 */
[----:B------:R-:W-:Y:S01]  /*2f10*/  ISETP.GE.AND P0, PT, R42, UR20, PT ;  /* 0x000000142a007c0c */ /* 0x000fe2000bf06270 */
[----:B------:R-:W-:Y:S01]  /*2f20*/  IMAD.U32 R4, RZ, RZ, UR10 ;  /* 0x0000000aff047e24 */ /* 0x000fe2000f8e00ff */
[----:B------:R-:W-:Y:S01]  /*2f30*/  ISETP.GE.AND P6, PT, R41, UR20, PT ;  /* 0x0000001429007c0c */ /* 0x000fe2000bfc6270 */
[----:B------:R-:W-:Y:S02]  /*2f40*/  @!P4 IMAD R11, R16, 0x2, R5 ;  /* 0x00000002100bc824 */ /* 0x000fe400078e0205 */
[----:B------:R-:W-:Y:S01]  /*2f50*/  IMAD.U32 R5, RZ, RZ, UR10 ;  /* 0x0000000aff057e24 */ /* 0x000fe2000f8e00ff */
[----:B-1----:R-:W-:Y:S02]  /*2f60*/  @!P1 MOV R0, 0x400 ;  /* 0x0000040000009802 */ /* 0x002fe40000000f00 */
[----:B------:R-:W-:-:S02]  /*2f70*/  @!P3 MOV R8, 0x400 ;  /* 0x000004000008b802 */ /* 0x000fc40000000f00 */
[----:B--2---:R-:W-:Y:S02]  /*2f80*/  @!P1 LEA R0, R17, R0, 0x18 ;  /* 0x0000000011009211 */ /* 0x004fe400078ec0ff */
[----:B------:R-:W-:Y:S02]  /*2f90*/  @!P2 MOV R9, 0x400 ;  /* 0x000004000009a802 */ /* 0x000fe40000000f00 */
[----:B------:R-:W-:Y:S01]  /*2fa0*/  @!P3 LEA R8, R20, R8, 0x18 ;  /* 0x000000081408b211 */ /* 0x000fe200078ec0ff */
[----:B------:R-:W-:Y:S01]  /*2fb0*/  @!P1 IMAD R0, R16, 0x2, R0 ;  /* 0x0000000210009824 */ /* 0x000fe200078e0200 */
[----:B------:R-:W-:-:S03]  /*2fc0*/  @!P2 LEA R9, R21, R9, 0x18 ;  /* 0x000000091509a211 */ /* 0x000fc600078ec0ff */
[C---:B------:R-:W-:Y:S01]  /*2fd0*/  @!P3 IMAD R21, R16.reuse, 0x2, R8 ;  /* 0x000000021015b824 */ /* 0x040fe200078e0208 */
[----:B------:R1:W-:Y:S01]  /*2fe0*/  @!P1 LDGSTS.E.BYPASS.LTC128B.128 [R0+0x5800], desc[UR16][R6.64] ;  /* 0x0580000006009fae */ /* 0x0003e2000b901d50 */
[----:B------:R-:W-:Y:S02]  /*2ff0*/  @!P2 IMAD R20, R16, 0x2, R9 ;  /* 0x000000021014a824 */ /* 0x000fe400078e0209 */
[----:B------:R-:W2:Y:S01]  /*3000*/  @!P2 LDC.64 R16, c[0x0][0x218] ;  /* 0x00008600ff10ab82 */ /* 0x000ea20000000a00 */
[----:B-1----:R-:W-:Y:S01]  /*3010*/  IMAD.U32 R0, RZ, RZ, UR11 ;  /* 0x0000000bff007e24 */ /* 0x002fe2000f8e00ff */
[----:B------:R-:W-:-:S04]  /*3020*/  @!P5 LEA R6, P1, R4, R2, 0x6 ;  /* 0x000000020406d211 */ /* 0x000fc800078230ff */
[----:B------:R-:W-:Y:S01]  /*3030*/  @!P5 LEA.HI.X R0, R5, R3, R0, 0x6, P1 ;  /* 0x000000030500d211 */ /* 0x000fe200008f3400 */
[----:B------:R-:W-:Y:S01]  /*3040*/  @!P4 IMAD.WIDE.U32 R4, R4, 0x50, R2 ;  /* 0x000000500404c825 */ /* 0x000fe200078e0002 */
[----:B---3--:R-:W-:-:S04]  /*3050*/  @!P5 LEA R8, P1, R6, R14, 0x1 ;  /* 0x0000000e0608d211 */ /* 0x008fc800078208ff */
[----:B------:R-:W-:Y:S01]  /*3060*/  @!P5 LEA.HI.X R9, R6, R15, R0, 0x1, P1 ;  /* 0x0000000f0609d211 */ /* 0x000fe200008f0c00 */
[C---:B------:R-:W-:Y:S01]  /*3070*/  IMAD.WIDE.U32 R6, R12.reuse, UR8, R30 ;  /* 0x000000080c067c25 */ /* 0x040fe2000f8e001e */
[----:B------:R-:W1:Y:S03]  /*3080*/  @!P3 LDC.64 R14, c[0x0][0x218] ;  /* 0x00008600ff0ebb82 */ /* 0x000e660000000a00 */
[----:B------:R-:W-:Y:S01]  /*3090*/  IMAD R0, R13, UR8, RZ ;  /* 0x000000080d007c24 */ /* 0x000fe2000f8e02ff */
[----:B------:R3:W-:Y:S03]  /*30a0*/  @!P5 LDGSTS.E.BYPASS.LTC128B.128 [R10+0x6000], desc[UR16][R8.64] ;  /* 0x06000000080adfae */ /* 0x0007e6000b901d50 */
[----:B------:R-:W-:Y:S01]  /*30b0*/  IMAD R0, R12, UR9, R0 ;  /* 0x000000090c007c24 */ /* 0x000fe2000f8e0200 */
[----:B---3--:R-:W-:Y:S01]  /*30c0*/  IADD3 R8, P5, R6, UR28, RZ ;  /* 0x0000001c06087c10 */ /* 0x008fe2000ffbe0ff */
[----:B------:R-:W-:Y:S01]  /*30d0*/  @!P4 VIADD R10, R5, UR6 ;  /* 0x00000006050acc36 */ /* 0x000fe20008000000 */
[C---:B----4-:R-:W-:Y:S01]  /*30e0*/  @!P4 LEA R6, P1, R4.reuse, R18, 0x1 ;  /* 0x000000120406c211 */ /* 0x050fe200078208ff */
[----:B------:R-:W-:Y:S01]  /*30f0*/  IMAD.U32 R5, RZ, RZ, UR10 ;  /* 0x0000000aff057e24 */ /* 0x000fe2000f8e00ff */
[----:B------:R-:W-:Y:S01]  /*3100*/  @!UP0 UIMAD UR6, UR11, 0x60, URZ ;  /* 0x000000600b0688a4 */ /* 0x000fe2000f8e023f */
[----:B------:R-:W-:Y:S01]  /*3110*/  IADD3.X R9, R7, UR27, R0, P5, !PT ;  /* 0x0000001b07097c10 */ /* 0x000fe2000affe400 */
[----:B------:R-:W-:Y:S01]  /*3120*/  VOTEU.ALL UP0, P2 ;  /* 0x00000000003f7886 */ /* 0x000fe20001000000 */
[----:B------:R-:W-:Y:S01]  /*3130*/  @!P4 LEA.HI.X R7, R4, R19, R10, 0x1, P1 ;  /* 0x000000130407c211 */ /* 0x000fe200008f0c0a */
[----:B------:R-:W-:Y:S01]  /*3140*/  @!P3 IMAD.WIDE.U32 R4, R5, 0x60, R2 ;  /* 0x000000600504b825 */ /* 0x000fe200078e0002 */
[----:B------:R-:W-:-:S02]  /*3150*/  ISETP.GE.AND P1, PT, R12, UR20, PT ;  /* 0x000000140c007c0c */ /* 0x000fc4000bf26270 */
[----:B------:R-:W-:Y:S01]  /*3160*/  @!UP0 UIMAD UR18, UR11, 0x70, URZ ;  /* 0x000000700b1288a4 */ /* 0x000fe2000f8e023f */
[----:B------:R-:W-:Y:S01]  /*3170*/  IMAD.U32 R0, RZ, RZ, UR10 ;  /* 0x0000000aff007e24 */ /* 0x000fe2000f8e00ff */
[----:B------:R1:W-:Y:S01]  /*3180*/  @!P4 LDGSTS.E.BYPASS.LTC128B.128 [R11+0x6800], desc[UR16][R6.64] ;  /* 0x06800000060bcfae */ /* 0x0003e2000b901d50 */
[----:B------:R-:W-:Y:S01]  /*3190*/  @!P3 VIADD R5, R5, UR6 ;  /* 0x000000060505bc36 */ /* 0x000fe20008000000 */
[----:B------:R-:W-:Y:S01]  /*31a0*/  ULDC.64 UR6, c[0x0][0x268] ;  /* 0x00009a0000067ab9 */ /* 0x000fe20000000a00 */
[----:B------:R-:W-:-:S04]  /*31b0*/  @!P2 IMAD.WIDE.U32 R2, R0, 0x70, R2 ;  /* 0x000000700002a825 */ /* 0x000fc800078e0002 */
[----:B------:R-:W-:Y:S01]  /*31c0*/  @!P2 VIADD R3, R3, UR18 ;  /* 0x000000120303ac36 */ /* 0x000fe20008000000 */
[----:B------:R-:W-:Y:S01]  /*31d0*/  USHF.L.U64.HI UR18, UR8, 0x7, UR9 ;  /* 0x0000000708127899 */ /* 0x000fe20008010209 */
[----:B------:R-:W-:Y:S02]  /*31e0*/  IMAD R0, R32, UR6, RZ ;  /* 0x0000000620007c24 */ /* 0x000fe4000f8e02ff */
[----:B------:R-:W-:Y:S01]  /*31f0*/  IMAD.WIDE.U32 R36, R34, UR6, R8 ;  /* 0x0000000622247c25 */ /* 0x000fe2000f8e0008 */
[----:B------:R-:W-:Y:S01]  /*3200*/  UIMAD UR6, UR18, UR21, URZ ;  /* 0x00000015120672a4 */ /* 0x000fe2000f8e023f */
[----:B------:R-:W-:Y:S02]  /*3210*/  LEA.HI R8, R50, R134, RZ, 0x4 ;  /* 0x0000008632087211 */ /* 0x000fe400078f20ff */
[----:B------:R-:W-:Y:S01]  /*3220*/  IMAD R0, R34, UR7, R0 ;  /* 0x0000000722007c24 */ /* 0x000fe2000f8e0200 */
[----:B------:R-:W-:Y:S01]  /*3230*/  UIMAD UR6, UR29, UR19, UR6 ;  /* 0x000000131d0672a4 */ /* 0x000fe2000f8e0206 */
[----:B------:R-:W-:Y:S01]  /*3240*/  IMAD.MOV.U32 R28, RZ, RZ, R36 ;  /* 0x000000ffff1c7224 */ /* 0x000fe200078e0024 */
[----:B------:R-:W-:Y:S01]  /*3250*/  LOP3.LUT R13, R8, 0xfffffff0, RZ, 0xc0, !PT ;  /* 0xfffffff0080d7812 */ /* 0x000fe200078ec0ff */
[----:B------:R-:W-:Y:S01]  /*3260*/  IMAD.IADD R29, R37, 0x1, R0 ;  /* 0x00000001251d7824 */ /* 0x000fe200078e0200 */
[----:B------:R-:W-:Y:S01]  /*3270*/  UIMAD.WIDE.U32 UR28, UR8, 0x20, URZ ;  /* 0x00000020081c78a5 */ /* 0x000fe2000f8e003f */
[----:B------:R-:W-:Y:S01]  /*3280*/  IMAD.U32 R0, RZ, RZ, UR9 ;  /* 0x00000009ff007e24 */ /* 0x000fe2000f8e00ff */
[----:B------:R-:W-:Y:S01]  /*3290*/  STL.64 [R1+0xd0], R36 ;  /* 0x0000d02401007387 */ /* 0x000fe20000100a00 */
[----:B------:R-:W-:-:S03]  /*32a0*/  IMAD.SHL.U32 R12, R12, 0x8, RZ ;  /* 0x000000080c0c7824 */ /* 0x000fc600078e00ff */
[----:B------:R-:W-:Y:S01]  /*32b0*/  STL.64 [R1+0xb8], R28 ;  /* 0x0000b81c01007387 */ /* 0x000fe20000100a00 */
[C---:B-1----:R-:W-:Y:S01]  /*32c0*/  @!P3 LEA R6, P4, R4.reuse, R14, 0x1 ;  /* 0x0000000e0406b211 */ /* 0x042fe200078808ff */
[----:B------:R-:W1:Y:S03]  /*32d0*/  @!P0 LDC.64 R10, c[0x0][0x220] ;  /* 0x00008800ff0a8b82 */ /* 0x000e660000000a00 */
[----:B------:R-:W-:Y:S02]  /*32e0*/  @!P3 LEA.HI.X R7, R4, R15, R5, 0x1, P4 ;  /* 0x0000000f0407b211 */ /* 0x000fe400020f0c05 */
[----:B--2---:R-:W-:-:S03]  /*32f0*/  @!P2 LEA R4, P4, R2, R16, 0x1 ;  /* 0x000000100204a211 */ /* 0x004fc600078808ff */
[----:B------:R2:W-:Y:S01]  /*3300*/  @!P3 LDGSTS.E.BYPASS.LTC128B.128 [R21+0x7000], desc[UR16][R6.64] ;  /* 0x070000000615bfae */ /* 0x0005e2000b901d50 */
[----:B------:R-:W-:Y:S01]  /*3310*/  @!P2 LEA.HI.X R5, R2, R17, R3, 0x1, P4 ;  /* 0x000000110205a211 */ /* 0x000fe200020f0c03 */
[----:B------:R-:W3:Y:S01]  /*3320*/  @!P1 LDC.64 R14, c[0x0][0x220] ;  /* 0x00008800ff0e9b82 */ /* 0x000ee20000000a00 */
[----:B------:R-:W-:Y:S01]  /*3330*/  IMAD.U32 R2, RZ, RZ, UR21 ;  /* 0x00000015ff027e24 */ /* 0x000fe2000f8e00ff */
[----:B------:R-:W-:Y:S02]  /*3340*/  ISETP.GE.AND P4, PT, R47, UR20, PT ;  /* 0x000000142f007c0c */ /* 0x000fe4000bf86270 */
[----:B------:R4:W-:Y:S01]  /*3350*/  @!P2 LDGSTS.E.BYPASS.LTC128B.128 [R20+0x7800], desc[UR16][R4.64] ;  /* 0x078000000414afae */ /* 0x0009e2000b901d50 */
[----:B------:R-:W-:Y:S01]  /*3360*/  IMAD.WIDE.U32 R2, R2, UR19, R28 ;  /* 0x0000001302027c25 */ /* 0x000fe2000f8e001c */
[----:B------:R-:W-:Y:S02]  /*3370*/  ISETP.GE.AND P3, PT, R48, UR20, PT ;  /* 0x0000001430007c0c */ /* 0x000fe4000bf66270 */
[----:B------:R-:W0:Y:S01]  /*3380*/  LDGDEPBAR ;  /* 0x00000000000079af */ /* 0x000e220000000000 */
[----:B------:R-:W-:Y:S01]  /*3390*/  VIADD R3, R3, UR6 ;  /* 0x0000000603037c36 */ /* 0x000fe20008000000 */
[----:B------:R-:W-:-:S05]  /*33a0*/  USHF.L.U32 UR6, UR9, 0x5, URZ ;  /* 0x0000000509067899 */ /* 0x000fca000800063f */
[----:B------:R-:W-:Y:S01]  /*33b0*/  VOTEU.ALL UP0, P4 ;  /* 0x00000000003f7886 */ /* 0x000fe20002000000 */
[----:B--2---:R-:W-:Y:S02]  /*33c0*/  IMAD.U32 R6, RZ, RZ, UR8 ;  /* 0x00000008ff067e24 */ /* 0x004fe4000f8e00ff */
[----:B------:R-:W-:-:S03]  /*33d0*/  IMAD.U32 R7, RZ, RZ, UR8 ;  /* 0x00000008ff077e24 */ /* 0x000fc6000f8e00ff */
[----:B------:R-:W-:Y:S01]  /*33e0*/  @!P0 LEA R6, P5, R6, R2, 0x4 ;  /* 0x0000000206068211 */ /* 0x000fe200078a20ff */
[----:B----4-:R-:W2:Y:S01]  /*33f0*/  @!P3 LDC.64 R20, c[0x0][0x220] ;  /* 0x00008800ff14bb82 */ /* 0x010ea20000000a00 */
[----:B------:R-:W-:-:S07]  /*3400*/  DEPBAR.LE SB0, 0x0 ;  /* 0x000080000000791a */ /* 0x000fce0000000000 */
[----:B------:R-:W-:Y:S01]  /*3410*/  BAR.SYNC.DEFER_BLOCKING 0x0 ;  /* 0x0000000000007b1d */ /* 0x000fe20000010000 */
[----:B---3--:R-:W-:Y:S02]  /*3420*/  @!P1 LEA R4, P2, R2, R14, 0x1 ;  /* 0x0000000e02049211 */ /* 0x008fe400078408ff */
[----:B------:R-:W-:Y:S01]  /*3430*/  @!P0 LEA.HI.X R9, R7, R3, R0, 0x4, P5 ;  /* 0x0000000307098211 */ /* 0x000fe200028f2400 */
[----:B------:R-:W-:Y:S01]  /*3440*/  IMAD.IADD R0, R134, 0x1, -R13 ;  /* 0x0000000186007824 */ /* 0x000fe200078e0a0d */
[----:B------:R-:W-:Y:S01]  /*3450*/  @!P1 LEA.HI.X R5, R2, R15, R3, 0x1, P2 ;  /* 0x0000000f02059211 */ /* 0x000fe200010f0c03 */
[----:B------:R-:W-:Y:S01]  /*3460*/  IMAD.U32 R13, RZ, RZ, UR8 ;  /* 0x00000008ff0d7e24 */ /* 0x000fe2000f8e00ff */
[----:B------:R-:W-:Y:S01]  /*3470*/  SHF.R.S32.HI R7, RZ, 0x4, R8 ;  /* 0x00000004ff077819 */ /* 0x000fe20000011408 */
[----:B------:R-:W3:Y:S01]  /*3480*/  @!P6 LDC.64 R14, c[0x0][0x220] ;  /* 0x00008800ff0eeb82 */ /* 0x000ee20000000a00 */
[----:B------:R-:W-:Y:S02]  /*3490*/  ISETP.GE.AND P5, PT, R46, UR20, PT ;  /* 0x000000142e007c0c */ /* 0x000fe4000bfa6270 */
[----:B------:R-:W-:-:S11]  /*34a0*/  ISETP.GE.AND P2, PT, R44, UR20, PT ;  /* 0x000000142c007c0c */ /* 0x000fd6000bf46270 */
[----:B------:R-:W4:Y:S01]  /*34b0*/  @!P5 LDC.64 R16, c[0x0][0x220] ;  /* 0x00008800ff10db82 */ /* 0x000f220000000a00 */
[----:B------:R-:W-:Y:S01]  /*34c0*/  VOTEU.ALL UP1, P5 ;  /* 0x00000000003f7886 */ /* 0x000fe20002820000 */
[----:B------:R-:W-:Y:S01]  /*34d0*/  @P1 STS.128 [R234+0x8000], RZ ;  /* 0x008000ffea001388 */ /* 0x000fe20000000c00 */
[----:B------:R-:W-:-:S03]  /*34e0*/  VOTEU.ALL UP2, P2 ;  /* 0x00000000003f7886 */ /* 0x000fc60001040000 */
[----:B------:R-:W-:Y:S01]  /*34f0*/  @!PT LDS RZ, [RZ] ;  /* 0x00000000fffff984 */ /* 0x000fe20000000800 */
[----:B------:R-:W-:Y:S01]  /*3500*/  @!PT LDS RZ, [RZ] ;  /* 0x00000000fffff984 */ /* 0x000fe20000000800 */
[----:B------:R-:W-:Y:S01]  /*3510*/  @!PT LDS RZ, [RZ] ;  /* 0x00000000fffff984 */ /* 0x000fe20000000800 */
[----:B------:R5:W-:Y:S01]  /*3520*/  @!P1 LDGSTS.E.BYPASS.LTC128B.128 [R234+0x8000], desc[UR16][R4.64] ;  /* 0x0800000004ea9fae */ /* 0x000be2000b901d50 */
[----:B------:R-:W-:-:S03]  /*3530*/  @!UP1 UIMAD UR7, UR9, 0x60, URZ ;  /* 0x00000060090798a4 */ /* 0x000fc6000f8e023f */
[----:B------:R-:W-:Y:S01]  /*3540*/  @P0 STS.128 [R234+0x8800], RZ ;  /* 0x008800ffea000388 */ /* 0x000fe20000000c00 */
[----:B-----5:R-:W-:Y:S02]  /*3550*/  LEA.HI R5, R8, R7, RZ, 0x1 ;  /* 0x0000000708057211 */ /* 0x020fe400078f08ff */
[----:B------:R-:W-:Y:S02]  /*3560*/  SHF.R.S32.HI R8, RZ, 0x1f, R0 ;  /* 0x0000001fff087819 */ /* 0x000fe40000011400 */
[----:B-1----:R-:W-:Y:S02]  /*3570*/  @!P0 LEA R4, P1, R6, R10, 0x1 ;  /* 0x0000000a06048211 */ /* 0x002fe400078208ff */
[----:B------:R-:W-:Y:S02]  /*3580*/  LEA.HI R22, R8, R0, RZ, 0x3 ;  /* 0x0000000008167211 */ /* 0x000fe400078f18ff */
[----:B------:R-:W-:Y:S02]  /*3590*/  LOP3.LUT R8, R5, 0xfffffffe, RZ, 0xc0, !PT ;  /* 0xfffffffe05087812 */ /* 0x000fe400078ec0ff */
[----:B------:R-:W-:-:S02]  /*35a0*/  @!P0 LEA.HI.X R5, R6, R11, R9, 0x1, P1 ;  /* 0x0000000b06058211 */ /* 0x000fc400008f0c09 */
[----:B------:R-:W1:Y:S01]  /*35b0*/  @!P4 LDC.64 R10, c[0x0][0x220] ;  /* 0x00008800ff0acb82 */ /* 0x000e620000000a00 */
[----:B------:R-:W-:Y:S01]  /*35c0*/  LOP3.LUT R6, R22, 0xfffffff8, RZ, 0xc0, !PT ;  /* 0xfffffff816067812 */ /* 0x000fe200078ec0ff */
[----:B------:R-:W-:Y:S01]  /*35d0*/  IMAD.IADD R9, R7, 0x1, -R8 ;  /* 0x0000000107097824 */ /* 0x000fe200078e0a08 */
[----:B------:R-:W-:Y:S01]  /*35e0*/  @!PT LDS RZ, [RZ] ;  /* 0x00000000fffff984 */ /* 0x000fe20000000800 */
[----:B------:R-:W-:Y:S01]  /*35f0*/  @!PT LDS RZ, [RZ] ;  /* 0x00000000fffff984 */ /* 0x000fe20000000800 */
[----:B------:R-:W-:Y:S01]  /*3600*/  @!PT LDS RZ, [RZ] ;  /* 0x00000000fffff984 */ /* 0x000fe20000000800 */
[----:B------:R5:W-:Y:S01]  /*3610*/  @!P0 LDGSTS.E.BYPASS.LTC128B.128 [R234+0x8800], desc[UR16][R4.64] ;  /* 0x0880000004ea8fae */ /* 0x000be2000b901d50 */
[----:B------:R-:W-:Y:S01]  /*3620*/  ISETP.GE.AND P1, PT, R43, UR20, PT ;  /* 0x000000142b007c0c */ /* 0x000fe2000bf26270 */
[----:B------:R-:W-:Y:S01]  /*3630*/  @!UP2 UIMAD UR20, UR9, 0x50, URZ ;  /* 0x000000500914a8a4 */ /* 0x000fe2000f8e023f */
[----:B------:R-:W-:Y:S01]  /*3640*/  IMAD.IADD R23, R0, 0x1, -R6 ;  /* 0x0000000100177824 */ /* 0x000fe200078e0a06 */
[----:B------:R-:W-:Y:S01]  /*3650*/  @!P6 IADD3 R0, P0, R2, UR28, RZ ;  /* 0x0000001c0200ec10 */ /* 0x000fe2000ff1e0ff */
[----:B------:R-:W-:Y:S01]  /*3660*/  IMAD.SHL.U32 R6, R49, 0x40, RZ ;  /* 0x0000004031067824 */ /* 0x000fe200078e00ff */
[----:B------:R-:W-:Y:S01]  /*3670*/  @P6 STS.128 [R234+0x9000], RZ ;  /* 0x009000ffea006388 */ /* 0x000fe20000000c00 */
[----:B------:R-:W-:-:S03]  /*3680*/  IMAD.SHL.U32 R8, R9, 0x8, RZ ;  /* 0x0000000809087824 */ /* 0x000fc600078e00ff */
[----:B------:R-:W-:-:S04]  /*3690*/  LOP3.LUT R6, R6, 0x1c0, RZ, 0xc0, !PT ;  /* 0x000001c006067812 */ /* 0x000fc800078ec0ff */
[----:B------:R-:W-:Y:S02]  /*36a0*/  LOP3.LUT R12, R6, 0x8, R12, 0xf8, !PT ;  /* 0x00000008060c7812 */ /* 0x000fe400078ef80c */
[----:B------:R-:W-:-:S04]  /*36b0*/  SHF.R.U32.HI R6, RZ, 0x3, R6 ;  /* 0x00000003ff067819 */ /* 0x000fc80000011606 */
[----:B------:R-:W-:Y:S01]  /*36c0*/  LOP3.LUT R12, R12, R6, RZ, 0x3c, !PT ;  /* 0x000000060c0c7212 */ /* 0x000fe200078e3cff */
[----:B-----5:R-:W-:Y:S01]  /*36d0*/  IMAD.U32 R5, RZ, RZ, UR6 ;  /* 0x00000006ff057e24 */ /* 0x020fe2000f8e00ff */
[----:B------:R-:W-:Y:S01]  /*36e0*/  @!UP0 UIMAD UR6, UR9, 0x30, URZ ;  /* 0x00000030090688a4 */ /* 0x000fe2000f8e023f */
[----:B------:R-:W-:Y:S01]  /*36f0*/  IMAD.U32 R4, RZ, RZ, UR8 ;  /* 0x00000008ff047e24 */ /* 0x000fe2000f8e00ff */
[----:B------:R-:W-:Y:S02]  /*3700*/  VOTEU.ALL UP0, P1 ;  /* 0x00000000003f7886 */ /* 0x000fe40000800000 */
[----:B------:R-:W-:Y:S01]  /*3710*/  @!P6 IADD3.X R7, R3, UR29, R5, P0, !PT ;  /* 0x0000001d0307ec10 */ /* 0x000fe200087fe405 */
[----:B------:R-:W-:Y:S01]  /*3720*/  @!P4 IMAD.WIDE.U32 R4, R4, 0x30, R2 ;  /* 0x000000300404c825 */ /* 0x000fe200078e0002 */
[----:B---3--:R-:W-:-:S03]  /*3730*/  @!P6 LEA R14, P0, R0, R14, 0x1 ;  /* 0x0000000e000ee211 */ /* 0x008fc600078008ff */
[----:B------:R-:W-:Y:S01]  /*3740*/  @!P4 VIADD R5, R5, UR6 ;  /* 0x000000060505cc36 */ /* 0x000fe20008000000 */
[----:B------:R-:W-:Y:S01]  /*3750*/  @!P6 LEA.HI.X R15, R0, R15, R7, 0x1, P0 ;  /* 0x0000000f000fe211 */ /* 0x000fe200000f0c07 */
[----:B------:R-:W-:Y:S01]  /*3760*/  IMAD.SHL.U32 R0, R23, 0x40, RZ ;  /* 0x0000004017007824 */ /* 0x000fe200078e00ff */
[C---:B-1----:R-:W-:Y:S01]  /*3770*/  @!P4 LEA R10, P0, R4.reuse, R10, 0x1 ;  /* 0x0000000a040ac211 */ /* 0x042fe200078008ff */
[----:B------:R-:W-:Y:S01]  /*3780*/  IMAD.U32 R7, RZ, RZ, UR8 ;  /* 0x00000008ff077e24 */ /* 0x000fe2000f8e00ff */
[----:B------:R-:W-:Y:S01]  /*3790*/  @!UP0 UIMAD UR6, UR9, 0x70, URZ ;  /* 0x00000070090688a4 */ /* 0x000fe2000f8e023f */
[----:B------:R-:W-:Y:S01]  /*37a0*/  @!PT LDS RZ, [RZ] ;  /* 0x00000000fffff984 */ /* 0x000fe20000000800 */
[----:B------:R-:W-:Y:S01]  /*37b0*/  @!PT LDS RZ, [RZ] ;  /* 0x00000000fffff984 */ /* 0x000fe20000000800 */
[----:B------:R-:W-:Y:S01]  /*37c0*/  @!PT LDS RZ, [RZ] ;  /* 0x00000000fffff984 */ /* 0x000fe20000000800 */
[----:B------:R1:W-:Y:S01]  /*37d0*/  @!P6 LDGSTS.E.BYPASS.LTC128B.128 [R234+0x9000], desc[UR16][R14.64] ;  /* 0x090000000eeaefae */ /* 0x0003e2000b901d50 */
[----:B------:R-:W-:Y:S01]  /*37e0*/  @!P4 LEA.HI.X R11, R4, R11, R5, 0x1, P0 ;  /* 0x0000000b040bc211 */ /* 0x000fe200000f0c05 */
[----:B------:R-:W-:Y:S01]  /*37f0*/  IMAD.U32 R5, RZ, RZ, UR8 ;  /* 0x00000008ff057e24 */ /* 0x000fe2000f8e00ff */
[----:B------:R-:W-:Y:S01]  /*3800*/  LOP3.LUT R0, R0, 0x1c0, RZ, 0xc0, !PT ;  /* 0x000001c000007812 */ /* 0x000fe200078ec0ff */
[----:B------:R-:W-:Y:S01]  /*3810*/  IMAD.U32 R4, RZ, RZ, UR9 ;  /* 0x00000009ff047e24 */ /* 0x000fe2000f8e00ff */
[----:B------:R-:W-:Y:S01]  /*3820*/  @P4 STS.128 [R234+0x9800], RZ ;  /* 0x009800ffea004388 */ /* 0x000fe20000000c00 */
[----:B------:R-:W-:Y:S01]  /*3830*/  UISETP.GT.AND UP0, UPT, UR21, UR12, UPT ;  /* 0x0000000c1500728c */ /* 0x000fe2000bf04270 */
[----:B------:R-:W-:-:S02]  /*3840*/  LOP3.LUT R8, R0, 0x8, R8, 0xf8, !PT ;  /* 0x0000000800087812 */ /* 0x000fc400078ef808 */
[----:B------:R-:W-:Y:S01]  /*3850*/  SHF.R.U32.HI R6, RZ, 0x3, R0 ;  /* 0x00000003ff067819 */ /* 0x000fe20000011600 */
[----:B------:R-:W-:Y:S01]  /*3860*/  IMAD R0, R9, 0x200, R12 ;  /* 0x0000020009007824 */ /* 0x000fe200078e020c */
[----:B------:R-:W-:Y:S01]  /*3870*/  @!P3 LEA R18, P0, R5, R2, 0x6 ;  /* 0x000000020512b211 */ /* 0x000fe200078030ff */
[----:B------:R-:W-:Y:S01]  /*3880*/  IMAD.U32 R12, RZ, RZ, UR8 ;  /* 0x00000008ff0c7e24 */ /* 0x000fe2000f8e00ff */
[----:B------:R-:W-:Y:S01]  /*3890*/  LOP3.LUT R232, R8, R6, RZ, 0x3c, !PT ;  /* 0x0000000608e87212 */ /* 0x000fe200078e3cff */
[----:B------:R-:W-:Y:S01]  /*38a0*/  IMAD.U32 R6, RZ, RZ, UR8 ;  /* 0x00000008ff067e24 */ /* 0x000fe2000f8e00ff */
[----:B------:R-:W-:Y:S01]  /*38b0*/  @!P3 LEA.HI.X R19, R7, R3, R4, 0x6, P0 ;  /* 0x000000030713b211 */ /* 0x000fe200000f3404 */
[--C-:B------:R-:W-:Y:S01]  /*38c0*/  @!P5 IMAD.MOV.U32 R4, RZ, RZ, R2.reuse ;  /* 0x000000ffff04d224 */ /* 0x100fe200078e0002 */
[----:B------:R-:W-:Y:S01]  /*38d0*/  @!PT LDS RZ, [RZ] ;  /* 0x00000000fffff984 */ /* 0x000fe20000000800 */
[----:B------:R-:W-:Y:S01]  /*38e0*/  @!PT LDS RZ, [RZ] ;  /* 0x00000000fffff984 */ /* 0x000fe20000000800 */
[----:B------:R-:W-:Y:S01]  /*38f0*/  @!PT LDS RZ, [RZ] ;  /* 0x00000000fffff984 */ /* 0x000fe20000000800 */
[----:B------:R3:W-:Y:S01]  /*3900*/  @!P4 LDGSTS.E.BYPASS.LTC128B.128 [R234+0x9800], desc[UR16][R10.64] ;  /* 0x098000000aeacfae */ /* 0x0007e2000b901d50 */
[--C-:B------:R-:W-:Y:S01]  /*3910*/  @!P5 IMAD.MOV.U32 R5, RZ, RZ, R3.reuse ;  /* 0x000000ffff05d224 */ /* 0x100fe200078e0003 */
[----:B------:R-:W-:Y:S01]  /*3920*/  LEA R135, R0, UR4, 0x1 ;  /* 0x0000000400877c11 */ /* 0x000fe2000f8e08ff */
[----:B------:R-:W-:Y:S01]  /*3930*/  @!P1 IMAD.MOV.U32 R8, RZ, RZ, R2 ;  /* 0x000000ffff089224 */ /* 0x000fe200078e0002 */
[----:B------:R-:W-:Y:S01]  /*3940*/  @P3 STS.128 [R234+0xa000], RZ ;  /* 0x00a000ffea003388 */ /* 0x000fe20000000c00 */
[----:B------:R-:W-:-:S02]  /*3950*/  @!P1 IMAD.MOV.U32 R9, RZ, RZ, R3 ;  /* 0x000000ffff099224 */ /* 0x000fc400078e0003 */
[----:B------:R-:W-:Y:S01]  /*3960*/  @!P2 IMAD.WIDE.U32 R6, R6, 0x50, R2 ;  /* 0x000000500606a825 */ /* 0x000fe200078e0002 */
[----:B-1----:R-:W1:Y:S03]  /*3970*/  @!P1 LDC.64 R14, c[0x0][0x220] ;  /* 0x00008800ff0e9b82 */ /* 0x002e660000000a00 */
[----:B------:R-:W-:-:S04]  /*3980*/  @!P5 IMAD.WIDE.U32 R4, R12, 0x60, R4 ;  /* 0x000000600c04d825 */ /* 0x000fc800078e0004 */
[----:B------:R-:W-:Y:S01]  /*3990*/  @!P1 IMAD.WIDE.U32 R2, R13, 0x70, R8 ;  /* 0x000000700d029825 */ /* 0x000fe200078e0008 */
[C---:B--2---:R-:W-:Y:S01]  /*39a0*/  @!P3 LEA R8, P0, R18.reuse, R20, 0x1 ;  /* 0x000000141208b211 */ /* 0x044fe200078008ff */
[----:B------:R-:W2:Y:S02]  /*39b0*/  @!P2 LDC.64 R12, c[0x0][0x220] ;  /* 0x00008800ff0cab82 */ /* 0x000ea40000000a00 */
[----:B------:R-:W-:Y:S01]  /*39c0*/  @!P2 VIADD R7, R7, UR20 ;  /* 0x000000140707ac36 */ /* 0x000fe20008000000 */
[----:B------:R-:W-:Y:S01]  /*39d0*/  @!P3 LEA.HI.X R9, R18, R21, R19, 0x1, P0 ;  /* 0x000000151209b211 */ /* 0x000fe200000f0c13 */
[----:B------:R-:W-:Y:S02]  /*39e0*/  @!P5 VIADD R5, R5, UR7 ;  /* 0x000000070505dc36 */ /* 0x000fe40008000000 */
[----:B------:R-:W-:Y:S01]  /*39f0*/  @!P1 VIADD R3, R3, UR6 ;  /* 0x0000000603039c36 */ /* 0x000fe20008000000 */
[----:B------:R-:W-:Y:S01]  /*3a00*/  UIADD3 UR6, UR25, 0x1, -UR26 ;  /* 0x0000000119067890 */ /* 0x000fe2000fffe81a */
[----:B------:R-:W-:Y:S01]  /*3a10*/  @!PT LDS RZ, [RZ] ;  /* 0x00000000fffff984 */ /* 0x000fe20000000800 */
[----:B------:R-:W-:Y:S01]  /*3a20*/  @!PT LDS RZ, [RZ] ;  /* 0x00000000fffff984 */ /* 0x000fe20000000800 */
[----:B------:R-:W-:Y:S01]  /*3a30*/  @!PT LDS RZ, [RZ] ;  /* 0x00000000fffff984 */ /* 0x000fe20000000800 */
[----:B------:R-:W-:Y:S01]  /*3a40*/  @!P3 LDGSTS.E.BYPASS.LTC128B.128 [R234+0xa000], desc[UR16][R8.64] ;  /* 0x0a00000008eabfae */ /* 0x000fe2000b901d50 */
[----:B------:R-:W-:-:S02]  /*3a50*/  IMAD.MOV.U32 R0, RZ, RZ, 0x20 ;  /* 0x00000020ff007424 */ /* 0x000fc400078e00ff */
[----:B---3--:R-:W-:Y:S01]  /*3a60*/  IMAD.SHL.U32 R10, R22, 0x40, RZ ;  /* 0x00000040160a7824 */ /* 0x008fe200078e00ff */
[----:B------:R-:W-:Y:S01]  /*3a70*/  @P2 STS.128 [R234+0xa800], RZ ;  /* 0x00a800ffea002388 */ /* 0x000fe20000000c00 */
[----:B------:R-:W-:Y:S01]  /*3a80*/  VIADD R226, R135, 0x4040 ;  /* 0x0000404087e27836 */ /* 0x000fe20000000000 */
[----:B------:R-:W-:Y:S02]  /*3a90*/  UIADD3 UR6, UR6, UR22, URZ ;  /* 0x0000001606067290 */ /* 0x000fe4000fffe03f */
[----:B------:R-:W-:Y:S02]  /*3aa0*/  LOP3.LUT R227, R10, 0xfffffe00, RZ, 0xc0, !PT ;  /* 0xfffffe000ae37812 */ /* 0x000fe400078ec0ff */
[----:B--2---:R-:W-:Y:S02]  /*3ab0*/  @!P2 LEA R10, P4, R6, R12, 0x1 ;  /* 0x0000000c060aa211 */ /* 0x004fe400078808ff */
[----:B----4-:R-:W-:Y:S02]  /*3ac0*/  @!P5 LEA R12, P0, R4, R16, 0x1 ;  /* 0x00000010040cd211 */ /* 0x010fe400078008ff */
[----:B------:R-:W-:Y:S01]  /*3ad0*/  @!P2 LEA.HI.X R11, R6, R13, R7, 0x1, P4 ;  /* 0x0000000d060ba211 */ /* 0x000fe200020f0c07 */
[----:B------:R-:W-:Y:S01]  /*3ae0*/  IMAD R6, R132, 0x400, R227 ;  /* 0x0000040084067824 */ /* 0x000fe200078e02e3 */
[----:B------:R-:W-:-:S02]  /*3af0*/  @!P5 LEA.HI.X R13, R4, R17, R5, 0x1, P0 ;  /* 0x00000011040dd211 */ /* 0x000fc400000f0c05 */
[C---:B-1----:R-:W-:Y:S01]  /*3b00*/  @!P1 LEA R4, P0, R2.reuse, R14, 0x1 ;  /* 0x0000000e02049211 */ /* 0x042fe200078008ff */
[----:B------:R-:W-:Y:S01]  /*3b10*/  @!PT LDS RZ, [RZ] ;  /* 0x00000000fffff984 */ /* 0x000fe20000000800 */
[----:B------:R-:W-:Y:S01]  /*3b20*/  @!PT LDS RZ, [RZ] ;  /* 0x00000000fffff984 */ /* 0x000fe20000000800 */
[----:B------:R-:W-:Y:S01]  /*3b30*/  @!PT LDS RZ, [RZ] ;  /* 0x00000000fffff984 */ /* 0x000fe20000000800 */
[----:B------:R1:W-:Y:S03]  /*3b40*/  @!P2 LDGSTS.E.BYPASS.LTC128B.128 [R234+0xa800], desc[UR16][R10.64] ;  /* 0x0a8000000aeaafae */ /* 0x0003e6000b901d50 */
[----:B------:R-:W-:Y:S01]  /*3b50*/  @!P1 LEA.HI.X R5, R2, R15, R3, 0x1, P0 ;  /* 0x0000000f02059211 */ /* 0x000fe200000f0c03 */
[----:B------:R-:W-:Y:S01]  /*3b60*/  IMAD.IADD R2, R232, 0x1, R6 ;  /* 0x00000001e8027824 */ /* 0x000fe200078e0206 */
[----:B------:R-:W-:Y:S04]  /*3b70*/  @P5 STS.128 [R234+0xb000], RZ ;  /* 0x00b000ffea005388 */ /* 0x000fe80000000c00 */
[----:B------:R-:W-:Y:S01]  /*3b80*/  LEA R222, R2, UR4, 0x1 ;  /* 0x0000000402de7c11 */ /* 0x000fe2000f8e08ff */
[----:B------:R-:W-:Y:S01]  /*3b90*/  @!PT LDS RZ, [RZ] ;  /* 0x00000000fffff984 */ /* 0x000fe20000000800 */
[----:B------:R-:W-:Y:S01]  /*3ba0*/  @!PT LDS RZ, [RZ] ;  /* 0x00000000fffff984 */ /* 0x000fe20000000800 */
[----:B------:R-:W-:Y:S01]  /*3bb0*/  @!PT LDS RZ, [RZ] ;  /* 0x00000000fffff984 */ /* 0x000fe20000000800 */
[----:B------:R2:W-:Y:S01]  /*3bc0*/  @!P5 LDGSTS.E.BYPASS.LTC128B.128 [R234+0xb000], desc[UR16][R12.64] ;  /* 0x0b0000000ceadfae */ /* 0x0005e2000b901d50 */
[----:B------:R-:W-:-:S03]  /*3bd0*/  IMAD.MOV.U32 R2, RZ, RZ, 0x10 ;  /* 0x00000010ff027424 */ /* 0x000fc600078e00ff */
[----:B------:R-:W-:Y:S04]  /*3be0*/  @P1 STS.128 [R234+0xb800], RZ ;  /* 0x00b800ffea001388 */ /* 0x000fe80000000c00 */
[----:B------:R-:W-:Y:S01]  /*3bf0*/  @!PT LDS RZ, [RZ] ;  /* 0x00000000fffff984 */ /* 0x000fe20000000800 */
[----:B------:R-:W-:Y:S01]  /*3c00*/  @!PT LDS RZ, [RZ] ;  /* 0x00000000fffff984 */ /* 0x000fe20000000800 */
[----:B------:R-:W-:Y:S01]  /*3c10*/  @!PT LDS RZ, [RZ] ;  /* 0x00000000fffff984 */ /* 0x000fe20000000800 */
[----:B------:R3:W-:Y:S01]  /*3c20*/  @!P1 LDGSTS.E.BYPASS.LTC128B.128 [R234+0xb800], desc[UR16][R4.64] ;  /* 0x0b80000004ea9fae */ /* 0x0007e2000b901d50 */
[----:B------:R-:W-:-:S03]  /*3c30*/  R2P PR, R23, 0x6 ;  /* 0x0000000617007804 */ /* 0x000fc60000000000 */
[----:B------:R-:W-:Y:S02]  /*3c40*/  LDSM.16.M88.4 R64, [R135+0x4800] ;  /* 0x004800008740783b */ /* 0x000fe40000000200 */
[----:B------:R-:W-:Y:S02]  /*3c50*/  SEL R2, R2, 0xfffffff0, !P1 ;  /* 0xfffffff002027807 */ /* 0x000fe40004800000 */
[----:B------:R-:W-:Y:S01]  /*3c60*/  LDSM.16.M88.4 R40, [R135+0x7000] ;  /* 0x007000008728783b */ /* 0x000fe20000000200 */
[----:B------:R-:W-:Y:S02]  /*3c70*/  SEL R3, R0, 0xffffffe0, !P2 ;  /* 0xffffffe000037807 */ /* 0x000fe40005000000 */
[----:B------:R-:W-:Y:S01]  /*3c80*/  R2P PR, R49, 0x6 ;  /* 0x0000000631007804 */ /* 0x000fe20000000000 */
[----:B-1----:R-:W1:Y:S01]  /*3c90*/  LDSM.16.M88.4 R8, [R222+0x2000] ;  /* 0x00200000de08783b */ /* 0x002e620000000200 */
[--C-:B------:R-:W-:Y:S02]  /*3ca0*/  IMAD R225, R2, 0x2, R222.reuse ;  /* 0x0000000202e17824 */ /* 0x100fe400078e02de */
[----:B------:R-:W-:Y:S01]  /*3cb0*/  IMAD R223, R3, 0x2, R222 ;  /* 0x0000000203df7824 */ /* 0x000fe200078e02de */
[----:B------:R-:W-:Y:S01]  /*3cc0*/  LDSM.16.M88.4 R60, [R135+0x5000] ;  /* 0x00500000873c783b */ /* 0x000fe20000000200 */
[----:B------:R-:W-:-:S02]  /*3cd0*/  SEL R0, R0, 0xffffffe0, !P1 ;  /* 0xffffffe000007807 */ /* 0x000fc40004800000 */
[----:B------:R-:W-:Y:S01]  /*3ce0*/  IMAD R224, R2, 0x2, R223 ;  /* 0x0000000202e07824 */ /* 0x000fe200078e02df */
[----:B--2---:R-:W2:Y:S02]  /*3cf0*/  LDSM.16.M88.4 R12, [R222] ;  /* 0x00000000de0c783b */ /* 0x004ea40000000200 */
[----:B------:R-:W-:Y:S02]  /*3d00*/  IMAD.IADD R221, R135, 0x1, R0 ;  /* 0x0000000187dd7824 */ /* 0x000fe400078e0200 */
[----:B------:R-:W-:Y:S04]  /*3d10*/  LDSM.16.M88.4 R56, [R135+0x5800] ;  /* 0x005800008738783b */ /* 0x000fe80000000200 */
[----:B---3--:R-:W3:Y:S04]  /*3d20*/  LDSM.16.M88.4 R4, [R135+0x4000] ;  /* 0x004000008704783b */ /* 0x008ee80000000200 */
[----:B------:R-:W4:Y:S04]  /*3d30*/  LDSM.16.M88.4 R52, [R135+0x6000] ;  /* 0x006000008734783b */ /* 0x000f280000000200 */
[----:B------:R-:W5:Y:S04]  /*3d40*/  LDSM.16.M88.4 R44, [R135+0x6800] ;  /* 0x00680000872c783b */ /* 0x000f680000000200 */
[----:B------:R-:W5:Y:S04]  /*3d50*/  LDSM.16.M88.4 R36, [R135+0x7800] ;  /* 0x007800008724783b */ /* 0x000f680000000200 */
[----:B------:R-:W-:Y:S04]  /*3d60*/  LDSM.16.M88.4 R32, [R221+0x4000] ;  /* 0x00400000dd20783b */ /* 0x000fe80000000200 */
[----:B------:R-:W-:Y:S04]  /*3d70*/  LDSM.16.M88.4 R28, [R221+0x4800] ;  /* 0x00480000dd1c783b */ /* 0x000fe80000000200 */
[----:B------:R-:W-:Y:S01]  /*3d80*/  LDSM.16.M88.4 R48, [R221+0x6000] ;  /* 0x00600000dd30783b */ /* 0x000fe20000000200 */
[C---:B-1----:R-:W-:Y:S03]  /*3d90*/  HMMA.16816.F32 R112, R8.reuse, R64, RZ ;  /* 0x000000400870723c */ /* 0x042fe600000018ff */
[----:B------:R-:W-:Y:S03]  /*3da0*/  LDSM.16.M88.4 R68, [R221+0x6800] ;  /* 0x00680000dd44783b */ /* 0x000fe60000000200 */
[----:B------:R-:W-:Y:S01]  /*3db0*/  HMMA.16816.F32 R108, R8, R66, RZ ;  /* 0x00000042086c723c */ /* 0x000fe200000018ff */
[----:B------:R-:W-:Y:S04]  /*3dc0*/  LDSM.16.M88.4 R24, [R221+0x5000] ;  /* 0x00500000dd18783b */ /* 0x000fe80000000200 */
[----:B------:R-:W-:Y:S01]  /*3dd0*/  LDSM.16.M88.4 R20, [R221+0x5800] ;  /* 0x00580000dd14783b */ /* 0x000fe20000000200 */
[C---:B--2---:R-:W-:Y:S03]  /*3de0*/  HMMA.16816.F32 R188, R12.reuse, R42, RZ ;  /* 0x0000002a0cbc723c */ /* 0x044fe600000018ff */
[----:B------:R-:W-:Y:S03]  /*3df0*/  LDSM.16.M88.4 R116, [R221+0x7000] ;  /* 0x00700000dd74783b */ /* 0x000fe60000000200 */
[-C--:B---3--:R-:W-:Y:S01]  /*3e00*/  HMMA.16816.F32 R168, R12, R4.reuse, RZ ;  /* 0x000000040ca8723c */ /* 0x088fe200000018ff */
[----:B------:R-:W-:Y:S04]  /*3e10*/  LDSM.16.M88.4 R124, [R221+0x7800] ;  /* 0x00780000dd7c783b */ /* 0x000fe80000000200 */
[----:B------:R-:W-:Y:S01]  /*3e20*/  LDSM.16.M88.4 R16, [R225] ;  /* 0x00000000e110783b */ /* 0x000fe20000000200 */
[C---:B------:R-:W-:Y:S03]  /*3e30*/  HMMA.16816.F32 R128, R8.reuse, R4, RZ ;  /* 0x000000040880723c */ /* 0x040fe600000018ff */
[----:B------:R-:W0:Y:S03]  /*3e40*/  LDGDEPBAR ;  /* 0x00000000000079af */ /* 0x000e260000000000 */
[-C--:B------:R-:W-:Y:S06]  /*3e50*/  HMMA.16816.F32 R120, R8, R6.reuse, RZ ;  /* 0x000000060878723c */ /* 0x080fec00000018ff */
[----:B------:R-:W-:Y:S01]  /*3e60*/  HMMA.16816.F32 R164, R12, R6, RZ ;  /* 0x000000060ca4723c */ /* 0x000fe200000018ff */
[----:B------:R-:W1:Y:S05]  /*3e70*/  LDSM.16.M88.4 R4, [R225+0x2000] ;  /* 0x00200000e104783b */ /* 0x000e6a0000000200 */
[C---:B------:R-:W-:Y:S06]  /*3e80*/  HMMA.16816.F32 R104, R8.reuse, R60, RZ ;  /* 0x0000003c0868723c */ /* 0x040fec00000018ff */
[C---:B------:R-:W-:Y:S06]  /*3e90*/  HMMA.16816.F32 R100, R8.reuse, R62, RZ ;  /* 0x0000003e0864723c */ /* 0x040fec00000018ff */
[C---:B------:R-:W-:Y:S06]  /*3ea0*/  HMMA.16816.F32 R96, R8.reuse, R56, RZ ;  /* 0x000000380860723c */ /* 0x040fec00000018ff */
[C---:B------:R-:W-:Y:S06]  /*3eb0*/  HMMA.16816.F32 R92, R8.reuse, R58, RZ ;  /* 0x0000003a085c723c */ /* 0x040fec00000018ff */
[C---:B----4-:R-:W-:Y:S06]  /*3ec0*/  HMMA.16816.F32 R88, R8.reuse, R52, RZ ;  /* 0x000000340858723c */ /* 0x050fec00000018ff */
[C---:B------:R-:W-:Y:S06]  /*3ed0*/  HMMA.16816.F32 R84, R8.reuse, R54, RZ ;  /* 0x000000360854723c */ /* 0x040fec00000018ff */
[C---:B-----5:R-:W-:Y:S06]  /*3ee0*/  HMMA.16816.F32 R80, R8.reuse, R44, RZ ;  /* 0x0000002c0850723c */ /* 0x060fec00000018ff */
        /* <DEDUP_REMOVED lines=13> */
[----:B------:R-:W-:Y:S01]  /*3fc0*/  HMMA.16816.F32 R208, R12, R40, RZ ;  /* 0x000000280cd0723c */ /* 0x000fe200000018ff */
[----:B------:R-:W-:Y:S02]  /*3fd0*/  IMAD.MOV.U32 R47, RZ, RZ, R188 ;  /* 0x000000ffff2f7224 */ /* 0x000fe400078e00bc */
[----:B------:R-:W-:-:S03]  /*3fe0*/  IMAD.MOV.U32 R46, RZ, RZ, R189 ;  /* 0x000000ffff2e7224 */ /* 0x000fc600078e00bd */
[C---:B------:R-:W-:Y:S06]  /*3ff0*/  HMMA.16816.F32 R172, R12.reuse, R56, RZ ;  /* 0x000000380cac723c */ /* 0x040fec00000018ff */
[C---:B------:R-:W-:Y:S06]  /*4000*/  HMMA.16816.F32 R156, R12.reuse, R58, RZ ;  /* 0x0000003a0c9c723c */ /* 0x040fec00000018ff */
[C---:B------:R-:W-:Y:S06]  /*4010*/  HMMA.16816.F32 R152, R12.reuse, R52, RZ ;  /* 0x000000340c98723c */ /* 0x040fec00000018ff */
[C---:B------:R-:W-:Y:S06]  /*4020*/  HMMA.16816.F32 R148, R12.reuse, R54, RZ ;  /* 0x000000360c94723c */ /* 0x040fec00000018ff */
[----:B------:R-:W-:Y:S06]  /*4030*/  HMMA.16816.F32 R40, R12, R36, RZ ;  /* 0x000000240c28723c */ /* 0x000fec00000018ff */
[C---:B-1----:R-:W-:Y:S06]  /*4040*/  HMMA.16816.F32 R244, R4.reuse, R34, R120 ;  /* 0x0000002204f4723c */ /* 0x042fec0000001878 */
[----:B------:R-:W-:Y:S06]  /*4050*/  HMMA.16816.F32 R240, R4, R28, R112 ;  /* 0x0000001c04f0723c */ /* 0x000fec0000001870 */
[----:B------:R-:W-:Y:S01]  /*4060*/  HMMA.16816.F32 R248, R12, R38, RZ ;  /* 0x000000260cf8723c */ /* 0x000fe200000018ff */
[----:B------:R-:W-:Y:S05]  /*4070*/  LDSM.16.M88.4 R12, [R224+0x2000] ;  /* 0x00200000e00c783b */ /* 0x000fea0000000200 */
        /* <DEDUP_REMOVED lines=18> */
[----:B------:R-:W-:Y:S05]  /*41a0*/  LDSM.16.M88.4 R8, [R223] ;  /* 0x00000000df08783b */ /* 0x000fea0000000200 */
[----:B------:R-:W-:Y:S01]  /*41b0*/  HMMA.16816.F32 R56, R16, R28, R144 ;  /* 0x0000001c1038723c */ /* 0x000fe20000001890 */
[----:B------:R-:W-:-:S04]  /*41c0*/  VIADD R4, R135, 0x4000 ;  /* 0x0000400087047836 */ /* 0x000fc80000000000 */
[----:B------:R-:W-:Y:S01]  /*41d0*/  @P2 VIADD R226, R4, 0xffffffc0 ;  /* 0xffffffc004e22836 */ /* 0x000fe20000000000 */
[C---:B------:R-:W-:Y:S01]  /*41e0*/  HMMA.16816.F32 R52, R16.reuse, R30, R160 ;  /* 0x0000001e1034723c */ /* 0x040fe200000018a0 */
[----:B------:R-:W-:Y:S02]  /*41f0*/  LDSM.16.M88.4 R4, [R223+0x2000] ;  /* 0x00200000df04783b */ /* 0x000fe40000000200 */
[----:B------:R-:W-:Y:S02]  /*4200*/  IMAD.IADD R220, R0, 0x1, R226 ;  /* 0x0000000100dc7824 */ /* 0x000fe400078e02e2 */
[----:B------:R-:W1:Y:S01]  /*4210*/  LDSM.16.M88.4 R28, [R226] ;  /* 0x00000000e21c783b */ /* 0x000e620000000200 */
[C---:B------:R-:W-:Y:S03]  /*4220*/  HMMA.16816.F32 R44, R16.reuse, R24, R176 ;  /* 0x00000018102c723c */ /* 0x040fe600000018b0 */
[----:B------:R-:W-:Y:S03]  /*4230*/  LDSM.16.M88.4 R36, [R226+0x1000] ;  /* 0x00100000e224783b */ /* 0x000fe60000000200 */
[C---:B------:R-:W-:Y:S01]  /*4240*/  HMMA.16816.F32 R180, R16.reuse, R26, R180 ;  /* 0x0000001a10b4723c */ /* 0x040fe200000018b4 */
[----:B------:R-:W2:Y:S04]  /*4250*/  LDSM.16.M88.4 R24, [R226+0x800] ;  /* 0x00080000e218783b */ /* 0x000ea80000000200 */
[----:B------:R-:W3:Y:S01]  /*4260*/  LDSM.16.M88.4 R72, [R226+0x1800] ;  /* 0x00180000e248783b */ /* 0x000ee20000000200 */
[C---:B------:R-:W-:Y:S03]  /*4270*/  HMMA.16816.F32 R104, R16.reuse, R118, R104 ;  /* 0x000000761068723c */ /* 0x040fe60000001868 */
[----:B------:R-:W4:Y:S03]  /*4280*/  LDSM.16.M88.4 R92, [R226+0x2000] ;  /* 0x00200000e25c783b */ /* 0x000f260000000200 */
[C---:B------:R-:W-:Y:S01]  /*4290*/  HMMA.16816.F32 R60, R16.reuse, R32, R168 ;  /* 0x00000020103c723c */ /* 0x040fe200000018a8 */
[----:B------:R-:W5:Y:S04]  /*42a0*/  LDSM.16.M88.4 R100, [R226+0x2800] ;  /* 0x00280000e264783b */ /* 0x000f680000000200 */
[----:B------:R-:W5:Y:S01]  /*42b0*/  LDSM.16.M88.4 R108, [R226+0x3000] ;  /* 0x00300000e26c783b */ /* 0x000f620000000200 */
[C---:B------:R-:W-:Y:S03]  /*42c0*/  HMMA.16816.F32 R64, R16.reuse, R34, R164 ;  /* 0x000000221040723c */ /* 0x040fe600000018a4 */
[----:B------:R-:W5:Y:S03]  /*42d0*/  LDSM.16.M88.4 R128, [R226+0x3800] ;  /* 0x00380000e280783b */ /* 0x000f660000000200 */
[C---:B------:R-:W-:Y:S01]  /*42e0*/  HMMA.16816.F32 R172, R16.reuse, R20, R172 ;  /* 0x0000001410ac723c */ /* 0x040fe200000018ac */
[----:B------:R-:W-:Y:S05]  /*42f0*/  LDSM.16.M88.4 R32, [R220] ;  /* 0x00000000dc20783b */ /* 0x000fea0000000200 */
[----:B------:R-:W-:Y:S01]  /*4300*/  HMMA.16816.F32 R156, R16, R22, R156 ;  /* 0x00000016109c723c */ /* 0x000fe2000000189c */
[----:B------:R-:W5:Y:S01]  /*4310*/  LDSM.16.M88.4 R20, [R224] ;  /* 0x00000000e014783b */ /* 0x000f620000000200 */
[----:B------:R-:W-:-:S02]  /*4320*/  IMAD.MOV.U32 R252, RZ, RZ, R105 ;  /* 0x000000fffffc7224 */ /* 0x000fc400078e0069 */
[----:B------:R-:W-:Y:S02]  /*4330*/  IMAD.MOV.U32 R235, RZ, RZ, R106 ;  /* 0x000000ffffeb7224 */ /* 0x000fe400078e006a */
[----:B------:R-:W-:Y:S01]  /*4340*/  HMMA.16816.F32 R152, R16, R48, R152 ;  /* 0x000000301098723c */ /* 0x000fe20000001898 */
[----:B------:R-:W-:-:S05]  /*4350*/  IMAD.MOV.U32 R233, RZ, RZ, R107 ;  /* 0x000000ffffe97224 */ /* 0x000fca00078e006b */
[C---:B------:R-:W-:Y:S06]  /*4360*/  HMMA.16816.F32 R148, R16.reuse, R50, R148 ;  /* 0x000000321094723c */ /* 0x040fec0000001894 */
[C---:B------:R-:W-:Y:S06]  /*4370*/  HMMA.16816.F32 R184, R16.reuse, R68, R184 ;  /* 0x0000004410b8723c */ /* 0x040fec00000018b8 */
[C---:B------:R-:W-:Y:S06]  /*4380*/  HMMA.16816.F32 R192, R16.reuse, R70, R192 ;  /* 0x0000004610c0723c */ /* 0x040fec00000018c0 */
[C---:B------:R-:W-:Y:S06]  /*4390*/  HMMA.16816.F32 R208, R16.reuse, R116, R208 ;  /* 0x0000007410d0723c */ /* 0x040fec00000018d0 */
[C---:B------:R-:W-:Y:S06]  /*43a0*/  HMMA.16816.F32 R176, R16.reuse, R124, R40 ;  /* 0x0000007c10b0723c */ /* 0x040fec0000001828 */
[----:B------:R-:W-:Y:S01]  /*43b0*/  HMMA.16816.F32 R16, R16, R126, R248 ;  /* 0x0000007e1010723c */ /* 0x000fe200000018f8 */
[----:B------:R-:W-:-:S05]  /*43c0*/  IMAD.MOV.U32 R40, RZ, RZ, R104 ;  /* 0x000000ffff287224 */ /* 0x000fca00078e0068 */
[----:B-1----:R-:W-:Y:S01]  /*43d0*/  HMMA.16816.F32 R48, R4, R30, R244 ;  /* 0x0000001e0430723c */ /* 0x002fe200000018f4 */
[----:B------:R-:W-:-:S05]  /*43e0*/  IMAD.MOV.U32 R251, RZ, RZ, R40 ;  /* 0x000000fffffb7224 */ /* 0x000fca00078e0028 */
[C---:B------:R-:W-:Y:S06]  /*43f0*/  HMMA.16816.F32 R40, R4.reuse, R28, R204 ;  /* 0x0000001c0428723c */ /* 0x040fec00000018cc */
[----:B--2---:R-:W-:Y:S01]  /*4400*/  HMMA.16816.F32 R96, R4, R24, R240 ;  /* 0x000000180460723c */ /* 0x004fe200000018f0 */
[----:B------:R-:W-:-:S05]  /*4410*/  IMAD.MOV.U32 R206, RZ, RZ, R235 ;  /* 0x000000ffffce7224 */ /* 0x000fca00078e00eb */
[----:B------:R-:W-:Y:S01]  /*4420*/  IMAD.MOV.U32 R0, RZ, RZ, R16 ;  /* 0x000000ffff007224 */ /* 0x000fe200078e0010 */
[C---:B------:R-:W-:Y:S01]  /*4430*/  HMMA.16816.F32 R104, R4.reuse, R26, R236 ;  /* 0x0000001a0468723c */ /* 0x040fe200000018ec */
[----:B------:R-:W-:Y:S02]  /*4440*/  IMAD.MOV.U32 R250, RZ, RZ, R17 ;  /* 0x000000fffffa7224 */ /* 0x000fe400078e0011 */
[----:B------:R-:W-:Y:S02]  /*4450*/  IMAD.MOV.U32 R249, RZ, RZ, R18 ;  /* 0x000000fffff97224 */ /* 0x000fe400078e0012 */
[----:B------:R-:W-:Y:S01]  /*4460*/  IMAD.MOV.U32 R248, RZ, RZ, R19 ;  /* 0x000000fffff87224 */ /* 0x000fe200078e0013 */
[----:B------:R-:W-:Y:S01]  /*4470*/  HMMA.16816.F32 R116, R4, R36, R228 ;  /* 0x000000240474723c */ /* 0x000fe200000018e4 */
[----:B------:R-:W-:Y:S01]  /*4480*/  IMAD.MOV.U32 R207, RZ, RZ, R0 ;  /* 0x000000ffffcf7224 */ /* 0x000fe200078e0000 */
[----:B------:R-:W-:-:S04]  /*4490*/  LOP3.LUT R0, R133, 0xffffffe0, RZ, 0xc0, !PT ;  /* 0xffffffe085007812 */ /* 0x000fc800078ec0ff */
[----:B------:R-:W-:Y:S01]  /*44a0*/  HMMA.16816.F32 R16, R8, R28, R60 ;  /* 0x0000001c0810723c */ /* 0x000fe2000000183c */
[C---:B------:R-:W-:Y:S02]  /*44b0*/  IMAD.IADD R0, R134.reuse, 0x1, -R0 ;  /* 0x0000000186007824 */ /* 0x040fe400078e0a00 */
[----:B------:R-:W-:Y:S02]  /*44c0*/  IMAD.MOV.U32 R230, RZ, RZ, R249 ;  /* 0x000000ffffe67224 */ /* 0x000fe400078e00f9 */
[----:B------:R-:W-:Y:S01]  /*44d0*/  IMAD.SHL.U32 R134, R134, 0x2, RZ ;  /* 0x0000000286867824 */ /* 0x000fe200078e00ff */
[C---:B------:R-:W-:Y:S01]  /*44e0*/  HMMA.16816.F32 R124, R4.reuse, R38, R216 ;  /* 0x00000026047c723c */ /* 0x040fe200000018d8 */
[----:B------:R-:W-:Y:S02]  /*44f0*/  IMAD.MOV.U32 R228, RZ, RZ, R207 ;  /* 0x000000ffffe47224 */ /* 0x000fe400078e00cf */
[----:B------:R-:W-:Y:S01]  /*4500*/  IMAD.MOV.U32 R207, RZ, RZ, R233 ;  /* 0x000000ffffcf7224 */ /* 0x000fe200078e00e9 */
[----:B------:R-:W-:Y:S01]  /*4510*/  LOP3.LUT R205, R134, 0x6, RZ, 0xc0, !PT ;  /* 0x0000000686cd7812 */ /* 0x000fe200078ec0ff */
[----:B------:R-:W-:Y:S01]  /*4520*/  IMAD.MOV.U32 R229, RZ, RZ, R250 ;  /* 0x000000ffffe57224 */ /* 0x000fe200078e00fa */
[----:B---3--:R-:W-:Y:S01]  /*4530*/  HMMA.16816.F32 R136, R4, R72, R212 ;  /* 0x000000480488723c */ /* 0x008fe200000018d4 */
[----:B------:R-:W-:-:S05]  /*4540*/  IMAD.MOV.U32 R231, RZ, RZ, R248 ;  /* 0x000000ffffe77224 */ /* 0x000fca00078e00f8 */
[C---:B------:R-:W-:Y:S06]  /*4550*/  HMMA.16816.F32 R200, R4.reuse, R74, R200 ;  /* 0x0000004a04c8723c */ /* 0x040fec00000018c8 */
[C---:B----4-:R-:W-:Y:S06]  /*4560*/  HMMA.16816.F32 R196, R4.reuse, R92, R196 ;  /* 0x0000005c04c4723c */ /* 0x050fec00000018c4 */
[C---:B------:R-:W-:Y:S06]  /*4570*/  HMMA.16816.F32 R188, R4.reuse, R94, R188 ;  /* 0x0000005e04bc723c */ /* 0x040fec00000018bc */
[C---:B-----5:R-:W-:Y:S06]  /*4580*/  HMMA.16816.F32 R120, R4.reuse, R100, R120 ;  /* 0x000000640478723c */ /* 0x060fec0000001878 */
[C---:B------:R-:W-:Y:S06]  /*4590*/  HMMA.16816.F32 R140, R4.reuse, R102, R112 ;  /* 0x00000066048c723c */ /* 0x040fec0000001870 */
[C---:B------:R-:W-:Y:S06]  /*45a0*/  HMMA.16816.F32 R144, R4.reuse, R108, R88 ;  /* 0x0000006c0490723c */ /* 0x040fec0000001858 */
[C---:B------:R-:W-:Y:S06]  /*45b0*/  HMMA.16816.F32 R160, R4.reuse, R128, R80 ;  /* 0x0000008004a0723c */ /* 0x040fec0000001850 */
[C---:B------:R-:W-:Y:S06]  /*45c0*/  HMMA.16816.F32 R164, R4.reuse, R110, R84 ;  /* 0x0000006e04a4723c */ /* 0x040fec0000001854 */
[----:B------:R-:W-:Y:S06]  /*45d0*/  HMMA.16816.F32 R168, R4, R130, R76 ;  /* 0x0000008204a8723c */ /* 0x000fec000000184c */
[C---:B------:R-:W-:Y:S01]  /*45e0*/  HMMA.16816.F32 R56, R8.reuse, R24, R56 ;  /* 0x000000180838723c */ /* 0x040fe20000001838 */
[----:B------:R-:W-:Y:S01]  /*45f0*/  SHF.R.S32.HI R4, RZ, 0x1f, R0 ;  /* 0x0000001fff047819 */ /* 0x000fe20000011400 */
[----:B------:R-:W-:Y:S01]  /*4600*/  IMAD.U32 R6, RZ, RZ, UR6 ;  /* 0x00000006ff067e24 */ /* 0x000fe2000f8e00ff */
[----:B------:R-:W-:Y:S01]  /*4610*/  LEA R5, R132, UR24, 0x4 ;  /* 0x0000001884057c11 */ /* 0x000fe2000f8e20ff */
[----:B------:R-:W-:Y:S01]  /*4620*/  IMAD.U32 R7, RZ, RZ, UR6 ;  /* 0x00000006ff077e24 */ /* 0x000fe2000f8e00ff */
[----:B------:R-:W-:Y:S01]  /*4630*/  LEA.HI R4, R4, R0, RZ, 0x2 ;  /* 0x0000000004047211 */ /* 0x000fe200078f10ff */
[----:B------:R-:W-:Y:S01]  /*4640*/  HMMA.16816.F32 R60, R8, R26, R52 ;  /* 0x0000001a083c723c */ /* 0x000fe20000001834 */
[----:B------:R-:W-:-:S02]  /*4650*/  IMAD.U32 R0, RZ, RZ, UR21 ;  /* 0x00000015ff007e24 */ /* 0x000fc4000f8e00ff */
[----:B------:R-:W-:Y:S02]  /*4660*/  SHF.R.S32.HI R204, RZ, 0x2, R4 ;  /* 0x00000002ffcc7819 */ /* 0x000fe40000011404 */
[----:B------:R-:W-:Y:S01]  /*4670*/  IMAD R0, R0, 0x80, R205 ;  /* 0x0000008000007824 */ /* 0x000fe200078e02cd */
[----:B------:R-:W-:Y:S01]  /*4680*/  HMMA.16816.F32 R24, R20, R32, R16 ;  /* 0x000000201418723c */ /* 0x000fe20000001810 */
[----:B------:R-:W-:Y:S01]  /*4690*/  IMAD.MOV.U32 R205, RZ, RZ, R252 ;  /* 0x000000ffffcd7224 */ /* 0x000fe200078e00fc */
[----:B------:R1:W-:Y:S01]  /*46a0*/  STL [R1+0x100], R204 ;  /* 0x000100cc01007387 */ /* 0x0003e20000100800 */
[----:B------:R-:W-:Y:S02]  /*46b0*/  IMAD.IADD R5, R204, 0x1, R5 ;  /* 0x00000001cc057824 */ /* 0x000fe400078e0205 */
[----:B------:R-:W-:Y:S01]  /*46c0*/  VIADD R4, R0, 0x1 ;  /* 0x0000000100047836 */ /* 0x000fe20000000000 */
[----:B------:R-:W-:Y:S01]  /*46d0*/  HMMA.16816.F32 R64, R8, R30, R64 ;  /* 0x0000001e0840723c */ /* 0x000fe20000001840 */
[----:B------:R-:W-:Y:S01]  /*46e0*/  IMAD.U32 R16, RZ, RZ, UR6 ;  /* 0x00000006ff107e24 */ /* 0x000fe2000f8e00ff */
[--C-:B------:R-:W-:Y:S01]  /*46f0*/  IADD3 R18, R6, 0x48, R5.reuse ;  /* 0x0000004806127810 */ /* 0x100fe20007ffe005 */
[----:B------:R-:W-:Y:S01]  /*4700*/  IMAD.U32 R17, RZ, RZ, UR6 ;  /* 0x00000006ff117e24 */ /* 0x000fe2000f8e00ff */
[C---:B------:R-:W-:Y:S01]  /*4710*/  VIADDMNMX R241, R5.reuse, UR23, RZ, !PT ;  /* 0x0000001705f17c46 */ /* 0x040fe2000f8001ff */
[C---:B------:R-:W-:Y:S01]  /*4720*/  VIADD R6, R5.reuse, 0x8 ;  /* 0x0000000805067836 */ /* 0x040fe20000000000 */
[C---:B------:R-:W-:Y:S01]  /*4730*/  VIADDMNMX R249, R5.reuse, R16, UR25, PT ;  /* 0x0000001905f97e46 */ /* 0x040fe2000b800110 */
[----:B------:R-:W-:Y:S01]  /*4740*/  VIADD R16, R5, 0x40 ;  /* 0x0000004005107836 */ /* 0x000fe20000000000 */
[----:B------:R-:W-:Y:S01]  /*4750*/  IADD3 R17, R17, 0x8, R5 ;  /* 0x0000000811117810 */ /* 0x000fe20007ffe005 */
[----:B------:R-:W-:Y:S01]  /*4760*/  HMMA.16816.F32 R40, R12, R32, R40 ;  /* 0x000000200c28723c */ /* 0x000fe20000001828 */
[----:B------:R-:W-:-:S02]  /*4770*/  VIMNMX R243, R18, UR25, PT ;  /* 0x0000001912f37c48 */ /* 0x000fc4000bfe0100 */
[----:B------:R-:W-:Y:S02]  /*4780*/  VIMNMX R245, R17, UR25, PT ;  /* 0x0000001911f57c48 */ /* 0x000fe4000bfe0100 */
[----:B------:R-:W-:Y:S01]  /*4790*/  VIADDMNMX R237, R16, UR23, RZ, !PT ;  /* 0x0000001710ed7c46 */ /* 0x000fe2000f8001ff */
[----:B------:R-:W-:Y:S01]  /*47a0*/  HMMA.16816.F32 R28, R12, R34, R48 ;  /* 0x000000220c1c723c */ /* 0x000fe20000001830 */
[----:B------:R-:W2:Y:S01]  /*47b0*/  LDSM.16.M88.4 R16, [R220+0x800] ;  /* 0x00080000dc10783b */ /* 0x000ea20000000200 */
[-C--:B------:R-:W-:Y:S02]  /*47c0*/  ISETP.GE.AND P0, PT, R0, R249.reuse, PT ;  /* 0x000000f90000720c */ /* 0x080fe40003f06270 */
[----:B------:R-:W-:Y:S01]  /*47d0*/  IADD3 R7, R7, 0x40, R5 ;  /* 0x0000004007077810 */ /* 0x000fe20007ffe005 */
[----:B------:R-:W-:Y:S01]  /*47e0*/  VIADD R5, R5, 0x48 ;  /* 0x0000004805057836 */ /* 0x000fe20000000000 */
[----:B------:R-:W-:Y:S01]  /*47f0*/  VIADDMNMX R239, R6, UR23, RZ, !PT ;  /* 0x0000001706ef7c46 */ /* 0x000fe2000f8001ff */
[----:B------:R-:W-:Y:S01]  /*4800*/  HMMA.16816.F32 R68, R8, R36, R44 ;  /* 0x000000240844723c */ /* 0x000fe2000000182c */
[C---:B------:R-:W-:Y:S01]  /*4810*/  ISETP.GE.AND P6, PT, R4.reuse, R249, PT ;  /* 0x000000f90400720c */ /* 0x040fe20003fc6270 */
[----:B-1----:R-:W-:Y:S01]  /*4820*/  IMAD.MOV.U32 R204, RZ, RZ, R251 ;  /* 0x000000ffffcc7224 */ /* 0x002fe200078e00fb */
[-C--:B------:R-:W-:Y:S01]  /*4830*/  ISETP.GE.AND P4, PT, R4, R245.reuse, PT ;  /* 0x000000f50400720c */ /* 0x080fe20003f86270 */
[C---:B------:R-:W-:Y:S01]  /*4840*/  VIADD R6, R0.reuse, 0x50 ;  /* 0x0000005000067836 */ /* 0x040fe20000000000 */
[C---:B------:R-:W-:Y:S01]  /*4850*/  ISETP.GE.AND P5, PT, R0.reuse, R245, PT ;  /* 0x000000f50000720c */ /* 0x040fe20003fa6270 */
[----:B------:R-:W-:Y:S01]  /*4860*/  HMMA.16816.F32 R32, R20, R34, R64 ;  /* 0x000000221420723c */ /* 0x000fe20000001840 */
[----:B------:R-:W-:-:S02]  /*4870*/  ISETP.LT.OR P0, PT, R0, R241, P0 ;  /* 0x000000f10000720c */ /* 0x000fc40000701670 */
[----:B------:R-:W-:Y:S02]  /*4880*/  VIMNMX R247, R7, UR25, PT ;  /* 0x0000001907f77c48 */ /* 0x000fe4000bfe0100 */
[C---:B------:R-:W-:Y:S01]  /*4890*/  ISETP.LT.OR P6, PT, R4.reuse, R241, P6 ;  /* 0x000000f10400720c */ /* 0x040fe200037c1670 */
[C---:B------:R-:W-:Y:S01]  /*48a0*/  HMMA.16816.F32 R52, R8.reuse, R38, R180 ;  /* 0x000000260834723c */ /* 0x040fe200000018b4 */
[-C--:B------:R-:W-:Y:S02]  /*48b0*/  ISETP.LT.OR P4, PT, R4, R239.reuse, P4 ;  /* 0x000000ef0400720c */ /* 0x080fe40002781670 */
[----:B------:R-:W-:Y:S02]  /*48c0*/  ISETP.LT.OR P5, PT, R0, R239, P5 ;  /* 0x000000ef0000720c */ /* 0x000fe40002fa1670 */
[----:B------:R-:W-:Y:S01]  /*48d0*/  FSEL R80, R24, -INF , !P0 ;  /* 0xff80000018507808 */ /* 0x000fe20004000000 */
[----:B------:R-:W-:Y:S01]  /*48e0*/  HMMA.16816.F32 R48, R8, R72, R172 ;  /* 0x000000480830723c */ /* 0x000fe200000018ac */
[----:B------:R-:W-:Y:S01]  /*48f0*/  VIADDMNMX R235, R5, UR23, RZ, !PT ;  /* 0x0000001705eb7c46 */ /* 0x000fe2000f8001ff */
[----:B------:R-:W-:Y:S01]  /*4900*/  VIADD R5, R0, 0x9 ;  /* 0x0000000900057836 */ /* 0x000fe20000000000 */
[----:B------:R-:W-:-:S02]  /*4910*/  ISETP.GE.AND P3, PT, R4, R247, PT ;  /* 0x000000f70400720c */ /* 0x000fc40003f66270 */
[----:B------:R-:W-:Y:S01]  /*4920*/  ISETP.GE.AND P2, PT, R4, R243, PT ;  /* 0x000000f30400720c */ /* 0x000fe20003f46270 */
[----:B------:R-:W-:Y:S01]  /*4930*/  HMMA.16816.F32 R72, R8, R74, R156 ;  /* 0x0000004a0848723c */ /* 0x000fe2000000189c */
[C---:B------:R-:W-:Y:S02]  /*4940*/  ISETP.GE.AND P1, PT, R0.reuse, R247, PT ;  /* 0x000000f70000720c */ /* 0x040fe40003f26270 */
[----:B------:R-:W-:Y:S02]  /*4950*/  ISETP.GE.AND P0, PT, R0, R243, PT ;  /* 0x000000f30000720c */ /* 0x000fe40003f06270 */
[----:B------:R-:W-:Y:S02]  /*4960*/  FSEL R88, R26, -INF , !P5 ;  /* 0xff8000001a587808 */ /* 0x000fe40006800000 */
[----:B------:R-:W-:Y:S02]  /*4970*/  FSEL R77, R25, -INF , !P6 ;  /* 0xff800000194d7808 */ /* 0x000fe40007000000 */
[----:B------:R-:W-:Y:S01]  /*4980*/  FSEL R86, R27, -INF , !P4 ;  /* 0xff8000001b567808 */ /* 0x000fe20006000000 */
[----:B--2---:R-:W-:Y:S01]  /*4990*/  HMMA.16816.F32 R36, R12, R16, R96 ;  /* 0x000000100c24723c */ /* 0x004fe20000001860 */
[----:B------:R-:W1:Y:S01]  /*49a0*/  LDSM.16.M88.4 R24, [R220+0x1000] ;  /* 0x00100000dc18783b */ /* 0x000e620000000200 */
[----:B------:R-:W-:-:S02]  /*49b0*/  ISETP.LT.OR P3, PT, R4, R237, P3 ;  /* 0x000000ed0400720c */ /* 0x000fc40001f61670 */
[----:B------:R-:W-:Y:S01]  /*49c0*/  ISETP.LT.OR P2, PT, R4, R235, P2 ;  /* 0x000000eb0400720c */ /* 0x000fe20001741670 */
[C---:B------:R-:W-:Y:S01]  /*49d0*/  VIADD R4, R0.reuse, 0x8 ;  /* 0x0000000800047836 */ /* 0x040fe20000000000 */
[C---:B------:R-:W-:Y:S01]  /*49e0*/  ISETP.LT.OR P1, PT, R0.reuse, R237, P1 ;  /* 0x000000ed0000720c */ /* 0x040fe20000f21670 */
[----:B------:R-:W-:Y:S01]  /*49f0*/  HMMA.16816.F32 R44, R20, R18, R60 ;  /* 0x00000012142c723c */ /* 0x000fe2000000183c */
[----:B------:R-:W-:Y:S02]  /*4a00*/  ISETP.LT.OR P0, PT, R0, R235, P0 ;  /* 0x000000eb0000720c */ /* 0x000fe40000701670 */
[----:B------:R-:W-:Y:S02]  /*4a10*/  FSEL R90, R40, -INF , !P1 ;  /* 0xff800000285a7808 */ /* 0x000fe40004800000 */
[----:B------:R-:W-:Y:S01]  /*4a20*/  FSEL R113, R42, -INF , !P0 ;  /* 0xff8000002a717808 */ /* 0x000fe20004000000 */
[----:B------:R-:W-:Y:S01]  /*4a30*/  HMMA.16816.F32 R60, R8, R92, R152 ;  /* 0x0000005c083c723c */ /* 0x000fe20000001898 */
[----:B------:R-:W-:-:S02]  /*4a40*/  FSEL R89, R41, -INF , !P3 ;  /* 0xff80000029597808 */ /* 0x000fc40005800000 */
[----:B------:R-:W-:Y:S02]  /*4a50*/  FSEL R112, R43, -INF , !P2 ;  /* 0xff8000002b707808 */ /* 0x000fe40005000000 */
[C---:B------:R-:W-:Y:S01]  /*4a60*/  ISETP.GE.AND P5, PT, R4.reuse, R249, PT ;  /* 0x000000f90400720c */ /* 0x040fe20003fa6270 */
[----:B------:R-:W-:Y:S01]  /*4a70*/  HMMA.16816.F32 R40, R20, R16, R56 ;  /* 0x000000101428723c */ /* 0x000fe20000001838 */
[C---:B------:R-:W-:Y:S02]  /*4a80*/  ISETP.GE.AND P1, PT, R4.reuse, R245, PT ;  /* 0x000000f50400720c */ /* 0x040fe40003f26270 */
[C---:B------:R-:W-:Y:S02]  /*4a90*/  ISETP.GE.AND P0, PT, R4.reuse, R247, PT ;  /* 0x000000f70400720c */ /* 0x040fe40003f06270 */
[C---:B------:R-:W-:Y:S01]  /*4aa0*/  ISETP.GE.AND P3, PT, R4.reuse, R243, PT ;  /* 0x000000f30400720c */ /* 0x040fe20003f66270 */
[----:B------:R-:W-:Y:S01]  /*4ab0*/  HMMA.16816.F32 R56, R8, R102, R192 ;  /* 0x000000660838723c */ /* 0x000fe200000018c0 */
[----:B------:R-:W-:-:S02]  /*4ac0*/  ISETP.LT.OR P5, PT, R4, R241, P5 ;  /* 0x000000f10400720c */ /* 0x000fc40002fa1670 */
[C---:B------:R-:W-:Y:S02]  /*4ad0*/  ISETP.LT.OR P1, PT, R4.reuse, R239, P1 ;  /* 0x000000ef0400720c */ /* 0x040fe40000f21670 */
[C---:B------:R-:W-:Y:S02]  /*4ae0*/  ISETP.LT.OR P0, PT, R4.reuse, R237, P0 ;  /* 0x000000ed0400720c */ /* 0x040fe40000701670 */
[----:B------:R-:W-:Y:S01]  /*4af0*/  ISETP.LT.OR P3, PT, R4, R235, P3 ;  /* 0x000000eb0400720c */ /* 0x000fe20001f61670 */
[----:B------:R-:W-:Y:S01]  /*4b00*/  VIADD R4, R0, 0x10 ;  /* 0x0000001000047836 */ /* 0x000fe20000000000 */
[----:B------:R-:W-:Y:S02]  /*4b10*/  FSEL R83, R32, -INF , !P5 ;  /* 0xff80000020537808 */ /* 0x000fe40006800000 */
[----:B------:R-:W-:Y:S02]  /*4b20*/  FSEL R115, R34, -INF , !P1 ;  /* 0xff80000022737808 */ /* 0x000fe40004800000 */
[----:B------:R-:W-:-:S02]  /*4b30*/  ISETP.GE.AND P5, PT, R5, R247, PT ;  /* 0x000000f70500720c */ /* 0x000fc40003fa6270 */
[C---:B------:R-:W-:Y:S02]  /*4b40*/  ISETP.GE.AND P1, PT, R5.reuse, R243, PT ;  /* 0x000000f30500720c */ /* 0x040fe40003f26270 */
[C---:B------:R-:W-:Y:S02]  /*4b50*/  ISETP.GE.AND P6, PT, R5.reuse, R249, PT ;  /* 0x000000f90500720c */ /* 0x040fe40003fc6270 */
[C---:B------:R-:W-:Y:S02]  /*4b60*/  ISETP.GE.AND P4, PT, R5.reuse, R245, PT ;  /* 0x000000f50500720c */ /* 0x040fe40003f86270 */
[----:B------:R-:W-:Y:S02]  /*4b70*/  ISETP.GE.AND P2, PT, R4, R249, PT ;  /* 0x000000f90400720c */ /* 0x000fe40003f46270 */
[C---:B------:R-:W-:Y:S02]  /*4b80*/  ISETP.LT.OR P5, PT, R5.reuse, R237, P5 ;  /* 0x000000ed0500720c */ /* 0x040fe40002fa1670 */
[----:B------:R-:W-:-:S02]  /*4b90*/  ISETP.LT.OR P1, PT, R5, R235, P1 ;  /* 0x000000eb0500720c */ /* 0x000fc40000f21670 */
[C---:B------:R-:W-:Y:S02]  /*4ba0*/  ISETP.LT.OR P6, PT, R5.reuse, R241, P6 ;  /* 0x000000f10500720c */ /* 0x040fe400037c1670 */
[----:B------:R-:W-:Y:S01]  /*4bb0*/  ISETP.LT.OR P4, PT, R5, R239, P4 ;  /* 0x000000ef0500720c */ /* 0x000fe20002781670 */
[----:B------:R-:W-:Y:S01]  /*4bc0*/  VIADD R5, R0, 0x11 ;  /* 0x0000001100057836 */ /* 0x000fe20000000000 */
[----:B------:R-:W-:Y:S02]  /*4bd0*/  ISETP.LT.OR P2, PT, R4, R241, P2 ;  /* 0x000000f10400720c */ /* 0x000fe40001741670 */
[----:B------:R-:W-:Y:S02]  /*4be0*/  FSEL R85, R28, -INF , !P0 ;  /* 0xff8000001c557808 */ /* 0x000fe40004000000 */
[----:B------:R-:W-:Y:S02]  /*4bf0*/  FSEL R98, R30, -INF , !P3 ;  /* 0xff8000001e627808 */ /* 0x000fe40005800000 */
[----:B------:R-:W-:-:S02]  /*4c00*/  FSEL R84, R29, -INF , !P5 ;  /* 0xff8000001d547808 */ /* 0x000fc40006800000 */
[----:B------:R-:W-:Y:S02]  /*4c10*/  FSEL R97, R31, -INF , !P1 ;  /* 0xff8000001f617808 */ /* 0x000fe40004800000 */
[----:B------:R-:W-:Y:S01]  /*4c20*/  HMMA.16816.F32 R28, R12, R18, R104 ;  /* 0x000000120c1c723c */ /* 0x000fe20000001868 */
[----:B------:R-:W2:Y:S01]  /*4c30*/  LDSM.16.M88.4 R16, [R220+0x1800] ;  /* 0x00180000dc10783b */ /* 0x000ea20000000200 */
[----:B------:R-:W-:Y:S02]  /*4c40*/  FSEL R114, R35, -INF , !P4 ;  /* 0xff80000023727808 */ /* 0x000fe40006000000 */
[----:B------:R-:W-:Y:S02]  /*4c50*/  FSEL R67, R40, -INF , !P2 ;  /* 0xff80000028437808 */ /* 0x000fe40005000000 */
[C---:B------:R-:W-:Y:S02]  /*4c60*/  ISETP.GE.AND P3, PT, R4.reuse, R247, PT ;  /* 0x000000f70400720c */ /* 0x040fe40003f66270 */
[----:B------:R-:W-:-:S02]  /*4c70*/  ISETP.GE.AND P5, PT, R4, R243, PT ;  /* 0x000000f30400720c */ /* 0x000fc40003fa6270 */
[C---:B------:R-:W-:Y:S02]  /*4c80*/  ISETP.GE.AND P4, PT, R5.reuse, R247, PT ;  /* 0x000000f70500720c */ /* 0x040fe40003f86270 */
[C---:B------:R-:W-:Y:S02]  /*4c90*/  ISETP.GE.AND P2, PT, R5.reuse, R243, PT ;  /* 0x000000f30500720c */ /* 0x040fe40003f46270 */
[C---:B------:R-:W-:Y:S02]  /*4ca0*/  ISETP.GE.AND P0, PT, R4.reuse, R245, PT ;  /* 0x000000f50400720c */ /* 0x040fe40003f06270 */
[C---:B------:R-:W-:Y:S02]  /*4cb0*/  ISETP.LT.OR P3, PT, R4.reuse, R237, P3 ;  /* 0x000000ed0400720c */ /* 0x040fe40001f61670 */
[----:B------:R-:W-:Y:S02]  /*4cc0*/  ISETP.LT.OR P5, PT, R4, R235, P5 ;  /* 0x000000eb0400720c */ /* 0x000fe40002fa1670 */
[----:B------:R-:W-:-:S02]  /*4cd0*/  ISETP.LT.OR P4, PT, R5, R237, P4 ;  /* 0x000000ed0500720c */ /* 0x000fc40002781670 */
[----:B------:R-:W-:Y:S02]  /*4ce0*/  ISETP.LT.OR P2, PT, R5, R235, P2 ;  /* 0x000000eb0500720c */ /* 0x000fe40001741670 */
[----:B------:R-:W-:Y:S02]  /*4cf0*/  FSEL R76, R33, -INF , !P6 ;  /* 0xff800000214c7808 */ /* 0x000fe40007000000 */
[C---:B------:R-:W-:Y:S01]  /*4d00*/  ISETP.GE.AND P1, PT, R5.reuse, R249, PT ;  /* 0x000000f90500720c */ /* 0x040fe20003f26270 */
[----:B-1----:R-:W-:Y:S01]  /*4d10*/  HMMA.16816.F32 R32, R12, R24, R116 ;  /* 0x000000180c20723c */ /* 0x002fe20000001874 */
[----:B------:R-:W-:Y:S02]  /*4d20*/  ISETP.GE.AND P6, PT, R5, R245, PT ;  /* 0x000000f50500720c */ /* 0x000fe40003fc6270 */
[----:B------:R-:W-:Y:S01]  /*4d30*/  ISETP.LT.OR P0, PT, R4, R239, P0 ;  /* 0x000000ef0400720c */ /* 0x000fe20000701670 */
[----:B------:R-:W-:Y:S01]  /*4d40*/  VIADD R4, R0, 0x18 ;  /* 0x0000001800047836 */ /* 0x000fe20000000000 */
[----:B------:R-:W-:-:S02]  /*4d50*/  FSEL R79, R36, -INF , !P3 ;  /* 0xff800000244f7808 */ /* 0x000fc40005800000 */
[----:B------:R-:W-:Y:S02]  /*4d60*/  FSEL R96, R38, -INF , !P5 ;  /* 0xff80000026607808 */ /* 0x000fe40006800000 */
[----:B------:R-:W-:Y:S02]  /*4d70*/  FSEL R78, R37, -INF , !P4 ;  /* 0xff800000254e7808 */ /* 0x000fe40006000000 */
[----:B------:R-:W-:Y:S02]  /*4d80*/  FSEL R91, R39, -INF , !P2 ;  /* 0xff800000275b7808 */ /* 0x000fe40005000000 */
[----:B------:R-:W-:Y:S01]  /*4d90*/  HMMA.16816.F32 R36, R20, R24, R68 ;  /* 0x000000181424723c */ /* 0x000fe20000001844 */
[C---:B------:R-:W-:Y:S02]  /*4da0*/  ISETP.LT.OR P1, PT, R5.reuse, R241, P1 ;  /* 0x000000f10500720c */ /* 0x040fe40000f21670 */
[----:B------:R-:W-:Y:S01]  /*4db0*/  ISETP.LT.OR P6, PT, R5, R239, P6 ;  /* 0x000000ef0500720c */ /* 0x000fe200037c1670 */
[----:B------:R-:W-:Y:S01]  /*4dc0*/  VIADD R5, R0, 0x19 ;  /* 0x0000001900057836 */ /* 0x000fe20000000000 */
[----:B------:R-:W-:-:S02]  /*4dd0*/  FSEL R106, R42, -INF , !P0 ;  /* 0xff8000002a6a7808 */ /* 0x000fc40004000000 */
[C---:B------:R-:W-:Y:S02]  /*4de0*/  ISETP.GE.AND P0, PT, R4.reuse, R249, PT ;  /* 0x000000f90400720c */ /* 0x040fe40003f06270 */
[----:B------:R-:W-:Y:S02]  /*4df0*/  FSEL R66, R41, -INF , !P1 ;  /* 0xff80000029427808 */ /* 0x000fe40004800000 */
[C---:B------:R-:W-:Y:S02]  /*4e00*/  ISETP.GE.AND P3, PT, R4.reuse, R245, PT ;  /* 0x000000f50400720c */ /* 0x040fe40003f66270 */
[C---:B------:R-:W-:Y:S02]  /*4e10*/  ISETP.GE.AND P5, PT, R4.reuse, R247, PT ;  /* 0x000000f70400720c */ /* 0x040fe40003fa6270 */
[----:B------:R-:W-:Y:S02]  /*4e20*/  ISETP.GE.AND P1, PT, R4, R243, PT ;  /* 0x000000f30400720c */ /* 0x000fe40003f26270 */
[----:B------:R-:W-:-:S02]  /*4e30*/  FSEL R99, R43, -INF , !P6 ;  /* 0xff8000002b637808 */ /* 0x000fc40007000000 */
[C---:B------:R-:W-:Y:S01]  /*4e40*/  ISETP.GE.AND P6, PT, R5.reuse, R249, PT ;  /* 0x000000f90500720c */ /* 0x040fe20003fc6270 */
[----:B--2---:R-:W-:Y:S01]  /*4e50*/  HMMA.16816.F32 R40, R20, R16, R48 ;  /* 0x000000101428723c */ /* 0x004fe20000001830 */
[C---:B------:R-:W-:Y:S02]  /*4e60*/  ISETP.GE.AND P4, PT, R5.reuse, R245, PT ;  /* 0x000000f50500720c */ /* 0x040fe40003f86270 */
[C---:B------:R-:W-:Y:S02]  /*4e70*/  ISETP.LT.OR P0, PT, R4.reuse, R241, P0 ;  /* 0x000000f10400720c */ /* 0x040fe40000701670 */
[C---:B------:R-:W-:Y:S01]  /*4e80*/  ISETP.LT.OR P3, PT, R4.reuse, R239, P3 ;  /* 0x000000ef0400720c */ /* 0x040fe20001f61670 */
[----:B------:R-:W-:Y:S01]  /*4e90*/  HMMA.16816.F32 R48, R8, R100, R184 ;  /* 0x000000640830723c */ /* 0x000fe200000018b8 */
[C---:B------:R-:W-:Y:S02]  /*4ea0*/  ISETP.LT.OR P5, PT, R4.reuse, R237, P5 ;  /* 0x000000ed0400720c */ /* 0x040fe40002fa1670 */
[----:B------:R-:W-:Y:S01]  /*4eb0*/  ISETP.LT.OR P1, PT, R4, R235, P1 ;  /* 0x000000eb0400720c */ /* 0x000fe20000f21670 */
[----:B------:R-:W-:Y:S01]  /*4ec0*/  VIADD R4, R0, 0x20 ;  /* 0x0000002000047836 */ /* 0x000fe20000000000 */
[----:B------:R-:W-:-:S02]  /*4ed0*/  ISETP.LT.OR P6, PT, R5, R241, P6 ;  /* 0x000000f10500720c */ /* 0x000fc400037c1670 */
[C---:B------:R-:W-:Y:S02]  /*4ee0*/  ISETP.LT.OR P4, PT, R5.reuse, R239, P4 ;  /* 0x000000ef0500720c */ /* 0x040fe40002781670 */
[----:B------:R-:W-:Y:S02]  /*4ef0*/  FSEL R65, R44, -INF , !P0 ;  /* 0xff8000002c417808 */ /* 0x000fe40004000000 */
[C---:B------:R-:W-:Y:S02]  /*4f00*/  ISETP.GE.AND P2, PT, R5.reuse, R247, PT ;  /* 0x000000f70500720c */ /* 0x040fe40003f46270 */
[----:B------:R-:W-:Y:S02]  /*4f10*/  ISETP.GE.AND P0, PT, R5, R243, PT ;  /* 0x000000f30500720c */ /* 0x000fe40003f06270 */
[----:B------:R-:W-:Y:S02]  /*4f20*/  FSEL R105, R46, -INF , !P3 ;  /* 0xff8000002e697808 */ /* 0x000fe40005800000 */
[----:B------:R-:W-:-:S02]  /*4f30*/  FSEL R64, R45, -INF , !P6 ;  /* 0xff8000002d407808 */ /* 0x000fc40007000000 */
[----:B------:R-:W-:Y:S02]  /*4f40*/  FSEL R104, R47, -INF , !P4 ;  /* 0xff8000002f687808 */ /* 0x000fe40006000000 */
[----:B------:R-:W-:Y:S01]  /*4f50*/  ISETP.GE.AND P3, PT, R4, R249, PT ;  /* 0x000000f90400720c */ /* 0x000fe20003f66270 */
[----:B------:R-:W-:Y:S01]  /*4f60*/  HMMA.16816.F32 R44, R20, R26, R52 ;  /* 0x0000001a142c723c */ /* 0x000fe20000001834 */
[C---:B------:R-:W-:Y:S02]  /*4f70*/  ISETP.LT.OR P2, PT, R5.reuse, R237, P2 ;  /* 0x000000ed0500720c */ /* 0x040fe40001741670 */
[----:B------:R-:W-:Y:S01]  /*4f80*/  ISETP.LT.OR P0, PT, R5, R235, P0 ;  /* 0x000000eb0500720c */ /* 0x000fe20000701670 */
[----:B------:R-:W-:Y:S01]  /*4f90*/  VIADD R5, R0, 0x21 ;  /* 0x0000002100057836 */ /* 0x000fe20000000000 */
[----:B------:R-:W-:Y:S01]  /*4fa0*/  ISETP.LT.OR P3, PT, R4, R241, P3 ;  /* 0x000000f10400720c */ /* 0x000fe20001f61670 */
[----:B------:R-:W-:Y:S01]  /*4fb0*/  HMMA.16816.F32 R52, R8, R94, R148 ;  /* 0x0000005e0834723c */ /* 0x000fe20000001894 */
[----:B------:R-:W-:-:S02]  /*4fc0*/  FSEL R82, R28, -INF , !P5 ;  /* 0xff8000001c527808 */ /* 0x000fc40006800000 */
[----:B------:R-:W-:Y:S02]  /*4fd0*/  FSEL R87, R30, -INF , !P1 ;  /* 0xff8000001e577808 */ /* 0x000fe40004800000 */
[----:B------:R-:W-:Y:S02]  /*4fe0*/  FSEL R81, R29, -INF , !P2 ;  /* 0xff8000001d517808 */ /* 0x000fe40005000000 */
[----:B------:R-:W-:Y:S02]  /*4ff0*/  FSEL R92, R31, -INF , !P0 ;  /* 0xff8000001f5c7808 */ /* 0x000fe40004000000 */
[C---:B------:R-:W-:Y:S01]  /*5000*/  ISETP.GE.AND P5, PT, R4.reuse, R245, PT ;  /* 0x000000f50400720c */ /* 0x040fe20003fa6270 */
[----:B------:R-:W-:Y:S01]  /*5010*/  HMMA.16816.F32 R28, R12, R26, R124 ;  /* 0x0000001a0c1c723c */ /* 0x000fe2000000187c */
[C---:B------:R-:W-:Y:S01]  /*5020*/  ISETP.GE.AND P1, PT, R4.reuse, R247, PT ;  /* 0x000000f70400720c */ /* 0x040fe20003f26270 */
[----:B------:R-:W1:Y:S01]  /*5030*/  LDSM.16.M88.4 R24, [R220+0x2000] ;  /* 0x00200000dc18783b */ /* 0x000e620000000200 */
[----:B------:R-:W-:-:S02]  /*5040*/  ISETP.GE.AND P2, PT, R4, R243, PT ;  /* 0x000000f30400720c */ /* 0x000fc40003f46270 */
[----:B------:R-:W-:Y:S02]  /*5050*/  FSEL R154, R36, -INF , !P3 ;  /* 0xff800000249a7808 */ /* 0x000fe40005800000 */
[C---:B------:R-:W-:Y:S02]  /*5060*/  ISETP.GE.AND P0, PT, R5.reuse, R249, PT ;  /* 0x000000f90500720c */ /* 0x040fe40003f06270 */
[C---:B------:R-:W-:Y:S02]  /*5070*/  ISETP.GE.AND P6, PT, R5.reuse, R245, PT ;  /* 0x000000f50500720c */ /* 0x040fe40003fc6270 */
[C---:B------:R-:W-:Y:S02]  /*5080*/  ISETP.GE.AND P4, PT, R5.reuse, R247, PT ;  /* 0x000000f70500720c */ /* 0x040fe40003f86270 */
[----:B------:R-:W-:Y:S02]  /*5090*/  ISETP.GE.AND P3, PT, R5, R243, PT ;  /* 0x000000f30500720c */ /* 0x000fe40003f66270 */
[----:B------:R-:W-:-:S02]  /*50a0*/  ISETP.LT.OR P5, PT, R4, R239, P5 ;  /* 0x000000ef0400720c */ /* 0x000fc40002fa1670 */
[C---:B------:R-:W-:Y:S02]  /*50b0*/  ISETP.LT.OR P1, PT, R4.reuse, R237, P1 ;  /* 0x000000ed0400720c */ /* 0x040fe40000f21670 */
[----:B------:R-:W-:Y:S01]  /*50c0*/  ISETP.LT.OR P2, PT, R4, R235, P2 ;  /* 0x000000eb0400720c */ /* 0x000fe20001741670 */
[C---:B------:R-:W-:Y:S01]  /*50d0*/  VIADD R4, R0.reuse, 0x28 ;  /* 0x0000002800047836 */ /* 0x040fe20000000000 */
[C---:B------:R-:W-:Y:S02]  /*50e0*/  ISETP.LT.OR P0, PT, R5.reuse, R241, P0 ;  /* 0x000000f10500720c */ /* 0x040fe40000701670 */
[C---:B------:R-:W-:Y:S02]  /*50f0*/  ISETP.LT.OR P6, PT, R5.reuse, R239, P6 ;  /* 0x000000ef0500720c */ /* 0x040fe400037c1670 */
[C---:B------:R-:W-:Y:S02]  /*5100*/  ISETP.LT.OR P4, PT, R5.reuse, R237, P4 ;  /* 0x000000ed0500720c */ /* 0x040fe40002781670 */
[----:B------:R-:W-:Y:S01]  /*5110*/  ISETP.LT.OR P3, PT, R5, R235, P3 ;  /* 0x000000eb0500720c */ /* 0x000fe20001f61670 */
[----:B------:R-:W-:Y:S01]  /*5120*/  VIADD R5, R0, 0x29 ;  /* 0x0000002900057836 */ /* 0x000fe20000000000 */
[----:B------:R-:W-:-:S02]  /*5130*/  FSEL R152, R38, -INF , !P5 ;  /* 0xff80000026987808 */ /* 0x000fc40006800000 */
[----:B------:R-:W-:Y:S02]  /*5140*/  ISETP.GE.AND P5, PT, R4, R249, PT ;  /* 0x000000f90400720c */ /* 0x000fe40003fa6270 */
[----:B------:R-:W-:Y:S02]  /*5150*/  FSEL R153, R32, -INF , !P1 ;  /* 0xff80000020997808 */ /* 0x000fe40004800000 */
[----:B------:R-:W-:Y:S02]  /*5160*/  FSEL R155, R34, -INF , !P2 ;  /* 0xff800000229b7808 */ /* 0x000fe40005000000 */
[----:B------:R-:W-:Y:S02]  /*5170*/  FSEL R134, R37, -INF , !P0 ;  /* 0xff80000025867808 */ /* 0x000fe40004000000 */
[----:B------:R-:W-:Y:S02]  /*5180*/  FSEL R132, R39, -INF , !P6 ;  /* 0xff80000027847808 */ /* 0x000fe40007000000 */
[----:B------:R-:W-:Y:S01]  /*5190*/  FSEL R133, R33, -INF , !P4 ;  /* 0xff80000021857808 */ /* 0x000fe20006000000 */
[----:B------:R-:W-:Y:S01]  /*51a0*/  HMMA.16816.F32 R36, R12, R18, R200 ;  /* 0x000000120c24723c */ /* 0x000fe200000018c8 */
[----:B------:R-:W-:-:S02]  /*51b0*/  ISETP.GE.AND P1, PT, R4, R245, PT ;  /* 0x000000f50400720c */ /* 0x000fc40003f26270 */
[C---:B------:R-:W-:Y:S02]  /*51c0*/  ISETP.GE.AND P2, PT, R4.reuse, R247, PT ;  /* 0x000000f70400720c */ /* 0x040fe40003f46270 */
[C---:B------:R-:W-:Y:S02]  /*51d0*/  ISETP.GE.AND P0, PT, R4.reuse, R243, PT ;  /* 0x000000f30400720c */ /* 0x040fe40003f06270 */
[C---:B------:R-:W-:Y:S02]  /*51e0*/  ISETP.GE.AND P6, PT, R5.reuse, R249, PT ;  /* 0x000000f90500720c */ /* 0x040fe40003fc6270 */
[----:B------:R-:W-:Y:S02]  /*51f0*/  ISETP.GE.AND P4, PT, R5, R245, PT ;  /* 0x000000f50500720c */ /* 0x000fe40003f86270 */
[----:B------:R-:W-:Y:S02]  /*5200*/  ISETP.LT.OR P5, PT, R4, R241, P5 ;  /* 0x000000f10400720c */ /* 0x000fe40002fa1670 */
[----:B------:R-:W-:-:S02]  /*5210*/  FSEL R148, R35, -INF , !P3 ;  /* 0xff80000023947808 */ /* 0x000fc40005800000 */
[----:B------:R-:W-:Y:S01]  /*5220*/  HMMA.16816.F32 R32, R12, R16, R136 ;  /* 0x000000100c20723c */ /* 0x000fe20000001888 */
[C---:B------:R-:W-:Y:S02]  /*5230*/  ISETP.LT.OR P1, PT, R4.reuse, R239, P1 ;  /* 0x000000ef0400720c */ /* 0x040fe40000f21670 */
[C---:B------:R-:W-:Y:S02]  /*5240*/  ISETP.LT.OR P2, PT, R4.reuse, R237, P2 ;  /* 0x000000ed0400720c */ /* 0x040fe40001741670 */
[----:B------:R-:W-:Y:S01]  /*5250*/  ISETP.LT.OR P0, PT, R4, R235, P0 ;  /* 0x000000eb0400720c */ /* 0x000fe20000701670 */
[----:B------:R-:W-:Y:S01]  /*5260*/  VIADD R4, R0, 0x30 ;  /* 0x0000003000047836 */ /* 0x000fe20000000000 */
[C---:B------:R-:W-:Y:S02]  /*5270*/  ISETP.LT.OR P6, PT, R5.reuse, R241, P6 ;  /* 0x000000f10500720c */ /* 0x040fe400037c1670 */
[----:B------:R-:W-:Y:S02]  /*5280*/  ISETP.LT.OR P4, PT, R5, R239, P4 ;  /* 0x000000ef0500720c */ /* 0x000fe40002781670 */
[----:B------:R-:W-:-:S02]  /*5290*/  FSEL R126, R44, -INF , !P5 ;  /* 0xff8000002c7e7808 */ /* 0x000fc40006800000 */
[----:B------:R-:W-:Y:S02]  /*52a0*/  ISETP.GE.AND P5, PT, R5, R247, PT ;  /* 0x000000f70500720c */ /* 0x000fe40003fa6270 */
[----:B------:R-:W-:Y:S02]  /*52b0*/  FSEL R125, R46, -INF , !P1 ;  /* 0xff8000002e7d7808 */ /* 0x000fe40004800000 */
[----:B------:R-:W-:Y:S02]  /*52c0*/  FSEL R116, R45, -INF , !P6 ;  /* 0xff8000002d747808 */ /* 0x000fe40007000000 */
[----:B------:R-:W-:Y:S02]  /*52d0*/  FSEL R117, R47, -INF , !P4 ;  /* 0xff8000002f757808 */ /* 0x000fe40006000000 */
[C---:B------:R-:W-:Y:S01]  /*52e0*/  ISETP.GE.AND P1, PT, R5.reuse, R243, PT ;  /* 0x000000f30500720c */ /* 0x040fe20003f26270 */
[----:B------:R-:W-:Y:S01]  /*52f0*/  HMMA.16816.F32 R44, R20, R18, R72 ;  /* 0x00000012142c723c */ /* 0x000fe20000001848 */
[----:B------:R-:W-:Y:S01]  /*5300*/  ISETP.GE.AND P3, PT, R4, R249, PT ;  /* 0x000000f90400720c */ /* 0x000fe20003f66270 */
[----:B------:R-:W2:Y:S01]  /*5310*/  LDSM.16.M88.4 R16, [R220+0x2800] ;  /* 0x00280000dc10783b */ /* 0x000ea20000000200 */
[----:B------:R-:W-:-:S02]  /*5320*/  ISETP.LT.OR P5, PT, R5, R237, P5 ;  /* 0x000000ed0500720c */ /* 0x000fc40002fa1670 */
[----:B------:R-:W-:Y:S01]  /*5330*/  ISETP.LT.OR P1, PT, R5, R235, P1 ;  /* 0x000000eb0500720c */ /* 0x000fe20000f21670 */
[----:B------:R-:W-:Y:S01]  /*5340*/  VIADD R5, R0, 0x31 ;  /* 0x0000003100057836 */ /* 0x000fe20000000000 */
[----:B------:R-:W-:Y:S02]  /*5350*/  ISETP.LT.OR P3, PT, R4, R241, P3 ;  /* 0x000000f10400720c */ /* 0x000fe40001f61670 */
[----:B------:R-:W-:Y:S02]  /*5360*/  FSEL R118, R28, -INF , !P2 ;  /* 0xff8000001c767808 */ /* 0x000fe40005000000 */
[----:B------:R-:W-:Y:S02]  /*5370*/  FSEL R127, R30, -INF , !P0 ;  /* 0xff8000001e7f7808 */ /* 0x000fe40004000000 */
[----:B------:R-:W-:Y:S02]  /*5380*/  FSEL R124, R29, -INF , !P5 ;  /* 0xff8000001d7c7808 */ /* 0x000fe40006800000 */
[----:B------:R-:W-:-:S02]  /*5390*/  ISETP.GE.AND P2, PT, R4, R245, PT ;  /* 0x000000f50400720c */ /* 0x000fc40003f46270 */
[C---:B------:R-:W-:Y:S02]  /*53a0*/  ISETP.GE.AND P0, PT, R4.reuse, R247, PT ;  /* 0x000000f70400720c */ /* 0x040fe40003f06270 */
[----:B------:R-:W-:Y:S02]  /*53b0*/  ISETP.GE.AND P5, PT, R4, R243, PT ;  /* 0x000000f30400720c */ /* 0x000fe40003fa6270 */
[----:B------:R-:W-:Y:S02]  /*53c0*/  FSEL R180, R40, -INF , !P3 ;  /* 0xff80000028b47808 */ /* 0x000fe40005800000 */
[C---:B------:R-:W-:Y:S02]  /*53d0*/  ISETP.LT.OR P2, PT, R4.reuse, R239, P2 ;  /* 0x000000ef0400720c */ /* 0x040fe40001741670 */
[C---:B------:R-:W-:Y:S02]  /*53e0*/  ISETP.LT.OR P0, PT, R4.reuse, R237, P0 ;  /* 0x000000ed0400720c */ /* 0x040fe40000701670 */
[----:B------:R-:W-:Y:S01]  /*53f0*/  ISETP.LT.OR P5, PT, R4, R235, P5 ;  /* 0x000000eb0400720c */ /* 0x000fe20002fa1670 */
[----:B------:R-:W-:Y:S01]  /*5400*/  VIADD R4, R0, 0x38 ;  /* 0x0000003800047836 */ /* 0x000fe20000000000 */
[----:B------:R-:W-:-:S02]  /*5410*/  ISETP.GE.AND P4, PT, R5, R247, PT ;  /* 0x000000f70500720c */ /* 0x000fc40003f86270 */
[----:B------:R-:W-:Y:S02]  /*5420*/  ISETP.GE.AND P3, PT, R5, R243, PT ;  /* 0x000000f30500720c */ /* 0x000fe40003f66270 */
[----:B------:R-:W-:Y:S02]  /*5430*/  FSEL R119, R31, -INF , !P1 ;  /* 0xff8000001f777808 */ /* 0x000fe40004800000 */
[C---:B------:R-:W-:Y:S01]  /*5440*/  ISETP.LT.OR P4, PT, R5.reuse, R237, P4 ;  /* 0x000000ed0500720c */ /* 0x040fe20002781670 */
[----:B-1----:R-:W-:Y:S01]  /*5450*/  HMMA.16816.F32 R28, R12, R24, R196 ;  /* 0x000000180c1c723c */ /* 0x002fe200000018c4 */
[C---:B------:R-:W-:Y:S02]  /*5460*/  ISETP.LT.OR P3, PT, R5.reuse, R235, P3 ;  /* 0x000000eb0500720c */ /* 0x040fe40001f61670 */
[C---:B------:R-:W-:Y:S02]  /*5470*/  ISETP.GE.AND P1, PT, R5.reuse, R249, PT ;  /* 0x000000f90500720c */ /* 0x040fe40003f26270 */
[----:B------:R-:W-:-:S02]  /*5480*/  ISETP.GE.AND P6, PT, R5, R245, PT ;  /* 0x000000f50500720c */ /* 0x000fc40003fc6270 */
[----:B------:R-:W-:Y:S02]  /*5490*/  FSEL R174, R42, -INF , !P2 ;  /* 0xff8000002aae7808 */ /* 0x000fe40005000000 */
[----:B------:R-:W-:Y:S02]  /*54a0*/  ISETP.GE.AND P2, PT, R4, R249, PT ;  /* 0x000000f90400720c */ /* 0x000fe40003f46270 */
[----:B------:R-:W-:Y:S02]  /*54b0*/  FSEL R175, R32, -INF , !P0 ;  /* 0xff80000020af7808 */ /* 0x000fe40004000000 */
[----:B------:R-:W-:Y:S02]  /*54c0*/  FSEL R181, R34, -INF , !P5 ;  /* 0xff80000022b57808 */ /* 0x000fe40006800000 */
[----:B------:R-:W-:Y:S02]  /*54d0*/  FSEL R159, R33, -INF , !P4 ;  /* 0xff800000219f7808 */ /* 0x000fe40006000000 */
[----:B------:R-:W-:-:S02]  /*54e0*/  FSEL R173, R35, -INF , !P3 ;  /* 0xff80000023ad7808 */ /* 0x000fc40005800000 */
[C---:B------:R-:W-:Y:S01]  /*54f0*/  ISETP.LT.OR P1, PT, R5.reuse, R241, P1 ;  /* 0x000000f10500720c */ /* 0x040fe20000f21670 */
[----:B------:R-:W-:Y:S01]  /*5500*/  HMMA.16816.F32 R32, R20, R24, R60 ;  /* 0x000000181420723c */ /* 0x000fe2000000183c */
[----:B------:R-:W-:Y:S01]  /*5510*/  ISETP.LT.OR P6, PT, R5, R239, P6 ;  /* 0x000000ef0500720c */ /* 0x000fe200037c1670 */
[----:B------:R-:W-:Y:S01]  /*5520*/  VIADD R5, R0, 0x39 ;  /* 0x0000003900057836 */ /* 0x000fe20000000000 */
[C---:B------:R-:W-:Y:S02]  /*5530*/  ISETP.LT.OR P2, PT, R4.reuse, R241, P2 ;  /* 0x000000f10400720c */ /* 0x040fe40001741670 */
[----:B------:R-:W-:Y:S01]  /*5540*/  FSEL R172, R41, -INF , !P1 ;  /* 0xff80000029ac7808 */ /* 0x000fe20004800000 */
[----:B------:R-:W-:Y:S01]  /*5550*/  HMMA.16816.F32 R60, R8, R108, R208 ;  /* 0x0000006c083c723c */ /* 0x000fe200000018d0 */
[C---:B------:R-:W-:Y:S02]  /*5560*/  ISETP.GE.AND P0, PT, R4.reuse, R245, PT ;  /* 0x000000f50400720c */ /* 0x040fe40003f06270 */
[----:B------:R-:W-:-:S02]  /*5570*/  ISETP.GE.AND P5, PT, R4, R247, PT ;  /* 0x000000f70400720c */ /* 0x000fc40003fa6270 */
[----:B------:R-:W-:Y:S02]  /*5580*/  ISETP.GE.AND P1, PT, R4, R243, PT ;  /* 0x000000f30400720c */ /* 0x000fe40003f26270 */
[----:B------:R-:W-:Y:S02]  /*5590*/  FSEL R158, R43, -INF , !P6 ;  /* 0xff8000002b9e7808 */ /* 0x000fe40007000000 */
[----:B------:R-:W-:Y:S01]  /*55a0*/  FSEL R151, R44, -INF , !P2 ;  /* 0xff8000002c977808 */ /* 0x000fe20005000000 */
[----:B------:R-:W-:Y:S01]  /*55b0*/  HMMA.16816.F32 R40, R20, R26, R52 ;  /* 0x0000001a1428723c */ /* 0x000fe20000001834 */
[C---:B------:R-:W-:Y:S02]  /*55c0*/  ISETP.GE.AND P6, PT, R5.reuse, R249, PT ;  /* 0x000000f90500720c */ /* 0x040fe40003fc6270 */
[C---:B------:R-:W-:Y:S02]  /*55d0*/  ISETP.GE.AND P4, PT, R5.reuse, R245, PT ;  /* 0x000000f50500720c */ /* 0x040fe40003f86270 */
[C---:B------:R-:W-:Y:S01]  /*55e0*/  ISETP.GE.AND P3, PT, R5.reuse, R247, PT ;  /* 0x000000f70500720c */ /* 0x040fe20003f66270 */
[----:B------:R-:W-:Y:S01]  /*55f0*/  HMMA.16816.F32 R52, R8, R128, R176 ;  /* 0x000000800834723c */ /* 0x000fe200000018b0 */
[----:B------:R-:W-:-:S02]  /*5600*/  ISETP.GE.AND P2, PT, R5, R243, PT ;  /* 0x000000f30500720c */ /* 0x000fc40003f46270 */
[C---:B------:R-:W-:Y:S02]  /*5610*/  ISETP.LT.OR P0, PT, R4.reuse, R239, P0 ;  /* 0x000000ef0400720c */ /* 0x040fe40000701670 */
[C---:B------:R-:W-:Y:S02]  /*5620*/  ISETP.LT.OR P5, PT, R4.reuse, R237, P5 ;  /* 0x000000ed0400720c */ /* 0x040fe40002fa1670 */
[----:B------:R-:W-:Y:S01]  /*5630*/  ISETP.LT.OR P1, PT, R4, R235, P1 ;  /* 0x000000eb0400720c */ /* 0x000fe20000f21670 */
[----:B------:R-:W-:Y:S01]  /*5640*/  VIADD R4, R0, 0x40 ;  /* 0x0000004000047836 */ /* 0x000fe20000000000 */
[C---:B------:R-:W-:Y:S02]  /*5650*/  ISETP.LT.OR P6, PT, R5.reuse, R241, P6 ;  /* 0x000000f10500720c */ /* 0x040fe400037c1670 */
[C---:B------:R-:W-:Y:S02]  /*5660*/  ISETP.LT.OR P4, PT, R5.reuse, R239, P4 ;  /* 0x000000ef0500720c */ /* 0x040fe40002781670 */
[----:B------:R-:W-:-:S02]  /*5670*/  ISETP.LT.OR P3, PT, R5, R237, P3 ;  /* 0x000000ed0500720c */ /* 0x000fc40001f61670 */
[----:B------:R-:W-:Y:S01]  /*5680*/  ISETP.LT.OR P2, PT, R5, R235, P2 ;  /* 0x000000eb0500720c */ /* 0x000fe20001741670 */
[----:B------:R-:W-:Y:S01]  /*5690*/  VIADD R5, R0, 0x41 ;  /* 0x0000004100057836 */ /* 0x000fe20000000000 */
[----:B------:R-:W-:Y:S02]  /*56a0*/  FSEL R139, R46, -INF , !P0 ;  /* 0xff8000002e8b7808 */ /* 0x000fe40004000000 */
[----:B------:R-:W-:Y:S02]  /*56b0*/  FSEL R150, R36, -INF , !P5 ;  /* 0xff80000024967808 */ /* 0x000fe40006800000 */
[----:B------:R-:W-:Y:S02]  /*56c0*/  FSEL R157, R38, -INF , !P1 ;  /* 0xff800000269d7808 */ /* 0x000fe40004800000 */
[----:B------:R-:W-:Y:S02]  /*56d0*/  FSEL R156, R37, -INF , !P3 ;  /* 0xff800000259c7808 */ /* 0x000fe40005800000 */
[----:B------:R-:W-:-:S02]  /*56e0*/  ISETP.GE.AND P0, PT, R4, R249, PT ;  /* 0x000000f90400720c */ /* 0x000fc40003f06270 */
[C---:B------:R-:W-:Y:S02]  /*56f0*/  ISETP.GE.AND P5, PT, R4.reuse, R245, PT ;  /* 0x000000f50400720c */ /* 0x040fe40003fa6270 */
[C---:B------:R-:W-:Y:S02]  /*5700*/  ISETP.GE.AND P1, PT, R4.reuse, R247, PT ;  /* 0x000000f70400720c */ /* 0x040fe40003f26270 */
[----:B------:R-:W-:Y:S02]  /*5710*/  ISETP.GE.AND P3, PT, R4, R243, PT ;  /* 0x000000f30400720c */ /* 0x000fe40003f66270 */
[----:B------:R-:W-:Y:S02]  /*5720*/  FSEL R149, R39, -INF , !P2 ;  /* 0xff80000027957808 */ /* 0x000fe40005000000 */
[----:B------:R-:W-:Y:S01]  /*5730*/  ISETP.GE.AND P2, PT, R5, R249, PT ;  /* 0x000000f90500720c */ /* 0x000fe20003f46270 */
[----:B--2---:R-:W-:Y:S01]  /*5740*/  HMMA.16816.F32 R36, R20, R16, R48 ;  /* 0x000000101424723c */ /* 0x004fe20000001830 */
[----:B------:R-:W-:-:S02]  /*5750*/  FSEL R108, R45, -INF , !P6 ;  /* 0xff8000002d6c7808 */ /* 0x000fc40007000000 */
[----:B------:R-:W-:Y:S02]  /*5760*/  FSEL R109, R47, -INF , !P4 ;  /* 0xff8000002f6d7808 */ /* 0x000fe40006000000 */
[C---:B------:R-:W-:Y:S01]  /*5770*/  ISETP.LT.OR P0, PT, R4.reuse, R241, P0 ;  /* 0x000000f10400720c */ /* 0x040fe20000701670 */
[----:B------:R-:W-:Y:S01]  /*5780*/  HMMA.16816.F32 R44, R12, R26, R188 ;  /* 0x0000001a0c2c723c */ /* 0x000fe200000018bc */
[C---:B------:R-:W-:Y:S01]  /*5790*/  ISETP.LT.OR P5, PT, R4.reuse, R239, P5 ;  /* 0x000000ef0400720c */ /* 0x040fe20002fa1670 */
[----:B------:R-:W1:Y:S01]  /*57a0*/  LDSM.16.M88.4 R24, [R220+0x3000] ;  /* 0x00300000dc18783b */ /* 0x000e620000000200 */
        /* <DEDUP_REMOVED lines=9> */
[C---:B------:R-:W-:Y:S02]  /*5840*/  ISETP.GE.AND P5, PT, R4.reuse, R249, PT ;  /* 0x000000f90400720c */ /* 0x040fe40003fa6270 */
[C---:B------:R-:W-:Y:S02]  /*5850*/  ISETP.GE.AND P1, PT, R4.reuse, R245, PT ;  /* 0x000000f50400720c */ /* 0x040fe40003f26270 */
[----:B------:R-:W-:-:S02]  /*5860*/  ISETP.GE.AND P3, PT, R4, R247, PT ;  /* 0x000000f70400720c */ /* 0x000fc40003f66270 */
[C---:B------:R-:W-:Y:S02]  /*5870*/  ISETP.GE.AND P2, PT, R4.reuse, R243, PT ;  /* 0x000000f30400720c */ /* 0x040fe40003f46270 */
[C---:B------:R-:W-:Y:S02]  /*5880*/  ISETP.LT.OR P5, PT, R4.reuse, R241, P5 ;  /* 0x000000f10400720c */ /* 0x040fe40002fa1670 */
[C---:B------:R-:W-:Y:S02]  /*5890*/  ISETP.LT.OR P1, PT, R4.reuse, R239, P1 ;  /* 0x000000ef0400720c */ /* 0x040fe40000f21670 */
[C---:B------:R-:W-:Y:S02]  /*58a0*/  ISETP.LT.OR P3, PT, R4.reuse, R237, P3 ;  /* 0x000000ed0400720c */ /* 0x040fe40001f61670 */
[----:B------:R-:W-:Y:S01]  /*58b0*/  ISETP.LT.OR P2, PT, R4, R235, P2 ;  /* 0x000000eb0400720c */ /* 0x000fe20001741670 */
[----:B------:R-:W-:Y:S01]  /*58c0*/  VIADD R4, R0, 0x49 ;  /* 0x0000004900047836 */ /* 0x000fe20000000000 */
[----:B------:R-:W-:-:S02]  /*58d0*/  ISETP.GE.AND P6, PT, R5, R245, PT ;  /* 0x000000f50500720c */ /* 0x000fc40003fc6270 */
[----:B------:R-:W-:Y:S02]  /*58e0*/  FSEL R192, R32, -INF , !P0 ;  /* 0xff80000020c07808 */ /* 0x000fe40004000000 */
[C---:B------:R-:W-:Y:S02]  /*58f0*/  ISETP.GE.AND P0, PT, R5.reuse, R243, PT ;  /* 0x000000f30500720c */ /* 0x040fe40003f06270 */
[----:B------:R-:W-:Y:S02]  /*5900*/  FSEL R182, R40, -INF , !P5 ;  /* 0xff80000028b67808 */ /* 0x000fe40006800000 */
[----:B------:R-:W-:Y:S02]  /*5910*/  FSEL R179, R42, -INF , !P1 ;  /* 0xff8000002ab37808 */ /* 0x000fe40004800000 */
[----:B------:R-:W-:Y:S02]  /*5920*/  ISETP.LT.OR P6, PT, R5, R239, P6 ;  /* 0x000000ef0500720c */ /* 0x000fe400037c1670 */
[----:B------:R-:W-:-:S02]  /*5930*/  ISETP.GE.AND P5, PT, R4, R247, PT ;  /* 0x000000f70400720c */ /* 0x000fc40003fa6270 */
[C---:B------:R-:W-:Y:S02]  /*5940*/  ISETP.GE.AND P1, PT, R4.reuse, R243, PT ;  /* 0x000000f30400720c */ /* 0x040fe40003f26270 */
[----:B------:R-:W-:Y:S02]  /*5950*/  ISETP.LT.OR P0, PT, R5, R235, P0 ;  /* 0x000000eb0500720c */ /* 0x000fe40000701670 */
[----:B------:R-:W-:Y:S02]  /*5960*/  FSEL R184, R35, -INF , !P6 ;  /* 0xff80000023b87808 */ /* 0x000fe40007000000 */
[C---:B------:R-:W-:Y:S01]  /*5970*/  ISETP.LT.OR P5, PT, R4.reuse, R237, P5 ;  /* 0x000000ed0400720c */ /* 0x040fe20002fa1670 */
[----:B------:R-:W-:Y:S01]  /*5980*/  HMMA.16816.F32 R32, R12, R16, R120 ;  /* 0x000000100c20723c */ /* 0x000fe20000001878 */
[----:B------:R-:W-:Y:S02]  /*5990*/  ISETP.LT.OR P1, PT, R4, R235, P1 ;  /* 0x000000eb0400720c */ /* 0x000fe40000f21670 */
[----:B------:R-:W-:-:S02]  /*59a0*/  FSEL R187, R31, -INF , !P0 ;  /* 0xff8000001fbb7808 */ /* 0x000fc40004000000 */
[----:B------:R-:W-:Y:S02]  /*59b0*/  ISETP.GE.AND P4, PT, R5, R247, PT ;  /* 0x000000f70500720c */ /* 0x000fe40003f86270 */
[C---:B------:R-:W-:Y:S02]  /*59c0*/  ISETP.GE.AND P0, PT, R4.reuse, R249, PT ;  /* 0x000000f90400720c */ /* 0x040fe40003f06270 */
[----:B------:R-:W-:Y:S02]  /*59d0*/  ISETP.GE.AND P6, PT, R4, R245, PT ;  /* 0x000000f50400720c */ /* 0x000fe40003fc6270 */
[----:B------:R-:W-:Y:S02]  /*59e0*/  FSEL R178, R44, -INF , !P3 ;  /* 0xff8000002cb27808 */ /* 0x000fe40005800000 */
[----:B------:R-:W-:Y:S02]  /*59f0*/  FSEL R183, R46, -INF , !P2 ;  /* 0xff8000002eb77808 */ /* 0x000fe40005000000 */
[----:B------:R-:W-:-:S02]  /*5a00*/  FSEL R111, R45, -INF , !P5 ;  /* 0xff8000002d6f7808 */ /* 0x000fc40006800000 */
[----:B------:R-:W-:Y:S02]  /*5a10*/  FSEL R177, R47, -INF , !P1 ;  /* 0xff8000002fb17808 */ /* 0x000fe40004800000 */
[----:B------:R-:W-:Y:S01]  /*5a20*/  HMMA.16816.F32 R44, R20, R18, R56 ;  /* 0x00000012142c723c */ /* 0x000fe20000001838 */
[----:B------:R-:W-:Y:S01]  /*5a30*/  ISETP.LT.OR P4, PT, R5, R237, P4 ;  /* 0x000000ed0500720c */ /* 0x000fe20002781670 */
[----:B------:R-:W-:Y:S01]  /*5a40*/  VIADD R5, R0, 0x51 ;  /* 0x0000005100057836 */ /* 0x000fe20000000000 */
[C---:B------:R-:W-:Y:S02]  /*5a50*/  ISETP.LT.OR P0, PT, R4.reuse, R241, P0 ;  /* 0x000000f10400720c */ /* 0x040fe40000701670 */
[----:B------:R-:W-:Y:S01]  /*5a60*/  ISETP.LT.OR P6, PT, R4, R239, P6 ;  /* 0x000000ef0400720c */ /* 0x000fe200037c1670 */
[----:B------:R-:W-:Y:S01]  /*5a70*/  VIADD R4, R0, 0x58 ;  /* 0x0000005800047836 */ /* 0x000fe20000000000 */
[----:B------:R-:W-:Y:S01]  /*5a80*/  FSEL R185, R29, -INF , !P4 ;  /* 0xff8000001db97808 */ /* 0x000fe20006000000 */
[----:B------:R-:W-:Y:S01]  /*5a90*/  HMMA.16816.F32 R56, R8, R130, R228 ;  /* 0x000000820838723c */ /* 0x000fe200000018e4 */
[----:B------:R-:W-:Y:S01]  /*5aa0*/  FSEL R176, R41, -INF , !P0 ;  /* 0xff80000029b07808 */ /* 0x000fe20004000000 */
[----:B------:R-:W2:Y:S01]  /*5ab0*/  LDSM.16.M88.4 R28, [R220+0x3800] ;  /* 0x00380000dc1c783b */ /* 0x000ea20000000200 */
[----:B------:R-:W-:Y:S01]  /*5ac0*/  FSEL R110, R43, -INF , !P6 ;  /* 0xff8000002b6e7808 */ /* 0x000fe20007000000 */
[----:B------:R-:W-:-:S04]  /*5ad0*/  DEPBAR.LE SB0, 0x0 ;  /* 0x000080000000791a */ /* 0x000fc80000000000 */
[C---:B------:R-:W-:Y:S01]  /*5ae0*/  ISETP.GE.AND P4, PT, R6.reuse, R249, PT ;  /* 0x000000f90600720c */ /* 0x040fe20003f86270 */
[----:B------:R-:W-:Y:S01]  /*5af0*/  HMMA.16816.F32 R40, R12, R18, R140 ;  /* 0x000000120c28723c */ /* 0x000fe2000000188c */
[C---:B------:R-:W-:Y:S02]  /*5b00*/  ISETP.GE.AND P3, PT, R6.reuse, R245, PT ;  /* 0x000000f50600720c */ /* 0x040fe40003f66270 */
[C---:B------:R-:W-:Y:S02]  /*5b10*/  ISETP.LT.OR P4, PT, R6.reuse, R241, P4 ;  /* 0x000000f10600720c */ /* 0x040fe40002781670 */
[----:B------:R-:W-:Y:S01]  /*5b20*/  ISETP.GE.AND P5, PT, R5, R249, PT ;  /* 0x000000f90500720c */ /* 0x000fe20003fa6270 */
[----:B-1----:R-:W-:Y:S01]  /*5b30*/  HMMA.16816.F32 R16, R20, R24, R60 ;  /* 0x000000181410723c */ /* 0x002fe2000000183c */
[----:B------:R-:W-:Y:S01]  /*5b40*/  BAR.SYNC.DEFER_BLOCKING 0x0 ;  /* 0x0000000000007b1d */ /* 0x000fe20000010000 */
[C---:B------:R-:W-:Y:S02]  /*5b50*/  ISETP.LT.OR P3, PT, R6.reuse, R239, P3 ;  /* 0x000000ef0600720c */ /* 0x040fe40001f61670 */
[----:B------:R-:W-:-:S02]  /*5b60*/  ISETP.GE.AND P2, PT, R6, R247, PT ;  /* 0x000000f70600720c */ /* 0x000fc40003f46270 */
[----:B------:R-:W-:Y:S01]  /*5b70*/  ISETP.GE.AND P0, PT, R6, R243, PT ;  /* 0x000000f30600720c */ /* 0x000fe20003f06270 */
[----:B------:R-:W-:Y:S01]  /*5b80*/  HMMA.16816.F32 R8, R20, R26, R48 ;  /* 0x0000001a1408723c */ /* 0x000fe20000001830 */
[C---:B------:R-:W-:Y:S02]  /*5b90*/  ISETP.LT.OR P1, PT, R5.reuse, R241, P5 ;  /* 0x000000f10500720c */ /* 0x040fe40002f21670 */
[----:B------:R-:W-:Y:S02]  /*5ba0*/  FSEL R209, R36, -INF , !P4 ;  /* 0xff80000024d17808 */ /* 0x000fe40006000000 */
[C---:B------:R-:W-:Y:S02]  /*5bb0*/  ISETP.GE.AND P6, PT, R5.reuse, R245, PT ;  /* 0x000000f50500720c */ /* 0x040fe40003fc6270 */
[C---:B------:R-:W-:Y:S02]  /*5bc0*/  ISETP.GE.AND P5, PT, R5.reuse, R247, PT ;  /* 0x000000f70500720c */ /* 0x040fe40003fa6270 */
[----:B------:R-:W-:-:S02]  /*5bd0*/  ISETP.GE.AND P4, PT, R5, R243, PT ;  /* 0x000000f30500720c */ /* 0x000fc40003f86270 */
[----:B------:R-:W-:Y:S02]  /*5be0*/  FSEL R214, R38, -INF , !P3 ;  /* 0xff80000026d67808 */ /* 0x000fe40005800000 */
[C---:B------:R-:W-:Y:S02]  /*5bf0*/  ISETP.LT.OR P2, PT, R6.reuse, R237, P2 ;  /* 0x000000ed0600720c */ /* 0x040fe40001741670 */
[----:B------:R-:W-:Y:S02]  /*5c00*/  ISETP.LT.OR P0, PT, R6, R235, P0 ;  /* 0x000000eb0600720c */ /* 0x000fe40000701670 */
[----:B------:R-:W-:Y:S02]  /*5c10*/  ISETP.GE.AND P3, PT, R4, R249, PT ;  /* 0x000000f90400720c */ /* 0x000fe40003f66270 */
[C---:B------:R-:W-:Y:S02]  /*5c20*/  ISETP.LT.OR P6, PT, R5.reuse, R239, P6 ;  /* 0x000000ef0500720c */ /* 0x040fe400037c1670 */
[----:B------:R-:W-:-:S02]  /*5c30*/  ISETP.LT.OR P5, PT, R5, R237, P5 ;  /* 0x000000ed0500720c */ /* 0x000fc40002fa1670 */
[----:B------:R-:W-:Y:S01]  /*5c40*/  ISETP.LT.OR P4, PT, R5, R235, P4 ;  /* 0x000000eb0500720c */ /* 0x000fe20002781670 */
[----:B------:R-:W-:Y:S01]  /*5c50*/  VIADD R5, R0, 0x59 ;  /* 0x0000005900057836 */ /* 0x000fe20000000000 */
[----:B------:R-:W-:Y:S02]  /*5c60*/  FSEL R204, R32, -INF , !P2 ;  /* 0xff80000020cc7808 */ /* 0x000fe40005000000 */
[----:B------:R-:W-:Y:S02]  /*5c70*/  FSEL R205, R34, -INF , !P0 ;  /* 0xff80000022cd7808 */ /* 0x000fe40004000000 */
[----:B------:R-:W-:Y:S02]  /*5c80*/  FSEL R206, R37, -INF , !P1 ;  /* 0xff80000025ce7808 */ /* 0x000fe40004800000 */
[C---:B------:R-:W-:Y:S02]  /*5c90*/  ISETP.LT.OR P3, PT, R4.reuse, R241, P3 ;  /* 0x000000f10400720c */ /* 0x040fe40001f61670 */
[----:B------:R-:W-:-:S02]  /*5ca0*/  ISETP.GE.AND P2, PT, R4, R245, PT ;  /* 0x000000f50400720c */ /* 0x000fc40003f46270 */
[C---:B------:R-:W-:Y:S02]  /*5cb0*/  ISETP.GE.AND P0, PT, R4.reuse, R247, PT ;  /* 0x000000f70400720c */ /* 0x040fe40003f06270 */
[----:B------:R-:W-:Y:S02]  /*5cc0*/  ISETP.GE.AND P1, PT, R4, R243, PT ;  /* 0x000000f30400720c */ /* 0x000fe40003f26270 */
[----:B------:R-:W-:Y:S02]  /*5cd0*/  FSEL R211, R39, -INF , !P6 ;  /* 0xff80000027d37808 */ /* 0x000fe40007000000 */
[----:B------:R-:W-:Y:S01]  /*5ce0*/  FSEL R199, R33, -INF , !P5 ;  /* 0xff80000021c77808 */ /* 0x000fe20006800000 */
[----:B--2---:R-:W-:Y:S01]  /*5cf0*/  HMMA.16816.F32 R36, R20, R28, R52 ;  /* 0x0000001c1424723c */ /* 0x004fe20000001834 */
[----:B------:R-:W-:Y:S02]  /*5d00*/  FSEL R203, R35, -INF , !P4 ;  /* 0xff80000023cb7808 */ /* 0x000fe40006000000 */
[----:B------:R-:W-:-:S02]  /*5d10*/  FSEL R200, R44, -INF , !P3 ;  /* 0xff8000002cc87808 */ /* 0x000fc40005800000 */
[C---:B------:R-:W-:Y:S01]  /*5d20*/  ISETP.LT.OR P2, PT, R4.reuse, R239, P2 ;  /* 0x000000ef0400720c */ /* 0x040fe20001741670 */
[C---:B------:R-:W-:Y:S01]  /*5d30*/  HMMA.16816.F32 R32, R12.reuse, R24, R144 ;  /* 0x000000180c20723c */ /* 0x040fe20000001890 */
[C---:B------:R-:W-:Y:S02]  /*5d40*/  ISETP.LT.OR P0, PT, R4.reuse, R237, P0 ;  /* 0x000000ed0400720c */ /* 0x040fe40000701670 */
[----:B------:R-:W-:Y:S01]  /*5d50*/  ISETP.LT.OR P1, PT, R4, R235, P1 ;  /* 0x000000eb0400720c */ /* 0x000fe20000f21670 */
[----:B------:R-:W-:Y:S01]  /*5d60*/  VIADD R4, R0, 0x60 ;  /* 0x0000006000047836 */ /* 0x000fe20000000000 */
[C---:B------:R-:W-:Y:S01]  /*5d70*/  ISETP.GE.AND P5, PT, R5.reuse, R249, PT ;  /* 0x000000f90500720c */ /* 0x040fe20003fa6270 */
[----:B------:R-:W-:Y:S01]  /*5d80*/  HMMA.16816.F32 R52, R12, R28, R160 ;  /* 0x0000001c0c34723c */ /* 0x000fe200000018a0 */
[C---:B------:R-:W-:Y:S02]  /*5d90*/  ISETP.GE.AND P4, PT, R5.reuse, R245, PT ;  /* 0x000000f50500720c */ /* 0x040fe40003f86270 */
[----:B------:R-:W-:-:S02]  /*5da0*/  ISETP.GE.AND P6, PT, R5, R247, PT ;  /* 0x000000f70500720c */ /* 0x000fc40003fc6270 */
[C---:B------:R-:W-:Y:S01]  /*5db0*/  ISETP.GE.AND P3, PT, R5.reuse, R243, PT ;  /* 0x000000f30500720c */ /* 0x040fe20003f66270 */
[----:B------:R-:W-:Y:S01]  /*5dc0*/  HMMA.16816.F32 R24, R12, R26, R164 ;  /* 0x0000001a0c18723c */ /* 0x000fe200000018a4 */
[C---:B------:R-:W-:Y:S02]  /*5dd0*/  ISETP.LT.OR P5, PT, R5.reuse, R241, P5 ;  /* 0x000000f10500720c */ /* 0x040fe40002fa1670 */
[C---:B------:R-:W-:Y:S02]  /*5de0*/  ISETP.LT.OR P4, PT, R5.reuse, R239, P4 ;  /* 0x000000ef0500720c */ /* 0x040fe40002781670 */
[C---:B------:R-:W-:Y:S02]  /*5df0*/  ISETP.LT.OR P6, PT, R5.reuse, R237, P6 ;  /* 0x000000ed0500720c */ /* 0x040fe400037c1670 */
[----:B------:R-:W-:Y:S01]  /*5e00*/  ISETP.LT.OR P3, PT, R5, R235, P3 ;  /* 0x000000eb0500720c */ /* 0x000fe20001f61670 */
[----:B------:R-:W-:Y:S01]  /*5e10*/  VIADD R5, R0, 0x61 ;  /* 0x0000006100057836 */ /* 0x000fe20000000000 */
[----:B------:R-:W-:-:S02]  /*5e20*/  FMNMX.FTZ R6, R80, R77, !PT ;  /* 0x0000004d50067209 */ /* 0x000fc40007810000 */
[----:B------:R-:W-:Y:S02]  /*5e30*/  FSEL R207, R46, -INF , !P2 ;  /* 0xff8000002ecf7808 */ /* 0x000fe40005000000 */
[----:B------:R-:W-:Y:S02]  /*5e40*/  FSEL R196, R40, -INF , !P0 ;  /* 0xff80000028c47808 */ /* 0x000fe40004000000 */
[C---:B------:R-:W-:Y:S02]  /*5e50*/  ISETP.GE.AND P2, PT, R4.reuse, R249, PT ;  /* 0x000000f90400720c */ /* 0x040fe40003f46270 */
[----:B------:R-:W-:Y:S02]  /*5e60*/  ISETP.GE.AND P0, PT, R4, R245, PT ;  /* 0x000000f50400720c */ /* 0x000fe40003f06270 */
[----:B------:R-:W-:Y:S02]  /*5e70*/  FMNMX.FTZ R6, R83, R6, !PT ;  /* 0x0000000653067209 */ /* 0x000fe40007810000 */
[----:B------:R-:W-:-:S02]  /*5e80*/  FSEL R193, R45, -INF , !P5 ;  /* 0xff8000002dc17808 */ /* 0x000fc40006800000 */
[C---:B------:R-:W-:Y:S02]  /*5e90*/  ISETP.LT.OR P2, PT, R4.reuse, R241, P2 ;  /* 0x000000f10400720c */ /* 0x040fe40001741670 */
[----:B------:R-:W-:Y:S02]  /*5ea0*/  ISETP.LT.OR P0, PT, R4, R239, P0 ;  /* 0x000000ef0400720c */ /* 0x000fe40000701670 */
[----:B------:R-:W-:Y:S02]  /*5eb0*/  ISETP.GE.AND P5, PT, R5, R249, PT ;  /* 0x000000f90500720c */ /* 0x000fe40003fa6270 */
[----:B------:R-:W-:Y:S02]  /*5ec0*/  FMNMX.FTZ R6, R76, R6, !PT ;  /* 0x000000064c067209 */ /* 0x000fe40007810000 */
[----:B------:R-:W-:Y:S02]  /*5ed0*/  FSEL R202, R47, -INF , !P4 ;  /* 0xff8000002fca7808 */ /* 0x000fe40006000000 */
[----:B------:R-:W-:-:S02]  /*5ee0*/  ISETP.LT.OR P4, PT, R5, R241, P5 ;  /* 0x000000f10500720c */ /* 0x000fc40002f81670 */
[----:B------:R-:W-:Y:S02]  /*5ef0*/  FSEL R190, R16, -INF , !P2 ;  /* 0xff80000010be7808 */ /* 0x000fe40005000000 */
[----:B------:R-:W-:Y:S01]  /*5f00*/  FSEL R201, R18, -INF , !P0 ;  /* 0xff80000012c97808 */ /* 0x000fe20004000000 */
[----:B------:R-:W-:Y:S01]  /*5f10*/  VIADD R18, R0, 0x78 ;  /* 0x0000007800127836 */ /* 0x000fe20000000000 */
[C---:B------:R-:W-:Y:S02]  /*5f20*/  ISETP.GE.AND P5, PT, R5.reuse, R245, PT ;  /* 0x000000f50500720c */ /* 0x040fe40003fa6270 */
[C---:B------:R-:W-:Y:S02]  /*5f30*/  ISETP.GE.AND P2, PT, R5.reuse, R247, PT ;  /* 0x000000f70500720c */ /* 0x040fe40003f46270 */
[----:B------:R-:W-:Y:S02]  /*5f40*/  ISETP.GE.AND P0, PT, R5, R243, PT ;  /* 0x000000f30500720c */ /* 0x000fe40003f06270 */
[----:B------:R-:W-:-:S02]  /*5f50*/  FMNMX.FTZ R6, R67, R6, !PT ;  /* 0x0000000643067209 */ /* 0x000fc40007810000 */
[C---:B------:R-:W-:Y:S02]  /*5f60*/  ISETP.LT.OR P5, PT, R5.reuse, R239, P5 ;  /* 0x000000ef0500720c */ /* 0x040fe40002fa1670 */
[C---:B------:R-:W-:Y:S02]  /*5f70*/  ISETP.LT.OR P2, PT, R5.reuse, R237, P2 ;  /* 0x000000ed0500720c */ /* 0x040fe40001741670 */
[----:B------:R-:W-:Y:S02]  /*5f80*/  ISETP.LT.OR P0, PT, R5, R235, P0 ;  /* 0x000000eb0500720c */ /* 0x000fe40000701670 */
[----:B------:R-:W-:Y:S02]  /*5f90*/  FMNMX.FTZ R5, R66, R6, !PT ;  /* 0x0000000642057209 */ /* 0x000fe40007810000 */
[----:B------:R-:W-:Y:S02]  /*5fa0*/  FSEL R198, R42, -INF , !P1 ;  /* 0xff8000002ac67808 */ /* 0x000fe40004800000 */
[----:B------:R-:W-:-:S02]  /*5fb0*/  FSEL R194, R41, -INF , !P6 ;  /* 0xff80000029c27808 */ /* 0x000fc40007000000 */
[C---:B------:R-:W-:Y:S02]  /*5fc0*/  ISETP.GE.AND P1, PT, R4.reuse, R247, PT ;  /* 0x000000f70400720c */ /* 0x040fe40003f26270 */
[C---:B------:R-:W-:Y:S02]  /*5fd0*/  ISETP.GE.AND P6, PT, R4.reuse, R243, PT ;  /* 0x000000f30400720c */ /* 0x040fe40003fc6270 */
[----:B------:R-:W-:Y:S02]  /*5fe0*/  FMNMX.FTZ R5, R65, R5, !PT ;  /* 0x0000000541057209 */ /* 0x000fe40007810000 */
[C---:B------:R-:W-:Y:S02]  /*5ff0*/  ISETP.LT.OR P1, PT, R4.reuse, R237, P1 ;  /* 0x000000ed0400720c */ /* 0x040fe40000f21670 */
[----:B------:R-:W-:Y:S01]  /*6000*/  ISETP.LT.OR P6, PT, R4, R235, P6 ;  /* 0x000000eb0400720c */ /* 0x000fe200037c1670 */
[----:B------:R-:W-:Y:S01]  /*6010*/  VIADD R4, R0, 0x68 ;  /* 0x0000006800047836 */ /* 0x000fe20000000000 */
[----:B------:R-:W-:-:S02]  /*6020*/  FMNMX.FTZ R5, R64, R5, !PT ;  /* 0x0000000540057209 */ /* 0x000fc40007810000 */
[----:B------:R-:W-:Y:S02]  /*6030*/  FSEL R197, R43, -INF , !P3 ;  /* 0xff8000002bc57808 */ /* 0x000fe40005800000 */
[----:B------:R-:W-:Y:S02]  /*6040*/  FSEL R212, R32, -INF , !P1 ;  /* 0xff80000020d47808 */ /* 0x000fe40004800000 */
[----:B------:R-:W-:Y:S02]  /*6050*/  FSEL R213, R34, -INF , !P6 ;  /* 0xff80000022d57808 */ /* 0x000fe40007000000 */
[----:B------:R-:W-:Y:S02]  /*6060*/  FSEL R162, R17, -INF , !P4 ;  /* 0xff80000011a27808 */ /* 0x000fe40006000000 */
[C---:B------:R-:W-:Y:S02]  /*6070*/  ISETP.GE.AND P3, PT, R4.reuse, R249, PT ;  /* 0x000000f90400720c */ /* 0x040fe40003f66270 */
[----:B------:R-:W-:-:S02]  /*6080*/  ISETP.GE.AND P1, PT, R4, R245, PT ;  /* 0x000000f50400720c */ /* 0x000fc40003f26270 */
[C---:B------:R-:W-:Y:S02]  /*6090*/  ISETP.GE.AND P6, PT, R4.reuse, R247, PT ;  /* 0x000000f70400720c */ /* 0x040fe40003fc6270 */
[----:B------:R-:W-:Y:S02]  /*60a0*/  ISETP.GE.AND P4, PT, R4, R243, PT ;  /* 0x000000f30400720c */ /* 0x000fe40003f86270 */
[----:B------:R-:W-:Y:S02]  /*60b0*/  FMNMX.FTZ R5, R154, R5, !PT ;  /* 0x000000059a057209 */ /* 0x000fe40007810000 */
[C---:B------:R-:W-:Y:S02]  /*60c0*/  ISETP.LT.OR P3, PT, R4.reuse, R241, P3 ;  /* 0x000000f10400720c */ /* 0x040fe40001f61670 */
[C---:B------:R-:W-:Y:S02]  /*60d0*/  ISETP.LT.OR P1, PT, R4.reuse, R239, P1 ;  /* 0x000000ef0400720c */ /* 0x040fe40000f21670 */
[----:B------:R-:W-:-:S02]  /*60e0*/  ISETP.LT.OR P6, PT, R4, R237, P6 ;  /* 0x000000ed0400720c */ /* 0x000fc400037c1670 */
[----:B------:R-:W-:Y:S01]  /*60f0*/  ISETP.LT.OR P4, PT, R4, R235, P4 ;  /* 0x000000eb0400720c */ /* 0x000fe20002781670 */
[----:B------:R-:W-:Y:S01]  /*6100*/  VIADD R4, R0, 0x69 ;  /* 0x0000006900047836 */ /* 0x000fe20000000000 */
[----:B------:R-:W-:Y:S02]  /*6110*/  FMNMX.FTZ R5, R134, R5, !PT ;  /* 0x0000000586057209 */ /* 0x000fe40007810000 */
[----:B------:R-:W-:Y:S01]  /*6120*/  FSEL R195, R19, -INF , !P5 ;  /* 0xff80000013c37808 */ /* 0x000fe20006800000 */
[----:B------:R-:W-:Y:S01]  /*6130*/  VIADD R19, R0, 0x79 ;  /* 0x0000007900137836 */ /* 0x000fe20000000000 */
[----:B------:R-:W-:Y:S02]  /*6140*/  FMNMX.FTZ R5, R126, R5, !PT ;  /* 0x000000057e057209 */ /* 0x000fe40007810000 */
[----:B------:R-:W-:Y:S02]  /*6150*/  ISETP.GE.AND P5, PT, R4, R249, PT ;  /* 0x000000f90400720c */ /* 0x000fe40003fa6270 */
[----:B------:R-:W-:-:S02]  /*6160*/  FMNMX.FTZ R5, R116, R5, !PT ;  /* 0x0000000574057209 */ /* 0x000fc40007810000 */
[----:B------:R-:W-:Y:S02]  /*6170*/  FSEL R208, R33, -INF , !P2 ;  /* 0xff80000021d07808 */ /* 0x000fe40005000000 */
[----:B------:R-:W-:Y:S02]  /*6180*/  FSEL R210, R35, -INF , !P0 ;  /* 0xff80000023d27808 */ /* 0x000fe40004000000 */
[----:B------:R-:W-:Y:S01]  /*6190*/  ISETP.LT.OR P2, PT, R4, R241, P5 ;  /* 0x000000f10400720c */ /* 0x000fe20002f41670 */
[-C--:B------:R-:W-:Y:S01]  /*61a0*/  HMMA.16816.F32 R32, R12, R30.reuse, R168 ;  /* 0x0000001e0c20723c */ /* 0x080fe200000018a8 */
[----:B------:R-:W-:Y:S02]  /*61b0*/  FSEL R160, R8, -INF , !P3 ;  /* 0xff80000008a07808 */ /* 0x000fe40005800000 */
[C---:B------:R-:W-:Y:S02]  /*61c0*/  ISETP.GE.AND P0, PT, R4.reuse, R245, PT ;  /* 0x000000f50400720c */ /* 0x040fe40003f06270 */
[C---:B------:R-:W-:Y:S01]  /*61d0*/  ISETP.GE.AND P5, PT, R4.reuse, R247, PT ;  /* 0x000000f70400720c */ /* 0x040fe20003fa6270 */
[----:B------:R-:W-:Y:S01]  /*61e0*/  HMMA.16816.F32 R28, R20, R30, R56 ;  /* 0x0000001e141c723c */ /* 0x000fe20000001838 */
[----:B------:R-:W-:-:S02]  /*61f0*/  ISETP.GE.AND P3, PT, R4, R243, PT ;  /* 0x000000f30400720c */ /* 0x000fc40003f66270 */
[----:B------:R-:W-:Y:S02]  /*6200*/  FMNMX.FTZ R5, R180, R5, !PT ;  /* 0x00000005b4057209 */ /* 0x000fe40007810000 */
[C---:B------:R-:W-:Y:S02]  /*6210*/  ISETP.LT.OR P0, PT, R4.reuse, R239, P0 ;  /* 0x000000ef0400720c */ /* 0x040fe40000701670 */
[C---:B------:R-:W-:Y:S02]  /*6220*/  ISETP.LT.OR P5, PT, R4.reuse, R237, P5 ;  /* 0x000000ed0400720c */ /* 0x040fe40002fa1670 */
[----:B------:R-:W-:Y:S02]  /*6230*/  ISETP.LT.OR P3, PT, R4, R235, P3 ;  /* 0x000000eb0400720c */ /* 0x000fe40001f61670 */
[----:B------:R-:W-:Y:S01]  /*6240*/  FMNMX.FTZ R4, R172, R5, !PT ;  /* 0x00000005ac047209 */ /* 0x000fe20007810000 */
[----:B------:R-:W-:Y:S01]  /*6250*/  VIADD R5, R0, 0x70 ;  /* 0x0000007000057836 */ /* 0x000fe20000000000 */
[----:B------:R-:W-:-:S02]  /*6260*/  FSEL R146, R9, -INF , !P2 ;  /* 0xff80000009927808 */ /* 0x000fc40005000000 */
[----:B------:R-:W-:Y:S02]  /*6270*/  FMNMX.FTZ R4, R151, R4, !PT ;  /* 0x0000000497047209 */ /* 0x000fe40007810000 */
[----:B------:R-:W-:Y:S02]  /*6280*/  FSEL R163, R11, -INF , !P0 ;  /* 0xff8000000ba37808 */ /* 0x000fe40004000000 */
[----:B------:R-:W-:Y:S01]  /*6290*/  FMNMX.FTZ R6, R108, R4, !PT ;  /* 0x000000046c067209 */ /* 0x000fe20007810000 */
[----:B------:R-:W-:Y:S01]  /*62a0*/  VIADD R4, R0, 0x71 ;  /* 0x0000007100047836 */ /* 0x000fe20000000000 */
[-C--:B------:R-:W-:Y:S02]  /*62b0*/  ISETP.GE.AND P0, PT, R5, R249.reuse, PT ;  /* 0x000000f90500720c */ /* 0x080fe40003f06270 */
[----:B------:R-:W-:Y:S02]  /*62c0*/  FMNMX.FTZ R6, R192, R6, !PT ;  /* 0x00000006c0067209 */ /* 0x000fe40007810000 */
[----:B------:R-:W-:-:S02]  /*62d0*/  ISETP.GE.AND P2, PT, R4, R249, PT ;  /* 0x000000f90400720c */ /* 0x000fc40003f46270 */
[----:B------:R-:W-:Y:S02]  /*62e0*/  FMNMX.FTZ R6, R186, R6, !PT ;  /* 0x00000006ba067209 */ /* 0x000fe40007810000 */
[-C--:B------:R-:W-:Y:S02]  /*62f0*/  ISETP.LT.OR P0, PT, R5, R241.reuse, P0 ;  /* 0x000000f10500720c */ /* 0x080fe40000701670 */
[----:B------:R-:W-:Y:S02]  /*6300*/  FMNMX.FTZ R6, R182, R6, !PT ;  /* 0x00000006b6067209 */ /* 0x000fe40007810000 */
[----:B------:R-:W-:Y:S02]  /*6310*/  ISETP.LT.OR P2, PT, R4, R241, P2 ;  /* 0x000000f10400720c */ /* 0x000fe40001741670 */
[----:B------:R-:W-:Y:S02]  /*6320*/  FMNMX.FTZ R6, R176, R6, !PT ;  /* 0x00000006b0067209 */ /* 0x000fe40007810000 */
[----:B------:R-:W-:-:S02]  /*6330*/  FSEL R168, R10, -INF , !P1 ;  /* 0xff8000000aa87808 */ /* 0x000fc40004800000 */
[----:B------:R-:W-:Y:S02]  /*6340*/  FMNMX.FTZ R6, R209, R6, !PT ;  /* 0x00000006d1067209 */ /* 0x000fe40007810000 */
[----:B------:R-:W-:Y:S02]  /*6350*/  FSEL R145, R36, -INF , !P0 ;  /* 0xff80000024917808 */ /* 0x000fe40004000000 */
[----:B------:R-:W-:Y:S02]  /*6360*/  FSEL R143, R37, -INF , !P2 ;  /* 0xff800000258f7808 */ /* 0x000fe40005000000 */
[C---:B------:R-:W-:Y:S02]  /*6370*/  ISETP.GE.AND P1, PT, R5.reuse, R245, PT ;  /* 0x000000f50500720c */ /* 0x040fe40003f26270 */
[C---:B------:R-:W-:Y:S02]  /*6380*/  ISETP.GE.AND P0, PT, R5.reuse, R247, PT ;  /* 0x000000f70500720c */ /* 0x040fe40003f06270 */
[----:B------:R-:W-:-:S02]  /*6390*/  ISETP.GE.AND P2, PT, R5, R243, PT ;  /* 0x000000f30500720c */ /* 0x000fc40003f46270 */
[----:B------:R-:W-:Y:S02]  /*63a0*/  FMNMX.FTZ R6, R206, R6, !PT ;  /* 0x00000006ce067209 */ /* 0x000fe40007810000 */
[C---:B------:R-:W-:Y:S02]  /*63b0*/  ISETP.LT.OR P1, PT, R5.reuse, R239, P1 ;  /* 0x000000ef0500720c */ /* 0x040fe40000f21670 */
[C---:B------:R-:W-:Y:S02]  /*63c0*/  ISETP.LT.OR P0, PT, R5.reuse, R237, P0 ;  /* 0x000000ed0500720c */ /* 0x040fe40000701670 */
[----:B------:R-:W-:Y:S02]  /*63d0*/  ISETP.LT.OR P2, PT, R5, R235, P2 ;  /* 0x000000eb0500720c */ /* 0x000fe40001741670 */
[----:B------:R-:W-:Y:S02]  /*63e0*/  FMNMX.FTZ R5, R88, R86, !PT ;  /* 0x0000005658057209 */ /* 0x000fe40007810000 */
[----:B------:R-:W-:-:S02]  /*63f0*/  FMNMX.FTZ R6, R200, R6, !PT ;  /* 0x00000006c8067209 */ /* 0x000fc40007810000 */
[----:B------:R-:W-:Y:S02]  /*6400*/  FMNMX.FTZ R0, R115, R5, !PT ;  /* 0x0000000573007209 */ /* 0x000fe40007810000 */
[----:B------:R-:W-:Y:S02]  /*6410*/  FMNMX.FTZ R6, R193, R6, !PT ;  /* 0x00000006c1067209 */ /* 0x000fe40007810000 */
[----:B------:R-:W-:Y:S02]  /*6420*/  FSEL R161, R38, -INF , !P1 ;  /* 0xff80000026a17808 */ /* 0x000fe40004800000 */
[----:B------:R-:W-:Y:S02]  /*6430*/  ISETP.GE.AND P1, PT, R4, R245, PT ;  /* 0x000000f50400720c */ /* 0x000fe40003f26270 */
[----:B------:R-:W-:Y:S02]  /*6440*/  FMNMX.FTZ R5, R114, R0, !PT ;  /* 0x0000000072057209 */ /* 0x000fe40007810000 */
[----:B------:R-:W-:-:S02]  /*6450*/  FMNMX.FTZ R6, R190, R6, !PT ;  /* 0x00000006be067209 */ /* 0x000fc40007810000 */
[----:B------:R-:W-:Y:S02]  /*6460*/  ISETP.LT.OR P1, PT, R4, R239, P1 ;  /* 0x000000ef0400720c */ /* 0x000fe40000f21670 */
[----:B------:R-:W-:Y:S02]  /*6470*/  FMNMX.FTZ R0, R90, R89, !PT ;  /* 0x000000595a007209 */ /* 0x000fe40007810000 */
[----:B------:R-:W-:Y:S02]  /*6480*/  FMNMX.FTZ R5, R106, R5, !PT ;  /* 0x000000056a057209 */ /* 0x000fe40007810000 */
[----:B------:R-:W-:Y:S02]  /*6490*/  FMNMX.FTZ R6, R162, R6, !PT ;  /* 0x00000006a2067209 */ /* 0x000fe40007810000 */
[----:B------:R-:W-:Y:S02]  /*64a0*/  FSEL R147, R39, -INF , !P1 ;  /* 0xff80000027937808 */ /* 0x000fe40004800000 */
[----:B------:R-:W-:-:S02]  /*64b0*/  FMNMX.FTZ R0, R85, R0, !PT ;  /* 0x0000000055007209 */ /* 0x000fc40007810000 */
[----:B------:R-:W-:Y:S02]  /*64c0*/  ISETP.GE.AND P1, PT, R18, R249, PT ;  /* 0x000000f91200720c */ /* 0x000fe40003f26270 */
[----:B------:R-:W-:Y:S02]  /*64d0*/  FMNMX.FTZ R5, R99, R5, !PT ;  /* 0x0000000563057209 */ /* 0x000fe40007810000 */
[----:B------:R-:W-:Y:S02]  /*64e0*/  FMNMX.FTZ R7, R160, R6, !PT ;  /* 0x00000006a0077209 */ /* 0x000fe40007810000 */
[----:B------:R-:W-:Y:S02]  /*64f0*/  FMNMX.FTZ R0, R84, R0, !PT ;  /* 0x0000000054007209 */ /* 0x000fe40007810000 */
[----:B------:R-:W-:Y:S02]  /*6500*/  ISETP.LT.OR P1, PT, R18, R241, P1 ;  /* 0x000000f11200720c */ /* 0x000fe40000f21670 */
[----:B------:R-:W-:-:S02]  /*6510*/  FMNMX.FTZ R5, R105, R5, !PT ;  /* 0x0000000569057209 */ /* 0x000fc40007810000 */
[----:B------:R-:W-:Y:S02]  /*6520*/  FSEL R169, R52, -INF , !P0 ;  /* 0xff80000034a97808 */ /* 0x000fe40004000000 */
[----:B------:R-:W-:Y:S02]  /*6530*/  FMNMX.FTZ R7, R146, R7, !PT ;  /* 0x0000000792077209 */ /* 0x000fe40007810000 */
[----:B------:R-:W-:Y:S02]  /*6540*/  PLOP3.LUT P0, PT, PT, PT, UP0, 0x80, 0x0 ;  /* 0x000000000000781c */ /* 0x000fe40003f0f008 */
        /* <DEDUP_REMOVED lines=9> */
[----:B------:R-:W-:Y:S02]  /*65e0*/  FMNMX.FTZ R6, R82, R0, !PT ;  /* 0x0000000052067209 */ /* 0x000fe40007810000 */
[----:B------:R-:W-:Y:S02]  /*65f0*/  FMNMX.FTZ R0, R132, R5, !PT ;  /* 0x0000000584007209 */ /* 0x000fe40007810000 */
[----:B------:R-:W-:Y:S02]  /*6600*/  FSEL R140, R29, -INF , !P1 ;  /* 0xff8000001d8c7808 */ /* 0x000fe40004800000 */
[----:B------:R-:W-:Y:S02]  /*6610*/  FMNMX.FTZ R5, R141, R7, !PT ;  /* 0x000000078d057209 */ /* 0x000fe40007810000 */
[----:B------:R-:W-:Y:S02]  /*6620*/  FMNMX.FTZ R21, R81, R6, !PT ;  /* 0x0000000651157209 */ /* 0x000fe40007810000 */
[----:B------:R-:W-:-:S02]  /*6630*/  FMNMX.FTZ R22, R125, R0, !PT ;  /* 0x000000007d167209 */ /* 0x000fc40007810000 */
[----:B------:R-:W-:Y:S01]  /*6640*/  FMNMX.FTZ R20, R140, R5, !PT ;  /* 0x000000058c147209 */ /* 0x000fe20007810000 */
[----:B------:R-:W-:Y:S06]  /*6650*/  @!P0 BRA `(.L_x_605) ;  /* 0x00000000009c8947 */ /* 0x000fec0003800000 */
[----:B------:R-:W2:Y:S01]  /*6660*/  LDL.64 R250, [R1+0x110] ;  /* 0x0001100001fa7983 */ /* 0x000ea20000100a00 */
[----:B------:R-:W-:Y:S02]  /*6670*/  UIADD3 UR6, UR15, -0x2, URZ ;  /* 0xfffffffe0f067890 */ /* 0x000fe4000fffe03f */
[----:B------:R-:W-:Y:S02]  /*6680*/  USHF.L.U32 UR22, UR10, 0x5, URZ ;  /* 0x000000050a167899 */ /* 0x000fe4000800063f */
[----:B------:R-:W-:Y:S02]  /*6690*/  USHF.R.S32.HI UR20, URZ, 0x1f, UR6 ;  /* 0x0000001f3f147899 */ /* 0x000fe40008011406 */
[----:B------:R-:W-:Y:S01]  /*66a0*/  UIMAD UR30, UR30, UR6, URZ ;  /* 0x000000061e1e72a4 */ /* 0x000fe2000f8e023f */
[----:B------:R-:W-:Y:S02]  /*66b0*/  IMAD.U32 R0, RZ, RZ, UR6 ;  /* 0x00000006ff007e24 */ /* 0x000fe4000f8e00ff */
[----:B------:R-:W-:Y:S01]  /*66c0*/  ULDC.64 UR6, c[0x0][0x218] ;  /* 0x0000860000067ab9 */ /* 0x000fe20000000a00 */
[----:B------:R-:W-:Y:S01]  /*66d0*/  UIMAD UR20, UR20, UR31, UR30 ;  /* 0x0000001f141472a4 */ /* 0x000fe2000f8e021e */
[----:B--2---:R-:W-:-:S05]  /*66e0*/  IMAD.WIDE.U32 R6, R0, UR31, R250 ;  /* 0x0000001f00067c25 */ /* 0x004fca000f8e00fa */
[----:B------:R-:W-:Y:S01]  /*66f0*/  VIADD R0, R7, UR20 ;  /* 0x0000001407007c36 */ /* 0x000fe20008000000 */
[----:B------:R-:W-:Y:S01]  /*6700*/  LEA R8, P1, R6, UR6, 0x1 ;  /* 0x0000000606087c11 */ /* 0x000fe2000f8208ff */
[----:B------:R-:W-:-:S03]  /*6710*/  USHF.L.U64.HI UR6, UR10, 0x5, UR11 ;  /* 0x000000050a067899 */ /* 0x000fc6000801020b */
[----:B------:R-:W-:Y:S02]  /*6720*/  LEA.HI.X R9, R6, UR7, R0, 0x1, P1 ;  /* 0x0000000706097c11 */ /* 0x000fe400088f0c00 */
[----:B------:R-:W-:-:S03]  /*6730*/  IADD3 R6, P1, R8, UR22, RZ ;  /* 0x0000001608067c10 */ /* 0x000fc6000ff3e0ff */
[----:B------:R-:W-:Y:S01]  /*6740*/  @!PT LDS RZ, [RZ] ;  /* 0x00000000fffff984 */ /* 0x000fe20000000800 */
[----:B------:R-:W-:Y:S01]  /*6750*/  @!PT LDS RZ, [RZ] ;  /* 0x00000000fffff984 */ /* 0x000fe20000000800 */
[----:B------:R-:W-:Y:S01]  /*6760*/  @!PT LDS RZ, [RZ] ;  /* 0x00000000fffff984 */ /* 0x000fe20000000800 */
[----:B------:R-:W-:Y:S01]  /*6770*/  LDGSTS.E.BYPASS.LTC128B.128 [R234+0x4000], desc[UR16][R8.64] ;  /* 0x0400000008ea7fae */ /* 0x000fe2000b901d50 */
[----:B------:R-:W-:Y:S02]  /*6780*/  IADD3.X R7, R9, UR6, RZ, P1, !PT ;  /* 0x0000000609077c10 */ /* 0x000fe40008ffe4ff */
[----:B------:R-:W-:-:S03]  /*6790*/  IADD3 R16, P1, R6, UR22, RZ ;  /* 0x0000001606107c10 */ /* 0x000fc6000ff3e0ff */
[----:B------:R1:W-:Y:S01]  /*67a0*/  LDGSTS.E.BYPASS.LTC128B.128 [R234+0x4800], desc[UR16][R6.64] ;  /* 0x0480000006ea7fae */ /* 0x0003e2000b901d50 */
        /* <DEDUP_REMOVED lines=9> */
[----:B------:R-:W-:-:S05]  /*6840*/  IADD3.X R11, R13, UR6, RZ, P1, !PT ;  /* 0x000000060d0b7c10 */ /* 0x000fca0008ffe4ff */
[----:B------:R2:W-:Y:S01]  /*6850*/  LDGSTS.E.BYPASS.LTC128B.128 [R234+0x6800], desc[UR16][R10.64] ;  /* 0x068000000aea7fae */ /* 0x0005e2000b901d50 */
[----:B-1----:R-:W-:-:S04]  /*6860*/  IADD3 R6, P1, R10, UR22, RZ ;  /* 0x000000160a067c10 */ /* 0x002fc8000ff3e0ff */
[----:B------:R-:W-:Y:S02]  /*6870*/  IADD3.X R7, R11, UR6, RZ, P1, !PT ;  /* 0x000000060b077c10 */ /* 0x000fe40008ffe4ff */
[----:B------:R-:W-:-:S03]  /*6880*/  IADD3 R8, P1, R6, UR22, RZ ;  /* 0x0000001606087c10 */ /* 0x000fc6000ff3e0ff */
[----:B------:R2:W-:Y:S01]  /*6890*/  LDGSTS.E.BYPASS.LTC128B.128 [R234+0x7000], desc[UR16][R6.64] ;  /* 0x0700000006ea7fae */ /* 0x0005e2000b901d50 */
[----:B------:R-:W-:-:S05]  /*68a0*/  IADD3.X R9, R7, UR6, RZ, P1, !PT ;  /* 0x0000000607097c10 */ /* 0x000fca0008ffe4ff */
[----:B------:R2:W-:Y:S04]  /*68b0*/  LDGSTS.E.BYPASS.LTC128B.128 [R234+0x7800], desc[UR16][R8.64] ;  /* 0x0780000008ea7fae */ /* 0x0005e8000b901d50 */
[----:B------:R-:W0:Y:S02]  /*68c0*/  LDGDEPBAR ;  /* 0x00000000000079af */ /* 0x000e240000000000 */
.L_x_605:
[----:B------:R-:W-:Y:S01]  /*68d0*/  FMNMX.FTZ R0, R113, R112, !PT ;  /* 0x0000007071007209 */ /* 0x000fe20007810000 */
[----:B--2---:R-:W1:Y:S01]  /*68e0*/  SHFL.BFLY PT, R7, R20, 0x2, 0x1f ;  /* 0x0c401f0014077f89 */ /* 0x004e6200000e0000 */
[----:B------:R-:W-:Y:S01]  /*68f0*/  FMNMX.FTZ R5, R153, R21, !PT ;  /* 0x0000001599057209 */ /* 0x000fe20007810000 */
[----:B------:R-:W-:Y:S01]  /*6900*/  ULDC UR20, c[0x0][0x2ec] ;  /* 0x0000bb0000147ab9 */ /* 0x000fe20000000800 */
        /* <DEDUP_REMOVED lines=21> */
[----:B------:R-:W-:Y:S01]  /*6a60*/  FSEL R144, R24, -INF , !P6 ;  /* 0xff80000018907808 */ /* 0x000fe20007000000 */
[----:B------:R-:W-:Y:S01]  /*6a70*/  STL [R1+0x12c], R222 ;  /* 0x00012cde01007387 */ /* 0x000fe20000100800 */
[----:B------:R-:W-:-:S02]  /*6a80*/  ISETP.GE.AND P6, PT, R4, R247, PT ;  /* 0x000000f70400720c */ /* 0x000fc40003fc6270 */
[C---:B------:R-:W-:Y:S01]  /*6a90*/  ISETP.GE.AND P1, PT, R4.reuse, R243, PT ;  /* 0x000000f30400720c */ /* 0x040fe20003f26270 */
[----:B------:R-:W-:Y:S01]  /*6aa0*/  STL [R1+0x128], R221 ;  /* 0x000128dd01007387 */ /* 0x000fe20000100800 */
[----:B------:R-:W-:Y:S02]  /*6ab0*/  FMNMX.FTZ R6, R109, R6, !PT ;  /* 0x000000066d067209 */ /* 0x000fe40007810000 */
[----:B------:R-:W-:Y:S01]  /*6ac0*/  FMNMX.FTZ R5, R159, R5, !PT ;  /* 0x000000059f057209 */ /* 0x000fe20007810000 */
[----:B------:R-:W-:Y:S01]  /*6ad0*/  STL [R1+0x124], R220 ;  /* 0x000124dc01007387 */ /* 0x000fe20000100800 */
[----:B------:R-:W-:Y:S02]  /*6ae0*/  FMNMX.FTZ R0, R155, R0, !PT ;  /* 0x000000009b007209 */ /* 0x000fe40007810000 */
[----:B------:R-:W-:Y:S01]  /*6af0*/  ISETP.LT.OR P6, PT, R4, R237, P6 ;  /* 0x000000ed0400720c */ /* 0x000fe200037c1670 */
[----:B------:R-:W-:Y:S01]  /*6b00*/  STL [R1+0x120], R135 ;  /* 0x0001208701007387 */ /* 0x000fe20000100800 */
[----:B------:R-:W-:-:S02]  /*6b10*/  FMNMX.FTZ R6, R188, R6, !PT ;  /* 0x00000006bc067209 */ /* 0x000fc40007810000 */
[----:B------:R-:W-:Y:S01]  /*6b20*/  ISETP.LT.OR P1, PT, R4, R235, P1 ;  /* 0x000000eb0400720c */ /* 0x000fe20000f21670 */
        /* <DEDUP_REMOVED lines=31> */
[----:B------:R-:W-:Y:S02]  /*6d20*/  FSEL R142, R53, -INF , !P6 ;  /* 0xff800000358e7808 */ /* 0x000fe40007000000 */
[----:B------:R-:W-:Y:S02]  /*6d30*/  FMNMX.FTZ R0, R187, R0, !PT ;  /* 0x00000000bb007209 */ /* 0x000fe40007810000 */
[----:B------:R-:W-:Y:S02]  /*6d40*/  ISETP.GE.AND P6, PT, R18, R245, PT ;  /* 0x000000f51200720c */ /* 0x000fe40003fc6270 */
[----:B------:R-:W-:-:S02]  /*6d50*/  FMNMX.FTZ R5, R195, R5, !PT ;  /* 0x00000005c3057209 */ /* 0x000fc40007810000 */
[----:B------:R-:W-:Y:S02]  /*6d60*/  FMNMX.FTZ R4, R194, R4, !PT ;  /* 0x00000004c2047209 */ /* 0x000fe40007810000 */
[----:B------:R-:W-:Y:S02]  /*6d70*/  FMNMX.FTZ R0, R183, R0, !PT ;  /* 0x00000000b7007209 */ /* 0x000fe40007810000 */
[----:B------:R-:W-:Y:S02]  /*6d80*/  ISETP.LT.OR P6, PT, R18, R239, P6 ;  /* 0x000000ef1200720c */ /* 0x000fe400037c1670 */
[----:B------:R-:W-:Y:S02]  /*6d90*/  FMNMX.FTZ R5, R168, R5, !PT ;  /* 0x00000005a8057209 */ /* 0x000fe40007810000 */
[----:B------:R-:W-:Y:S02]  /*6da0*/  FMNMX.FTZ R4, R212, R4, !PT ;  /* 0x00000004d4047209 */ /* 0x000fe40007810000 */
[----:B------:R-:W-:-:S02]  /*6db0*/  FMNMX.FTZ R0, R177, R0, !PT ;  /* 0x00000000b1007209 */ /* 0x000fc40007810000 */
[----:B------:R-:W-:Y:S02]  /*6dc0*/  FSEL R120, R30, -INF , !P6 ;  /* 0xff8000001e787808 */ /* 0x000fe40007000000 */
[----:B------:R-:W-:Y:S02]  /*6dd0*/  ISETP.GE.AND P6, PT, R19, R245, PT ;  /* 0x000000f51300720c */ /* 0x000fe40003fc6270 */
[----:B------:R-:W-:Y:S02]  /*6de0*/  FMNMX.FTZ R5, R163, R5, !PT ;  /* 0x00000005a3057209 */ /* 0x000fe40007810000 */
[----:B------:R-:W-:Y:S02]  /*6df0*/  FMNMX.FTZ R4, R208, R4, !PT ;  /* 0x00000004d0047209 */ /* 0x000fe40007810000 */
[----:B------:R-:W-:Y:S02]  /*6e00*/  FMNMX.FTZ R0, R205, R0, !PT ;  /* 0x00000000cd007209 */ /* 0x000fe40007810000 */
[----:B------:R-:W-:-:S02]  /*6e10*/  ISETP.LT.OR P6, PT, R19, R239, P6 ;  /* 0x000000ef1300720c */ /* 0x000fc400037c1670 */
[----:B-1----:R-:W-:Y:S02]  /*6e20*/  FMNMX.FTZ R71, R6, R7, !PT ;  /* 0x0000000706477209 */ /* 0x002fe40007810000 */
[----:B------:R-:W-:Y:S02]  /*6e30*/  FMNMX.FTZ R5, R161, R5, !PT ;  /* 0x00000005a1057209 */ /* 0x000fe40007810000 */
[----:B------:R-:W-:Y:S01]  /*6e40*/  FSEL R138, R25, -INF , !P5 ;  /* 0xff800000198a7808 */ /* 0x000fe20006800000 */
[----:B------:R-:W-:Y:S01]  /*6e50*/  FMUL.FTZ R7, R71, UR20 ;  /* 0x0000001447077c20 */ /* 0x000fe20008410000 */
[----:B------:R-:W-:Y:S02]  /*6e60*/  FMNMX.FTZ R6, R144, R4, !PT ;  /* 0x0000000490067209 */ /* 0x000fe40007810000 */
[----:B------:R-:W-:Y:S02]  /*6e70*/  FMNMX.FTZ R0, R203, R0, !PT ;  /* 0x00000000cb007209 */ /* 0x000fe40007810000 */
[----:B------:R-:W-:-:S02]  /*6e80*/  FSEL R121, R31, -INF , !P6 ;  /* 0xff8000001f797808 */ /* 0x000fc40007000000 */
[----:B------:R-:W-:Y:S02]  /*6e90*/  FMNMX.FTZ R4, R147, R5, !PT ;  /* 0x0000000593047209 */ /* 0x000fe40007810000 */
[-C--:B------:R-:W-:Y:S02]  /*6ea0*/  ISETP.GE.AND P6, PT, R18, R247.reuse, PT ;  /* 0x000000f71200720c */ /* 0x080fe40003fc6270 */
[----:B------:R-:W-:Y:S02]  /*6eb0*/  FMNMX.FTZ R5, R138, R6, !PT ;  /* 0x000000068a057209 */ /* 0x000fe40007810000 */
[----:B------:R-:W-:Y:S02]  /*6ec0*/  FMNMX.FTZ R0, R198, R0, !PT ;  /* 0x00000000c6007209 */ /* 0x000fe40007810000 */
[----:B------:R-:W-:Y:S02]  /*6ed0*/  FMNMX.FTZ R6, R120, R4, !PT ;  /* 0x0000000478067209 */ /* 0x000fe40007810000 */
[----:B------:R-:W-:-:S02]  /*6ee0*/  ISETP.GE.AND P5, PT, R19, R247, PT ;  /* 0x000000f71300720c */ /* 0x000fc40003fa6270 */
[----:B------:R-:W-:Y:S02]  /*6ef0*/  ISETP.LT.OR P6, PT, R18, R237, P6 ;  /* 0x000000ed1200720c */ /* 0x000fe400037c1670 */
[----:B------:R-:W-:Y:S02]  /*6f00*/  FMNMX.FTZ R4, R169, R5, !PT ;  /* 0x00000005a9047209 */ /* 0x000fe40007810000 */
[----:B------:R-:W-:Y:S02]  /*6f10*/  FMNMX.FTZ R0, R197, R0, !PT ;  /* 0x00000000c5007209 */ /* 0x000fe40007810000 */
[----:B------:R-:W-:Y:S02]  /*6f20*/  FMNMX.FTZ R6, R121, R6, !PT ;  /* 0x0000000679067209 */ /* 0x000fe40007810000 */
[----:B------:R-:W-:Y:S02]  /*6f30*/  ISETP.LT.OR P5, PT, R19, R237, P5 ;  /* 0x000000ed1300720c */ /* 0x000fe40002fa1670 */
[----:B------:R-:W-:Y:S01]  /*6f40*/  FSEL R137, R32, -INF , !P6 ;  /* 0xff80000020897808 */ /* 0x000fe20007000000 */
[----:B------:R-:W1:Y:S01]  /*6f50*/  SHFL.BFLY PT, R70, R6, 0x2, 0x1f ;  /* 0x0c401f0006467f89 */ /* 0x000e6200000e0000 */
[----:B------:R-:W-:-:S02]  /*6f60*/  FMNMX.FTZ R4, R142, R4, !PT ;  /* 0x000000048e047209 */ /* 0x000fc40007810000 */
[----:B------:R-:W-:Y:S02]  /*6f70*/  FMNMX.FTZ R0, R213, R0, !PT ;  /* 0x00000000d5007209 */ /* 0x000fe40007810000 */
[----:B------:R-:W-:Y:S02]  /*6f80*/  FSEL R136, R33, -INF , !P5 ;  /* 0xff80000021887808 */ /* 0x000fe40006800000 */
[----:B------:R-:W-:Y:S02]  /*6f90*/  FMNMX.FTZ R69, R137, R4, !PT ;  /* 0x0000000489457209 */ /* 0x000fe40007810000 */
[----:B------:R-:W-:Y:S02]  /*6fa0*/  FSETP.NEU.FTZ.AND P5, PT, R71, -INF , PT ;  /* 0xff8000004700780b */ /* 0x000fe40003fbd000 */
[----:B------:R-:W-:Y:S02]  /*6fb0*/  FSEL R131, R26, -INF , !P4 ;  /* 0xff8000001a837808 */ /* 0x000fe40006000000 */
[----:B------:R-:W-:-:S02]  /*6fc0*/  FMNMX.FTZ R4, R210, R0, !PT ;  /* 0x00000000d2047209 */ /* 0x000fc40007810000 */
[----:B------:R-:W-:Y:S02]  /*6fd0*/  FSEL R7, R7, RZ, P5 ;  /* 0x000000ff07077208 */ /* 0x000fe40002800000 */
[----:B------:R-:W-:Y:S02]  /*6fe0*/  FSEL R130, R27, -INF , !P3 ;  /* 0xff8000001b827808 */ /* 0x000fe40005800000 */
[----:B------:R-:W-:Y:S01]  /*6ff0*/  FMNMX.FTZ R4, R131, R4, !PT ;  /* 0x0000000483047209 */ /* 0x000fe20007810000 */
[----:B------:R-:W-:Y:S01]  /*7000*/  FFMA.FTZ R0, R80, UR20, -R7 ;  /* 0x0000001450007c23 */ /* 0x000fe20008010807 */
[----:B------:R-:W-:Y:S02]  /*7010*/  FMNMX.FTZ R69, R136, R69, !PT ;  /* 0x0000004588457209 */ /* 0x000fe40007810000 */
[----:B------:R-:W-:Y:S01]  /*7020*/  ISETP.GE.AND P6, PT, R18, R243, PT ;  /* 0x000000f31200720c */ /* 0x000fe20003fc6270 */
[----:B------:R2:W-:Y:S01]  /*7030*/  MUFU.EX2 R248, R0 ;  /* 0x0000000000f87308 */ /* 0x0005e20000000800 */
[----:B------:R-:W-:Y:S01]  /*7040*/  FSEL R129, R54, -INF , !P2 ;  /* 0xff80000036817808 */ /* 0x000fe20005000000 */
[----:B------:R-:W3:Y:S01]  /*7050*/  SHFL.BFLY PT, R5, R69, 0x2, 0x1f ;  /* 0x0c401f0045057f89 */ /* 0x000ee200000e0000 */
[----:B------:R-:W-:-:S02]  /*7060*/  FMNMX.FTZ R4, R130, R4, !PT ;  /* 0x0000000482047209 */ /* 0x000fc40007810000 */
[----:B------:R-:W-:Y:S02]  /*7070*/  FSEL R128, R55, -INF , !P1 ;  /* 0xff80000037807808 */ /* 0x000fe40004800000 */
[----:B------:R-:W-:Y:S02]  /*7080*/  ISETP.LT.OR P6, PT, R18, R235, P6 ;  /* 0x000000eb1200720c */ /* 0x000fe400037c1670 */
[----:B------:R-:W-:Y:S02]  /*7090*/  ISETP.GE.AND P1, PT, R19, R243, PT ;  /* 0x000000f31300720c */ /* 0x000fe40003f26270 */
[----:B------:R-:W-:Y:S02]  /*70a0*/  FMNMX.FTZ R4, R129, R4, !PT ;  /* 0x0000000481047209 */ /* 0x000fe40007810000 */
[----:B------:R-:W-:Y:S02]  /*70b0*/  ISETP.LT.OR P1, PT, R19, R235, P1 ;  /* 0x000000eb1300720c */ /* 0x000fe40000f21670 */
[----:B------:R-:W-:Y:S01]  /*70c0*/  FSEL R123, R34, -INF , !P6 ;  /* 0xff800000227b7808 */ /* 0x000fe20007000000 */
[----:B--2---:R-:W-:Y:S01]  /*70d0*/  FFMA.FTZ R0, R77, UR20, -R7 ;  /* 0x000000144d007c23 */ /* 0x004fe20008010807 */
[----:B------:R-:W-:-:S02]  /*70e0*/  FMNMX.FTZ R4, R128, R4, !PT ;  /* 0x0000000480047209 */ /* 0x000fc40007810000 */
[----:B------:R-:W-:Y:S01]  /*70f0*/  FSEL R122, R35, -INF , !P1 ;  /* 0xff800000237a7808 */ /* 0x000fe20004800000 */
[----:B------:R2:W-:Y:S01]  /*7100*/  MUFU.EX2 R252, R0 ;  /* 0x0000000000fc7308 */ /* 0x0005e20000000800 */
[----:B------:R-:W-:Y:S02]  /*7110*/  FMNMX.FTZ R4, R123, R4, !PT ;  /* 0x000000047b047209 */ /* 0x000fe40007810000 */
[----:B-1----:R-:W-:Y:S02]  /*7120*/  FMNMX.FTZ R70, R6, R70, !PT ;  /* 0x0000004606467209 */ /* 0x002fe40007810000 */
[----:B---3--:R-:W-:-:S03]  /*7130*/  FMNMX.FTZ R69, R69, R5, !PT ;  /* 0x0000000545457209 */ /* 0x008fc60007810000 */
[----:B------:R-:W1:Y:S04]  /*7140*/  SHFL.BFLY PT, R6, R70, 0x1, 0x1f ;  /* 0x0c201f0046067f89 */ /* 0x000e6800000e0000 */
[----:B------:R-:W3:Y:S01]  /*7150*/  SHFL.BFLY PT, R5, R69, 0x1, 0x1f ;  /* 0x0c201f0045057f89 */ /* 0x000ee200000e0000 */
[----:B--2---:R-:W-:-:S04]  /*7160*/  FFMA.FTZ R0, R83, UR20, -R7 ;  /* 0x0000001453007c23 */ /* 0x004fc80008010807 */
[----:B------:R2:W-:Y:S01]  /*7170*/  MUFU.EX2 R233, R0 ;  /* 0x0000000000e97308 */ /* 0x0005e20000000800 */
[----:B-1----:R-:W-:-:S04]  /*7180*/  FMNMX.FTZ R70, R70, R6, !PT ;  /* 0x0000000646467209 */ /* 0x002fc80007810000 */
[C---:B------:R-:W-:Y:S01]  /*7190*/  FSETP.NEU.FTZ.AND P1, PT, R70.reuse, -INF , PT ;  /* 0xff8000004600780b */ /* 0x040fe20003f3d000 */
[----:B------:R-:W-:Y:S01]  /*71a0*/  FMUL.FTZ R6, R70, UR20 ;  /* 0x0000001446067c20 */ /* 0x000fe20008410000 */
[----:B--2---:R-:W-:Y:S01]  /*71b0*/  FMNMX.FTZ R0, R122, R4, !PT ;  /* 0x000000047a007209 */ /* 0x004fe20007810000 */
[----:B------:R-:W-:Y:S01]  /*71c0*/  FFMA.FTZ R4, R76, UR20, -R7 ;  /* 0x000000144c047c23 */ /* 0x000fe20008010807 */
[----:B---3--:R-:W-:Y:S02]  /*71d0*/  FMNMX.FTZ R69, R69, R5, !PT ;  /* 0x0000000545457209 */ /* 0x008fe40007810000 */
[----:B------:R-:W-:Y:S01]  /*71e0*/  FSEL R6, R6, RZ, P1 ;  /* 0x000000ff06067208 */ /* 0x000fe20000800000 */
[----:B------:R-:W1:Y:S01]  /*71f0*/  SHFL.BFLY PT, R8, R0, 0x2, 0x1f ;  /* 0x0c401f0000087f89 */ /* 0x000e6200000e0000 */
[----:B------:R2:W-:Y:S01]  /*7200*/  MUFU.EX2 R240, R4 ;  /* 0x0000000400f07308 */ /* 0x0005e20000000800 */
[C---:B------:R-:W-:Y:S01]  /*7210*/  FMUL.FTZ R5, R69.reuse, UR20 ;  /* 0x0000001445057c20 */ /* 0x040fe20008410000 */
[----:B------:R-:W-:Y:S01]  /*7220*/  FSETP.NEU.FTZ.AND P1, PT, R69, -INF , PT ;  /* 0xff8000004500780b */ /* 0x000fe20003f3d000 */
[--C-:B------:R-:W-:Y:S01]  /*7230*/  FFMA.FTZ R120, R120, UR20, -R6.reuse ;  /* 0x0000001478787c23 */ /* 0x100fe20008010806 */
[----:B------:R-:W-:-:S02]  /*7240*/  FFMA.FTZ R121, R121, UR20, -R6 ;  /* 0x0000001479797c23 */ /* 0x000fc40008010806 */
[----:B------:R-:W-:Y:S01]  /*7250*/  FSEL R5, R5, RZ, P1 ;  /* 0x000000ff05057208 */ /* 0x000fe20000800000 */
[----:B--2---:R-:W-:-:S04]  /*7260*/  FFMA.FTZ R4, R67, UR20, -R7 ;  /* 0x0000001443047c23 */ /* 0x004fc80008010807 */
[----:B------:R2:W-:Y:S01]  /*7270*/  MUFU.EX2 R234, R4 ;  /* 0x0000000400ea7308 */ /* 0x0005e20000000800 */
[----:B-1----:R-:W-:-:S05]  /*7280*/  FMNMX.FTZ R0, R0, R8, !PT ;  /* 0x0000000800007209 */ /* 0x002fca0007810000 */
[----:B------:R-:W1:Y:S01]  /*7290*/  SHFL.BFLY PT, R68, R0, 0x1, 0x1f ;  /* 0x0c201f0000447f89 */ /* 0x000e6200000e0000 */
[----:B--2---:R-:W-:-:S04]  /*72a0*/  FFMA.FTZ R4, R66, UR20, -R7 ;  /* 0x0000001442047c23 */ /* 0x004fc80008010807 */
[----:B------:R2:W-:Y:S01]  /*72b0*/  MUFU.EX2 R238, R4 ;  /* 0x0000000400ee7308 */ /* 0x0005e20000000800 */
[----:B-1----:R-:W-:Y:S01]  /*72c0*/  FMNMX.FTZ R68, R0, R68, !PT ;  /* 0x0000004400447209 */ /* 0x002fe20007810000 */
[----:B------:R-:W-:-:S03]  /*72d0*/  FFMA.FTZ R0, R84, UR20, -R5 ;  /* 0x0000001454007c23 */ /* 0x000fc60008010805 */
[----:B------:R-:W-:-:S03]  /*72e0*/  FSETP.NEU.FTZ.AND P1, PT, R68, -INF , PT ;  /* 0xff8000004400780b */ /* 0x000fc60003f3d000 */
[----:B------:R1:W-:Y:S01]  /*72f0*/  MUFU.EX2 R244, R0 ;  /* 0x0000000000f47308 */ /* 0x0003e20000000800 */
[----:B--2---:R-:W-:-:S07]  /*7300*/  FFMA.FTZ R4, R65, UR20, -R7 ;  /* 0x0000001441047c23 */ /* 0x004fce0008010807 */
[----:B------:R2:W-:Y:S01]  /*7310*/  MUFU.EX2 R221, R4 ;  /* 0x0000000400dd7308 */ /* 0x0005e20000000800 */
[----:B-1----:R-:W-:-:S07]  /*7320*/  FFMA.FTZ R0, R79, UR20, -R5 ;  /* 0x000000144f007c23 */ /* 0x002fce0008010805 */
[----:B------:R1:W-:Y:S01]  /*7330*/  MUFU.EX2 R229, R0 ;  /* 0x0000000000e57308 */ /* 0x0003e20000000800 */
[----:B--2---:R-:W-:-:S07]  /*7340*/  FFMA.FTZ R4, R64, UR20, -R7 ;  /* 0x0000001440047c23 */ /* 0x004fce0008010807 */
[----:B------:R2:W-:Y:S01]  /*7350*/  MUFU.EX2 R167, R4 ;  /* 0x0000000400a77308 */ /* 0x0005e20000000800 */
[----:B-1----:R-:W-:-:S07]  /*7360*/  FFMA.FTZ R0, R78, UR20, -R5 ;  /* 0x000000144e007c23 */ /* 0x002fce0008010805 */
[----:B------:R1:W-:Y:S01]  /*7370*/  MUFU.EX2 R250, R0 ;  /* 0x0000000000fa7308 */ /* 0x0003e20000000800 */
[----:B--2---:R-:W-:-:S07]  /*7380*/  FFMA.FTZ R4, R88, UR20, -R6 ;  /* 0x0000001458047c23 */ /* 0x004fce0008010806 */
[----:B------:R2:W-:Y:S01]  /*7390*/  MUFU.EX2 R236, R4 ;  /* 0x0000000400ec7308 */ /* 0x0005e20000000800 */
[----:B-1----:R-:W-:-:S04]  /*73a0*/  IADD3 R0, R227, R232, RZ ;  /* 0x000000e8e3007210 */ /* 0x002fc80007ffe0ff */
[----:B------:R-:W-:Y:S01]  /*73b0*/  LEA R216, R0, UR4, 0x1 ;  /* 0x0000000400d87c11 */ /* 0x000fe2000f8e08ff */
[----:B--2---:R-:W-:-:S03]  /*73c0*/  FFMA.FTZ R4, R86, UR20, -R6 ;  /* 0x0000001456047c23 */ /* 0x004fc60008010806 */
[----:B------:R-:W-:Y:S01]  /*73d0*/  LEA R217, R3, R216, 0x1 ;  /* 0x000000d803d97211 */ /* 0x000fe200078e08ff */
[C---:B------:R-:W-:Y:S01]  /*73e0*/  IMAD R219, R2.reuse, 0x2, R216 ;  /* 0x0000000202db7824 */ /* 0x040fe200078e02d8 */
[----:B------:R-:W1:Y:S01]  /*73f0*/  LDSM.16.MT88.4 R44, [R216+0x8000] ;  /* 0x00800000d82c783b */ /* 0x000e620000004200 */
[----:B------:R2:W-:Y:S02]  /*7400*/  MUFU.EX2 R231, R4 ;  /* 0x0000000400e77308 */ /* 0x0005e40000000800 */
[----:B------:R-:W-:Y:S01]  /*7410*/  IMAD R218, R2, 0x2, R217 ;  /* 0x0000000202da7824 */ /* 0x000fe200078e02d9 */
[----:B------:R-:W3:Y:S04]  /*7420*/  LDSM.16.MT88.4 R40, [R219+0x8000] ;  /* 0x00800000db28783b */ /* 0x000ee80000004200 */
[----:B------:R-:W-:Y:S04]  /*7430*/  LDSM.16.MT88.4 R32, [R218+0x8000] ;  /* 0x00800000da20783b */ /* 0x000fe80000004200 */
[----:B------:R-:W4:Y:S04]  /*7440*/  LDSM.16.MT88.4 R36, [R217+0x8000] ;  /* 0x00800000d924783b */ /* 0x000f280000004200 */
[----:B------:R-:W-:Y:S01]  /*7450*/  LDSM.16.MT88.4 R16, [R218+0x8800] ;  /* 0x00880000da10783b */ /* 0x000fe20000004200 */
[----:B--2---:R-:W-:-:S03]  /*7460*/  FFMA.FTZ R4, R90, UR20, -R5 ;  /* 0x000000145a047c23 */ /* 0x004fc60008010805 */
[----:B------:R-:W2:Y:S01]  /*7470*/  LDSM.16.MT88.4 R28, [R216+0x8800] ;  /* 0x00880000d81c783b */ /* 0x000ea20000004200 */
[----:B------:R1:W-:Y:S03]  /*7480*/  MUFU.EX2 R215, R4 ;  /* 0x0000000400d77308 */ /* 0x0003e60000000800 */
[----:B------:R-:W-:Y:S04]  /*7490*/  LDSM.16.MT88.4 R24, [R219+0x8800] ;  /* 0x00880000db18783b */ /* 0x000fe80000004200 */
[----:B------:R-:W2:Y:S01]  /*74a0*/  LDSM.16.MT88.4 R20, [R217+0x8800] ;  /* 0x00880000d914783b */ /* 0x000ea20000004200 */
[----:B-1----:R-:W-:-:S04]  /*74b0*/  FFMA.FTZ R4, R89, UR20, -R5 ;  /* 0x0000001459047c23 */ /* 0x002fc80008010805 */
[----:B------:R1:W3:Y:S02]  /*74c0*/  MUFU.EX2 R9, R4 ;  /* 0x0000000400097308 */ /* 0x0002e40000000800 */
[----:B-1----:R-:W-:Y:S01]  /*74d0*/  FFMA.FTZ R4, R85, UR20, -R5 ;  /* 0x0000001455047c23 */ /* 0x002fe20008010805 */
[----:B---3--:R-:W-:-:S05]  /*74e0*/  MOV R2, R9 ;  /* 0x0000000900027202 */ /* 0x008fca0000000f00 */
[----:B------:R1:W3:Y:S01]  /*74f0*/  MUFU.EX2 R226, R4 ;  /* 0x0000000400e27308 */ /* 0x0002e20000000800 */
[----:B------:R-:W-:Y:S01]  /*7500*/  F2FP.F16.F32.PACK_AB R12, R2, R215 ;  /* 0x000000d7020c723e */ /* 0x000fe200000000ff */
[----:B-1----:R-:W-:Y:S01]  /*7510*/  FMUL.FTZ R4, R68, UR20 ;  /* 0x0000001444047c20 */ /* 0x002fe20008410000 */
[----:B---3--:R-:W-:-:S04]  /*7520*/  F2FP.F16.F32.PACK_AB R14, R244, R226 ;  /* 0x000000e2f40e723e */ /* 0x008fc800000000ff */
[----:B------:R-:W-:-:S05]  /*7530*/  FSEL R4, R4, RZ, P1 ;  /* 0x000000ff04047208 */ /* 0x000fca0000800000 */
[--C-:B------:R-:W-:Y:S01]  /*7540*/  FFMA.FTZ R0, R112, UR20, -R4.reuse ;  /* 0x0000001470007c23 */ /* 0x100fe20008010804 */
[----:B------:R-:W-:-:S03]  /*7550*/  FFMA.FTZ R8, R113, UR20, -R4 ;  /* 0x0000001471087c23 */ /* 0x000fc60008010804 */
[----:B------:R1:W-:Y:S08]  /*7560*/  MUFU.EX2 R171, R0 ;  /* 0x0000000000ab7308 */ /* 0x0003f00000000800 */
[----:B------:R-:W3:Y:S01]  /*7570*/  MUFU.EX2 R245, R8 ;  /* 0x0000000800f57308 */ /* 0x000ee20000000800 */
[----:B-1----:R-:W-:-:S07]  /*7580*/  FFMA.FTZ R0, R98, UR20, -R4 ;  /* 0x0000001462007c23 */ /* 0x002fce0008010804 */
[----:B------:R1:W-:Y:S01]  /*7590*/  MUFU.EX2 R249, R0 ;  /* 0x0000000000f97308 */ /* 0x0003e20000000800 */
[----:B---3--:R-:W-:Y:S02]  /*75a0*/  F2FP.F16.F32.PACK_AB R13, R171, R245 ;  /* 0x000000f5ab0d723e */ /* 0x008fe400000000ff */
[----:B------:R-:W-:Y:S01]  /*75b0*/  F2FP.F16.F32.PACK_AB R8, R250, R229 ;  /* 0x000000e5fa08723e */ /* 0x000fe200000000ff */
[----:B-1----:R-:W-:-:S04]  /*75c0*/  FFMA.FTZ R0, R97, UR20, -R4 ;  /* 0x0000001461007c23 */ /* 0x002fc80008010804 */
[----:B------:R1:W3:Y:S02]  /*75d0*/  MUFU.EX2 R242, R0 ;  /* 0x0000000000f27308 */ /* 0x0002e40000000800 */
[----:B-1----:R-:W-:Y:S01]  /*75e0*/  FFMA.FTZ R0, R82, UR20, -R5 ;  /* 0x0000001452007c23 */ /* 0x002fe20008010805 */
[----:B---3--:R-:W-:-:S05]  /*75f0*/  F2FP.F16.F32.PACK_AB R15, R242, R249 ;  /* 0x000000f9f20f723e */ /* 0x008fca00000000ff */
[----:B------:R1:W-:Y:S02]  /*7600*/  MUFU.EX2 R228, R0 ;  /* 0x0000000000e47308 */ /* 0x0003e40000000800 */
[C---:B------:R-:W-:Y:S06]  /*7610*/  HMMA.16816.F32 R56, R12.reuse, R44, RZ ;  /* 0x0000002c0c38723c */ /* 0x040fec00000018ff */
[C---:B------:R-:W-:Y:S06]  /*7620*/  HMMA.16816.F32 R52, R12.reuse, R40, RZ ;  /* 0x000000280c34723c */ /* 0x040fec00000018ff */
[----:B----4-:R-:W-:Y:S01]  /*7630*/  HMMA.16816.F32 R48, R12, R36, RZ ;  /* 0x000000240c30723c */ /* 0x010fe200000018ff */
[----:B-1----:R-:W-:-:S04]  /*7640*/  FFMA.FTZ R0, R81, UR20, -R5 ;  /* 0x0000001451007c23 */ /* 0x002fc80008010805 */
[----:B------:R1:W3:Y:S01]  /*7650*/  MUFU.EX2 R247, R0 ;  /* 0x0000000000f77308 */ /* 0x0002e20000000800 */
[C---:B------:R-:W-:Y:S06]  /*7660*/  HMMA.16816.F32 R80, R12.reuse, R32, RZ ;  /* 0x000000200c50723c */ /* 0x040fec00000018ff */
[C---:B------:R-:W-:Y:S06]  /*7670*/  HMMA.16816.F32 R76, R12.reuse, R46, RZ ;  /* 0x0000002e0c4c723c */ /* 0x040fec00000018ff */
[----:B------:R-:W-:Y:S01]  /*7680*/  HMMA.16816.F32 R72, R12, R42, RZ ;  /* 0x0000002a0c48723c */ /* 0x000fe200000018ff */
[----:B-1----:R-:W-:Y:S01]  /*7690*/  FFMA.FTZ R0, R96, UR20, -R4 ;  /* 0x0000001460007c23 */ /* 0x002fe20008010804 */
[----:B---3--:R-:W-:-:S04]  /*76a0*/  F2FP.F16.F32.PACK_AB R10, R247, R228 ;  /* 0x000000e4f70a723e */ /* 0x008fc800000000ff */
[C---:B------:R-:W-:Y:S01]  /*76b0*/  HMMA.16816.F32 R64, R12.reuse, R38, RZ ;  /* 0x000000260c40723c */ /* 0x040fe200000018ff */
[----:B------:R1:W-:Y:S05]  /*76c0*/  MUFU.EX2 R223, R0 ;  /* 0x0000000000df7308 */ /* 0x0003ea0000000800 */
[----:B------:R-:W-:Y:S07]  /*76d0*/  HMMA.16816.F32 R60, R12, R34, RZ ;  /* 0x000000220c3c723c */ /* 0x000fee00000018ff */
[----:B------:R-:W-:-:S02]  /*76e0*/  F2FP.F16.F32.PACK_AB R12, R252, R248 ;  /* 0x000000f8fc0c723e */ /* 0x000fc400000000ff */
[----:B------:R-:W-:Y:S02]  /*76f0*/  F2FP.F16.F32.PACK_AB R14, R240, R233 ;  /* 0x000000e9f00e723e */ /* 0x000fe400000000ff */
[----:B------:R-:W-:Y:S01]  /*7700*/  F2FP.F16.F32.PACK_AB R13, R231, R236 ;  /* 0x000000ece70d723e */ /* 0x000fe200000000ff */
[----:B-1----:R-:W-:-:S04]  /*7710*/  FFMA.FTZ R0, R91, UR20, -R4 ;  /* 0x000000145b007c23 */ /* 0x002fc80008010804 */
[----:B------:R1:W3:Y:S02]  /*7720*/  MUFU.EX2 R222, R0 ;  /* 0x0000000000de7308 */ /* 0x0002e40000000800 */
[----:B-1----:R-:W-:Y:S01]  /*7730*/  FFMA.FTZ R0, R87, UR20, -R4 ;  /* 0x0000001457007c23 */ /* 0x002fe20008010804 */
[----:B---3--:R-:W-:-:S05]  /*7740*/  F2FP.F16.F32.PACK_AB R9, R222, R223 ;  /* 0x000000dfde09723e */ /* 0x008fca00000000ff */
[----:B------:R1:W-:Y:S02]  /*7750*/  MUFU.EX2 R135, R0 ;  /* 0x0000000000877308 */ /* 0x0003e40000000800 */
[----:B-1----:R-:W-:-:S06]  /*7760*/  FFMA.FTZ R0, R92, UR20, -R4 ;  /* 0x000000145c007c23 */ /* 0x002fcc0008010804 */
[----:B------:R1:W3:Y:S02]  /*7770*/  MUFU.EX2 R239, R0 ;  /* 0x0000000000ef7308 */ /* 0x0002e40000000800 */
[----:B-1----:R-:W-:Y:S01]  /*7780*/  FFMA.FTZ R0, R115, UR20, -R6 ;  /* 0x0000001473007c23 */ /* 0x002fe20008010806 */
[----:B---3--:R-:W-:-:S05]  /*7790*/  F2FP.F16.F32.PACK_AB R11, R239, R135 ;  /* 0x00000087ef0b723e */ /* 0x008fca00000000ff */
[----:B------:R1:W-:Y:S02]  /*77a0*/  MUFU.EX2 R170, R0 ;  /* 0x0000000000aa7308 */ /* 0x0003e40000000800 */
[C---:B--2---:R-:W-:Y:S06]  /*77b0*/  HMMA.16816.F32 R88, R8.reuse, R28, R56 ;  /* 0x0000001c0858723c */ /* 0x044fec0000001838 */
[C---:B------:R-:W-:Y:S06]  /*77c0*/  HMMA.16816.F32 R92, R8.reuse, R20, R48 ;  /* 0x00000014085c723c */ /* 0x040fec0000001830 */
[----:B------:R-:W-:Y:S01]  /*77d0*/  HMMA.16816.F32 R84, R8, R26, R72 ;  /* 0x0000001a0854723c */ /* 0x000fe20000001848 */
[----:B-1----:R-:W-:-:S04]  /*77e0*/  FFMA.FTZ R0, R114, UR20, -R6 ;  /* 0x0000001472007c23 */ /* 0x002fc80008010806 */
[----:B------:R1:W2:Y:S01]  /*77f0*/  MUFU.EX2 R227, R0 ;  /* 0x0000000000e37308 */ /* 0x0002a20000000800 */
[C---:B------:R-:W-:Y:S06]  /*7800*/  HMMA.16816.F32 R112, R8.reuse, R16, R80 ;  /* 0x000000100870723c */ /* 0x040fec0000001850 */
[C---:B------:R-:W-:Y:S06]  /*7810*/  HMMA.16816.F32 R80, R8.reuse, R30, R76 ;  /* 0x0000001e0850723c */ /* 0x040fec000000184c */
[----:B------:R-:W-:Y:S01]  /*7820*/  HMMA.16816.F32 R100, R8, R22, R64 ;  /* 0x000000160864723c */ /* 0x000fe20000001840 */
[----:B-1----:R-:W-:Y:S01]  /*7830*/  FFMA.FTZ R0, R106, UR20, -R6 ;  /* 0x000000146a007c23 */ /* 0x002fe20008010806 */
[----:B--2---:R-:W-:-:S03]  /*7840*/  F2FP.F16.F32.PACK_AB R15, R227, R170 ;  /* 0x000000aae30f723e */ /* 0x004fc600000000ff */
[----:B------:R1:W-:Y:S04]  /*7850*/  MUFU.EX2 R225, R0 ;  /* 0x0000000000e17308 */ /* 0x0003e80000000800 */
[C---:B------:R-:W-:Y:S06]  /*7860*/  HMMA.16816.F32 R48, R12.reuse, R44, RZ ;  /* 0x0000002c0c30723c */ /* 0x040fec00000018ff */
[C---:B------:R-:W-:Y:S06]  /*7870*/  HMMA.16816.F32 R56, R12.reuse, R46, RZ ;  /* 0x0000002e0c38723c */ /* 0x040fec00000018ff */
[----:B------:R-:W-:Y:S01]  /*7880*/  HMMA.16816.F32 R44, R12, R36, RZ ;  /* 0x000000240c2c723c */ /* 0x000fe200000018ff */
[----:B-1----:R-:W-:-:S04]  /*7890*/  FFMA.FTZ R0, R99, UR20, -R6 ;  /* 0x0000001463007c23 */ /* 0x002fc80008010806 */
[----:B------:R1:W2:Y:S01]  /*78a0*/  MUFU.EX2 R251, R0 ;  /* 0x0000000000fb7308 */ /* 0x0002a20000000800 */
[----:B------:R-:W-:Y:S06]  /*78b0*/  HMMA.16816.F32 R96, R8, R24, R52 ;  /* 0x000000180860723c */ /* 0x000fec0000001834 */
[----:B------:R-:W-:Y:S01]  /*78c0*/  HMMA.16816.F32 R52, R12, R40, RZ ;  /* 0x000000280c34723c */ /* 0x000fe200000018ff */
[----:B-1----:R-:W-:-:S04]  /*78d0*/  FFMA.FTZ R0, R105, UR20, -R6 ;  /* 0x0000001469007c23 */ /* 0x002fc80008010806 */
[----:B------:R1:W-:Y:S02]  /*78e0*/  MUFU.EX2 R220, R0 ;  /* 0x0000000000dc7308 */ /* 0x0003e40000000800 */
[----:B-1----:R-:W-:Y:S02]  /*78f0*/  FFMA.FTZ R0, R104, UR20, -R6 ;  /* 0x0000001468007c23 */ /* 0x002fe40008010806 */
[----:B------:R-:W-:Y:S04]  /*7900*/  HMMA.16816.F32 R104, R8, R18, R60 ;  /* 0x000000120868723c */ /* 0x000fe8000000183c */
[----:B------:R1:W3:Y:S03]  /*7910*/  MUFU.EX2 R237, R0 ;  /* 0x0000000000ed7308 */ /* 0x0002e60000000800 */
[----:B------:R-:W-:-:S02]  /*7920*/  F2FP.F16.F32.PACK_AB R10, R167, R221 ;  /* 0x000000dda70a723e */ /* 0x000fc400000000ff */
[----:B------:R-:W-:Y:S02]  /*7930*/  F2FP.F16.F32.PACK_AB R8, R238, R234 ;  /* 0x000000eaee08723e */ /* 0x000fe400000000ff */
[----:B--2---:R-:W-:Y:S01]  /*7940*/  F2FP.F16.F32.PACK_AB R9, R251, R225 ;  /* 0x000000e1fb09723e */ /* 0x004fe200000000ff */
[----:B-1----:R-:W-:Y:S01]  /*7950*/  FFMA.FTZ R0, R154, UR20, -R7 ;  /* 0x000000149a007c23 */ /* 0x002fe20008010807 */
[----:B---3--:R-:W-:-:S03]  /*7960*/  F2FP.F16.F32.PACK_AB R11, R237, R220 ;  /* 0x000000dced0b723e */ /* 0x008fc600000000ff */
[----:B------:R1:W2:Y:S04]  /*7970*/  MUFU.EX2 R3, R0 ;  /* 0x0000000000037308 */ /* 0x0002a80000000800 */
[----:B------:R-:W-:Y:S06]  /*7980*/  HMMA.16816.F32 R64, R8, R28, R48 ;  /* 0x0000001c0840723c */ /* 0x000fec0000001830 */
[C---:B------:R-:W-:Y:S06]  /*7990*/  HMMA.16816.F32 R48, R12.reuse, R42, RZ ;  /* 0x0000002a0c30723c */ /* 0x040fec00000018ff */
[----:B------:R-:W-:Y:S01]  /*79a0*/  HMMA.16816.F32 R40, R12, R38, RZ ;  /* 0x000000260c28723c */ /* 0x000fe200000018ff */
[----:B-1----:R-:W-:Y:S01]  /*79b0*/  FFMA.FTZ R0, R134, UR20, -R7 ;  /* 0x0000001486007c23 */ /* 0x002fe20008010807 */
[----:B------:R-:W-:-:S03]  /*79c0*/  IMAD.MOV.U32 R134, RZ, RZ, R229 ;  /* 0x000000ffff867224 */ /* 0x000fc600078e00e5 */
[----:B------:R1:W3:Y:S01]  /*79d0*/  MUFU.EX2 R166, R0 ;  /* 0x0000000000a67308 */ /* 0x0002e20000000800 */
[C---:B------:R-:W-:Y:S06]  /*79e0*/  HMMA.16816.F32 R36, R12.reuse, R32, RZ ;  /* 0x000000200c24723c */ /* 0x040fec00000018ff */
[----:B------:R-:W-:Y:S06]  /*79f0*/  HMMA.16816.F32 R12, R12, R34, RZ ;  /* 0x000000220c0c723c */ /* 0x000fec00000018ff */
[----:B------:R-:W-:Y:S01]  /*7a00*/  HMMA.16816.F32 R72, R8, R24, R52 ;  /* 0x000000180848723c */ /* 0x000fe20000001834 */
[----:B-1----:R-:W-:-:S05]  /*7a10*/  FFMA.FTZ R0, R126, UR20, -R7 ;  /* 0x000000147e007c23 */ /* 0x002fca0008010807 */
[C---:B------:R-:W-:Y:S01]  /*7a20*/  HMMA.16816.F32 R56, R8.reuse, R30, R56 ;  /* 0x0000001e0838723c */ /* 0x040fe20000001838 */
[----:B------:R-:W1:Y:S01]  /*7a30*/  LDSM.16.MT88.4 R28, [R216+0x9000] ;  /* 0x00900000d81c783b */ /* 0x000e620000004200 */
[----:B------:R4:W-:Y:S04]  /*7a40*/  MUFU.EX2 R241, R0 ;  /* 0x0000000000f17308 */ /* 0x0009e80000000800 */
[C---:B------:R-:W-:Y:S01]  /*7a50*/  HMMA.16816.F32 R48, R8.reuse, R26, R48 ;  /* 0x0000001a0830723c */ /* 0x040fe20000001830 */
[----:B------:R-:W-:Y:S05]  /*7a60*/  LDSM.16.MT88.4 R24, [R219+0x9000] ;  /* 0x00900000db18783b */ /* 0x000fea0000004200 */
[C---:B------:R-:W-:Y:S06]  /*7a70*/  HMMA.16816.F32 R60, R8.reuse, R20, R44 ;  /* 0x00000014083c723c */ /* 0x040fec000000182c */
[C---:B------:R-:W-:Y:S01]  /*7a80*/  HMMA.16816.F32 R40, R8.reuse, R22, R40 ;  /* 0x000000160828723c */ /* 0x040fe20000001828 */
[----:B----4-:R-:W-:Y:S01]  /*7a90*/  FFMA.FTZ R0, R116, UR20, -R7 ;  /* 0x0000001474007c23 */ /* 0x010fe20008010807 */
[----:B--2---:R-:W-:Y:S01]  /*7aa0*/  IMAD.MOV.U32 R116, RZ, RZ, R3 ;  /* 0x000000ffff747224 */ /* 0x004fe200078e0003 */
[----:B------:R-:W2:Y:S02]  /*7ab0*/  LDSM.16.MT88.4 R20, [R217+0x9000] ;  /* 0x00900000d914783b */ /* 0x000ea40000004200 */
[----:B------:R4:W-:Y:S01]  /*7ac0*/  MUFU.EX2 R3, R0 ;  /* 0x0000000000037308 */ /* 0x0009e20000000800 */
[C---:B------:R-:W-:Y:S06]  /*7ad0*/  HMMA.16816.F32 R36, R8.reuse, R16, R36 ;  /* 0x000000100824723c */ /* 0x040fec0000001824 */
[----:B------:R-:W-:Y:S01]  /*7ae0*/  HMMA.16816.F32 R32, R8, R18, R12 ;  /* 0x000000120820723c */ /* 0x000fe2000000180c */
[----:B------:R-:W2:Y:S06]  /*7af0*/  LDSM.16.MT88.4 R16, [R218+0x9000] ;  /* 0x00900000da10783b */ /* 0x000eac0000004200 */
[----:B---3--:R-:W-:Y:S01]  /*7b00*/  F2FP.F16.F32.PACK_AB R12, R166, R116 ;  /* 0x00000074a60c723e */ /* 0x008fe200000000ff */
[----:B----4-:R-:W-:Y:S01]  /*7b10*/  FFMA.FTZ R0, R152, UR20, -R6 ;  /* 0x0000001498007c23 */ /* 0x010fe20008010806 */
[----:B------:R-:W-:-:S03]  /*7b20*/  MOV R152, R167 ;  /* 0x000000a700987202 */ /* 0x000fc60000000f00 */
[----:B------:R3:W-:Y:S02]  /*7b30*/  MUFU.EX2 R246, R0 ;  /* 0x0000000000f67308 */ /* 0x0007e40000000800 */
[----:B---3--:R-:W-:-:S06]  /*7b40*/  FFMA.FTZ R0, R132, UR20, -R6 ;  /* 0x0000001484007c23 */ /* 0x008fcc0008010806 */
[----:B------:R3:W4:Y:S02]  /*7b50*/  MUFU.EX2 R165, R0 ;  /* 0x0000000000a57308 */ /* 0x0007240000000800 */
[----:B---3--:R-:W-:Y:S01]  /*7b60*/  FFMA.FTZ R0, R125, UR20, -R6 ;  /* 0x000000147d007c23 */ /* 0x008fe20008010806 */
[----:B----4-:R-:W-:-:S05]  /*7b70*/  F2FP.F16.F32.PACK_AB R13, R165, R246 ;  /* 0x000000f6a50d723e */ /* 0x010fca00000000ff */
[----:B------:R3:W-:Y:S02]  /*7b80*/  MUFU.EX2 R232, R0 ;  /* 0x0000000000e87308 */ /* 0x0007e40000000800 */
[----:B---3--:R-:W-:-:S06]  /*7b90*/  FFMA.FTZ R0, R117, UR20, -R6 ;  /* 0x0000001475007c23 */ /* 0x008fcc0008010806 */
[----:B------:R3:W4:Y:S02]  /*7ba0*/  MUFU.EX2 R154, R0 ;  /* 0x00000000009a7308 */ /* 0x0007240000000800 */
[----:B---3--:R-:W-:Y:S01]  /*7bb0*/  FFMA.FTZ R0, R153, UR20, -R5 ;  /* 0x0000001499007c23 */ /* 0x008fe20008010805 */
[----:B----4-:R-:W-:-:S05]  /*7bc0*/  F2FP.F16.F32.PACK_AB R15, R154, R232 ;  /* 0x000000e89a0f723e */ /* 0x010fca00000000ff */
[----:B------:R3:W-:Y:S02]  /*7bd0*/  MUFU.EX2 R164, R0 ;  /* 0x0000000000a47308 */ /* 0x0007e40000000800 */
[----:B---3--:R-:W-:Y:S01]  /*7be0*/  FFMA.FTZ R0, R133, UR20, -R5 ;  /* 0x0000001485007c23 */ /* 0x008fe20008010805 */
[----:B------:R-:W-:-:S05]  /*7bf0*/  MOV R133, R3 ;  /* 0x0000000300857202 */ /* 0x000fca0000000f00 */
[----:B------:R3:W4:Y:S01]  /*7c00*/  MUFU.EX2 R224, R0 ;  /* 0x0000000000e07308 */ /* 0x0007220000000800 */
[----:B------:R-:W-:-:S07]  /*7c10*/  F2FP.F16.F32.PACK_AB R14, R133, R241 ;  /* 0x000000f1850e723e */ /* 0x000fce00000000ff */
[C---:B-1----:R-:W-:Y:S06]  /*7c20*/  HMMA.16816.F32 R44, R12.reuse, R28, R64 ;  /* 0x0000001c0c2c723c */ /* 0x042fec0000001840 */
[----:B--2---:R-:W-:Y:S01]  /*7c30*/  HMMA.16816.F32 R40, R12, R22, R40 ;  /* 0x000000160c28723c */ /* 0x004fe20000001828 */
[----:B---3--:R-:W-:Y:S01]  /*7c40*/  FFMA.FTZ R0, R118, UR20, -R5 ;  /* 0x0000001476007c23 */ /* 0x008fe20008010805 */
[----:B----4-:R-:W-:-:S04]  /*7c50*/  F2FP.F16.F32.PACK_AB R8, R224, R164 ;  /* 0x000000a4e008723e */ /* 0x010fc800000000ff */
[C---:B------:R-:W-:Y:S01]  /*7c60*/  HMMA.16816.F32 R36, R12.reuse, R16, R36 ;  /* 0x000000100c24723c */ /* 0x040fe20000001824 */
[----:B------:R1:W-:Y:S05]  /*7c70*/  MUFU.EX2 R132, R0 ;  /* 0x0000000000847308 */ /* 0x0003ea0000000800 */
[----:B------:R-:W-:Y:S01]  /*7c80*/  HMMA.16816.F32 R32, R12, R18, R32 ;  /* 0x000000120c20723c */ /* 0x000fe20000001820 */
[----:B-1----:R-:W-:Y:S01]  /*7c90*/  FFMA.FTZ R0, R124, UR20, -R5 ;  /* 0x000000147c007c23 */ /* 0x002fe20008010805 */
[----:B------:R-:W-:-:S03]  /*7ca0*/  MOV R124, R152 ;  /* 0x00000098007c7202 */ /* 0x000fc60000000f00 */
[----:B------:R1:W2:Y:S02]  /*7cb0*/  MUFU.EX2 R153, R0 ;  /* 0x0000000000997308 */ /* 0x0002a40000000800 */
[----:B-1----:R-:W-:Y:S01]  /*7cc0*/  FFMA.FTZ R0, R155, UR20, -R4 ;  /* 0x000000149b007c23 */ /* 0x002fe20008010804 */
[----:B--2---:R-:W-:-:S05]  /*7cd0*/  F2FP.F16.F32.PACK_AB R10, R153, R132 ;  /* 0x00000084990a723e */ /* 0x004fca00000000ff */
[----:B------:R1:W-:Y:S02]  /*7ce0*/  MUFU.EX2 R167, R0 ;  /* 0x0000000000a77308 */ /* 0x0003e40000000800 */
[----:B-1----:R-:W-:-:S06]  /*7cf0*/  FFMA.FTZ R0, R148, UR20, -R4 ;  /* 0x0000001494007c23 */ /* 0x002fcc0008010804 */
[----:B------:R1:W2:Y:S02]  /*7d00*/  MUFU.EX2 R148, R0 ;  /* 0x0000000000947308 */ /* 0x0002a40000000800 */
[----:B-1----:R-:W-:Y:S01]  /*7d10*/  FFMA.FTZ R0, R127, UR20, -R4 ;  /* 0x000000147f007c23 */ /* 0x002fe20008010804 */
[----:B--2---:R-:W-:Y:S02]  /*7d20*/  F2FP.F16.F32.PACK_AB R9, R148, R167 ;  /* 0x000000a79409723e */ /* 0x004fe400000000ff */
[----:B------:R-:W-:-:S03]  /*7d30*/  MOV R127, R227 ;  /* 0x000000e3007f7202 */ /* 0x000fc60000000f00 */
[----:B------:R1:W-:Y:S02]  /*7d40*/  MUFU.EX2 R126, R0 ;  /* 0x00000000007e7308 */ /* 0x0003e40000000800 */
[----:B-1----:R-:W-:Y:S01]  /*7d50*/  FFMA.FTZ R0, R119, UR20, -R4 ;  /* 0x0000001477007c23 */ /* 0x002fe20008010804 */
[----:B------:R-:W-:-:S05]  /*7d60*/  MOV R119, R233 ;  /* 0x000000e900777202 */ /* 0x000fca0000000f00 */
[----:B------:R1:W2:Y:S02]  /*7d70*/  MUFU.EX2 R155, R0 ;  /* 0x00000000009b7308 */ /* 0x0002a40000000800 */
[----:B-1----:R-:W-:Y:S01]  /*7d80*/  FFMA.FTZ R0, R180, UR20, -R7 ;  /* 0x00000014b4007c23 */ /* 0x002fe20008010807 */
[----:B--2---:R-:W-:-:S05]  /*7d90*/  F2FP.F16.F32.PACK_AB R11, R155, R126 ;  /* 0x0000007e9b0b723e */ /* 0x004fca00000000ff */
[----:B------:R1:W-:Y:S02]  /*7da0*/  MUFU.EX2 R117, R0 ;  /* 0x0000000000757308 */ /* 0x0003e40000000800 */
[C---:B------:R-:W-:Y:S06]  /*7db0*/  HMMA.16816.F32 R52, R8.reuse, R28, R88 ;  /* 0x0000001c0834723c */ /* 0x040fec0000001858 */
[C---:B------:R-:W-:Y:S06]  /*7dc0*/  HMMA.16816.F32 R76, R8.reuse, R24, R96 ;  /* 0x00000018084c723c */ /* 0x040fec0000001860 */
[----:B------:R-:W-:Y:S01]  /*7dd0*/  HMMA.16816.F32 R64, R8, R30, R80 ;  /* 0x0000001e0840723c */ /* 0x000fe20000001850 */
[----:B-1----:R-:W-:-:S04]  /*7de0*/  FFMA.FTZ R0, R172, UR20, -R7 ;  /* 0x00000014ac007c23 */ /* 0x002fc80008010807 */
[----:B------:R1:W-:Y:S01]  /*7df0*/  MUFU.EX2 R118, R0 ;  /* 0x0000000000767308 */ /* 0x0003e20000000800 */
[C---:B------:R-:W-:Y:S01]  /*7e00*/  HMMA.16816.F32 R96, R12.reuse, R30, R56 ;  /* 0x0000001e0c60723c */ /* 0x040fe20000001838 */
[----:B------:R-:W2:Y:S05]  /*7e10*/  LDSM.16.MT88.4 R28, [R216+0x9800] ;  /* 0x00980000d81c783b */ /* 0x000eaa0000004200 */
[----:B------:R-:W-:Y:S06]  /*7e20*/  HMMA.16816.F32 R88, R12, R24, R72 ;  /* 0x000000180c58723c */ /* 0x000fec0000001848 */
[----:B------:R-:W-:Y:S01]  /*7e30*/  HMMA.16816.F32 R92, R8, R20, R92 ;  /* 0x00000014085c723c */ /* 0x000fe2000000185c */
[----:B-1----:R-:W-:-:S05]  /*7e40*/  FFMA.FTZ R0, R151, UR20, -R7 ;  /* 0x0000001497007c23 */ /* 0x002fca0008010807 */
[----:B------:R-:W-:Y:S01]  /*7e50*/  HMMA.16816.F32 R100, R8, R22, R100 ;  /* 0x000000160864723c */ /* 0x000fe20000001864 */
[----:B------:R1:W-:Y:S05]  /*7e60*/  MUFU.EX2 R180, R0 ;  /* 0x0000000000b47308 */ /* 0x0003ea0000000800 */
[----:B------:R-:W-:Y:S01]  /*7e70*/  HMMA.16816.F32 R72, R12, R20, R60 ;  /* 0x000000140c48723c */ /* 0x000fe2000000183c */
[----:B------:R-:W-:Y:S05]  /*7e80*/  LDSM.16.MT88.4 R20, [R217+0x9800] ;  /* 0x00980000d914783b */ /* 0x000fea0000004200 */
[C---:B------:R-:W-:Y:S06]  /*7e90*/  HMMA.16816.F32 R112, R8.reuse, R16, R112 ;  /* 0x000000100870723c */ /* 0x040fec0000001870 */
[C---:B------:R-:W-:Y:S01]  /*7ea0*/  HMMA.16816.F32 R104, R8.reuse, R18, R104 ;  /* 0x000000120868723c */ /* 0x040fe20000001868 */
[----:B-1----:R-:W-:Y:S01]  /*7eb0*/  FFMA.FTZ R0, R108, UR20, -R7 ;  /* 0x000000146c007c23 */ /* 0x002fe20008010807 */
[----:B------:R-:W1:Y:S03]  /*7ec0*/  LDSM.16.MT88.4 R16, [R218+0x9800] ;  /* 0x00980000da10783b */ /* 0x000e660000004200 */
[----:B------:R3:W4:Y:S01]  /*7ed0*/  MUFU.EX2 R229, R0 ;  /* 0x0000000000e57308 */ /* 0x0007220000000800 */
[-C--:B------:R-:W-:Y:S06]  /*7ee0*/  HMMA.16816.F32 R84, R8, R26.reuse, R84 ;  /* 0x0000001a0854723c */ /* 0x080fec0000001854 */
[----:B------:R-:W-:Y:S01]  /*7ef0*/  HMMA.16816.F32 R80, R12, R26, R48 ;  /* 0x0000001a0c50723c */ /* 0x000fe20000001830 */
[----:B------:R-:W1:Y:S01]  /*7f00*/  LDSM.16.MT88.4 R24, [R219+0x9800] ;  /* 0x00980000db18783b */ /* 0x000e620000004200 */
[----:B---3--:R-:W-:-:S05]  /*7f10*/  FFMA.FTZ R0, R174, UR20, -R6 ;  /* 0x00000014ae007c23 */ /* 0x008fca0008010806 */
[----:B----4-:R-:W-:Y:S01]  /*7f20*/  F2FP.F16.F32.PACK_AB R14, R229, R180 ;  /* 0x000000b4e50e723e */ /* 0x010fe200000000ff */
[----:B------:R-:W-:Y:S01]  /*7f30*/  IMAD.MOV.U32 R174, RZ, RZ, R232 ;  /* 0x000000ffffae7224 */ /* 0x000fe200078e00e8 */
[----:B------:R3:W-:Y:S02]  /*7f40*/  MUFU.EX2 R230, R0 ;  /* 0x0000000000e67308 */ /* 0x0007e40000000800 */
[----:B---3--:R-:W-:-:S06]  /*7f50*/  FFMA.FTZ R0, R158, UR20, -R6 ;  /* 0x000000149e007c23 */ /* 0x008fcc0008010806 */
[----:B------:R3:W4:Y:S02]  /*7f60*/  MUFU.EX2 R3, R0 ;  /* 0x0000000000037308 */ /* 0x0007240000000800 */
[----:B---3--:R-:W-:Y:S01]  /*7f70*/  FFMA.FTZ R0, R139, UR20, -R6 ;  /* 0x000000148b007c23 */ /* 0x008fe20008010806 */
[----:B----4-:R-:W-:-:S05]  /*7f80*/  IMAD.MOV.U32 R139, RZ, RZ, R3 ;  /* 0x000000ffff8b7224 */ /* 0x010fca00078e0003 */
[----:B------:R3:W-:Y:S02]  /*7f90*/  MUFU.EX2 R108, R0 ;  /* 0x00000000006c7308 */ /* 0x0007e40000000800 */
[----:B---3--:R-:W-:-:S06]  /*7fa0*/  FFMA.FTZ R0, R109, UR20, -R6 ;  /* 0x000000146d007c23 */ /* 0x008fcc0008010806 */
[----:B------:R3:W4:Y:S02]  /*7fb0*/  MUFU.EX2 R125, R0 ;  /* 0x00000000007d7308 */ /* 0x0007240000000800 */
[----:B---3--:R-:W-:Y:S01]  /*7fc0*/  FFMA.FTZ R0, R175, UR20, -R5 ;  /* 0x00000014af007c23 */ /* 0x008fe20008010805 */
[----:B------:R-:W-:Y:S02]  /*7fd0*/  MOV R175, R242 ;  /* 0x000000f200af7202 */ /* 0x000fe40000000f00 */
[----:B----4-:R-:W-:-:S03]  /*7fe0*/  F2FP.F16.F32.PACK_AB R15, R125, R108 ;  /* 0x0000006c7d0f723e */ /* 0x010fc600000000ff */
[----:B------:R3:W4:Y:S02]  /*7ff0*/  MUFU.EX2 R3, R0 ;  /* 0x0000000000037308 */ /* 0x0007240000000800 */
[----:B---3--:R-:W-:Y:S01]  /*8000*/  FFMA.FTZ R0, R159, UR20, -R5 ;  /* 0x000000149f007c23 */ /* 0x008fe20008010805 */
[----:B------:R-:W-:Y:S01]  /*8010*/  MOV R159, R118 ;  /* 0x00000076009f7202 */ /* 0x000fe20000000f00 */
[----:B------:R-:W-:-:S04]  /*8020*/  IMAD.MOV.U32 R118, RZ, RZ, R231 ;  /* 0x000000ffff767224 */ /* 0x000fc800078e00e7 */
[----:B------:R3:W2:Y:S02]  /*8030*/  MUFU.EX2 R158, R0 ;  /* 0x00000000009e7308 */ /* 0x0006a40000000800 */
[----:B---3--:R-:W-:-:S06]  /*8040*/  FFMA.FTZ R0, R150, UR20, -R5 ;  /* 0x0000001496007c23 */ /* 0x008fcc0008010805 */
[----:B------:R3:W-:Y:S02]  /*8050*/  MUFU.EX2 R109, R0 ;  /* 0x00000000006d7308 */ /* 0x0007e40000000800 */
[----:B---3--:R-:W-:Y:S01]  /*8060*/  FFMA.FTZ R0, R156, UR20, -R5 ;  /* 0x000000149c007c23 */ /* 0x008fe20008010805 */
[----:B----4-:R-:W-:-:S05]  /*8070*/  MOV R156, R3 ;  /* 0x00000003009c7202 */ /* 0x010fca0000000f00 */
[----:B------:R3:W4:Y:S01]  /*8080*/  MUFU.EX2 R3, R0 ;  /* 0x0000000000037308 */ /* 0x0007220000000800 */
[----:B--2---:R-:W-:Y:S01]  /*8090*/  F2FP.F16.F32.PACK_AB R8, R158, R156 ;  /* 0x0000009c9e08723e */ /* 0x004fe200000000ff */
[----:B---3--:R-:W-:Y:S01]  /*80a0*/  FFMA.FTZ R0, R181, UR20, -R4 ;  /* 0x00000014b5007c23 */ /* 0x008fe20008010804 */
[----:B----4-:R-:W-:-:S05]  /*80b0*/  F2FP.F16.F32.PACK_AB R10, R3, R109 ;  /* 0x0000006d030a723e */ /* 0x010fca00000000ff */
[----:B------:R2:W-:Y:S02]  /*80c0*/  MUFU.EX2 R150, R0 ;  /* 0x0000000000967308 */ /* 0x0005e40000000800 */
[----:B--2---:R-:W-:-:S06]  /*80d0*/  FFMA.FTZ R0, R173, UR20, -R4 ;  /* 0x00000014ad007c23 */ /* 0x004fcc0008010804 */
[----:B------:R2:W3:Y:S02]  /*80e0*/  MUFU.EX2 R151, R0 ;  /* 0x0000000000977308 */ /* 0x0004e40000000800 */
[----:B--2---:R-:W-:Y:S01]  /*80f0*/  FFMA.FTZ R0, R157, UR20, -R4 ;  /* 0x000000149d007c23 */ /* 0x004fe20008010804 */
[----:B------:R-:W-:Y:S01]  /*8100*/  IMAD.MOV.U32 R157, RZ, RZ, R230 ;  /* 0x000000ffff9d7224 */ /* 0x000fe200078e00e6 */
[----:B---3--:R-:W-:-:S04]  /*8110*/  F2FP.F16.F32.PACK_AB R9, R151, R150 ;  /* 0x000000969709723e */ /* 0x008fc800000000ff */
[----:B------:R2:W-:Y:S01]  /*8120*/  MUFU.EX2 R230, R0 ;  /* 0x0000000000e67308 */ /* 0x0005e20000000800 */
[----:B------:R-:W-:Y:S01]  /*8130*/  F2FP.F16.F32.PACK_AB R13, R139, R157 ;  /* 0x0000009d8b0d723e */ /* 0x000fe200000000ff */
[----:B--2---:R-:W-:Y:S01]  /*8140*/  FFMA.FTZ R0, R149, UR20, -R4 ;  /* 0x0000001495007c23 */ /* 0x004fe20008010804 */
[----:B------:R-:W-:Y:S01]  /*8150*/  MOV R149, R117 ;  /* 0x0000007500957202 */ /* 0x000fe20000000f00 */
[----:B------:R-:W-:Y:S01]  /*8160*/  IMAD.MOV.U32 R117, RZ, RZ, R134 ;  /* 0x000000ffff757224 */ /* 0x000fe200078e0086 */
[----:B------:R-:W-:-:S03]  /*8170*/  MOV R134, R252 ;  /* 0x000000fc00867202 */ /* 0x000fc60000000f00 */
[----:B------:R2:W3:Y:S01]  /*8180*/  MUFU.EX2 R181, R0 ;  /* 0x0000000000b57308 */ /* 0x0004e20000000800 */
[----:B------:R-:W-:-:S07]  /*8190*/  F2FP.F16.F32.PACK_AB R12, R159, R149 ;  /* 0x000000959f0c723e */ /* 0x000fce00000000ff */
[C---:B------:R-:W-:Y:S06]  /*81a0*/  HMMA.16816.F32 R44, R12.reuse, R28, R44 ;  /* 0x0000001c0c2c723c */ /* 0x040fec000000182c */
[C---:B-1----:R-:W-:Y:S01]  /*81b0*/  HMMA.16816.F32 R36, R12.reuse, R16, R36 ;  /* 0x000000100c24723c */ /* 0x042fe20000001824 */
[--C-:B--2---:R-:W-:Y:S01]  /*81c0*/  FFMA.FTZ R0, R192, UR20, -R7.reuse ;  /* 0x00000014c0007c23 */ /* 0x104fe20008010807 */
[----:B---3--:R-:W-:Y:S02]  /*81d0*/  F2FP.F16.F32.PACK_AB R11, R181, R230 ;  /* 0x000000e6b50b723e */ /* 0x008fe400000000ff */
[----:B------:R-:W-:Y:S01]  /*81e0*/  MOV R192, R244 ;  /* 0x000000f400c07202 */ /* 0x000fe20000000f00 */
[----:B------:R1:W-:Y:S01]  /*81f0*/  MUFU.EX2 R252, R0 ;  /* 0x0000000000fc7308 */ /* 0x0003e20000000800 */
[----:B------:R-:W-:Y:S06]  /*8200*/  HMMA.16816.F32 R32, R12, R18, R32 ;  /* 0x000000120c20723c */ /* 0x000fec0000001820 */
[C---:B------:R-:W-:Y:S06]  /*8210*/  HMMA.16816.F32 R48, R8.reuse, R28, R52 ;  /* 0x0000001c0830723c */ /* 0x040fec0000001834 */
[----:B------:R-:W-:Y:S01]  /*8220*/  HMMA.16816.F32 R52, R8, R20, R92 ;  /* 0x000000140834723c */ /* 0x000fe2000000185c */
[----:B-1----:R-:W-:Y:S01]  /*8230*/  FFMA.FTZ R0, R186, UR20, -R7 ;  /* 0x00000014ba007c23 */ /* 0x002fe20008010807 */
[----:B------:R-:W-:-:S04]  /*8240*/  MOV R186, R109 ;  /* 0x0000006d00ba7202 */ /* 0x000fc80000000f00 */
[-C--:B------:R-:W-:Y:S01]  /*8250*/  HMMA.16816.F32 R64, R8, R30.reuse, R64 ;  /* 0x0000001e0840723c */ /* 0x080fe20000001840 */
[----:B------:R1:W2:Y:S05]  /*8260*/  MUFU.EX2 R173, R0 ;  /* 0x0000000000ad7308 */ /* 0x0002aa0000000800 */
[----:B------:R-:W-:Y:S01]  /*8270*/  HMMA.16816.F32 R92, R12, R30, R96 ;  /* 0x0000001e0c5c723c */ /* 0x000fe20000001860 */
[----:B------:R-:W-:Y:S05]  /*8280*/  LDSM.16.MT88.4 R28, [R216+0xa000] ;  /* 0x00a00000d81c783b */ /* 0x000fea0000004200 */
[C---:B------:R-:W-:Y:S06]  /*8290*/  HMMA.16816.F32 R112, R8.reuse, R16, R112 ;  /* 0x000000100870723c */ /* 0x040fec0000001870 */
[----:B------:R-:W-:Y:S01]  /*82a0*/  HMMA.16816.F32 R104, R8, R18, R104 ;  /* 0x000000120868723c */ /* 0x000fe20000001868 */
[----:B-1----:R-:W-:Y:S01]  /*82b0*/  FFMA.FTZ R0, R182, UR20, -R7 ;  /* 0x00000014b6007c23 */ /* 0x002fe20008010807 */
[----:B------:R-:W-:Y:S01]  /*82c0*/  LDSM.16.MT88.4 R16, [R218+0xa000] ;  /* 0x00a00000da10783b */ /* 0x000fe20000004200 */
[----:B------:R-:W-:-:S02]  /*82d0*/  IMAD.MOV.U32 R182, RZ, RZ, R108 ;  /* 0x000000ffffb67224 */ /* 0x000fc400078e006c */
[----:B------:R1:W-:Y:S01]  /*82e0*/  MUFU.EX2 R172, R0 ;  /* 0x0000000000ac7308 */ /* 0x0003e20000000800 */
[C---:B------:R-:W-:Y:S06]  /*82f0*/  HMMA.16816.F32 R60, R8.reuse, R24, R76 ;  /* 0x00000018083c723c */ /* 0x040fec000000184c */
[----:B------:R-:W-:Y:S06]  /*8300*/  HMMA.16816.F32 R56, R8, R26, R84 ;  /* 0x0000001a0838723c */ /* 0x000fec0000001854 */
[----:B------:R-:W-:Y:S01]  /*8310*/  HMMA.16816.F32 R88, R12, R24, R88 ;  /* 0x000000180c58723c */ /* 0x000fe20000001858 */
[----:B-1----:R-:W-:Y:S01]  /*8320*/  FFMA.FTZ R0, R176, UR20, -R7 ;  /* 0x00000014b0007c23 */ /* 0x002fe20008010807 */
[----:B------:R-:W-:-:S04]  /*8330*/  MOV R176, R116 ;  /* 0x0000007400b07202 */ /* 0x000fc80000000f00 */
[----:B------:R-:W-:Y:S01]  /*8340*/  HMMA.16816.F32 R80, R12, R26, R80 ;  /* 0x0000001a0c50723c */ /* 0x000fe20000001850 */
[----:B------:R-:W-:Y:S01]  /*8350*/  MOV R116, R248 ;  /* 0x000000f800747202 */ /* 0x000fe20000000f00 */
[----:B------:R1:W3:Y:S01]  /*8360*/  MUFU.EX2 R152, R0 ;  /* 0x0000000000987308 */ /* 0x0002e20000000800 */
[----:B------:R-:W4:Y:S03]  /*8370*/  LDSM.16.MT88.4 R24, [R219+0xa000] ;  /* 0x00a00000db18783b */ /* 0x000f260000004200 */
[----:B------:R-:W-:Y:S06]  /*8380*/  HMMA.16816.F32 R76, R8, R22, R100 ;  /* 0x00000016084c723c */ /* 0x000fec0000001864 */
[C---:B------:R-:W-:Y:S06]  /*8390*/  HMMA.16816.F32 R72, R12.reuse, R20, R72 ;  /* 0x000000140c48723c */ /* 0x040fec0000001848 */
[----:B------:R-:W-:Y:S01]  /*83a0*/  HMMA.16816.F32 R40, R12, R22, R40 ;  /* 0x000000160c28723c */ /* 0x000fe20000001828 */
[----:B-1----:R-:W-:Y:S01]  /*83b0*/  FFMA.FTZ R0, R188, UR20, -R6 ;  /* 0x00000014bc007c23 */ /* 0x002fe20008010806 */
[----:B------:R-:W-:Y:S01]  /*83c0*/  MOV R188, R246 ;  /* 0x000000f600bc7202 */ /* 0x000fe20000000f00 */
[----:B------:R-:W1:Y:S02]  /*83d0*/  LDSM.16.MT88.4 R20, [R217+0xa000] ;  /* 0x00a00000d914783b */ /* 0x000e640000004200 */
[----:B------:R4:W-:Y:S02]  /*83e0*/  MUFU.EX2 R246, R0 ;  /* 0x0000000000f67308 */ /* 0x0009e40000000800 */
[----:B--2---:R-:W-:-:S02]  /*83f0*/  F2FP.F16.F32.PACK_AB R12, R173, R252 ;  /* 0x000000fcad0c723e */ /* 0x004fc400000000ff */
[----:B---3--:R-:W-:Y:S01]  /*8400*/  F2FP.F16.F32.PACK_AB R14, R152, R172 ;  /* 0x000000ac980e723e */ /* 0x008fe200000000ff */
[----:B----4-:R-:W-:Y:S01]  /*8410*/  FFMA.FTZ R0, R184, UR20, -R6 ;  /* 0x00000014b8007c23 */ /* 0x010fe20008010806 */
[----:B------:R-:W-:-:S03]  /*8420*/  IMAD.MOV.U32 R184, RZ, RZ, R251 ;  /* 0x000000ffffb87224 */ /* 0x000fc600078e00fb */
[----:B------:R2:W3:Y:S02]  /*8430*/  MUFU.EX2 R248, R0 ;  /* 0x0000000000f87308 */ /* 0x0004e40000000800 */
[----:B--2---:R-:W-:Y:S01]  /*8440*/  FFMA.FTZ R0, R179, UR20, -R6 ;  /* 0x00000014b3007c23 */ /* 0x004fe20008010806 */
[----:B------:R-:W-:Y:S02]  /*8450*/  MOV R179, R250 ;  /* 0x000000fa00b37202 */ /* 0x000fe40000000f00 */
[----:B---3--:R-:W-:-:S03]  /*8460*/  F2FP.F16.F32.PACK_AB R13, R248, R246 ;  /* 0x000000f6f80d723e */ /* 0x008fc600000000ff */
[----:B------:R2:W-:Y:S02]  /*8470*/  MUFU.EX2 R250, R0 ;  /* 0x0000000000fa7308 */ /* 0x0005e40000000800 */
[----:B--2---:R-:W-:-:S06]  /*8480*/  FFMA.FTZ R0, R110, UR20, -R6 ;  /* 0x000000146e007c23 */ /* 0x004fcc0008010806 */
[----:B------:R2:W3:Y:S02]  /*8490*/  MUFU.EX2 R251, R0 ;  /* 0x0000000000fb7308 */ /* 0x0004e40000000800 */
[----:B--2---:R-:W-:Y:S01]  /*84a0*/  FFMA.FTZ R0, R189, UR20, -R5 ;  /* 0x00000014bd007c23 */ /* 0x004fe20008010805 */
[----:B------:R-:W-:Y:S01]  /*84b0*/  IMAD.MOV.U32 R189, RZ, RZ, R238 ;  /* 0x000000ffffbd7224 */ /* 0x000fe200078e00ee */
[----:B---3--:R-:W-:-:S04]  /*84c0*/  F2FP.F16.F32.PACK_AB R15, R251, R250 ;  /* 0x000000fafb0f723e */ /* 0x008fc800000000ff */
[----:B------:R2:W-:Y:S03]  /*84d0*/  MUFU.EX2 R238, R0 ;  /* 0x0000000000ee7308 */ /* 0x0005e60000000800 */
[C---:B------:R-:W-:Y:S06]  /*84e0*/  HMMA.16816.F32 R88, R12.reuse, R24, R88 ;  /* 0x000000180c58723c */ /* 0x040fec0000001858 */
[----:B------:R-:W-:Y:S01]  /*84f0*/  HMMA.16816.F32 R80, R12, R26, R80 ;  /* 0x0000001a0c50723c */ /* 0x000fe20000001850 */
[----:B--2---:R-:W-:Y:S01]  /*8500*/  FFMA.FTZ R0, R185, UR20, -R5 ;  /* 0x00000014b9007c23 */ /* 0x004fe20008010805 */
[----:B------:R-:W-:-:S02]  /*8510*/  MOV R185, R117 ;  /* 0x0000007500b97202 */ /* 0x000fc40000000f00 */
[----:B------:R-:W-:Y:S02]  /*8520*/  MOV R117, R240 ;  /* 0x000000f000757202 */ /* 0x000fe40000000f00 */
[----:B------:R2:W3:Y:S02]  /*8530*/  MUFU.EX2 R240, R0 ;  /* 0x0000000000f07308 */ /* 0x0004e40000000800 */
[----:B--2---:R-:W-:Y:S01]  /*8540*/  FFMA.FTZ R0, R178, UR20, -R5 ;  /* 0x00000014b2007c23 */ /* 0x004fe20008010805 */
[----:B------:R-:W-:Y:S01]  /*8550*/  IMAD.MOV.U32 R178, RZ, RZ, R133 ;  /* 0x000000ffffb27224 */ /* 0x000fe200078e0085 */
[----:B------:R-:W-:-:S04]  /*8560*/  MOV R133, R236 ;  /* 0x000000ec00857202 */ /* 0x000fc80000000f00 */
[----:B------:R2:W-:Y:S01]  /*8570*/  MUFU.EX2 R242, R0 ;  /* 0x0000000000f27308 */ /* 0x0005e20000000800 */
[----:B---3--:R-:W-:Y:S01]  /*8580*/  F2FP.F16.F32.PACK_AB R8, R240, R238 ;  /* 0x000000eef008723e */ /* 0x008fe200000000ff */
[----:B--2---:R-:W-:-:S06]  /*8590*/  FFMA.FTZ R0, R111, UR20, -R5 ;  /* 0x000000146f007c23 */ /* 0x004fcc0008010805 */
[----:B------:R2:W3:Y:S02]  /*85a0*/  MUFU.EX2 R244, R0 ;  /* 0x0000000000f47308 */ /* 0x0004e40000000800 */
[----:B--2---:R-:W-:Y:S01]  /*85b0*/  FFMA.FTZ R0, R191, UR20, -R4 ;  /* 0x00000014bf007c23 */ /* 0x004fe20008010804 */
[----:B---3--:R-:W-:Y:S02]  /*85c0*/  F2FP.F16.F32.PACK_AB R10, R244, R242 ;  /* 0x000000f2f40a723e */ /* 0x008fe400000000ff */
[----:B------:R-:W-:-:S03]  /*85d0*/  MOV R191, R167 ;  /* 0x000000a700bf7202 */ /* 0x000fc60000000f00 */
[----:B------:R2:W-:Y:S02]  /*85e0*/  MUFU.EX2 R231, R0 ;  /* 0x0000000000e77308 */ /* 0x0005e40000000800 */
[----:B--2---:R-:W-:Y:S01]  /*85f0*/  FFMA.FTZ R0, R187, UR20, -R4 ;  /* 0x00000014bb007c23 */ /* 0x004fe20008010804 */
[----:B------:R-:W-:-:S05]  /*8600*/  IMAD.MOV.U32 R187, RZ, RZ, R166 ;  /* 0x000000ffffbb7224 */ /* 0x000fca00078e00a6 */
[----:B------:R2:W3:Y:S02]  /*8610*/  MUFU.EX2 R232, R0 ;  /* 0x0000000000e87308 */ /* 0x0004e40000000800 */
[----:B--2---:R-:W-:Y:S01]  /*8620*/  FFMA.FTZ R0, R183, UR20, -R4 ;  /* 0x00000014b7007c23 */ /* 0x004fe20008010804 */
[----:B---3--:R-:W-:Y:S02]  /*8630*/  F2FP.F16.F32.PACK_AB R9, R232, R231 ;  /* 0x000000e7e809723e */ /* 0x008fe400000000ff */
[----:B------:R-:W-:-:S03]  /*8640*/  MOV R183, R165 ;  /* 0x000000a500b77202 */ /* 0x000fc60000000f00 */
[----:B------:R2:W-:Y:S02]  /*8650*/  MUFU.EX2 R233, R0 ;  /* 0x0000000000e97308 */ /* 0x0005e40000000800 */
[----:B--2---:R-:W-:Y:S01]  /*8660*/  FFMA.FTZ R0, R177, UR20, -R4 ;  /* 0x00000014b1007c23 */ /* 0x004fe20008010804 */
[----:B------:R-:W-:Y:S02]  /*8670*/  MOV R177, R164 ;  /* 0x000000a400b17202 */ /* 0x000fe40000000f00 */
[----:B------:R-:W-:Y:S03]  /*8680*/  HMMA.16816.F32 R164, R12, R28, R44 ;  /* 0x0000001c0ca4723c */ /* 0x000fe6000000182c */
[----:B------:R2:W3:Y:S02]  /*8690*/  MUFU.EX2 R236, R0 ;  /* 0x0000000000ec7308 */ /* 0x0004e40000000800 */
[----:B--2---:R-:W-:Y:S01]  /*86a0*/  FFMA.FTZ R0, R204, UR20, -R5 ;  /* 0x00000014cc007c23 */ /* 0x004fe20008010805 */
[----:B---3--:R-:W-:-:S05]  /*86b0*/  F2FP.F16.F32.PACK_AB R11, R236, R233 ;  /* 0x000000e9ec0b723e */ /* 0x008fca00000000ff */
[----:B------:R2:W-:Y:S02]  /*86c0*/  MUFU.EX2 R227, R0 ;  /* 0x0000000000e37308 */ /* 0x0005e40000000800 */
[C---:B------:R-:W-:Y:S06]  /*86d0*/  HMMA.16816.F32 R108, R8.reuse, R28, R48 ;  /* 0x0000001c086c723c */ /* 0x040fec0000001830 */
[----:B------:R-:W-:Y:S01]  /*86e0*/  HMMA.16816.F32 R48, R8, R16, R112 ;  /* 0x000000100830723c */ /* 0x000fe20000001870 */
[--C-:B------:R-:W-:Y:S01]  /*86f0*/  FFMA.FTZ R29, R200, UR20, -R7.reuse ;  /* 0x00000014c81d7c23 */ /* 0x100fe20008010807 */
[----:B------:R-:W-:-:S04]  /*8700*/  FFMA.FTZ R28, R193, UR20, -R7 ;  /* 0x00000014c11c7c23 */ /* 0x000fc80008010807 */
[C---:B------:R-:W-:Y:S01]  /*8710*/  HMMA.16816.F32 R100, R8.reuse, R30, R64 ;  /* 0x0000001e0864723c */ /* 0x040fe20000001840 */
[----:B--2---:R-:W-:Y:S01]  /*8720*/  FFMA.FTZ R0, R199, UR20, -R5 ;  /* 0x00000014c7007c23 */ /* 0x004fe20008010805 */
[----:B------:R-:W-:Y:S01]  /*8730*/  IMAD.MOV.U32 R199, RZ, RZ, R228 ;  /* 0x000000ffffc77224 */ /* 0x000fe200078e00e4 */
[----:B------:R-:W-:Y:S01]  /*8740*/  MOV R114, R191 ;  /* 0x000000bf00727202 */ /* 0x000fe20000000f00 */
[----:B------:R-:W-:Y:S01]  /*8750*/  IMAD.MOV.U32 R115, RZ, RZ, R187 ;  /* 0x000000ffff737224 */ /* 0x000fe200078e00bb */
[----:B------:R2:W3:Y:S01]  /*8760*/  MUFU.EX2 R228, R0 ;  /* 0x0000000000e47308 */ /* 0x0004e20000000800 */
[----:B------:R-:W-:Y:S01]  /*8770*/  MOV R187, R189 ;  /* 0x000000bd00bb7202 */ /* 0x000fe20000000f00 */
[----:B------:R-:W-:Y:S01]  /*8780*/  HMMA.16816.F32 R84, R8, R26, R56 ;  /* 0x0000001a0854723c */ /* 0x000fe20000001838 */
[----:B------:R-:W-:Y:S01]  /*8790*/  MOV R113, R178 ;  /* 0x000000b200717202 */ /* 0x000fe20000000f00 */
[----:B------:R-:W-:Y:S01]  /*87a0*/  IMAD.MOV.U32 R178, RZ, RZ, R184 ;  /* 0x000000ffffb27224 */ /* 0x000fe200078e00b8 */
[----:B------:R-:W-:Y:S01]  /*87b0*/  MOV R189, R176 ;  /* 0x000000b000bd7202 */ /* 0x000fe20000000f00 */
[----:B------:R-:W-:Y:S01]  /*87c0*/  IMAD.MOV.U32 R176, RZ, RZ, R229 ;  /* 0x000000ffffb07224 */ /* 0x000fe200078e00e5 */
[----:B------:R-:W-:Y:S01]  /*87d0*/  MOV R191, R179 ;  /* 0x000000b300bf7202 */ /* 0x000fe20000000f00 */
[----:B------:R-:W-:Y:S01]  /*87e0*/  HMMA.16816.F32 R64, R12, R16, R36 ;  /* 0x000000100c40723c */ /* 0x000fe20000001824 */
[----:B------:R-:W-:Y:S01]  /*87f0*/  IMAD.MOV.U32 R179, RZ, RZ, R182 ;  /* 0x000000ffffb37224 */ /* 0x000fe200078e00b6 */
[----:B------:R-:W-:-:S02]  /*8800*/  MOV R184, R186 ;  /* 0x000000ba00b87202 */ /* 0x000fc40000000f00 */
[----:B------:R-:W-:Y:S01]  /*8810*/  MOV R182, R125 ;  /* 0x0000007d00b67202 */ /* 0x000fe20000000f00 */
[----:B------:R-:W-:Y:S01]  /*8820*/  IMAD.MOV.U32 R125, RZ, RZ, R215 ;  /* 0x000000ffff7d7224 */ /* 0x000fe200078e00d7 */
[C---:B-1----:R-:W-:Y:S01]  /*8830*/  HMMA.16816.F32 R56, R8.reuse, R20, R52 ;  /* 0x000000140838723c */ /* 0x042fe20000001834 */
[----:B------:R-:W-:Y:S01]  /*8840*/  FFMA.FTZ R38, R140, UR20, -R7 ;  /* 0x000000148c267c23 */ /* 0x000fe20008010807 */
[----:B------:R-:W-:Y:S01]  /*8850*/  MOV R186, R3 ;  /* 0x0000000300ba7202 */ /* 0x000fe20000000f00 */
[----:B--2---:R-:W-:Y:S01]  /*8860*/  FFMA.FTZ R0, R196, UR20, -R5 ;  /* 0x00000014c4007c23 */ /* 0x004fe20008010805 */
[----:B------:R-:W-:Y:S01]  /*8870*/  MOV R196, R177 ;  /* 0x000000b100c47202 */ /* 0x000fe20000000f00 */
[----:B------:R-:W-:Y:S01]  /*8880*/  FFMA.FTZ R3, R190, UR20, -R7 ;  /* 0x00000014be037c23 */ /* 0x000fe20008010807 */
[----:B------:R-:W-:Y:S01]  /*8890*/  MOV R177, R183 ;  /* 0x000000b700b17202 */ /* 0x000fe20000000f00 */
[----:B------:R-:W-:Y:S01]  /*88a0*/  IMAD.MOV.U32 R183, RZ, RZ, R185 ;  /* 0x000000ffffb77224 */ /* 0x000fe200078e00b9 */
[----:B------:R-:W-:Y:S01]  /*88b0*/  MOV R185, R188 ;  /* 0x000000bc00b97202 */ /* 0x000fe20000000f00 */
[----:B------:R1:W-:Y:S01]  /*88c0*/  MUFU.EX2 R229, R0 ;  /* 0x0000000000e57308 */ /* 0x0003e20000000800 */
[C---:B------:R-:W-:Y:S01]  /*88d0*/  HMMA.16816.F32 R52, R8.reuse, R22, R76 ;  /* 0x000000160834723c */ /* 0x040fe2000000184c */
[----:B------:R-:W-:Y:S01]  /*88e0*/  MOV R188, R230 ;  /* 0x000000e600bc7202 */ /* 0x000fe20000000f00 */
[----:B------:R-:W-:Y:S01]  /*88f0*/  FFMA.FTZ R37, R162, UR20, -R7 ;  /* 0x00000014a2257c23 */ /* 0x000fe20008010807 */
[----:B------:R-:W-:Y:S01]  /*8900*/  MOV R140, R183 ;  /* 0x000000b7008c7202 */ /* 0x000fe20000000f00 */
[----:B------:R-:W-:Y:S01]  /*8910*/  IMAD.MOV.U32 R183, RZ, RZ, R187 ;  /* 0x000000ffffb77224 */ /* 0x000fe200078e00bb */
[----:B------:R-:W-:Y:S01]  /*8920*/  MOV R187, R191 ;  /* 0x000000bf00bb7202 */ /* 0x000fe20000000f00 */
[C---:B------:R-:W-:Y:S01]  /*8930*/  HMMA.16816.F32 R96, R8.reuse, R24, R60 ;  /* 0x000000180860723c */ /* 0x040fe2000000183c */
[----:B------:R-:W-:Y:S01]  /*8940*/  MOV R191, R178 ;  /* 0x000000b200bf7202 */ /* 0x000fe20000000f00 */
[----:B------:R-:W2:Y:S01]  /*8950*/  LDSM.16.MT88.4 R24, [R216+0xa800] ;  /* 0x00a80000d818783b */ /* 0x000ea20000004200 */
[----:B------:R-:W-:Y:S01]  /*8960*/  IMAD.MOV.U32 R178, RZ, RZ, R185 ;  /* 0x000000ffffb27224 */ /* 0x000fe200078e00b9 */
[----:B------:R-:W-:Y:S01]  /*8970*/  MOV R185, R189 ;  /* 0x000000bd00b97202 */ /* 0x000fe20000000f00 */
[----:B------:R-:W-:Y:S01]  /*8980*/  FFMA.FTZ R36, R160, UR20, -R7 ;  /* 0x00000014a0247c23 */ /* 0x000fe20008010807 */
[----:B------:R-:W-:Y:S01]  /*8990*/  HMMA.16816.F32 R44, R8, R18, R104 ;  /* 0x00000012082c723c */ /* 0x000fe20000001868 */
[----:B------:R-:W-:Y:S01]  /*89a0*/  MOV R189, R179 ;  /* 0x000000b300bd7202 */ /* 0x000fe20000000f00 */
[----:B------:R-:W-:Y:S01]  /*89b0*/  IMAD.MOV.U32 R179, RZ, RZ, R184 ;  /* 0x000000ffffb37224 */ /* 0x000fe200078e00b8 */
[----:B------:R-:W-:Y:S01]  /*89c0*/  MOV R184, R188 ;  /* 0x000000bc00b87202 */ /* 0x000fe20000000f00 */
[----:B-1----:R-:W-:Y:S01]  /*89d0*/  FFMA.FTZ R0, R194, UR20, -R5 ;  /* 0x00000014c2007c23 */ /* 0x002fe20008010805 */
[----:B------:R-:W-:Y:S01]  /*89e0*/  MOV R188, R176 ;  /* 0x000000b000bc7202 */ /* 0x000fe20000000f00 */
[C---:B------:R-:W-:Y:S01]  /*89f0*/  HMMA.16816.F32 R76, R12.reuse, R20, R72 ;  /* 0x000000140c4c723c */ /* 0x040fe20000001848 */
[----:B------:R-:W-:Y:S01]  /*8a00*/  IMAD.MOV.U32 R176, RZ, RZ, R182 ;  /* 0x000000ffffb07224 */ /* 0x000fe200078e00b6 */
[----:B------:R1:W4:Y:S01]  /*8a10*/  MUFU.EX2 R230, R0 ;  /* 0x0000000000e67308 */ /* 0x0003220000000800 */
[----:B------:R-:W-:Y:S01]  /*8a20*/  MOV R182, R186 ;  /* 0x000000ba00b67202 */ /* 0x000fe20000000f00 */
[----:B------:R-:W-:Y:S01]  /*8a30*/  FFMA.FTZ R39, R141, UR20, -R7 ;  /* 0x000000148d277c23 */ /* 0x000fe20008010807 */
[----:B------:R-:W-:Y:S01]  /*8a40*/  MOV R186, R192 ;  /* 0x000000c000ba7202 */ /* 0x000fe20000000f00 */
[C---:B------:R-:W-:Y:S01]  /*8a50*/  HMMA.16816.F32 R104, R12.reuse, R30, R92 ;  /* 0x0000001e0c68723c */ /* 0x040fe2000000185c */
[----:B------:R-:W-:Y:S01]  /*8a60*/  IMAD.MOV.U32 R192, RZ, RZ, R119 ;  /* 0x000000ffffc07224 */ /* 0x000fe200078e0077 */
[----:B------:R-:W-:Y:S01]  /*8a70*/  MOV R119, R2 ;  /* 0x0000000200777202 */ /* 0x000fe20000000f00 */
[----:B------:R-:W-:Y:S01]  /*8a80*/  FFMA.FTZ R2, R197, UR20, -R4 ;  /* 0x00000014c5027c23 */ /* 0x000fe20008010804 */
[----:B---3--:R-:W-:Y:S01]  /*8a90*/  F2FP.F16.F32.PACK_AB R8, R228, R227 ;  /* 0x000000e3e408723e */ /* 0x008fe200000000ff */
[----:B------:R-:W-:Y:S01]  /*8aa0*/  IMAD.MOV.U32 R197, RZ, RZ, R187 ;  /* 0x000000ffffc57224 */ /* 0x000fe200078e00bb */
[C---:B------:R-:W-:Y:S01]  /*8ab0*/  HMMA.16816.F32 R72, R12.reuse, R22, R40 ;  /* 0x000000160c48723c */ /* 0x040fe20000001828 */
[----:B------:R-:W3:Y:S01]  /*8ac0*/  LDSM.16.MT88.4 R20, [R219+0xa800] ;  /* 0x00a80000db14783b */ /* 0x000ee20000004200 */
[--C-:B------:R-:W-:Y:S01]  /*8ad0*/  FFMA.FTZ R31, R206, UR20, -R7.reuse ;  /* 0x00000014ce1f7c23 */ /* 0x100fe20008010807 */
[----:B------:R-:W-:Y:S01]  /*8ae0*/  FFMA.FTZ R92, R163, UR20, -R6 ;  /* 0x00000014a35c7c23 */ /* 0x000fe20008010806 */
[----:B------:R2:W-:Y:S01]  /*8af0*/  MUFU.EX2 R206, R2 ;  /* 0x0000000200ce7308 */ /* 0x0005e20000000800 */
[----:B------:R-:W-:Y:S01]  /*8b00*/  MOV R163, R118 ;  /* 0x0000007600a37202 */ /* 0x000fe20000000f00 */
[----:B------:R-:W-:Y:S01]  /*8b10*/  HMMA.16816.F32 R60, R12, R18, R32 ;  /* 0x000000120c3c723c */ /* 0x000fe20000001820 */
[----:B------:R-:W3:Y:S01]  /*8b20*/  LDSM.16.MT88.4 R16, [R217+0xa800] ;  /* 0x00a80000d910783b */ /* 0x000ee20000004200 */
[----:B-1----:R-:W-:Y:S01]  /*8b30*/  FFMA.FTZ R0, R205, UR20, -R4 ;  /* 0x00000014cd007c23 */ /* 0x002fe20008010804 */
[----:B----4-:R-:W-:Y:S01]  /*8b40*/  F2FP.F16.F32.PACK_AB R10, R230, R229 ;  /* 0x000000e5e60a723e */ /* 0x010fe200000000ff */
[--C-:B------:R-:W-:Y:S01]  /*8b50*/  FFMA.FTZ R42, R146, UR20, -R7.reuse ;  /* 0x00000014922a7c23 */ /* 0x100fe20008010807 */
[----:B------:R-:W1:Y:S01]  /*8b60*/  LDSM.16.MT88.4 R12, [R218+0xa800] ;  /* 0x00a80000da0c783b */ /* 0x000e620000004200 */
[----:B------:R4:W-:Y:S01]  /*8b70*/  MUFU.EX2 R215, R0 ;  /* 0x0000000000d77308 */ /* 0x0009e20000000800 */
[--C-:B------:R-:W-:Y:S01]  /*8b80*/  FFMA.FTZ R32, R209, UR20, -R7.reuse ;  /* 0x00000014d1207c23 */ /* 0x100fe20008010807 */
[--C-:B------:R-:W-:Y:S01]  /*8b90*/  FFMA.FTZ R33, R168, UR20, -R6.reuse ;  /* 0x00000014a8217c23 */ /* 0x100fe20008010806 */
[--C-:B------:R-:W-:Y:S01]  /*8ba0*/  FFMA.FTZ R41, R145, UR20, -R7.reuse ;  /* 0x0000001491297c23 */ /* 0x100fe20008010807 */
[----:B------:R-:W-:Y:S01]  /*8bb0*/  FFMA.FTZ R40, R143, UR20, -R7 ;  /* 0x000000148f287c23 */ /* 0x000fe20008010807 */
[----:B------:R-:W-:Y:S01]  /*8bc0*/  MOV R168, R119 ;  /* 0x0000007700a87202 */ /* 0x000fe20000000f00 */
[--C-:B------:R-:W-:Y:S01]  /*8bd0*/  FFMA.FTZ R7, R207, UR20, -R6.reuse ;  /* 0x00000014cf077c23 */ /* 0x100fe20008010806 */
[--C-:B------:R-:W-:Y:S01]  /*8be0*/  FFMA.FTZ R30, R202, UR20, -R6.reuse ;  /* 0x00000014ca1e7c23 */ /* 0x100fe20008010806 */
[--C-:B------:R-:W-:Y:S01]  /*8bf0*/  FFMA.FTZ R35, R201, UR20, -R6.reuse ;  /* 0x00000014c9237c23 */ /* 0x100fe20008010806 */
[--C-:B--2---:R-:W-:Y:S01]  /*8c00*/  FFMA.FTZ R2, R214, UR20, -R6.reuse ;  /* 0x00000014d6027c23 */ /* 0x104fe20008010806 */
[--C-:B------:R-:W-:Y:S01]  /*8c10*/  FFMA.FTZ R34, R195, UR20, -R6.reuse ;  /* 0x00000014c3227c23 */ /* 0x100fe20008010806 */
[--C-:B------:R-:W-:Y:S01]  /*8c20*/  FFMA.FTZ R118, R161, UR20, -R6.reuse ;  /* 0x00000014a1767c23 */ /* 0x100fe20008010806 */
[----:B------:R-:W-:Y:S01]  /*8c30*/  FFMA.FTZ R119, R147, UR20, -R6 ;  /* 0x0000001493777c23 */ /* 0x000fe20008010806 */
[----:B------:R-:W-:Y:S01]  /*8c40*/  MOV R214, R183 ;  /* 0x000000b700d67202 */ /* 0x000fe20000000f00 */
[----:B------:R-:W-:Y:S01]  /*8c50*/  IMAD.MOV.U32 R147, RZ, RZ, R116 ;  /* 0x000000ffff937224 */ /* 0x000fe200078e0074 */
[----:B------:R-:W-:Y:S01]  /*8c60*/  MOV R141, R177 ;  /* 0x000000b1008d7202 */ /* 0x000fe20000000f00 */
[----:B------:R-:W-:-:S02]  /*8c70*/  IMAD.MOV.U32 R143, RZ, RZ, R115 ;  /* 0x000000ffff8f7224 */ /* 0x000fc400078e0073 */
[----:B----4-:R-:W-:Y:S01]  /*8c80*/  FFMA.FTZ R0, R203, UR20, -R4 ;  /* 0x00000014cb007c23 */ /* 0x010fe20008010804 */
        /* <DEDUP_REMOVED lines=11> */
[----:B------:R3:W-:Y:S01]  /*8d40*/  MUFU.EX2 R201, R31 ;  /* 0x0000001f00c97308 */ /* 0x0007e20000000800 */
[----:B------:R-:W-:Y:S01]  /*8d50*/  MOV R43, R132 ;  /* 0x00000084002b7202 */ /* 0x000fe20000000f00 */
[--C-:B------:R-:W-:Y:S01]  /*8d60*/  FFMA.FTZ R93, R128, UR20, -R4.reuse ;  /* 0x00000014805d7c23 */ /* 0x100fe20008010804 */
[----:B------:R-:W-:Y:S01]  /*8d70*/  MOV R95, R125 ;  /* 0x0000007d005f7202 */ /* 0x000fe20000000f00 */
[--C-:B------:R-:W-:Y:S01]  /*8d80*/  FFMA.FTZ R94, R123, UR20, -R4.reuse ;  /* 0x000000147b5e7c23 */ /* 0x100fe20008010804 */
[----:B------:R-:W-:-:S03]  /*8d90*/  FFMA.FTZ R116, R122, UR20, -R4 ;  /* 0x000000147a747c23 */ /* 0x000fc60008010804 */
[----:B------:R1:W-:Y:S01]  /*8da0*/  MUFU.EX2 R202, R29 ;  /* 0x0000001d00ca7308 */ /* 0x0003e20000000800 */
[----:B--2---:R-:W-:Y:S01]  /*8db0*/  FFMA.FTZ R0, R198, UR20, -R4 ;  /* 0x00000014c6007c23 */ /* 0x004fe20008010804 */
[----:B----4-:R-:W-:Y:S02]  /*8dc0*/  F2FP.F16.F32.PACK_AB R9, R209, R215 ;  /* 0x000000d7d109723e */ /* 0x010fe400000000ff */
[----:B------:R-:W-:-:S04]  /*8dd0*/  MOV R198, R191 ;  /* 0x000000bf00c67202 */ /* 0x000fc80000000f00 */
[----:B------:R-:W2:Y:S01]  /*8de0*/  MUFU.EX2 R205, R0 ;  /* 0x0000000000cd7308 */ /* 0x000ea20000000800 */
[----:B---3--:R-:W-:-:S07]  /*8df0*/  FFMA.FTZ R31, R142, UR20, -R5 ;  /* 0x000000148e1f7c23 */ /* 0x008fce0008010805 */
[----:B------:R3:W-:Y:S01]  /*8e00*/  MUFU.EX2 R204, R3 ;  /* 0x0000000300cc7308 */ /* 0x0007e20000000800 */
[----:B-1----:R-:W-:-:S07]  /*8e10*/  FFMA.FTZ R29, R169, UR20, -R5 ;  /* 0x00000014a91d7c23 */ /* 0x002fce0008010805 */
[----:B------:R1:W-:Y:S01]  /*8e20*/  MUFU.EX2 R132, R2 ;  /* 0x0000000200847308 */ /* 0x0003e20000000800 */
[----:B--2---:R-:W-:Y:S01]  /*8e30*/  F2FP.F16.F32.PACK_AB R11, R206, R205 ;  /* 0x000000cdce0b723e */ /* 0x004fe200000000ff */
[----:B------:R-:W-:Y:S01]  /*8e40*/  FFMA.FTZ R0, R211, UR20, -R6 ;  /* 0x00000014d3007c23 */ /* 0x000fe20008010806 */
[----:B------:R-:W-:Y:S02]  /*8e50*/  MOV R6, R134 ;  /* 0x0000008600067202 */ /* 0x000fe40000000f00 */
[----:B------:R-:W-:-:S03]  /*8e60*/  MOV R211, R186 ;  /* 0x000000ba00d37202 */ /* 0x000fc60000000f00 */
[----:B------:R-:W-:Y:S01]  /*8e70*/  HMMA.16816.F32 R108, R8, R24, R108 ;  /* 0x00000018086c723c */ /* 0x000fe2000000186c */
[----:B------:R2:W-:Y:S01]  /*8e80*/  MUFU.EX2 R134, R0 ;  /* 0x0000000000867308 */ /* 0x0005e20000000800 */
[----:B---3--:R-:W-:-:S04]  /*8e90*/  FFMA.FTZ R3, R208, UR20, -R5 ;  /* 0x00000014d0037c23 */ /* 0x008fc80008010805 */
[C---:B------:R-:W-:Y:S01]  /*8ea0*/  HMMA.16816.F32 R100, R8.reuse, R26, R100 ;  /* 0x0000001a0864723c */ /* 0x040fe20000001864 */
[--C-:B-1----:R-:W-:Y:S02]  /*8eb0*/  FFMA.FTZ R2, R144, UR20, -R5.reuse ;  /* 0x0000001490027c23 */ /* 0x102fe40008010805 */
[----:B------:R-:W-:Y:S03]  /*8ec0*/  MUFU.EX2 R200, R32 ;  /* 0x0000002000c87308 */ /* 0x000fe60000000800 */
[C---:B------:R-:W-:Y:S06]  /*8ed0*/  HMMA.16816.F32 R96, R8.reuse, R20, R96 ;  /* 0x000000140860723c */ /* 0x040fec0000001860 */
[C---:B------:R-:W-:Y:S01]  /*8ee0*/  HMMA.16816.F32 R84, R8.reuse, R22, R84 ;  /* 0x000000160854723c */ /* 0x040fe20000001854 */
[----:B--2---:R-:W-:Y:S01]  /*8ef0*/  FFMA.FTZ R0, R138, UR20, -R5 ;  /* 0x000000148a007c23 */ /* 0x004fe20008010805 */
[----:B------:R1:W-:Y:S04]  /*8f00*/  MUFU.EX2 R203, R28 ;  /* 0x0000001c00cb7308 */ /* 0x0003e80000000800 */
[C---:B------:R-:W-:Y:S04]  /*8f10*/  HMMA.16816.F32 R184, R8.reuse, R16, R56 ;  /* 0x0000001008b8723c */ /* 0x040fe80000001838 */
[----:B------:R-:W-:Y:S02]  /*8f20*/  MUFU.EX2 R133, R7 ;  /* 0x0000000700857308 */ /* 0x000fe40000000800 */
[C---:B------:R-:W-:Y:S01]  /*8f30*/  HMMA.16816.F32 R188, R8.reuse, R18, R52 ;  /* 0x0000001208bc723c */ /* 0x040fe20000001834 */
[----:B------:R-:W-:Y:S01]  /*8f40*/  MOV R59, R161 ;  /* 0x000000a1003b7202 */ /* 0x000fe20000000f00 */
[----:B------:R-:W-:Y:S01]  /*8f50*/  IMAD.MOV.U32 R58, RZ, RZ, R163 ;  /* 0x000000ffff3a7224 */ /* 0x000fe200078e00a3 */
[----:B------:R-:W-:Y:S01]  /*8f60*/  MOV R163, R143 ;  /* 0x0000008f00a37202 */ /* 0x000fe20000000f00 */
[----:B------:R-:W-:Y:S01]  /*8f70*/  IMAD.MOV.U32 R161, RZ, RZ, R211 ;  /* 0x000000ffffa17224 */ /* 0x000fe200078e00d3 */
[----:B------:R-:W-:Y:S01]  /*8f80*/  MOV R211, R214 ;  /* 0x000000d600d37202 */ /* 0x000fe20000000f00 */
[C---:B------:R-:W-:Y:S01]  /*8f90*/  HMMA.16816.F32 R192, R8.reuse, R12, R48 ;  /* 0x0000000c08c0723c */ /* 0x040fe20000001830 */
[--C-:B------:R-:W-:Y:S01]  /*8fa0*/  FFMA.FTZ R52, R137, UR20, -R5.reuse ;  /* 0x0000001489347c23 */ /* 0x100fe20008010805 */
[----:B------:R-:W-:Y:S01]  /*8fb0*/  FFMA.FTZ R53, R136, UR20, -R5 ;  /* 0x0000001488357c23 */ /* 0x000fe20008010805 */
[----:B------:R-:W-:Y:S01]  /*8fc0*/  MOV R214, R145 ;  /* 0x0000009100d67202 */ /* 0x000fe20000000f00 */
[----:B------:R-:W-:Y:S01]  /*8fd0*/  IMAD.MOV.U32 R145, RZ, RZ, R124 ;  /* 0x000000ffff917224 */ /* 0x000fe200078e007c */
[----:B------:R-:W-:Y:S01]  /*8fe0*/  MOV R143, R199 ;  /* 0x000000c7008f7202 */ /* 0x000fe20000000f00 */
[----:B------:R-:W-:Y:S01]  /*8ff0*/  HMMA.16816.F32 R112, R8, R14, R44 ;  /* 0x0000000e0870723c */ /* 0x000fe2000000182c */
[----:B------:R-:W-:Y:S01]  /*9000*/  IMAD.MOV.U32 R138, RZ, RZ, R226 ;  /* 0x000000ffff8a7224 */ /* 0x000fe200078e00e2 */
[----:B------:R2:W3:Y:S01]  /*9010*/  MUFU.EX2 R125, R30 ;  /* 0x0000001e007d7308 */ /* 0x0004e20000000800 */
[--C-:B-1----:R-:W-:Y:S01]  /*9020*/  FFMA.FTZ R28, R210, UR20, -R4.reuse ;  /* 0x00000014d21c7c23 */ /* 0x102fe20008010804 */
[----:B------:R-:W-:-:S03]  /*9030*/  FFMA.FTZ R55, R129, UR20, -R4 ;  /* 0x0000001481377c23 */ /* 0x000fc60008010804 */
[----:B------:R-:W-:Y:S01]  /*9040*/  FFMA.FTZ R8, R212, UR20, -R5 ;  /* 0x00000014d4087c23 */ /* 0x000fe20008010805 */
[----:B------:R-:W-:Y:S01]  /*9050*/  FADD.FTZ R5, R147, R6 ;  /* 0x0000000693057221 */ /* 0x000fe20000010000 */
[----:B------:R-:W-:Y:S01]  /*9060*/  MOV R6, R168 ;  /* 0x000000a800067202 */ /* 0x000fe20000000f00 */
[----:B------:R-:W-:Y:S01]  /*9070*/  IMAD.MOV.U32 R168, RZ, RZ, R141 ;  /* 0x000000ffffa87224 */ /* 0x000fe200078e008d */
[----:B------:R-:W-:Y:S01]  /*9080*/  MOV R147, R207 ;  /* 0x000000cf00937202 */ /* 0x000fe20000000f00 */
[----:B------:R-:W-:Y:S01]  /*9090*/  IMAD.MOV.U32 R199, RZ, RZ, R239 ;  /* 0x000000ffffc77224 */ /* 0x000fe200078e00ef */
[----:B------:R-:W-:Y:S01]  /*90a0*/  MOV R207, R140 ;  /* 0x0000008c00cf7202 */ /* 0x000fe20000000f00 */
[----:B------:R-:W-:Y:S02]  /*90b0*/  IMAD.MOV.U32 R140, RZ, RZ, R146 ;  /* 0x000000ffff8c7224 */ /* 0x000fe400078e0092 */
[----:B------:R-:W-:Y:S01]  /*90c0*/  FADD.FTZ R95, R95, R6 ;  /* 0x000000065f5f7221 */ /* 0x000fe20000010000 */
        /* <DEDUP_REMOVED lines=9> */
[----:B------:R1:W5:Y:S01]  /*9160*/  LDL.LU R237, [R1+0x158] ;  /* 0x0001580001ed7983 */ /* 0x0003620000300800 */
[----:B------:R-:W-:Y:S01]  /*9170*/  MOV R214, R140 ;  /* 0x0000008c00d67202 */ /* 0x000fe20000000f00 */
[----:B------:R-:W-:Y:S01]  /*9180*/  IMAD.MOV.U32 R140, RZ, RZ, R141 ;  /* 0x000000ffff8c7224 */ /* 0x000fe200078e008d */
[----:B------:R-:W-:-:S02]  /*9190*/  MOV R196, R247 ;  /* 0x000000f700c47202 */ /* 0x000fc40000000f00 */
[----:B------:R-:W-:Y:S01]  /*91a0*/  MOV R141, R143 ;  /* 0x0000008f008d7202 */ /* 0x000fe20000000f00 */
[----:B------:R1:W5:Y:S01]  /*91b0*/  LDL.LU R247, [R1+0x154] ;  /* 0x0001540001f77983 */ /* 0x0003620000300800 */
        /* <DEDUP_REMOVED lines=9> */
[----:B------:R-:W-:-:S02]  /*9250*/  IMAD.MOV.U32 R127, RZ, RZ, R117 ;  /* 0x000000ffff7f7224 */ /* 0x000fc400078e0075 */
[----:B------:R-:W-:Y:S01]  /*9260*/  FADD.FTZ R117, R245, R171 ;  /* 0x000000abf5757221 */ /* 0x000fe20000010000 */
[----:B------:R-:W-:Y:S01]  /*9270*/  MUFU.EX2 R124, R37 ;  /* 0x00000025007c7308 */ /* 0x000fe20000000800 */
[----:B------:R1:W5:Y:S01]  /*9280*/  LDL.LU R245, [R1+0x14c] ;  /* 0x00014c0001f57983 */ /* 0x0003620000300800 */
[----:B------:R-:W-:Y:S01]  /*9290*/  FADD.FTZ R54, R6, R5 ;  /* 0x0000000506367221 */ /* 0x000fe20000010000 */
[----:B--2---:R-:W-:Y:S01]  /*92a0*/  FADD.FTZ R30, R170, R4 ;  /* 0x00000004aa1e7221 */ /* 0x004fe20000010000 */
[----:B---3--:R-:W-:Y:S01]  /*92b0*/  F2FP.F16.F32.PACK_AB R7, R125, R133 ;  /* 0x000000857d07723e */ /* 0x008fe200000000ff */
[----:B------:R-:W2:Y:S01]  /*92c0*/  LDL.LU R226, [R1+0x148] ;  /* 0x0001480001e27983 */ /* 0x000ea20000300800 */
[----:B------:R-:W-:Y:S01]  /*92d0*/  F2FP.F16.F32.PACK_AB R4, R201, R200 ;  /* 0x000000c8c904723e */ /* 0x000fe200000000ff */
[----:B------:R-:W-:Y:S01]  /*92e0*/  IMAD.MOV.U32 R208, RZ, RZ, R180 ;  /* 0x000000ffffd07224 */ /* 0x000fe200078e00b4 */
[----:B------:R-:W-:Y:S02]  /*92f0*/  F2FP.F16.F32.PACK_AB R5, R134, R132 ;  /* 0x000000848605723e */ /* 0x000fe400000000ff */
[----:B------:R-:W-:-:S02]  /*9300*/  F2FP.F16.F32.PACK_AB R6, R203, R202 ;  /* 0x000000cacb06723e */ /* 0x000fc400000000ff */
[----:B------:R-:W-:Y:S02]  /*9310*/  MOV R212, R147 ;  /* 0x0000009300d47202 */ /* 0x000fe40000000f00 */
[----:B------:R-:W-:Y:S01]  /*9320*/  MOV R147, R161 ;  /* 0x000000a100937202 */ /* 0x000fe20000000f00 */
[----:B------:R-:W-:Y:S01]  /*9330*/  IMAD.MOV.U32 R161, RZ, RZ, R163 ;  /* 0x000000ffffa17224 */ /* 0x000fe200078e00a3 */
[----:B------:R-:W-:Y:S01]  /*9340*/  MOV R163, R214 ;  /* 0x000000d600a37202 */ /* 0x000fe20000000f00 */
[C---:B------:R-:W-:Y:S01]  /*9350*/  HMMA.16816.F32 R164, R4.reuse, R24, R164 ;  /* 0x0000001804a4723c */ /* 0x040fe200000018a4 */
[----:B------:R-:W-:Y:S01]  /*9360*/  MOV R214, R140 ;  /* 0x0000008c00d67202 */ /* 0x000fe20000000f00 */
[----:B------:R-:W-:Y:S01]  /*9370*/  IMAD.MOV.U32 R140, RZ, RZ, R141 ;  /* 0x000000ffff8c7224 */ /* 0x000fe200078e008d */
[----:B------:R-:W-:Y:S02]  /*9380*/  MOV R141, R143 ;  /* 0x0000008f008d7202 */ /* 0x000fe40000000f00 */
[----:B------:R-:W-:Y:S01]  /*9390*/  MOV R143, R145 ;  /* 0x00000091008f7202 */ /* 0x000fe20000000f00 */
[C---:B------:R-:W-:Y:S01]  /*93a0*/  HMMA.16816.F32 R104, R4.reuse, R26, R104 ;  /* 0x0000001a0468723c */ /* 0x040fe20000001868 */
[----:B------:R-:W3:Y:S01]  /*93b0*/  LDSM.16.MT88.4 R24, [R216+0xb000] ;  /* 0x00b00000d818783b */ /* 0x000ee20000004200 */
[----:B------:R-:W-:Y:S01]  /*93c0*/  IMAD.MOV.U32 R145, RZ, RZ, R146 ;  /* 0x000000ffff917224 */ /* 0x000fe200078e0092 */
[----:B------:R-:W-:Y:S01]  /*93d0*/  MOV R146, R196 ;  /* 0x000000c400927202 */ /* 0x000fe20000000f00 */
[----:B------:R-:W-:Y:S01]  /*93e0*/  MUFU.EX2 R128, R36 ;  /* 0x0000002400807308 */ /* 0x000fe20000000800 */
[----:B------:R-:W-:Y:S01]  /*93f0*/  MOV R144, R127 ;  /* 0x0000007f00907202 */ /* 0x000fe20000000f00 */
[----:B------:R-:W-:Y:S01]  /*9400*/  HMMA.16816.F32 R56, R4, R20, R88 ;  /* 0x000000140438723c */ /* 0x000fe20000001858 */
[----:B------:R-:W-:-:S02]  /*9410*/  MOV R180, R126 ;  /* 0x0000007e00b47202 */ /* 0x000fc40000000f00 */
[----:B------:R-:W-:-:S03]  /*9420*/  MOV R196, R43 ;  /* 0x0000002b00c47202 */ /* 0x000fc60000000f00 */
[----:B------:R-:W-:Y:S01]  /*9430*/  MUFU.EX2 R123, R42 ;  /* 0x0000002a007b7308 */ /* 0x000fe20000000800 */
[C---:B------:R-:W-:Y:S06]  /*9440*/  HMMA.16816.F32 R48, R4.reuse, R12, R64 ;  /* 0x0000000c0430723c */ /* 0x040fec0000001840 */
[C---:B------:R-:W-:Y:S01]  /*9450*/  HMMA.16816.F32 R44, R4.reuse, R14, R60 ;  /* 0x0000000e042c723c */ /* 0x040fe2000000183c */
[----:B------:R-:W-:Y:S01]  /*9460*/  MUFU.EX2 R127, R41 ;  /* 0x00000029007f7308 */ /* 0x000fe20000000800 */
[----:B------:R-:W-:Y:S07]  /*9470*/  LDSM.16.MT88.4 R12, [R217+0xb000] ;  /* 0x00b00000d90c783b */ /* 0x000fee0000004200 */
[----:B------:R4:W-:Y:S08]  /*9480*/  MUFU.EX2 R122, R40 ;  /* 0x00000028007a7308 */ /* 0x0009f00000000800 */
[----:B------:R-:W-:Y:S08]  /*9490*/  MUFU.EX2 R126, R39 ;  /* 0x00000027007e7308 */ /* 0x000ff00000000800 */
[----:B------:R1:W-:Y:S01]  /*94a0*/  MUFU.EX2 R129, R38 ;  /* 0x0000002600817308 */ /* 0x0003e20000000800 */
[C---:B----4-:R-:W-:Y:S01]  /*94b0*/  HMMA.16816.F32 R40, R4.reuse, R22, R80 ;  /* 0x000000160428723c */ /* 0x050fe20000001850 */
[----:B------:R-:W-:Y:S06]  /*94c0*/  LDSM.16.MT88.4 R20, [R218+0xb000] ;  /* 0x00b00000da14783b */ /* 0x000fec0000004200 */
[----:B------:R-:W-:Y:S08]  /*94d0*/  MUFU.EX2 R88, R35 ;  /* 0x0000002300587308 */ /* 0x000ff00000000800 */
[----:B------:R-:W-:Y:S01]  /*94e0*/  MUFU.EX2 R89, R34 ;  /* 0x0000002200597308 */ /* 0x000fe20000000800 */
[C---:B-1----:R-:W-:Y:S07]  /*94f0*/  HMMA.16816.F32 R36, R4.reuse, R16, R76 ;  /* 0x000000100424723c */ /* 0x042fee000000184c */
[----:B------:R1:W-:Y:S02]  /*9500*/  MUFU.EX2 R90, R33 ;  /* 0x00000021005a7308 */ /* 0x0003e40000000800 */
[----:B-1----:R-:W-:Y:S01]  /*9510*/  HMMA.16816.F32 R32, R4, R18, R72 ;  /* 0x000000120420723c */ /* 0x002fe20000001848 */
[----:B------:R-:W1:Y:S05]  /*9520*/  LDSM.16.MT88.4 R16, [R219+0xb000] ;  /* 0x00b00000db10783b */ /* 0x000e6a0000004200 */
[----:B------:R-:W-:Y:S08]  /*9530*/  MUFU.EX2 R80, R8 ;  /* 0x0000000800507308 */ /* 0x000ff00000000800 */
[----:B------:R4:W-:Y:S08]  /*9540*/  MUFU.EX2 R81, R3 ;  /* 0x0000000300517308 */ /* 0x0009f00000000800 */
[----:B------:R3:W-:Y:S08]  /*9550*/  MUFU.EX2 R76, R2 ;  /* 0x00000002004c7308 */ /* 0x0007f00000000800 */
[----:B------:R1:W-:Y:S08]  /*9560*/  MUFU.EX2 R66, R0 ;  /* 0x0000000000427308 */ /* 0x0003f00000000800 */
[----:B------:R-:W-:Y:S08]  /*9570*/  MUFU.EX2 R67, R9 ;  /* 0x0000000900437308 */ /* 0x000ff00000000800 */
[----:B------:R-:W1:Y:S08]  /*9580*/  MUFU.EX2 R73, R28 ;  /* 0x0000001c00497308 */ /* 0x000e700000000800 */
[----:B------:R-:W-:Y:S08]  /*9590*/  MUFU.EX2 R64, R11 ;  /* 0x0000000b00407308 */ /* 0x000ff00000000800 */
[----:B------:R-:W1:Y:S01]  /*95a0*/  MUFU.EX2 R65, R10 ;  /* 0x0000000a00417308 */ /* 0x000e620000000800 */
[----:B------:R-:W-:Y:S01]  /*95b0*/  FADD.FTZ R4, R138, R95 ;  /* 0x0000005f8a047221 */ /* 0x000fe20000010000 */
[----:B------:R-:W-:-:S02]  /*95c0*/  MOV R138, R144 ;  /* 0x00000090008a7202 */ /* 0x000fc40000000f00 */
[----:B------:R-:W-:Y:S01]  /*95d0*/  MOV R144, R208 ;  /* 0x000000d000907202 */ /* 0x000fe20000000f00 */
[----:B------:R-:W-:Y:S01]  /*95e0*/  IMAD.MOV.U32 R208, RZ, RZ, R212 ;  /* 0x000000ffffd07224 */ /* 0x000fe200078e00d4 */
[----:B------:R-:W-:Y:S01]  /*95f0*/  MOV R212, R175 ;  /* 0x000000af00d47202 */ /* 0x000fe20000000f00 */
[----:B----4-:R-:W-:Y:S01]  /*9600*/  FADD.FTZ R3, R249, R117 ;  /* 0x00000075f9037221 */ /* 0x010fe20000010000 */
[----:B---3--:R-:W-:Y:S01]  /*9610*/  FADD.FTZ R2, R138, R54 ;  /* 0x000000368a027221 */ /* 0x008fe20000010000 */
[----:B------:R-:W-:Y:S01]  /*9620*/  FADD.FTZ R8, R208, R4 ;  /* 0x00000004d0087221 */ /* 0x000fe20000010000 */
[----:B-1----:R-:W-:Y:S01]  /*9630*/  FADD.FTZ R0, R144, R30 ;  /* 0x0000001e90007221 */ /* 0x002fe20000010000 */
[----:B------:R-:W-:Y:S01]  /*9640*/  FADD.FTZ R3, R212, R3 ;  /* 0x00000003d4037221 */ /* 0x000fe20000010000 */
[----:B------:R-:W-:Y:S02]  /*9650*/  MOV R82, R207 ;  /* 0x000000cf00527202 */ /* 0x000fe40000000f00 */
[----:B------:R-:W-:-:S02]  /*9660*/  F2FP.F16.F32.PACK_AB R5, R73, R67 ;  /* 0x000000434905723e */ /* 0x000fc400000000ff */
[----:B------:R-:W-:Y:S02]  /*9670*/  F2FP.F16.F32.PACK_AB R6, R66, R76 ;  /* 0x0000004c4206723e */ /* 0x000fe400000000ff */
[----:B------:R-:W-:Y:S01]  /*9680*/  F2FP.F16.F32.PACK_AB R7, R65, R64 ;  /* 0x000000404107723e */ /* 0x000fe200000000ff */
[----:B------:R-:W-:Y:S01]  /*9690*/  IMAD.MOV.U32 R83, RZ, RZ, R211 ;  /* 0x000000ffff537224 */ /* 0x000fe200078e00d3 */
[----:B------:R-:W-:Y:S01]  /*96a0*/  F2FP.F16.F32.PACK_AB R4, R81, R80 ;  /* 0x000000505104723e */ /* 0x000fe200000000ff */
[----:B------:R-:W-:Y:S01]  /*96b0*/  FADD.FTZ R2, R234, R2 ;  /* 0x00000002ea027221 */ /* 0x000fe20000010000 */
[----:B------:R-:W-:Y:S01]  /*96c0*/  MOV R175, R174 ;  /* 0x000000ae00af7202 */ /* 0x000fe20000000f00 */
[----:B------:R-:W-:Y:S01]  /*96d0*/  IMAD.MOV.U32 R174, RZ, RZ, R241 ;  /* 0x000000ffffae7224 */ /* 0x000fe200078e00f1 */
        /* <DEDUP_REMOVED lines=9> */
[----:B------:R-:W-:Y:S01]  /*9770*/  MOV R211, R172 ;  /* 0x000000ac00d37202 */ /* 0x000fe20000000f00 */
[----:B------:R1:W-:Y:S01]  /*9780*/  MUFU.EX2 R72, R29 ;  /* 0x0000001d00487308 */ /* 0x0003e20000000800 */
[C---:B------:R-:W-:Y:S01]  /*9790*/  HMMA.16816.F32 R172, R4.reuse, R24, R108 ;  /* 0x0000001804ac723c */ /* 0x040fe2000000186c */
[----:B------:R-:W-:Y:S01]  /*97a0*/  FADD.FTZ R0, R91, R0 ;  /* 0x000000005b007221 */ /* 0x000fe20000010000 */
        /* <DEDUP_REMOVED lines=12> */
[----:B------:R-:W-:Y:S01]  /*9870*/  MUFU.EX2 R62, R52 ;  /* 0x00000034003e7308 */ /* 0x000fe20000000800 */
[----:B------:R-:W-:Y:S01]  /*9880*/  MOV R213, R176 ;  /* 0x000000b000d57202 */ /* 0x000fe20000000f00 */
[----:B-1----:R-:W-:Y:S01]  /*9890*/  FADD.FTZ R29, R130, R8 ;  /* 0x00000008821d7221 */ /* 0x002fe20000010000 */
[----:B------:R-:W-:Y:S01]  /*98a0*/  MOV R208, R182 ;  /* 0x000000b600d07202 */ /* 0x000fe20000000f00 */
[----:B------:R-:W-:Y:S01]  /*98b0*/  FADD.FTZ R0, R220, R0 ;  /* 0x00000000dc007221 */ /* 0x000fe20000010000 */
[----:B------:R-:W-:Y:S01]  /*98c0*/  MOV R142, R180 ;  /* 0x000000b4008e7202 */ /* 0x000fe20000000f00 */
[----:B------:R-:W-:Y:S01]  /*98d0*/  IMAD.MOV.U32 R95, RZ, RZ, R143 ;  /* 0x000000ffff5f7224 */ /* 0x000fe200078e008f */
[----:B------:R-:W-:Y:S01]  /*98e0*/  MOV R74, R145 ;  /* 0x00000091004a7202 */ /* 0x000fe20000000f00 */
[----:B------:R-:W-:Y:S01]  /*98f0*/  MUFU.EX2 R61, R53 ;  /* 0x00000035003d7308 */ /* 0x000fe20000000800 */
[----:B------:R-:W-:Y:S01]  /*9900*/  FADD.FTZ R2, R135, R28 ;  /* 0x0000001c87027221 */ /* 0x000fe20000010000 */
[----:B------:R-:W-:Y:S01]  /*9910*/  HMMA.16816.F32 R168, R4, R26, R100 ;  /* 0x0000001a04a8723c */ /* 0x000fe20000001864 */
[----:B------:R-:W-:Y:S01]  /*9920*/  MOV R82, R161 ;  /* 0x000000a100527202 */ /* 0x000fe20000000f00 */
[----:B------:R-:W-:Y:S01]  /*9930*/  FADD.FTZ R3, R111, R29 ;  /* 0x0000001d6f037221 */ /* 0x000fe20000010000 */
[----:B------:R-:W-:-:S03]  /*9940*/  IMAD.MOV.U32 R83, RZ, RZ, R147 ;  /* 0x000000ffff537224 */ /* 0x000fc600078e0093 */
[----:B------:R1:W-:Y:S01]  /*9950*/  MUFU.EX2 R60, R55 ;  /* 0x00000037003c7308 */ /* 0x0003e20000000800 */
[----:B------:R-:W-:Y:S01]  /*9960*/  HMMA.16816.F32 R180, R4, R16, R96 ;  /* 0x0000001004b4723c */ /* 0x000fe20000001860 */
[----:B------:R-:W-:Y:S01]  /*9970*/  IMAD.MOV.U32 R79, RZ, RZ, R214 ;  /* 0x000000ffff4f7224 */ /* 0x000fe200078e00d6 */
[----:B------:R-:W-:Y:S01]  /*9980*/  MOV R78, R162 ;  /* 0x000000a2004e7202 */ /* 0x000fe20000000f00 */
[----:B------:R-:W-:-:S04]  /*9990*/  IMAD.MOV.U32 R77, RZ, RZ, R160 ;  /* 0x000000ffff4d7224 */ /* 0x000fc800078e00a0 */
[----:B------:R-:W3:Y:S01]  /*99a0*/  MUFU.EX2 R92, R92 ;  /* 0x0000005c005c7308 */ /* 0x000ee20000000800 */
[C---:B------:R-:W-:Y:S01]  /*99b0*/  HMMA.16816.F32 R176, R4.reuse, R18, R84 ;  /* 0x0000001204b0723c */ /* 0x040fe20000001854 */
[----:B------:R-:W-:Y:S01]  /*99c0*/  MOV R91, R144 ;  /* 0x00000090005b7202 */ /* 0x000fe20000000f00 */
[----:B------:R-:W-:Y:S01]  /*99d0*/  FADD.FTZ R0, R95, R0 ;  /* 0x000000005f007221 */ /* 0x000fe20000010000 */
[----:B------:R-:W-:Y:S01]  /*99e0*/  F2FP.F16.F32.PACK_AB R9, R89, R88 ;  /* 0x000000585909723e */ /* 0x000fe200000000ff */
[----:B------:R4:W5:Y:S02]  /*99f0*/  LDL.LU R249, [R1+0x144] ;  /* 0x0001440001f97983 */ /* 0x0009640000300800 */
[----:B------:R-:W-:Y:S01]  /*9a00*/  HMMA.16816.F32 R184, R4, R12, R184 ;  /* 0x0000000c04b8723c */ /* 0x000fe200000018b8 */
[----:B------:R-:W-:Y:S01]  /*9a10*/  MOV R130, R138 ;  /* 0x0000008a00827202 */ /* 0x000fe20000000f00 */
[----:B------:R-:W-:-:S04]  /*9a20*/  FADD.FTZ R3, R74, R3 ;  /* 0x000000034a037221 */ /* 0x000fc80000010000 */
[----:B------:R-:W-:Y:S01]  /*9a30*/  HMMA.16816.F32 R188, R4, R14, R188 ;  /* 0x0000000e04bc723c */ /* 0x000fe200000018bc */
[----:B------:R-:W-:-:S05]  /*9a40*/  IMAD.MOV.U32 R74, RZ, RZ, R79 ;  /* 0x000000ffff4a7224 */ /* 0x000fca00078e004f */
[C---:B------:R-:W-:Y:S06]  /*9a50*/  HMMA.16816.F32 R192, R4.reuse, R20, R192 ;  /* 0x0000001404c0723c */ /* 0x040fec00000018c0 */
[----:B-1----:R-:W-:Y:S01]  /*9a60*/  HMMA.16816.F32 R52, R4, R22, R112 ;  /* 0x000000160434723c */ /* 0x002fe20000001870 */
[----:B------:R-:W-:Y:S01]  /*9a70*/  IMAD.MOV.U32 R141, RZ, RZ, R153 ;  /* 0x000000ffff8d7224 */ /* 0x000fe200078e0099 */
[----:B------:R-:W-:Y:S01]  /*9a80*/  MOV R214, R154 ;  /* 0x0000009a00d67202 */ /* 0x000fe20000000f00 */
[----:B------:R-:W-:Y:S01]  /*9a90*/  IMAD.MOV.U32 R103, RZ, RZ, R142 ;  /* 0x000000ffff677224 */ /* 0x000fe200078e008e */
[----:B------:R-:W-:Y:S01]  /*9aa0*/  MOV R143, R155 ;  /* 0x0000009b008f7202 */ /* 0x000fe20000000f00 */
[----:B------:R-:W1:Y:S01]  /*9ab0*/  MUFU.EX2 R118, R118 ;  /* 0x0000007600767308 */ /* 0x000e620000000800 */
[----:B------:R-:W-:Y:S01]  /*9ac0*/  MOV R95, R157 ;  /* 0x0000009d005f7202 */ /* 0x000fe20000000f00 */
[----:B------:R-:W-:Y:S01]  /*9ad0*/  FADD.FTZ R4, R117, R30 ;  /* 0x0000001e75047221 */ /* 0x000fe20000010000 */
[----:B------:R-:W-:Y:S01]  /*9ae0*/  FADD.FTZ R6, R75, R2 ;  /* 0x000000024b067221 */ /* 0x000fe20000010000 */
[----:B------:R-:W-:Y:S01]  /*9af0*/  MOV R75, R82 ;  /* 0x00000052004b7202 */ /* 0x000fe20000000f00 */
[----:B------:R-:W-:Y:S01]  /*9b00*/  LDSM.16.MT88.4 R144, [R217+0xb800] ;  /* 0x00b80000d990783b */ /* 0x000fe20000004200 */
[----:B------:R-:W-:Y:S01]  /*9b10*/  FADD.FTZ R4, R77, R4 ;  /* 0x000000044d047221 */ /* 0x000fe20000010000 */
[----:B------:R-:W-:Y:S01]  /*9b20*/  MOV R82, R131 ;  /* 0x0000008300527202 */ /* 0x000fe20000000f00 */
[----:B------:R-:W-:Y:S01]  /*9b30*/  FADD.FTZ R5, R78, R0 ;  /* 0x000000004e057221 */ /* 0x000fe20000010000 */
[----:B------:R-:W-:Y:S01]  /*9b40*/  MOV R77, R83 ;  /* 0x00000053004d7202 */ /* 0x000fe20000000f00 */
[----:B------:R-:W4:Y:S01]  /*9b50*/  MUFU.EX2 R119, R119 ;  /* 0x0000007700777308 */ /* 0x000f220000000800 */
[----:B------:R-:W-:Y:S01]  /*9b60*/  MOV R131, R137 ;  /* 0x0000008900837202 */ /* 0x000fe20000000f00 */
[----:B------:R-:W-:Y:S01]  /*9b70*/  IMAD.MOV.U32 R137, RZ, RZ, R199 ;  /* 0x000000ffff897224 */ /* 0x000fe200078e00c7 */
        /* <DEDUP_REMOVED lines=88> */
[----:B---3--:R-:W-:Y:S01]  /*a100*/  F2FP.F16.F32.PACK_AB R11, R92, R90 ;  /* 0x0000005a5c0b723e */ /* 0x008fe200000000ff */
[----:B------:R-:W-:Y:S01]  /*a110*/  FADD.FTZ R3, R88, R3 ;  /* 0x0000000358037221 */ /* 0x000fe20000010000 */
[----:B------:R-:W-:Y:S01]  /*a120*/  FADD.FTZ R2, R80, R2 ;  /* 0x0000000250027221 */ /* 0x000fe20000010000 */
[----:B------:R-:W-:Y:S01]  /*a130*/  FADD.FTZ R0, R67, R0 ;  /* 0x0000000043007221 */ /* 0x000fe20000010000 */
[----:B------:R-:W-:Y:S01]  /*a140*/  FADD.FTZ R4, R124, R4 ;  /* 0x000000047c047221 */ /* 0x000fe20000010000 */
[----:B------:R-:W3:Y:S01]  /*a150*/  MUFU.EX2 R63, R31 ;  /* 0x0000001f003f7308 */ /* 0x000ee20000000800 */
[----:B------:R-:W-:Y:S01]  /*a160*/  FADD.FTZ R3, R89, R3 ;  /* 0x0000000359037221 */ /* 0x000fe20000010000 */
[C---:B------:R-:W-:Y:S01]  /*a170*/  HMMA.16816.F32 R164, R8.reuse, R24, R164 ;  /* 0x0000001808a4723c */ /* 0x040fe200000018a4 */
[----:B------:R-:W-:Y:S01]  /*a180*/  FADD.FTZ R2, R81, R2 ;  /* 0x0000000251027221 */ /* 0x000fe20000010000 */
[----:B------:R-:W-:Y:S01]  /*a190*/  FADD.FTZ R0, R73, R0 ;  /* 0x0000000049007221 */ /* 0x000fe20000010000 */
[----:B------:R-:W-:Y:S01]  /*a1a0*/  FADD.FTZ R4, R128, R4 ;  /* 0x0000000480047221 */ /* 0x000fe20000010000 */
[----:B------:R-:W2:Y:S02]  /*a1b0*/  LDSM.16.MT88.4 R160, [R216+0xb800] ;  /* 0x00b80000d8a0783b */ /* 0x000ea40000004200 */
[----:B------:R-:W3:Y:S01]  /*a1c0*/  MUFU.EX2 R31, R93 ;  /* 0x0000005d001f7308 */ /* 0x000ee20000000800 */
[C---:B------:R-:W-:Y:S01]  /*a1d0*/  HMMA.16816.F32 R24, R8.reuse, R26, R104 ;  /* 0x0000001a0818723c */ /* 0x040fe20000001868 */
[----:B------:R-:W-:Y:S01]  /*a1e0*/  FADD.FTZ R3, R90, R3 ;  /* 0x000000035a037221 */ /* 0x000fe20000010000 */
[----:B------:R-:W-:Y:S01]  /*a1f0*/  FADD.FTZ R2, R76, R2 ;  /* 0x000000024c027221 */ /* 0x000fe20000010000 */
[----:B------:R-:W2:Y:S03]  /*a200*/  LDSM.16.MT88.4 R152, [R219+0xb800] ;  /* 0x00b80000db98783b */ /* 0x000ea60000004200 */
[C---:B------:R-:W-:Y:S01]  /*a210*/  HMMA.16816.F32 R56, R8.reuse, R16, R56 ;  /* 0x000000100838723c */ /* 0x040fe20000001838 */
[----:B------:R-:W-:Y:S01]  /*a220*/  MUFU.EX2 R17, R94 ;  /* 0x0000005e00117308 */ /* 0x000fe20000000800 */
[----:B------:R-:W-:Y:S01]  /*a230*/  FADD.FTZ R0, R64, R0 ;  /* 0x0000000040007221 */ /* 0x000fe20000010000 */
[----:B------:R1:W5:Y:S03]  /*a240*/  LDL.LU R241, [R1+0x140] ;  /* 0x0001400001f17983 */ /* 0x0003660000300800 */
[----:B------:R-:W-:Y:S01]  /*a250*/  HMMA.16816.F32 R40, R8, R18, R40 ;  /* 0x000000120828723c */ /* 0x000fe20000001828 */
[----:B------:R-:W-:-:S05]  /*a260*/  FADD.FTZ R4, R123, R4 ;  /* 0x000000047b047221 */ /* 0x000fca0000010000 */
[C---:B------:R-:W-:Y:S01]  /*a270*/  HMMA.16816.F32 R36, R8.reuse, R12, R36 ;  /* 0x0000000c0824723c */ /* 0x040fe20000001824 */
[----:B------:R-:W-:Y:S05]  /*a280*/  MUFU.EX2 R7, R121 ;  /* 0x0000007900077308 */ /* 0x000fea0000000800 */
[C---:B------:R-:W-:Y:S01]  /*a290*/  HMMA.16816.F32 R32, R8.reuse, R14, R32 ;  /* 0x0000000e0820723c */ /* 0x040fe20000001820 */
[----:B------:R-:W2:Y:S05]  /*a2a0*/  LDSM.16.MT88.4 R12, [R218+0xb800] ;  /* 0x00b80000da0c783b */ /* 0x000eaa0000004200 */
[C---:B------:R-:W-:Y:S06]  /*a2b0*/  HMMA.16816.F32 R48, R8.reuse, R20, R48 ;  /* 0x000000140830723c */ /* 0x040fec0000001830 */
[----:B------:R-:W-:Y:S01]  /*a2c0*/  HMMA.16816.F32 R44, R8, R22, R44 ;  /* 0x00000016082c723c */ /* 0x000fe2000000182c */
[----:B------:R-:W3:Y:S01]  /*a2d0*/  MUFU.EX2 R8, R120 ;  /* 0x0000007800087308 */ /* 0x000ee20000000800 */
[----:B------:R-:W-:Y:S01]  /*a2e0*/  FADD.FTZ R3, R92, R3 ;  /* 0x000000035c037221 */ /* 0x000fe20000010000 */
[----:B------:R-:W-:Y:S01]  /*a2f0*/  FADD.FTZ R2, R66, R2 ;  /* 0x0000000242027221 */ /* 0x000fe20000010000 */
[----:B------:R-:W-:Y:S01]  /*a300*/  FADD.FTZ R0, R65, R0 ;  /* 0x0000000041007221 */ /* 0x000fe20000010000 */
[----:B------:R-:W-:Y:S01]  /*a310*/  FADD.FTZ R4, R127, R4 ;  /* 0x000000047f047221 */ /* 0x000fe20000010000 */
[----:B-1----:R-:W-:-:S03]  /*a320*/  FADD.FTZ R3, R118, R3 ;  /* 0x0000000376037221 */ /* 0x002fc60000010000 */
[----:B------:R-:W1:Y:S01]  /*a330*/  MUFU.EX2 R16, R116 ;  /* 0x0000007400107308 */ /* 0x000e620000000800 */
[----:B------:R-:W-:Y:S01]  /*a340*/  FADD.FTZ R2, R72, R2 ;  /* 0x0000000248027221 */ /* 0x000fe20000010000 */
[----:B------:R-:W-:Y:S01]  /*a350*/  FADD.FTZ R0, R60, R0 ;  /* 0x000000003c007221 */ /* 0x000fe20000010000 */
[----:B------:R-:W-:Y:S01]  /*a360*/  FADD.FTZ R4, R122, R4 ;  /* 0x000000047a047221 */ /* 0x000fe20000010000 */
[----:B----4-:R-:W-:Y:S01]  /*a370*/  FADD.FTZ R3, R119, R3 ;  /* 0x0000000377037221 */ /* 0x010fe20000010000 */
[----:B---3--:R-:W-:Y:S01]  /*a380*/  FADD.FTZ R2, R63, R2 ;  /* 0x000000023f027221 */ /* 0x008fe20000010000 */
        /* <DEDUP_REMOVED lines=12> */
[----:B-1----:R-:W-:-:S03]  /*a450*/  FADD.FTZ R0, R16, R0 ;  /* 0x0000000010007221 */ /* 0x002fc60000010000 */
        /* <DEDUP_REMOVED lines=16> */
[----:B--2---:R-:W-:Y:S01]  /*a560*/  HMMA.16816.F32 R172, R196, R160, R172 ;  /* 0x000000a0c4ac723c */ /* 0x004fe200000018ac */
        /* <DEDUP_REMOVED lines=23> */
[----:B---3--:R-:W-:-:S15]  /*a6e0*/  @!P0 BRA `(.L_x_606) ;  /* 0x0000008800008947 */ /* 0x008fde0003800000 */
[----:B------:R-:W2:Y:S01]  /*a6f0*/  LDL.64 R212, [R1+0xb8] ;  /* 0x0000b80001d47983 */ /* 0x000ea20000100a00 */
[----:B------:R-:W-:Y:S01]  /*a700*/  UIADD3 UR21, UR15, -0x2, URZ ;  /* 0xfffffffe0f157890 */ /* 0x000fe2000fffe03f */
[----:B------:R-:W-:-:S04]  /*a710*/  DEPBAR.LE SB0, 0x0 ;  /* 0x000080000000791a */ /* 0x000fc80000000000 */
[----:B------:R-:W-:Y:S01]  /*a720*/  USHF.R.S32.HI UR4, URZ, 0x1f, UR21 ;  /* 0x0000001f3f047899 */ /* 0x000fe20008011415 */
[----:B------:R-:W-:Y:S01]  /*a730*/  IMAD.U32 R2, RZ, RZ, UR21 ;  /* 0x00000015ff027e24 */ /* 0x000fe2000f8e00ff */
[----:B------:R-:W-:Y:S01]  /*a740*/  UIMAD UR6, UR18, UR21, URZ ;  /* 0x00000015120672a4 */ /* 0x000fe2000f8e023f */
[----:B------:R-:W-:Y:S01]  /*a750*/  STL.64 [R1+0x140], R142 ;  /* 0x0001408e01007387 */ /* 0x000fe20000100a00 */
[----:B------:R-:W-:Y:S02]  /*a760*/  USHF.L.U32 UR22, UR8, 0x5, URZ ;  /* 0x0000000508167899 */ /* 0x000fe4000800063f */
[----:B------:R-:W-:Y:S01]  /*a770*/  UIMAD UR4, UR4, UR19, UR6 ;  /* 0x00000013040472a4 */ /* 0x000fe2000f8e0206 */
[----:B------:R-:W-:Y:S02]  /*a780*/  STL.64 [R1+0x138], R140 ;  /* 0x0001388c01007387 */ /* 0x000fe40000100a00 */
[----:B------:R-:W-:Y:S02]  /*a790*/  ULDC.64 UR6, c[0x0][0x220] ;  /* 0x0000880000067ab9 */ /* 0x000fe40000000a00 */
[----:B------:R-:W-:Y:S04]  /*a7a0*/  STL.64 [R1+0x130], R138 ;  /* 0x0001308a01007387 */ /* 0x000fe80000100a00 */
[----:B------:R-:W-:Y:S04]  /*a7b0*/  STL.64 [R1+0x128], R136 ;  /* 0x0001288801007387 */ /* 0x000fe80000100a00 */
[----:B------:R-:W-:Y:S04]  /*a7c0*/  STL [R1+0x124], R69 ;  /* 0x0001244501007387 */ /* 0x000fe80000100800 */
[----:B------:R-:W-:Y:S01]  /*a7d0*/  STL [R1+0x120], R68 ;  /* 0x0001204401007387 */ /* 0x000fe20000100800 */
[----:B------:R-:W-:Y:S01]  /*a7e0*/  BAR.SYNC.DEFER_BLOCKING 0x0 ;  /* 0x0000000000007b1d */ /* 0x000fe20000010000 */
[----:B--2---:R-:W-:-:S04]  /*a7f0*/  IMAD.WIDE.U32 R2, R2, UR19, R212 ;  /* 0x0000001302027c25 */ /* 0x004fc8000f8e00d4 */
        /* <DEDUP_REMOVED lines=8> */
[----:B-----5:R-:W-:Y:S01]  /*a880*/  LDGSTS.E.BYPASS.LTC128B.128 [R234+0x8000], desc[UR16][R4.64] ;  /* 0x0800000004ea7fae */ /* 0x020fe2000b901d50 */
[----:B------:R-:W-:Y:S02]  /*a890*/  IADD3.X R3, R5, UR4, RZ, P0, !PT ;  /* 0x0000000405037c10 */ /* 0x000fe400087fe4ff */
[----:B------:R-:W-:-:S03]  /*a8a0*/  IADD3 R12, P0, R2, UR22, RZ ;  /* 0x00000016020c7c10 */ /* 0x000fc6000ff1e0ff */
[----:B------:R1:W-:Y:S01]  /*a8b0*/  LDGSTS.E.BYPASS.LTC128B.128 [R234+0x8800], desc[UR16][R2.64] ;  /* 0x0880000002ea7fae */ /* 0x0003e2000b901d50 */
[----:B------:R-:W-:Y:S02]  /*a8c0*/  IADD3.X R13, R3, UR4, RZ, P0, !PT ;  /* 0x00000004030d7c10 */ /* 0x000fe400087fe4ff */
[----:B------:R-:W-:-:S03]  /*a8d0*/  IADD3 R10, P0, R12, UR22, RZ ;  /* 0x000000160c0a7c10 */ /* 0x000fc6000ff1e0ff */
[----:B------:R-:W-:Y:S01]  /*a8e0*/  LDGSTS.E.BYPASS.LTC128B.128 [R234+0x9000], desc[UR16][R12.64] ;  /* 0x090000000cea7fae */ /* 0x000fe2000b901d50 */
[----:B------:R-:W-:Y:S02]  /*a8f0*/  IADD3.X R11, R13, UR4, RZ, P0, !PT ;  /* 0x000000040d0b7c10 */ /* 0x000fe400087fe4ff */
[----:B------:R-:W-:-:S03]  /*a900*/  IADD3 R8, P0, R10, UR22, RZ ;  /* 0x000000160a087c10 */ /* 0x000fc6000ff1e0ff */
[----:B------:R-:W-:Y:S01]  /*a910*/  LDGSTS.E.BYPASS.LTC128B.128 [R234+0x9800], desc[UR16][R10.64] ;  /* 0x098000000aea7fae */ /* 0x000fe2000b901d50 */
[----:B------:R-:W-:Y:S02]  /*a920*/  IADD3.X R9, R11, UR4, RZ, P0, !PT ;  /* 0x000000040b097c10 */ /* 0x000fe400087fe4ff */
[----:B------:R-:W-:-:S03]  /*a930*/  IADD3 R6, P0, R8, UR22, RZ ;  /* 0x0000001608067c10 */ /* 0x000fc6000ff1e0ff */
[----:B------:R2:W-:Y:S01]  /*a940*/  LDGSTS.E.BYPASS.LTC128B.128 [R234+0xa000], desc[UR16][R8.64] ;  /* 0x0a00000008ea7fae */ /* 0x0005e2000b901d50 */
[----:B------:R-:W-:-:S05]  /*a950*/  IADD3.X R7, R9, UR4, RZ, P0, !PT ;  /* 0x0000000409077c10 */ /* 0x000fca00087fe4ff */
[----:B------:R-:W-:Y:S01]  /*a960*/  LDGSTS.E.BYPASS.LTC128B.128 [R234+0xa800], desc[UR16][R6.64] ;  /* 0x0a80000006ea7fae */ /* 0x000fe2000b901d50 */
[----:B-1----:R-:W-:-:S04]  /*a970*/  IADD3 R2, P0, R6, UR22, RZ ;  /* 0x0000001606027c10 */ /* 0x002fc8000ff1e0ff */
[----:B------:R-:W-:Y:S02]  /*a980*/  IADD3.X R3, R7, UR4, RZ, P0, !PT ;  /* 0x0000000407037c10 */ /* 0x000fe400087fe4ff */
[----:B------:R-:W-:-:S03]  /*a990*/  IADD3 R4, P0, R2, UR22, RZ ;  /* 0x0000001602047c10 */ /* 0x000fc6000ff1e0ff */
[----:B------:R-:W-:Y:S01]  /*a9a0*/  LDGSTS.E.BYPASS.LTC128B.128 [R234+0xb000], desc[UR16][R2.64] ;  /* 0x0b00000002ea7fae */ /* 0x000fe2000b901d50 */
[----:B------:R-:W-:-:S05]  /*a9b0*/  IADD3.X R5, R3, UR4, RZ, P0, !PT ;  /* 0x0000000403057c10 */ /* 0x000fca00087fe4ff */
[----:B------:R1:W-:Y:S04]  /*a9c0*/  LDGSTS.E.BYPASS.LTC128B.128 [R234+0xb800], desc[UR16][R4.64] ;  /* 0x0b80000004ea7fae */ /* 0x0003e8000b901d50 */
[----:B------:R-:W-:Y:S04]  /*a9d0*/  LDSM.16.M88.4 R16, [R222] ;  /* 0x00000000de10783b */ /* 0x000fe80000000200 */
[----:B------:R-:W3:Y:S04]  /*a9e0*/  LDSM.16.M88.4 R24, [R135+0x4000] ;  /* 0x004000008718783b */ /* 0x000ee80000000200 */
[----:B--2---:R-:W-:Y:S04]  /*a9f0*/  LDSM.16.M88.4 R8, [R225] ;  /* 0x00000000e108783b */ /* 0x004fe80000000200 */
[----:B------:R-:W-:Y:S04]  /*aa00*/  LDSM.16.M88.4 R52, [R221+0x4000] ;  /* 0x00400000dd34783b */ /* 0x000fe80000000200 */
[----:B------:R-:W2:Y:S04]  /*aa10*/  LDSM.16.M88.4 R84, [R135+0x4800] ;  /* 0x004800008754783b */ /* 0x000ea80000000200 */
[----:B------:R-:W4:Y:S04]  /*aa20*/  LDSM.16.M88.4 R12, [R222+0x2000] ;  /* 0x00200000de0c783b */ /* 0x000f280000000200 */
[----:B------:R-:W4:Y:S04]  /*aa30*/  LDSM.16.M88.4 R72, [R135+0x6000] ;  /* 0x006000008748783b */ /* 0x000f280000000200 */
[----:B------:R-:W4:Y:S04]  /*aa40*/  LDSM.16.M88.4 R64, [R135+0x6800] ;  /* 0x006800008740783b */ /* 0x000f280000000200 */
[----:B------:R-:W4:Y:S04]  /*aa50*/  LDSM.16.M88.4 R60, [R135+0x7000] ;  /* 0x00700000873c783b */ /* 0x000f280000000200 */
[----:B------:R-:W4:Y:S04]  /*aa60*/  LDSM.16.M88.4 R56, [R135+0x7800] ;  /* 0x007800008738783b */ /* 0x000f280000000200 */
[----:B------:R-:W4:Y:S01]  /*aa70*/  LDSM.16.M88.4 R76, [R135+0x5800] ;  /* 0x00580000874c783b */ /* 0x000f220000000200 */
[C---:B---3--:R-:W-:Y:S03]  /*aa80*/  HMMA.16816.F32 R136, R16.reuse, R24, RZ ;  /* 0x000000181088723c */ /* 0x048fe600000018ff */
[----:B------:R-:W3:Y:S04]  /*aa90*/  LDSM.16.M88.4 R48, [R221+0x4800] ;  /* 0x00480000dd30783b */ /* 0x000ee80000000200 */
[----:B-1----:R-:W-:Y:S04]  /*aaa0*/  LDSM.16.M88.4 R4, [R225+0x2000] ;  /* 0x00200000e104783b */ /* 0x002fe80000000200 */
[----:B------:R-:W1:Y:S01]  /*aab0*/  LDSM.16.M88.4 R36, [R221+0x6000] ;  /* 0x00600000dd24783b */ /* 0x000e620000000200 */
[----:B--2---:R-:W-:Y:S03]  /*aac0*/  HMMA.16816.F32 R208, R16, R84, RZ ;  /* 0x0000005410d0723c */ /* 0x004fe600000018ff */
[----:B------:R-:W2:Y:S04]  /*aad0*/  LDSM.16.M88.4 R32, [R221+0x6800] ;  /* 0x00680000dd20783b */ /* 0x000ea80000000200 */
[----:B------:R-:W2:Y:S01]  /*aae0*/  LDSM.16.M88.4 R28, [R221+0x7000] ;  /* 0x00700000dd1c783b */ /* 0x000ea20000000200 */
[----:B----4-:R-:W-:Y:S03]  /*aaf0*/  HMMA.16816.F32 R212, R12, R24, RZ ;  /* 0x000000180cd4723c */ /* 0x010fe600000018ff */
[----:B------:R-:W4:Y:S03]  /*ab00*/  LDSM.16.M88.4 R20, [R221+0x7800] ;  /* 0x00780000dd14783b */ /* 0x000f260000000200 */
[----:B------:R-:W-:Y:S01]  /*ab10*/  HMMA.16816.F32 R136, R8, R52, R136 ;  /* 0x000000340888723c */ /* 0x000fe20000001888 */
[----:B------:R-:W4:Y:S04]  /*ab20*/  LDSM.16.M88.4 R40, [R221+0x5800] ;  /* 0x00580000dd28783b */ /* 0x000f280000000200 */
[----:B------:R-:W4:Y:S01]  /*ab30*/  LDSM.16.M88.4 R80, [R135+0x5000] ;  /* 0x005000008750783b */ /* 0x000f220000000200 */
[----:B------:R-:W-:Y:S03]  /*ab40*/  HMMA.16816.F32 R112, R12, R72, RZ ;  /* 0x000000480c70723c */ /* 0x000fe600000018ff */
[----:B------:R-:W4:Y:S03]  /*ab50*/  LDSM.16.M88.4 R44, [R221+0x5000] ;  /* 0x00500000dd2c783b */ /* 0x000f260000000200 */
[-C--:B------:R-:W-:Y:S01]  /*ab60*/  HMMA.16816.F32 R108, R16, R64.reuse, RZ ;  /* 0x00000040106c723c */ /* 0x080fe200000018ff */
[----:B------:R-:W0:Y:S05]  /*ab70*/  LDGDEPBAR ;  /* 0x00000000000079af */ /* 0x000e2a0000000000 */
[----:B------:R-:W-:Y:S06]  /*ab80*/  HMMA.16816.F32 R104, R12, R64, RZ ;  /* 0x000000400c68723c */ /* 0x000fec00000018ff */
[----:B------:R-:W-:Y:S01]  /*ab90*/  HMMA.16816.F32 R100, R16, R60, RZ ;  /* 0x0000003c1064723c */ /* 0x000fe200000018ff */
[----:B------:R-:W-:-:S02]  /*aba0*/  IMAD.MOV.U32 R65, RZ, RZ, R136 ;  /* 0x000000ffff417224 */ /* 0x000fc400078e0088 */
[----:B------:R-:W-:-:S03]  /*abb0*/  IMAD.MOV.U32 R64, RZ, RZ, R137 ;  /* 0x000000ffff407224 */ /* 0x000fc600078e0089 */
[----:B------:R-:W-:Y:S06]  /*abc0*/  HMMA.16816.F32 R96, R12, R60, RZ ;  /* 0x0000003c0c60723c */ /* 0x000fec00000018ff */
[----:B------:R-:W-:Y:S01]  /*abd0*/  HMMA.16816.F32 R92, R16, R56, RZ ;  /* 0x00000038105c723c */ /* 0x000fe200000018ff */
[----:B------:R-:W-:Y:S02]  /*abe0*/  IMAD.MOV.U32 R61, RZ, RZ, R138 ;  /* 0x000000ffff3d7224 */ /* 0x000fe400078e008a */
[----:B------:R-:W-:-:S03]  /*abf0*/  IMAD.MOV.U32 R60, RZ, RZ, R139 ;  /* 0x000000ffff3c7224 */ /* 0x000fc600078e008b */
[----:B------:R-:W-:Y:S06]  /*ac00*/  HMMA.16816.F32 R204, R12, R84, RZ ;  /* 0x000000540ccc723c */ /* 0x000fec00000018ff */
[-C--:B------:R-:W-:Y:S06]  /*ac10*/  HMMA.16816.F32 R124, R16, R76.reuse, RZ ;  /* 0x0000004c107c723c */ /* 0x080fec00000018ff */
[----:B------:R-:W-:Y:S06]  /*ac20*/  HMMA.16816.F32 R120, R12, R76, RZ ;  /* 0x0000004c0c78723c */ /* 0x000fec00000018ff */
[----:B------:R-:W-:Y:S06]  /*ac30*/  HMMA.16816.F32 R116, R16, R72, RZ ;  /* 0x000000481074723c */ /* 0x000fec00000018ff */
[----:B---3--:R-:W-:Y:S06]  /*ac40*/  HMMA.16816.F32 R136, R8, R48, R208 ;  /* 0x000000300888723c */ /* 0x008fec00000018d0 */
[----:B------:R-:W-:Y:S06]  /*ac50*/  HMMA.16816.F32 R88, R12, R56, RZ ;  /* 0x000000380c58723c */ /* 0x000fec00000018ff */
[----:B-1----:R-:W-:Y:S06]  /*ac60*/  HMMA.16816.F32 R112, R4, R36, R112 ;  /* 0x000000240470723c */ /* 0x002fec0000001870 */
[-C--:B--2---:R-:W-:Y:S06]  /*ac70*/  HMMA.16816.F32 R108, R8, R32.reuse, R108 ;  /* 0x00000020086c723c */ /* 0x084fec000000186c */
[----:B------:R-:W-:Y:S01]  /*ac80*/  HMMA.16816.F32 R104, R4, R32, R104 ;  /* 0x000000200468723c */ /* 0x000fe20000001868 */
[----:B------:R-:W-:-:S02]  /*ac90*/  IMAD.MOV.U32 R25, RZ, RZ, R138 ;  /* 0x000000ffff197224 */ /* 0x000fc400078e008a */
[----:B------:R-:W-:-:S03]  /*aca0*/  IMAD.MOV.U32 R24, RZ, RZ, R139 ;  /* 0x000000ffff187224 */ /* 0x000fc600078e008b */
[-C--:B------:R-:W-:Y:S06]  /*acb0*/  HMMA.16816.F32 R100, R8, R28.reuse, R100 ;  /* 0x0000001c0864723c */ /* 0x080fec0000001864 */
[----:B------:R-:W-:Y:S01]  /*acc0*/  HMMA.16816.F32 R96, R4, R28, R96 ;  /* 0x0000001c0460723c */ /* 0x000fe20000001860 */
[----:B------:R-:W-:Y:S02]  /*acd0*/  IMAD.MOV.U32 R57, RZ, RZ, R114 ;  /* 0x000000ffff397224 */ /* 0x000fe400078e0072 */
[----:B------:R-:W-:-:S03]  /*ace0*/  IMAD.MOV.U32 R56, RZ, RZ, R115 ;  /* 0x000000ffff387224 */ /* 0x000fc600078e0073 */
[----:B----4-:R-:W-:Y:S01]  /*acf0*/  HMMA.16816.F32 R92, R8, R20, R92 ;  /* 0x00000014085c723c */ /* 0x010fe2000000185c */
[----:B------:R-:W-:Y:S02]  /*ad00*/  IMAD.MOV.U32 R238, RZ, RZ, R108 ;  /* 0x000000ffffee7224 */ /* 0x000fe400078e006c */
[----:B------:R-:W-:-:S03]  /*ad10*/  IMAD.MOV.U32 R236, RZ, RZ, R109 ;  /* 0x000000ffffec7224 */ /* 0x000fc600078e006d */
[----:B------:R-:W-:Y:S01]  /*ad20*/  HMMA.16816.F32 R212, R4, R52, R212 ;  /* 0x0000003404d4723c */ /* 0x000fe200000018d4 */
[----:B------:R-:W-:Y:S02]  /*ad30*/  IMAD.MOV.U32 R33, RZ, RZ, R106 ;  /* 0x000000ffff217224 */ /* 0x000fe400078e006a */
[----:B------:R-:W-:-:S03]  /*ad40*/  IMAD.MOV.U32 R32, RZ, RZ, R107 ;  /* 0x000000ffff207224 */ /* 0x000fc600078e006b */
[----:B------:R-:W-:Y:S01]  /*ad50*/  HMMA.16816.F32 R208, R4, R48, R204 ;  /* 0x0000003004d0723c */ /* 0x000fe200000018cc */
[----:B------:R-:W-:Y:S02]  /*ad60*/  IMAD.MOV.U32 R53, RZ, RZ, R136 ;  /* 0x000000ffff357224 */ /* 0x000fe400078e0088 */
[----:B------:R-:W-:Y:S02]  /*ad70*/  IMAD.MOV.U32 R52, RZ, RZ, R137 ;  /* 0x000000ffff347224 */ /* 0x000fe400078e0089 */
[----:B------:R-:W-:Y:S01]  /*ad80*/  IMAD.MOV.U32 R250, RZ, RZ, R100 ;  /* 0x000000fffffa7224 */ /* 0x000fe200078e0064 */
[-C--:B------:R-:W-:Y:S01]  /*ad90*/  HMMA.16816.F32 R124, R8, R40.reuse, R124 ;  /* 0x00000028087c723c */ /* 0x080fe2000000187c */
[----:B------:R-:W-:Y:S02]  /*ada0*/  IMAD.MOV.U32 R49, RZ, RZ, R113 ;  /* 0x000000ffff317224 */ /* 0x000fe400078e0071 */
[----:B------:R-:W-:Y:S02]  /*adb0*/  IMAD.MOV.U32 R48, RZ, RZ, R112 ;  /* 0x000000ffff307224 */ /* 0x000fe400078e0070 */
[----:B------:R-:W-:Y:S01]  /*adc0*/  IMAD.MOV.U32 R248, RZ, RZ, R101 ;  /* 0x000000fffff87224 */ /* 0x000fe200078e0065 */
[----:B------:R-:W-:Y:S01]  /*add0*/  HMMA.16816.F32 R120, R4, R40, R120 ;  /* 0x000000280478723c */ /* 0x000fe20000001878 */
[----:B------:R-:W-:-:S02]  /*ade0*/  IMAD.MOV.U32 R246, RZ, RZ, R102 ;  /* 0x000000fffff67224 */ /* 0x000fc400078e0066 */
[----:B------:R-:W-:Y:S02]  /*adf0*/  IMAD.MOV.U32 R244, RZ, RZ, R103 ;  /* 0x000000fffff47224 */ /* 0x000fe400078e0067 */
[----:B------:R-:W-:Y:S01]  /*ae00*/  IMAD.MOV.U32 R252, RZ, RZ, R96 ;  /* 0x000000fffffc7224 */ /* 0x000fe200078e0060 */
[----:B------:R-:W-:Y:S01]  /*ae10*/  HMMA.16816.F32 R116, R8, R36, R116 ;  /* 0x000000240874723c */ /* 0x000fe20000001874 */
[----:B------:R-:W-:Y:S02]  /*ae20*/  IMAD.MOV.U32 R41, RZ, RZ, R110 ;  /* 0x000000ffff297224 */ /* 0x000fe400078e006e */
[----:B------:R-:W-:Y:S02]  /*ae30*/  IMAD.MOV.U32 R40, RZ, RZ, R111 ;  /* 0x000000ffff287224 */ /* 0x000fe400078e006f */
[----:B------:R-:W-:Y:S01]  /*ae40*/  IMAD.MOV.U32 R251, RZ, RZ, R97 ;  /* 0x000000fffffb7224 */ /* 0x000fe200078e0061 */
[----:B------:R-:W-:Y:S01]  /*ae50*/  HMMA.16816.F32 R136, R4, R20, R88 ;  /* 0x000000140488723c */ /* 0x000fe20000001858 */
        /* <DEDUP_REMOVED lines=18> */
[C---:B------:R-:W-:Y:S06]  /*af80*/  HMMA.16816.F32 R100, R12.reuse, R78, RZ ;  /* 0x0000004e0c64723c */ /* 0x040fec00000018ff */
[C---:B------:R-:W-:Y:S06]  /*af90*/  HMMA.16816.F32 R96, R12.reuse, R74, RZ ;  /* 0x0000004a0c60723c */ /* 0x040fec00000018ff */
[C---:B------:R-:W-:Y:S06]  /*afa0*/  HMMA.16816.F32 R92, R12.reuse, R66, RZ ;  /* 0x000000420c5c723c */ /* 0x040fec00000018ff */
[C---:B------:R-:W-:Y:S06]  /*afb0*/  HMMA.16816.F32 R88, R12.reuse, R62, RZ ;  /* 0x0000003e0c58723c */ /* 0x040fec00000018ff */
[----:B------:R-:W-:Y:S06]  /*afc0*/  HMMA.16816.F32 R12, R12, R58, RZ ;  /* 0x0000003a0c0c723c */ /* 0x000fec00000018ff */
[----:B------:R-:W-:Y:S06]  /*afd0*/  HMMA.16816.F32 R84, R16, R86, RZ ;  /* 0x000000561054723c */ /* 0x000fec00000018ff */
[----:B------:R-:W-:Y:S06]  /*afe0*/  HMMA.16816.F32 R112, R4, R54, R112 ;  /* 0x000000360470723c */ /* 0x000fec0000001870 */
[----:B------:R-:W-:Y:S06]  /*aff0*/  HMMA.16816.F32 R200, R16, R80, RZ ;  /* 0x0000005010c8723c */ /* 0x000fec00000018ff */
[C---:B------:R-:W-:Y:S06]  /*b000*/  HMMA.16816.F32 R12, R4.reuse, R22, R12 ;  /* 0x00000016040c723c */ /* 0x040fec000000180c */
[----:B------:R-:W-:Y:S06]  /*b010*/  HMMA.16816.F32 R108, R4, R50, R108 ;  /* 0x00000032046c723c */ /* 0x000fec000000186c */
[C---:B------:R-:W-:Y:S06]  /*b020*/  HMMA.16816.F32 R72, R16.reuse, R74, RZ ;  /* 0x0000004a1048723c */ /* 0x040fec00000018ff */
[C---:B------:R-:W-:Y:S06]  /*b030*/  HMMA.16816.F32 R80, R16.reuse, R82, RZ ;  /* 0x000000521050723c */ /* 0x040fec00000018ff */
        /* <DEDUP_REMOVED lines=10> */
[----:B------:R-:W-:-:S05]  /*b0e0*/  IMAD.MOV.U32 R13, RZ, RZ, R52 ;  /* 0x000000ffff0d7224 */ /* 0x000fca00078e0034 */
[-C--:B------:R-:W-:Y:S06]  /*b0f0*/  HMMA.16816.F32 R200, R8, R44.reuse, R200 ;  /* 0x0000002c08c8723c */ /* 0x080fec00000018c8 */
[C---:B------:R-:W-:Y:S06]  /*b100*/  HMMA.16816.F32 R128, R4.reuse, R44, R128 ;  /* 0x0000002c0480723c */ /* 0x040fec0000001880 */
[----:B------:R-:W-:Y:S01]  /*b110*/  HMMA.16816.F32 R204, R4, R34, R92 ;  /* 0x0000002204cc723c */ /* 0x000fe2000000185c */
[----:B------:R-:W-:-:S02]  /*b120*/  IMAD.MOV.U32 R45, RZ, RZ, R118 ;  /* 0x000000ffff2d7224 */ /* 0x000fc400078e0076 */
[----:B------:R-:W-:-:S03]  /*b130*/  IMAD.MOV.U32 R44, RZ, RZ, R119 ;  /* 0x000000ffff2c7224 */ /* 0x000fc600078e0077 */
[C---:B------:R-:W-:Y:S06]  /*b140*/  HMMA.16816.F32 R52, R8.reuse, R54, R24 ;  /* 0x000000360834723c */ /* 0x040fec0000001818 */
[C---:B------:R-:W-:Y:S06]  /*b150*/  HMMA.16816.F32 R24, R8.reuse, R50, R84 ;  /* 0x000000320818723c */ /* 0x040fec0000001854 */
[----:B------:R-:W-:Y:S01]  /*b160*/  HMMA.16816.F32 R92, R8, R38, R72 ;  /* 0x00000026085c723c */ /* 0x000fe20000001848 */
[----:B------:R-:W-:-:S02]  /*b170*/  IMAD.MOV.U32 R50, RZ, RZ, R61 ;  /* 0x000000ffff327224 */ /* 0x000fc400078e003d */
[----:B------:R-:W-:-:S03]  /*b180*/  IMAD.MOV.U32 R51, RZ, RZ, R60 ;  /* 0x000000ffff337224 */ /* 0x000fc600078e003c */
[C---:B------:R-:W-:Y:S06]  /*b190*/  HMMA.16816.F32 R60, R16.reuse, R62, RZ ;  /* 0x0000003e103c723c */ /* 0x040fec00000018ff */
[----:B------:R-:W-:Y:S06]  /*b1a0*/  HMMA.16816.F32 R16, R16, R58, RZ ;  /* 0x0000003a1010723c */ /* 0x000fec00000018ff */
[C---:B------:R-:W-:Y:S06]  /*b1b0*/  HMMA.16816.F32 R116, R4.reuse, R38, R96 ;  /* 0x000000260474723c */ /* 0x040fec0000001860 */
[----:B------:R-:W-:Y:S06]  /*b1c0*/  HMMA.16816.F32 R140, R4, R30, R88 ;  /* 0x0000001e048c723c */ /* 0x000fec0000001858 */
[C---:B------:R-:W-:Y:S06]  /*b1d0*/  HMMA.16816.F32 R72, R8.reuse, R34, R64 ;  /* 0x000000220848723c */ /* 0x040fec0000001840 */
[----:B------:R-:W-:Y:S01]  /*b1e0*/  HMMA.16816.F32 R88, R8, R46, R80 ;  /* 0x0000002e0858723c */ /* 0x000fe20000001850 */
[----:B------:R-:W-:-:S02]  /*b1f0*/  IMAD.MOV.U32 R64, RZ, RZ, R12 ;  /* 0x000000ffff407224 */ /* 0x000fc400078e000c */
[----:B------:R-:W-:Y:S02]  /*b200*/  IMAD.MOV.U32 R65, RZ, RZ, R13 ;  /* 0x000000ffff417224 */ /* 0x000fe400078e000d */
[----:B------:R-:W-:Y:S01]  /*b210*/  IMAD.MOV.U32 R66, RZ, RZ, R14 ;  /* 0x000000ffff427224 */ /* 0x000fe200078e000e */
[C---:B------:R-:W-:Y:S01]  /*b220*/  HMMA.16816.F32 R96, R8.reuse, R42, R76 ;  /* 0x0000002a0860723c */ /* 0x040fe2000000184c */
[----:B------:R-:W-:Y:S02]  /*b230*/  IMAD.MOV.U32 R67, RZ, RZ, R15 ;  /* 0x000000ffff437224 */ /* 0x000fe400078e000f */
[----:B------:R-:W-:Y:S03]  /*b240*/  LDSM.16.M88.4 R12, [R226] ;  /* 0x00000000e20c783b */ /* 0x000fe60000000200 */
[C---:B------:R-:W-:Y:S06]  /*b250*/  HMMA.16816.F32 R60, R8.reuse, R30, R60 ;  /* 0x0000001e083c723c */ /* 0x040fec000000183c */
[----:B------:R-:W-:Y:S01]  /*b260*/  HMMA.16816.F32 R16, R8, R22, R16 ;  /* 0x000000160810723c */ /* 0x000fe20000001810 */
[----:B------:R-:W1:Y:S05]  /*b270*/  LDSM.16.M88.4 R8, [R223] ;  /* 0x00000000df08783b */ /* 0x000e6a0000000200 */
[C---:B------:R-:W-:Y:S06]  /*b280*/  HMMA.16816.F32 R104, R4.reuse, R46, R104 ;  /* 0x0000002e0468723c */ /* 0x040fec0000001868 */
[----:B------:R-:W-:Y:S01]  /*b290*/  HMMA.16816.F32 R100, R4, R42, R100 ;  /* 0x0000002a0464723c */ /* 0x000fe20000001864 */
[----:B------:R-:W2:Y:S05]  /*b2a0*/  LDSM.16.M88.4 R4, [R223+0x2000] ;  /* 0x00200000df04783b */ /* 0x000eaa0000000200 */
[C---:B-1----:R-:W-:Y:S06]  /*b2b0*/  HMMA.16816.F32 R80, R8.reuse, R12, R48 ;  /* 0x0000000c0850723c */ /* 0x042fec0000001830 */
[----:B------:R-:W-:Y:S06]  /*b2c0*/  HMMA.16816.F32 R48, R8, R14, R52 ;  /* 0x0000000e0830723c */ /* 0x000fec0000001834 */
[C---:B--2---:R-:W-:Y:S06]  /*b2d0*/  HMMA.16816.F32 R84, R4.reuse, R12, R212 ;  /* 0x0000000c0454723c */ /* 0x044fec00000018d4 */
[----:B------:R-:W-:Y:S01]  /*b2e0*/  HMMA.16816.F32 R76, R4, R14, R112 ;  /* 0x0000000e044c723c */ /* 0x000fe20000001870 */
[----:B------:R-:W1:Y:S01]  /*b2f0*/  LDSM.16.M88.4 R12, [R233] ;  /* 0x00000000e90c783b */ /* 0x000e620000000200 */
        /* <DEDUP_REMOVED lines=8> */
[-C--:B-1----:R-:W-:Y:S06]  /*b380*/  HMMA.16816.F32 R64, R8, R12.reuse, R64 ;  /* 0x0000000c0840723c */ /* 0x082fec0000001840 */
[C---:B------:R-:W-:Y:S06]  /*b390*/  HMMA.16816.F32 R56, R4.reuse, R12, R208 ;  /* 0x0000000c0438723c */ /* 0x040fec00000018d0 */
[----:B------:R-:W-:Y:S01]  /*b3a0*/  HMMA.16816.F32 R52, R4, R14, R108 ;  /* 0x0000000e0434723c */ /* 0x000fe2000000186c */
[----:B------:R-:W-:-:S02]  /*b3b0*/  IMAD.MOV.U32 R210, RZ, RZ, R29 ;  /* 0x000000ffffd27224 */ /* 0x000fc400078e001d */
[----:B------:R-:W-:Y:S02]  /*b3c0*/  IMAD.MOV.U32 R211, RZ, RZ, R28 ;  /* 0x000000ffffd37224 */ /* 0x000fe400078e001c */
[----:B------:R-:W-:Y:S01]  /*b3d0*/  IMAD.MOV.U32 R208, RZ, RZ, R252 ;  /* 0x000000ffffd07224 */ /* 0x000fe200078e00fc */
[----:B------:R-:W-:Y:S01]  /*b3e0*/  HMMA.16816.F32 R24, R8, R14, R24 ;  /* 0x0000000e0818723c */ /* 0x000fe20000001818 */
[----:B------:R-:W1:Y:S01]  /*b3f0*/  LDSM.16.M88.4 R12, [R232] ;  /* 0x00000000e80c783b */ /* 0x000e620000000200 */
[----:B------:R-:W-:Y:S02]  /*b400*/  IMAD.MOV.U32 R110, RZ, RZ, R45 ;  /* 0x000000ffff6e7224 */ /* 0x000fe400078e002d */
[----:B------:R-:W-:Y:S02]  /*b410*/  IMAD.MOV.U32 R111, RZ, RZ, R44 ;  /* 0x000000ffff6f7224 */ /* 0x000fe400078e002c */
[----:B------:R-:W-:Y:S02]  /*b420*/  IMAD.MOV.U32 R108, RZ, RZ, R242 ;  /* 0x000000ffff6c7224 */ /* 0x000fe400078e00f2 */
[----:B------:R-:W-:-:S02]  /*b430*/  IMAD.MOV.U32 R109, RZ, RZ, R240 ;  /* 0x000000ffff6d7224 */ /* 0x000fc400078e00f0 */
[----:B------:R-:W-:Y:S01]  /*b440*/  IMAD.MOV.U32 R209, RZ, RZ, R251 ;  /* 0x000000ffffd17224 */ /* 0x000fe200078e00fb */
[C---:B-1----:R-:W-:Y:S06]  /*b450*/  HMMA.16816.F32 R44, R8.reuse, R12, R200 ;  /* 0x0000000c082c723c */ /* 0x042fec00000018c8 */
[----:B------:R-:W-:Y:S01]  /*b460*/  HMMA.16816.F32 R20, R8, R14, R88 ;  /* 0x0000000e0814723c */ /* 0x000fe20000001858 */
[----:B------:R-:W-:Y:S02]  /*b470*/  IMAD.MOV.U32 R200, RZ, RZ, R37 ;  /* 0x000000ffffc87224 */ /* 0x000fe400078e0025 */
[----:B------:R-:W-:-:S02]  /*b480*/  IMAD.MOV.U32 R201, RZ, RZ, R36 ;  /* 0x000000ffffc97224 */ /* 0x000fc400078e0024 */
[----:B------:R-:W-:Y:S01]  /*b490*/  IMAD.MOV.U32 R202, RZ, RZ, R33 ;  /* 0x000000ffffca7224 */ /* 0x000fe200078e0021 */
[----:B------:R-:W-:Y:S01]  /*b4a0*/  HMMA.16816.F32 R36, R4, R12, R128 ;  /* 0x0000000c0424723c */ /* 0x000fe20000001880 */
[----:B------:R-:W-:-:S05]  /*b4b0*/  IMAD.MOV.U32 R203, RZ, RZ, R32 ;  /* 0x000000ffffcb7224 */ /* 0x000fca00078e0020 */
[----:B------:R-:W-:Y:S01]  /*b4c0*/  HMMA.16816.F32 R32, R4, R14, R104 ;  /* 0x0000000e0420723c */ /* 0x000fe20000001868 */
[----:B------:R-:W1:Y:S01]  /*b4d0*/  LDSM.16.M88.4 R12, [R231] ;  /* 0x00000000e70c783b */ /* 0x000e620000000200 */
[----:B------:R-:W-:Y:S02]  /*b4e0*/  IMAD.MOV.U32 R130, RZ, RZ, R41 ;  /* 0x000000ffff827224 */ /* 0x000fe400078e0029 */
[----:B------:R-:W-:Y:S02]  /*b4f0*/  IMAD.MOV.U32 R131, RZ, RZ, R40 ;  /* 0x000000ffff837224 */ /* 0x000fe400078e0028 */
[----:B------:R-:W-:Y:S02]  /*b500*/  IMAD.MOV.U32 R128, RZ, RZ, R238 ;  /* 0x000000ffff807224 */ /* 0x000fe400078e00ee */
[----:B------:R-:W-:Y:S01]  /*b510*/  IMAD.MOV.U32 R129, RZ, RZ, R236 ;  /* 0x000000ffff817224 */ /* 0x000fe200078e00ec */
[-C--:B-1----:R-:W-:Y:S06]  /*b520*/  HMMA.16816.F32 R40, R8, R12.reuse, R124 ;  /* 0x0000000c0828723c */ /* 0x082fec000000187c */
[C---:B------:R-:W-:Y:S06]  /*b530*/  HMMA.16816.F32 R28, R4.reuse, R12, R120 ;  /* 0x0000000c041c723c */ /* 0x040fec0000001878 */
[-C--:B------:R-:W-:Y:S06]  /*b540*/  HMMA.16816.F32 R88, R4, R14.reuse, R100 ;  /* 0x0000000e0458723c */ /* 0x080fec0000001864 */
[C---:B------:R-:W-:Y:S01]  /*b550*/  HMMA.16816.F32 R96, R8.reuse, R14, R96 ;  /* 0x0000000e0860723c */ /* 0x040fe20000001860 */
[----:B------:R-:W1:Y:S05]  /*b560*/  LDSM.16.M88.4 R12, [R230] ;  /* 0x00000000e60c783b */ /* 0x000e6a0000000200 */
[-C--:B-1----:R-:W-:Y:S06]  /*b570*/  HMMA.16816.F32 R100, R8, R12.reuse, R108 ;  /* 0x0000000c0864723c */ /* 0x082fec000000186c */
[C---:B------:R-:W-:Y:S06]  /*b580*/  HMMA.16816.F32 R104, R4.reuse, R12, R112 ;  /* 0x0000000c0468723c */ /* 0x040fec0000001870 */
[-C--:B------:R-:W-:Y:S06]  /*b590*/  HMMA.16816.F32 R112, R4, R14.reuse, R116 ;  /* 0x0000000e0470723c */ /* 0x080fec0000001874 */
        /* <DEDUP_REMOVED lines=11> */
[----:B------:R-:W-:Y:S06]  /*b650*/  HMMA.16816.F32 R120, R8, R12, R128 ;  /* 0x0000000c0878723c */ /* 0x000fec0000001880 */
[-C--:B------:R-:W-:Y:S06]  /*b660*/  HMMA.16816.F32 R204, R4, R14.reuse, R204 ;  /* 0x0000000e04cc723c */ /* 0x080fec00000018cc */
[C---:B------:R-:W-:Y:S01]  /*b670*/  HMMA.16816.F32 R200, R8.reuse, R14, R72 ;  /* 0x0000000e08c8723c */ /* 0x040fe20000001848 */
[----:B------:R-:W1:Y:S05]  /*b680*/  LDSM.16.M88.4 R12, [R228] ;  /* 0x00000000e40c783b */ /* 0x000e6a0000000200 */
[-C--:B-1----:R-:W-:Y:S06]  /*b690*/  HMMA.16816.F32 R128, R8, R12.reuse, R212 ;  /* 0x0000000c0880723c */ /* 0x082fec00000018d4 */
[C---:B------:R-:W-:Y:S06]  /*b6a0*/  HMMA.16816.F32 R72, R4.reuse, R12, R208 ;  /* 0x0000000c0448723c */ /* 0x040fec00000018d0 */
[-C--:B------:R-:W-:Y:S06]  /*b6b0*/  HMMA.16816.F32 R140, R4, R14.reuse, R140 ;  /* 0x0000000e048c723c */ /* 0x080fec000000188c */
[----:B------:R-:W-:Y:S06]  /*b6c0*/  HMMA.16816.F32 R12, R8, R14, R60 ;  /* 0x0000000e080c723c */ /* 0x000fec000000183c */
[----:B------:R-:W-:-:S02]  /*b6d0*/  IMAD.MOV.U32 R215, RZ, RZ, R129 ;  /* 0x000000ffffd77224 */ /* 0x000fc400078e0081 */
[----:B------:R-:W-:Y:S02]  /*b6e0*/  IMAD.MOV.U32 R212, RZ, RZ, R128 ;  /* 0x000000ffffd47224 */ /* 0x000fe400078e0080 */
[----:B------:R-:W-:Y:S02]  /*b6f0*/  IMAD.MOV.U32 R214, RZ, RZ, R130 ;  /* 0x000000ffffd67224 */ /* 0x000fe400078e0082 */
[----:B------:R-:W-:Y:S02]  /*b700*/  IMAD.MOV.U32 R129, RZ, RZ, R74 ;  /* 0x000000ffff817224 */ /* 0x000fe400078e004a */
        /* <DEDUP_REMOVED lines=9> */
[----:B------:R-:W1:Y:S01]  /*b7a0*/  LDSM.16.M88.4 R12, [R227] ;  /* 0x00000000e30c783b */ /* 0x000e620000000200 */
[----:B------:R-:W-:Y:S02]  /*b7b0*/  IMAD.MOV.U32 R208, RZ, RZ, R142 ;  /* 0x000000ffffd07224 */ /* 0x000fe400078e008e */
[----:B------:R-:W-:Y:S02]  /*b7c0*/  IMAD.MOV.U32 R131, RZ, RZ, R143 ;  /* 0x000000ffff837224 */ /* 0x000fe400078e008f */
[----:B------:R2:W5:Y:S04]  /*b7d0*/  LDL.LU.64 R142, [R1+0x140] ;  /* 0x00014000018e7983 */ /* 0x0005680000300a00 */
[----:B------:R2:W5:Y:S01]  /*b7e0*/  LDL.LU.64 R140, [R1+0x138] ;  /* 0x00013800018c7983 */ /* 0x0005620000300a00 */
[C---:B-1----:R-:W-:Y:S06]  /*b7f0*/  HMMA.16816.F32 R136, R4.reuse, R12, R136 ;  /* 0x0000000c0488723c */ /* 0x042fec0000001888 */
[----:B------:R-:W-:-:S15]  /*b800*/  HMMA.16816.F32 R4, R4, R14, R116 ;  /* 0x0000000e0404723c */ /* 0x000fde0000001874 */
[----:B------:R-:W-:-:S03]  /*b810*/  NOP ;  /* 0x0000000000007918 */ /* 0x000fc60000000000 */
[----:B------:R-:W-:Y:S02]  /*b820*/  IMAD.MOV.U32 R63, RZ, RZ, R136 ;  /* 0x000000ffff3f7224 */ /* 0x000fe400078e0088 */
[----:B------:R-:W-:Y:S02]  /*b830*/  IMAD.MOV.U32 R62, RZ, RZ, R137 ;  /* 0x000000ffff3e7224 */ /* 0x000fe400078e0089 */
[----:B------:R-:W-:Y:S02]  /*b840*/  IMAD.MOV.U32 R61, RZ, RZ, R138 ;  /* 0x000000ffff3d7224 */ /* 0x000fe400078e008a */
[----:B------:R-:W-:Y:S02]  /*b850*/  IMAD.MOV.U32 R119, RZ, RZ, R4 ;  /* 0x000000ffff777224 */ /* 0x000fe400078e0004 */
[----:B------:R-:W-:Y:S02]  /*b860*/  IMAD.MOV.U32 R118, RZ, RZ, R5 ;  /* 0x000000ffff767224 */ /* 0x000fe400078e0005 */
[----:B------:R-:W-:-:S02]  /*b870*/  IMAD.MOV.U32 R117, RZ, RZ, R6 ;  /* 0x000000ffff757224 */ /* 0x000fc400078e0006 */
[----:B------:R-:W-:Y:S02]  /*b880*/  IMAD.MOV.U32 R116, RZ, RZ, R7 ;  /* 0x000000ffff747224 */ /* 0x000fe400078e0007 */
[----:B------:R-:W-:Y:S01]  /*b890*/  HMMA.16816.F32 R4, R8, R12, R92 ;  /* 0x0000000c0804723c */ /* 0x000fe2000000185c */
[----:B------:R-:W-:Y:S02]  /*b8a0*/  IMAD.MOV.U32 R60, RZ, RZ, R139 ;  /* 0x000000ffff3c7224 */ /* 0x000fe400078e008b */
[----:B------:R2:W5:Y:S04]  /*b8b0*/  LDL.LU.64 R138, [R1+0x130] ;  /* 0x00013000018a7983 */ /* 0x0005680000300a00 */
[----:B------:R2:W5:-:S15]  /*b8c0*/  LDL.LU.64 R136, [R1+0x128] ;  /* 0x0001280001887983 */ /* 0x00055e0000300a00 */
[----:B------:R-:W-:-:S02]  /*b8d0*/  NOP ;  /* 0x0000000000007918 */ /* 0x000fc40000000000 */
[----:B------:R-:W-:Y:S02]  /*b8e0*/  IMAD.MOV.U32 R95, RZ, RZ, R5 ;  /* 0x000000ffff5f7224 */ /* 0x000fe400078e0005 */
[----:B------:R-:W-:Y:S02]  /*b8f0*/  IMAD.MOV.U32 R94, RZ, RZ, R6 ;  /* 0x000000ffff5e7224 */ /* 0x000fe400078e0006 */
[----:B------:R-:W-:Y:S02]  /*b900*/  IMAD.MOV.U32 R93, RZ, RZ, R7 ;  /* 0x000000ffff5d7224 */ /* 0x000fe400078e0007 */
[----:B------:R-:W-:Y:S02]  /*b910*/  IMAD.MOV.U32 R92, RZ, RZ, R4 ;  /* 0x000000ffff5c7224 */ /* 0x000fe400078e0004 */
[----:B------:R-:W-:Y:S01]  /*b920*/  HMMA.16816.F32 R4, R8, R14, R16 ;  /* 0x0000000e0804723c */ /* 0x000fe20000001810 */
[----:B------:R-:W-:Y:S04]  /*b930*/  LDSM.16.M88.4 R12, [R220] ;  /* 0x00000000dc0c783b */ /* 0x000fe80000000200 */
[----:B------:R-:W1:Y:S02]  /*b940*/  LDSM.16.M88.4 R8, [R224] ;  /* 0x00000000e008783b */ /* 0x000e640000000200 */
[----:B------:R-:W-:-:S02]  /*b950*/  IMAD.MOV.U32 R19, RZ, RZ, R3 ;  /* 0x000000ffff137224 */ /* 0x000fc400078e0003 */
[----:B------:R-:W-:-:S15]  /*b960*/  IMAD.MOV.U32 R18, RZ, RZ, R69 ;  /* 0x000000ffff127224 */ /* 0x000fde00078e0045 */
[----:B------:R-:W-:Y:S02]  /*b970*/  IMAD.MOV.U32 R17, RZ, RZ, R5 ;  /* 0x000000ffff117224 */ /* 0x000fe400078e0005 */
[----:B------:R-:W-:Y:S02]  /*b980*/  IMAD.MOV.U32 R16, RZ, RZ, R4 ;  /* 0x000000ffff107224 */ /* 0x000fe400078e0004 */
[----:B------:R-:W-:Y:S02]  /*b990*/  IMAD.MOV.U32 R75, RZ, RZ, R6 ;  /* 0x000000ffff4b7224 */ /* 0x000fe400078e0006 */
[----:B------:R-:W-:Y:S02]  /*b9a0*/  IMAD.MOV.U32 R74, RZ, RZ, R7 ;  /* 0x000000ffff4a7224 */ /* 0x000fe400078e0007 */
[----:B------:R-:W3:Y:S01]  /*b9b0*/  LDSM.16.M88.4 R4, [R224+0x2000] ;  /* 0x00200000e004783b */ /* 0x000ee20000000200 */
[----:B-1----:R-:W-:-:S15]  /*b9c0*/  HMMA.16816.F32 R80, R8, R12, R80 ;  /* 0x0000000c0850723c */ /* 0x002fde0000001850 */
[----:B------:R-:W-:-:S09]  /*b9d0*/  NOP ;  /* 0x0000000000007918 */ /* 0x000fd20000000000 */
[----:B------:R-:W-:Y:S02]  /*b9e0*/  IMAD.MOV.U32 R69, RZ, RZ, R82 ;  /* 0x000000ffff457224 */ /* 0x000fe400078e0052 */
[----:B------:R-:W-:Y:S01]  /*b9f0*/  IMAD.MOV.U32 R252, RZ, RZ, R81 ;  /* 0x000000fffffc7224 */ /* 0x000fe200078e0051 */
[----:B---3--:R-:W-:Y:S01]  /*ba00*/  HMMA.16816.F32 R84, R4, R12, R84 ;  /* 0x0000000c0454723c */ /* 0x008fe20000001854 */
[----:B------:R-:W-:-:S05]  /*ba10*/  IMAD.MOV.U32 R251, RZ, RZ, R83 ;  /* 0x000000fffffb7224 */ /* 0x000fca00078e0053 */
[-C--:B------:R-:W-:Y:S06]  /*ba20*/  HMMA.16816.F32 R76, R4, R14.reuse, R76 ;  /* 0x0000000e044c723c */ /* 0x080fec000000184c */
[----:B------:R-:W-:-:S12]  /*ba30*/  HMMA.16816.F32 R12, R8, R14, R48 ;  /* 0x0000000e080c723c */ /* 0x000fd80000001830 */
        /* <DEDUP_REMOVED lines=10> */
[----:B------:R-:W1:Y:S01]  /*bae0*/  LDSM.16.M88.4 R12, [R220+0x800] ;  /* 0x00080000dc0c783b */ /* 0x000e620000000200 */
[----:B------:R-:W-:Y:S02]  /*baf0*/  IMAD.MOV.U32 R68, RZ, RZ, R84 ;  /* 0x000000ffff447224 */ /* 0x000fe400078e0054 */
[----:B------:R-:W-:-:S02]  /*bb00*/  IMAD.MOV.U32 R0, RZ, RZ, R85 ;  /* 0x000000ffff007224 */ /* 0x000fc400078e0055 */
[----:B------:R-:W-:Y:S02]  /*bb10*/  IMAD.MOV.U32 R246, RZ, RZ, R76 ;  /* 0x000000fffff67224 */ /* 0x000fe400078e004c */
[----:B------:R-:W-:Y:S02]  /*bb20*/  IMAD.MOV.U32 R244, RZ, RZ, R78 ;  /* 0x000000fffff47224 */ /* 0x000fe400078e004e */
[----:B------:R-:W-:Y:S02]  /*bb30*/  IMAD.MOV.U32 R242, RZ, RZ, R77 ;  /* 0x000000fffff27224 */ /* 0x000fe400078e004d */
[----:B------:R-:W-:Y:S01]  /*bb40*/  IMAD.MOV.U32 R240, RZ, RZ, R79 ;  /* 0x000000fffff07224 */ /* 0x000fe200078e004f */
[----:B-1----:R-:W-:Y:S07]  /*bb50*/  HMMA.16816.F32 R48, R8, R12, R64 ;  /* 0x0000000c0830723c */ /* 0x002fee0000001840 */
[----:B------:R-:W-:-:S02]  /*bb60*/  IMAD.MOV.U32 R64, RZ, RZ, R210 ;  /* 0x000000ffff407224 */ /* 0x000fc400078e00d2 */
[----:B------:R-:W-:Y:S02]  /*bb70*/  IMAD.MOV.U32 R65, RZ, RZ, R209 ;  /* 0x000000ffff417224 */ /* 0x000fe400078e00d1 */
[----:B------:R-:W-:Y:S02]  /*bb80*/  IMAD.MOV.U32 R66, RZ, RZ, R208 ;  /* 0x000000ffff427224 */ /* 0x000fe400078e00d0 */
[----:B------:R-:W-:-:S11]  /*bb90*/  IMAD.MOV.U32 R67, RZ, RZ, R131 ;  /* 0x000000ffff437224 */ /* 0x000fd600078e0083 */
        /* <DEDUP_REMOVED lines=8> */
[----:B------:R-:W-:Y:S07]  /*bc20*/  HMMA.16816.F32 R212, R4, R12, R56 ;  /* 0x0000000c04d4723c */ /* 0x000fee0000001838 */
[----:B------:R-:W-:-:S02]  /*bc30*/  IMAD.MOV.U32 R59, RZ, RZ, R16 ;  /* 0x000000ffff3b7224 */ /* 0x000fc400078e0010 */
[----:B------:R-:W-:Y:S02]  /*bc40*/  IMAD.MOV.U32 R16, RZ, RZ, R211 ;  /* 0x000000ffff107224 */ /* 0x000fe400078e00d3 */
[----:B------:R-:W-:Y:S01]  /*bc50*/  IMAD.MOV.U32 R56, RZ, RZ, R130 ;  /* 0x000000ffff387224 */ /* 0x000fe200078e0082 */
[----:B------:R-:W-:Y:S01]  /*bc60*/  HMMA.16816.F32 R208, R4, R14, R52 ;  /* 0x0000000e04d0723c */ /* 0x000fe20000001834 */
[----:B------:R-:W-:Y:S02]  /*bc70*/  IMAD.MOV.U32 R57, RZ, RZ, R129 ;  /* 0x000000ffff397224 */ /* 0x000fe400078e0081 */
[----:B------:R-:W-:-:S03]  /*bc80*/  IMAD.MOV.U32 R58, RZ, RZ, R128 ;  /* 0x000000ffff3a7224 */ /* 0x000fc600078e0080 */
[----:B------:R-:W-:Y:S01]  /*bc90*/  HMMA.16816.F32 R128, R8, R14, R24 ;  /* 0x0000000e0880723c */ /* 0x000fe20000001818 */
[----:B------:R-:W1:Y:S01]  /*bca0*/  LDSM.16.M88.4 R12, [R220+0x1000] ;  /* 0x00100000dc0c783b */ /* 0x000e620000000200 */
[----:B------:R-:W-:Y:S02]  /*bcb0*/  IMAD.MOV.U32 R52, RZ, RZ, R119 ;  /* 0x000000ffff347224 */ /* 0x000fe400078e0077 */
[----:B------:R-:W-:Y:S02]  /*bcc0*/  IMAD.MOV.U32 R53, RZ, RZ, R118 ;  /* 0x000000ffff357224 */ /* 0x000fe400078e0076 */
[----:B------:R-:W-:Y:S02]  /*bcd0*/  IMAD.MOV.U32 R54, RZ, RZ, R117 ;  /* 0x000000ffff367224 */ /* 0x000fe400078e0075 */
[----:B------:R-:W-:Y:S02]  /*bce0*/  IMAD.MOV.U32 R25, RZ, RZ, R95 ;  /* 0x000000ffff197224 */ /* 0x000fe400078e005f */
[----:B------:R-:W-:-:S02]  /*bcf0*/  IMAD.MOV.U32 R26, RZ, RZ, R94 ;  /* 0x000000ffff1a7224 */ /* 0x000fc400078e005e */
[----:B------:R-:W-:Y:S02]  /*bd00*/  IMAD.MOV.U32 R27, RZ, RZ, R93 ;  /* 0x000000ffff1b7224 */ /* 0x000fe400078e005d */
[----:B------:R-:W-:Y:S02]  /*bd10*/  IMAD.MOV.U32 R24, RZ, RZ, R92 ;  /* 0x000000ffff187224 */ /* 0x000fe400078e005c */
[----:B------:R-:W-:Y:S01]  /*bd20*/  IMAD.MOV.U32 R55, RZ, RZ, R116 ;  /* 0x000000ffff377224 */ /* 0x000fe200078e0074 */
[-C--:B-1----:R-:W-:Y:S06]  /*bd30*/  HMMA.16816.F32 R92, R4, R12.reuse, R36 ;  /* 0x0000000c045c723c */ /* 0x082fec0000001824 */
[----:B------:R-:W-:Y:S01]  /*bd40*/  HMMA.16816.F32 R116, R8, R12, R44 ;  /* 0x0000000c0874723c */ /* 0x000fe2000000182c */
[----:B------:R-:W-:-:S02]  /*bd50*/  IMAD.MOV.U32 R36, RZ, RZ, R86 ;  /* 0x000000ffff247224 */ /* 0x000fc400078e0056 */
[----:B------:R-:W-:Y:S02]  /*bd60*/  IMAD.MOV.U32 R37, RZ, RZ, R87 ;  /* 0x000000ffff257224 */ /* 0x000fe400078e0057 */
[----:B------:R-:W-:Y:S01]  /*bd70*/  IMAD.MOV.U32 R38, RZ, RZ, R75 ;  /* 0x000000ffff267224 */ /* 0x000fe200078e004b */
[----:B------:R-:W-:Y:S01]  /*bd80*/  HMMA.16816.F32 R84, R4, R14, R32 ;  /* 0x0000000e0454723c */ /* 0x000fe20000001820 */
[----:B------:R-:W-:-:S05]  /*bd90*/  IMAD.MOV.U32 R39, RZ, RZ, R74 ;  /* 0x000000ffff277224 */ /* 0x000fca00078e004a */
[----:B------:R-:W-:Y:S01]  /*bda0*/  HMMA.16816.F32 R80, R8, R14, R20 ;  /* 0x0000000e0850723c */ /* 0x000fe20000001814 */
[----:B------:R-:W1:Y:S01]  /*bdb0*/  LDSM.16.M88.4 R12, [R220+0x1800] ;  /* 0x00180000dc0c783b */ /* 0x000e620000000200 */
[----:B------:R-:W-:Y:S02]  /*bdc0*/  IMAD.MOV.U32 R34, RZ, RZ, R73 ;  /* 0x000000ffff227224 */ /* 0x000fe400078e0049 */
[----:B------:R-:W-:Y:S02]  /*bdd0*/  IMAD.MOV.U32 R35, RZ, RZ, R72 ;  /* 0x000000ffff237224 */ /* 0x000fe400078e0048 */
[----:B------:R-:W-:Y:S02]  /*bde0*/  IMAD.MOV.U32 R33, RZ, RZ, R56 ;  /* 0x000000ffff217224 */ /* 0x000fe400078e0038 */
[----:B------:R-:W-:Y:S02]  /*bdf0*/  IMAD.MOV.U32 R32, RZ, RZ, R35 ;  /* 0x000000ffff207224 */ /* 0x000fe400078e0023 */
[----:B------:R-:W-:Y:S01]  /*be00*/  IMAD.MOV.U32 R35, RZ, RZ, R58 ;  /* 0x000000ffff237224 */ /* 0x000fe200078e003a */
[-C--:B-1----:R-:W-:Y:S06]  /*be10*/  HMMA.16816.F32 R44, R4, R12.reuse, R28 ;  /* 0x0000000c042c723c */ /* 0x082fec000000181c */
[----:B------:R-:W-:Y:S06]  /*be20*/  HMMA.16816.F32 R76, R8, R12, R40 ;  /* 0x0000000c084c723c */ /* 0x000fec0000001828 */
[-C--:B------:R-:W-:Y:S06]  /*be30*/  HMMA.16816.F32 R72, R4, R14.reuse, R88 ;  /* 0x0000000e0448723c */ /* 0x080fec0000001858 */
[----:B------:R-:W-:Y:S01]  /*be40*/  HMMA.16816.F32 R28, R8, R14, R96 ;  /* 0x0000000e081c723c */ /* 0x000fe20000001860 */
[----:B------:R-:W1:Y:S01]  /*be50*/  LDSM.16.M88.4 R12, [R220+0x2000] ;  /* 0x00200000dc0c783b */ /* 0x000e620000000200 */
[----:B------:R-:W-:-:S02]  /*be60*/  IMAD.MOV.U32 R91, RZ, RZ, R34 ;  /* 0x000000ffff5b7224 */ /* 0x000fc400078e0022 */
[----:B------:R-:W-:Y:S02]  /*be70*/  IMAD.MOV.U32 R34, RZ, RZ, R57 ;  /* 0x000000ffff227224 */ /* 0x000fe400078e0039 */
[----:B------:R-:W-:Y:S02]  /*be80*/  IMAD.MOV.U32 R90, RZ, RZ, R59 ;  /* 0x000000ffff5a7224 */ /* 0x000fe400078e003b */
[----:B------:R-:W-:Y:S02]  /*be90*/  IMAD.MOV.U32 R88, RZ, RZ, R91 ;  /* 0x000000ffff587224 */ /* 0x000fe400078e005b */
[----:B------:R-:W3:Y:S01]  /*bea0*/  S2R R91, SR_TID.X ;  /* 0x00000000005b7919 */ /* 0x000ee20000002100 */
[----:B------:R-:W-:Y:S02]  /*beb0*/  IMAD.MOV.U32 R98, RZ, RZ, R90 ;  /* 0x000000ffff627224 */ /* 0x000fe400078e005a */
[----:B------:R-:W-:Y:S02]  /*bec0*/  IMAD.MOV.U32 R90, RZ, RZ, R0 ;  /* 0x000000ffff5a7224 */ /* 0x000fe400078e0000 */
[----:B------:R-:W-:-:S02]  /*bed0*/  IMAD.U32 R0, RZ, RZ, UR21 ;  /* 0x00000015ff007e24 */ /* 0x000fc4000f8e00ff */
[----:B------:R-:W-:Y:S02]  /*bee0*/  IMAD.MOV.U32 R99, RZ, RZ, R69 ;  /* 0x000000ffff637224 */ /* 0x000fe400078e0045 */
[----:B------:R-:W-:Y:S01]  /*bef0*/  IMAD.MOV.U32 R89, RZ, RZ, R68 ;  /* 0x000000ffff597224 */ /* 0x000fe200078e0044 */
[----:B-1----:R-:W-:Y:S01]  /*bf00*/  HMMA.16816.F32 R40, R4, R12, R104 ;  /* 0x0000000c0428723c */ /* 0x002fe20000001868 */
[----:B---3--:R-:W-:-:S05]  /*bf10*/  IMAD.SHL.U32 R91, R91, 0x2, RZ ;  /* 0x000000025b5b7824 */ /* 0x008fca00078e00ff */
[----:B------:R-:W-:Y:S01]  /*bf20*/  HMMA.16816.F32 R56, R8, R12, R100 ;  /* 0x0000000c0838723c */ /* 0x000fe20000001864 */
[----:B------:R-:W-:Y:S01]  /*bf30*/  IMAD.MOV.U32 R104, RZ, RZ, R64 ;  /* 0x000000ffff687224 */ /* 0x000fe200078e0040 */
[----:B------:R-:W-:Y:S01]  /*bf40*/  LOP3.LUT R91, R91, 0x6, RZ, 0xc0, !PT ;  /* 0x000000065b5b7812 */ /* 0x000fe200078ec0ff */
[----:B------:R-:W-:Y:S02]  /*bf50*/  IMAD.MOV.U32 R105, RZ, RZ, R65 ;  /* 0x000000ffff697224 */ /* 0x000fe400078e0041 */
[----:B------:R-:W-:Y:S02]  /*bf60*/  IMAD.MOV.U32 R106, RZ, RZ, R66 ;  /* 0x000000ffff6a7224 */ /* 0x000fe400078e0042 */
[----:B------:R-:W-:Y:S02]  /*bf70*/  IMAD.MOV.U32 R107, RZ, RZ, R67 ;  /* 0x000000ffff6b7224 */ /* 0x000fe400078e0043 */
[----:B------:R-:W-:Y:S01]  /*bf80*/  HMMA.16816.F32 R64, R4, R14, R112 ;  /* 0x0000000e0440723c */ /* 0x000fe20000001870 */
[----:B------:R-:W-:-:S02]  /*bf90*/  IMAD.MOV.U32 R100, RZ, RZ, R36 ;  /* 0x000000ffff647224 */ /* 0x000fc400078e0024 */
[----:B------:R-:W-:Y:S02]  /*bfa0*/  IMAD.MOV.U32 R101, RZ, RZ, R37 ;  /* 0x000000ffff657224 */ /* 0x000fe400078e0025 */
[----:B------:R-:W-:Y:S02]  /*bfb0*/  IMAD.MOV.U32 R102, RZ, RZ, R38 ;  /* 0x000000ffff667224 */ /* 0x000fe400078e0026 */
[----:B------:R-:W-:Y:S02]  /*bfc0*/  IMAD.MOV.U32 R112, RZ, RZ, R24 ;  /* 0x000000ffff707224 */ /* 0x000fe400078e0018 */
[----:B------:R-:W-:Y:S02]  /*bfd0*/  IMAD.MOV.U32 R113, RZ, RZ, R25 ;  /* 0x000000ffff717224 */ /* 0x000fe400078e0019 */
[----:B------:R-:W-:Y:S02]  /*bfe0*/  IMAD.MOV.U32 R114, RZ, RZ, R26 ;  /* 0x000000ffff727224 */ /* 0x000fe400078e001a */
[----:B------:R-:W-:-:S02]  /*bff0*/  IMAD.MOV.U32 R115, RZ, RZ, R27 ;  /* 0x000000ffff737224 */ /* 0x000fc400078e001b */
[----:B------:R-:W-:Y:S01]  /*c000*/  HMMA.16816.F32 R24, R8, R14, R108 ;  /* 0x0000000e0818723c */ /* 0x000fe2000000186c */
[----:B------:R-:W1:Y:S01]  /*c010*/  LDSM.16.M88.4 R12, [R220+0x2800] ;  /* 0x00280000dc0c783b */ /* 0x000e620000000200 */
[----:B------:R-:W-:Y:S02]  /*c020*/  IMAD.MOV.U32 R103, RZ, RZ, R39 ;  /* 0x000000ffff677224 */ /* 0x000fe400078e0027 */
[----:B------:R-:W-:Y:S02]  /*c030*/  IMAD R0, R0, 0x80, R91 ;  /* 0x0000008000007824 */ /* 0x000fe400078e025b */
[----:B------:R-:W-:Y:S02]  /*c040*/  IMAD.MOV.U32 R91, RZ, RZ, R2 ;  /* 0x000000ffff5b7224 */ /* 0x000fe400078e0002 */
[----:B------:R-:W-:Y:S01]  /*c050*/  IMAD.MOV.U32 R108, RZ, RZ, R52 ;  /* 0x000000ffff6c7224 */ /* 0x000fe200078e0034 */
[C---:B------:R-:W-:Y:S01]  /*c060*/  ISETP.GE.AND P4, PT, R0.reuse, R249, PT ;  /* 0x000000f90000720c */ /* 0x040fe20003f86270 */
[----:B------:R-:W-:Y:S01]  /*c070*/  IMAD.MOV.U32 R109, RZ, RZ, R53 ;  /* 0x000000ffff6d7224 */ /* 0x000fe200078e0035 */
[C---:B------:R-:W-:Y:S01]  /*c080*/  ISETP.GE.AND P2, PT, R0.reuse, R245, PT ;  /* 0x000000f50000720c */ /* 0x040fe20003f46270 */
[----:B------:R-:W-:Y:S01]  /*c090*/  IMAD.MOV.U32 R110, RZ, RZ, R54 ;  /* 0x000000ffff6e7224 */ /* 0x000fe200078e0036 */
[C---:B------:R-:W-:Y:S01]  /*c0a0*/  ISETP.LT.OR P4, PT, R0.reuse, R241, P4 ;  /* 0x000000f10000720c */ /* 0x040fe20002781670 */
[----:B------:R-:W-:Y:S01]  /*c0b0*/  IMAD.MOV.U32 R111, RZ, RZ, R55 ;  /* 0x000000ffff6f7224 */ /* 0x000fe200078e0037 */
[C---:B------:R-:W-:Y:S01]  /*c0c0*/  ISETP.GE.AND P0, PT, R0.reuse, R247, PT ;  /* 0x000000f70000720c */ /* 0x040fe20003f06270 */
[C---:B------:R-:W-:Y:S01]  /*c0d0*/  VIADD R2, R0.reuse, 0x1 ;  /* 0x0000000100027836 */ /* 0x040fe20000000000 */
[----:B------:R-:W-:-:S02]  /*c0e0*/  ISETP.LT.OR P2, PT, R0, R239, P2 ;  /* 0x000000ef0000720c */ /* 0x000fc40001741670 */
[----:B------:R-:W-:Y:S02]  /*c0f0*/  ISETP.LT.OR P0, PT, R0, R237, P0 ;  /* 0x000000ed0000720c */ /* 0x000fe40000701670 */
[C---:B------:R-:W-:Y:S02]  /*c100*/  ISETP.GE.AND P6, PT, R2.reuse, R249, PT ;  /* 0x000000f90200720c */ /* 0x040fe40003fc6270 */
[C---:B------:R-:W-:Y:S02]  /*c110*/  ISETP.GE.AND P5, PT, R2.reuse, R245, PT ;  /* 0x000000f50200720c */ /* 0x040fe40003fa6270 */
[C---:B------:R-:W-:Y:S02]  /*c120*/  ISETP.GE.AND P3, PT, R2.reuse, R247, PT ;  /* 0x000000f70200720c */ /* 0x040fe40003f66270 */
[C---:B------:R-:W-:Y:S02]  /*c130*/  ISETP.GE.AND P1, PT, R2.reuse, R243, PT ;  /* 0x000000f30200720c */ /* 0x040fe40003f26270 */
[----:B------:R-:W-:-:S02]  /*c140*/  ISETP.LT.OR P6, PT, R2, R241, P6 ;  /* 0x000000f10200720c */ /* 0x000fc400037c1670 */
[C---:B------:R-:W-:Y:S02]  /*c150*/  ISETP.LT.OR P5, PT, R2.reuse, R239, P5 ;  /* 0x000000ef0200720c */ /* 0x040fe40002fa1670 */
[C---:B------:R-:W-:Y:S02]  /*c160*/  ISETP.LT.OR P3, PT, R2.reuse, R237, P3 ;  /* 0x000000ed0200720c */ /* 0x040fe40001f61670 */
[----:B------:R-:W-:Y:S01]  /*c170*/  ISETP.LT.OR P1, PT, R2, R235, P1 ;  /* 0x000000eb0200720c */ /* 0x000fe20000f21670 */
[----:B------:R-:W-:Y:S01]  /*c180*/  VIADD R2, R0, 0x8 ;  /* 0x0000000800027836 */ /* 0x000fe20000000000 */
[----:B------:R-:W-:Y:S01]  /*c190*/  FSEL R89, R89, -INF , !P0 ;  /* 0xff80000059597808 */ /* 0x000fe20004000000 */
[----:B-1----:R-:W-:Y:S03]  /*c1a0*/  HMMA.16816.F32 R52, R8, R12, R120 ;  /* 0x0000000c0834723c */ /* 0x002fe60000001878 */
[----:B------:R-:W-:-:S04]  /*c1b0*/  ISETP.GE.AND P0, PT, R2, R245, PT ;  /* 0x000000f50200720c */ /* 0x000fc80003f06270 */
[----:B------:R-:W-:Y:S01]  /*c1c0*/  ISETP.LT.OR P0, PT, R2, R239, P0 ;  /* 0x000000ef0200720c */ /* 0x000fe20000701670 */
[----:B------:R-:W-:Y:S01]  /*c1d0*/  HMMA.16816.F32 R36, R4, R12, R124 ;  /* 0x0000000c0424723c */ /* 0x000fe2000000187c */
[----:B------:R-:W-:Y:S02]  /*c1e0*/  IMAD.MOV.U32 R120, RZ, RZ, R63 ;  /* 0x000000ffff787224 */ /* 0x000fe400078e003f */
[----:B------:R-:W-:Y:S02]  /*c1f0*/  IMAD.MOV.U32 R121, RZ, RZ, R62 ;  /* 0x000000ffff797224 */ /* 0x000fe400078e003e */
[----:B------:R-:W-:Y:S01]  /*c200*/  IMAD.MOV.U32 R122, RZ, RZ, R61 ;  /* 0x000000ffff7a7224 */ /* 0x000fe200078e003d */
[----:B------:R-:W-:Y:S01]  /*c210*/  HMMA.16816.F32 R20, R8, R14, R200 ;  /* 0x0000000e0814723c */ /* 0x000fe200000018c8 */
[----:B------:R-:W-:-:S05]  /*c220*/  IMAD.MOV.U32 R123, RZ, RZ, R60 ;  /* 0x000000ffff7b7224 */ /* 0x000fca00078e003c */
[----:B------:R-:W-:Y:S01]  /*c230*/  HMMA.16816.F32 R60, R4, R14, R204 ;  /* 0x0000000e043c723c */ /* 0x000fe200000018cc */
[----:B------:R-:W1:Y:S05]  /*c240*/  LDSM.16.M88.4 R12, [R220+0x3000] ;  /* 0x00300000dc0c783b */ /* 0x000e6a0000000200 */
[-C--:B-1----:R-:W-:Y:S06]  /*c250*/  HMMA.16816.F32 R48, R8, R12.reuse, R48 ;  /* 0x0000000c0830723c */ /* 0x082fec0000001830 */
[C---:B------:R-:W-:Y:S06]  /*c260*/  HMMA.16816.F32 R32, R4.reuse, R12, R32 ;  /* 0x0000000c0420723c */ /* 0x040fec0000001820 */
[-C--:B------:R-:W-:Y:S06]  /*c270*/  HMMA.16816.F32 R104, R4, R14.reuse, R104 ;  /* 0x0000000e0468723c */ /* 0x080fec0000001868 */
[----:B------:R-:W-:Y:S01]  /*c280*/  HMMA.16816.F32 R16, R8, R14, R16 ;  /* 0x0000000e0810723c */ /* 0x000fe20000001810 */
[----:B------:R-:W1:Y:S01]  /*c290*/  LDSM.16.M88.4 R12, [R220+0x3800] ;  /* 0x00380000dc0c783b */ /* 0x000e620000000200 */
[----:B------:R-:W-:Y:S01]  /*c2a0*/  UISETP.GT.AND UP0, UPT, UR21, UR12, UPT ;  /* 0x0000000c1500728c */ /* 0x000fe2000bf04270 */
[----:B------:R-:W-:-:S04]  /*c2b0*/  DEPBAR.LE SB0, 0x0 ;  /* 0x000080000000791a */ /* 0x000fc80000000000 */
[C---:B-1----:R-:W-:Y:S06]  /*c2c0*/  HMMA.16816.F32 R120, R4.reuse, R12, R120 ;  /* 0x0000000c0478723c */ /* 0x042fec0000001878 */
[----:B------:R-:W-:-:S15]  /*c2d0*/  HMMA.16816.F32 R4, R4, R14, R108 ;  /* 0x0000000e0404723c */ /* 0x000fde000000186c */
[----:B------:R-:W-:-:S02]  /*c2e0*/  NOP ;  /* 0x0000000000007918 */ /* 0x000fc40000000000 */
[----:B------:R-:W-:Y:S01]  /*c2f0*/  STL.64 [R1+0x18], R122 ;  /* 0x0000187a01007387 */ /* 0x000fe20000100a00 */
[----:B------:R-:W-:Y:S02]  /*c300*/  IMAD.MOV.U32 R69, RZ, RZ, R120 ;  /* 0x000000ffff457224 */ /* 0x000fe400078e0078 */
[----:B------:R-:W-:-:S03]  /*c310*/  IMAD.MOV.U32 R68, RZ, RZ, R121 ;  /* 0x000000ffff447224 */ /* 0x000fc600078e0079 */
[----:B------:R-:W-:Y:S04]  /*c320*/  STL.64 [R1+0x70], R4 ;  /* 0x0000700401007387 */ /* 0x000fe80000100a00 */
[----:B------:R1:W-:Y:S02]  /*c330*/  STL.64 [R1+0x78], R6 ;  /* 0x0000780601007387 */ /* 0x0003e40000100a00 */
[C---:B-1----:R-:W-:Y:S06]  /*c340*/  HMMA.16816.F32 R4, R8.reuse, R12, R112 ;  /* 0x0000000c0804723c */ /* 0x042fec0000001870 */
[----:B------:R-:W-:Y:S01]  /*c350*/  HMMA.16816.F32 R8, R8, R14, R100 ;  /* 0x0000000e0808723c */ /* 0x000fe20000001864 */
[----:B------:R-:W-:Y:S01]  /*c360*/  FSEL R12, R98, -INF , !P4 ;  /* 0xff800000620c7808 */ /* 0x000fe20006000000 */
[----:B------:R-:W-:Y:S01]  /*c370*/  BAR.SYNC.DEFER_BLOCKING 0x0 ;  /* 0x0000000000007b1d */ /* 0x000fe20000010000 */
[----:B------:R-:W-:-:S02]  /*c380*/  ISETP.GE.AND P4, PT, R0, R243, PT ;  /* 0x000000f30000720c */ /* 0x000fc40003f86270 */
[----:B------:R-:W-:Y:S02]  /*c390*/  FSEL R13, R99, -INF , !P2 ;  /* 0xff800000630d7808 */ /* 0x000fe40005000000 */
[----:B------:R-:W-:Y:S02]  /*c3a0*/  ISETP.LT.OR P4, PT, R0, R235, P4 ;  /* 0x000000eb0000720c */ /* 0x000fe40002781670 */
[----:B------:R-:W-:Y:S02]  /*c3b0*/  FSEL R99, R90, -INF , !P3 ;  /* 0xff8000005a637808 */ /* 0x000fe40005800000 */
[----:B------:R-:W-:Y:S02]  /*c3c0*/  FSEL R97, R88, -INF , !P4 ;  /* 0xff80000058617808 */ /* 0x000fe40006000000 */
[C---:B------:R-:W-:Y:S02]  /*c3d0*/  ISETP.GE.AND P2, PT, R2.reuse, R249, PT ;  /* 0x000000f90200720c */ /* 0x040fe40003f46270 */
[----:B------:R-:W-:-:S02]  /*c3e0*/  ISETP.GE.AND P4, PT, R2, R247, PT ;  /* 0x000000f70200720c */ /* 0x000fc40003f86270 */
[C---:B------:R-:W-:Y:S02]  /*c3f0*/  ISETP.GE.AND P3, PT, R2.reuse, R243, PT ;  /* 0x000000f30200720c */ /* 0x040fe40003f66270 */
[C---:B------:R-:W-:Y:S02]  /*c400*/  ISETP.LT.OR P2, PT, R2.reuse, R241, P2 ;  /* 0x000000f10200720c */ /* 0x040fe40001741670 */
[C---:B------:R-:W-:Y:S02]  /*c410*/  ISETP.LT.OR P4, PT, R2.reuse, R237, P4 ;  /* 0x000000ed0200720c */ /* 0x040fe40002781670 */
[----:B------:R-:W-:Y:S01]  /*c420*/  ISETP.LT.OR P3, PT, R2, R235, P3 ;  /* 0x000000eb0200720c */ /* 0x000fe20001f61670 */
[----:B------:R-:W-:Y:S01]  /*c430*/  VIADD R2, R0, 0x9 ;  /* 0x0000000900027836 */ /* 0x000fe20000000000 */
[----:B------:R-:W-:Y:S02]  /*c440*/  FSEL R101, R91, -INF , !P1 ;  /* 0xff8000005b657808 */ /* 0x000fe40004800000 */
[----:B------:R-:W-:-:S02]  /*c450*/  FSEL R14, R252, -INF , !P6 ;  /* 0xff800000fc0e7808 */ /* 0x000fc40007000000 */
[----:B------:R-:W-:Y:S02]  /*c460*/  FSEL R90, R251, -INF , !P5 ;  /* 0xff800000fb5a7808 */ /* 0x000fe40006800000 */
[----:B------:R-:W-:Y:S02]  /*c470*/  FSEL R88, R250, -INF , !P2 ;  /* 0xff800000fa587808 */ /* 0x000fe40005000000 */
[C---:B------:R-:W-:Y:S02]  /*c480*/  ISETP.GE.AND P6, PT, R2.reuse, R249, PT ;  /* 0x000000f90200720c */ /* 0x040fe40003fc6270 */
[C---:B------:R-:W-:Y:S02]  /*c490*/  ISETP.GE.AND P5, PT, R2.reuse, R245, PT ;  /* 0x000000f50200720c */ /* 0x040fe40003fa6270 */
[C---:B------:R-:W-:Y:S02]  /*c4a0*/  ISETP.GE.AND P1, PT, R2.reuse, R247, PT ;  /* 0x000000f70200720c */ /* 0x040fe40003f26270 */
[----:B------:R-:W-:-:S02]  /*c4b0*/  ISETP.GE.AND P2, PT, R2, R243, PT ;  /* 0x000000f30200720c */ /* 0x000fc40003f46270 */
[C---:B------:R-:W-:Y:S02]  /*c4c0*/  ISETP.LT.OR P6, PT, R2.reuse, R241, P6 ;  /* 0x000000f10200720c */ /* 0x040fe400037c1670 */
[C---:B------:R-:W-:Y:S02]  /*c4d0*/  ISETP.LT.OR P5, PT, R2.reuse, R239, P5 ;  /* 0x000000ef0200720c */ /* 0x040fe40002fa1670 */
[C---:B------:R-:W-:Y:S02]  /*c4e0*/  ISETP.LT.OR P1, PT, R2.reuse, R237, P1 ;  /* 0x000000ed0200720c */ /* 0x040fe40000f21670 */
[----:B------:R-:W-:Y:S01]  /*c4f0*/  ISETP.LT.OR P2, PT, R2, R235, P2 ;  /* 0x000000eb0200720c */ /* 0x000fe20001741670 */
[----:B------:R-:W-:Y:S01]  /*c500*/  VIADD R2, R0, 0x10 ;  /* 0x0000001000027836 */ /* 0x000fe20000000000 */
[----:B------:R-:W-:Y:S02]  /*c510*/  FSEL R91, R248, -INF , !P0 ;  /* 0xff800000f85b7808 */ /* 0x000fe40004000000 */
[----:B------:R-:W-:-:S02]  /*c520*/  FSEL R98, R246, -INF , !P4 ;  /* 0xff800000f6627808 */ /* 0x000fc40006000000 */
[C---:B------:R-:W-:Y:S02]  /*c530*/  ISETP.GE.AND P0, PT, R2.reuse, R249, PT ;  /* 0x000000f90200720c */ /* 0x040fe40003f06270 */
[C---:B------:R-:W-:Y:S02]  /*c540*/  ISETP.GE.AND P4, PT, R2.reuse, R245, PT ;  /* 0x000000f50200720c */ /* 0x040fe40003f86270 */
[----:B------:R-:W-:Y:S02]  /*c550*/  ISETP.LT.OR P0, PT, R2, R241, P0 ;  /* 0x000000f10200720c */ /* 0x000fe40000701670 */
[----:B------:R-:W-:Y:S02]  /*c560*/  FSEL R102, R244, -INF , !P3 ;  /* 0xff800000f4667808 */ /* 0x000fe40005800000 */
[----:B------:R-:W-:Y:S02]  /*c570*/  FSEL R100, R242, -INF , !P1 ;  /* 0xff800000f2647808 */ /* 0x000fe40004800000 */
[----:B------:R-:W-:-:S02]  /*c580*/  ISETP.GE.AND P3, PT, R2, R247, PT ;  /* 0x000000f70200720c */ /* 0x000fc40003f66270 */
[----:B------:R-:W-:Y:S02]  /*c590*/  ISETP.GE.AND P1, PT, R2, R243, PT ;  /* 0x000000f30200720c */ /* 0x000fe40003f26270 */
[----:B------:R-:W-:Y:S02]  /*c5a0*/  FSEL R108, R134, -INF , !P0 ;  /* 0xff800000866c7808 */ /* 0x000fe40004000000 */
[C---:B------:R-:W-:Y:S02]  /*c5b0*/  ISETP.LT.OR P4, PT, R2.reuse, R239, P4 ;  /* 0x000000ef0200720c */ /* 0x040fe40002781670 */
[C---:B------:R-:W-:Y:S01]  /*c5c0*/  ISETP.LT.OR P3, PT, R2.reuse, R237, P3 ;  /* 0x000000ed0200720c */ /* 0x040fe20001f61670 */
[----:B------:R1:W-:Y:S01]  /*c5d0*/  STL [R1+0x8], R108 ;  /* 0x0000086c01007387 */ /* 0x0003e20000100800 */
[----:B------:R-:W-:Y:S01]  /*c5e0*/  ISETP.LT.OR P1, PT, R2, R235, P1 ;  /* 0x000000eb0200720c */ /* 0x000fe20000f21670 */
[----:B------:R-:W-:Y:S01]  /*c5f0*/  VIADD R2, R0, 0x11 ;  /* 0x0000001100027836 */ /* 0x000fe20000000000 */
        /* <DEDUP_REMOVED lines=12> */
[----:B-1----:R-:W-:Y:S02]  /*c6c0*/  FSEL R108, R133, -INF , !P4 ;  /* 0xff800000856c7808 */ /* 0x002fe40006000000 */
[----:B------:R-:W-:-:S02]  /*c6d0*/  FSEL R115, R212, -INF , !P3 ;  /* 0xff800000d4737808 */ /* 0x000fc40005800000 */
[C---:B------:R-:W-:Y:S01]  /*c6e0*/  ISETP.GE.AND P4, PT, R2.reuse, R249, PT ;  /* 0x000000f90200720c */ /* 0x040fe20003f86270 */
[----:B------:R1:W-:Y:S01]  /*c6f0*/  STL [R1+0x24], R108 ;  /* 0x0000246c01007387 */ /* 0x0003e20000100800 */
[C---:B------:R-:W-:Y:S02]  /*c700*/  ISETP.GE.AND P3, PT, R2.reuse, R245, PT ;  /* 0x000000f50200720c */ /* 0x040fe40003f66270 */
[----:B------:R-:W-:Y:S02]  /*c710*/  FSEL R3, R3, -INF , !P6 ;  /* 0xff80000003037808 */ /* 0x000fe40007000000 */
[C---:B------:R-:W-:Y:S02]  /*c720*/  ISETP.LT.OR P4, PT, R2.reuse, R241, P4 ;  /* 0x000000f10200720c */ /* 0x040fe40002781670 */
[----:B------:R-:W-:Y:S02]  /*c730*/  ISETP.LT.OR P3, PT, R2, R239, P3 ;  /* 0x000000ef0200720c */ /* 0x000fe40001f61670 */
[----:B------:R-:W-:-:S02]  /*c740*/  FSEL R109, R213, -INF , !P5 ;  /* 0xff800000d56d7808 */ /* 0x000fc40006800000 */
[----:B------:R-:W-:Y:S02]  /*c750*/  FSEL R246, R128, -INF , !P4 ;  /* 0xff80000080f67808 */ /* 0x000fe40006000000 */
[----:B------:R-:W-:Y:S02]  /*c760*/  FSEL R120, R130, -INF , !P3 ;  /* 0xff80000082787808 */ /* 0x000fe40005800000 */
[----:B-1----:R-:W-:Y:S02]  /*c770*/  FSEL R108, R214, -INF , !P1 ;  /* 0xff800000d66c7808 */ /* 0x002fe40004800000 */
[----:B------:R-:W-:-:S03]  /*c780*/  ISETP.GE.AND P1, PT, R2, R247, PT ;  /* 0x000000f70200720c */ /* 0x000fc60003f26270 */
[----:B------:R1:W-:Y:S01]  /*c790*/  STL [R1+0x4c], R108 ;  /* 0x00004c6c01007387 */ /* 0x0003e20000100800 */
[----:B------:R-:W-:Y:S02]  /*c7a0*/  ISETP.LT.OR P1, PT, R2, R237, P1 ;  /* 0x000000ed0200720c */ /* 0x000fe40000f21670 */
[----:B-1----:R-:W-:Y:S02]  /*c7b0*/  FSEL R108, R132, -INF , !P2 ;  /* 0xff800000846c7808 */ /* 0x002fe40005000000 */
[----:B------:R-:W-:-:S03]  /*c7c0*/  ISETP.GE.AND P2, PT, R2, R243, PT ;  /* 0x000000f30200720c */ /* 0x000fc60003f46270 */
[----:B------:R-:W-:Y:S01]  /*c7d0*/  STL [R1], R108 ;  /* 0x0000006c01007387 */ /* 0x000fe20000100800 */
[----:B------:R-:W-:Y:S01]  /*c7e0*/  ISETP.LT.OR P2, PT, R2, R235, P2 ;  /* 0x000000eb0200720c */ /* 0x000fe20001741670 */
[----:B------:R-:W-:Y:S02]  /*c7f0*/  VIADD R2, R0, 0x19 ;  /* 0x0000001900027836 */ /* 0x000fe40000000000 */
[----:B------:R1:W-:Y:S01]  /*c800*/  STL [R1+0x20], R3 ;  /* 0x0000200301007387 */ /* 0x0003e20000100800 */
[----:B------:R-:W-:Y:S02]  /*c810*/  FSEL R242, R210, -INF , !P2 ;  /* 0xff800000d2f27808 */ /* 0x000fe40005000000 */
[C---:B------:R-:W-:Y:S02]  /*c820*/  ISETP.GE.AND P6, PT, R2.reuse, R249, PT ;  /* 0x000000f90200720c */ /* 0x040fe40003fc6270 */
[C---:B------:R-:W-:Y:S02]  /*c830*/  ISETP.GE.AND P5, PT, R2.reuse, R245, PT ;  /* 0x000000f50200720c */ /* 0x040fe40003fa6270 */
[----:B------:R-:W-:-:S02]  /*c840*/  ISETP.GE.AND P4, PT, R2, R243, PT ;  /* 0x000000f30200720c */ /* 0x000fc40003f86270 */
[C---:B------:R-:W-:Y:S02]  /*c850*/  ISETP.LT.OR P6, PT, R2.reuse, R241, P6 ;  /* 0x000000f10200720c */ /* 0x040fe400037c1670 */
[C---:B------:R-:W-:Y:S02]  /*c860*/  ISETP.LT.OR P5, PT, R2.reuse, R239, P5 ;  /* 0x000000ef0200720c */ /* 0x040fe40002fa1670 */
[----:B------:R-:W-:Y:S02]  /*c870*/  ISETP.LT.OR P4, PT, R2, R235, P4 ;  /* 0x000000eb0200720c */ /* 0x000fe40002781670 */
[----:B------:R-:W-:Y:S02]  /*c880*/  FSEL R238, R129, -INF , !P6 ;  /* 0xff80000081ee7808 */ /* 0x000fe40007000000 */
[----:B------:R-:W-:Y:S02]  /*c890*/  FSEL R110, R211, -INF , !P4 ;  /* 0xff800000d36e7808 */ /* 0x000fe40006000000 */
[----:B------:R-:W-:-:S02]  /*c8a0*/  FSEL R250, R131, -INF , !P5 ;  /* 0xff80000083fa7808 */ /* 0x000fc40006800000 */
[----:B-1----:R-:W-:Y:S02]  /*c8b0*/  FSEL R3, R215, -INF , !P0 ;  /* 0xff800000d7037808 */ /* 0x002fe40004000000 */
[----:B------:R-:W-:-:S03]  /*c8c0*/  ISETP.GE.AND P0, PT, R2, R247, PT ;  /* 0x000000f70200720c */ /* 0x000fc60003f06270 */
[----:B------:R1:W-:Y:S01]  /*c8d0*/  STL [R1+0x48], R3 ;  /* 0x0000480301007387 */ /* 0x0003e20000100800 */
[----:B------:R-:W-:Y:S01]  /*c8e0*/  ISETP.LT.OR P0, PT, R2, R237, P0 ;  /* 0x000000ed0200720c */ /* 0x000fe20000701670 */
[----:B------:R-:W-:-:S05]  /*c8f0*/  VIADD R2, R0, 0x20 ;  /* 0x0000002000027836 */ /* 0x000fca0000000000 */
[C---:B------:R-:W-:Y:S02]  /*c900*/  ISETP.GE.AND P3, PT, R2.reuse, R249, PT ;  /* 0x000000f90200720c */ /* 0x040fe40003f66270 */
[C---:B------:R-:W-:Y:S02]  /*c910*/  ISETP.GE.AND P2, PT, R2.reuse, R247, PT ;  /* 0x000000f70200720c */ /* 0x040fe40003f46270 */
[C---:B------:R-:W-:Y:S02]  /*c920*/  ISETP.LT.OR P3, PT, R2.reuse, R241, P3 ;  /* 0x000000f10200720c */ /* 0x040fe40001f61670 */
[----:B------:R-:W-:Y:S02]  /*c930*/  ISETP.LT.OR P2, PT, R2, R237, P2 ;  /* 0x000000ed0200720c */ /* 0x000fe40001741670 */
[----:B------:R-:W-:Y:S02]  /*c940*/  FSEL R236, R116, -INF , !P3 ;  /* 0xff80000074ec7808 */ /* 0x000fe40005800000 */
[----:B-1----:R-:W-:-:S02]  /*c950*/  FSEL R3, R208, -INF , !P1 ;  /* 0xff800000d0037808 */ /* 0x002fc40004800000 */
[----:B------:R-:W-:-:S03]  /*c960*/  ISETP.GE.AND P1, PT, R2, R245, PT ;  /* 0x000000f50200720c */ /* 0x000fc60003f26270 */
[----:B------:R1:W-:Y:S01]  /*c970*/  STL [R1+0x44], R3 ;  /* 0x0000440301007387 */ /* 0x0003e20000100800 */
[----:B------:R-:W-:-:S04]  /*c980*/  ISETP.LT.OR P1, PT, R2, R239, P1 ;  /* 0x000000ef0200720c */ /* 0x000fc80000f21670 */
[----:B------:R-:W-:Y:S02]  /*c990*/  FSEL R118, R118, -INF , !P1 ;  /* 0xff80000076767808 */ /* 0x000fe40004800000 */
[----:B-1----:R-:W-:Y:S02]  /*c9a0*/  FSEL R3, R209, -INF , !P0 ;  /* 0xff800000d1037808 */ /* 0x002fe40004000000 */
[----:B------:R-:W-:-:S03]  /*c9b0*/  ISETP.GE.AND P0, PT, R2, R243, PT ;  /* 0x000000f30200720c */ /* 0x000fc60003f06270 */
[----:B------:R1:W-:Y:S01]  /*c9c0*/  STL [R1+0x40], R3 ;  /* 0x0000400301007387 */ /* 0x0003e20000100800 */
[----:B------:R-:W-:Y:S01]  /*c9d0*/  ISETP.LT.OR P0, PT, R2, R235, P0 ;  /* 0x000000eb0200720c */ /* 0x000fe20000701670 */
[----:B------:R-:W-:-:S03]  /*c9e0*/  VIADD R2, R0, 0x21 ;  /* 0x0000002100027836 */ /* 0x000fc60000000000 */
[----:B------:R-:W-:Y:S02]  /*c9f0*/  FSEL R116, R94, -INF , !P0 ;  /* 0xff8000005e747808 */ /* 0x000fe40004000000 */
        /* <DEDUP_REMOVED lines=9> */
[----:B------:R-:W-:Y:S02]  /*ca90*/  FSEL R215, R117, -INF , !P4 ;  /* 0xff80000075d77808 */ /* 0x000fe40006000000 */
[----:B-1----:R-:W-:Y:S02]  /*caa0*/  FSEL R3, R92, -INF , !P2 ;  /* 0xff8000005c037808 */ /* 0x002fe40005000000 */
[----:B------:R-:W-:-:S02]  /*cab0*/  ISETP.GE.AND P1, PT, R2, R249, PT ;  /* 0x000000f90200720c */ /* 0x000fc40003f26270 */
[C---:B------:R-:W-:Y:S01]  /*cac0*/  ISETP.GE.AND P2, PT, R2.reuse, R245, PT ;  /* 0x000000f50200720c */ /* 0x040fe20003f46270 */
[----:B------:R1:W-:Y:S01]  /*cad0*/  STL [R1+0x38], R3 ;  /* 0x0000380301007387 */ /* 0x0003e20000100800 */
[C---:B------:R-:W-:Y:S02]  /*cae0*/  ISETP.GE.AND P0, PT, R2.reuse, R247, PT ;  /* 0x000000f70200720c */ /* 0x040fe40003f06270 */
[C---:B------:R-:W-:Y:S02]  /*caf0*/  ISETP.GE.AND P4, PT, R2.reuse, R243, PT ;  /* 0x000000f30200720c */ /* 0x040fe40003f86270 */
        /* <DEDUP_REMOVED lines=8> */
[C---:B------:R-:W-:Y:S02]  /*cb80*/  ISETP.GE.AND P6, PT, R2.reuse, R249, PT ;  /* 0x000000f90200720c */ /* 0x040fe40003fc6270 */
[----:B------:R-:W-:-:S02]  /*cb90*/  ISETP.GE.AND P3, PT, R2, R247, PT ;  /* 0x000000f70200720c */ /* 0x000fc40003f66270 */
[C---:B------:R-:W-:Y:S02]  /*cba0*/  ISETP.GE.AND P1, PT, R2.reuse, R243, PT ;  /* 0x000000f30200720c */ /* 0x040fe40003f26270 */
[----:B-1----:R-:W-:Y:S02]  /*cbb0*/  FSEL R3, R93, -INF , !P5 ;  /* 0xff8000005d037808 */ /* 0x002fe40006800000 */
[C---:B------:R-:W-:Y:S02]  /*cbc0*/  ISETP.GE.AND P5, PT, R2.reuse, R245, PT ;  /* 0x000000f50200720c */ /* 0x040fe40003fa6270 */
[C---:B------:R-:W-:Y:S01]  /*cbd0*/  ISETP.LT.OR P6, PT, R2.reuse, R241, P6 ;  /* 0x000000f10200720c */ /* 0x040fe200037c1670 */
[----:B------:R1:W-:Y:S01]  /*cbe0*/  STL [R1+0x30], R3 ;  /* 0x0000300301007387 */ /* 0x0003e20000100800 */
        /* <DEDUP_REMOVED lines=10> */
[C---:B------:R-:W-:Y:S02]  /*cc90*/  ISETP.LT.OR P2, PT, R2.reuse, R241, P2 ;  /* 0x000000f10200720c */ /* 0x040fe40001741670 */
[C---:B------:R-:W-:Y:S02]  /*cca0*/  ISETP.LT.OR P0, PT, R2.reuse, R239, P0 ;  /* 0x000000ef0200720c */ /* 0x040fe40000701670 */
[C---:B------:R-:W-:Y:S02]  /*ccb0*/  ISETP.LT.OR P4, PT, R2.reuse, R237, P4 ;  /* 0x000000ed0200720c */ /* 0x040fe40002781670 */
[----:B-1----:R-:W-:Y:S02]  /*ccc0*/  FSEL R3, R85, -INF , !P3 ;  /* 0xff80000055037808 */ /* 0x002fe40005800000 */
[----:B------:R-:W-:-:S02]  /*ccd0*/  ISETP.GE.AND P3, PT, R2, R243, PT ;  /* 0x000000f30200720c */ /* 0x000fc40003f66270 */
[----:B------:R-:W-:Y:S01]  /*cce0*/  FSEL R87, R87, -INF , !P1 ;  /* 0xff80000057577808 */ /* 0x000fe20004800000 */
[----:B------:R1:W-:Y:S01]  /*ccf0*/  STL [R1+0x2c], R3 ;  /* 0x00002c0301007387 */ /* 0x0003e20000100800 */
[----:B------:R-:W-:Y:S01]  /*cd00*/  ISETP.LT.OR P3, PT, R2, R235, P3 ;  /* 0x000000eb0200720c */ /* 0x000fe20001f61670 */
[----:B------:R-:W-:Y:S01]  /*cd10*/  VIADD R2, R0, 0x31 ;  /* 0x0000003100027836 */ /* 0x000fe20000000000 */
[----:B------:R-:W-:Y:S02]  /*cd20*/  FSEL R207, R81, -INF , !P6 ;  /* 0xff80000051cf7808 */ /* 0x000fe40007000000 */
[----:B------:R-:W-:Y:S02]  /*cd30*/  FSEL R214, R83, -INF , !P5 ;  /* 0xff80000053d67808 */ /* 0x000fe40006800000 */
[----:B------:R-:W-:Y:S02]  /*cd40*/  FSEL R206, R76, -INF , !P2 ;  /* 0xff8000004cce7808 */ /* 0x000fe40005000000 */
[----:B------:R-:W-:-:S02]  /*cd50*/  ISETP.GE.AND P1, PT, R2, R249, PT ;  /* 0x000000f90200720c */ /* 0x000fc40003f26270 */
[C---:B------:R-:W-:Y:S02]  /*cd60*/  ISETP.GE.AND P6, PT, R2.reuse, R245, PT ;  /* 0x000000f50200720c */ /* 0x040fe40003fc6270 */
        /* <DEDUP_REMOVED lines=9> */
[----:B-1----:R-:W-:Y:S02]  /*ce00*/  FSEL R3, R46, -INF , !P3 ;  /* 0xff8000002e037808 */ /* 0x002fe40005800000 */
[----:B------:R-:W-:Y:S01]  /*ce10*/  FSEL R204, R77, -INF , !P1 ;  /* 0xff8000004dcc7808 */ /* 0x000fe20004800000 */
[----:B------:R1:W-:Y:S01]  /*ce20*/  STL [R1+0x28], R44 ;  /* 0x0000282c01007387 */ /* 0x0003e20000100800 */
        /* <DEDUP_REMOVED lines=13> */
[----:B------:R-:W-:Y:S02]  /*cf00*/  ISETP.GE.AND P6, PT, R2, R249, PT ;  /* 0x000000f90200720c */ /* 0x000fe40003fc6270 */
[----:B-1----:R-:W-:-:S02]  /*cf10*/  FSEL R44, R45, -INF , !P5 ;  /* 0xff8000002d2c7808 */ /* 0x002fc40006800000 */
        /* <DEDUP_REMOVED lines=21> */
[----:B---3--:R-:W-:Y:S02]  /*d070*/  FSEL R3, R75, -INF , !P0 ;  /* 0xff8000004b037808 */ /* 0x008fe40004000000 */
[----:B------:R-:W-:Y:S02]  /*d080*/  FSEL R134, R29, -INF , !P6 ;  /* 0xff8000001d867808 */ /* 0x000fe40007000000 */
[----:B------:R-:W-:Y:S01]  /*d090*/  FSEL R202, R31, -INF , !P5 ;  /* 0xff8000001fca7808 */ /* 0x000fe20006800000 */
[----:B------:R1:W-:Y:S01]  /*d0a0*/  STL [R1+0x94], R3 ;  /* 0x0000940301007387 */ /* 0x0003e20000100800 */
        /* <DEDUP_REMOVED lines=91> */
[----:B------:R-:W-:Y:S02]  /*d660*/  FSEL R127, R61, -INF , !P1 ;  /* 0xff8000003d7f7808 */ /* 0x000fe40004800000 */
[C---:B------:R-:W-:Y:S01]  /*d670*/  ISETP.GE.AND P0, PT, R2.reuse, R249, PT ;  /* 0x000000f90200720c */ /* 0x040fe20003f06270 */
[----:B------:R1:W-:Y:S01]  /*d680*/  STL [R1+0x6c], R3 ;  /* 0x00006c0301007387 */ /* 0x0003e20000100800 */
[----:B------:R-:W-:-:S02]  /*d690*/  ISETP.GE.AND P4, PT, R2, R245, PT ;  /* 0x000000f50200720c */ /* 0x000fc40003f86270 */
[C---:B------:R-:W-:Y:S02]  /*d6a0*/  ISETP.GE.AND P3, PT, R2.reuse, R247, PT ;  /* 0x000000f70200720c */ /* 0x040fe40003f66270 */
[C---:B------:R-:W-:Y:S02]  /*d6b0*/  ISETP.GE.AND P1, PT, R2.reuse, R243, PT ;  /* 0x000000f30200720c */ /* 0x040fe40003f26270 */
[C---:B------:R-:W-:Y:S02]  /*d6c0*/  ISETP.LT.OR P0, PT, R2.reuse, R241, P0 ;  /* 0x000000f10200720c */ /* 0x040fe40000701670 */
[C---:B------:R-:W-:Y:S02]  /*d6d0*/  ISETP.LT.OR P4, PT, R2.reuse, R239, P4 ;  /* 0x000000ef0200720c */ /* 0x040fe40002781670 */
[C---:B------:R-:W-:Y:S02]  /*d6e0*/  ISETP.LT.OR P3, PT, R2.reuse, R237, P3 ;  /* 0x000000ed0200720c */ /* 0x040fe40001f61670 */
[----:B------:R-:W-:Y:S01]  /*d6f0*/  ISETP.LT.OR P1, PT, R2, R235, P1 ;  /* 0x000000eb0200720c */ /* 0x000fe20000f21670 */
[----:B------:R-:W-:Y:S01]  /*d700*/  VIADD R2, R0, 0x61 ;  /* 0x0000006100027836 */ /* 0x000fe20000000000 */
[----:B------:R-:W-:-:S02]  /*d710*/  FSEL R79, R21, -INF , !P6 ;  /* 0xff800000154f7808 */ /* 0x000fc40007000000 */
[----:B------:R-:W-:Y:S02]  /*d720*/  FSEL R83, R23, -INF , !P5 ;  /* 0xff80000017537808 */ /* 0x000fe40006800000 */
[----:B------:R-:W-:Y:S02]  /*d730*/  FSEL R77, R48, -INF , !P0 ;  /* 0xff800000304d7808 */ /* 0x000fe40004000000 */
[C---:B------:R-:W-:Y:S02]  /*d740*/  ISETP.GE.AND P6, PT, R2.reuse, R245, PT ;  /* 0x000000f50200720c */ /* 0x040fe40003fc6270 */
[C---:B------:R-:W-:Y:S02]  /*d750*/  ISETP.GE.AND P5, PT, R2.reuse, R247, PT ;  /* 0x000000f70200720c */ /* 0x040fe40003fa6270 */
[----:B-1----:R-:W-:Y:S02]  /*d760*/  FSEL R3, R63, -INF , !P2 ;  /* 0xff8000003f037808 */ /* 0x002fe40005000000 */
[----:B------:R-:W-:-:S02]  /*d770*/  ISETP.GE.AND P2, PT, R2, R249, PT ;  /* 0x000000f90200720c */ /* 0x000fc40003f46270 */
[C---:B------:R-:W-:Y:S01]  /*d780*/  ISETP.GE.AND P0, PT, R2.reuse, R243, PT ;  /* 0x000000f30200720c */ /* 0x040fe20003f06270 */
[----:B------:R1:W-:Y:S01]  /*d790*/  STL [R1+0x68], R3 ;  /* 0x0000680301007387 */ /* 0x0003e20000100800 */
        /* <DEDUP_REMOVED lines=13> */
[----:B------:R-:W-:Y:S01]  /*d870*/  ISETP.LT.OR P4, PT, R2, R241, P4 ;  /* 0x000000f10200720c */ /* 0x000fe20002781670 */
[----:B-1----:R-:W-:Y:S01]  /*d880*/  VIADD R3, R0, 0x70 ;  /* 0x0000007000037836 */ /* 0x002fe20000000000 */
[C---:B------:R-:W-:Y:S02]  /*d890*/  ISETP.LT.OR P3, PT, R2.reuse, R239, P3 ;  /* 0x000000ef0200720c */ /* 0x040fe40001f61670 */
[C---:B------:R-:W-:Y:S02]  /*d8a0*/  ISETP.LT.OR P1, PT, R2.reuse, R237, P1 ;  /* 0x000000ed0200720c */ /* 0x040fe40000f21670 */
[----:B------:R-:W-:Y:S01]  /*d8b0*/  ISETP.LT.OR P2, PT, R2, R235, P2 ;  /* 0x000000eb0200720c */ /* 0x000fe20001741670 */
[----:B------:R-:W-:Y:S01]  /*d8c0*/  VIADD R2, R0, 0x69 ;  /* 0x0000006900027836 */ /* 0x000fe20000000000 */
[----:B------:R-:W-:-:S02]  /*d8d0*/  FSEL R31, R35, -INF , !P0 ;  /* 0xff800000231f7808 */ /* 0x000fc40004000000 */
[----:B------:R-:W-:Y:S02]  /*d8e0*/  FSEL R78, R51, -INF , !P6 ;  /* 0xff800000334e7808 */ /* 0x000fe40007000000 */
[C---:B------:R-:W-:Y:S02]  /*d8f0*/  ISETP.GE.AND P0, PT, R2.reuse, R245, PT ;  /* 0x000000f50200720c */ /* 0x040fe40003f06270 */
[----:B------:R-:W-:Y:S02]  /*d900*/  FSEL R121, R33, -INF , !P5 ;  /* 0xff80000021797808 */ /* 0x000fe40006800000 */
[----:B------:R-:W-:Y:S02]  /*d910*/  ISETP.LT.OR P0, PT, R2, R239, P0 ;  /* 0x000000ef0200720c */ /* 0x000fe40000701670 */
[----:B------:R-:W-:Y:S02]  /*d920*/  FSEL R30, R16, -INF , !P4 ;  /* 0xff800000101e7808 */ /* 0x000fe40006000000 */
[----:B------:R-:W-:-:S02]  /*d930*/  ISETP.GE.AND P6, PT, R2, R249, PT ;  /* 0x000000f90200720c */ /* 0x000fc40003fc6270 */
[C---:B------:R-:W-:Y:S02]  /*d940*/  ISETP.GE.AND P5, PT, R2.reuse, R247, PT ;  /* 0x000000f70200720c */ /* 0x040fe40003fa6270 */
[C---:B------:R-:W-:Y:S02]  /*d950*/  ISETP.GE.AND P4, PT, R2.reuse, R243, PT ;  /* 0x000000f30200720c */ /* 0x040fe40003f86270 */
[----:B------:R-:W-:Y:S02]  /*d960*/  FSEL R65, R19, -INF , !P0 ;  /* 0xff80000013417808 */ /* 0x000fe40004000000 */
[----:B------:R-:W-:Y:S02]  /*d970*/  ISETP.GE.AND P0, PT, R3, R245, PT ;  /* 0x000000f50300720c */ /* 0x000fe40003f06270 */
[C---:B------:R-:W-:Y:S02]  /*d980*/  ISETP.LT.OR P6, PT, R2.reuse, R241, P6 ;  /* 0x000000f10200720c */ /* 0x040fe400037c1670 */
[----:B------:R-:W-:-:S02]  /*d990*/  ISETP.LT.OR P5, PT, R2, R237, P5 ;  /* 0x000000ed0200720c */ /* 0x000fc40002fa1670 */
[----:B------:R-:W-:Y:S01]  /*d9a0*/  ISETP.LT.OR P4, PT, R2, R235, P4 ;  /* 0x000000eb0200720c */ /* 0x000fe20002781670 */
[----:B------:R-:W-:Y:S01]  /*d9b0*/  VIADD R2, R0, 0x71 ;  /* 0x0000007100027836 */ /* 0x000fe20000000000 */
[C---:B------:R-:W-:Y:S02]  /*d9c0*/  ISETP.LT.OR P0, PT, R3.reuse, R239, P0 ;  /* 0x000000ef0300720c */ /* 0x040fe40000701670 */
[----:B------:R-:W-:Y:S02]  /*d9d0*/  FSEL R119, R104, -INF , !P1 ;  /* 0xff80000068777808 */ /* 0x000fe40004800000 */
[-C--:B------:R-:W-:Y:S02]  /*d9e0*/  ISETP.GE.AND P1, PT, R3, R247.reuse, PT ;  /* 0x000000f70300720c */ /* 0x080fe40003f26270 */
[----:B------:R-:W-:Y:S02]  /*d9f0*/  FSEL R64, R6, -INF , !P0 ;  /* 0xff80000006407808 */ /* 0x000fe40004000000 */
[----:B------:R-:W-:-:S02]  /*da00*/  ISETP.GE.AND P0, PT, R2, R247, PT ;  /* 0x000000f70200720c */ /* 0x000fc40003f06270 */
[-C--:B------:R-:W-:Y:S02]  /*da10*/  ISETP.LT.OR P1, PT, R3, R237.reuse, P1 ;  /* 0x000000ed0300720c */ /* 0x080fe40000f21670 */
[----:B------:R-:W-:Y:S02]  /*da20*/  ISETP.LT.OR P0, PT, R2, R237, P0 ;  /* 0x000000ed0200720c */ /* 0x000fe40000701670 */
[----:B------:R-:W-:Y:S02]  /*da30*/  FSEL R80, R69, -INF , !P1 ;  /* 0xff80000045507808 */ /* 0x000fe40004800000 */
[----:B------:R2:W5:Y:S01]  /*da40*/  LDL.LU R69, [R1+0x124] ;  /* 0x0001240001457983 */ /* 0x0005620000300800 */
[----:B------:R-:W-:Y:S02]  /*da50*/  FSEL R76, R68, -INF , !P0 ;  /* 0xff800000444c7808 */ /* 0x000fe40004000000 */
[----:B------:R-:W-:Y:S01]  /*da60*/  FSEL R29, R17, -INF , !P6 ;  /* 0xff800000111d7808 */ /* 0x000fe20007000000 */
[----:B------:R2:W5:Y:S01]  /*da70*/  LDL.LU R68, [R1+0x120] ;  /* 0x0001200001447983 */ /* 0x0005620000300800 */
[----:B------:R-:W-:-:S02]  /*da80*/  FSEL R36, R106, -INF , !P2 ;  /* 0xff8000006a247808 */ /* 0x000fc40005000000 */
[CC--:B------:R-:W-:Y:S02]  /*da90*/  ISETP.GE.AND P6, PT, R3.reuse, R249.reuse, PT ;  /* 0x000000f90300720c */ /* 0x0c0fe40003fc6270 */
[C---:B------:R-:W-:Y:S02]  /*daa0*/  ISETP.GE.AND P2, PT, R2.reuse, R249, PT ;  /* 0x000000f90200720c */ /* 0x040fe40003f46270 */
[-C--:B------:R-:W-:Y:S02]  /*dab0*/  ISETP.LT.OR P6, PT, R3, R241.reuse, P6 ;  /* 0x000000f10300720c */ /* 0x080fe400037c1670 */
[----:B------:R-:W-:Y:S02]  /*dac0*/  ISETP.LT.OR P2, PT, R2, R241, P2 ;  /* 0x000000f10200720c */ /* 0x000fe40001741670 */
[----:B------:R-:W-:Y:S02]  /*dad0*/  FSEL R27, R4, -INF , !P6 ;  /* 0xff800000041b7808 */ /* 0x000fe40007000000 */
[----:B------:R-:W-:-:S02]  /*dae0*/  FSEL R25, R5, -INF , !P2 ;  /* 0xff80000005197808 */ /* 0x000fc40005000000 */
[C---:B------:R-:W-:Y:S02]  /*daf0*/  ISETP.GE.AND P6, PT, R2.reuse, R245, PT ;  /* 0x000000f50200720c */ /* 0x040fe40003fc6270 */
[C---:B------:R-:W-:Y:S02]  /*db00*/  ISETP.GE.AND P2, PT, R2.reuse, R243, PT ;  /* 0x000000f30200720c */ /* 0x040fe40003f46270 */
[C---:B------:R-:W-:Y:S02]  /*db10*/  ISETP.LT.OR P6, PT, R2.reuse, R239, P6 ;  /* 0x000000ef0200720c */ /* 0x040fe400037c1670 */
[----:B------:R-:W-:Y:S01]  /*db20*/  ISETP.LT.OR P2, PT, R2, R235, P2 ;  /* 0x000000eb0200720c */ /* 0x000fe20001741670 */
[C---:B------:R-:W-:Y:S01]  /*db30*/  VIADD R2, R0.reuse, 0x78 ;  /* 0x0000007800027836 */ /* 0x040fe20000000000 */
[----:B------:R-:W-:Y:S01]  /*db40*/  FSEL R28, R7, -INF , !P6 ;  /* 0xff800000071c7808 */ /* 0x000fe20007000000 */
[----:B------:R-:W-:Y:S01]  /*db50*/  VIADD R0, R0, 0x79 ;  /* 0x0000007900007836 */ /* 0x000fe20000000000 */
[----:B------:R-:W-:-:S02]  /*db60*/  FSEL R81, R105, -INF , !P5 ;  /* 0xff80000069517808 */ /* 0x000fc40006800000 */
[C---:B------:R-:W-:Y:S02]  /*db70*/  ISETP.GE.AND P5, PT, R2.reuse, R249, PT ;  /* 0x000000f90200720c */ /* 0x040fe40003fa6270 */
[----:B------:R-:W-:Y:S02]  /*db80*/  ISETP.GE.AND P6, PT, R2, R245, PT ;  /* 0x000000f50200720c */ /* 0x000fe40003fc6270 */
[----:B------:R-:W-:Y:S02]  /*db90*/  ISETP.GE.AND P1, PT, R0, R249, PT ;  /* 0x000000f90000720c */ /* 0x000fe40003f26270 */
[----:B------:R-:W-:Y:S02]  /*dba0*/  PLOP3.LUT P0, PT, PT, PT, UP0, 0x80, 0x0 ;  /* 0x000000000000781c */ /* 0x000fe40003f0f008 */
[C---:B------:R-:W-:Y:S02]  /*dbb0*/  ISETP.LT.OR P5, PT, R2.reuse, R241, P5 ;  /* 0x000000f10200720c */ /* 0x040fe40002fa1670 */
[----:B------:R-:W-:-:S02]  /*dbc0*/  ISETP.LT.OR P6, PT, R2, R239, P6 ;  /* 0x000000ef0200720c */ /* 0x000fc400037c1670 */
[----:B------:R-:W-:Y:S02]  /*dbd0*/  ISETP.LT.OR P1, PT, R0, R241, P1 ;  /* 0x000000f10000720c */ /* 0x000fe40000f21670 */
[----:B------:R-:W-:Y:S02]  /*dbe0*/  FSEL R23, R8, -INF , !P5 ;  /* 0xff80000008177808 */ /* 0x000fe40006800000 */
[----:B------:R-:W-:Y:S02]  /*dbf0*/  FSEL R26, R10, -INF , !P6 ;  /* 0xff8000000a1a7808 */ /* 0x000fe40007000000 */
[----:B------:R-:W-:Y:S02]  /*dc00*/  FSEL R22, R9, -INF , !P1 ;  /* 0xff80000009167808 */ /* 0x000fe40004800000 */
[----:B------:R-:W-:Y:S02]  /*dc10*/  ISETP.GE.AND P5, PT, R0, R245, PT ;  /* 0x000000f50000720c */ /* 0x000fe40003fa6270 */
[----:B------:R-:W-:-:S02]  /*dc20*/  ISETP.GE.AND P6, PT, R2, R247, PT ;  /* 0x000000f70200720c */ /* 0x000fc40003fc6270 */
[----:B------:R-:W-:Y:S02]  /*dc30*/  ISETP.GE.AND P1, PT, R2, R243, PT ;  /* 0x000000f30200720c */ /* 0x000fe40003f26270 */
[----:B------:R-:W-:Y:S02]  /*dc40*/  FSEL R67, R18, -INF , !P3 ;  /* 0xff80000012437808 */ /* 0x000fe40005800000 */
[----:B------:R-:W-:Y:S02]  /*dc50*/  ISETP.LT.OR P5, PT, R0, R239, P5 ;  /* 0x000000ef0000720c */ /* 0x000fe40002fa1670 */
[C---:B------:R-:W-:Y:S02]  /*dc60*/  ISETP.LT.OR P6, PT, R2.reuse, R237, P6 ;  /* 0x000000ed0200720c */ /* 0x040fe400037c1670 */
[----:B------:R-:W-:Y:S02]  /*dc70*/  ISETP.LT.OR P1, PT, R2, R235, P1 ;  /* 0x000000eb0200720c */ /* 0x000fe40000f21670 */
[----:B------:R-:W-:-:S02]  /*dc80*/  ISETP.GE.AND P3, PT, R3, R243, PT ;  /* 0x000000f30300720c */ /* 0x000fc40003f66270 */
[----:B------:R-:W-:Y:S02]  /*dc90*/  FMNMX.FTZ R2, R71, R12, !PT ;  /* 0x0000000c47027209 */ /* 0x000fe40007810000 */
[----:B------:R-:W-:Y:S02]  /*dca0*/  FSEL R24, R11, -INF , !P5 ;  /* 0xff8000000b187808 */ /* 0x000fe40006800000 */
[----:B------:R-:W-:Y:S02]  /*dcb0*/  ISETP.LT.OR P3, PT, R3, R235, P3 ;  /* 0x000000eb0300720c */ /* 0x000fe40001f61670 */
[----:B------:R-:W-:Y:S02]  /*dcc0*/  ISETP.GE.AND P5, PT, R0, R247, PT ;  /* 0x000000f70000720c */ /* 0x000fe40003fa6270 */
[----:B------:R-:W-:Y:S01]  /*dcd0*/  FMNMX.FTZ R5, R14, R2, !PT ;  /* 0x000000020e057209 */ /* 0x000fe20007810000 */
[----:B--2---:R-:W-:Y:S10]  /*dce0*/  @!P0 BRA `(.L_x_607) ;  /* 0x0000000000b08947 */ /* 0x004ff40003800000 */
[----:B------:R-:W2:Y:S04]  /*dcf0*/  LDL.64 R56, [R1+0x118] ;  /* 0x0001180001387983 */ /* 0x000ea80000100a00 */
[----:B------:R-:W3:Y:S01]  /*dd00*/  LDL.64 R46, [R1+0x110] ;  /* 0x00011000012e7983 */ /* 0x000ee20000100a00 */
[----:B------:R-:W-:-:S04]  /*dd10*/  UIADD3 UR15, UR15, -0x3, URZ ;  /* 0xfffffffd0f0f7890 */ /* 0x000fc8000fffe03f */
[----:B------:R-:W-:Y:S02]  /*dd20*/  USHF.R.S32.HI UR4, URZ, 0x1f, UR15 ;  /* 0x0000001f3f047899 */ /* 0x000fe4000801140f */
[----:B------:R-:W-:Y:S02]  /*dd30*/  UIMAD.WIDE.U32 UR6, UR15, UR10, URZ ;  /* 0x0000000a0f0672a5 */ /* 0x000fe4000f8e003f */
[----:B------:R-:W-:-:S04]  /*dd40*/  UIMAD UR4, UR4, UR10, URZ ;  /* 0x0000000a040472a4 */ /* 0x000fc8000f8e023f */
[----:B------:R-:W-:Y:S01]  /*dd50*/  UIMAD UR4, UR15, UR11, UR4 ;  /* 0x0000000b0f0472a4 */ /* 0x000fe2000f8e0204 */
[----:B------:R-:W-:Y:S02]  /*dd60*/  IMAD.U32 R3, RZ, RZ, UR6 ;  /* 0x00000006ff037e24 */ /* 0x000fe4000f8e00ff */
[----:B------:R-:W-:Y:S01]  /*dd70*/  IMAD.U32 R4, RZ, RZ, UR6 ;  /* 0x00000006ff047e24 */ /* 0x000fe2000f8e00ff */
[----:B------:R-:W-:-:S03]  /*dd80*/  UIADD3 UR4, UR7, UR4, URZ ;  /* 0x0000000407047290 */ /* 0x000fc6000fffe03f */
[----:B------:R-:W-:-:S03]  /*dd90*/  ULDC.64 UR6, c[0x0][0x218] ;  /* 0x0000860000067ab9 */ /* 0x000fc60000000a00 */
[----:B------:R-:W-:Y:S01]  /*dda0*/  IMAD.U32 R2, RZ, RZ, UR4 ;  /* 0x00000004ff027e24 */ /* 0x000fe2000f8e00ff */
[----:B------:R-:W-:Y:S01]  /*ddb0*/  USHF.L.U32 UR4, UR10, 0x5, URZ ;  /* 0x000000050a047899 */ /* 0x000fe2000800063f */
[----:B--2---:R-:W-:-:S04]  /*ddc0*/  LEA R3, P0, R3, R56, 0x7 ;  /* 0x0000003803037211 */ /* 0x004fc800078038ff */
[----:B---3--:R-:W-:Y:S02]  /*ddd0*/  LEA.HI.X R4, R4, R47, R2, 0x7, P0 ;  /* 0x0000002f04047211 */ /* 0x008fe400000f3c02 */
[----:B------:R-:W-:Y:S01]  /*dde0*/  LEA R2, P0, R3, UR6, 0x1 ;  /* 0x0000000603027c11 */ /* 0x000fe2000f8008ff */
[----:B------:R-:W-:-:S03]  /*ddf0*/  USHF.L.U64.HI UR6, UR10, 0x5, UR11 ;  /* 0x000000050a067899 */ /* 0x000fc6000801020b */
[----:B------:R-:W-:-:S05]  /*de00*/  LEA.HI.X R3, R3, UR7, R4, 0x1, P0 ;  /* 0x0000000703037c11 */ /* 0x000fca00080f0c04 */
[----:B------:R-:W-:Y:S01]  /*de10*/  @!PT LDS RZ, [RZ] ;  /* 0x00000000fffff984 */ /* 0x000fe20000000800 */
[----:B------:R-:W-:Y:S01]  /*de20*/  @!PT LDS RZ, [RZ] ;  /* 0x00000000fffff984 */ /* 0x000fe20000000800 */
[----:B------:R-:W-:Y:S01]  /*de30*/  @!PT LDS RZ, [RZ] ;  /* 0x00000000fffff984 */ /* 0x000fe20000000800 */
[----:B------:R1:W-:Y:S02]  /*de40*/  LDGSTS.E.BYPASS.LTC128B.128 [R234+0x4000], desc[UR16][R2.64] ;  /* 0x0400000002ea7fae */ /* 0x0003e4000b901d50 */
[----:B-1----:R-:W-:-:S04]  /*de50*/  IADD3 R2, P0, R2, UR4, RZ ;  /* 0x0000000402027c10 */ /* 0x002fc8000ff1e0ff */
[----:B------:R-:W-:-:S05]  /*de60*/  IADD3.X R3, R3, UR6, RZ, P0, !PT ;  /* 0x0000000603037c10 */ /* 0x000fca00087fe4ff */
        /* <DEDUP_REMOVED lines=18> */
[----:B------:R1:W-:Y:S04]  /*df90*/  LDGSTS.E.BYPASS.LTC128B.128 [R234+0x7800], desc[UR16][R2.64] ;  /* 0x0780000002ea7fae */ /* 0x0003e8000b901d50 */
[----:B------:R-:W0:Y:S02]  /*dfa0*/  LDGDEPBAR ;  /* 0x00000000000079af */ /* 0x000e240000000000 */
.L_x_607:
[----:B------:R-:W2:Y:S04]  /*dfb0*/  LDL.LU R4, [R1+0x20] ;  /* 0x0000200001047983 */ /* 0x000ea80000300800 */
[----:B-1----:R-:W3:Y:S04]  /*dfc0*/  LDL.LU R3, [R1+0x44] ;  /* 0x0000440001037983 */ /* 0x002ee80000300800 */
[----:B------:R-:W4:Y:S04]  /*dfd0*/  LDL.LU R2, [R1+0x40] ;  /* 0x0000400001027983 */ /* 0x000f280000300800 */
[----:B------:R-:W4:Y:S04]  /*dfe0*/  LDL.LU R33, [R1] ;  /* 0x0000000001217983 */ /* 0x000f280000300800 */
[----:B------:R-:W4:Y:S04]  /*dff0*/  LDL.LU R34, [R1+0x24] ;  /* 0x0000240001227983 */ /* 0x000f280000300800 */
[----:B------:R1:W-:Y:S04]  /*e000*/  STL [R1+0x170], R249 ;  /* 0x000170f901007387 */ /* 0x0003e80000100800 */
[----:B-1----:R-:W4:Y:S01]  /*e010*/  LDL.LU R249, [R1+0x8] ;  /* 0x0000080001f97983 */ /* 0x002f220000300800 */
[----:B------:R-:W-:Y:S01]  /*e020*/  MOV R61, R120 ;  /* 0x00000078003d7202 */ /* 0x000fe20000000f00 */
[----:B------:R-:W-:Y:S01]  /*e030*/  IMAD.MOV.U32 R37, RZ, RZ, R118 ;  /* 0x000000ffff257224 */ /* 0x000fe200078e0076 */
[----:B------:R-:W-:Y:S01]  /*e040*/  MOV R40, R115 ;  /* 0x0000007300287202 */ /* 0x000fe20000000f00 */
[----:B------:R-:W-:Y:S01]  /*e050*/  STL [R1+0x16c], R247 ;  /* 0x00016cf701007387 */ /* 0x000fe20000100800 */
[----:B------:R-:W-:Y:S01]  /*e060*/  MOV R60, R109 ;  /* 0x0000006d003c7202 */ /* 0x000fe20000000f00 */
[----:B------:R-:W-:Y:S01]  /*e070*/  IMAD.MOV.U32 R46, RZ, RZ, R110 ;  /* 0x000000ffff2e7224 */ /* 0x000fe200078e006e */
[----:B------:R-:W-:Y:S01]  /*e080*/  MOV R35, R242 ;  /* 0x000000f200237202 */ /* 0x000fe20000000f00 */
[----:B------:R-:W-:Y:S04]  /*e090*/  STL [R1+0x168], R245 ;  /* 0x000168f501007387 */ /* 0x000fe80000100800 */
        /* <DEDUP_REMOVED lines=15> */
[----:B------:R1:W-:Y:S04]  /*e190*/  STL [R1+0x128], R221 ;  /* 0x000128dd01007387 */ /* 0x0003e80000100800 */
[----:B------:R1:W-:Y:S04]  /*e1a0*/  STL [R1+0x124], R220 ;  /* 0x000124dc01007387 */ /* 0x0003e80000100800 */
[----:B------:R1:W-:Y:S04]  /*e1b0*/  STL [R1+0x120], R135 ;  /* 0x0001208701007387 */ /* 0x0003e80000100800 */
[----:B------:R-:W4:Y:S04]  /*e1c0*/  LDL.LU R17, [R1+0x70] ;  /* 0x0000700001117983 */ /* 0x000f280000300800 */
[----:B------:R-:W4:Y:S04]  /*e1d0*/  LDL.LU R16, [R1+0x74] ;  /* 0x0000740001107983 */ /* 0x000f280000300800 */
[----:B------:R-:W4:Y:S04]  /*e1e0*/  LDL.LU R11, [R1+0x18] ;  /* 0x00001800010b7983 */ /* 0x000f280000300800 */
[----:B------:R-:W4:Y:S01]  /*e1f0*/  LDL.LU R10, [R1+0x1c] ;  /* 0x00001c00010a7983 */ /* 0x000f220000300800 */
[----:B------:R-:W-:Y:S01]  /*e200*/  ISETP.GE.AND P0, PT, R0, R243, PT ;  /* 0x000000f30000720c */ /* 0x000fe20003f06270 */
[----:B-1----:R-:W-:-:S02]  /*e210*/  IMAD.MOV.U32 R221, RZ, RZ, R20 ;  /* 0x000000ffffdd7224 */ /* 0x002fc400078e0014 */
[----:B------:R-:W4:Y:S01]  /*e220*/  LDL.LU R9, [R1+0x78] ;  /* 0x0000780001097983 */ /* 0x000f220000300800 */
[----:B------:R-:W-:Y:S02]  /*e230*/  ISETP.LT.OR P5, PT, R0, R237, P5 ;  /* 0x000000ed0000720c */ /* 0x000fe40002fa1670 */
[----:B------:R-:W-:Y:S01]  /*e240*/  MOV R220, R116 ;  /* 0x0000007400dc7202 */ /* 0x000fe20000000f00 */
[----:B------:R-:W4:Y:S01]  /*e250*/  LDL.LU R8, [R1+0x7c] ;  /* 0x00007c0001087983 */ /* 0x000f220000300800 */
[----:B------:R-:W-:-:S03]  /*e260*/  MOV R135, R31 ;  /* 0x0000001f00877202 */ /* 0x000fc60000000f00 */
[----:B------:R-:W4:Y:S04]  /*e270*/  LDL.LU R247, [R1+0x68] ;  /* 0x0000680001f77983 */ /* 0x000f280000300800 */
        /* <DEDUP_REMOVED lines=8> */
[----:B------:R-:W4:Y:S01]  /*e300*/  LDL.LU R226, [R1+0x28] ;  /* 0x0000280001e27983 */ /* 0x000f220000300800 */
[----:B------:R-:W-:-:S02]  /*e310*/  ISETP.LT.OR P0, PT, R0, R235, P0 ;  /* 0x000000eb0000720c */ /* 0x000fc40000701670 */
[----:B------:R-:W-:Y:S01]  /*e320*/  FMNMX.FTZ R0, R70, R13, !PT ;  /* 0x0000000d46007209 */ /* 0x000fe20007810000 */
[----:B------:R-:W4:Y:S03]  /*e330*/  LDL.LU R52, [R1+0xf0] ;  /* 0x0000f00001347983 */ /* 0x000f260000300800 */
[----:B------:R-:W-:Y:S01]  /*e340*/  FMNMX.FTZ R0, R90, R0, !PT ;  /* 0x000000005a007209 */ /* 0x000fe20007810000 */
[----:B------:R-:W4:Y:S03]  /*e350*/  LDL.LU R51, [R1+0xf4] ;  /* 0x0000f40001337983 */ /* 0x000f260000300800 */
[----:B------:R-:W-:-:S04]  /*e360*/  FMNMX.FTZ R0, R91, R0, !PT ;  /* 0x000000005b007209 */ /* 0x000fc80007810000 */
[----:B------:R-:W-:Y:S01]  /*e370*/  FMNMX.FTZ R0, R96, R0, !PT ;  /* 0x0000000060007209 */ /* 0x000fe20007810000 */
[----:B--2---:R-:W-:Y:S01]  /*e380*/  IMAD.MOV.U32 R41, RZ, RZ, R4 ;  /* 0x000000ffff297224 */ /* 0x004fe200078e0004 */
[----:B---3--:R-:W-:Y:S01]  /*e390*/  MOV R31, R3 ;  /* 0x00000003001f7202 */ /* 0x008fe20000000f00 */
[----:B----4-:R-:W-:Y:S01]  /*e3a0*/  IMAD.MOV.U32 R32, RZ, RZ, R2 ;  /* 0x000000ffff207224 */ /* 0x010fe200078e0002 */
[----:B------:R-:W-:-:S04]  /*e3b0*/  FMNMX.FTZ R2, R88, R5, !PT ;  /* 0x0000000558027209 */ /* 0x000fc80007810000 */
[----:B------:R-:W-:Y:S02]  /*e3c0*/  FMNMX.FTZ R2, R15, R2, !PT ;  /* 0x000000020f027209 */ /* 0x000fe40007810000 */
[----:B------:R-:W-:-:S04]  /*e3d0*/  FMNMX.FTZ R0, R34, R0, !PT ;  /* 0x0000000022007209 */ /* 0x000fc80007810000 */
[----:B------:R-:W-:-:S04]  /*e3e0*/  FMNMX.FTZ R0, R41, R0, !PT ;  /* 0x0000000029007209 */ /* 0x000fc80007810000 */
[----:B------:R-:W-:Y:S02]  /*e3f0*/  FMNMX.FTZ R0, R61, R0, !PT ;  /* 0x000000003d007209 */ /* 0x000fe40007810000 */
[----:B------:R-:W-:-:S04]  /*e400*/  FMNMX.FTZ R2, R249, R2, !PT ;  /* 0x00000002f9027209 */ /* 0x000fc80007810000 */
[----:B------:R-:W-:-:S04]  /*e410*/  FMNMX.FTZ R2, R33, R2, !PT ;  /* 0x0000000221027209 */ /* 0x000fc80007810000 */
[----:B------:R-:W-:-:S04]  /*e420*/  FMNMX.FTZ R2, R246, R2, !PT ;  /* 0x00000002f6027209 */ /* 0x000fc80007810000 */
[----:B------:R-:W-:-:S04]  /*e430*/  FMNMX.FTZ R2, R238, R2, !PT ;  /* 0x00000002ee027209 */ /* 0x000fc80007810000 */
[----:B------:R-:W-:-:S04]  /*e440*/  FMNMX.FTZ R2, R236, R2, !PT ;  /* 0x00000002ec027209 */ /* 0x000fc80007810000 */
[----:B------:R-:W-:Y:S02]  /*e450*/  FMNMX.FTZ R2, R215, R2, !PT ;  /* 0x00000002d7027209 */ /* 0x000fe40007810000 */
[----:B------:R-:W-:Y:S02]  /*e460*/  FMNMX.FTZ R0, R250, R0, !PT ;  /* 0x00000000fa007209 */ /* 0x000fe40007810000 */
[----:B------:R-:W-:Y:S02]  /*e470*/  FMNMX.FTZ R2, R211, R2, !PT ;  /* 0x00000002d3027209 */ /* 0x000fe40007810000 */
[----:B------:R-:W-:Y:S02]  /*e480*/  FMNMX.FTZ R0, R37, R0, !PT ;  /* 0x0000000025007209 */ /* 0x000fe40007810000 */
[----:B------:R-:W-:-:S04]  /*e490*/  FMNMX.FTZ R2, R207, R2, !PT ;  /* 0x00000002cf027209 */ /* 0x000fc80007810000 */
[----:B------:R-:W-:Y:S02]  /*e4a0*/  FMNMX.FTZ R3, R206, R2, !PT ;  /* 0x00000002ce037209 */ /* 0x000fe40007810000 */
[----:B------:R-:W-:Y:S02]  /*e4b0*/  FMNMX.FTZ R2, R252, R0, !PT ;  /* 0x00000000fc027209 */ /* 0x000fe40007810000 */
[----:B-----5:R-:W-:Y:S02]  /*e4c0*/  FMNMX.FTZ R0, R69, R89, !PT ;  /* 0x0000005945007209 */ /* 0x020fe40007810000 */
        /* <DEDUP_REMOVED lines=34> */
[----:B------:R-:W-:-:S04]  /*e6f0*/  FMNMX.FTZ R2, R231, R2, !PT ;  /* 0x00000002e7027209 */ /* 0x000fc80007810000 */
        /* <DEDUP_REMOVED lines=44> */
[----:B------:R-:W-:-:S04]  /*e9c0*/  FMNMX.FTZ R4, R131, R3, !PT ;  /* 0x0000000383047209 */ /* 0x000fc80007810000 */
        /* <DEDUP_REMOVED lines=17> */
[----:B------:R-:W-:Y:S01]  /*eae0*/  FMNMX.FTZ R3, R247, R3, !PT ;  /* 0x00000003f7037209 */ /* 0x000fe20007810000 */
[----:B------:R-:W2:Y:S01]  /*eaf0*/  SHFL.BFLY PT, R6, R2, 0x2, 0x1f ;  /* 0x0c401f0002067f89 */ /* 0x000ea200000e0000 */
[----:B------:R-:W-:-:S02]  /*eb00*/  FSEL R20, R16, -INF , !P5 ;  /* 0xff80000010147808 */ /* 0x000fc40006800000 */
[----:B------:R-:W-:Y:S01]  /*eb10*/  FMNMX.FTZ R4, R21, R4, !PT ;  /* 0x0000000415047209 */ /* 0x000fe20007810000 */
[----:B------:R-:W-:Y:S01]  /*eb20*/  LDSM.16.MT88.4 R16, [R216+0x8000] ;  /* 0x00800000d810783b */ /* 0x000fe20000004200 */
[----:B------:R-:W-:Y:S02]  /*eb30*/  FMNMX.FTZ R3, R221, R3, !PT ;  /* 0x00000003dd037209 */ /* 0x000fe40007810000 */
[----:B------:R-:W-:Y:S02]  /*eb40*/  FMNMX.FTZ R7, R20, R4, !PT ;  /* 0x0000000414077209 */ /* 0x000fe40007810000 */
[----:B------:R-:W-:Y:S02]  /*eb50*/  FMNMX.FTZ R3, R135, R3, !PT ;  /* 0x0000000387037209 */ /* 0x000fe40007810000 */
[----:B-1----:R-:W-:Y:S02]  /*eb60*/  FMNMX.FTZ R50, R0, R5, !PT ;  /* 0x0000000500327209 */ /* 0x002fe40007810000 */
[----:B------:R-:W-:Y:S01]  /*eb70*/  FSEL R120, R107, -INF , !P4 ;  /* 0xff8000006b787808 */ /* 0x000fe20006000000 */
[----:B------:R-:W1:Y:S01]  /*eb80*/  SHFL.BFLY PT, R5, R7, 0x2, 0x1f ;  /* 0x0c401f0007057f89 */ /* 0x000e6200000e0000 */
[----:B------:R-:W-:-:S02]  /*eb90*/  FMNMX.FTZ R3, R36, R3, !PT ;  /* 0x0000000324037209 */ /* 0x000fc40007810000 */
[----:B------:R-:W-:Y:S02]  /*eba0*/  FSEL R118, R11, -INF , !P3 ;  /* 0xff8000000b767808 */ /* 0x000fe40005800000 */
[----:B------:R-:W-:Y:S02]  /*ebb0*/  FMNMX.FTZ R3, R120, R3, !PT ;  /* 0x0000000378037209 */ /* 0x000fe40007810000 */
[----:B------:R-:W-:Y:S02]  /*ebc0*/  FSEL R117, R10, -INF , !P2 ;  /* 0xff8000000a757808 */ /* 0x000fe40005000000 */
[----:B------:R-:W-:Y:S02]  /*ebd0*/  FMNMX.FTZ R4, R118, R3, !PT ;  /* 0x0000000376047209 */ /* 0x000fe40007810000 */
[----:B------:R-:W-:Y:S02]  /*ebe0*/  FSEL R116, R9, -INF , !P1 ;  /* 0xff80000009747808 */ /* 0x000fe40004800000 */
[----:B------:R-:W-:-:S02]  /*ebf0*/  FMNMX.FTZ R4, R117, R4, !PT ;  /* 0x0000000475047209 */ /* 0x000fc40007810000 */
[----:B--2---:R-:W-:Y:S02]  /*ec00*/  FMNMX.FTZ R2, R2, R6, !PT ;  /* 0x0000000602027209 */ /* 0x004fe40007810000 */
[----:B------:R-:W-:Y:S02]  /*ec10*/  FSEL R115, R8, -INF , !P0 ;  /* 0xff80000008737808 */ /* 0x000fe40004000000 */
[----:B------:R-:W-:Y:S01]  /*ec20*/  FMNMX.FTZ R4, R116, R4, !PT ;  /* 0x0000000474047209 */ /* 0x000fe20007810000 */
[----:B------:R-:W2:Y:S03]  /*ec30*/  SHFL.BFLY PT, R6, R2, 0x1, 0x1f ;  /* 0x0c201f0002067f89 */ /* 0x000ea600000e0000 */
[----:B------:R-:W-:Y:S02]  /*ec40*/  FMNMX.FTZ R4, R115, R4, !PT ;  /* 0x0000000473047209 */ /* 0x000fe40007810000 */
[----:B-1----:R-:W-:-:S03]  /*ec50*/  FMNMX.FTZ R5, R7, R5, !PT ;  /* 0x0000000507057209 */ /* 0x002fc60007810000 */
[----:B------:R-:W1:Y:S01]  /*ec60*/  SHFL.BFLY PT, R7, R4, 0x2, 0x1f ;  /* 0x0c401f0004077f89 */ /* 0x000e6200000e0000 */
[C---:B------:R-:W-:Y:S01]  /*ec70*/  FMUL.FTZ R3, R50.reuse, UR20 ;  /* 0x0000001432037c20 */ /* 0x040fe20008410000 */
[----:B------:R-:W-:-:S04]  /*ec80*/  FSETP.NEU.FTZ.AND P1, PT, R50, -INF , PT ;  /* 0xff8000003200780b */ /* 0x000fc80003f3d000 */
[----:B------:R-:W-:Y:S01]  /*ec90*/  FSEL R3, R3, RZ, P1 ;  /* 0x000000ff03037208 */ /* 0x000fe20000800000 */
[----:B------:R-:W3:Y:S04]  /*eca0*/  SHFL.BFLY PT, R8, R5, 0x1, 0x1f ;  /* 0x0c201f0005087f89 */ /* 0x000ee800000e0000 */
[----:B------:R-:W-:-:S04]  /*ecb0*/  FFMA.FTZ R0, R12, UR20, -R3 ;  /* 0x000000140c007c23 */ /* 0x000fc80008010803 */
[----:B------:R4:W-:Y:S01]  /*ecc0*/  MUFU.EX2 R12, R0 ;  /* 0x00000000000c7308 */ /* 0x0009e20000000800 */
[----:B--2---:R-:W-:-:S04]  /*ecd0*/  FMNMX.FTZ R47, R2, R6, !PT ;  /* 0x00000006022f7209 */ /* 0x004fc80007810000 */
[C---:B------:R-:W-:Y:S01]  /*ece0*/  FSETP.NEU.FTZ.AND P3, PT, R47.reuse, -INF , PT ;  /* 0xff8000002f00780b */ /* 0x040fe20003f7d000 */
[----:B------:R-:W-:Y:S01]  /*ecf0*/  FMUL.FTZ R2, R47, UR20 ;  /* 0x000000142f027c20 */ /* 0x000fe20008410000 */
[----:B-1----:R-:W-:Y:S01]  /*ed00*/  FMNMX.FTZ R4, R4, R7, !PT ;  /* 0x0000000704047209 */ /* 0x002fe20007810000 */
[----:B----4-:R-:W-:-:S04]  /*ed10*/  FFMA.FTZ R0, R14, UR20, -R3 ;  /* 0x000000140e007c23 */ /* 0x010fc80008010803 */
[----:B------:R1:W2:Y:S01]  /*ed20*/  MUFU.EX2 R9, R0 ;  /* 0x0000000000097308 */ /* 0x0002a20000000800 */
[----:B------:R-:W-:Y:S01]  /*ed30*/  FSEL R2, R2, RZ, P3 ;  /* 0x000000ff02027208 */ /* 0x000fe20001800000 */
[----:B------:R-:W4:Y:S01]  /*ed40*/  SHFL.BFLY PT, R6, R4, 0x1, 0x1f ;  /* 0x0c201f0004067f89 */ /* 0x000f2200000e0000 */
[----:B-1----:R-:W-:-:S05]  /*ed50*/  FFMA.FTZ R0, R88, UR20, -R3 ;  /* 0x0000001458007c23 */ /* 0x002fca0008010803 */
[----:B------:R1:W-:Y:S01]  /*ed60*/  MUFU.EX2 R63, R0 ;  /* 0x00000000003f7308 */ /* 0x0003e20000000800 */
[----:B---3--:R-:W-:Y:S01]  /*ed70*/  FMNMX.FTZ R10, R5, R8, !PT ;  /* 0x00000008050a7209 */ /* 0x008fe20007810000 */
[----:B-1----:R-:W-:-:S06]  /*ed80*/  FFMA.FTZ R0, R15, UR20, -R3 ;  /* 0x000000140f007c23 */ /* 0x002fcc0008010803 */
[----:B------:R1:W-:Y:S01]  /*ed90*/  MUFU.EX2 R225, R0 ;  /* 0x0000000000e17308 */ /* 0x0003e20000000800 */
[C---:B------:R-:W-:Y:S01]  /*eda0*/  FMUL.FTZ R5, R10.reuse, UR20 ;  /* 0x000000140a057c20 */ /* 0x040fe20008410000 */
[----:B------:R-:W-:Y:S01]  /*edb0*/  FSETP.NEU.FTZ.AND P2, PT, R10, -INF , PT ;  /* 0xff8000000a00780b */ /* 0x000fe20003f5d000 */
[----:B-1----:R-:W-:-:S05]  /*edc0*/  FFMA.FTZ R0, R13, UR20, -R2 ;  /* 0x000000140d007c23 */ /* 0x002fca0008010802 */
[----:B------:R1:W-:Y:S01]  /*edd0*/  MUFU.EX2 R13, R0 ;  /* 0x00000000000d7308 */ /* 0x0003e20000000800 */
[----:B----4-:R-:W-:Y:S01]  /*ede0*/  FMNMX.FTZ R242, R4, R6, !PT ;  /* 0x0000000604f27209 */ /* 0x010fe20007810000 */
[----:B-1----:R-:W-:-:S06]  /*edf0*/  FFMA.FTZ R0, R90, UR20, -R2 ;  /* 0x000000145a007c23 */ /* 0x002fcc0008010802 */
[----:B------:R1:W-:Y:S01]  /*ee00*/  MUFU.EX2 R241, R0 ;  /* 0x0000000000f17308 */ /* 0x0003e20000000800 */
[----:B--2---:R-:W-:Y:S02]  /*ee10*/  IMAD.MOV.U32 R88, RZ, RZ, R9 ;  /* 0x000000ffff587224 */ /* 0x004fe400078e0009 */
[----:B------:R-:W-:Y:S01]  /*ee20*/  FMUL.FTZ R8, R242, UR20 ;  /* 0x00000014f2087c20 */ /* 0x000fe20008410000 */
[----:B-1----:R-:W-:-:S04]  /*ee30*/  FFMA.FTZ R0, R91, UR20, -R2 ;  /* 0x000000145b007c23 */ /* 0x002fc80008010802 */
[----:B------:R1:W-:Y:S01]  /*ee40*/  MUFU.EX2 R48, R0 ;  /* 0x0000000000307308 */ /* 0x0003e20000000800 */
[----:B------:R-:W-:Y:S02]  /*ee50*/  FSETP.NEU.FTZ.AND P0, PT, R242, -INF , PT ;  /* 0xff800000f200780b */ /* 0x000fe40003f1d000 */
[----:B-1----:R-:W-:-:S05]  /*ee60*/  FSEL R0, R5, RZ, P2 ;  /* 0x000000ff05007208 */ /* 0x002fca0001000000 */
[----:B------:R-:W-:-:S04]  /*ee70*/  FFMA.FTZ R4, R99, UR20, -R0 ;  /* 0x0000001463047c23 */ /* 0x000fc80008010800 */
[----:B------:R1:W2:Y:S01]  /*ee80*/  MUFU.EX2 R9, R4 ;  /* 0x0000000400097308 */ /* 0x0002a20000000800 */
[----:B------:R-:W-:Y:S01]  /*ee90*/  FSEL R8, R8, RZ, P0 ;  /* 0x000000ff08087208 */ /* 0x000fe20000000000 */
[----:B------:R-:W-:Y:S01]  /*eea0*/  FFMA.FTZ R5, R96, UR20, -R2 ;  /* 0x0000001460057c23 */ /* 0x000fe20008010802 */
[----:B-1----:R-:W-:-:S05]  /*eeb0*/  FFMA.FTZ R4, R98, UR20, -R0 ;  /* 0x0000001462047c23 */ /* 0x002fca0008010800 */
[----:B------:R1:W-:Y:S08]  /*eec0*/  MUFU.EX2 R91, R4 ;  /* 0x00000004005b7308 */ /* 0x0003f00000000800 */
[----:B------:R3:W-:Y:S01]  /*eed0*/  MUFU.EX2 R224, R5 ;  /* 0x0000000500e07308 */ /* 0x0007e20000000800 */
[----:B-1----:R-:W-:-:S07]  /*eee0*/  FFMA.FTZ R4, R100, UR20, -R0 ;  /* 0x0000001464047c23 */ /* 0x002fce0008010800 */
[----:B------:R1:W-:Y:S01]  /*eef0*/  MUFU.EX2 R223, R4 ;  /* 0x0000000400df7308 */ /* 0x0003e20000000800 */
[----:B---3--:R-:W-:-:S07]  /*ef00*/  FFMA.FTZ R5, R89, UR20, -R0 ;  /* 0x0000001459057c23 */ /* 0x008fce0008010800 */
[----:B------:R3:W-:Y:S01]  /*ef10*/  MUFU.EX2 R110, R5 ;  /* 0x00000005006e7308 */ /* 0x0007e20000000800 */
[----:B-1----:R-:W-:-:S07]  /*ef20*/  FFMA.FTZ R4, R97, UR20, -R8 ;  /* 0x0000001461047c23 */ /* 0x002fce0008010808 */
[----:B------:R1:W-:Y:S01]  /*ef30*/  MUFU.EX2 R109, R4 ;  /* 0x00000004006d7308 */ /* 0x0003e20000000800 */
[----:B---3--:R-:W-:Y:S02]  /*ef40*/  FSEL R5, R50, RZ, P1 ;  /* 0x000000ff32057208 */ /* 0x008fe40000800000 */
[----:B------:R-:W-:-:S03]  /*ef50*/  MOV R89, R10 ;  /* 0x0000000a00597202 */ /* 0x000fc60000000f00 */
[----:B------:R-:W-:Y:S01]  /*ef60*/  FADD.FTZ R5, R71, -R5 ;  /* 0x8000000547057221 */ /* 0x000fe20000010000 */
[----:B-1----:R-:W-:-:S04]  /*ef70*/  FFMA.FTZ R4, R101, UR20, -R8 ;  /* 0x0000001465047c23 */ /* 0x002fc80008010808 */
[----:B------:R1:W-:Y:S01]  /*ef80*/  MUFU.EX2 R62, R4 ;  /* 0x00000004003e7308 */ /* 0x0003e20000000800 */
[----:B------:R-:W-:Y:S01]  /*ef90*/  FSEL R6, R47, RZ, P3 ;  /* 0x000000ff2f067208 */ /* 0x000fe20001800000 */
[----:B-1----:R-:W-:-:S06]  /*efa0*/  FFMA.FTZ R4, R102, UR20, -R8 ;  /* 0x0000001466047c23 */ /* 0x002fcc0008010808 */
[----:B------:R1:W-:Y:S01]  /*efb0*/  MUFU.EX2 R49, R4 ;  /* 0x0000000400317308 */ /* 0x0003e20000000800 */
[----:B------:R-:W-:-:S04]  /*efc0*/  FADD.FTZ R6, R70, -R6 ;  /* 0x8000000646067221 */ /* 0x000fc80000010000 */
[----:B------:R-:W-:Y:S01]  /*efd0*/  FMUL.FTZ R6, R6, UR20 ;  /* 0x0000001406067c20 */ /* 0x000fe20008410000 */
[----:B-1----:R-:W-:Y:S01]  /*efe0*/  FMUL.FTZ R4, R5, UR20 ;  /* 0x0000001405047c20 */ /* 0x002fe20008410000 */
[----:B------:R-:W-:-:S05]  /*eff0*/  FSEL R5, R89, RZ, P2 ;  /* 0x000000ff59057208 */ /* 0x000fca0001000000 */
[----:B------:R-:W-:Y:S01]  /*f000*/  FADD.FTZ R7, R69, -R5 ;  /* 0x8000000545077221 */ /* 0x000fe20000010000 */
[----:B------:R-:W-:Y:S01]  /*f010*/  FSEL R5, R242, RZ, P0 ;  /* 0x000000fff2057208 */ /* 0x000fe20000000000 */
[----:B------:R1:W-:Y:S04]  /*f020*/  MUFU.EX2 R11, R6 ;  /* 0x00000006000b7308 */ /* 0x0003e80000000800 */
[----:B------:R-:W-:Y:S01]  /*f030*/  FADD.FTZ R5, R68, -R5 ;  /* 0x8000000544057221 */ /* 0x000fe20000010000 */
[----:B------:R-:W-:-:S03]  /*f040*/  FMUL.FTZ R7, R7, UR20 ;  /* 0x0000001407077c20 */ /* 0x000fc60008410000 */
[----:B------:R-:W-:Y:S01]  /*f050*/  FMUL.FTZ R5, R5, UR20 ;  /* 0x0000001405057c20 */ /* 0x000fe20008410000 */
[----:B------:R-:W3:Y:S01]  /*f060*/  MUFU.EX2 R4, R4 ;  /* 0x0000000400047308 */ /* 0x000ee20000000800 */
[----:B-1----:R-:W-:Y:S01]  /*f070*/  FFMA.FTZ R6, R103, UR20, -R8 ;  /* 0x0000001467067c23 */ /* 0x002fe20008010808 */
[----:B--2---:R-:W-:-:S06]  /*f080*/  MOV R103, R9 ;  /* 0x0000000900677202 */ /* 0x004fcc0000000f00 */
[----:B------:R-:W1:Y:S08]  /*f090*/  MUFU.EX2 R10, R7 ;  /* 0x00000007000a7308 */ /* 0x000e700000000800 */
[----:B------:R-:W2:Y:S08]  /*f0a0*/  MUFU.EX2 R9, R5 ;  /* 0x0000000500097308 */ /* 0x000eb00000000800 */
[----:B------:R4:W4:Y:S01]  /*f0b0*/  MUFU.EX2 R222, R6 ;  /* 0x0000000600de7308 */ /* 0x0009220000000800 */
[-C--:B---3--:R-:W-:Y:S01]  /*f0c0*/  FFMA.FTZ R234, R52, R4.reuse, R12 ;  /* 0x0000000434ea7223 */ /* 0x088fe2000001000c */
[-C--:B------:R-:W-:Y:S01]  /*f0d0*/  FMUL.FTZ R164, R164, R4.reuse ;  /* 0x00000004a4a47220 */ /* 0x080fe20000410000 */
        /* <DEDUP_REMOVED lines=14> */
[----:B------:R-:W-:Y:S01]  /*f1c0*/  FMUL.FTZ R137, R137, R4 ;  /* 0x0000000489897220 */ /* 0x000fe20000410000 */
[-C--:B------:R-:W-:Y:S01]  /*f1d0*/  FFMA.FTZ R232, R51, R11.reuse, R13 ;  /* 0x0000000b33e87223 */ /* 0x080fe2000001000d */
[----:B------:R-:W-:Y:S01]  /*f1e0*/  F2FP.F16.F32.PACK_AB R12, R88, R12 ;  /* 0x0000000c580c723e */ /* 0x000fe200000000ff */
[----:B------:R-:W-:Y:S01]  /*f1f0*/  FMUL.FTZ R166, R166, R11 ;  /* 0x0000000ba6a67220 */ /* 0x000fe20000410000 */
[----:B------:R-:W-:Y:S01]  /*f200*/  F2FP.F16.F32.PACK_AB R13, R241, R13 ;  /* 0x0000000df10d723e */ /* 0x000fe200000000ff */
[----:B------:R-:W-:Y:S01]  /*f210*/  FMUL.FTZ R167, R167, R11 ;  /* 0x0000000ba7a77220 */ /* 0x000fe20000410000 */
[----:B------:R-:W-:Y:S01]  /*f220*/  F2FP.F16.F32.PACK_AB R14, R225, R63 ;  /* 0x0000003fe10e723e */ /* 0x000fe200000000ff */
[----:B-1----:R-:W-:Y:S01]  /*f230*/  FMUL.FTZ R172, R172, R10 ;  /* 0x0000000aacac7220 */ /* 0x002fe20000410000 */
[----:B------:R-:W-:Y:S01]  /*f240*/  F2FP.F16.F32.PACK_AB R15, R224, R48 ;  /* 0x00000030e00f723e */ /* 0x000fe200000000ff */
[----:B------:R-:W-:Y:S01]  /*f250*/  FMUL.FTZ R173, R173, R10 ;  /* 0x0000000aadad7220 */ /* 0x000fe20000410000 */
[-C--:B--2---:R-:W-:Y:S01]  /*f260*/  FMUL.FTZ R174, R174, R9.reuse ;  /* 0x00000009aeae7220 */ /* 0x084fe20000410000 */
[----:B------:R-:W-:Y:S01]  /*f270*/  FMUL.FTZ R175, R175, R9 ;  /* 0x00000009afaf7220 */ /* 0x000fe20000410000 */
[----:B------:R-:W-:Y:S01]  /*f280*/  F2FP.F16.F32.PACK_AB R4, R103, R110 ;  /* 0x0000006e6704723e */ /* 0x000fe200000000ff */
[----:B------:R-:W-:Y:S01]  /*f290*/  FMUL.FTZ R162, R162, R11 ;  /* 0x0000000ba2a27220 */ /* 0x000fe20000410000 */
[----:B------:R-:W-:Y:S01]  /*f2a0*/  F2FP.F16.F32.PACK_AB R5, R62, R109 ;  /* 0x0000006d3e05723e */ /* 0x000fe200000000ff */
[-C--:B------:R-:W-:Y:S01]  /*f2b0*/  FMUL.FTZ R168, R168, R10.reuse ;  /* 0x0000000aa8a87220 */ /* 0x080fe20000410000 */
[----:B----4-:R-:W-:Y:S01]  /*f2c0*/  F2FP.F16.F32.PACK_AB R6, R223, R91 ;  /* 0x0000005bdf06723e */ /* 0x010fe200000000ff */
[-C--:B------:R-:W-:Y:S01]  /*f2d0*/  FMUL.FTZ R169, R169, R10.reuse ;  /* 0x0000000aa9a97220 */ /* 0x080fe20000410000 */
[----:B------:R-:W-:Y:S01]  /*f2e0*/  F2FP.F16.F32.PACK_AB R7, R222, R49 ;  /* 0x00000031de07723e */ /* 0x000fe200000000ff */
[-C--:B------:R-:W-:Y:S01]  /*f2f0*/  FMUL.FTZ R170, R170, R9.reuse ;  /* 0x00000009aaaa7220 */ /* 0x080fe20000410000 */
[----:B------:R-:W-:Y:S01]  /*f300*/  FMUL.FTZ R171, R171, R9 ;  /* 0x00000009abab7220 */ /* 0x000fe20000410000 */
[----:B------:R-:W-:Y:S01]  /*f310*/  FMUL.FTZ R163, R163, R11 ;  /* 0x0000000ba3a37220 */ /* 0x000fe20000410000 */
[-C--:B------:R-:W-:Y:S06]  /*f320*/  HMMA.16816.F32 R104, R12, R16.reuse, R164 ;  /* 0x000000100c68723c */ /* 0x080fec00000018a4 */
[C---:B------:R-:W-:Y:S06]  /*f330*/  HMMA.16816.F32 R56, R4.reuse, R16, R172 ;  /* 0x000000100438723c */ /* 0x040fec00000018ac */
[-C--:B------:R-:W-:Y:S06]  /*f340*/  HMMA.16816.F32 R52, R4, R18.reuse, R168 ;  /* 0x000000120434723c */ /* 0x080fec00000018a8 */
[----:B------:R-:W-:Y:S01]  /*f350*/  HMMA.16816.F32 R96, R12, R18, R160 ;  /* 0x000000120c60723c */ /* 0x000fe200000018a0 */
[----:B------:R-:W1:Y:S01]  /*f360*/  LDSM.16.MT88.4 R16, [R219+0x8000] ;  /* 0x00800000db10783b */ /* 0x000e620000004200 */
[-C--:B------:R-:W-:Y:S01]  /*f370*/  FMUL.FTZ R176, R176, R10.reuse ;  /* 0x0000000ab0b07220 */ /* 0x080fe20000410000 */
[----:B------:R-:W-:Y:S01]  /*f380*/  FMUL.FTZ R177, R177, R10 ;  /* 0x0000000ab1b17220 */ /* 0x000fe20000410000 */
[-C--:B------:R-:W-:Y:S01]  /*f390*/  FMUL.FTZ R178, R178, R9.reuse ;  /* 0x00000009b2b27220 */ /* 0x080fe20000410000 */
[----:B------:R-:W-:Y:S01]  /*f3a0*/  FMUL.FTZ R179, R179, R9 ;  /* 0x00000009b3b37220 */ /* 0x000fe20000410000 */
[----:B------:R-:W-:Y:S01]  /*f3b0*/  MOV R167, R47 ;  /* 0x0000002f00a77202 */ /* 0x000fe20000000f00 */
[----:B------:R-:W-:Y:S01]  /*f3c0*/  IMAD.MOV.U32 R160, RZ, RZ, R44 ;  /* 0x000000ffffa07224 */ /* 0x000fe200078e002c */
[----:B------:R-:W-:-:S02]  /*f3d0*/  MOV R163, R46 ;  /* 0x0000002e00a37202 */ /* 0x000fc40000000f00 */
[----:B------:R-:W-:Y:S02]  /*f3e0*/  MOV R166, R45 ;  /* 0x0000002d00a67202 */ /* 0x000fe40000000f00 */
[----:B-1----:R-:W-:Y:S01]  /*f3f0*/  HMMA.16816.F32 R44, R4, R18, R176 ;  /* 0x00000012042c723c */ /* 0x002fe200000018b0 */
[----:B------:R-:W2:Y:S01]  /*f400*/  LDL.LU R177, [R1+0xf8] ;  /* 0x0000f80001b17983 */ /* 0x000ea20000300800 */
[-C--:B------:R-:W-:Y:S01]  /*f410*/  FMUL.FTZ R158, R158, R11.reuse ;  /* 0x0000000b9e9e7220 */ /* 0x080fe20000410000 */
[----:B------:R-:W-:Y:S01]  /*f420*/  FMUL.FTZ R159, R159, R11 ;  /* 0x0000000b9f9f7220 */ /* 0x000fe20000410000 */
[-C--:B------:R-:W-:Y:S01]  /*f430*/  FMUL.FTZ R180, R180, R10.reuse ;  /* 0x0000000ab4b47220 */ /* 0x080fe20000410000 */
[----:B------:R-:W-:Y:S01]  /*f440*/  FMUL.FTZ R181, R181, R10 ;  /* 0x0000000ab5b57220 */ /* 0x000fe20000410000 */
[-C--:B------:R-:W-:Y:S01]  /*f450*/  FMUL.FTZ R182, R182, R9.reuse ;  /* 0x00000009b6b67220 */ /* 0x080fe20000410000 */
[----:B------:R-:W-:Y:S01]  /*f460*/  FMUL.FTZ R183, R183, R9 ;  /* 0x00000009b7b77220 */ /* 0x000fe20000410000 */
[-C--:B------:R-:W-:Y:S01]  /*f470*/  FMUL.FTZ R154, R154, R11.reuse ;  /* 0x0000000b9a9a7220 */ /* 0x080fe20000410000 */
[----:B------:R-:W-:Y:S01]  /*f480*/  FMUL.FTZ R155, R155, R11 ;  /* 0x0000000b9b9b7220 */ /* 0x000fe20000410000 */
[----:B------:R-:W-:Y:S01]  /*f490*/  MOV R174, R74 ;  /* 0x0000004a00ae7202 */ /* 0x000fe20000000f00 */
[----:B------:R-:W-:Y:S01]  /*f4a0*/  IMAD.MOV.U32 R170, RZ, RZ, R50 ;  /* 0x000000ffffaa7224 */ /* 0x000fe200078e0032 */
[----:B------:R-:W-:Y:S01]  /*f4b0*/  MOV R169, R49 ;  /* 0x0000003100a97202 */ /* 0x000fe20000000f00 */
[----:B------:R-:W-:Y:S01]  /*f4c0*/  HMMA.16816.F32 R68, R12, R16, R156 ;  /* 0x000000100c44723c */ /* 0x000fe2000000189c */
[----:B------:R-:W-:-:S02]  /*f4d0*/  MOV R168, R48 ;  /* 0x0000003000a87202 */ /* 0x000fc40000000f00 */
[----:B------:R-:W-:-:S03]  /*f4e0*/  MOV R100, R72 ;  /* 0x0000004800647202 */ /* 0x000fc60000000f00 */
[----:B------:R-:W-:Y:S06]  /*f4f0*/  HMMA.16816.F32 R48, R4, R16, R180 ;  /* 0x000000100430723c */ /* 0x000fec00000018b4 */
[----:B------:R-:W-:Y:S01]  /*f500*/  HMMA.16816.F32 R72, R12, R18, R152 ;  /* 0x000000120c48723c */ /* 0x000fe20000001898 */
[----:B------:R-:W1:Y:S01]  /*f510*/  LDSM.16.MT88.4 R16, [R217+0x8000] ;  /* 0x00800000d910783b */ /* 0x000e620000004200 */
[-C--:B------:R-:W-:Y:S01]  /*f520*/  FMUL.FTZ R150, R150, R11.reuse ;  /* 0x0000000b96967220 */ /* 0x080fe20000410000 */
[----:B------:R-:W-:Y:S01]  /*f530*/  FMUL.FTZ R151, R151, R11 ;  /* 0x0000000b97977220 */ /* 0x000fe20000410000 */
[-C--:B------:R-:W-:Y:S01]  /*f540*/  FMUL.FTZ R184, R184, R10.reuse ;  /* 0x0000000ab8b87220 */ /* 0x080fe20000410000 */
[-C--:B------:R-:W-:Y:S01]  /*f550*/  FMUL.FTZ R185, R185, R10.reuse ;  /* 0x0000000ab9b97220 */ /* 0x080fe20000410000 */
[-C--:B------:R-:W-:Y:S01]  /*f560*/  FMUL.FTZ R186, R186, R9.reuse ;  /* 0x00000009baba7220 */ /* 0x080fe20000410000 */
[----:B------:R-:W-:Y:S01]  /*f570*/  FMUL.FTZ R187, R187, R9 ;  /* 0x00000009bbbb7220 */ /* 0x000fe20000410000 */
[----:B------:R-:W-:Y:S01]  /*f580*/  FMUL.FTZ R146, R146, R11 ;  /* 0x0000000b92927220 */ /* 0x000fe20000410000 */
[-C--:B------:R-:W-:Y:S01]  /*f590*/  FMUL.FTZ R188, R188, R10.reuse ;  /* 0x0000000abcbc7220 */ /* 0x080fe20000410000 */
[----:B------:R-:W-:Y:S01]  /*f5a0*/  FMUL.FTZ R189, R189, R10 ;  /* 0x0000000abdbd7220 */ /* 0x000fe20000410000 */
[-C--:B------:R-:W-:Y:S01]  /*f5b0*/  FMUL.FTZ R190, R190, R9.reuse ;  /* 0x00000009bebe7220 */ /* 0x080fe20000410000 */
[----:B------:R-:W-:Y:S01]  /*f5c0*/  FMUL.FTZ R191, R191, R9 ;  /* 0x00000009bfbf7220 */ /* 0x000fe20000410000 */
[----:B------:R-:W-:Y:S01]  /*f5d0*/  FMUL.FTZ R147, R147, R11 ;  /* 0x0000000b93937220 */ /* 0x000fe20000410000 */
        /* <DEDUP_REMOVED lines=9> */
[----:B--2---:R-:W-:-:S02]  /*f670*/  FFMA.FTZ R110, R177, R10, R110 ;  /* 0x0000000ab16e7223 */ /* 0x004fc4000001006e */
[----:B------:R-:W2:Y:S01]  /*f680*/  LDL.LU R177, [R1+0xfc] ;  /* 0x0000fc0001b17983 */ /* 0x000ea20000300800 */
[----:B------:R-:W-:Y:S01]  /*f690*/  MOV R162, R42 ;  /* 0x0000002a00a27202 */ /* 0x000fe20000000f00 */
[C---:B-1----:R-:W-:Y:S01]  /*f6a0*/  HMMA.16816.F32 R92, R12.reuse, R18, R144 ;  /* 0x000000120c5c723c */ /* 0x042fe20000001890 */
[----:B------:R-:W-:Y:S02]  /*f6b0*/  MOV R172, R39 ;  /* 0x0000002700ac7202 */ /* 0x000fe40000000f00 */
[----:B------:R-:W-:Y:S02]  /*f6c0*/  MOV R171, R84 ;  /* 0x0000005400ab7202 */ /* 0x000fe40000000f00 */
[----:B------:R-:W-:Y:S01]  /*f6d0*/  MOV R101, R38 ;  /* 0x0000002600657202 */ /* 0x000fe20000000f00 */
[-C--:B------:R-:W-:Y:S06]  /*f6e0*/  HMMA.16816.F32 R84, R12, R16.reuse, R148 ;  /* 0x000000100c54723c */ /* 0x080fec0000001894 */
[C---:B------:R-:W-:Y:S06]  /*f6f0*/  HMMA.16816.F32 R40, R4.reuse, R16, R184 ;  /* 0x000000100428723c */ /* 0x040fec00000018b8 */
[----:B------:R-:W-:Y:S01]  /*f700*/  HMMA.16816.F32 R36, R4, R18, R188 ;  /* 0x000000120424723c */ /* 0x000fe200000018bc */
[----:B------:R-:W1:Y:S01]  /*f710*/  LDSM.16.MT88.4 R16, [R218+0x8000] ;  /* 0x00800000da10783b */ /* 0x000e620000004200 */
[-C--:B------:R-:W-:Y:S01]  /*f720*/  FMUL.FTZ R192, R192, R10.reuse ;  /* 0x0000000ac0c07220 */ /* 0x080fe20000410000 */
[-C--:B------:R-:W-:Y:S01]  /*f730*/  FMUL.FTZ R193, R193, R10.reuse ;  /* 0x0000000ac1c17220 */ /* 0x080fe20000410000 */
[-C--:B------:R-:W-:Y:S01]  /*f740*/  FMUL.FTZ R196, R196, R10.reuse ;  /* 0x0000000ac4c47220 */ /* 0x080fe20000410000 */
[----:B------:R-:W-:Y:S01]  /*f750*/  FMUL.FTZ R197, R197, R10 ;  /* 0x0000000ac5c57220 */ /* 0x000fe20000410000 */
[-C--:B------:R-:W-:Y:S01]  /*f760*/  FMUL.FTZ R194, R194, R9.reuse ;  /* 0x00000009c2c27220 */ /* 0x080fe20000410000 */
[-C--:B------:R-:W-:Y:S01]  /*f770*/  FMUL.FTZ R195, R195, R9.reuse ;  /* 0x00000009c3c37220 */ /* 0x080fe20000410000 */
[-C--:B------:R-:W-:Y:S01]  /*f780*/  FMUL.FTZ R198, R198, R9.reuse ;  /* 0x00000009c6c67220 */ /* 0x080fe20000410000 */
[----:B------:R-:W-:Y:S01]  /*f790*/  FMUL.FTZ R199, R199, R9 ;  /* 0x00000009c7c77220 */ /* 0x000fe20000410000 */
[----:B------:R-:W-:Y:S01]  /*f7a0*/  IMAD.MOV.U32 R178, RZ, RZ, R33 ;  /* 0x000000ffffb27224 */ /* 0x000fe200078e0021 */
[----:B------:R-:W-:Y:S01]  /*f7b0*/  MOV R182, R62 ;  /* 0x0000003e00b67202 */ /* 0x000fe20000000f00 */
[----:B------:R-:W-:Y:S01]  /*f7c0*/  IMAD.MOV.U32 R183, RZ, RZ, R63 ;  /* 0x000000ffffb77224 */ /* 0x000fe200078e003f */
[----:B------:R-:W-:Y:S01]  /*f7d0*/  MOV R181, R61 ;  /* 0x0000003d00b57202 */ /* 0x000fe20000000f00 */
[----:B------:R-:W-:Y:S01]  /*f7e0*/  IMAD.MOV.U32 R157, RZ, RZ, R60 ;  /* 0x000000ffff9d7224 */ /* 0x000fe200078e003c */
[----:B------:R-:W-:Y:S01]  /*f7f0*/  MOV R159, R35 ;  /* 0x00000023009f7202 */ /* 0x000fe20000000f00 */
[----:B------:R-:W-:Y:S01]  /*f800*/  IMAD.MOV.U32 R179, RZ, RZ, R34 ;  /* 0x000000ffffb37224 */ /* 0x000fe200078e0022 */
[----:B------:R-:W-:-:S02]  /*f810*/  MOV R173, R32 ;  /* 0x0000002000ad7202 */ /* 0x000fc40000000f00 */
[----:B------:R-:W-:Y:S02]  /*f820*/  MOV R176, R178 ;  /* 0x000000b200b07202 */ /* 0x000fe40000000f00 */
[----:B------:R-:W-:Y:S01]  /*f830*/  MOV R178, R180 ;  /* 0x000000b400b27202 */ /* 0x000fe20000000f00 */
[C---:B-1----:R-:W-:Y:S06]  /*f840*/  HMMA.16816.F32 R60, R4.reuse, R16, R192 ;  /* 0x00000010043c723c */ /* 0x042fec00000018c0 */
[----:B------:R-:W-:Y:S07]  /*f850*/  HMMA.16816.F32 R32, R4, R18, R196 ;  /* 0x000000120420723c */ /* 0x000fee00000018c4 */
[--C-:B------:R-:W-:Y:S01]  /*f860*/  FFMA.FTZ R4, R249, UR20, -R3.reuse ;  /* 0x00000014f9047c23 */ /* 0x100fe20008010803 */
[----:B------:R-:W-:Y:S01]  /*f870*/  MOV R194, R157 ;  /* 0x0000009d00c27202 */ /* 0x000fe20000000f00 */
[--C-:B------:R-:W-:Y:S01]  /*f880*/  FFMA.FTZ R206, R206, UR20, -R3.reuse ;  /* 0x00000014cece7c23 */ /* 0x100fe20008010803 */
[--C-:B------:R-:W-:Y:S01]  /*f890*/  FFMA.FTZ R204, R204, UR20, -R3.reuse ;  /* 0x00000014cccc7c23 */ /* 0x100fe20008010803 */
[----:B------:R1:W-:Y:S01]  /*f8a0*/  MUFU.EX2 R180, R4 ;  /* 0x0000000400b47308 */ /* 0x0003e20000000800 */
[--C-:B------:R-:W-:Y:S01]  /*f8b0*/  FFMA.FTZ R203, R203, UR20, -R3.reuse ;  /* 0x00000014cbcb7c23 */ /* 0x100fe20008010803 */
[--C-:B------:R-:W-:Y:S01]  /*f8c0*/  FFMA.FTZ R147, R23, UR20, -R3.reuse ;  /* 0x0000001417937c23 */ /* 0x100fe20008010803 */
[--C-:B------:R-:W-:Y:S01]  /*f8d0*/  FFMA.FTZ R146, R22, UR20, -R3.reuse ;  /* 0x0000001416927c23 */ /* 0x100fe20008010803 */
[-C--:B------:R-:W-:Y:S01]  /*f8e0*/  FMUL.FTZ R142, R142, R11.reuse ;  /* 0x0000000b8e8e7220 */ /* 0x080fe20000410000 */
[-C--:B------:R-:W-:Y:S01]  /*f8f0*/  FMUL.FTZ R143, R143, R11.reuse ;  /* 0x0000000b8f8f7220 */ /* 0x080fe20000410000 */
[-C--:B------:R-:W-:Y:S01]  /*f900*/  FMUL.FTZ R138, R138, R11.reuse ;  /* 0x0000000b8a8a7220 */ /* 0x080fe20000410000 */
[----:B------:R-:W-:Y:S01]  /*f910*/  FMUL.FTZ R139, R139, R11 ;  /* 0x0000000b8b8b7220 */ /* 0x000fe20000410000 */
[--C-:B------:R-:W-:Y:S01]  /*f920*/  FFMA.FTZ R202, R202, UR20, -R2.reuse ;  /* 0x00000014caca7c23 */ /* 0x100fe20008010802 */
[--C-:B------:R-:W-:Y:S01]  /*f930*/  FFMA.FTZ R200, R200, UR20, -R2.reuse ;  /* 0x00000014c8c87c23 */ /* 0x100fe20008010802 */
[--C-:B------:R-:W-:Y:S01]  /*f940*/  FFMA.FTZ R133, R133, UR20, -R2.reuse ;  /* 0x0000001485857c23 */ /* 0x100fe20008010802 */
[----:B------:R-:W-:Y:S01]  /*f950*/  FFMA.FTZ R130, R130, UR20, -R2 ;  /* 0x0000001482827c23 */ /* 0x000fe20008010802 */
[--C-:B------:R-:W-:Y:S01]  /*f960*/  FFMA.FTZ R201, R201, UR20, -R0.reuse ;  /* 0x00000014c9c97c23 */ /* 0x100fe20008010800 */
[----:B------:R-:W-:Y:S01]  /*f970*/  FFMA.FTZ R131, R131, UR20, -R0 ;  /* 0x0000001483837c23 */ /* 0x000fe20008010800 */
[--C-:B------:R-:W-:Y:S01]  /*f980*/  FFMA.FTZ R120, R120, UR20, -R8.reuse ;  /* 0x0000001478787c23 */ /* 0x100fe20008010808 */
[--C-:B------:R-:W-:Y:S01]  /*f990*/  FFMA.FTZ R118, R118, UR20, -R8.reuse ;  /* 0x0000001476767c23 */ /* 0x100fe20008010808 */
[--C-:B------:R-:W-:Y:S01]  /*f9a0*/  FFMA.FTZ R117, R117, UR20, -R8.reuse ;  /* 0x0000001475757c23 */ /* 0x100fe20008010808 */
[----:B-1----:R-:W-:Y:S01]  /*f9b0*/  FFMA.FTZ R4, R176, UR20, -R3 ;  /* 0x00000014b0047c23 */ /* 0x002fe20008010803 */
[--C-:B------:R-:W-:Y:S01]  /*f9c0*/  FFMA.FTZ R116, R116, UR20, -R8.reuse ;  /* 0x0000001474747c23 */ /* 0x100fe20008010808 */
[----:B------:R-:W-:Y:S01]  /*f9d0*/  FFMA.FTZ R115, R115, UR20, -R8 ;  /* 0x0000001473737c23 */ /* 0x000fe20008010808 */
[----:B------:R1:W5:Y:S01]  /*f9e0*/  LDL.LU R249, [R1+0x170] ;  /* 0x0001700001f97983 */ /* 0x0003620000300800 */
[----:B------:R3:W-:Y:S01]  /*f9f0*/  MUFU.EX2 R185, R4 ;  /* 0x0000000400b97308 */ /* 0x0007e20000000800 */
[----:B------:R-:W-:-:S05]  /*fa00*/  MOV R176, R178 ;  /* 0x000000b200b07202 */ /* 0x000fca0000000f00 */
[----:B------:R-:W-:Y:S02]  /*fa10*/  IMAD.MOV.U32 R151, RZ, RZ, R176 ;  /* 0x000000ffff977224 */ /* 0x000fe400078e00b0 */
[--C-:B---3--:R-:W-:Y:S01]  /*fa20*/  FFMA.FTZ R4, R246, UR20, -R3.reuse ;  /* 0x00000014f6047c23 */ /* 0x108fe20008010803 */
[----:B------:R-:W-:Y:S01]  /*fa30*/  FFMA.FTZ R157, R113, UR20, -R3 ;  /* 0x00000014719d7c23 */ /* 0x000fe20008010803 */
[----:B------:R-:W-:Y:S01]  /*fa40*/  IMAD.MOV.U32 R197, RZ, RZ, R194 ;  /* 0x000000ffffc57224 */ /* 0x000fe200078e00c2 */
[C---:B------:R-:W-:Y:S06]  /*fa50*/  HMMA.16816.F32 R140, R12.reuse, R16, R140 ;  /* 0x000000100c8c723c */ /* 0x040fec000000188c */
[----:B------:R-:W-:Y:S01]  /*fa60*/  HMMA.16816.F32 R136, R12, R18, R136 ;  /* 0x000000120c88723c */ /* 0x000fe20000001888 */
[----:B------:R-:W-:Y:S01]  /*fa70*/  FFMA.FTZ R113, R226, UR20, -R0 ;  /* 0x00000014e2717c23 */ /* 0x000fe20008010800 */
[----:B--2---:R-:W-:Y:S01]  /*fa80*/  FFMA.FTZ R109, R177, R9, R109 ;  /* 0x00000009b16d7223 */ /* 0x004fe2000001006d */
[----:B------:R-:W-:Y:S01]  /*fa90*/  IMAD.MOV.U32 R177, RZ, RZ, R179 ;  /* 0x000000ffffb17224 */ /* 0x000fe200078e00b3 */
[----:B------:R-:W-:Y:S01]  /*faa0*/  MOV R179, R181 ;  /* 0x000000b500b37202 */ /* 0x000fe20000000f00 */
[----:B------:R-:W-:Y:S01]  /*fab0*/  IMAD.MOV.U32 R181, RZ, RZ, R182 ;  /* 0x000000ffffb57224 */ /* 0x000fe200078e00b6 */
[----:B------:R-:W-:-:S02]  /*fac0*/  MOV R182, R183 ;  /* 0x000000b700b67202 */ /* 0x000fc40000000f00 */
[----:B------:R-:W-:Y:S01]  /*fad0*/  MOV R183, R168 ;  /* 0x000000a800b77202 */ /* 0x000fe20000000f00 */
[----:B------:R-:W-:Y:S01]  /*fae0*/  IMAD.MOV.U32 R168, RZ, RZ, R169 ;  /* 0x000000ffffa87224 */ /* 0x000fe200078e00a9 */
[----:B------:R-:W-:Y:S01]  /*faf0*/  MOV R155, R177 ;  /* 0x000000b1009b7202 */ /* 0x000fe20000000f00 */
[----:B------:R-:W-:Y:S01]  /*fb00*/  IMAD.MOV.U32 R177, RZ, RZ, R179 ;  /* 0x000000ffffb17224 */ /* 0x000fe200078e00b3 */
[----:B------:R-:W-:Y:S02]  /*fb10*/  MOV R169, R170 ;  /* 0x000000aa00a97202 */ /* 0x000fe40000000f00 */
[----:B------:R-:W-:Y:S02]  /*fb20*/  MOV R170, R174 ;  /* 0x000000ae00aa7202 */ /* 0x000fe40000000f00 */
[----:B------:R-:W-:Y:S02]  /*fb30*/  MOV R179, R182 ;  /* 0x000000b600b37202 */ /* 0x000fe40000000f00 */
[----:B------:R-:W-:Y:S01]  /*fb40*/  MOV R178, R181 ;  /* 0x000000b500b27202 */ /* 0x000fe20000000f00 */
[----:B------:R2:W-:Y:S01]  /*fb50*/  MUFU.EX2 R182, R4 ;  /* 0x0000000400b67308 */ /* 0x0005e20000000800 */
        /* <DEDUP_REMOVED lines=8> */
[----:B--2---:R-:W-:-:S04]  /*fbe0*/  FFMA.FTZ R4, R238, UR20, -R3 ;  /* 0x00000014ee047c23 */ /* 0x004fc80008010803 */
[----:B------:R2:W3:Y:S01]  /*fbf0*/  MUFU.EX2 R9, R4 ;  /* 0x0000000400097308 */ /* 0x0004e20000000800 */
[----:B------:R-:W-:Y:S02]  /*fc00*/  MOV R177, R178 ;  /* 0x000000b200b17202 */ /* 0x000fe40000000f00 */
[----:B------:R-:W-:Y:S02]  /*fc10*/  MOV R176, R170 ;  /* 0x000000aa00b07202 */ /* 0x000fe40000000f00 */
[----:B------:R-:W-:Y:S01]  /*fc20*/  MOV R186, R152 ;  /* 0x0000009800ba7202 */ /* 0x000fe20000000f00 */
[----:B------:R-:W-:Y:S01]  /*fc30*/  IMAD.MOV.U32 R148, RZ, RZ, R154 ;  /* 0x000000ffff947224 */ /* 0x000fe200078e009a */
[----:B------:R-:W-:Y:S02]  /*fc40*/  MOV R152, R156 ;  /* 0x0000009c00987202 */ /* 0x000fe40000000f00 */
[----:B------:R-:W-:Y:S02]  /*fc50*/  MOV R187, R153 ;  /* 0x0000009900bb7202 */ /* 0x000fe40000000f00 */
[----:B------:R-:W-:Y:S01]  /*fc60*/  MOV R154, R160 ;  /* 0x000000a0009a7202 */ /* 0x000fe20000000f00 */
[----:B--2---:R-:W-:Y:S01]  /*fc70*/  FFMA.FTZ R4, R155, UR20, -R2 ;  /* 0x000000149b047c23 */ /* 0x004fe20008010802 */
[----:B------:R-:W-:Y:S01]  /*fc80*/  MOV R155, R183 ;  /* 0x000000b7009b7202 */ /* 0x000fe20000000f00 */
[----:B------:R-:W-:-:S02]  /*fc90*/  IMAD.MOV.U32 R183, RZ, RZ, R31 ;  /* 0x000000ffffb77224 */ /* 0x000fc400078e001f */
[----:B------:R2:W-:Y:S01]  /*fca0*/  MUFU.EX2 R178, R4 ;  /* 0x0000000400b27308 */ /* 0x0005e20000000800 */
[----:B------:R-:W-:Y:S02]  /*fcb0*/  MOV R149, R155 ;  /* 0x0000009b00957202 */ /* 0x000fe40000000f00 */
[----:B------:R-:W-:Y:S02]  /*fcc0*/  MOV R156, R241 ;  /* 0x000000f1009c7202 */ /* 0x000fe40000000f00 */
[----:B------:R-:W-:Y:S02]  /*fcd0*/  MOV R150, R176 ;  /* 0x000000b000967202 */ /* 0x000fe40000000f00 */
[----:B------:R-:W-:Y:S02]  /*fce0*/  MOV R153, R158 ;  /* 0x0000009e00997202 */ /* 0x000fe40000000f00 */
[----:B------:R-:W-:Y:S02]  /*fcf0*/  MOV R155, R161 ;  /* 0x000000a1009b7202 */ /* 0x000fe40000000f00 */
[----:B------:R-:W-:Y:S01]  /*fd00*/  MOV R192, R152 ;  /* 0x0000009800c07202 */ /* 0x000fe20000000f00 */
[----:B------:R-:W-:-:S02]  /*fd10*/  IMAD.MOV.U32 R181, RZ, RZ, R168 ;  /* 0x000000ffffb57224 */ /* 0x000fc400078e00a8 */
[----:B--2---:R-:W-:Y:S01]  /*fd20*/  FFMA.FTZ R4, R151, UR20, -R2 ;  /* 0x0000001497047c23 */ /* 0x004fe20008010802 */
[----:B------:R-:W-:Y:S01]  /*fd30*/  IMAD.MOV.U32 R151, RZ, RZ, R183 ;  /* 0x000000ffff977224 */ /* 0x000fe200078e00b7 */
[----:B------:R-:W-:Y:S02]  /*fd40*/  MOV R179, R169 ;  /* 0x000000a900b37202 */ /* 0x000fe40000000f00 */
[----:B------:R2:W-:Y:S01]  /*fd50*/  MUFU.EX2 R184, R4 ;  /* 0x0000000400b87308 */ /* 0x0005e20000000800 */
        /* <DEDUP_REMOVED lines=11> */
[----:B------:R-:W-:-:S02]  /*fe10*/  IMAD.MOV.U32 R187, RZ, RZ, R154 ;  /* 0x000000ffffbb7224 */ /* 0x000fc400078e009a */
[--C-:B------:R-:W-:Y:S01]  /*fe20*/  FFMA.FTZ R102, R236, UR20, -R3.reuse ;  /* 0x00000014ec667c23 */ /* 0x100fe20008010803 */
[----:B------:R-:W-:Y:S02]  /*fe30*/  IMAD.MOV.U32 R190, RZ, RZ, R156 ;  /* 0x000000ffffbe7224 */ /* 0x000fe400078e009c */
[--C-:B------:R-:W-:Y:S01]  /*fe40*/  FFMA.FTZ R101, R215, UR20, -R3.reuse ;  /* 0x00000014d7657c23 */ /* 0x100fe20008010803 */
[----:B--2---:R-:W-:Y:S01]  /*fe50*/  FFMA.FTZ R4, R186, UR20, -R2 ;  /* 0x00000014ba047c23 */ /* 0x004fe20008010802 */
[----:B------:R-:W-:Y:S01]  /*fe60*/  MOV R186, R155 ;  /* 0x0000009b00ba7202 */ /* 0x000fe20000000f00 */
[--C-:B------:R-:W-:Y:S01]  /*fe70*/  FFMA.FTZ R100, R211, UR20, -R3.reuse ;  /* 0x00000014d3647c23 */ /* 0x100fe20008010803 */
        /* <DEDUP_REMOVED lines=14> */
[----:B------:R-:W-:Y:S01]  /*ff60*/  FFMA.FTZ R148, R25, UR20, -R3 ;  /* 0x0000001419947c23 */ /* 0x000fe20008010803 */
[----:B------:R-:W-:Y:S01]  /*ff70*/  FFMA.FTZ R3, R192, UR20, -R0 ;  /* 0x00000014c0037c23 */ /* 0x000fe20008010800 */
[----:B------:R-:W-:-:S02]  /*ff80*/  MOV R198, R195 ;  /* 0x000000c300c67202 */ /* 0x000fc40000000f00 */
[----:B------:R-:W-:Y:S02]  /*ff90*/  MOV R199, R144 ;  /* 0x0000009000c77202 */ /* 0x000fe40000000f00 */
[----:B------:R-:W-:Y:S02]  /*ffa0*/  MOV R194, R177 ;  /* 0x000000b100c27202 */ /* 0x000fe40000000f00 */
[----:B------:R-:W-:Y:S01]  /*ffb0*/  MOV R192, R189 ;  /* 0x000000bd00c07202 */ /* 0x000fe20000000f00 */
[----:B------:R2:W-:Y:S01]  /*ffc0*/  MUFU.EX2 R177, R3 ;  /* 0x0000000300b17308 */ /* 0x0005e20000000800 */
[----:B------:R-:W-:Y:S01]  /*ffd0*/  IMAD.MOV.U32 R195, RZ, RZ, R103 ;  /* 0x000000ffffc37224 */ /* 0x000fe200078e0067 */
[----:B------:R-:W-:Y:S02]  /*ffe0*/  MOV R189, R239 ;  /* 0x000000ef00bd7202 */ /* 0x000fe40000000f00 */
[----:B------:R-:W-:Y:S02]  /*fff0*/  MOV R191, R183 ;  /* 0x000000b700bf7202 */ /* 0x000fe40000000f00 */
[----:B------:R-:W-:Y:S01]  /*10000*/  MOV R183, R88 ;  /* 0x0000005800b77202 */ /* 0x000fe20000000f00 */
[----:B--2---:R-:W-:Y:S01]  /*10010*/  FFMA.FTZ R3, R197, UR20, -R0 ;  /* 0x00000014c5037c23 */ /* 0x004fe20008010800 */
        /* <DEDUP_REMOVED lines=9> */
[----:B------:R2:W-:Y:S01]  /*100b0*/  MUFU.EX2 R238, R3 ;  /* 0x0000000300ee7308 */ /* 0x0005e20000000800 */
        /* <DEDUP_REMOVED lines=9> */
[----:B------:R-:W-:Y:S01]  /*10150*/  FFMA.FTZ R30, R193, UR20, -R2 ;  /* 0x00000014c11e7c23 */ /* 0x000fe20008010802 */
[----:B------:R-:W-:Y:S01]  /*10160*/  MOV R19, R5 ;  /* 0x0000000500137202 */ /* 0x000fe20000000f00 */
[----:B--2---:R-:W-:Y:S01]  /*10170*/  FFMA.FTZ R3, R197, UR20, -R0 ;  /* 0x00000014c5037c23 */ /* 0x004fe20008010800 */
[----:B------:R-:W-:Y:S01]  /*10180*/  IMAD.MOV.U32 R186, RZ, RZ, R183 ;  /* 0x000000ffffba7224 */ /* 0x000fe200078e00b7 */
[----:B------:R-:W-:Y:S01]  /*10190*/  MOV R183, R175 ;  /* 0x000000af00b77202 */ /* 0x000fe20000000f00 */
[----:B------:R-:W-:Y:S01]  /*101a0*/  IMAD.MOV.U32 R193, RZ, RZ, R145 ;  /* 0x000000ffffc17224 */ /* 0x000fe200078e0091 */
[----:B------:R2:W-:Y:S01]  /*101b0*/  MUFU.EX2 R236, R3 ;  /* 0x0000000300ec7308 */ /* 0x0005e20000000800 */
[----:B------:R-:W-:Y:S01]  /*101c0*/  MOV R11, R6 ;  /* 0x00000006000b7202 */ /* 0x000fe20000000f00 */
[--C-:B------:R-:W-:Y:S01]  /*101d0*/  FFMA.FTZ R103, R214, UR20, -R2.reuse ;  /* 0x00000014d6677c23 */ /* 0x100fe20008010802 */
[--C-:B------:R-:W-:Y:S01]  /*101e0*/  FFMA.FTZ R145, R212, UR20, -R2.reuse ;  /* 0x00000014d4917c23 */ /* 0x100fe20008010802 */
[----:B------:R-:W-:Y:S01]  /*101f0*/  FFMA.FTZ R144, R209, UR20, -R2 ;  /* 0x00000014d1907c23 */ /* 0x000fe20008010802 */
        /* <DEDUP_REMOVED lines=8> */
[----:B------:R-:W-:Y:S01]  /*10280*/  MOV R5, R194 ;  /* 0x000000c200057202 */ /* 0x000fe20000000f00 */
[--C-:B------:R-:W-:Y:S01]  /*10290*/  FFMA.FTZ R134, R205, UR20, -R2.reuse ;  /* 0x00000014cd867c23 */ /* 0x100fe20008010802 */
[----:B------:R-:W-:Y:S01]  /*102a0*/  FFMA.FTZ R132, R125, UR20, -R2 ;  /* 0x000000147d847c23 */ /* 0x000fe20008010802 */
        /* <DEDUP_REMOVED lines=8> */
[--C-:B----4-:R-:W-:Y:S01]  /*10330*/  FFMA.FTZ R4, R250, UR20, -R2.reuse ;  /* 0x00000014fa047c23 */ /* 0x110fe20008010802 */
[--C-:B------:R-:W-:Y:S01]  /*10340*/  FFMA.FTZ R194, R67, UR20, -R2.reuse ;  /* 0x0000001443c27c23 */ /* 0x100fe20008010802 */
[--C-:B------:R-:W-:Y:S01]  /*10350*/  FFMA.FTZ R198, R65, UR20, -R2.reuse ;  /* 0x0000001441c67c23 */ /* 0x100fe20008010802 */
[--C-:B------:R-:W-:Y:S01]  /*10360*/  FFMA.FTZ R209, R64, UR20, -R2.reuse ;  /* 0x0000001440d17c23 */ /* 0x100fe20008010802 */
[--C-:B------:R-:W-:Y:S01]  /*10370*/  FFMA.FTZ R211, R28, UR20, -R2.reuse ;  /* 0x000000141cd37c23 */ /* 0x100fe20008010802 */
[--C-:B------:R-:W-:Y:S01]  /*10380*/  FFMA.FTZ R212, R26, UR20, -R2.reuse ;  /* 0x000000141ad47c23 */ /* 0x100fe20008010802 */
[----:B------:R-:W-:Y:S01]  /*10390*/  FFMA.FTZ R214, R24, UR20, -R2 ;  /* 0x0000001418d67c23 */ /* 0x000fe20008010802 */
[----:B------:R-:W-:Y:S01]  /*103a0*/  FFMA.FTZ R2, R19, UR20, -R8 ;  /* 0x0000001413027c23 */ /* 0x000fe20008010808 */
[----:B------:R-:W-:Y:S01]  /*103b0*/  IMAD.MOV.U32 R16, RZ, RZ, R7 ;  /* 0x000000ffff107224 */ /* 0x000fe200078e0007 */
[----:B------:R-:W-:-:S02]  /*103c0*/  MOV R19, R11 ;  /* 0x0000000b00137202 */ /* 0x000fc40000000f00 */
[----:B------:R-:W-:Y:S01]  /*103d0*/  MOV R13, R17 ;  /* 0x00000011000d7202 */ /* 0x000fe20000000f00 */
[----:B------:R-:W-:Y:S01]  /*103e0*/  IMAD.MOV.U32 R14, RZ, RZ, R5 ;  /* 0x000000ffff0e7224 */ /* 0x000fe200078e0005 */
[----:B------:R-:W-:Y:S01]  /*103f0*/  MOV R7, R232 ;  /* 0x000000e800077202 */ /* 0x000fe20000000f00 */
[----:B------:R-:W-:Y:S01]  /*10400*/  IMAD.MOV.U32 R10, RZ, RZ, R19 ;  /* 0x000000ffff0a7224 */ /* 0x000fe200078e0013 */
[----:B------:R-:W-:Y:S01]  /*10410*/  MOV R12, R16 ;  /* 0x00000010000c7202 */ /* 0x000fe20000000f00 */
[----:B------:R-:W-:Y:S01]  /*10420*/  IMAD.MOV.U32 R6, RZ, RZ, R233 ;  /* 0x000000ffff067224 */ /* 0x000fe200078e00e9 */
[----:B------:R-:W2:Y:S01]  /*10430*/  LDSM.16.MT88.4 R16, [R216+0x8800] ;  /* 0x00880000d810783b */ /* 0x000ea20000004200 */
[----:B------:R-:W-:Y:S01]  /*10440*/  MOV R5, R7 ;  /* 0x0000000700057202 */ /* 0x000fe20000000f00 */
[----:B------:R-:W-:Y:S01]  /*10450*/  MUFU.EX2 R88, R4 ;  /* 0x0000000400587308 */ /* 0x000fe20000000800 */
[----:B------:R-:W-:Y:S01]  /*10460*/  MOV R7, R197 ;  /* 0x000000c500077202 */ /* 0x000fe20000000f00 */
[----:B------:R-:W-:Y:S01]  /*10470*/  IMAD.MOV.U32 R197, RZ, RZ, R193 ;  /* 0x000000ffffc57224 */ /* 0x000fe200078e00c1 */
[----:B------:R-:W-:Y:S01]  /*10480*/  MOV R193, R179 ;  /* 0x000000b300c17202 */ /* 0x000fe20000000f00 */
[----:B---3--:R-:W-:Y:S01]  /*10490*/  IMAD.MOV.U32 R250, RZ, RZ, R9 ;  /* 0x000000fffffa7224 */ /* 0x008fe200078e0009 */
[----:B------:R-:W-:Y:S01]  /*104a0*/  MOV R15, R6 ;  /* 0x00000006000f7202 */ /* 0x000fe20000000f00 */
[----:B------:R-:W-:Y:S02]  /*104b0*/  LDSM.16.MT88.4 R24, [R219+0x8800] ;  /* 0x00880000db18783b */ /* 0x000fe40000004200 */
[----:B------:R3:W-:Y:S01]  /*104c0*/  MUFU.EX2 R4, R3 ;  /* 0x0000000300047308 */ /* 0x0007e20000000800 */
[----:B------:R-:W-:Y:S01]  /*104d0*/  IMAD.MOV.U32 R6, RZ, RZ, R196 ;  /* 0x000000ffff067224 */ /* 0x000fe200078e00c4 */
[----:B------:R-:W-:-:S02]  /*104e0*/  MOV R196, R199 ;  /* 0x000000c700c47202 */ /* 0x000fc40000000f00 */
[----:B------:R-:W-:-:S04]  /*104f0*/  MOV R199, R188 ;  /* 0x000000bc00c77202 */ /* 0x000fc80000000f00 */
[----:B------:R4:W-:Y:S01]  /*10500*/  MUFU.EX2 R179, R2 ;  /* 0x0000000200b37308 */ /* 0x0009e20000000800 */
[----:B------:R-:W-:Y:S01]  /*10510*/  MOV R207, R5 ;  /* 0x0000000500cf7202 */ /* 0x000fe20000000f00 */
[----:B---3--:R-:W-:-:S06]  /*10520*/  FFMA.FTZ R3, R229, UR20, -R8 ;  /* 0x00000014e5037c23 */ /* 0x008fcc0008010808 */
[----:B------:R-:W-:Y:S01]  /*10530*/  MUFU.EX2 R215, R3 ;  /* 0x0000000300d77308 */ /* 0x000fe20000000800 */
[----:B----4-:R-:W-:Y:S01]  /*10540*/  FFMA.FTZ R2, R13, UR20, -R8 ;  /* 0x000000140d027c23 */ /* 0x010fe20008010808 */
[----:B------:R-:W-:-:S06]  /*10550*/  MOV R5, R199 ;  /* 0x000000c700057202 */ /* 0x000fcc0000000f00 */
[----:B------:R3:W4:Y:S01]  /*10560*/  MUFU.EX2 R3, R2 ;  /* 0x0000000200037308 */ /* 0x0007220000000800 */
[----:B------:R-:W-:Y:S01]  /*10570*/  IMAD.MOV.U32 R199, RZ, RZ, R186 ;  /* 0x000000ffffc77224 */ /* 0x000fe200078e00ba */
[----:B------:R-:W-:Y:S01]  /*10580*/  MOV R122, R15 ;  /* 0x0000000f007a7202 */ /* 0x000fe20000000f00 */
[----:B------:R-:W-:Y:S02]  /*10590*/  IMAD.MOV.U32 R188, RZ, RZ, R228 ;  /* 0x000000ffffbc7224 */ /* 0x000fe400078e00e4 */
[----:B---3--:R-:W-:-:S04]  /*105a0*/  FFMA.FTZ R2, R14, UR20, -R8 ;  /* 0x000000140e027c23 */ /* 0x008fc80008010808 */
[----:B------:R3:W1:Y:S01]  /*105b0*/  MUFU.EX2 R186, R2 ;  /* 0x0000000200ba7308 */ /* 0x0006620000000800 */
[----:B------:R-:W-:Y:S02]  /*105c0*/  IMAD.MOV.U32 R15, RZ, RZ, R197 ;  /* 0x000000ffff0f7224 */ /* 0x000fe400078e00c5 */
[----:B------:R-:W-:Y:S01]  /*105d0*/  FFMA.FTZ R112, R12, UR20, -R0 ;  /* 0x000000140c707c23 */ /* 0x000fe20008010800 */
[----:B------:R-:W-:Y:S01]  /*105e0*/  MOV R13, R7 ;  /* 0x00000007000d7202 */ /* 0x000fe20000000f00 */
[----:B------:R-:W-:Y:S01]  /*105f0*/  IMAD.MOV.U32 R12, RZ, RZ, R6 ;  /* 0x000000ffff0c7224 */ /* 0x000fe200078e0006 */
[----:B------:R-:W-:Y:S01]  /*10600*/  MOV R197, R190 ;  /* 0x000000be00c57202 */ /* 0x000fe20000000f00 */
[----:B------:R-:W-:Y:S02]  /*10610*/  IMAD.MOV.U32 R7, RZ, RZ, R188 ;  /* 0x000000ffff077224 */ /* 0x000fe400078e00bc */
[----:B------:R-:W-:Y:S01]  /*10620*/  FFMA.FTZ R190, R121, UR20, -R0 ;  /* 0x0000001479be7c23 */ /* 0x000fe20008010800 */
[----:B------:R-:W-:Y:S01]  /*10630*/  MOV R14, R196 ;  /* 0x000000c4000e7202 */ /* 0x000fe20000000f00 */
[----:B----4-:R-:W-:Y:S01]  /*10640*/  IMAD.MOV.U32 R121, RZ, RZ, R3 ;  /* 0x000000ffff797224 */ /* 0x010fe200078e0003 */
[----:B------:R-:W-:Y:S01]  /*10650*/  MOV R6, R193 ;  /* 0x000000c100067202 */ /* 0x000fe20000000f00 */
[----:B------:R-:W-:Y:S01]  /*10660*/  IMAD.MOV.U32 R83, RZ, RZ, R13 ;  /* 0x000000ffff537224 */ /* 0x000fe200078e000d */
[----:B------:R-:W-:Y:S01]  /*10670*/  MOV R77, R12 ;  /* 0x0000000c004d7202 */ /* 0x000fe20000000f00 */
[----:B------:R-:W-:Y:S01]  /*10680*/  IMAD.MOV.U32 R252, RZ, RZ, R5 ;  /* 0x000000fffffc7224 */ /* 0x000fe200078e0005 */
[----:B------:R-:W-:-:S02]  /*10690*/  MOV R82, R14 ;  /* 0x0000000e00527202 */ /* 0x000fc40000000f00 */
[----:B---3--:R-:W-:Y:S02]  /*106a0*/  MOV R2, R4 ;  /* 0x0000000400027202 */ /* 0x008fe40000000f00 */
[----:B------:R-:W-:Y:S02]  /*106b0*/  MOV R78, R15 ;  /* 0x0000000f004e7202 */ /* 0x000fe40000000f00 */
[----:B------:R-:W-:Y:S02]  /*106c0*/  MOV R67, R6 ;  /* 0x0000000600437202 */ /* 0x000fe40000000f00 */
[----:B------:R-:W-:Y:S02]  /*106d0*/  MOV R205, R7 ;  /* 0x0000000700cd7202 */ /* 0x000fe40000000f00 */
[----:B------:R-:W-:Y:S02]  /*106e0*/  F2FP.F16.F32.PACK_AB R12, R185, R180 ;  /* 0x000000b4b90c723e */ /* 0x000fe400000000ff */
[----:B------:R-:W-:-:S02]  /*106f0*/  F2FP.F16.F32.PACK_AB R13, R184, R178 ;  /* 0x000000b2b80d723e */ /* 0x000fc400000000ff */
[----:B------:R-:W-:Y:S02]  /*10700*/  F2FP.F16.F32.PACK_AB R14, R250, R182 ;  /* 0x000000b6fa0e723e */ /* 0x000fe400000000ff */
[----:B------:R-:W-:Y:S02]  /*10710*/  F2FP.F16.F32.PACK_AB R15, R88, R246 ;  /* 0x000000f6580f723e */ /* 0x000fe400000000ff */
[----:B------:R-:W-:Y:S02]  /*10720*/  F2FP.F16.F32.PACK_AB R4, R238, R177 ;  /* 0x000000b1ee04723e */ /* 0x000fe400000000ff */
[----:B------:R-:W-:Y:S02]  /*10730*/  F2FP.F16.F32.PACK_AB R5, R215, R179 ;  /* 0x000000b3d705723e */ /* 0x000fe400000000ff */
[----:B------:R-:W-:Y:S02]  /*10740*/  F2FP.F16.F32.PACK_AB R6, R2, R236 ;  /* 0x000000ec0206723e */ /* 0x000fe400000000ff */
[----:B-1----:R-:W-:-:S02]  /*10750*/  F2FP.F16.F32.PACK_AB R7, R186, R121 ;  /* 0x00000079ba07723e */ /* 0x002fc400000000ff */
[----:B------:R-:W-:Y:S02]  /*10760*/  MOV R79, R207 ;  /* 0x000000cf004f7202 */ /* 0x000fe40000000f00 */
[----:B------:R-:W-:Y:S01]  /*10770*/  MOV R66, R197 ;  /* 0x000000c500427202 */ /* 0x000fe20000000f00 */
[--C-:B------:R-:W-:Y:S01]  /*10780*/  FFMA.FTZ R197, R21, UR20, -R0.reuse ;  /* 0x0000001415c57c23 */ /* 0x100fe20008010800 */
[----:B------:R-:W-:Y:S01]  /*10790*/  MOV R207, R199 ;  /* 0x000000c700cf7202 */ /* 0x000fe20000000f00 */
[----:B------:R-:W-:Y:S01]  /*107a0*/  FFMA.FTZ R199, R20, UR20, -R0 ;  /* 0x0000001414c77c23 */ /* 0x000fe20008010800 */
[-C--:B--2---:R-:W-:Y:S01]  /*107b0*/  HMMA.16816.F32 R104, R12, R16.reuse, R104 ;  /* 0x000000100c68723c */ /* 0x084fe20000001868 */
[----:B------:R-:W1:Y:S05]  /*107c0*/  LDSM.16.MT88.4 R20, [R217+0x8800] ;  /* 0x00880000d914783b */ /* 0x000e6a0000004200 */
[C---:B------:R-:W-:Y:S06]  /*107d0*/  HMMA.16816.F32 R56, R4.reuse, R16, R56 ;  /* 0x000000100438723c */ /* 0x040fec0000001838 */
[-C--:B------:R-:W-:Y:S06]  /*107e0*/  HMMA.16816.F32 R52, R4, R18.reuse, R52 ;  /* 0x000000120434723c */ /* 0x080fec0000001834 */
[----:B------:R-:W-:Y:S01]  /*107f0*/  HMMA.16816.F32 R96, R12, R18, R96 ;  /* 0x000000120c60723c */ /* 0x000fe20000001860 */
[----:B------:R-:W2:Y:S01]  /*10800*/  LDSM.16.MT88.4 R16, [R218+0x8800] ;  /* 0x00880000da10783b */ /* 0x000ea20000004200 */
[----:B------:R-:W-:-:S02]  /*10810*/  MOV R196, R189 ;  /* 0x000000bd00c47202 */ /* 0x000fc40000000f00 */
[----:B------:R-:W-:Y:S01]  /*10820*/  MOV R193, R166 ;  /* 0x000000a600c17202 */ /* 0x000fe20000000f00 */
[----:B------:R-:W-:Y:S01]  /*10830*/  FFMA.FTZ R111, R251, UR20, -R0 ;  /* 0x00000014fb6f7c23 */ /* 0x000fe20008010800 */
[----:B------:R-:W-:Y:S01]  /*10840*/  IMAD.MOV.U32 R251, RZ, RZ, R220 ;  /* 0x000000fffffb7224 */ /* 0x000fe200078e00dc */
[----:B------:R-:W-:Y:S01]  /*10850*/  MOV R64, R195 ;  /* 0x000000c300407202 */ /* 0x000fe20000000f00 */
[----:B------:R-:W-:Y:S01]  /*10860*/  IMAD.MOV.U32 R244, RZ, RZ, R196 ;  /* 0x000000fffff47224 */ /* 0x000fe200078e00c4 */
[----:B------:R-:W-:Y:S01]  /*10870*/  MOV R3, R191 ;  /* 0x000000bf00037202 */ /* 0x000fe20000000f00 */
[----:B------:R-:W-:Y:S02]  /*10880*/  IMAD.MOV.U32 R65, RZ, RZ, R193 ;  /* 0x000000ffff417224 */ /* 0x000fe400078e00c1 */
        /* <DEDUP_REMOVED lines=16> */
[----:B------:R-:W-:-:S04]  /*10990*/  FFMA.FTZ R0, R251, UR20, -R8 ;  /* 0x00000014fb007c23 */ /* 0x000fc80008010808 */
[----:B------:R3:W-:Y:S01]  /*109a0*/  MUFU.EX2 R251, R0 ;  /* 0x0000000000fb7308 */ /* 0x0007e20000000800 */
[----:B-1----:R-:W-:Y:S01]  /*109b0*/  HMMA.16816.F32 R40, R4, R20, R40 ;  /* 0x000000140428723c */ /* 0x002fe20000001828 */
[----:B------:R-:W-:Y:S01]  /*109c0*/  MOV R173, R245 ;  /* 0x000000f500ad7202 */ /* 0x000fe20000000f00 */
[----:B---3--:R-:W-:-:S05]  /*109d0*/  FFMA.FTZ R0, R183, UR20, -R8 ;  /* 0x00000014b7007c23 */ /* 0x008fca0008010808 */
[----:B------:R1:W-:Y:S01]  /*109e0*/  MUFU.EX2 R183, R0 ;  /* 0x0000000000b77308 */ /* 0x0003e20000000800 */
[----:B------:R-:W-:Y:S01]  /*109f0*/  HMMA.16816.F32 R36, R4, R22, R36 ;  /* 0x000000160424723c */ /* 0x000fe20000001824 */
[----:B------:R-:W-:-:S05]  /*10a00*/  IMAD.MOV.U32 R174, RZ, RZ, R247 ;  /* 0x000000ffffae7224 */ /* 0x000fca00078e00f7 */
[C---:B------:R-:W-:Y:S06]  /*10a10*/  HMMA.16816.F32 R84, R12.reuse, R20, R84 ;  /* 0x000000140c54723c */ /* 0x040fec0000001854 */
[----:B------:R-:W-:Y:S01]  /*10a20*/  HMMA.16816.F32 R92, R12, R22, R92 ;  /* 0x000000160c5c723c */ /* 0x000fe2000000185c */
[----:B------:R-:W3:Y:S01]  /*10a30*/  LDSM.16.MT88.4 R20, [R216+0x9000] ;  /* 0x00900000d814783b */ /* 0x000ee20000004200 */
[----:B-1----:R-:W-:Y:S01]  /*10a40*/  FFMA.FTZ R0, R3, UR20, -R8 ;  /* 0x0000001403007c23 */ /* 0x002fe20008010808 */
[----:B------:R-:W-:-:S03]  /*10a50*/  MOV R3, R64 ;  /* 0x0000004000037202 */ /* 0x000fc60000000f00 */
[----:B--2---:R-:W-:Y:S01]  /*10a60*/  HMMA.16816.F32 R60, R4, R16, R60 ;  /* 0x00000010043c723c */ /* 0x004fe2000000183c */
[----:B------:R-:W-:Y:S01]  /*10a70*/  MOV R64, R65 ;  /* 0x0000004100407202 */ /* 0x000fe20000000f00 */
[----:B------:R-:W-:Y:S01]  /*10a80*/  IMAD.MOV.U32 R65, RZ, RZ, R78 ;  /* 0x000000ffff417224 */ /* 0x000fe200078e004e */
[----:B------:R-:W-:-:S03]  /*10a90*/  MOV R78, R82 ;  /* 0x00000052004e7202 */ /* 0x000fc60000000f00 */
[----:B------:R-:W-:Y:S01]  /*10aa0*/  HMMA.16816.F32 R32, R4, R18, R32 ;  /* 0x000000120420723c */ /* 0x000fe20000001820 */
        /* <DEDUP_REMOVED lines=9> */
[----:B------:R-:W-:-:S04]  /*10b40*/  IMAD.MOV.U32 R170, RZ, RZ, R171 ;  /* 0x000000ffffaa7224 */ /* 0x000fc800078e00ab */
[----:B------:R-:W-:Y:S01]  /*10b50*/  HMMA.16816.F32 R140, R12, R16, R140 ;  /* 0x000000100c8c723c */ /* 0x000fe2000000188c */
[----:B------:R-:W-:-:S05]  /*10b60*/  MOV R171, R172 ;  /* 0x000000ac00ab7202 */ /* 0x000fca0000000f00 */
[----:B------:R-:W-:Y:S01]  /*10b70*/  HMMA.16816.F32 R136, R12, R18, R136 ;  /* 0x000000120c88723c */ /* 0x000fe20000001888 */
[----:B------:R-:W-:Y:S04]  /*10b80*/  LDSM.16.MT88.4 R16, [R219+0x9000] ;  /* 0x00900000db10783b */ /* 0x000fe80000004200 */
[----:B------:R-:W1:Y:S01]  /*10b90*/  LDSM.16.MT88.4 R12, [R217+0x9000] ;  /* 0x00900000d90c783b */ /* 0x000e620000004200 */
[----:B------:R-:W-:Y:S01]  /*10ba0*/  MOV R172, R173 ;  /* 0x000000ad00ac7202 */ /* 0x000fe20000000f00 */
[----:B------:R-:W-:Y:S01]  /*10bb0*/  IMAD.MOV.U32 R173, RZ, RZ, R174 ;  /* 0x000000ffffad7224 */ /* 0x000fe200078e00ae */
[----:B------:R-:W-:Y:S01]  /*10bc0*/  MOV R174, R175 ;  /* 0x000000af00ae7202 */ /* 0x000fe20000000f00 */
[----:B------:R-:W-:Y:S01]  /*10bd0*/  IMAD.MOV.U32 R240, RZ, RZ, R135 ;  /* 0x000000fffff07224 */ /* 0x000fe200078e0087 */
[----:B------:R-:W-:Y:S01]  /*10be0*/  MOV R175, R89 ;  /* 0x0000005900af7202 */ /* 0x000fe20000000f00 */
[----:B------:R-:W-:Y:S01]  /*10bf0*/  IMAD.MOV.U32 R89, RZ, RZ, R221 ;  /* 0x000000ffff597224 */ /* 0x000fe200078e00dd */
[----:B------:R-:W-:Y:S01]  /*10c00*/  MUFU.EX2 R208, R28 ;  /* 0x0000001c00d07308 */ /* 0x000fe20000000800 */
[----:B------:R-:W-:Y:S01]  /*10c10*/  HMMA.16816.F32 R48, R4, R24, R48 ;  /* 0x000000180430723c */ /* 0x000fe20000001830 */
[----:B------:R2:W5:Y:S06]  /*10c20*/  LDL.LU R247, [R1+0x16c] ;  /* 0x00016c0001f77983 */ /* 0x00056c0000300800 */
[----:B------:R4:W-:Y:S08]  /*10c30*/  MUFU.EX2 R221, R0 ;  /* 0x0000000000dd7308 */ /* 0x0009f00000000800 */
[----:B------:R-:W3:Y:S08]  /*10c40*/  MUFU.EX2 R11, R11 ;  /* 0x0000000b000b7308 */ /* 0x000ef00000000800 */
[----:B------:R-:W-:Y:S01]  /*10c50*/  MUFU.EX2 R10, R10 ;  /* 0x0000000a000a7308 */ /* 0x000fe20000000800 */
[----:B----4-:R-:W-:-:S07]  /*10c60*/  FFMA.FTZ R0, R3, UR20, -R8 ;  /* 0x0000001403007c23 */ /* 0x010fce0008010808 */
[----:B------:R-:W4:Y:S01]  /*10c70*/  MUFU.EX2 R220, R9 ;  /* 0x0000000900dc7308 */ /* 0x000f220000000800 */
[----:B------:R-:W-:Y:S01]  /*10c80*/  HMMA.16816.F32 R44, R4, R26, R44 ;  /* 0x0000001a042c723c */ /* 0x000fe2000000182c */
[----:B------:R-:W-:Y:S01]  /*10c90*/  IMAD.MOV.U32 R24, RZ, RZ, R77 ;  /* 0x000000ffff187224 */ /* 0x000fe200078e004d */
[----:B------:R-:W-:Y:S01]  /*10ca0*/  MOV R25, R122 ;  /* 0x0000007a00197202 */ /* 0x000fe20000000f00 */
[----:B------:R-:W-:Y:S01]  /*10cb0*/  IMAD.MOV.U32 R128, RZ, RZ, R174 ;  /* 0x000000ffff807224 */ /* 0x000fe200078e00ae */
[----:B------:R-:W-:Y:S02]  /*10cc0*/  MOV R127, R173 ;  /* 0x000000ad007f7202 */ /* 0x000fe40000000f00 */
[----:B------:R-:W-:Y:S01]  /*10cd0*/  MOV R248, R175 ;  /* 0x000000af00f87202 */ /* 0x000fe20000000f00 */
[----:B------:R-:W2:Y:S01]  /*10ce0*/  MUFU.EX2 R135, R0 ;  /* 0x0000000000877308 */ /* 0x000ea20000000800 */
[----:B---3--:R-:W-:Y:S01]  /*10cf0*/  F2FP.F16.F32.PACK_AB R4, R11, R208 ;  /* 0x000000d00b04723e */ /* 0x008fe200000000ff */
[----:B------:R-:W-:Y:S01]  /*10d00*/  IMAD.MOV.U32 R28, RZ, RZ, R78 ;  /* 0x000000ffff1c7224 */ /* 0x000fe200078e004e */
[----:B------:R-:W-:Y:S01]  /*10d10*/  F2FP.F16.F32.PACK_AB R5, R183, R251 ;  /* 0x000000fbb705723e */ /* 0x000fe200000000ff */
[----:B------:R-:W-:Y:S01]  /*10d20*/  IMAD.MOV.U32 R119, RZ, RZ, R168 ;  /* 0x000000ffff777224 */ /* 0x000fe200078e00a8 */
[----:B------:R-:W-:Y:S01]  /*10d30*/  MOV R213, R64 ;  /* 0x0000004000d57202 */ /* 0x000fe20000000f00 */
[----:B------:R-:W-:Y:S01]  /*10d40*/  IMAD.MOV.U32 R123, RZ, RZ, R171 ;  /* 0x000000ffff7b7224 */ /* 0x000fe200078e00ab */
[----:B------:R-:W-:Y:S01]  /*10d50*/  MOV R210, R89 ;  /* 0x0000005900d27202 */ /* 0x000fe20000000f00 */
[----:B------:R-:W-:Y:S01]  /*10d60*/  MUFU.EX2 R114, R114 ;  /* 0x0000007200727308 */ /* 0x000fe20000000800 */
[----:B----4-:R-:W-:Y:S01]  /*10d70*/  F2FP.F16.F32.PACK_AB R6, R220, R10 ;  /* 0x0000000adc06723e */ /* 0x010fe200000000ff */
[----:B------:R3:W5:Y:S01]  /*10d80*/  LDL.LU R245, [R1+0x168] ;  /* 0x0001680001f57983 */ /* 0x0007620000300800 */
[----:B------:R-:W-:-:S02]  /*10d90*/  MOV R26, R82 ;  /* 0x00000052001a7202 */ /* 0x000fc40000000f00 */
[----:B--2---:R-:W-:-:S03]  /*10da0*/  F2FP.F16.F32.PACK_AB R7, R135, R221 ;  /* 0x000000dd8707723e */ /* 0x004fc600000000ff */
[----:B------:R-:W-:Y:S01]  /*10db0*/  MUFU.EX2 R206, R206 ;  /* 0x000000ce00ce7308 */ /* 0x000fe20000000800 */
[----:B------:R-:W-:Y:S01]  /*10dc0*/  MOV R27, R83 ;  /* 0x00000053001b7202 */ /* 0x000fe20000000f00 */
[----:B------:R3:W5:Y:S01]  /*10dd0*/  LDL.LU R241, [R1+0x164] ;  /* 0x0001640001f17983 */ /* 0x0007620000300800 */
[----:B------:R-:W-:Y:S02]  /*10de0*/  MOV R122, R172 ;  /* 0x000000ac007a7202 */ /* 0x000fe40000000f00 */
[----:B------:R-:W-:Y:S01]  /*10df0*/  MOV R9, R65 ;  /* 0x0000004100097202 */ /* 0x000fe20000000f00 */
[C---:B------:R-:W-:Y:S01]  /*10e00*/  HMMA.16816.F32 R172, R4.reuse, R20, R56 ;  /* 0x0000001404ac723c */ /* 0x040fe20000001838 */
[----:B------:R-:W-:Y:S01]  /*10e10*/  MOV R3, R79 ;  /* 0x0000004f00037202 */ /* 0x000fe20000000f00 */
[----:B------:R-:W-:Y:S01]  /*10e20*/  MUFU.EX2 R204, R204 ;  /* 0x000000cc00cc7308 */ /* 0x000fe20000000800 */
[----:B------:R-:W-:Y:S01]  /*10e30*/  MOV R65, R169 ;  /* 0x000000a900417202 */ /* 0x000fe20000000f00 */
[----:B------:R3:W5:Y:S01]  /*10e40*/  LDL.LU R239, [R1+0x160] ;  /* 0x0001600001ef7983 */ /* 0x0007620000300800 */
[----:B------:R-:W-:Y:S01]  /*10e50*/  MOV R64, R170 ;  /* 0x000000aa00407202 */ /* 0x000fe20000000f00 */
[----:B-1----:R-:W-:Y:S01]  /*10e60*/  HMMA.16816.F32 R76, R4, R12, R40 ;  /* 0x0000000c044c723c */ /* 0x002fe20000001828 */
[----:B------:R-:W-:Y:S01]  /*10e70*/  MOV R0, R91 ;  /* 0x0000005b00007202 */ /* 0x000fe20000000f00 */
[----:B------:R-:W-:Y:S01]  /*10e80*/  IMAD.MOV.U32 R59, RZ, RZ, R88 ;  /* 0x000000ffff3b7224 */ /* 0x000fe200078e0058 */
[----:B------:R-:W-:Y:S01]  /*10e90*/  MOV R58, R90 ;  /* 0x0000005a003a7202 */ /* 0x000fe20000000f00 */
[----:B------:R-:W-:-:S02]  /*10ea0*/  FFMA.FTZ R3, R3, UR20, -R8 ;  /* 0x0000001403037c23 */ /* 0x000fc40008010808 */
[C---:B------:R-:W-:Y:S01]  /*10eb0*/  HMMA.16816.F32 R80, R4.reuse, R18, R44 ;  /* 0x000000120450723c */ /* 0x040fe2000000182c */
[----:B------:R-:W-:Y:S02]  /*10ec0*/  IMAD.MOV.U32 R43, RZ, RZ, R25 ;  /* 0x000000ffff2b7224 */ /* 0x000fe400078e0019 */
[----:B------:R-:W-:Y:S01]  /*10ed0*/  FFMA.FTZ R122, R122, UR20, -R8 ;  /* 0x000000147a7a7c23 */ /* 0x000fe20008010808 */
[----:B------:R-:W-:Y:S01]  /*10ee0*/  MUFU.EX2 R203, R203 ;  /* 0x000000cb00cb7308 */ /* 0x000fe20000000800 */
[----:B------:R3:W5:Y:S01]  /*10ef0*/  LDL.LU R234, [R1+0x15c] ;  /* 0x00015c0001ea7983 */ /* 0x0007620000300800 */
[C---:B------:R-:W-:Y:S06]  /*10f00*/  HMMA.16816.F32 R168, R4.reuse, R22, R52 ;  /* 0x0000001604a8723c */ /* 0x040fec0000001834 */
[----:B------:R-:W-:Y:S01]  /*10f10*/  HMMA.16816.F32 R88, R4, R16, R48 ;  /* 0x000000100458723c */ /* 0x000fe20000001830 */
[----:B------:R-:W-:Y:S01]  /*10f20*/  IMAD.MOV.U32 R53, RZ, RZ, R26 ;  /* 0x000000ffff357224 */ /* 0x000fe200078e001a */
[----:B------:R-:W-:-:S02]  /*10f30*/  MOV R52, R27 ;  /* 0x0000001b00347202 */ /* 0x000fc40000000f00 */
[----:B------:R-:W-:Y:S02]  /*10f40*/  MOV R57, R59 ;  /* 0x0000003b00397202 */ /* 0x000fe40000000f00 */
[----:B------:R-:W-:Y:S01]  /*10f50*/  MOV R42, R58 ;  /* 0x0000003a002a7202 */ /* 0x000fe20000000f00 */
[----:B------:R-:W-:Y:S01]  /*10f60*/  IMAD.MOV.U32 R40, RZ, RZ, R205 ;  /* 0x000000ffff287224 */ /* 0x000fe200078e00cd */
[----:B------:R-:W-:Y:S02]  /*10f70*/  MOV R50, R24 ;  /* 0x0000001800327202 */ /* 0x000fe40000000f00 */
[----:B------:R-:W-:Y:S01]  /*10f80*/  MOV R41, R244 ;  /* 0x000000f400297202 */ /* 0x000fe20000000f00 */
[----:B------:R-:W1:Y:S01]  /*10f90*/  LDSM.16.MT88.4 R24, [R218+0x9000] ;  /* 0x00900000da18783b */ /* 0x000e620000004200 */
[----:B------:R-:W-:Y:S02]  /*10fa0*/  MOV R59, R121 ;  /* 0x00000079003b7202 */ /* 0x000fe40000000f00 */
[----:B------:R-:W-:Y:S01]  /*10fb0*/  MOV R58, R119 ;  /* 0x00000077003a7202 */ /* 0x000fe20000000f00 */
[----:B------:R-:W-:Y:S01]  /*10fc0*/  IMAD.MOV.U32 R56, RZ, RZ, R0 ;  /* 0x000000ffff387224 */ /* 0x000fe200078e0000 */
[----:B------:R-:W-:Y:S01]  /*10fd0*/  MOV R121, R127 ;  /* 0x0000007f00797202 */ /* 0x000fe20000000f00 */
[----:B------:R-:W-:Y:S01]  /*10fe0*/  MUFU.EX2 R134, R134 ;  /* 0x0000008600867308 */ /* 0x000fe20000000800 */
[----:B------:R-:W-:Y:S01]  /*10ff0*/  MOV R55, R9 ;  /* 0x0000000900377202 */ /* 0x000fe20000000f00 */
[----:B------:R-:W-:Y:S01]  /*11000*/  IMAD.MOV.U32 R9, RZ, RZ, R2 ;  /* 0x000000ffff097224 */ /* 0x000fe200078e0002 */
[----:B------:R-:W-:Y:S01]  /*11010*/  MOV R127, R240 ;  /* 0x000000f0007f7202 */ /* 0x000fe20000000f00 */
[----:B------:R3:W5:Y:S04]  /*11020*/  LDL.LU R233, [R1+0x158] ;  /* 0x0001580001e97983 */ /* 0x0007680000300800 */
[----:B------:R2:W-:Y:S01]  /*11030*/  MUFU.EX2 R240, R101 ;  /* 0x0000006500f07308 */ /* 0x0005e20000000800 */
[----:B------:R-:W-:Y:S01]  /*11040*/  MOV R119, R123 ;  /* 0x0000007b00777202 */ /* 0x000fe20000000f00 */
[----:B------:R-:W-:Y:S01]  /*11050*/  IMAD.MOV.U32 R49, RZ, RZ, R207 ;  /* 0x000000ffff317224 */ /* 0x000fe200078e00cf */
[----:B------:R-:W-:-:S02]  /*11060*/  MOV R123, R210 ;  /* 0x000000d2007b7202 */ /* 0x000fc40000000f00 */
[----:B------:R-:W-:-:S03]  /*11070*/  MOV R48, R187 ;  /* 0x000000bb00307202 */ /* 0x000fc60000000f00 */
[----:B------:R-:W-:Y:S01]  /*11080*/  MUFU.EX2 R205, R102 ;  /* 0x0000006600cd7308 */ /* 0x000fe20000000800 */
[----:B------:R-:W-:Y:S01]  /*11090*/  MOV R54, R28 ;  /* 0x0000001c00367202 */ /* 0x000fe20000000f00 */
[----:B------:R-:W-:Y:S01]  /*110a0*/  IMAD.MOV.U32 R2, RZ, RZ, R64 ;  /* 0x000000ffff027224 */ /* 0x000fe200078e0040 */
[----:B------:R-:W-:-:S05]  /*110b0*/  MOV R0, R67 ;  /* 0x0000004300007202 */ /* 0x000fca0000000f00 */
[----:B------:R-:W-:Y:S01]  /*110c0*/  MUFU.EX2 R244, R100 ;  /* 0x0000006400f47308 */ /* 0x000fe20000000800 */
[--C-:B--2---:R-:W-:Y:S01]  /*110d0*/  FFMA.FTZ R101, R213, UR20, -R8.reuse ;  /* 0x00000014d5657c23 */ /* 0x104fe20008010808 */
[----:B------:R-:W-:Y:S01]  /*110e0*/  MOV R51, R66 ;  /* 0x0000004200337202 */ /* 0x000fe20000000f00 */
[--C-:B------:R-:W-:Y:S01]  /*110f0*/  FFMA.FTZ R121, R121, UR20, -R8.reuse ;  /* 0x0000001479797c23 */ /* 0x100fe20008010808 */
[----:B------:R-:W-:Y:S01]  /*11100*/  FFMA.FTZ R127, R127, UR20, -R8 ;  /* 0x000000147f7f7c23 */ /* 0x000fe20008010808 */
[----:B------:R-:W-:Y:S01]  /*11110*/  FADD.FTZ R109, R53, R109 ;  /* 0x0000006d356d7221 */ /* 0x000fe20000010000 */
[----:B------:R3:W5:Y:S02]  /*11120*/  LDL.LU R232, [R1+0x154] ;  /* 0x0001540001e87983 */ /* 0x0007640000300800 */
[----:B------:R2:W-:Y:S01]  /*11130*/  MUFU.EX2 R213, R108 ;  /* 0x0000006c00d57308 */ /* 0x0005e20000000800 */
[----:B------:R-:W-:Y:S01]  /*11140*/  IMAD.MOV.U32 R28, RZ, RZ, R128 ;  /* 0x000000ffff1c7224 */ /* 0x000fe200078e0080 */
[----:B------:R-:W-:-:S06]  /*11150*/  MOV R128, R65 ;  /* 0x0000004100807202 */ /* 0x000fcc0000000f00 */
[----:B------:R-:W-:Y:S08]  /*11160*/  MUFU.EX2 R187, R31 ;  /* 0x0000001f00bb7308 */ /* 0x000ff00000000800 */
[----:B------:R-:W-:Y:S01]  /*11170*/  MUFU.EX2 R207, R30 ;  /* 0x0000001e00cf7308 */ /* 0x000fe20000000800 */
[----:B--2---:R-:W-:Y:S01]  /*11180*/  FFMA.FTZ R108, R58, UR20, -R8 ;  /* 0x000000143a6c7c23 */ /* 0x004fe20008010808 */
[----:B------:R-:W-:Y:S01]  /*11190*/  MOV R58, R59 ;  /* 0x0000003b003a7202 */ /* 0x000fe20000000f00 */
[----:B------:R-:W-:-:S05]  /*111a0*/  IMAD.MOV.U32 R59, RZ, RZ, R9 ;  /* 0x000000ffff3b7224 */ /* 0x000fca00078e0009 */
[----:B------:R-:W-:Y:S01]  /*111b0*/  MUFU.EX2 R210, R29 ;  /* 0x0000001d00d27308 */ /* 0x000fe20000000800 */
[C---:B-1----:R-:W-:Y:S01]  /*111c0*/  HMMA.16816.F32 R44, R4.reuse, R26, R32 ;  /* 0x0000001a042c723c */ /* 0x042fe20000001820 */
[--C-:B------:R-:W-:Y:S01]  /*111d0*/  FFMA.FTZ R2, R2, UR20, -R8.reuse ;  /* 0x0000001402027c23 */ /* 0x100fe20008010808 */
[--C-:B------:R-:W-:Y:S01]  /*111e0*/  FFMA.FTZ R0, R0, UR20, -R8.reuse ;  /* 0x0000001400007c23 */ /* 0x100fe20008010808 */
[--C-:B------:R-:W-:Y:S01]  /*111f0*/  FFMA.FTZ R100, R42, UR20, -R8.reuse ;  /* 0x000000142a647c23 */ /* 0x100fe20008010808 */
[--C-:B------:R-:W-:Y:S01]  /*11200*/  FFMA.FTZ R102, R43, UR20, -R8.reuse ;  /* 0x000000142b667c23 */ /* 0x100fe20008010808 */
[--C-:B------:R-:W-:Y:S01]  /*11210*/  FFMA.FTZ R119, R119, UR20, -R8.reuse ;  /* 0x0000001477777c23 */ /* 0x100fe20008010808 */
[--C-:B------:R-:W-:Y:S01]  /*11220*/  FFMA.FTZ R123, R123, UR20, -R8.reuse ;  /* 0x000000147b7b7c23 */ /* 0x100fe20008010808 */
[----:B------:R-:W1:Y:S01]  /*11230*/  MUFU.EX2 R9, R103 ;  /* 0x0000006700097308 */ /* 0x000e620000000800 */
[--C-:B------:R-:W-:Y:S01]  /*11240*/  FFMA.FTZ R32, R40, UR20, -R8.reuse ;  /* 0x0000001428207c23 */ /* 0x100fe20008010808 */
[--C-:B------:R-:W-:Y:S01]  /*11250*/  FFMA.FTZ R33, R41, UR20, -R8.reuse ;  /* 0x0000001429217c23 */ /* 0x100fe20008010808 */
[----:B------:R-:W-:Y:S01]  /*11260*/  FFMA.FTZ R128, R128, UR20, -R8 ;  /* 0x0000001480807c23 */ /* 0x000fe20008010808 */
[C---:B------:R-:W-:Y:S01]  /*11270*/  HMMA.16816.F32 R64, R4.reuse, R14, R36 ;  /* 0x0000000e0440723c */ /* 0x040fe20000001824 */
[----:B------:R3:W5:Y:S03]  /*11280*/  LDL.LU R231, [R1+0x150] ;  /* 0x0001500001e77983 */ /* 0x0007660000300800 */
[----:B------:R-:W2:Y:S01]  /*11290*/  MUFU.EX2 R8, R112 ;  /* 0x0000007000087308 */ /* 0x000ea20000000800 */
[----:B------:R3:W5:Y:S01]  /*112a0*/  LDL.LU R230, [R1+0x14c] ;  /* 0x00014c0001e67983 */ /* 0x0007620000300800 */
[----:B------:R-:W-:Y:S03]  /*112b0*/  HMMA.16816.F32 R60, R4, R24, R60 ;  /* 0x00000018043c723c */ /* 0x000fe6000000183c */
[----:B------:R3:W5:Y:S04]  /*112c0*/  LDL.LU R229, [R1+0x148] ;  /* 0x0001480001e57983 */ /* 0x0007680000300800 */
[----:B------:R-:W-:Y:S01]  /*112d0*/  FADD.FTZ R6, R49, R48 ;  /* 0x0000003031067221 */ /* 0x000fe20000010000 */
[----:B------:R-:W-:Y:S01]  /*112e0*/  FADD.FTZ R5, R51, R50 ;  /* 0x0000003233057221 */ /* 0x000fe20000010000 */
[----:B------:R-:W-:Y:S01]  /*112f0*/  FADD.FTZ R4, R52, R110 ;  /* 0x0000006e34047221 */ /* 0x000fe20000010000 */
[----:B-1----:R-:W-:Y:S01]  /*11300*/  F2FP.F16.F32.PACK_AB R7, R9, R213 ;  /* 0x000000d50907723e */ /* 0x002fe200000000ff */
[----:B------:R-:W-:Y:S01]  /*11310*/  FADD.FTZ R103, R54, R6 ;  /* 0x0000000636677221 */ /* 0x000fe20000010000 */
[----:B------:R-:W-:Y:S01]  /*11320*/  FADD.FTZ R35, R55, R5 ;  /* 0x0000000537237221 */ /* 0x000fe20000010000 */
[----:B------:R-:W-:Y:S01]  /*11330*/  FADD.FTZ R34, R56, R4 ;  /* 0x0000000438227221 */ /* 0x000fe20000010000 */
[----:B------:R-:W-:Y:S01]  /*11340*/  F2FP.F16.F32.PACK_AB R4, R240, R205 ;  /* 0x000000cdf004723e */ /* 0x000fe200000000ff */
[----:B------:R-:W-:Y:S01]  /*11350*/  MUFU.EX2 R32, R32 ;  /* 0x0000002000207308 */ /* 0x000fe20000000800 */
[----:B------:R-:W-:Y:S01]  /*11360*/  F2FP.F16.F32.PACK_AB R5, R210, R207 ;  /* 0x000000cfd205723e */ /* 0x000fe200000000ff */
[----:B------:R3:W5:Y:S01]  /*11370*/  LDL.LU R228, [R1+0x144] ;  /* 0x0001440001e47983 */ /* 0x0007620000300800 */
[----:B------:R-:W-:-:S02]  /*11380*/  F2FP.F16.F32.PACK_AB R6, R187, R244 ;  /* 0x000000f4bb06723e */ /* 0x000fc400000000ff */
[----:B------:R-:W-:Y:S01]  /*11390*/  MOV R110, R57 ;  /* 0x00000039006e7202 */ /* 0x000fe20000000f00 */
[----:B------:R3:W5:Y:S04]  /*113a0*/  LDL.LU R227, [R1+0x140] ;  /* 0x0001400001e37983 */ /* 0x0007680000300800 */
[C---:B------:R-:W-:Y:S01]  /*113b0*/  HMMA.16816.F32 R36, R4.reuse, R18, R72 ;  /* 0x000000120424723c */ /* 0x040fe20000001848 */
[----:B------:R1:W4:Y:S01]  /*113c0*/  MUFU.EX2 R75, R113 ;  /* 0x00000071004b7308 */ /* 0x0003220000000800 */
[----:B------:R3:W5:Y:S04]  /*113d0*/  LDL.LU R226, [R1+0x13c] ;  /* 0x00013c0001e27983 */ /* 0x0007680000300800 */
[C---:B------:R-:W-:Y:S06]  /*113e0*/  HMMA.16816.F32 R52, R4.reuse, R20, R104 ;  /* 0x000000140434723c */ /* 0x040fec0000001868 */
[----:B------:R-:W-:Y:S01]  /*113f0*/  HMMA.16816.F32 R48, R4, R22, R96 ;  /* 0x000000160430723c */ /* 0x000fe20000001860 */
[----:B------:R-:W-:Y:S01]  /*11400*/  MOV R107, R58 ;  /* 0x0000003a006b7202 */ /* 0x000fe20000000f00 */
[----:B------:R-:W-:Y:S01]  /*11410*/  IMAD.MOV.U32 R104, RZ, RZ, R59 ;  /* 0x000000ffff687224 */ /* 0x000fe200078e003b */
[----:B------:R-:W-:-:S02]  /*11420*/  MOV R105, R9 ;  /* 0x0000000900697202 */ /* 0x000fc40000000f00 */
[----:B-1----:R-:W-:Y:S02]  /*11430*/  MOV R113, R181 ;  /* 0x000000b500717202 */ /* 0x002fe40000000f00 */
[----:B------:R-:W-:Y:S01]  /*11440*/  IMAD.MOV.U32 R96, RZ, RZ, R28 ;  /* 0x000000ffff607224 */ /* 0x000fe200078e001c */
[----:B------:R2:W-:Y:S01]  /*11450*/  MUFU.EX2 R181, R111 ;  /* 0x0000006f00b57308 */ /* 0x0005e20000000800 */
[----:B------:R-:W-:Y:S01]  /*11460*/  MOV R106, R11 ;  /* 0x0000000b006a7202 */ /* 0x000fe20000000f00 */
[C---:B------:R-:W-:Y:S01]  /*11470*/  HMMA.16816.F32 R40, R4.reuse, R16, R68 ;  /* 0x000000100428723c */ /* 0x040fe20000001844 */
[----:B------:R-:W-:Y:S01]  /*11480*/  MOV R98, R10 ;  /* 0x0000000a00627202 */ /* 0x000fe20000000f00 */
[----:B------:R-:W1:Y:S04]  /*11490*/  LDSM.16.MT88.4 R16, [R216+0x9800] ;  /* 0x00980000d810783b */ /* 0x000e680000004200 */
[C---:B------:R-:W-:Y:S01]  /*114a0*/  HMMA.16816.F32 R20, R4.reuse, R12, R84 ;  /* 0x0000000c0414723c */ /* 0x040fe20000001854 */
[----:B------:R-:W-:Y:S05]  /*114b0*/  LDSM.16.MT88.4 R28, [R218+0x9800] ;  /* 0x00980000da1c783b */ /* 0x000fea0000004200 */
[----:B------:R-:W-:Y:S01]  /*114c0*/  HMMA.16816.F32 R56, R4, R14, R92 ;  /* 0x0000000e0438723c */ /* 0x000fe2000000185c */
[----:B------:R-:W3:Y:S01]  /*114d0*/  LDSM.16.MT88.4 R12, [R219+0x9800] ;  /* 0x00980000db0c783b */ /* 0x000ee20000004200 */
[----:B--2---:R-:W-:-:S03]  /*114e0*/  MOV R111, R8 ;  /* 0x00000008006f7202 */ /* 0x004fc60000000f00 */
[----:B------:R-:W2:Y:S01]  /*114f0*/  LDSM.16.MT88.4 R8, [R217+0x9800] ;  /* 0x00980000d908783b */ /* 0x000ea20000004200 */
[----:B------:R-:W-:Y:S01]  /*11500*/  MOV R97, R248 ;  /* 0x000000f800617202 */ /* 0x000fe20000000f00 */
[----:B------:R-:W-:Y:S01]  /*11510*/  IMAD.MOV.U32 R99, RZ, RZ, R186 ;  /* 0x000000ffff637224 */ /* 0x000fe200078e00ba */
[----:B------:R-:W-:Y:S08]  /*11520*/  MUFU.EX2 R248, R3 ;  /* 0x0000000300f87308 */ /* 0x000ff00000000800 */
[----:B------:R-:W1:Y:S08]  /*11530*/  MUFU.EX2 R186, R2 ;  /* 0x0000000200ba7308 */ /* 0x000e700000000800 */
[----:B------:R-:W3:Y:S01]  /*11540*/  MUFU.EX2 R112, R0 ;  /* 0x0000000000707308 */ /* 0x000ee20000000800 */
[----:B------:R-:W-:Y:S07]  /*11550*/  HMMA.16816.F32 R68, R4, R24, R140 ;  /* 0x000000180444723c */ /* 0x000fee000000188c */
[----:B----4-:R-:W-:-:S02]  /*11560*/  IMAD.MOV.U32 R142, RZ, RZ, R75 ;  /* 0x000000ffff8e7224 */ /* 0x010fc400078e004b */
[----:B------:R-:W-:Y:S01]  /*11570*/  HMMA.16816.F32 R72, R4, R26, R136 ;  /* 0x0000001a0448723c */ /* 0x000fe20000001888 */
[----:B------:R-:W-:Y:S06]  /*11580*/  MUFU.EX2 R202, R202 ;  /* 0x000000ca00ca7308 */ /* 0x000fec0000000800 */
[----:B------:R-:W-:Y:S01]  /*11590*/  MOV R137, R111 ;  /* 0x0000006f00897202 */ /* 0x000fe20000000f00 */
[----:B------:R-:W-:Y:S01]  /*115a0*/  IMAD.MOV.U32 R139, RZ, RZ, R32 ;  /* 0x000000ffff8b7224 */ /* 0x000fe200078e0020 */
[----:B------:R-:W-:Y:S01]  /*115b0*/  MOV R111, R113 ;  /* 0x00000071006f7202 */ /* 0x000fe20000000f00 */
[----:B------:R-:W-:Y:S01]  /*115c0*/  IMAD.MOV.U32 R27, RZ, RZ, R104 ;  /* 0x000000ffff1b7224 */ /* 0x000fe200078e0068 */
[----:B------:R-:W-:Y:S01]  /*115d0*/  MOV R26, R105 ;  /* 0x00000069001a7202 */ /* 0x000fe20000000f00 */
[----:B------:R-:W-:Y:S01]  /*115e0*/  MUFU.EX2 R113, R162 ;  /* 0x000000a200717308 */ /* 0x000fe20000000800 */
[----:B------:R-:W-:-:S02]  /*115f0*/  MOV R138, R114 ;  /* 0x00000072008a7202 */ /* 0x000fc40000000f00 */
[----:B------:R-:W-:-:S05]  /*11600*/  F2FP.F16.F32.PACK_AB R4, R137, R142 ;  /* 0x0000008e8904723e */ /* 0x000fca00000000ff */
[----:B------:R-:W-:Y:S01]  /*11610*/  MUFU.EX2 R104, R145 ;  /* 0x0000009100687308 */ /* 0x000fe20000000800 */
[----:B-1----:R-:W-:Y:S02]  /*11620*/  F2FP.F16.F32.PACK_AB R5, R186, R248 ;  /* 0x000000f8ba05723e */ /* 0x002fe400000000ff */
[----:B------:R-:W-:-:S05]  /*11630*/  F2FP.F16.F32.PACK_AB R6, R138, R181 ;  /* 0x000000b58a06723e */ /* 0x000fca00000000ff */
[----:B------:R-:W1:Y:S01]  /*11640*/  MUFU.EX2 R105, R144 ;  /* 0x0000009000697308 */ /* 0x000e620000000800 */
[----:B---3--:R-:W-:Y:S02]  /*11650*/  F2FP.F16.F32.PACK_AB R7, R139, R112 ;  /* 0x000000708b07723e */ /* 0x008fe400000000ff */
[----:B------:R-:W-:Y:S01]  /*11660*/  MOV R3, R252 ;  /* 0x000000fc00037202 */ /* 0x000fe20000000f00 */
[----:B------:R-:W-:Y:S01]  /*11670*/  IMAD.MOV.U32 R143, RZ, RZ, R97 ;  /* 0x000000ffff8f7224 */ /* 0x000fe200078e0061 */
[----:B------:R-:W-:Y:S02]  /*11680*/  MOV R32, R96 ;  /* 0x0000006000207202 */ /* 0x000fe40000000f00 */
[----:B------:R-:W-:Y:S01]  /*11690*/  MOV R140, R98 ;  /* 0x00000062008c7202 */ /* 0x000fe20000000f00 */
[----:B------:R-:W-:Y:S01]  /*116a0*/  HMMA.16816.F32 R172, R4, R16, R172 ;  /* 0x0000001004ac723c */ /* 0x000fe200000018ac */
[----:B------:R-:W-:-:S05]  /*116b0*/  MOV R24, R99 ;  /* 0x0000006300187202 */ /* 0x000fca0000000f00 */
[C---:B------:R-:W-:Y:S06]  /*116c0*/  HMMA.16816.F32 R168, R4.reuse, R18, R168 ;  /* 0x0000001204a8723c */ /* 0x040fec00000018a8 */
[C---:B------:R-:W-:Y:S06]  /*116d0*/  HMMA.16816.F32 R88, R4.reuse, R12, R88 ;  /* 0x0000000c0458723c */ /* 0x040fec0000001858 */
[C---:B------:R-:W-:Y:S06]  /*116e0*/  HMMA.16816.F32 R80, R4.reuse, R14, R80 ;  /* 0x0000000e0450723c */ /* 0x040fec0000001850 */
[C---:B--2---:R-:W-:Y:S06]  /*116f0*/  HMMA.16816.F32 R76, R4.reuse, R8, R76 ;  /* 0x00000008044c723c */ /* 0x044fec000000184c */
[C---:B------:R-:W-:Y:S06]  /*11700*/  HMMA.16816.F32 R92, R4.reuse, R10, R64 ;  /* 0x0000000a045c723c */ /* 0x040fec0000001840 */
[C---:B------:R-:W-:Y:S06]  /*11710*/  HMMA.16816.F32 R96, R4.reuse, R28, R60 ;  /* 0x0000001c0460723c */ /* 0x040fec000000183c */
[----:B------:R-:W-:Y:S01]  /*11720*/  HMMA.16816.F32 R84, R4, R30, R44 ;  /* 0x0000001e0454723c */ /* 0x000fe2000000182c */
[----:B------:R-:W-:-:S06]  /*11730*/  IMAD.MOV.U32 R66, RZ, RZ, R107 ;  /* 0x000000ffff427224 */ /* 0x000fcc00078e006b */
[----:B------:R-:W-:Y:S01]  /*11740*/  FADD.FTZ R4, R3, R109 ;  /* 0x0000006d03047221 */ /* 0x000fe20000010000 */
[----:B-1----:R-:W-:Y:S02]  /*11750*/  F2FP.F16.F32.PACK_AB R5, R105, R104 ;  /* 0x000000686905723e */ /* 0x002fe400000000ff */
[----:B------:R-:W-:Y:S01]  /*11760*/  F2FP.F16.F32.PACK_AB R6, R113, R203 ;  /* 0x000000cb7106723e */ /* 0x000fe200000000ff */
[----:B------:R-:W-:Y:S01]  /*11770*/  FADD.FTZ R64, R222, R4 ;  /* 0x00000004de407221 */ /* 0x000fe20000010000 */
[----:B------:R-:W-:Y:S02]  /*11780*/  F2FP.F16.F32.PACK_AB R4, R204, R206 ;  /* 0x000000cecc04723e */ /* 0x000fe400000000ff */
[----:B------:R-:W-:Y:S02]  /*11790*/  F2FP.F16.F32.PACK_AB R7, R202, R134 ;  /* 0x00000086ca07723e */ /* 0x000fe400000000ff */
[----:B------:R-:W-:Y:S01]  /*117a0*/  MOV R67, R106 ;  /* 0x0000006a00437202 */ /* 0x000fe20000000f00 */
[----:B------:R-:W-:Y:S01]  /*117b0*/  IMAD.MOV.U32 R65, RZ, RZ, R66 ;  /* 0x000000ffff417224 */ /* 0x000fe200078e0042 */
[----:B------:R-:W-:Y:S01]  /*117c0*/  MOV R25, R250 ;  /* 0x000000fa00197202 */ /* 0x000fe20000000f00 */
[----:B------:R1:W-:Y:S01]  /*117d0*/  MUFU.EX2 R114, R161 ;  /* 0x000000a100727308 */ /* 0x0003e20000000800 */
[----:B------:R-:W-:Y:S01]  /*117e0*/  MOV R66, R67 ;  /* 0x0000004300427202 */ /* 0x000fe20000000f00 */
[----:B------:R-:W-:Y:S01]  /*117f0*/  IMAD.MOV.U32 R162, RZ, RZ, R142 ;  /* 0x000000ffffa27224 */ /* 0x000fe200078e008e */
[----:B------:R-:W-:Y:S01]  /*11800*/  MOV R67, R140 ;  /* 0x0000008c00437202 */ /* 0x000fe20000000f00 */
[C---:B------:R-:W-:Y:S01]  /*11810*/  HMMA.16816.F32 R60, R4.reuse, R16, R52 ;  /* 0x00000010043c723c */ /* 0x040fe20000001834 */
[----:B------:R-:W-:Y:S01]  /*11820*/  MOV R140, R143 ;  /* 0x0000008f008c7202 */ /* 0x000fe20000000f00 */
[----:B------:R-:W-:Y:S01]  /*11830*/  FADD.FTZ R2, R224, R35 ;  /* 0x00000023e0027221 */ /* 0x000fe20000010000 */
[----:B------:R-:W-:Y:S01]  /*11840*/  FADD.FTZ R0, R223, R34 ;  /* 0x00000022df007221 */ /* 0x000fe20000010000 */
[----:B------:R-:W2:Y:S01]  /*11850*/  MUFU.EX2 R106, R150 ;  /* 0x00000096006a7308 */ /* 0x000ea20000000800 */
[----:B------:R-:W-:Y:S01]  /*11860*/  MOV R142, R32 ;  /* 0x00000020008e7202 */ /* 0x000fe20000000f00 */
[----:B------:R-:W-:Y:S01]  /*11870*/  IMAD.MOV.U32 R143, RZ, RZ, R111 ;  /* 0x000000ffff8f7224 */ /* 0x000fe200078e006f */
[----:B------:R-:W-:Y:S01]  /*11880*/  HMMA.16816.F32 R52, R4, R18, R48 ;  /* 0x000000120434723c */ /* 0x000fe20000001830 */
[----:B------:R-:W3:Y:S01]  /*11890*/  LDSM.16.MT88.4 R16, [R217+0xa000] ;  /* 0x00a00000d910783b */ /* 0x000ee20000004200 */
[----:B-1----:R-:W-:-:S03]  /*118a0*/  MOV R161, R112 ;  /* 0x0000007000a17202 */ /* 0x002fc60000000f00 */
[----:B------:R1:W4:Y:S01]  /*118b0*/  MUFU.EX2 R250, R160 ;  /* 0x000000a000fa7308 */ /* 0x0003220000000800 */
[----:B------:R-:W-:Y:S07]  /*118c0*/  HMMA.16816.F32 R48, R4, R14, R36 ;  /* 0x0000000e0430723c */ /* 0x000fee0000001824 */
[----:B------:R2:W-:Y:S08]  /*118d0*/  MUFU.EX2 R112, R33 ;  /* 0x0000002100707308 */ /* 0x0005f00000000800 */
[----:B------:R4:W-:Y:S01]  /*118e0*/  MUFU.EX2 R252, R159 ;  /* 0x0000009f00fc7308 */ /* 0x0009e20000000800 */
[----:B-1----:R-:W-:-:S07]  /*118f0*/  MOV R160, R26 ;  /* 0x0000001a00a07202 */ /* 0x002fce0000000f00 */
[----:B------:R1:W3:Y:S01]  /*11900*/  MUFU.EX2 R136, R158 ;  /* 0x0000009e00887308 */ /* 0x0002e20000000800 */
[----:B--2---:R-:W-:Y:S01]  /*11910*/  HMMA.16816.F32 R32, R4, R12, R40 ;  /* 0x0000000c0420723c */ /* 0x004fe20000001828 */
[----:B------:R-:W2:Y:S06]  /*11920*/  LDSM.16.MT88.4 R12, [R218+0xa000] ;  /* 0x00a00000da0c783b */ /* 0x000eac0000004200 */
[----:B------:R3:W-:Y:S01]  /*11930*/  MUFU.EX2 R111, R100 ;  /* 0x00000064006f7308 */ /* 0x0007e20000000800 */
[----:B----4-:R-:W-:Y:S01]  /*11940*/  MOV R159, R24 ;  /* 0x00000018009f7202 */ /* 0x010fe20000000f00 */
[----:B-1----:R-:W-:Y:S01]  /*11950*/  IMAD.MOV.U32 R158, RZ, RZ, R27 ;  /* 0x000000ffff9e7224 */ /* 0x002fe200078e001b */
[----:B---3--:R-:W-:-:S02]  /*11960*/  MOV R100, R25 ;  /* 0x0000001900647202 */ /* 0x008fc40000000f00 */
[----:B------:R-:W1:Y:S01]  /*11970*/  LDSM.16.MT88.4 R24, [R216+0xa000] ;  /* 0x00a00000d818783b */ /* 0x000e620000004200 */
[----:B------:R-:W-:Y:S01]  /*11980*/  HMMA.16816.F32 R44, R4, R8, R20 ;  /* 0x00000008042c723c */ /* 0x000fe20000001814 */
[----:B------:R-:W-:Y:S01]  /*11990*/  IMAD.MOV.U32 R145, RZ, RZ, R106 ;  /* 0x000000ffff917224 */ /* 0x000fe200078e006a */
[----:B------:R-:W-:Y:S01]  /*119a0*/  MUFU.EX2 R124, R124 ;  /* 0x0000007c007c7308 */ /* 0x000fe20000000800 */
[----:B------:R-:W3:Y:S04]  /*119b0*/  LDSM.16.MT88.4 R20, [R219+0xa000] ;  /* 0x00a00000db14783b */ /* 0x000ee80000004200 */
[----:B------:R-:W-:-:S03]  /*119c0*/  IMAD.MOV.U32 R9, RZ, RZ, R110 ;  /* 0x000000ffff097224 */ /* 0x000fc600078e006e */
[----:B------:R-:W4:Y:S01]  /*119d0*/  MUFU.EX2 R126, R126 ;  /* 0x0000007e007e7308 */ /* 0x000f220000000800 */
[----:B------:R-:W-:-:S07]  /*119e0*/  FADD.FTZ R3, R225, R103 ;  /* 0x00000067e1037221 */ /* 0x000fce0000010000 */
[----:B------:R-:W-:Y:S08]  /*119f0*/  MUFU.EX2 R125, R125 ;  /* 0x0000007d007d7308 */ /* 0x000ff00000000800 */
[----:B------:R-:W2:Y:S08]  /*11a00*/  MUFU.EX2 R129, R129 ;  /* 0x0000008100817308 */ /* 0x000eb00000000800 */
[----:B------:R-:W-:Y:S08]  /*11a10*/  MUFU.EX2 R110, R101 ;  /* 0x00000065006e7308 */ /* 0x000ff00000000800 */
[----:B------:R-:W1:Y:S08]  /*11a20*/  MUFU.EX2 R106, R102 ;  /* 0x00000066006a7308 */ /* 0x000e700000000800 */
[----:B------:R-:W-:Y:S08]  /*11a30*/  MUFU.EX2 R200, R200 ;  /* 0x000000c800c87308 */ /* 0x000ff00000000800 */
[----:B------:R-:W-:Y:S08]  /*11a40*/  MUFU.EX2 R133, R133 ;  /* 0x0000008500857308 */ /* 0x000ff00000000800 */
[----:B------:R-:W-:Y:S08]  /*11a50*/  MUFU.EX2 R130, R130 ;  /* 0x0000008200827308 */ /* 0x000ff00000000800 */
[----:B------:R-:W3:Y:S01]  /*11a60*/  MUFU.EX2 R132, R132 ;  /* 0x0000008400847308 */ /* 0x000ee20000000800 */
[----:B------:R-:W-:Y:S01]  /*11a70*/  FADD.FTZ R3, R180, R3 ;  /* 0x00000003b4037221 */ /* 0x000fe20000010000 */
[----:B------:R-:W-:Y:S01]  /*11a80*/  HMMA.16816.F32 R36, R4, R10, R56 ;  /* 0x0000000a0424723c */ /* 0x000fe20000001838 */
[----:B------:R-:W-:Y:S01]  /*11a90*/  FADD.FTZ R8, R179, R64 ;  /* 0x00000040b3087221 */ /* 0x000fe20000010000 */
[----:B------:R-:W-:Y:S01]  /*11aa0*/  FADD.FTZ R2, R178, R2 ;  /* 0x00000002b2027221 */ /* 0x000fe20000010000 */
[----:B------:R-:W-:-:S03]  /*11ab0*/  FADD.FTZ R3, R185, R3 ;  /* 0x00000003b9037221 */ /* 0x000fc60000010000 */
[C---:B------:R-:W-:Y:S01]  /*11ac0*/  HMMA.16816.F32 R40, R4.reuse, R30, R72 ;  /* 0x0000001e0428723c */ /* 0x040fe20000001848 */
[----:B------:R-:W-:Y:S01]  /*11ad0*/  MOV R10, R182 ;  /* 0x000000b6000a7202 */ /* 0x000fe20000000f00 */
[----:B------:R3:W3:Y:S01]  /*11ae0*/  MUFU.EX2 R107, R155 ;  /* 0x0000009b006b7308 */ /* 0x0006e20000000800 */
[----:B------:R-:W-:Y:S01]  /*11af0*/  MOV R11, R158 ;  /* 0x0000009e000b7202 */ /* 0x000fe20000000f00 */
[----:B------:R-:W-:Y:S01]  /*11b00*/  FADD.FTZ R64, R215, R8 ;  /* 0x00000008d7407221 */ /* 0x000fe20000010000 */
[----:B------:R-:W-:Y:S01]  /*11b10*/  MOV R144, R159 ;  /* 0x0000009f00907202 */ /* 0x000fe20000000f00 */
[----:B------:R-:W-:Y:S01]  /*11b20*/  HMMA.16816.F32 R56, R4, R28, R68 ;  /* 0x0000001c0438723c */ /* 0x000fe20000001844 */
[----:B------:R-:W-:Y:S01]  /*11b30*/  FADD.FTZ R3, R10, R3 ;  /* 0x000000030a037221 */ /* 0x000fe20000010000 */
[----:B------:R-:W-:Y:S02]  /*11b40*/  F2FP.F16.F32.PACK_AB R8, R250, R114 ;  /* 0x00000072fa08723e */ /* 0x000fe400000000ff */
[----:B------:R-:W-:Y:S01]  /*11b50*/  MUFU.EX2 R141, R154 ;  /* 0x0000009a008d7308 */ /* 0x000fe20000000800 */
[----:B------:R-:W-:Y:S01]  /*11b60*/  F2FP.F16.F32.PACK_AB R10, R136, R252 ;  /* 0x000000fc880a723e */ /* 0x000fe200000000ff */
[----:B------:R-:W-:Y:S01]  /*11b70*/  FADD.FTZ R2, R184, R2 ;  /* 0x00000002b8027221 */ /* 0x000fe20000010000 */
[----:B----4-:R-:W-:Y:S01]  /*11b80*/  F2FP.F16.F32.PACK_AB R4, R126, R124 ;  /* 0x0000007c7e04723e */ /* 0x010fe200000000ff */
[----:B------:R-:W-:Y:S01]  /*11b90*/  LDSM.16.MT88.4 R28, [R217+0xa800] ;  /* 0x00a80000d91c783b */ /* 0x000fe20000004200 */
[----:B------:R-:W-:-:S02]  /*11ba0*/  F2FP.F16.F32.PACK_AB R5, R111, R112 ;  /* 0x000000706f05723e */ /* 0x000fc400000000ff */
[----:B--2---:R-:W-:Y:S01]  /*11bb0*/  F2FP.F16.F32.PACK_AB R6, R129, R125 ;  /* 0x0000007d8106723e */ /* 0x004fe200000000ff */
[----:B------:R2:W-:Y:S01]  /*11bc0*/  MUFU.EX2 R101, R164 ;  /* 0x000000a400657308 */ /* 0x0005e20000000800 */
[----:B-1----:R-:W-:-:S07]  /*11bd0*/  F2FP.F16.F32.PACK_AB R7, R106, R110 ;  /* 0x0000006e6a07723e */ /* 0x002fce00000000ff */
[----:B------:R-:W-:Y:S01]  /*11be0*/  MUFU.EX2 R201, R201 ;  /* 0x000000c900c97308 */ /* 0x000fe20000000800 */
[----:B---3--:R-:W-:-:S07]  /*11bf0*/  MOV R155, R187 ;  /* 0x000000bb009b7202 */ /* 0x008fce0000000f00 */
[----:B------:R-:W1:Y:S01]  /*11c00*/  MUFU.EX2 R131, R131 ;  /* 0x0000008300837308 */ /* 0x000e620000000800 */
[----:B--2---:R-:W-:-:S07]  /*11c10*/  MOV R164, R11 ;  /* 0x0000000b00a47202 */ /* 0x004fce0000000f00 */
[----:B------:R-:W-:Y:S01]  /*11c20*/  MUFU.EX2 R108, R108 ;  /* 0x0000006c006c7308 */ /* 0x000fe20000000800 */
[----:B------:R-:W-:-:S07]  /*11c30*/  F2FP.F16.F32.PACK_AB R11, R132, R130 ;  /* 0x00000082840b723e */ /* 0x000fce00000000ff */
[----:B------:R-:W2:Y:S01]  /*11c40*/  MUFU.EX2 R119, R119 ;  /* 0x0000007700777308 */ /* 0x000ea20000000800 */
[----:B------:R-:W-:-:S07]  /*11c50*/  MOV R158, R186 ;  /* 0x000000ba009e7202 */ /* 0x000fce0000000f00 */
[----:B------:R-:W-:Y:S01]  /*11c60*/  MUFU.EX2 R122, R122 ;  /* 0x0000007a007a7308 */ /* 0x000fe20000000800 */
[C---:B------:R-:W-:Y:S07]  /*11c70*/  HMMA.16816.F32 R184, R4.reuse, R16, R76 ;  /* 0x0000001004b8723c */ /* 0x040fee000000184c */
[----:B------:R-:W-:Y:S08]  /*11c80*/  MUFU.EX2 R121, R121 ;  /* 0x0000007900797308 */ /* 0x000ff00000000800 */
[----:B------:R-:W-:Y:S08]  /*11c90*/  MUFU.EX2 R157, R157 ;  /* 0x0000009d009d7308 */ /* 0x000ff00000000800 */
[----:B------:R-:W-:Y:S01]  /*11ca0*/  MUFU.EX2 R156, R156 ;  /* 0x0000009c009c7308 */ /* 0x000fe20000000800 */
[----:B------:R-:W-:Y:S01]  /*11cb0*/  FADD.FTZ R0, R177, R0 ;  /* 0x00000000b1007221 */ /* 0x000fe20000010000 */
[----:B------:R3:W5:Y:S06]  /*11cc0*/  LDL.LU R225, [R1+0x138] ;  /* 0x0001380001e17983 */ /* 0x00076c0000300800 */
[----:B------:R4:W-:Y:S01]  /*11cd0*/  MUFU.EX2 R103, R165 ;  /* 0x000000a500677308 */ /* 0x0009e20000000800 */
[C---:B------:R-:W-:Y:S06]  /*11ce0*/  HMMA.16816.F32 R76, R4.reuse, R14, R84 ;  /* 0x0000000e044c723c */ /* 0x040fec0000001854 */
[C---:B------:R-:W-:Y:S06]  /*11cf0*/  HMMA.16816.F32 R172, R4.reuse, R24, R172 ;  /* 0x0000001804ac723c */ /* 0x040fec00000018ac */
[C---:B------:R-:W-:Y:S01]  /*11d00*/  HMMA.16816.F32 R168, R4.reuse, R26, R168 ;  /* 0x0000001a04a8723c */ /* 0x040fe200000018a8 */
[----:B------:R-:W-:Y:S01]  /*11d10*/  IMAD.MOV.U32 R154, RZ, RZ, R66 ;  /* 0x000000ffff9a7224 */ /* 0x000fe200078e0042 */
[----:B------:R-:W-:Y:S01]  /*11d20*/  MOV R150, R107 ;  /* 0x0000006b00967202 */ /* 0x000fe20000000f00 */
[----:B------:R-:W-:Y:S01]  /*11d30*/  IMAD.MOV.U32 R159, RZ, RZ, R183 ;  /* 0x000000ffff9f7224 */ /* 0x000fe200078e00b7 */
[----:B------:R-:W-:Y:S01]  /*11d40*/  MUFU.EX2 R102, R176 ;  /* 0x000000b000667308 */ /* 0x000fe20000000800 */
[----:B----4-:R-:W-:Y:S01]  /*11d50*/  IMAD.MOV.U32 R165, RZ, RZ, R9 ;  /* 0x000000ffffa57224 */ /* 0x010fe200078e0009 */
[----:B------:R-:W-:Y:S01]  /*11d60*/  F2FP.F16.F32.PACK_AB R9, R133, R200 ;  /* 0x000000c88509723e */ /* 0x000fe200000000ff */
[----:B------:R-:W-:Y:S05]  /*11d70*/  HMMA.16816.F32 R72, R4, R18, R92 ;  /* 0x000000120448723c */ /* 0x000fea000000185c */
[----:B------:R-:W-:Y:S01]  /*11d80*/  MUFU.EX2 R153, R153 ;  /* 0x0000009900997308 */ /* 0x000fe20000000800 */
[C---:B------:R-:W-:Y:S07]  /*11d90*/  HMMA.16816.F32 R68, R8.reuse, R24, R60 ;  /* 0x000000180844723c */ /* 0x040fee000000183c */
[----:B------:R-:W-:Y:S01]  /*11da0*/  MUFU.EX2 R152, R152 ;  /* 0x0000009800987308 */ /* 0x000fe20000000800 */
[----:B------:R-:W-:Y:S01]  /*11db0*/  HMMA.16816.F32 R84, R8, R26, R52 ;  /* 0x0000001a0854723c */ /* 0x000fe20000001834 */
[----:B------:R-:W4:Y:S01]  /*11dc0*/  LDSM.16.MT88.4 R24, [R216+0xa800] ;  /* 0x00a80000d818783b */ /* 0x000f220000004200 */
[----:B------:R-:W-:Y:S01]  /*11dd0*/  MOV R66, R181 ;  /* 0x000000b500427202 */ /* 0x000fe20000000f00 */
[----:B------:R-:W-:-:S02]  /*11de0*/  FADD.FTZ R0, R238, R0 ;  /* 0x00000000ee007221 */ /* 0x000fc40000010000 */
[----:B------:R3:W5:Y:S01]  /*11df0*/  LDL.LU R224, [R1+0x134] ;  /* 0x0001340001e07983 */ /* 0x0007620000300800 */
[C---:B------:R-:W-:Y:S01]  /*11e00*/  HMMA.16816.F32 R180, R4.reuse, R20, R88 ;  /* 0x0000001404b4723c */ /* 0x040fe20000001858 */
[----:B------:R1:W-:Y:S02]  /*11e10*/  MUFU.EX2 R107, R163 ;  /* 0x000000a3006b7308 */ /* 0x0003e40000000800 */
[----:B------:R3:W5:Y:S03]  /*11e20*/  LDL.LU R223, [R1+0x130] ;  /* 0x0001300001df7983 */ /* 0x0007660000300800 */
[----:B------:R-:W-:Y:S01]  /*11e30*/  HMMA.16816.F32 R88, R4, R12, R96 ;  /* 0x0000000c0458723c */ /* 0x000fe20000001860 */
[----:B------:R3:W5:Y:S02]  /*11e40*/  LDL.LU R222, [R1+0x12c] ;  /* 0x00012c0001de7983 */ /* 0x0007640000300800 */
[----:B------:R-:W-:Y:S03]  /*11e50*/  MUFU.EX2 R97, R188 ;  /* 0x000000bc00617308 */ /* 0x000fe60000000800 */
[----:B------:R-:W-:Y:S01]  /*11e60*/  HMMA.16816.F32 R52, R8, R16, R44 ;  /* 0x000000100834723c */ /* 0x000fe2000000182c */
[----:B-1----:R-:W-:-:S04]  /*11e70*/  MOV R163, R100 ;  /* 0x0000006400a37202 */ /* 0x002fc80000000f00 */
[----:B------:R-:W1:Y:S01]  /*11e80*/  MUFU.EX2 R100, R166 ;  /* 0x000000a600647308 */ /* 0x000e620000000800 */
[C---:B------:R-:W-:Y:S01]  /*11e90*/  HMMA.16816.F32 R60, R8.reuse, R20, R32 ;  /* 0x00000014083c723c */ /* 0x040fe20000001820 */
[----:B------:R-:W3:Y:S05]  /*11ea0*/  LDSM.16.MT88.4 R32, [R219+0xa800] ;  /* 0x00a80000db20783b */ /* 0x000eea0000004200 */
[----:B------:R-:W-:Y:S01]  /*11eb0*/  HMMA.16816.F32 R44, R8, R18, R36 ;  /* 0x00000012082c723c */ /* 0x000fe20000001824 */
[----:B------:R-:W3:Y:S05]  /*11ec0*/  LDSM.16.MT88.4 R36, [R218+0xa800] ;  /* 0x00a80000da24783b */ /* 0x000eea0000004200 */
[----:B------:R-:W-:Y:S06]  /*11ed0*/  HMMA.16816.F32 R176, R4, R22, R80 ;  /* 0x0000001604b0723c */ /* 0x000fec0000001850 */
[C---:B------:R-:W-:Y:S01]  /*11ee0*/  HMMA.16816.F32 R40, R8.reuse, R14, R40 ;  /* 0x0000000e0828723c */ /* 0x040fe20000001828 */
[----:B------:R-:W-:Y:S01]  /*11ef0*/  MUFU.EX2 R93, R189 ;  /* 0x000000bd005d7308 */ /* 0x000fe20000000800 */
[----:B------:R-:W-:Y:S04]  /*11f00*/  LDSM.16.MT88.4 R16, [R219+0xb000] ;  /* 0x00b00000db10783b */ /* 0x000fe80000004200 */
[C---:B------:R-:W-:Y:S01]  /*11f10*/  HMMA.16816.F32 R80, R8.reuse, R22, R48 ;  /* 0x000000160850723c */ /* 0x040fe20000001830 */
[----:B------:R-:W-:Y:S01]  /*11f20*/  F2FP.F16.F32.PACK_AB R4, R131, R201 ;  /* 0x000000c98304723e */ /* 0x000fe200000000ff */
[----:B------:R-:W3:Y:S04]  /*11f30*/  LDSM.16.MT88.4 R20, [R216+0xb000] ;  /* 0x00b00000d814783b */ /* 0x000ee80000004200 */
[----:B------:R-:W-:Y:S01]  /*11f40*/  HMMA.16816.F32 R48, R8, R12, R56 ;  /* 0x0000000c0830723c */ /* 0x000fe20000001838 */
[----:B--2---:R-:W-:Y:S01]  /*11f50*/  F2FP.F16.F32.PACK_AB R5, R119, R108 ;  /* 0x0000006c7705723e */ /* 0x004fe200000000ff */
[----:B------:R-:W2:Y:S01]  /*11f60*/  MUFU.EX2 R94, R190 ;  /* 0x000000be005e7308 */ /* 0x000ea20000000800 */
[----:B-1----:R-:W-:Y:S01]  /*11f70*/  F2FP.F16.F32.PACK_AB R6, R97, R100 ;  /* 0x000000646106723e */ /* 0x002fe200000000ff */
[----:B------:R-:W1:Y:S03]  /*11f80*/  LDSM.16.MT88.4 R12, [R217+0xb000] ;  /* 0x00b00000d90c783b */ /* 0x000e660000004200 */
[----:B------:R-:W-:Y:S01]  /*11f90*/  FADD.FTZ R8, R163, R3 ;  /* 0x00000003a3087221 */ /* 0x000fe20000010000 */
[----:B------:R-:W-:-:S02]  /*11fa0*/  F2FP.F16.F32.PACK_AB R7, R121, R122 ;  /* 0x0000007a7907723e */ /* 0x000fc400000000ff */
[----:B------:R-:W-:Y:S01]  /*11fb0*/  F2FP.F16.F32.PACK_AB R9, R102, R101 ;  /* 0x000000656609723e */ /* 0x000fe200000000ff */
[----:B------:R-:W-:Y:S01]  /*11fc0*/  FADD.FTZ R56, R205, R8 ;  /* 0x00000008cd387221 */ /* 0x000fe20000010000 */
[----:B------:R-:W-:Y:S02]  /*11fd0*/  F2FP.F16.F32.PACK_AB R8, R156, R157 ;  /* 0x0000009d9c08723e */ /* 0x000fe400000000ff */
[----:B------:R-:W-:Y:S02]  /*11fe0*/  F2FP.F16.F32.PACK_AB R10, R141, R150 ;  /* 0x000000968d0a723e */ /* 0x000fe400000000ff */
[----:B------:R-:W-:Y:S01]  /*11ff0*/  F2FP.F16.F32.PACK_AB R11, R107, R103 ;  /* 0x000000676b0b723e */ /* 0x000fe200000000ff */
[----:B------:R2:W-:Y:S01]  /*12000*/  MUFU.EX2 R92, R191 ;  /* 0x000000bf005c7308 */ /* 0x0005e20000000800 */
[C---:B----4-:R-:W-:Y:S06]  /*12010*/  HMMA.16816.F32 R172, R4.reuse, R24, R172 ;  /* 0x0000001804ac723c */ /* 0x050fec00000018ac */
[C---:B------:R-:W-:Y:S06]  /*12020*/  HMMA.16816.F32 R168, R4.reuse, R26, R168 ;  /* 0x0000001a04a8723c */ /* 0x040fec00000018a8 */
[----:B--2---:R-:W-:Y:S06]  /*12030*/  HMMA.16816.F32 R188, R4, R30, R72 ;  /* 0x0000001e04bc723c */ /* 0x004fec0000001848 */
[C---:B------:R-:W-:Y:S06]  /*12040*/  HMMA.16816.F32 R72, R8.reuse, R24, R68 ;  /* 0x000000180848723c */ /* 0x040fec0000001844 */
[----:B------:R-:W-:Y:S01]  /*12050*/  HMMA.16816.F32 R68, R8, R26, R84 ;  /* 0x0000001a0844723c */ /* 0x000fe20000001854 */
[----:B------:R-:W2:Y:S01]  /*12060*/  LDSM.16.MT88.4 R24, [R218+0xb000] ;  /* 0x00b00000da18783b */ /* 0x000ea20000004200 */
[----:B------:R-:W-:Y:S04]  /*12070*/  MUFU.EX2 R59, R193 ;  /* 0x000000c1003b7308 */ /* 0x000fe80000000800 */
[C---:B---3--:R-:W-:Y:S04]  /*12080*/  HMMA.16816.F32 R180, R4.reuse, R32, R180 ;  /* 0x0000002004b4723c */ /* 0x048fe800000018b4 */
[----:B------:R-:W-:Y:S02]  /*12090*/  MUFU.EX2 R123, R123 ;  /* 0x0000007b007b7308 */ /* 0x000fe40000000800 */
[C---:B------:R-:W-:Y:S06]  /*120a0*/  HMMA.16816.F32 R176, R4.reuse, R34, R176 ;  /* 0x0000002204b0723c */ /* 0x040fec00000018b0 */
[C---:B------:R-:W-:Y:S01]  /*120b0*/  HMMA.16816.F32 R184, R4.reuse, R28, R184 ;  /* 0x0000001c04b8723c */ /* 0x040fe200000018b8 */
[----:B------:R-:W3:Y:S05]  /*120c0*/  MUFU.EX2 R127, R127 ;  /* 0x0000007f007f7308 */ /* 0x000eea0000000800 */
[C---:B------:R-:W-:Y:S03]  /*120d0*/  HMMA.16816.F32 R88, R4.reuse, R36, R88 ;  /* 0x000000240458723c */ /* 0x040fe60000001858 */
[----:B------:R-:W-:Y:S03]  /*120e0*/  MUFU.EX2 R128, R128 ;  /* 0x0000008000807308 */ /* 0x000fe60000000800 */
[----:B------:R-:W-:Y:S05]  /*120f0*/  HMMA.16816.F32 R76, R4, R38, R76 ;  /* 0x00000026044c723c */ /* 0x000fea000000184c */
[----:B------:R-:W4:Y:S08]  /*12100*/  MUFU.EX2 R57, R120 ;  /* 0x0000007800397308 */ /* 0x000f300000000800 */
[----:B------:R1:W-:Y:S08]  /*12110*/  MUFU.EX2 R109, R167 ;  /* 0x000000a7006d7308 */ /* 0x0003f00000000800 */
[----:B------:R-:W2:Y:S01]  /*12120*/  MUFU.EX2 R148, R148 ;  /* 0x0000009400947308 */ /* 0x000ea20000000800 */
[----:B-1----:R-:W-:Y:S01]  /*12130*/  MOV R167, R65 ;  /* 0x0000004100a77202 */ /* 0x002fe20000000f00 */
[----:B------:R-:W-:Y:S01]  /*12140*/  FADD.FTZ R65, R246, R2 ;  /* 0x00000002f6417221 */ /* 0x000fe20000010000 */
[----:B------:R-:W-:-:S05]  /*12150*/  FADD.FTZ R2, R236, R0 ;  /* 0x00000000ec027221 */ /* 0x000fca0000010000 */
[----:B------:R-:W1:Y:S01]  /*12160*/  MUFU.EX2 R149, R149 ;  /* 0x0000009500957308 */ /* 0x000e620000000800 */
[----:B------:R-:W-:Y:S01]  /*12170*/  FADD.FTZ R0, R167, R64 ;  /* 0x00000040a7007221 */ /* 0x000fe20000010000 */
[----:B------:R-:W-:Y:S01]  /*12180*/  FADD.FTZ R3, R165, R65 ;  /* 0x00000041a5037221 */ /* 0x000fe20000010000 */
[----:B------:R-:W-:Y:S01]  /*12190*/  FADD.FTZ R2, R164, R2 ;  /* 0x00000002a4027221 */ /* 0x000fe20000010000 */
[----:B------:R-:W-:Y:S01]  /*121a0*/  MOV R87, R152 ;  /* 0x0000009800577202 */ /* 0x000fe20000000f00 */
[----:B------:R-:W-:Y:S01]  /*121b0*/  FADD.FTZ R0, R144, R0 ;  /* 0x0000000090007221 */ /* 0x000fe20000010000 */
[----:B------:R-:W-:Y:S02]  /*121c0*/  IMAD.MOV.U32 R86, RZ, RZ, R153 ;  /* 0x000000ffff567224 */ /* 0x000fe400078e0099 */
[----:B------:R-:W1:Y:S01]  /*121d0*/  MUFU.EX2 R151, R151 ;  /* 0x0000009700977308 */ /* 0x000e620000000800 */
[----:B------:R-:W-:Y:S01]  /*121e0*/  MOV R152, R154 ;  /* 0x0000009a00987202 */ /* 0x000fe20000000f00 */
[----:B------:R-:W-:Y:S01]  /*121f0*/  FADD.FTZ R3, R207, R3 ;  /* 0x00000003cf037221 */ /* 0x000fe20000010000 */
[----:B------:R-:W-:Y:S01]  /*12200*/  MOV R153, R159 ;  /* 0x0000009f00997202 */ /* 0x000fe20000000f00 */
[----:B------:R-:W-:Y:S01]  /*12210*/  IMAD.MOV.U32 R159, RZ, RZ, R66 ;  /* 0x000000ffff9f7224 */ /* 0x000fe200078e0042 */
[----:B------:R-:W-:Y:S01]  /*12220*/  MOV R154, R67 ;  /* 0x00000043009a7202 */ /* 0x000fe20000000f00 */
[----:B------:R-:W-:Y:S01]  /*12230*/  FADD.FTZ R2, R208, R2 ;  /* 0x00000002d0027221 */ /* 0x000fe20000010000 */
[----:B------:R-:W-:Y:S01]  /*12240*/  HMMA.16816.F32 R60, R8, R32, R60 ;  /* 0x00000020083c723c */ /* 0x000fe2000000183c */
[----:B------:R-:W-:Y:S01]  /*12250*/  FADD.FTZ R0, R251, R0 ;  /* 0x00000000fb007221 */ /* 0x000fe20000010000 */
[----:B------:R-:W-:Y:S01]  /*12260*/  F2FP.F16.F32.PACK_AB R4, R94, R93 ;  /* 0x0000005d5e04723e */ /* 0x000fe200000000ff */
[----:B------:R-:W-:Y:S01]  /*12270*/  FADD.FTZ R3, R210, R3 ;  /* 0x00000003d2037221 */ /* 0x000fe20000010000 */
[----:B---3--:R-:W-:-:S02]  /*12280*/  F2FP.F16.F32.PACK_AB R5, R127, R123 ;  /* 0x0000007b7f05723e */ /* 0x008fc400000000ff */
[----:B------:R-:W-:Y:S01]  /*12290*/  HMMA.16816.F32 R64, R8, R34, R80 ;  /* 0x000000220840723c */ /* 0x000fe20000001850 */
[----:B------:R-:W-:Y:S02]  /*122a0*/  F2FP.F16.F32.PACK_AB R6, R59, R92 ;  /* 0x0000005c3b06723e */ /* 0x000fe400000000ff */
[----:B----4-:R-:W-:-:S03]  /*122b0*/  F2FP.F16.F32.PACK_AB R7, R57, R128 ;  /* 0x000000803907723e */ /* 0x010fc600000000ff */
[----:B------:R-:W-:Y:S01]  /*122c0*/  HMMA.16816.F32 R52, R8, R28, R52 ;  /* 0x0000001c0834723c */ /* 0x000fe20000001834 */
[----:B------:R-:W-:Y:S01]  /*122d0*/  FADD.FTZ R2, R152, R2 ;  /* 0x0000000298027221 */ /* 0x000fe20000010000 */
[----:B------:R-:W-:-:S04]  /*122e0*/  FADD.FTZ R0, R153, R0 ;  /* 0x0000000099007221 */ /* 0x000fc80000010000 */
[----:B------:R-:W-:Y:S01]  /*122f0*/  HMMA.16816.F32 R44, R8, R30, R44 ;  /* 0x0000001e082c723c */ /* 0x000fe2000000182c */
[----:B--2---:R-:W-:-:S05]  /*12300*/  MOV R98, R148 ;  /* 0x0000009400627202 */ /* 0x004fca0000000f00 */
[----:B------:R-:W-:Y:S01]  /*12310*/  HMMA.16816.F32 R32, R8, R36, R48 ;  /* 0x000000240820723c */ /* 0x000fe20000001830 */
[----:B------:R-:W-:-:S05]  /*12320*/  IMAD.MOV.U32 R164, RZ, RZ, R155 ;  /* 0x000000ffffa47224 */ /* 0x000fca00078e009b */
[----:B------:R-:W-:Y:S01]  /*12330*/  HMMA.16816.F32 R40, R8, R38, R40 ;  /* 0x000000260828723c */ /* 0x000fe20000001828 */
[----:B------:R-:W-:Y:S01]  /*12340*/  MOV R148, R160 ;  /* 0x000000a000947202 */ /* 0x000fe20000000f00 */
[----:B------:R-:W-:-:S05]  /*12350*/  FADD.FTZ R3, R213, R3 ;  /* 0x00000003d5037221 */ /* 0x000fca0000010000 */
[----:B------:R-:W-:Y:S01]  /*12360*/  FADD.FTZ R8, R240, R56 ;  /* 0x00000038f0087221 */ /* 0x000fe20000010000 */
[----:B------:R-:W2:Y:S01]  /*12370*/  MUFU.EX2 R95, R192 ;  /* 0x000000c0005f7308 */ /* 0x000ea20000000800 */
[----:B------:R-:W-:Y:S02]  /*12380*/  FADD.FTZ R2, R154, R2 ;  /* 0x000000029a027221 */ /* 0x000fe40000010000 */
[----:B------:R-:W-:Y:S01]  /*12390*/  FADD.FTZ R28, R244, R8 ;  /* 0x00000008f41c7221 */ /* 0x000fe20000010000 */
[----:B------:R-:W-:Y:S01]  /*123a0*/  HMMA.16816.F32 R172, R4, R20, R172 ;  /* 0x0000001404ac723c */ /* 0x000fe200000018ac */
[----:B------:R-:W-:-:S03]  /*123b0*/  FADD.FTZ R0, R221, R0 ;  /* 0x00000000dd007221 */ /* 0x000fc60000010000 */
[----:B------:R-:W-:Y:S02]  /*123c0*/  MUFU.EX2 R96, R194 ;  /* 0x000000c200607308 */ /* 0x000fe40000000800 */
[----:B------:R-:W-:Y:S01]  /*123d0*/  HMMA.16816.F32 R168, R4, R22, R168 ;  /* 0x0000001604a8723c */ /* 0x000fe200000018a8 */
[----:B-1----:R-:W-:Y:S01]  /*123e0*/  MOV R205, R149 ;  /* 0x0000009500cd7202 */ /* 0x002fe20000000f00 */
[----:B------:R-:W-:-:S04]  /*123f0*/  IMAD.MOV.U32 R149, RZ, RZ, R162 ;  /* 0x000000ffff957224 */ /* 0x000fc800078e00a2 */
[----:B------:R1:W-:Y:S01]  /*12400*/  MUFU.EX2 R48, R195 ;  /* 0x000000c300307308 */ /* 0x0003e20000000800 */
[----:B------:R-:W-:Y:S01]  /*12410*/  HMMA.16816.F32 R180, R4, R16, R180 ;  /* 0x0000001004b4723c */ /* 0x000fe200000018b4 */
[----:B------:R-:W-:-:S05]  /*12420*/  FADD.FTZ R0, R135, R0 ;  /* 0x0000000087007221 */ /* 0x000fca0000010000 */
[C---:B------:R-:W-:Y:S06]  /*12430*/  HMMA.16816.F32 R176, R4.reuse, R18, R176 ;  /* 0x0000001204b0723c */ /* 0x040fec00000018b0 */
[C---:B------:R-:W-:Y:S06]  /*12440*/  HMMA.16816.F32 R184, R4.reuse, R12, R184 ;  /* 0x0000000c04b8723c */ /* 0x040fec00000018b8 */
[C---:B------:R-:W-:Y:S06]  /*12450*/  HMMA.16816.F32 R188, R4.reuse, R14, R188 ;  /* 0x0000000e04bc723c */ /* 0x040fec00000018bc */
[----:B------:R-:W-:Y:S01]  /*12460*/  HMMA.16816.F32 R76, R4, R26, R76 ;  /* 0x0000001a044c723c */ /* 0x000fe2000000184c */
[----:B------:R-:W-:Y:S01]  /*12470*/  MOV R208, R151 ;  /* 0x0000009700d07202 */ /* 0x000fe20000000f00 */
[----:B------:R-:W-:-:S02]  /*12480*/  IMAD.MOV.U32 R49, RZ, RZ, R158 ;  /* 0x000000ffff317224 */ /* 0x000fc400078e009e */
[----:B------:R-:W-:Y:S01]  /*12490*/  IMAD.MOV.U32 R50, RZ, RZ, R159 ;  /* 0x000000ffff327224 */ /* 0x000fe200078e009f */
[----:B------:R-:W-:Y:S01]  /*124a0*/  MOV R120, R138 ;  /* 0x0000008a00787202 */ /* 0x000fe20000000f00 */
[----:B-1----:R-:W-:Y:S01]  /*124b0*/  HMMA.16816.F32 R192, R4, R24, R88 ;  /* 0x0000001804c0723c */ /* 0x002fe20000001858 */
[----:B------:R-:W-:Y:S01]  /*124c0*/  MOV R151, R161 ;  /* 0x000000a100977202 */ /* 0x000fe20000000f00 */
[----:B------:R-:W-:Y:S01]  /*124d0*/  FADD.FTZ R0, R248, R0 ;  /* 0x00000000f8007221 */ /* 0x000fe20000010000 */
[----:B------:R-:W-:Y:S01]  /*124e0*/  IMAD.MOV.U32 R80, RZ, RZ, R139 ;  /* 0x000000ffff507224 */ /* 0x000fe200078e008b */
[----:B------:R-:W1:Y:S01]  /*124f0*/  MUFU.EX2 R58, R198 ;  /* 0x000000c6003a7308 */ /* 0x000e620000000800 */
[----:B------:R-:W-:Y:S01]  /*12500*/  MOV R81, R136 ;  /* 0x0000008800517202 */ /* 0x000fe20000000f00 */
[----:B------:R-:W-:Y:S02]  /*12510*/  IMAD.MOV.U32 R207, RZ, RZ, R145 ;  /* 0x000000ffffcf7224 */ /* 0x000fe400078e0091 */
[----:B------:R-:W-:Y:S01]  /*12520*/  FADD.FTZ R5, R164, R28 ;  /* 0x0000001ca4057221 */ /* 0x000fe20000010000 */
[----:B------:R-:W-:Y:S01]  /*12530*/  FADD.FTZ R4, R148, R3 ;  /* 0x0000000394047221 */ /* 0x000fe20000010000 */
[----:B------:R-:W-:Y:S01]  /*12540*/  FADD.FTZ R3, R220, R2 ;  /* 0x00000002dc037221 */ /* 0x000fe20000010000 */
[----:B------:R-:W-:Y:S01]  /*12550*/  MOV R82, R157 ;  /* 0x0000009d00527202 */ /* 0x000fe20000000f00 */
[----:B------:R-:W-:Y:S01]  /*12560*/  FADD.FTZ R2, R206, R5 ;  /* 0x00000005ce027221 */ /* 0x000fe20000010000 */
[----:B------:R-:W-:Y:S01]  /*12570*/  FADD.FTZ R4, R104, R4 ;  /* 0x0000000468047221 */ /* 0x000fe20000010000 */
[----:B------:R-:W-:Y:S01]  /*12580*/  FADD.FTZ R3, R149, R3 ;  /* 0x0000000395037221 */ /* 0x000fe20000010000 */
[----:B------:R-:W-:Y:S01]  /*12590*/  MUFU.EX2 R147, R147 ;  /* 0x0000009300937308 */ /* 0x000fe20000000800 */
        /* <DEDUP_REMOVED lines=23> */
[----:B------:R-:W3:Y:S01]  /*12710*/  MUFU.EX2 R146, R146 ;  /* 0x0000009200927308 */ /* 0x000ee20000000800 */
        /* <DEDUP_REMOVED lines=12> */
[----:B------:R-:W-:Y:S01]  /*127e0*/  FADD.FTZ R4, R83, R4 ;  /* 0x0000000453047221 */ /* 0x000fe20000010000 */
[----:B------:R-:W-:Y:S01]  /*127f0*/  F2FP.F16.F32.PACK_AB R8, R87, R86 ;  /* 0x000000565708723e */ /* 0x000fe200000000ff */
[----:B------:R-:W-:Y:S01]  /*12800*/  FADD.FTZ R3, R102, R3 ;  /* 0x0000000366037221 */ /* 0x000fe20000010000 */
[----:B--2---:R-:W-:Y:S01]  /*12810*/  F2FP.F16.F32.PACK_AB R9, R95, R109 ;  /* 0x0000006d5f09723e */ /* 0x004fe200000000ff */
[----:B------:R-:W-:Y:S01]  /*12820*/  FADD.FTZ R2, R131, R2 ;  /* 0x0000000283027221 */ /* 0x000fe20000010000 */
[----:B------:R-:W-:Y:S01]  /*12830*/  F2FP.F16.F32.PACK_AB R10, R207, R208 ;  /* 0x000000d0cf0a723e */ /* 0x000fe200000000ff */
[----:B------:R-:W2:Y:S01]  /*12840*/  LDSM.16.MT88.4 R160, [R216+0xb800] ;  /* 0x00b80000d8a0783b */ /* 0x000ea20000004200 */
[----:B-1----:R-:W-:Y:S01]  /*12850*/  F2FP.F16.F32.PACK_AB R11, R58, R96 ;  /* 0x000000603a0b723e */ /* 0x002fe200000000ff */
[----:B------:R-:W-:Y:S01]  /*12860*/  FADD.FTZ R0, R119, R0 ;  /* 0x0000000077007221 */ /* 0x000fe20000010000 */
[----:B------:R-:W-:Y:S01]  /*12870*/  MOV R85, R141 ;  /* 0x0000008d00557202 */ /* 0x000fe20000000f00 */
[----:B------:R-:W-:Y:S01]  /*12880*/  FADD.FTZ R4, R84, R4 ;  /* 0x0000000454047221 */ /* 0x000fe20000010000 */
[----:B------:R-:W-:Y:S01]  /*12890*/  FADD.FTZ R3, R103, R3 ;  /* 0x0000000367037221 */ /* 0x000fe20000010000 */
[----:B------:R-:W-:Y:S01]  /*128a0*/  FADD.FTZ R2, R100, R2 ;  /* 0x0000000264027221 */ /* 0x000fe20000010000 */
[----:B---3--:R-:W-:Y:S01]  /*128b0*/  MOV R236, R146 ;  /* 0x0000009200ec7202 */ /* 0x008fe20000000f00 */
[----:B------:R-:W-:-:S02]  /*128c0*/  IMAD.MOV.U32 R99, RZ, RZ, R147 ;  /* 0x000000ffff637224 */ /* 0x000fc400078e0093 */
[----:B------:R-:W-:Y:S01]  /*128d0*/  FADD.FTZ R0, R122, R0 ;  /* 0x000000007a007221 */ /* 0x000fe20000010000 */
[----:B------:R-:W1:Y:S01]  /*128e0*/  LDSM.16.MT88.4 R152, [R219+0xb800] ;  /* 0x00b80000db98783b */ /* 0x000e620000004200 */
[C---:B------:R-:W-:Y:S01]  /*128f0*/  HMMA.16816.F32 R52, R8.reuse, R12, R52 ;  /* 0x0000000c0834723c */ /* 0x040fe20000001834 */
[----:B------:R-:W-:Y:S01]  /*12900*/  FADD.FTZ R4, R85, R4 ;  /* 0x0000000455047221 */ /* 0x000fe20000010000 */
[----:B------:R-:W-:Y:S01]  /*12910*/  FADD.FTZ R3, R107, R3 ;  /* 0x000000036b037221 */ /* 0x000fe20000010000 */
[----:B------:R-:W3:Y:S01]  /*12920*/  LDSM.16.MT88.4 R144, [R217+0xb800] ;  /* 0x00b80000d990783b */ /* 0x000ee20000004200 */
[----:B------:R-:W-:Y:S02]  /*12930*/  FADD.FTZ R2, R97, R2 ;  /* 0x0000000261027221 */ /* 0x000fe40000010000 */
[C---:B------:R-:W-:Y:S01]  /*12940*/  HMMA.16816.F32 R44, R8.reuse, R14, R44 ;  /* 0x0000000e082c723c */ /* 0x040fe2000000182c */
[----:B------:R-:W4:Y:S01]  /*12950*/  LDSM.16.MT88.4 R12, [R218+0xb800] ;  /* 0x00b80000da0c783b */ /* 0x000f220000004200 */
[----:B------:R-:W-:Y:S01]  /*12960*/  FADD.FTZ R0, R121, R0 ;  /* 0x0000000079007221 */ /* 0x000fe20000010000 */
[----:B------:R-:W-:Y:S01]  /*12970*/  FADD.FTZ R4, R86, R4 ;  /* 0x0000000456047221 */ /* 0x000fe20000010000 */
[----:B------:R-:W-:Y:S01]  /*12980*/  FADD.FTZ R3, R109, R3 ;  /* 0x000000036d037221 */ /* 0x000fe20000010000 */
[----:B------:R-:W-:Y:S01]  /*12990*/  MUFU.EX2 R30, R118 ;  /* 0x00000076001e7308 */ /* 0x000fe20000000800 */
[C---:B------:R-:W-:Y:S01]  /*129a0*/  HMMA.16816.F32 R60, R8.reuse, R16, R60 ;  /* 0x00000010083c723c */ /* 0x040fe2000000183c */
[----:B------:R-:W-:Y:S01]  /*129b0*/  FADD.FTZ R2, R93, R2 ;  /* 0x000000025d027221 */ /* 0x000fe20000010000 */
[----:B------:R-:W-:Y:S01]  /*129c0*/  FADD.FTZ R0, R123, R0 ;  /* 0x000000007b007221 */ /* 0x000fe20000010000 */
[----:B------:R-:W-:Y:S01]  /*129d0*/  FADD.FTZ R4, R87, R4 ;  /* 0x0000000457047221 */ /* 0x000fe20000010000 */
[----:B------:R1:W5:Y:S03]  /*129e0*/  LDL.LU R221, [R1+0x128] ;  /* 0x0001280001dd7983 */ /* 0x0003660000300800 */
[----:B------:R-:W2:Y:S01]  /*129f0*/  MUFU.EX2 R17, R209 ;  /* 0x000000d100117308 */ /* 0x000ea20000000800 */
[----:B------:R-:W-:Y:S01]  /*12a00*/  FADD.FTZ R3, R95, R3 ;  /* 0x000000035f037221 */ /* 0x000fe20000010000 */
[----:B------:R-:W-:Y:S01]  /*12a10*/  FADD.FTZ R2, R94, R2 ;  /* 0x000000025e027221 */ /* 0x000fe20000010000 */
[----:B------:R-:W-:Y:S01]  /*12a20*/  HMMA.16816.F32 R72, R8, R20, R72 ;  /* 0x000000140848723c */ /* 0x000fe20000001848 */
[----:B------:R-:W-:-:S04]  /*12a30*/  FADD.FTZ R0, R127, R0 ;  /* 0x000000007f007221 */ /* 0x000fc80000010000 */
[----:B------:R-:W1:Y:S01]  /*12a40*/  MUFU.EX2 R16, R211 ;  /* 0x000000d300107308 */ /* 0x000e620000000800 */
[----:B------:R-:W-:Y:S01]  /*12a50*/  HMMA.16816.F32 R68, R8, R22, R68 ;  /* 0x000000160844723c */ /* 0x000fe20000001844 */
[----:B------:R-:W-:Y:S01]  /*12a60*/  FADD.FTZ R4, R208, R4 ;  /* 0x00000004d0047221 */ /* 0x000fe20000010000 */
[----:B------:R-:W-:-:S05]  /*12a70*/  FADD.FTZ R3, R96, R3 ;  /* 0x0000000360037221 */ /* 0x000fca0000010000 */
[----:B------:R-:W3:Y:S01]  /*12a80*/  MUFU.EX2 R37, R196 ;  /* 0x000000c400257308 */ /* 0x000ee20000000800 */
[----:B------:R-:W-:Y:S01]  /*12a90*/  HMMA.16816.F32 R64, R8, R18, R64 ;  /* 0x000000120840723c */ /* 0x000fe20000001840 */
[----:B------:R-:W-:Y:S01]  /*12aa0*/  FADD.FTZ R2, R92, R2 ;  /* 0x000000025c027221 */ /* 0x000fe20000010000 */
[----:B------:R-:W-:-:S04]  /*12ab0*/  FADD.FTZ R0, R128, R0 ;  /* 0x0000000080007221 */ /* 0x000fc80000010000 */
[C---:B------:R-:W-:Y:S01]  /*12ac0*/  HMMA.16816.F32 R32, R8.reuse, R24, R32 ;  /* 0x000000180820723c */ /* 0x040fe20000001820 */
[----:B------:R-:W4:Y:S05]  /*12ad0*/  MUFU.EX2 R29, R117 ;  /* 0x00000075001d7308 */ /* 0x000f2a0000000800 */
[----:B------:R-:W-:Y:S03]  /*12ae0*/  HMMA.16816.F32 R40, R8, R26, R40 ;  /* 0x0000001a0828723c */ /* 0x000fe60000001828 */
[----:B------:R-:W-:Y:S01]  /*12af0*/  MUFU.EX2 R36, R197 ;  /* 0x000000c500247308 */ /* 0x000fe20000000800 */
[----:B------:R-:W-:Y:S01]  /*12b00*/  FADD.FTZ R4, R207, R4 ;  /* 0x00000004cf047221 */ /* 0x000fe20000010000 */
[----:B------:R-:W-:-:S06]  /*12b10*/  FADD.FTZ R3, R58, R3 ;  /* 0x000000033a037221 */ /* 0x000fcc0000010000 */
[----:B------:R-:W-:Y:S01]  /*12b20*/  MUFU.EX2 R31, R199 ;  /* 0x000000c7001f7308 */ /* 0x000fe20000000800 */
[----:B------:R-:W-:-:S07]  /*12b30*/  FADD.FTZ R2, R59, R2 ;  /* 0x000000023b027221 */ /* 0x000fce0000010000 */
[----:B------:R-:W-:Y:S01]  /*12b40*/  MUFU.EX2 R7, R115 ;  /* 0x0000007300077308 */ /* 0x000fe20000000800 */
[----:B------:R-:W-:Y:S01]  /*12b50*/  FADD.FTZ R0, R57, R0 ;  /* 0x0000000039007221 */ /* 0x000fe20000010000 */
[----:B------:R-:W-:Y:S01]  /*12b60*/  F2FP.F16.F32.PACK_AB R136, R98, R205 ;  /* 0x000000cd6288723e */ /* 0x000fe200000000ff */
[----:B------:R1:W5:Y:S05]  /*12b70*/  LDL.LU R220, [R1+0x124] ;  /* 0x0001240001dc7983 */ /* 0x00036a0000300800 */
[----:B------:R-:W4:Y:S01]  /*12b80*/  MUFU.EX2 R9, R212 ;  /* 0x000000d400097308 */ /* 0x000f220000000800 */
[----:B------:R-:W-:-:S07]  /*12b90*/  FADD.FTZ R4, R205, R4 ;  /* 0x00000004cd047221 */ /* 0x000fce0000010000 */
[----:B------:R-:W4:Y:S01]  /*12ba0*/  MUFU.EX2 R20, R116 ;  /* 0x0000007400147308 */ /* 0x000f220000000800 */
[----:B--2---:R-:W-:Y:S01]  /*12bb0*/  FADD.FTZ R3, R17, R3 ;  /* 0x0000000311037221 */ /* 0x004fe20000010000 */
[----:B------:R-:W-:-:S06]  /*12bc0*/  FADD.FTZ R2, R48, R2 ;  /* 0x0000000230027221 */ /* 0x000fcc0000010000 */
[----:B------:R-:W2:Y:S01]  /*12bd0*/  MUFU.EX2 R8, R214 ;  /* 0x000000d600087308 */ /* 0x000ea20000000800 */
[----:B------:R-:W-:Y:S01]  /*12be0*/  FADD.FTZ R0, R30, R0 ;  /* 0x000000001e007221 */ /* 0x000fe20000010000 */
[----:B------:R-:W-:Y:S01]  /*12bf0*/  FADD.FTZ R4, R98, R4 ;  /* 0x0000000462047221 */ /* 0x000fe20000010000 */
[----:B-1----:R-:W-:Y:S01]  /*12c00*/  FADD.FTZ R3, R16, R3 ;  /* 0x0000000310037221 */ /* 0x002fe20000010000 */
[----:B---3--:R-:W-:Y:S01]  /*12c10*/  FADD.FTZ R2, R37, R2 ;  /* 0x0000000225027221 */ /* 0x008fe20000010000 */
[----:B----4-:R-:W-:Y:S01]  /*12c20*/  FADD.FTZ R0, R29, R0 ;  /* 0x000000001d007221 */ /* 0x010fe20000010000 */
        /* <DEDUP_REMOVED lines=8> */
[----:B------:R1:W5:Y:S01]  /*12cb0*/  LDL.LU R135, [R1+0x120] ;  /* 0x0001200001877983 */ /* 0x0003620000300800 */
[----:B------:R-:W-:-:S02]  /*12cc0*/  F2FP.F16.F32.PACK_AB R198, R31, R36 ;  /* 0x000000241fc6723e */ /* 0x000fc400000000ff */
[C---:B------:R-:W-:Y:S01]  /*12cd0*/  F2FP.F16.F32.PACK_AB R199, R7.reuse, R20 ;  /* 0x0000001407c7723e */ /* 0x040fe200000000ff */
[----:B--2---:R-:W-:Y:S01]  /*12ce0*/  FADD.FTZ R3, R8, R3 ;  /* 0x0000000308037221 */ /* 0x004fe20000010000 */
[----:B------:R-:W-:Y:S02]  /*12cf0*/  F2FP.F16.F32.PACK_AB R137, R16, R17 ;  /* 0x000000111089723e */ /* 0x000fe400000000ff */
[----:B------:R-:W-:Y:S02]  /*12d00*/  F2FP.F16.F32.PACK_AB R138, R236, R99 ;  /* 0x00000063ec8a723e */ /* 0x000fe400000000ff */
[----:B------:R-:W-:Y:S01]  /*12d10*/  F2FP.F16.F32.PACK_AB R139, R8, R9 ;  /* 0x00000009088b723e */ /* 0x000fe200000000ff */
[----:B------:R-:W-:Y:S01]  /*12d20*/  FADD.FTZ R0, R7, R0 ;  /* 0x0000000007007221 */ /* 0x000fe20000010000 */
[----:B------:R1:W-:Y:S01]  /*12d30*/  STL [R1+0xf0], R4 ;  /* 0x0000f00401007387 */ /* 0x0003e20000100800 */
[----:B------:R-:W-:Y:S01]  /*12d40*/  HMMA.16816.F32 R172, R196, R160, R172 ;  /* 0x000000a0c4ac723c */ /* 0x000fe200000018ac */
[----:B------:R-:W-:-:S02]  /*12d50*/  MOV R238, R140 ;  /* 0x0000008c00ee7202 */ /* 0x000fc40000000f00 */
[----:B------:R1:W-:Y:S01]  /*12d60*/  STL [R1+0xf4], R3 ;  /* 0x0000f40301007387 */ /* 0x0003e20000100800 */
[----:B------:R-:W-:Y:S01]  /*12d70*/  IMAD.MOV.U32 R246, RZ, RZ, R142 ;  /* 0x000000fffff67224 */ /* 0x000fe200078e008e */
[----:B------:R-:W-:Y:S01]  /*12d80*/  MOV R215, R143 ;  /* 0x0000008f00d77202 */ /* 0x000fe20000000f00 */
[C---:B------:R-:W-:Y:S01]  /*12d90*/  HMMA.16816.F32 R168, R196.reuse, R162, R168 ;  /* 0x000000a2c4a8723c */ /* 0x040fe200000018a8 */
[----:B------:R1:W-:Y:S04]  /*12da0*/  STL [R1+0xf8], R2 ;  /* 0x0000f80201007387 */ /* 0x0003e80000100800 */
[----:B------:R1:W-:Y:S01]  /*12db0*/  STL [R1+0xfc], R0 ;  /* 0x0000fc0001007387 */ /* 0x0003e20000100800 */
        /* <DEDUP_REMOVED lines=14> */
[----:B------:R-:W-:Y:S01]  /*12ea0*/  MOV R70, R246 ;  /* 0x000000f600467202 */ /* 0x000fe20000000f00 */
[----:B------:R-:W-:Y:S01]  /*12eb0*/  IMAD.MOV.U32 R71, RZ, RZ, R215 ;  /* 0x000000ffff477224 */ /* 0x000fe200078e00d7 */
[----:B------:R-:W-:-:S02]  /*12ec0*/  MOV R68, R242 ;  /* 0x000000f200447202 */ /* 0x000fc40000000f00 */
[----:B-1----:R-:W-:-:S15]  /*12ed0*/  MOV R69, R238 ;  /* 0x000000ee00457202 */ /* 0x002fde0000000f00 */
[----:B------:R-:W-:-:S04]  /*12ee0*/  NOP ;  /* 0x0000000000007918 */ /* 0x000fc80000000000 */
.L_x_606:
[----:B------:R-:W-:-:S06]  /*12ef0*/  UISETP.GT.AND UP0, UPT, UR21, UR12, UPT ;  /* 0x0000000c1500728c */ /* 0x000fcc000bf04270 */
[----:B------:R-:W-:-:S13]  /*12f00*/  PLOP3.LUT P0, PT, PT, PT, UP0, 0x80, 0x0 ;  /* 0x000000000000781c */ /* 0x000fda0003f0f008 */
[----:B------:R-:W-:Y:S05]  /*12f10*/  @!P0 BRA `(.L_x_608) ;  /* 0x0000008800248947 */ /* 0x000fea0003800000 */
[----:B------:R-:W2:Y:S01]  /*12f20*/  LDL.LU.64 R6, [R1+0xb8] ;  /* 0x0000b80001067983 */ /* 0x000ea20000300a00 */
[----:B------:R-:W-:Y:S01]  /*12f30*/  MOV R132, R70 ;  /* 0x0000004600847202 */ /* 0x000fe20000000f00 */
[----:B------:R-:W-:Y:S01]  /*12f40*/  IMAD.MOV.U32 R134, RZ, RZ, R68 ;  /* 0x000000ffff867224 */ /* 0x000fe200078e0044 */
[----:B------:R-:W-:Y:S01]  /*12f50*/  MOV R3, R71 ;  /* 0x0000004700037202 */ /* 0x000fe20000000f00 */
[----:B------:R-:W2:Y:S01]  /*12f60*/  LDL.LU.64 R4, [R1+0xd0] ;  /* 0x0000d00001047983 */ /* 0x000ea20000300a00 */
[----:B------:R-:W-:Y:S01]  /*12f70*/  MOV R133, R69 ;  /* 0x0000004500857202 */ /* 0x000fe20000000f00 */
[----:B------:R-:W-:Y:S02]  /*12f80*/  USHF.L.U64.HI UR15, UR8, 0x5, UR9 ;  /* 0x00000005080f7899 */ /* 0x000fe40008010209 */
[----:B------:R-:W-:Y:S02]  /*12f90*/  USHF.L.U32 UR20, UR8, 0x5, URZ ;  /* 0x0000000508147899 */ /* 0x000fe4000800063f */
[----:B------:R-:W-:-:S02]  /*12fa0*/  USHF.L.U64.HI UR22, UR10, 0x5, UR11 ;  /* 0x000000050a167899 */ /* 0x000fc4000801020b */
[----:B------:R-:W-:Y:S01]  /*12fb0*/  USHF.L.U32 UR23, UR10, 0x5, URZ ;  /* 0x000000050a177899 */ /* 0x000fe2000800063f */
[----:B------:R-:W-:Y:S01]  /*12fc0*/  ULDC UR4, c[0x0][0x2ec] ;  /* 0x0000bb0000047ab9 */ /* 0x000fe20000000800 */
[----:B------:R-:W-:Y:S01]  /*12fd0*/  ULDC.64 UR6, c[0x0][0x218] ;  /* 0x0000860000067ab9 */ /* 0x000fe20000000a00 */
[----:B------:R-:W-:Y:S01]  /*12fe0*/  ULDC.64 UR10, c[0x0][0x220] ;  /* 0x00008800000a7ab9 */ /* 0x000fe20000000a00 */
[----:B------:R-:W-:Y:S01]  /*12ff0*/  ULDC.64 UR8, c[0x0][0x248] ;  /* 0x0000920000087ab9 */ /* 0x000fe20000000a00 */
[----:B--2---:R-:W-:-:S05]  /*13000*/  IMAD.MOV.U32 R5, RZ, RZ, R7 ;  /* 0x000000ffff057224 */ /* 0x004fca00078e0007 */
[----:B------:R1:W-:Y:S01]  /*13010*/  STL.64 [R1+0x108], R4 ;  /* 0x0001080401007387 */ /* 0x0003e20000100a00 */
[----:B------:R-:W-:Y:S05]  /*13020*/  BRA `(.L_x_609) ;  /* 0x0000000000a87947 */ /* 0x000fea0003800000 */
.L_x_611:
[----:B------:R-:W2:Y:S01]  /*13030*/  LDL.64 R12, [R1+0x118] ;  /* 0x00011800010c7983 */ /* 0x000ea20000100a00 */
[----:B------:R-:W-:Y:S03]  /*13040*/  UIADD3 UR25, UR21, -0x2, URZ ;  /* 0xfffffffe15197890 */ /* 0x000fe6000fffe03f */
[----:B------:R-:W3:Y:S01]  /*13050*/  LDL.64 R10, [R1+0x110] ;  /* 0x00011000010a7983 */ /* 0x000ee20000100a00 */
[----:B------:R-:W-:Y:S02]  /*13060*/  USHF.R.S32.HI UR21, URZ, 0x1f, UR25 ;  /* 0x0000001f3f157899 */ /* 0x000fe40008011419 */
[----:B------:R-:W-:Y:S02]  /*13070*/  UIMAD.WIDE.U32 UR26, UR25, UR8, URZ ;  /* 0x00000008191a72a5 */ /* 0x000fe4000f8e003f */
[----:B------:R-:W-:Y:S04]  /*13080*/  UIMAD UR21, UR21, UR8, URZ ;  /* 0x00000008151572a4 */ /* 0x000fe8000f8e023f */
[----:B------:R-:W-:Y:S01]  /*13090*/  UIMAD UR21, UR25, UR9, UR21 ;  /* 0x00000009191572a4 */ /* 0x000fe2000f8e0215 */
[----:B------:R-:W-:Y:S02]  /*130a0*/  IMAD.U32 R5, RZ, RZ, UR26 ;  /* 0x0000001aff057e24 */ /* 0x000fe4000f8e00ff */
[----:B------:R-:W-:Y:S01]  /*130b0*/  IMAD.U32 R7, RZ, RZ, UR26 ;  /* 0x0000001aff077e24 */ /* 0x000fe2000f8e00ff */
[----:B------:R-:W-:Y:S06]  /*130c0*/  UIADD3 UR21, UR27, UR21, URZ ;  /* 0x000000151b157290 */ /* 0x000fec000fffe03f */
[----:B------:R-:W-:Y:S01]  /*130d0*/  IMAD.U32 R6, RZ, RZ, UR21 ;  /* 0x00000015ff067e24 */ /* 0x000fe2000f8e00ff */
[----:B--2---:R-:W-:Y:S04]  /*130e0*/  LEA R5, P0, R5, R12, 0x7 ;  /* 0x0000000c05057211 */ /* 0x004fe800078038ff */
[----:B---3--:R-:W-:Y:S02]  /*130f0*/  LEA.HI.X R6, R7, R11, R6, 0x7, P0 ;  /* 0x0000000b07067211 */ /* 0x008fe400000f3c06 */
[C---:B------:R-:W-:Y:S04]  /*13100*/  LEA R8, P0, R5.reuse, UR6, 0x1 ;  /* 0x0000000605087c11 */ /* 0x040fe8000f8008ff */
[----:B------:R-:W-:Y:S02]  /*13110*/  LEA.HI.X R9, R5, UR7, R6, 0x1, P0 ;  /* 0x0000000705097c11 */ /* 0x000fe400080f0c06 */
[----:B------:R-:W-:Y:S03]  /*13120*/  IADD3 R6, P0, R8, UR23, RZ ;  /* 0x0000001708067c10 */ /* 0x000fe6000ff1e0ff */
[----:B------:R-:W-:Y:S01]  /*13130*/  @!PT LDS RZ, [RZ] ;  /* 0x00000000fffff984 */ /* 0x000fe20000000800 */
[----:B------:R-:W-:Y:S01]  /*13140*/  @!PT LDS RZ, [RZ] ;  /* 0x00000000fffff984 */ /* 0x000fe20000000800 */
[----:B------:R-:W-:Y:S01]  /*13150*/  @!PT LDS RZ, [RZ] ;  /* 0x00000000fffff984 */ /* 0x000fe20000000800 */
[----:B------:R1:W-:Y:S01]  /*13160*/  LDGSTS.E.BYPASS.LTC128B.128 [R234+0x4000], desc[UR16][R8.64] ;  /* 0x0400000008ea7fae */ /* 0x0003e2000b901d50 */
[----:B------:R-:W-:Y:S02]  /*13170*/  IADD3.X R7, R9, UR22, RZ, P0, !PT ;  /* 0x0000001609077c10 */ /* 0x000fe400087fe4ff */
[----:B------:R-:W-:Y:S03]  /*13180*/  IADD3 R12, P0, R6, UR23, RZ ;  /* 0x00000017060c7c10 */ /* 0x000fe6000ff1e0ff */
[----:B------:R2:W-:Y:S01]  /*13190*/  LDGSTS.E.BYPASS.LTC128B.128 [R234+0x4800], desc[UR16][R6.64] ;  /* 0x0480000006ea7fae */ /* 0x0005e2000b901d50 */
[----:B------:R-:W-:Y:S02]  /*131a0*/  IADD3.X R13, R7, UR22, RZ, P0, !PT ;  /* 0x00000016070d7c10 */ /* 0x000fe400087fe4ff */
[----:B------:R-:W-:Y:S03]  /*131b0*/  IADD3 R14, P0, R12, UR23, RZ ;  /* 0x000000170c0e7c10 */ /* 0x000fe6000ff1e0ff */
[----:B------:R3:W-:Y:S01]  /*131c0*/  LDGSTS.E.BYPASS.LTC128B.128 [R234+0x5000], desc[UR16][R12.64] ;  /* 0x050000000cea7fae */ /* 0x0007e2000b901d50 */
[----:B------:R-:W-:Y:S02]  /*131d0*/  IADD3.X R15, R13, UR22, RZ, P0, !PT ;  /* 0x000000160d0f7c10 */ /* 0x000fe400087fe4ff */
[----:B------:R-:W-:Y:S03]  /*131e0*/  IADD3 R10, P0, R14, UR23, RZ ;  /* 0x000000170e0a7c10 */ /* 0x000fe6000ff1e0ff */
[----:B------:R4:W-:Y:S01]  /*131f0*/  LDGSTS.E.BYPASS.LTC128B.128 [R234+0x5800], desc[UR16][R14.64] ;  /* 0x058000000eea7fae */ /* 0x0009e2000b901d50 */
[----:B------:R-:W-:Y:S05]  /*13200*/  IADD3.X R11, R15, UR22, RZ, P0, !PT ;  /* 0x000000160f0b7c10 */ /* 0x000fea00087fe4ff */
[----:B------:R4:W-:Y:S01]  /*13210*/  LDGSTS.E.BYPASS.LTC128B.128 [R234+0x6000], desc[UR16][R10.64] ;  /* 0x060000000aea7fae */ /* 0x0009e2000b901d50 */
[----:B-1----:R-:W-:Y:S04]  /*13220*/  IADD3 R8, P0, R10, UR23, RZ ;  /* 0x000000170a087c10 */ /* 0x002fe8000ff1e0ff */
[----:B------:R-:W-:Y:S02]  /*13230*/  IADD3.X R9, R11, UR22, RZ, P0, !PT ;  /* 0x000000160b097c10 */ /* 0x000fe400087fe4ff */
[----:B--2---:R-:W-:Y:S03]  /*13240*/  IADD3 R6, P0, R8, UR23, RZ ;  /* 0x0000001708067c10 */ /* 0x004fe6000ff1e0ff */
[----:B------:R4:W-:Y:S01]  /*13250*/  LDGSTS.E.BYPASS.LTC128B.128 [R234+0x6800], desc[UR16][R8.64] ;  /* 0x0680000008ea7fae */ /* 0x0009e2000b901d50 */
[----:B------:R-:W-:Y:S02]  /*13260*/  IADD3.X R7, R9, UR22, RZ, P0, !PT ;  /* 0x0000001609077c10 */ /* 0x000fe400087fe4ff */
[----:B---3--:R-:W-:Y:S03]  /*13270*/  IADD3 R12, P0, R6, UR23, RZ ;  /* 0x00000017060c7c10 */ /* 0x008fe6000ff1e0ff */
[----:B------:R4:W-:Y:S01]  /*13280*/  LDGSTS.E.BYPASS.LTC128B.128 [R234+0x7000], desc[UR16][R6.64] ;  /* 0x0700000006ea7fae */ /* 0x0009e2000b901d50 */
[----:B------:R-:W-:Y:S05]  /*13290*/  IADD3.X R13, R7, UR22, RZ, P0, !PT ;  /* 0x00000016070d7c10 */ /* 0x000fea00087fe4ff */
[----:B------:R4:W-:Y:S04]  /*132a0*/  LDGSTS.E.BYPASS.LTC128B.128 [R234+0x7800], desc[UR16][R12.64] ;  /* 0x078000000cea7fae */ /* 0x0009e8000b901d50 */
[----:B------:R-:W0:Y:S01]  /*132b0*/  LDGDEPBAR ;  /* 0x00000000000079af */ /* 0x000e220000000000 */
[----:B------:R-:W-:Y:S05]  /*132c0*/  BRA `(.L_x_610) ;  /* 0x00000030009c7947 */ /* 0x000fea0003800000 */
.L_x_609:
[----:B--2---:R-:W2:Y:S01]  /*132d0*/  LDL.64 R6, [R1+0x108] ;  /* 0x0001080001067983 */ /* 0x004ea20000100a00 */
[----:B------:R-:W-:Y:S04]  /*132e0*/  DEPBAR.LE SB0, 0x0 ;  /* 0x000080000000791a */ /* 0x000fe80000000000 */
[----:B------:R-:W-:Y:S01]  /*132f0*/  UIADD3 UR24, UR21, -0x1, URZ ;  /* 0xffffffff15187890 */ /* 0x000fe2000fffe03f */
[----:B------:R-:W-:Y:S03]  /*13300*/  BAR.SYNC.DEFER_BLOCKING 0x0 ;  /* 0x0000000000007b1d */ /* 0x000fe60000010000 */
[----:B------:R-:W-:Y:S02]  /*13310*/  USHF.R.S32.HI UR26, URZ, 0x1f, UR24 ;  /* 0x0000001f3f1a7899 */ /* 0x000fe40008011418 */
[----:B------:R-:W-:Y:S01]  /*13320*/  UIMAD UR25, UR18, UR24, URZ ;  /* 0x00000018121972a4 */ /* 0x000fe2000f8e023f */
[----:B-1----:R-:W-:Y:S01]  /*13330*/  IMAD.U32 R4, RZ, RZ, UR24 ;  /* 0x00000018ff047e24 */ /* 0x002fe2000f8e00ff */
[----:B------:R-:W-:Y:S01]  /*13340*/  UISETP.GT.AND UP0, UPT, UR24, UR12, UPT ;  /* 0x0000000c1800728c */ /* 0x000fe2000bf04270 */
[----:B------:R-:W-:Y:S01]  /*13350*/  STL [R1+0x13c], R143 ;  /* 0x00013c8f01007387 */ /* 0x000fe20000100800 */
[----:B------:R-:W-:Y:S01]  /*13360*/  UIMAD UR25, UR26, UR19, UR25 ;  /* 0x000000131a1972a4 */ /* 0x000fe2000f8e0219 */
[----:B------:R-:W1:Y:S02]  /*13370*/  S2R R2, SR_TID.X ;  /* 0x0000000000027919 */ /* 0x000e640000002100 */
[----:B------:R-:W-:Y:S04]  /*13380*/  STL [R1+0x138], R142 ;  /* 0x0001388e01007387 */ /* 0x000fe80000100800 */
[----:B------:R-:W-:Y:S04]  /*13390*/  STL [R1+0x134], R141 ;  /* 0x0001348d01007387 */ /* 0x000fe80000100800 */
[----:B------:R-:W-:Y:S04]  /*133a0*/  STL [R1+0x130], R140 ;  /* 0x0001308c01007387 */ /* 0x000fe80000100800 */
[----:B------:R-:W-:Y:S04]  /*133b0*/  STL [R1+0x12c], R139 ;  /* 0x00012c8b01007387 */ /* 0x000fe80000100800 */
[----:B------:R-:W-:Y:S04]  /*133c0*/  STL [R1+0x128], R138 ;  /* 0x0001288a01007387 */ /* 0x000fe80000100800 */
[----:B------:R-:W-:Y:S04]  /*133d0*/  STL [R1+0x124], R137 ;  /* 0x0001248901007387 */ /* 0x000fe80000100800 */
[----:B------:R-:W-:Y:S01]  /*133e0*/  STL [R1+0x120], R136 ;  /* 0x0001208801007387 */ /* 0x000fe20000100800 */
[----:B--2---:R-:W-:Y:S04]  /*133f0*/  IMAD.WIDE.U32 R4, R4, UR19, R6 ;  /* 0x0000001304047c25 */ /* 0x004fe8000f8e0006 */
[----:B------:R-:W-:Y:S01]  /*13400*/  VIADD R0, R5, UR25 ;  /* 0x0000001905007c36 */ /* 0x000fe20008000000 */
[----:B------:R-:W-:Y:S01]  /*13410*/  LEA R6, P0, R4, UR10, 0x1 ;  /* 0x0000000a04067c11 */ /* 0x000fe2000f8008ff */
[----:B-1----:R-:W-:Y:S03]  /*13420*/  IMAD.SHL.U32 R2, R2, 0x2, RZ ;  /* 0x0000000202027824 */ /* 0x002fe600078e00ff */
[----:B------:R-:W-:Y:S01]  /*13430*/  LEA.HI.X R7, R4, UR11, R0, 0x1, P0 ;  /* 0x0000000b04077c11 */ /* 0x000fe200080f0c00 */
[----:B------:R-:W-:Y:S01]  /*13440*/  IMAD.U32 R0, RZ, RZ, UR24 ;  /* 0x00000018ff007e24 */ /* 0x000fe2000f8e00ff */
[----:B------:R-:W-:Y:S02]  /*13450*/  LOP3.LUT R2, R2, 0x6, RZ, 0xc0, !PT ;  /* 0x0000000602027812 */ /* 0x000fe400078ec0ff */
[----:B------:R-:W-:Y:S01]  /*13460*/  IADD3 R4, P0, R6, UR20, RZ ;  /* 0x0000001406047c10 */ /* 0x000fe2000ff1e0ff */
[----:B------:R-:W-:Y:S01]  /*13470*/  @!PT LDS RZ, [RZ] ;  /* 0x00000000fffff984 */ /* 0x000fe20000000800 */
[----:B------:R-:W-:Y:S01]  /*13480*/  @!PT LDS RZ, [RZ] ;  /* 0x00000000fffff984 */ /* 0x000fe20000000800 */
[----:B------:R-:W-:Y:S01]  /*13490*/  @!PT LDS RZ, [RZ] ;  /* 0x00000000fffff984 */ /* 0x000fe20000000800 */
[----:B-----5:R-:W-:Y:S02]  /*134a0*/  LDGSTS.E.BYPASS.LTC128B.128 [R234+0x8000], desc[UR16][R6.64] ;  /* 0x0800000006ea7fae */ /* 0x020fe4000b901d50 */
[----:B------:R-:W-:Y:S01]  /*134b0*/  IMAD R0, R0, 0x80, R2 ;  /* 0x0000008000007824 */ /* 0x000fe200078e0202 */
[----:B------:R-:W-:Y:S02]  /*134c0*/  IADD3.X R5, R7, UR15, RZ, P0, !PT ;  /* 0x0000000f07057c10 */ /* 0x000fe400087fe4ff */
[----:B------:R-:W-:Y:S01]  /*134d0*/  IADD3 R14, P0, R4, UR20, RZ ;  /* 0x00000014040e7c10 */ /* 0x000fe2000ff1e0ff */
[C---:B------:R-:W-:Y:S01]  /*134e0*/  VIADD R2, R0.reuse, 0x1 ;  /* 0x0000000100027836 */ /* 0x040fe20000000000 */
[-C--:B------:R-:W-:Y:S01]  /*134f0*/  ISETP.GE.AND P4, PT, R0, R241.reuse, PT ;  /* 0x000000f10000720c */ /* 0x080fe20003f86270 */
[----:B------:R1:W-:Y:S01]  /*13500*/  LDGSTS.E.BYPASS.LTC128B.128 [R234+0x8800], desc[UR16][R4.64] ;  /* 0x0880000004ea7fae */ /* 0x0003e2000b901d50 */
[----:B------:R-:W-:Y:S02]  /*13510*/  IADD3.X R15, R5, UR15, RZ, P0, !PT ;  /* 0x0000000f050f7c10 */ /* 0x000fe400087fe4ff */
[----:B------:R-:W-:Y:S02]  /*13520*/  ISETP.GE.AND P3, PT, R2, R241, PT ;  /* 0x000000f10200720c */ /* 0x000fe40003f66270 */
[----:B------:R-:W-:Y:S02]  /*13530*/  IADD3 R12, P0, R14, UR20, RZ ;  /* 0x000000140e0c7c10 */ /* 0x000fe4000ff1e0ff */
[-C--:B------:R-:W-:Y:S01]  /*13540*/  ISETP.GE.AND P1, PT, R0, R239.reuse, PT ;  /* 0x000000ef0000720c */ /* 0x080fe20003f26270 */
[----:B------:R-:W-:Y:S01]  /*13550*/  LDGSTS.E.BYPASS.LTC128B.128 [R234+0x9000], desc[UR16][R14.64] ;  /* 0x090000000eea7fae */ /* 0x000fe2000b901d50 */
[----:B------:R-:W-:Y:S02]  /*13560*/  IADD3.X R13, R15, UR15, RZ, P0, !PT ;  /* 0x0000000f0f0d7c10 */ /* 0x000fe400087fe4ff */
[----:B------:R-:W-:Y:S02]  /*13570*/  ISETP.GE.AND P2, PT, R2, R239, PT ;  /* 0x000000ef0200720c */ /* 0x000fe40003f46270 */
[----:B------:R-:W-:Y:S02]  /*13580*/  IADD3 R10, P0, R12, UR20, RZ ;  /* 0x000000140c0a7c10 */ /* 0x000fe4000ff1e0ff */
[-C--:B------:R-:W-:Y:S01]  /*13590*/  ISETP.GE.OR P3, PT, R2, R249.reuse, !P3 ;  /* 0x000000f90200720c */ /* 0x080fe20005f66670 */
[----:B------:R-:W-:Y:S01]  /*135a0*/  LDGSTS.E.BYPASS.LTC128B.128 [R234+0x9800], desc[UR16][R12.64] ;  /* 0x098000000cea7fae */ /* 0x000fe2000b901d50 */
[----:B------:R-:W-:Y:S02]  /*135b0*/  IADD3.X R11, R13, UR15, RZ, P0, !PT ;  /* 0x0000000f0d0b7c10 */ /* 0x000fe400087fe4ff */
[----:B------:R-:W-:Y:S02]  /*135c0*/  ISETP.GE.OR P4, PT, R0, R249, !P4 ;  /* 0x000000f90000720c */ /* 0x000fe40006786670 */
[----:B------:R-:W-:Y:S02]  /*135d0*/  IADD3 R8, P0, R10, UR20, RZ ;  /* 0x000000140a087c10 */ /* 0x000fe4000ff1e0ff */
[-C--:B------:R-:W-:Y:S01]  /*135e0*/  ISETP.GE.OR P2, PT, R2, R245.reuse, !P2 ;  /* 0x000000f50200720c */ /* 0x080fe20005746670 */
[----:B------:R-:W-:Y:S01]  /*135f0*/  LDGSTS.E.BYPASS.LTC128B.128 [R234+0xa000], desc[UR16][R10.64] ;  /* 0x0a0000000aea7fae */ /* 0x000fe2000b901d50 */
[----:B------:R-:W-:Y:S02]  /*13600*/  IADD3.X R9, R11, UR15, RZ, P0, !PT ;  /* 0x0000000f0b097c10 */ /* 0x000fe400087fe4ff */
[----:B------:R-:W-:Y:S02]  /*13610*/  ISETP.GE.OR P1, PT, R0, R245, !P1 ;  /* 0x000000f50000720c */ /* 0x000fe40004f26670 */
[----:B-1----:R-:W-:Y:S02]  /*13620*/  IADD3 R4, P0, R8, UR20, RZ ;  /* 0x0000001408047c10 */ /* 0x002fe4000ff1e0ff */
[C---:B------:R-:W-:Y:S01]  /*13630*/  ISETP.GE.AND P6, PT, R2.reuse, R237, PT ;  /* 0x000000ed0200720c */ /* 0x040fe20003fc6270 */
[----:B------:R-:W-:Y:S01]  /*13640*/  LDGSTS.E.BYPASS.LTC128B.128 [R234+0xa800], desc[UR16][R8.64] ;  /* 0x0a80000008ea7fae */ /* 0x000fe2000b901d50 */
[----:B------:R-:W-:Y:S02]  /*13650*/  IADD3.X R5, R9, UR15, RZ, P0, !PT ;  /* 0x0000000f09057c10 */ /* 0x000fe400087fe4ff */
[----:B------:R-:W-:Y:S02]  /*13660*/  ISETP.GE.OR P6, PT, R2, R247, !P6 ;  /* 0x000000f70200720c */ /* 0x000fe400077c6670 */
[----:B------:R-:W-:Y:S03]  /*13670*/  IADD3 R6, P0, R4, UR20, RZ ;  /* 0x0000001404067c10 */ /* 0x000fe6000ff1e0ff */
[----:B------:R-:W-:Y:S01]  /*13680*/  LDGSTS.E.BYPASS.LTC128B.128 [R234+0xb000], desc[UR16][R4.64] ;  /* 0x0b00000004ea7fae */ /* 0x000fe2000b901d50 */
[----:B------:R-:W-:Y:S02]  /*13690*/  IADD3.X R7, R5, UR15, RZ, P0, !PT ;  /* 0x0000000f05077c10 */ /* 0x000fe400087fe4ff */
[C---:B------:R-:W-:Y:S04]  /*136a0*/  ISETP.GE.AND P0, PT, R2.reuse, R235, PT ;  /* 0x000000eb0200720c */ /* 0x040fe80003f06270 */
[----:B------:R-:W-:Y:S01]  /*136b0*/  ISETP.GE.OR P0, PT, R2, R243, !P0 ;  /* 0x000000f30200720c */ /* 0x000fe20004706670 */
[----:B------:R1:W-:Y:S01]  /*136c0*/  LDGSTS.E.BYPASS.LTC128B.128 [R234+0xb800], desc[UR16][R6.64] ;  /* 0x0b80000006ea7fae */ /* 0x0003e2000b901d50 */
[----:B------:R-:W-:Y:S05]  /*136d0*/  VIADD R2, R0, 0x8 ;  /* 0x0000000800027836 */ /* 0x000fea0000000000 */
[C---:B------:R-:W-:Y:S02]  /*136e0*/  ISETP.GE.AND P5, PT, R2.reuse, R241, PT ;  /* 0x000000f10200720c */ /* 0x040fe40003fa6270 */
[----:B------:R-:W-:Y:S02]  /*136f0*/  LDSM.16.M88.4 R128, [R222] ;  /* 0x00000000de80783b */ /* 0x000fe40000000200 */
[----:B------:R-:W-:Y:S06]  /*13700*/  ISETP.GE.OR P5, PT, R2, R249, !P5 ;  /* 0x000000f90200720c */ /* 0x000fec0006fa6670 */
[----:B------:R-:W1:Y:S08]  /*13710*/  LDSM.16.M88.4 R16, [R135+0x4000] ;  /* 0x004000008710783b */ /* 0x000e700000000200 */
[----:B------:R-:W2:Y:S08]  /*13720*/  LDSM.16.M88.4 R124, [R222+0x2000] ;  /* 0x00200000de7c783b */ /* 0x000eb00000000200 */
[----:B------:R-:W3:Y:S08]  /*13730*/  LDSM.16.M88.4 R32, [R135+0x4800] ;  /* 0x004800008720783b */ /* 0x000ef00000000200 */
[----:B------:R-:W4:Y:S08]  /*13740*/  LDSM.16.M88.4 R48, [R135+0x5000] ;  /* 0x005000008730783b */ /* 0x000f300000000200 */
[----:B------:R-:W4:Y:S01]  /*13750*/  LDSM.16.M88.4 R64, [R135+0x5800] ;  /* 0x005800008740783b */ /* 0x000f220000000200 */
        /* <DEDUP_REMOVED lines=12> */
[----:B------:R-:W3:Y:S03]  /*13820*/  LDSM.16.M88.4 R208, [R221+0x4000] ;  /* 0x00400000ddd0783b */ /* 0x000ee60000000200 */
[C---:B------:R-:W-:Y:S05]  /*13830*/  HMMA.16816.F32 R32, R128.reuse, R34, RZ ;  /* 0x000000228020723c */ /* 0x040fea00000018ff */
[----:B------:R-:W3:Y:S01]  /*13840*/  LDSM.16.M88.4 R212, [R225+0x2000] ;  /* 0x00200000e1d4783b */ /* 0x000ee20000000200 */
[-C--:B----4-:R-:W-:Y:S06]  /*13850*/  HMMA.16816.F32 R36, R128, R48.reuse, RZ ;  /* 0x000000308024723c */ /* 0x090fec00000018ff */
[C---:B------:R-:W-:Y:S01]  /*13860*/  HMMA.16816.F32 R40, R124.reuse, R48, RZ ;  /* 0x000000307c28723c */ /* 0x040fe200000018ff */
[----:B------:R-:W0:Y:S05]  /*13870*/  LDGDEPBAR ;  /* 0x00000000000079af */ /* 0x000e2a0000000000 */
[-C--:B------:R-:W-:Y:S06]  /*13880*/  HMMA.16816.F32 R44, R124, R50.reuse, RZ ;  /* 0x000000327c2c723c */ /* 0x080fec00000018ff */
[C---:B------:R-:W-:Y:S06]  /*13890*/  HMMA.16816.F32 R48, R128.reuse, R50, RZ ;  /* 0x000000328030723c */ /* 0x040fec00000018ff */
[-C--:B------:R-:W-:Y:S06]  /*138a0*/  HMMA.16816.F32 R52, R128, R64.reuse, RZ ;  /* 0x000000408034723c */ /* 0x080fec00000018ff */
        /* <DEDUP_REMOVED lines=109> */
[----:B------:R-:W-:Y:S01]  /*13f80*/  FSEL R246, R5, -INF , !P3 ;  /* 0xff80000005f67808 */ /* 0x000fe20005800000 */
[-C--:B---3--:R-:W-:Y:S03]  /*13f90*/  HMMA.16816.F32 R20, R200, R208.reuse, R20 ;  /* 0x000000d0c814723c */ /* 0x088fe60000001814 */
[----:B------:R-:W-:Y:S02]  /*13fa0*/  ISETP.GE.AND P3, PT, R0, R237, PT ;  /* 0x000000ed0000720c */ /* 0x000fe40003f66270 */
[----:B------:R-:W-:Y:S01]  /*13fb0*/  FSEL R236, R4, -INF , !P4 ;  /* 0xff80000004ec7808 */ /* 0x000fe20006000000 */
[C---:B------:R-:W-:Y:S04]  /*13fc0*/  HMMA.16816.F32 R24, R204.reuse, R208, R24 ;  /* 0x000000d0cc18723c */ /* 0x040fe80000001818 */
[----:B------:R-:W-:Y:S02]  /*13fd0*/  ISETP.GE.OR P3, PT, R0, R247, !P3 ;  /* 0x000000f70000720c */ /* 0x000fe40005f66670 */
[----:B------:R-:W-:Y:S01]  /*13fe0*/  FSEL R244, R7, -INF , !P2 ;  /* 0xff80000007f47808 */ /* 0x000fe20005000000 */
[-C--:B------:R-:W-:Y:S03]  /*13ff0*/  HMMA.16816.F32 R28, R204, R210.reuse, R28 ;  /* 0x000000d2cc1c723c */ /* 0x080fe6000000181c */
[-C--:B------:R-:W-:Y:S02]  /*14000*/  ISETP.GE.AND P2, PT, R2, R235.reuse, PT ;  /* 0x000000eb0200720c */ /* 0x080fe40003f46270 */
[----:B------:R-:W-:Y:S01]  /*14010*/  ISETP.GE.AND P4, PT, R0, R235, PT ;  /* 0x000000eb0000720c */ /* 0x000fe20003f86270 */
[C---:B------:R-:W-:Y:S04]  /*14020*/  HMMA.16816.F32 R32, R200.reuse, R210, R32 ;  /* 0x000000d2c820723c */ /* 0x040fe80000001820 */
[-C--:B------:R-:W-:Y:S02]  /*14030*/  ISETP.GE.OR P2, PT, R2, R243.reuse, !P2 ;  /* 0x000000f30200720c */ /* 0x080fe40005746670 */
[----:B------:R-:W-:Y:S02]  /*14040*/  ISETP.GE.OR P4, PT, R0, R243, !P4 ;  /* 0x000000f30000720c */ /* 0x000fe40006786670 */
[----:B------:R-:W-:Y:S02]  /*14050*/  FSEL R211, R6, -INF , !P1 ;  /* 0xff80000006d37808 */ /* 0x000fe40004800000 */
[C---:B------:R-:W-:Y:S01]  /*14060*/  ISETP.GE.AND P1, PT, R2.reuse, R237, PT ;  /* 0x000000ed0200720c */ /* 0x040fe20003f26270 */
[----:B------:R-:W2:Y:S01]  /*14070*/  LDSM.16.M88.4 R4, [R220+0x1800] ;  /* 0x00180000dc04783b */ /* 0x000ea20000000200 */
[----:B------:R-:W-:Y:S02]  /*14080*/  FSEL R242, R9, -INF , !P6 ;  /* 0xff80000009f27808 */ /* 0x000fe40007000000 */
[----:B------:R-:W-:Y:S02]  /*14090*/  ISETP.GE.OR P1, PT, R2, R247, !P1 ;  /* 0x000000f70200720c */ /* 0x000fe40004f26670 */
[----:B------:R-:W-:Y:S01]  /*140a0*/  FSEL R248, R11, -INF , !P0 ;  /* 0xff8000000bf87808 */ /* 0x000fe20004000000 */
[-C--:B-1----:R-:W-:Y:S03]  /*140b0*/  HMMA.16816.F32 R36, R200, R212.reuse, R36 ;  /* 0x000000d4c824723c */ /* 0x082fe60000001824 */
[----:B------:R-:W-:Y:S02]  /*140c0*/  FSEL R238, R14, -INF , !P2 ;  /* 0xff8000000eee7808 */ /* 0x000fe40005000000 */
[----:B------:R-:W-:Y:S01]  /*140d0*/  FSEL R208, R16, -INF , !P5 ;  /* 0xff80000010d07808 */ /* 0x000fe20006800000 */
[C---:B------:R-:W-:Y:S06]  /*140e0*/  HMMA.16816.F32 R40, R204.reuse, R212, R40 ;  /* 0x000000d4cc28723c */ /* 0x040fec0000001828 */
[-C--:B------:R-:W-:Y:S05]  /*140f0*/  HMMA.16816.F32 R44, R204, R214.reuse, R44 ;  /* 0x000000d6cc2c723c */ /* 0x080fea000000182c */
[----:B------:R-:W-:Y:S01]  /*14100*/  FSEL R213, R8, -INF , !P3 ;  /* 0xff80000008d57808 */ /* 0x000fe20005800000 */
[C---:B------:R-:W-:Y:S04]  /*14110*/  HMMA.16816.F32 R48, R200.reuse, R214, R48 ;  /* 0x000000d6c830723c */ /* 0x040fe80000001830 */
[----:B------:R-:W-:Y:S02]  /*14120*/  ISETP.GE.AND P3, PT, R2, R239, PT ;  /* 0x000000ef0200720c */ /* 0x000fe40003f66270 */
[----:B------:R-:W-:Y:S02]  /*14130*/  FSEL R212, R10, -INF , !P4 ;  /* 0xff8000000ad47808 */ /* 0x000fe40006000000 */
[----:B------:R-:W-:Y:S03]  /*14140*/  ISETP.GE.OR P3, PT, R2, R245, !P3 ;  /* 0x000000f50200720c */ /* 0x000fe60005f66670 */
[----:B------:R-:W-:Y:S01]  /*14150*/  FSEL R215, R12, -INF , !P1 ;  /* 0xff8000000cd77808 */ /* 0x000fe20004800000 */
[----:B------:R-:W-:Y:S01]  /*14160*/  VIADD R2, R0, 0x9 ;  /* 0x0000000900027836 */ /* 0x000fe20000000000 */
[----:B------:R-:W-:Y:S01]  /*14170*/  FSEL R210, R18, -INF , !P3 ;  /* 0xff80000012d27808 */ /* 0x000fe20005800000 */
[-C--:B--2---:R-:W-:Y:S03]  /*14180*/  HMMA.16816.F32 R52, R200, R4.reuse, R52 ;  /* 0x00000004c834723c */ /* 0x084fe60000001834 */
[C---:B------:R-:W-:Y:S02]  /*14190*/  ISETP.GE.AND P4, PT, R2.reuse, R237, PT ;  /* 0x000000ed0200720c */ /* 0x040fe40003f86270 */
[C---:B------:R-:W-:Y:S01]  /*141a0*/  ISETP.GE.AND P0, PT, R2.reuse, R235, PT ;  /* 0x000000eb0200720c */ /* 0x040fe20003f06270 */
[C---:B------:R-:W-:Y:S04]  /*141b0*/  HMMA.16816.F32 R56, R204.reuse, R4, R56 ;  /* 0x00000004cc38723c */ /* 0x040fe80000001838 */
[C---:B------:R-:W-:Y:S02]  /*141c0*/  ISETP.GE.AND P6, PT, R2.reuse, R241, PT ;  /* 0x000000f10200720c */ /* 0x040fe40003fc6270 */
[C---:B------:R-:W-:Y:S01]  /*141d0*/  ISETP.GE.AND P1, PT, R2.reuse, R239, PT ;  /* 0x000000ef0200720c */ /* 0x040fe20003f26270 */
[-C--:B------:R-:W-:Y:S03]  /*141e0*/  HMMA.16816.F32 R60, R204, R6.reuse, R60 ;  /* 0x00000006cc3c723c */ /* 0x080fe6000000183c */
[C---:B------:R-:W-:Y:S02]  /*141f0*/  ISETP.GE.OR P4, PT, R2.reuse, R247, !P4 ;  /* 0x000000f70200720c */ /* 0x040fe40006786670 */
[C---:B------:R-:W-:Y:S01]  /*14200*/  ISETP.GE.OR P0, PT, R2.reuse, R243, !P0 ;  /* 0x000000f30200720c */ /* 0x040fe20004706670 */
[C---:B------:R-:W-:Y:S01]  /*14210*/  HMMA.16816.F32 R64, R200.reuse, R6, R64 ;  /* 0x00000006c840723c */ /* 0x040fe20000001840 */
[----:B------:R-:W1:Y:S03]  /*14220*/  LDSM.16.M88.4 R4, [R220+0x2000] ;  /* 0x00200000dc04783b */ /* 0x000e660000000200 */
[C---:B------:R-:W-:Y:S02]  /*14230*/  ISETP.GE.OR P6, PT, R2.reuse, R249, !P6 ;  /* 0x000000f90200720c */ /* 0x040fe400077c6670 */
[----:B------:R-:W-:Y:S01]  /*14240*/  ISETP.GE.OR P1, PT, R2, R245, !P1 ;  /* 0x000000f50200720c */ /* 0x000fe20004f26670 */
[----:B------:R-:W-:Y:S01]  /*14250*/  VIADD R2, R0, 0x10 ;  /* 0x0000001000027836 */ /* 0x000fe20000000000 */
[----:B------:R-:W-:Y:S03]  /*14260*/  FSEL R214, R13, -INF , !P4 ;  /* 0xff8000000dd67808 */ /* 0x000fe60006000000 */
[----:B------:R-:W-:Y:S02]  /*14270*/  FSEL R240, R15, -INF , !P0 ;  /* 0xff8000000ff07808 */ /* 0x000fe40004000000 */
[C---:B------:R-:W-:Y:S02]  /*14280*/  ISETP.GE.AND P0, PT, R2.reuse, R241, PT ;  /* 0x000000f10200720c */ /* 0x040fe40003f06270 */
[C---:B------:R-:W-:Y:S02]  /*14290*/  ISETP.GE.AND P2, PT, R2.reuse, R239, PT ;  /* 0x000000ef0200720c */ /* 0x040fe40003f46270 */
[C---:B------:R-:W-:Y:S02]  /*142a0*/  ISETP.GE.AND P4, PT, R2.reuse, R237, PT ;  /* 0x000000ed0200720c */ /* 0x040fe40003f86270 */
[C---:B------:R-:W-:Y:S02]  /*142b0*/  ISETP.GE.AND P5, PT, R2.reuse, R235, PT ;  /* 0x000000eb0200720c */ /* 0x040fe40003fa6270 */
[C---:B------:R-:W-:Y:S02]  /*142c0*/  ISETP.GE.OR P0, PT, R2.reuse, R249, !P0 ;  /* 0x000000f90200720c */ /* 0x040fe40004706670 */
[C---:B------:R-:W-:Y:S02]  /*142d0*/  ISETP.GE.OR P2, PT, R2.reuse, R245, !P2 ;  /* 0x000000f50200720c */ /* 0x040fe40005746670 */
[C---:B------:R-:W-:Y:S02]  /*142e0*/  ISETP.GE.OR P4, PT, R2.reuse, R247, !P4 ;  /* 0x000000f70200720c */ /* 0x040fe40006786670 */
[----:B------:R-:W-:Y:S01]  /*142f0*/  ISETP.GE.OR P5, PT, R2, R243, !P5 ;  /* 0x000000f30200720c */ /* 0x000fe20006fa6670 */
[----:B------:R-:W-:Y:S01]  /*14300*/  VIADD R2, R0, 0x11 ;  /* 0x0000001100027836 */ /* 0x000fe20000000000 */
[----:B------:R-:W-:Y:S02]  /*14310*/  FSEL R209, R17, -INF , !P6 ;  /* 0xff80000011d17808 */ /* 0x000fe40007000000 */
[----:B------:R-:W-:Y:S02]  /*14320*/  FSEL R19, R19, -INF , !P1 ;  /* 0xff80000013137808 */ /* 0x000fe40004800000 */
[----:B------:R-:W-:Y:S02]  /*14330*/  FSEL R143, R20, -INF , !P0 ;  /* 0xff800000148f7808 */ /* 0x000fe40004000000 */
[C---:B------:R-:W-:Y:S02]  /*14340*/  ISETP.GE.AND P3, PT, R2.reuse, R241, PT ;  /* 0x000000f10200720c */ /* 0x040fe40003f66270 */
[C---:B------:R-:W-:Y:S01]  /*14350*/  ISETP.GE.AND P1, PT, R2.reuse, R239, PT ;  /* 0x000000ef0200720c */ /* 0x040fe20003f26270 */
[----:B------:R-:W-:Y:S01]  /*14360*/  STL [R1+0x10], R143 ;  /* 0x0000108f01007387 */ /* 0x000fe20000100800 */
[C---:B------:R-:W-:Y:S02]  /*14370*/  ISETP.GE.AND P6, PT, R2.reuse, R237, PT ;  /* 0x000000ed0200720c */ /* 0x040fe40003fc6270 */
[C---:B------:R-:W-:Y:S01]  /*14380*/  ISETP.GE.AND P0, PT, R2.reuse, R235, PT ;  /* 0x000000eb0200720c */ /* 0x040fe20003f06270 */
[-C--:B-1----:R-:W-:Y:S03]  /*14390*/  HMMA.16816.F32 R68, R200, R4.reuse, R68 ;  /* 0x00000004c844723c */ /* 0x082fe60000001844 */
[C---:B------:R-:W-:Y:S02]  /*143a0*/  ISETP.GE.OR P3, PT, R2.reuse, R249, !P3 ;  /* 0x000000f90200720c */ /* 0x040fe40005f66670 */
[C---:B------:R-:W-:Y:S01]  /*143b0*/  ISETP.GE.OR P1, PT, R2.reuse, R245, !P1 ;  /* 0x000000f50200720c */ /* 0x040fe20004f26670 */
[C---:B------:R-:W-:Y:S04]  /*143c0*/  HMMA.16816.F32 R72, R204.reuse, R4, R72 ;  /* 0x00000004cc48723c */ /* 0x040fe80000001848 */
[C---:B------:R-:W-:Y:S02]  /*143d0*/  ISETP.GE.OR P6, PT, R2.reuse, R247, !P6 ;  /* 0x000000f70200720c */ /* 0x040fe400077c6670 */
[----:B------:R-:W-:Y:S01]  /*143e0*/  ISETP.GE.OR P0, PT, R2, R243, !P0 ;  /* 0x000000f30200720c */ /* 0x000fe20004706670 */
[----:B------:R-:W-:Y:S01]  /*143f0*/  VIADD R2, R0, 0x18 ;  /* 0x0000001800027836 */ /* 0x000fe20000000000 */
[----:B------:R-:W-:Y:S01]  /*14400*/  FSEL R142, R21, -INF , !P3 ;  /* 0xff800000158e7808 */ /* 0x000fe20005800000 */
[-C--:B------:R-:W-:Y:S03]  /*14410*/  HMMA.16816.F32 R76, R204, R6.reuse, R76 ;  /* 0x00000006cc4c723c */ /* 0x080fe6000000184c */
[----:B------:R-:W-:Y:S01]  /*14420*/  FSEL R140, R22, -INF , !P2 ;  /* 0xff800000168c7808 */ /* 0x000fe20005000000 */
[----:B------:R-:W-:Y:S01]  /*14430*/  STL [R1+0x8], R142 ;  /* 0x0000088e01007387 */ /* 0x000fe20000100800 */
[----:B------:R-:W-:Y:S01]  /*14440*/  FSEL R138, R23, -INF , !P1 ;  /* 0xff800000178a7808 */ /* 0x000fe20004800000 */
[C---:B------:R-:W-:Y:S02]  /*14450*/  HMMA.16816.F32 R80, R200.reuse, R6, R80 ;  /* 0x00000006c850723c */ /* 0x040fe40000001850 */
[----:B------:R-:W-:Y:S02]  /*14460*/  STL [R1+0x4], R140 ;  /* 0x0000048c01007387 */ /* 0x000fe40000100800 */
[----:B------:R-:W-:Y:S02]  /*14470*/  ISETP.GE.AND P1, PT, R2, R237, PT ;  /* 0x000000ed0200720c */ /* 0x000fe40003f26270 */
[----:B------:R-:W-:Y:S01]  /*14480*/  FSEL R24, R24, -INF , !P4 ;  /* 0xff80000018187808 */ /* 0x000fe20006000000 */
[----:B------:R-:W-:Y:S01]  /*14490*/  STL [R1+0x1c], R138 ;  /* 0x00001c8a01007387 */ /* 0x000fe20000100800 */
        /* <DEDUP_REMOVED lines=36> */
[----:B------:R-:W-:Y:S01]  /*146e0*/  FSEL R251, R35, -INF , !P1 ;  /* 0xff80000023fb7808 */ /* 0x000fe20004800000 */
[----:B------:R-:W-:Y:S01]  /*146f0*/  STL [R1], R141 ;  /* 0x0000008d01007387 */ /* 0x000fe20000100800 */
[----:B------:R-:W-:Y:S02]  /*14700*/  FSEL R139, R36, -INF , !P0 ;  /* 0xff800000248b7808 */ /* 0x000fe40004000000 */
[C---:B------:R-:W-:Y:S02]  /*14710*/  ISETP.GE.AND P4, PT, R2.reuse, R241, PT ;  /* 0x000000f10200720c */ /* 0x040fe40003f86270 */
[C---:B------:R-:W-:Y:S01]  /*14720*/  ISETP.GE.AND P1, PT, R2.reuse, R239, PT ;  /* 0x000000ef0200720c */ /* 0x040fe20003f26270 */
[----:B------:R-:W-:Y:S01]  /*14730*/  STL [R1+0x78], R139 ;  /* 0x0000788b01007387 */ /* 0x000fe20000100800 */
        /* <DEDUP_REMOVED lines=10> */
[----:B------:R-:W-:Y:S01]  /*147e0*/  STL [R1+0x70], R137 ;  /* 0x0000708901007387 */ /* 0x000fe20000100800 */
        /* <DEDUP_REMOVED lines=11> */
[----:B------:R-:W-:Y:S01]  /*148a0*/  FSEL R17, R43, -INF , !P0 ;  /* 0xff8000002b117808 */ /* 0x000fe20004000000 */
[----:B------:R-:W-:Y:S01]  /*148b0*/  IMAD.MOV.U32 R43, RZ, RZ, R28 ;  /* 0x000000ffff2b7224 */ /* 0x000fe200078e001c */
[C---:B------:R-:W-:Y:S01]  /*148c0*/  ISETP.GE.AND P3, PT, R2.reuse, R237, PT ;  /* 0x000000ed0200720c */ /* 0x040fe20003f66270 */
[----:B------:R-:W-:Y:S01]  /*148d0*/  IMAD.MOV.U32 R28, RZ, RZ, R27 ;  /* 0x000000ffff1c7224 */ /* 0x000fe200078e001b */
[----:B------:R-:W-:Y:S02]  /*148e0*/  ISETP.GE.AND P0, PT, R2, R235, PT ;  /* 0x000000eb0200720c */ /* 0x000fe40003f06270 */
[----:B------:R-:W-:Y:S01]  /*148f0*/  FSEL R33, R44, -INF , !P1 ;  /* 0xff8000002c217808 */ /* 0x000fe20004800000 */
[----:B------:R-:W-:Y:S01]  /*14900*/  IMAD.MOV.U32 R44, RZ, RZ, R29 ;  /* 0x000000ffff2c7224 */ /* 0x000fe200078e001d */
[C---:B------:R-:W-:Y:S02]  /*14910*/  ISETP.GE.OR P3, PT, R2.reuse, R247, !P3 ;  /* 0x000000f70200720c */ /* 0x040fe40005f66670 */
[----:B------:R-:W-:Y:S01]  /*14920*/  ISETP.GE.OR P0, PT, R2, R243, !P0 ;  /* 0x000000f30200720c */ /* 0x000fe20004706670 */
[----:B------:R-:W-:Y:S01]  /*14930*/  STL [R1+0x84], R33 ;  /* 0x0000842101007387 */ /* 0x000fe20000100800 */
[----:B------:R-:W-:Y:S01]  /*14940*/  FSEL R26, R45, -INF , !P3 ;  /* 0xff8000002d1a7808 */ /* 0x000fe20005800000 */
[----:B------:R-:W-:Y:S01]  /*14950*/  IMAD.MOV.U32 R45, RZ, RZ, R18 ;  /* 0x000000ffff2d7224 */ /* 0x000fe200078e0012 */
[----:B------:R-:W-:Y:S02]  /*14960*/  FSEL R14, R47, -INF , !P0 ;  /* 0xff8000002f0e7808 */ /* 0x000fe40004000000 */
[----:B------:R-:W-:Y:S01]  /*14970*/  FSEL R4, R48, -INF , !P4 ;  /* 0xff80000030047808 */ /* 0x000fe20006000000 */
[----:B------:R-:W-:Y:S01]  /*14980*/  STL [R1+0x88], R26 ;  /* 0x0000881a01007387 */ /* 0x000fe20000100800 */
[----:B------:R-:W-:Y:S01]  /*14990*/  FSEL R10, R41, -INF , !P6 ;  /* 0xff800000290a7808 */ /* 0x000fe20007000000 */
[----:B------:R-:W-:Y:S01]  /*149a0*/  IMAD.MOV.U32 R41, RZ, RZ, R23 ;  /* 0x000000ffff297224 */ /* 0x000fe200078e0017 */
[C---:B------:R-:W-:Y:S01]  /*149b0*/  ISETP.GE.AND P6, PT, R2.reuse, R241, PT ;  /* 0x000000f10200720c */ /* 0x040fe20003fc6270 */
[----:B------:R-:W-:Y:S01]  /*149c0*/  STL [R1+0x90], R14 ;  /* 0x0000900e01007387 */ /* 0x000fe20000100800 */
[C---:B------:R-:W-:Y:S02]  /*149d0*/  ISETP.GE.AND P1, PT, R2.reuse, R239, PT ;  /* 0x000000ef0200720c */ /* 0x040fe40003f26270 */
[C---:B------:R-:W-:Y:S01]  /*149e0*/  ISETP.GE.OR P6, PT, R2.reuse, R249, !P6 ;  /* 0x000000f90200720c */ /* 0x040fe200077c6670 */
[----:B------:R1:W-:Y:S01]  /*149f0*/  STL [R1+0x44], R4 ;  /* 0x0000440401007387 */ /* 0x0003e20000100800 */
[----:B------:R-:W-:Y:S01]  /*14a00*/  ISETP.GE.OR P1, PT, R2, R245, !P1 ;  /* 0x000000f50200720c */ /* 0x000fe20004f26670 */
[----:B------:R-:W-:Y:S01]  /*14a10*/  VIADD R2, R0, 0x30 ;  /* 0x0000003000027836 */ /* 0x000fe20000000000 */
[----:B------:R-:W-:Y:S01]  /*14a20*/  FSEL R42, R46, -INF , !P2 ;  /* 0xff8000002e2a7808 */ /* 0x000fe20005000000 */
[----:B------:R-:W-:Y:S01]  /*14a30*/  IMAD.MOV.U32 R46, RZ, RZ, R10 ;  /* 0x000000ffff2e7224 */ /* 0x000fe200078e000a */
[----:B------:R-:W-:Y:S01]  /*14a40*/  FSEL R15, R50, -INF , !P5 ;  /* 0xff800000320f7808 */ /* 0x000fe20006800000 */
[----:B------:R-:W-:Y:S01]  /*14a50*/  IMAD.MOV.U32 R50, RZ, RZ, R45 ;  /* 0x000000ffff327224 */ /* 0x000fe200078e002d */
        /* <DEDUP_REMOVED lines=10> */
[----:B-1----:R-:W-:Y:S02]  /*14b00*/  FSEL R4, R49, -INF , !P6 ;  /* 0xff80000031047808 */ /* 0x002fe40007000000 */
[----:B------:R-:W-:Y:S01]  /*14b10*/  FSEL R8, R52, -INF , !P0 ;  /* 0xff80000034087808 */ /* 0x000fe20004000000 */
[----:B------:R-:W-:Y:S01]  /*14b20*/  IMAD.MOV.U32 R52, RZ, RZ, R46 ;  /* 0x000000ffff347224 */ /* 0x000fe200078e002e */
[C---:B------:R-:W-:Y:S01]  /*14b30*/  ISETP.GE.AND P5, PT, R2.reuse, R241, PT ;  /* 0x000000f10200720c */ /* 0x040fe20003fa6270 */
[----:B------:R-:W-:Y:S01]  /*14b40*/  STL [R1+0x34], R4 ;  /* 0x0000340401007387 */ /* 0x000fe20000100800 */
[C---:B------:R-:W-:Y:S01]  /*14b50*/  ISETP.GE.AND P1, PT, R2.reuse, R239, PT ;  /* 0x000000ef0200720c */ /* 0x040fe20003f26270 */
[----:B------:R-:W-:Y:S01]  /*14b60*/  IMAD.MOV.U32 R46, RZ, RZ, R44 ;  /* 0x000000ffff2e7224 */ /* 0x000fe200078e002c */
[C---:B------:R-:W-:Y:S01]  /*14b70*/  ISETP.GE.AND P6, PT, R2.reuse, R237, PT ;  /* 0x000000ed0200720c */ /* 0x040fe20003fc6270 */
[----:B------:R-:W1:Y:S01]  /*14b80*/  LDSM.16.M88.4 R4, [R220+0x2800] ;  /* 0x00280000dc04783b */ /* 0x000e620000000200 */
[C---:B------:R-:W-:Y:S01]  /*14b90*/  ISETP.GE.AND P0, PT, R2.reuse, R235, PT ;  /* 0x000000eb0200720c */ /* 0x040fe20003f06270 */
[----:B------:R-:W-:Y:S01]  /*14ba0*/  IMAD.MOV.U32 R44, RZ, RZ, R17 ;  /* 0x000000ffff2c7224 */ /* 0x000fe200078e0011 */
[C---:B------:R-:W-:Y:S02]  /*14bb0*/  ISETP.GE.OR P5, PT, R2.reuse, R249, !P5 ;  /* 0x000000f90200720c */ /* 0x040fe40006fa6670 */
[C---:B------:R-:W-:Y:S02]  /*14bc0*/  ISETP.GE.OR P1, PT, R2.reuse, R245, !P1 ;  /* 0x000000f50200720c */ /* 0x040fe40004f26670 */
[C---:B------:R-:W-:Y:S01]  /*14bd0*/  ISETP.GE.OR P6, PT, R2.reuse, R247, !P6 ;  /* 0x000000f70200720c */ /* 0x040fe200077c6670 */
[----:B------:R-:W-:Y:S01]  /*14be0*/  STL [R1+0x64], R8 ;  /* 0x0000640801007387 */ /* 0x000fe20000100800 */
[----:B------:R-:W-:Y:S01]  /*14bf0*/  ISETP.GE.OR P0, PT, R2, R243, !P0 ;  /* 0x000000f30200720c */ /* 0x000fe20004706670 */
[----:B------:R-:W-:Y:S01]  /*14c00*/  VIADD R2, R0, 0x38 ;  /* 0x0000003800027836 */ /* 0x000fe20000000000 */
[----:B------:R-:W-:Y:S01]  /*14c10*/  FSEL R136, R53, -INF , !P5 ;  /* 0xff80000035887808 */ /* 0x000fe20006800000 */
[----:B------:R-:W-:Y:S01]  /*14c20*/  IMAD.MOV.U32 R53, RZ, RZ, R43 ;  /* 0x000000ffff357224 */ /* 0x000fe200078e002b */
[----:B------:R-:W-:Y:S01]  /*14c30*/  FSEL R54, R54, -INF , !P2 ;  /* 0xff80000036367808 */ /* 0x000fe20005000000 */
[----:B------:R-:W-:Y:S01]  /*14c40*/  IMAD.MOV.U32 R43, RZ, RZ, R21 ;  /* 0x000000ffff2b7224 */ /* 0x000fe200078e0015 */
[----:B------:R-:W-:Y:S01]  /*14c50*/  FSEL R48, R55, -INF , !P1 ;  /* 0xff80000037307808 */ /* 0x000fe20004800000 */
[----:B------:R-:W-:Y:S01]  /*14c60*/  STL [R1+0x60], R136 ;  /* 0x0000608801007387 */ /* 0x000fe20000100800 */
[----:B------:R-:W-:Y:S01]  /*14c70*/  FSEL R49, R56, -INF , !P3 ;  /* 0xff80000038317808 */ /* 0x000fe20005800000 */
[----:B------:R-:W-:Y:S01]  /*14c80*/  IMAD.MOV.U32 R55, RZ, RZ, R28 ;  /* 0x000000ffff377224 */ /* 0x000fe200078e001c */
[C---:B------:R-:W-:Y:S01]  /*14c90*/  ISETP.GE.AND P1, PT, R2.reuse, R237, PT ;  /* 0x000000ed0200720c */ /* 0x040fe20003f26270 */
[----:B------:R-:W-:Y:S01]  /*14ca0*/  STL [R1+0x58], R54 ;  /* 0x0000583601007387 */ /* 0x000fe20000100800 */
[C---:B------:R-:W-:Y:S01]  /*14cb0*/  ISETP.GE.AND P2, PT, R2.reuse, R235, PT ;  /* 0x000000eb0200720c */ /* 0x040fe20003f46270 */
[----:B------:R-:W-:Y:S01]  /*14cc0*/  IMAD.MOV.U32 R28, RZ, RZ, R22 ;  /* 0x000000ffff1c7224 */ /* 0x000fe200078e0016 */
[C---:B------:R-:W-:Y:S01]  /*14cd0*/  ISETP.GE.AND P5, PT, R2.reuse, R241, PT ;  /* 0x000000f10200720c */ /* 0x040fe20003fa6270 */
[----:B------:R-:W-:Y:S01]  /*14ce0*/  STL [R1+0x68], R48 ;  /* 0x0000683001007387 */ /* 0x000fe20000100800 */
[C---:B------:R-:W-:Y:S02]  /*14cf0*/  ISETP.GE.AND P3, PT, R2.reuse, R239, PT ;  /* 0x000000ef0200720c */ /* 0x040fe40003f66270 */
[C---:B------:R-:W-:Y:S02]  /*14d00*/  ISETP.GE.OR P1, PT, R2.reuse, R247, !P1 ;  /* 0x000000f70200720c */ /* 0x040fe40004f26670 */
[C---:B------:R-:W-:Y:S02]  /*14d10*/  ISETP.GE.OR P2, PT, R2.reuse, R243, !P2 ;  /* 0x000000f30200720c */ /* 0x040fe40005746670 */
[C---:B------:R-:W-:Y:S02]  /*14d20*/  ISETP.GE.OR P5, PT, R2.reuse, R249, !P5 ;  /* 0x000000f90200720c */ /* 0x040fe40006fa6670 */
[----:B------:R-:W-:Y:S01]  /*14d30*/  ISETP.GE.OR P3, PT, R2, R245, !P3 ;  /* 0x000000f50200720c */ /* 0x000fe20005f66670 */
[----:B------:R-:W-:Y:S01]  /*14d40*/  VIADD R2, R0, 0x39 ;  /* 0x0000003900027836 */ /* 0x000fe20000000000 */
[----:B------:R-:W-:Y:S01]  /*14d50*/  FSEL R30, R58, -INF , !P4 ;  /* 0xff8000003a1e7808 */ /* 0x000fe20006000000 */
[----:B------:R-:W-:Y:S01]  /*14d60*/  IMAD.MOV.U32 R58, RZ, RZ, R15 ;  /* 0x000000ffff3a7224 */ /* 0x000fe200078e000f */
[----:B------:R-:W-:Y:S01]  /*14d70*/  FSEL R34, R59, -INF , !P0 ;  /* 0xff8000003b227808 */ /* 0x000fe20004000000 */
[----:B------:R-:W-:Y:S01]  /*14d80*/  IMAD.MOV.U32 R59, RZ, RZ, R11 ;  /* 0x000000ffff3b7224 */ /* 0x000fe200078e000b */
[C---:B------:R-:W-:Y:S01]  /*14d90*/  ISETP.GE.AND P4, PT, R2.reuse, R237, PT ;  /* 0x000000ed0200720c */ /* 0x040fe20003f86270 */
[-C--:B-1----:R-:W-:Y:S03]  /*14da0*/  HMMA.16816.F32 R84, R200, R4.reuse, R84 ;  /* 0x00000004c854723c */ /* 0x082fe60000001854 */
[----:B------:R-:W-:Y:S02]  /*14db0*/  FSEL R16, R57, -INF , !P6 ;  /* 0xff80000039107808 */ /* 0x000fe40007000000 */
[C---:B------:R-:W-:Y:S01]  /*14dc0*/  ISETP.GE.AND P0, PT, R2.reuse, R235, PT ;  /* 0x000000eb0200720c */ /* 0x040fe20003f06270 */
[C---:B------:R-:W-:Y:S02]  /*14dd0*/  HMMA.16816.F32 R88, R204.reuse, R4, R88 ;  /* 0x00000004cc58723c */ /* 0x040fe40000001858 */
[----:B------:R-:W-:Y:S02]  /*14de0*/  STL [R1+0x98], R16 ;  /* 0x0000981001007387 */ /* 0x000fe40000100800 */
[C---:B------:R-:W-:Y:S02]  /*14df0*/  ISETP.GE.OR P4, PT, R2.reuse, R247, !P4 ;  /* 0x000000f70200720c */ /* 0x040fe40006786670 */
[C---:B------:R-:W-:Y:S01]  /*14e00*/  ISETP.GE.OR P0, PT, R2.reuse, R243, !P0 ;  /* 0x000000f30200720c */ /* 0x040fe20004706670 */
[-C--:B------:R-:W-:Y:S03]  /*14e10*/  HMMA.16816.F32 R92, R204, R6.reuse, R92 ;  /* 0x00000006cc5c723c */ /* 0x080fe6000000185c */
[C---:B------:R-:W-:Y:S02]  /*14e20*/  ISETP.GE.AND P6, PT, R2.reuse, R241, PT ;  /* 0x000000f10200720c */ /* 0x040fe40003fc6270 */
[----:B------:R-:W-:Y:S01]  /*14e30*/  FSEL R13, R61, -INF , !P4 ;  /* 0xff8000003d0d7808 */ /* 0x000fe20006000000 */
[C---:B------:R-:W-:Y:S04]  /*14e40*/  HMMA.16816.F32 R96, R200.reuse, R6, R96 ;  /* 0x00000006c860723c */ /* 0x040fe80000001860 */
[----:B------:R-:W-:Y:S01]  /*14e50*/  ISETP.GE.OR P6, PT, R2, R249, !P6 ;  /* 0x000000f90200720c */ /* 0x000fe200077c6670 */
[----:B------:R-:W-:Y:S01]  /*14e60*/  STL [R1+0x8c], R13 ;  /* 0x00008c0d01007387 */ /* 0x000fe20000100800 */
[----:B------:R-:W-:Y:S02]  /*14e70*/  FSEL R9, R63, -INF , !P0 ;  /* 0xff8000003f097808 */ /* 0x000fe40004000000 */
[----:B------:R-:W-:Y:S02]  /*14e80*/  FSEL R60, R60, -INF , !P1 ;  /* 0xff8000003c3c7808 */ /* 0x000fe40004800000 */
[----:B------:R-:W-:Y:S01]  /*14e90*/  ISETP.GE.AND P1, PT, R2, R239, PT ;  /* 0x000000ef0200720c */ /* 0x000fe20003f26270 */
[----:B------:R-:W-:Y:S01]  /*14ea0*/  STL [R1+0xac], R9 ;  /* 0x0000ac0901007387 */ /* 0x000fe20000100800 */
[----:B------:R-:W-:Y:S02]  /*14eb0*/  FSEL R64, R64, -INF , !P5 ;  /* 0xff80000040407808 */ /* 0x000fe40006800000 */
[----:B------:R-:W-:Y:S01]  /*14ec0*/  ISETP.GE.OR P1, PT, R2, R245, !P1 ;  /* 0x000000f50200720c */ /* 0x000fe20004f26670 */
[----:B------:R-:W-:Y:S01]  /*14ed0*/  VIADD R2, R0, 0x40 ;  /* 0x0000004000027836 */ /* 0x000fe20000000000 */
[----:B------:R-:W-:Y:S01]  /*14ee0*/  FSEL R65, R65, -INF , !P6 ;  /* 0xff80000041417808 */ /* 0x000fe20007000000 */
[----:B------:R-:W-:Y:S01]  /*14ef0*/  STL [R1+0x54], R64 ;  /* 0x0000544001007387 */ /* 0x000fe20000100800 */
[----:B------:R-:W-:Y:S02]  /*14f00*/  FSEL R38, R66, -INF , !P3 ;  /* 0xff80000042267808 */ /* 0x000fe40005800000 */
[C---:B------:R-:W-:Y:S01]  /*14f10*/  ISETP.GE.AND P0, PT, R2.reuse, R241, PT ;  /* 0x000000f10200720c */ /* 0x040fe20003f06270 */
[----:B------:R-:W-:Y:S01]  /*14f20*/  STL [R1+0x50], R65 ;  /* 0x0000504101007387 */ /* 0x000fe20000100800 */
[----:B------:R-:W-:Y:S02]  /*14f30*/  FSEL R36, R67, -INF , !P1 ;  /* 0xff80000043247808 */ /* 0x000fe40004800000 */
[----:B------:R-:W-:Y:S01]  /*14f40*/  ISETP.GE.OR P0, PT, R2, R249, !P0 ;  /* 0x000000f90200720c */ /* 0x000fe20004706670 */
[----:B------:R-:W-:Y:S01]  /*14f50*/  STL [R1+0x80], R38 ;  /* 0x0000802601007387 */ /* 0x000fe20000100800 */
[----:B------:R-:W-:Y:S02]  /*14f60*/  FSEL R32, R62, -INF , !P2 ;  /* 0xff8000003e207808 */ /* 0x000fe40005000000 */
[----:B------:R-:W-:Y:S01]  /*14f70*/  FSEL R4, R68, -INF , !P0 ;  /* 0xff80000044047808 */ /* 0x000fe20004000000 */
[----:B------:R-:W-:Y:S01]  /*14f80*/  STL [R1+0x7c], R36 ;  /* 0x00007c2401007387 */ /* 0x000fe20000100800 */
[C---:B------:R-:W-:Y:S02]  /*14f90*/  ISETP.GE.AND P2, PT, R2.reuse, R239, PT ;  /* 0x000000ef0200720c */ /* 0x040fe40003f46270 */
[C---:B------:R-:W-:Y:S01]  /*14fa0*/  ISETP.GE.AND P4, PT, R2.reuse, R237, PT ;  /* 0x000000ed0200720c */ /* 0x040fe20003f86270 */
[----:B------:R1:W-:Y:S01]  /*14fb0*/  STL [R1+0x74], R4 ;  /* 0x0000740401007387 */ /* 0x0003e20000100800 */
[C---:B------:R-:W-:Y:S02]  /*14fc0*/  ISETP.GE.AND P5, PT, R2.reuse, R235, PT ;  /* 0x000000eb0200720c */ /* 0x040fe40003fa6270 */
[C---:B------:R-:W-:Y:S02]  /*14fd0*/  ISETP.GE.OR P2, PT, R2.reuse, R245, !P2 ;  /* 0x000000f50200720c */ /* 0x040fe40005746670 */
[C---:B------:R-:W-:Y:S02]  /*14fe0*/  ISETP.GE.OR P4, PT, R2.reuse, R247, !P4 ;  /* 0x000000f70200720c */ /* 0x040fe40006786670 */
[----:B------:R-:W-:Y:S01]  /*14ff0*/  ISETP.GE.OR P5, PT, R2, R243, !P5 ;  /* 0x000000f30200720c */ /* 0x000fe20006fa6670 */
[----:B------:R-:W-:Y:S01]  /*15000*/  VIADD R2, R0, 0x41 ;  /* 0x0000004100027836 */ /* 0x000fe20000000000 */
[----:B------:R-:W-:Y:S02]  /*15010*/  FSEL R35, R70, -INF , !P2 ;  /* 0xff80000046237808 */ /* 0x000fe40005000000 */
[----:B------:R-:W-:Y:S02]  /*15020*/  FSEL R12, R72, -INF , !P4 ;  /* 0xff800000480c7808 */ /* 0x000fe40006000000 */
[C---:B------:R-:W-:Y:S02]  /*15030*/  ISETP.GE.AND P3, PT, R2.reuse, R241, PT ;  /* 0x000000f10200720c */ /* 0x040fe40003f66270 */
[C---:B------:R-:W-:Y:S02]  /*15040*/  ISETP.GE.AND P0, PT, R2.reuse, R235, PT ;  /* 0x000000eb0200720c */ /* 0x040fe40003f06270 */
[C---:B------:R-:W-:Y:S02]  /*15050*/  ISETP.GE.OR P3, PT, R2.reuse, R249, !P3 ;  /* 0x000000f90200720c */ /* 0x040fe40005f66670 */
[C---:B------:R-:W-:Y:S02]  /*15060*/  ISETP.GE.OR P0, PT, R2.reuse, R243, !P0 ;  /* 0x000000f30200720c */ /* 0x040fe40004706670 */
[C---:B------:R-:W-:Y:S02]  /*15070*/  ISETP.GE.AND P1, PT, R2.reuse, R239, PT ;  /* 0x000000ef0200720c */ /* 0x040fe40003f26270 */
[C---:B------:R-:W-:Y:S02]  /*15080*/  ISETP.GE.AND P6, PT, R2.reuse, R237, PT ;  /* 0x000000ed0200720c */ /* 0x040fe40003fc6270 */
[----:B-1----:R-:W-:Y:S02]  /*15090*/  FSEL R4, R69, -INF , !P3 ;  /* 0xff80000045047808 */ /* 0x002fe40005800000 */
[----:B------:R-:W-:Y:S02]  /*150a0*/  FSEL R37, R75, -INF , !P0 ;  /* 0xff8000004b257808 */ /* 0x000fe40004000000 */
[C---:B------:R-:W-:Y:S01]  /*150b0*/  ISETP.GE.OR P1, PT, R2.reuse, R245, !P1 ;  /* 0x000000f50200720c */ /* 0x040fe20004f26670 */
[----:B------:R-:W-:Y:S01]  /*150c0*/  STL [R1+0x5c], R4 ;  /* 0x00005c0401007387 */ /* 0x000fe20000100800 */
[----:B------:R-:W-:Y:S01]  /*150d0*/  ISETP.GE.OR P6, PT, R2, R247, !P6 ;  /* 0x000000f70200720c */ /* 0x000fe200077c6670 */
[----:B------:R-:W-:Y:S01]  /*150e0*/  VIADD R2, R0, 0x48 ;  /* 0x0000004800027836 */ /* 0x000fe20000000000 */
[----:B------:R-:W-:Y:S01]  /*150f0*/  FSEL R51, R71, -INF , !P1 ;  /* 0xff80000047337808 */ /* 0x000fe20004800000 */
[----:B------:R-:W-:Y:S01]  /*15100*/  STL [R1+0xa0], R35 ;  /* 0x0000a02301007387 */ /* 0x000fe20000100800 */
[----:B------:R-:W-:Y:S02]  /*15110*/  FSEL R31, R73, -INF , !P6 ;  /* 0xff800000491f7808 */ /* 0x000fe40007000000 */
[C---:B------:R-:W-:Y:S01]  /*15120*/  ISETP.GE.AND P1, PT, R2.reuse, R237, PT ;  /* 0x000000ed0200720c */ /* 0x040fe20003f26270 */
[----:B------:R-:W-:Y:S01]  /*15130*/  STL [R1+0xb0], R12 ;  /* 0x0000b00c01007387 */ /* 0x000fe20000100800 */
[C---:B------:R-:W-:Y:S02]  /*15140*/  ISETP.GE.AND P2, PT, R2.reuse, R235, PT ;  /* 0x000000eb0200720c */ /* 0x040fe40003f46270 */
[C---:B------:R-:W-:Y:S01]  /*15150*/  ISETP.GE.AND P3, PT, R2.reuse, R241, PT ;  /* 0x000000f10200720c */ /* 0x040fe20003f66270 */
[----:B------:R1:W-:Y:S01]  /*15160*/  STL [R1+0xd4], R37 ;  /* 0x0000d42501007387 */ /* 0x0003e20000100800 */
[C---:B------:R-:W-:Y:S02]  /*15170*/  ISETP.GE.AND P4, PT, R2.reuse, R239, PT ;  /* 0x000000ef0200720c */ /* 0x040fe40003f86270 */
[C---:B------:R-:W-:Y:S01]  /*15180*/  ISETP.GE.OR P1, PT, R2.reuse, R247, !P1 ;  /* 0x000000f70200720c */ /* 0x040fe20004f26670 */
[----:B------:R-:W2:Y:S01]  /*15190*/  LDSM.16.M88.4 R4, [R220+0x3000] ;  /* 0x00300000dc04783b */ /* 0x000ea20000000200 */
[C---:B------:R-:W-:Y:S02]  /*151a0*/  ISETP.GE.OR P2, PT, R2.reuse, R243, !P2 ;  /* 0x000000f30200720c */ /* 0x040fe40005746670 */
[C---:B------:R-:W-:Y:S02]  /*151b0*/  ISETP.GE.OR P3, PT, R2.reuse, R249, !P3 ;  /* 0x000000f90200720c */ /* 0x040fe40005f66670 */
[----:B------:R-:W-:Y:S01]  /*151c0*/  ISETP.GE.OR P4, PT, R2, R245, !P4 ;  /* 0x000000f50200720c */ /* 0x000fe20006786670 */
[----:B------:R-:W-:Y:S01]  /*151d0*/  VIADD R2, R0, 0x49 ;  /* 0x0000004900027836 */ /* 0x000fe20000000000 */
[----:B------:R-:W-:Y:S02]  /*151e0*/  FSEL R10, R76, -INF , !P1 ;  /* 0xff8000004c0a7808 */ /* 0x000fe40004800000 */
[----:B------:R-:W-:Y:S02]  /*151f0*/  FSEL R56, R74, -INF , !P5 ;  /* 0xff8000004a387808 */ /* 0x000fe40006800000 */
[C---:B------:R-:W-:Y:S01]  /*15200*/  ISETP.GE.AND P0, PT, R2.reuse, R235, PT ;  /* 0x000000eb0200720c */ /* 0x040fe20003f06270 */
[----:B------:R-:W-:Y:S01]  /*15210*/  STL [R1+0xc4], R10 ;  /* 0x0000c40a01007387 */ /* 0x000fe20000100800 */
[C---:B------:R-:W-:Y:S02]  /*15220*/  ISETP.GE.AND P6, PT, R2.reuse, R241, PT ;  /* 0x000000f10200720c */ /* 0x040fe40003fc6270 */
[C---:B------:R-:W-:Y:S02]  /*15230*/  ISETP.GE.OR P0, PT, R2.reuse, R243, !P0 ;  /* 0x000000f30200720c */ /* 0x040fe40004706670 */
[----:B------:R-:W-:Y:S02]  /*15240*/  ISETP.GE.OR P6, PT, R2, R249, !P6 ;  /* 0x000000f90200720c */ /* 0x000fe400077c6670 */
[----:B------:R-:W-:Y:S02]  /*15250*/  FSEL R23, R79, -INF , !P0 ;  /* 0xff8000004f177808 */ /* 0x000fe40004000000 */
[----:B-1----:R-:W-:Y:S02]  /*15260*/  FSEL R37, R80, -INF , !P3 ;  /* 0xff80000050257808 */ /* 0x002fe40005800000 */
[----:B------:R-:W-:Y:S01]  /*15270*/  FSEL R47, R81, -INF , !P6 ;  /* 0xff800000512f7808 */ /* 0x000fe20007000000 */
[----:B------:R1:W-:Y:S01]  /*15280*/  STL [R1+0xc8], R23 ;  /* 0x0000c81701007387 */ /* 0x0003e20000100800 */
[C---:B------:R-:W-:Y:S01]  /*15290*/  ISETP.GE.AND P5, PT, R2.reuse, R237, PT ;  /* 0x000000ed0200720c */ /* 0x040fe20003fa6270 */
[----:B------:R-:W-:Y:S01]  /*152a0*/  IMAD.MOV.U32 R81, RZ, RZ, R32 ;  /* 0x000000ffff517224 */ /* 0x000fe200078e0020 */
[C---:B------:R-:W-:Y:S01]  /*152b0*/  ISETP.GE.AND P1, PT, R2.reuse, R239, PT ;  /* 0x000000ef0200720c */ /* 0x040fe20003f26270 */
[----:B------:R-:W-:Y:S01]  /*152c0*/  STL [R1+0x3c], R37 ;  /* 0x00003c2501007387 */ /* 0x000fe20000100800 */
[C---:B------:R-:W-:Y:S02]  /*152d0*/  ISETP.GE.OR P5, PT, R2.reuse, R247, !P5 ;  /* 0x000000f70200720c */ /* 0x040fe40006fa6670 */
[----:B------:R-:W-:Y:S01]  /*152e0*/  ISETP.GE.OR P1, PT, R2, R245, !P1 ;  /* 0x000000f50200720c */ /* 0x000fe20004f26670 */
[----:B------:R3:W-:Y:S01]  /*152f0*/  STL [R1+0x38], R47 ;  /* 0x0000382f01007387 */ /* 0x0007e20000100800 */
[----:B------:R-:W-:Y:S01]  /*15300*/  FSEL R18, R77, -INF , !P5 ;  /* 0xff8000004d127808 */ /* 0x000fe20006800000 */
[----:B------:R-:W-:Y:S01]  /*15310*/  VIADD R2, R0, 0x50 ;  /* 0x0000005000027836 */ /* 0x000fe20000000000 */
[----:B------:R-:W-:Y:S01]  /*15320*/  FSEL R29, R78, -INF , !P2 ;  /* 0xff8000004e1d7808 */ /* 0x000fe20005000000 */
[----:B------:R-:W-:Y:S01]  /*15330*/  IMAD.MOV.U32 R78, RZ, RZ, R51 ;  /* 0x000000ffff4e7224 */ /* 0x000fe200078e0033 */
[----:B------:R-:W-:Y:S01]  /*15340*/  FSEL R27, R82, -INF , !P4 ;  /* 0xff800000521b7808 */ /* 0x000fe20006000000 */
[----:B------:R-:W-:Y:S01]  /*15350*/  IMAD.MOV.U32 R82, RZ, RZ, R18 ;  /* 0x000000ffff527224 */ /* 0x000fe200078e0012 */
[C---:B------:R-:W-:Y:S01]  /*15360*/  ISETP.GE.AND P0, PT, R2.reuse, R241, PT ;  /* 0x000000f10200720c */ /* 0x040fe20003f06270 */
[-C--:B--2---:R-:W-:Y:S02]  /*15370*/  HMMA.16816.F32 R100, R200, R4.reuse, R100 ;  /* 0x00000004c864723c */ /* 0x084fe40000001864 */
[----:B------:R-:W-:Y:S01]  /*15380*/  STL [R1+0xa4], R27 ;  /* 0x0000a41b01007387 */ /* 0x000fe20000100800 */
[C---:B------:R-:W-:Y:S02]  /*15390*/  ISETP.GE.AND P2, PT, R2.reuse, R239, PT ;  /* 0x000000ef0200720c */ /* 0x040fe40003f46270 */
[C---:B------:R-:W-:Y:S01]  /*153a0*/  ISETP.GE.AND P5, PT, R2.reuse, R237, PT ;  /* 0x000000ed0200720c */ /* 0x040fe20003fa6270 */
[C---:B------:R-:W-:Y:S04]  /*153b0*/  HMMA.16816.F32 R104, R204.reuse, R4, R104 ;  /* 0x00000004cc68723c */ /* 0x040fe80000001868 */
[C---:B------:R-:W-:Y:S02]  /*153c0*/  ISETP.GE.AND P3, PT, R2.reuse, R235, PT ;  /* 0x000000eb0200720c */ /* 0x040fe40003f66270 */
[C---:B------:R-:W-:Y:S01]  /*153d0*/  ISETP.GE.OR P0, PT, R2.reuse, R249, !P0 ;  /* 0x000000f90200720c */ /* 0x040fe20004706670 */
[-C--:B------:R-:W-:Y:S03]  /*153e0*/  HMMA.16816.F32 R108, R204, R6.reuse, R108 ;  /* 0x00000006cc6c723c */ /* 0x080fe6000000186c */
[C---:B------:R-:W-:Y:S02]  /*153f0*/  ISETP.GE.OR P2, PT, R2.reuse, R245, !P2 ;  /* 0x000000f50200720c */ /* 0x040fe40005746670 */
[C---:B------:R-:W-:Y:S01]  /*15400*/  ISETP.GE.OR P5, PT, R2.reuse, R247, !P5 ;  /* 0x000000f70200720c */ /* 0x040fe20006fa6670 */
[C---:B------:R-:W-:Y:S04]  /*15410*/  HMMA.16816.F32 R112, R200.reuse, R6, R112 ;  /* 0x00000006c870723c */ /* 0x040fe80000001870 */
[----:B------:R-:W-:Y:S01]  /*15420*/  ISETP.GE.OR P3, PT, R2, R243, !P3 ;  /* 0x000000f30200720c */ /* 0x000fe20005f66670 */
[----:B------:R-:W-:Y:S01]  /*15430*/  VIADD R2, R0, 0x51 ;  /* 0x0000005100027836 */ /* 0x000fe20000000000 */
[----:B-1----:R-:W-:Y:S01]  /*15440*/  FSEL R23, R83, -INF , !P1 ;  /* 0xff80000053177808 */ /* 0x002fe20004800000 */
[----:B------:R-:W-:Y:S01]  /*15450*/  IMAD.MOV.U32 R83, RZ, RZ, R34 ;  /* 0x000000ffff537224 */ /* 0x000fe200078e0022 */
[----:B---3--:R-:W-:Y:S02]  /*15460*/  FSEL R47, R84, -INF , !P0 ;  /* 0xff800000542f7808 */ /* 0x008fe40004000000 */
[C---:B------:R-:W-:Y:S01]  /*15470*/  ISETP.GE.AND P1, PT, R2.reuse, R239, PT ;  /* 0x000000ef0200720c */ /* 0x040fe20003f26270 */
[----:B------:R-:W-:Y:S01]  /*15480*/  STL [R1+0xa8], R23 ;  /* 0x0000a81701007387 */ /* 0x000fe20000100800 */
[C---:B------:R-:W-:Y:S01]  /*15490*/  ISETP.GE.AND P4, PT, R2.reuse, R241, PT ;  /* 0x000000f10200720c */ /* 0x040fe20003f86270 */
[----:B------:R-:W-:Y:S01]  /*154a0*/  IMAD.MOV.U32 R84, RZ, RZ, R55 ;  /* 0x000000ffff547224 */ /* 0x000fe200078e0037 */
[C---:B------:R-:W-:Y:S01]  /*154b0*/  ISETP.GE.AND P6, PT, R2.reuse, R237, PT ;  /* 0x000000ed0200720c */ /* 0x040fe20003fc6270 */
[----:B------:R1:W-:Y:S01]  /*154c0*/  STL [R1+0x30], R47 ;  /* 0x0000302f01007387 */ /* 0x0003e20000100800 */
[C---:B------:R-:W-:Y:S02]  /*154d0*/  ISETP.GE.OR P4, PT, R2.reuse, R249, !P4 ;  /* 0x000000f90200720c */ /* 0x040fe40006786670 */
[C---:B------:R-:W-:Y:S02]  /*154e0*/  ISETP.GE.OR P1, PT, R2.reuse, R245, !P1 ;  /* 0x000000f50200720c */ /* 0x040fe40004f26670 */
[----:B------:R-:W-:Y:S02]  /*154f0*/  FSEL R45, R85, -INF , !P4 ;  /* 0xff800000552d7808 */ /* 0x000fe40006000000 */
[C---:B------:R-:W-:Y:S02]  /*15500*/  ISETP.GE.OR P6, PT, R2.reuse, R247, !P6 ;  /* 0x000000f70200720c */ /* 0x040fe400077c6670 */
[----:B------:R-:W-:Y:S01]  /*15510*/  ISETP.GE.AND P0, PT, R2, R235, PT ;  /* 0x000000eb0200720c */ /* 0x000fe20003f06270 */
[----:B------:R2:W-:Y:S01]  /*15520*/  STL [R1+0x20], R45 ;  /* 0x0000202d01007387 */ /* 0x0005e20000100800 */
[----:B------:R-:W-:Y:S02]  /*15530*/  FSEL R17, R86, -INF , !P2 ;  /* 0xff80000056117808 */ /* 0x000fe40005000000 */
        /* <DEDUP_REMOVED lines=9> */
[----:B------:R-:W-:Y:S01]  /*155d0*/  ISETP.GE.OR P4, PT, R2, R249, !P4 ;  /* 0x000000f90200720c */ /* 0x000fe20006786670 */
[----:B------:R-:W-:Y:S01]  /*155e0*/  STL [R1+0xe0], R4 ;  /* 0x0000e00401007387 */ /* 0x000fe20000100800 */
[----:B-1----:R-:W-:Y:S02]  /*155f0*/  FSEL R47, R87, -INF , !P1 ;  /* 0xff800000572f7808 */ /* 0x002fe40004800000 */
[----:B------:R-:W-:Y:S01]  /*15600*/  FSEL R57, R96, -INF , !P4 ;  /* 0xff80000060397808 */ /* 0x000fe20006000000 */
[----:B------:R-:W1:Y:S01]  /*15610*/  LDSM.16.M88.4 R4, [R220+0x3800] ;  /* 0x00380000dc04783b */ /* 0x000e620000000200 */
[----:B------:R-:W-:Y:S01]  /*15620*/  ISETP.GE.AND P1, PT, R2, R237, PT ;  /* 0x000000ed0200720c */ /* 0x000fe20003f26270 */
[----:B------:R-:W-:Y:S04]  /*15630*/  DEPBAR.LE SB0, 0x0 ;  /* 0x000080000000791a */ /* 0x000fe80000000000 */
[----:B--2---:R-:W-:Y:S01]  /*15640*/  FSEL R45, R88, -INF , !P5 ;  /* 0xff800000582d7808 */ /* 0x004fe20006800000 */
[----:B------:R-:W-:Y:S01]  /*15650*/  BAR.SYNC.DEFER_BLOCKING 0x0 ;  /* 0x0000000000007b1d */ /* 0x000fe20000010000 */
[C---:B------:R-:W-:Y:S02]  /*15660*/  ISETP.GE.AND P5, PT, R2.reuse, R239, PT ;  /* 0x000000ef0200720c */ /* 0x040fe40003fa6270 */
[C---:B------:R-:W-:Y:S02]  /*15670*/  ISETP.GE.OR P1, PT, R2.reuse, R247, !P1 ;  /* 0x000000f70200720c */ /* 0x040fe40004f26670 */
[C---:B------:R-:W-:Y:S02]  /*15680*/  ISETP.GE.OR P2, PT, R2.reuse, R243, !P2 ;  /* 0x000000f30200720c */ /* 0x040fe40005746670 */
[----:B------:R-:W-:Y:S01]  /*15690*/  ISETP.GE.OR P5, PT, R2, R245, !P5 ;  /* 0x000000f50200720c */ /* 0x000fe20006fa6670 */
[----:B------:R2:W-:Y:S01]  /*156a0*/  STL [R1+0x14], R57 ;  /* 0x0000143901007387 */ /* 0x0005e20000100800 */
[----:B------:R-:W-:Y:S01]  /*156b0*/  FSEL R85, R92, -INF , !P1 ;  /* 0xff8000005c557808 */ /* 0x000fe20004800000 */
[----:B------:R-:W-:Y:S01]  /*156c0*/  VIADD R2, R0, 0x59 ;  /* 0x0000005900027836 */ /* 0x000fe20000000000 */
[----:B------:R-:W-:Y:S02]  /*156d0*/  FSEL R21, R94, -INF , !P2 ;  /* 0xff8000005e157808 */ /* 0x000fe40005000000 */
[----:B------:R-:W-:Y:S02]  /*156e0*/  FSEL R15, R98, -INF , !P5 ;  /* 0xff800000620f7808 */ /* 0x000fe40006800000 */
[C---:B------:R-:W-:Y:S02]  /*156f0*/  ISETP.GE.AND P6, PT, R2.reuse, R241, PT ;  /* 0x000000f10200720c */ /* 0x040fe40003fc6270 */
[C---:B------:R-:W-:Y:S02]  /*15700*/  ISETP.GE.AND P3, PT, R2.reuse, R237, PT ;  /* 0x000000ed0200720c */ /* 0x040fe40003f66270 */
[C---:B------:R-:W-:Y:S02]  /*15710*/  ISETP.GE.OR P6, PT, R2.reuse, R249, !P6 ;  /* 0x000000f90200720c */ /* 0x040fe400077c6670 */
[C---:B------:R-:W-:Y:S02]  /*15720*/  ISETP.GE.AND P0, PT, R2.reuse, R235, PT ;  /* 0x000000eb0200720c */ /* 0x040fe40003f06270 */
[C---:B------:R-:W-:Y:S02]  /*15730*/  ISETP.GE.AND P1, PT, R2.reuse, R239, PT ;  /* 0x000000ef0200720c */ /* 0x040fe40003f26270 */
[C---:B------:R-:W-:Y:S02]  /*15740*/  ISETP.GE.OR P3, PT, R2.reuse, R247, !P3 ;  /* 0x000000f70200720c */ /* 0x040fe40005f66670 */
[C---:B------:R-:W-:Y:S02]  /*15750*/  ISETP.GE.OR P0, PT, R2.reuse, R243, !P0 ;  /* 0x000000f30200720c */ /* 0x040fe40004706670 */
[----:B------:R-:W-:Y:S01]  /*15760*/  ISETP.GE.OR P1, PT, R2, R245, !P1 ;  /* 0x000000f50200720c */ /* 0x000fe20004f26670 */
[----:B------:R-:W-:Y:S01]  /*15770*/  VIADD R2, R0, 0x60 ;  /* 0x0000006000027836 */ /* 0x000fe20000000000 */
[----:B------:R-:W-:Y:S01]  /*15780*/  FSEL R87, R93, -INF , !P3 ;  /* 0xff8000005d577808 */ /* 0x000fe20005800000 */
[-C--:B-1----:R-:W-:Y:S05]  /*15790*/  HMMA.16816.F32 R116, R200, R4.reuse, R116 ;  /* 0x00000004c874723c */ /* 0x082fea0000001874 */
[----:B--2---:R-:W-:Y:S01]  /*157a0*/  FSEL R57, R97, -INF , !P6 ;  /* 0xff80000061397808 */ /* 0x004fe20007000000 */
[C---:B------:R-:W-:Y:S04]  /*157b0*/  HMMA.16816.F32 R120, R204.reuse, R4, R120 ;  /* 0x00000004cc78723c */ /* 0x040fe80000001878 */
[C---:B------:R-:W-:Y:S01]  /*157c0*/  ISETP.GE.AND P2, PT, R2.reuse, R239, PT ;  /* 0x000000ef0200720c */ /* 0x040fe20003f46270 */
[----:B------:R1:W-:Y:S01]  /*157d0*/  STL [R1+0xc], R57 ;  /* 0x00000c3901007387 */ /* 0x0003e20000100800 */
[----:B------:R-:W-:Y:S01]  /*157e0*/  FSEL R22, R95, -INF , !P0 ;  /* 0xff8000005f167808 */ /* 0x000fe20004000000 */
[-C--:B------:R-:W-:Y:S02]  /*157f0*/  HMMA.16816.F32 R124, R204, R6.reuse, R124 ;  /* 0x00000006cc7c723c */ /* 0x080fe4000000187c */
[----:B------:R-:W-:Y:S01]  /*15800*/  STL [R1+0xc0], R15 ;  /* 0x0000c00f01007387 */ /* 0x000fe20000100800 */
[----:B------:R-:W-:Y:S01]  /*15810*/  ISETP.GE.AND P0, PT, R2, R241, PT ;  /* 0x000000f10200720c */ /* 0x000fe20003f06270 */
[----:B------:R-:W-:Y:S01]  /*15820*/  VIADD R5, R0, 0x70 ;  /* 0x0000007000057836 */ /* 0x000fe20000000000 */
[C---:B------:R-:W-:Y:S01]  /*15830*/  ISETP.GE.AND P3, PT, R2.reuse, R237, PT ;  /* 0x000000ed0200720c */ /* 0x040fe20003f66270 */
[----:B------:R-:W-:Y:S04]  /*15840*/  HMMA.16816.F32 R128, R200, R6, R128 ;  /* 0x00000006c880723c */ /* 0x000fe80000001880 */
[----:B------:R-:W-:Y:S01]  /*15850*/  ISETP.GE.AND P4, PT, R2, R235, PT ;  /* 0x000000eb0200720c */ /* 0x000fe20003f86270 */
[----:B------:R-:W-:Y:S01]  /*15860*/  VIADD R4, R0, 0x71 ;  /* 0x0000007100047836 */ /* 0x000fe20000000000 */
[C---:B------:R-:W-:Y:S02]  /*15870*/  ISETP.GE.OR P0, PT, R2.reuse, R249, !P0 ;  /* 0x000000f90200720c */ /* 0x040fe40004706670 */
[C---:B------:R-:W-:Y:S02]  /*15880*/  ISETP.GE.OR P2, PT, R2.reuse, R245, !P2 ;  /* 0x000000f50200720c */ /* 0x040fe40005746670 */
[C---:B------:R-:W-:Y:S02]  /*15890*/  ISETP.GE.OR P3, PT, R2.reuse, R247, !P3 ;  /* 0x000000f70200720c */ /* 0x040fe40005f66670 */
[----:B------:R-:W-:Y:S01]  /*158a0*/  ISETP.GE.OR P4, PT, R2, R243, !P4 ;  /* 0x000000f30200720c */ /* 0x000fe20006786670 */
[----:B------:R-:W-:Y:S01]  /*158b0*/  VIADD R2, R0, 0x61 ;  /* 0x0000006100027836 */ /* 0x000fe20000000000 */
[----:B------:R-:W-:Y:S02]  /*158c0*/  FSEL R61, R102, -INF , !P2 ;  /* 0xff800000663d7808 */ /* 0x000fe40005000000 */
[----:B------:R-:W-:Y:S01]  /*158d0*/  FSEL R91, R100, -INF , !P0 ;  /* 0xff800000645b7808 */ /* 0x000fe20004000000 */
[----:B-1----:R-:W-:Y:S01]  /*158e0*/  IMAD.MOV.U32 R57, RZ, RZ, R53 ;  /* 0x000000ffff397224 */ /* 0x002fe200078e0035 */
[C---:B------:R-:W-:Y:S01]  /*158f0*/  ISETP.GE.AND P5, PT, R2.reuse, R237, PT ;  /* 0x000000ed0200720c */ /* 0x040fe20003fa6270 */
[----:B------:R-:W-:Y:S01]  /*15900*/  IMAD.MOV.U32 R53, RZ, RZ, R52 ;  /* 0x000000ffff357224 */ /* 0x000fe200078e0034 */
[C---:B------:R-:W-:Y:S01]  /*15910*/  ISETP.GE.AND P0, PT, R2.reuse, R235, PT ;  /* 0x000000eb0200720c */ /* 0x040fe20003f06270 */
[----:B------:R-:W-:Y:S01]  /*15920*/  IMAD.MOV.U32 R52, RZ, RZ, R50 ;  /* 0x000000ffff347224 */ /* 0x000fe200078e0032 */
[C---:B------:R-:W-:Y:S01]  /*15930*/  ISETP.GE.OR P5, PT, R2.reuse, R247, !P5 ;  /* 0x000000f70200720c */ /* 0x040fe20006fa6670 */
[----:B------:R-:W-:Y:S01]  /*15940*/  IMAD.MOV.U32 R50, RZ, RZ, R41 ;  /* 0x000000ffff327224 */ /* 0x000fe200078e0029 */
[----:B------:R-:W-:Y:S01]  /*15950*/  FSEL R41, R99, -INF , !P1 ;  /* 0xff80000063297808 */ /* 0x000fe20004800000 */
[----:B------:R-:W-:Y:S01]  /*15960*/  IMAD.MOV.U32 R80, RZ, RZ, R57 ;  /* 0x000000ffff507224 */ /* 0x000fe200078e0039 */
[C---:B------:R-:W-:Y:S01]  /*15970*/  ISETP.GE.AND P1, PT, R2.reuse, R239, PT ;  /* 0x000000ef0200720c */ /* 0x040fe20003f26270 */
[----:B------:R-:W-:Y:S01]  /*15980*/  IMAD.MOV.U32 R57, RZ, RZ, R50 ;  /* 0x000000ffff397224 */ /* 0x000fe200078e0032 */
[----:B------:R-:W-:Y:S01]  /*15990*/  FSEL R62, R105, -INF , !P5 ;  /* 0xff800000693e7808 */ /* 0x000fe20006800000 */
[----:B------:R-:W-:Y:S01]  /*159a0*/  IMAD.MOV.U32 R105, RZ, RZ, R61 ;  /* 0x000000ffff697224 */ /* 0x000fe200078e003d */
[C---:B------:R-:W-:Y:S01]  /*159b0*/  ISETP.GE.OR P1, PT, R2.reuse, R245, !P1 ;  /* 0x000000f50200720c */ /* 0x040fe20004f26670 */
[----:B------:R-:W-:Y:S01]  /*159c0*/  IMAD.MOV.U32 R61, RZ, RZ, R59 ;  /* 0x000000ffff3d7224 */ /* 0x000fe200078e003b */
[----:B------:R-:W-:Y:S01]  /*159d0*/  ISETP.GE.OR P0, PT, R2, R243, !P0 ;  /* 0x000000f30200720c */ /* 0x000fe20004706670 */
[----:B------:R-:W-:Y:S01]  /*159e0*/  IMAD.MOV.U32 R59, RZ, RZ, R52 ;  /* 0x000000ffff3b7224 */ /* 0x000fe200078e0034 */
[----:B------:R-:W-:Y:S02]  /*159f0*/  FSEL R11, R103, -INF , !P1 ;  /* 0xff800000670b7808 */ /* 0x000fe40004800000 */
[----:B------:R-:W-:Y:S02]  /*15a00*/  FSEL R63, R106, -INF , !P4 ;  /* 0xff8000006a3f7808 */ /* 0x000fe40006000000 */
[----:B------:R-:W-:Y:S01]  /*15a10*/  FMNMX.FTZ R7, R236, R3, !PT ;  /* 0x00000003ec077209 */ /* 0x000fe20007810000 */
[----:B------:R-:W-:Y:S01]  /*15a20*/  STL [R1+0xb4], R11 ;  /* 0x0000b40b01007387 */ /* 0x000fe20000100800 */
[----:B------:R-:W-:Y:S02]  /*15a30*/  FMNMX.FTZ R6, R211, R132, !PT ;  /* 0x00000084d3067209 */ /* 0x000fe40007810000 */
[----:B------:R-:W-:Y:S01]  /*15a40*/  FMNMX.FTZ R7, R246, R7, !PT ;  /* 0x00000007f6077209 */ /* 0x000fe20007810000 */
[----:B------:R-:W2:Y:S01]  /*15a50*/  LDL R93, [R1+0x74] ;  /* 0x00007400015d7983 */ /* 0x000ea20000100800 */
[----:B------:R-:W-:Y:S02]  /*15a60*/  FMNMX.FTZ R6, R244, R6, !PT ;  /* 0x00000006f4067209 */ /* 0x000fe40007810000 */
[----:B------:R-:W-:Y:S01]  /*15a70*/  FMNMX.FTZ R7, R208, R7, !PT ;  /* 0x00000007d0077209 */ /* 0x000fe20007810000 */
[----:B------:R1:W-:Y:S01]  /*15a80*/  STL [R1+0xe4], R62 ;  /* 0x0000e43e01007387 */ /* 0x0003e20000100800 */
[----:B------:R-:W-:Y:S02]  /*15a90*/  FMNMX.FTZ R6, R210, R6, !PT ;  /* 0x00000006d2067209 */ /* 0x000fe40007810000 */
[----:B------:R-:W-:Y:S01]  /*15aa0*/  FMNMX.FTZ R7, R209, R7, !PT ;  /* 0x00000007d1077209 */ /* 0x000fe20007810000 */
[----:B------:R-:W3:Y:S01]  /*15ab0*/  LDL R92, [R1+0x5c] ;  /* 0x00005c00015c7983 */ /* 0x000ee20000100800 */
[----:B------:R-:W-:Y:S02]  /*15ac0*/  FMNMX.FTZ R6, R19, R6, !PT ;  /* 0x0000000613067209 */ /* 0x000fe40007810000 */
[----:B------:R-:W-:Y:S01]  /*15ad0*/  FMNMX.FTZ R7, R143, R7, !PT ;  /* 0x000000078f077209 */ /* 0x000fe20007810000 */
[----:B------:R-:W4:Y:S01]  /*15ae0*/  LDL R95, [R1+0x38] ;  /* 0x00003800015f7983 */ /* 0x000f220000100800 */
[----:B------:R-:W-:Y:S02]  /*15af0*/  FMNMX.FTZ R6, R140, R6, !PT ;  /* 0x000000068c067209 */ /* 0x000fe40007810000 */
[----:B------:R-:W-:Y:S01]  /*15b00*/  FMNMX.FTZ R7, R142, R7, !PT ;  /* 0x000000078e077209 */ /* 0x000fe20007810000 */
[----:B------:R-:W4:Y:S01]  /*15b10*/  LDL R97, [R1+0x30] ;  /* 0x0000300001617983 */ /* 0x000f220000100800 */
[----:B------:R-:W-:Y:S02]  /*15b20*/  FMNMX.FTZ R6, R138, R6, !PT ;  /* 0x000000068a067209 */ /* 0x000fe40007810000 */
[----:B------:R-:W-:Y:S01]  /*15b30*/  FMNMX.FTZ R7, R250, R7, !PT ;  /* 0x00000007fa077209 */ /* 0x000fe20007810000 */
[----:B------:R-:W4:Y:S01]  /*15b40*/  LDL R99, [R1+0x20] ;  /* 0x0000200001637983 */ /* 0x000f220000100800 */
[C---:B------:R-:W-:Y:S02]  /*15b50*/  ISETP.GE.AND P6, PT, R2.reuse, R241, PT ;  /* 0x000000f10200720c */ /* 0x040fe40003fc6270 */
[----:B------:R-:W-:Y:S01]  /*15b60*/  FMNMX.FTZ R7, R141, R7, !PT ;  /* 0x000000078d077209 */ /* 0x000fe20007810000 */
[----:B------:R-:W4:Y:S01]  /*15b70*/  LDL R102, [R1+0x14] ;  /* 0x0000140001667983 */ /* 0x000f220000100800 */
[----:B------:R-:W-:Y:S01]  /*15b80*/  ISETP.GE.OR P6, PT, R2, R249, !P6 ;  /* 0x000000f90200720c */ /* 0x000fe200077c6670 */
[----:B------:R-:W-:Y:S01]  /*15b90*/  VIADD R2, R0, 0x68 ;  /* 0x0000006800027836 */ /* 0x000fe20000000000 */
[----:B------:R-:W-:Y:S01]  /*15ba0*/  FMNMX.FTZ R7, R139, R7, !PT ;  /* 0x000000078b077209 */ /* 0x000fe20007810000 */
[----:B------:R-:W4:Y:S01]  /*15bb0*/  LDL R103, [R1+0xc] ;  /* 0x00000c0001677983 */ /* 0x000f220000100800 */
[----:B-1----:R-:W-:Y:S02]  /*15bc0*/  FSEL R62, R107, -INF , !P0 ;  /* 0xff8000006b3e7808 */ /* 0x002fe40004000000 */
[----:B------:R-:W-:Y:S01]  /*15bd0*/  FMNMX.FTZ R7, R137, R7, !PT ;  /* 0x0000000789077209 */ /* 0x000fe20007810000 */
[----:B------:R1:W-:Y:S01]  /*15be0*/  STL [R1+0xe8], R63 ;  /* 0x0000e83f01007387 */ /* 0x0003e20000100800 */
[----:B------:R-:W-:Y:S02]  /*15bf0*/  FSEL R90, R101, -INF , !P6 ;  /* 0xff800000655a7808 */ /* 0x000fe40007000000 */
[----:B------:R-:W-:Y:S01]  /*15c00*/  FSEL R79, R104, -INF , !P3 ;  /* 0xff800000684f7808 */ /* 0x000fe20005800000 */
[----:B------:R1:W-:Y:S01]  /*15c10*/  STL [R1+0xec], R62 ;  /* 0x0000ec3e01007387 */ /* 0x0003e20000100800 */
[C---:B------:R-:W-:Y:S02]  /*15c20*/  ISETP.GE.AND P2, PT, R2.reuse, R241, PT ;  /* 0x000000f10200720c */ /* 0x040fe40003f46270 */
[C---:B------:R-:W-:Y:S01]  /*15c30*/  ISETP.GE.AND P1, PT, R2.reuse, R239, PT ;  /* 0x000000ef0200720c */ /* 0x040fe20003f26270 */
[----:B------:R-:W2:Y:S01]  /*15c40*/  LDL R89, [R1+0x44] ;  /* 0x0000440001597983 */ /* 0x000ea20000100800 */
[C---:B------:R-:W-:Y:S02]  /*15c50*/  ISETP.GE.AND P6, PT, R2.reuse, R237, PT ;  /* 0x000000ed0200720c */ /* 0x040fe40003fc6270 */
[C---:B------:R-:W-:Y:S01]  /*15c60*/  ISETP.GE.AND P3, PT, R2.reuse, R235, PT ;  /* 0x000000eb0200720c */ /* 0x040fe20003f66270 */
[----:B------:R-:W3:Y:S01]  /*15c70*/  LDL R88, [R1+0x34] ;  /* 0x0000340001587983 */ /* 0x000ee20000100800 */
[C---:B------:R-:W-:Y:S02]  /*15c80*/  ISETP.GE.OR P2, PT, R2.reuse, R249, !P2 ;  /* 0x000000f90200720c */ /* 0x040fe40005746670 */
[C---:B------:R-:W-:Y:S01]  /*15c90*/  ISETP.GE.OR P1, PT, R2.reuse, R245, !P1 ;  /* 0x000000f50200720c */ /* 0x040fe20004f26670 */
[----:B------:R2:W5:Y:S01]  /*15ca0*/  LDL.LU R143, [R1+0x13c] ;  /* 0x00013c00018f7983 */ /* 0x0005620000300800 */
[C---:B------:R-:W-:Y:S02]  /*15cb0*/  ISETP.GE.OR P6, PT, R2.reuse, R247, !P6 ;  /* 0x000000f70200720c */ /* 0x040fe400077c6670 */
[----:B------:R-:W-:Y:S01]  /*15cc0*/  ISETP.GE.OR P3, PT, R2, R243, !P3 ;  /* 0x000000f30200720c */ /* 0x000fe20005f66670 */
[----:B------:R2:W5:Y:S01]  /*15cd0*/  LDL.LU R142, [R1+0x138] ;  /* 0x00013800018e7983 */ /* 0x0005620000300800 */
[----:B------:R-:W-:Y:S01]  /*15ce0*/  FSEL R112, R112, -INF , !P2 ;  /* 0xff80000070707808 */ /* 0x000fe20005000000 */
[----:B------:R-:W-:Y:S01]  /*15cf0*/  VIADD R2, R0, 0x69 ;  /* 0x0000006900027836 */ /* 0x000fe20000000000 */
[----:B------:R-:W-:Y:S01]  /*15d00*/  FSEL R107, R114, -INF , !P1 ;  /* 0xff800000726b7808 */ /* 0x000fe20004800000 */
[----:B------:R2:W5:Y:S01]  /*15d10*/  LDL.LU R141, [R1+0x134] ;  /* 0x00013400018d7983 */ /* 0x0005620000300800 */
[----:B------:R-:W-:Y:S01]  /*15d20*/  ISETP.GE.AND P1, PT, R5, R239, PT ;  /* 0x000000ef0500720c */ /* 0x000fe20003f26270 */
[----:B-1----:R-:W-:Y:S01]  /*15d30*/  IMAD.MOV.U32 R63, RZ, RZ, R58 ;  /* 0x000000ffff3f7224 */ /* 0x002fe200078e003a */
[C---:B------:R-:W-:Y:S01]  /*15d40*/  ISETP.GE.AND P4, PT, R2.reuse, R241, PT ;  /* 0x000000f10200720c */ /* 0x040fe20003f86270 */
[----:B------:R1:W5:Y:S01]  /*15d50*/  LDL.LU R140, [R1+0x130] ;  /* 0x00013000018c7983 */ /* 0x0003620000300800 */
[C---:B------:R-:W-:Y:S01]  /*15d60*/  ISETP.GE.AND P0, PT, R2.reuse, R239, PT ;  /* 0x000000ef0200720c */ /* 0x040fe20003f06270 */
[----:B------:R-:W-:Y:S01]  /*15d70*/  IMAD.MOV.U32 R58, RZ, RZ, R53 ;  /* 0x000000ffff3a7224 */ /* 0x000fe200078e0035 */
[C---:B------:R-:W-:Y:S01]  /*15d80*/  ISETP.GE.OR P4, PT, R2.reuse, R249, !P4 ;  /* 0x000000f90200720c */ /* 0x040fe20006786670 */
[----:B------:R1:W5:Y:S01]  /*15d90*/  LDL.LU R139, [R1+0x12c] ;  /* 0x00012c00018b7983 */ /* 0x0003620000300800 */
[C---:B------:R-:W-:Y:S01]  /*15da0*/  ISETP.GE.AND P5, PT, R2.reuse, R237, PT ;  /* 0x000000ed0200720c */ /* 0x040fe20003fa6270 */
[----:B------:R-:W-:Y:S01]  /*15db0*/  IMAD.MOV.U32 R62, RZ, RZ, R49 ;  /* 0x000000ffff3e7224 */ /* 0x000fe200078e0031 */
[----:B------:R-:W-:Y:S01]  /*15dc0*/  ISETP.GE.AND P2, PT, R2, R235, PT ;  /* 0x000000eb0200720c */ /* 0x000fe20003f46270 */
[----:B------:R1:W5:Y:S01]  /*15dd0*/  LDL.LU R138, [R1+0x128] ;  /* 0x00012800018a7983 */ /* 0x0003620000300800 */
[----:B------:R-:W-:Y:S02]  /*15de0*/  FSEL R113, R113, -INF , !P4 ;  /* 0xff80000071717808 */ /* 0x000fe40006000000 */
[----:B------:R-:W-:Y:S01]  /*15df0*/  ISETP.GE.AND P4, PT, R4, R241, PT ;  /* 0x000000f10400720c */ /* 0x000fe20003f86270 */
[----:B------:R1:W5:Y:S01]  /*15e00*/  LDL.LU R137, [R1+0x124] ;  /* 0x0001240001897983 */ /* 0x0003620000300800 */
[C---:B------:R-:W-:Y:S02]  /*15e10*/  ISETP.GE.OR P0, PT, R2.reuse, R245, !P0 ;  /* 0x000000f50200720c */ /* 0x040fe40004706670 */
[C---:B------:R-:W-:Y:S02]  /*15e20*/  ISETP.GE.OR P5, PT, R2.reuse, R247, !P5 ;  /* 0x000000f70200720c */ /* 0x040fe40006fa6670 */
[----:B------:R-:W-:Y:S01]  /*15e30*/  ISETP.GE.OR P2, PT, R2, R243, !P2 ;  /* 0x000000f30200720c */ /* 0x000fe20005746670 */
[----:B------:R-:W-:Y:S01]  /*15e40*/  VIADD R2, R0, 0x78 ;  /* 0x0000007800027836 */ /* 0x000fe20000000000 */
[----:B------:R-:W-:Y:S01]  /*15e50*/  ISETP.GE.OR P4, PT, R4, R249, !P4 ;  /* 0x000000f90400720c */ /* 0x000fe20006786670 */
[----:B------:R-:W-:Y:S01]  /*15e60*/  VIADD R0, R0, 0x79 ;  /* 0x0000007900007836 */ /* 0x000fe20000000000 */
[----:B------:R-:W-:Y:S02]  /*15e70*/  ISETP.GE.OR P1, PT, R5, R245, !P1 ;  /* 0x000000f50500720c */ /* 0x000fe40004f26670 */
[----:B------:R-:W-:Y:S02]  /*15e80*/  FSEL R117, R117, -INF , !P4 ;  /* 0xff80000075757808 */ /* 0x000fe40006000000 */
[----:B------:R-:W-:Y:S02]  /*15e90*/  FSEL R118, R118, -INF , !P1 ;  /* 0xff80000076767808 */ /* 0x000fe40004800000 */
[-C--:B------:R-:W-:Y:S02]  /*15ea0*/  ISETP.GE.AND P4, PT, R2, R241.reuse, PT ;  /* 0x000000f10200720c */ /* 0x080fe40003f86270 */
[----:B------:R-:W-:Y:S02]  /*15eb0*/  ISETP.GE.AND P1, PT, R0, R241, PT ;  /* 0x000000f10000720c */ /* 0x000fe40003f26270 */
[-C--:B------:R-:W-:Y:S02]  /*15ec0*/  ISETP.GE.OR P4, PT, R2, R249.reuse, !P4 ;  /* 0x000000f90200720c */ /* 0x080fe40006786670 */
[----:B------:R-:W-:Y:S02]  /*15ed0*/  ISETP.GE.OR P1, PT, R0, R249, !P1 ;  /* 0x000000f90000720c */ /* 0x000fe40004f26670 */
[----:B------:R-:W-:Y:S02]  /*15ee0*/  FMNMX.FTZ R6, R252, R6, !PT ;  /* 0x00000006fc067209 */ /* 0x000fe40007810000 */
[----:B------:R-:W-:Y:S02]  /*15ef0*/  FSEL R104, R115, -INF , !P0 ;  /* 0xff80000073687808 */ /* 0x000fe40004000000 */
[----:B------:R-:W-:Y:S02]  /*15f00*/  FSEL R128, R128, -INF , !P4 ;  /* 0xff80000080807808 */ /* 0x000fe40006000000 */
[----:B------:R-:W-:Y:S02]  /*15f10*/  FSEL R129, R129, -INF , !P1 ;  /* 0xff80000081817808 */ /* 0x000fe40004800000 */
[C---:B------:R-:W-:Y:S02]  /*15f20*/  ISETP.GE.AND P0, PT, R5.reuse, R241, PT ;  /* 0x000000f10500720c */ /* 0x040fe40003f06270 */
[C---:B------:R-:W-:Y:S02]  /*15f30*/  ISETP.GE.AND P4, PT, R5.reuse, R237, PT ;  /* 0x000000ed0500720c */ /* 0x040fe40003f86270 */
[----:B------:R-:W-:Y:S02]  /*15f40*/  ISETP.GE.AND P1, PT, R5, R235, PT ;  /* 0x000000eb0500720c */ /* 0x000fe40003f26270 */
[----:B------:R-:W-:Y:S02]  /*15f50*/  FMNMX.FTZ R6, R251, R6, !PT ;  /* 0x00000006fb067209 */ /* 0x000fe40007810000 */
[C---:B------:R-:W-:Y:S02]  /*15f60*/  ISETP.GE.OR P0, PT, R5.reuse, R249, !P0 ;  /* 0x000000f90500720c */ /* 0x040fe40004706670 */
[C---:B------:R-:W-:Y:S02]  /*15f70*/  ISETP.GE.OR P4, PT, R5.reuse, R247, !P4 ;  /* 0x000000f70500720c */ /* 0x040fe40006786670 */
[----:B------:R-:W-:Y:S02]  /*15f80*/  ISETP.GE.OR P1, PT, R5, R243, !P1 ;  /* 0x000000f30500720c */ /* 0x000fe40004f26670 */
[----:B------:R-:W-:Y:S02]  /*15f90*/  FMNMX.FTZ R5, R213, R133, !PT ;  /* 0x00000085d5057209 */ /* 0x000fe40007810000 */
[----:B------:R-:W-:Y:S02]  /*15fa0*/  FMNMX.FTZ R6, R43, R6, !PT ;  /* 0x000000062b067209 */ /* 0x000fe40007810000 */
[----:B------:R-:W-:Y:S02]  /*15fb0*/  FMNMX.FTZ R5, R242, R5, !PT ;  /* 0x00000005f2057209 */ /* 0x000fe40007810000 */
[----:B------:R-:W-:Y:S02]  /*15fc0*/  FSEL R116, R116, -INF , !P0 ;  /* 0xff80000074747808 */ /* 0x000fe40004000000 */
[----:B------:R-:W-:Y:S02]  /*15fd0*/  FMNMX.FTZ R5, R215, R5, !PT ;  /* 0x00000005d7057209 */ /* 0x000fe40007810000 */
[C---:B------:R-:W-:Y:S04]  /*15fe0*/  ISETP.GE.AND P0, PT, R4.reuse, R239, PT ;  /* 0x000000ef0400720c */ /* 0x040fe80003f06270 */
[----:B------:R-:W-:Y:S04]  /*15ff0*/  ISETP.GE.OR P0, PT, R4, R245, !P0 ;  /* 0x000000f50400720c */ /* 0x000fe80004706670 */
[----:B------:R-:W-:Y:S02]  /*16000*/  FSEL R119, R119, -INF , !P0 ;  /* 0xff80000077777808 */ /* 0x000fe40004000000 */
[C---:B------:R-:W-:Y:S04]  /*16010*/  ISETP.GE.AND P0, PT, R2.reuse, R239, PT ;  /* 0x000000ef0200720c */ /* 0x040fe80003f06270 */
[----:B------:R-:W-:Y:S04]  /*16020*/  ISETP.GE.OR P0, PT, R2, R245, !P0 ;  /* 0x000000f50200720c */ /* 0x000fe80004706670 */
[----:B------:R-:W-:Y:S02]  /*16030*/  FSEL R130, R130, -INF , !P0 ;  /* 0xff80000082827808 */ /* 0x000fe40004000000 */
[C---:B------:R-:W-:Y:S04]  /*16040*/  ISETP.GE.AND P0, PT, R0.reuse, R239, PT ;  /* 0x000000ef0000720c */ /* 0x040fe80003f06270 */
[----:B------:R-:W-:Y:S04]  /*16050*/  ISETP.GE.OR P0, PT, R0, R245, !P0 ;  /* 0x000000f50000720c */ /* 0x000fe80004706670 */
[----:B------:R-:W-:Y:S02]  /*16060*/  FSEL R131, R131, -INF , !P0 ;  /* 0xff80000083837808 */ /* 0x000fe40004000000 */
[----:B------:R-:W-:Y:S02]  /*16070*/  PLOP3.LUT P0, PT, PT, PT, UP0, 0x80, 0x0 ;  /* 0x000000000000781c */ /* 0x000fe40003f0f008 */
[----:B--2---:R-:W-:Y:S04]  /*16080*/  FMNMX.FTZ R7, R89, R7, !PT ;  /* 0x0000000759077209 */ /* 0x004fe80007810000 */
[----:B---3--:R-:W-:Y:S04]  /*16090*/  FMNMX.FTZ R7, R88, R7, !PT ;  /* 0x0000000758077209 */ /* 0x008fe80007810000 */
[----:B------:R-:W-:Y:S02]  /*160a0*/  FMNMX.FTZ R8, R8, R7, !PT ;  /* 0x0000000708087209 */ /* 0x000fe40007810000 */
[----:B------:R-:W-:Y:S02]  /*160b0*/  FMNMX.FTZ R7, R39, R6, !PT ;  /* 0x0000000627077209 */ /* 0x000fe40007810000 */
[----:B------:R-:W-:Y:S02]  /*160c0*/  FMNMX.FTZ R8, R136, R8, !PT ;  /* 0x0000000888087209 */ /* 0x000fe40007810000 */
[----:B------:R-:W-:Y:S01]  /*160d0*/  FMNMX.FTZ R7, R63, R7, !PT ;  /* 0x000000073f077209 */ /* 0x000fe20007810000 */
[----:B------:R1:W5:Y:S01]  /*160e0*/  LDL.LU R136, [R1+0x120] ;  /* 0x0001200001887983 */ /* 0x0003620000300800 */
        /* <DEDUP_REMOVED lines=19> */
[----:B----4-:R-:W-:Y:S02]  /*16220*/  FMNMX.FTZ R71, R95, R71, !PT ;  /* 0x000000475f477209 */ /* 0x010fe40007810000 */
        /* <DEDUP_REMOVED lines=48> */
[----:B-1----:R-:W-:Y:S06]  /*16530*/  @P0 BRA `(.L_x_611) ;  /* 0xffffffc800bc0947 */ /* 0x002fec000383ffff */
.L_x_610:
[----:B------:R1:W-:Y:S01]  /*16540*/  STL [R1+0x138], R225 ;  /* 0x000138e101007387 */ /* 0x0003e20000100800 */
[----:B------:R-:W-:Y:S01]  /*16550*/  FMNMX.FTZ R5, R56, R17, !PT ;  /* 0x0000001138057209 */ /* 0x000fe20007810000 */
[----:B----4-:R-:W-:Y:S01]  /*16560*/  IMAD.MOV.U32 R12, RZ, RZ, R20 ;  /* 0x000000ffff0c7224 */ /* 0x010fe200078e0014 */
[----:B------:R-:W-:Y:S01]  /*16570*/  FSEL R115, R108, -INF , !P6 ;  /* 0xff8000006c737808 */ /* 0x000fe20007000000 */
[----:B------:R-:W2:Y:S01]  /*16580*/  SHFL.BFLY PT, R8, R71, 0x2, 0x1f ;  /* 0x0c401f0047087f89 */ /* 0x000ea200000e0000 */
[C---:B------:R-:W-:Y:S01]  /*16590*/  ISETP.GE.AND P0, PT, R4.reuse, R237, PT ;  /* 0x000000ed0400720c */ /* 0x040fe20003f06270 */
[----:B------:R-:W-:Y:S01]  /*165a0*/  IMAD.MOV.U32 R9, RZ, RZ, R39 ;  /* 0x000000ffff097224 */ /* 0x000fe200078e0027 */
[C---:B------:R-:W-:Y:S01]  /*165b0*/  ISETP.GE.AND P6, PT, R4.reuse, R235, PT ;  /* 0x000000eb0400720c */ /* 0x040fe20003fc6270 */
[----:B------:R-:W-:Y:S01]  /*165c0*/  UISETP.GT.AND UP0, UPT, UR24, UR12, UPT ;  /* 0x0000000c1800728c */ /* 0x000fe2000bf04270 */
[C---:B------:R-:W-:Y:S01]  /*165d0*/  ISETP.GE.OR P0, PT, R4.reuse, R247, !P0 ;  /* 0x000000f70400720c */ /* 0x040fe20004706670 */
[----:B------:R-:W-:Y:S01]  /*165e0*/  UMOV UR21, UR24 ;  /* 0x0000001800157c82 */ /* 0x000fe20008000000 */
[----:B------:R-:W-:Y:S02]  /*165f0*/  ISETP.GE.OR P6, PT, R4, R243, !P6 ;  /* 0x000000f30400720c */ /* 0x000fe400077c6670 */
[----:B------:R-:W-:Y:S02]  /*16600*/  FMNMX.FTZ R6, R118, R16, !PT ;  /* 0x0000001076067209 */ /* 0x000fe40007810000 */
[----:B------:R-:W-:Y:S02]  /*16610*/  FMNMX.FTZ R7, R45, R18, !PT ;  /* 0x000000122d077209 */ /* 0x000fe40007810000 */
[----:B------:R-:W-:Y:S02]  /*16620*/  FSEL R201, R111, -INF , !P2 ;  /* 0xff8000006fc97808 */ /* 0x000fe40005000000 */
[----:B------:R-:W-:Y:S02]  /*16630*/  MOV R111, R21 ;  /* 0x00000015006f7202 */ /* 0x000fe40000000f00 */
[----:B------:R-:W-:Y:S02]  /*16640*/  FMNMX.FTZ R70, R119, R6, !PT ;  /* 0x0000000677467209 */ /* 0x000fe40007810000 */
[----:B------:R-:W-:Y:S01]  /*16650*/  FMNMX.FTZ R6, R86, R7, !PT ;  /* 0x0000000756067209 */ /* 0x000fe20007810000 */
[----:B-1----:R-:W3:Y:S01]  /*16660*/  LDL.LU R225, [R1+0xc8] ;  /* 0x0000c80001e17983 */ /* 0x002ee20000300800 */
[----:B------:R-:W-:Y:S02]  /*16670*/  FSEL R200, R110, -INF , !P3 ;  /* 0xff8000006ec87808 */ /* 0x000fe40005800000 */
[----:B------:R-:W-:Y:S01]  /*16680*/  MOV R110, R22 ;  /* 0x00000016006e7202 */ /* 0x000fe20000000f00 */
[----:B------:R1:W-:Y:S01]  /*16690*/  STL [R1+0x134], R224 ;  /* 0x000134e001007387 */ /* 0x0003e20000100800 */
[----:B------:R-:W-:Y:S02]  /*166a0*/  FMNMX.FTZ R6, R85, R6, !PT ;  /* 0x0000000655067209 */ /* 0x000fe40007810000 */
[----:B------:R-:W-:Y:S02]  /*166b0*/  FMNMX.FTZ R70, R130, R70, !PT ;  /* 0x0000004682467209 */ /* 0x000fe40007810000 */
[----:B------:R-:W-:Y:S02]  /*166c0*/  FMNMX.FTZ R6, R87, R6, !PT ;  /* 0x0000000657067209 */ /* 0x000fe40007810000 */
[----:B------:R-:W-:Y:S02]  /*166d0*/  FMNMX.FTZ R70, R131, R70, !PT ;  /* 0x0000004683467209 */ /* 0x000fe40007810000 */
[----:B------:R-:W-:Y:S02]  /*166e0*/  FSEL R121, R121, -INF , !P0 ;  /* 0xff80000079797808 */ /* 0x000fe40004000000 */
[C---:B------:R-:W-:Y:S01]  /*166f0*/  ISETP.GE.AND P0, PT, R2.reuse, R235, PT ;  /* 0x000000eb0200720c */ /* 0x040fe20003f06270 */
[----:B------:R-:W4:Y:S01]  /*16700*/  SHFL.BFLY PT, R7, R70, 0x2, 0x1f ;  /* 0x0c401f0046077f89 */ /* 0x000f2200000e0000 */
[C---:B------:R-:W-:Y:S02]  /*16710*/  ISETP.GE.AND P3, PT, R2.reuse, R237, PT ;  /* 0x000000ed0200720c */ /* 0x040fe40003f66270 */
[----:B------:R-:W-:Y:S02]  /*16720*/  FSEL R114, R109, -INF , !P5 ;  /* 0xff8000006d727808 */ /* 0x000fe40006800000 */
[C---:B------:R-:W-:Y:S02]  /*16730*/  ISETP.GE.OR P0, PT, R2.reuse, R243, !P0 ;  /* 0x000000f30200720c */ /* 0x040fe40004706670 */
[----:B------:R-:W-:Y:S02]  /*16740*/  ISETP.GE.OR P3, PT, R2, R247, !P3 ;  /* 0x000000f70200720c */ /* 0x000fe40005f66670 */
[----:B------:R-:W-:Y:S02]  /*16750*/  FSEL R203, R122, -INF , !P1 ;  /* 0xff8000007acb7808 */ /* 0x000fe40004800000 */
[----:B------:R-:W-:Y:S01]  /*16760*/  FSEL R120, R120, -INF , !P4 ;  /* 0xff80000078787808 */ /* 0x000fe20006000000 */
[----:B-1----:R-:W3:Y:S01]  /*16770*/  LDL.LU R224, [R1+0xe8] ;  /* 0x0000e80001e07983 */ /* 0x002ee20000300800 */
[C---:B------:R-:W-:Y:S02]  /*16780*/  ISETP.GE.AND P1, PT, R0.reuse, R235, PT ;  /* 0x000000eb0000720c */ /* 0x040fe40003f26270 */
[C---:B------:R-:W-:Y:S01]  /*16790*/  ISETP.GE.AND P2, PT, R0.reuse, R237, PT ;  /* 0x000000ed0000720c */ /* 0x040fe20003f46270 */
[----:B------:R1:W-:Y:S01]  /*167a0*/  STL [R1+0x130], R223 ;  /* 0x000130df01007387 */ /* 0x0003e20000100800 */
[----:B------:R-:W-:Y:S01]  /*167b0*/  FSEL R202, R123, -INF , !P6 ;  /* 0xff8000007bca7808 */ /* 0x000fe20007000000 */
[----:B------:R-:W-:Y:S01]  /*167c0*/  IMAD.MOV.U32 R123, RZ, RZ, R29 ;  /* 0x000000ffff7b7224 */ /* 0x000fe200078e001d */
[C---:B------:R-:W-:Y:S02]  /*167d0*/  ISETP.GE.OR P1, PT, R0.reuse, R243, !P1 ;  /* 0x000000f30000720c */ /* 0x040fe40004f26670 */
[----:B------:R-:W-:Y:S02]  /*167e0*/  ISETP.GE.OR P2, PT, R0, R247, !P2 ;  /* 0x000000f70000720c */ /* 0x000fe40005746670 */
[----:B------:R-:W-:Y:S02]  /*167f0*/  FSEL R126, R126, -INF , !P0 ;  /* 0xff8000007e7e7808 */ /* 0x000fe40004000000 */
[----:B------:R-:W-:Y:S02]  /*16800*/  FSEL R124, R124, -INF , !P3 ;  /* 0xff8000007c7c7808 */ /* 0x000fe40005800000 */
[----:B------:R-:W-:Y:S02]  /*16810*/  FSEL R72, R127, -INF , !P1 ;  /* 0xff8000007f487808 */ /* 0x000fe40004800000 */
[----:B------:R-:W-:Y:S02]  /*16820*/  FSEL R125, R125, -INF , !P2 ;  /* 0xff8000007d7d7808 */ /* 0x000fe40005000000 */
[----:B------:R-:W-:Y:S02]  /*16830*/  MOV R11, R25 ;  /* 0x00000019000b7202 */ /* 0x000fe40000000f00 */
[----:B------:R-:W-:Y:S02]  /*16840*/  MOV R10, R24 ;  /* 0x00000018000a7202 */ /* 0x000fe40000000f00 */
[----:B------:R-:W-:Y:S01]  /*16850*/  MOV R127, R80 ;  /* 0x00000050007f7202 */ /* 0x000fe20000000f00 */
[----:B------:R-:W-:Y:S01]  /*16860*/  LDSM.16.MT88.4 R24, [R216+0x8000] ;  /* 0x00800000d818783b */ /* 0x000fe20000004200 */
[----:B------:R-:W-:Y:S02]  /*16870*/  MOV R109, R30 ;  /* 0x0000001e006d7202 */ /* 0x000fe40000000f00 */
[----:B------:R-:W-:Y:S05]  /*16880*/  MOV R122, R78 ;  /* 0x0000004e007a7202 */ /* 0x000fea0000000f00 */
[----:B-1----:R-:W3:Y:S04]  /*16890*/  LDL.LU R223, [R1+0xe0] ;  /* 0x0000e00001df7983 */ /* 0x002ee80000300800 */
[----:B------:R1:W-:Y:S04]  /*168a0*/  STL [R1+0x12c], R222 ;  /* 0x00012cde01007387 */ /* 0x0003e80000100800 */
[----:B-1----:R-:W3:Y:S04]  /*168b0*/  LDL.LU R222, [R1+0xec] ;  /* 0x0000ec0001de7983 */ /* 0x002ee80000300800 */
[----:B------:R1:W-:Y:S04]  /*168c0*/  STL [R1+0x128], R221 ;  /* 0x000128dd01007387 */ /* 0x0003e80000100800 */
[----:B-1----:R-:W3:Y:S04]  /*168d0*/  LDL.LU R221, [R1+0xe4] ;  /* 0x0000e40001dd7983 */ /* 0x002ee80000300800 */
[----:B------:R1:W-:Y:S04]  /*168e0*/  STL [R1+0x124], R220 ;  /* 0x000124dc01007387 */ /* 0x0003e80000100800 */
[----:B-1----:R-:W3:Y:S04]  /*168f0*/  LDL.LU R220, [R1+0xd4] ;  /* 0x0000d40001dc7983 */ /* 0x002ee80000300800 */
[----:B------:R1:W-:Y:S04]  /*16900*/  STL [R1+0x120], R135 ;  /* 0x0001208701007387 */ /* 0x0003e80000100800 */
[----:B-1----:R-:W3:Y:S04]  /*16910*/  LDL.LU R135, [R1+0xdc] ;  /* 0x0000dc0001877983 */ /* 0x002ee80000300800 */
[----:B------:R-:W3:Y:S04]  /*16920*/  LDL.LU R18, [R1+0xf0] ;  /* 0x0000f00001127983 */ /* 0x000ee80000300800 */
[----:B------:R-:W3:Y:S01]  /*16930*/  LDL.LU R13, [R1+0xf4] ;  /* 0x0000f400010d7983 */ /* 0x000ee20000300800 */
[----:B--2---:R-:W-:Y:S02]  /*16940*/  FMNMX.FTZ R71, R71, R8, !PT ;  /* 0x0000000847477209 */ /* 0x004fe40007810000 */
[----:B----4-:R-:W-:Y:S02]  /*16950*/  FMNMX.FTZ R70, R70, R7, !PT ;  /* 0x0000000746467209 */ /* 0x010fe40007810000 */
[----:B---3--:R-:W-:Y:S04]  /*16960*/  FMNMX.FTZ R5, R220, R5, !PT ;  /* 0x00000005dc057209 */ /* 0x008fe80007810000 */
[----:B------:R-:W-:Y:S04]  /*16970*/  FMNMX.FTZ R5, R29, R5, !PT ;  /* 0x000000051d057209 */ /* 0x000fe80007810000 */
[----:B------:R-:W-:Y:S04]  /*16980*/  FMNMX.FTZ R5, R225, R5, !PT ;  /* 0x00000005e1057209 */ /* 0x000fe80007810000 */
        /* <DEDUP_REMOVED lines=9> */
[----:B------:R-:W-:Y:S01]  /*16a20*/  FMNMX.FTZ R4, R224, R4, !PT ;  /* 0x00000004e0047209 */ /* 0x000fe20007810000 */
[----:B------:R-:W2:Y:S01]  /*16a30*/  SHFL.BFLY PT, R5, R70, 0x1, 0x1f ;  /* 0x0c201f0046057f89 */ /* 0x000ea200000e0000 */
        /* <DEDUP_REMOVED lines=8> */
[----:B-1----:R-:W-:Y:S01]  /*16ac0*/  FMNMX.FTZ R71, R71, R6, !PT ;  /* 0x0000000647477209 */ /* 0x002fe20007810000 */
[----:B------:R-:W1:Y:S01]  /*16ad0*/  SHFL.BFLY PT, R4, R69, 0x2, 0x1f ;  /* 0x0c401f0045047f89 */ /* 0x000e6200000e0000 */
[----:B------:R-:W-:Y:S02]  /*16ae0*/  FMNMX.FTZ R0, R202, R2, !PT ;  /* 0x00000002ca007209 */ /* 0x000fe40007810000 */
[C---:B------:R-:W-:Y:S01]  /*16af0*/  FSETP.NEU.FTZ.AND P3, PT, R71.reuse, -INF , PT ;  /* 0xff8000004700780b */ /* 0x040fe20003f7d000 */
[----:B------:R-:W-:Y:S01]  /*16b00*/  FMUL.FTZ R73, R71, UR4 ;  /* 0x0000000447497c20 */ /* 0x000fe20008410000 */
[----:B------:R-:W-:Y:S02]  /*16b10*/  FMNMX.FTZ R0, R126, R0, !PT ;  /* 0x000000007e007209 */ /* 0x000fe40007810000 */
[----:B--2---:R-:W-:Y:S02]  /*16b20*/  FMNMX.FTZ R70, R70, R5, !PT ;  /* 0x0000000546467209 */ /* 0x004fe40007810000 */
[----:B------:R-:W-:Y:S02]  /*16b30*/  FMNMX.FTZ R0, R72, R0, !PT ;  /* 0x0000000048007209 */ /* 0x000fe40007810000 */
[----:B------:R-:W-:Y:S01]  /*16b40*/  FSEL R73, R73, RZ, P3 ;  /* 0x000000ff49497208 */ /* 0x000fe20001800000 */
[C---:B------:R-:W-:Y:S01]  /*16b50*/  FMUL.FTZ R74, R70.reuse, UR4 ;  /* 0x00000004464a7c20 */ /* 0x040fe20008410000 */
[----:B------:R-:W-:Y:S01]  /*16b60*/  FSETP.NEU.FTZ.AND P2, PT, R70, -INF , PT ;  /* 0xff8000004600780b */ /* 0x000fe20003f5d000 */
[----:B------:R-:W2:Y:S02]  /*16b70*/  SHFL.BFLY PT, R2, R0, 0x2, 0x1f ;  /* 0x0c401f0000027f89 */ /* 0x000ea400000e0000 */
[--C-:B------:R-:W-:Y:S01]  /*16b80*/  FFMA.FTZ R89, R89, UR4, -R73.reuse ;  /* 0x0000000459597c23 */ /* 0x100fe20008010849 */
[----:B------:R-:W-:Y:S01]  /*16b90*/  FSEL R74, R74, RZ, P2 ;  /* 0x000000ff4a4a7208 */ /* 0x000fe20001000000 */
[--C-:B------:R-:W-:Y:S01]  /*16ba0*/  FFMA.FTZ R88, R88, UR4, -R73.reuse ;  /* 0x0000000458587c23 */ /* 0x100fe20008010849 */
[--C-:B------:R-:W-:Y:S01]  /*16bb0*/  FFMA.FTZ R95, R95, UR4, -R73.reuse ;  /* 0x000000045f5f7c23 */ /* 0x100fe20008010849 */
[--C-:B------:R-:W-:Y:S01]  /*16bc0*/  FFMA.FTZ R92, R92, UR4, -R73.reuse ;  /* 0x000000045c5c7c23 */ /* 0x100fe20008010849 */
[--C-:B------:R-:W-:Y:S01]  /*16bd0*/  FFMA.FTZ R93, R93, UR4, -R73.reuse ;  /* 0x000000045d5d7c23 */ /* 0x100fe20008010849 */
[--C-:B------:R-:W-:Y:S01]  /*16be0*/  FFMA.FTZ R97, R97, UR4, -R73.reuse ;  /* 0x0000000461617c23 */ /* 0x100fe20008010849 */
[--C-:B------:R-:W-:Y:S01]  /*16bf0*/  FFMA.FTZ R99, R99, UR4, -R73.reuse ;  /* 0x0000000463637c23 */ /* 0x100fe20008010849 */
[----:B-1----:R-:W-:Y:S01]  /*16c00*/  FMNMX.FTZ R69, R69, R4, !PT ;  /* 0x0000000445457209 */ /* 0x002fe20007810000 */
[--C-:B------:R-:W-:Y:S01]  /*16c10*/  FFMA.FTZ R4, R236, UR4, -R73.reuse ;  /* 0x00000004ec047c23 */ /* 0x100fe20008010849 */
[--C-:B------:R-:W-:Y:S01]  /*16c20*/  FFMA.FTZ R103, R103, UR4, -R73.reuse ;  /* 0x0000000467677c23 */ /* 0x100fe20008010849 */
[--C-:B------:R-:W-:Y:S01]  /*16c30*/  FFMA.FTZ R102, R102, UR4, -R73.reuse ;  /* 0x0000000466667c23 */ /* 0x100fe20008010849 */
[--C-:B------:R-:W-:Y:S01]  /*16c40*/  FFMA.FTZ R128, R128, UR4, -R73.reuse ;  /* 0x0000000480807c23 */ /* 0x100fe20008010849 */
[----:B------:R1:W-:Y:S01]  /*16c50*/  MUFU.EX2 R76, R4 ;  /* 0x00000004004c7308 */ /* 0x0003e20000000800 */
[----:B------:R-:W3:Y:S01]  /*16c60*/  SHFL.BFLY PT, R5, R69, 0x1, 0x1f ;  /* 0x0c201f0045057f89 */ /* 0x000ee200000e0000 */
[--C-:B------:R-:W-:Y:S08]  /*16c70*/  FFMA.FTZ R107, R107, UR4, -R74.reuse ;  /* 0x000000046b6b7c23 */ /* 0x100ff0000801084a */
[----:B------:R-:W-:Y:S01]  /*16c80*/  MUFU.EX2 R128, R128 ;  /* 0x0000008000807308 */ /* 0x000fe20000000800 */
[----:B--2---:R-:W-:Y:S01]  /*16c90*/  FMNMX.FTZ R0, R0, R2, !PT ;  /* 0x0000000200007209 */ /* 0x004fe20007810000 */
[--C-:B------:R-:W-:Y:S08]  /*16ca0*/  FFMA.FTZ R2, R208, UR4, -R73.reuse ;  /* 0x00000004d0027c23 */ /* 0x100ff00008010849 */
[----:B------:R2:W-:Y:S01]  /*16cb0*/  MUFU.EX2 R205, R2 ;  /* 0x0000000200cd7308 */ /* 0x0005e20000000800 */
[--C-:B-1----:R-:W-:Y:S01]  /*16cc0*/  FFMA.FTZ R4, R211, UR4, -R74.reuse ;  /* 0x00000004d3047c23 */ /* 0x102fe2000801084a */
[----:B------:R-:W-:Y:S08]  /*16cd0*/  MOV R211, R28 ;  /* 0x0000001c00d37202 */ /* 0x000ff00000000f00 */
[----:B------:R1:W-:Y:S01]  /*16ce0*/  MUFU.EX2 R77, R4 ;  /* 0x00000004004d7308 */ /* 0x0003e20000000800 */
[----:B---3--:R-:W-:Y:S04]  /*16cf0*/  FMNMX.FTZ R69, R69, R5, !PT ;  /* 0x0000000545457209 */ /* 0x008fe80007810000 */
[C---:B------:R-:W-:Y:S01]  /*16d00*/  FSETP.NEU.FTZ.AND P1, PT, R69.reuse, -INF , PT ;  /* 0xff8000004500780b */ /* 0x040fe20003f3d000 */
[----:B------:R-:W-:Y:S01]  /*16d10*/  FMUL.FTZ R75, R69, UR4 ;  /* 0x00000004454b7c20 */ /* 0x000fe20008410000 */
[----:B--2---:R-:W2:Y:S04]  /*16d20*/  SHFL.BFLY PT, R2, R0, 0x1, 0x1f ;  /* 0x0c201f0000027f89 */ /* 0x004ea800000e0000 */
[----:B------:R-:W-:Y:S01]  /*16d30*/  FSEL R75, R75, RZ, P1 ;  /* 0x000000ff4b4b7208 */ /* 0x000fe20000800000 */
[----:B-1----:R-:W-:Y:S01]  /*16d40*/  FFMA.FTZ R4, R246, UR4, -R73 ;  /* 0x00000004f6047c23 */ /* 0x002fe20008010849 */
[----:B------:R-:W-:Y:S03]  /*16d50*/  MOV R246, R12 ;  /* 0x0000000c00f67202 */ /* 0x000fe60000000f00 */
[----:B------:R1:W-:Y:S01]  /*16d60*/  MUFU.EX2 R98, R4 ;  /* 0x0000000400627308 */ /* 0x0003e20000000800 */
[----:B--2---:R-:W-:Y:S01]  /*16d70*/  FMNMX.FTZ R68, R0, R2, !PT ;  /* 0x0000000200447209 */ /* 0x004fe20007810000 */
[--C-:B------:R-:W-:Y:S01]  /*16d80*/  FFMA.FTZ R0, R242, UR4, -R75.reuse ;  /* 0x00000004f2007c23 */ /* 0x100fe2000801084b */
[----:B------:R-:W-:Y:S02]  /*16d90*/  MOV R242, R83 ;  /* 0x0000005300f27202 */ /* 0x000fe40000000f00 */
[C---:B------:R-:W-:Y:S05]  /*16da0*/  FSETP.NEU.FTZ.AND P0, PT, R68.reuse, -INF , PT ;  /* 0xff8000004400780b */ /* 0x040fea0003f1d000 */
[----:B------:R2:W-:Y:S01]  /*16db0*/  MUFU.EX2 R106, R0 ;  /* 0x00000000006a7308 */ /* 0x0005e20000000800 */
[----:B------:R-:W-:Y:S01]  /*16dc0*/  FMUL.FTZ R100, R68, UR4 ;  /* 0x0000000444647c20 */ /* 0x000fe20008410000 */
[----:B-1----:R-:W-:Y:S01]  /*16dd0*/  FFMA.FTZ R4, R244, UR4, -R74 ;  /* 0x00000004f4047c23 */ /* 0x002fe2000801084a */
[----:B------:R-:W-:Y:S03]  /*16de0*/  MOV R244, R81 ;  /* 0x0000005100f47202 */ /* 0x000fe60000000f00 */
[----:B------:R-:W-:Y:S04]  /*16df0*/  FSEL R100, R100, RZ, P0 ;  /* 0x000000ff64647208 */ /* 0x000fe80000000000 */
[----:B------:R1:W-:Y:S01]  /*16e00*/  MUFU.EX2 R108, R4 ;  /* 0x00000004006c7308 */ /* 0x0003e20000000800 */
[----:B------:R-:W-:Y:S01]  /*16e10*/  FFMA.FTZ R2, R248, UR4, -R100 ;  /* 0x00000004f8027c23 */ /* 0x000fe20008010864 */
[----:B------:R-:W-:Y:S01]  /*16e20*/  MOV R248, R41 ;  /* 0x0000002900f87202 */ /* 0x000fe20000000f00 */
[----:B--2---:R-:W-:Y:S01]  /*16e30*/  FFMA.FTZ R0, R215, UR4, -R75 ;  /* 0x00000004d7007c23 */ /* 0x004fe2000801084b */
[----:B------:R-:W-:Y:S06]  /*16e40*/  IMAD.MOV.U32 R215, RZ, RZ, R43 ;  /* 0x000000ffffd77224 */ /* 0x000fec00078e002b */
[----:B------:R2:W-:Y:S01]  /*16e50*/  MUFU.EX2 R206, R0 ;  /* 0x0000000000ce7308 */ /* 0x0005e20000000800 */
[----:B-1----:R-:W-:Y:S01]  /*16e60*/  FFMA.FTZ R4, R209, UR4, -R73 ;  /* 0x00000004d1047c23 */ /* 0x002fe20008010849 */
[----:B------:R-:W-:Y:S08]  /*16e70*/  MOV R209, R40 ;  /* 0x0000002800d17202 */ /* 0x000ff00000000f00 */
[----:B------:R1:W3:Y:S01]  /*16e80*/  MUFU.EX2 R208, R4 ;  /* 0x0000000400d07308 */ /* 0x0002e20000000800 */
[----:B--2---:R-:W-:Y:S01]  /*16e90*/  FFMA.FTZ R0, R214, UR4, -R75 ;  /* 0x00000004d6007c23 */ /* 0x004fe2000801084b */
[----:B------:R-:W-:Y:S08]  /*16ea0*/  MOV R214, R56 ;  /* 0x0000003800d67202 */ /* 0x000ff00000000f00 */
[----:B------:R2:W-:Y:S01]  /*16eb0*/  MUFU.EX2 R236, R0 ;  /* 0x0000000000ec7308 */ /* 0x0005e20000000800 */
[----:B-1----:R-:W-:Y:S01]  /*16ec0*/  FFMA.FTZ R4, R210, UR4, -R74 ;  /* 0x00000004d2047c23 */ /* 0x002fe2000801084a */
[----:B---3--:R-:W-:Y:S01]  /*16ed0*/  F2FP.F16.F32.PACK_AB R78, R208, R205 ;  /* 0x000000cdd04e723e */ /* 0x008fe200000000ff */
[----:B------:R-:W-:Y:S07]  /*16ee0*/  IMAD.MOV.U32 R210, RZ, RZ, R31 ;  /* 0x000000ffffd27224 */ /* 0x000fee00078e001f */
[----:B------:R1:W-:Y:S01]  /*16ef0*/  MUFU.EX2 R204, R4 ;  /* 0x0000000400cc7308 */ /* 0x0003e20000000800 */
[----:B--2---:R-:W-:Y:S09]  /*16f00*/  FFMA.FTZ R0, R212, UR4, -R100 ;  /* 0x00000004d4007c23 */ /* 0x004ff20008010864 */
[----:B------:R2:W-:Y:S01]  /*16f10*/  MUFU.EX2 R212, R2 ;  /* 0x0000000200d47308 */ /* 0x0005e20000000800 */
[----:B-1----:R-:W-:Y:S09]  /*16f20*/  FFMA.FTZ R4, R19, UR4, -R74 ;  /* 0x0000000413047c23 */ /* 0x002ff2000801084a */
[----:B------:R1:W-:Y:S10]  /*16f30*/  MUFU.EX2 R22, R0 ;  /* 0x0000000000167308 */ /* 0x0003f40000000800 */
[----:B------:R3:W4:Y:S01]  /*16f40*/  MUFU.EX2 R207, R4 ;  /* 0x0000000400cf7308 */ /* 0x0007220000000800 */
[--C-:B--2---:R-:W-:Y:S01]  /*16f50*/  FFMA.FTZ R2, R238, UR4, -R100.reuse ;  /* 0x00000004ee027c23 */ /* 0x104fe20008010864 */
[----:B------:R-:W-:Y:S02]  /*16f60*/  MOV R238, R42 ;  /* 0x0000002a00ee7202 */ /* 0x000fe40000000f00 */
[----:B------:R-:W2:Y:S06]  /*16f70*/  LDSM.16.MT88.4 R40, [R219+0x8000] ;  /* 0x00800000db28783b */ /* 0x000eac0000004200 */
[----:B------:R-:W-:Y:S01]  /*16f80*/  MUFU.EX2 R14, R2 ;  /* 0x00000002000e7308 */ /* 0x000fe20000000800 */
[----:B-1----:R-:W-:Y:S05]  /*16f90*/  FSEL R0, R71, RZ, P3 ;  /* 0x000000ff47007208 */ /* 0x002fea0001800000 */
[----:B------:R-:W-:Y:S01]  /*16fa0*/  FADD.FTZ R0, -R0, R3 ;  /* 0x0000000300007221 */ /* 0x000fe20000010100 */
[----:B------:R-:W-:Y:S01]  /*16fb0*/  FFMA.FTZ R3, R240, UR4, -R100 ;  /* 0x00000004f0037c23 */ /* 0x000fe20008010864 */
[----:B------:R-:W-:Y:S02]  /*16fc0*/  IMAD.MOV.U32 R240, RZ, RZ, R79 ;  /* 0x000000fffff07224 */ /* 0x000fe400078e004f */
[----:B---3--:R-:W-:Y:S01]  /*16fd0*/  FFMA.FTZ R4, R213, UR4, -R75 ;  /* 0x00000004d5047c23 */ /* 0x008fe2000801084b */
[----:B------:R-:W-:Y:S01]  /*16fe0*/  FMUL.FTZ R0, R0, UR4 ;  /* 0x0000000400007c20 */ /* 0x000fe20008410000 */
[----:B------:R1:W-:Y:S01]  /*16ff0*/  MUFU.EX2 R15, R3 ;  /* 0x00000003000f7308 */ /* 0x0003e20000000800 */
[----:B----4-:R-:W-:Y:S01]  /*17000*/  F2FP.F16.F32.PACK_AB R79, R207, R204 ;  /* 0x000000cccf4f723e */ /* 0x010fe200000000ff */
[----:B------:R-:W-:Y:S01]  /*17010*/  IMAD.MOV.U32 R213, RZ, RZ, R82 ;  /* 0x000000ffffd57224 */ /* 0x000fe200078e0052 */
[----:B------:R-:W-:Y:S07]  /*17020*/  F2FP.F16.F32.PACK_AB R82, R236, R206 ;  /* 0x000000ceec52723e */ /* 0x000fee00000000ff */
[----:B------:R3:W4:Y:S10]  /*17030*/  MUFU.EX2 R2, R0 ;  /* 0x0000000000027308 */ /* 0x0007340000000800 */
[----:B------:R2:W-:Y:S01]  /*17040*/  MUFU.EX2 R94, R4 ;  /* 0x00000004005e7308 */ /* 0x0005e20000000800 */
[----:B-1----:R-:W-:Y:S05]  /*17050*/  FSEL R3, R69, RZ, P1 ;  /* 0x000000ff45037208 */ /* 0x002fea0000800000 */
[----:B------:R-:W-:Y:S01]  /*17060*/  FADD.FTZ R3, -R3, R133 ;  /* 0x0000008503037221 */ /* 0x000fe20000010100 */
[----:B------:R-:W-:Y:S02]  /*17070*/  MOV R133, R11 ;  /* 0x0000000b00857202 */ /* 0x000fe40000000f00 */
[----:B---3--:R-:W-:Y:S01]  /*17080*/  FSEL R0, R70, RZ, P2 ;  /* 0x000000ff46007208 */ /* 0x008fe20001000000 */
[C---:B----4-:R-:W-:Y:S01]  /*17090*/  FMUL.FTZ R21, R2.reuse, R157 ;  /* 0x0000009d02157220 */ /* 0x050fe20000410000 */
[C---:B------:R-:W-:Y:S01]  /*170a0*/  FMUL.FTZ R20, R2.reuse, R156 ;  /* 0x0000009c02147220 */ /* 0x040fe20000410000 */
[C---:B------:R-:W-:Y:S01]  /*170b0*/  FMUL.FTZ R37, R2.reuse, R149 ;  /* 0x0000009502257220 */ /* 0x040fe20000410000 */
[----:B------:R-:W-:Y:S01]  /*170c0*/  FMUL.FTZ R5, R2, R165 ;  /* 0x000000a502057220 */ /* 0x000fe20000410000 */
[----:B------:R-:W-:Y:S01]  /*170d0*/  FADD.FTZ R0, -R0, R132 ;  /* 0x0000008400007221 */ /* 0x000fe20000010100 */
[----:B------:R-:W-:Y:S01]  /*170e0*/  FMUL.FTZ R16, R2, R160 ;  /* 0x000000a002107220 */ /* 0x000fe20000410000 */
[----:B------:R-:W3:Y:S01]  /*170f0*/  LDL.LU R132, [R1+0x10] ;  /* 0x0000100001847983 */ /* 0x000ee20000300800 */
[----:B--2---:R-:W-:Y:S01]  /*17100*/  FSEL R4, R68, RZ, P0 ;  /* 0x000000ff44047208 */ /* 0x004fe20000000000 */
[----:B------:R-:W-:Y:S01]  /*17110*/  FMUL.FTZ R0, R0, UR4 ;  /* 0x0000000400007c20 */ /* 0x000fe20008410000 */
[----:B------:R-:W-:Y:S01]  /*17120*/  IMAD.MOV.U32 R160, RZ, RZ, R58 ;  /* 0x000000ffffa07224 */ /* 0x000fe200078e003a */
[----:B------:R-:W2:Y:S01]  /*17130*/  LDL.LU R157, [R1+0x8] ;  /* 0x00000800019d7983 */ /* 0x000ea20000300800 */
[----:B------:R-:W-:Y:S01]  /*17140*/  MOV R165, R59 ;  /* 0x0000003b00a57202 */ /* 0x000fe20000000f00 */
[----:B------:R-:W1:Y:S01]  /*17150*/  MUFU.EX2 R8, R0 ;  /* 0x0000000000087308 */ /* 0x000e620000000800 */
[C---:B------:R-:W-:Y:S01]  /*17160*/  FMUL.FTZ R17, R2.reuse, R161 ;  /* 0x000000a102117220 */ /* 0x040fe20000410000 */
[----:B------:R-:W4:Y:S01]  /*17170*/  LDL.LU R156, [R1+0x4] ;  /* 0x00000400019c7983 */ /* 0x000f220000300800 */
[C---:B------:R-:W-:Y:S01]  /*17180*/  FMUL.FTZ R49, R2.reuse, R145 ;  /* 0x0000009102317220 */ /* 0x040fe20000410000 */
[C---:B------:R-:W-:Y:S01]  /*17190*/  FMUL.FTZ R32, R2.reuse, R152 ;  /* 0x0000009802207220 */ /* 0x040fe20000410000 */
[C---:B------:R-:W-:Y:S01]  /*171a0*/  FMUL.FTZ R33, R2.reuse, R153 ;  /* 0x0000009902217220 */ /* 0x040fe20000410000 */
[----:B------:R-:W4:Y:S01]  /*171b0*/  LDL.LU R149, [R1+0x1c] ;  /* 0x00001c0001957983 */ /* 0x000f220000300800 */
[C---:B------:R-:W-:Y:S01]  /*171c0*/  FMUL.FTZ R36, R2.reuse, R148 ;  /* 0x0000009402247220 */ /* 0x040fe20000410000 */
[C---:B------:R-:W-:Y:S01]  /*171d0*/  FMUL.FTZ R48, R2.reuse, R144 ;  /* 0x0000009002307220 */ /* 0x040fe20000410000 */
[C---:B-----5:R-:W-:Y:S01]  /*171e0*/  FMUL.FTZ R52, R2.reuse, R140 ;  /* 0x0000008c02347220 */ /* 0x060fe20000410000 */
[C---:B------:R-:W-:Y:S01]  /*171f0*/  FMUL.FTZ R53, R2.reuse, R141 ;  /* 0x0000008d02357220 */ /* 0x040fe20000410000 */
[C---:B------:R-:W-:Y:S01]  /*17200*/  FMUL.FTZ R64, R2.reuse, R136 ;  /* 0x0000008802407220 */ /* 0x040fe20000410000 */
[C---:B------:R-:W-:Y:S01]  /*17210*/  FMUL.FTZ R65, R2.reuse, R137 ;  /* 0x0000008902417220 */ /* 0x040fe20000410000 */
[----:B------:R-:W-:Y:S01]  /*17220*/  FFMA.FTZ R101, R2, R18, R76 ;  /* 0x0000001202657223 */ /* 0x000fe2000001004c */
[----:B------:R-:W-:Y:S01]  /*17230*/  MOV R161, R57 ;  /* 0x0000003900a17202 */ /* 0x000fe20000000f00 */
[----:B------:R-:W-:Y:S01]  /*17240*/  IMAD.MOV.U32 R152, RZ, RZ, R160 ;  /* 0x000000ffff987224 */ /* 0x000fe200078e00a0 */
[----:B------:R-:W-:Y:S01]  /*17250*/  MOV R160, R246 ;  /* 0x000000f600a07202 */ /* 0x000fe20000000f00 */
[----:B-1----:R-:W-:Y:S01]  /*17260*/  FMUL.FTZ R6, R8, R166 ;  /* 0x000000a608067220 */ /* 0x002fe20000410000 */
[----:B------:R-:W-:Y:S01]  /*17270*/  FADD.FTZ R0, -R4, R134 ;  /* 0x0000008604007221 */ /* 0x000fe20000010100 */
[----:B------:R-:W4:Y:S01]  /*17280*/  LDL.LU R166, [R1] ;  /* 0x0000000001a67983 */ /* 0x000f220000300800 */
[----:B------:R-:W-:Y:S01]  /*17290*/  FMUL.FTZ R4, R2, R164 ;  /* 0x000000a402047220 */ /* 0x000fe20000410000 */
[C---:B------:R-:W-:Y:S01]  /*172a0*/  FMUL.FTZ R50, R8.reuse, R146 ;  /* 0x0000009208327220 */ /* 0x040fe20000410000 */
[----:B------:R-:W-:Y:S02]  /*172b0*/  IMAD.MOV.U32 R134, RZ, RZ, R10 ;  /* 0x000000ffff867224 */ /* 0x000fe400078e000a */
[C---:B------:R-:W-:Y:S01]  /*172c0*/  FMUL.FTZ R7, R8.reuse, R167 ;  /* 0x000000a708077220 */ /* 0x040fe20000410000 */
[----:B------:R-:W-:Y:S02]  /*172d0*/  IMAD.MOV.U32 R144, RZ, RZ, R160 ;  /* 0x000000ffff907224 */ /* 0x000fe400078e00a0 */
[C---:B------:R-:W-:Y:S01]  /*172e0*/  FMUL.FTZ R66, R8.reuse, R138 ;  /* 0x0000008a08427220 */ /* 0x040fe20000410000 */
[----:B------:R-:W-:Y:S02]  /*172f0*/  IMAD.MOV.U32 R148, RZ, RZ, R134 ;  /* 0x000000ffff947224 */ /* 0x000fe400078e0086 */
        /* <DEDUP_REMOVED lines=14> */
[----:B------:R-:W-:Y:S01]  /*173e0*/  FMUL.FTZ R22, R8, R158 ;  /* 0x0000009e08167220 */ /* 0x000fe20000410000 */
[----:B------:R-:W-:Y:S01]  /*173f0*/  MOV R165, R46 ;  /* 0x0000002e00a57202 */ /* 0x000fe20000000f00 */
[----:B------:R-:W-:Y:S02]  /*17400*/  IMAD.MOV.U32 R134, RZ, RZ, R44 ;  /* 0x000000ffff867224 */ /* 0x000fe400078e002c */
[----:B------:R-:W-:Y:S01]  /*17410*/  FMUL.FTZ R3, R3, UR4 ;  /* 0x0000000403037c20 */ /* 0x000fe20008410000 */
[----:B------:R-:W1:Y:S01]  /*17420*/  LDSM.16.MT88.4 R56, [R217+0x8000] ;  /* 0x00800000d938783b */ /* 0x000e620000004200 */
[----:B------:R-:W-:Y:S01]  /*17430*/  MOV R160, R165 ;  /* 0x000000a500a07202 */ /* 0x000fe20000000f00 */
[----:B------:R-:W-:Y:S01]  /*17440*/  IMAD.MOV.U32 R165, RZ, RZ, R85 ;  /* 0x000000ffffa57224 */ /* 0x000fe200078e0055 */
[----:B------:R-:W-:Y:S01]  /*17450*/  F2FP.F16.F32.PACK_AB R80, R106, R94 ;  /* 0x0000005e6a50723e */ /* 0x000fe200000000ff */
[C---:B------:R-:W-:Y:S01]  /*17460*/  FMUL.FTZ R18, R8.reuse, R162 ;  /* 0x000000a208127220 */ /* 0x040fe20000410000 */
[----:B------:R-:W1:Y:S01]  /*17470*/  MUFU.EX2 R3, R3 ;  /* 0x0000000300037308 */ /* 0x000e620000000800 */
[C---:B------:R-:W-:Y:S01]  /*17480*/  FMUL.FTZ R38, R8.reuse, R150 ;  /* 0x0000009608267220 */ /* 0x040fe20000410000 */
[C---:B------:R-:W-:Y:S01]  /*17490*/  FMUL.FTZ R54, R8.reuse, R142 ;  /* 0x0000008e08367220 */ /* 0x040fe20000410000 */
[C---:B------:R-:W-:Y:S01]  /*174a0*/  FMUL.FTZ R67, R8.reuse, R139 ;  /* 0x0000008b08437220 */ /* 0x040fe20000410000 */
[----:B------:R-:W-:Y:S01]  /*174b0*/  FFMA.FTZ R96, R8, R13, R77 ;  /* 0x0000000d08607223 */ /* 0x000fe2000001004d */
[----:B------:R-:W-:Y:S01]  /*174c0*/  FMUL.FTZ R0, R0, UR4 ;  /* 0x0000000400007c20 */ /* 0x000fe20008410000 */
[----:B------:R-:W-:Y:S01]  /*174d0*/  F2FP.F16.F32.PACK_AB R81, R212, R140 ;  /* 0x0000008cd451723e */ /* 0x000fe200000000ff */
[----:B------:R-:W-:Y:S01]  /*174e0*/  IMAD.MOV.U32 R142, RZ, RZ, R14 ;  /* 0x000000ffff8e7224 */ /* 0x000fe200078e000e */
[----:B------:R-:W-:Y:S01]  /*174f0*/  F2FP.F16.F32.PACK_AB R76, R98, R76 ;  /* 0x0000004c624c723e */ /* 0x000fe200000000ff */
[C---:B------:R-:W-:Y:S01]  /*17500*/  FADD.FTZ R96, R108.reuse, R96 ;  /* 0x000000606c607221 */ /* 0x040fe20000010000 */
[----:B------:R-:W-:Y:S01]  /*17510*/  F2FP.F16.F32.PACK_AB R77, R108, R77 ;  /* 0x0000004d6c4d723e */ /* 0x000fe200000000ff */
[----:B------:R-:W1:Y:S01]  /*17520*/  MUFU.EX2 R0, R0 ;  /* 0x0000000000007308 */ /* 0x000e620000000800 */
[----:B------:R-:W-:Y:S01]  /*17530*/  MOV R150, R15 ;  /* 0x0000000f00967202 */ /* 0x000fe20000000f00 */
[----:B------:R-:W-:Y:S01]  /*17540*/  FFMA.FTZ R108, R104, UR4, -R74 ;  /* 0x00000004686c7c23 */ /* 0x000fe2000801084a */
[----:B------:R-:W-:Y:S01]  /*17550*/  MOV R246, R45 ;  /* 0x0000002d00f67202 */ /* 0x000fe20000000f00 */
[----:B------:R-:W-:Y:S01]  /*17560*/  FADD.FTZ R101, R98, R101 ;  /* 0x0000006562657221 */ /* 0x000fe20000010000 */
[----:B------:R-:W-:Y:S01]  /*17570*/  F2FP.F16.F32.PACK_AB R83, R150, R142 ;  /* 0x0000008e9653723e */ /* 0x000fe200000000ff */
[C---:B-1----:R-:W-:Y:S01]  /*17580*/  FMUL.FTZ R8, R3.reuse, R172 ;  /* 0x000000ac03087220 */ /* 0x042fe20000410000 */
[C---:B------:R-:W-:Y:S01]  /*17590*/  FMUL.FTZ R9, R3.reuse, R173 ;  /* 0x000000ad03097220 */ /* 0x040fe20000410000 */
[C---:B------:R-:W-:Y:S01]  /*175a0*/  FMUL.FTZ R12, R3.reuse, R168 ;  /* 0x000000a8030c7220 */ /* 0x040fe20000410000 */
[C---:B------:R-:W-:Y:S01]  /*175b0*/  FMUL.FTZ R13, R3.reuse, R169 ;  /* 0x000000a9030d7220 */ /* 0x040fe20000410000 */
[-C--:B------:R-:W-:Y:S01]  /*175c0*/  HMMA.16816.F32 R4, R76, R24.reuse, R4 ;  /* 0x000000184c04723c */ /* 0x080fe20000001804 */
[----:B------:R-:W-:Y:S04]  /*175d0*/  PLOP3.LUT P0, PT, PT, PT, UP0, 0x80, 0x0 ;  /* 0x000000000000781c */ /* 0x000fe80003f0f008 */
[C---:B------:R-:W-:Y:S01]  /*175e0*/  FMUL.FTZ R28, R3.reuse, R176 ;  /* 0x000000b0031c7220 */ /* 0x040fe20000410000 */
[C---:B------:R-:W-:Y:S01]  /*175f0*/  FMUL.FTZ R29, R3.reuse, R177 ;  /* 0x000000b1031d7220 */ /* 0x040fe20000410000 */
[C---:B------:R-:W-:Y:S01]  /*17600*/  FMUL.FTZ R10, R0.reuse, R174 ;  /* 0x000000ae000a7220 */ /* 0x040fe20000410000 */
[C---:B------:R-:W-:Y:S03]  /*17610*/  FMUL.FTZ R11, R0.reuse, R175 ;  /* 0x000000af000b7220 */ /* 0x040fe60000410000 */
[C---:B------:R-:W-:Y:S01]  /*17620*/  FMUL.FTZ R14, R0.reuse, R170 ;  /* 0x000000aa000e7220 */ /* 0x040fe20000410000 */
[C---:B------:R-:W-:Y:S01]  /*17630*/  FMUL.FTZ R15, R0.reuse, R171 ;  /* 0x000000ab000f7220 */ /* 0x040fe20000410000 */
[C---:B------:R-:W-:Y:S01]  /*17640*/  FMUL.FTZ R30, R0.reuse, R178 ;  /* 0x000000b2001e7220 */ /* 0x040fe20000410000 */
[C---:B------:R-:W-:Y:S01]  /*17650*/  FMUL.FTZ R31, R0.reuse, R179 ;  /* 0x000000b3001f7220 */ /* 0x040fe20000410000 */
[C---:B------:R-:W-:Y:S04]  /*17660*/  HMMA.16816.F32 R8, R80.reuse, R24, R8 ;  /* 0x000000185008723c */ /* 0x040fe80000001808 */
[C---:B------:R-:W-:Y:S01]  /*17670*/  FMUL.FTZ R44, R3.reuse, R188 ;  /* 0x000000bc032c7220 */ /* 0x040fe20000410000 */
[C---:B------:R-:W-:Y:S01]  /*17680*/  FMUL.FTZ R45, R3.reuse, R189 ;  /* 0x000000bd032d7220 */ /* 0x040fe20000410000 */
[-C--:B------:R-:W-:Y:S05]  /*17690*/  HMMA.16816.F32 R12, R80, R26.reuse, R12 ;  /* 0x0000001a500c723c */ /* 0x080fea000000180c */
[C---:B------:R-:W-:Y:S01]  /*176a0*/  FMUL.FTZ R24, R3.reuse, R180 ;  /* 0x000000b403187220 */ /* 0x040fe20000410000 */
[C---:B------:R-:W-:Y:S05]  /*176b0*/  HMMA.16816.F32 R16, R76.reuse, R26, R16 ;  /* 0x0000001a4c10723c */ /* 0x040fea0000001810 */
[C---:B------:R-:W-:Y:S01]  /*176c0*/  FMUL.FTZ R25, R3.reuse, R181 ;  /* 0x000000b503197220 */ /* 0x040fe20000410000 */
[-C--:B------:R-:W-:Y:S05]  /*176d0*/  HMMA.16816.F32 R20, R76, R40.reuse, R20 ;  /* 0x000000284c14723c */ /* 0x080fea0000001814 */
[C---:B------:R-:W-:Y:S01]  /*176e0*/  FMUL.FTZ R26, R0.reuse, R182 ;  /* 0x000000b6001a7220 */ /* 0x040fe20000410000 */
[C---:B------:R-:W-:Y:S01]  /*176f0*/  FMUL.FTZ R27, R0.reuse, R183 ;  /* 0x000000b7001b7220 */ /* 0x040fe20000410000 */
[C---:B------:R-:W-:Y:S06]  /*17700*/  FMUL.FTZ R46, R0.reuse, R190 ;  /* 0x000000be002e7220 */ /* 0x040fec0000410000 */
[C---:B------:R-:W-:Y:S06]  /*17710*/  HMMA.16816.F32 R24, R80.reuse, R40, R24 ;  /* 0x000000285018723c */ /* 0x040fec0000001818 */
[-C--:B------:R-:W-:Y:S05]  /*17720*/  HMMA.16816.F32 R28, R80, R42.reuse, R28 ;  /* 0x0000002a501c723c */ /* 0x080fea000000181c */
[C---:B------:R-:W-:Y:S01]  /*17730*/  FMUL.FTZ R40, R3.reuse, R184 ;  /* 0x000000b803287220 */ /* 0x040fe20000410000 */
[C---:B------:R-:W-:Y:S05]  /*17740*/  HMMA.16816.F32 R32, R76.reuse, R42, R32 ;  /* 0x0000002a4c20723c */ /* 0x040fea0000001820 */
[C---:B------:R-:W-:Y:S01]  /*17750*/  FMUL.FTZ R41, R3.reuse, R185 ;  /* 0x000000b903297220 */ /* 0x040fe20000410000 */
[-C--:B------:R-:W-:Y:S05]  /*17760*/  HMMA.16816.F32 R36, R76, R56.reuse, R36 ;  /* 0x000000384c24723c */ /* 0x080fea0000001824 */
[C---:B------:R-:W-:Y:S01]  /*17770*/  FMUL.FTZ R42, R0.reuse, R186 ;  /* 0x000000ba002a7220 */ /* 0x040fe20000410000 */
[----:B------:R-:W-:Y:S01]  /*17780*/  FMUL.FTZ R43, R0, R187 ;  /* 0x000000bb002b7220 */ /* 0x000fe20000410000 */
[----:B------:R-:W-:Y:S04]  /*17790*/  IMAD.MOV.U32 R185, RZ, RZ, R122 ;  /* 0x000000ffffb97224 */ /* 0x000fe800078e007a */
[--C-:B------:R-:W-:Y:S02]  /*177a0*/  FFMA.FTZ R122, R116, UR4, -R73.reuse ;  /* 0x00000004747a7c23 */ /* 0x100fe40008010849 */
[C---:B------:R-:W-:Y:S04]  /*177b0*/  HMMA.16816.F32 R40, R80.reuse, R56, R40 ;  /* 0x000000385028723c */ /* 0x040fe80000001828 */
[----:B------:R-:W-:Y:S03]  /*177c0*/  MUFU.EX2 R122, R122 ;  /* 0x0000007a007a7308 */ /* 0x000fe60000000800 */
[--C-:B------:R-:W-:Y:S01]  /*177d0*/  FFMA.FTZ R56, R252, UR4, -R74.reuse ;  /* 0x00000004fc387c23 */ /* 0x100fe2000801084a */
[C---:B------:R-:W-:Y:S06]  /*177e0*/  FMUL.FTZ R57, R3.reuse, R193 ;  /* 0x000000c103397220 */ /* 0x040fec0000410000 */
[----:B------:R1:W-:Y:S02]  /*177f0*/  MUFU.EX2 R139, R56 ;  /* 0x00000038008b7308 */ /* 0x0003e40000000800 */
[----:B-1----:R-:W-:Y:S01]  /*17800*/  FMUL.FTZ R56, R3, R192 ;  /* 0x000000c003387220 */ /* 0x002fe20000410000 */
[--C-:B---3--:R-:W-:Y:S07]  /*17810*/  FFMA.FTZ R2, R132, UR4, -R73.reuse ;  /* 0x0000000484027c23 */ /* 0x108fee0008010849 */
[----:B------:R2:W-:Y:S02]  /*17820*/  MUFU.EX2 R132, R2 ;  /* 0x0000000200847308 */ /* 0x0005e40000000800 */
[----:B--2---:R-:W-:Y:S01]  /*17830*/  FFMA.FTZ R2, R157, UR4, -R73 ;  /* 0x000000049d027c23 */ /* 0x004fe20008010849 */
[----:B------:R-:W-:Y:S02]  /*17840*/  MOV R157, R161 ;  /* 0x000000a1009d7202 */ /* 0x000fe40000000f00 */
[----:B------:R-:W-:Y:S05]  /*17850*/  MOV R161, R133 ;  /* 0x0000008500a17202 */ /* 0x000fea0000000f00 */
[----:B------:R4:W-:Y:S01]  /*17860*/  MUFU.EX2 R136, R2 ;  /* 0x0000000200887308 */ /* 0x0009e20000000800 */
[----:B------:R-:W-:Y:S02]  /*17870*/  MOV R141, R161 ;  /* 0x000000a1008d7202 */ /* 0x000fe40000000f00 */
[----:B------:R-:W-:Y:S02]  /*17880*/  MOV R161, R209 ;  /* 0x000000d100a17202 */ /* 0x000fe40000000f00 */
[----:B------:R-:W-:Y:S01]  /*17890*/  MOV R209, R86 ;  /* 0x0000005600d17202 */ /* 0x000fe20000000f00 */
[--C-:B----4-:R-:W-:Y:S01]  /*178a0*/  FFMA.FTZ R2, R156, UR4, -R74.reuse ;  /* 0x000000049c027c23 */ /* 0x110fe2000801084a */
[----:B------:R-:W-:Y:S01]  /*178b0*/  MOV R156, R164 ;  /* 0x000000a4009c7202 */ /* 0x000fe20000000f00 */
[----:B------:R-:W-:Y:S02]  /*178c0*/  IMAD.MOV.U32 R164, RZ, RZ, R47 ;  /* 0x000000ffffa47224 */ /* 0x000fe400078e002f */
[C---:B------:R-:W-:Y:S01]  /*178d0*/  FMUL.FTZ R47, R0.reuse, R191 ;  /* 0x000000bf002f7220 */ /* 0x040fe20000410000 */
[----:B------:R1:W-:Y:S06]  /*178e0*/  MUFU.EX2 R133, R2 ;  /* 0x0000000200857308 */ /* 0x0003ec0000000800 */
[-C--:B------:R-:W-:Y:S06]  /*178f0*/  HMMA.16816.F32 R44, R80, R58.reuse, R44 ;  /* 0x0000003a502c723c */ /* 0x080fec000000182c */
[C---:B------:R-:W-:Y:S05]  /*17900*/  HMMA.16816.F32 R48, R76.reuse, R58, R48 ;  /* 0x0000003a4c30723c */ /* 0x040fea0000001830 */
[--C-:B-1----:R-:W-:Y:S01]  /*17910*/  FFMA.FTZ R2, R149, UR4, -R74.reuse ;  /* 0x0000000495027c23 */ /* 0x102fe2000801084a */
[----:B------:R-:W-:Y:S01]  /*17920*/  IMAD.MOV.U32 R149, RZ, RZ, R211 ;  /* 0x000000ffff957224 */ /* 0x000fe200078e00d3 */
[----:B------:R-:W-:Y:S01]  /*17930*/  MOV R211, R87 ;  /* 0x0000005700d37202 */ /* 0x000fe20000000f00 */
[----:B------:R-:W-:Y:S01]  /*17940*/  FFMA.FTZ R58, R251, UR4, -R74 ;  /* 0x00000004fb3a7c23 */ /* 0x000fe2000801084a */
[----:B------:R1:W-:Y:S01]  /*17950*/  MUFU.EX2 R146, R2 ;  /* 0x0000000200927308 */ /* 0x0003e20000000800 */
[----:B------:R-:W2:Y:S01]  /*17960*/  LDSM.16.MT88.4 R84, [R218+0x8000] ;  /* 0x00800000da54783b */ /* 0x000ea20000004200 */
[----:B------:R-:W-:Y:S08]  /*17970*/  FMUL.FTZ R59, R0, R195 ;  /* 0x000000c3003b7220 */ /* 0x000ff00000410000 */
[----:B------:R3:W-:Y:S01]  /*17980*/  MUFU.EX2 R162, R58 ;  /* 0x0000003a00a27308 */ /* 0x0007e20000000800 */
[--C-:B-1----:R-:W-:Y:S09]  /*17990*/  FFMA.FTZ R2, R250, UR4, -R73.reuse ;  /* 0x00000004fa027c23 */ /* 0x102ff20008010849 */
[----:B------:R1:W-:Y:S01]  /*179a0*/  MUFU.EX2 R145, R2 ;  /* 0x0000000200917308 */ /* 0x0003e20000000800 */
[----:B---3--:R-:W-:Y:S01]  /*179b0*/  FMUL.FTZ R58, R0, R194 ;  /* 0x000000c2003a7220 */ /* 0x008fe20000410000 */
[----:B-1----:R-:W-:Y:S01]  /*179c0*/  FFMA.FTZ R2, R166, UR4, -R73 ;  /* 0x00000004a6027c23 */ /* 0x002fe20008010849 */
[----:B------:R-:W-:Y:S01]  /*179d0*/  IMAD.MOV.U32 R166, RZ, RZ, R141 ;  /* 0x000000ffffa67224 */ /* 0x000fe200078e008d */
[----:B------:R-:W-:Y:S01]  /*179e0*/  MOV R141, R149 ;  /* 0x00000095008d7202 */ /* 0x000fe20000000f00 */
[-C--:B--2---:R-:W-:Y:S05]  /*179f0*/  HMMA.16816.F32 R52, R76, R84.reuse, R52 ;  /* 0x000000544c34723c */ /* 0x084fea0000001834 */
[----:B------:R1:W-:Y:S01]  /*17a00*/  MUFU.EX2 R144, R2 ;  /* 0x0000000200907308 */ /* 0x0003e20000000800 */
[----:B------:R-:W-:Y:S01]  /*17a10*/  IMAD.MOV.U32 R149, RZ, RZ, R148 ;  /* 0x000000ffff957224 */ /* 0x000fe200078e0094 */
[----:B------:R-:W-:Y:S04]  /*17a20*/  MOV R148, R153 ;  /* 0x0000009900947202 */ /* 0x000fe80000000f00 */
[----:B------:R-:W-:Y:S01]  /*17a30*/  MOV R153, R152 ;  /* 0x0000009800997202 */ /* 0x000fe20000000f00 */
[----:B------:R-:W-:Y:S01]  /*17a40*/  IMAD.MOV.U32 R152, RZ, RZ, R157 ;  /* 0x000000ffff987224 */ /* 0x000fe200078e009d */
[----:B------:R-:W-:Y:S01]  /*17a50*/  MOV R157, R215 ;  /* 0x000000d7009d7202 */ /* 0x000fe20000000f00 */
[C---:B------:R-:W-:Y:S01]  /*17a60*/  HMMA.16816.F32 R56, R80.reuse, R84, R56 ;  /* 0x000000545038723c */ /* 0x040fe20000001838 */
[----:B------:R-:W2:Y:S03]  /*17a70*/  LDL.LU R215, [R1+0xa4] ;  /* 0x0000a40001d77983 */ /* 0x000ea60000300800 */
[----:B------:R-:W-:Y:S02]  /*17a80*/  MOV R159, R141 ;  /* 0x0000008d009f7202 */ /* 0x000fe40000000f00 */
[----:B------:R-:W-:Y:S01]  /*17a90*/  MOV R158, R149 ;  /* 0x00000095009e7202 */ /* 0x000fe20000000f00 */
[----:B------:R-:W-:Y:S01]  /*17aa0*/  IMAD.MOV.U32 R149, RZ, RZ, R157 ;  /* 0x000000ffff957224 */ /* 0x000fe200078e009d */
[----:B------:R-:W-:Y:S03]  /*17ab0*/  MOV R141, R152 ;  /* 0x00000098008d7202 */ /* 0x000fe60000000f00 */
[--C-:B-1----:R-:W-:Y:S01]  /*17ac0*/  FFMA.FTZ R2, R167, UR4, -R75.reuse ;  /* 0x00000004a7027c23 */ /* 0x102fe2000801084b */
[----:B------:R-:W-:Y:S01]  /*17ad0*/  MOV R167, R127 ;  /* 0x0000007f00a77202 */ /* 0x000fe20000000f00 */
[----:B------:R-:W-:Y:S02]  /*17ae0*/  IMAD.MOV.U32 R152, RZ, RZ, R62 ;  /* 0x000000ffff987224 */ /* 0x000fe400078e003e */
[----:B------:R-:W-:Y:S01]  /*17af0*/  FMUL.FTZ R62, R0, R198 ;  /* 0x000000c6003e7220 */ /* 0x000fe20000410000 */
[----:B------:R1:W-:Y:S01]  /*17b00*/  MUFU.EX2 R127, R2 ;  /* 0x00000002007f7308 */ /* 0x0003e20000000800 */
[----:B------:R-:W-:Y:S01]  /*17b10*/  MOV R157, R61 ;  /* 0x0000003d009d7202 */ /* 0x000fe20000000f00 */
[----:B------:R-:W-:Y:S08]  /*17b20*/  FMUL.FTZ R61, R3, R197 ;  /* 0x000000c5033d7220 */ /* 0x000ff00000410000 */
[----:B------:R-:W-:Y:S01]  /*17b30*/  MUFU.EX2 R198, R88 ;  /* 0x0000005800c67308 */ /* 0x000fe20000000800 */
[----:B-1----:R-:W-:Y:S01]  /*17b40*/  FFMA.FTZ R2, R166, UR4, -R75 ;  /* 0x00000004a6027c23 */ /* 0x002fe2000801084b */
[----:B------:R-:W-:Y:S08]  /*17b50*/  IMAD.MOV.U32 R166, RZ, RZ, R137 ;  /* 0x000000ffffa67224 */ /* 0x000ff000078e0089 */
[----:B------:R1:W3:Y:S02]  /*17b60*/  MUFU.EX2 R137, R2 ;  /* 0x0000000200897308 */ /* 0x0002e40000000800 */
[--C-:B-1----:R-:W-:Y:S01]  /*17b70*/  FFMA.FTZ R2, R167, UR4, -R75.reuse ;  /* 0x00000004a7027c23 */ /* 0x102fe2000801084b */
[----:B---3--:R-:W-:Y:S01]  /*17b80*/  F2FP.F16.F32.PACK_AB R84, R137, R127 ;  /* 0x0000007f8954723e */ /* 0x008fe200000000ff */
[----:B------:R-:W-:Y:S01]  /*17b90*/  IMAD.MOV.U32 R167, RZ, RZ, R148 ;  /* 0x000000ffffa77224 */ /* 0x000fe200078e0094 */
[----:B------:R-:W-:Y:S05]  /*17ba0*/  MOV R148, R156 ;  /* 0x0000009c00947202 */ /* 0x000fea0000000f00 */
[----:B------:R1:W-:Y:S01]  /*17bb0*/  MUFU.EX2 R138, R2 ;  /* 0x00000002008a7308 */ /* 0x0003e20000000800 */
[----:B------:R-:W-:Y:S01]  /*17bc0*/  MOV R156, R60 ;  /* 0x0000003c009c7202 */ /* 0x000fe20000000f00 */
[----:B------:R-:W-:Y:S08]  /*17bd0*/  FMUL.FTZ R60, R3, R196 ;  /* 0x000000c4033c7220 */ /* 0x000ff00000410000 */
[----:B------:R-:W-:Y:S01]  /*17be0*/  MUFU.EX2 R196, R89 ;  /* 0x0000005900c47308 */ /* 0x000fe20000000800 */
[----:B-1----:R-:W-:Y:S01]  /*17bf0*/  FFMA.FTZ R2, R166, UR4, -R75 ;  /* 0x00000004a6027c23 */ /* 0x002fe2000801084b */
[----:B------:R-:W-:Y:S02]  /*17c00*/  MOV R166, R153 ;  /* 0x0000009900a67202 */ /* 0x000fe40000000f00 */
[----:B------:R-:W-:Y:S06]  /*17c10*/  MOV R153, R63 ;  /* 0x0000003f00997202 */ /* 0x000fec0000000f00 */
[----:B------:R1:W3:Y:S01]  /*17c20*/  MUFU.EX2 R163, R2 ;  /* 0x0000000200a37308 */ /* 0x0002e20000000800 */
[----:B------:R-:W-:Y:S07]  /*17c30*/  FMUL.FTZ R63, R0, R199 ;  /* 0x000000c7003f7220 */ /* 0x000fee0000410000 */
[-C--:B------:R-:W-:Y:S01]  /*17c40*/  HMMA.16816.F32 R60, R80, R86.reuse, R60 ;  /* 0x00000056503c723c */ /* 0x080fe2000000183c */
[----:B------:R-:W4:Y:S05]  /*17c50*/  LDSM.16.MT88.4 R80, [R216+0x8800] ;  /* 0x00880000d850783b */ /* 0x000f2a0000004200 */
[----:B------:R-:W-:Y:S05]  /*17c60*/  HMMA.16816.F32 R64, R76, R86, R64 ;  /* 0x000000564c40723c */ /* 0x000fea0000001840 */
[----:B-1----:R-:W-:Y:S01]  /*17c70*/  FFMA.FTZ R2, R159, UR4, -R100 ;  /* 0x000000049f027c23 */ /* 0x002fe20008010864 */
[----:B------:R-:W-:Y:S01]  /*17c80*/  IMAD.MOV.U32 R159, RZ, RZ, R158 ;  /* 0x000000ffff9f7224 */ /* 0x000fe200078e009e */
[----:B------:R-:W-:Y:S02]  /*17c90*/  MOV R158, R167 ;  /* 0x000000a7009e7202 */ /* 0x000fe40000000f00 */
[----:B------:R1:W-:Y:S02]  /*17ca0*/  MUFU.EX2 R154, R2 ;  /* 0x00000002009a7308 */ /* 0x0003e40000000800 */
        /* <DEDUP_REMOVED lines=8> */
[----:B------:R-:W-:Y:S01]  /*17d30*/  MOV R155, R158 ;  /* 0x0000009e009b7202 */ /* 0x000fe20000000f00 */
[----:B------:R-:W2:Y:S01]  /*17d40*/  LDL.LU R160, [R1+0x88] ;  /* 0x0000880001a07983 */ /* 0x000ea20000300800 */
[----:B------:R-:W-:Y:S01]  /*17d50*/  IMAD.MOV.U32 R158, RZ, RZ, R141 ;  /* 0x000000ffff9e7224 */ /* 0x000fe200078e008d */
[----:B------:R-:W-:Y:S01]  /*17d60*/  MOV R141, R148 ;  /* 0x00000094008d7202 */ /* 0x000fe20000000f00 */
[----:B------:R-:W-:Y:S02]  /*17d70*/  IMAD.MOV.U32 R148, RZ, RZ, R153 ;  /* 0x000000ffff947224 */ /* 0x000fe400078e0099 */
[----:B-1----:R-:W-:Y:S01]  /*17d80*/  FFMA.FTZ R2, R159, UR4, -R100 ;  /* 0x000000049f027c23 */ /* 0x002fe20008010864 */
[----:B------:R-:W-:Y:S01]  /*17d90*/  IMAD.MOV.U32 R153, RZ, RZ, R156 ;  /* 0x000000ffff997224 */ /* 0x000fe200078e009c */
[----:B------:R-:W-:Y:S02]  /*17da0*/  MOV R159, R167 ;  /* 0x000000a7009f7202 */ /* 0x000fe40000000f00 */
[----:B------:R-:W-:Y:S02]  /*17db0*/  MOV R167, R149 ;  /* 0x0000009500a77202 */ /* 0x000fe40000000f00 */
[----:B------:R-:W-:Y:S02]  /*17dc0*/  MOV R149, R152 ;  /* 0x0000009800957202 */ /* 0x000fe40000000f00 */
[----:B------:R-:W-:Y:S02]  /*17dd0*/  MOV R152, R157 ;  /* 0x0000009d00987202 */ /* 0x000fe40000000f00 */
[----:B------:R1:W4:Y:S01]  /*17de0*/  MUFU.EX2 R157, R2 ;  /* 0x00000002009d7308 */ /* 0x0003220000000800 */
[----:B------:R-:W-:Y:S02]  /*17df0*/  MOV R151, R159 ;  /* 0x0000009f00977202 */ /* 0x000fe40000000f00 */
[----:B------:R-:W-:Y:S01]  /*17e00*/  MOV R159, R167 ;  /* 0x000000a7009f7202 */ /* 0x000fe20000000f00 */
[----:B------:R-:W-:Y:S01]  /*17e10*/  IMAD.MOV.U32 R167, RZ, RZ, R149 ;  /* 0x000000ffffa77224 */ /* 0x000fe200078e0095 */
[----:B------:R-:W-:Y:S02]  /*17e20*/  F2FP.F16.F32.PACK_AB R77, R146, R133 ;  /* 0x00000085924d723e */ /* 0x000fe400000000ff */
[----:B------:R-:W-:Y:S02]  /*17e30*/  F2FP.F16.F32.PACK_AB R78, R144, R145 ;  /* 0x00000091904e723e */ /* 0x000fe400000000ff */
[----:B------:R-:W-:Y:S02]  /*17e40*/  F2FP.F16.F32.PACK_AB R79, R162, R139 ;  /* 0x0000008ba24f723e */ /* 0x000fe400000000ff */
[----:B------:R-:W-:Y:S02]  /*17e50*/  F2FP.F16.F32.PACK_AB R76, R136, R132 ;  /* 0x00000084884c723e */ /* 0x000fe400000000ff */
[----:B---3--:R-:W-:Y:S01]  /*17e60*/  F2FP.F16.F32.PACK_AB R86, R163, R138 ;  /* 0x0000008aa356723e */ /* 0x008fe200000000ff */
[----:B-1----:R-:W-:Y:S01]  /*17e70*/  FFMA.FTZ R2, R155, UR4, -R100 ;  /* 0x000000049b027c23 */ /* 0x002fe20008010864 */
[----:B------:R-:W-:Y:S01]  /*17e80*/  IMAD.MOV.U32 R155, RZ, RZ, R158 ;  /* 0x000000ffff9b7224 */ /* 0x000fe200078e009e */
[----:B------:R-:W-:Y:S02]  /*17e90*/  MOV R158, R141 ;  /* 0x0000008d009e7202 */ /* 0x000fe40000000f00 */
[-C--:B----4-:R-:W-:Y:S03]  /*17ea0*/  HMMA.16816.F32 R4, R76, R80.reuse, R4 ;  /* 0x000000504c04723c */ /* 0x090fe60000001804 */
[----:B------:R-:W-:Y:S02]  /*17eb0*/  F2FP.F16.F32.PACK_AB R85, R157, R154 ;  /* 0x0000009a9d55723e */ /* 0x000fe400000000ff */
[----:B--2---:R-:W-:Y:S02]  /*17ec0*/  MOV R156, R160 ;  /* 0x000000a0009c7202 */ /* 0x004fe40000000f00 */
[----:B------:R-:W-:Y:S01]  /*17ed0*/  MOV R160, R165 ;  /* 0x000000a500a07202 */ /* 0x000fe20000000f00 */
[----:B------:R-:W-:Y:S03]  /*17ee0*/  IMAD.MOV.U32 R165, RZ, RZ, R209 ;  /* 0x000000ffffa57224 */ /* 0x000fe600078e00d1 */
[----:B------:R-:W-:Y:S02]  /*17ef0*/  MOV R209, R211 ;  /* 0x000000d300d17202 */ /* 0x000fe40000000f00 */
[----:B------:R-:W2:Y:S01]  /*17f00*/  LDL.LU R211, [R1+0x84] ;  /* 0x0000840001d37983 */ /* 0x000ea20000300800 */
[----:B------:R-:W-:Y:S02]  /*17f10*/  MOV R149, R156 ;  /* 0x0000009c00957202 */ /* 0x000fe40000000f00 */
[----:B------:R-:W-:Y:S02]  /*17f20*/  MOV R156, R160 ;  /* 0x000000a0009c7202 */ /* 0x000fe40000000f00 */
[----:B------:R1:W-:Y:S02]  /*17f30*/  MUFU.EX2 R160, R2 ;  /* 0x0000000200a07308 */ /* 0x0003e40000000800 */
[----:B-1----:R-:W-:Y:S01]  /*17f40*/  FFMA.FTZ R2, R151, UR4, -R100 ;  /* 0x0000000497027c23 */ /* 0x002fe20008010864 */
[----:B------:R-:W-:Y:S01]  /*17f50*/  MOV R151, R155 ;  /* 0x0000009b00977202 */ /* 0x000fe20000000f00 */
[----:B------:R-:W-:Y:S01]  /*17f60*/  IMAD.MOV.U32 R155, RZ, RZ, R159 ;  /* 0x000000ffff9b7224 */ /* 0x000fe200078e009f */
[----:B------:R-:W-:Y:S02]  /*17f70*/  MOV R159, R158 ;  /* 0x0000009e009f7202 */ /* 0x000fe40000000f00 */
[----:B------:R-:W-:Y:S01]  /*17f80*/  MOV R158, R167 ;  /* 0x000000a7009e7202 */ /* 0x000fe20000000f00 */
[----:B------:R-:W-:Y:S02]  /*17f90*/  IMAD.MOV.U32 R167, RZ, RZ, R161 ;  /* 0x000000ffffa77224 */ /* 0x000fe400078e00a1 */
[----:B------:R-:W1:Y:S02]  /*17fa0*/  MUFU.EX2 R161, R2 ;  /* 0x0000000200a17308 */ /* 0x000e640000000800 */
[----:B-1----:R-:W-:Y:S07]  /*17fb0*/  F2FP.F16.F32.PACK_AB R87, R161, R160 ;  /* 0x000000a0a157723e */ /* 0x002fee00000000ff */
        /* <DEDUP_REMOVED lines=12> */
[C---:B------:R-:W-:Y:S05]  /*18080*/  HMMA.16816.F32 R48, R76.reuse, R82, R48 ;  /* 0x000000524c30723c */ /* 0x040fea0000001830 */
[----:B--2---:R-:W-:Y:S01]  /*18090*/  IMAD.MOV.U32 R141, RZ, RZ, R211 ;  /* 0x000000ffff8d7224 */ /* 0x004fe200078e00d3 */
[----:B------:R-:W-:Y:S02]  /*180a0*/  MOV R211, R225 ;  /* 0x000000e100d37202 */ /* 0x000fe40000000f00 */
[----:B------:R2:W5:Y:S04]  /*180b0*/  LDL.LU R225, [R1+0x138] ;  /* 0x0001380001e17983 */ /* 0x0005680000300800 */
[----:B------:R-:W3:Y:S04]  /*180c0*/  LDL.LU R147, [R1+0x78] ;  /* 0x0000780001937983 */ /* 0x000ee80000300800 */
[----:B------:R-:W4:Y:S01]  /*180d0*/  LDL.LU R143, [R1+0x70] ;  /* 0x00007000018f7983 */ /* 0x000f220000300800 */
[----:B---3--:R-:W-:Y:S01]  /*180e0*/  FFMA.FTZ R2, R147, UR4, -R73 ;  /* 0x0000000493027c23 */ /* 0x008fe20008010849 */
[----:B------:R-:W-:Y:S02]  /*180f0*/  MOV R147, R151 ;  /* 0x0000009700937202 */ /* 0x000fe40000000f00 */
[----:B------:R-:W-:Y:S02]  /*18100*/  MOV R151, R155 ;  /* 0x0000009b00977202 */ /* 0x000fe40000000f00 */
[----:B------:R4:W-:Y:S01]  /*18110*/  MUFU.EX2 R155, R2 ;  /* 0x00000002009b7308 */ /* 0x0009e20000000800 */
[----:B------:R-:W-:Y:S01]  /*18120*/  IMAD.MOV.U32 R172, RZ, RZ, R147 ;  /* 0x000000ffffac7224 */ /* 0x000fe200078e0093 */
[----:B------:R-:W-:Y:S01]  /*18130*/  MOV R147, R159 ;  /* 0x0000009f00937202 */ /* 0x000fe20000000f00 */
[----:B----4-:R-:W-:Y:S01]  /*18140*/  FFMA.FTZ R2, R143, UR4, -R73 ;  /* 0x000000048f027c23 */ /* 0x010fe20008010849 */
[----:B------:R-:W-:Y:S01]  /*18150*/  MOV R143, R151 ;  /* 0x00000097008f7202 */ /* 0x000fe20000000f00 */
[----:B------:R-:W-:Y:S01]  /*18160*/  IMAD.MOV.U32 R151, RZ, RZ, R158 ;  /* 0x000000ffff977224 */ /* 0x000fe200078e009e */
[----:B------:R-:W-:Y:S04]  /*18170*/  MOV R158, R167 ;  /* 0x000000a7009e7202 */ /* 0x000fe80000000f00 */
[----:B------:R1:W-:Y:S01]  /*18180*/  MUFU.EX2 R159, R2 ;  /* 0x00000002009f7308 */ /* 0x0003e20000000800 */
        /* <DEDUP_REMOVED lines=9> */
[----:B------:R-:W3:Y:S01]  /*18220*/  LDL.LU R248, [R1+0x90] ;  /* 0x0000900001f87983 */ /* 0x000ee20000300800 */
[----:B------:R-:W-:Y:S01]  /*18230*/  IMAD.MOV.U32 R143, RZ, RZ, R151 ;  /* 0x000000ffff8f7224 */ /* 0x000fe200078e0097 */
[----:B------:R-:W-:Y:S02]  /*18240*/  MOV R151, R167 ;  /* 0x000000a700977202 */ /* 0x000fe40000000f00 */
[----:B------:R-:W-:Y:S01]  /*18250*/  MOV R167, R141 ;  /* 0x0000008d00a77202 */ /* 0x000fe20000000f00 */
[----:B-1----:R-:W-:Y:S01]  /*18260*/  FFMA.FTZ R2, R172, UR4, -R74 ;  /* 0x00000004ac027c23 */ /* 0x002fe2000801084a */
[----:B------:R-:W-:Y:S01]  /*18270*/  MOV R172, R147 ;  /* 0x0000009300ac7202 */ /* 0x000fe20000000f00 */
[----:B------:R-:W-:Y:S01]  /*18280*/  IMAD.MOV.U32 R141, RZ, RZ, R153 ;  /* 0x000000ffff8d7224 */ /* 0x000fe200078e0099 */
[----:B------:R-:W-:Y:S01]  /*18290*/  MOV R147, R158 ;  /* 0x0000009e00937202 */ /* 0x000fe20000000f00 */
[----:B------:R1:W-:Y:S01]  /*182a0*/  MUFU.EX2 R153, R2 ;  /* 0x0000000200997308 */ /* 0x0003e20000000800 */
[----:B------:R-:W-:Y:S01]  /*182b0*/  IMAD.MOV.U32 R158, RZ, RZ, R166 ;  /* 0x000000ffff9e7224 */ /* 0x000fe200078e00a6 */
[----:B------:R-:W-:Y:S02]  /*182c0*/  MOV R166, R149 ;  /* 0x0000009500a67202 */ /* 0x000fe40000000f00 */
[----:B------:R-:W-:Y:S02]  /*182d0*/  MOV R149, R240 ;  /* 0x000000f000957202 */ /* 0x000fe40000000f00 */
[----:B------:R-:W-:Y:S01]  /*182e0*/  MOV R240, R238 ;  /* 0x000000ee00f07202 */ /* 0x000fe20000000f00 */
[----:B-1----:R-:W-:Y:S01]  /*182f0*/  FFMA.FTZ R2, R173, UR4, -R74 ;  /* 0x00000004ad027c23 */ /* 0x002fe2000801084a */
[----:B------:R-:W-:Y:S02]  /*18300*/  MOV R173, R172 ;  /* 0x000000ac00ad7202 */ /* 0x000fe40000000f00 */
[----:B------:R-:W-:Y:S01]  /*18310*/  MOV R172, R143 ;  /* 0x0000008f00ac7202 */ /* 0x000fe20000000f00 */
[----:B------:R-:W-:Y:S01]  /*18320*/  IMAD.MOV.U32 R143, RZ, RZ, R147 ;  /* 0x000000ffff8f7224 */ /* 0x000fe200078e0093 */
[----:B------:R-:W-:Y:S01]  /*18330*/  MOV R147, R151 ;  /* 0x0000009700937202 */ /* 0x000fe20000000f00 */
[----:B------:R-:W-:Y:S01]  /*18340*/  IMAD.MOV.U32 R174, RZ, RZ, R173 ;  /* 0x000000ffffae7224 */ /* 0x000fe200078e00ad */
[----:B------:R-:W-:Y:S02]  /*18350*/  MOV R151, R158 ;  /* 0x0000009e00977202 */ /* 0x000fe40000000f00 */
[----:B------:R1:W-:Y:S01]  /*18360*/  MUFU.EX2 R158, R2 ;  /* 0x00000002009e7308 */ /* 0x0003e20000000800 */
        /* <DEDUP_REMOVED lines=8> */
[----:B-1----:R-:W-:Y:S01]  /*183f0*/  FFMA.FTZ R2, R174, UR4, -R74 ;  /* 0x00000004ae027c23 */ /* 0x002fe2000801084a */
[----:B------:R-:W-:Y:S01]  /*18400*/  IMAD.MOV.U32 R174, RZ, RZ, R173 ;  /* 0x000000ffffae7224 */ /* 0x000fe200078e00ad */
[----:B------:R-:W-:Y:S02]  /*18410*/  MOV R173, R172 ;  /* 0x000000ac00ad7202 */ /* 0x000fe40000000f00 */
[----:B------:R1:W-:Y:S01]  /*18420*/  MUFU.EX2 R175, R2 ;  /* 0x0000000200af7308 */ /* 0x0003e20000000800 */
[----:B------:R-:W-:Y:S01]  /*18430*/  MOV R172, R143 ;  /* 0x0000008f00ac7202 */ /* 0x000fe20000000f00 */
[----:B------:R-:W-:Y:S01]  /*18440*/  IMAD.MOV.U32 R143, RZ, RZ, R147 ;  /* 0x000000ffff8f7224 */ /* 0x000fe200078e0093 */
[----:B------:R-:W-:Y:S02]  /*18450*/  MOV R147, R151 ;  /* 0x0000009700937202 */ /* 0x000fe40000000f00 */
[----:B------:R-:W-:Y:S01]  /*18460*/  MOV R151, R167 ;  /* 0x000000a700977202 */ /* 0x000fe20000000f00 */
[----:B------:R-:W-:Y:S01]  /*18470*/  IMAD.MOV.U32 R167, RZ, RZ, R166 ;  /* 0x000000ffffa77224 */ /* 0x000fe200078e00a6 */
[----:B------:R-:W-:Y:S01]  /*18480*/  MOV R166, R141 ;  /* 0x0000008d00a67202 */ /* 0x000fe20000000f00 */
[----:B-1----:R-:W-:Y:S01]  /*18490*/  FFMA.FTZ R2, R174, UR4, -R74 ;  /* 0x00000004ae027c23 */ /* 0x002fe2000801084a */
[----:B------:R-:W-:Y:S02]  /*184a0*/  MOV R174, R173 ;  /* 0x000000ad00ae7202 */ /* 0x000fe40000000f00 */
[----:B------:R-:W-:Y:S01]  /*184b0*/  MOV R173, R172 ;  /* 0x000000ac00ad7202 */ /* 0x000fe20000000f00 */
[----:B------:R1:W-:Y:S01]  /*184c0*/  MUFU.EX2 R197, R2 ;  /* 0x0000000200c57308 */ /* 0x0003e20000000800 */
[----:B------:R-:W-:Y:S01]  /*184d0*/  IMAD.MOV.U32 R172, RZ, RZ, R143 ;  /* 0x000000ffffac7224 */ /* 0x000fe200078e008f */
[----:B------:R-:W-:Y:S02]  /*184e0*/  MOV R143, R147 ;  /* 0x00000093008f7202 */ /* 0x000fe40000000f00 */
[----:B------:R-:W-:Y:S01]  /*184f0*/  MOV R147, R151 ;  /* 0x0000009700937202 */ /* 0x000fe20000000f00 */
[----:B------:R-:W-:Y:S01]  /*18500*/  IMAD.MOV.U32 R151, RZ, RZ, R167 ;  /* 0x000000ffff977224 */ /* 0x000fe200078e00a7 */
[----:B------:R-:W-:Y:S02]  /*18510*/  MOV R167, R166 ;  /* 0x000000a600a77202 */ /* 0x000fe40000000f00 */
[----:B------:R-:W-:Y:S02]  /*18520*/  MOV R168, R173 ;  /* 0x000000ad00a87202 */ /* 0x000fe40000000f00 */
[----:B------:R-:W-:Y:S01]  /*18530*/  MOV R173, R143 ;  /* 0x0000008f00ad7202 */ /* 0x000fe20000000f00 */
[----:B------:R-:W-:Y:S02]  /*18540*/  IMAD.MOV.U32 R143, RZ, RZ, R151 ;  /* 0x000000ffff8f7224 */ /* 0x000fe400078e0097 */
[----:B-1----:R-:W-:Y:S01]  /*18550*/  FFMA.FTZ R2, R174, UR4, -R75 ;  /* 0x00000004ae027c23 */ /* 0x002fe2000801084b */
[----:B------:R-:W-:Y:S01]  /*18560*/  IMAD.MOV.U32 R174, RZ, RZ, R172 ;  /* 0x000000ffffae7224 */ /* 0x000fe200078e00ac */
[----:B------:R-:W-:Y:S02]  /*18570*/  MOV R172, R147 ;  /* 0x0000009300ac7202 */ /* 0x000fe40000000f00 */
[----:B------:R-:W-:Y:S01]  /*18580*/  MOV R147, R167 ;  /* 0x000000a700937202 */ /* 0x000fe20000000f00 */
[----:B---3--:R-:W-:Y:S02]  /*18590*/  IMAD.MOV.U32 R238, RZ, RZ, R248 ;  /* 0x000000ffffee7224 */ /* 0x008fe400078e00f8 */
[----:B------:R-:W3:Y:S02]  /*185a0*/  LDL.LU R248, [R1+0x68] ;  /* 0x0000680001f87983 */ /* 0x000ee40000300800 */
[----:B------:R-:W-:Y:S05]  /*185b0*/  IMAD.MOV.U32 R149, RZ, RZ, R238 ;  /* 0x000000ffff957224 */ /* 0x000fea00078e00ee */
[----:B------:R-:W-:Y:S04]  /*185c0*/  MOV R141, R149 ;  /* 0x00000095008d7202 */ /* 0x000fe80000000f00 */
[----:B------:R-:W-:Y:S04]  /*185d0*/  MOV R166, R141 ;  /* 0x0000008d00a67202 */ /* 0x000fe80000000f00 */
[----:B------:R-:W-:Y:S02]  /*185e0*/  MOV R151, R166 ;  /* 0x000000a600977202 */ /* 0x000fe40000000f00 */
[----:B---3--:R-:W-:Y:S02]  /*185f0*/  MOV R238, R248 ;  /* 0x000000f800ee7202 */ /* 0x008fe40000000f00 */
[----:B------:R-:W-:Y:S02]  /*18600*/  MOV R248, R242 ;  /* 0x000000f200f87202 */ /* 0x000fe40000000f00 */
[----:B------:R-:W3:Y:S01]  /*18610*/  LDL.LU R242, [R1+0xa8] ;  /* 0x0000a80001f27983 */ /* 0x000ee20000300800 */
[----:B------:R-:W-:Y:S01]  /*18620*/  IMAD.MOV.U32 R149, RZ, RZ, R238 ;  /* 0x000000ffff957224 */ /* 0x000fe200078e00ee */
[----:B------:R-:W-:Y:S03]  /*18630*/  MOV R238, R248 ;  /* 0x000000f800ee7202 */ /* 0x000fe60000000f00 */
[----:B------:R-:W-:Y:S01]  /*18640*/  IMAD.MOV.U32 R141, RZ, RZ, R149 ;  /* 0x000000ffff8d7224 */ /* 0x000fe200078e0095 */
[----:B------:R-:W-:Y:S03]  /*18650*/  MOV R149, R148 ;  /* 0x0000009400957202 */ /* 0x000fe60000000f00 */
[----:B------:R-:W-:Y:S01]  /*18660*/  IMAD.MOV.U32 R167, RZ, RZ, R141 ;  /* 0x000000ffffa77224 */ /* 0x000fe200078e008d */
[----:B------:R-:W-:Y:S01]  /*18670*/  MOV R166, R149 ;  /* 0x0000009500a67202 */ /* 0x000fe20000000f00 */
[----:B------:R-:W-:Y:S02]  /*18680*/  IMAD.MOV.U32 R149, RZ, RZ, R152 ;  /* 0x000000ffff957224 */ /* 0x000fe400078e0098 */
[----:B------:R1:W-:Y:S02]  /*18690*/  MUFU.EX2 R152, R2 ;  /* 0x0000000200987308 */ /* 0x0003e40000000800 */
[----:B-1----:R-:W-:Y:S01]  /*186a0*/  FFMA.FTZ R2, R168, UR4, -R75 ;  /* 0x00000004a8027c23 */ /* 0x002fe2000801084b */
[----:B------:R-:W-:Y:S02]  /*186b0*/  MOV R168, R174 ;  /* 0x000000ae00a87202 */ /* 0x000fe40000000f00 */
[----:B------:R-:W-:Y:S05]  /*186c0*/  MOV R174, R173 ;  /* 0x000000ad00ae7202 */ /* 0x000fea0000000f00 */
[----:B------:R1:W4:Y:S01]  /*186d0*/  MUFU.EX2 R169, R2 ;  /* 0x0000000200a97308 */ /* 0x0003220000000800 */
[----:B------:R-:W-:Y:S01]  /*186e0*/  IMAD.MOV.U32 R173, RZ, RZ, R172 ;  /* 0x000000ffffad7224 */ /* 0x000fe200078e00ac */
        /* <DEDUP_REMOVED lines=8> */
[----:B------:R-:W-:Y:S01]  /*18770*/  FFMA.FTZ R89, R170, UR4, -R75 ;  /* 0x00000004aa597c23 */ /* 0x000fe2000801084b */
        /* <DEDUP_REMOVED lines=8> */
[----:B------:R-:W-:Y:S01]  /*18800*/  MOV R143, R147 ;  /* 0x00000093008f7202 */ /* 0x000fe20000000f00 */
[----:B------:R-:W-:Y:S01]  /*18810*/  IMAD.MOV.U32 R171, RZ, RZ, R168 ;  /* 0x000000ffffab7224 */ /* 0x000fe200078e00a8 */
[----:B------:R-:W-:Y:S02]  /*18820*/  MOV R168, R172 ;  /* 0x000000ac00a87202 */ /* 0x000fe40000000f00 */
[----:B------:R-:W-:Y:S01]  /*18830*/  MOV R147, R151 ;  /* 0x0000009700937202 */ /* 0x000fe20000000f00 */
[----:B------:R-:W-:Y:S03]  /*18840*/  FFMA.FTZ R88, R171, UR4, -R100 ;  /* 0x00000004ab587c23 */ /* 0x000fe60008010864 */
[----:B------:R-:W-:Y:S01]  /*18850*/  MUFU.EX2 R172, R89 ;  /* 0x0000005900ac7308 */ /* 0x000fe20000000800 */
[----:B------:R-:W-:Y:S01]  /*18860*/  IMAD.MOV.U32 R171, RZ, RZ, R168 ;  /* 0x000000ffffab7224 */ /* 0x000fe200078e00a8 */
[----:B------:R-:W-:Y:S02]  /*18870*/  MOV R168, R143 ;  /* 0x0000008f00a87202 */ /* 0x000fe40000000f00 */
[----:B------:R-:W-:Y:S02]  /*18880*/  MOV R180, R170 ;  /* 0x000000aa00b47202 */ /* 0x000fe40000000f00 */
[----:B------:R-:W-:Y:S01]  /*18890*/  MOV R170, R174 ;  /* 0x000000ae00aa7202 */ /* 0x000fe20000000f00 */
[----:B------:R-:W-:Y:S01]  /*188a0*/  IMAD.MOV.U32 R174, RZ, RZ, R147 ;  /* 0x000000ffffae7224 */ /* 0x000fe200078e0093 */
[----:B------:R-:W-:Y:S02]  /*188b0*/  MOV R181, R171 ;  /* 0x000000ab00b57202 */ /* 0x000fe40000000f00 */
[----:B------:R-:W-:Y:S01]  /*188c0*/  MUFU.EX2 R147, R88 ;  /* 0x0000005800937308 */ /* 0x000fe20000000800 */
[----:B-1----:R-:W-:Y:S01]  /*188d0*/  FFMA.FTZ R2, R180, UR4, -R100 ;  /* 0x00000004b4027c23 */ /* 0x002fe20008010864 */
[----:B------:R-:W-:Y:S01]  /*188e0*/  MOV R180, R170 ;  /* 0x000000aa00b47202 */ /* 0x000fe20000000f00 */
[----:B------:R-:W-:Y:S01]  /*188f0*/  IMAD.MOV.U32 R171, RZ, RZ, R168 ;  /* 0x000000ffffab7224 */ /* 0x000fe200078e00a8 */
[----:B------:R-:W-:Y:S02]  /*18900*/  MOV R170, R174 ;  /* 0x000000ae00aa7202 */ /* 0x000fe40000000f00 */
[----:B------:R-:W-:Y:S03]  /*18910*/  MOV R182, R180 ;  /* 0x000000b400b67202 */ /* 0x000fe60000000f00 */
[----:B------:R-:W-:Y:S01]  /*18920*/  IMAD.MOV.U32 R180, RZ, RZ, R170 ;  /* 0x000000ffffb47224 */ /* 0x000fe200078e00aa */
[----:B---3--:R-:W-:Y:S01]  /*18930*/  MOV R248, R242 ;  /* 0x000000f200f87202 */ /* 0x008fe20000000f00 */
[----:B------:R-:W-:Y:S02]  /*18940*/  IMAD.MOV.U32 R242, RZ, RZ, R244 ;  /* 0x000000fffff27224 */ /* 0x000fe400078e00f4 */
[----:B------:R-:W3:Y:S04]  /*18950*/  LDL.LU R244, [R1+0xb0] ;  /* 0x0000b00001f47983 */ /* 0x000ee80000300800 */
[----:B------:R-:W2:Y:S02]  /*18960*/  LDL.LU R148, [R1+0x98] ;  /* 0x0000980001947983 */ /* 0x000ea40000300800 */
[----:B--2---:R-:W-:Y:S02]  /*18970*/  MOV R141, R148 ;  /* 0x00000094008d7202 */ /* 0x004fe40000000f00 */
[----:B------:R-:W2:Y:S03]  /*18980*/  LDL.LU R148, [R1+0x8c] ;  /* 0x00008c0001947983 */ /* 0x000ea60000300800 */
[----:B------:R-:W-:Y:S01]  /*18990*/  IMAD.MOV.U32 R166, RZ, RZ, R141 ;  /* 0x000000ffffa67224 */ /* 0x000fe200078e008d */
[----:B------:R-:W-:Y:S04]  /*189a0*/  MOV R141, R149 ;  /* 0x00000095008d7202 */ /* 0x000fe80000000f00 */
[----:B------:R-:W-:Y:S01]  /*189b0*/  MOV R167, R166 ;  /* 0x000000a600a77202 */ /* 0x000fe20000000f00 */
[----:B------:R-:W-:Y:S04]  /*189c0*/  IMAD.MOV.U32 R166, RZ, RZ, R141 ;  /* 0x000000ffffa67224 */ /* 0x000fe800078e008d */
[----:B------:R-:W-:Y:S01]  /*189d0*/  IMAD.MOV.U32 R151, RZ, RZ, R167 ;  /* 0x000000ffff977224 */ /* 0x000fe200078e00a7 */
[----:B------:R-:W-:Y:S04]  /*189e0*/  MOV R167, R166 ;  /* 0x000000a600a77202 */ /* 0x000fe80000000f00 */
[----:B------:R-:W-:Y:S02]  /*189f0*/  MOV R143, R151 ;  /* 0x00000097008f7202 */ /* 0x000fe40000000f00 */
[----:B------:R-:W-:Y:S02]  /*18a00*/  MOV R151, R167 ;  /* 0x000000a700977202 */ /* 0x000fe40000000f00 */
[----:B------:R-:W-:Y:S03]  /*18a10*/  MOV R168, R143 ;  /* 0x0000008f00a87202 */ /* 0x000fe60000000f00 */
[----:B------:R-:W-:Y:S05]  /*18a20*/  IMAD.MOV.U32 R174, RZ, RZ, R151 ;  /* 0x000000ffffae7224 */ /* 0x000fea00078e0097 */
[----:B------:R-:W-:Y:S02]  /*18a30*/  MOV R170, R174 ;  /* 0x000000ae00aa7202 */ /* 0x000fe40000000f00 */
[----:B--2---:R-:W-:Y:S01]  /*18a40*/  MOV R149, R148 ;  /* 0x0000009400957202 */ /* 0x004fe20000000f00 */
[----:B------:R-:W-:Y:S02]  /*18a50*/  IMAD.MOV.U32 R148, RZ, RZ, R109 ;  /* 0x000000ffff947224 */ /* 0x000fe400078e006d */
[----:B------:R-:W2:Y:S01]  /*18a60*/  LDL.LU R109, [R1+0xb4] ;  /* 0x0000b400016d7983 */ /* 0x000ea20000300800 */
[----:B------:R-:W-:Y:S02]  /*18a70*/  MOV R141, R149 ;  /* 0x00000095008d7202 */ /* 0x000fe40000000f00 */
[----:B------:R-:W-:Y:S02]  /*18a80*/  MOV R149, R148 ;  /* 0x0000009400957202 */ /* 0x000fe40000000f00 */
[----:B------:R-:W4:Y:S01]  /*18a90*/  LDL.LU R148, [R1+0xd8] ;  /* 0x0000d80001947983 */ /* 0x000f220000300800 */
[----:B------:R-:W-:Y:S02]  /*18aa0*/  MOV R166, R141 ;  /* 0x0000008d00a67202 */ /* 0x000fe40000000f00 */
[----:B------:R-:W-:Y:S03]  /*18ab0*/  IMAD.MOV.U32 R141, RZ, RZ, R149 ;  /* 0x000000ffff8d7224 */ /* 0x000fe600078e0095 */
[----:B------:R-:W-:Y:S02]  /*18ac0*/  IMAD.MOV.U32 R167, RZ, RZ, R166 ;  /* 0x000000ffffa77224 */ /* 0x000fe400078e00a6 */
[----:B------:R-:W-:Y:S03]  /*18ad0*/  MOV R166, R141 ;  /* 0x0000008d00a67202 */ /* 0x000fe60000000f00 */
[----:B------:R-:W-:Y:S02]  /*18ae0*/  MOV R143, R167 ;  /* 0x000000a7008f7202 */ /* 0x000fe40000000f00 */
[----:B------:R-:W-:Y:S04]  /*18af0*/  MOV R151, R166 ;  /* 0x000000a600977202 */ /* 0x000fe80000000f00 */
[----:B------:R-:W-:Y:S02]  /*18b00*/  MOV R174, R151 ;  /* 0x0000009700ae7202 */ /* 0x000fe40000000f00 */
[----:B----4-:R-:W-:Y:S02]  /*18b10*/  MOV R149, R148 ;  /* 0x0000009400957202 */ /* 0x010fe40000000f00 */
[----:B------:R-:W-:Y:S01]  /*18b20*/  MOV R148, R156 ;  /* 0x0000009c00947202 */ /* 0x000fe20000000f00 */
[----:B------:R-:W-:Y:S01]  /*18b30*/  IMAD.MOV.U32 R156, RZ, RZ, R165 ;  /* 0x000000ffff9c7224 */ /* 0x000fe200078e00a5 */
[----:B------:R-:W-:Y:S02]  /*18b40*/  MOV R165, R209 ;  /* 0x000000d100a57202 */ /* 0x000fe40000000f00 */
[----:B------:R-:W-:Y:S01]  /*18b50*/  MOV R141, R148 ;  /* 0x00000094008d7202 */ /* 0x000fe20000000f00 */
[----:B------:R-:W-:Y:S01]  /*18b60*/  IMAD.MOV.U32 R148, RZ, RZ, R156 ;  /* 0x000000ffff947224 */ /* 0x000fe200078e009c */
[----:B------:R-:W-:Y:S01]  /*18b70*/  MOV R156, R165 ;  /* 0x000000a5009c7202 */ /* 0x000fe20000000f00 */
[----:B------:R-:W4:Y:S01]  /*18b80*/  LDL.LU R209, [R1+0xac] ;  /* 0x0000ac0001d17983 */ /* 0x000f220000300800 */
[----:B------:R-:W-:Y:S01]  /*18b90*/  MOV R165, R164 ;  /* 0x000000a400a57202 */ /* 0x000fe20000000f00 */
[----:B------:R-:W-:Y:S01]  /*18ba0*/  IMAD.MOV.U32 R164, RZ, RZ, R224 ;  /* 0x000000ffffa47224 */ /* 0x000fe200078e00e0 */
[----:B------:R-:W-:Y:S01]  /*18bb0*/  MOV R166, R148 ;  /* 0x0000009400a67202 */ /* 0x000fe20000000f00 */
[----:B------:R-:W-:Y:S01]  /*18bc0*/  IMAD.MOV.U32 R167, RZ, RZ, R141 ;  /* 0x000000ffffa77224 */ /* 0x000fe200078e008d */
[----:B------:R-:W-:Y:S01]  /*18bd0*/  MOV R141, R156 ;  /* 0x0000009c008d7202 */ /* 0x000fe20000000f00 */
[----:B------:R-:W-:Y:S01]  /*18be0*/  IMAD.MOV.U32 R148, RZ, RZ, R165 ;  /* 0x000000ffff947224 */ /* 0x000fe200078e00a5 */
[----:B------:R-:W-:Y:S01]  /*18bf0*/  MOV R156, R164 ;  /* 0x000000a4009c7202 */ /* 0x000fe20000000f00 */
[----:B------:R1:W3:Y:S01]  /*18c00*/  MUFU.EX2 R165, R2 ;  /* 0x0000000200a57308 */ /* 0x0002e20000000800 */
[----:B------:R2:W5:Y:S01]  /*18c10*/  LDL.LU R224, [R1+0x134] ;  /* 0x0001340001e07983 */ /* 0x0005620000300800 */
[----:B------:R-:W-:Y:S01]  /*18c20*/  MOV R164, R246 ;  /* 0x000000f600a47202 */ /* 0x000fe20000000f00 */
[----:B------:R-:W-:Y:S01]  /*18c30*/  IMAD.MOV.U32 R246, RZ, RZ, R223 ;  /* 0x000000fffff67224 */ /* 0x000fe200078e00df */
[----:B------:R-:W-:Y:S01]  /*18c40*/  MOV R151, R167 ;  /* 0x000000a700977202 */ /* 0x000fe20000000f00 */
[----:B------:R2:W5:Y:S01]  /*18c50*/  LDL.LU R223, [R1+0x130] ;  /* 0x0001300001df7983 */ /* 0x0005620000300800 */
[----:B------:R-:W-:Y:S02]  /*18c60*/  MOV R167, R141 ;  /* 0x0000008d00a77202 */ /* 0x000fe40000000f00 */
[----:B------:R-:W-:Y:S01]  /*18c70*/  MOV R141, R148 ;  /* 0x00000094008d7202 */ /* 0x000fe20000000f00 */
[----:B------:R-:W-:Y:S01]  /*18c80*/  IMAD.MOV.U32 R148, RZ, RZ, R156 ;  /* 0x000000ffff947224 */ /* 0x000fe200078e009c */
[----:B------:R-:W-:Y:S02]  /*18c90*/  MOV R156, R164 ;  /* 0x000000a4009c7202 */ /* 0x000fe40000000f00 */
[----:B------:R-:W-:Y:S02]  /*18ca0*/  MOV R164, R134 ;  /* 0x0000008600a47202 */ /* 0x000fe40000000f00 */
[----:B------:R-:W2:Y:S01]  /*18cb0*/  LDL.LU R134, [R1+0xc0] ;  /* 0x0000c00001867983 */ /* 0x000ea20000300800 */
[----:B-1----:R-:W-:Y:S03]  /*18cc0*/  FFMA.FTZ R2, R181, UR4, -R100 ;  /* 0x00000004b5027c23 */ /* 0x002fe60008010864 */
[----:B------:R-:W3:Y:S01]  /*18cd0*/  LDL.LU R183, [R1+0x64] ;  /* 0x0000640001b77983 */ /* 0x000ee20000300800 */
[----:B------:R-:W-:Y:S02]  /*18ce0*/  MOV R181, R171 ;  /* 0x000000ab00b57202 */ /* 0x000fe40000000f00 */
[----:B------:R-:W-:Y:S01]  /*18cf0*/  MOV R171, R168 ;  /* 0x000000a800ab7202 */ /* 0x000fe20000000f00 */
[----:B------:R-:W4:Y:S01]  /*18d00*/  LDL.LU R176, [R1+0x60] ;  /* 0x0000600001b07983 */ /* 0x000f220000300800 */
[----:B------:R-:W-:Y:S02]  /*18d10*/  IMAD.MOV.U32 R168, RZ, RZ, R143 ;  /* 0x000000ffffa87224 */ /* 0x000fe400078e008f */
[----:B------:R-:W-:Y:S01]  /*18d20*/  IMAD.MOV.U32 R143, RZ, RZ, R166 ;  /* 0x000000ffff8f7224 */ /* 0x000fe200078e00a6 */
[----:B------:R-:W2:Y:S01]  /*18d30*/  LDL.LU R177, [R1+0x58] ;  /* 0x0000580001b17983 */ /* 0x000ea20000300800 */
[----:B------:R1:W-:Y:S03]  /*18d40*/  MUFU.EX2 R166, R2 ;  /* 0x0000000200a67308 */ /* 0x0003e60000000800 */
[----:B------:R-:W2:Y:S01]  /*18d50*/  LDL.LU R178, [R1+0x54] ;  /* 0x0000540001b27983 */ /* 0x000ea20000300800 */
[----:B-1----:R-:W-:Y:S01]  /*18d60*/  FFMA.FTZ R2, R182, UR4, -R100 ;  /* 0x00000004b6027c23 */ /* 0x002fe20008010864 */
[----:B------:R-:W-:Y:S01]  /*18d70*/  IMAD.MOV.U32 R182, RZ, RZ, R181 ;  /* 0x000000ffffb67224 */ /* 0x000fe200078e00b5 */
[----:B------:R-:W-:Y:S02]  /*18d80*/  MOV R181, R180 ;  /* 0x000000b400b57202 */ /* 0x000fe40000000f00 */
[----:B------:R-:W-:Y:S01]  /*18d90*/  MOV R180, R171 ;  /* 0x000000ab00b47202 */ /* 0x000fe20000000f00 */
[----:B------:R-:W-:Y:S01]  /*18da0*/  IMAD.MOV.U32 R171, RZ, RZ, R170 ;  /* 0x000000ffffab7224 */ /* 0x000fe200078e00aa */
[----:B------:R-:W-:Y:S02]  /*18db0*/  MOV R170, R168 ;  /* 0x000000a800aa7202 */ /* 0x000fe40000000f00 */
[----:B------:R-:W-:Y:S01]  /*18dc0*/  MOV R168, R174 ;  /* 0x000000ae00a87202 */ /* 0x000fe20000000f00 */
[----:B------:R-:W-:Y:S02]  /*18dd0*/  IMAD.MOV.U32 R174, RZ, RZ, R167 ;  /* 0x000000ffffae7224 */ /* 0x000fe400078e00a7 */
[----:B------:R3:W1:Y:S02]  /*18de0*/  MUFU.EX2 R167, R2 ;  /* 0x0000000200a77308 */ /* 0x0006640000000800 */
[--C-:B---3--:R-:W-:Y:S01]  /*18df0*/  FFMA.FTZ R2, R183, UR4, -R73.reuse ;  /* 0x00000004b7027c23 */ /* 0x108fe20008010849 */
[----:B------:R-:W-:Y:S02]  /*18e00*/  MOV R183, R182 ;  /* 0x000000b600b77202 */ /* 0x000fe40000000f00 */
[----:B------:R-:W-:Y:S01]  /*18e10*/  MOV R182, R181 ;  /* 0x000000b500b67202 */ /* 0x000fe20000000f00 */
[----:B------:R-:W-:Y:S01]  /*18e20*/  IMAD.MOV.U32 R181, RZ, RZ, R180 ;  /* 0x000000ffffb57224 */ /* 0x000fe200078e00b4 */
[----:B------:R-:W-:Y:S01]  /*18e30*/  MOV R180, R171 ;  /* 0x000000ab00b47202 */ /* 0x000fe20000000f00 */
[----:B----4-:R-:W-:Y:S01]  /*18e40*/  FFMA.FTZ R89, R176, UR4, -R73 ;  /* 0x00000004b0597c23 */ /* 0x010fe20008010849 */
[----:B------:R-:W-:Y:S01]  /*18e50*/  MOV R171, R170 ;  /* 0x000000aa00ab7202 */ /* 0x000fe20000000f00 */
[----:B--2---:R-:W-:Y:S01]  /*18e60*/  FFMA.FTZ R88, R177, UR4, -R74 ;  /* 0x00000004b1587c23 */ /* 0x004fe2000801084a */
[----:B------:R2:W-:Y:S01]  /*18e70*/  MUFU.EX2 R170, R2 ;  /* 0x0000000200aa7308 */ /* 0x0005e20000000800 */
        /* <DEDUP_REMOVED lines=8> */
[----:B------:R-:W-:Y:S01]  /*18f00*/  MUFU.EX2 R174, R89 ;  /* 0x0000005900ae7308 */ /* 0x000fe20000000800 */
[----:B------:R-:W-:Y:S01]  /*18f10*/  MOV R176, R183 ;  /* 0x000000b700b07202 */ /* 0x000fe20000000f00 */
[----:B------:R-:W-:Y:S01]  /*18f20*/  IMAD.MOV.U32 R183, RZ, RZ, R182 ;  /* 0x000000ffffb77224 */ /* 0x000fe200078e00b6 */
[----:B------:R-:W-:Y:S02]  /*18f30*/  MOV R182, R181 ;  /* 0x000000b500b67202 */ /* 0x000fe40000000f00 */
[----:B------:R-:W-:Y:S01]  /*18f40*/  MOV R181, R180 ;  /* 0x000000b400b57202 */ /* 0x000fe20000000f00 */
[----:B--2---:R-:W-:Y:S01]  /*18f50*/  FFMA.FTZ R2, R177, UR4, -R74 ;  /* 0x00000004b1027c23 */ /* 0x004fe2000801084a */
[----:B------:R-:W-:Y:S01]  /*18f60*/  IMAD.MOV.U32 R180, RZ, RZ, R171 ;  /* 0x000000ffffb47224 */ /* 0x000fe200078e00ab */
[----:B------:R-:W-:Y:S02]  /*18f70*/  MOV R177, R176 ;  /* 0x000000b000b17202 */ /* 0x000fe40000000f00 */
[----:B------:R-:W-:Y:S01]  /*18f80*/  MUFU.EX2 R171, R88 ;  /* 0x0000005800ab7308 */ /* 0x000fe20000000800 */
[----:B------:R-:W-:Y:S01]  /*18f90*/  MOV R176, R183 ;  /* 0x000000b700b07202 */ /* 0x000fe20000000f00 */
[----:B------:R-:W-:Y:S01]  /*18fa0*/  IMAD.MOV.U32 R183, RZ, RZ, R182 ;  /* 0x000000ffffb77224 */ /* 0x000fe200078e00b6 */
[----:B------:R-:W-:Y:S02]  /*18fb0*/  MOV R182, R181 ;  /* 0x000000b500b67202 */ /* 0x000fe40000000f00 */
[----:B------:R-:W-:Y:S01]  /*18fc0*/  MOV R181, R180 ;  /* 0x000000b400b57202 */ /* 0x000fe20000000f00 */
[----:B------:R-:W-:Y:S04]  /*18fd0*/  IMAD.MOV.U32 R180, RZ, RZ, R168 ;  /* 0x000000ffffb47224 */ /* 0x000fe800078e00a8 */
[----:B------:R2:W-:Y:S02]  /*18fe0*/  MUFU.EX2 R168, R2 ;  /* 0x0000000200a87308 */ /* 0x0005e40000000800 */
[--C-:B--2---:R-:W-:Y:S02]  /*18ff0*/  FFMA.FTZ R2, R178, UR4, -R73.reuse ;  /* 0x00000004b2027c23 */ /* 0x104fe40008010849 */
[----:B------:R-:W2:Y:S06]  /*19000*/  LDL.LU R178, [R1+0x50] ;  /* 0x0000500001b27983 */ /* 0x000eac0000300800 */
[----:B------:R2:W-:Y:S01]  /*19010*/  MUFU.EX2 R199, R2 ;  /* 0x0000000200c77308 */ /* 0x0005e20000000800 */
[----:B------:R-:W3:Y:S01]  /*19020*/  LDL.LU R80, [R1+0xf8] ;  /* 0x0000f80001507983 */ /* 0x000ee20000300800 */
[----:B--2---:R-:W-:Y:S03]  /*19030*/  FFMA.FTZ R2, R178, UR4, -R73 ;  /* 0x00000004b2027c23 */ /* 0x004fe60008010849 */
[----:B------:R-:W2:Y:S01]  /*19040*/  LDL.LU R178, [R1+0x80] ;  /* 0x0000800001b27983 */ /* 0x000ea20000300800 */
[----:B---3--:R-:W-:Y:S04]  /*19050*/  FFMA.FTZ R94, R3, R80, R94 ;  /* 0x00000050035e7223 */ /* 0x008fe8000001005e */
[----:B------:R3:W-:Y:S01]  /*19060*/  MUFU.EX2 R252, R2 ;  /* 0x0000000200fc7308 */ /* 0x0007e20000000800 */
[----:B------:R-:W4:Y:S01]  /*19070*/  LDSM.16.MT88.4 R80, [R218+0x8800] ;  /* 0x00880000da50783b */ /* 0x000f220000004200 */
[----:B------:R-:W-:Y:S01]  /*19080*/  FADD.FTZ R98, R106, R94 ;  /* 0x0000005e6a627221 */ /* 0x000fe20000010000 */
[-C--:B----4-:R-:W-:Y:S06]  /*19090*/  HMMA.16816.F32 R52, R76, R80.reuse, R52 ;  /* 0x000000504c34723c */ /* 0x090fec0000001834 */
[C---:B------:R-:W-:Y:S06]  /*190a0*/  HMMA.16816.F32 R56, R84.reuse, R80, R56 ;  /* 0x000000505438723c */ /* 0x040fec0000001838 */
[-C--:B------:R-:W-:Y:S01]  /*190b0*/  HMMA.16816.F32 R60, R84, R82.reuse, R60 ;  /* 0x00000052543c723c */ /* 0x080fe2000000183c */
[----:B------:R-:W-:Y:S04]  /*190c0*/  LDSM.16.MT88.4 R84, [R219+0x9000] ;  /* 0x00900000db54783b */ /* 0x000fe80000004200 */
[----:B------:R-:W-:Y:S01]  /*190d0*/  F2FP.F16.F32.PACK_AB R80, R169, R152 ;  /* 0x00000098a950723e */ /* 0x000fe200000000ff */
[----:B------:R-:W-:Y:S05]  /*190e0*/  HMMA.16816.F32 R64, R76, R82, R64 ;  /* 0x000000524c40723c */ /* 0x000fea0000001840 */
[----:B------:R-:W-:Y:S02]  /*190f0*/  F2FP.F16.F32.PACK_AB R81, R165, R147 ;  /* 0x00000093a551723e */ /* 0x000fe400000000ff */
[----:B------:R-:W-:Y:S04]  /*19100*/  F2FP.F16.F32.PACK_AB R76, R159, R155 ;  /* 0x0000009b9f4c723e */ /* 0x000fe800000000ff */
[----:B------:R-:W-:Y:S02]  /*19110*/  F2FP.F16.F32.PACK_AB R77, R158, R153 ;  /* 0x000000999e4d723e */ /* 0x000fe400000000ff */
[----:B------:R-:W-:Y:S02]  /*19120*/  F2FP.F16.F32.PACK_AB R78, R198, R196 ;  /* 0x000000c4c64e723e */ /* 0x000fe400000000ff */
[----:B------:R-:W-:Y:S02]  /*19130*/  F2FP.F16.F32.PACK_AB R79, R197, R175 ;  /* 0x000000afc54f723e */ /* 0x000fe400000000ff */
[----:B------:R-:W-:Y:S02]  /*19140*/  F2FP.F16.F32.PACK_AB R82, R172, R173 ;  /* 0x000000adac52723e */ /* 0x000fe400000000ff */
[----:B-1----:R-:W-:Y:S01]  /*19150*/  F2FP.F16.F32.PACK_AB R83, R167, R166 ;  /* 0x000000a6a753723e */ /* 0x002fe200000000ff */
[--C-:B--2---:R-:W-:Y:S02]  /*19160*/  FFMA.FTZ R3, R178, UR4, -R74.reuse ;  /* 0x00000004b2037c23 */ /* 0x104fe4000801084a */
[----:B------:R-:W3:Y:S02]  /*19170*/  LDL.LU R178, [R1+0x7c] ;  /* 0x00007c0001b27983 */ /* 0x000ee40000300800 */
[----:B------:R-:W-:Y:S01]  /*19180*/  MUFU.EX2 R250, R3 ;  /* 0x0000000300fa7308 */ /* 0x000fe20000000800 */
[----:B---3--:R-:W-:Y:S01]  /*19190*/  FFMA.FTZ R2, R178, UR4, -R74 ;  /* 0x00000004b2027c23 */ /* 0x008fe2000801084a */
[----:B------:R-:W-:Y:S02]  /*191a0*/  MOV R178, R177 ;  /* 0x000000b100b27202 */ /* 0x000fe40000000f00 */
[----:B------:R-:W-:Y:S06]  /*191b0*/  MOV R177, R176 ;  /* 0x000000b000b17202 */ /* 0x000fec0000000f00 */
        /* <DEDUP_REMOVED lines=9> */
[----:B------:R-:W-:Y:S02]  /*19250*/  MOV R164, R134 ;  /* 0x0000008600a47202 */ /* 0x000fe40000000f00 */
[----:B------:R-:W-:Y:S01]  /*19260*/  MOV R134, R240 ;  /* 0x000000f000867202 */ /* 0x000fe20000000f00 */
[----:B------:R-:W-:Y:S01]  /*19270*/  IMAD.MOV.U32 R240, RZ, RZ, R238 ;  /* 0x000000fffff07224 */ /* 0x000fe200078e00ee */
[----:B------:R-:W-:Y:S01]  /*19280*/  MOV R238, R248 ;  /* 0x000000f800ee7202 */ /* 0x000fe20000000f00 */
[----:B-1----:R-:W-:Y:S01]  /*19290*/  FFMA.FTZ R2, R178, UR4, -R75 ;  /* 0x00000004b2027c23 */ /* 0x002fe2000801084b */
[----:B------:R-:W-:Y:S01]  /*192a0*/  MOV R178, R177 ;  /* 0x000000b100b27202 */ /* 0x000fe20000000f00 */
[----:B------:R-:W-:Y:S01]  /*192b0*/  IMAD.MOV.U32 R177, RZ, RZ, R176 ;  /* 0x000000ffffb17224 */ /* 0x000fe200078e00b0 */
[----:B------:R-:W-:Y:S02]  /*192c0*/  MOV R176, R183 ;  /* 0x000000b700b07202 */ /* 0x000fe40000000f00 */
[----:B------:R-:W-:Y:S02]  /*192d0*/  MOV R183, R182 ;  /* 0x000000b600b77202 */ /* 0x000fe40000000f00 */
[----:B------:R-:W-:Y:S01]  /*192e0*/  MOV R182, R142 ;  /* 0x0000008e00b67202 */ /* 0x000fe20000000f00 */
[----:B------:R-:W-:Y:S01]  /*192f0*/  IMAD.MOV.U32 R142, RZ, RZ, R141 ;  /* 0x000000ffff8e7224 */ /* 0x000fe200078e008d */
[----:B------:R-:W-:Y:S02]  /*19300*/  MOV R141, R156 ;  /* 0x0000009c008d7202 */ /* 0x000fe40000000f00 */
[----:B------:R-:W-:Y:S02]  /*19310*/  MOV R156, R164 ;  /* 0x000000a4009c7202 */ /* 0x000fe40000000f00 */
[----:B------:R1:W-:Y:S01]  /*19320*/  MUFU.EX2 R164, R2 ;  /* 0x0000000200a47308 */ /* 0x0003e20000000800 */
[----:B------:R-:W-:Y:S02]  /*19330*/  MOV R248, R215 ;  /* 0x000000d700f87202 */ /* 0x000fe40000000f00 */
[----:B------:R-:W-:Y:S01]  /*19340*/  MOV R215, R242 ;  /* 0x000000f200d77202 */ /* 0x000fe20000000f00 */
[----:B------:R-:W-:Y:S01]  /*19350*/  IMAD.MOV.U32 R242, RZ, RZ, R210 ;  /* 0x000000fffff27224 */ /* 0x000fe200078e00d2 */
[----:B------:R-:W-:Y:S02]  /*19360*/  MOV R210, R209 ;  /* 0x000000d100d27202 */ /* 0x000fe40000000f00 */
[----:B------:R-:W-:Y:S02]  /*19370*/  MOV R209, R222 ;  /* 0x000000de00d17202 */ /* 0x000fe40000000f00 */
[----:B------:R2:W5:Y:S01]  /*19380*/  LDL.LU R222, [R1+0x12c] ;  /* 0x00012c0001de7983 */ /* 0x0005620000300800 */
[----:B------:R-:W-:Y:S02]  /*19390*/  MOV R179, R177 ;  /* 0x000000b100b37202 */ /* 0x000fe40000000f00 */
[----:B------:R-:W-:Y:S02]  /*193a0*/  MOV R177, R183 ;  /* 0x000000b700b17202 */ /* 0x000fe40000000f00 */
[----:B------:R-:W-:Y:S01]  /*193b0*/  MOV R183, R142 ;  /* 0x0000008e00b77202 */ /* 0x000fe20000000f00 */
[----:B------:R-:W-:Y:S01]  /*193c0*/  IMAD.MOV.U32 R142, RZ, RZ, R141 ;  /* 0x000000ffff8e7224 */ /* 0x000fe200078e008d */
[----:B------:R-:W-:Y:S01]  /*193d0*/  MOV R141, R134 ;  /* 0x00000086008d7202 */ /* 0x000fe20000000f00 */
[--C-:B-1----:R-:W-:Y:S01]  /*193e0*/  FFMA.FTZ R2, R178, UR4, -R75.reuse ;  /* 0x00000004b2027c23 */ /* 0x102fe2000801084b */
[----:B------:R-:W-:Y:S01]  /*193f0*/  IMAD.MOV.U32 R178, RZ, RZ, R176 ;  /* 0x000000ffffb27224 */ /* 0x000fe200078e00b0 */
[----:B------:R-:W-:Y:S01]  /*19400*/  MOV R176, R150 ;  /* 0x0000009600b07202 */ /* 0x000fe20000000f00 */
[----:B------:R-:W-:Y:S01]  /*19410*/  FFMA.FTZ R88, R177, UR4, -R100 ;  /* 0x00000004b1587c23 */ /* 0x000fe20008010864 */
[----:B------:R-:W-:Y:S01]  /*19420*/  MOV R150, R156 ;  /* 0x0000009c00967202 */ /* 0x000fe20000000f00 */
[----:B------:R-:W-:Y:S01]  /*19430*/  FFMA.FTZ R3, R179, UR4, -R75 ;  /* 0x00000004b3037c23 */ /* 0x000fe2000801084b */
[----:B------:R-:W-:Y:S01]  /*19440*/  MOV R156, R240 ;  /* 0x000000f0009c7202 */ /* 0x000fe20000000f00 */
[----:B------:R-:W-:Y:S01]  /*19450*/  IMAD.MOV.U32 R240, RZ, RZ, R238 ;  /* 0x000000fffff07224 */ /* 0x000fe200078e00ee */
[----:B------:R-:W-:Y:S02]  /*19460*/  MOV R238, R215 ;  /* 0x000000d700ee7202 */ /* 0x000fe40000000f00 */
[----:B------:R-:W-:Y:S01]  /*19470*/  MOV R215, R210 ;  /* 0x000000d200d77202 */ /* 0x000fe20000000f00 */
[----:B------:R-:W-:Y:S01]  /*19480*/  IMAD.MOV.U32 R210, RZ, RZ, R244 ;  /* 0x000000ffffd27224 */ /* 0x000fe200078e00f4 */
[----:B------:R-:W-:Y:S02]  /*19490*/  MOV R244, R246 ;  /* 0x000000f600f47202 */ /* 0x000fe40000000f00 */
[----:B------:R-:W3:Y:S01]  /*194a0*/  LDL.LU R246, [R1+0xa0] ;  /* 0x0000a00001f67983 */ /* 0x000ee20000300800 */
[----:B------:R-:W-:Y:S02]  /*194b0*/  MOV R134, R248 ;  /* 0x000000f800867202 */ /* 0x000fe40000000f00 */
[----:B------:R1:W4:Y:S01]  /*194c0*/  MUFU.EX2 R248, R2 ;  /* 0x0000000200f87308 */ /* 0x0003220000000800 */
        /* <DEDUP_REMOVED lines=8> */
[----:B------:R-:W-:Y:S01]  /*19550*/  IMAD.MOV.U32 R189, RZ, RZ, R141 ;  /* 0x000000ffffbd7224 */ /* 0x000fe200078e008d */
[----:B------:R-:W-:Y:S02]  /*19560*/  MOV R215, R210 ;  /* 0x000000d200d77202 */ /* 0x000fe40000000f00 */
[----:B------:R-:W-:Y:S01]  /*19570*/  MOV R210, R244 ;  /* 0x000000f400d27202 */ /* 0x000fe20000000f00 */
[----:B-1----:R-:W-:Y:S01]  /*19580*/  FFMA.FTZ R2, R178, UR4, -R75 ;  /* 0x00000004b2027c23 */ /* 0x002fe2000801084b */
[----:B------:R-:W-:Y:S01]  /*19590*/  MOV R187, R238 ;  /* 0x000000ee00bb7202 */ /* 0x000fe20000000f00 */
[----:B------:R-:W2:Y:S01]  /*195a0*/  LDL.LU R178, [R1+0x3c] ;  /* 0x00003c0001b27983 */ /* 0x000ea20000300800 */
[----:B------:R-:W-:Y:S01]  /*195b0*/  MOV R179, R142 ;  /* 0x0000008e00b37202 */ /* 0x000fe20000000f00 */
[----:B------:R-:W-:Y:S01]  /*195c0*/  IMAD.MOV.U32 R238, RZ, RZ, R215 ;  /* 0x000000ffffee7224 */ /* 0x000fe200078e00d7 */
[----:B------:R-:W-:Y:S02]  /*195d0*/  MOV R188, R134 ;  /* 0x0000008600bc7202 */ /* 0x000fe40000000f00 */
[----:B------:R-:W-:Y:S02]  /*195e0*/  MOV R184, R150 ;  /* 0x0000009600b87202 */ /* 0x000fe40000000f00 */
[----:B------:R-:W-:Y:S02]  /*195f0*/  MOV R190, R188 ;  /* 0x000000bc00be7202 */ /* 0x000fe40000000f00 */
[----:B------:R-:W-:Y:S02]  /*19600*/  MOV R150, R156 ;  /* 0x0000009c00967202 */ /* 0x000fe40000000f00 */
[----:B------:R-:W-:Y:S01]  /*19610*/  MOV R215, R111 ;  /* 0x0000006f00d77202 */ /* 0x000fe20000000f00 */
[--C-:B------:R-:W-:Y:S01]  /*19620*/  FFMA.FTZ R111, R113, UR4, -R73.reuse ;  /* 0x00000004716f7c23 */ /* 0x100fe20008010849 */
[----:B------:R-:W-:Y:S01]  /*19630*/  MOV R134, R110 ;  /* 0x0000006e00867202 */ /* 0x000fe20000000f00 */
[--C-:B------:R-:W-:Y:S01]  /*19640*/  FFMA.FTZ R110, R112, UR4, -R73.reuse ;  /* 0x00000004706e7c23 */ /* 0x100fe20008010849 */
[----:B------:R-:W-:Y:S01]  /*19650*/  MOV R141, R109 ;  /* 0x0000006d008d7202 */ /* 0x000fe20000000f00 */
[----:B------:R-:W-:Y:S01]  /*19660*/  MUFU.EX2 R156, R88 ;  /* 0x00000058009c7308 */ /* 0x000fe20000000800 */
[--C-:B------:R-:W-:Y:S01]  /*19670*/  FFMA.FTZ R109, R90, UR4, -R73.reuse ;  /* 0x000000045a6d7c23 */ /* 0x100fe20008010849 */
[----:B------:R-:W-:Y:S02]  /*19680*/  MOV R142, R210 ;  /* 0x000000d2008e7202 */ /* 0x000fe40000000f00 */
[----:B------:R-:W-:Y:S01]  /*19690*/  MOV R210, R123 ;  /* 0x0000007b00d27202 */ /* 0x000fe20000000f00 */
[--C-:B------:R-:W-:Y:S06]  /*196a0*/  FFMA.FTZ R123, R117, UR4, -R73.reuse ;  /* 0x00000004757b7c23 */ /* 0x100fec0008010849 */
[----:B------:R-:W-:Y:S01]  /*196b0*/  MUFU.EX2 R123, R123 ;  /* 0x0000007b007b7308 */ /* 0x000fe20000000800 */
[----:B---3--:R-:W-:Y:S09]  /*196c0*/  IMAD.MOV.U32 R244, RZ, RZ, R246 ;  /* 0x000000fffff47224 */ /* 0x008ff200078e00f6 */
[----:B------:R2:W-:Y:S01]  /*196d0*/  MUFU.EX2 R246, R3 ;  /* 0x0000000300f67308 */ /* 0x0005e20000000800 */
[----:B------:R-:W-:Y:S04]  /*196e0*/  MOV R186, R244 ;  /* 0x000000f400ba7202 */ /* 0x000fe80000000f00 */
[----:B------:R-:W-:Y:S05]  /*196f0*/  MOV R188, R186 ;  /* 0x000000ba00bc7202 */ /* 0x000fea0000000f00 */
[----:B------:R1:W3:Y:S01]  /*19700*/  MUFU.EX2 R244, R2 ;  /* 0x0000000200f47308 */ /* 0x0002e20000000800 */
[----:B------:R-:W-:Y:S01]  /*19710*/  MOV R186, R184 ;  /* 0x000000b800ba7202 */ /* 0x000fe20000000f00 */
[----:B--2---:R-:W-:Y:S01]  /*19720*/  FFMA.FTZ R3, R178, UR4, -R73 ;  /* 0x00000004b2037c23 */ /* 0x004fe20008010849 */
[----:B------:R-:W-:Y:S01]  /*19730*/  MOV R178, R176 ;  /* 0x000000b000b27202 */ /* 0x000fe20000000f00 */
[----:B------:R-:W-:Y:S02]  /*19740*/  IMAD.MOV.U32 R176, RZ, RZ, R105 ;  /* 0x000000ffffb07224 */ /* 0x000fe400078e0069 */
[--C-:B------:R-:W-:Y:S01]  /*19750*/  FFMA.FTZ R105, R91, UR4, -R73.reuse ;  /* 0x000000045b697c23 */ /* 0x100fe20008010849 */
[----:B------:R-:W-:Y:S01]  /*19760*/  FFMA.FTZ R73, R129, UR4, -R73 ;  /* 0x0000000481497c23 */ /* 0x000fe20008010849 */
[----:B-1----:R-:W-:Y:S01]  /*19770*/  FFMA.FTZ R2, R189, UR4, -R100 ;  /* 0x00000004bd027c23 */ /* 0x002fe20008010864 */
[----:B------:R-:W-:Y:S01]  /*19780*/  MOV R189, R187 ;  /* 0x000000bb00bd7202 */ /* 0x000fe20000000f00 */
[----:B------:R-:W-:Y:S01]  /*19790*/  IMAD.MOV.U32 R187, RZ, RZ, R185 ;  /* 0x000000ffffbb7224 */ /* 0x000fe200078e00b9 */
[----:B------:R-:W-:Y:S01]  /*197a0*/  MOV R185, R179 ;  /* 0x000000b300b97202 */ /* 0x000fe20000000f00 */
[----:B------:R-:W-:Y:S01]  /*197b0*/  IMAD.MOV.U32 R179, RZ, RZ, R177 ;  /* 0x000000ffffb37224 */ /* 0x000fe200078e00b1 */
[----:B------:R-:W-:Y:S01]  /*197c0*/  MOV R177, R182 ;  /* 0x000000b600b17202 */ /* 0x000fe20000000f00 */
[----:B------:R-:W1:Y:S01]  /*197d0*/  LDSM.16.MT88.4 R88, [R216+0x9000] ;  /* 0x00900000d858783b */ /* 0x000e620000004200 */
        /* <DEDUP_REMOVED lines=11> */
[----:B------:R-:W-:Y:S01]  /*19890*/  MOV R178, R183 ;  /* 0x000000b700b27202 */ /* 0x000fe20000000f00 */
[----:B------:R-:W-:Y:S02]  /*198a0*/  IMAD.MOV.U32 R183, RZ, RZ, R180 ;  /* 0x000000ffffb77224 */ /* 0x000fe400078e00b4 */
[--C-:B--2---:R-:W-:Y:S01]  /*198b0*/  FFMA.FTZ R2, R190, UR4, -R100.reuse ;  /* 0x00000004be027c23 */ /* 0x104fe20008010864 */
[----:B------:R-:W-:Y:S01]  /*198c0*/  MOV R190, R188 ;  /* 0x000000bc00be7202 */ /* 0x000fe20000000f00 */
[----:B------:R-:W-:Y:S01]  /*198d0*/  IMAD.MOV.U32 R193, RZ, RZ, R189 ;  /* 0x000000ffffc17224 */ /* 0x000fe200078e00bd */
[----:B------:R-:W-:Y:S01]  /*198e0*/  MOV R143, R151 ;  /* 0x00000097008f7202 */ /* 0x000fe20000000f00 */
[----:B------:R2:W-:Y:S01]  /*198f0*/  MUFU.EX2 R180, R2 ;  /* 0x0000000200b47308 */ /* 0x0005e20000000800 */
[----:B------:R-:W-:Y:S01]  /*19900*/  MOV R188, R185 ;  /* 0x000000b900bc7202 */ /* 0x000fe20000000f00 */
[----:B------:R-:W-:Y:S01]  /*19910*/  IMAD.MOV.U32 R195, RZ, RZ, R193 ;  /* 0x000000ffffc37224 */ /* 0x000fe200078e00c1 */
[----:B------:R-:W-:Y:S02]  /*19920*/  MOV R185, R179 ;  /* 0x000000b300b97202 */ /* 0x000fe40000000f00 */
[----:B------:R-:W-:Y:S02]  /*19930*/  MOV R179, R177 ;  /* 0x000000b100b37202 */ /* 0x000fe40000000f00 */
        /* <DEDUP_REMOVED lines=8> */
[----:B--2---:R-:W-:Y:S01]  /*199c0*/  FFMA.FTZ R2, R191, UR4, -R100 ;  /* 0x00000004bf027c23 */ /* 0x004fe20008010864 */
[-C--:B-1----:R-:W-:Y:S01]  /*199d0*/  HMMA.16816.F32 R4, R76, R88.reuse, R4 ;  /* 0x000000584c04723c */ /* 0x082fe20000001804 */
[----:B------:R2:W5:Y:S02]  /*199e0*/  LDL.LU R221, [R1+0x128] ;  /* 0x0001280001dd7983 */ /* 0x0005640000300800 */
[----:B------:R1:W2:Y:S01]  /*199f0*/  MUFU.EX2 R181, R2 ;  /* 0x0000000200b57308 */ /* 0x0002a20000000800 */
[----:B------:R-:W-:Y:S02]  /*19a00*/  MOV R143, R151 ;  /* 0x00000097008f7202 */ /* 0x000fe40000000f00 */
[C---:B------:R-:W-:Y:S05]  /*19a10*/  HMMA.16816.F32 R8, R80.reuse, R88, R8 ;  /* 0x000000585008723c */ /* 0x040fea0000001808 */
[----:B------:R-:W-:Y:S01]  /*19a20*/  MOV R151, R150 ;  /* 0x0000009600977202 */ /* 0x000fe20000000f00 */
[-C--:B------:R-:W-:Y:S05]  /*19a30*/  HMMA.16816.F32 R12, R80, R90.reuse, R12 ;  /* 0x0000005a500c723c */ /* 0x080fea000000180c */
[----:B------:R-:W-:Y:S01]  /*19a40*/  IMAD.MOV.U32 R150, RZ, RZ, R240 ;  /* 0x000000ffff967224 */ /* 0x000fe200078e00f0 */
[C---:B------:R-:W-:Y:S01]  /*19a50*/  HMMA.16816.F32 R16, R76.reuse, R90, R16 ;  /* 0x0000005a4c10723c */ /* 0x040fe20000001810 */
[----:B------:R-:W4:Y:S04]  /*19a60*/  LDSM.16.MT88.4 R88, [R217+0x9000] ;  /* 0x00900000d958783b */ /* 0x000f280000004200 */
[----:B------:R-:W-:Y:S01]  /*19a70*/  MOV R240, R214 ;  /* 0x000000d600f07202 */ /* 0x000fe20000000f00 */
[-C--:B------:R-:W-:Y:S05]  /*19a80*/  HMMA.16816.F32 R20, R76, R84.reuse, R20 ;  /* 0x000000544c14723c */ /* 0x080fea0000001814 */
[----:B------:R-:W-:Y:S01]  /*19a90*/  MOV R214, R220 ;  /* 0x000000dc00d67202 */ /* 0x000fe20000000f00 */
[C---:B------:R-:W-:Y:S01]  /*19aa0*/  HMMA.16816.F32 R24, R80.reuse, R84, R24 ;  /* 0x000000545018723c */ /* 0x040fe20000001818 */
[----:B------:R2:W5:Y:S04]  /*19ab0*/  LDL.LU R220, [R1+0x124] ;  /* 0x0001240001dc7983 */ /* 0x0005680000300800 */
[----:B------:R-:W-:Y:S01]  /*19ac0*/  MOV R190, R184 ;  /* 0x000000b800be7202 */ /* 0x000fe20000000f00 */
[-C--:B------:R-:W-:Y:S05]  /*19ad0*/  HMMA.16816.F32 R28, R80, R86.reuse, R28 ;  /* 0x00000056501c723c */ /* 0x080fea000000181c */
[----:B------:R-:W-:Y:S01]  /*19ae0*/  MOV R184, R178 ;  /* 0x000000b200b87202 */ /* 0x000fe20000000f00 */
[C---:B------:R-:W-:Y:S01]  /*19af0*/  HMMA.16816.F32 R32, R76.reuse, R86, R32 ;  /* 0x000000564c20723c */ /* 0x040fe20000001820 */
[----:B------:R-:W3:Y:S04]  /*19b00*/  LDSM.16.MT88.4 R84, [R218+0x9000] ;  /* 0x00900000da54783b */ /* 0x000ee80000004200 */
[----:B------:R-:W-:Y:S01]  /*19b10*/  MOV R178, R143 ;  /* 0x0000008f00b27202 */ /* 0x000fe20000000f00 */
[----:B-1----:R-:W-:Y:S01]  /*19b20*/  FFMA.FTZ R2, R194, UR4, -R74 ;  /* 0x00000004c2027c23 */ /* 0x002fe2000801084a */
[----:B------:R-:W-:Y:S02]  /*19b30*/  MOV R143, R135 ;  /* 0x00000087008f7202 */ /* 0x000fe40000000f00 */
[----:B------:R1:W5:Y:S02]  /*19b40*/  LDL.LU R135, [R1+0x120] ;  /* 0x0001200001877983 */ /* 0x0003640000300800 */
[----:B------:R-:W-:Y:S01]  /*19b50*/  MOV R194, R178 ;  /* 0x000000b200c27202 */ /* 0x000fe20000000f00 */
[----:B------:R-:W-:Y:S01]  /*19b60*/  IMAD.MOV.U32 R178, RZ, RZ, R238 ;  /* 0x000000ffffb27224 */ /* 0x000fe200078e00ee */
[----:B------:R-:W-:Y:S01]  /*19b70*/  MOV R191, R185 ;  /* 0x000000b900bf7202 */ /* 0x000fe20000000f00 */
[----:B------:R-:W2:Y:S01]  /*19b80*/  LDL.LU R238, [R1+0xc4] ;  /* 0x0000c40001ee7983 */ /* 0x000ea20000300800 */
[----:B------:R-:W-:Y:S01]  /*19b90*/  MOV R189, R177 ;  /* 0x000000b100bd7202 */ /* 0x000fe20000000f00 */
[-C--:B----4-:R-:W-:Y:S03]  /*19ba0*/  HMMA.16816.F32 R36, R76, R88.reuse, R36 ;  /* 0x000000584c24723c */ /* 0x090fe60000001824 */
[----:B------:R-:W-:Y:S02]  /*19bb0*/  MOV R177, R151 ;  /* 0x0000009700b17202 */ /* 0x000fe40000000f00 */
[----:B------:R-:W-:Y:S01]  /*19bc0*/  MOV R193, R191 ;  /* 0x000000bf00c17202 */ /* 0x000fe20000000f00 */
[C---:B------:R-:W-:Y:S05]  /*19bd0*/  HMMA.16816.F32 R40, R80.reuse, R88, R40 ;  /* 0x000000585028723c */ /* 0x040fea0000001828 */
[----:B------:R-:W-:Y:S01]  /*19be0*/  MOV R185, R183 ;  /* 0x000000b700b97202 */ /* 0x000fe20000000f00 */
[-C--:B------:R-:W-:Y:S05]  /*19bf0*/  HMMA.16816.F32 R44, R80, R90.reuse, R44 ;  /* 0x0000005a502c723c */ /* 0x080fea000000182c */
[----:B------:R-:W-:Y:S01]  /*19c00*/  MOV R183, R150 ;  /* 0x0000009600b77202 */ /* 0x000fe20000000f00 */
[C---:B------:R-:W-:Y:S01]  /*19c10*/  HMMA.16816.F32 R48, R76.reuse, R90, R48 ;  /* 0x0000005a4c30723c */ /* 0x040fe20000001830 */
[----:B------:R-:W4:Y:S04]  /*19c20*/  LDSM.16.MT88.4 R88, [R216+0x9800] ;  /* 0x00980000d858783b */ /* 0x000f280000004200 */
[----:B------:R-:W-:Y:S01]  /*19c30*/  MOV R191, R190 ;  /* 0x000000be00bf7202 */ /* 0x000fe20000000f00 */
[-C--:B---3--:R-:W-:Y:S05]  /*19c40*/  HMMA.16816.F32 R52, R76, R84.reuse, R52 ;  /* 0x000000544c34723c */ /* 0x088fea0000001834 */
[----:B------:R-:W-:Y:S01]  /*19c50*/  MOV R190, R189 ;  /* 0x000000bd00be7202 */ /* 0x000fe20000000f00 */
[C---:B------:R-:W-:Y:S05]  /*19c60*/  HMMA.16816.F32 R56, R80.reuse, R84, R56 ;  /* 0x000000545038723c */ /* 0x040fea0000001838 */
[----:B------:R-:W-:Y:S01]  /*19c70*/  IMAD.MOV.U32 R189, RZ, RZ, R179 ;  /* 0x000000ffffbd7224 */ /* 0x000fe200078e00b3 */
[-C--:B------:R-:W-:Y:S05]  /*19c80*/  HMMA.16816.F32 R60, R80, R86.reuse, R60 ;  /* 0x00000056503c723c */ /* 0x080fea000000183c */
[----:B------:R-:W-:Y:S01]  /*19c90*/  MOV R179, R177 ;  /* 0x000000b100b37202 */ /* 0x000fe20000000f00 */
[----:B------:R-:W-:Y:S01]  /*19ca0*/  IMAD.MOV.U32 R150, RZ, RZ, R240 ;  /* 0x000000ffff967224 */ /* 0x000fe200078e00f0 */
[----:B------:R-:W-:Y:S01]  /*19cb0*/  MOV R177, R183 ;  /* 0x000000b700b17202 */ /* 0x000fe20000000f00 */
[----:B------:R-:W-:Y:S01]  /*19cc0*/  MUFU.EX2 R240, R93 ;  /* 0x0000005d00f07308 */ /* 0x000fe20000000800 */
[----:B------:R-:W-:Y:S04]  /*19cd0*/  HMMA.16816.F32 R64, R76, R86, R64 ;  /* 0x000000564c40723c */ /* 0x000fe80000001840 */
[----:B------:R-:W-:Y:S01]  /*19ce0*/  MOV R151, R214 ;  /* 0x000000d600977202 */ /* 0x000fe20000000f00 */
[--C-:B------:R-:W-:Y:S01]  /*19cf0*/  FFMA.FTZ R84, R186, UR4, -R74.reuse ;  /* 0x00000004ba547c23 */ /* 0x100fe2000801084a */
[----:B------:R-:W-:Y:S03]  /*19d00*/  F2FP.F16.F32.PACK_AB R80, R248, R164 ;  /* 0x000000a4f850723e */ /* 0x000fe600000000ff */
[----:B------:R3:W-:Y:S02]  /*19d10*/  MUFU.EX2 R183, R2 ;  /* 0x0000000200b77308 */ /* 0x0007e40000000800 */
[----:B------:R-:W-:Y:S02]  /*19d20*/  MOV R113, R179 ;  /* 0x000000b300717202 */ /* 0x000fe40000000f00 */
[----:B------:R-:W-:Y:S02]  /*19d30*/  MOV R112, R178 ;  /* 0x000000b200707202 */ /* 0x000fe40000000f00 */
[----:B------:R-:W-:Y:S04]  /*19d40*/  MOV R214, R242 ;  /* 0x000000f200d67202 */ /* 0x000fe80000000f00 */
[----:B------:R-:W-:Y:S01]  /*19d50*/  MUFU.EX2 R242, R92 ;  /* 0x0000005c00f27308 */ /* 0x000fe20000000800 */
[----:B------:R-:W-:Y:S02]  /*19d60*/  F2FP.F16.F32.PACK_AB R76, R174, R170 ;  /* 0x000000aaae4c723e */ /* 0x000fe400000000ff */
[----:B------:R-:W-:Y:S02]  /*19d70*/  F2FP.F16.F32.PACK_AB R77, R168, R171 ;  /* 0x000000aba84d723e */ /* 0x000fe400000000ff */
[----:B------:R-:W-:Y:S02]  /*19d80*/  F2FP.F16.F32.PACK_AB R79, R251, R250 ;  /* 0x000000fafb4f723e */ /* 0x000fe400000000ff */
[----:B------:R-:W-:Y:S03]  /*19d90*/  F2FP.F16.F32.PACK_AB R82, R244, R246 ;  /* 0x000000f6f452723e */ /* 0x000fe600000000ff */
[----:B------:R-:W-:Y:S01]  /*19da0*/  MUFU.EX2 R186, R84 ;  /* 0x0000005400ba7308 */ /* 0x000fe20000000800 */
[--C-:B---3--:R-:W-:Y:S01]  /*19db0*/  FFMA.FTZ R2, R195, UR4, -R74.reuse ;  /* 0x00000004c3027c23 */ /* 0x108fe2000801084a */
[----:B------:R-:W-:Y:S02]  /*19dc0*/  F2FP.F16.F32.PACK_AB R81, R182, R156 ;  /* 0x0000009cb651723e */ /* 0x000fe400000000ff */
[----:B--2---:R-:W-:Y:S06]  /*19dd0*/  F2FP.F16.F32.PACK_AB R83, R181, R180 ;  /* 0x000000b4b553723e */ /* 0x004fec00000000ff */
[----:B------:R2:W-:Y:S10]  /*19de0*/  MUFU.EX2 R179, R2 ;  /* 0x0000000200b37308 */ /* 0x0005f40000000800 */
[----:B------:R3:W-:Y:S01]  /*19df0*/  MUFU.EX2 R178, R3 ;  /* 0x0000000300b27308 */ /* 0x0007e20000000800 */
[----:B--2---:R-:W-:Y:S01]  /*19e00*/  FFMA.FTZ R2, R113, UR4, -R74 ;  /* 0x0000000471027c23 */ /* 0x004fe2000801084a */
[----:B------:R-:W-:Y:S02]  /*19e10*/  IMAD.MOV.U32 R113, RZ, RZ, R112 ;  /* 0x000000ffff717224 */ /* 0x000fe400078e0070 */
[----:B---3--:R-:W-:Y:S06]  /*19e20*/  FFMA.FTZ R3, R213, UR4, -R75 ;  /* 0x00000004d5037c23 */ /* 0x008fec000801084b */
[----:B------:R2:W-:Y:S02]  /*19e30*/  MUFU.EX2 R213, R3 ;  /* 0x0000000300d57308 */ /* 0x0005e40000000800 */
[----:B--2---:R-:W-:Y:S01]  /*19e40*/  FADD.FTZ R3, R205, R101 ;  /* 0x00000065cd037221 */ /* 0x004fe20000010000 */
[----:B------:R-:W-:Y:S07]  /*19e50*/  MOV R195, R238 ;  /* 0x000000ee00c37202 */ /* 0x000fee0000000f00 */
[----:B------:R-:W-:Y:S01]  /*19e60*/  MUFU.EX2 R238, R95 ;  /* 0x0000005f00ee7308 */ /* 0x000fe20000000800 */
        /* <DEDUP_REMOVED lines=8> */
[----:B------:R-:W-:Y:S02]  /*19ef0*/  MOV R141, R215 ;  /* 0x000000d7008d7202 */ /* 0x000fe40000000f00 */
[----:B------:R2:W-:Y:S02]  /*19f00*/  MUFU.EX2 R215, R2 ;  /* 0x0000000200d77308 */ /* 0x0005e40000000800 */
[----:B--2---:R-:W-:Y:S01]  /*19f10*/  FFMA.FTZ R2, R177, UR4, -R74 ;  /* 0x00000004b1027c23 */ /* 0x004fe2000801084a */
[----:B------:R-:W-:Y:S07]  /*19f20*/  MOV R177, R214 ;  /* 0x000000d600b17202 */ /* 0x000fee0000000f00 */
[----:B------:R2:W-:Y:S01]  /*19f30*/  MUFU.EX2 R214, R2 ;  /* 0x0000000200d67308 */ /* 0x0005e20000000800 */
[--C-:B------:R-:W-:Y:S09]  /*19f40*/  FFMA.FTZ R93, R177, UR4, -R75.reuse ;  /* 0x00000004b15d7c23 */ /* 0x100ff2000801084b */
[----:B------:R-:W-:Y:S01]  /*19f50*/  MUFU.EX2 R177, R93 ;  /* 0x0000005d00b17308 */ /* 0x000fe20000000800 */
[----:B--2---:R-:W-:Y:S01]  /*19f60*/  FFMA.FTZ R2, R113, UR4, -R75 ;  /* 0x0000000471027c23 */ /* 0x004fe2000801084b */
[----:B------:R-:W-:Y:S01]  /*19f70*/  MOV R113, R112 ;  /* 0x0000007000717202 */ /* 0x000fe20000000f00 */
[----:B------:R-:W-:Y:S01]  /*19f80*/  IMAD.MOV.U32 R112, RZ, RZ, R195 ;  /* 0x000000ffff707224 */ /* 0x000fe200078e00c3 */
[----:B------:R-:W-:Y:S02]  /*19f90*/  MOV R195, R193 ;  /* 0x000000c100c37202 */ /* 0x000fe40000000f00 */
[----:B------:R-:W-:Y:S01]  /*19fa0*/  MOV R193, R192 ;  /* 0x000000c000c17202 */ /* 0x000fe20000000f00 */
[----:B------:R-:W-:Y:S01]  /*19fb0*/  FFMA.FTZ R92, R113, UR4, -R75 ;  /* 0x00000004715c7c23 */ /* 0x000fe2000801084b */
[----:B------:R-:W-:Y:S01]  /*19fc0*/  MOV R192, R188 ;  /* 0x000000bc00c07202 */ /* 0x000fe20000000f00 */
[----:B------:R-:W-:Y:S01]  /*19fd0*/  IMAD.MOV.U32 R188, RZ, RZ, R187 ;  /* 0x000000ffffbc7224 */ /* 0x000fe200078e00bb */
[----:B------:R-:W-:Y:S02]  /*19fe0*/  MOV R187, R176 ;  /* 0x000000b000bb7202 */ /* 0x000fe40000000f00 */
[----:B------:R2:W3:Y:S01]  /*19ff0*/  MUFU.EX2 R176, R2 ;  /* 0x0000000200b07308 */ /* 0x0004e20000000800 */
[----:B------:R-:W-:Y:S02]  /*1a000*/  MOV R113, R112 ;  /* 0x0000007000717202 */ /* 0x000fe40000000f00 */
[----:B------:R-:W-:Y:S01]  /*1a010*/  MOV R112, R199 ;  /* 0x000000c700707202 */ /* 0x000fe20000000f00 */
[----:B------:R-:W-:Y:S01]  /*1a020*/  IMAD.MOV.U32 R199, RZ, RZ, R193 ;  /* 0x000000ffffc77224 */ /* 0x000fe200078e00c1 */
[----:B------:R-:W-:Y:S02]  /*1a030*/  MOV R193, R192 ;  /* 0x000000c000c17202 */ /* 0x000fe40000000f00 */
[----:B------:R-:W-:Y:S02]  /*1a040*/  MOV R192, R188 ;  /* 0x000000bc00c07202 */ /* 0x000fe40000000f00 */
[----:B------:R-:W-:Y:S02]  /*1a050*/  MOV R116, R199 ;  /* 0x000000c700747202 */ /* 0x000fe40000000f00 */
[----:B------:R-:W-:Y:S01]  /*1a060*/  MOV R188, R187 ;  /* 0x000000bb00bc7202 */ /* 0x000fe20000000f00 */
[----:B------:R-:W-:Y:S01]  /*1a070*/  IMAD.MOV.U32 R187, RZ, RZ, R212 ;  /* 0x000000ffffbb7224 */ /* 0x000fe200078e00d4 */
[----:B------:R-:W-:Y:S01]  /*1a080*/  MOV R117, R112 ;  /* 0x0000007000757202 */ /* 0x000fe20000000f00 */
[----:B------:R-:W-:Y:S01]  /*1a090*/  FFMA.FTZ R84, R116, UR4, -R74 ;  /* 0x0000000474547c23 */ /* 0x000fe2000801084a */
[----:B------:R-:W-:Y:S01]  /*1a0a0*/  MOV R116, R190 ;  /* 0x000000be00747202 */ /* 0x000fe20000000f00 */
[----:B------:R1:W3:Y:S01]  /*1a0b0*/  MUFU.EX2 R212, R92 ;  /* 0x0000005c00d47308 */ /* 0x0002e20000000800 */
[----:B--2---:R-:W-:Y:S01]  /*1a0c0*/  FFMA.FTZ R2, R150, UR4, -R100 ;  /* 0x0000000496027c23 */ /* 0x004fe20008010864 */
[----:B------:R-:W-:Y:S01]  /*1a0d0*/  MOV R205, R117 ;  /* 0x0000007500cd7202 */ /* 0x000fe20000000f00 */
[----:B------:R-:W-:Y:S01]  /*1a0e0*/  IMAD.MOV.U32 R112, RZ, RZ, R192 ;  /* 0x000000ffff707224 */ /* 0x000fe200078e00c0 */
[----:B------:R-:W-:Y:S01]  /*1a0f0*/  MOV R199, R188 ;  /* 0x000000bc00c77202 */ /* 0x000fe20000000f00 */
[--C-:B------:R-:W-:Y:S01]  /*1a100*/  FFMA.FTZ R117, R118, UR4, -R74.reuse ;  /* 0x0000000476757c23 */ /* 0x100fe2000801084a */
[----:B------:R-:W-:Y:S01]  /*1a110*/  F2FP.F16.F32.PACK_AB R78, R252, R205 ;  /* 0x000000cdfc4e723e */ /* 0x000fe200000000ff */
[--C-:B------:R-:W-:Y:S03]  /*1a120*/  FFMA.FTZ R118, R119, UR4, -R74.reuse ;  /* 0x0000000477767c23 */ /* 0x100fe6000801084a */
[----:B------:R2:W-:Y:S01]  /*1a130*/  MUFU.EX2 R150, R2 ;  /* 0x0000000200967308 */ /* 0x0005e20000000800 */
[--C-:B------:R-:W-:Y:S01]  /*1a140*/  FFMA.FTZ R106, R199, UR4, -R74.reuse ;  /* 0x00000004c76a7c23 */ /* 0x100fe2000801084a */
[----:B------:R-:W-:Y:S01]  /*1a150*/  MOV R199, R194 ;  /* 0x000000c200c77202 */ /* 0x000fe20000000f00 */
[----:B------:R-:W-:Y:S01]  /*1a160*/  FFMA.FTZ R119, R130, UR4, -R74 ;  /* 0x0000000482777c23 */ /* 0x000fe2000801084a */
[----:B------:R-:W-:Y:S01]  /*1a170*/  MOV R188, R187 ;  /* 0x000000bb00bc7202 */ /* 0x000fe20000000f00 */
[-C--:B----4-:R-:W-:Y:S05]  /*1a180*/  HMMA.16816.F32 R4, R76, R88.reuse, R4 ;  /* 0x000000584c04723c */ /* 0x090fea0000001804 */
[----:B------:R4:W-:Y:S01]  /*1a190*/  MUFU.EX2 R190, R84 ;  /* 0x0000005400be7308 */ /* 0x0009e20000000800 */
[----:B-1----:R-:W1:Y:S01]  /*1a1a0*/  LDSM.16.MT88.4 R92, [R219+0x9800] ;  /* 0x00980000db5c783b */ /* 0x002e620000004200 */
[----:B------:R-:W-:Y:S01]  /*1a1b0*/  MOV R192, R209 ;  /* 0x000000d100c07202 */ /* 0x000fe20000000f00 */
[C---:B------:R-:W-:Y:S07]  /*1a1c0*/  HMMA.16816.F32 R8, R80.reuse, R88, R8 ;  /* 0x000000585008723c */ /* 0x040fee0000001808 */
[----:B------:R3:W-:Y:S01]  /*1a1d0*/  MUFU.EX2 R209, R97 ;  /* 0x0000006100d17308 */ /* 0x0007e20000000800 */
[-C--:B------:R-:W-:Y:S03]  /*1a1e0*/  HMMA.16816.F32 R12, R80, R90.reuse, R12 ;  /* 0x0000005a500c723c */ /* 0x080fe6000000180c */
[----:B--2---:R-:W-:Y:S03]  /*1a1f0*/  FFMA.FTZ R2, R151, UR4, -R100 ;  /* 0x0000000497027c23 */ /* 0x004fe60008010864 */
[C---:B------:R-:W-:Y:S01]  /*1a200*/  HMMA.16816.F32 R16, R76.reuse, R90, R16 ;  /* 0x0000005a4c10723c */ /* 0x040fe20000001810 */
[----:B------:R-:W-:Y:S02]  /*1a210*/  LDSM.16.MT88.4 R88, [R218+0x9800] ;  /* 0x00980000da58783b */ /* 0x000fe40000004200 */
[----:B------:R2:W-:Y:S02]  /*1a220*/  MUFU.EX2 R187, R99 ;  /* 0x0000006300bb7308 */ /* 0x0005e40000000800 */
[----:B------:R-:W-:Y:S04]  /*1a230*/  IMAD.MOV.U32 R129, RZ, RZ, R192 ;  /* 0x000000ffff817224 */ /* 0x000fe800078e00c0 */
[----:B----4-:R-:W4:Y:S04]  /*1a240*/  LDSM.16.MT88.4 R84, [R217+0x9800] ;  /* 0x00980000d954783b */ /* 0x010f280000004200 */
[----:B------:R1:W4:Y:S01]  /*1a250*/  MUFU.EX2 R151, R2 ;  /* 0x0000000200977308 */ /* 0x0003220000000800 */
[----:B---3--:R-:W-:Y:S01]  /*1a260*/  FADD.FTZ R97, R206, R98 ;  /* 0x00000062ce617221 */ /* 0x008fe20000010000 */
[----:B------:R-:W-:Y:S01]  /*1a270*/  FADD.FTZ R98, R208, R3 ;  /* 0x00000003d0627221 */ /* 0x000fe20000010000 */
[----:B------:R-:W-:Y:S01]  /*1a280*/  FFMA.FTZ R3, R189, UR4, -R75 ;  /* 0x00000004bd037c23 */ /* 0x000fe2000801084b */
[----:B------:R-:W-:Y:S06]  /*1a290*/  MOV R208, R129 ;  /* 0x0000008100d07202 */ /* 0x000fec0000000f00 */
[----:B------:R3:W-:Y:S01]  /*1a2a0*/  MUFU.EX2 R189, R3 ;  /* 0x0000000300bd7308 */ /* 0x0007e20000000800 */
[----:B--2---:R-:W-:Y:S01]  /*1a2b0*/  FFMA.FTZ R99, R112, UR4, -R74 ;  /* 0x0000000470637c23 */ /* 0x004fe2000801084a */
[----:B------:R-:W-:Y:S01]  /*1a2c0*/  IMAD.MOV.U32 R112, RZ, RZ, R191 ;  /* 0x000000ffff707224 */ /* 0x000fe200078e00bf */
[-C--:B-1----:R-:W-:Y:S07]  /*1a2d0*/  HMMA.16816.F32 R20, R76, R92.reuse, R20 ;  /* 0x0000005c4c14723c */ /* 0x082fee0000001814 */
[----:B------:R1:W-:Y:S01]  /*1a2e0*/  MUFU.EX2 R191, R103 ;  /* 0x0000006700bf7308 */ /* 0x0003e20000000800 */
[----:B------:R-:W-:Y:S01]  /*1a2f0*/  FFMA.FTZ R2, R210, UR4, -R100 ;  /* 0x00000004d2027c23 */ /* 0x000fe20008010864 */
[C---:B------:R-:W-:Y:S08]  /*1a300*/  HMMA.16816.F32 R24, R80.reuse, R92, R24 ;  /* 0x0000005c5018723c */ /* 0x040ff00000001818 */
[----:B------:R2:W-:Y:S03]  /*1a310*/  MUFU.EX2 R210, R2 ;  /* 0x0000000200d27308 */ /* 0x0005e60000000800 */
[----:B---3--:R-:W-:Y:S01]  /*1a320*/  FADD.FTZ R3, R132, R98 ;  /* 0x0000006284037221 */ /* 0x008fe20000010000 */
[-C--:B------:R-:W-:Y:S06]  /*1a330*/  HMMA.16816.F32 R28, R80, R94.reuse, R28 ;  /* 0x0000005e501c723c */ /* 0x080fec000000181c */
[----:B------:R3:W-:Y:S01]  /*1a340*/  MUFU.EX2 R130, R108 ;  /* 0x0000006c00827308 */ /* 0x0007e20000000800 */
[C---:B------:R-:W-:Y:S01]  /*1a350*/  HMMA.16816.F32 R32, R76.reuse, R94, R32 ;  /* 0x0000005e4c20723c */ /* 0x040fe20000001820 */
[----:B------:R-:W-:Y:S03]  /*1a360*/  LDSM.16.MT88.4 R92, [R219+0xa000] ;  /* 0x00a00000db5c783b */ /* 0x000fe60000004200 */
[----:B-1----:R-:W-:Y:S02]  /*1a370*/  FFMA.FTZ R103, R115, UR4, -R75 ;  /* 0x0000000473677c23 */ /* 0x002fe4000801084b */
[-C--:B----4-:R-:W-:Y:S03]  /*1a380*/  HMMA.16816.F32 R36, R76, R84.reuse, R36 ;  /* 0x000000544c24723c */ /* 0x090fe60000001824 */
[----:B------:R-:W-:Y:S02]  /*1a390*/  MUFU.EX2 R132, R111 ;  /* 0x0000006f00847308 */ /* 0x000fe40000000800 */
[--C-:B--2---:R-:W-:Y:S01]  /*1a3a0*/  FFMA.FTZ R2, R113, UR4, -R100.reuse ;  /* 0x0000000471027c23 */ /* 0x104fe20008010864 */
[C---:B------:R-:W-:Y:S07]  /*1a3b0*/  HMMA.16816.F32 R40, R80.reuse, R84, R40 ;  /* 0x000000545028723c */ /* 0x040fee0000001828 */
[----:B------:R-:W-:Y:S01]  /*1a3c0*/  MUFU.EX2 R119, R119 ;  /* 0x0000007700777308 */ /* 0x000fe20000000800 */
[----:B------:R-:W-:Y:S01]  /*1a3d0*/  MOV R113, R193 ;  /* 0x000000c100717202 */ /* 0x000fe20000000f00 */
[-C--:B------:R-:W-:Y:S03]  /*1a3e0*/  HMMA.16816.F32 R44, R80, R86.reuse, R44 ;  /* 0x00000056502c723c */ /* 0x080fe6000000182c */
[----:B------:R-:W-:Y:S03]  /*1a3f0*/  IMAD.MOV.U32 R193, RZ, RZ, R211 ;  /* 0x000000ffffc17224 */ /* 0x000fe600078e00d3 */
[C---:B------:R-:W-:Y:S02]  /*1a400*/  HMMA.16816.F32 R48, R76.reuse, R86, R48 ;  /* 0x000000564c30723c */ /* 0x040fe40000001830 */
[----:B------:R1:W2:Y:S01]  /*1a410*/  MUFU.EX2 R211, R2 ;  /* 0x0000000200d37308 */ /* 0x0002a20000000800 */
[----:B------:R-:W4:Y:S02]  /*1a420*/  LDSM.16.MT88.4 R84, [R216+0xa000] ;  /* 0x00a00000d854783b */ /* 0x000f240000004200 */
[----:B---3--:R-:W-:Y:S01]  /*1a430*/  FFMA.FTZ R108, R72, UR4, -R100 ;  /* 0x00000004486c7c23 */ /* 0x008fe20008010864 */
[-C--:B------:R-:W-:Y:S05]  /*1a440*/  HMMA.16816.F32 R52, R76, R88.reuse, R52 ;  /* 0x000000584c34723c */ /* 0x080fea0000001834 */
[----:B------:R-:W-:Y:S01]  /*1a450*/  FADD.FTZ R3, R136, R3 ;  /* 0x0000000388037221 */ /* 0x000fe20000010000 */
[C---:B------:R-:W-:Y:S05]  /*1a460*/  HMMA.16816.F32 R56, R80.reuse, R88, R56 ;  /* 0x000000585038723c */ /* 0x040fea0000001838 */
[----:B------:R-:W-:Y:S01]  /*1a470*/  FADD.FTZ R3, R145, R3 ;  /* 0x0000000391037221 */ /* 0x000fe20000010000 */
[-C--:B------:R-:W-:Y:S05]  /*1a480*/  HMMA.16816.F32 R60, R80, R90.reuse, R60 ;  /* 0x0000005a503c723c */ /* 0x080fea000000183c */
[----:B-1----:R-:W-:Y:S01]  /*1a490*/  FFMA.FTZ R2, R149, UR4, -R74 ;  /* 0x0000000495027c23 */ /* 0x002fe2000801084a */
[----:B------:R-:W-:Y:S01]  /*1a4a0*/  HMMA.16816.F32 R64, R76, R90, R64 ;  /* 0x0000005a4c40723c */ /* 0x000fe20000001840 */
[----:B------:R-:W-:Y:S02]  /*1a4b0*/  LDSM.16.MT88.4 R88, [R218+0xa000] ;  /* 0x00a00000da58783b */ /* 0x000fe40000004200 */
[----:B------:R1:W-:Y:S02]  /*1a4c0*/  MUFU.EX2 R149, R2 ;  /* 0x0000000200957308 */ /* 0x0003e40000000800 */
[----:B------:R-:W-:Y:S01]  /*1a4d0*/  F2FP.F16.F32.PACK_AB R80, R177, R176 ;  /* 0x000000b0b150723e */ /* 0x000fe200000000ff */
[----:B------:R-:W-:Y:S01]  /*1a4e0*/  FADD.FTZ R3, R144, R3 ;  /* 0x0000000390037221 */ /* 0x000fe20000010000 */
[----:B------:R-:W-:Y:S01]  /*1a4f0*/  F2FP.F16.F32.PACK_AB R76, R242, R240 ;  /* 0x000000f0f24c723e */ /* 0x000fe200000000ff */
[----:B------:R-:W-:Y:S03]  /*1a500*/  FFMA.FTZ R115, R124, UR4, -R75 ;  /* 0x000000047c737c23 */ /* 0x000fe6000801084b */
[----:B------:R-:W-:Y:S01]  /*1a510*/  F2FP.F16.F32.PACK_AB R77, R179, R183 ;  /* 0x000000b7b34d723e */ /* 0x000fe200000000ff */
[----:B------:R-:W-:Y:S01]  /*1a520*/  FADD.FTZ R3, R155, R3 ;  /* 0x000000039b037221 */ /* 0x000fe20000010000 */
[----:B------:R-:W-:Y:S02]  /*1a530*/  F2FP.F16.F32.PACK_AB R78, R238, R178 ;  /* 0x000000b2ee4e723e */ /* 0x000fe400000000ff */
[----:B------:R-:W-:Y:S02]  /*1a540*/  F2FP.F16.F32.PACK_AB R79, R214, R215 ;  /* 0x000000d7d64f723e */ /* 0x000fe400000000ff */
[----:B------:R-:W-:Y:S02]  /*1a550*/  F2FP.F16.F32.PACK_AB R82, R213, R212 ;  /* 0x000000d4d552723e */ /* 0x000fe400000000ff */
[----:B------:R-:W-:Y:S01]  /*1a560*/  F2FP.F16.F32.PACK_AB R81, R151, R150 ;  /* 0x000000969751723e */ /* 0x000fe200000000ff */
[----:B-1----:R-:W-:Y:S01]  /*1a570*/  FADD.FTZ R2, R204, R96 ;  /* 0x00000060cc027221 */ /* 0x002fe20000010000 */
[----:B------:R-:W-:Y:S01]  /*1a580*/  MOV R204, R193 ;  /* 0x000000c100cc7202 */ /* 0x000fe20000000f00 */
[-C--:B----4-:R-:W-:Y:S03]  /*1a590*/  HMMA.16816.F32 R4, R76, R84.reuse, R4 ;  /* 0x000000544c04723c */ /* 0x090fe60000001804 */
[----:B------:R-:W-:Y:S01]  /*1a5a0*/  FADD.FTZ R104, R207, R2 ;  /* 0x00000002cf687221 */ /* 0x000fe20000010000 */
[--C-:B------:R-:W-:Y:S01]  /*1a5b0*/  FFMA.FTZ R2, R148, UR4, -R75.reuse ;  /* 0x0000000494027c23 */ /* 0x100fe2000801084b */
[----:B------:R-:W-:Y:S01]  /*1a5c0*/  FFMA.FTZ R96, R113, UR4, -R74 ;  /* 0x0000000471607c23 */ /* 0x000fe2000801084a */
[----:B------:R-:W-:Y:S01]  /*1a5d0*/  MOV R113, R195 ;  /* 0x000000c300717202 */ /* 0x000fe20000000f00 */
[----:B------:R-:W-:Y:S01]  /*1a5e0*/  FADD.FTZ R104, R133, R104 ;  /* 0x0000006885687221 */ /* 0x000fe20000010000 */
[----:B------:R1:W-:Y:S03]  /*1a5f0*/  MUFU.EX2 R148, R2 ;  /* 0x0000000200947308 */ /* 0x0003e60000000800 */
[----:B------:R-:W-:Y:S01]  /*1a600*/  MOV R101, R113 ;  /* 0x0000007100657202 */ /* 0x000fe20000000f00 */
[----:B------:R-:W-:Y:S01]  /*1a610*/  FFMA.FTZ R74, R131, UR4, -R74 ;  /* 0x00000004834a7c23 */ /* 0x000fe2000801084a */
[----:B------:R-:W-:Y:S02]  /*1a620*/  MOV R113, R184 ;  /* 0x000000b800717202 */ /* 0x000fe40000000f00 */
[----:B--2---:R-:W-:Y:S03]  /*1a630*/  F2FP.F16.F32.PACK_AB R83, R211, R210 ;  /* 0x000000d2d353723e */ /* 0x004fe600000000ff */
[----:B------:R-:W-:Y:S01]  /*1a640*/  MUFU.EX2 R194, R96 ;  /* 0x0000006000c27308 */ /* 0x000fe20000000800 */
[--C-:B------:R-:W-:Y:S01]  /*1a650*/  FFMA.FTZ R101, R101, UR4, -R75.reuse ;  /* 0x0000000465657c23 */ /* 0x100fe2000801084b */
[----:B------:R-:W-:Y:S02]  /*1a660*/  MOV R207, R112 ;  /* 0x0000007000cf7202 */ /* 0x000fe40000000f00 */
[----:B------:R-:W-:Y:S01]  /*1a670*/  F2FP.F16.F32.PACK_AB R136, R123, R122 ;  /* 0x0000007a7b88723e */ /* 0x000fe200000000ff */
[C---:B------:R-:W-:Y:S05]  /*1a680*/  HMMA.16816.F32 R8, R80.reuse, R84, R8 ;  /* 0x000000545008723c */ /* 0x040fea0000001808 */
[----:B------:R-:W-:Y:S01]  /*1a690*/  MUFU.EX2 R112, R103 ;  /* 0x0000006700707308 */ /* 0x000fe20000000800 */
[--C-:B-1----:R-:W-:Y:S01]  /*1a6a0*/  FFMA.FTZ R2, R185, UR4, -R75.reuse ;  /* 0x00000004b9027c23 */ /* 0x102fe2000801084b */
[-C--:B------:R-:W-:Y:S08]  /*1a6b0*/  HMMA.16816.F32 R12, R80, R86.reuse, R12 ;  /* 0x00000056500c723c */ /* 0x080ff0000000180c */
[----:B------:R1:W-:Y:S01]  /*1a6c0*/  MUFU.EX2 R185, R2 ;  /* 0x0000000200b97308 */ /* 0x0003e20000000800 */
[C---:B------:R-:W-:Y:S01]  /*1a6d0*/  HMMA.16816.F32 R16, R76.reuse, R86, R16 ;  /* 0x000000564c10723c */ /* 0x040fe20000001810 */
[----:B------:R-:W-:Y:S05]  /*1a6e0*/  LDSM.16.MT88.4 R84, [R216+0xa800] ;  /* 0x00a80000d854783b */ /* 0x000fea0000004200 */
[-C--:B------:R-:W-:Y:S03]  /*1a6f0*/  HMMA.16816.F32 R20, R76, R92.reuse, R20 ;  /* 0x0000005c4c14723c */ /* 0x080fe60000001814 */
[----:B------:R-:W-:Y:S03]  /*1a700*/  MUFU.EX2 R129, R101 ;  /* 0x0000006500817308 */ /* 0x000fe60000000800 */
[C---:B------:R-:W-:Y:S07]  /*1a710*/  HMMA.16816.F32 R24, R80.reuse, R92, R24 ;  /* 0x0000005c5018723c */ /* 0x040fee0000001818 */
[----:B------:R2:W-:Y:S01]  /*1a720*/  MUFU.EX2 R195, R102 ;  /* 0x0000006600c37308 */ /* 0x0005e20000000800 */
[--C-:B-1----:R-:W-:Y:S01]  /*1a730*/  FFMA.FTZ R2, R116, UR4, -R75.reuse ;  /* 0x0000000474027c23 */ /* 0x102fe2000801084b */
[-C--:B------:R-:W-:Y:S08]  /*1a740*/  HMMA.16816.F32 R28, R80, R94.reuse, R28 ;  /* 0x0000005e501c723c */ /* 0x080ff0000000181c */
[----:B------:R1:W-:Y:S01]  /*1a750*/  MUFU.EX2 R193, R2 ;  /* 0x0000000200c17308 */ /* 0x0003e20000000800 */
[C---:B------:R-:W-:Y:S01]  /*1a760*/  HMMA.16816.F32 R32, R76.reuse, R94, R32 ;  /* 0x0000005e4c20723c */ /* 0x040fe20000001820 */
[----:B------:R-:W-:Y:S03]  /*1a770*/  LDSM.16.MT88.4 R92, [R219+0xa800] ;  /* 0x00a80000db5c783b */ /* 0x000fe60000004200 */
[----:B------:R-:W-:Y:S05]  /*1a780*/  MOV R116, R188 ;  /* 0x000000bc00747202 */ /* 0x000fea0000000f00 */
[----:B------:R-:W3:Y:S02]  /*1a790*/  MUFU.EX2 R133, R110 ;  /* 0x0000006e00857308 */ /* 0x000ee40000000800 */
[--C-:B--2---:R-:W-:Y:S01]  /*1a7a0*/  FFMA.FTZ R102, R204, UR4, -R75.reuse ;  /* 0x00000004cc667c23 */ /* 0x104fe2000801084b */
[----:B------:R-:W-:Y:S02]  /*1a7b0*/  IMAD.MOV.U32 R206, RZ, RZ, R116 ;  /* 0x000000ffffce7224 */ /* 0x000fe400078e0074 */
[--C-:B------:R-:W-:Y:S01]  /*1a7c0*/  FFMA.FTZ R116, R125, UR4, -R75.reuse ;  /* 0x000000047d747c23 */ /* 0x100fe2000801084b */
[----:B------:R-:W-:Y:S01]  /*1a7d0*/  MOV R204, R113 ;  /* 0x0000007100cc7202 */ /* 0x000fe20000000f00 */
[--C-:B------:R-:W-:Y:S03]  /*1a7e0*/  FFMA.FTZ R113, R120, UR4, -R75.reuse ;  /* 0x0000000478717c23 */ /* 0x100fe6000801084b */
[----:B------:R-:W-:Y:S01]  /*1a7f0*/  MUFU.EX2 R131, R107 ;  /* 0x0000006b00837308 */ /* 0x000fe20000000800 */
[--C-:B-1----:R-:W-:Y:S09]  /*1a800*/  FFMA.FTZ R2, R143, UR4, -R100.reuse ;  /* 0x000000048f027c23 */ /* 0x102ff20008010864 */
[----:B------:R1:W-:Y:S10]  /*1a810*/  MUFU.EX2 R184, R2 ;  /* 0x0000000200b87308 */ /* 0x0003f40000000800 */
[----:B------:R-:W-:Y:S10]  /*1a820*/  MUFU.EX2 R120, R118 ;  /* 0x0000007600787308 */ /* 0x000ff40000000800 */
[----:B------:R-:W-:Y:S01]  /*1a830*/  MUFU.EX2 R118, R73 ;  /* 0x0000004900767308 */ /* 0x000fe20000000800 */
[--C-:B-1----:R-:W-:Y:S09]  /*1a840*/  FFMA.FTZ R2, R142, UR4, -R100.reuse ;  /* 0x000000048e027c23 */ /* 0x102ff20008010864 */
[----:B------:R1:W-:Y:S10]  /*1a850*/  MUFU.EX2 R142, R109 ;  /* 0x0000006d008e7308 */ /* 0x0003f40000000800 */
[----:B------:R2:W-:Y:S10]  /*1a860*/  MUFU.EX2 R143, R2 ;  /* 0x00000002008f7308 */ /* 0x0005f40000000800 */
[----:B------:R-:W-:Y:S01]  /*1a870*/  MUFU.EX2 R107, R113 ;  /* 0x00000071006b7308 */ /* 0x000fe20000000800 */
[----:B-1----:R-:W4:Y:S01]  /*1a880*/  LDL.LU R109, [R1+0xfc] ;  /* 0x0000fc00016d7983 */ /* 0x002f220000300800 */
[--C-:B--2---:R-:W-:Y:S08]  /*1a890*/  FFMA.FTZ R2, R141, UR4, -R100.reuse ;  /* 0x000000048d027c23 */ /* 0x104ff00008010864 */
[----:B------:R1:W-:Y:S10]  /*1a8a0*/  MUFU.EX2 R141, R105 ;  /* 0x00000069008d7308 */ /* 0x0003f40000000800 */
[----:B------:R2:W-:Y:S01]  /*1a8b0*/  MUFU.EX2 R188, R2 ;  /* 0x0000000200bc7308 */ /* 0x0005e20000000800 */
[--C-:B-1----:R-:W-:Y:S01]  /*1a8c0*/  FFMA.FTZ R105, R114, UR4, -R75.reuse ;  /* 0x0000000472697c23 */ /* 0x102fe2000801084b */
[----:B------:R-:W-:Y:S08]  /*1a8d0*/  FFMA.FTZ R114, R121, UR4, -R75 ;  /* 0x0000000479727c23 */ /* 0x000ff0000801084b */
[----:B------:R-:W1:Y:S01]  /*1a8e0*/  MUFU.EX2 R121, R117 ;  /* 0x0000007500797308 */ /* 0x000e620000000800 */
[----:B--2---:R-:W-:Y:S09]  /*1a8f0*/  FFMA.FTZ R2, R134, UR4, -R100 ;  /* 0x0000000486027c23 */ /* 0x004ff20008010864 */
[----:B------:R-:W-:Y:S10]  /*1a900*/  MUFU.EX2 R134, R99 ;  /* 0x0000006300867308 */ /* 0x000ff40000000800 */
[----:B------:R2:W-:Y:S10]  /*1a910*/  MUFU.EX2 R192, R2 ;  /* 0x0000000200c07308 */ /* 0x0005f40000000800 */
[----:B------:R3:W-:Y:S10]  /*1a920*/  MUFU.EX2 R117, R74 ;  /* 0x0000004a00757308 */ /* 0x0007f40000000800 */
[----:B------:R1:W-:Y:S01]  /*1a930*/  MUFU.EX2 R111, R105 ;  /* 0x00000069006f7308 */ /* 0x0003e20000000800 */
[----:B--2---:R-:W-:Y:S01]  /*1a940*/  FADD.FTZ R2, R236, R97 ;  /* 0x00000061ec027221 */ /* 0x004fe20000010000 */
[----:B------:R-:W-:Y:S01]  /*1a950*/  MOV R236, R140 ;  /* 0x0000008c00ec7202 */ /* 0x000fe20000000f00 */
[----:B------:R-:W2:Y:S02]  /*1a960*/  LDSM.16.MT88.4 R96, [R217+0xa000] ;  /* 0x00a00000d960783b */ /* 0x000ea40000004200 */
[----:B------:R-:W-:Y:S05]  /*1a970*/  FADD.FTZ R2, R127, R2 ;  /* 0x000000027f027221 */ /* 0x000fea0000010000 */
[----:B------:R1:W-:Y:S01]  /*1a980*/  MUFU.EX2 R127, R102 ;  /* 0x00000066007f7308 */ /* 0x0003e20000000800 */
[----:B------:R-:W-:Y:S01]  /*1a990*/  FADD.FTZ R2, R137, R2 ;  /* 0x0000000289027221 */ /* 0x000fe20000010000 */
[----:B---3--:R-:W-:Y:S02]  /*1a9a0*/  F2FP.F16.F32.PACK_AB R74, R132, R133 ;  /* 0x00000085844a723e */ /* 0x008fe400000000ff */
[----:B-1----:R-:W-:Y:S06]  /*1a9b0*/  F2FP.F16.F32.PACK_AB R137, R120, R121 ;  /* 0x000000797889723e */ /* 0x002fec00000000ff */
[----:B------:R1:W3:Y:S01]  /*1a9c0*/  MUFU.EX2 R140, R106 ;  /* 0x0000006a008c7308 */ /* 0x0002e20000000800 */
[----:B------:R-:W-:Y:S01]  /*1a9d0*/  FFMA.FTZ R105, R202, UR4, -R100 ;  /* 0x00000004ca697c23 */ /* 0x000fe20008010864 */
[----:B------:R-:W-:Y:S01]  /*1a9e0*/  FADD.FTZ R102, R138, R2 ;  /* 0x000000028a667221 */ /* 0x000fe20000010000 */
[----:B------:R-:W-:Y:S03]  /*1a9f0*/  F2FP.F16.F32.PACK_AB R138, R118, R128 ;  /* 0x00000080768a723e */ /* 0x000fe600000000ff */
[----:B------:R-:W-:Y:S01]  /*1aa00*/  FADD.FTZ R72, R163, R102 ;  /* 0x00000066a3487221 */ /* 0x000fe20000010000 */
[----:B-1----:R-:W-:Y:S01]  /*1aa10*/  FFMA.FTZ R106, R126, UR4, -R100 ;  /* 0x000000047e6a7c23 */ /* 0x002fe20008010864 */
[----:B---3--:R-:W-:Y:S01]  /*1aa20*/  F2FP.F16.F32.PACK_AB R73, R140, R134 ;  /* 0x000000868c49723e */ /* 0x008fe200000000ff */
[-C--:B--2---:R-:W-:Y:S06]  /*1aa30*/  HMMA.16816.F32 R36, R76, R96.reuse, R36 ;  /* 0x000000604c24723c */ /* 0x084fec0000001824 */
[C---:B------:R-:W-:Y:S06]  /*1aa40*/  HMMA.16816.F32 R40, R80.reuse, R96, R40 ;  /* 0x000000605028723c */ /* 0x040fec0000001828 */
[-C--:B------:R-:W-:Y:S06]  /*1aa50*/  HMMA.16816.F32 R44, R80, R98.reuse, R44 ;  /* 0x00000062502c723c */ /* 0x080fec000000182c */
[C---:B------:R-:W-:Y:S01]  /*1aa60*/  HMMA.16816.F32 R48, R76.reuse, R98, R48 ;  /* 0x000000624c30723c */ /* 0x040fe20000001830 */
[----:B------:R-:W1:Y:S05]  /*1aa70*/  LDSM.16.MT88.4 R96, [R217+0xa800] ;  /* 0x00a80000d960783b */ /* 0x000e6a0000004200 */
[-C--:B------:R-:W-:Y:S06]  /*1aa80*/  HMMA.16816.F32 R52, R76, R88.reuse, R52 ;  /* 0x000000584c34723c */ /* 0x080fec0000001834 */
[C---:B------:R-:W-:Y:S06]  /*1aa90*/  HMMA.16816.F32 R56, R80.reuse, R88, R56 ;  /* 0x000000585038723c */ /* 0x040fec0000001838 */
[-C--:B------:R-:W-:Y:S06]  /*1aaa0*/  HMMA.16816.F32 R60, R80, R90.reuse, R60 ;  /* 0x0000005a503c723c */ /* 0x080fec000000183c */
[----:B------:R-:W-:Y:S01]  /*1aab0*/  HMMA.16816.F32 R64, R76, R90, R64 ;  /* 0x0000005a4c40723c */ /* 0x000fe20000001840 */
[----:B------:R-:W2:Y:S04]  /*1aac0*/  LDSM.16.MT88.4 R88, [R218+0xa800] ;  /* 0x00a80000da58783b */ /* 0x000ea80000004200 */
[----:B------:R-:W-:Y:S02]  /*1aad0*/  F2FP.F16.F32.PACK_AB R80, R187, R209 ;  /* 0x000000d1bb50723e */ /* 0x000fe400000000ff */
[----:B------:R-:W-:Y:S04]  /*1aae0*/  F2FP.F16.F32.PACK_AB R81, R186, R149 ;  /* 0x00000095ba51723e */ /* 0x000fe800000000ff */
[----:B------:R-:W-:Y:S02]  /*1aaf0*/  F2FP.F16.F32.PACK_AB R82, R191, R195 ;  /* 0x000000c3bf52723e */ /* 0x000fe400000000ff */
[----:B------:R-:W-:Y:S02]  /*1ab00*/  F2FP.F16.F32.PACK_AB R83, R194, R190 ;  /* 0x000000bec253723e */ /* 0x000fe400000000ff */
[----:B------:R-:W-:Y:S02]  /*1ab10*/  F2FP.F16.F32.PACK_AB R76, R185, R148 ;  /* 0x00000094b94c723e */ /* 0x000fe400000000ff */
[----:B------:R-:W-:Y:S02]  /*1ab20*/  F2FP.F16.F32.PACK_AB R78, R193, R189 ;  /* 0x000000bdc14e723e */ /* 0x000fe400000000ff */
[----:B------:R-:W-:Y:S01]  /*1ab30*/  F2FP.F16.F32.PACK_AB R77, R143, R184 ;  /* 0x000000b88f4d723e */ /* 0x000fe200000000ff */
[-C--:B------:R-:W-:Y:S05]  /*1ab40*/  HMMA.16816.F32 R4, R80, R84.reuse, R4 ;  /* 0x000000545004723c */ /* 0x080fea0000001804 */
[----:B------:R-:W-:Y:S07]  /*1ab50*/  F2FP.F16.F32.PACK_AB R79, R192, R188 ;  /* 0x000000bcc04f723e */ /* 0x000fee00000000ff */
        /* <DEDUP_REMOVED lines=18> */
[----:B------:R-:W-:Y:S01]  /*1ac80*/  HMMA.16816.F32 R64, R80, R90, R64 ;  /* 0x0000005a5040723c */ /* 0x000fe20000001840 */
[----:B------:R-:W-:Y:S04]  /*1ac90*/  MUFU.EX2 R83, R108 ;  /* 0x0000006c00537308 */ /* 0x000fe80000000800 */
[----:B------:R-:W-:Y:S01]  /*1aca0*/  F2FP.F16.F32.PACK_AB R72, R142, R141 ;  /* 0x0000008d8e48723e */ /* 0x000fe200000000ff */
[----:B------:R-:W-:Y:S01]  /*1acb0*/  FADD.FTZ R89, R159, R3 ;  /* 0x000000039f597221 */ /* 0x000fe20000010000 */
[----:B------:R-:W-:Y:S04]  /*1acc0*/  F2FP.F16.F32.PACK_AB R76, R127, R129 ;  /* 0x000000817f4c723e */ /* 0x000fe800000000ff */
[----:B------:R-:W-:Y:S01]  /*1acd0*/  MUFU.EX2 R90, R115 ;  /* 0x00000073005a7308 */ /* 0x000fe20000000800 */
[----:B------:R-:W-:Y:S01]  /*1ace0*/  F2FP.F16.F32.PACK_AB R78, R111, R112 ;  /* 0x000000706f4e723e */ /* 0x000fe200000000ff */
[----:B------:R-:W-:Y:S04]  /*1acf0*/  FADD.FTZ R80, R196, R89 ;  /* 0x00000059c4507221 */ /* 0x000fe80000010000 */
[----:B------:R-:W-:Y:S04]  /*1ad00*/  FADD.FTZ R81, R198, R80 ;  /* 0x00000050c6517221 */ /* 0x000fe80000010000 */
[----:B------:R-:W2:Y:S02]  /*1ad10*/  MUFU.EX2 R91, R114 ;  /* 0x00000072005b7308 */ /* 0x000ea40000000800 */
[----:B--2---:R-:W-:Y:S01]  /*1ad20*/  F2FP.F16.F32.PACK_AB R196, R91, R107 ;  /* 0x0000006b5bc4723e */ /* 0x004fe200000000ff */
[----:B----4-:R-:W-:Y:S01]  /*1ad30*/  FFMA.FTZ R75, R0, R109, R236 ;  /* 0x0000006d004b7223 */ /* 0x010fe200000100ec */
[----:B------:R-:W-:Y:S01]  /*1ad40*/  FADD.FTZ R0, R146, R104 ;  /* 0x0000006892007221 */ /* 0x000fe20000010000 */
[----:B------:R-:W-:Y:S03]  /*1ad50*/  FFMA.FTZ R104, R203, UR4, -R100 ;  /* 0x00000004cb687c23 */ /* 0x000fe60008010864 */
[----:B------:R-:W-:Y:S01]  /*1ad60*/  FADD.FTZ R101, R139, R0 ;  /* 0x000000008b657221 */ /* 0x000fe20000010000 */
[----:B------:R-:W-:Y:S01]  /*1ad70*/  FFMA.FTZ R0, R207, UR4, -R100 ;  /* 0x00000004cf007c23 */ /* 0x000fe20008010864 */
[----:B------:R-:W-:Y:S02]  /*1ad80*/  F2FP.F16.F32.PACK_AB R139, R117, R119 ;  /* 0x00000077758b723e */ /* 0x000fe400000000ff */
[----:B------:R-:W-:Y:S01]  /*1ad90*/  FADD.FTZ R2, R162, R101 ;  /* 0x00000065a2027221 */ /* 0x000fe20000010000 */
[----:B------:R2:W-:Y:S03]  /*1ada0*/  MUFU.EX2 R125, R0 ;  /* 0x00000000007d7308 */ /* 0x0005e60000000800 */
[----:B------:R-:W-:Y:S04]  /*1adb0*/  FADD.FTZ R2, R153, R2 ;  /* 0x0000000299027221 */ /* 0x000fe80000010000 */
[----:B------:R-:W-:Y:S01]  /*1adc0*/  FADD.FTZ R3, R158, R2 ;  /* 0x000000029e037221 */ /* 0x000fe20000010000 */
[----:B------:R-:W-:Y:S03]  /*1add0*/  FADD.FTZ R2, R169, R88 ;  /* 0x00000058a9027221 */ /* 0x000fe60000010000 */
[----:B------:R-:W-:Y:S01]  /*1ade0*/  FADD.FTZ R3, R175, R3 ;  /* 0x00000003af037221 */ /* 0x000fe20000010000 */
[----:B------:R-:W-:Y:S03]  /*1adf0*/  FADD.FTZ R2, R173, R2 ;  /* 0x00000002ad027221 */ /* 0x000fe60000010000 */
[----:B------:R-:W-:Y:S01]  /*1ae00*/  FADD.FTZ R82, R197, R3 ;  /* 0x00000003c5527221 */ /* 0x000fe20000010000 */
[----:B------:R-:W-:Y:S01]  /*1ae10*/  FADD.FTZ R80, R172, R2 ;  /* 0x00000002ac507221 */ /* 0x000fe20000010000 */
[----:B--2---:R-:W-:Y:S01]  /*1ae20*/  FFMA.FTZ R0, R208, UR4, -R100 ;  /* 0x00000004d0007c23 */ /* 0x004fe20008010864 */
[----:B------:R-:W-:Y:S02]  /*1ae30*/  FADD.FTZ R3, R170, R81 ;  /* 0x00000051aa037221 */ /* 0x000fe40000010000 */
[----:B------:R-:W-:Y:S01]  /*1ae40*/  FADD.FTZ R80, R164, R80 ;  /* 0x00000050a4507221 */ /* 0x000fe20000010000 */
[----:B------:R2:W4:Y:S01]  /*1ae50*/  MUFU.EX2 R124, R0 ;  /* 0x00000000007c7308 */ /* 0x0005220000000800 */
[----:B------:R-:W-:Y:S04]  /*1ae60*/  FADD.FTZ R3, R174, R3 ;  /* 0x00000003ae037221 */ /* 0x000fe80000010000 */
[----:B------:R-:W-:Y:S01]  /*1ae70*/  FADD.FTZ R3, R205, R3 ;  /* 0x00000003cd037221 */ /* 0x000fe20000010000 */
[--C-:B--2---:R-:W-:Y:S01]  /*1ae80*/  FFMA.FTZ R0, R200, UR4, -R100.reuse ;  /* 0x00000004c8007c23 */ /* 0x104fe20008010864 */
[----:B----4-:R-:W-:Y:S03]  /*1ae90*/  F2FP.F16.F32.PACK_AB R77, R124, R125 ;  /* 0x0000007d7c4d723e */ /* 0x010fe600000000ff */
[----:B------:R2:W-:Y:S02]  /*1aea0*/  MUFU.EX2 R109, R0 ;  /* 0x00000000006d7308 */ /* 0x0005e40000000800 */
[----:B--2---:R-:W-:Y:S02]  /*1aeb0*/  FFMA.FTZ R0, R201, UR4, -R100 ;  /* 0x00000004c9007c23 */ /* 0x004fe40008010864 */
[----:B------:R-:W2:Y:S06]  /*1aec0*/  LDSM.16.MT88.4 R100, [R218+0xb000] ;  /* 0x00b00000da64783b */ /* 0x000eac0000004200 */
[----:B------:R4:W3:Y:S02]  /*1aed0*/  MUFU.EX2 R110, R0 ;  /* 0x00000000006e7308 */ /* 0x0008e40000000800 */
[----:B----4-:R-:W-:Y:S01]  /*1aee0*/  FADD.FTZ R0, R206, R75 ;  /* 0x0000004bce007221 */ /* 0x010fe20000010000 */
[----:B------:R-:W-:Y:S02]  /*1aef0*/  F2FP.F16.F32.PACK_AB R75, R130, R131 ;  /* 0x00000083824b723e */ /* 0x000fe400000000ff */
[----:B---3--:R-:W-:Y:S01]  /*1af00*/  F2FP.F16.F32.PACK_AB R79, R110, R109 ;  /* 0x0000006d6e4f723e */ /* 0x008fe200000000ff */
[----:B------:R-:W-:Y:S04]  /*1af10*/  FADD.FTZ R0, R204, R0 ;  /* 0x00000000cc007221 */ /* 0x000fe80000010000 */
[-C--:B------:R-:W-:Y:S05]  /*1af20*/  HMMA.16816.F32 R4, R72, R84.reuse, R4 ;  /* 0x000000544804723c */ /* 0x080fea0000001804 */
[----:B------:R-:W-:Y:S01]  /*1af30*/  FADD.FTZ R0, R199, R0 ;  /* 0x00000000c7007221 */ /* 0x000fe20000010000 */
[C---:B------:R-:W-:Y:S01]  /*1af40*/  HMMA.16816.F32 R8, R76.reuse, R84, R8 ;  /* 0x000000544c08723c */ /* 0x040fe20000001808 */
[----:B------:R-:W-:Y:S04]  /*1af50*/  MUFU.EX2 R84, R106 ;  /* 0x0000006a00547308 */ /* 0x000fe80000000800 */
[----:B------:R-:W-:Y:S01]  /*1af60*/  FADD.FTZ R0, R154, R0 ;  /* 0x000000009a007221 */ /* 0x000fe20000010000 */
[-C--:B------:R-:W-:Y:S01]  /*1af70*/  HMMA.16816.F32 R12, R76, R86.reuse, R12 ;  /* 0x000000564c0c723c */ /* 0x080fe2000000180c */
[----:B------:R-:W-:Y:S04]  /*1af80*/  LDSM.16.MT88.4 R152, [R219+0xb800] ;  /* 0x00b80000db98783b */ /* 0x000fe80000004200 */
[----:B------:R-:W-:Y:S01]  /*1af90*/  MUFU.EX2 R85, R104 ;  /* 0x0000006800557308 */ /* 0x000fe20000000800 */
[----:B------:R-:W-:Y:S01]  /*1afa0*/  FADD.FTZ R0, R157, R0 ;  /* 0x000000009d007221 */ /* 0x000fe20000010000 */
[C---:B------:R-:W-:Y:S04]  /*1afb0*/  HMMA.16816.F32 R16, R72.reuse, R86, R16 ;  /* 0x000000564810723c */ /* 0x040fe80000001810 */
[----:B------:R-:W-:Y:S02]  /*1afc0*/  FADD.FTZ R0, R160, R0 ;  /* 0x00000000a0007221 */ /* 0x000fe40000010000 */
[-C--:B------:R-:W-:Y:S02]  /*1afd0*/  HMMA.16816.F32 R20, R72, R92.reuse, R20 ;  /* 0x0000005c4814723c */ /* 0x080fe40000001814 */
[----:B------:R-:W3:Y:S03]  /*1afe0*/  MUFU.EX2 R87, R116 ;  /* 0x0000007400577308 */ /* 0x000ee60000000800 */
[----:B------:R-:W-:Y:S01]  /*1aff0*/  FADD.FTZ R0, R161, R0 ;  /* 0x00000000a1007221 */ /* 0x000fe20000010000 */
[C---:B------:R-:W-:Y:S01]  /*1b000*/  HMMA.16816.F32 R24, R76.reuse, R92, R24 ;  /* 0x0000005c4c18723c */ /* 0x040fe20000001818 */
[----:B------:R-:W4:Y:S05]  /*1b010*/  LDSM.16.MT88.4 R160, [R216+0xb800] ;  /* 0x00b80000d8a0783b */ /* 0x000f2a0000004200 */
[----:B------:R-:W2:Y:S01]  /*1b020*/  MUFU.EX2 R86, R105 ;  /* 0x0000006900567308 */ /* 0x000ea20000000800 */
[----:B------:R-:W-:Y:S01]  /*1b030*/  FADD.FTZ R0, R147, R0 ;  /* 0x0000000093007221 */ /* 0x000fe20000010000 */
[-C--:B------:R-:W-:Y:S01]  /*1b040*/  HMMA.16816.F32 R28, R76, R94.reuse, R28 ;  /* 0x0000005e4c1c723c */ /* 0x080fe2000000181c */
[----:B------:R-:W4:Y:S02]  /*1b050*/  LDSM.16.MT88.4 R144, [R217+0xb800] ;  /* 0x00b80000d990783b */ /* 0x000f240000004200 */
[----:B------:R-:W-:Y:S03]  /*1b060*/  FADD.FTZ R0, R165, R0 ;  /* 0x00000000a5007221 */ /* 0x000fe60000010000 */
[C---:B------:R-:W-:Y:S05]  /*1b070*/  HMMA.16816.F32 R32, R72.reuse, R94, R32 ;  /* 0x0000005e4820723c */ /* 0x040fea0000001820 */
[----:B------:R-:W-:Y:S01]  /*1b080*/  FADD.FTZ R0, R166, R0 ;  /* 0x00000000a6007221 */ /* 0x000fe20000010000 */
[-C--:B-1----:R-:W-:Y:S05]  /*1b090*/  HMMA.16816.F32 R36, R72, R96.reuse, R36 ;  /* 0x000000604824723c */ /* 0x082fea0000001824 */
[----:B------:R-:W-:Y:S01]  /*1b0a0*/  FADD.FTZ R2, R167, R0 ;  /* 0x00000000a7027221 */ /* 0x000fe20000010000 */
[C---:B------:R-:W-:Y:S05]  /*1b0b0*/  HMMA.16816.F32 R40, R76.reuse, R96, R40 ;  /* 0x000000604c28723c */ /* 0x040fea0000001828 */
[----:B---3--:R-:W-:Y:S01]  /*1b0c0*/  F2FP.F16.F32.PACK_AB R198, R87, R90 ;  /* 0x0000005a57c6723e */ /* 0x008fe200000000ff */
[-C--:B------:R-:W-:Y:S05]  /*1b0d0*/  HMMA.16816.F32 R44, R76, R98.reuse, R44 ;  /* 0x000000624c2c723c */ /* 0x080fea000000182c */
[----:B--2---:R-:W-:Y:S01]  /*1b0e0*/  F2FP.F16.F32.PACK_AB R197, R86, R85 ;  /* 0x0000005556c5723e */ /* 0x004fe200000000ff */
        /* <DEDUP_REMOVED lines=20> */
[----:B------:R-:W-:Y:S01]  /*1b230*/  FADD.FTZ R0, R180, R2 ;  /* 0x00000002b4007221 */ /* 0x000fe20000010000 */
[----:B------:R-:W-:Y:S04]  /*1b240*/  FADD.FTZ R2, R252, R3 ;  /* 0x00000003fc027221 */ /* 0x000fe80000010000 */
[----:B------:R-:W-:Y:S01]  /*1b250*/  FADD.FTZ R3, R181, R0 ;  /* 0x00000000b5037221 */ /* 0x000fe20000010000 */
[----:B------:R-:W-:Y:S01]  /*1b260*/  FADD.FTZ R0, R240, R2 ;  /* 0x00000002f0007221 */ /* 0x000fe20000010000 */
[----:B------:R-:W-:Y:S01]  /*1b270*/  FADD.FTZ R2, R183, R4 ;  /* 0x00000004b7027221 */ /* 0x000fe20000010000 */
[----:B------:R-:W-:Y:S01]  /*1b280*/  FADD.FTZ R8, R176, R5 ;  /* 0x00000005b0087221 */ /* 0x000fe20000010000 */
[C---:B------:R-:W-:Y:S01]  /*1b290*/  HMMA.16816.F32 R180, R196.reuse, R152, R24 ;  /* 0x00000098c4b4723c */ /* 0x040fe20000001818 */
[----:B------:R-:W1:Y:S03]  /*1b2a0*/  LDSM.16.MT88.4 R4, [R218+0xb800] ;  /* 0x00b80000da04783b */ /* 0x000e660000004200 */
[----:B------:R-:W-:Y:S01]  /*1b2b0*/  FADD.FTZ R3, R150, R3 ;  /* 0x0000000396037221 */ /* 0x000fe20000010000 */
        /* <DEDUP_REMOVED lines=40> */
[-C--:B-1----:R-:W-:Y:S03]  /*1b540*/  HMMA.16816.F32 R140, R136, R4.reuse, R52 ;  /* 0x00000004888c723c */ /* 0x082fe60000001834 */
[----:B------:R-:W-:Y:S01]  /*1b550*/  FADD.FTZ R2, R125, R3 ;  /* 0x000000037d027221 */ /* 0x000fe20000010000 */
[----:B------:R-:W-:Y:S01]  /*1b560*/  FADD.FTZ R3, R127, R0 ;  /* 0x000000007f037221 */ /* 0x000fe20000010000 */
[----:B------:R-:W-:Y:S01]  /*1b570*/  IMAD.MOV.U32 R134, RZ, RZ, R68 ;  /* 0x000000ffff867224 */ /* 0x000fe200078e0044 */
[C---:B------:R-:W-:Y:S05]  /*1b580*/  HMMA.16816.F32 R192, R196.reuse, R4, R56 ;  /* 0x00000004c4c0723c */ /* 0x040fea0000001838 */
[----:B------:R-:W-:Y:S01]  /*1b590*/  FADD.FTZ R0, R124, R2 ;  /* 0x000000027c007221 */ /* 0x000fe20000010000 */
[----:B------:R-:W-:Y:S01]  /*1b5a0*/  FADD.FTZ R2, R131, R8 ;  /* 0x0000000883027221 */ /* 0x000fe20000010000 */
[----:B------:R-:W-:Y:S01]  /*1b5b0*/  FADD.FTZ R8, R112, R3 ;  /* 0x0000000370087221 */ /* 0x000fe20000010000 */
[----:B------:R-:W-:Y:S01]  /*1b5c0*/  MOV R133, R69 ;  /* 0x0000004500857202 */ /* 0x000fe20000000f00 */
[-C--:B------:R-:W-:Y:S03]  /*1b5d0*/  HMMA.16816.F32 R196, R196, R6.reuse, R60 ;  /* 0x00000006c4c4723c */ /* 0x080fe6000000183c */
        /* <DEDUP_REMOVED lines=21> */
[----:B------:R-:W-:Y:S01]  /*1b730*/  FADD.FTZ R3, R117, R3 ;  /* 0x0000000375037221 */ /* 0x000fe20000010000 */
[----:B------:R-:W-:Y:S01]  /*1b740*/  FADD.FTZ R2, R87, R2 ;  /* 0x0000000257027221 */ /* 0x000fe20000010000 */
[----:B------:R-:W-:Y:S03]  /*1b750*/  FADD.FTZ R0, R83, R0 ;  /* 0x0000000053007221 */ /* 0x000fe60000010000 */
[----:B------:R1:W-:Y:S04]  /*1b760*/  STL [R1+0xf4], R3 ;  /* 0x0000f40301007387 */ /* 0x0003e80000100800 */
[----:B------:R2:W-:Y:S04]  /*1b770*/  STL [R1+0xf8], R2 ;  /* 0x0000f80201007387 */ /* 0x0005e80000100800 */
[----:B------:R2:W-:Y:S01]  /*1b780*/  STL [R1+0xfc], R0 ;  /* 0x0000fc0001007387 */ /* 0x0005e20000100800 */
[----:B-1----:R-:W-:Y:S01]  /*1b790*/  MOV R3, R71 ;  /* 0x0000004700037202 */ /* 0x002fe20000000f00 */
[----:B------:R-:W-:Y:S06]  /*1b7a0*/  @P0 BRA `(.L_x_609) ;  /* 0xffffff7800c80947 */ /* 0x000fec000383ffff */
.L_x_608:
[----:B------:R-:W3:Y:S04]  /*1b7b0*/  LDL.LU R8, [R1+0xf0] ;  /* 0x0000f00001087983 */ /* 0x000ee80000300800 */
[----:B------:R-:W2:Y:S04]  /*1b7c0*/  LDL.LU R7, [R1+0xf4] ;  /* 0x0000f40001077983 */ /* 0x000ea80000300800 */
[----:B------:R-:W4:Y:S04]  /*1b7d0*/  LDL.LU R6, [R1+0xf8] ;  /* 0x0000f80001067983 */ /* 0x000f280000300800 */
[----:B------:R-:W4:Y:S01]  /*1b7e0*/  LDL.LU R5, [R1+0xfc] ;  /* 0x0000fc0001057983 */ /* 0x000f220000300800 */
[----:B------:R-:W1:Y:S01]  /*1b7f0*/  S2UR UR8, SR_CgaCtaId ;  /* 0x00000000000879c3 */ /* 0x000e620000008800 */
[----:B------:R-:W-:Y:S01]  /*1b800*/  UISETP.NE.AND UP0, UPT, UR13, -0x1, UPT ;  /* 0xffffffff0d00788c */ /* 0x000fe2000bf05270 */
[----:B------:R-:W-:Y:S01]  /*1b810*/  PLOP3.LUT P3, PT, PT, PT, PT, 0x8, 0x0 ;  /* 0x000000000000781c */ /* 0x000fe20003f6e170 */
[----:B------:R-:W1:Y:S01]  /*1b820*/  S2R R47, SR_TID.X ;  /* 0x00000000002f7919 */ /* 0x000e620000002100 */
[----:B------:R-:W-:-:S08]  /*1b830*/  IMAD.MOV.U32 R37, RZ, RZ, 0x20 ;  /* 0x00000020ff257424 */ /* 0x000fd000078e00ff */
[----:B------:R-:W-:Y:S02]  /*1b840*/  @UP0 ULDC.64 UR6, c[0x0][0x298] ;  /* 0x0000a60000060ab9 */ /* 0x000fe40000000a00 */
[----:B------:R-:W-:-:S03]  /*1b850*/  @UP0 UIMAD.WIDE.U32 UR10, UR13, UR6, URZ ;  /* 0x000000060d0a02a5 */ /* 0x000fc6000f8e003f */
[----:B------:R-:W-:Y:S01]  /*1b860*/  UMOV UR6, 0x400 ;  /* 0x0000040000067882 */ /* 0x000fe20000000000 */
[----:B------:R-:W-:Y:S02]  /*1b870*/  @UP0 UIMAD UR4, UR13, UR7, UR11 ;  /* 0x000000070d0402a4 */ /* 0x000fe4000f8e020b */
[----:B-1----:R-:W-:Y:S01]  /*1b880*/  ULEA UR8, UR8, UR6, 0x18 ;  /* 0x0000000608087291 */ /* 0x002fe2000f8ec03f */
[----:B------:R-:W-:-:S04]  /*1b890*/  SHF.R.S32.HI R12, RZ, 0x1f, R47 ;  /* 0x0000001fff0c7819 */ /* 0x000fc8000001142f */
[----:B------:R-:W-:-:S04]  /*1b8a0*/  LEA.HI R10, R12, R47, RZ, 0x2 ;  /* 0x0000002f0c0a7211 */ /* 0x000fc800078f10ff */
[----:B------:R-:W-:Y:S01]  /*1b8b0*/  SHF.R.S32.HI R11, RZ, 0x2, R10 ;  /* 0x00000002ff0b7819 */ /* 0x000fe2000001140a */
[----:B---3--:R-:W1:Y:S04]  /*1b8c0*/  SHFL.BFLY PT, R3, R8, 0x2, 0x1f ;  /* 0x0c401f0008037f89 */ /* 0x008e6800000e0000 */
[----:B--2---:R-:W2:Y:S04]  /*1b8d0*/  SHFL.BFLY PT, R2, R7, 0x2, 0x1f ;  /* 0x0c401f0007027f89 */ /* 0x004ea800000e0000 */
[----:B----4-:R-:W3:Y:S04]  /*1b8e0*/  SHFL.BFLY PT, R0, R6, 0x2, 0x1f ;  /* 0x0c401f0006007f89 */ /* 0x010ee800000e0000 */
[----:B------:R-:W4:Y:S01]  /*1b8f0*/  SHFL.BFLY PT, R4, R5, 0x2, 0x1f ;  /* 0x0c401f0005047f89 */ /* 0x000f2200000e0000 */
[----:B-1----:R-:W-:Y:S01]  /*1b900*/  FADD.FTZ R3, R3, R8 ;  /* 0x0000000803037221 */ /* 0x002fe20000010000 */
[----:B--2---:R-:W-:-:S04]  /*1b910*/  FADD.FTZ R2, R2, R7 ;  /* 0x0000000702027221 */ /* 0x004fc80000010000 */
[----:B------:R-:W1:Y:S01]  /*1b920*/  SHFL.BFLY PT, R7, R3, 0x1, 0x1f ;  /* 0x0c201f0003077f89 */ /* 0x000e6200000e0000 */
[----:B---3--:R-:W-:-:S03]  /*1b930*/  FADD.FTZ R0, R0, R6 ;  /* 0x0000000600007221 */ /* 0x008fc60000010000 */
[----:B------:R-:W2:Y:S01]  /*1b940*/  SHFL.BFLY PT, R6, R2, 0x1, 0x1f ;  /* 0x0c201f0002067f89 */ /* 0x000ea200000e0000 */
[----:B----4-:R-:W-:Y:S01]  /*1b950*/  FADD.FTZ R4, R4, R5 ;  /* 0x0000000504047221 */ /* 0x010fe20000010000 */
[----:B------:R-:W-:Y:S02]  /*1b960*/  SHF.R.S32.HI R5, RZ, 0x1f, R10 ;  /* 0x0000001fff057819 */ /* 0x000fe4000001140a */
[----:B------:R-:W3:Y:S02]  /*1b970*/  SHFL.BFLY PT, R8, R0, 0x1, 0x1f ;  /* 0x0c201f0000087f89 */ /* 0x000ee400000e0000 */
[----:B------:R-:W-:Y:S02]  /*1b980*/  LEA.HI R5, R5, R11, RZ, 0x3 ;  /* 0x0000000b05057211 */ /* 0x000fe400078f18ff */
[----:B------:R-:W4:Y:S01]  /*1b990*/  SHFL.BFLY PT, R9, R4, 0x1, 0x1f ;  /* 0x0c201f0004097f89 */ /* 0x000f2200000e0000 */
[----:B-1----:R-:W-:Y:S01]  /*1b9a0*/  FADD.FTZ R42, R3, R7 ;  /* 0x00000007032a7221 */ /* 0x002fe20000010000 */
[----:B------:R-:W-:Y:S01]  /*1b9b0*/  LOP3.LUT R3, R10, 0x3ffffffc, RZ, 0xc0, !PT ;  /* 0x3ffffffc0a037812 */ /* 0x000fe200078ec0ff */
[----:B--2---:R-:W-:Y:S01]  /*1b9c0*/  FADD.FTZ R43, R2, R6 ;  /* 0x00000006022b7221 */ /* 0x004fe20000010000 */
[----:B------:R-:W-:-:S02]  /*1b9d0*/  LOP3.LUT R2, R5, 0xfffffff8, RZ, 0xc0, !PT ;  /* 0xfffffff805027812 */ /* 0x000fc400078ec0ff */
[-C--:B------:R-:W-:Y:S01]  /*1b9e0*/  LEA.HI R5, R12, R47.reuse, RZ, 0x5 ;  /* 0x0000002f0c057211 */ /* 0x080fe200078f28ff */
[----:B---3--:R-:W-:Y:S01]  /*1b9f0*/  FADD.FTZ R45, R0, R8 ;  /* 0x00000008002d7221 */ /* 0x008fe20000010000 */
[----:B------:R-:W-:Y:S01]  /*1ba00*/  FSETP.NE.FTZ.AND P0, PT, R42, RZ, PT ;  /* 0x000000ff2a00720b */ /* 0x000fe20003f15000 */
[----:B------:R-:W-:Y:S01]  /*1ba10*/  IMAD.IADD R2, R11, 0x1, -R2 ;  /* 0x000000010b027824 */ /* 0x000fe200078e0a02 */
[----:B------:R-:W-:Y:S01]  /*1ba20*/  SHF.R.S32.HI R39, RZ, 0x5, R5 ;  /* 0x00000005ff277819 */ /* 0x000fe20000011405 */
[----:B------:R-:W-:Y:S01]  /*1ba30*/  IMAD.MOV.U32 R0, RZ, RZ, 0x3f800000 ;  /* 0x3f800000ff007424 */ /* 0x000fe200078e00ff */
[----:B------:R-:W-:Y:S01]  /*1ba40*/  IADD3 R3, -R3, R47, RZ ;  /* 0x0000002f03037210 */ /* 0x000fe20007ffe1ff */
[----:B------:R-:W-:Y:S01]  /*1ba50*/  IMAD.SHL.U32 R19, R2, 0x40, RZ ;  /* 0x0000004002137824 */ /* 0x000fe200078e00ff */
[----:B------:R-:W-:Y:S01]  /*1ba60*/  FSETP.NE.FTZ.AND P6, PT, R43, RZ, PT ;  /* 0x000000ff2b00720b */ /* 0x000fe20003fd5000 */
[----:B----4-:R-:W-:Y:S01]  /*1ba70*/  FADD.FTZ R44, R4, R9 ;  /* 0x00000009042c7221 */ /* 0x010fe20000010000 */
[----:B------:R-:W-:Y:S01]  /*1ba80*/  LOP3.LUT R5, R5, 0xffffffe0, RZ, 0xc0, !PT ;  /* 0xffffffe005057812 */ /* 0x000fe200078ec0ff */
[----:B------:R-:W-:Y:S01]  /*1ba90*/  IMAD R3, R39, 0x200, R3 ;  /* 0x0000020027037824 */ /* 0x000fe200078e0203 */
[----:B------:R-:W-:-:S02]  /*1baa0*/  LOP3.LUT R19, R19, 0x1c0, RZ, 0xc0, !PT ;  /* 0x000001c013137812 */ /* 0x000fc400078ec0ff */
[----:B------:R-:W-:Y:S01]  /*1bab0*/  R2P PR, R2, 0x6 ;  /* 0x0000000602007804 */ /* 0x000fe20000000000 */
[----:B------:R-:W1:Y:S01]  /*1bac0*/  @P0 MUFU.RCP R0, R42 ;  /* 0x0000002a00000308 */ /* 0x000e620000001000 */
[----:B------:R-:W-:Y:S01]  /*1bad0*/  LEA.HI R19, R19, R19, RZ, 0x1d ;  /* 0x0000001313137211 */ /* 0x000fe200078fe8ff */
[----:B------:R-:W-:Y:S01]  /*1bae0*/  IMAD.IADD R47, R47, 0x1, -R5 ;  /* 0x000000012f2f7824 */ /* 0x000fe200078e0a05 */
[----:B------:R-:W-:Y:S02]  /*1baf0*/  PLOP3.LUT P4, PT, PT, PT, UP0, 0x80, 0x0 ;  /* 0x000000000000781c */ /* 0x000fe40003f8f008 */
[----:B------:R-:W-:Y:S01]  /*1bb00*/  LEA R19, R3, R19, 0x1 ;  /* 0x0000001303137211 */ /* 0x000fe200078e08ff */
[----:B------:R-:W-:Y:S01]  /*1bb10*/  IMAD.MOV.U32 R3, RZ, RZ, 0x3f800000 ;  /* 0x3f800000ff037424 */ /* 0x000fe200078e00ff */
[----:B------:R-:W-:Y:S02]  /*1bb20*/  P2R R46, PR, RZ, 0x1 ;  /* 0x00000001ff2e7803 */ /* 0x000fe40000000000 */
[----:B------:R-:W-:-:S02]  /*1bb30*/  LEA R19, R19, UR8, 0x1 ;  /* 0x0000000813137c11 */ /* 0x000fc4000f8e08ff */
[----:B------:R-:W-:Y:S01]  /*1bb40*/  FSETP.NE.FTZ.AND P0, PT, R45, RZ, PT ;  /* 0x000000ff2d00720b */ /* 0x000fe20003f15000 */
[----:B------:R2:W3:Y:S01]  /*1bb50*/  @P6 MUFU.RCP R3, R43 ;  /* 0x0000002b00036308 */ /* 0x0004e20000001000 */
[C---:B------:R-:W-:Y:S01]  /*1bb60*/  IADD3 R20, R19.reuse, 0x40, RZ ;  /* 0x0000004013147810 */ /* 0x040fe20007ffe0ff */
[----:B------:R-:W-:Y:S01]  /*1bb70*/  @P2 VIADD R20, R19, 0xffffffc0 ;  /* 0xffffffc013142836 */ /* 0x000fe20000000000 */
[----:B------:R-:W-:Y:S01]  /*1bb80*/  SEL R37, R37, 0xffffffe0, !P1 ;  /* 0xffffffe025257807 */ /* 0x000fe20004800000 */
[C---:B-1----:R-:W-:Y:S01]  /*1bb90*/  FMUL.FTZ R164, R0.reuse, R164 ;  /* 0x000000a400a47220 */ /* 0x042fe20000410000 */
[C---:B------:R-:W-:Y:S01]  /*1bba0*/  FMUL.FTZ R6, R0.reuse, R165 ;  /* 0x000000a500067220 */ /* 0x040fe20000410000 */
[C---:B------:R-:W-:Y:S01]  /*1bbb0*/  FMUL.FTZ R160, R0.reuse, R160 ;  /* 0x000000a000a07220 */ /* 0x040fe20000410000 */
[C---:B------:R-:W-:Y:S01]  /*1bbc0*/  FMUL.FTZ R161, R0.reuse, R161 ;  /* 0x000000a100a17220 */ /* 0x040fe20000410000 */
[----:B------:R-:W-:Y:S01]  /*1bbd0*/  FMUL.FTZ R156, R0, R156 ;  /* 0x0000009c009c7220 */ /* 0x000fe20000410000 */
[----:B------:R-:W-:Y:S06]  /*1bbe0*/  @P4 BRA `(.L_x_612) ;  /* 0x00000000001c4947 */ /* 0x000fec0003800000 */
[----:B------:R-:W1:Y:S01]  /*1bbf0*/  S2UR UR8, SR_CTAID.Y ;  /* 0x00000000000879c3 */ /* 0x000e620000002600 */
[----:B------:R-:W-:Y:S01]  /*1bc00*/  ULDC.64 UR6, c[0x0][0x290] ;  /* 0x0000a40000067ab9 */ /* 0x000fe20000000a00 */
[----:B-1----:R-:W-:Y:S02]  /*1bc10*/  USHF.R.S32.HI UR4, URZ, 0x1f, UR8 ;  /* 0x0000001f3f047899 */ /* 0x002fe40008011408 */
[----:B------:R-:W-:Y:S02]  /*1bc20*/  UIMAD.WIDE.U32 UR10, UR8, UR6, URZ ;  /* 0x00000006080a72a5 */ /* 0x000fe4000f8e003f */
[----:B------:R-:W-:-:S04]  /*1bc30*/  UIMAD UR4, UR4, UR6, URZ ;  /* 0x00000006040472a4 */ /* 0x000fc8000f8e023f */
[----:B------:R-:W-:-:S04]  /*1bc40*/  UIMAD UR4, UR8, UR7, UR4 ;  /* 0x00000007080472a4 */ /* 0x000fc8000f8e0204 */
[----:B------:R-:W-:-:S12]  /*1bc50*/  UIADD3 UR4, UR11, UR4, URZ ;  /* 0x000000040b047290 */ /* 0x000fd8000fffe03f */
.L_x_612:
        /* <DEDUP_REMOVED lines=19> */
[----:B-1----:R-:W-:-:S04]  /*1bd90*/  @!UP0 UIMAD UR13, UR7, UR6, URZ ;  /* 0x00000006070d82a4 */ /* 0x002fc8000f8e023f */
[----:B------:R-:W-:Y:S02]  /*1bda0*/  USHF.R.S32.HI UR6, URZ, 0x1f, UR13 ;  /* 0x0000001f3f067899 */ /* 0x000fe4000801140d */
[----:B------:R-:W-:-:S04]  /*1bdb0*/  IMAD.U32 R40, RZ, RZ, UR13 ;  /* 0x0000000dff287e24 */ /* 0x000fc8000f8e00ff */
[----:B------:R-:W-:-:S07]  /*1bdc0*/  MOV R41, UR6 ;  /* 0x0000000600297c02 */ /* 0x000fce0008000f00 */
.L_x_613:
[----:B------:R-:W-:Y:S01]  /*1bdd0*/  FSETP.NE.FTZ.AND P5, PT, R44, RZ, PT ;  /* 0x000000ff2c00720b */ /* 0x000fe20003fb5000 */
[----:B------:R-:W-:Y:S01]  /*1bde0*/  FMUL.FTZ R30, R0, R137 ;  /* 0x00000089001e7220 */ /* 0x000fe20000410000 */
[----:B------:R-:W-:Y:S01]  /*1bdf0*/  LOP3.LUT R2, R2, 0x1, RZ, 0xc0, !PT ;  /* 0x0000000102027812 */ /* 0x000fe200078ec0ff */
[C---:B---3--:R-:W-:Y:S01]  /*1be00*/  FMUL.FTZ R166, R3.reuse, R166 ;  /* 0x000000a603a67220 */ /* 0x048fe20000410000 */
[----:B------:R-:W-:Y:S01]  /*1be10*/  MOV R0, 0x3f800000 ;  /* 0x3f80000000007802 */ /* 0x000fe20000000f00 */
[C---:B------:R-:W-:Y:S01]  /*1be20*/  FMUL.FTZ R5, R3.reuse, R167 ;  /* 0x000000a703057220 */ /* 0x040fe20000410000 */
[----:B------:R-:W-:Y:S01]  /*1be30*/  ISETP.NE.U32.AND P1, PT, R2, 0x1, PT ;  /* 0x000000010200780c */ /* 0x000fe20003f25070 */
[----:B------:R-:W-:Y:S01]  /*1be40*/  IMAD.MOV.U32 R2, RZ, RZ, 0x3f800000 ;  /* 0x3f800000ff027424 */ /* 0x000fe200078e00ff */
[----:B------:R-:W-:Y:S01]  /*1be50*/  ISETP.NE.AND P2, PT, RZ, UR8, PT ;  /* 0x00000008ff007c0c */ /* 0x000fe2000bf45270 */
[C---:B------:R-:W-:Y:S01]  /*1be60*/  FMUL.FTZ R162, R3.reuse, R162 ;  /* 0x000000a203a27220 */ /* 0x040fe20000410000 */
[----:B------:R-:W-:Y:S01]  /*1be70*/  MOV R38, 0x10 ;  /* 0x0000001000267802 */ /* 0x000fe20000000f00 */
[C---:B------:R-:W-:Y:S01]  /*1be80*/  FMUL.FTZ R163, R3.reuse, R163 ;  /* 0x000000a303a37220 */ /* 0x040fe20000410000 */
[C---:B------:R-:W-:Y:S01]  /*1be90*/  FMUL.FTZ R158, R3.reuse, R158 ;  /* 0x0000009e039e7220 */ /* 0x040fe20000410000 */
[----:B------:R-:W1:Y:S01]  /*1bea0*/  @P0 MUFU.RCP R2, R45 ;  /* 0x0000002d00020308 */ /* 0x000e620000001000 */
[----:B------:R-:W-:Y:S01]  /*1beb0*/  SEL R38, R38, 0xfffffff0, P1 ;  /* 0xfffffff026267807 */ /* 0x000fe20000800000 */
[C---:B------:R-:W-:Y:S01]  /*1bec0*/  FMUL.FTZ R12, R3.reuse, R159 ;  /* 0x0000009f030c7220 */ /* 0x040fe20000410000 */
[C---:B------:R-:W-:Y:S01]  /*1bed0*/  FMUL.FTZ R154, R3.reuse, R154 ;  /* 0x0000009a039a7220 */ /* 0x040fe20000410000 */
[C---:B------:R-:W-:Y:S01]  /*1bee0*/  FMUL.FTZ R8, R3.reuse, R155 ;  /* 0x0000009b03087220 */ /* 0x040fe20000410000 */
[C---:B------:R-:W-:Y:S01]  /*1bef0*/  FMUL.FTZ R150, R3.reuse, R150 ;  /* 0x0000009603967220 */ /* 0x040fe20000410000 */
[C---:B------:R-:W-:Y:S01]  /*1bf00*/  FMUL.FTZ R25, R3.reuse, R151 ;  /* 0x0000009703197220 */ /* 0x040fe20000410000 */
[C---:B------:R-:W-:Y:S01]  /*1bf10*/  FMUL.FTZ R146, R3.reuse, R146 ;  /* 0x0000009203927220 */ /* 0x040fe20000410000 */
[----:B------:R-:W3:Y:S01]  /*1bf20*/  @P5 MUFU.RCP R0, R44 ;  /* 0x0000002c00005308 */ /* 0x000ee20000001000 */
[----:B------:R-:W4:Y:S01]  /*1bf30*/  @!P2 LDC R18, c[0x0][0x2c4] ;  /* 0x0000b100ff12ab82 */ /* 0x000f220000000800 */
[C---:B------:R-:W-:Y:S01]  /*1bf40*/  FMUL.FTZ R21, R3.reuse, R147 ;  /* 0x0000009303157220 */ /* 0x040fe20000410000 */
[C---:B------:R-:W-:Y:S01]  /*1bf50*/  FMUL.FTZ R142, R3.reuse, R142 ;  /* 0x0000008e038e7220 */ /* 0x040fe20000410000 */
[C---:B------:R-:W-:Y:S01]  /*1bf60*/  FMUL.FTZ R33, R3.reuse, R143 ;  /* 0x0000008f03217220 */ /* 0x040fe20000410000 */
[C---:B------:R-:W-:Y:S01]  /*1bf70*/  FMUL.FTZ R138, R3.reuse, R138 ;  /* 0x0000008a038a7220 */ /* 0x040fe20000410000 */
[----:B------:R-:W-:Y:S01]  /*1bf80*/  FMUL.FTZ R29, R3, R139 ;  /* 0x0000008b031d7220 */ /* 0x000fe20000410000 */
[----:B------:R-:W-:Y:S01]  /*1bf90*/  F2FP.F16.F32.PACK_AB R6, R6, R164 ;  /* 0x000000a40606723e */ /* 0x000fe200000000ff */
[----:B------:R-:W2:Y:S01]  /*1bfa0*/  S2R R48, SR_TID.X ;  /* 0x0000000000307919 */ /* 0x000ea20000002100 */
[C---:B-1----:R-:W-:Y:S01]  /*1bfb0*/  FMUL.FTZ R172, R2.reuse, R172 ;  /* 0x000000ac02ac7220 */ /* 0x042fe20000410000 */
[C---:B------:R-:W-:Y:S01]  /*1bfc0*/  FMUL.FTZ R4, R2.reuse, R173 ;  /* 0x000000ad02047220 */ /* 0x040fe20000410000 */
[----:B------:R-:W-:Y:S01]  /*1bfd0*/  F2FP.F16.F32.PACK_AB R5, R5, R166 ;  /* 0x000000a60505723e */ /* 0x000fe200000000ff */
        /* <DEDUP_REMOVED lines=31> */
[----:B------:R-:W-:Y:S01]  /*1c1d0*/  IMAD.IADD R0, R19, 0x1, R38 ;  /* 0x0000000113007824 */ /* 0x000fe200078e0226 */
[----:B------:R-:W-:Y:S01]  /*1c1e0*/  F2FP.F16.F32.PACK_AB R2, R163, R162 ;  /* 0x000000a2a302723e */ /* 0x000fe200000000ff */
[----:B------:R1:W-:Y:S01]  /*1c1f0*/  STS [R19], R6 ;  /* 0x0000000613007388 */ /* 0x0003e20000000800 */
[----:B------:R-:W-:Y:S01]  /*1c200*/  PLOP3.LUT P1, PT, PT, PT, PT, 0x8, 0x0 ;  /* 0x000000000000781c */ /* 0x000fe20003f2e170 */
[----:B------:R-:W3:Y:S01]  /*1c210*/  S2UR UR6, SR_CTAID.X ;  /* 0x00000000000679c3 */ /* 0x000ee20000002500 */
[----:B------:R-:W-:Y:S01]  /*1c220*/  F2FP.F16.F32.PACK_AB R4, R4, R172 ;  /* 0x000000ac0404723e */ /* 0x000fe200000000ff */
[----:B------:R-:W-:Y:S01]  /*1c230*/  STS [R19+0x400], R5 ;  /* 0x0004000513007388 */ /* 0x000fe20000000800 */
[----:B------:R-:W-:Y:S01]  /*1c240*/  F2FP.F16.F32.PACK_AB R7, R175, R7 ;  /* 0x00000007af07723e */ /* 0x000fe200000000ff */
[----:B------:R-:W-:Y:S01]  /*1c250*/  BSSY B0, `(.L_x_614) ;  /* 0x00000af000007945 */ /* 0x000fe20003800000 */
[----:B------:R-:W-:Y:S01]  /*1c260*/  @!P2 PLOP3.LUT P1, PT, P4, PT, PT, 0x80, 0x0 ;  /* 0x000000000000a81c */ /* 0x000fe2000272f070 */
[----:B------:R2:W-:Y:S01]  /*1c270*/  STS [R0], R3 ;  /* 0x0000000300007388 */ /* 0x0005e20000000800 */
[----:B------:R-:W-:-:S02]  /*1c280*/  F2FP.F16.F32.PACK_AB R15, R15, R168 ;  /* 0x000000a80f0f723e */ /* 0x000fc400000000ff */
[----:B------:R-:W-:Y:S01]  /*1c290*/  F2FP.F16.F32.PACK_AB R14, R171, R14 ;  /* 0x0000000eab0e723e */ /* 0x000fe200000000ff */
[----:B------:R3:W-:Y:S01]  /*1c2a0*/  STS [R0+0x400], R2 ;  /* 0x0004000200007388 */ /* 0x0007e20000000800 */
[----:B------:R-:W-:Y:S02]  /*1c2b0*/  F2FP.F16.F32.PACK_AB R13, R13, R156 ;  /* 0x0000009c0d0d723e */ /* 0x000fe400000000ff */
[----:B------:R-:W-:Y:S01]  /*1c2c0*/  F2FP.F16.F32.PACK_AB R12, R12, R158 ;  /* 0x0000009e0c0c723e */ /* 0x000fe200000000ff */
[----:B------:R-:W-:Y:S01]  /*1c2d0*/  STS [R19+0x2000], R4 ;  /* 0x0020000413007388 */ /* 0x000fe20000000800 */
[----:B------:R-:W-:Y:S02]  /*1c2e0*/  F2FP.F16.F32.PACK_AB R9, R9, R152 ;  /* 0x000000980909723e */ /* 0x000fe400000000ff */
[----:B------:R-:W-:Y:S01]  /*1c2f0*/  F2FP.F16.F32.PACK_AB R8, R8, R154 ;  /* 0x0000009a0808723e */ /* 0x000fe200000000ff */
[----:B------:R3:W-:Y:S01]  /*1c300*/  STS [R19+0x2400], R7 ;  /* 0x0024000713007388 */ /* 0x0007e20000000800 */
[----:B------:R-:W-:Y:S01]  /*1c310*/  F2FP.F16.F32.PACK_AB R10, R183, R10 ;  /* 0x0000000ab70a723e */ /* 0x000fe200000000ff */
[----:B----4-:R-:W4:Y:S01]  /*1c320*/  @P1 LDC R18, c[0x0][0x2e4] ;  /* 0x0000b900ff121b82 */ /* 0x010f220000000800 */
[----:B------:R-:W-:Y:S01]  /*1c330*/  F2FP.F16.F32.PACK_AB R11, R11, R180 ;  /* 0x000000b40b0b723e */ /* 0x000fe200000000ff */
[----:B------:R-:W-:Y:S01]  /*1c340*/  STS [R0+0x2000], R15 ;  /* 0x0020000f00007388 */ /* 0x000fe20000000800 */
[----:B------:R-:W-:-:S02]  /*1c350*/  F2FP.F16.F32.PACK_AB R17, R17, R176 ;  /* 0x000000b01111723e */ /* 0x000fc400000000ff */
[----:B------:R-:W-:Y:S01]  /*1c360*/  F2FP.F16.F32.PACK_AB R16, R179, R16 ;  /* 0x00000010b310723e */ /* 0x000fe200000000ff */
[----:B------:R3:W-:Y:S01]  /*1c370*/  STS [R0+0x2400], R14 ;  /* 0x0024000e00007388 */ /* 0x0007e20000000800 */
[----:B------:R-:W-:Y:S01]  /*1c380*/  F2FP.F16.F32.PACK_AB R26, R26, R148 ;  /* 0x000000941a1a723e */ /* 0x000fe200000000ff */
[----:B-1----:R-:W1:Y:S01]  /*1c390*/  @P2 LDC R6, c[0x0][0x2c0] ;  /* 0x0000b000ff062b82 */ /* 0x002e620000000800 */
[----:B------:R-:W-:Y:S02]  /*1c3a0*/  F2FP.F16.F32.PACK_AB R25, R25, R150 ;  /* 0x000000961919723e */ /* 0x000fe400000000ff */
[----:B--2---:R-:W-:Y:S02]  /*1c3b0*/  IADD3 R3, R19, R37, RZ ;  /* 0x0000002513037210 */ /* 0x004fe40007ffe0ff */
[----:B------:R-:W-:Y:S01]  /*1c3c0*/  F2FP.F16.F32.PACK_AB R22, R22, R144 ;  /* 0x000000901616723e */ /* 0x000fe200000000ff */
[----:B---3--:R-:W-:Y:S02]  /*1c3d0*/  IMAD.IADD R2, R0, 0x1, R37 ;  /* 0x0000000100027824 */ /* 0x008fe400078e0225 */
[----:B------:R-:W-:Y:S01]  /*1c3e0*/  STS [R3], R13 ;  /* 0x0000000d03007388 */ /* 0x000fe20000000800 */
[----:B------:R-:W-:-:S02]  /*1c3f0*/  F2FP.F16.F32.PACK_AB R21, R21, R146 ;  /* 0x000000921515723e */ /* 0x000fc400000000ff */
[----:B------:R-:W-:Y:S01]  /*1c400*/  F2FP.F16.F32.PACK_AB R24, R24, R184 ;  /* 0x000000b81818723e */ /* 0x000fe200000000ff */
[----:B------:R2:W-:Y:S01]  /*1c410*/  STS [R3+0x400], R12 ;  /* 0x0004000c03007388 */ /* 0x0005e20000000800 */
[----:B------:R-:W-:Y:S01]  /*1c420*/  F2FP.F16.F32.PACK_AB R23, R187, R23 ;  /* 0x00000017bb17723e */ /* 0x000fe200000000ff */
[----:B------:R-:W4:Y:S02]  /*1c430*/  @!P2 LDC R7, c[0x0][0x270] ;  /* 0x00009c00ff07ab82 */ /* 0x000f240000000800 */
[----:B------:R-:W-:Y:S01]  /*1c440*/  STS [R2], R9 ;  /* 0x0000000902007388 */ /* 0x000fe20000000800 */
[----:B------:R-:W-:Y:S01]  /*1c450*/  F2FP.F16.F32.PACK_AB R27, R27, R188 ;  /* 0x000000bc1b1b723e */ /* 0x000fe200000000ff */
[----:B------:R-:W-:Y:S01]  /*1c460*/  IMAD.MOV.U32 R19, RZ, RZ, 0x7f800000 ;  /* 0x7f800000ff137424 */ /* 0x000fe200078e00ff */
[----:B------:R-:W-:Y:S01]  /*1c470*/  F2FP.F16.F32.PACK_AB R28, R191, R28 ;  /* 0x0000001cbf1c723e */ /* 0x000fe200000000ff */
[----:B------:R3:W-:Y:S01]  /*1c480*/  STS [R2+0x400], R8 ;  /* 0x0004000802007388 */ /* 0x0007e20000000800 */
[----:B------:R-:W-:-:S02]  /*1c490*/  F2FP.F16.F32.PACK_AB R34, R34, R140 ;  /* 0x0000008c2222723e */ /* 0x000fc400000000ff */
[--C-:B------:R-:W-:Y:S01]  /*1c4a0*/  IADD3 R0, R37, 0x400, R20.reuse ;  /* 0x0000040025007810 */ /* 0x100fe20007ffe014 */
[----:B------:R1:W-:Y:S01]  /*1c4b0*/  STS [R3+0x2400], R10 ;  /* 0x0024000a03007388 */ /* 0x0003e20000000800 */
[----:B------:R-:W-:Y:S01]  /*1c4c0*/  F2FP.F16.F32.PACK_AB R33, R33, R142 ;  /* 0x0000008e2121723e */ /* 0x000fe200000000ff */
[----:B------:R-:W-:Y:S01]  /*1c4d0*/  @!P2 IMAD.MOV.U32 R6, RZ, RZ, 0x1 ;  /* 0x00000001ff06a424 */ /* 0x000fe200078e00ff */
[C---:B------:R-:W-:Y:S01]  /*1c4e0*/  IADD3 R5, R38.reuse, R0, RZ ;  /* 0x0000000026057210 */ /* 0x040fe20007ffe0ff */
[----:B------:R-:W-:Y:S01]  /*1c4f0*/  IMAD.IADD R0, R38, 0x1, R20 ;  /* 0x0000000126007824 */ /* 0x000fe200078e0214 */
[----:B------:R4:W-:Y:S01]  /*1c500*/  STS [R3+0x2000], R11 ;  /* 0x0020000b03007388 */ /* 0x0009e20000000800 */
[----:B------:R-:W-:Y:S01]  /*1c510*/  F2FP.F16.F32.PACK_AB R30, R30, R136 ;  /* 0x000000881e1e723e */ /* 0x000fe200000000ff */
[----:B------:R-:W4:Y:S01]  /*1c520*/  @P0 LDC R15, c[0x0][0x2e8] ;  /* 0x0000ba00ff0f0b82 */ /* 0x000f220000000800 */
[----:B------:R-:W-:Y:S01]  /*1c530*/  IMAD.IADD R4, R37, 0x1, R0 ;  /* 0x0000000125047824 */ /* 0x000fe200078e0200 */
[----:B------:R4:W-:Y:S01]  /*1c540*/  STS [R2+0x2000], R17 ;  /* 0x0020001102007388 */ /* 0x0009e20000000800 */
[----:B------:R-:W-:Y:S01]  /*1c550*/  F2FP.F16.F32.PACK_AB R29, R29, R138 ;  /* 0x0000008a1d1d723e */ /* 0x000fe200000000ff */
[----:B------:R-:W-:Y:S01]  /*1c560*/  @P5 MUFU.LG2 R14, R44 ;  /* 0x0000002c000e5308 */ /* 0x000fe20000000c00 */
[----:B------:R-:W-:Y:S01]  /*1c570*/  F2FP.F16.F32.PACK_AB R32, R32, R192 ;  /* 0x000000c02020723e */ /* 0x000fe200000000ff */
[----:B------:R4:W-:Y:S01]  /*1c580*/  STS [R2+0x2400], R16 ;  /* 0x0024001002007388 */ /* 0x0009e20000000800 */
[----:B------:R-:W-:Y:S01]  /*1c590*/  F2FP.F16.F32.PACK_AB R31, R195, R31 ;  /* 0x0000001fc31f723e */ /* 0x000fe200000000ff */
[----:B--2---:R-:W2:Y:S01]  /*1c5a0*/  @P6 LDC R12, c[0x0][0x2e8] ;  /* 0x0000ba00ff0c6b82 */ /* 0x004ea20000000800 */
[----:B------:R-:W-:Y:S01]  /*1c5b0*/  F2FP.F16.F32.PACK_AB R35, R35, R196 ;  /* 0x000000c42323723e */ /* 0x000fe200000000ff */
[----:B------:R-:W2:Y:S01]  /*1c5c0*/  S2R R38, SR_CTAID.Z ;  /* 0x0000000000267919 */ /* 0x000ea20000002700 */
[----:B------:R-:W-:-:S02]  /*1c5d0*/  F2FP.F16.F32.PACK_AB R36, R199, R36 ;  /* 0x00000024c724723e */ /* 0x000fc400000000ff */
[----:B------:R-:W-:Y:S01]  /*1c5e0*/  ISETP.NE.AND P4, PT, R46, RZ, PT ;  /* 0x000000ff2e00720c */ /* 0x000fe20003f85270 */
[----:B------:R-:W-:Y:S02]  /*1c5f0*/  STS [R20], R26 ;  /* 0x0000001a14007388 */ /* 0x000fe40000000800 */
[----:B---3--:R-:W3:Y:S01]  /*1c600*/  @P2 LDC.64 R8, c[0x0][0x2c0] ;  /* 0x0000b000ff082b82 */ /* 0x008ee20000000a00 */
[----:B-1----:R-:W1:Y:S01]  /*1c610*/  S2R R10, SR_CTAID.Y ;  /* 0x00000000000a7919 */ /* 0x002e620000002600 */
[----:B------:R-:W-:Y:S01]  /*1c620*/  STS [R20+0x400], R25 ;  /* 0x0004001914007388 */ /* 0x000fe20000000800 */
[----:B----4-:R-:W-:Y:S01]  /*1c630*/  @P2 MOV R3, 0x1 ;  /* 0x0000000100032802 */ /* 0x010fe20000000f00 */
[----:B------:R-:W-:Y:S01]  /*1c640*/  @!P2 IMAD R3, R18, R7, RZ ;  /* 0x000000071203a224 */ /* 0x000fe200078e02ff */
[----:B------:R-:W-:Y:S01]  /*1c650*/  SHF.R.S32.HI R11, RZ, 0x1f, R48 ;  /* 0x0000001fff0b7819 */ /* 0x000fe20000011430 */
[----:B------:R4:W-:Y:S04]  /*1c660*/  STS [R0], R22 ;  /* 0x0000001600007388 */ /* 0x0009e80000000800 */
[----:B------:R-:W2:Y:S01]  /*1c670*/  @P4 LDC R13, c[0x0][0x2e8] ;  /* 0x0000ba00ff0d4b82 */ /* 0x000ea20000000800 */
[----:B------:R-:W-:Y:S01]  /*1c680*/  MOV R17, 0x7f800000 ;  /* 0x7f80000000117802 */ /* 0x000fe20000000f00 */
[----:B------:R1:W-:Y:S01]  /*1c690*/  STS [R0+0x400], R21 ;  /* 0x0004001500007388 */ /* 0x0003e20000000800 */
[----:B------:R-:W-:-:S02]  /*1c6a0*/  IADD3 R2, R37, R20, RZ ;  /* 0x0000001425027210 */ /* 0x000fc40007ffe0ff */
[----:B------:R-:W-:Y:S01]  /*1c6b0*/  LEA.HI R11, R11, R48, RZ, 0x3 ;  /* 0x000000300b0b7211 */ /* 0x000fe200078f18ff */
[----:B------:R-:W-:Y:S04]  /*1c6c0*/  STS [R20+0x2000], R24 ;  /* 0x0020001814007388 */ /* 0x000fe80000000800 */
[----:B------:R-:W-:Y:S04]  /*1c6d0*/  STS [R20+0x2400], R23 ;  /* 0x0024001714007388 */ /* 0x000fe80000000800 */
[----:B------:R-:W-:Y:S04]  /*1c6e0*/  STS [R0+0x2000], R27 ;  /* 0x0020001b00007388 */ /* 0x000fe80000000800 */
[----:B------:R3:W-:Y:S04]  /*1c6f0*/  STS [R0+0x2400], R28 ;  /* 0x0024001c00007388 */ /* 0x0007e80000000800 */
[----:B------:R-:W-:Y:S01]  /*1c700*/  STS [R2], R34 ;  /* 0x0000002202007388 */ /* 0x000fe20000000800 */
[----:B----4-:R-:W-:-:S03]  /*1c710*/  IMAD.MOV.U32 R22, RZ, RZ, 0x7f800000 ;  /* 0x7f800000ff167424 */ /* 0x010fc600078e00ff */
[----:B------:R-:W-:Y:S01]  /*1c720*/  STS [R2+0x400], R33 ;  /* 0x0004002102007388 */ /* 0x000fe20000000800 */
[----:B-1----:R-:W-:-:S03]  /*1c730*/  MOV R21, 0x7f800000 ;  /* 0x7f80000000157802 */ /* 0x002fc60000000f00 */
[----:B------:R-:W-:Y:S04]  /*1c740*/  STS [R4], R30 ;  /* 0x0000001e04007388 */ /* 0x000fe80000000800 */
[----:B------:R-:W-:Y:S04]  /*1c750*/  STS [R5], R29 ;  /* 0x0000001d05007388 */ /* 0x000fe80000000800 */
[----:B------:R-:W-:Y:S04]  /*1c760*/  STS [R2+0x2000], R32 ;  /* 0x0020002002007388 */ /* 0x000fe80000000800 */
[----:B------:R1:W-:Y:S01]  /*1c770*/  STS [R2+0x2400], R31 ;  /* 0x0024001f02007388 */ /* 0x0003e20000000800 */
[----:B---3--:R-:W-:Y:S01]  /*1c780*/  @P2 IMAD R0, R9, R8, RZ ;  /* 0x0000000809002224 */ /* 0x008fe200078e02ff */
[----:B------:R-:W-:Y:S01]  /*1c790*/  @!P2 MOV R0, R18 ;  /* 0x000000120000a202 */ /* 0x000fe20000000f00 */
[----:B------:R-:W3:Y:S01]  /*1c7a0*/  @P6 MUFU.LG2 R9, R43 ;  /* 0x0000002b00096308 */ /* 0x000ee20000000c00 */
[----:B------:R4:W-:Y:S01]  /*1c7b0*/  STS [R4+0x2000], R35 ;  /* 0x0020002304007388 */ /* 0x0009e20000000800 */
[----:B------:R-:W3:Y:S03]  /*1c7c0*/  @P5 LDC R18, c[0x0][0x2e8] ;  /* 0x0000ba00ff125b82 */ /* 0x000ee60000000800 */
[----:B------:R2:W-:Y:S05]  /*1c7d0*/  STS [R5+0x2000], R36 ;  /* 0x0020002405007388 */ /* 0x0005ea0000000800 */
[----:B------:R-:W-:Y:S01]  /*1c7e0*/  BAR.SYNC.DEFER_BLOCKING 0x0 ;  /* 0x0000000000007b1d */ /* 0x000fe20000010000 */
[----:B-1----:R-:W-:Y:S01]  /*1c7f0*/  IMAD R2, R10, R3, RZ ;  /* 0x000000030a027224 */ /* 0x002fe200078e02ff */
[----:B------:R-:W-:Y:S01]  /*1c800*/  SHF.R.S32.HI R10, RZ, 0x3, R11 ;  /* 0x00000003ff0a7819 */ /* 0x000fe2000001140b */
[----:B------:R-:W-:-:S03]  /*1c810*/  IMAD R3, R6, UR6, RZ ;  /* 0x0000000606037c24 */ /* 0x000fc6000f8e02ff */
[----:B----4-:R-:W1:Y:S01]  /*1c820*/  @P4 MUFU.LG2 R4, R42 ;  /* 0x0000002a00044308 */ /* 0x010e620000000c00 */
[----:B------:R-:W-:Y:S01]  /*1c830*/  SEL R2, R2, RZ, !P3 ;  /* 0x000000ff02027207 */ /* 0x000fe20005800000 */
[----:B------:R-:W-:-:S04]  /*1c840*/  IMAD.SHL.U32 R3, R3, 0x80, RZ ;  /* 0x0000008003037824 */ /* 0x000fc800078e00ff */
[----:B--2---:R-:W-:Y:S01]  /*1c850*/  IMAD R0, R38, R0, R2 ;  /* 0x0000000026007224 */ /* 0x004fe200078e0202 */
[----:B-----5:R2:W4:Y:S01]  /*1c860*/  LDS.128 R28, [R234+0x3800] ;  /* 0x00380000ea1c7984 */ /* 0x0205220000000c00 */
[----:B------:R-:W-:Y:S01]  /*1c870*/  SHF.R.S32.HI R8, RZ, 0x1f, R3 ;  /* 0x0000001fff087819 */ /* 0x000fe20000011403 */
[----:B------:R-:W2:Y:S02]  /*1c880*/  @P0 MUFU.LG2 R5, R45 ;  /* 0x0000002d00050308 */ /* 0x000ea40000000c00 */
[--C-:B------:R-:W-:Y:S01]  /*1c890*/  IADD3 R7, P2, P1, R3, R40, R0.reuse ;  /* 0x0000002803077210 */ /* 0x100fe2000795e000 */
[----:B---3--:R-:W-:Y:S01]  /*1c8a0*/  @P6 FMUL.FTZ R3, R9, 0.69314718246459960938 ;  /* 0x3f31721809036820 */ /* 0x008fe20000410000 */
[----:B------:R-:W-:Y:S02]  /*1c8b0*/  SHF.R.S32.HI R2, RZ, 0x1f, R0 ;  /* 0x0000001fff027819 */ /* 0x000fe40000011400 */
[----:B------:R-:W-:Y:S01]  /*1c8c0*/  IADD3 R0, R10, 0x10, RZ ;  /* 0x000000100a007810 */ /* 0x000fe20007ffe0ff */
[----:B------:R-:W-:Y:S01]  /*1c8d0*/  @P6 FFMA.FTZ R22, R70, R12, R3 ;  /* 0x0000000c46166223 */ /* 0x000fe20000010003 */
[----:B------:R-:W-:-:S02]  /*1c8e0*/  IADD3.X R8, R8, R41, R2, P2, P1 ;  /* 0x0000002908087210 */ /* 0x000fc400017e2402 */
[----:B------:R-:W-:Y:S02]  /*1c8f0*/  ISETP.NE.AND P1, PT, R46, RZ, PT ;  /* 0x000000ff2e00720c */ /* 0x000fe40003f25270 */
[----:B------:R-:W-:Y:S02]  /*1c900*/  ISETP.GE.AND P4, PT, R0, UR5, PT ;  /* 0x0000000500007c0c */ /* 0x000fe4000bf86270 */
[C---:B------:R-:W-:Y:S02]  /*1c910*/  IADD3 R0, R10.reuse, 0x30, RZ ;  /* 0x000000300a007810 */ /* 0x040fe40007ffe0ff */
[----:B------:R-:W-:Y:S02]  /*1c920*/  LOP3.LUT P6, RZ, R47, 0x3, RZ, 0xc0, !PT ;  /* 0x000000032fff7812 */ /* 0x000fe400078cc0ff */
[----:B------:R-:W-:Y:S02]  /*1c930*/  IADD3 R2, R10, 0x20, RZ ;  /* 0x000000200a027810 */ /* 0x000fe40007ffe0ff */
[----:B------:R-:W-:-:S02]  /*1c940*/  ISETP.GE.AND P2, PT, R0, UR5, PT ;  /* 0x0000000500007c0c */ /* 0x000fc4000bf46270 */
[----:B------:R-:W-:Y:S01]  /*1c950*/  ISETP.GE.AND P3, PT, R2, UR5, PT ;  /* 0x0000000502007c0c */ /* 0x000fe2000bf66270 */
[----:B-1----:R-:W-:Y:S01]  /*1c960*/  @P1 FMUL.FTZ R4, R4, 0.69314718246459960938 ;  /* 0x3f31721804041820 */ /* 0x002fe20000410000 */
[C---:B------:R-:W-:Y:S02]  /*1c970*/  IADD3 R0, R10.reuse, 0x50, RZ ;  /* 0x000000500a007810 */ /* 0x040fe40007ffe0ff */
[----:B------:R-:W-:Y:S01]  /*1c980*/  LOP3.LUT R3, R11, 0xfffffff8, RZ, 0xc0, !PT ;  /* 0xfffffff80b037812 */ /* 0x000fe200078ec0ff */
[----:B------:R-:W-:Y:S01]  /*1c990*/  @P1 FFMA.FTZ R21, R71, R13, R4 ;  /* 0x0000000d47151223 */ /* 0x000fe20000010004 */
[----:B--2---:R-:W-:Y:S01]  /*1c9a0*/  @P0 FMUL.FTZ R4, R5, 0.69314718246459960938 ;  /* 0x3f31721805040820 */ /* 0x004fe20000410000 */
[----:B------:R-:W-:-:S03]  /*1c9b0*/  IADD3 R2, R10, 0x40, RZ ;  /* 0x000000400a027810 */ /* 0x000fc60007ffe0ff */
[----:B------:R-:W-:Y:S01]  /*1c9c0*/  @P0 FFMA.FTZ R19, R69, R15, R4 ;  /* 0x0000000f45130223 */ /* 0x000fe20000010004 */
[----:B------:R-:W-:Y:S01]  /*1c9d0*/  ISETP.GE.AND P0, PT, R0, UR5, PT ;  /* 0x0000000500007c0c */ /* 0x000fe2000bf06270 */
[----:B------:R-:W-:Y:S01]  /*1c9e0*/  IMAD.IADD R0, R48, 0x1, -R3 ;  /* 0x0000000130007824 */ /* 0x000fe200078e0a03 */
[----:B------:R-:W-:Y:S01]  /*1c9f0*/  ISETP.GE.AND P1, PT, R2, UR5, PT ;  /* 0x0000000502007c0c */ /* 0x000fe2000bf26270 */
[----:B------:R-:W-:-:S03]  /*1ca00*/  @P5 FMUL.FTZ R2, R14, 0.69314718246459960938 ;  /* 0x3f3172180e025820 */ /* 0x000fc60000410000 */
[----:B------:R-:W-:Y:S01]  /*1ca10*/  SHF.L.U32 R16, R0, 0x3, RZ ;  /* 0x0000000300107819 */ /* 0x000fe200000006ff */
[----:B------:R-:W-:Y:S01]  /*1ca20*/  @P5 FFMA.FTZ R17, R68, R18, R2 ;  /* 0x0000001244115223 */ /* 0x000fe20000010002 */
[----:B----4-:R-:W-:Y:S07]  /*1ca30*/  @P6 BRA `(.L_x_615) ;  /* 0x0000000000c06947 */ /* 0x010fee0003800000 */
[----:B------:R-:W2:Y:S01]  /*1ca40*/  LDL.LU R49, [R1+0x100] ;  /* 0x0001000001317983 */ /* 0x000ea20000300800 */
[----:B------:R-:W-:Y:S02]  /*1ca50*/  SHF.R.S32.HI R0, RZ, 0x1f, R39 ;  /* 0x0000001fff007819 */ /* 0x000fe40000011427 */
[----:B------:R-:W-:Y:S02]  /*1ca60*/  P2R R24, PR, RZ, 0x2 ;  /* 0x00000002ff187803 */ /* 0x000fe40000000000 */
[----:B------:R-:W-:Y:S02]  /*1ca70*/  LEA.HI R0, R0, R39, RZ, 0x2 ;  /* 0x0000002700007211 */ /* 0x000fe400078f10ff */
[----:B------:R-:W-:Y:S02]  /*1ca80*/  P2R R23, PR, RZ, 0x1 ;  /* 0x00000001ff177803 */ /* 0x000fe40000000000 */
[----:B------:R-:W-:Y:S02]  /*1ca90*/  LOP3.LUT R0, R0, 0xffffffc, RZ, 0xc0, !PT ;  /* 0x0ffffffc00007812 */ /* 0x000fe400078ec0ff */
[----:B------:R-:W-:-:S03]  /*1caa0*/  P2R R20, PR, RZ, 0x4 ;  /* 0x00000004ff147803 */ /* 0x000fc60000000000 */
[----:B------:R-:W-:-:S04]  /*1cab0*/  IMAD.IADD R0, R39, 0x1, -R0 ;  /* 0x0000000127007824 */ /* 0x000fc800078e0a00 */
[----:B--2---:R-:W-:-:S04]  /*1cac0*/  IMAD R2, R0, 0x10, R49 ;  /* 0x0000001000027824 */ /* 0x004fc800078e0231 */
[C---:B------:R-:W-:Y:S01]  /*1cad0*/  VIADD R0, R2.reuse, 0x8 ;  /* 0x0000000802007836 */ /* 0x040fe20000000000 */
[C---:B------:R-:W-:Y:S01]  /*1cae0*/  ISETP.GE.AND P1, PT, R2.reuse, UR5, PT ;  /* 0x0000000502007c0c */ /* 0x040fe2000bf26270 */
[----:B------:R-:W-:-:S03]  /*1caf0*/  VIADD R12, R2, 0x40 ;  /* 0x00000040020c7836 */ /* 0x000fc60000000000 */
[----:B------:R-:W-:Y:S02]  /*1cb00*/  ISETP.GE.AND P0, PT, R0, UR5, PT ;  /* 0x0000000500007c0c */ /* 0x000fe4000bf06270 */
[----:B------:R-:W-:-:S07]  /*1cb10*/  ISETP.GE.AND P2, PT, R12, UR5, PT ;  /* 0x000000050c007c0c */ /* 0x000fce000bf46270 */
[----:B------:R-:W-:-:S04]  /*1cb20*/  @!P1 IMAD R3, R2, R6, RZ ;  /* 0x0000000602039224 */ /* 0x000fc800078e02ff */
[----:B------:R-:W-:Y:S01]  /*1cb30*/  @!P0 IMAD R0, R0, R6, RZ ;  /* 0x0000000600008224 */ /* 0x000fe200078e02ff */
[----:B------:R-:W-:-:S04]  /*1cb40*/  @!P1 IADD3 R4, P5, R3, R7, RZ ;  /* 0x0000000703049210 */ /* 0x000fc80007fbe0ff */
[----:B------:R-:W-:Y:S02]  /*1cb50*/  @!P1 LEA.HI.X.SX32 R9, R3, R8, 0x1, P5 ;  /* 0x0000000803099211 */ /* 0x000fe400028f0eff */
[----:B------:R-:W-:-:S04]  /*1cb60*/  @!P0 IADD3 R5, P5, R0, R7, RZ ;  /* 0x0000000700058210 */ /* 0x000fc80007fbe0ff */
[----:B------:R-:W-:Y:S01]  /*1cb70*/  @!P0 LEA.HI.X.SX32 R15, R0, R8, 0x1, P5 ;  /* 0x00000008000f8211 */ /* 0x000fe200028f0eff */
[----:B------:R-:W-:-:S05]  /*1cb80*/  @!P2 IMAD R0, R12, R6, RZ ;  /* 0x000000060c00a224 */ /* 0x000fca00078e02ff */
[----:B------:R-:W-:-:S04]  /*1cb90*/  @!P2 IADD3 R14, P5, R0, R7, RZ ;  /* 0x00000007000ea210 */ /* 0x000fc80007fbe0ff */
[----:B------:R-:W-:Y:S01]  /*1cba0*/  @!P2 LEA.HI.X.SX32 R18, R0, R8, 0x1, P5 ;  /* 0x000000080012a211 */ /* 0x000fe200028f0eff */
[----:B------:R-:W-:Y:S02]  /*1cbb0*/  VIADD R0, R2, 0x48 ;  /* 0x0000004802007836 */ /* 0x000fe40000000000 */
[----:B------:R-:W1:Y:S03]  /*1cbc0*/  @!P1 LDC.64 R2, c[0x0][0x2b0] ;  /* 0x0000ac00ff029b82 */ /* 0x000e660000000a00 */
[----:B------:R-:W-:-:S13]  /*1cbd0*/  ISETP.GE.AND P6, PT, R0, UR5, PT ;  /* 0x0000000500007c0c */ /* 0x000fda000bfc6270 */
[----:B------:R-:W-:-:S05]  /*1cbe0*/  @!P6 IMAD R0, R0, R6, RZ ;  /* 0x000000060000e224 */ /* 0x000fca00078e02ff */
[----:B------:R-:W-:-:S04]  /*1cbf0*/  @!P6 IADD3 R13, P5, R0, R7, RZ ;  /* 0x00000007000de210 */ /* 0x000fc80007fbe0ff */
[----:B------:R-:W-:Y:S02]  /*1cc00*/  @!P6 LEA.HI.X.SX32 R0, R0, R8, 0x1, P5 ;  /* 0x000000080000e211 */ /* 0x000fe400028f0eff */
[----:B-1----:R-:W-:-:S04]  /*1cc10*/  @!P1 LEA R8, P5, R4, R2, 0x2 ;  /* 0x0000000204089211 */ /* 0x002fc800078a10ff */
[----:B------:R-:W-:Y:S02]  /*1cc20*/  @!P1 LEA.HI.X R9, R4, R3, R9, 0x2, P5 ;  /* 0x0000000304099211 */ /* 0x000fe400028f1409 */
[----:B------:R-:W1:Y:S03]  /*1cc30*/  @!P0 LDC.64 R2, c[0x0][0x2b0] ;  /* 0x0000ac00ff028b82 */ /* 0x000e660000000a00 */
[----:B------:R2:W-:Y:S01]  /*1cc40*/  @!P1 STG.E desc[UR16][R8.64], R21 ;  /* 0x0000001508009986 */ /* 0x0005e2000c101910 */
[----:B------:R-:W-:Y:S02]  /*1cc50*/  ISETP.NE.AND P1, PT, R24, RZ, PT ;  /* 0x000000ff1800720c */ /* 0x000fe40003f25270 */
[----:B-1----:R-:W-:-:S04]  /*1cc60*/  @!P0 LEA R6, P5, R5, R2, 0x2 ;  /* 0x0000000205068211 */ /* 0x002fc800078a10ff */
[----:B------:R-:W-:Y:S02]  /*1cc70*/  @!P0 LEA.HI.X R7, R5, R3, R15, 0x2, P5 ;  /* 0x0000000305078211 */ /* 0x000fe400028f140f */
[----:B------:R-:W1:Y:S03]  /*1cc80*/  @!P2 LDC.64 R2, c[0x0][0x2b0] ;  /* 0x0000ac00ff02ab82 */ /* 0x000e660000000a00 */
[----:B------:R2:W-:Y:S01]  /*1cc90*/  @!P0 STG.E desc[UR16][R6.64], R22 ;  /* 0x0000001606008986 */ /* 0x0005e2000c101910 */
[----:B------:R-:W-:Y:S02]  /*1cca0*/  ISETP.NE.AND P0, PT, R23, RZ, PT ;  /* 0x000000ff1700720c */ /* 0x000fe40003f05270 */
[----:B-1----:R-:W-:-:S04]  /*1ccb0*/  @!P2 LEA R4, P5, R14, R2, 0x2 ;  /* 0x000000020e04a211 */ /* 0x002fc800078a10ff */
[----:B------:R-:W-:Y:S02]  /*1ccc0*/  @!P2 LEA.HI.X R5, R14, R3, R18, 0x2, P5 ;  /* 0x000000030e05a211 */ /* 0x000fe400028f1412 */
[----:B------:R-:W1:Y:S01]  /*1ccd0*/  @!P6 LDC.64 R2, c[0x0][0x2b0] ;  /* 0x0000ac00ff02eb82 */ /* 0x000e620000000a00 */
[----:B------:R-:W-:Y:S02]  /*1cce0*/  ISETP.NE.AND P2, PT, R20, RZ, PT ;  /* 0x000000ff1400720c */ /* 0x000fe40003f45270 */
[----:B-1----:R-:W-:-:S04]  /*1ccf0*/  @!P6 LEA R2, P5, R13, R2, 0x2 ;  /* 0x000000020d02e211 */ /* 0x002fc800078a10ff */
[----:B------:R-:W-:Y:S02]  /*1cd00*/  @!P6 LEA.HI.X R3, R13, R3, R0, 0x2, P5 ;  /* 0x000000030d03e211 */ /* 0x000fe400028f1400 */
[----:B------:R-:W-:-:S13]  /*1cd10*/  ISETP.GE.AND P5, PT, R12, UR5, PT ;  /* 0x000000050c007c0c */ /* 0x000fda000bfa6270 */
[----:B------:R2:W-:Y:S04]  /*1cd20*/  @!P5 STG.E desc[UR16][R4.64], R19 ;  /* 0x000000130400d986 */ /* 0x0005e8000c101910 */
[----:B------:R2:W-:Y:S02]  /*1cd30*/  @!P6 STG.E desc[UR16][R2.64], R17 ;  /* 0x000000110200e986 */ /* 0x0005e4000c101910 */
.L_x_615:
[----:B------:R-:W-:Y:S05]  /*1cd40*/  BSYNC B0 ;  /* 0x0000000000007941 */ /* 0x000fea0003800000 */
.L_x_614:
[----:B--2---:R-:W-:Y:S01]  /*1cd50*/  SHF.R.S32.HI R3, RZ, 0x1f, R16 ;  /* 0x0000001fff037819 */ /* 0x004fe20000011410 */
[----:B------:R-:W-:Y:S01]  /*1cd60*/  VIADD R0, R10, 0x60 ;  /* 0x000000600a007836 */ /* 0x000fe20000000000 */
[----:B------:R-:W-:Y:S01]  /*1cd70*/  IADD3 R2, P5, R16, UR10, RZ ;  /* 0x0000000a10027c10 */ /* 0x000fe2000ffbe0ff */
[----:B------:R-:W-:Y:S01]  /*1cd80*/  ULDC.64 UR6, c[0x0][0x2a0] ;  /* 0x0000a80000067ab9 */ /* 0x000fe20000000a00 */
[----:B------:R1:W2:Y:S01]  /*1cd90*/  LDS.128 R16, [R234] ;  /* 0x00000000ea107984 */ /* 0x0002a20000000c00 */
[----:B------:R-:W-:Y:S01]  /*1cda0*/  SHF.R.S32.HI R4, RZ, 0x1f, R38 ;  /* 0x0000001fff047819 */ /* 0x000fe20000011426 */
[----:B------:R-:W-:Y:S01]  /*1cdb0*/  IMAD.U32 R6, RZ, RZ, UR14 ;  /* 0x0000000eff067e24 */ /* 0x000fe2000f8e00ff */
[----:B------:R-:W-:Y:S01]  /*1cdc0*/  IADD3.X R3, R3, UR4, RZ, P5, !PT ;  /* 0x0000000403037c10 */ /* 0x000fe2000affe4ff */
[----:B------:R-:W-:Y:S01]  /*1cdd0*/  BSSY B0, `(.L_x_616) ;  /* 0x0000015000007945 */ /* 0x000fe20003800000 */
[----:B------:R-:W-:Y:S02]  /*1cde0*/  ISETP.GE.AND P5, PT, R10, UR5, PT ;  /* 0x000000050a007c0c */ /* 0x000fe4000bfa6270 */
[----:B------:R-:W-:Y:S01]  /*1cdf0*/  ISETP.GE.AND P6, PT, R0, UR5, PT ;  /* 0x0000000500007c0c */ /* 0x000fe2000bfc6270 */
[----:B------:R-:W-:Y:S01]  /*1ce00*/  IMAD R0, R4, UR6, RZ ;  /* 0x0000000604007c24 */ /* 0x000fe2000f8e02ff */
[----:B------:R-:W-:Y:S01]  /*1ce10*/  SHF.R.S32.HI R11, RZ, 0x1f, R10 ;  /* 0x0000001fff0b7819 */ /* 0x000fe2000001140a */
[----:B------:R-:W-:-:S04]  /*1ce20*/  IMAD.WIDE.U32 R12, R38, UR6, R2 ;  /* 0x00000006260c7c25 */ /* 0x000fc8000f8e0002 */
[----:B------:R-:W-:Y:S02]  /*1ce30*/  IMAD R0, R38, UR7, R0 ;  /* 0x0000000726007c24 */ /* 0x000fe4000f8e0200 */
[----:B------:R-:W-:Y:S01]  /*1ce40*/  IMAD.WIDE R6, R6, 0x80, R10 ;  /* 0x0000008006067825 */ /* 0x000fe200078e020a */
[----:B------:R-:W-:-:S03]  /*1ce50*/  IADD3 R10, R10, 0x70, RZ ;  /* 0x000000700a0a7810 */ /* 0x000fc60007ffe0ff */
[----:B------:R-:W-:Y:S01]  /*1ce60*/  IMAD.IADD R9, R0, 0x1, R13 ;  /* 0x0000000100097824 */ /* 0x000fe200078e020d */
[----:B------:R-:W-:Y:S06]  /*1ce70*/  @P5 BRA `(.L_x_617) ;  /* 0x0000000000285947 */ /* 0x000fec0003800000 */
        /* <DEDUP_REMOVED lines=9> */
[----:B--2---:R3:W-:Y:S02]  /*1cf10*/  STG.E.128 desc[UR16][R4.64], R16 ;  /* 0x0000001004007986 */ /* 0x0047e4000c101d10 */
.L_x_617:
[----:B------:R-:W-:Y:S05]  /*1cf20*/  BSYNC B0 ;  /* 0x0000000000007941 */ /* 0x000fea0003800000 */
.L_x_616:
[----:B--23--:R2:W3:Y:S01]  /*1cf30*/  LDS.128 R16, [R234+0x800] ;  /* 0x00080000ea107984 */ /* 0x00c4e20000000c00 */
[----:B------:R-:W-:Y:S01]  /*1cf40*/  BSSY B0, `(.L_x_618) ;  /* 0x0000010000007945 */ /* 0x000fe20003800000 */
[----:B------:R-:W-:-:S03]  /*1cf50*/  ISETP.GE.AND P5, PT, R10, UR5, PT ;  /* 0x000000050a007c0c */ /* 0x000fc6000bfa6270 */
[----:B------:R-:W-:Y:S10]  /*1cf60*/  @P4 BRA `(.L_x_619) ;  /* 0x0000000000344947 */ /* 0x000ff40003800000 */
        /* <DEDUP_REMOVED lines=13> */
.L_x_619:
[----:B------:R-:W-:Y:S05]  /*1d040*/  BSYNC B0 ;  /* 0x0000000000007941 */ /* 0x000fea0003800000 */
.L_x_618:
        /* <DEDUP_REMOVED lines=16> */
.L_x_621:
[----:B------:R-:W-:Y:S05]  /*1d150*/  BSYNC B0 ;  /* 0x0000000000007941 */ /* 0x000fea0003800000 */
.L_x_620:
        /* <DEDUP_REMOVED lines=16> */
.L_x_623:
[----:B------:R-:W-:Y:S05]  /*1d260*/  BSYNC B0 ;  /* 0x0000000000007941 */ /* 0x000fea0003800000 */
.L_x_622:
        /* <DEDUP_REMOVED lines=16> */
.L_x_625:
[----:B------:R-:W-:Y:S05]  /*1d370*/  BSYNC B0 ;  /* 0x0000000000007941 */ /* 0x000fea0003800000 */
.L_x_624:
        /* <DEDUP_REMOVED lines=16> */
.L_x_627:
[----:B------:R-:W-:Y:S05]  /*1d480*/  BSYNC B0 ;  /* 0x0000000000007941 */ /* 0x000fea0003800000 */
.L_x_626:
        /* <DEDUP_REMOVED lines=16> */
.L_x_629:
[----:B------:R-:W-:Y:S05]  /*1d590*/  BSYNC B0 ;  /* 0x0000000000007941 */ /* 0x000fea0003800000 */
.L_x_628:
[----:B------:R-:W-:Y:S05]  /*1d5a0*/  @P5 EXIT ;  /* 0x000000000000594d */ /* 0x000fea0003800000 */
[----:B------:R-:W-:Y:S01]  /*1d5b0*/  IADD3 R6, P0, R6, 0x70, RZ ;  /* 0x0000007006067810 */ /* 0x000fe20007f1e0ff */
        /* <DEDUP_REMOVED lines=13> */
.L_x_630:
        /* <DEDUP_REMOVED lines=15> */
.L_x_2578:


//--------------------- .text._ZN5flash16flash_fwd_kernelI23Flash_fwd_kernel_traitsILi64ELi128ELi128ELi4ELb0ELb0EN7cutlass6half_tE19Flash_kernel_traitsILi64ELi128ELi128ELi4ES3_EELb0ELb0ELb1ELb0ELb0ELb1ELb1ELb0EEEvNS_16Flash_fwd_paramsE --------------------------
	.section	.text._ZN5flash16flash_fwd_kernelI23Flash_fwd_kernel_traitsILi64ELi128ELi128ELi4ELb0ELb0EN7cutlass6half_tE19Flash_kernel_traitsILi64ELi128ELi128ELi4ES3_EELb0ELb0ELb1ELb0ELb0ELb1ELb1ELb0EEEvNS_16Flash_fwd_paramsE,"ax",@progbits
	.align	128
        .global         _ZN5flash16flash_fwd_kernelI23Flash_fwd_kernel_traitsILi64ELi128ELi128ELi4ELb0ELb0EN7cutlass6half_tE19Flash_kernel_traitsILi64ELi128ELi128ELi4ES3_EELb0ELb0ELb1ELb0ELb0ELb1ELb1ELb0EEEvNS_16Flash_fwd_paramsE
        .type           _ZN5flash16flash_fwd_kernelI23Flash_fwd_kernel_traitsILi64ELi128ELi128ELi4ELb0ELb0EN7cutlass6half_tE19Flash_kernel_traitsILi64ELi128ELi128ELi4ES3_EELb0ELb0ELb1ELb0ELb0ELb1ELb1ELb0EEEvNS_16Flash_fwd_paramsE,@function
        .size           _ZN5flash16flash_fwd_kernelI23Flash_fwd_kernel_traitsILi64ELi128ELi128ELi4ELb0ELb0EN7cutlass6half_tE19Flash_kernel_traitsILi64ELi128ELi128ELi4ES3_EELb0ELb0ELb1ELb0ELb0ELb1ELb1ELb0EEEvNS_16Flash_fwd_paramsE,(.L_x_2579 - _ZN5flash16flash_fwd_kernelI23Flash_fwd_kernel_traitsILi64ELi128ELi128ELi4ELb0ELb0EN7cutlass6half_tE19Flash_kernel_traitsILi64ELi128ELi128ELi4ES3_EELb0ELb0ELb1ELb0ELb0ELb1ELb1ELb0EEEvNS_16Flash_fwd_paramsE)
        .other          _ZN5flash16flash_fwd_kernelI23Flash_fwd_kernel_traitsILi64ELi128ELi128ELi4ELb0ELb0EN7cutlass6half_tE19Flash_kernel_traitsILi64ELi128ELi128ELi4ES3_EELb0ELb0ELb1ELb0ELb0ELb1ELb1ELb0EEEvNS_16Flash_fwd_paramsE,@"STO_CUDA_ENTRY STV_DEFAULT"
_ZN5flash16flash_fwd_kernelI23Flash_fwd_kernel_traitsILi64ELi128ELi128ELi4ELb0ELb0EN7cutlass6half_tE19Flash_kernel_traitsILi64ELi128ELi128ELi4ES3_EELb0ELb0ELb1ELb0ELb0ELb1ELb1ELb0EEEvNS_16Flash_fwd_paramsE:
.text._ZN5flash16flash_fwd_kernelI23Flash_fwd_kernel_traitsILi64ELi128ELi128ELi4ELb0ELb0EN7cutlass6half_tE19Flash_kernel_traitsILi64ELi128ELi128ELi4ES3_EELb0ELb0ELb1ELb0ELb0ELb1ELb1ELb0EEEvNS_16Flash_fwd_paramsE:
        /* <DEDUP_REMOVED lines=55> */
.L_x_631:
[----:B------:R-:W-:-:S05]  /*0370*/  ULDC UR5, c[0x0][0x2c8] ;  /* 0x0000b20000057ab9 */ /* 0x000fca0000000800 */
.L_x_632:
        /* <DEDUP_REMOVED lines=130> */
.L_x_635:
[----:B------:R-:W-:Y:S05]  /*0ba0*/  BSYNC B0 ;  /* 0x0000000000007941 */ /* 0x000fea0003800000 */
.L_x_634:
        /* <DEDUP_REMOVED lines=17> */
.L_x_637:
[----:B------:R-:W-:Y:S05]  /*0cc0*/  BSYNC B0 ;  /* 0x0000000000007941 */ /* 0x000fea0003800000 */
.L_x_636:
        /* <DEDUP_REMOVED lines=17> */
.L_x_639:
[----:B------:R-:W-:Y:S05]  /*0de0*/  BSYNC B0 ;  /* 0x0000000000007941 */ /* 0x000fea0003800000 */
.L_x_638:
        /* <DEDUP_REMOVED lines=16> */
.L_x_641:
[----:B------:R-:W-:Y:S05]  /*0ef0*/  BSYNC B0 ;  /* 0x0000000000007941 */ /* 0x000fea0003800000 */
.L_x_640:
        /* <DEDUP_REMOVED lines=16> */
.L_x_643:
[----:B------:R-:W-:Y:S05]  /*1000*/  BSYNC B0 ;  /* 0x0000000000007941 */ /* 0x000fea0003800000 */
.L_x_642:
        /* <DEDUP_REMOVED lines=16> */
.L_x_645:
[----:B------:R-:W-:Y:S05]  /*1110*/  BSYNC B0 ;  /* 0x0000000000007941 */ /* 0x000fea0003800000 */
.L_x_644:
        /* <DEDUP_REMOVED lines=15> */
.L_x_647:
[----:B------:R-:W-:Y:S05]  /*1210*/  BSYNC B0 ;  /* 0x0000000000007941 */ /* 0x000fea0003800000 */
.L_x_646:
        /* <DEDUP_REMOVED lines=14> */
.L_x_649:
[----:B------:R-:W-:Y:S05]  /*1300*/  BSYNC B0 ;  /* 0x0000000000007941 */ /* 0x000fea0003800000 */
.L_x_648:
        /* <DEDUP_REMOVED lines=10> */
.L_x_651:
[----:B------:R-:W-:Y:S05]  /*13b0*/  BSYNC B0 ;  /* 0x0000000000007941 */ /* 0x000fea0003800000 */
.L_x_650:
        /* <DEDUP_REMOVED lines=15> */
.L_x_653:
[----:B------:R-:W-:Y:S05]  /*14b0*/  BSYNC B0 ;  /* 0x0000000000007941 */ /* 0x000fea0003800000 */
.L_x_652:
        /* <DEDUP_REMOVED lines=10> */
.L_x_655:
[----:B------:R-:W-:Y:S05]  /*1560*/  BSYNC B0 ;  /* 0x0000000000007941 */ /* 0x000fea0003800000 */
.L_x_654:
        /* <DEDUP_REMOVED lines=10> */
.L_x_657:
[----:B------:R-:W-:Y:S05]  /*1610*/  BSYNC B0 ;  /* 0x0000000000007941 */ /* 0x000fea0003800000 */
.L_x_656:
        /* <DEDUP_REMOVED lines=10> */
.L_x_659:
[----:B------:R-:W-:Y:S05]  /*16c0*/  BSYNC B0 ;  /* 0x0000000000007941 */ /* 0x000fea0003800000 */
.L_x_658:
        /* <DEDUP_REMOVED lines=10> */
.L_x_661:
[----:B------:R-:W-:Y:S05]  /*1770*/  BSYNC B0 ;  /* 0x0000000000007941 */ /* 0x000fea0003800000 */
.L_x_660:
        /* <DEDUP_REMOVED lines=10> */
.L_x_663:
[----:B------:R-:W-:Y:S05]  /*1820*/  BSYNC B0 ;  /* 0x0000000000007941 */ /* 0x000fea0003800000 */
.L_x_662:
        /* <DEDUP_REMOVED lines=10> */
.L_x_633:
        /* <DEDUP_REMOVED lines=214> */
.L_x_664:
        /* <DEDUP_REMOVED lines=15> */
.L_x_665:
[----:B------:R-:W-:Y:S01]  /*2720*/  IMAD R0, R13, UR10, RZ ;  /* 0x0000000a0d007c24 */ /* 0x000fe2000f8e02ff */
[----:B------:R-:W2:Y:S01]  /*2730*/  @!P3 LDC.64 R20, c[0x0][0x210] ;  /* 0x00008400ff14bb82 */ /* 0x000ea20000000a00 */
[C---:B------:R-:W-:Y:S01]  /*2740*/  IMAD.WIDE.U32 R8, R12.reuse, UR10, R30 ;  /* 0x0000000a0c087c25 */ /* 0x040fe2000f8e001e */
[----:B------:R-:W-:Y:S01]  /*2750*/  @!P2 MOV R4, 0x400 ;  /* 0x000004000004a802 */ /* 0x000fe20000000f00 */
[----:B------:R-:W-:Y:S01]  /*2760*/  ULDC.64 UR6, c[0x0][0x260] ;  /* 0x0000980000067ab9 */ /* 0x000fe20000000a00 */
[----:B------:R-:W-:Y:S01]  /*2770*/  USHF.R.S32.HI UR31, URZ, 0x1f, UR21 ;  /* 0x0000001f3f1f7899 */ /* 0x000fe20008011415 */
        /* <DEDUP_REMOVED lines=21> */
[----:B------:R-:W-:Y:S01]  /*28d0*/  USHF.L.U32 UR30, UR10, 0x7, URZ ;  /* 0x000000070a1e7899 */ /* 0x000fe2000800063f */
[----:B------:R-:W-:Y:S01]  /*28e0*/  @!P4 IMAD.WIDE.U32 R8, R17, R18, R2 ;  /* 0x000000121108c225 */ /* 0x000fe200078e0002 */
[----:B------:R-:W-:Y:S01]  /*28f0*/  UIMAD.WIDE.U32 UR18, UR10, 0x20, URZ ;  /* 0x000000200a1278a5 */ /* 0x000fe2000f8e003f */
[----:B------:R-:W-:Y:S01]  /*2900*/  LEA.HI R233, R50, R234, RZ, 0x5 ;  /* 0x000000ea32e97211 */ /* 0x000fe200078f28ff */
[----:B------:R-:W-:Y:S01]  /*2910*/  UIMAD.WIDE.U32 UR32, UR8, 0x20, URZ ;  /* 0x00000020082078a5 */ /* 0x000fe2000f8e003f */
[----:B------:R-:W-:Y:S01]  /*2920*/  @!P3 IMAD.MOV.U32 R2, RZ, RZ, R6 ;  /* 0x000000ffff02b224 */ /* 0x000fe200078e0006 */
[----:B------:R-:W-:Y:S01]  /*2930*/  UIADD3 UR23, UR25, -UR23, -UR26 ;  /* 0x8000001719177290 */ /* 0x000fe2000fffe81a */
[----:B------:R-:W-:Y:S01]  /*2940*/  @!P3 IMAD.MOV.U32 R3, RZ, RZ, R5 ;  /* 0x000000ffff03b224 */ /* 0x000fe200078e0005 */
[----:B------:R-:W-:Y:S01]  /*2950*/  SHF.R.S32.HI R132, RZ, 0x5, R233 ;  /* 0x00000005ff847819 */ /* 0x000fe200000114e9 */
[----:B------:R-:W-:-:S02]  /*2960*/  @!P4 IMAD.IADD R4, R9, 0x1, R4 ;  /* 0x000000010904c824 */ /* 0x000fc400078e0204 */
        /* <DEDUP_REMOVED lines=145> */
[----:B------:R-:W-:Y:S01]  /*3280*/  STL.64 [R1+0xa8], R36 ;  /* 0x0000a82401007387 */ /* 0x000fe20000100a00 */
[----:B------:R-:W-:-:S02]  /*3290*/  IMAD.U32 R0, RZ, RZ, UR9 ;  /* 0x00000009ff007e24 */ /* 0x000fc4000f8e00ff */
[----:B------:R-:W-:Y:S01]  /*32a0*/  IMAD.SHL.U32 R12, R12, 0x8, RZ ;  /* 0x000000080c0c7824 */ /* 0x000fe200078e00ff */
        /* <DEDUP_REMOVED lines=115> */
[----:B------:R-:W-:Y:S01]  /*39e0*/  @!P5 VIADD R5, R5, UR7 ;  /* 0x000000070505dc36 */ /* 0x000fe20008000000 */
[----:B------:R-:W-:Y:S01]  /*39f0*/  ULDC UR20, c[0x0][0x39c] ;  /* 0x0000e70000147ab9 */ /* 0x000fe20000000800 */
        /* <DEDUP_REMOVED lines=37> */
[----:B------:R-:W-:Y:S02]  /*3c50*/  LDSM.16.M88.4 R16, [R222] ;  /* 0x00000000de10783b */ /* 0x000fe40000000200 */
[----:B------:R-:W-:Y:S02]  /*3c60*/  SEL R2, R2, 0xfffffff0, !P1 ;  /* 0xfffffff002027807 */ /* 0x000fe40004800000 */
[----:B------:R-:W4:Y:S01]  /*3c70*/  LDSM.16.M88.4 R20, [R135+0x4000] ;  /* 0x004000008714783b */ /* 0x000f220000000200 */
[----:B------:R-:W-:Y:S02]  /*3c80*/  SEL R3, R0, 0xffffffe0, !P2 ;  /* 0xffffffe000037807 */ /* 0x000fe40005000000 */
[----:B------:R-:W-:Y:S01]  /*3c90*/  R2P PR, R49, 0x6 ;  /* 0x0000000631007804 */ /* 0x000fe20000000000 */
[--C-:B------:R-:W-:Y:S01]  /*3ca0*/  IMAD R225, R2, 0x2, R222.reuse ;  /* 0x0000000202e17824 */ /* 0x100fe200078e02de */
[----:B------:R-:W5:Y:S01]  /*3cb0*/  LDSM.16.M88.4 R60, [R135+0x4800] ;  /* 0x00480000873c783b */ /* 0x000f620000000200 */
[----:B------:R-:W-:-:S02]  /*3cc0*/  IMAD R223, R3, 0x2, R222 ;  /* 0x0000000203df7824 */ /* 0x000fc400078e02de */
[----:B------:R-:W-:Y:S01]  /*3cd0*/  SEL R0, R0, 0xffffffe0, !P1 ;  /* 0xffffffe000007807 */ /* 0x000fe20004800000 */
[----:B-1----:R-:W-:Y:S01]  /*3ce0*/  LDSM.16.M88.4 R8, [R225+0x2000] ;  /* 0x00200000e108783b */ /* 0x002fe20000000200 */
[----:B------:R-:W-:-:S03]  /*3cf0*/  IMAD R224, R2, 0x2, R223 ;  /* 0x0000000202e07824 */ /* 0x000fc600078e02df */
[C---:B------:R-:W-:Y:S01]  /*3d00*/  IMAD.IADD R221, R135.reuse, 0x1, R0 ;  /* 0x0000000187dd7824 */ /* 0x040fe200078e0200 */
[----:B--2---:R-:W-:Y:S04]  /*3d10*/  LDSM.16.M88.4 R12, [R225] ;  /* 0x00000000e10c783b */ /* 0x004fe80000000200 */
[----:B------:R-:W-:Y:S04]  /*3d20*/  LDSM.16.M88.4 R32, [R221+0x4000] ;  /* 0x00400000dd20783b */ /* 0x000fe80000000200 */
[----:B---3--:R-:W1:Y:S04]  /*3d30*/  LDSM.16.M88.4 R4, [R222+0x2000] ;  /* 0x00200000de04783b */ /* 0x008e680000000200 */
[----:B------:R-:W-:Y:S04]  /*3d40*/  LDSM.16.M88.4 R24, [R223+0x2000] ;  /* 0x00200000df18783b */ /* 0x000fe80000000200 */
[----:B------:R-:W-:Y:S04]  /*3d50*/  LDSM.16.M88.4 R28, [R223] ;  /* 0x00000000df1c783b */ /* 0x000fe80000000200 */
[----:B------:R-:W2:Y:S04]  /*3d60*/  LDSM.16.M88.4 R64, [R135+0x5000] ;  /* 0x005000008740783b */ /* 0x000ea80000000200 */
[----:B------:R-:W-:Y:S01]  /*3d70*/  LDSM.16.M88.4 R56, [R135+0x5800] ;  /* 0x005800008738783b */ /* 0x000fe20000000200 */
[C---:B----4-:R-:W-:Y:S03]  /*3d80*/  HMMA.16816.F32 R40, R16.reuse, R20, RZ ;  /* 0x000000141028723c */ /* 0x050fe600000018ff */
[----:B------:R-:W-:Y:S03]  /*3d90*/  LDSM.16.M88.4 R52, [R135+0x6000] ;  /* 0x006000008734783b */ /* 0x000fe60000000200 */
[C---:B------:R-:W-:Y:S01]  /*3da0*/  HMMA.16816.F32 R76, R16.reuse, R22, RZ ;  /* 0x00000016104c723c */ /* 0x040fe200000018ff */
[----:B------:R-:W-:Y:S04]  /*3db0*/  LDSM.16.M88.4 R48, [R135+0x6800] ;  /* 0x006800008730783b */ /* 0x000fe80000000200 */
[----:B------:R-:W0:Y:S01]  /*3dc0*/  LDGDEPBAR ;  /* 0x00000000000079af */ /* 0x000e220000000000 */
[----:B-----5:R-:W-:Y:S06]  /*3dd0*/  HMMA.16816.F32 R148, R16, R62, RZ ;  /* 0x0000003e1094723c */ /* 0x020fec00000018ff */
[C---:B-1----:R-:W-:Y:S06]  /*3de0*/  HMMA.16816.F32 R36, R4.reuse, R20, RZ ;  /* 0x000000140424723c */ /* 0x042fec00000018ff */
[----:B------:R-:W-:Y:S01]  /*3df0*/  HMMA.16816.F32 R44, R4, R22, RZ ;  /* 0x00000016042c723c */ /* 0x000fe200000018ff */
[----:B------:R-:W-:-:S04]  /*3e00*/  VIADD R20, R135, 0x4000 ;  /* 0x0000400087147836 */ /* 0x000fc80000000000 */
[----:B------:R-:W-:Y:S01]  /*3e10*/  @P2 VIADD R226, R20, 0xffffffc0 ;  /* 0xffffffc014e22836 */ /* 0x000fe20000000000 */
[----:B------:R-:W-:Y:S03]  /*3e20*/  HMMA.16816.F32 R72, R12, R32, R40 ;  /* 0x000000200c48723c */ /* 0x000fe60000001828 */
[----:B------:R-:W-:Y:S01]  /*3e30*/  IMAD.IADD R220, R0, 0x1, R226 ;  /* 0x0000000100dc7824 */ /* 0x000fe200078e02e2 */
[----:B------:R-:W1:Y:S02]  /*3e40*/  LDSM.16.M88.4 R20, [R226] ;  /* 0x00000000e214783b */ /* 0x000e640000000200 */
[----:B------:R-:W-:Y:S06]  /*3e50*/  HMMA.16816.F32 R80, R4, R60, RZ ;  /* 0x0000003c0450723c */ /* 0x000fec00000018ff */
[C---:B------:R-:W-:Y:S01]  /*3e60*/  HMMA.16816.F32 R68, R8.reuse, R32, R36 ;  /* 0x000000200844723c */ /* 0x040fe20000001824 */
[----:B------:R-:W-:Y:S05]  /*3e70*/  LDSM.16.M88.4 R36, [R135+0x7800] ;  /* 0x007800008724783b */ /* 0x000fea0000000200 */
[-C--:B------:R-:W-:Y:S01]  /*3e80*/  HMMA.16816.F32 R40, R8, R34.reuse, R44 ;  /* 0x000000220828723c */ /* 0x080fe2000000182c */
[----:B------:R-:W3:Y:S05]  /*3e90*/  LDSM.16.M88.4 R44, [R135+0x7000] ;  /* 0x00700000872c783b */ /* 0x000eea0000000200 */
[----:B------:R-:W-:Y:S01]  /*3ea0*/  HMMA.16816.F32 R32, R12, R34, R76 ;  /* 0x000000220c20723c */ /* 0x000fe2000000184c */
[----:B------:R-:W-:Y:S05]  /*3eb0*/  LDSM.16.M88.4 R76, [R221+0x5800] ;  /* 0x00580000dd4c783b */ /* 0x000fea0000000200 */
[C---:B------:R-:W-:Y:S06]  /*3ec0*/  HMMA.16816.F32 R104, R4.reuse, R62, RZ ;  /* 0x0000003e0468723c */ /* 0x040fec00000018ff */
[C---:B--2---:R-:W-:Y:S06]  /*3ed0*/  HMMA.16816.F32 R100, R4.reuse, R64, RZ ;  /* 0x000000400464723c */ /* 0x044fec00000018ff */
[----:B------:R-:W-:Y:S06]  /*3ee0*/  HMMA.16816.F32 R96, R4, R66, RZ ;  /* 0x000000420460723c */ /* 0x000fec00000018ff */
[-C--:B-1----:R-:W-:Y:S06]  /*3ef0*/  HMMA.16816.F32 R108, R24, R20.reuse, R68 ;  /* 0x00000014186c723c */ /* 0x082fec0000001844 */
[----:B------:R-:W-:Y:S01]  /*3f00*/  HMMA.16816.F32 R84, R28, R20, R72 ;  /* 0x000000141c54723c */ /* 0x000fe20000001848 */
[----:B------:R-:W-:Y:S05]  /*3f10*/  LDSM.16.M88.4 R72, [R221+0x6000] ;  /* 0x00600000dd48783b */ /* 0x000fea0000000200 */
[-C--:B------:R-:W-:Y:S01]  /*3f20*/  HMMA.16816.F32 R92, R24, R22.reuse, R40 ;  /* 0x00000016185c723c */ /* 0x080fe20000001828 */
[----:B------:R-:W-:Y:S05]  /*3f30*/  LDSM.16.M88.4 R40, [R221+0x4800] ;  /* 0x00480000dd28783b */ /* 0x000fea0000000200 */
[----:B------:R-:W-:Y:S01]  /*3f40*/  HMMA.16816.F32 R88, R28, R22, R32 ;  /* 0x000000161c58723c */ /* 0x000fe20000001820 */
[----:B------:R-:W-:Y:S04]  /*3f50*/  LDSM.16.M88.4 R32, [R220] ;  /* 0x00000000dc20783b */ /* 0x000fe80000000200 */
[----:B------:R-:W1:Y:S01]  /*3f60*/  LDSM.16.M88.4 R20, [R224] ;  /* 0x00000000e014783b */ /* 0x000e620000000200 */
[C---:B------:R-:W-:Y:S06]  /*3f70*/  HMMA.16816.F32 R112, R4.reuse, R56, RZ ;  /* 0x000000380470723c */ /* 0x040fec00000018ff */
[C---:B------:R-:W-:Y:S06]  /*3f80*/  HMMA.16816.F32 R116, R4.reuse, R58, RZ ;  /* 0x0000003a0474723c */ /* 0x040fec00000018ff */
[C---:B------:R-:W-:Y:S06]  /*3f90*/  HMMA.16816.F32 R120, R4.reuse, R52, RZ ;  /* 0x000000340478723c */ /* 0x040fec00000018ff */
[C---:B------:R-:W-:Y:S06]  /*3fa0*/  HMMA.16816.F32 R124, R4.reuse, R54, RZ ;  /* 0x00000036047c723c */ /* 0x040fec00000018ff */
[C---:B------:R-:W-:Y:S06]  /*3fb0*/  HMMA.16816.F32 R128, R4.reuse, R48, RZ ;  /* 0x000000300480723c */ /* 0x040fec00000018ff */
[C---:B------:R-:W-:Y:S06]  /*3fc0*/  HMMA.16816.F32 R136, R4.reuse, R50, RZ ;  /* 0x000000320488723c */ /* 0x040fec00000018ff */
[C---:B---3--:R-:W-:Y:S06]  /*3fd0*/  HMMA.16816.F32 R140, R4.reuse, R44, RZ ;  /* 0x0000002c048c723c */ /* 0x048fec00000018ff */
[C---:B------:R-:W-:Y:S06]  /*3fe0*/  HMMA.16816.F32 R144, R4.reuse, R36, RZ ;  /* 0x000000240490723c */ /* 0x040fec00000018ff */
[C---:B------:R-:W-:Y:S06]  /*3ff0*/  HMMA.16816.F32 R152, R4.reuse, R46, RZ ;  /* 0x0000002e0498723c */ /* 0x040fec00000018ff */
[----:B------:R-:W-:Y:S01]  /*4000*/  HMMA.16816.F32 R156, R4, R38, RZ ;  /* 0x00000026049c723c */ /* 0x000fe200000018ff */
[----:B------:R-:W2:Y:S05]  /*4010*/  LDSM.16.M88.4 R4, [R224+0x2000] ;  /* 0x00200000e004783b */ /* 0x000eaa0000000200 */
[C---:B------:R-:W-:Y:S06]  /*4020*/  HMMA.16816.F32 R192, R16.reuse, R36, RZ ;  /* 0x0000002410c0723c */ /* 0x040fec00000018ff */
[----:B------:R-:W-:Y:S06]  /*4030*/  HMMA.16816.F32 R200, R16, R38, RZ ;  /* 0x0000002610c8723c */ /* 0x000fec00000018ff */
[----:B-1----:R-:W-:Y:S06]  /*4040*/  HMMA.16816.F32 R36, R20, R32, R84 ;  /* 0x000000201424723c */ /* 0x002fec0000001854 */
[C---:B------:R-:W-:Y:S06]  /*4050*/  HMMA.16816.F32 R168, R16.reuse, R56, RZ ;  /* 0x0000003810a8723c */ /* 0x040fec00000018ff */
[C---:B------:R-:W-:Y:S01]  /*4060*/  HMMA.16816.F32 R172, R16.reuse, R58, RZ ;  /* 0x0000003a10ac723c */ /* 0x040fe200000018ff */
[----:B------:R-:W1:Y:S05]  /*4070*/  LDSM.16.M88.4 R56, [R221+0x6800] ;  /* 0x00680000dd38783b */ /* 0x000e6a0000000200 */
[C---:B------:R-:W-:Y:S01]  /*4080*/  HMMA.16816.F32 R68, R16.reuse, R60, RZ ;  /* 0x0000003c1044723c */ /* 0x040fe200000018ff */
[----:B------:R-:W3:Y:S05]  /*4090*/  LDSM.16.M88.4 R60, [R221+0x5000] ;  /* 0x00500000dd3c783b */ /* 0x000eea0000000200 */
[----:B------:R-:W-:Y:S01]  /*40a0*/  HMMA.16816.F32 R160, R16, R64, RZ ;  /* 0x0000004010a0723c */ /* 0x000fe200000018ff */
[----:B------:R-:W-:-:S04]  /*40b0*/  FMUL.FTZ R0, R36, UR20 ;  /* 0x0000001424007c20 */ /* 0x000fc80008410000 */
[----:B------:R4:W-:Y:S01]  /*40c0*/  MUFU.TANH R232, R0 ;  /* 0x0000000000e87308 */ /* 0x0009e20000002400 */
[C---:B------:R-:W-:Y:S06]  /*40d0*/  HMMA.16816.F32 R164, R16.reuse, R66, RZ ;  /* 0x0000004210a4723c */ /* 0x040fec00000018ff */
[C---:B------:R-:W-:Y:S06]  /*40e0*/  HMMA.16816.F32 R176, R16.reuse, R52, RZ ;  /* 0x0000003410b0723c */ /* 0x040fec00000018ff */
[----:B------:R-:W-:Y:S01]  /*40f0*/  HMMA.16816.F32 R180, R16, R54, RZ ;  /* 0x0000003610b4723c */ /* 0x000fe200000018ff */
[----:B----4-:R-:W-:-:S05]  /*4100*/  FMUL.FTZ R0, R37, UR20 ;  /* 0x0000001425007c20 */ /* 0x010fca0008410000 */
[C---:B------:R-:W-:Y:S01]  /*4110*/  HMMA.16816.F32 R184, R16.reuse, R48, RZ ;  /* 0x0000003010b8723c */ /* 0x040fe200000018ff */
[----:B------:R4:W-:Y:S05]  /*4120*/  MUFU.TANH R227, R0 ;  /* 0x0000000000e37308 */ /* 0x0009ea0000002400 */
[C---:B------:R-:W-:Y:S06]  /*4130*/  HMMA.16816.F32 R188, R16.reuse, R50, RZ ;  /* 0x0000003210bc723c */ /* 0x040fec00000018ff */
[C---:B------:R-:W-:Y:S06]  /*4140*/  HMMA.16816.F32 R196, R16.reuse, R44, RZ ;  /* 0x0000002c10c4723c */ /* 0x040fec00000018ff */
[----:B------:R-:W-:Y:S01]  /*4150*/  HMMA.16816.F32 R204, R16, R46, RZ ;  /* 0x0000002e10cc723c */ /* 0x000fe200000018ff */
[----:B------:R-:W-:Y:S01]  /*4160*/  LDSM.16.M88.4 R16, [R226+0x800] ;  /* 0x00080000e210783b */ /* 0x000fe20000000200 */
[----:B----4-:R-:W-:-:S04]  /*4170*/  FMUL.FTZ R0, R38, UR20 ;  /* 0x0000001426007c20 */ /* 0x010fc80008410000 */
[----:B--2---:R-:W-:Y:S01]  /*4180*/  HMMA.16816.F32 R44, R4, R32, R108 ;  /* 0x00000020042c723c */ /* 0x004fe2000000186c */
[----:B------:R2:W4:Y:S05]  /*4190*/  MUFU.TANH R110, R0 ;  /* 0x00000000006e7308 */ /* 0x00052a0000002400 */
[-C--:B------:R-:W-:Y:S01]  /*41a0*/  HMMA.16816.F32 R48, R12, R40.reuse, R68 ;  /* 0x000000280c30723c */ /* 0x080fe20000001844 */
[----:B------:R-:W5:Y:S05]  /*41b0*/  LDSM.16.M88.4 R68, [R221+0x7000] ;  /* 0x00700000dd44783b */ /* 0x000f6a0000000200 */
[----:B------:R-:W-:Y:S01]  /*41c0*/  HMMA.16816.F32 R64, R8, R40, R80 ;  /* 0x000000280840723c */ /* 0x000fe20000001850 */
[----:B------:R-:W4:Y:S01]  /*41d0*/  LDSM.16.M88.4 R80, [R221+0x7800] ;  /* 0x00780000dd50783b */ /* 0x000f220000000200 */
[----:B--2---:R-:W-:-:S04]  /*41e0*/  FMUL.FTZ R0, R39, UR20 ;  /* 0x0000001427007c20 */ /* 0x004fc80008410000 */
[----:B------:R-:W-:Y:S01]  /*41f0*/  HMMA.16816.F32 R208, R8, R74, R124 ;  /* 0x0000004a08d0723c */ /* 0x000fe2000000187c */
[----:B------:R-:W2:Y:S01]  /*4200*/  LDSM.16.M88.4 R36, [R220+0x800] ;  /* 0x00080000dc24783b */ /* 0x000ea20000000200 */
[----:B------:R3:W-:Y:S04]  /*4210*/  MUFU.TANH R126, R0 ;  /* 0x00000000007e7308 */ /* 0x0007e80000002400 */
[----:B------:R-:W-:Y:S06]  /*4220*/  HMMA.16816.F32 R52, R20, R34, R88 ;  /* 0x000000221434723c */ /* 0x000fec0000001858 */
[----:B-1----:R-:W-:Y:S06]  /*4230*/  HMMA.16816.F32 R212, R8, R56, R128 ;  /* 0x0000003808d4723c */ /* 0x002fec0000001880 */
[----:B------:R-:W-:Y:S01]  /*4240*/  HMMA.16816.F32 R84, R4, R34, R92 ;  /* 0x000000220454723c */ /* 0x000fe2000000185c */
[----:B---3--:R-:W-:-:S04]  /*4250*/  FMUL.FTZ R0, R44, UR20 ;  /* 0x000000142c007c20 */ /* 0x008fc80008410000 */
[----:B------:R1:W3:Y:S01]  /*4260*/  MUFU.TANH R129, R0 ;  /* 0x0000000000817308 */ /* 0x0002e20000002400 */
[-C--:B------:R-:W-:Y:S06]  /*4270*/  HMMA.16816.F32 R32, R12, R42.reuse, R148 ;  /* 0x0000002a0c20723c */ /* 0x080fec0000001894 */
[C---:B------:R-:W-:Y:S06]  /*4280*/  HMMA.16816.F32 R104, R8.reuse, R42, R104 ;  /* 0x0000002a0868723c */ /* 0x040fec0000001868 */
[----:B------:R-:W-:Y:S01]  /*4290*/  HMMA.16816.F32 R100, R8, R60, R100 ;  /* 0x0000003c0864723c */ /* 0x000fe20000001864 */
[----:B-1----:R-:W-:-:S05]  /*42a0*/  FMUL.FTZ R0, R45, UR20 ;  /* 0x000000142d007c20 */ /* 0x002fca0008410000 */
[C---:B------:R-:W-:Y:S01]  /*42b0*/  HMMA.16816.F32 R96, R8.reuse, R62, R96 ;  /* 0x0000003e0860723c */ /* 0x040fe20000001860 */
[----:B------:R1:W3:Y:S05]  /*42c0*/  MUFU.TANH R125, R0 ;  /* 0x00000000007d7308 */ /* 0x0002ea0000002400 */
[C---:B------:R-:W-:Y:S06]  /*42d0*/  HMMA.16816.F32 R112, R8.reuse, R76, R112 ;  /* 0x0000004c0870723c */ /* 0x040fec0000001870 */
[C---:B------:R-:W-:Y:S06]  /*42e0*/  HMMA.16816.F32 R116, R8.reuse, R78, R116 ;  /* 0x0000004e0874723c */ /* 0x040fec0000001874 */
[----:B------:R-:W-:Y:S01]  /*42f0*/  HMMA.16816.F32 R120, R8, R72, R120 ;  /* 0x000000480878723c */ /* 0x000fe20000001878 */
[----:B-1----:R-:W-:-:S04]  /*4300*/  FMUL.FTZ R0, R46, UR20 ;  /* 0x000000142e007c20 */ /* 0x002fc80008410000 */
[----:B------:R1:W-:Y:S01]  /*4310*/  MUFU.TANH R133, R0 ;  /* 0x0000000000857308 */ /* 0x0003e20000002400 */
[C---:B------:R-:W-:Y:S06]  /*4320*/  HMMA.16816.F32 R216, R8.reuse, R58, R136 ;  /* 0x0000003a08d8723c */ /* 0x040fec0000001888 */
[C---:B-----5:R-:W-:Y:S06]  /*4330*/  HMMA.16816.F32 R244, R8.reuse, R68, R140 ;  /* 0x0000004408f4723c */ /* 0x060fec000000188c */
[----:B----4-:R-:W-:Y:S01]  /*4340*/  HMMA.16816.F32 R228, R8, R80, R144 ;  /* 0x0000005008e4723c */ /* 0x010fe20000001890 */
[----:B-1----:R-:W-:-:S05]  /*4350*/  FMUL.FTZ R0, R47, UR20 ;  /* 0x000000142f007c20 */ /* 0x002fca0008410000 */
[----:B------:R-:W-:Y:S01]  /*4360*/  HMMA.16816.F32 R44, R28, R16, R48 ;  /* 0x000000101c2c723c */ /* 0x000fe20000001830 */
[----:B------:R1:W4:Y:S05]  /*4370*/  MUFU.TANH R130, R0 ;  /* 0x0000000000827308 */ /* 0x00032a0000002400 */
[C---:B------:R-:W-:Y:S06]  /*4380*/  HMMA.16816.F32 R152, R8.reuse, R70, R152 ;  /* 0x000000460898723c */ /* 0x040fec0000001898 */
[----:B------:R-:W-:Y:S06]  /*4390*/  HMMA.16816.F32 R156, R8, R82, R156 ;  /* 0x00000052089c723c */ /* 0x000fec000000189c */
[----:B------:R-:W-:Y:S01]  /*43a0*/  HMMA.16816.F32 R8, R24, R16, R64 ;  /* 0x000000101808723c */ /* 0x000fe20000001840 */
[----:B-1----:R-:W-:-:S04]  /*43b0*/  FMUL.FTZ R0, R52, UR20 ;  /* 0x0000001434007c20 */ /* 0x002fc80008410000 */
[----:B------:R1:W5:Y:S01]  /*43c0*/  MUFU.TANH R88, R0 ;  /* 0x0000000000587308 */ /* 0x0003620000002400 */
[----:B--2---:R-:W-:Y:S06]  /*43d0*/  HMMA.16816.F32 R40, R20, R36, R44 ;  /* 0x000000241428723c */ /* 0x004fec000000182c */
[-C--:B------:R-:W-:Y:S06]  /*43e0*/  HMMA.16816.F32 R32, R28, R18.reuse, R32 ;  /* 0x000000121c20723c */ /* 0x080fec0000001820 */
[----:B------:R-:W-:Y:S01]  /*43f0*/  HMMA.16816.F32 R16, R24, R18, R104 ;  /* 0x000000121810723c */ /* 0x000fe20000001868 */
[----:B-1----:R-:W-:-:S05]  /*4400*/  FMUL.FTZ R0, R53, UR20 ;  /* 0x0000001435007c20 */ /* 0x002fca0008410000 */
[----:B------:R-:W-:Y:S01]  /*4410*/  HMMA.16816.F32 R48, R4, R36, R8 ;  /* 0x000000240430723c */ /* 0x000fe20000001808 */
[----:B------:R-:W1:Y:S01]  /*4420*/  LDSM.16.M88.4 R8, [R226+0x1000] ;  /* 0x00100000e208783b */ /* 0x000e620000000200 */
[----:B------:R2:W-:Y:S04]  /*4430*/  MUFU.TANH R95, R0 ;  /* 0x00000000005f7308 */ /* 0x0005e80000002400 */
[----:B------:R-:W-:Y:S06]  /*4440*/  HMMA.16816.F32 R64, R12, R62, R164 ;  /* 0x0000003e0c40723c */ /* 0x000fec00000018a4 */
[-C--:B------:R-:W-:Y:S01]  /*4450*/  HMMA.16816.F32 R44, R20, R38.reuse, R32 ;  /* 0x00000026142c723c */ /* 0x080fe20000001820 */
[----:B------:R-:W3:Y:S05]  /*4460*/  LDSM.16.M88.4 R32, [R220+0x1000] ;  /* 0x00100000dc20783b */ /* 0x000eea0000000200 */
[----:B------:R-:W-:Y:S01]  /*4470*/  HMMA.16816.F32 R36, R4, R38, R16 ;  /* 0x000000260424723c */ /* 0x000fe20000001810 */
[----:B--2---:R-:W-:-:S04]  /*4480*/  FMUL.FTZ R0, R54, UR20 ;  /* 0x0000001436007c20 */ /* 0x004fc80008410000 */
[----:B------:R2:W5:Y:S01]  /*4490*/  MUFU.TANH R144, R0 ;  /* 0x0000000000907308 */ /* 0x0005620000002400 */
[C---:B------:R-:W-:Y:S06]  /*44a0*/  HMMA.16816.F32 R184, R12.reuse, R56, R184 ;  /* 0x000000380cb8723c */ /* 0x040fec00000018b8 */
[C---:B------:R-:W-:Y:S06]  /*44b0*/  HMMA.16816.F32 R188, R12.reuse, R58, R188 ;  /* 0x0000003a0cbc723c */ /* 0x040fec00000018bc */
[----:B------:R-:W-:Y:S01]  /*44c0*/  HMMA.16816.F32 R196, R12, R68, R196 ;  /* 0x000000440cc4723c */ /* 0x000fe200000018c4 */
[----:B--2---:R-:W-:-:S05]  /*44d0*/  FMUL.FTZ R0, R55, UR20 ;  /* 0x0000001437007c20 */ /* 0x004fca0008410000 */
[C---:B------:R-:W-:Y:S01]  /*44e0*/  HMMA.16816.F32 R52, R12.reuse, R60, R160 ;  /* 0x0000003c0c34723c */ /* 0x040fe200000018a0 */
[----:B------:R2:W-:Y:S05]  /*44f0*/  MUFU.TANH R146, R0 ;  /* 0x0000000000927308 */ /* 0x0005ea0000002400 */
[C---:B------:R-:W-:Y:S06]  /*4500*/  HMMA.16816.F32 R60, R12.reuse, R76, R168 ;  /* 0x0000004c0c3c723c */ /* 0x040fec00000018a8 */
[C---:B------:R-:W-:Y:S06]  /*4510*/  HMMA.16816.F32 R76, R12.reuse, R78, R172 ;  /* 0x0000004e0c4c723c */ /* 0x040fec00000018ac */
[----:B------:R-:W-:Y:S01]  /*4520*/  HMMA.16816.F32 R192, R12, R80, R192 ;  /* 0x000000500cc0723c */ /* 0x000fe200000018c0 */
[----:B--2---:R-:W-:-:S04]  /*4530*/  FMUL.FTZ R0, R84, UR20 ;  /* 0x0000001454007c20 */ /* 0x004fc80008410000 */
[----:B------:R2:W-:Y:S01]  /*4540*/  MUFU.TANH R127, R0 ;  /* 0x00000000007f7308 */ /* 0x0005e20000002400 */
[----:B-1----:R-:W-:Y:S06]  /*4550*/  HMMA.16816.F32 R16, R28, R8, R52 ;  /* 0x000000081c10723c */ /* 0x002fec0000001834 */
[C---:B------:R-:W-:Y:S06]  /*4560*/  HMMA.16816.F32 R204, R12.reuse, R70, R204 ;  /* 0x000000460ccc723c */ /* 0x040fec00000018cc */
[----:B------:R-:W-:Y:S01]  /*4570*/  HMMA.16816.F32 R200, R12, R82, R200 ;  /* 0x000000520cc8723c */ /* 0x000fe200000018c8 */
[----:B--2---:R-:W-:-:S04]  /*4580*/  FMUL.FTZ R0, R85, UR20 ;  /* 0x0000001455007c20 */ /* 0x004fc80008410000 */
[----:B------:R1:W-:Y:S02]  /*4590*/  MUFU.TANH R124, R0 ;  /* 0x00000000007c7308 */ /* 0x0003e40000002400 */
[----:B-1----:R-:W-:-:S06]  /*45a0*/  FMUL.FTZ R0, R86, UR20 ;  /* 0x0000001456007c20 */ /* 0x002fcc0008410000 */
[----:B------:R1:W2:Y:S02]  /*45b0*/  MUFU.TANH R138, R0 ;  /* 0x00000000008a7308 */ /* 0x0002a40000002400 */
[----:B-1----:R-:W-:Y:S02]  /*45c0*/  FMUL.FTZ R0, R87, UR20 ;  /* 0x0000001457007c20 */ /* 0x002fe40008410000 */
[C---:B------:R-:W-:Y:S04]  /*45d0*/  HMMA.16816.F32 R84, R12.reuse, R72, R176 ;  /* 0x000000480c54723c */ /* 0x040fe800000018b0 */
[----:B------:R1:W2:Y:S02]  /*45e0*/  MUFU.TANH R136, R0 ;  /* 0x0000000000887308 */ /* 0x0002a40000002400 */
[----:B------:R-:W-:Y:S01]  /*45f0*/  HMMA.16816.F32 R72, R12, R74, R180 ;  /* 0x0000004a0c48723c */ /* 0x000fe200000018b4 */
[----:B-1----:R-:W-:-:S05]  /*4600*/  FMUL.FTZ R0, R40, UR20 ;  /* 0x0000001428007c20 */ /* 0x002fca0008410000 */
[----:B------:R1:W2:Y:S02]  /*4610*/  MUFU.TANH R108, R0 ;  /* 0x00000000006c7308 */ /* 0x0002a40000002400 */
[----:B-1----:R-:W-:-:S06]  /*4620*/  FMUL.FTZ R0, R41, UR20 ;  /* 0x0000001429007c20 */ /* 0x002fcc0008410000 */
[----:B------:R1:W-:Y:S02]  /*4630*/  MUFU.TANH R162, R0 ;  /* 0x0000000000a27308 */ /* 0x0003e40000002400 */
[----:B-1----:R-:W-:-:S06]  /*4640*/  FMUL.FTZ R0, R42, UR20 ;  /* 0x000000142a007c20 */ /* 0x002fcc0008410000 */
[----:B------:R1:W2:Y:S02]  /*4650*/  MUFU.TANH R143, R0 ;  /* 0x00000000008f7308 */ /* 0x0002a40000002400 */
[----:B-1----:R-:W-:Y:S02]  /*4660*/  FMUL.FTZ R0, R43, UR20 ;  /* 0x000000142b007c20 */ /* 0x002fe40008410000 */
[----:B------:R-:W-:Y:S04]  /*4670*/  HMMA.16816.F32 R40, R24, R8, R100 ;  /* 0x000000081828723c */ /* 0x000fe80000001864 */
[----:B------:R1:W-:Y:S02]  /*4680*/  MUFU.TANH R145, R0 ;  /* 0x0000000000917308 */ /* 0x0003e40000002400 */
[----:B-1----:R-:W-:-:S06]  /*4690*/  FMUL.FTZ R0, R48, UR20 ;  /* 0x0000001430007c20 */ /* 0x002fcc0008410000 */
[----:B------:R1:W-:Y:S02]  /*46a0*/  MUFU.TANH R94, R0 ;  /* 0x00000000005e7308 */ /* 0x0003e40000002400 */
[----:B-1----:R-:W-:-:S06]  /*46b0*/  FMUL.FTZ R0, R49, UR20 ;  /* 0x0000001431007c20 */ /* 0x002fcc0008410000 */
[----:B------:R1:W-:Y:S02]  /*46c0*/  MUFU.TANH R106, R0 ;  /* 0x00000000006a7308 */ /* 0x0003e40000002400 */
[----:B-1----:R-:W-:-:S06]  /*46d0*/  FMUL.FTZ R0, R50, UR20 ;  /* 0x0000001432007c20 */ /* 0x002fcc0008410000 */
[----:B------:R1:W2:Y:S02]  /*46e0*/  MUFU.TANH R134, R0 ;  /* 0x0000000000867308 */ /* 0x0002a40000002400 */
[----:B-1----:R-:W-:Y:S02]  /*46f0*/  FMUL.FTZ R0, R51, UR20 ;  /* 0x0000001433007c20 */ /* 0x002fe40008410000 */
[----:B---3--:R-:W-:Y:S01]  /*4700*/  HMMA.16816.F32 R48, R20, R32, R16 ;  /* 0x000000201430723c */ /* 0x008fe20000001810 */
[----:B------:R-:W1:Y:S03]  /*4710*/  LDSM.16.M88.4 R16, [R226+0x1800] ;  /* 0x00180000e210783b */ /* 0x000e660000000200 */
[----:B------:R3:W-:Y:S02]  /*4720*/  MUFU.TANH R105, R0 ;  /* 0x0000000000697308 */ /* 0x0007e40000002400 */
[----:B---3--:R-:W-:-:S06]  /*4730*/  FMUL.FTZ R0, R44, UR20 ;  /* 0x000000142c007c20 */ /* 0x008fcc0008410000 */
[----:B------:R3:W-:Y:S02]  /*4740*/  MUFU.TANH R111, R0 ;  /* 0x00000000006f7308 */ /* 0x0007e40000002400 */
[----:B---3--:R-:W-:Y:S01]  /*4750*/  FMUL.FTZ R0, R45, UR20 ;  /* 0x000000142d007c20 */ /* 0x008fe20008410000 */
[----:B-1----:R-:W-:Y:S05]  /*4760*/  HMMA.16816.F32 R52, R24, R16, R112 ;  /* 0x000000101834723c */ /* 0x002fea0000001870 */
[----:B------:R1:W-:Y:S02]  /*4770*/  MUFU.TANH R109, R0 ;  /* 0x00000000006d7308 */ /* 0x0003e40000002400 */
[----:B-1----:R-:W-:-:S06]  /*4780*/  FMUL.FTZ R0, R46, UR20 ;  /* 0x000000142e007c20 */ /* 0x002fcc0008410000 */
[----:B------:R1:W-:Y:S02]  /*4790*/  MUFU.TANH R141, R0 ;  /* 0x00000000008d7308 */ /* 0x0003e40000002400 */
[----:B-1----:R-:W-:Y:S02]  /*47a0*/  FMUL.FTZ R0, R47, UR20 ;  /* 0x000000142f007c20 */ /* 0x002fe40008410000 */
[----:B------:R-:W-:Y:S04]  /*47b0*/  HMMA.16816.F32 R44, R4, R32, R40 ;  /* 0x00000020042c723c */ /* 0x000fe80000001828 */
[----:B------:R1:W-:Y:S02]  /*47c0*/  MUFU.TANH R142, R0 ;  /* 0x00000000008e7308 */ /* 0x0003e40000002400 */
[----:B------:R-:W-:Y:S01]  /*47d0*/  HMMA.16816.F32 R40, R24, R10, R96 ;  /* 0x0000000a1828723c */ /* 0x000fe20000001860 */
[----:B-1----:R-:W-:-:S05]  /*47e0*/  FMUL.FTZ R0, R36, UR20 ;  /* 0x0000001424007c20 */ /* 0x002fca0008410000 */
[----:B------:R1:W3:-:S12]  /*47f0*/  MUFU.TANH R90, R0 ;  /* 0x00000000005a7308 */ /* 0x0002d80000002400 */
[----:B------:R-:W-:-:S06]  /*4800*/  FMUL.FTZ R8, R46, UR20 ;  /* 0x000000142e087c20 */ /* 0x000fcc0008410000 */
[----:B------:R-:W-:Y:S01]  /*4810*/  HMMA.16816.F32 R40, R4, R34, R40 ;  /* 0x000000220428723c */ /* 0x000fe20000001828 */
[----:B------:R4:W-:Y:S01]  /*4820*/  MUFU.TANH R99, R8 ;  /* 0x0000000800637308 */ /* 0x0009e20000002400 */
[----:B-1----:R-:W-:-:S07]  /*4830*/  FMUL.FTZ R0, R37, UR20 ;  /* 0x0000001425007c20 */ /* 0x002fce0008410000 */
[----:B------:R1:W-:Y:S01]  /*4840*/  MUFU.TANH R91, R0 ;  /* 0x00000000005b7308 */ /* 0x0003e20000002400 */
[----:B----4-:R-:W-:-:S07]  /*4850*/  FMUL.FTZ R8, R47, UR20 ;  /* 0x000000142f087c20 */ /* 0x010fce0008410000 */
[----:B------:R-:W-:Y:S01]  /*4860*/  MUFU.TANH R98, R8 ;  /* 0x0000000800627308 */ /* 0x000fe20000002400 */
[----:B-1----:R-:W-:-:S07]  /*4870*/  FMUL.FTZ R0, R38, UR20 ;  /* 0x0000001426007c20 */ /* 0x002fce0008410000 */
[----:B------:R1:W4:Y:S02]  /*4880*/  MUFU.TANH R131, R0 ;  /* 0x0000000000837308 */ /* 0x0003240000002400 */
[----:B-1----:R-:W-:Y:S02]  /*4890*/  FMUL.FTZ R0, R39, UR20 ;  /* 0x0000001427007c20 */ /* 0x002fe40008410000 */
[----:B------:R-:W-:Y:S04]  /*48a0*/  HMMA.16816.F32 R36, R28, R10, R64 ;  /* 0x0000000a1c24723c */ /* 0x000fe80000001840 */
[----:B------:R1:W4:Y:S03]  /*48b0*/  MUFU.TANH R137, R0 ;  /* 0x0000000000897308 */ /* 0x0003260000002400 */
[----:B------:R-:W-:-:S02]  /*48c0*/  IMAD.U32 R11, RZ, RZ, UR6 ;  /* 0x00000006ff0b7e24 */ /* 0x000fc4000f8e00ff */
[----:B-1----:R-:W-:-:S04]  /*48d0*/  FMUL.FTZ R0, R48, UR20 ;  /* 0x0000001430007c20 */ /* 0x002fc80008410000 */
[----:B------:R1:W-:Y:S11]  /*48e0*/  MUFU.TANH R161, R0 ;  /* 0x0000000000a17308 */ /* 0x0003f60000002400 */
[----:B------:R-:W-:Y:S01]  /*48f0*/  HMMA.16816.F32 R12, R20, R34, R36 ;  /* 0x00000022140c723c */ /* 0x000fe20000001824 */
[----:B------:R-:W5:Y:S01]  /*4900*/  LDSM.16.M88.4 R36, [R220+0x1800] ;  /* 0x00180000dc24783b */ /* 0x000f620000000200 */
[----:B-1----:R-:W-:-:S04]  /*4910*/  FMUL.FTZ R0, R49, UR20 ;  /* 0x0000001431007c20 */ /* 0x002fc80008410000 */
[----:B------:R1:W-:-:S15]  /*4920*/  MUFU.TANH R164, R0 ;  /* 0x0000000000a47308 */ /* 0x0003de0000002400 */
[----:B------:R-:W-:-:S03]  /*4930*/  NOP ;  /* 0x0000000000007918 */ /* 0x000fc60000000000 */
[----:B------:R-:W-:Y:S01]  /*4940*/  FMUL.FTZ R8, R12, UR20 ;  /* 0x000000140c087c20 */ /* 0x000fe20008410000 */
[----:B------:R-:W-:Y:S01]  /*4950*/  FMUL.FTZ R10, R14, UR20 ;  /* 0x000000140e0a7c20 */ /* 0x000fe20008410000 */
[----:B------:R-:W-:Y:S02]  /*4960*/  IMAD.U32 R12, RZ, RZ, UR6 ;  /* 0x00000006ff0c7e24 */ /* 0x000fe4000f8e00ff */
[----:B------:R-:W-:Y:S01]  /*4970*/  FMUL.FTZ R15, R15, UR20 ;  /* 0x000000140f0f7c20 */ /* 0x000fe20008410000 */
[----:B------:R2:W-:Y:S08]  /*4980*/  MUFU.TANH R93, R8 ;  /* 0x00000008005d7308 */ /* 0x0005f00000002400 */
[----:B------:R3:W-:Y:S01]  /*4990*/  MUFU.TANH R151, R10 ;  /* 0x0000000a00977308 */ /* 0x0007e20000002400 */
[----:B-1----:R-:W-:-:S07]  /*49a0*/  FMUL.FTZ R0, R50, UR20 ;  /* 0x0000001432007c20 */ /* 0x002fce0008410000 */
[----:B------:R1:W4:Y:S01]  /*49b0*/  MUFU.TANH R103, R0 ;  /* 0x0000000000677308 */ /* 0x0003220000002400 */
[----:B--2---:R-:W-:-:S07]  /*49c0*/  FMUL.FTZ R8, R13, UR20 ;  /* 0x000000140d087c20 */ /* 0x004fce0008410000 */
[----:B------:R2:W-:Y:S01]  /*49d0*/  MUFU.TANH R148, R8 ;  /* 0x0000000800947308 */ /* 0x0005e20000002400 */
[----:B---3--:R-:W-:-:S07]  /*49e0*/  IMAD.U32 R10, RZ, RZ, UR6 ;  /* 0x00000006ff0a7e24 */ /* 0x008fce000f8e00ff */
[----:B------:R3:W-:Y:S01]  /*49f0*/  MUFU.TANH R149, R15 ;  /* 0x0000000f00957308 */ /* 0x0007e20000002400 */
[----:B-1----:R-:W-:Y:S02]  /*4a00*/  FMUL.FTZ R0, R51, UR20 ;  /* 0x0000001433007c20 */ /* 0x002fe40008410000 */
[----:B------:R-:W-:Y:S05]  /*4a10*/  HMMA.16816.F32 R48, R28, R16, R60 ;  /* 0x000000101c30723c */ /* 0x000fea000000183c */
[----:B------:R1:W4:Y:S01]  /*4a20*/  MUFU.TANH R163, R0 ;  /* 0x0000000000a37308 */ /* 0x0003220000002400 */
[----:B--2---:R-:W-:Y:S01]  /*4a30*/  LEA R8, R132, UR24, 0x4 ;  /* 0x0000001884087c11 */ /* 0x004fe2000f8e20ff */
[----:B------:R-:W-:Y:S01]  /*4a40*/  HMMA.16816.F32 R60, R24, R18, R116 ;  /* 0x00000012183c723c */ /* 0x000fe20000001874 */
[----:B---3--:R-:W-:-:S05]  /*4a50*/  FMUL.FTZ R15, R40, UR20 ;  /* 0x00000014280f7c20 */ /* 0x008fca0008410000 */
[----:B------:R-:W-:Y:S01]  /*4a60*/  MUFU.TANH R101, R15 ;  /* 0x0000000f00657308 */ /* 0x000fe20000002400 */
[----:B-1----:R-:W-:-:S10]  /*4a70*/  FMUL.FTZ R0, R44, UR20 ;  /* 0x000000142c007c20 */ /* 0x002fd40008410000 */
[----:B-----5:R-:W-:Y:S01]  /*4a80*/  HMMA.16816.F32 R32, R20, R36, R48 ;  /* 0x000000241420723c */ /* 0x020fe20000001830 */
[----:B------:R1:W2:Y:S02]  /*4a90*/  MUFU.TANH R160, R0 ;  /* 0x0000000000a07308 */ /* 0x0002a40000002400 */
[----:B-1----:R-:W-:-:S03]  /*4aa0*/  FMUL.FTZ R0, R45, UR20 ;  /* 0x000000142d007c20 */ /* 0x002fc60008410000 */
[----:B------:R-:W-:Y:S03]  /*4ab0*/  HMMA.16816.F32 R44, R28, R18, R76 ;  /* 0x000000121c2c723c */ /* 0x000fe6000000184c */
[----:B------:R1:W3:-:S15]  /*4ac0*/  MUFU.TANH R150, R0 ;  /* 0x0000000000967308 */ /* 0x0002de0000002400 */
[----:B------:R-:W-:Y:S01]  /*4ad0*/  FMUL.FTZ R15, R32, UR20 ;  /* 0x00000014200f7c20 */ /* 0x000fe20008410000 */
[----:B------:R-:W-:Y:S01]  /*4ae0*/  FMUL.FTZ R34, R34, UR20 ;  /* 0x0000001422227c20 */ /* 0x000fe20008410000 */
[----:B------:R-:W-:Y:S01]  /*4af0*/  FMUL.FTZ R35, R35, UR20 ;  /* 0x0000001423237c20 */ /* 0x000fe20008410000 */
[----:B------:R-:W-:Y:S01]  /*4b00*/  HMMA.16816.F32 R16, R4, R36, R52 ;  /* 0x000000240410723c */ /* 0x000fe20000001834 */
[----:B------:R-:W-:Y:S08]  /*4b10*/  MUFU.TANH R92, R15 ;  /* 0x0000000f005c7308 */ /* 0x000ff00000002400 */
[----:B------:R-:W-:Y:S01]  /*4b20*/  MUFU.TANH R139, R34 ;  /* 0x00000022008b7308 */ /* 0x000fe20000002400 */
[----:B-1----:R-:W-:-:S05]  /*4b30*/  LOP3.LUT R0, R233, 0xffffffe0, RZ, 0xc0, !PT ;  /* 0xffffffe0e9007812 */ /* 0x002fca00078ec0ff */
[C---:B------:R-:W-:Y:S02]  /*4b40*/  IMAD.IADD R0, R234.reuse, 0x1, -R0 ;  /* 0x00000001ea007824 */ /* 0x040fe400078e0a00 */
[----:B------:R-:W-:Y:S01]  /*4b50*/  IMAD.SHL.U32 R234, R234, 0x2, RZ ;  /* 0x00000002eaea7824 */ /* 0x000fe200078e00ff */
[----:B------:R1:W-:Y:S02]  /*4b60*/  MUFU.TANH R114, R35 ;  /* 0x0000002300727308 */ /* 0x0003e40000002400 */
[----:B------:R-:W-:Y:S02]  /*4b70*/  SHF.R.S32.HI R9, RZ, 0x1f, R0 ;  /* 0x0000001fff097819 */ /* 0x000fe40000011400 */
[----:B------:R-:W-:Y:S02]  /*4b80*/  LOP3.LUT R236, R234, 0x6, RZ, 0xc0, !PT ;  /* 0x00000006eaec7812 */ /* 0x000fe400078ec0ff */
[----:B------:R-:W-:Y:S01]  /*4b90*/  LEA.HI R9, R9, R0, RZ, 0x2 ;  /* 0x0000000009097211 */ /* 0x000fe200078f10ff */
[----:B------:R-:W-:-:S03]  /*4ba0*/  IMAD.U32 R0, RZ, RZ, UR21 ;  /* 0x00000015ff007e24 */ /* 0x000fc6000f8e00ff */
[----:B------:R-:W-:Y:S01]  /*4bb0*/  SHF.R.S32.HI R235, RZ, 0x2, R9 ;  /* 0x00000002ffeb7819 */ /* 0x000fe20000011409 */
[----:B------:R-:W-:Y:S02]  /*4bc0*/  IMAD.U32 R9, RZ, RZ, UR6 ;  /* 0x00000006ff097e24 */ /* 0x000fe4000f8e00ff */
[----:B------:R-:W-:Y:S02]  /*4bd0*/  IMAD R0, R0, 0x80, R236 ;  /* 0x0000008000007824 */ /* 0x000fe400078e02ec */
[----:B------:R-:W-:Y:S01]  /*4be0*/  IMAD.IADD R8, R235, 0x1, R8 ;  /* 0x00000001eb087824 */ /* 0x000fe200078e0208 */
[----:B------:R5:W-:Y:S01]  /*4bf0*/  STL [R1+0xd0], R235 ;  /* 0x0000d0eb01007387 */ /* 0x000be20000100800 */
[----:B------:R-:W-:-:S03]  /*4c00*/  VIADD R13, R0, 0x1 ;  /* 0x00000001000d7836 */ /* 0x000fc60000000000 */
[----:B------:R-:W-:Y:S02]  /*4c10*/  VIADDMNMX R241, R8, R11, UR25, PT ;  /* 0x0000001908f17e46 */ /* 0x000fe4000b80010b */
[--C-:B------:R-:W-:Y:S01]  /*4c20*/  IADD3 R11, R12, 0x8, R8.reuse ;  /* 0x000000080c0b7810 */ /* 0x100fe20007ffe008 */
[C---:B------:R-:W-:Y:S01]  /*4c30*/  VIADD R12, R8.reuse, 0x40 ;  /* 0x00000040080c7836 */ /* 0x040fe20000000000 */
[--C-:B------:R-:W-:Y:S01]  /*4c40*/  IADD3 R14, R9, 0x48, R8.reuse ;  /* 0x00000048090e7810 */ /* 0x100fe20007ffe008 */
[----:B------:R-:W-:Y:S01]  /*4c50*/  VIADD R9, R8, 0x8 ;  /* 0x0000000808097836 */ /* 0x000fe20000000000 */
[----:B------:R-:W-:Y:S02]  /*4c60*/  IADD3 R10, R10, 0x40, R8 ;  /* 0x000000400a0a7810 */ /* 0x000fe40007ffe008 */
[C---:B------:R-:W-:Y:S01]  /*4c70*/  VIADDMNMX R236, R8.reuse, UR23, RZ, !PT ;  /* 0x0000001708ec7c46 */ /* 0x040fe2000f8001ff */
[----:B------:R-:W-:Y:S01]  /*4c80*/  VIADD R8, R8, 0x48 ;  /* 0x0000004808087836 */ /* 0x000fe20000000000 */
[----:B------:R-:W-:-:S02]  /*4c90*/  VIMNMX R239, R11, UR25, PT ;  /* 0x000000190bef7c48 */ /* 0x000fc4000bfe0100 */
[----:B------:R-:W-:Y:S02]  /*4ca0*/  VIMNMX R240, R10, UR25, PT ;  /* 0x000000190af07c48 */ /* 0x000fe4000bfe0100 */
[----:B------:R-:W-:Y:S02]  /*4cb0*/  VIADDMNMX R234, R8, UR23, RZ, !PT ;  /* 0x0000001708ea7c46 */ /* 0x000fe4000f8001ff */
[----:B------:R-:W-:Y:S01]  /*4cc0*/  VIMNMX R238, R14, UR25, PT ;  /* 0x000000190eee7c48 */ /* 0x000fe2000bfe0100 */
[----:B------:R-:W-:Y:S01]  /*4cd0*/  FMUL.FTZ R14, R33, UR20 ;  /* 0x00000014210e7c20 */ /* 0x000fe20008410000 */
[----:B------:R-:W-:Y:S01]  /*4ce0*/  VIADDMNMX R237, R12, UR23, RZ, !PT ;  /* 0x000000170ced7c46 */ /* 0x000fe2000f8001ff */
[----:B------:R-:W-:Y:S01]  /*4cf0*/  FMUL.FTZ R12, R41, UR20 ;  /* 0x00000014290c7c20 */ /* 0x000fe20008410000 */
[----:B------:R-:W-:Y:S01]  /*4d00*/  ISETP.GE.AND P2, PT, R13, R241, PT ;  /* 0x000000f10d00720c */ /* 0x000fe20003f46270 */
[----:B------:R-:W-:Y:S01]  /*4d10*/  MUFU.TANH R140, R14 ;  /* 0x0000000e008c7308 */ /* 0x000fe20000002400 */
[----:B-----5:R-:W-:Y:S01]  /*4d20*/  VIADDMNMX R235, R9, UR23, RZ, !PT ;  /* 0x0000001709eb7c46 */ /* 0x020fe2000f8001ff */
[----:B-1----:R-:W-:Y:S01]  /*4d30*/  HMMA.16816.F32 R32, R20, R38, R44 ;  /* 0x000000261420723c */ /* 0x002fe2000000182c */
[----:B------:R-:W1:Y:S01]  /*4d40*/  LDSM.16.M88.4 R8, [R226+0x2000] ;  /* 0x00200000e208783b */ /* 0x000e620000000200 */
[----:B------:R-:W-:-:S02]  /*4d50*/  ISETP.GE.AND P3, PT, R13, R239, PT ;  /* 0x000000ef0d00720c */ /* 0x000fc40003f66270 */
[C---:B------:R-:W-:Y:S01]  /*4d60*/  ISETP.GE.AND P6, PT, R13.reuse, R240, PT ;  /* 0x000000f00d00720c */ /* 0x040fe20003fc6270 */
[----:B------:R-:W5:Y:S01]  /*4d70*/  LDSM.16.M88.4 R44, [R226+0x3000] ;  /* 0x00300000e22c783b */ /* 0x000f620000000200 */
[C---:B------:R-:W-:Y:S01]  /*4d80*/  ISETP.GE.AND P0, PT, R13.reuse, R238, PT ;  /* 0x000000ee0d00720c */ /* 0x040fe20003f06270 */
[----:B------:R4:W-:Y:S01]  /*4d90*/  MUFU.TANH R147, R12 ;  /* 0x0000000c00937308 */ /* 0x0009e20000002400 */
[----:B------:R-:W-:Y:S02]  /*4da0*/  ISETP.GE.AND P1, PT, R0, R239, PT ;  /* 0x000000ef0000720c */ /* 0x000fe40003f26270 */
[C---:B------:R-:W-:Y:S02]  /*4db0*/  ISETP.LT.OR P2, PT, R13.reuse, R236, P2 ;  /* 0x000000ec0d00720c */ /* 0x040fe40001741670 */
[C---:B------:R-:W-:Y:S02]  /*4dc0*/  ISETP.LT.OR P3, PT, R13.reuse, R235, P3 ;  /* 0x000000eb0d00720c */ /* 0x040fe40001f61670 */
[----:B------:R-:W-:-:S02]  /*4dd0*/  ISETP.LT.OR P6, PT, R13, R237, P6 ;  /* 0x000000ed0d00720c */ /* 0x000fc400037c1670 */
[----:B------:R-:W-:Y:S01]  /*4de0*/  ISETP.LT.OR P0, PT, R13, R234, P0 ;  /* 0x000000ea0d00720c */ /* 0x000fe20000701670 */
[C---:B------:R-:W-:Y:S01]  /*4df0*/  VIADD R13, R0.reuse, 0x8 ;  /* 0x00000008000d7836 */ /* 0x040fe20000000000 */
[C---:B------:R-:W-:Y:S02]  /*4e00*/  ISETP.LT.OR P1, PT, R0.reuse, R235, P1 ;  /* 0x000000eb0000720c */ /* 0x040fe40000f21670 */
[-C--:B------:R-:W-:Y:S02]  /*4e10*/  ISETP.GE.AND P5, PT, R0, R241.reuse, PT ;  /* 0x000000f10000720c */ /* 0x080fe40003fa6270 */
[----:B------:R-:W-:Y:S01]  /*4e20*/  FSEL R128, R110, -INF , !P1 ;  /* 0xff8000006e807808 */ /* 0x000fe20004800000 */
[----:B----4-:R-:W-:Y:S01]  /*4e30*/  FMUL.FTZ R12, R42, UR20 ;  /* 0x000000142a0c7c20 */ /* 0x010fe20008410000 */
[C---:B------:R-:W-:Y:S02]  /*4e40*/  ISETP.LT.OR P5, PT, R0.reuse, R236, P5 ;  /* 0x000000ec0000720c */ /* 0x040fe40002fa1670 */
[----:B------:R-:W-:Y:S01]  /*4e50*/  ISETP.GE.AND P4, PT, R0, R240, PT ;  /* 0x000000f00000720c */ /* 0x000fe20003f86270 */
[----:B------:R4:W3:Y:S01]  /*4e60*/  MUFU.TANH R89, R12 ;  /* 0x0000000c00597308 */ /* 0x0008e20000002400 */
[----:B------:R-:W-:-:S02]  /*4e70*/  ISETP.GE.AND P1, PT, R13, R241, PT ;  /* 0x000000f10d00720c */ /* 0x000fc40003f26270 */
[----:B------:R-:W-:Y:S02]  /*4e80*/  FSEL R117, R232, -INF , !P5 ;  /* 0xff800000e8757808 */ /* 0x000fe40006800000 */
[C---:B------:R-:W-:Y:S02]  /*4e90*/  ISETP.LT.OR P4, PT, R0.reuse, R237, P4 ;  /* 0x000000ed0000720c */ /* 0x040fe40002781670 */
[----:B------:R-:W-:Y:S02]  /*4ea0*/  ISETP.LT.OR P1, PT, R13, R236, P1 ;  /* 0x000000ec0d00720c */ /* 0x000fe40000f21670 */
[----:B------:R-:W-:Y:S02]  /*4eb0*/  ISETP.GE.AND P5, PT, R0, R238, PT ;  /* 0x000000ee0000720c */ /* 0x000fe40003fa6270 */
[----:B------:R-:W-:Y:S01]  /*4ec0*/  FSEL R129, R129, -INF , !P4 ;  /* 0xff80000081817808 */ /* 0x000fe20006000000 */
[----:B-1----:R-:W-:Y:S01]  /*4ed0*/  HMMA.16816.F32 R56, R24, R8, R120 ;  /* 0x000000081838723c */ /* 0x002fe20000001878 */
[----:B------:R-:W-:-:S02]  /*4ee0*/  FSEL R125, R125, -INF , !P6 ;  /* 0xff8000007d7d7808 */ /* 0x000fc40007000000 */
[----:B------:R-:W-:Y:S01]  /*4ef0*/  FSEL R130, R130, -INF , !P0 ;  /* 0xff80000082827808 */ /* 0x000fe20004000000 */
[----:B----4-:R-:W-:Y:S01]  /*4f00*/  FMUL.FTZ R12, R43, UR20 ;  /* 0x000000142b0c7c20 */ /* 0x010fe20008410000 */
[----:B------:R-:W-:Y:S01]  /*4f10*/  ISETP.LT.OR P5, PT, R0, R234, P5 ;  /* 0x000000ea0000720c */ /* 0x000fe20002fa1670 */
[----:B------:R-:W-:Y:S01]  /*4f20*/  HMMA.16816.F32 R52, R28, R8, R84 ;  /* 0x000000081c34723c */ /* 0x000fe20000001854 */
[----:B------:R-:W-:Y:S01]  /*4f30*/  FSEL R122, R88, -INF , !P1 ;  /* 0xff800000587a7808 */ /* 0x000fe20004800000 */
[----:B------:R1:W4:Y:S01]  /*4f40*/  MUFU.TANH R113, R12 ;  /* 0x0000000c00717308 */ /* 0x0003220000002400 */
[----:B------:R-:W-:Y:S02]  /*4f50*/  FSEL R133, R133, -INF , !P5 ;  /* 0xff80000085857808 */ /* 0x000fe40006800000 */
[----:B------:R-:W-:Y:S01]  /*4f60*/  FSEL R119, R227, -INF , !P2 ;  /* 0xff800000e3777808 */ /* 0x000fe20005000000 */
[----:B------:R-:W-:Y:S01]  /*4f70*/  HMMA.16816.F32 R40, R4, R38, R60 ;  /* 0x000000260428723c */ /* 0x000fe2000000183c */
[----:B------:R-:W-:Y:S01]  /*4f80*/  FSEL R126, R126, -INF , !P3 ;  /* 0xff8000007e7e7808 */ /* 0x000fe20005800000 */
[----:B------:R-:W-:Y:S01]  /*4f90*/  FMUL.FTZ R8, R16, UR20 ;  /* 0x0000001410087c20 */ /* 0x000fe20008410000 */
[C---:B------:R-:W-:Y:S01]  /*4fa0*/  ISETP.GE.AND P5, PT, R13.reuse, R239, PT ;  /* 0x000000ef0d00720c */ /* 0x040fe20003fa6270 */
[----:B------:R-:W-:Y:S01]  /*4fb0*/  VIADD R9, R0, 0x11 ;  /* 0x0000001100097836 */ /* 0x000fe20000000000 */
[C---:B------:R-:W-:Y:S01]  /*4fc0*/  ISETP.GE.AND P2, PT, R13.reuse, R240, PT ;  /* 0x000000f00d00720c */ /* 0x040fe20003f46270 */
[----:B------:R2:W-:Y:S01]  /*4fd0*/  MUFU.TANH R96, R8 ;  /* 0x0000000800607308 */ /* 0x0005e20000002400 */
[C---:B------:R-:W-:Y:S01]  /*4fe0*/  ISETP.GE.AND P3, PT, R13.reuse, R238, PT ;  /* 0x000000ee0d00720c */ /* 0x040fe20003f66270 */
[----:B------:R-:W-:Y:S01]  /*4ff0*/  HMMA.16816.F32 R60, R24, R10, R208 ;  /* 0x0000000a183c723c */ /* 0x000fe200000018d0 */
[----:B------:R-:W-:-:S02]  /*5000*/  ISETP.LT.OR P5, PT, R13, R235, P5 ;  /* 0x000000eb0d00720c */ /* 0x000fc40002fa1670 */
[C---:B------:R-:W-:Y:S01]  /*5010*/  ISETP.LT.OR P2, PT, R13.reuse, R237, P2 ;  /* 0x000000ed0d00720c */ /* 0x040fe20001741670 */
[----:B-1----:R-:W-:Y:S01]  /*5020*/  VIADD R12, R0, 0x9 ;  /* 0x00000009000c7836 */ /* 0x002fe20000000000 */
[----:B------:R-:W-:Y:S01]  /*5030*/  ISETP.LT.OR P3, PT, R13, R234, P3 ;  /* 0x000000ea0d00720c */ /* 0x000fe20001f61670 */
[----:B------:R-:W-:Y:S01]  /*5040*/  FMUL.FTZ R13, R18, UR20 ;  /* 0x00000014120d7c20 */ /* 0x000fe20008410000 */
[----:B------:R-:W-:Y:S01]  /*5050*/  FSEL R144, R144, -INF , !P5 ;  /* 0xff80000090907808 */ /* 0x000fe20006800000 */
[----:B------:R-:W-:Y:S01]  /*5060*/  HMMA.16816.F32 R48, R28, R10, R72 ;  /* 0x0000000a1c30723c */ /* 0x000fe20000001848 */
[C---:B------:R-:W-:Y:S01]  /*5070*/  ISETP.GE.AND P4, PT, R12.reuse, R241, PT ;  /* 0x000000f10c00720c */ /* 0x040fe20003f86270 */
[----:B------:R-:W1:Y:S01]  /*5080*/  MUFU.TANH R88, R13 ;  /* 0x0000000d00587308 */ /* 0x000e620000002400 */
[C---:B------:R-:W-:Y:S02]  /*5090*/  ISETP.GE.AND P6, PT, R12.reuse, R239, PT ;  /* 0x000000ef0c00720c */ /* 0x040fe40003fc6270 */
[----:B------:R-:W-:Y:S01]  /*50a0*/  ISETP.GE.AND P0, PT, R12, R240, PT ;  /* 0x000000f00c00720c */ /* 0x000fe20003f06270 */
[----:B--2---:R-:W-:Y:S01]  /*50b0*/  VIADD R8, R0, 0x10 ;  /* 0x0000001000087836 */ /* 0x004fe20000000000 */
[----:B------:R-:W-:Y:S01]  /*50c0*/  ISETP.GE.AND P1, PT, R12, R238, PT ;  /* 0x000000ee0c00720c */ /* 0x000fe20003f26270 */
[----:B------:R-:W-:Y:S01]  /*50d0*/  FMUL.FTZ R10, R34, UR20 ;  /* 0x00000014220a7c20 */ /* 0x000fe20008410000 */
[C---:B------:R-:W-:Y:S01]  /*50e0*/  ISETP.LT.OR P4, PT, R12.reuse, R236, P4 ;  /* 0x000000ec0c00720c */ /* 0x040fe20002781670 */
[----:B-----5:R-:W-:Y:S01]  /*50f0*/  HMMA.16816.F32 R68, R24, R44, R244 ;  /* 0x0000002c1844723c */ /* 0x020fe200000018f4 */
[C---:B------:R-:W-:Y:S01]  /*5100*/  ISETP.LT.OR P6, PT, R12.reuse, R235, P6 ;  /* 0x000000eb0c00720c */ /* 0x040fe200037c1670 */
[----:B------:R2:W-:Y:S01]  /*5110*/  MUFU.TANH R85, R10 ;  /* 0x0000000a00557308 */ /* 0x0005e20000002400 */
[----:B------:R-:W-:-:S02]  /*5120*/  ISETP.LT.OR P0, PT, R12, R237, P0 ;  /* 0x000000ed0c00720c */ /* 0x000fc40000701670 */
[----:B------:R-:W-:Y:S01]  /*5130*/  ISETP.LT.OR P1, PT, R12, R234, P1 ;  /* 0x000000ea0c00720c */ /* 0x000fe20000f21670 */
[----:B------:R-:W-:Y:S01]  /*5140*/  FMUL.FTZ R12, R17, UR20 ;  /* 0x00000014110c7c20 */ /* 0x000fe20008410000 */
[----:B------:R-:W-:Y:S01]  /*5150*/  ISETP.GE.AND P5, PT, R8, R241, PT ;  /* 0x000000f10800720c */ /* 0x000fe20003fa6270 */
[----:B------:R-:W-:Y:S01]  /*5160*/  HMMA.16816.F32 R80, R24, R46, R152 ;  /* 0x0000002e1850723c */ /* 0x000fe20000001898 */
[----:B------:R-:W-:Y:S01]  /*5170*/  FSEL R138, R138, -INF , !P3 ;  /* 0xff8000008a8a7808 */ /* 0x000fe20005800000 */
[----:B------:R5:W1:Y:S01]  /*5180*/  MUFU.TANH R110, R12 ;  /* 0x0000000c006e7308 */ /* 0x000a620000002400 */
[----:B------:R-:W-:Y:S02]  /*5190*/  FSEL R118, R95, -INF , !P4 ;  /* 0xff8000005f767808 */ /* 0x000fe40006000000 */
[----:B------:R-:W-:Y:S02]  /*51a0*/  FSEL R146, R146, -INF , !P6 ;  /* 0xff80000092927808 */ /* 0x000fe40007000000 */
[----:B------:R-:W-:-:S02]  /*51b0*/  ISETP.GE.AND P3, PT, R8, R239, PT ;  /* 0x000000ef0800720c */ /* 0x000fc40003f66270 */
[C---:B------:R-:W-:Y:S02]  /*51c0*/  ISETP.GE.AND P4, PT, R8.reuse, R240, PT ;  /* 0x000000f00800720c */ /* 0x040fe40003f86270 */
[C---:B------:R-:W-:Y:S01]  /*51d0*/  ISETP.GE.AND P6, PT, R8.reuse, R238, PT ;  /* 0x000000ee0800720c */ /* 0x040fe20003fc6270 */
[----:B--2---:R-:W-:Y:S01]  /*51e0*/  FMUL.FTZ R10, R35, UR20 ;  /* 0x00000014230a7c20 */ /* 0x004fe20008410000 */
[C---:B------:R-:W-:Y:S02]  /*51f0*/  ISETP.LT.OR P5, PT, R8.reuse, R236, P5 ;  /* 0x000000ec0800720c */ /* 0x040fe40002fa1670 */
[C---:B------:R-:W-:Y:S01]  /*5200*/  ISETP.LT.OR P3, PT, R8.reuse, R235, P3 ;  /* 0x000000eb0800720c */ /* 0x040fe20001f61670 */
[----:B------:R2:W-:Y:S01]  /*5210*/  MUFU.TANH R104, R10 ;  /* 0x0000000a00687308 */ /* 0x0005e20000002400 */
[C---:B------:R-:W-:Y:S01]  /*5220*/  ISETP.LT.OR P4, PT, R8.reuse, R237, P4 ;  /* 0x000000ed0800720c */ /* 0x040fe20002781670 */
[----:B-----5:R-:W-:Y:S01]  /*5230*/  FMUL.FTZ R12, R19, UR20 ;  /* 0x00000014130c7c20 */ /* 0x020fe20008410000 */
[----:B------:R-:W-:Y:S01]  /*5240*/  ISETP.LT.OR P6, PT, R8, R234, P6 ;  /* 0x000000ea0800720c */ /* 0x000fe200037c1670 */
[----:B------:R-:W-:Y:S01]  /*5250*/  FMUL.FTZ R8, R32, UR20 ;  /* 0x0000001420087c20 */ /* 0x000fe20008410000 */
[----:B------:R-:W-:-:S03]  /*5260*/  FSEL R127, R127, -INF , !P2 ;  /* 0xff8000007f7f7808 */ /* 0x000fc60005000000 */
[----:B------:R5:W1:Y:S01]  /*5270*/  MUFU.TANH R107, R12 ;  /* 0x0000000c006b7308 */ /* 0x000a620000002400 */
[----:B------:R-:W-:Y:S02]  /*5280*/  FSEL R124, R124, -INF , !P0 ;  /* 0xff8000007c7c7808 */ /* 0x000fe40004000000 */
[----:B------:R-:W-:Y:S02]  /*5290*/  FSEL R136, R136, -INF , !P1 ;  /* 0xff80000088887808 */ /* 0x000fe40004800000 */
[----:B------:R-:W-:Y:S02]  /*52a0*/  FSEL R115, R108, -INF , !P5 ;  /* 0xff8000006c737808 */ /* 0x000fe40006800000 */
[C---:B------:R-:W-:Y:S01]  /*52b0*/  ISETP.GE.AND P2, PT, R9.reuse, R241, PT ;  /* 0x000000f10900720c */ /* 0x040fe20003f46270 */
[----:B------:R3:W1:Y:S01]  /*52c0*/  MUFU.TANH R95, R8 ;  /* 0x00000008005f7308 */ /* 0x0006620000002400 */
[C---:B------:R-:W-:Y:S01]  /*52d0*/  ISETP.GE.AND P0, PT, R9.reuse, R239, PT ;  /* 0x000000ef0900720c */ /* 0x040fe20003f06270 */
[----:B--2---:R-:W-:Y:S01]  /*52e0*/  FMUL.FTZ R10, R40, UR20 ;  /* 0x00000014280a7c20 */ /* 0x004fe20008410000 */
[----:B------:R-:W-:-:S02]  /*52f0*/  ISETP.GE.AND P1, PT, R9, R240, PT ;  /* 0x000000f00900720c */ /* 0x000fc40003f26270 */
[C---:B------:R-:W-:Y:S02]  /*5300*/  ISETP.GE.AND P5, PT, R9.reuse, R238, PT ;  /* 0x000000ee0900720c */ /* 0x040fe40003fa6270 */
[C---:B------:R-:W-:Y:S01]  /*5310*/  ISETP.LT.OR P2, PT, R9.reuse, R236, P2 ;  /* 0x000000ec0900720c */ /* 0x040fe20001741670 */
[----:B------:R2:W1:Y:S01]  /*5320*/  MUFU.TANH R97, R10 ;  /* 0x0000000a00617308 */ /* 0x0004620000002400 */
[----:B-----5:R-:W5:Y:S01]  /*5330*/  LDSM.16.M88.4 R12, [R220+0x2000] ;  /* 0x00200000dc0c783b */ /* 0x020f620000000200 */
[C---:B------:R-:W-:Y:S02]  /*5340*/  ISETP.LT.OR P0, PT, R9.reuse, R235, P0 ;  /* 0x000000eb0900720c */ /* 0x040fe40000701670 */
[C---:B------:R-:W-:Y:S02]  /*5350*/  ISETP.LT.OR P1, PT, R9.reuse, R237, P1 ;  /* 0x000000ed0900720c */ /* 0x040fe40000f21670 */
[----:B------:R-:W-:Y:S01]  /*5360*/  ISETP.LT.OR P5, PT, R9, R234, P5 ;  /* 0x000000ea0900720c */ /* 0x000fe20002fa1670 */
[----:B------:R-:W-:Y:S01]  /*5370*/  VIADD R9, R0, 0x18 ;  /* 0x0000001800097836 */ /* 0x000fe20000000000 */
[----:B------:R-:W-:Y:S01]  /*5380*/  FSEL R143, R143, -INF , !P3 ;  /* 0xff8000008f8f7808 */ /* 0x000fe20005800000 */
[----:B---3--:R-:W-:Y:S01]  /*5390*/  FMUL.FTZ R8, R33, UR20 ;  /* 0x0000001421087c20 */ /* 0x008fe20008410000 */
[----:B------:R-:W-:Y:S01]  /*53a0*/  FSEL R134, R134, -INF , !P6 ;  /* 0xff80000086867808 */ /* 0x000fe20007000000 */
[----:B------:R-:W3:Y:S01]  /*53b0*/  LDSM.16.M88.4 R32, [R226+0x2800] ;  /* 0x00280000e220783b */ /* 0x000ee20000000200 */
[----:B------:R-:W-:Y:S01]  /*53c0*/  FSEL R112, R162, -INF , !P2 ;  /* 0xff800000a2707808 */ /* 0x000fe20005000000 */
[----:B------:R4:W-:Y:S01]  /*53d0*/  MUFU.TANH R108, R8 ;  /* 0x00000008006c7308 */ /* 0x0009e20000002400 */
[----:B------:R-:W-:-:S02]  /*53e0*/  FSEL R145, R145, -INF , !P0 ;  /* 0xff80000091917808 */ /* 0x000fc40004000000 */
[----:B------:R-:W-:Y:S01]  /*53f0*/  ISETP.GE.AND P3, PT, R9, R241, PT ;  /* 0x000000f10900720c */ /* 0x000fe20003f66270 */
[----:B--2---:R-:W-:Y:S01]  /*5400*/  FMUL.FTZ R10, R43, UR20 ;  /* 0x000000142b0a7c20 */ /* 0x004fe20008410000 */
[C---:B------:R-:W-:Y:S02]  /*5410*/  ISETP.GE.AND P6, PT, R9.reuse, R239, PT ;  /* 0x000000ef0900720c */ /* 0x040fe40003fc6270 */
[C---:B------:R-:W-:Y:S01]  /*5420*/  ISETP.GE.AND P2, PT, R9.reuse, R240, PT ;  /* 0x000000f00900720c */ /* 0x040fe20003f46270 */
[----:B------:R-:W-:Y:S01]  /*5430*/  MUFU.TANH R100, R10 ;  /* 0x0000000a00647308 */ /* 0x000fe20000002400 */
[C---:B------:R-:W-:Y:S02]  /*5440*/  ISETP.GE.AND P0, PT, R9.reuse, R238, PT ;  /* 0x000000ee0900720c */ /* 0x040fe40003f06270 */
[C---:B------:R-:W-:Y:S02]  /*5450*/  ISETP.LT.OR P3, PT, R9.reuse, R236, P3 ;  /* 0x000000ec0900720c */ /* 0x040fe40001f61670 */
[----:B------:R-:W-:-:S02]  /*5460*/  ISETP.LT.OR P6, PT, R9, R235, P6 ;  /* 0x000000eb0900720c */ /* 0x000fc400037c1670 */
[C---:B------:R-:W-:Y:S02]  /*5470*/  ISETP.LT.OR P2, PT, R9.reuse, R237, P2 ;  /* 0x000000ed0900720c */ /* 0x040fe40001741670 */
[----:B------:R-:W-:Y:S01]  /*5480*/  ISETP.LT.OR P0, PT, R9, R234, P0 ;  /* 0x000000ea0900720c */ /* 0x000fe20000701670 */
[----:B------:R-:W-:Y:S01]  /*5490*/  FMUL.FTZ R9, R41, UR20 ;  /* 0x0000001429097c20 */ /* 0x000fe20008410000 */
[----:B----4-:R-:W-:Y:S01]  /*54a0*/  VIADD R8, R0, 0x19 ;  /* 0x0000001900087836 */ /* 0x010fe20000000000 */
[----:B------:R-:W-:Y:S02]  /*54b0*/  FSEL R121, R94, -INF , !P4 ;  /* 0xff8000005e797808 */ /* 0x000fe40006000000 */
[----:B------:R2:W-:Y:S01]  /*54c0*/  MUFU.TANH R102, R9 ;  /* 0x0000000900667308 */ /* 0x0005e20000002400 */
[----:B------:R-:W-:Y:S02]  /*54d0*/  FSEL R116, R106, -INF , !P1 ;  /* 0xff8000006a747808 */ /* 0x000fe40004800000 */
[----:B------:R-:W-:-:S02]  /*54e0*/  ISETP.GE.AND P4, PT, R8, R241, PT ;  /* 0x000000f10800720c */ /* 0x000fc40003f86270 */
[C---:B------:R-:W-:Y:S01]  /*54f0*/  ISETP.GE.AND P1, PT, R8.reuse, R239, PT ;  /* 0x000000ef0800720c */ /* 0x040fe20003f26270 */
[-C--:B-----5:R-:W-:Y:S01]  /*5500*/  HMMA.16816.F32 R16, R20, R12.reuse, R52 ;  /* 0x0000000c1410723c */ /* 0x0a0fe20000001834 */
[----:B------:R-:W4:Y:S01]  /*5510*/  LDSM.16.M88.4 R52, [R226+0x3800] ;  /* 0x00380000e234783b */ /* 0x000f220000000200 */
[C---:B------:R-:W-:Y:S02]  /*5520*/  ISETP.LT.OR P4, PT, R8.reuse, R236, P4 ;  /* 0x000000ec0800720c */ /* 0x040fe40002781670 */
[----:B------:R-:W-:Y:S02]  /*5530*/  ISETP.LT.OR P1, PT, R8, R235, P1 ;  /* 0x000000eb0800720c */ /* 0x000fe40000f21670 */
[----:B------:R-:W-:Y:S01]  /*5540*/  HMMA.16816.F32 R36, R4, R12, R56 ;  /* 0x0000000c0424723c */ /* 0x000fe20000001838 */
[----:B------:R-:W-:Y:S02]  /*5550*/  FSEL R123, R90, -INF , !P2 ;  /* 0xff8000005a7b7808 */ /* 0x000fe40005000000 */
[----:B------:R-:W-:Y:S01]  /*5560*/  FSEL R141, R141, -INF , !P6 ;  /* 0xff8000008d8d7808 */ /* 0x000fe20007000000 */
[----:B--2---:R-:W-:Y:S01]  /*5570*/  FMUL.FTZ R9, R42, UR20 ;  /* 0x000000142a097c20 */ /* 0x004fe20008410000 */
[----:B------:R-:W-:Y:S01]  /*5580*/  FSEL R131, R131, -INF , !P0 ;  /* 0xff80000083837808 */ /* 0x000fe20004000000 */
[----:B---3--:R-:W-:Y:S01]  /*5590*/  HMMA.16816.F32 R56, R24, R32, R212 ;  /* 0x000000201838723c */ /* 0x008fe200000018d4 */
[----:B------:R-:W-:Y:S01]  /*55a0*/  FSEL R109, R109, -INF , !P4 ;  /* 0xff8000006d6d7808 */ /* 0x000fe20006000000 */
[----:B------:R2:W3:Y:S01]  /*55b0*/  MUFU.TANH R84, R9 ;  /* 0x0000000900547308 */ /* 0x0004e20000002400 */
[----:B------:R-:W-:-:S02]  /*55c0*/  FSEL R142, R142, -INF , !P1 ;  /* 0xff8000008e8e7808 */ /* 0x000fc40004800000 */
[----:B------:R-:W-:Y:S01]  /*55d0*/  FSEL R132, R105, -INF , !P5 ;  /* 0xff80000069847808 */ /* 0x000fe20006800000 */
[----:B------:R-:W-:Y:S01]  /*55e0*/  HMMA.16816.F32 R64, R24, R34, R216 ;  /* 0x000000221840723c */ /* 0x000fe200000018d8 */
[----:B------:R-:W-:Y:S02]  /*55f0*/  FSEL R111, R111, -INF , !P3 ;  /* 0xff8000006f6f7808 */ /* 0x000fe40005800000 */
[----:B------:R-:W-:-:S03]  /*5600*/  ISETP.GE.AND P5, PT, R8, R240, PT ;  /* 0x000000f00800720c */ /* 0x000fc60003fa6270 */
[----:B------:R-:W-:Y:S01]  /*5610*/  FMUL.FTZ R10, R16, UR20 ;  /* 0x00000014100a7c20 */ /* 0x000fe20008410000 */
[C---:B------:R-:W-:Y:S01]  /*5620*/  ISETP.GE.AND P3, PT, R8.reuse, R238, PT ;  /* 0x000000ee0800720c */ /* 0x040fe20003f66270 */
[----:B------:R-:W-:Y:S01]  /*5630*/  HMMA.16816.F32 R40, R28, R32, R184 ;  /* 0x000000201c28723c */ /* 0x000fe200000018b8 */
[C---:B------:R-:W-:Y:S01]  /*5640*/  ISETP.LT.OR P5, PT, R8.reuse, R237, P5 ;  /* 0x000000ed0800720c */ /* 0x040fe20002fa1670 */
[----:B------:R5:W3:Y:S01]  /*5650*/  MUFU.TANH R90, R10 ;  /* 0x0000000a005a7308 */ /* 0x000ae20000002400 */
[----:B------:R-:W-:Y:S01]  /*5660*/  ISETP.LT.OR P3, PT, R8, R234, P3 ;  /* 0x000000ea0800720c */ /* 0x000fe20001f61670 */
[C---:B------:R-:W-:Y:S01]  /*5670*/  VIADD R8, R0.reuse, 0x21 ;  /* 0x0000002100087836 */ /* 0x040fe20000000000 */
[----:B------:R-:W-:Y:S01]  /*5680*/  FSEL R120, R91, -INF , !P5 ;  /* 0xff8000005b787808 */ /* 0x000fe20006800000 */
[----:B--2---:R-:W-:Y:S01]  /*5690*/  VIADD R9, R0, 0x20 ;  /* 0x0000002000097836 */ /* 0x004fe20000000000 */
[----:B------:R-:W-:Y:S02]  /*56a0*/  FSEL R137, R137, -INF , !P3 ;  /* 0xff80000089897808 */ /* 0x000fe40005800000 */
[----:B------:R-:W-:-:S02]  /*56b0*/  ISETP.GE.AND P2, PT, R8, R241, PT ;  /* 0x000000f10800720c */ /* 0x000fc40003f46270 */
[C---:B------:R-:W-:Y:S02]  /*56c0*/  ISETP.GE.AND P6, PT, R9.reuse, R241, PT ;  /* 0x000000f10900720c */ /* 0x040fe40003fc6270 */
[C---:B------:R-:W-:Y:S02]  /*56d0*/  ISETP.GE.AND P0, PT, R9.reuse, R239, PT ;  /* 0x000000ef0900720c */ /* 0x040fe40003f06270 */
[C---:B------:R-:W-:Y:S01]  /*56e0*/  ISETP.GE.AND P4, PT, R9.reuse, R240, PT ;  /* 0x000000f00900720c */ /* 0x040fe20003f86270 */
[C---:B----4-:R-:W-:Y:S01]  /*56f0*/  HMMA.16816.F32 R72, R24.reuse, R52, R228 ;  /* 0x000000341848723c */ /* 0x050fe200000018e4 */
[----:B------:R-:W-:Y:S01]  /*5700*/  ISETP.GE.AND P1, PT, R9, R238, PT ;  /* 0x000000ee0900720c */ /* 0x000fe20003f26270 */
[----:B-----5:R-:W-:Y:S01]  /*5710*/  FMUL.FTZ R10, R17, UR20 ;  /* 0x00000014110a7c20 */ /* 0x020fe20008410000 */
[C---:B------:R-:W-:Y:S02]  /*5720*/  ISETP.LT.OR P6, PT, R9.reuse, R236, P6 ;  /* 0x000000ec0900720c */ /* 0x040fe400037c1670 */
[C---:B------:R-:W-:Y:S01]  /*5730*/  ISETP.LT.OR P0, PT, R9.reuse, R235, P0 ;  /* 0x000000eb0900720c */ /* 0x040fe20000701670 */
[----:B------:R2:W-:Y:S01]  /*5740*/  MUFU.TANH R105, R10 ;  /* 0x0000000a00697308 */ /* 0x0005e20000002400 */
[C---:B------:R-:W-:Y:S01]  /*5750*/  ISETP.LT.OR P4, PT, R9.reuse, R237, P4 ;  /* 0x000000ed0900720c */ /* 0x040fe20002781670 */
[----:B------:R-:W-:Y:S01]  /*5760*/  HMMA.16816.F32 R76, R24, R54, R156 ;  /* 0x00000036184c723c */ /* 0x000fe2000000189c */
[----:B------:R-:W-:Y:S01]  /*5770*/  ISETP.LT.OR P1, PT, R9, R234, P1 ;  /* 0x000000ea0900720c */ /* 0x000fe20000f21670 */
[----:B------:R-:W-:Y:S01]  /*5780*/  FMUL.FTZ R9, R19, UR20 ;  /* 0x0000001413097c20 */ /* 0x000fe20008410000 */
[----:B------:R-:W-:-:S02]  /*5790*/  ISETP.GE.AND P5, PT, R8, R239, PT ;  /* 0x000000ef0800720c */ /* 0x000fc40003fa6270 */
[C---:B------:R-:W-:Y:S01]  /*57a0*/  ISETP.LT.OR P2, PT, R8.reuse, R236, P2 ;  /* 0x000000ec0800720c */ /* 0x040fe20001741670 */
[----:B------:R-:W-:Y:S01]  /*57b0*/  HMMA.16816.F32 R24, R20, R14, R48 ;  /* 0x0000000e1418723c */ /* 0x000fe20000001830 */
[----:B------:R4:W-:Y:S01]  /*57c0*/  MUFU.TANH R106, R9 ;  /* 0x00000009006a7308 */ /* 0x0009e20000002400 */
[----:B------:R-:W-:Y:S02]  /*57d0*/  ISETP.LT.OR P5, PT, R8, R235, P5 ;  /* 0x000000eb0800720c */ /* 0x000fe40002fa1670 */
[----:B------:R-:W-:Y:S02]  /*57e0*/  FSEL R159, R103, -INF , !P0 ;  /* 0xff800000679f7808 */ /* 0x000fe40004000000 */
[----:B------:R-:W-:Y:S01]  /*57f0*/  FSEL R162, R99, -INF , !P1 ;  /* 0xff80000063a27808 */ /* 0x000fe20004800000 */
[----:B------:R-:W-:Y:S01]  /*5800*/  HMMA.16816.F32 R48, R28, R52, R192 ;  /* 0x000000341c30723c */ /* 0x000fe200000018c0 */
[----:B------:R-:W-:Y:S01]  /*5810*/  FSEL R156, R164, -INF , !P2 ;  /* 0xff800000a49c7808 */ /* 0x000fe20005000000 */
[----:B--2---:R-:W-:Y:S01]  /*5820*/  FMUL.FTZ R10, R18, UR20 ;  /* 0x00000014120a7c20 */ /* 0x004fe20008410000 */
[----:B------:R-:W-:Y:S01]  /*5830*/  FSEL R157, R163, -INF , !P5 ;  /* 0xff800000a39d7808 */ /* 0x000fe20006800000 */
[----:B------:R-:W2:Y:S01]  /*5840*/  LDSM.16.M88.4 R16, [R220+0x2800] ;  /* 0x00280000dc10783b */ /* 0x000ea20000000200 */
[----:B------:R-:W-:Y:S01]  /*5850*/  FSEL R161, R161, -INF , !P6 ;  /* 0xff800000a1a17808 */ /* 0x000fe20007000000 */
[----:B------:R5:W3:Y:S01]  /*5860*/  MUFU.TANH R94, R10 ;  /* 0x0000000a005e7308 */ /* 0x000ae20000002400 */
[----:B------:R-:W-:-:S02]  /*5870*/  ISETP.GE.AND P3, PT, R8, R240, PT ;  /* 0x000000f00800720c */ /* 0x000fc40003f66270 */
[----:B------:R-:W-:Y:S01]  /*5880*/  ISETP.GE.AND P6, PT, R8, R238, PT ;  /* 0x000000ee0800720c */ /* 0x000fe20003fc6270 */
[----:B----4-:R-:W-:Y:S01]  /*5890*/  VIADD R9, R0, 0x28 ;  /* 0x0000002800097836 */ /* 0x010fe20000000000 */
[C---:B------:R-:W-:Y:S02]  /*58a0*/  ISETP.LT.OR P3, PT, R8.reuse, R237, P3 ;  /* 0x000000ed0800720c */ /* 0x040fe40001f61670 */
[----:B------:R-:W-:Y:S01]  /*58b0*/  ISETP.LT.OR P6, PT, R8, R234, P6 ;  /* 0x000000ea0800720c */ /* 0x000fe200037c1670 */
[----:B------:R-:W-:Y:S01]  /*58c0*/  VIADD R8, R0, 0x29 ;  /* 0x0000002900087836 */ /* 0x000fe20000000000 */
[----:B------:R-:W-:Y:S02]  /*58d0*/  ISETP.GE.AND P0, PT, R9, R241, PT ;  /* 0x000000f10900720c */ /* 0x000fe40003f06270 */
[----:B------:R-:W-:Y:S01]  /*58e0*/  FMUL.FTZ R12, R27, UR20 ;  /* 0x000000141b0c7c20 */ /* 0x000fe20008410000 */
[----:B------:R-:W-:Y:S01]  /*58f0*/  ISETP.GE.AND P1, PT, R9, R239, PT ;  /* 0x000000ef0900720c */ /* 0x000fe20003f26270 */
[----:B------:R-:W-:Y:S01]  /*5900*/  FMUL.FTZ R11, R25, UR20 ;  /* 0x00000014190b7c20 */ /* 0x000fe20008410000 */
[----:B------:R-:W-:-:S02]  /*5910*/  ISETP.GE.AND P2, PT, R9, R240, PT ;  /* 0x000000f00900720c */ /* 0x000fc40003f46270 */
[C---:B------:R-:W-:Y:S01]  /*5920*/  ISETP.GE.AND P5, PT, R9.reuse, R238, PT ;  /* 0x000000ee0900720c */ /* 0x040fe20003fa6270 */
[----:B-----5:R-:W-:Y:S01]  /*5930*/  FMUL.FTZ R10, R36, UR20 ;  /* 0x00000014240a7c20 */ /* 0x020fe20008410000 */
[C---:B------:R-:W-:Y:S02]  /*5940*/  ISETP.LT.OR P0, PT, R9.reuse, R236, P0 ;  /* 0x000000ec0900720c */ /* 0x040fe40000701670 */
[C---:B------:R-:W-:Y:S01]  /*5950*/  ISETP.LT.OR P1, PT, R9.reuse, R235, P1 ;  /* 0x000000eb0900720c */ /* 0x040fe20000f21670 */
[----:B------:R4:W5:Y:S01]  /*5960*/  MUFU.TANH R91, R10 ;  /* 0x0000000a005b7308 */ /* 0x0009620000002400 */
[C---:B------:R-:W-:Y:S02]  /*5970*/  ISETP.LT.OR P2, PT, R9.reuse, R237, P2 ;  /* 0x000000ed0900720c */ /* 0x040fe40001741670 */
[----:B------:R-:W-:Y:S01]  /*5980*/  ISETP.LT.OR P5, PT, R9, R234, P5 ;  /* 0x000000ea0900720c */ /* 0x000fe20002fa1670 */
[----:B------:R-:W-:Y:S01]  /*5990*/  FMUL.FTZ R9, R39, UR20 ;  /* 0x0000001427097c20 */ /* 0x000fe20008410000 */
[----:B------:R-:W-:-:S02]  /*59a0*/  FSEL R160, R160, -INF , !P4 ;  /* 0xff800000a0a07808 */ /* 0x000fc40006000000 */
[----:B------:R-:W-:Y:S01]  /*59b0*/  FSEL R155, R150, -INF , !P3 ;  /* 0xff800000969b7808 */ /* 0x000fe20005800000 */
[----:B------:R1:W-:Y:S01]  /*59c0*/  MUFU.TANH R99, R9 ;  /* 0x0000000900637308 */ /* 0x0003e20000002400 */
[C---:B------:R-:W-:Y:S02]  /*59d0*/  ISETP.GE.AND P4, PT, R8.reuse, R241, PT ;  /* 0x000000f10800720c */ /* 0x040fe40003f86270 */
[----:B------:R-:W-:Y:S02]  /*59e0*/  ISETP.GE.AND P3, PT, R8, R239, PT ;  /* 0x000000ef0800720c */ /* 0x000fe40003f66270 */
[----:B------:R-:W-:Y:S02]  /*59f0*/  FSEL R158, R98, -INF , !P6 ;  /* 0xff800000629e7808 */ /* 0x000fe40007000000 */
[----:B------:R-:W-:Y:S01]  /*5a00*/  FSEL R152, R101, -INF , !P2 ;  /* 0xff80000065987808 */ /* 0x000fe20005000000 */
[----:B----4-:R-:W-:Y:S01]  /*5a10*/  FMUL.FTZ R10, R37, UR20 ;  /* 0x00000014250a7c20 */ /* 0x010fe20008410000 */
[----:B------:R-:W-:Y:S01]  /*5a20*/  ISETP.LT.OR P4, PT, R8, R236, P4 ;  /* 0x000000ec0800720c */ /* 0x000fe20002781670 */
[----:B------:R-:W-:Y:S01]  /*5a30*/  MUFU.TANH R101, R12 ;  /* 0x0000000c00657308 */ /* 0x000fe20000002400 */
[----:B------:R-:W-:-:S02]  /*5a40*/  FSEL R154, R93, -INF , !P0 ;  /* 0xff8000005d9a7808 */ /* 0x000fc40004000000 */
[C---:B------:R-:W-:Y:S02]  /*5a50*/  ISETP.LT.OR P3, PT, R8.reuse, R235, P3 ;  /* 0x000000eb0800720c */ /* 0x040fe40001f61670 */
[----:B------:R-:W-:Y:S01]  /*5a60*/  ISETP.GE.AND P6, PT, R8, R240, PT ;  /* 0x000000f00800720c */ /* 0x000fe20003fc6270 */
[----:B-1----:R-:W-:Y:S01]  /*5a70*/  FMUL.FTZ R9, R24, UR20 ;  /* 0x0000001418097c20 */ /* 0x002fe20008410000 */
[----:B------:R-:W-:Y:S01]  /*5a80*/  ISETP.GE.AND P0, PT, R8, R238, PT ;  /* 0x000000ee0800720c */ /* 0x000fe20003f06270 */
[----:B------:R1:W-:Y:S01]  /*5a90*/  MUFU.TANH R103, R10 ;  /* 0x0000000a00677308 */ /* 0x0003e20000002400 */
[----:B------:R-:W-:Y:S02]  /*5aa0*/  FSEL R151, R151, -INF , !P1 ;  /* 0xff80000097977808 */ /* 0x000fe40004800000 */
[----:B------:R-:W-:Y:S02]  /*5ab0*/  FSEL R153, R89, -INF , !P5 ;  /* 0xff80000059997808 */ /* 0x000fe40006800000 */
[----:B------:R-:W-:-:S02]  /*5ac0*/  FSEL R148, R148, -INF , !P4 ;  /* 0xff80000094947808 */ /* 0x000fc40006000000 */
[----:B------:R-:W-:Y:S01]  /*5ad0*/  FSEL R149, R149, -INF , !P3 ;  /* 0xff80000095957808 */ /* 0x000fe20005800000 */
[----:B------:R4:W-:Y:S01]  /*5ae0*/  MUFU.TANH R98, R9 ;  /* 0x0000000900627308 */ /* 0x0009e20000002400 */
[C---:B------:R-:W-:Y:S02]  /*5af0*/  ISETP.LT.OR P6, PT, R8.reuse, R237, P6 ;  /* 0x000000ed0800720c */ /* 0x040fe400037c1670 */
[----:B------:R-:W-:Y:S01]  /*5b00*/  ISETP.LT.OR P0, PT, R8, R234, P0 ;  /* 0x000000ea0800720c */ /* 0x000fe20000701670 */
[----:B------:R-:W-:Y:S01]  /*5b10*/  VIADD R8, R0, 0x31 ;  /* 0x0000003100087836 */ /* 0x000fe20000000000 */
[----:B------:R-:W-:Y:S02]  /*5b20*/  FSEL R147, R147, -INF , !P6 ;  /* 0xff80000093937808 */ /* 0x000fe40007000000 */
[----:B------:R-:W-:Y:S01]  /*5b30*/  FSEL R150, R113, -INF , !P0 ;  /* 0xff80000071967808 */ /* 0x000fe20004000000 */
[----:B------:R3:W-:Y:S01]  /*5b40*/  MUFU.TANH R93, R11 ;  /* 0x0000000b005d7308 */ /* 0x0007e20000002400 */
[----:B-1----:R-:W-:Y:S01]  /*5b50*/  FMUL.FTZ R10, R38, UR20 ;  /* 0x00000014260a7c20 */ /* 0x002fe20008410000 */
[C---:B------:R-:W-:Y:S01]  /*5b60*/  ISETP.GE.AND P2, PT, R8.reuse, R241, PT ;  /* 0x000000f10800720c */ /* 0x040fe20003f46270 */
[----:B------:R-:W-:Y:S01]  /*5b70*/  HMMA.16816.F32 R36, R4, R14, R60 ;  /* 0x0000000e0424723c */ /* 0x000fe2000000183c */
[----:B------:R-:W-:-:S02]  /*5b80*/  ISETP.GE.AND P6, PT, R8, R239, PT ;  /* 0x000000ef0800720c */ /* 0x000fc40003fc6270 */
[C---:B------:R-:W-:Y:S02]  /*5b90*/  ISETP.LT.OR P2, PT, R8.reuse, R236, P2 ;  /* 0x000000ec0800720c */ /* 0x040fe40001741670 */
[----:B------:R-:W-:Y:S01]  /*5ba0*/  ISETP.GE.AND P0, PT, R8, R240, PT ;  /* 0x000000f00800720c */ /* 0x000fe20003f06270 */
[----:B----4-:R-:W-:Y:S01]  /*5bb0*/  VIADD R9, R0, 0x30 ;  /* 0x0000003000097836 */ /* 0x010fe20000000000 */
[----:B--2---:R-:W-:Y:S01]  /*5bc0*/  HMMA.16816.F32 R12, R20, R16, R40 ;  /* 0x00000010140c723c */ /* 0x004fe20000001828 */
[C---:B------:R-:W-:Y:S01]  /*5bd0*/  ISETP.LT.OR P6, PT, R8.reuse, R235, P6 ;  /* 0x000000eb0800720c */ /* 0x040fe200037c1670 */
[----:B------:R1:W2:Y:S01]  /*5be0*/  MUFU.TANH R86, R10 ;  /* 0x0000000a00567308 */ /* 0x0002a20000002400 */
[----:B------:R-:W-:Y:S02]  /*5bf0*/  ISETP.LT.OR P0, PT, R8, R237, P0 ;  /* 0x000000ed0800720c */ /* 0x000fe40000701670 */
[C---:B------:R-:W-:Y:S01]  /*5c00*/  ISETP.GE.AND P1, PT, R9.reuse, R241, PT ;  /* 0x000000f10900720c */ /* 0x040fe20003f26270 */
[----:B------:R-:W-:Y:S01]  /*5c10*/  HMMA.16816.F32 R40, R28, R46, R204 ;  /* 0x0000002e1c28723c */ /* 0x000fe200000018cc */
[----:B------:R-:W-:-:S02]  /*5c20*/  ISETP.GE.AND P5, PT, R9, R239, PT ;  /* 0x000000ef0900720c */ /* 0x000fc40003fa6270 */
[C---:B------:R-:W-:Y:S02]  /*5c30*/  ISETP.GE.AND P4, PT, R9.reuse, R240, PT ;  /* 0x000000f00900720c */ /* 0x040fe40003f86270 */
[C---:B------:R-:W-:Y:S02]  /*5c40*/  ISETP.GE.AND P3, PT, R9.reuse, R238, PT ;  /* 0x000000ee0900720c */ /* 0x040fe40003f66270 */
[C---:B------:R-:W-:Y:S02]  /*5c50*/  ISETP.LT.OR P1, PT, R9.reuse, R236, P1 ;  /* 0x000000ec0900720c */ /* 0x040fe40000f21670 */
[C---:B------:R-:W-:Y:S02]  /*5c60*/  ISETP.LT.OR P5, PT, R9.reuse, R235, P5 ;  /* 0x000000eb0900720c */ /* 0x040fe40002fa1670 */
[C---:B------:R-:W-:Y:S01]  /*5c70*/  ISETP.LT.OR P4, PT, R9.reuse, R237, P4 ;  /* 0x000000ed0900720c */ /* 0x040fe20002781670 */
[----:B---3--:R-:W-:Y:S01]  /*5c80*/  FMUL.FTZ R11, R38, UR20 ;  /* 0x00000014260b7c20 */ /* 0x008fe20008410000 */
[----:B------:R-:W-:Y:S01]  /*5c90*/  ISETP.LT.OR P3, PT, R9, R234, P3 ;  /* 0x000000ea0900720c */ /* 0x000fe20001f61670 */
[----:B------:R-:W-:Y:S01]  /*5ca0*/  FMUL.FTZ R9, R36, UR20 ;  /* 0x0000001424097c20 */ /* 0x000fe20008410000 */
[----:B------:R-:W-:Y:S01]  /*5cb0*/  FSEL R183, R92, -INF , !P1 ;  /* 0xff8000005cb77808 */ /* 0x000fe20004800000 */
[----:B-1----:R-:W-:Y:S01]  /*5cc0*/  FMUL.FTZ R10, R26, UR20 ;  /* 0x000000141a0a7c20 */ /* 0x002fe20008410000 */
[----:B------:R-:W-:Y:S01]  /*5cd0*/  ISETP.GE.AND P1, PT, R8, R238, PT ;  /* 0x000000ee0800720c */ /* 0x000fe20003f26270 */
[----:B------:R1:W-:Y:S01]  /*5ce0*/  MUFU.TANH R87, R9 ;  /* 0x0000000900577308 */ /* 0x0003e20000002400 */
[----:B------:R-:W-:Y:S01]  /*5cf0*/  HMMA.16816.F32 R24, R28, R34, R188 ;  /* 0x000000221c18723c */ /* 0x000fe200000018bc */
[----:B------:R-:W-:-:S02]  /*5d00*/  FSEL R180, R139, -INF , !P5 ;  /* 0xff8000008bb47808 */ /* 0x000fc40006800000 */
[----:B------:R-:W-:Y:S01]  /*5d10*/  ISETP.LT.OR P1, PT, R8, R234, P1 ;  /* 0x000000ea0800720c */ /* 0x000fe20000f21670 */
[----:B------:R-:W-:Y:S01]  /*5d20*/  FMUL.FTZ R8, R37, UR20 ;  /* 0x0000001425087c20 */ /* 0x000fe20008410000 */
[----:B------:R-:W-:Y:S01]  /*5d30*/  FSEL R185, R88, -INF , !P3 ;  /* 0xff80000058b97808 */ /* 0x000fe20005800000 */
[----:B------:R-:W-:Y:S01]  /*5d40*/  HMMA.16816.F32 R32, R4, R16, R56 ;  /* 0x000000100420723c */ /* 0x000fe20000001838 */
[----:B------:R-:W-:Y:S01]  /*5d50*/  FSEL R174, R140, -INF , !P2 ;  /* 0xff8000008cae7808 */ /* 0x000fe20005000000 */
[----:B------:R3:W-:Y:S01]  /*5d60*/  MUFU.TANH R92, R8 ;  /* 0x00000008005c7308 */ /* 0x0007e20000002400 */
[----:B------:R-:W-:Y:S02]  /*5d70*/  FSEL R175, R114, -INF , !P6 ;  /* 0xff80000072af7808 */ /* 0x000fe40007000000 */
[----:B------:R-:W-:Y:S02]  /*5d80*/  FSEL R182, R96, -INF , !P4 ;  /* 0xff80000060b67808 */ /* 0x000fe40006000000 */
[----:B------:R-:W-:Y:S01]  /*5d90*/  FSEL R171, R110, -INF , !P0 ;  /* 0xff8000006eab7808 */ /* 0x000fe20004000000 */
[C---:B------:R-:W-:Y:S01]  /*5da0*/  VIADD R17, R0.reuse, 0x49 ;  /* 0x0000004900117836 */ /* 0x040fe20000000000 */
[----:B------:R-:W-:Y:S01]  /*5db0*/  FSEL R177, R107, -INF , !P1 ;  /* 0xff8000006bb17808 */ /* 0x000fe20004800000 */
[C---:B-1----:R-:W-:Y:S01]  /*5dc0*/  VIADD R9, R0.reuse, 0x38 ;  /* 0x0000003800097836 */ /* 0x042fe20000000000 */
[----:B------:R1:W-:Y:S01]  /*5dd0*/  MUFU.TANH R89, R10 ;  /* 0x0000000a00597308 */ /* 0x0003e20000002400 */
[----:B------:R-:W-:-:S03]  /*5de0*/  VIADD R16, R0, 0x50 ;  /* 0x0000005000107836 */ /* 0x000fc60000000000 */
[C---:B------:R-:W-:Y:S02]  /*5df0*/  ISETP.GE.AND P5, PT, R9.reuse, R241, PT ;  /* 0x000000f10900720c */ /* 0x040fe40003fa6270 */
[C---:B------:R-:W-:Y:S01]  /*5e00*/  ISETP.GE.AND P3, PT, R9.reuse, R239, PT ;  /* 0x000000ef0900720c */ /* 0x040fe20003f66270 */
[----:B------:R-:W-:Y:S01]  /*5e10*/  HMMA.16816.F32 R24, R20, R18, R24 ;  /* 0x000000121418723c */ /* 0x000fe20000001818 */
[C---:B------:R-:W-:Y:S01]  /*5e20*/  ISETP.GE.AND P2, PT, R9.reuse, R240, PT ;  /* 0x000000f00900720c */ /* 0x040fe20003f46270 */
[----:B---3--:R-:W-:Y:S01]  /*5e30*/  VIADD R8, R0, 0x39 ;  /* 0x0000003900087836 */ /* 0x008fe20000000000 */
[C---:B------:R-:W-:Y:S01]  /*5e40*/  ISETP.GE.AND P6, PT, R9.reuse, R238, PT ;  /* 0x000000ee0900720c */ /* 0x040fe20003fc6270 */
[----:B------:R3:W4:Y:S01]  /*5e50*/  MUFU.TANH R62, R11 ;  /* 0x0000000b003e7308 */ /* 0x0007220000002400 */
[C---:B------:R-:W-:Y:S02]  /*5e60*/  ISETP.LT.OR P5, PT, R9.reuse, R236, P5 ;  /* 0x000000ec0900720c */ /* 0x040fe40002fa1670 */
[----:B------:R-:W-:-:S02]  /*5e70*/  ISETP.LT.OR P3, PT, R9, R235, P3 ;  /* 0x000000eb0900720c */ /* 0x000fc40001f61670 */
[----:B------:R-:W-:Y:S01]  /*5e80*/  ISETP.LT.OR P2, PT, R9, R237, P2 ;  /* 0x000000ed0900720c */ /* 0x000fe20001741670 */
[----:B-1----:R-:W-:Y:S01]  /*5e90*/  FMUL.FTZ R10, R39, UR20 ;  /* 0x00000014270a7c20 */ /* 0x002fe20008410000 */
[----:B------:R-:W-:Y:S01]  /*5ea0*/  ISETP.LT.OR P6, PT, R9, R234, P6 ;  /* 0x000000ea0900720c */ /* 0x000fe200037c1670 */
[----:B------:R-:W-:Y:S01]  /*5eb0*/  FMUL.FTZ R9, R12, UR20 ;  /* 0x000000140c097c20 */ /* 0x000fe20008410000 */
[----:B------:R-:W-:Y:S01]  /*5ec0*/  ISETP.GE.AND P4, PT, R8, R241, PT ;  /* 0x000000f10800720c */ /* 0x000fe20003f86270 */
[----:B------:R1:W-:Y:S01]  /*5ed0*/  MUFU.TANH R96, R10 ;  /* 0x0000000a00607308 */ /* 0x0003e20000002400 */
[----:B------:R-:W-:Y:S01]  /*5ee0*/  FSEL R166, R95, -INF , !P5 ;  /* 0xff8000005fa67808 */ /* 0x000fe20006800000 */
[----:B------:R-:W-:Y:S01]  /*5ef0*/  VIADD R12, R0, 0x48 ;  /* 0x00000048000c7836 */ /* 0x000fe20000000000 */
[C---:B------:R-:W-:Y:S01]  /*5f00*/  ISETP.LT.OR P4, PT, R8.reuse, R236, P4 ;  /* 0x000000ec0800720c */ /* 0x040fe20002781670 */
[----:B------:R-:W-:Y:S01]  /*5f10*/  HMMA.16816.F32 R36, R28, R44, R196 ;  /* 0x0000002c1c24723c */ /* 0x000fe200000018c4 */
[----:B------:R-:W-:-:S02]  /*5f20*/  ISETP.GE.AND P0, PT, R8, R239, PT ;  /* 0x000000ef0800720c */ /* 0x000fc40003f06270 */
[C---:B------:R-:W-:Y:S01]  /*5f30*/  ISETP.GE.AND P1, PT, R8.reuse, R240, PT ;  /* 0x000000f00800720c */ /* 0x040fe20003f26270 */
[----:B------:R5:W-:Y:S01]  /*5f40*/  MUFU.TANH R88, R9 ;  /* 0x0000000900587308 */ /* 0x000be20000002400 */
[----:B------:R-:W-:Y:S01]  /*5f50*/  ISETP.GE.AND P5, PT, R8, R238, PT ;  /* 0x000000ee0800720c */ /* 0x000fe20003fa6270 */
[----:B---3--:R-:W-:Y:S01]  /*5f60*/  FMUL.FTZ R11, R14, UR20 ;  /* 0x000000140e0b7c20 */ /* 0x008fe20008410000 */
[----:B------:R-:W-:Y:S01]  /*5f70*/  FSEL R165, R85, -INF , !P3 ;  /* 0xff80000055a57808 */ /* 0x000fe20005800000 */
[----:B------:R-:W-:Y:S01]  /*5f80*/  HMMA.16816.F32 R28, R28, R54, R200 ;  /* 0x000000361c1c723c */ /* 0x000fe200000018c8 */
[C---:B------:R-:W-:Y:S02]  /*5f90*/  ISETP.LT.OR P0, PT, R8.reuse, R235, P0 ;  /* 0x000000eb0800720c */ /* 0x040fe40000701670 */
[C---:B------:R-:W-:Y:S01]  /*5fa0*/  ISETP.LT.OR P1, PT, R8.reuse, R237, P1 ;  /* 0x000000ed0800720c */ /* 0x040fe20000f21670 */
[----:B------:R-:W-:Y:S01]  /*5fb0*/  MUFU.TANH R85, R11 ;  /* 0x0000000b00557308 */ /* 0x000fe20000002400 */
[----:B------:R-:W-:Y:S01]  /*5fc0*/  ISETP.LT.OR P5, PT, R8, R234, P5 ;  /* 0x000000ea0800720c */ /* 0x000fe20002fa1670 */
[----:B------:R-:W-:Y:S01]  /*5fd0*/  VIADD R8, R0, 0x41 ;  /* 0x0000004100087836 */ /* 0x000fe20000000000 */
[----:B------:R-:W-:Y:S01]  /*5fe0*/  FSEL R164, R97, -INF , !P2 ;  /* 0xff80000061a47808 */ /* 0x000fe20005000000 */
[----:B-1----:R-:W-:Y:S01]  /*5ff0*/  FMUL.FTZ R10, R13, UR20 ;  /* 0x000000140d0a7c20 */ /* 0x002fe20008410000 */
[----:B------:R-:W-:Y:S01]  /*6000*/  FSEL R167, R84, -INF , !P6 ;  /* 0xff80000054a77808 */ /* 0x000fe20007000000 */
[----:B------:R-:W-:Y:S01]  /*6010*/  FMUL.FTZ R13, R35, UR20 ;  /* 0x00000014230d7c20 */ /* 0x000fe20008410000 */
[----:B------:R-:W-:Y:S01]  /*6020*/  FSEL R139, R108, -INF , !P4 ;  /* 0xff8000006c8b7808 */ /* 0x000fe20006000000 */
[----:B------:R1:W-:Y:S01]  /*6030*/  MUFU.TANH R95, R10 ;  /* 0x0000000a005f7308 */ /* 0x0003e20000002400 */
[----:B-----5:R-:W-:Y:S01]  /*6040*/  VIADD R9, R0, 0x40 ;  /* 0x0000004000097836 */ /* 0x020fe20000000000 */
[----:B------:R-:W-:-:S02]  /*6050*/  FSEL R140, R104, -INF , !P0 ;  /* 0xff800000688c7808 */ /* 0x000fc40004000000 */
[----:B------:R-:W-:Y:S02]  /*6060*/  FSEL R110, R102, -INF , !P1 ;  /* 0xff800000666e7808 */ /* 0x000fe40004800000 */
[C---:B------:R-:W-:Y:S02]  /*6070*/  ISETP.GE.AND P3, PT, R9.reuse, R241, PT ;  /* 0x000000f10900720c */ /* 0x040fe40003f66270 */
[C---:B------:R-:W-:Y:S01]  /*6080*/  ISETP.GE.AND P2, PT, R9.reuse, R239, PT ;  /* 0x000000ef0900720c */ /* 0x040fe20003f46270 */
[----:B------:R3:W-:Y:S01]  /*6090*/  MUFU.TANH R63, R13 ;  /* 0x0000000d003f7308 */ /* 0x0007e20000002400 */
[C---:B------:R-:W-:Y:S02]  /*60a0*/  ISETP.LT.OR P3, PT, R9.reuse, R236, P3 ;  /* 0x000000ec0900720c */ /* 0x040fe40001f61670 */
[C---:B------:R-:W-:Y:S02]  /*60b0*/  ISETP.GE.AND P6, PT, R9.reuse, R240, PT ;  /* 0x000000f00900720c */ /* 0x040fe40003fc6270 */
[----:B------:R-:W-:-:S02]  /*60c0*/  ISETP.GE.AND P4, PT, R9, R238, PT ;  /* 0x000000ee0900720c */ /* 0x000fc40003f86270 */
[----:B------:R-:W-:Y:S01]  /*60d0*/  ISETP.LT.OR P2, PT, R9, R235, P2 ;  /* 0x000000eb0900720c */ /* 0x000fe20001741670 */
[----:B-1----:R-:W-:Y:S01]  /*60e0*/  FMUL.FTZ R10, R15, UR20 ;  /* 0x000000140f0a7c20 */ /* 0x002fe20008410000 */
[C---:B------:R-:W-:Y:S02]  /*60f0*/  ISETP.LT.OR P6, PT, R9.reuse, R237, P6 ;  /* 0x000000ed0900720c */ /* 0x040fe400037c1670 */
[----:B------:R-:W-:Y:S01]  /*6100*/  ISETP.LT.OR P4, PT, R9, R234, P4 ;  /* 0x000000ea0900720c */ /* 0x000fe20002781670 */
[----:B------:R-:W-:Y:S01]  /*6110*/  FMUL.FTZ R9, R32, UR20 ;  /* 0x0000001420097c20 */ /* 0x000fe20008410000 */
[----:B------:R-:W-:Y:S01]  /*6120*/  FSEL R108, R100, -INF , !P5 ;  /* 0xff800000646c7808 */ /* 0x000fe20006800000 */
[----:B------:R-:W-:Y:S01]  /*6130*/  MUFU.TANH R97, R10 ;  /* 0x0000000a00617308 */ /* 0x000fe20000002400 */
[----:B------:R-:W-:Y:S02]  /*6140*/  FSEL R209, R90, -INF , !P3 ;  /* 0xff8000005ad17808 */ /* 0x000fe40005800000 */
[----:B------:R-:W-:Y:S01]  /*6150*/  ISETP.GE.AND P0, PT, R8, R241, PT ;  /* 0x000000f10800720c */ /* 0x000fe20003f06270 */
[----:B---3--:R-:W-:Y:S01]  /*6160*/  FMUL.FTZ R13, R24, UR20 ;  /* 0x00000014180d7c20 */ /* 0x008fe20008410000 */
[----:B------:R-:W-:-:S02]  /*6170*/  ISETP.GE.AND P1, PT, R8, R239, PT ;  /* 0x000000ef0800720c */ /* 0x000fc40003f26270 */
[C---:B------:R-:W-:Y:S01]  /*6180*/  ISETP.GE.AND P5, PT, R8.reuse, R240, PT ;  /* 0x000000f00800720c */ /* 0x040fe20003fa6270 */
[----:B------:R1:W3:Y:S01]  /*6190*/  MUFU.TANH R84, R9 ;  /* 0x0000000900547308 */ /* 0x0002e20000002400 */
[C---:B------:R-:W-:Y:S02]  /*61a0*/  ISETP.GE.AND P3, PT, R8.reuse, R238, PT ;  /* 0x000000ee0800720c */ /* 0x040fe40003f66270 */
[C---:B------:R-:W-:Y:S02]  /*61b0*/  ISETP.LT.OR P0, PT, R8.reuse, R236, P0 ;  /* 0x000000ec0800720c */ /* 0x040fe40000701670 */
[C---:B------:R-:W-:Y:S02]  /*61c0*/  ISETP.LT.OR P1, PT, R8.reuse, R235, P1 ;  /* 0x000000eb0800720c */ /* 0x040fe40000f21670 */
[C---:B------:R-:W-:Y:S01]  /*61d0*/  ISETP.LT.OR P5, PT, R8.reuse, R237, P5 ;  /* 0x000000ed0800720c */ /* 0x040fe20002fa1670 */
[----:B------:R-:W-:Y:S01]  /*61e0*/  MUFU.TANH R60, R13 ;  /* 0x0000000d003c7308 */ /* 0x000fe20000002400 */
[----:B------:R-:W-:Y:S01]  /*61f0*/  ISETP.LT.OR P3, PT, R8, R234, P3 ;  /* 0x000000ea0800720c */ /* 0x000fe20001f61670 */
[----:B------:R-:W-:Y:S01]  /*6200*/  FMUL.FTZ R8, R34, UR20 ;  /* 0x0000001422087c20 */ /* 0x000fe20008410000 */
[----:B------:R-:W-:-:S02]  /*6210*/  FSEL R208, R94, -INF , !P2 ;  /* 0xff8000005ed07808 */ /* 0x000fc40005000000 */
[----:B------:R-:W-:Y:S02]  /*6220*/  FSEL R198, R91, -INF , !P6 ;  /* 0xff8000005bc67808 */ /* 0x000fe40007000000 */
[----:B--2---:R-:W-:Y:S01]  /*6230*/  FSEL R204, R86, -INF , !P4 ;  /* 0xff80000056cc7808 */ /* 0x004fe20006000000 */
[----:B------:R-:W-:Y:S01]  /*6240*/  MUFU.TANH R47, R8 ;  /* 0x00000008002f7308 */ /* 0x000fe20000002400 */
[----:B-1----:R-:W-:Y:S01]  /*6250*/  FMUL.FTZ R9, R33, UR20 ;  /* 0x0000001421097c20 */ /* 0x002fe20008410000 */
[----:B------:R-:W-:Y:S01]  /*6260*/  FSEL R196, R105, -INF , !P0 ;  /* 0xff80000069c47808 */ /* 0x000fe20004000000 */
[----:B------:R-:W-:Y:S01]  /*6270*/  HMMA.16816.F32 R32, R4, R18, R64 ;  /* 0x000000120420723c */ /* 0x000fe20000001840 */
[C---:B------:R-:W-:Y:S02]  /*6280*/  ISETP.GE.AND P2, PT, R12.reuse, R241, PT ;  /* 0x000000f10c00720c */ /* 0x040fe40003f46270 */
[C---:B------:R-:W-:Y:S02]  /*6290*/  ISETP.GE.AND P6, PT, R12.reuse, R239, PT ;  /* 0x000000ef0c00720c */ /* 0x040fe40003fc6270 */
[----:B------:R1:W-:Y:S01]  /*62a0*/  MUFU.TANH R90, R9 ;  /* 0x00000009005a7308 */ /* 0x0003e20000002400 */
[----:B------:R-:W-:Y:S01]  /*62b0*/  ISETP.GE.AND P4, PT, R12, R240, PT ;  /* 0x000000f00c00720c */ /* 0x000fe20003f86270 */
[----:B------:R-:W-:Y:S01]  /*62c0*/  FMUL.FTZ R18, R26, UR20 ;  /* 0x000000141a127c20 */ /* 0x000fe20008410000 */
[C---:B------:R-:W-:Y:S01]  /*62d0*/  ISETP.GE.AND P0, PT, R12.reuse, R238, PT ;  /* 0x000000ee0c00720c */ /* 0x040fe20003f06270 */
[----:B------:R-:W-:Y:S01]  /*62e0*/  FMUL.FTZ R19, R27, UR20 ;  /* 0x000000141b137c20 */ /* 0x000fe20008410000 */
[----:B------:R-:W-:-:S02]  /*62f0*/  ISETP.LT.OR P2, PT, R12, R236, P2 ;  /* 0x000000ec0c00720c */ /* 0x000fc40001741670 */
[C---:B------:R-:W-:Y:S01]  /*6300*/  ISETP.LT.OR P6, PT, R12.reuse, R235, P6 ;  /* 0x000000eb0c00720c */ /* 0x040fe200037c1670 */
[----:B------:R-:W2:Y:S01]  /*6310*/  MUFU.TANH R61, R18 ;  /* 0x00000012003d7308 */ /* 0x000ea20000002400 */
[C---:B------:R-:W-:Y:S02]  /*6320*/  ISETP.LT.OR P4, PT, R12.reuse, R237, P4 ;  /* 0x000000ed0c00720c */ /* 0x040fe40002781670 */
[----:B------:R-:W-:Y:S01]  /*6330*/  ISETP.LT.OR P0, PT, R12, R234, P0 ;  /* 0x000000ea0c00720c */ /* 0x000fe20000701670 */
[----:B------:R-:W-:Y:S01]  /*6340*/  FMUL.FTZ R12, R25, UR20 ;  /* 0x00000014190c7c20 */ /* 0x000fe20008410000 */
[----:B------:R-:W-:Y:S02]  /*6350*/  FSEL R191, R106, -INF , !P1 ;  /* 0xff8000006abf7808 */ /* 0x000fe40004800000 */
[----:B------:R-:W-:Y:S01]  /*6360*/  ISETP.GE.AND P1, PT, R17, R241, PT ;  /* 0x000000f11100720c */ /* 0x000fe20003f26270 */
[----:B------:R5:W-:Y:S01]  /*6370*/  MUFU.TANH R46, R12 ;  /* 0x0000000c002e7308 */ /* 0x000be20000002400 */
[----:B-1----:R-:W1:Y:S01]  /*6380*/  LDSM.16.M88.4 R8, [R220+0x3000] ;  /* 0x00300000dc08783b */ /* 0x002e620000000200 */
[----:B----4-:R-:W-:-:S02]  /*6390*/  FSEL R188, R62, -INF , !P0 ;  /* 0xff8000003ebc7808 */ /* 0x010fc40004000000 */
[----:B------:R-:W-:Y:S02]  /*63a0*/  ISETP.GE.AND P0, PT, R16, R240, PT ;  /* 0x000000f01000720c */ /* 0x000fe40003f06270 */
[----:B------:R-:W-:Y:S02]  /*63b0*/  ISETP.LT.OR P1, PT, R17, R236, P1 ;  /* 0x000000ec1100720c */ /* 0x000fe40000f21670 */
[----:B------:R-:W-:Y:S01]  /*63c0*/  FSEL R192, R103, -INF , !P5 ;  /* 0xff80000067c07808 */ /* 0x000fe20006800000 */
[----:B------:R-:W-:Y:S01]  /*63d0*/  MUFU.TANH R45, R19 ;  /* 0x00000013002d7308 */ /* 0x000fe20000002400 */
[----:B------:R-:W-:Y:S02]  /*63e0*/  FSEL R189, R98, -INF , !P2 ;  /* 0xff80000062bd7808 */ /* 0x000fe40005000000 */
[----:B------:R-:W-:Y:S02]  /*63f0*/  FSEL R190, R89, -INF , !P6 ;  /* 0xff80000059be7808 */ /* 0x000fe40007000000 */
[----:B------:R-:W-:-:S02]  /*6400*/  FSEL R184, R87, -INF , !P4 ;  /* 0xff80000057b87808 */ /* 0x000fc40006000000 */
[C---:B------:R-:W-:Y:S01]  /*6410*/  ISETP.LT.OR P0, PT, R16.reuse, R237, P0 ;  /* 0x000000ed1000720c */ /* 0x040fe20000701670 */
[----:B-----5:R-:W4:Y:S01]  /*6420*/  LDSM.16.M88.4 R12, [R220+0x3800] ;  /* 0x00380000dc0c783b */ /* 0x020f220000000200 */
[----:B------:R-:W-:Y:S01]  /*6430*/  ISETP.GE.AND P5, PT, R16, R241, PT ;  /* 0x000000f11000720c */ /* 0x000fe20003fa6270 */
[----:B------:R-:W-:-:S04]  /*6440*/  DEPBAR.LE SB0, 0x0 ;  /* 0x000080000000791a */ /* 0x000fc80000000000 */
[C---:B------:R-:W-:Y:S02]  /*6450*/  ISETP.GE.AND P2, PT, R17.reuse, R240, PT ;  /* 0x000000f01100720c */ /* 0x040fe40003f46270 */
[-C--:B------:R-:W-:Y:S02]  /*6460*/  ISETP.GE.AND P6, PT, R17, R238.reuse, PT ;  /* 0x000000ee1100720c */ /* 0x080fe40003fc6270 */
[C---:B------:R-:W-:Y:S02]  /*6470*/  ISETP.GE.AND P4, PT, R16.reuse, R239, PT ;  /* 0x000000ef1000720c */ /* 0x040fe40003f86270 */
[----:B------:R-:W-:Y:S02]  /*6480*/  FSEL R179, R93, -INF , !P1 ;  /* 0xff8000005db37808 */ /* 0x000fe40004800000 */
[----:B------:R-:W-:Y:S02]  /*6490*/  FSEL R195, R99, -INF , !P3 ;  /* 0xff80000063c37808 */ /* 0x000fe40005800000 */
[----:B------:R-:W-:-:S02]  /*64a0*/  ISETP.GE.AND P1, PT, R16, R238, PT ;  /* 0x000000ee1000720c */ /* 0x000fc40003f26270 */
[C---:B------:R-:W-:Y:S02]  /*64b0*/  ISETP.GE.AND P3, PT, R17.reuse, R239, PT ;  /* 0x000000ef1100720c */ /* 0x040fe40003f66270 */
[----:B---3--:R-:W-:Y:S02]  /*64c0*/  FSEL R202, R84, -INF , !P0 ;  /* 0xff80000054ca7808 */ /* 0x008fe40004000000 */
[C---:B------:R-:W-:Y:S01]  /*64d0*/  ISETP.LT.OR P2, PT, R17.reuse, R237, P2 ;  /* 0x000000ed1100720c */ /* 0x040fe20001741670 */
[-C--:B-1----:R-:W-:Y:S01]  /*64e0*/  HMMA.16816.F32 R24, R20, R8.reuse, R36 ;  /* 0x000000081418723c */ /* 0x082fe20000001824 */
[----:B------:R-:W-:Y:S02]  /*64f0*/  ISETP.LT.OR P6, PT, R17, R234, P6 ;  /* 0x000000ea1100720c */ /* 0x000fe400037c1670 */
[C---:B------:R-:W-:Y:S02]  /*6500*/  ISETP.LT.OR P5, PT, R16.reuse, R236, P5 ;  /* 0x000000ec1000720c */ /* 0x040fe40002fa1670 */
[CC--:B------:R-:W-:Y:S01]  /*6510*/  ISETP.LT.OR P4, PT, R16.reuse, R235.reuse, P4 ;  /* 0x000000eb1000720c */ /* 0x0c0fe20002781670 */
[C---:B------:R-:W-:Y:S01]  /*6520*/  HMMA.16816.F32 R36, R4.reuse, R8, R68 ;  /* 0x000000080424723c */ /* 0x040fe20000001844 */
[----:B------:R-:W-:Y:S01]  /*6530*/  ISETP.LT.OR P1, PT, R16, R234, P1 ;  /* 0x000000ea1000720c */ /* 0x000fe20000f21670 */
[----:B------:R-:W-:Y:S01]  /*6540*/  FMUL.FTZ R16, R33, UR20 ;  /* 0x0000001421107c20 */ /* 0x000fe20008410000 */
[----:B------:R-:W-:Y:S01]  /*6550*/  ISETP.LT.OR P3, PT, R17, R235, P3 ;  /* 0x000000eb1100720c */ /* 0x000fe20001f61670 */
[----:B------:R-:W-:Y:S01]  /*6560*/  FMUL.FTZ R17, R32, UR20 ;  /* 0x0000001420117c20 */ /* 0x000fe20008410000 */
[----:B------:R-:W-:Y:S01]  /*6570*/  FSEL R173, R92, -INF , !P2 ;  /* 0xff8000005cad7808 */ /* 0x000fe20005000000 */
[C---:B------:R-:W-:Y:S01]  /*6580*/  HMMA.16816.F32 R52, R4.reuse, R10, R80 ;  /* 0x0000000a0434723c */ /* 0x040fe20000001850 */
[----:B------:R-:W-:Y:S01]  /*6590*/  VIADD R8, R0, 0x58 ;  /* 0x0000005800087836 */ /* 0x000fe20000000000 */
[----:B------:R-:W-:Y:S01]  /*65a0*/  FSEL R172, R96, -INF , !P6 ;  /* 0xff80000060ac7808 */ /* 0x000fe20007000000 */
[----:B------:R-:W-:Y:S01]  /*65b0*/  VIADD R9, R0, 0x51 ;  /* 0x0000005100097836 */ /* 0x000fe20000000000 */
[----:B------:R-:W-:Y:S01]  /*65c0*/  FSEL R207, R88, -INF , !P5 ;  /* 0xff80000058cf7808 */ /* 0x000fe20006800000 */
[----:B------:R1:W-:Y:S01]  /*65d0*/  MUFU.TANH R44, R16 ;  /* 0x00000010002c7308 */ /* 0x0003e20000002400 */
[----:B----4-:R-:W-:Y:S01]  /*65e0*/  HMMA.16816.F32 R56, R4, R12, R72 ;  /* 0x0000000c0438723c */ /* 0x010fe20000001848 */
[----:B------:R-:W-:-:S02]  /*65f0*/  ISETP.GE.AND P0, PT, R8, R239, PT ;  /* 0x000000ef0800720c */ /* 0x000fc40003f06270 */
[----:B------:R-:W-:Y:S02]  /*6600*/  FSEL R211, R85, -INF , !P4 ;  /* 0xff80000055d37808 */ /* 0x000fe40006000000 */
[C---:B------:R-:W-:Y:S01]  /*6610*/  ISETP.LT.OR P0, PT, R8.reuse, R235, P0 ;  /* 0x000000eb0800720c */ /* 0x040fe20000701670 */
[----:B------:R-:W-:Y:S01]  /*6620*/  HMMA.16816.F32 R76, R4, R14, R76 ;  /* 0x0000000e044c723c */ /* 0x000fe2000000184c */
[----:B------:R-:W-:Y:S01]  /*6630*/  ISETP.GE.AND P2, PT, R8, R241, PT ;  /* 0x000000f10800720c */ /* 0x000fe20003f46270 */
[----:B------:R3:W4:Y:S01]  /*6640*/  MUFU.TANH R18, R17 ;  /* 0x0000001100127308 */ /* 0x0007220000002400 */
[C---:B------:R-:W-:Y:S02]  /*6650*/  ISETP.GE.AND P6, PT, R9.reuse, R239, PT ;  /* 0x000000ef0900720c */ /* 0x040fe40003fc6270 */
[----:B------:R-:W-:Y:S01]  /*6660*/  ISETP.GE.AND P5, PT, R9, R240, PT ;  /* 0x000000f00900720c */ /* 0x000fe20003fa6270 */
[C---:B------:R-:W-:Y:S01]  /*6670*/  HMMA.16816.F32 R48, R20.reuse, R12, R48 ;  /* 0x0000000c1430723c */ /* 0x040fe20000001830 */
[----:B------:R-:W-:Y:S01]  /*6680*/  FMUL.FTZ R4, R24, UR20 ;  /* 0x0000001418047c20 */ /* 0x000fe20008410000 */
[----:B------:R-:W-:Y:S01]  /*6690*/  FMUL.FTZ R5, R27, UR20 ;  /* 0x000000141b057c20 */ /* 0x000fe20008410000 */
[----:B------:R-:W-:Y:S01]  /*66a0*/  ISETP.GE.AND P4, PT, R9, R238, PT ;  /* 0x000000ee0900720c */ /* 0x000fe20003f86270 */
[----:B-1----:R-:W-:Y:S01]  /*66b0*/  FMUL.FTZ R16, R35, UR20 ;  /* 0x0000001423107c20 */ /* 0x002fe20008410000 */
[----:B------:R1:W1:Y:S01]  /*66c0*/  MUFU.TANH R33, R4 ;  /* 0x0000000400217308 */ /* 0x0002620000002400 */
[----:B------:R-:W-:Y:S01]  /*66d0*/  FMUL.FTZ R6, R26, UR20 ;  /* 0x000000141a067c20 */ /* 0x000fe20008410000 */
[----:B--2---:R-:W-:Y:S01]  /*66e0*/  FSEL R206, R61, -INF , !P0 ;  /* 0xff8000003dce7808 */ /* 0x004fe20004000000 */
[----:B------:R-:W-:Y:S01]  /*66f0*/  HMMA.16816.F32 R40, R20, R10, R40 ;  /* 0x0000000a1428723c */ /* 0x000fe20000001828 */
[----:B------:R-:W-:-:S02]  /*6700*/  ISETP.LT.OR P6, PT, R9, R235, P6 ;  /* 0x000000eb0900720c */ /* 0x000fc400037c1670 */
[C---:B------:R-:W-:Y:S02]  /*6710*/  ISETP.LT.OR P5, PT, R9.reuse, R237, P5 ;  /* 0x000000ed0900720c */ /* 0x040fe40002fa1670 */
[----:B------:R2:W2:Y:S01]  /*6720*/  MUFU.TANH R27, R5 ;  /* 0x00000005001b7308 */ /* 0x0004a20000002400 */
[----:B---3--:R-:W-:Y:S01]  /*6730*/  FMUL.FTZ R17, R34, UR20 ;  /* 0x0000001422117c20 */ /* 0x008fe20008410000 */
[----:B------:R-:W-:Y:S01]  /*6740*/  ISETP.LT.OR P4, PT, R9, R234, P4 ;  /* 0x000000ea0900720c */ /* 0x000fe20002781670 */
[----:B------:R-:W-:Y:S01]  /*6750*/  HMMA.16816.F32 R28, R20, R14, R28 ;  /* 0x0000000e141c723c */ /* 0x000fe2000000181c */
[----:B------:R-:W-:Y:S02]  /*6760*/  ISETP.LT.OR P2, PT, R8, R236, P2 ;  /* 0x000000ec0800720c */ /* 0x000fe40001741670 */
[----:B------:R-:W-:Y:S02]  /*6770*/  PLOP3.LUT P0, PT, PT, PT, UP0, 0x80, 0x0 ;  /* 0x000000000000781c */ /* 0x000fe40003f0f008 */
[----:B------:R-:W-:Y:S01]  /*6780*/  FSEL R170, R101, -INF , !P3 ;  /* 0xff80000065aa7808 */ /* 0x000fe20005800000 */
[----:B-1----:R-:W-:Y:S01]  /*6790*/  FMUL.FTZ R4, R25, UR20 ;  /* 0x0000001419047c20 */ /* 0x002fe20008410000 */
[----:B------:R-:W-:Y:S01]  /*67a0*/  ISETP.GE.AND P3, PT, R9, R241, PT ;  /* 0x000000f10900720c */ /* 0x000fe20003f66270 */
[----:B------:R-:W1:Y:S01]  /*67b0*/  MUFU.TANH R32, R17 ;  /* 0x0000001100207308 */ /* 0x000e620000002400 */
[----:B------:R-:W-:-:S02]  /*67c0*/  FSEL R210, R97, -INF , !P6 ;  /* 0xff80000061d27808 */ /* 0x000fc40007000000 */
[----:B------:R-:W-:Y:S02]  /*67d0*/  FSEL R197, R90, -INF , !P5 ;  /* 0xff8000005ac57808 */ /* 0x000fe40006800000 */
[----:B------:R-:W-:Y:S01]  /*67e0*/  FSEL R200, R63, -INF , !P4 ;  /* 0xff8000003fc87808 */ /* 0x000fe20006000000 */
[----:B--2---:R-:W-:Y:S01]  /*67f0*/  FMUL.FTZ R5, R36, UR20 ;  /* 0x0000001424057c20 */ /* 0x004fe20008410000 */
[----:B------:R-:W-:Y:S01]  /*6800*/  FSEL R199, R60, -INF , !P2 ;  /* 0xff8000003cc77808 */ /* 0x000fe20005000000 */
[----:B------:R2:W3:Y:S01]  /*6810*/  MUFU.TANH R35, R4 ;  /* 0x0000000400237308 */ /* 0x0004e20000002400 */
[----:B------:R-:W-:Y:S01]  /*6820*/  BAR.SYNC.DEFER_BLOCKING 0x0 ;  /* 0x0000000000007b1d */ /* 0x000fe20000010000 */
[----:B------:R-:W-:Y:S02]  /*6830*/  ISETP.LT.OR P3, PT, R9, R236, P3 ;  /* 0x000000ec0900720c */ /* 0x000fe40001f61670 */
[----:B------:R-:W-:Y:S02]  /*6840*/  FSEL R203, R47, -INF , !P1 ;  /* 0xff8000002fcb7808 */ /* 0x000fe40004800000 */
[----:B------:R-:W-:-:S02]  /*6850*/  ISETP.GE.AND P1, PT, R8, R240, PT ;  /* 0x000000f00800720c */ /* 0x000fc40003f26270 */
[----:B------:R1:W1:Y:S01]  /*6860*/  MUFU.TANH R34, R16 ;  /* 0x0000001000227308 */ /* 0x0002620000002400 */
[----:B------:R-:W-:Y:S02]  /*6870*/  FSEL R205, R95, -INF , !P3 ;  /* 0xff8000005fcd7808 */ /* 0x000fe40005800000 */
[C---:B------:R-:W-:Y:S02]  /*6880*/  ISETP.GE.AND P3, PT, R8.reuse, R238, PT ;  /* 0x000000ee0800720c */ /* 0x040fe40003f66270 */
[C---:B------:R-:W-:Y:S02]  /*6890*/  ISETP.LT.OR P1, PT, R8.reuse, R237, P1 ;  /* 0x000000ed0800720c */ /* 0x040fe40000f21670 */
[----:B------:R-:W-:Y:S01]  /*68a0*/  ISETP.LT.OR P3, PT, R8, R234, P3 ;  /* 0x000000ea0800720c */ /* 0x000fe20001f61670 */
[----:B------:R1:W1:Y:S01]  /*68b0*/  MUFU.TANH R26, R6 ;  /* 0x00000006001a7308 */ /* 0x0002620000002400 */
[----:B--2---:R-:W-:Y:S01]  /*68c0*/  VIADD R4, R0, 0x59 ;  /* 0x0000005900047836 */ /* 0x004fe20000000000 */
[----:B----4-:R-:W-:-:S04]  /*68d0*/  FSEL R193, R18, -INF , !P1 ;  /* 0xff80000012c17808 */ /* 0x010fc80004800000 */
[C---:B------:R-:W-:Y:S02]  /*68e0*/  ISETP.GE.AND P6, PT, R4.reuse, R241, PT ;  /* 0x000000f10400720c */ /* 0x040fe40003fc6270 */
[----:B------:R2:W4:Y:S01]  /*68f0*/  MUFU.TANH R25, R5 ;  /* 0x0000000500197308 */ /* 0x0005220000002400 */
[C---:B------:R-:W-:Y:S02]  /*6900*/  ISETP.GE.AND P5, PT, R4.reuse, R239, PT ;  /* 0x000000ef0400720c */ /* 0x040fe40003fa6270 */
[C---:B------:R-:W-:Y:S02]  /*6910*/  ISETP.GE.AND P4, PT, R4.reuse, R240, PT ;  /* 0x000000f00400720c */ /* 0x040fe40003f86270 */
[C---:B------:R-:W-:Y:S02]  /*6920*/  ISETP.GE.AND P2, PT, R4.reuse, R238, PT ;  /* 0x000000ee0400720c */ /* 0x040fe40003f46270 */
[C---:B------:R-:W-:Y:S02]  /*6930*/  ISETP.LT.OR P6, PT, R4.reuse, R236, P6 ;  /* 0x000000ec0400720c */ /* 0x040fe400037c1670 */
[----:B------:R-:W-:-:S02]  /*6940*/  ISETP.LT.OR P5, PT, R4, R235, P5 ;  /* 0x000000eb0400720c */ /* 0x000fc40002fa1670 */
[C---:B------:R-:W-:Y:S02]  /*6950*/  ISETP.LT.OR P4, PT, R4.reuse, R237, P4 ;  /* 0x000000ed0400720c */ /* 0x040fe40002781670 */
[----:B------:R-:W-:Y:S01]  /*6960*/  ISETP.LT.OR P2, PT, R4, R234, P2 ;  /* 0x000000ea0400720c */ /* 0x000fe20001741670 */
[----:B------:R-:W-:Y:S01]  /*6970*/  VIADD R4, R0, 0x60 ;  /* 0x0000006000047836 */ /* 0x000fe20000000000 */
[----:B------:R-:W-:-:S04]  /*6980*/  P2R R24, PR, RZ, 0x40 ;  /* 0x00000040ff187803 */ /* 0x000fc80000000000 */
[----:B------:R-:W-:Y:S01]  /*6990*/  ISETP.GE.AND P6, PT, R4, R241, PT ;  /* 0x000000f10400720c */ /* 0x000fe20003fc6270 */
[----:B-1234-:R-:W-:-:S12]  /*69a0*/  @!P0 BRA `(.L_x_666) ;  /* 0x00000000009c8947 */ /* 0x01efd80003800000 */
[----:B------:R-:W2:Y:S01]  /*69b0*/  LDL.64 R168, [R1+0xc0] ;  /* 0x0000c00001a87983 */ /* 0x000ea20000100a00 */
[----:B------:R-:W-:-:S04]  /*69c0*/  UIADD3 UR6, UR15, -0x2, URZ ;  /* 0xfffffffe0f067890 */ /* 0x000fc8000fffe03f */
        /* <DEDUP_REMOVED lines=9> */
[----:B------:R-:W-:Y:S01]  /*6a60*/  LEA.HI.X R19, R6, UR7, R5, 0x1, P1 ;  /* 0x0000000706137c11 */ /* 0x000fe200088f0c05 */
[----:B------:R-:W-:-:S04]  /*6a70*/  USHF.L.U32 UR7, UR10, 0x5, URZ ;  /* 0x000000050a077899 */ /* 0x000fc8000800063f */
[----:B------:R-:W-:Y:S01]  /*6a80*/  @!PT LDS RZ, [RZ] ;  /* 0x00000000fffff984 */ /* 0x000fe20000000800 */
[----:B------:R-:W-:Y:S01]  /*6a90*/  @!PT LDS RZ, [RZ] ;  /* 0x00000000fffff984 */ /* 0x000fe20000000800 */
[----:B------:R-:W-:Y:S01]  /*6aa0*/  @!PT LDS RZ, [RZ] ;  /* 0x00000000fffff984 */ /* 0x000fe20000000800 */
[----:B------:R1:W-:Y:S02]  /*6ab0*/  LDGSTS.E.BYPASS.LTC128B.128 [R242+0x4000], desc[UR16][R18.64] ;  /* 0x0400000012f27fae */ /* 0x0003e4000b901d50 */
[----:B------:R-:W-:-:S04]  /*6ac0*/  IADD3 R16, P1, R18, UR7, RZ ;  /* 0x0000000712107c10 */ /* 0x000fc8000ff3e0ff */
        /* <DEDUP_REMOVED lines=19> */
[----:B------:R1:W-:Y:S04]  /*6c00*/  LDGSTS.E.BYPASS.LTC128B.128 [R242+0x7800], desc[UR16][R20.64] ;  /* 0x0780000014f27fae */ /* 0x0003e8000b901d50 */
[----:B------:R-:W0:Y:S02]  /*6c10*/  LDGDEPBAR ;  /* 0x00000000000079af */ /* 0x000e240000000000 */
.L_x_666:
[----:B------:R-:W-:Y:S01]  /*6c20*/  FMNMX.FTZ R5, R117, R119, !PT ;  /* 0x0000007775057209 */ /* 0x000fe20007810000 */
[----:B-1----:R-:W-:Y:S01]  /*6c30*/  FMUL.FTZ R6, R37, UR20 ;  /* 0x0000001425067c20 */ /* 0x002fe20008410000 */
[----:B------:R-:W-:Y:S01]  /*6c40*/  FSEL R186, R32, -INF , !P3 ;  /* 0xff80000020ba7808 */ /* 0x000fe20005800000 */
[----:B------:R-:W-:Y:S01]  /*6c50*/  VIADD R7, R0, 0x61 ;  /* 0x0000006100077836 */ /* 0x000fe20000000000 */
[----:B------:R-:W-:Y:S01]  /*6c60*/  FMNMX.FTZ R5, R122, R5, !PT ;  /* 0x000000057a057209 */ /* 0x000fe20007810000 */
[----:B------:R1:W-:Y:S01]  /*6c70*/  MUFU.TANH R21, R6 ;  /* 0x0000000600157308 */ /* 0x0003e20000002400 */
[----:B------:R-:W-:Y:S01]  /*6c80*/  ISETP.NE.AND P3, PT, R24, RZ, PT ;  /* 0x000000ff1800720c */ /* 0x000fe20003f65270 */
[----:B------:R-:W-:Y:S01]  /*6c90*/  VIADD R8, R0, 0x68 ;  /* 0x0000006800087836 */ /* 0x000fe20000000000 */
[----:B------:R-:W-:Y:S01]  /*6ca0*/  FMNMX.FTZ R5, R118, R5, !PT ;  /* 0x0000000576057209 */ /* 0x000fe20007810000 */
[----:B------:R-:W-:Y:S01]  /*6cb0*/  VIADD R20, R0, 0x79 ;  /* 0x0000007900147836 */ /* 0x000fe20000000000 */
[----:B------:R-:W-:Y:S01]  /*6cc0*/  FSEL R181, R46, -INF , !P3 ;  /* 0xff8000002eb57808 */ /* 0x000fe20005800000 */
[----:B------:R-:W-:Y:S01]  /*6cd0*/  FMUL.FTZ R10, R43, UR20 ;  /* 0x000000142b0a7c20 */ /* 0x000fe20008410000 */
[----:B------:R-:W-:Y:S01]  /*6ce0*/  FMNMX.FTZ R5, R115, R5, !PT ;  /* 0x0000000573057209 */ /* 0x000fe20007810000 */
[----:B------:R-:W-:Y:S01]  /*6cf0*/  ULDC UR22, c[0x0][0x2ec] ;  /* 0x0000bb0000167ab9 */ /* 0x000fe20000000800 */
[----:B------:R-:W-:Y:S01]  /*6d00*/  FSEL R194, R45, -INF , !P5 ;  /* 0xff8000002dc27808 */ /* 0x000fe20006800000 */
[----:B------:R-:W-:Y:S01]  /*6d10*/  STL [R1+0xf4], R226 ;  /* 0x0000f4e201007387 */ /* 0x000fe20000100800 */
[----:B------:R-:W-:-:S02]  /*6d20*/  ISETP.GE.AND P1, PT, R4, R239, PT ;  /* 0x000000ef0400720c */ /* 0x000fc40003f26270 */
[C---:B------:R-:W-:Y:S01]  /*6d30*/  ISETP.GE.AND P3, PT, R4.reuse, R240, PT ;  /* 0x000000f00400720c */ /* 0x040fe20003f66270 */
[----:B------:R-:W-:Y:S01]  /*6d40*/  STL [R1+0xf0], R242 ;  /* 0x0000f0f201007387 */ /* 0x000fe20000100800 */
[----:B------:R-:W-:Y:S02]  /*6d50*/  ISETP.GE.AND P5, PT, R4, R238, PT ;  /* 0x000000ee0400720c */ /* 0x000fe40003fa6270 */
[----:B------:R-:W-:Y:S01]  /*6d60*/  FMNMX.FTZ R5, R112, R5, !PT ;  /* 0x0000000570057209 */ /* 0x000fe20007810000 */
[----:B-1----:R-:W-:Y:S01]  /*6d70*/  FMUL.FTZ R6, R38, UR20 ;  /* 0x0000001426067c20 */ /* 0x002fe20008410000 */
[C---:B------:R-:W-:Y:S01]  /*6d80*/  ISETP.LT.OR P6, PT, R4.reuse, R236, P6 ;  /* 0x000000ec0400720c */ /* 0x040fe200037c1670 */
[----:B------:R-:W-:Y:S01]  /*6d90*/  STL [R1+0xec], R225 ;  /* 0x0000ece101007387 */ /* 0x000fe20000100800 */
[C---:B------:R-:W-:Y:S01]  /*6da0*/  ISETP.LT.OR P1, PT, R4.reuse, R235, P1 ;  /* 0x000000eb0400720c */ /* 0x040fe20000f21670 */
[----:B------:R1:W2:Y:S01]  /*6db0*/  MUFU.TANH R9, R6 ;  /* 0x0000000600097308 */ /* 0x0002a20000002400 */
[C---:B------:R-:W-:Y:S01]  /*6dc0*/  ISETP.LT.OR P3, PT, R4.reuse, R237, P3 ;  /* 0x000000ed0400720c */ /* 0x040fe20001f61670 */
[----:B------:R-:W-:Y:S01]  /*6dd0*/  STL [R1+0xe8], R224 ;  /* 0x0000e8e001007387 */ /* 0x000fe20000100800 */
[----:B------:R-:W-:-:S02]  /*6de0*/  ISETP.LT.OR P5, PT, R4, R234, P5 ;  /* 0x000000ea0400720c */ /* 0x000fc40002fa1670 */
[----:B------:R-:W-:Y:S01]  /*6df0*/  FMNMX.FTZ R4, R111, R5, !PT ;  /* 0x000000056f047209 */ /* 0x000fe20007810000 */
[----:B------:R-:W-:Y:S01]  /*6e00*/  FMUL.FTZ R5, R48, UR20 ;  /* 0x0000001430057c20 */ /* 0x000fe20008410000 */
[----:B------:R-:W-:Y:S01]  /*6e10*/  FSEL R168, R44, -INF , !P4 ;  /* 0xff8000002ca87808 */ /* 0x000fe20006000000 */
[----:B------:R-:W-:Y:S01]  /*6e20*/  STL [R1+0xe4], R223 ;  /* 0x0000e4df01007387 */ /* 0x000fe20000100800 */
[----:B------:R-:W-:Y:S01]  /*6e30*/  FMNMX.FTZ R4, R109, R4, !PT ;  /* 0x000000046d047209 */ /* 0x000fe20007810000 */
[----:B------:R3:W-:Y:S01]  /*6e40*/  MUFU.TANH R17, R5 ;  /* 0x0000000500117308 */ /* 0x0007e20000002400 */
[----:B------:R-:W-:Y:S01]  /*6e50*/  FSEL R169, R33, -INF , !P6 ;  /* 0xff80000021a97808 */ /* 0x000fe20007000000 */
[----:B------:R-:W-:Y:S01]  /*6e60*/  STL [R1+0xe0], R222 ;  /* 0x0000e0de01007387 */ /* 0x000fe20000100800 */
[----:B------:R-:W-:Y:S02]  /*6e70*/  FMNMX.FTZ R4, R161, R4, !PT ;  /* 0x00000004a1047209 */ /* 0x000fe40007810000 */
[----:B------:R-:W-:Y:S01]  /*6e80*/  ISETP.GE.AND P4, PT, R7, R241, PT ;  /* 0x000000f10700720c */ /* 0x000fe20003f86270 */
[----:B------:R-:W-:Y:S01]  /*6e90*/  STL [R1+0xdc], R221 ;  /* 0x0000dcdd01007387 */ /* 0x000fe20000100800 */
[----:B------:R-:W-:Y:S01]  /*6ea0*/  FMNMX.FTZ R4, R156, R4, !PT ;  /* 0x000000049c047209 */ /* 0x000fe20007810000 */
[----:B-1----:R-:W-:Y:S01]  /*6eb0*/  FMUL.FTZ R6, R39, UR20 ;  /* 0x0000001427067c20 */ /* 0x002fe20008410000 */
[C---:B------:R-:W-:Y:S01]  /*6ec0*/  ISETP.GE.AND P6, PT, R7.reuse, R239, PT ;  /* 0x000000ef0700720c */ /* 0x040fe20003fc6270 */
[----:B------:R-:W-:Y:S01]  /*6ed0*/  STL [R1+0xd8], R220 ;  /* 0x0000d8dc01007387 */ /* 0x000fe20000100800 */
[----:B------:R-:W-:Y:S01]  /*6ee0*/  FMNMX.FTZ R4, R154, R4, !PT ;  /* 0x000000049a047209 */ /* 0x000fe20007810000 */
[----:B------:R1:W4:Y:S01]  /*6ef0*/  MUFU.TANH R16, R6 ;  /* 0x0000000600107308 */ /* 0x0003220000002400 */
[----:B------:R-:W-:Y:S01]  /*6f00*/  ISETP.LT.OR P4, PT, R7, R236, P4 ;  /* 0x000000ec0700720c */ /* 0x000fe20002781670 */
[----:B------:R-:W-:Y:S01]  /*6f10*/  STL [R1+0xd4], R135 ;  /* 0x0000d48701007387 */ /* 0x000fe20000100800 */
[----:B------:R-:W-:Y:S01]  /*6f20*/  FMNMX.FTZ R4, R148, R4, !PT ;  /* 0x0000000494047209 */ /* 0x000fe20007810000 */
[----:B---3--:R-:W-:Y:S01]  /*6f30*/  FMUL.FTZ R5, R49, UR20 ;  /* 0x0000001431057c20 */ /* 0x008fe20008410000 */
[----:B------:R-:W-:-:S02]  /*6f40*/  ISETP.LT.OR P6, PT, R7, R235, P6 ;  /* 0x000000eb0700720c */ /* 0x000fc400037c1670 */
[----:B------:R-:W-:Y:S01]  /*6f50*/  FMNMX.FTZ R4, R183, R4, !PT ;  /* 0x00000004b7047209 */ /* 0x000fe20007810000 */
[----:B------:R3:W-:Y:S01]  /*6f60*/  MUFU.TANH R15, R5 ;  /* 0x00000005000f7308 */ /* 0x0007e20000002400 */
[----:B------:R-:W-:Y:S02]  /*6f70*/  FSEL R176, R34, -INF , !P2 ;  /* 0xff80000022b07808 */ /* 0x000fe40005000000 */
[----:B------:R-:W-:Y:S02]  /*6f80*/  FMNMX.FTZ R4, R174, R4, !PT ;  /* 0x00000004ae047209 */ /* 0x000fe40007810000 */
[----:B------:R-:W-:Y:S02]  /*6f90*/  FSEL R187, R26, -INF , !P1 ;  /* 0xff8000001abb7808 */ /* 0x000fe40004800000 */
[----:B------:R-:W-:Y:S01]  /*6fa0*/  FMNMX.FTZ R4, R166, R4, !PT ;  /* 0x00000004a6047209 */ /* 0x000fe20007810000 */
[----:B-1----:R-:W-:Y:S01]  /*6fb0*/  FMUL.FTZ R6, R42, UR20 ;  /* 0x000000142a067c20 */ /* 0x002fe20008410000 */
[----:B------:R-:W-:-:S02]  /*6fc0*/  FSEL R201, R25, -INF , !P3 ;  /* 0xff80000019c97808 */ /* 0x000fc40005800000 */
[----:B------:R-:W-:Y:S01]  /*6fd0*/  FMNMX.FTZ R4, R139, R4, !PT ;  /* 0x000000048b047209 */ /* 0x000fe20007810000 */
[----:B------:R-:W-:Y:S01]  /*6fe0*/  MUFU.TANH R13, R6 ;  /* 0x00000006000d7308 */ /* 0x000fe20000002400 */
[----:B--2---:R-:W-:Y:S01]  /*6ff0*/  FSEL R63, R9, -INF , !P5 ;  /* 0xff800000093f7808 */ /* 0x004fe20006800000 */
[----:B------:R-:W-:Y:S01]  /*7000*/  VIADD R9, R0, 0x71 ;  /* 0x0000007100097836 */ /* 0x000fe20000000000 */
[----:B------:R-:W-:Y:S01]  /*7010*/  FMNMX.FTZ R4, R209, R4, !PT ;  /* 0x00000004d1047209 */ /* 0x000fe20007810000 */
[----:B---3--:R-:W-:Y:S01]  /*7020*/  FMUL.FTZ R5, R50, UR20 ;  /* 0x0000001432057c20 */ /* 0x008fe20008410000 */
[----:B------:R-:W-:Y:S02]  /*7030*/  FSEL R163, R35, -INF , !P4 ;  /* 0xff80000023a37808 */ /* 0x000fe40006000000 */
[----:B------:R-:W-:Y:S01]  /*7040*/  FMNMX.FTZ R4, R196, R4, !PT ;  /* 0x00000004c4047209 */ /* 0x000fe20007810000 */
[----:B------:R1:W-:Y:S01]  /*7050*/  MUFU.TANH R18, R5 ;  /* 0x0000000500127308 */ /* 0x0003e20000002400 */
[----:B------:R-:W-:-:S02]  /*7060*/  FSEL R178, R27, -INF , !P6 ;  /* 0xff8000001bb27808 */ /* 0x000fc40007000000 */
[----:B------:R-:W-:Y:S02]  /*7070*/  FMNMX.FTZ R4, R189, R4, !PT ;  /* 0x00000004bd047209 */ /* 0x000fe40007810000 */
[C---:B------:R-:W-:Y:S02]  /*7080*/  ISETP.GE.AND P2, PT, R8.reuse, R241, PT ;  /* 0x000000f10800720c */ /* 0x040fe40003f46270 */
[----:B------:R-:W-:Y:S02]  /*7090*/  FMNMX.FTZ R4, R179, R4, !PT ;  /* 0x00000004b3047209 */ /* 0x000fe40007810000 */
[C---:B------:R-:W-:Y:S02]  /*70a0*/  ISETP.GE.AND P1, PT, R7.reuse, R240, PT ;  /* 0x000000f00700720c */ /* 0x040fe40003f26270 */
[----:B------:R-:W-:Y:S02]  /*70b0*/  ISETP.GE.AND P3, PT, R7, R238, PT ;  /* 0x000000ee0700720c */ /* 0x000fe40003f66270 */
[----:B------:R-:W-:-:S02]  /*70c0*/  ISETP.GE.AND P5, PT, R8, R239, PT ;  /* 0x000000ef0800720c */ /* 0x000fc40003fa6270 */
[----:B------:R-:W-:Y:S01]  /*70d0*/  ISETP.GE.AND P4, PT, R8, R240, PT ;  /* 0x000000f00800720c */ /* 0x000fe20003f86270 */
[----:B-1----:R-:W-:Y:S01]  /*70e0*/  FMUL.FTZ R5, R52, UR20 ;  /* 0x0000001434057c20 */ /* 0x002fe20008410000 */
[----:B------:R-:W-:Y:S02]  /*70f0*/  ISETP.GE.AND P6, PT, R8, R238, PT ;  /* 0x000000ee0800720c */ /* 0x000fe40003fc6270 */
[----:B------:R-:W-:Y:S01]  /*7100*/  FMNMX.FTZ R4, R207, R4, !PT ;  /* 0x00000004cf047209 */ /* 0x000fe20007810000 */
[----:B------:R1:W2:Y:S01]  /*7110*/  MUFU.TANH R14, R5 ;  /* 0x00000005000e7308 */ /* 0x0002a20000002400 */
[C---:B------:R-:W-:Y:S02]  /*7120*/  ISETP.LT.OR P1, PT, R7.reuse, R237, P1 ;  /* 0x000000ed0700720c */ /* 0x040fe40000f21670 */
[----:B------:R-:W-:Y:S01]  /*7130*/  ISETP.LT.OR P3, PT, R7, R234, P3 ;  /* 0x000000ea0700720c */ /* 0x000fe20001f61670 */
[----:B------:R-:W-:Y:S01]  /*7140*/  VIADD R7, R0, 0x70 ;  /* 0x0000007000077836 */ /* 0x000fe20000000000 */
[----:B------:R-:W-:-:S02]  /*7150*/  ISETP.LT.OR P2, PT, R8, R236, P2 ;  /* 0x000000ec0800720c */ /* 0x000fc40001741670 */
[C---:B------:R-:W-:Y:S02]  /*7160*/  ISETP.LT.OR P5, PT, R8.reuse, R235, P5 ;  /* 0x000000eb0800720c */ /* 0x040fe40002fa1670 */
[C---:B------:R-:W-:Y:S02]  /*7170*/  ISETP.LT.OR P4, PT, R8.reuse, R237, P4 ;  /* 0x000000ed0800720c */ /* 0x040fe40002781670 */
[----:B------:R-:W-:Y:S02]  /*7180*/  ISETP.LT.OR P6, PT, R8, R234, P6 ;  /* 0x000000ea0800720c */ /* 0x000fe400037c1670 */
[C---:B------:R-:W-:Y:S02]  /*7190*/  IADD3 R8, R0.reuse, 0x69, RZ ;  /* 0x0000006900087810 */ /* 0x040fe40007ffe0ff */
[----:B------:R-:W-:Y:S01]  /*71a0*/  IADD3 R19, R0, 0x78, RZ ;  /* 0x0000007800137810 */ /* 0x000fe20007ffe0ff */
[----:B-1----:R-:W-:Y:S01]  /*71b0*/  FMUL.FTZ R5, R40, UR20 ;  /* 0x0000001428057c20 */ /* 0x002fe20008410000 */
[----:B------:R-:W-:Y:S01]  /*71c0*/  FMNMX.FTZ R0, R205, R4, !PT ;  /* 0x00000004cd007209 */ /* 0x000fe20007810000 */
[----:B------:R-:W-:Y:S01]  /*71d0*/  FMUL.FTZ R4, R28, UR20 ;  /* 0x000000141c047c20 */ /* 0x000fe20008410000 */
[----:B------:R-:W-:Y:S01]  /*71e0*/  FSEL R23, R21, -INF , !P1 ;  /* 0xff80000015177808 */ /* 0x000fe20004800000 */
[----:B------:R1:W3:Y:S01]  /*71f0*/  MUFU.TANH R12, R5 ;  /* 0x00000005000c7308 */ /* 0x0002e20000002400 */
[----:B------:R-:W-:-:S02]  /*7200*/  FMNMX.FTZ R0, R199, R0, !PT ;  /* 0x00000000c7007209 */ /* 0x000fc40007810000 */
[-C--:B------:R-:W-:Y:S02]  /*7210*/  ISETP.GE.AND P1, PT, R8, R241.reuse, PT ;  /* 0x000000f10800720c */ /* 0x080fe40003f26270 */
[----:B------:R-:W-:Y:S02]  /*7220*/  FMNMX.FTZ R0, R181, R0, !PT ;  /* 0x00000000b5007209 */ /* 0x000fe40007810000 */
[----:B----4-:R-:W-:Y:S01]  /*7230*/  FSEL R36, R16, -INF , !P3 ;  /* 0xff80000010247808 */ /* 0x010fe20005800000 */
[----:B------:R4:W-:Y:S01]  /*7240*/  MUFU.TANH R6, R4 ;  /* 0x0000000400067308 */ /* 0x0009e20000002400 */
[----:B------:R-:W-:Y:S01]  /*7250*/  ISETP.GE.AND P3, PT, R7, R241, PT ;  /* 0x000000f10700720c */ /* 0x000fe20003f66270 */
[----:B------:R-:W-:Y:S01]  /*7260*/  FMUL.FTZ R16, R55, UR20 ;  /* 0x0000001437107c20 */ /* 0x000fe20008410000 */
[-C--:B------:R-:W-:Y:S01]  /*7270*/  ISETP.LT.OR P1, PT, R8, R236.reuse, P1 ;  /* 0x000000ec0800720c */ /* 0x080fe20000f21670 */
[----:B------:R-:W-:Y:S01]  /*7280*/  STL [R1+0x10], R36 ;  /* 0x0000102401007387 */ /* 0x000fe20000100800 */
[----:B------:R-:W-:-:S02]  /*7290*/  ISETP.LT.OR P3, PT, R7, R236, P3 ;  /* 0x000000ec0700720c */ /* 0x000fc40001f61670 */
[----:B--2---:R-:W-:Y:S01]  /*72a0*/  FSEL R60, R14, -INF , !P4 ;  /* 0xff8000000e3c7808 */ /* 0x004fe20006000000 */
[----:B------:R-:W-:Y:S01]  /*72b0*/  STL [R1+0xf8], R241 ;  /* 0x0000f8f101007387 */ /* 0x000fe20000100800 */
[----:B-1----:R-:W-:Y:S01]  /*72c0*/  FMUL.FTZ R5, R41, UR20 ;  /* 0x0000001429057c20 */ /* 0x002fe20008410000 */
[----:B---3--:R-:W-:Y:S01]  /*72d0*/  FSEL R246, R12, -INF , !P2 ;  /* 0xff8000000cf67808 */ /* 0x008fe20005000000 */
[----:B------:R-:W-:Y:S01]  /*72e0*/  FMUL.FTZ R12, R76, UR20 ;  /* 0x000000144c0c7c20 */ /* 0x000fe20008410000 */
[-C--:B------:R-:W-:Y:S01]  /*72f0*/  ISETP.GE.AND P2, PT, R9, R241.reuse, PT ;  /* 0x000000f10900720c */ /* 0x080fe20003f46270 */
[----:B------:R-:W1:Y:S01]  /*7300*/  MUFU.TANH R11, R5 ;  /* 0x00000005000b7308 */ /* 0x000e620000002400 */
[----:B------:R-:W-:Y:S01]  /*7310*/  FSEL R244, R17, -INF , !P3 ;  /* 0xff80000011f47808 */ /* 0x000fe20005800000 */
[----:B------:R-:W-:Y:S01]  /*7320*/  FMUL.FTZ R17, R78, UR20 ;  /* 0x000000144e117c20 */ /* 0x000fe20008410000 */
[----:B------:R-:W-:Y:S01]  /*7330*/  ISETP.LT.OR P2, PT, R9, R236, P2 ;  /* 0x000000ec0900720c */ /* 0x000fe20001741670 */
[----:B------:R-:W-:Y:S01]  /*7340*/  STL [R1+0xfc], R236 ;  /* 0x0000fcec01007387 */ /* 0x000fe20000100800 */
[----:B----4-:R-:W-:Y:S01]  /*7350*/  FMNMX.FTZ R4, R169, R0, !PT ;  /* 0x00000000a9047209 */ /* 0x010fe20007810000 */
[----:B------:R-:W-:Y:S01]  /*7360*/  FMUL.FTZ R0, R29, UR20 ;  /* 0x000000141d007c20 */ /* 0x000fe20008410000 */
[----:B------:R-:W-:Y:S01]  /*7370*/  ISETP.GE.AND P3, PT, R20, R241, PT ;  /* 0x000000f11400720c */ /* 0x000fe20003f66270 */
[----:B------:R-:W-:Y:S01]  /*7380*/  MUFU.TANH R12, R12 ;  /* 0x0000000c000c7308 */ /* 0x000fe20000002400 */
[----:B------:R-:W-:Y:S01]  /*7390*/  FMNMX.FTZ R4, R163, R4, !PT ;  /* 0x00000004a3047209 */ /* 0x000fe20007810000 */
[----:B------:R-:W-:Y:S01]  /*73a0*/  STL [R1+0x100], R239 ;  /* 0x000100ef01007387 */ /* 0x000fe20000100800 */
[----:B------:R-:W-:-:S02]  /*73b0*/  FSEL R243, R15, -INF , !P2 ;  /* 0xff8000000ff37808 */ /* 0x000fc40005000000 */
[-C--:B------:R-:W-:Y:S01]  /*73c0*/  ISETP.LT.OR P2, PT, R20, R236.reuse, P3 ;  /* 0x000000ec1400720c */ /* 0x080fe20001f41670 */
[----:B------:R-:W-:Y:S01]  /*73d0*/  STL [R1+0x104], R235 ;  /* 0x000104eb01007387 */ /* 0x000fe20000100800 */
[C---:B------:R-:W-:Y:S01]  /*73e0*/  ISETP.GE.AND P3, PT, R8.reuse, R239, PT ;  /* 0x000000ef0800720c */ /* 0x040fe20003f66270 */
[----:B------:R2:W3:Y:S01]  /*73f0*/  MUFU.TANH R5, R0 ;  /* 0x0000000000057308 */ /* 0x0004e20000002400 */
[----:B-1----:R-:W-:Y:S01]  /*7400*/  FSEL R245, R11, -INF , !P1 ;  /* 0xff8000000bf57808 */ /* 0x002fe20004800000 */
[----:B------:R-:W-:Y:S01]  /*7410*/  STL [R1+0x108], R240 ;  /* 0x000108f001007387 */ /* 0x000fe20000100800 */
[C---:B------:R-:W-:Y:S02]  /*7420*/  ISETP.GE.AND P1, PT, R19.reuse, R241, PT ;  /* 0x000000f11300720c */ /* 0x040fe40003f26270 */
[----:B------:R-:W-:Y:S01]  /*7430*/  ISETP.LT.OR P3, PT, R8, R235, P3 ;  /* 0x000000eb0800720c */ /* 0x000fe20001f61670 */
[----:B------:R-:W-:Y:S01]  /*7440*/  STL [R1+0x10c], R237 ;  /* 0x00010ced01007387 */ /* 0x000fe20000100800 */
[----:B------:R-:W-:Y:S01]  /*7450*/  ISETP.LT.OR P1, PT, R19, R236, P1 ;  /* 0x000000ec1300720c */ /* 0x000fe20000f21670 */
[----:B------:R-:W1:Y:S01]  /*7460*/  MUFU.TANH R11, R10 ;  /* 0x0000000a000b7308 */ /* 0x000e620000002400 */
[----:B------:R-:W-:-:S02]  /*7470*/  ISETP.GE.AND P4, PT, R7, R240, PT ;  /* 0x000000f00700720c */ /* 0x000fc40003f86270 */
[----:B------:R-:W-:Y:S02]  /*7480*/  FSEL R233, R6, -INF , !P1 ;  /* 0xff80000006e97808 */ /* 0x000fe40004800000 */
[----:B------:R-:W-:Y:S02]  /*7490*/  ISETP.GE.AND P1, PT, R8, R238, PT ;  /* 0x000000ee0800720c */ /* 0x000fe40003f26270 */
[----:B------:R-:W-:Y:S02]  /*74a0*/  ISETP.LT.OR P4, PT, R7, R237, P4 ;  /* 0x000000ed0700720c */ /* 0x000fe40002781670 */
[----:B--2---:R-:W-:Y:S01]  /*74b0*/  FMNMX.FTZ R0, R246, R4, !PT ;  /* 0x00000004f6007209 */ /* 0x004fe20007810000 */
[----:B------:R-:W-:Y:S01]  /*74c0*/  FMUL.FTZ R4, R53, UR20 ;  /* 0x0000001435047c20 */ /* 0x000fe20008410000 */
[----:B---3--:R-:W-:Y:S02]  /*74d0*/  FSEL R232, R5, -INF , !P2 ;  /* 0xff80000005e87808 */ /* 0x008fe40005000000 */
[----:B------:R-:W-:Y:S01]  /*74e0*/  FMNMX.FTZ R0, R245, R0, !PT ;  /* 0x00000000f5007209 */ /* 0x000fe20007810000 */
[----:B------:R2:W3:Y:S01]  /*74f0*/  MUFU.TANH R10, R4 ;  /* 0x00000004000a7308 */ /* 0x0004e20000002400 */
[----:B------:R-:W-:-:S02]  /*7500*/  ISETP.GE.AND P2, PT, R8, R240, PT ;  /* 0x000000f00800720c */ /* 0x000fc40003f46270 */
[----:B------:R-:W-:Y:S02]  /*7510*/  FMNMX.FTZ R0, R244, R0, !PT ;  /* 0x00000000f4007209 */ /* 0x000fe40007810000 */
[C---:B------:R-:W-:Y:S02]  /*7520*/  ISETP.LT.OR P2, PT, R8.reuse, R237, P2 ;  /* 0x000000ed0800720c */ /* 0x040fe40001741670 */
[----:B------:R-:W-:Y:S02]  /*7530*/  FMNMX.FTZ R0, R243, R0, !PT ;  /* 0x00000000f3007209 */ /* 0x000fe40007810000 */
[----:B------:R-:W-:Y:S02]  /*7540*/  ISETP.LT.OR P1, PT, R8, R234, P1 ;  /* 0x000000ea0800720c */ /* 0x000fe40000f21670 */
[----:B------:R-:W-:Y:S02]  /*7550*/  FMNMX.FTZ R0, R233, R0, !PT ;  /* 0x00000000e9007209 */ /* 0x000fe40007810000 */
[----:B------:R-:W-:Y:S01]  /*7560*/  FSEL R252, R13, -INF , !P5 ;  /* 0xff8000000dfc7808 */ /* 0x000fe20006800000 */
[----:B------:R-:W-:Y:S01]  /*7570*/  FMUL.FTZ R13, R77, UR20 ;  /* 0x000000144d0d7c20 */ /* 0x000fe20008410000 */
[----:B------:R-:W-:Y:S01]  /*7580*/  FMNMX.FTZ R0, R232, R0, !PT ;  /* 0x00000000e8007209 */ /* 0x000fe20007810000 */
[----:B--2---:R-:W-:Y:S01]  /*7590*/  FMUL.FTZ R4, R56, UR20 ;  /* 0x0000001438047c20 */ /* 0x004fe20008410000 */
[----:B-1----:R-:W-:Y:S01]  /*75a0*/  FSEL R251, R11, -INF , !P3 ;  /* 0xff8000000bfb7808 */ /* 0x002fe20005800000 */
[----:B------:R-:W-:-:S02]  /*75b0*/  FMUL.FTZ R11, R54, UR20 ;  /* 0x00000014360b7c20 */ /* 0x000fc40008410000 */
[----:B------:R-:W1:Y:S01]  /*75c0*/  SHFL.BFLY PT, R5, R0, 0x2, 0x1f ;  /* 0x0c401f0000057f89 */ /* 0x000e6200000e0000 */
[----:B------:R2:W4:Y:S01]  /*75d0*/  MUFU.TANH R6, R4 ;  /* 0x0000000400067308 */ /* 0x0005220000002400 */
[C---:B------:R-:W-:Y:S02]  /*75e0*/  ISETP.GE.AND P5, PT, R7.reuse, R239, PT ;  /* 0x000000ef0700720c */ /* 0x040fe40003fa6270 */
[C---:B------:R-:W-:Y:S02]  /*75f0*/  ISETP.GE.AND P3, PT, R7.reuse, R238, PT ;  /* 0x000000ee0700720c */ /* 0x040fe40003f66270 */
[C---:B------:R-:W-:Y:S02]  /*7600*/  ISETP.LT.OR P5, PT, R7.reuse, R235, P5 ;  /* 0x000000eb0700720c */ /* 0x040fe40002fa1670 */
[----:B------:R-:W-:Y:S01]  /*7610*/  ISETP.LT.OR P3, PT, R7, R234, P3 ;  /* 0x000000ea0700720c */ /* 0x000fe20001f61670 */
[----:B------:R-:W-:Y:S01]  /*7620*/  FMUL.FTZ R7, R57, UR20 ;  /* 0x0000001439077c20 */ /* 0x000fe20008410000 */
[----:B---3--:R-:W-:Y:S01]  /*7630*/  FSEL R62, R10, -INF , !P2 ;  /* 0xff8000000a3e7808 */ /* 0x008fe20005000000 */
[----:B------:R-:W-:Y:S01]  /*7640*/  FMUL.FTZ R10, R59, UR20 ;  /* 0x000000143b0a7c20 */ /* 0x000fe20008410000 */
[----:B------:R-:W-:Y:S01]  /*7650*/  ISETP.GE.AND P2, PT, R9, R239, PT ;  /* 0x000000ef0900720c */ /* 0x000fe20003f46270 */
[----:B------:R3:W-:Y:S01]  /*7660*/  MUFU.TANH R15, R7 ;  /* 0x00000007000f7308 */ /* 0x0007e20000002400 */
[----:B------:R-:W-:Y:S01]  /*7670*/  FSEL R249, R18, -INF , !P5 ;  /* 0xff80000012f97808 */ /* 0x000fe20006800000 */
[----:B------:R-:W-:Y:S01]  /*7680*/  FMUL.FTZ R18, R79, UR20 ;  /* 0x000000144f127c20 */ /* 0x000fe20008410000 */
[----:B------:R-:W-:-:S02]  /*7690*/  ISETP.LT.OR P2, PT, R9, R235, P2 ;  /* 0x000000eb0900720c */ /* 0x000fc40001741670 */
[----:B--2---:R-:W-:Y:S02]  /*76a0*/  FMNMX.FTZ R4, R128, R126, !PT ;  /* 0x0000007e80047209 */ /* 0x004fe40007810000 */
[----:B----4-:R-:W-:Y:S01]  /*76b0*/  FSEL R61, R6, -INF , !P4 ;  /* 0xff800000063d7808 */ /* 0x010fe20006000000 */
[----:B------:R-:W-:Y:S01]  /*76c0*/  FMUL.FTZ R6, R51, UR20 ;  /* 0x0000001433067c20 */ /* 0x000fe20008410000 */
[----:B------:R-:W-:Y:S01]  /*76d0*/  FMNMX.FTZ R4, R144, R4, !PT ;  /* 0x0000000490047209 */ /* 0x000fe20007810000 */
[----:B------:R-:W-:Y:S01]  /*76e0*/  MUFU.TANH R11, R11 ;  /* 0x0000000b000b7308 */ /* 0x000fe20000002400 */
[----:B-1----:R-:W-:Y:S02]  /*76f0*/  FMNMX.FTZ R0, R0, R5, !PT ;  /* 0x0000000500007209 */ /* 0x002fe40007810000 */
[----:B------:R-:W-:Y:S02]  /*7700*/  FMNMX.FTZ R4, R146, R4, !PT ;  /* 0x0000000492047209 */ /* 0x000fe40007810000 */
[----:B------:R-:W-:Y:S01]  /*7710*/  ISETP.GE.AND P5, PT, R9, R240, PT ;  /* 0x000000f00900720c */ /* 0x000fe20003fa6270 */
[----:B------:R-:W1:Y:S01]  /*7720*/  SHFL.BFLY PT, R8, R0, 0x1, 0x1f ;  /* 0x0c201f0000087f89 */ /* 0x000e6200000e0000 */
[----:B------:R-:W-:Y:S01]  /*7730*/  FMNMX.FTZ R4, R143, R4, !PT ;  /* 0x000000048f047209 */ /* 0x000fe20007810000 */
[----:B------:R2:W4:Y:S01]  /*7740*/  MUFU.TANH R14, R6 ;  /* 0x00000006000e7308 */ /* 0x0005220000002400 */
[----:B---3--:R-:W-:Y:S01]  /*7750*/  FMUL.FTZ R7, R31, UR20 ;  /* 0x000000141f077c20 */ /* 0x008fe20008410000 */
[----:B------:R-:W-:-:S02]  /*7760*/  ISETP.GE.AND P4, PT, R9, R238, PT ;  /* 0x000000ee0900720c */ /* 0x000fc40003f86270 */
[----:B------:R-:W-:Y:S02]  /*7770*/  FMNMX.FTZ R5, R145, R4, !PT ;  /* 0x0000000491057209 */ /* 0x000fe40007810000 */
[----:B------:R-:W-:Y:S02]  /*7780*/  FMNMX.FTZ R4, R129, R125, !PT ;  /* 0x0000007d81047209 */ /* 0x000fe40007810000 */
[----:B------:R-:W-:Y:S01]  /*7790*/  FMNMX.FTZ R5, R141, R5, !PT ;  /* 0x000000058d057209 */ /* 0x000fe20007810000 */
[----:B------:R-:W-:Y:S01]  /*77a0*/  MUFU.TANH R7, R7 ;  /* 0x0000000700077308 */ /* 0x000fe20000002400 */
[----:B------:R-:W-:Y:S02]  /*77b0*/  FMNMX.FTZ R4, R127, R4, !PT ;  /* 0x000000047f047209 */ /* 0x000fe40007810000 */
[----:B------:R-:W-:Y:S02]  /*77c0*/  FMNMX.FTZ R5, R142, R5, !PT ;  /* 0x000000058e057209 */ /* 0x000fe40007810000 */
[----:B------:R-:W-:-:S02]  /*77d0*/  FMNMX.FTZ R4, R124, R4, !PT ;  /* 0x000000047c047209 */ /* 0x000fc40007810000 */
[----:B------:R-:W-:Y:S01]  /*77e0*/  FMNMX.FTZ R5, R159, R5, !PT ;  /* 0x000000059f057209 */ /* 0x000fe20007810000 */
[----:B--2---:R-:W-:Y:S01]  /*77f0*/  FMUL.FTZ R6, R30, UR20 ;  /* 0x000000141e067c20 */ /* 0x004fe20008410000 */
[----:B------:R-:W-:Y:S01]  /*7800*/  FMNMX.FTZ R4, R121, R4, !PT ;  /* 0x0000000479047209 */ /* 0x000fe20007810000 */
[----:B------:R-:W-:Y:S01]  /*7810*/  MUFU.TANH R21, R10 ;  /* 0x0000000a00157308 */ /* 0x000fe20000002400 */
[----:B------:R-:W-:Y:S02]  /*7820*/  FMNMX.FTZ R5, R157, R5, !PT ;  /* 0x000000059d057209 */ /* 0x000fe40007810000 */
[----:B------:R-:W-:Y:S02]  /*7830*/  FMNMX.FTZ R4, R116, R4, !PT ;  /* 0x0000000474047209 */ /* 0x000fe40007810000 */
[----:B-1----:R-:W-:Y:S02]  /*7840*/  FMNMX.FTZ R71, R0, R8, !PT ;  /* 0x0000000800477209 */ /* 0x002fe40007810000 */
[----:B------:R-:W-:Y:S01]  /*7850*/  FMNMX.FTZ R4, R123, R4, !PT ;  /* 0x000000047b047209 */ /* 0x000fe20007810000 */
[----:B------:R-:W1:Y:S01]  /*7860*/  MUFU.TANH R6, R6 ;  /* 0x0000000600067308 */ /* 0x000e620000002400 */
[----:B------:R-:W-:Y:S01]  /*7870*/  FMNMX.FTZ R0, R133, R130, !PT ;  /* 0x0000008285007209 */ /* 0x000fe20007810000 */
[----:B------:R-:W-:Y:S01]  /*7880*/  STL [R1+0x110], R71 ;  /* 0x0001104701007387 */ /* 0x000fe20000100800 */
[----:B------:R-:W-:-:S02]  /*7890*/  FMNMX.FTZ R4, R120, R4, !PT ;  /* 0x0000000478047209 */ /* 0x000fc40007810000 */
[----:B------:R-:W-:Y:S01]  /*78a0*/  FMNMX.FTZ R0, R138, R0, !PT ;  /* 0x000000008a007209 */ /* 0x000fe20007810000 */
[----:B------:R-:W-:Y:S01]  /*78b0*/  STL [R1+0x114], R238 ;  /* 0x000114ee01007387 */ /* 0x000fe20000100800 */
[----:B------:R-:W-:Y:S01]  /*78c0*/  FMNMX.FTZ R5, R151, R5, !PT ;  /* 0x0000000597057209 */ /* 0x000fe20007810000 */
[----:B------:R-:W-:Y:S01]  /*78d0*/  MUFU.TANH R10, R16 ;  /* 0x00000010000a7308 */ /* 0x000fe20000002400 */
[----:B------:R-:W-:Y:S01]  /*78e0*/  FMNMX.FTZ R4, R160, R4, !PT ;  /* 0x00000004a0047209 */ /* 0x000fe20007810000 */
[----:B------:R-:W-:Y:S01]  /*78f0*/  STL [R1+0x118], R234 ;  /* 0x000118ea01007387 */ /* 0x000fe20000100800 */
[----:B------:R-:W-:Y:S02]  /*7900*/  FMNMX.FTZ R0, R136, R0, !PT ;  /* 0x0000000088007209 */ /* 0x000fe40007810000 */
[----:B------:R-:W-:Y:S02]  /*7910*/  FMNMX.FTZ R5, R149, R5, !PT ;  /* 0x0000000595057209 */ /* 0x000fe40007810000 */
[----:B------:R-:W-:Y:S01]  /*7920*/  FMNMX.FTZ R4, R155, R4, !PT ;  /* 0x000000049b047209 */ /* 0x000fe20007810000 */
[----:B------:R-:W-:Y:S01]  /*7930*/  MUFU.TANH R8, R18 ;  /* 0x0000001200087308 */ /* 0x000fe20000002400 */
        /* <DEDUP_REMOVED lines=40> */
[----:B----4-:R-:W-:Y:S02]  /*7bc0*/  FSEL R231, R14, -INF , !P2 ;  /* 0xff8000000ee77808 */ /* 0x010fe40005000000 */
[----:B------:R-:W-:Y:S02]  /*7bd0*/  FMNMX.FTZ R70, R178, R70, !PT ;  /* 0x00000046b2467209 */ /* 0x000fe40007810000 */
[----:B------:R-:W-:-:S02]  /*7be0*/  ISETP.GE.AND P2, PT, R19, R239, PT ;  /* 0x000000ef1300720c */ /* 0x000fc40003f46270 */
[----:B------:R-:W-:Y:S02]  /*7bf0*/  FMNMX.FTZ R4, R168, R4, !PT ;  /* 0x00000004a8047209 */ /* 0x000fe40007810000 */
[----:B------:R-:W-:Y:S02]  /*7c00*/  FMNMX.FTZ R0, R188, R0, !PT ;  /* 0x00000000bc007209 */ /* 0x000fe40007810000 */
[----:B------:R-:W-:Y:S02]  /*7c10*/  FMNMX.FTZ R70, R252, R70, !PT ;  /* 0x00000046fc467209 */ /* 0x000fe40007810000 */
[----:B------:R-:W-:Y:S02]  /*7c20*/  ISETP.LT.OR P2, PT, R19, R235, P2 ;  /* 0x000000eb1300720c */ /* 0x000fe40001741670 */
[----:B------:R-:W-:Y:S02]  /*7c30*/  FMNMX.FTZ R69, R201, R4, !PT ;  /* 0x00000004c9457209 */ /* 0x000fe40007810000 */
[----:B------:R-:W-:-:S02]  /*7c40*/  FMNMX.FTZ R0, R172, R0, !PT ;  /* 0x00000000ac007209 */ /* 0x000fc40007810000 */
[----:B------:R-:W-:Y:S02]  /*7c50*/  FMNMX.FTZ R70, R251, R70, !PT ;  /* 0x00000046fb467209 */ /* 0x000fe40007810000 */
[----:B-1----:R-:W-:Y:S02]  /*7c60*/  FSEL R213, R6, -INF , !P2 ;  /* 0xff80000006d57808 */ /* 0x002fe40005000000 */
[----:B------:R-:W-:Y:S01]  /*7c70*/  ISETP.GE.AND P2, PT, R20, R239, PT ;  /* 0x000000ef1400720c */ /* 0x000fe20003f46270 */
[----:B------:R-:W1:Y:S01]  /*7c80*/  MUFU.TANH R6, R13 ;  /* 0x0000000d00067308 */ /* 0x000e620000002400 */
[----:B------:R-:W-:Y:S02]  /*7c90*/  FMNMX.FTZ R69, R23, R69, !PT ;  /* 0x0000004517457209 */ /* 0x000fe40007810000 */
[----:B------:R-:W-:Y:S02]  /*7ca0*/  FMNMX.FTZ R0, R203, R0, !PT ;  /* 0x00000000cb007209 */ /* 0x000fe40007810000 */
[----:B------:R-:W-:-:S02]  /*7cb0*/  FMNMX.FTZ R70, R249, R70, !PT ;  /* 0x00000046f9467209 */ /* 0x000fc40007810000 */
[----:B------:R-:W-:Y:S02]  /*7cc0*/  ISETP.LT.OR P5, PT, R9, R237, P5 ;  /* 0x000000ed0900720c */ /* 0x000fe40002fa1670 */
[----:B------:R-:W-:Y:S02]  /*7cd0*/  ISETP.LT.OR P2, PT, R20, R235, P2 ;  /* 0x000000eb1400720c */ /* 0x000fe40001741670 */
[----:B------:R-:W-:Y:S02]  /*7ce0*/  FMNMX.FTZ R69, R60, R69, !PT ;  /* 0x000000453c457209 */ /* 0x000fe40007810000 */
[----:B------:R-:W-:Y:S02]  /*7cf0*/  FMNMX.FTZ R0, R200, R0, !PT ;  /* 0x00000000c8007209 */ /* 0x000fe40007810000 */
[----:B------:R-:W-:Y:S02]  /*7d00*/  FMNMX.FTZ R70, R231, R70, !PT ;  /* 0x00000046e7467209 */ /* 0x000fe40007810000 */
[----:B------:R-:W-:Y:S01]  /*7d10*/  ISETP.LT.OR P4, PT, R9, R234, P4 ;  /* 0x000000ea0900720c */ /* 0x000fe20002781670 */
[----:B------:R-:W-:Y:S01]  /*7d20*/  FMUL.FTZ R9, R58, UR20 ;  /* 0x000000143a097c20 */ /* 0x000fe20008410000 */
[----:B------:R-:W-:-:S02]  /*7d30*/  FSEL R247, R15, -INF , !P5 ;  /* 0xff8000000ff77808 */ /* 0x000fc40006800000 */
[-C--:B------:R-:W-:Y:S01]  /*7d40*/  ISETP.GE.AND P5, PT, R19, R240.reuse, PT ;  /* 0x000000f01300720c */ /* 0x080fe20003fa6270 */
[----:B------:R-:W2:Y:S01]  /*7d50*/  MUFU.TANH R22, R9 ;  /* 0x0000000900167308 */ /* 0x000ea20000002400 */
[----:B------:R-:W-:Y:S01]  /*7d60*/  FSEL R212, R7, -INF , !P2 ;  /* 0xff80000007d47808 */ /* 0x000fe20005000000 */
[----:B------:R-:W-:Y:S01]  /*7d70*/  FMUL.FTZ R7, R71, UR22 ;  /* 0x0000001647077c20 */ /* 0x000fe20008410000 */
[----:B------:R-:W-:Y:S02]  /*7d80*/  FMNMX.FTZ R69, R62, R69, !PT ;  /* 0x000000453e457209 */ /* 0x000fe40007810000 */
[----:B------:R-:W-:Y:S02]  /*7d90*/  ISETP.GE.AND P2, PT, R20, R240, PT ;  /* 0x000000f01400720c */ /* 0x000fe40003f46270 */
[----:B------:R-:W-:Y:S01]  /*7da0*/  FMNMX.FTZ R0, R186, R0, !PT ;  /* 0x00000000ba007209 */ /* 0x000fe20007810000 */
[----:B------:R-:W3:Y:S01]  /*7db0*/  MUFU.TANH R9, R17 ;  /* 0x0000001100097308 */ /* 0x000ee20000002400 */
[----:B------:R-:W-:-:S02]  /*7dc0*/  FMNMX.FTZ R70, R213, R70, !PT ;  /* 0x00000046d5467209 */ /* 0x000fc40007810000 */
[----:B------:R-:W-:Y:S02]  /*7dd0*/  ISETP.LT.OR P5, PT, R19, R237, P5 ;  /* 0x000000ed1300720c */ /* 0x000fe40002fa1670 */
[----:B------:R-:W-:Y:S02]  /*7de0*/  FMNMX.FTZ R69, R61, R69, !PT ;  /* 0x000000453d457209 */ /* 0x000fe40007810000 */
[----:B------:R-:W-:Y:S02]  /*7df0*/  ISETP.LT.OR P2, PT, R20, R237, P2 ;  /* 0x000000ed1400720c */ /* 0x000fe40001741670 */
[----:B------:R-:W-:Y:S02]  /*7e00*/  FMNMX.FTZ R0, R176, R0, !PT ;  /* 0x00000000b0007209 */ /* 0x000fe40007810000 */
[----:B------:R-:W-:Y:S02]  /*7e10*/  FMNMX.FTZ R70, R212, R70, !PT ;  /* 0x00000046d4467209 */ /* 0x000fe40007810000 */
[----:B------:R-:W-:-:S02]  /*7e20*/  FSEL R230, R12, -INF , !P5 ;  /* 0xff8000000ce67808 */ /* 0x000fc40006800000 */
[----:B------:R-:W-:Y:S01]  /*7e30*/  FMNMX.FTZ R69, R247, R69, !PT ;  /* 0x00000045f7457209 */ /* 0x000fe20007810000 */
[----:B------:R-:W4:Y:S01]  /*7e40*/  SHFL.BFLY PT, R5, R70, 0x2, 0x1f ;  /* 0x0c401f0046057f89 */ /* 0x000f2200000e0000 */
[----:B-1----:R-:W-:Y:S02]  /*7e50*/  FSEL R229, R6, -INF , !P2 ;  /* 0xff80000006e57808 */ /* 0x002fe40005000000 */
[----:B------:R-:W-:Y:S02]  /*7e60*/  FMNMX.FTZ R0, R63, R0, !PT ;  /* 0x000000003f007209 */ /* 0x000fe40007810000 */
[----:B------:R-:W-:Y:S02]  /*7e70*/  FSETP.NEU.FTZ.AND P2, PT, R71, -INF , PT ;  /* 0xff8000004700780b */ /* 0x000fe40003f5d000 */
[----:B------:R-:W-:Y:S02]  /*7e80*/  FMNMX.FTZ R69, R230, R69, !PT ;  /* 0x00000045e6457209 */ /* 0x000fe40007810000 */
[----:B------:R-:W-:-:S02]  /*7e90*/  FSEL R228, R11, -INF , !P6 ;  /* 0xff8000000be47808 */ /* 0x000fc40007000000 */
[----:B------:R-:W-:Y:S02]  /*7ea0*/  FMNMX.FTZ R0, R36, R0, !PT ;  /* 0x0000000024007209 */ /* 0x000fe40007810000 */
[----:B------:R-:W-:Y:S02]  /*7eb0*/  FSEL R7, R7, RZ, P2 ;  /* 0x000000ff07077208 */ /* 0x000fe40001000000 */
[----:B------:R-:W-:Y:S02]  /*7ec0*/  FMNMX.FTZ R69, R229, R69, !PT ;  /* 0x00000045e5457209 */ /* 0x000fe40007810000 */
[----:B------:R-:W-:Y:S01]  /*7ed0*/  FSEL R227, R10, -INF , !P1 ;  /* 0xff8000000ae37808 */ /* 0x000fe20004800000 */
[----:B------:R-:W-:Y:S01]  /*7ee0*/  FFMA.FTZ R4, R117, UR22, -R7 ;  /* 0x0000001675047c23 */ /* 0x000fe20008010807 */
[----:B------:R-:W-:Y:S01]  /*7ef0*/  FMNMX.FTZ R0, R228, R0, !PT ;  /* 0x00000000e4007209 */ /* 0x000fe20007810000 */
[----:B------:R-:W1:Y:S01]  /*7f00*/  SHFL.BFLY PT, R6, R69, 0x2, 0x1f ;  /* 0x0c401f0045067f89 */ /* 0x000e6200000e0000 */
[----:B--2---:R-:W-:Y:S01]  /*7f10*/  FSEL R215, R22, -INF , !P3 ;  /* 0xff80000016d77808 */ /* 0x004fe20005800000 */
[----:B------:R2:W-:Y:S01]  /*7f20*/  MUFU.EX2 R14, R4 ;  /* 0x00000004000e7308 */ /* 0x0005e20000000800 */
[----:B------:R-:W-:-:S02]  /*7f30*/  FMNMX.FTZ R0, R227, R0, !PT ;  /* 0x00000000e3007209 */ /* 0x000fc40007810000 */
[----:B------:R-:W-:Y:S02]  /*7f40*/  FSEL R214, R21, -INF , !P4 ;  /* 0xff80000015d67808 */ /* 0x000fe40006000000 */
[----:B------:R-:W-:Y:S02]  /*7f50*/  FMNMX.FTZ R0, R215, R0, !PT ;  /* 0x00000000d7007209 */ /* 0x000fe40007810000 */
[C---:B------:R-:W-:Y:S02]  /*7f60*/  ISETP.GE.AND P5, PT, R19.reuse, R238, PT ;  /* 0x000000ee1300720c */ /* 0x040fe40003fa6270 */
[----:B----4-:R-:W-:Y:S02]  /*7f70*/  FMNMX.FTZ R70, R70, R5, !PT ;  /* 0x0000000546467209 */ /* 0x010fe40007810000 */
[----:B------:R-:W-:Y:S02]  /*7f80*/  ISETP.LT.OR P5, PT, R19, R234, P5 ;  /* 0x000000ea1300720c */ /* 0x000fe40002fa1670 */
[----:B------:R-:W-:Y:S01]  /*7f90*/  ISETP.GE.AND P1, PT, R20, R238, PT ;  /* 0x000000ee1400720c */ /* 0x000fe20003f26270 */
[----:B------:R-:W4:Y:S01]  /*7fa0*/  SHFL.BFLY PT, R5, R70, 0x1, 0x1f ;  /* 0x0c201f0046057f89 */ /* 0x000f2200000e0000 */
[----:B--2---:R-:W-:Y:S01]  /*7fb0*/  FFMA.FTZ R4, R119, UR22, -R7 ;  /* 0x0000001677047c23 */ /* 0x004fe20008010807 */
[----:B---3--:R-:W-:-:S02]  /*7fc0*/  FSEL R119, R9, -INF , !P5 ;  /* 0xff80000009777808 */ /* 0x008fc40006800000 */
[----:B------:R-:W-:Y:S01]  /*7fd0*/  ISETP.LT.OR P1, PT, R20, R234, P1 ;  /* 0x000000ea1400720c */ /* 0x000fe20000f21670 */
[----:B------:R2:W-:Y:S01]  /*7fe0*/  MUFU.EX2 R11, R4 ;  /* 0x00000004000b7308 */ /* 0x0005e20000000800 */
[----:B-1----:R-:W-:Y:S02]  /*7ff0*/  FMNMX.FTZ R69, R69, R6, !PT ;  /* 0x0000000645457209 */ /* 0x002fe40007810000 */
[----:B------:R-:W-:Y:S02]  /*8000*/  FSEL R117, R8, -INF , !P1 ;  /* 0xff80000008757808 */ /* 0x000fe40004800000 */
[----:B--2---:R-:W-:Y:S01]  /*8010*/  FMNMX.FTZ R4, R214, R0, !PT ;  /* 0x00000000d6047209 */ /* 0x004fe20007810000 */
[----:B------:R-:W-:Y:S01]  /*8020*/  FFMA.FTZ R0, R122, UR22, -R7 ;  /* 0x000000167a007c23 */ /* 0x000fe20008010807 */
[----:B----4-:R-:W-:Y:S02]  /*8030*/  FMNMX.FTZ R70, R70, R5, !PT ;  /* 0x0000000546467209 */ /* 0x010fe40007810000 */
[----:B------:R-:W-:-:S02]  /*8040*/  FMNMX.FTZ R4, R119, R4, !PT ;  /* 0x0000000477047209 */ /* 0x000fc40007810000 */
[C---:B------:R-:W-:Y:S01]  /*8050*/  FSETP.NEU.FTZ.AND P1, PT, R70.reuse, -INF , PT ;  /* 0xff8000004600780b */ /* 0x040fe20003f3d000 */
[----:B------:R-:W1:Y:S01]  /*8060*/  MUFU.EX2 R0, R0 ;  /* 0x0000000000007308 */ /* 0x000e620000000800 */
[----:B------:R-:W-:Y:S01]  /*8070*/  FMNMX.FTZ R68, R117, R4, !PT ;  /* 0x0000000475447209 */ /* 0x000fe20007810000 */
[----:B------:R-:W-:Y:S01]  /*8080*/  FMUL.FTZ R6, R70, UR22 ;  /* 0x0000001646067c20 */ /* 0x000fe20008410000 */
[----:B------:R-:W2:Y:S04]  /*8090*/  SHFL.BFLY PT, R4, R69, 0x1, 0x1f ;  /* 0x0c201f0045047f89 */ /* 0x000ea800000e0000 */
[----:B------:R-:W3:Y:S01]  /*80a0*/  SHFL.BFLY PT, R8, R68, 0x2, 0x1f ;  /* 0x0c401f0044087f89 */ /* 0x000ee200000e0000 */
[----:B------:R-:W-:-:S03]  /*80b0*/  FSEL R6, R6, RZ, P1 ;  /* 0x000000ff06067208 */ /* 0x000fc60000800000 */
[----:B-1----:R1:W-:Y:S04]  /*80c0*/  STL [R1+0x70], R0 ;  /* 0x0000700001007387 */ /* 0x0023e80000100800 */
[----:B------:R-:W-:Y:S01]  /*80d0*/  STL [R1+0x11c], R70 ;  /* 0x00011c4601007387 */ /* 0x000fe20000100800 */
[----:B--2---:R-:W-:-:S04]  /*80e0*/  FMNMX.FTZ R69, R69, R4, !PT ;  /* 0x0000000445457209 */ /* 0x004fc80007810000 */
[C---:B------:R-:W-:Y:S01]  /*80f0*/  FSETP.NEU.FTZ.AND P1, PT, R69.reuse, -INF , PT ;  /* 0xff8000004500780b */ /* 0x040fe20003f3d000 */
[----:B------:R-:W-:Y:S01]  /*8100*/  FMUL.FTZ R5, R69, UR22 ;  /* 0x0000001645057c20 */ /* 0x000fe20008410000 */
[----:B---3--:R-:W-:Y:S01]  /*8110*/  FMNMX.FTZ R68, R68, R8, !PT ;  /* 0x0000000844447209 */ /* 0x008fe20007810000 */
[----:B------:R-:W-:Y:S03]  /*8120*/  STL [R1+0x120], R69 ;  /* 0x0001204501007387 */ /* 0x000fe60000100800 */
[----:B------:R-:W-:Y:S01]  /*8130*/  FSEL R5, R5, RZ, P1 ;  /* 0x000000ff05057208 */ /* 0x000fe20000800000 */
[----:B------:R-:W2:Y:S01]  /*8140*/  SHFL.BFLY PT, R4, R68, 0x1, 0x1f ;  /* 0x0c201f0044047f89 */ /* 0x000ea200000e0000 */
[----:B-1----:R-:W-:-:S04]  /*8150*/  FFMA.FTZ R0, R118, UR22, -R7 ;  /* 0x0000001676007c23 */ /* 0x002fc80008010807 */
[----:B------:R1:W-:Y:S01]  /*8160*/  MUFU.EX2 R234, R0 ;  /* 0x0000000000ea7308 */ /* 0x0003e20000000800 */
[----:B--2---:R-:W-:Y:S01]  /*8170*/  FMNMX.FTZ R68, R68, R4, !PT ;  /* 0x0000000444447209 */ /* 0x004fe20007810000 */
[----:B-1----:R-:W-:-:S03]  /*8180*/  FFMA.FTZ R0, R115, UR22, -R7 ;  /* 0x0000001673007c23 */ /* 0x002fc60008010807 */
[----:B------:R-:W-:-:S03]  /*8190*/  FSETP.NEU.FTZ.AND P1, PT, R68, -INF , PT ;  /* 0xff8000004400780b */ /* 0x000fc60003f3d000 */
[----:B------:R1:W-:Y:S01]  /*81a0*/  MUFU.EX2 R237, R0 ;  /* 0x0000000000ed7308 */ /* 0x0003e20000000800 */
[----:B------:R-:W-:Y:S01]  /*81b0*/  FMUL.FTZ R4, R68, UR22 ;  /* 0x0000001644047c20 */ /* 0x000fe20008410000 */
        /* <DEDUP_REMOVED lines=12> */
[--C-:B-1----:R-:W-:Y:S01]  /*8280*/  FFMA.FTZ R0, R125, UR22, -R5.reuse ;  /* 0x000000167d007c23 */ /* 0x102fe20008010805 */
[----:B--2---:R-:W-:Y:S05]  /*8290*/  STL [R1+0x5c], R8 ;  /* 0x00005c0801007387 */ /* 0x004fea0000100800 */
[----:B------:R1:W2:Y:S02]  /*82a0*/  MUFU.EX2 R12, R0 ;  /* 0x00000000000c7308 */ /* 0x0002a40000000800 */
[--C-:B-1----:R-:W-:Y:S01]  /*82b0*/  FFMA.FTZ R0, R127, UR22, -R5.reuse ;  /* 0x000000167f007c23 */ /* 0x102fe20008010805 */
[----:B--2---:R-:W-:Y:S05]  /*82c0*/  STL [R1+0x54], R12 ;  /* 0x0000540c01007387 */ /* 0x004fea0000100800 */
[----:B------:R1:W-:Y:S01]  /*82d0*/  MUFU.EX2 R69, R0 ;  /* 0x0000000000457308 */ /* 0x0003e20000000800 */
[----:B------:R2:W-:Y:S01]  /*82e0*/  STL [R1+0x124], R68 ;  /* 0x0001244401007387 */ /* 0x0005e20000100800 */
[----:B-1----:R-:W-:-:S06]  /*82f0*/  FFMA.FTZ R0, R124, UR22, -R5 ;  /* 0x000000167c007c23 */ /* 0x002fcc0008010805 */
[----:B------:R1:W3:Y:S01]  /*8300*/  MUFU.EX2 R238, R0 ;  /* 0x0000000000ee7308 */ /* 0x0002e20000000800 */
[----:B--2---:R-:W2:Y:S01]  /*8310*/  LDL.LU R68, [R1+0x70] ;  /* 0x0000700001447983 */ /* 0x004ea20000300800 */
[----:B-1----:R-:W-:-:S06]  /*8320*/  FFMA.FTZ R0, R121, UR22, -R5 ;  /* 0x0000001679007c23 */ /* 0x002fcc0008010805 */
[----:B------:R1:W-:Y:S02]  /*8330*/  MUFU.EX2 R240, R0 ;  /* 0x0000000000f07308 */ /* 0x0003e40000000800 */
[----:B-1----:R-:W-:Y:S02]  /*8340*/  FFMA.FTZ R0, R116, UR22, -R5 ;  /* 0x0000001674007c23 */ /* 0x002fe40008010805 */
[----:B------:R-:W4:Y:S04]  /*8350*/  LDL.LU R116, [R1+0x5c] ;  /* 0x00005c0001747983 */ /* 0x000f280000300800 */
[----:B------:R1:W-:Y:S01]  /*8360*/  MUFU.EX2 R236, R0 ;  /* 0x0000000000ec7308 */ /* 0x0003e20000000800 */
[----:B------:R-:W-:Y:S01]  /*8370*/  FSEL R4, R4, RZ, P1 ;  /* 0x000000ff04047208 */ /* 0x000fe20000800000 */
[----:B-1----:R-:W-:-:S05]  /*8380*/  IMAD.IADD R0, R248, 0x1, R250 ;  /* 0x00000001f8007824 */ /* 0x002fca00078e02fa */
[----:B------:R-:W-:Y:S01]  /*8390*/  LEA R216, R0, UR4, 0x1 ;  /* 0x0000000400d87c11 */ /* 0x000fe2000f8e08ff */
[----:B------:R-:W-:-:S04]  /*83a0*/  FFMA.FTZ R0, R130, UR22, -R4 ;  /* 0x0000001682007c23 */ /* 0x000fc80008010804 */
[----:B------:R1:W-:Y:S01]  /*83b0*/  MUFU.EX2 R124, R0 ;  /* 0x00000000007c7308 */ /* 0x0003e20000000800 */
[----:B------:R-:W-:Y:S02]  /*83c0*/  IMAD R217, R3, 0x2, R216 ;  /* 0x0000000203d97824 */ /* 0x000fe400078e02d8 */
[--C-:B------:R-:W-:Y:S01]  /*83d0*/  FFMA.FTZ R8, R133, UR22, -R4.reuse ;  /* 0x0000001685087c23 */ /* 0x100fe20008010804 */
[----:B------:R-:W-:Y:S04]  /*83e0*/  LDSM.16.MT88.4 R44, [R216+0x8000] ;  /* 0x00800000d82c783b */ /* 0x000fe80000004200 */
[----:B------:R-:W4:Y:S01]  /*83f0*/  LDSM.16.MT88.4 R36, [R217+0x8000] ;  /* 0x00800000d924783b */ /* 0x000f220000004200 */
[----:B------:R-:W-:Y:S01]  /*8400*/  MOV R122, R23 ;  /* 0x00000017007a7202 */ /* 0x000fe20000000f00 */
[----:B------:R-:W-:Y:S01]  /*8410*/  IMAD.MOV.U32 R126, RZ, RZ, R13 ;  /* 0x000000ffff7e7224 */ /* 0x000fe200078e000d */
[----:B------:R-:W-:Y:S01]  /*8420*/  MOV R121, R14 ;  /* 0x0000000e00797202 */ /* 0x000fe20000000f00 */
[----:B------:R-:W-:Y:S01]  /*8430*/  LDSM.16.MT88.4 R28, [R216+0x8800] ;  /* 0x00880000d81c783b */ /* 0x000fe20000004200 */
[----:B-1----:R-:W-:Y:S01]  /*8440*/  FFMA.FTZ R0, R138, UR22, -R4 ;  /* 0x000000168a007c23 */ /* 0x002fe20008010804 */
[C---:B------:R-:W-:Y:S01]  /*8450*/  IMAD R218, R2.reuse, 0x2, R217 ;  /* 0x0000000202da7824 */ /* 0x040fe200078e02d9 */
[----:B------:R-:W-:Y:S01]  /*8460*/  LEA R219, R2, R216, 0x1 ;  /* 0x000000d802db7211 */ /* 0x000fe200078e08ff */
[----:B------:R-:W1:Y:S01]  /*8470*/  MUFU.EX2 R125, R8 ;  /* 0x00000008007d7308 */ /* 0x000e620000000800 */
[----:B------:R-:W-:Y:S04]  /*8480*/  LDSM.16.MT88.4 R20, [R217+0x8800] ;  /* 0x00880000d914783b */ /* 0x000fe80000004200 */
[----:B------:R-:W1:Y:S03]  /*8490*/  LDSM.16.MT88.4 R32, [R218+0x8000] ;  /* 0x00800000da20783b */ /* 0x000e660000004200 */
[----:B------:R3:W-:Y:S01]  /*84a0*/  MUFU.EX2 R70, R0 ;  /* 0x0000000000467308 */ /* 0x0007e20000000800 */
[----:B------:R-:W1:Y:S01]  /*84b0*/  LDSM.16.MT88.4 R40, [R219+0x8000] ;  /* 0x00800000db28783b */ /* 0x000e620000004200 */
[----:B---3--:R-:W-:-:S03]  /*84c0*/  F2FP.F16.F32.PACK_AB R14, R238, R69 ;  /* 0x00000045ee0e723e */ /* 0x008fc600000000ff */
[----:B------:R-:W3:Y:S04]  /*84d0*/  LDSM.16.MT88.4 R16, [R218+0x8800] ;  /* 0x00880000da10783b */ /* 0x000ee80000004200 */
[----:B------:R-:W3:Y:S01]  /*84e0*/  LDSM.16.MT88.4 R24, [R219+0x8800] ;  /* 0x00880000db18783b */ /* 0x000ee20000004200 */
[----:B------:R-:W-:-:S04]  /*84f0*/  FFMA.FTZ R0, R136, UR22, -R4 ;  /* 0x0000001688007c23 */ /* 0x000fc80008010804 */
[----:B------:R1:W3:Y:S02]  /*8500*/  MUFU.EX2 R71, R0 ;  /* 0x0000000000477308 */ /* 0x0002e40000000800 */
        /* <DEDUP_REMOVED lines=42> */
[----:B----4-:R-:W-:Y:S02]  /*87b0*/  F2FP.F16.F32.PACK_AB R12, R12, R116 ;  /* 0x000000740c0c723e */ /* 0x010fe400000000ff */
[----:B------:R-:W-:Y:S01]  /*87c0*/  F2FP.F16.F32.PACK_AB R13, R124, R125 ;  /* 0x0000007d7c0d723e */ /* 0x000fe200000000ff */
[----:B-1----:R-:W-:-:S04]  /*87d0*/  FFMA.FTZ R0, R155, UR22, -R5 ;  /* 0x000000169b007c23 */ /* 0x002fc80008010805 */
[----:B------:R1:W-:Y:S01]  /*87e0*/  MUFU.EX2 R148, R0 ;  /* 0x0000000000947308 */ /* 0x0003e20000000800 */
[----:B---3--:R-:W-:Y:S01]  /*87f0*/  F2FP.F16.F32.PACK_AB R15, R71, R70 ;  /* 0x00000046470f723e */ /* 0x008fe200000000ff */
[----:B-1----:R-:W-:-:S06]  /*8800*/  FFMA.FTZ R0, R152, UR22, -R5 ;  /* 0x0000001698007c23 */ /* 0x002fcc0008010805 */
[----:B------:R1:W-:Y:S01]  /*8810*/  MUFU.EX2 R161, R0 ;  /* 0x0000000000a17308 */ /* 0x0003e20000000800 */
[----:B------:R-:W-:Y:S01]  /*8820*/  HMMA.16816.F32 R48, R12, R36, RZ ;  /* 0x000000240c30723c */ /* 0x000fe200000018ff */
[----:B-1----:R-:W-:-:S06]  /*8830*/  FFMA.FTZ R0, R147, UR22, -R5 ;  /* 0x0000001693007c23 */ /* 0x002fcc0008010805 */
[----:B------:R1:W-:Y:S02]  /*8840*/  MUFU.EX2 R222, R0 ;  /* 0x0000000000de7308 */ /* 0x0003e40000000800 */
[----:B-1----:R-:W-:-:S06]  /*8850*/  FFMA.FTZ R0, R162, UR22, -R4 ;  /* 0x00000016a2007c23 */ /* 0x002fcc0008010804 */
[----:B------:R1:W-:Y:S01]  /*8860*/  MUFU.EX2 R138, R0 ;  /* 0x00000000008a7308 */ /* 0x0003e20000000800 */
[----:B------:R-:W-:Y:S01]  /*8870*/  IMAD.MOV.U32 R129, RZ, RZ, R11 ;  /* 0x000000ffff817224 */ /* 0x000fe200078e000b */
[----:B------:R-:W-:Y:S01]  /*8880*/  MOV R133, R10 ;  /* 0x0000000a00857202 */ /* 0x000fe20000000f00 */
[----:B-1----:R-:W-:-:S05]  /*8890*/  FFMA.FTZ R0, R158, UR22, -R4 ;  /* 0x000000169e007c23 */ /* 0x002fca0008010804 */
[----:B------:R1:W-:Y:S01]  /*88a0*/  MUFU.EX2 R141, R0 ;  /* 0x00000000008d7308 */ /* 0x0003e20000000800 */
[----:B------:R-:W-:Y:S01]  /*88b0*/  IMAD.MOV.U32 R131, RZ, RZ, R9 ;  /* 0x000000ffff837224 */ /* 0x000fe200078e0009 */
[----:B------:R-:W-:Y:S01]  /*88c0*/  MOV R109, R62 ;  /* 0x0000003e006d7202 */ /* 0x000fe20000000f00 */
[----:B------:R-:W-:Y:S01]  /*88d0*/  IMAD.MOV.U32 R127, RZ, RZ, R63 ;  /* 0x000000ffff7f7224 */ /* 0x000fe200078e003f */
[----:B------:R-:W-:Y:S01]  /*88e0*/  HMMA.16816.F32 R80, R12, R32, RZ ;  /* 0x000000200c50723c */ /* 0x000fe200000018ff */
[----:B------:R-:W-:Y:S02]  /*88f0*/  IMAD.MOV.U32 R111, RZ, RZ, R61 ;  /* 0x000000ffff6f7224 */ /* 0x000fe400078e003d */
[----:B-1----:R-:W-:-:S04]  /*8900*/  FFMA.FTZ R0, R153, UR22, -R4 ;  /* 0x0000001699007c23 */ /* 0x002fc80008010804 */
[----:B------:R1:W-:Y:S01]  /*8910*/  MUFU.EX2 R225, R0 ;  /* 0x0000000000e17308 */ /* 0x0003e20000000800 */
[----:B------:R-:W-:Y:S01]  /*8920*/  IMAD.MOV.U32 R118, RZ, RZ, R60 ;  /* 0x000000ffff767224 */ /* 0x000fe200078e003c */
[C---:B------:R-:W-:Y:S01]  /*8930*/  HMMA.16816.F32 R56, R12.reuse, R44, RZ ;  /* 0x0000002c0c38723c */ /* 0x040fe200000018ff */
[----:B------:R-:W-:Y:S02]  /*8940*/  F2FP.F16.F32.PACK_AB R8, R236, R240 ;  /* 0x000000f0ec08723e */ /* 0x000fe400000000ff */
[----:B--2---:R-:W-:Y:S02]  /*8950*/  F2FP.F16.F32.PACK_AB R9, R241, R235 ;  /* 0x000000ebf109723e */ /* 0x004fe400000000ff */
[----:B------:R-:W-:Y:S01]  /*8960*/  F2FP.F16.F32.PACK_AB R10, R130, R250 ;  /* 0x000000fa820a723e */ /* 0x000fe200000000ff */
[----:B------:R-:W-:Y:S01]  /*8970*/  HMMA.16816.F32 R52, R12, R40, RZ ;  /* 0x000000280c34723c */ /* 0x000fe200000018ff */
[----:B------:R-:W-:Y:S01]  /*8980*/  F2FP.F16.F32.PACK_AB R11, R242, R132 ;  /* 0x00000084f20b723e */ /* 0x000fe200000000ff */
[----:B-1----:R-:W-:-:S04]  /*8990*/  FFMA.FTZ R0, R150, UR22, -R4 ;  /* 0x0000001696007c23 */ /* 0x002fc80008010804 */
[C---:B------:R-:W-:Y:S01]  /*89a0*/  HMMA.16816.F32 R76, R12.reuse, R46, RZ ;  /* 0x0000002e0c4c723c */ /* 0x040fe200000018ff */
[----:B------:R1:W-:Y:S05]  /*89b0*/  MUFU.EX2 R221, R0 ;  /* 0x0000000000dd7308 */ /* 0x0003ea0000000800 */
[C---:B------:R-:W-:Y:S06]  /*89c0*/  HMMA.16816.F32 R72, R12.reuse, R42, RZ ;  /* 0x0000002a0c48723c */ /* 0x040fec00000018ff */
[C---:B------:R-:W-:Y:S06]  /*89d0*/  HMMA.16816.F32 R64, R12.reuse, R38, RZ ;  /* 0x000000260c40723c */ /* 0x040fec00000018ff */
[----:B------:R-:W-:Y:S01]  /*89e0*/  HMMA.16816.F32 R60, R12, R34, RZ ;  /* 0x000000220c3c723c */ /* 0x000fe200000018ff */
[----:B-1----:R-:W-:-:S04]  /*89f0*/  FFMA.FTZ R0, R183, UR22, -R7 ;  /* 0x00000016b7007c23 */ /* 0x002fc80008010807 */
[----:B------:R1:W-:Y:S02]  /*8a00*/  MUFU.EX2 R220, R0 ;  /* 0x0000000000dc7308 */ /* 0x0003e40000000800 */
[----:B------:R-:W-:Y:S02]  /*8a10*/  F2FP.F16.F32.PACK_AB R12, R129, R121 ;  /* 0x00000079810c723e */ /* 0x000fe400000000ff */
[----:B------:R-:W-:Y:S02]  /*8a20*/  F2FP.F16.F32.PACK_AB R14, R234, R68 ;  /* 0x00000044ea0e723e */ /* 0x000fe400000000ff */
[----:B------:R-:W-:Y:S02]  /*8a30*/  F2FP.F16.F32.PACK_AB R13, R133, R126 ;  /* 0x0000007e850d723e */ /* 0x000fe400000000ff */
[----:B------:R-:W-:Y:S01]  /*8a40*/  F2FP.F16.F32.PACK_AB R15, R144, R120 ;  /* 0x00000078900f723e */ /* 0x000fe200000000ff */
[----:B------:R-:W-:Y:S01]  /*8a50*/  HMMA.16816.F32 R92, R8, R20, R48 ;  /* 0x00000014085c723c */ /* 0x000fe20000001830 */
[----:B-1----:R-:W-:-:S05]  /*8a60*/  FFMA.FTZ R0, R174, UR22, -R7 ;  /* 0x00000016ae007c23 */ /* 0x002fca0008010807 */
[----:B------:R-:W-:Y:S01]  /*8a70*/  HMMA.16816.F32 R48, R12, R44, RZ ;  /* 0x0000002c0c30723c */ /* 0x000fe200000018ff */
[----:B------:R1:W-:Y:S02]  /*8a80*/  MUFU.EX2 R160, R0 ;  /* 0x0000000000a07308 */ /* 0x0003e40000000800 */
[----:B-1----:R-:W-:-:S06]  /*8a90*/  FFMA.FTZ R0, R166, UR22, -R7 ;  /* 0x00000016a6007c23 */ /* 0x002fcc0008010807 */
[----:B------:R1:W-:Y:S01]  /*8aa0*/  MUFU.EX2 R2, R0 ;  /* 0x0000000000027308 */ /* 0x0003e20000000800 */
[----:B------:R-:W-:Y:S01]  /*8ab0*/  HMMA.16816.F32 R112, R8, R16, R80 ;  /* 0x000000100870723c */ /* 0x000fe20000001850 */
[----:B-1----:R-:W-:-:S06]  /*8ac0*/  FFMA.FTZ R0, R139, UR22, -R7 ;  /* 0x000000168b007c23 */ /* 0x002fcc0008010807 */
[----:B------:R1:W-:Y:S01]  /*8ad0*/  MUFU.EX2 R158, R0 ;  /* 0x00000000009e7308 */ /* 0x0003e20000000800 */
[C---:B------:R-:W-:Y:S06]  /*8ae0*/  HMMA.16816.F32 R88, R8.reuse, R28, R56 ;  /* 0x0000001c0858723c */ /* 0x040fec0000001838 */
[----:B------:R-:W-:Y:S01]  /*8af0*/  HMMA.16816.F32 R96, R8, R24, R52 ;  /* 0x000000180860723c */ /* 0x000fe20000001834 */
[----:B-1----:R-:W-:-:S05]  /*8b00*/  FFMA.FTZ R0, R180, UR22, -R6 ;  /* 0x00000016b4007c23 */ /* 0x002fca0008010806 */
[C---:B------:R-:W-:Y:S01]  /*8b10*/  HMMA.16816.F32 R80, R8.reuse, R30, R76 ;  /* 0x0000001e0850723c */ /* 0x040fe2000000184c */
[----:B------:R1:W-:Y:S05]  /*8b20*/  MUFU.EX2 R135, R0 ;  /* 0x0000000000877308 */ /* 0x0003ea0000000800 */
[C---:B------:R-:W-:Y:S06]  /*8b30*/  HMMA.16816.F32 R84, R8.reuse, R26, R72 ;  /* 0x0000001a0854723c */ /* 0x040fec0000001848 */
[C---:B------:R-:W-:Y:S06]  /*8b40*/  HMMA.16816.F32 R100, R8.reuse, R22, R64 ;  /* 0x000000160864723c */ /* 0x040fec0000001840 */
[----:B------:R-:W-:Y:S01]  /*8b50*/  HMMA.16816.F32 R104, R8, R18, R60 ;  /* 0x000000120868723c */ /* 0x000fe2000000183c */
[----:B-1----:R-:W-:-:S06]  /*8b60*/  FFMA.FTZ R0, R175, UR22, -R6 ;  /* 0x00000016af007c23 */ /* 0x002fcc0008010806 */
[----:B------:R-:W-:Y:S02]  /*8b70*/  F2FP.F16.F32.PACK_AB R8, R239, R237 ;  /* 0x000000edef08723e */ /* 0x000fe400000000ff */
[----:B------:R-:W-:Y:S02]  /*8b80*/  F2FP.F16.F32.PACK_AB R9, R145, R143 ;  /* 0x0000008f9109723e */ /* 0x000fe400000000ff */
[----:B------:R-:W-:Y:S02]  /*8b90*/  F2FP.F16.F32.PACK_AB R10, R131, R226 ;  /* 0x000000e2830a723e */ /* 0x000fe400000000ff */
[----:B------:R-:W-:Y:S01]  /*8ba0*/  F2FP.F16.F32.PACK_AB R11, R134, R146 ;  /* 0x00000092860b723e */ /* 0x000fe200000000ff */
[----:B------:R1:W-:Y:S01]  /*8bb0*/  MUFU.EX2 R162, R0 ;  /* 0x0000000000a27308 */ /* 0x0003e20000000800 */
[----:B------:R-:W-:Y:S06]  /*8bc0*/  HMMA.16816.F32 R56, R12, R46, RZ ;  /* 0x0000002e0c38723c */ /* 0x000fec00000018ff */
[----:B------:R-:W-:Y:S01]  /*8bd0*/  HMMA.16816.F32 R64, R8, R28, R48 ;  /* 0x0000001c0840723c */ /* 0x000fe20000001830 */
[----:B-1----:R-:W-:-:S05]  /*8be0*/  FFMA.FTZ R0, R165, UR22, -R6 ;  /* 0x00000016a5007c23 */ /* 0x002fca0008010806 */
[C---:B------:R-:W-:Y:S01]  /*8bf0*/  HMMA.16816.F32 R52, R12.reuse, R40, RZ ;  /* 0x000000280c34723c */ /* 0x040fe200000018ff */
[----:B------:R1:W2:Y:S05]  /*8c00*/  MUFU.EX2 R123, R0 ;  /* 0x00000000007b7308 */ /* 0x0002aa0000000800 */
[C---:B------:R-:W-:Y:S06]  /*8c10*/  HMMA.16816.F32 R48, R12.reuse, R42, RZ ;  /* 0x0000002a0c30723c */ /* 0x040fec00000018ff */
[C---:B------:R-:W-:Y:S06]  /*8c20*/  HMMA.16816.F32 R44, R12.reuse, R36, RZ ;  /* 0x000000240c2c723c */ /* 0x040fec00000018ff */
[----:B------:R-:W-:Y:S01]  /*8c30*/  HMMA.16816.F32 R40, R12, R38, RZ ;  /* 0x000000260c28723c */ /* 0x000fe200000018ff */
[----:B-1----:R-:W-:-:S05]  /*8c40*/  FFMA.FTZ R0, R140, UR22, -R6 ;  /* 0x000000168c007c23 */ /* 0x002fca0008010806 */
[C---:B------:R-:W-:Y:S01]  /*8c50*/  HMMA.16816.F32 R36, R12.reuse, R32, RZ ;  /* 0x000000200c24723c */ /* 0x040fe200000018ff */
[----:B------:R1:W-:Y:S05]  /*8c60*/  MUFU.EX2 R149, R0 ;  /* 0x0000000000957308 */ /* 0x0003ea0000000800 */
[----:B------:R-:W-:Y:S01]  /*8c70*/  HMMA.16816.F32 R12, R12, R34, RZ ;  /* 0x000000220c0c723c */ /* 0x000fe200000018ff */
[----:B--2---:R-:W-:Y:S02]  /*8c80*/  IMAD.MOV.U32 R140, RZ, RZ, R123 ;  /* 0x000000ffff8c7224 */ /* 0x004fe400078e007b */
[----:B-1----:R-:W-:-:S04]  /*8c90*/  FFMA.FTZ R0, R182, UR22, -R5 ;  /* 0x00000016b6007c23 */ /* 0x002fc80008010805 */
[----:B------:R1:W-:Y:S01]  /*8ca0*/  MUFU.EX2 R154, R0 ;  /* 0x00000000009a7308 */ /* 0x0003e20000000800 */
[----:B------:R-:W-:Y:S01]  /*8cb0*/  HMMA.16816.F32 R72, R8, R24, R52 ;  /* 0x000000180848723c */ /* 0x000fe20000001834 */
[----:B-1----:R-:W-:-:S06]  /*8cc0*/  FFMA.FTZ R0, R171, UR22, -R5 ;  /* 0x00000016ab007c23 */ /* 0x002fcc0008010805 */
[----:B------:R1:W2:Y:S01]  /*8cd0*/  MUFU.EX2 R123, R0 ;  /* 0x00000000007b7308 */ /* 0x0002a20000000800 */
[C---:B------:R-:W-:Y:S01]  /*8ce0*/  HMMA.16816.F32 R56, R8.reuse, R30, R56 ;  /* 0x0000001e0838723c */ /* 0x040fe20000001838 */
[----:B------:R-:W3:Y:S05]  /*8cf0*/  LDSM.16.MT88.4 R28, [R216+0x9000] ;  /* 0x00900000d81c783b */ /* 0x000eea0000004200 */
[----:B------:R-:W-:Y:S01]  /*8d00*/  HMMA.16816.F32 R48, R8, R26, R48 ;  /* 0x0000001a0830723c */ /* 0x000fe20000001830 */
[----:B------:R-:W4:Y:S01]  /*8d10*/  LDSM.16.MT88.4 R24, [R219+0x9000] ;  /* 0x00900000db18783b */ /* 0x000f220000004200 */
[----:B-1----:R-:W-:-:S04]  /*8d20*/  FFMA.FTZ R0, R164, UR22, -R5 ;  /* 0x00000016a4007c23 */ /* 0x002fc80008010805 */
[----:B------:R1:W-:Y:S01]  /*8d30*/  MUFU.EX2 R139, R0 ;  /* 0x00000000008b7308 */ /* 0x0003e20000000800 */
        /* <DEDUP_REMOVED lines=8> */
[----:B------:R-:W-:Y:S01]  /*8dc0*/  MOV R248, R127 ;  /* 0x0000007f00f87202 */ /* 0x000fe20000000f00 */
[----:B-1----:R-:W-:-:S04]  /*8dd0*/  FFMA.FTZ R0, R185, UR22, -R4 ;  /* 0x00000016b9007c23 */ /* 0x002fc80008010804 */
[----:B------:R1:W-:Y:S02]  /*8de0*/  MUFU.EX2 R155, R0 ;  /* 0x00000000009b7308 */ /* 0x0003e40000000800 */
[----:B-1----:R-:W-:-:S06]  /*8df0*/  FFMA.FTZ R0, R177, UR22, -R4 ;  /* 0x00000016b1007c23 */ /* 0x002fcc0008010804 */
[----:B------:R1:W2:Y:S02]  /*8e00*/  MUFU.EX2 R127, R0 ;  /* 0x00000000007f7308 */ /* 0x0002a40000000800 */
[----:B-1----:R-:W-:-:S06]  /*8e10*/  FFMA.FTZ R0, R167, UR22, -R4 ;  /* 0x00000016a7007c23 */ /* 0x002fcc0008010804 */
[----:B------:R1:W-:Y:S01]  /*8e20*/  MUFU.EX2 R150, R0 ;  /* 0x0000000000967308 */ /* 0x0003e20000000800 */
[----:B------:R-:W-:Y:S01]  /*8e30*/  IMAD.MOV.U32 R177, RZ, RZ, R2 ;  /* 0x000000ffffb17224 */ /* 0x000fe200078e0002 */
[----:B------:R-:W-:Y:S01]  /*8e40*/  F2FP.F16.F32.PACK_AB R12, R128, R137 ;  /* 0x00000089800c723e */ /* 0x000fe200000000ff */
[----:B-1----:R-:W-:-:S05]  /*8e50*/  FFMA.FTZ R0, R108, UR22, -R4 ;  /* 0x000000166c007c23 */ /* 0x002fca0008010804 */
[----:B------:R1:W2:Y:S01]  /*8e60*/  MUFU.EX2 R159, R0 ;  /* 0x00000000009f7308 */ /* 0x0002a20000000800 */
[----:B------:R-:W-:Y:S02]  /*8e70*/  F2FP.F16.F32.PACK_AB R13, R156, R136 ;  /* 0x000000889c0d723e */ /* 0x000fe400000000ff */
[----:B------:R-:W-:Y:S02]  /*8e80*/  F2FP.F16.F32.PACK_AB R14, R224, R3 ;  /* 0x00000003e00e723e */ /* 0x000fe400000000ff */
[----:B------:R-:W-:Y:S02]  /*8e90*/  F2FP.F16.F32.PACK_AB R15, R223, R151 ;  /* 0x00000097df0f723e */ /* 0x000fe400000000ff */
[----:B------:R-:W-:Y:S01]  /*8ea0*/  F2FP.F16.F32.PACK_AB R8, R148, R142 ;  /* 0x0000008e9408723e */ /* 0x000fe200000000ff */
[----:B-1----:R-:W-:-:S04]  /*8eb0*/  FFMA.FTZ R0, R209, UR22, -R7 ;  /* 0x00000016d1007c23 */ /* 0x002fc80008010807 */
[----:B------:R1:W-:Y:S01]  /*8ec0*/  MUFU.EX2 R153, R0 ;  /* 0x0000000000997308 */ /* 0x0003e20000000800 */
[----:B------:R-:W-:Y:S02]  /*8ed0*/  F2FP.F16.F32.PACK_AB R9, R141, R138 ;  /* 0x0000008a8d09723e */ /* 0x000fe400000000ff */
[----:B------:R-:W-:Y:S02]  /*8ee0*/  F2FP.F16.F32.PACK_AB R10, R222, R161 ;  /* 0x000000a1de0a723e */ /* 0x000fe400000000ff */
[----:B------:R-:W-:Y:S01]  /*8ef0*/  F2FP.F16.F32.PACK_AB R11, R221, R225 ;  /* 0x000000e1dd0b723e */ /* 0x000fe200000000ff */
[----:B-1----:R-:W-:-:S04]  /*8f00*/  FFMA.FTZ R0, R196, UR22, -R7 ;  /* 0x00000016c4007c23 */ /* 0x002fc80008010807 */
[----:B------:R1:W2:Y:S01]  /*8f10*/  MUFU.EX2 R2, R0 ;  /* 0x0000000000027308 */ /* 0x0002a20000000800 */
[-C--:B---3--:R-:W-:Y:S06]  /*8f20*/  HMMA.16816.F32 R44, R12, R28.reuse, R64 ;  /* 0x0000001c0c2c723c */ /* 0x088fec0000001840 */
[----:B------:R-:W-:Y:S01]  /*8f30*/  HMMA.16816.F32 R52, R8, R28, R88 ;  /* 0x0000001c0834723c */ /* 0x000fe20000001858 */
[----:B-1----:R-:W-:-:S05]  /*8f40*/  FFMA.FTZ R0, R189, UR22, -R7 ;  /* 0x00000016bd007c23 */ /* 0x002fca0008010807 */
[C---:B----4-:R-:W-:Y:S01]  /*8f50*/  HMMA.16816.F32 R76, R8.reuse, R24, R96 ;  /* 0x00000018084c723c */ /* 0x050fe20000001860 */
[----:B------:R1:W3:Y:S05]  /*8f60*/  MUFU.EX2 R110, R0 ;  /* 0x00000000006e7308 */ /* 0x0002ea0000000800 */
[-C--:B------:R-:W-:Y:S06]  /*8f70*/  HMMA.16816.F32 R64, R8, R30.reuse, R80 ;  /* 0x0000001e0840723c */ /* 0x080fec0000001850 */
[----:B------:R-:W-:Y:S01]  /*8f80*/  HMMA.16816.F32 R96, R12, R30, R56 ;  /* 0x0000001e0c60723c */ /* 0x000fe20000001838 */
[----:B------:R-:W4:Y:S01]  /*8f90*/  LDSM.16.MT88.4 R28, [R216+0x9800] ;  /* 0x00980000d81c783b */ /* 0x000f220000004200 */
[----:B-1----:R-:W-:-:S04]  /*8fa0*/  FFMA.FTZ R0, R179, UR22, -R7 ;  /* 0x00000016b3007c23 */ /* 0x002fc80008010807 */
[----:B------:R-:W-:Y:S01]  /*8fb0*/  HMMA.16816.F32 R88, R12, R24, R72 ;  /* 0x000000180c58723c */ /* 0x000fe20000001848 */
[----:B------:R1:W-:Y:S05]  /*8fc0*/  MUFU.EX2 R183, R0 ;  /* 0x0000000000b77308 */ /* 0x0003ea0000000800 */
[C---:B--2---:R-:W-:Y:S06]  /*8fd0*/  HMMA.16816.F32 R92, R8.reuse, R20, R92 ;  /* 0x00000014085c723c */ /* 0x044fec000000185c */
[----:B------:R-:W-:Y:S06]  /*8fe0*/  HMMA.16816.F32 R100, R8, R22, R100 ;  /* 0x000000160864723c */ /* 0x000fec0000001864 */
[----:B------:R-:W-:Y:S01]  /*8ff0*/  HMMA.16816.F32 R72, R12, R20, R60 ;  /* 0x000000140c48723c */ /* 0x000fe2000000183c */
[----:B-1----:R-:W-:-:S05]  /*9000*/  FFMA.FTZ R0, R208, UR22, -R6 ;  /* 0x00000016d0007c23 */ /* 0x002fca0008010806 */
[----:B------:R-:W-:Y:S01]  /*9010*/  HMMA.16816.F32 R40, R12, R22, R40 ;  /* 0x000000160c28723c */ /* 0x000fe20000001828 */
[----:B------:R-:W1:Y:S01]  /*9020*/  LDSM.16.MT88.4 R20, [R217+0x9800] ;  /* 0x00980000d914783b */ /* 0x000e620000004200 */
[----:B------:R2:W-:Y:S04]  /*9030*/  MUFU.EX2 R152, R0 ;  /* 0x0000000000987308 */ /* 0x0005e80000000800 */
[C---:B------:R-:W-:Y:S06]  /*9040*/  HMMA.16816.F32 R112, R8.reuse, R16, R112 ;  /* 0x000000100870723c */ /* 0x040fec0000001870 */
[----:B------:R-:W-:Y:S06]  /*9050*/  HMMA.16816.F32 R104, R8, R18, R104 ;  /* 0x000000120868723c */ /* 0x000fec0000001868 */
[----:B------:R-:W-:Y:S01]  /*9060*/  HMMA.16816.F32 R36, R12, R16, R36 ;  /* 0x000000100c24723c */ /* 0x000fe20000001824 */
[----:B--2---:R-:W-:-:S05]  /*9070*/  FFMA.FTZ R0, R191, UR22, -R6 ;  /* 0x00000016bf007c23 */ /* 0x004fca0008010806 */
[----:B------:R-:W-:Y:S01]  /*9080*/  HMMA.16816.F32 R32, R12, R18, R32 ;  /* 0x000000120c20723c */ /* 0x000fe20000001820 */
[----:B------:R-:W2:Y:S01]  /*9090*/  LDSM.16.MT88.4 R16, [R218+0x9800] ;  /* 0x00980000da10783b */ /* 0x000ea20000004200 */
[----:B------:R3:W2:Y:S04]  /*90a0*/  MUFU.EX2 R191, R0 ;  /* 0x0000000000bf7308 */ /* 0x0006a80000000800 */
[-C--:B------:R-:W-:Y:S06]  /*90b0*/  HMMA.16816.F32 R84, R8, R26.reuse, R84 ;  /* 0x0000001a0854723c */ /* 0x080fec0000001854 */
[----:B------:R-:W-:Y:S01]  /*90c0*/  HMMA.16816.F32 R80, R12, R26, R48 ;  /* 0x0000001a0c50723c */ /* 0x000fe20000001830 */
[----:B------:R-:W2:Y:S01]  /*90d0*/  LDSM.16.MT88.4 R24, [R219+0x9800] ;  /* 0x00980000db18783b */ /* 0x000ea20000004200 */
[----:B---3--:R-:W-:-:S04]  /*90e0*/  FFMA.FTZ R0, R190, UR22, -R6 ;  /* 0x00000016be007c23 */ /* 0x008fc80008010806 */
[----:B------:R3:W-:Y:S02]  /*90f0*/  MUFU.EX2 R196, R0 ;  /* 0x0000000000c47308 */ /* 0x0007e40000000800 */
[----:B---3--:R-:W-:-:S06]  /*9100*/  FFMA.FTZ R0, R170, UR22, -R6 ;  /* 0x00000016aa007c23 */ /* 0x008fcc0008010806 */
[----:B------:R3:W2:Y:S01]  /*9110*/  MUFU.EX2 R180, R0 ;  /* 0x0000000000b47308 */ /* 0x0006a20000000800 */
[----:B------:R-:W-:Y:S02]  /*9120*/  F2FP.F16.F32.PACK_AB R8, R123, R154 ;  /* 0x0000009a7b08723e */ /* 0x000fe400000000ff */
[----:B------:R-:W-:Y:S02]  /*9130*/  F2FP.F16.F32.PACK_AB R9, R127, R155 ;  /* 0x0000009b7f09723e */ /* 0x000fe400000000ff */
[----:B------:R-:W-:Y:S01]  /*9140*/  F2FP.F16.F32.PACK_AB R10, R157, R139 ;  /* 0x0000008b9d0a723e */ /* 0x000fe200000000ff */
[----:B---3--:R-:W-:-:S04]  /*9150*/  FFMA.FTZ R0, R198, UR22, -R5 ;  /* 0x00000016c6007c23 */ /* 0x008fc80008010805 */
[----:B------:R3:W-:Y:S01]  /*9160*/  MUFU.EX2 R147, R0 ;  /* 0x0000000000937308 */ /* 0x0007e20000000800 */
[----:B------:R-:W-:Y:S02]  /*9170*/  F2FP.F16.F32.PACK_AB R11, R159, R150 ;  /* 0x000000969f0b723e */ /* 0x000fe400000000ff */
[----:B------:R-:W-:Y:S02]  /*9180*/  F2FP.F16.F32.PACK_AB R12, R160, R220 ;  /* 0x000000dca00c723e */ /* 0x000fe400000000ff */
[----:B------:R-:W-:Y:S02]  /*9190*/  F2FP.F16.F32.PACK_AB R13, R162, R135 ;  /* 0x00000087a20d723e */ /* 0x000fe400000000ff */
[----:B------:R-:W-:Y:S01]  /*91a0*/  F2FP.F16.F32.PACK_AB R14, R158, R177 ;  /* 0x000000b19e0e723e */ /* 0x000fe200000000ff */
[----:B---3--:R-:W-:-:S04]  /*91b0*/  FFMA.FTZ R0, R192, UR22, -R5 ;  /* 0x00000016c0007c23 */ /* 0x008fc80008010805 */
[----:B------:R3:W2:Y:S01]  /*91c0*/  MUFU.EX2 R179, R0 ;  /* 0x0000000000b37308 */ /* 0x0006a20000000800 */
[----:B------:R-:W-:Y:S01]  /*91d0*/  F2FP.F16.F32.PACK_AB R15, R149, R140 ;  /* 0x0000008c950f723e */ /* 0x000fe200000000ff */
[----:B----4-:R-:W-:Y:S01]  /*91e0*/  HMMA.16816.F32 R48, R8, R28, R52 ;  /* 0x0000001c0830723c */ /* 0x010fe20000001834 */
[----:B------:R-:W-:Y:S02]  /*91f0*/  IMAD.MOV.U32 R170, RZ, RZ, R2 ;  /* 0x000000ffffaa7224 */ /* 0x000fe400078e0002 */
[----:B---3--:R-:W-:-:S04]  /*9200*/  FFMA.FTZ R0, R184, UR22, -R5 ;  /* 0x00000016b8007c23 */ /* 0x008fc80008010805 */
[----:B------:R3:W-:Y:S01]  /*9210*/  MUFU.EX2 R198, R0 ;  /* 0x0000000000c67308 */ /* 0x0007e20000000800 */
[----:B-1----:R-:W-:Y:S06]  /*9220*/  HMMA.16816.F32 R52, R8, R20, R92 ;  /* 0x000000140834723c */ /* 0x002fec000000185c */
[----:B------:R-:W-:Y:S01]  /*9230*/  HMMA.16816.F32 R44, R12, R28, R44 ;  /* 0x0000001c0c2c723c */ /* 0x000fe2000000182c */
[----:B---3--:R-:W-:-:S05]  /*9240*/  FFMA.FTZ R0, R173, UR22, -R5 ;  /* 0x00000016ad007c23 */ /* 0x008fca0008010805 */
[-C--:B------:R-:W-:Y:S01]  /*9250*/  HMMA.16816.F32 R64, R8, R30.reuse, R64 ;  /* 0x0000001e0840723c */ /* 0x080fe20000001840 */
[----:B------:R1:W-:Y:S05]  /*9260*/  MUFU.EX2 R175, R0 ;  /* 0x0000000000af7308 */ /* 0x0003ea0000000800 */
[----:B------:R-:W-:Y:S01]  /*9270*/  HMMA.16816.F32 R92, R12, R30, R96 ;  /* 0x0000001e0c5c723c */ /* 0x000fe20000001860 */
[----:B------:R-:W3:Y:S05]  /*9280*/  LDSM.16.MT88.4 R28, [R216+0xa000] ;  /* 0x00a00000d81c783b */ /* 0x000eea0000004200 */
[C---:B--2---:R-:W-:Y:S06]  /*9290*/  HMMA.16816.F32 R112, R8.reuse, R16, R112 ;  /* 0x000000100870723c */ /* 0x044fec0000001870 */
[----:B------:R-:W-:Y:S01]  /*92a0*/  HMMA.16816.F32 R104, R8, R18, R104 ;  /* 0x000000120868723c */ /* 0x000fe20000001868 */
[----:B-1----:R-:W-:-:S05]  /*92b0*/  FFMA.FTZ R0, R204, UR22, -R4 ;  /* 0x00000016cc007c23 */ /* 0x002fca0008010804 */
[C---:B------:R-:W-:Y:S01]  /*92c0*/  HMMA.16816.F32 R36, R12.reuse, R16, R36 ;  /* 0x000000100c24723c */ /* 0x040fe20000001824 */
[----:B------:R1:W-:Y:S05]  /*92d0*/  MUFU.EX2 R2, R0 ;  /* 0x0000000000027308 */ /* 0x0003ea0000000800 */
[----:B------:R-:W-:Y:S01]  /*92e0*/  HMMA.16816.F32 R32, R12, R18, R32 ;  /* 0x000000120c20723c */ /* 0x000fe20000001820 */
[----:B------:R-:W2:Y:S05]  /*92f0*/  LDSM.16.MT88.4 R16, [R218+0xa000] ;  /* 0x00a00000da10783b */ /* 0x000eaa0000004200 */
[----:B------:R-:W-:Y:S01]  /*9300*/  HMMA.16816.F32 R60, R8, R24, R76 ;  /* 0x00000018083c723c */ /* 0x000fe2000000184c */
[----:B-1----:R-:W-:-:S05]  /*9310*/  FFMA.FTZ R0, R195, UR22, -R4 ;  /* 0x00000016c3007c23 */ /* 0x002fca0008010804 */
[----:B------:R-:W-:Y:S01]  /*9320*/  HMMA.16816.F32 R56, R8, R26, R84 ;  /* 0x0000001a0838723c */ /* 0x000fe20000001854 */
[----:B------:R1:W4:Y:S05]  /*9330*/  MUFU.EX2 R189, R0 ;  /* 0x0000000000bd7308 */ /* 0x00032a0000000800 */
[C---:B------:R-:W-:Y:S06]  /*9340*/  HMMA.16816.F32 R88, R12.reuse, R24, R88 ;  /* 0x000000180c58723c */ /* 0x040fec0000001858 */
[----:B------:R-:W-:Y:S01]  /*9350*/  HMMA.16816.F32 R80, R12, R26, R80 ;  /* 0x0000001a0c50723c */ /* 0x000fe20000001850 */
[----:B------:R-:W2:Y:S05]  /*9360*/  LDSM.16.MT88.4 R24, [R219+0xa000] ;  /* 0x00a00000db18783b */ /* 0x000eaa0000004200 */
[----:B------:R-:W-:Y:S01]  /*9370*/  HMMA.16816.F32 R76, R8, R22, R100 ;  /* 0x00000016084c723c */ /* 0x000fe20000001864 */
[----:B-1----:R-:W-:-:S05]  /*9380*/  FFMA.FTZ R0, R188, UR22, -R4 ;  /* 0x00000016bc007c23 */ /* 0x002fca0008010804 */
[C---:B------:R-:W-:Y:S06]  /*9390*/  HMMA.16816.F32 R72, R12.reuse, R20, R72 ;  /* 0x000000140c48723c */ /* 0x040fec0000001848 */
[----:B------:R-:W-:Y:S01]  /*93a0*/  HMMA.16816.F32 R40, R12, R22, R40 ;  /* 0x000000160c28723c */ /* 0x000fe20000001828 */
[----:B------:R-:W1:Y:S01]  /*93b0*/  LDSM.16.MT88.4 R20, [R217+0xa000] ;  /* 0x00a00000d914783b */ /* 0x000e620000004200 */
[----:B------:R3:W-:Y:S02]  /*93c0*/  MUFU.EX2 R182, R0 ;  /* 0x0000000000b67308 */ /* 0x0007e40000000800 */
[----:B---3--:R-:W-:-:S06]  /*93d0*/  FFMA.FTZ R0, R172, UR22, -R4 ;  /* 0x00000016ac007c23 */ /* 0x008fcc0008010804 */
[----:B------:R-:W3:Y:S01]  /*93e0*/  MUFU.EX2 R174, R0 ;  /* 0x0000000000ae7308 */ /* 0x000ee20000000800 */
[----:B------:R-:W-:Y:S02]  /*93f0*/  MOV R172, R110 ;  /* 0x0000006e00ac7202 */ /* 0x000fe40000000f00 */
[----:B------:R-:W-:Y:S02]  /*9400*/  F2FP.F16.F32.PACK_AB R12, R170, R153 ;  /* 0x00000099aa0c723e */ /* 0x000fe400000000ff */
[----:B------:R-:W-:Y:S02]  /*9410*/  F2FP.F16.F32.PACK_AB R13, R191, R152 ;  /* 0x00000098bf0d723e */ /* 0x000fe400000000ff */
[----:B------:R-:W-:Y:S02]  /*9420*/  F2FP.F16.F32.PACK_AB R14, R183, R172 ;  /* 0x000000acb70e723e */ /* 0x000fe400000000ff */
[----:B------:R-:W-:Y:S02]  /*9430*/  F2FP.F16.F32.PACK_AB R15, R180, R196 ;  /* 0x000000c4b40f723e */ /* 0x000fe400000000ff */
[----:B------:R-:W-:-:S02]  /*9440*/  F2FP.F16.F32.PACK_AB R8, R179, R147 ;  /* 0x00000093b308723e */ /* 0x000fc400000000ff */
[----:B----4-:R-:W-:Y:S02]  /*9450*/  F2FP.F16.F32.PACK_AB R9, R189, R2 ;  /* 0x00000002bd09723e */ /* 0x010fe400000000ff */
[----:B------:R-:W-:Y:S02]  /*9460*/  F2FP.F16.F32.PACK_AB R10, R175, R198 ;  /* 0x000000c6af0a723e */ /* 0x000fe400000000ff */
[----:B---3--:R-:W-:Y:S01]  /*9470*/  F2FP.F16.F32.PACK_AB R11, R174, R182 ;  /* 0x000000b6ae0b723e */ /* 0x008fe200000000ff */
[----:B------:R-:W-:Y:S01]  /*9480*/  IMAD.MOV.U32 R209, RZ, RZ, R248 ;  /* 0x000000ffffd17224 */ /* 0x000fe200078e00f8 */
[----:B------:R-:W-:Y:S01]  /*9490*/  HMMA.16816.F32 R164, R12, R28, R44 ;  /* 0x0000001c0ca4723c */ /* 0x000fe2000000182c */
[----:B------:R-:W-:Y:S01]  /*94a0*/  FFMA.FTZ R0, R202, UR22, -R5 ;  /* 0x00000016ca007c23 */ /* 0x000fe20008010805 */
[----:B------:R-:W-:Y:S02]  /*94b0*/  IMAD.MOV.U32 R171, RZ, RZ, R128 ;  /* 0x000000ffffab7224 */ /* 0x000fe400078e0080 */
[----:B------:R-:W-:-:S02]  /*94c0*/  IMAD.MOV.U32 R248, RZ, RZ, R111 ;  /* 0x000000fffff87224 */ /* 0x000fc400078e006f */
[----:B--2---:R-:W-:Y:S01]  /*94d0*/  HMMA.16816.F32 R44, R8, R18, R104 ;  /* 0x00000012082c723c */ /* 0x004fe20000001868 */
[----:B------:R-:W-:Y:S01]  /*94e0*/  IMAD.MOV.U32 R128, RZ, RZ, R118 ;  /* 0x000000ffff807224 */ /* 0x000fe200078e0076 */
[----:B------:R-:W-:Y:S01]  /*94f0*/  MOV R190, R171 ;  /* 0x000000ab00be7202 */ /* 0x000fe20000000f00 */
[----:B------:R-:W-:Y:S01]  /*9500*/  IMAD.MOV.U32 R185, RZ, RZ, R250 ;  /* 0x000000ffffb97224 */ /* 0x000fe200078e00fa */
[----:B------:R-:W2:Y:S02]  /*9510*/  LDL.LU R118, [R1+0x10] ;  /* 0x0000100001767983 */ /* 0x000ea40000300800 */
[----:B------:R-:W-:Y:S01]  /*9520*/  HMMA.16816.F32 R104, R12, R30, R92 ;  /* 0x0000001e0c68723c */ /* 0x000fe2000000185c */
[----:B------:R-:W-:Y:S01]  /*9530*/  IMAD.MOV.U32 R171, RZ, RZ, R134 ;  /* 0x000000ffffab7224 */ /* 0x000fe200078e0086 */
[----:B------:R-:W-:-:S05]  /*9540*/  MOV R250, R109 ;  /* 0x0000006d00fa7202 */ /* 0x000fca0000000f00 */
[----:B------:R-:W-:Y:S02]  /*9550*/  MOV R95, R209 ;  /* 0x000000d1005f7202 */ /* 0x000fe40000000f00 */
[----:B------:R3:W-:Y:S01]  /*9560*/  MUFU.EX2 R209, R0 ;  /* 0x0000000000d17308 */ /* 0x0007e20000000800 */
[----:B------:R-:W-:Y:S01]  /*9570*/  HMMA.16816.F32 R84, R8, R26, R56 ;  /* 0x0000001a0854723c */ /* 0x000fe20000001838 */
[----:B------:R-:W-:-:S05]  /*9580*/  IMAD.MOV.U32 R134, RZ, RZ, R248 ;  /* 0x000000ffff867224 */ /* 0x000fca00078e00f8 */
[C---:B-1----:R-:W-:Y:S06]  /*9590*/  HMMA.16816.F32 R56, R8.reuse, R20, R52 ;  /* 0x000000140838723c */ /* 0x042fec0000001834 */
[----:B------:R-:W-:Y:S01]  /*95a0*/  HMMA.16816.F32 R52, R8, R22, R76 ;  /* 0x000000160834723c */ /* 0x000fe2000000184c */
[----:B---3--:R-:W-:-:S05]  /*95b0*/  FFMA.FTZ R0, R197, UR22, -R5 ;  /* 0x00000016c5007c23 */ /* 0x008fca0008010805 */
[C---:B------:R-:W-:Y:S01]  /*95c0*/  HMMA.16816.F32 R76, R12.reuse, R20, R72 ;  /* 0x000000140c4c723c */ /* 0x040fe20000001848 */
[----:B------:R1:W3:Y:S05]  /*95d0*/  MUFU.EX2 R248, R0 ;  /* 0x0000000000f87308 */ /* 0x0002ea0000000800 */
[----:B------:R-:W-:Y:S01]  /*95e0*/  HMMA.16816.F32 R72, R12, R22, R40 ;  /* 0x000000160c48723c */ /* 0x000fe20000001828 */
[----:B------:R-:W-:Y:S01]  /*95f0*/  IMAD.MOV.U32 R93, RZ, RZ, R185 ;  /* 0x000000ffff5d7224 */ /* 0x000fe200078e00b9 */
[----:B------:R-:W-:Y:S05]  /*9600*/  LDSM.16.MT88.4 R20, [R219+0xa800] ;  /* 0x00a80000db14783b */ /* 0x000fea0000004200 */
[----:B------:R-:W-:Y:S01]  /*9610*/  IMAD.MOV.U32 R43, RZ, RZ, R2 ;  /* 0x000000ffff2b7224 */ /* 0x000fe200078e0002 */
[----:B------:R-:W-:Y:S01]  /*9620*/  MOV R2, R250 ;  /* 0x000000fa00027202 */ /* 0x000fe20000000f00 */
[----:B------:R-:W-:Y:S01]  /*9630*/  HMMA.16816.F32 R100, R8, R30, R64 ;  /* 0x0000001e0864723c */ /* 0x000fe20000001840 */
[----:B-1----:R-:W-:-:S05]  /*9640*/  FFMA.FTZ R0, R193, UR22, -R5 ;  /* 0x00000016c1007c23 */ /* 0x002fca0008010805 */
[----:B------:R-:W-:Y:S01]  /*9650*/  HMMA.16816.F32 R64, R12, R16, R36 ;  /* 0x000000100c40723c */ /* 0x000fe20000001824 */
[----:B------:R1:W-:Y:S01]  /*9660*/  MUFU.EX2 R250, R0 ;  /* 0x0000000000fa7308 */ /* 0x0003e20000000800 */
[----:B------:R-:W-:-:S05]  /*9670*/  IMAD.MOV.U32 R185, RZ, RZ, R130 ;  /* 0x000000ffffb97224 */ /* 0x000fca00078e0082 */
[--C-:B------:R-:W-:Y:S01]  /*9680*/  FFMA.FTZ R36, R246, UR22, -R7.reuse ;  /* 0x00000016f6247c23 */ /* 0x100fe20008010807 */
[----:B------:R-:W-:Y:S01]  /*9690*/  MOV R246, R2 ;  /* 0x0000000200f67202 */ /* 0x000fe20000000f00 */
[----:B------:R-:W-:Y:S01]  /*96a0*/  FFMA.FTZ R2, R176, UR22, -R4 ;  /* 0x00000016b0027c23 */ /* 0x000fe20008010804 */
[----:B------:R-:W-:Y:S01]  /*96b0*/  FFMA.FTZ R40, R243, UR22, -R7 ;  /* 0x00000016f3287c23 */ /* 0x000fe20008010807 */
[----:B------:R-:W-:Y:S02]  /*96c0*/  IMAD.MOV.U32 R243, RZ, RZ, R129 ;  /* 0x000000fffff37224 */ /* 0x000fe400078e0081 */
[----:B------:R-:W-:Y:S01]  /*96d0*/  FFMA.FTZ R39, R233, UR22, -R7 ;  /* 0x00000016e9277c23 */ /* 0x000fe20008010807 */
[----:B------:R4:W-:Y:S01]  /*96e0*/  MUFU.EX2 R129, R2 ;  /* 0x0000000200817308 */ /* 0x0009e20000000800 */
[----:B-1----:R-:W-:-:S07]  /*96f0*/  FFMA.FTZ R0, R168, UR22, -R5 ;  /* 0x00000016a8007c23 */ /* 0x002fce0008010805 */
[----:B------:R1:W-:Y:S01]  /*9700*/  MUFU.EX2 R130, R0 ;  /* 0x0000000000827308 */ /* 0x0003e20000000800 */
[----:B------:R-:W-:Y:S01]  /*9710*/  FFMA.FTZ R42, R245, UR22, -R7 ;  /* 0x00000016f52a7c23 */ /* 0x000fe20008010807 */
[----:B------:R-:W-:Y:S02]  /*9720*/  IMAD.MOV.U32 R233, RZ, RZ, R128 ;  /* 0x000000ffffe97224 */ /* 0x000fe400078e0080 */
[----:B------:R-:W-:Y:S02]  /*9730*/  IMAD.MOV.U32 R245, RZ, RZ, R133 ;  /* 0x000000fffff57224 */ /* 0x000fe400078e0085 */
[----:B----4-:R-:W-:Y:S01]  /*9740*/  FFMA.FTZ R2, R211, UR22, -R6 ;  /* 0x00000016d3027c23 */ /* 0x010fe20008010806 */
[----:B-1----:R-:W-:-:S04]  /*9750*/  FFMA.FTZ R0, R203, UR22, -R4 ;  /* 0x00000016cb007c23 */ /* 0x002fc80008010804 */
[----:B------:R1:W-:Y:S02]  /*9760*/  MUFU.EX2 R208, R0 ;  /* 0x0000000000d07308 */ /* 0x0003e40000000800 */
[----:B-1----:R-:W-:-:S06]  /*9770*/  FFMA.FTZ R0, R200, UR22, -R4 ;  /* 0x00000016c8007c23 */ /* 0x002fcc0008010804 */
[----:B------:R1:W-:Y:S02]  /*9780*/  MUFU.EX2 R200, R2 ;  /* 0x0000000200c87308 */ /* 0x0003e40000000800 */
[----:B-1----:R-:W-:Y:S01]  /*9790*/  FFMA.FTZ R2, R233, UR22, -R5 ;  /* 0x00000016e9027c23 */ /* 0x002fe20008010805 */
[----:B------:R-:W-:Y:S01]  /*97a0*/  MOV R233, R243 ;  /* 0x000000f300e97202 */ /* 0x000fe20000000f00 */
[----:B------:R-:W-:Y:S02]  /*97b0*/  IMAD.MOV.U32 R243, RZ, RZ, R245 ;  /* 0x000000fffff37224 */ /* 0x000fe400078e00f5 */
[----:B------:R-:W4:Y:S01]  /*97c0*/  LDL.LU R245, [R1+0x54] ;  /* 0x0000540001f57983 */ /* 0x000f220000300800 */
[C---:B------:R-:W-:Y:S06]  /*97d0*/  HMMA.16816.F32 R108, R8.reuse, R28, R48 ;  /* 0x0000001c086c723c */ /* 0x040fec0000001830 */
[C---:B------:R-:W-:Y:S06]  /*97e0*/  HMMA.16816.F32 R96, R8.reuse, R24, R60 ;  /* 0x000000180860723c */ /* 0x040fec000000183c */
[----:B------:R-:W-:Y:S06]  /*97f0*/  HMMA.16816.F32 R48, R8, R16, R112 ;  /* 0x000000100830723c */ /* 0x000fec0000001870 */
[C---:B------:R-:W-:Y:S06]  /*9800*/  HMMA.16816.F32 R88, R12.reuse, R24, R88 ;  /* 0x000000180c58723c */ /* 0x040fec0000001858 */
[C---:B------:R-:W-:Y:S01]  /*9810*/  HMMA.16816.F32 R80, R12.reuse, R26, R80 ;  /* 0x0000001a0c50723c */ /* 0x040fe20000001850 */
[----:B------:R-:W1:Y:S05]  /*9820*/  LDSM.16.MT88.4 R24, [R216+0xa800] ;  /* 0x00a80000d818783b */ /* 0x000e6a0000004200 */
[----:B------:R-:W-:Y:S01]  /*9830*/  HMMA.16816.F32 R60, R12, R18, R32 ;  /* 0x000000120c3c723c */ /* 0x000fe20000001820 */
[----:B------:R-:W1:Y:S04]  /*9840*/  LDSM.16.MT88.4 R16, [R217+0xa800] ;  /* 0x00a80000d910783b */ /* 0x000e680000004200 */
[----:B------:R-:W1:Y:S02]  /*9850*/  LDSM.16.MT88.4 R12, [R218+0xa800] ;  /* 0x00a80000da0c783b */ /* 0x000e640000004200 */
[----:B------:R-:W-:-:S02]  /*9860*/  FFMA.FTZ R32, R207, UR22, -R7 ;  /* 0x00000016cf207c23 */ /* 0x000fc40008010807 */
[----:B------:R3:W3:Y:S02]  /*9870*/  MUFU.EX2 R207, R0 ;  /* 0x0000000000cf7308 */ /* 0x0006e40000000800 */
[----:B---3--:R-:W-:-:S06]  /*9880*/  FFMA.FTZ R0, R186, UR22, -R4 ;  /* 0x00000016ba007c23 */ /* 0x008fcc0008010804 */
[----:B------:R-:W3:Y:S01]  /*9890*/  MUFU.EX2 R128, R0 ;  /* 0x0000000000807308 */ /* 0x000ee20000000800 */
[----:B------:R-:W-:Y:S02]  /*98a0*/  F2FP.F16.F32.PACK_AB R8, R248, R209 ;  /* 0x000000d1f808723e */ /* 0x000fe400000000ff */
[----:B------:R-:W-:Y:S02]  /*98b0*/  F2FP.F16.F32.PACK_AB R9, R207, R208 ;  /* 0x000000d0cf09723e */ /* 0x000fe400000000ff */
[----:B------:R-:W-:Y:S01]  /*98c0*/  F2FP.F16.F32.PACK_AB R10, R130, R250 ;  /* 0x000000fa820a723e */ /* 0x000fe200000000ff */
[----:B------:R-:W-:Y:S01]  /*98d0*/  IMAD.MOV.U32 R94, RZ, RZ, R177 ;  /* 0x000000ffff5e7224 */ /* 0x000fe200078e00b1 */
[----:B------:R-:W-:Y:S01]  /*98e0*/  MOV R177, R3 ;  /* 0x0000000300b17202 */ /* 0x000fe20000000f00 */
[--C-:B------:R-:W-:Y:S01]  /*98f0*/  FFMA.FTZ R28, R181, UR22, -R7.reuse ;  /* 0x00000016b51c7c23 */ /* 0x100fe20008010807 */
[--C-:B------:R-:W-:Y:S01]  /*9900*/  FFMA.FTZ R31, R205, UR22, -R7.reuse ;  /* 0x00000016cd1f7c23 */ /* 0x100fe20008010807 */
[--C-:B------:R-:W-:Y:S01]  /*9910*/  FFMA.FTZ R29, R199, UR22, -R7.reuse ;  /* 0x00000016c71d7c23 */ /* 0x100fe20008010807 */
[--C-:B------:R-:W-:Y:S01]  /*9920*/  FFMA.FTZ R3, R169, UR22, -R7.reuse ;  /* 0x00000016a9037c23 */ /* 0x100fe20008010807 */
[--C-:B------:R-:W-:Y:S01]  /*9930*/  FFMA.FTZ R37, R163, UR22, -R7.reuse ;  /* 0x00000016a3257c23 */ /* 0x100fe20008010807 */
[--C-:B------:R-:W-:Y:S01]  /*9940*/  FFMA.FTZ R41, R244, UR22, -R7.reuse ;  /* 0x00000016f4297c23 */ /* 0x100fe20008010807 */
[----:B---3--:R-:W-:Y:S01]  /*9950*/  F2FP.F16.F32.PACK_AB R11, R129, R128 ;  /* 0x00000080810b723e */ /* 0x008fe200000000ff */
[----:B------:R-:W-:Y:S01]  /*9960*/  FFMA.FTZ R38, R232, UR22, -R7 ;  /* 0x00000016e8267c23 */ /* 0x000fe20008010807 */
[----:B------:R-:W-:-:S02]  /*9970*/  IMAD.MOV.U32 R169, RZ, RZ, R170 ;  /* 0x000000ffffa97224 */ /* 0x000fc400078e00aa */
[--C-:B------:R-:W-:Y:S01]  /*9980*/  FFMA.FTZ R0, R210, UR22, -R6.reuse ;  /* 0x00000016d2007c23 */ /* 0x100fe20008010806 */
[--C-:B------:R-:W-:Y:S01]  /*9990*/  FFMA.FTZ R7, R206, UR22, -R6.reuse ;  /* 0x00000016ce077c23 */ /* 0x100fe20008010806 */
[----:B------:R-:W-:Y:S01]  /*99a0*/  FFMA.FTZ R30, R194, UR22, -R6 ;  /* 0x00000016c21e7c23 */ /* 0x000fe20008010806 */
[----:B------:R-:W-:Y:S01]  /*99b0*/  IMAD.MOV.U32 R181, RZ, RZ, R190 ;  /* 0x000000ffffb57224 */ /* 0x000fe200078e00be */
[----:B------:R-:W-:Y:S01]  /*99c0*/  MOV R199, R191 ;  /* 0x000000bf00c77202 */ /* 0x000fe20000000f00 */
[----:B------:R-:W-:Y:S02]  /*99d0*/  IMAD.MOV.U32 R197, RZ, RZ, R189 ;  /* 0x000000ffffc57224 */ /* 0x000fe400078e00bd */
[----:B------:R-:W-:Y:S01]  /*99e0*/  FFMA.FTZ R35, R187, UR22, -R6 ;  /* 0x00000016bb237c23 */ /* 0x000fe20008010806 */
[----:B------:R-:W-:Y:S01]  /*99f0*/  IMAD.MOV.U32 R170, RZ, RZ, R185 ;  /* 0x000000ffffaa7224 */ /* 0x000fe200078e00b9 */
[----:B-1----:R-:W-:Y:S01]  /*9a00*/  HMMA.16816.F32 R108, R8, R24, R108 ;  /* 0x00000018086c723c */ /* 0x002fe2000000186c */
[----:B------:R-:W-:-:S02]  /*9a10*/  IMAD.MOV.U32 R232, RZ, RZ, R122 ;  /* 0x000000ffffe87224 */ /* 0x000fc400078e007a */
[----:B------:R-:W-:Y:S03]  /*9a20*/  MUFU.EX2 R122, R28 ;  /* 0x0000001c007a7308 */ /* 0x000fe60000000800 */
[C---:B------:R-:W-:Y:S06]  /*9a30*/  HMMA.16816.F32 R100, R8.reuse, R26, R100 ;  /* 0x0000001a0864723c */ /* 0x040fec0000001864 */
[C---:B------:R-:W-:Y:S01]  /*9a40*/  HMMA.16816.F32 R96, R8.reuse, R20, R96 ;  /* 0x000000140860723c */ /* 0x040fe20000001860 */
[----:B------:R-:W-:Y:S05]  /*9a50*/  MUFU.EX2 R203, R32 ;  /* 0x0000002000cb7308 */ /* 0x000fea0000000800 */
[C---:B------:R-:W-:Y:S03]  /*9a60*/  HMMA.16816.F32 R84, R8.reuse, R22, R84 ;  /* 0x000000160854723c */ /* 0x040fe60000001854 */
[----:B------:R-:W1:Y:S03]  /*9a70*/  MUFU.EX2 R204, R31 ;  /* 0x0000001f00cc7308 */ /* 0x000e660000000800 */
[C---:B------:R-:W-:Y:S06]  /*9a80*/  HMMA.16816.F32 R184, R8.reuse, R16, R56 ;  /* 0x0000001008b8723c */ /* 0x040fec0000001838 */
[C---:B------:R-:W-:Y:S01]  /*9a90*/  HMMA.16816.F32 R188, R8.reuse, R18, R52 ;  /* 0x0000001208bc723c */ /* 0x040fe20000001834 */
[----:B------:R3:W-:Y:S05]  /*9aa0*/  MUFU.EX2 R205, R29 ;  /* 0x0000001d00cd7308 */ /* 0x0007ea0000000800 */
[C---:B------:R-:W-:Y:S03]  /*9ab0*/  HMMA.16816.F32 R192, R8.reuse, R12, R48 ;  /* 0x0000000c08c0723c */ /* 0x040fe60000001830 */
[----:B------:R1:W-:Y:S03]  /*9ac0*/  MUFU.EX2 R202, R0 ;  /* 0x0000000000ca7308 */ /* 0x0003e60000000800 */
[----:B------:R-:W-:Y:S01]  /*9ad0*/  HMMA.16816.F32 R112, R8, R14, R44 ;  /* 0x0000000e0870723c */ /* 0x000fe2000000182c */
[----:B------:R-:W-:-:S06]  /*9ae0*/  IMAD.MOV.U32 R163, RZ, RZ, R134 ;  /* 0x000000ffffa37224 */ /* 0x000fcc00078e0086 */
[--C-:B------:R-:W-:Y:S02]  /*9af0*/  FFMA.FTZ R8, R201, UR22, -R5.reuse ;  /* 0x00000016c9087c23 */ /* 0x100fe40008010805 */
[----:B------:R-:W-:Y:S01]  /*9b00*/  MUFU.EX2 R201, R7 ;  /* 0x0000000700c97308 */ /* 0x000fe20000000800 */
[----:B------:R-:W-:Y:S01]  /*9b10*/  MOV R244, R126 ;  /* 0x0000007e00f47202 */ /* 0x000fe20000000f00 */
[--C-:B---3--:R-:W-:Y:S01]  /*9b20*/  FFMA.FTZ R29, R163, UR22, -R5.reuse ;  /* 0x00000016a31d7c23 */ /* 0x108fe20008010805 */
[----:B------:R-:W-:Y:S01]  /*9b30*/  MOV R163, R93 ;  /* 0x0000005d00a37202 */ /* 0x000fe20000000f00 */
[----:B-1----:R-:W-:Y:S01]  /*9b40*/  FFMA.FTZ R0, R246, UR22, -R5 ;  /* 0x00000016f6007c23 */ /* 0x002fe20008010805 */
[----:B------:R-:W-:Y:S02]  /*9b50*/  IMAD.MOV.U32 R246, RZ, RZ, R43 ;  /* 0x000000fffff67224 */ /* 0x000fe400078e002b */
[----:B------:R-:W-:Y:S01]  /*9b60*/  FFMA.FTZ R9, R95, UR22, -R4 ;  /* 0x000000165f097c23 */ /* 0x000fe20008010804 */
[----:B------:R1:W-:Y:S01]  /*9b70*/  MUFU.EX2 R126, R3 ;  /* 0x00000003007e7308 */ /* 0x0003e20000000800 */
[----:B------:R-:W-:-:S02]  /*9b80*/  IMAD.MOV.U32 R43, RZ, RZ, R94 ;  /* 0x000000ffff2b7224 */ /* 0x000fc400078e005e */
[--C-:B------:R-:W-:Y:S01]  /*9b90*/  FFMA.FTZ R31, R247, UR22, -R5.reuse ;  /* 0x00000016f71f7c23 */ /* 0x100fe20008010805 */
[--C-:B------:R-:W-:Y:S01]  /*9ba0*/  FFMA.FTZ R52, R230, UR22, -R5.reuse ;  /* 0x00000016e6347c23 */ /* 0x100fe20008010805 */
[--C-:B------:R-:W-:Y:S01]  /*9bb0*/  FFMA.FTZ R53, R229, UR22, -R5.reuse ;  /* 0x00000016e5357c23 */ /* 0x100fe20008010805 */
[--C-:B------:R-:W-:Y:S01]  /*9bc0*/  FFMA.FTZ R11, R228, UR22, -R4.reuse ;  /* 0x00000016e40b7c23 */ /* 0x100fe20008010804 */
[--C-:B--2---:R-:W-:Y:S02]  /*9bd0*/  FFMA.FTZ R28, R118, UR22, -R4.reuse ;  /* 0x00000016761c7c23 */ /* 0x104fe40008010804 */
[----:B------:R2:W3:Y:S01]  /*9be0*/  MUFU.EX2 R118, R30 ;  /* 0x0000001e00767308 */ /* 0x0004e20000000800 */
[----:B-1----:R-:W-:Y:S01]  /*9bf0*/  FFMA.FTZ R3, R232, UR22, -R5 ;  /* 0x00000016e8037c23 */ /* 0x002fe20008010805 */
[--C-:B------:R-:W-:Y:S01]  /*9c00*/  FFMA.FTZ R10, R227, UR22, -R4.reuse ;  /* 0x00000016e30a7c23 */ /* 0x100fe20008010804 */
[--C-:B------:R-:W-:Y:S01]  /*9c10*/  FFMA.FTZ R55, R215, UR22, -R4.reuse ;  /* 0x00000016d7377c23 */ /* 0x100fe20008010804 */
[--C-:B------:R-:W-:Y:S01]  /*9c20*/  FFMA.FTZ R93, R214, UR22, -R4.reuse ;  /* 0x00000016d65d7c23 */ /* 0x100fe20008010804 */
[--C-:B------:R-:W-:Y:S01]  /*9c30*/  FFMA.FTZ R94, R119, UR22, -R4.reuse ;  /* 0x00000016775e7c23 */ /* 0x100fe20008010804 */
[----:B------:R-:W-:Y:S01]  /*9c40*/  FFMA.FTZ R95, R117, UR22, -R4 ;  /* 0x00000016755f7c23 */ /* 0x000fe20008010804 */
[----:B------:R-:W-:Y:S01]  /*9c50*/  FADD.FTZ R5, R121, R233 ;  /* 0x000000e979057221 */ /* 0x000fe20000010000 */
[----:B------:R-:W-:Y:S01]  /*9c60*/  FADD.FTZ R4, R244, R243 ;  /* 0x000000f3f4047221 */ /* 0x000fe20000010000 */
[----:B------:R-:W-:Y:S01]  /*9c70*/  IMAD.MOV.U32 R168, RZ, RZ, R179 ;  /* 0x000000ffffa87224 */ /* 0x000fe200078e00b3 */
[----:B------:R-:W-:Y:S01]  /*9c80*/  MOV R173, R177 ;  /* 0x000000b100ad7202 */ /* 0x000fe20000000f00 */
[----:B------:R-:W-:Y:S01]  /*9c90*/  IMAD.MOV.U32 R179, RZ, RZ, R171 ;  /* 0x000000ffffb37224 */ /* 0x000fe200078e00ab */
[----:B------:R-:W-:Y:S01]  /*9ca0*/  MOV R177, R131 ;  /* 0x0000008300b17202 */ /* 0x000fe20000000f00 */
[----:B------:R-:W-:-:S02]  /*9cb0*/  IMAD.MOV.U32 R171, RZ, RZ, R132 ;  /* 0x000000ffffab7224 */ /* 0x000fc400078e0084 */
[--C-:B------:R-:W-:Y:S01]  /*9cc0*/  FFMA.FTZ R34, R178, UR22, -R6.reuse ;  /* 0x00000016b2227c23 */ /* 0x100fe20008010806 */
[--C-:B------:R-:W-:Y:S01]  /*9cd0*/  FFMA.FTZ R33, R252, UR22, -R6.reuse ;  /* 0x00000016fc217c23 */ /* 0x100fe20008010806 */
[--C-:B------:R-:W-:Y:S01]  /*9ce0*/  FFMA.FTZ R92, R251, UR22, -R6.reuse ;  /* 0x00000016fb5c7c23 */ /* 0x100fe20008010806 */
[--C-:B------:R-:W-:Y:S01]  /*9cf0*/  FFMA.FTZ R131, R249, UR22, -R6.reuse ;  /* 0x00000016f9837c23 */ /* 0x100fe20008010806 */
[--C-:B------:R-:W-:Y:S01]  /*9d00*/  FFMA.FTZ R132, R231, UR22, -R6.reuse ;  /* 0x00000016e7847c23 */ /* 0x100fe20008010806 */
[--C-:B------:R-:W-:Y:S01]  /*9d10*/  FFMA.FTZ R133, R213, UR22, -R6.reuse ;  /* 0x00000016d5857c23 */ /* 0x100fe20008010806 */
[----:B------:R-:W-:Y:S01]  /*9d20*/  FFMA.FTZ R134, R212, UR22, -R6 ;  /* 0x00000016d4867c23 */ /* 0x000fe20008010806 */
[----:B------:R-:W-:Y:S01]  /*9d30*/  FADD.FTZ R54, R68, R5 ;  /* 0x0000000544367221 */ /* 0x000fe20000010000 */
[----:B--2---:R-:W-:Y:S01]  /*9d40*/  FADD.FTZ R30, R120, R4 ;  /* 0x00000004781e7221 */ /* 0x004fe20000010000 */
[----:B------:R-:W-:Y:S02]  /*9d50*/  F2FP.F16.F32.PACK_AB R4, R204, R203 ;  /* 0x000000cbcc04723e */ /* 0x000fe400000000ff */
[----:B---3--:R-:W-:Y:S01]  /*9d60*/  F2FP.F16.F32.PACK_AB R7, R118, R201 ;  /* 0x000000c97607723e */ /* 0x008fe200000000ff */
[----:B------:R-:W-:Y:S01]  /*9d70*/  FADD.FTZ R117, R125, R124 ;  /* 0x0000007c7d757221 */ /* 0x000fe20000010000 */
[----:B------:R-:W-:-:S02]  /*9d80*/  F2FP.F16.F32.PACK_AB R5, R202, R200 ;  /* 0x000000c8ca05723e */ /* 0x000fc400000000ff */
[----:B------:R-:W-:Y:S01]  /*9d90*/  F2FP.F16.F32.PACK_AB R6, R122, R205 ;  /* 0x000000cd7a06723e */ /* 0x000fe200000000ff */
[----:B------:R-:W-:Y:S01]  /*9da0*/  MUFU.EX2 R121, R37 ;  /* 0x0000002500797308 */ /* 0x000fe20000000800 */
[----:B------:R-:W-:Y:S01]  /*9db0*/  MOV R243, R127 ;  /* 0x0000007f00f37202 */ /* 0x000fe20000000f00 */
[----:B------:R-:W-:Y:S01]  /*9dc0*/  IMAD.MOV.U32 R244, RZ, RZ, R43 ;  /* 0x000000fffff47224 */ /* 0x000fe200078e002b */
[----:B------:R1:W5:Y:S03]  /*9dd0*/  LDL.LU R68, [R1+0x124] ;  /* 0x0001240001447983 */ /* 0x0003660000300800 */
[C---:B------:R-:W-:Y:S02]  /*9de0*/  HMMA.16816.F32 R56, R4.reuse, R20, R88 ;  /* 0x000000140438723c */ /* 0x040fe40000001858 */
[----:B------:R-:W-:Y:S04]  /*9df0*/  MUFU.EX2 R125, R36 ;  /* 0x00000024007d7308 */ /* 0x000fe80000000800 */
[C---:B------:R-:W-:Y:S04]  /*9e00*/  HMMA.16816.F32 R164, R4.reuse, R24, R164 ;  /* 0x0000001804a4723c */ /* 0x040fe800000018a4 */
[----:B------:R-:W-:Y:S02]  /*9e10*/  MUFU.EX2 R120, R42 ;  /* 0x0000002a00787308 */ /* 0x000fe40000000800 */
[C---:B------:R-:W-:Y:S01]  /*9e20*/  HMMA.16816.F32 R104, R4.reuse, R26, R104 ;  /* 0x0000001a0468723c */ /* 0x040fe20000001868 */
[----:B------:R-:W2:Y:S05]  /*9e30*/  LDSM.16.MT88.4 R24, [R216+0xb000] ;  /* 0x00b00000d818783b */ /* 0x000eaa0000004200 */
[----:B------:R-:W-:Y:S01]  /*9e40*/  MUFU.EX2 R124, R41 ;  /* 0x00000029007c7308 */ /* 0x000fe20000000800 */
[C---:B------:R-:W-:Y:S06]  /*9e50*/  HMMA.16816.F32 R48, R4.reuse, R12, R64 ;  /* 0x0000000c0430723c */ /* 0x040fec0000001840 */
[C---:B------:R-:W-:Y:S01]  /*9e60*/  HMMA.16816.F32 R44, R4.reuse, R14, R60 ;  /* 0x0000000e042c723c */ /* 0x040fe2000000183c */
[----:B------:R3:W-:Y:S01]  /*9e70*/  MUFU.EX2 R119, R40 ;  /* 0x0000002800777308 */ /* 0x0007e20000000800 */
[----:B------:R-:W-:Y:S07]  /*9e80*/  LDSM.16.MT88.4 R12, [R217+0xb000] ;  /* 0x00b00000d90c783b */ /* 0x000fee0000004200 */
[----:B------:R-:W-:Y:S08]  /*9e90*/  MUFU.EX2 R127, R38 ;  /* 0x00000026007f7308 */ /* 0x000ff00000000800 */
[----:B------:R-:W-:Y:S01]  /*9ea0*/  MUFU.EX2 R88, R35 ;  /* 0x0000002300587308 */ /* 0x000fe20000000800 */
[C---:B---3--:R-:W-:Y:S01]  /*9eb0*/  HMMA.16816.F32 R40, R4.reuse, R22, R80 ;  /* 0x000000160428723c */ /* 0x048fe20000001850 */
[----:B------:R-:W-:Y:S06]  /*9ec0*/  LDSM.16.MT88.4 R20, [R218+0xb000] ;  /* 0x00b00000da14783b */ /* 0x000fec0000004200 */
[----:B------:R-:W-:Y:S08]  /*9ed0*/  MUFU.EX2 R89, R34 ;  /* 0x0000002200597308 */ /* 0x000ff00000000800 */
[----:B------:R3:W-:Y:S08]  /*9ee0*/  MUFU.EX2 R90, R33 ;  /* 0x00000021005a7308 */ /* 0x0007f00000000800 */
[----:B------:R1:W-:Y:S01]  /*9ef0*/  MUFU.EX2 R81, R3 ;  /* 0x0000000300517308 */ /* 0x0003e20000000800 */
[----:B---3--:R-:W-:Y:S07]  /*9f00*/  HMMA.16816.F32 R32, R4, R18, R72 ;  /* 0x000000120420723c */ /* 0x008fee0000001848 */
[----:B------:R-:W3:Y:S01]  /*9f10*/  MUFU.EX2 R80, R8 ;  /* 0x0000000800507308 */ /* 0x000ee20000000800 */
[----:B-1----:R-:W-:-:S04]  /*9f20*/  FADD.FTZ R3, R70, R117 ;  /* 0x0000007546037221 */ /* 0x002fc80000010000 */
[----:B------:R-:W-:Y:S01]  /*9f30*/  FADD.FTZ R3, R71, R3 ;  /* 0x0000000347037221 */ /* 0x000fe20000010000 */
[----:B----4-:R-:W-:Y:S01]  /*9f40*/  FADD.FTZ R116, R116, R245 ;  /* 0x000000f574747221 */ /* 0x010fe20000010000 */
[----:B------:R-:W-:Y:S01]  /*9f50*/  MOV R245, R163 ;  /* 0x000000a300f57202 */ /* 0x000fe20000000f00 */
[----:B------:R-:W-:Y:S02]  /*9f60*/  IMAD.MOV.U32 R163, RZ, RZ, R123 ;  /* 0x000000ffffa37224 */ /* 0x000fe400078e007b */
[----:B------:R1:W-:Y:S01]  /*9f70*/  MUFU.EX2 R123, R39 ;  /* 0x00000027007b7308 */ /* 0x0003e20000000800 */
[----:B------:R-:W-:Y:S01]  /*9f80*/  FADD.FTZ R3, R235, R3 ;  /* 0x00000003eb037221 */ /* 0x000fe20000010000 */
[----:B-1----:R-:W-:Y:S06]  /*9f90*/  HMMA.16816.F32 R36, R4, R16, R76 ;  /* 0x000000100424723c */ /* 0x002fec000000184c */
[----:B------:R1:W-:Y:S01]  /*9fa0*/  MUFU.EX2 R77, R2 ;  /* 0x00000002004d7308 */ /* 0x0003e20000000800 */
[----:B------:R-:W4:Y:S01]  /*9fb0*/  LDSM.16.MT88.4 R16, [R219+0xb000] ;  /* 0x00b00000db10783b */ /* 0x000f220000004200 */
[----:B------:R-:W-:-:S03]  /*9fc0*/  FADD.FTZ R4, R69, R116 ;  /* 0x0000007445047221 */ /* 0x000fc60000010000 */
[----:B------:R2:W5:Y:S01]  /*9fd0*/  LDL.LU R69, [R1+0x120] ;  /* 0x0001200001457983 */ /* 0x0005620000300800 */
[----:B------:R-:W-:-:S03]  /*9fe0*/  FADD.FTZ R8, R238, R4 ;  /* 0x00000004ee087221 */ /* 0x000fc60000010000 */
[----:B------:R2:W5:Y:S01]  /*9ff0*/  LDL.LU R70, [R1+0x11c] ;  /* 0x00011c0001467983 */ /* 0x0005620000300800 */
[----:B-1----:R-:W-:-:S03]  /*a000*/  FADD.FTZ R2, R234, R54 ;  /* 0x00000036ea027221 */ /* 0x002fc60000010000 */
[----:B------:R1:W5:Y:S01]  /*a010*/  LDL.LU R234, [R1+0x118] ;  /* 0x0001180001ea7983 */ /* 0x0003620000300800 */
[----:B------:R-:W-:Y:S01]  /*a020*/  FADD.FTZ R2, R237, R2 ;  /* 0x00000002ed027221 */ /* 0x000fe20000010000 */
[----:B------:R-:W-:Y:S02]  /*a030*/  FADD.FTZ R8, R240, R8 ;  /* 0x00000008f0087221 */ /* 0x000fe40000010000 */
[----:B------:R1:W5:Y:S01]  /*a040*/  LDL.LU R238, [R1+0x114] ;  /* 0x0001140001ee7983 */ /* 0x0003620000300800 */
[----:B------:R3:W-:Y:S01]  /*a050*/  MUFU.EX2 R73, R29 ;  /* 0x0000001d00497308 */ /* 0x0007e20000000800 */
[----:B------:R-:W-:Y:S02]  /*a060*/  FADD.FTZ R2, R239, R2 ;  /* 0x00000002ef027221 */ /* 0x000fe40000010000 */
[----:B------:R1:W5:Y:S04]  /*a070*/  LDL.LU R71, [R1+0x110] ;  /* 0x0001100001477983 */ /* 0x0003680000300800 */
[----:B------:R1:W5:Y:S01]  /*a080*/  LDL.LU R237, [R1+0x10c] ;  /* 0x00010c0001ed7983 */ /* 0x0003620000300800 */
[----:B------:R2:W-:Y:S03]  /*a090*/  MUFU.EX2 R76, R0 ;  /* 0x00000000004c7308 */ /* 0x0005e60000000800 */
[----:B------:R1:W5:Y:S04]  /*a0a0*/  LDL.LU R240, [R1+0x108] ;  /* 0x0001080001f07983 */ /* 0x0003680000300800 */
[----:B------:R1:W5:Y:S01]  /*a0b0*/  LDL.LU R235, [R1+0x104] ;  /* 0x0001040001eb7983 */ /* 0x0003620000300800 */
[----:B------:R4:W-:Y:S01]  /*a0c0*/  MUFU.EX2 R67, R28 ;  /* 0x0000001c00437308 */ /* 0x0009e20000000800 */
[----:B---3--:R-:W-:-:S02]  /*a0d0*/  FADD.FTZ R29, R236, R8 ;  /* 0x00000008ec1d7221 */ /* 0x008fc40000010000 */
[----:B------:R1:W5:Y:S04]  /*a0e0*/  LDL.LU R239, [R1+0x100] ;  /* 0x0001000001ef7983 */ /* 0x0003680000300800 */
[----:B------:R1:W5:Y:S01]  /*a0f0*/  LDL.LU R236, [R1+0xfc] ;  /* 0x0000fc0001ec7983 */ /* 0x0003620000300800 */
[----:B--2---:R-:W-:Y:S01]  /*a100*/  FADD.FTZ R0, R144, R30 ;  /* 0x0000001e90007221 */ /* 0x004fe20000010000 */
[----:B------:R-:W-:Y:S01]  /*a110*/  FADD.FTZ R30, R226, R2 ;  /* 0x00000002e21e7221 */ /* 0x000fe20000010000 */
[----:B----4-:R-:W-:Y:S02]  /*a120*/  FADD.FTZ R28, R241, R3 ;  /* 0x00000003f11c7221 */ /* 0x010fe40000010000 */
[----:B------:R1:W5:Y:S04]  /*a130*/  LDL.LU R241, [R1+0xf8] ;  /* 0x0000f80001f17983 */ /* 0x0003680000300800 */
[----:B------:R-:W2:Y:S01]  /*a140*/  LDL.LU R226, [R1+0xf4] ;  /* 0x0000f40001e27983 */ /* 0x000ea20000300800 */
[----:B------:R-:W3:Y:S08]  /*a150*/  MUFU.EX2 R66, R9 ;  /* 0x0000000900427308 */ /* 0x000ef00000000800 */
[----:B------:R-:W-:Y:S08]  /*a160*/  MUFU.EX2 R74, R11 ;  /* 0x0000000b004a7308 */ /* 0x000ff00000000800 */
[----:B------:R-:W4:Y:S01]  /*a170*/  MUFU.EX2 R75, R10 ;  /* 0x0000000a004b7308 */ /* 0x000f220000000800 */
[----:B------:R-:W-:Y:S01]  /*a180*/  MOV R213, R245 ;  /* 0x000000f500d57202 */ /* 0x000fe20000000f00 */
[----:B------:R-:W-:Y:S01]  /*a190*/  FADD.FTZ R0, R143, R0 ;  /* 0x000000008f007221 */ /* 0x000fe20000010000 */
[----:B------:R-:W-:Y:S01]  /*a1a0*/  IMAD.MOV.U32 R247, RZ, RZ, R177 ;  /* 0x000000fffff77224 */ /* 0x000fe200078e00b1 */
[----:B------:R-:W-:Y:S01]  /*a1b0*/  MOV R212, R171 ;  /* 0x000000ab00d47202 */ /* 0x000fe20000000f00 */
[----:B------:R-:W-:Y:S01]  /*a1c0*/  IMAD.MOV.U32 R229, RZ, RZ, R170 ;  /* 0x000000ffffe57224 */ /* 0x000fe200078e00aa */
[----:B------:R-:W-:Y:S01]  /*a1d0*/  MOV R230, R179 ;  /* 0x000000b300e67202 */ /* 0x000fe20000000f00 */
[----:B------:R-:W-:Y:S01]  /*a1e0*/  FADD.FTZ R0, R145, R0 ;  /* 0x0000000091007221 */ /* 0x000fe20000010000 */
[----:B------:R-:W-:-:S02]  /*a1f0*/  F2FP.F16.F32.PACK_AB R4, R81, R80 ;  /* 0x000000505104723e */ /* 0x000fc400000000ff */
[----:B---3--:R-:W-:Y:S02]  /*a200*/  F2FP.F16.F32.PACK_AB R5, R67, R66 ;  /* 0x000000424305723e */ /* 0x008fe400000000ff */
[----:B------:R-:W-:Y:S02]  /*a210*/  F2FP.F16.F32.PACK_AB R6, R76, R77 ;  /* 0x0000004d4c06723e */ /* 0x000fe400000000ff */
[----:B------:R-:W-:Y:S02]  /*a220*/  MOV R78, R213 ;  /* 0x000000d5004e7202 */ /* 0x000fe40000000f00 */
[----:B----4-:R-:W-:Y:S01]  /*a230*/  F2FP.F16.F32.PACK_AB R7, R75, R74 ;  /* 0x0000004a4b07723e */ /* 0x010fe200000000ff */
        /* <DEDUP_REMOVED lines=19> */
[----:B------:R-:W-:Y:S01]  /*a370*/  MUFU.EX2 R65, R52 ;  /* 0x0000003400417308 */ /* 0x000fe20000000800 */
[----:B------:R-:W-:-:S02]  /*a380*/  IMAD.MOV.U32 R244, RZ, RZ, R180 ;  /* 0x000000fffff47224 */ /* 0x000fc400078e00b4 */
[----:B------:R-:W-:Y:S01]  /*a390*/  FADD.FTZ R3, R78, R29 ;  /* 0x0000001d4e037221 */ /* 0x000fe20000010000 */
[----:B------:R-:W-:Y:S01]  /*a3a0*/  IMAD.MOV.U32 R246, RZ, RZ, R174 ;  /* 0x000000fffff67224 */ /* 0x000fe200078e00ae */
[C---:B------:R-:W-:Y:S01]  /*a3b0*/  HMMA.16816.F32 R168, R4.reuse, R26, R100 ;  /* 0x0000001a04a8723c */ /* 0x040fe20000001864 */
[----:B------:R-:W-:Y:S02]  /*a3c0*/  FADD.FTZ R2, R79, R28 ;  /* 0x0000001c4f027221 */ /* 0x000fe40000010000 */
[----:B------:R-:W-:Y:S03]  /*a3d0*/  MUFU.EX2 R64, R53 ;  /* 0x0000003500407308 */ /* 0x000fe60000000800 */
[----:B------:R-:W-:Y:S01]  /*a3e0*/  HMMA.16816.F32 R172, R4, R24, R108 ;  /* 0x0000001804ac723c */ /* 0x000fe2000000186c */
[----:B------:R-:W-:Y:S01]  /*a3f0*/  MOV R212, R161 ;  /* 0x000000a100d47202 */ /* 0x000fe20000000f00 */
[----:B------:R-:W-:-:S03]  /*a400*/  FADD.FTZ R0, R83, R0 ;  /* 0x0000000053007221 */ /* 0x000fc60000010000 */
[----:B------:R3:W-:Y:S01]  /*a410*/  MUFU.EX2 R31, R55 ;  /* 0x00000037001f7308 */ /* 0x0007e20000000800 */
[----:B------:R-:W-:Y:S01]  /*a420*/  HMMA.16816.F32 R180, R4, R16, R96 ;  /* 0x0000001004b4723c */ /* 0x000fe20000001860 */
[----:B------:R-:W-:-:S05]  /*a430*/  FADD.FTZ R3, R91, R3 ;  /* 0x000000035b037221 */ /* 0x000fca0000010000 */
[----:B------:R-:W-:Y:S01]  /*a440*/  HMMA.16816.F32 R176, R4, R18, R84 ;  /* 0x0000001204b0723c */ /* 0x000fe20000001854 */
[----:B------:R-:W-:-:S05]  /*a450*/  IMAD.MOV.U32 R79, RZ, RZ, R206 ;  /* 0x000000ffff4f7224 */ /* 0x000fca00078e00ce */
[C---:B------:R-:W-:Y:S06]  /*a460*/  HMMA.16816.F32 R184, R4.reuse, R12, R184 ;  /* 0x0000000c04b8723c */ /* 0x040fec00000018b8 */
[C---:B------:R-:W-:Y:S06]  /*a470*/  HMMA.16816.F32 R188, R4.reuse, R14, R188 ;  /* 0x0000000e04bc723c */ /* 0x040fec00000018bc */
[C---:B------:R-:W-:Y:S06]  /*a480*/  HMMA.16816.F32 R192, R4.reuse, R20, R192 ;  /* 0x0000001404c0723c */ /* 0x040fec00000018c0 */
[----:B---3--:R-:W-:Y:S01]  /*a490*/  HMMA.16816.F32 R52, R4, R22, R112 ;  /* 0x000000160434723c */ /* 0x008fe20000001870 */
[----:B------:R-:W-:-:S06]  /*a4a0*/  IMAD.MOV.U32 R83, RZ, RZ, R212 ;  /* 0x000000ffff537224 */ /* 0x000fcc00078e00d4 */
[----:B------:R-:W-:Y:S01]  /*a4b0*/  FADD.FTZ R4, R82, R30 ;  /* 0x0000001e52047221 */ /* 0x000fe20000010000 */
[----:B------:R-:W-:Y:S01]  /*a4c0*/  FADD.FTZ R6, R242, R2 ;  /* 0x00000002f2067221 */ /* 0x000fe20000010000 */
[----:B------:R-:W-:Y:S02]  /*a4d0*/  FADD.FTZ R5, R136, R0 ;  /* 0x0000000088057221 */ /* 0x000fe40000010000 */
[----:B------:R-:W-:Y:S01]  /*a4e0*/  FADD.FTZ R4, R137, R4 ;  /* 0x0000000489047221 */ /* 0x000fe20000010000 */
[----:B------:R-:W-:Y:S01]  /*a4f0*/  FADD.FTZ R2, R142, R3 ;  /* 0x000000038e027221 */ /* 0x000fe20000010000 */
[----:B------:R-:W-:Y:S01]  /*a500*/  MOV R82, R243 ;  /* 0x000000f300527202 */ /* 0x000fe20000000f00 */
[----:B------:R-:W-:Y:S01]  /*a510*/  FADD.FTZ R0, R138, R6 ;  /* 0x000000068a007221 */ /* 0x000fe20000010000 */
[----:B------:R-:W-:Y:S02]  /*a520*/  IMAD.MOV.U32 R247, RZ, RZ, R154 ;  /* 0x000000fffff77224 */ /* 0x000fe400078e009a */
[----:B------:R-:W-:Y:S01]  /*a530*/  FADD.FTZ R4, R79, R4 ;  /* 0x000000044f047221 */ /* 0x000fe20000010000 */
[----:B------:R-:W-:Y:S01]  /*a540*/  FADD.FTZ R3, R156, R5 ;  /* 0x000000059c037221 */ /* 0x000fe20000010000 */
[----:B------:R-:W-:Y:S01]  /*a550*/  FADD.FTZ R2, R148, R2 ;  /* 0x0000000294027221 */ /* 0x000fe20000010000 */
[----:B------:R-:W-:-:S02]  /*a560*/  IMAD.MOV.U32 R110, RZ, RZ, R83 ;  /* 0x000000ffff6e7224 */ /* 0x000fc400078e0053 */
[----:B------:R-:W-:Y:S01]  /*a570*/  FADD.FTZ R0, R141, R0 ;  /* 0x000000008d007221 */ /* 0x000fe20000010000 */
[----:B------:R-:W-:Y:S01]  /*a580*/  FADD.FTZ R4, R82, R4 ;  /* 0x0000000452047221 */ /* 0x000fe20000010000 */
[----:B------:R-:W-:Y:S01]  /*a590*/  MOV R91, R247 ;  /* 0x000000f7005b7202 */ /* 0x000fe20000000f00 */
[----:B------:R-:W-:Y:S01]  /*a5a0*/  FADD.FTZ R3, R151, R3 ;  /* 0x0000000397037221 */ /* 0x000fe20000010000 */
[----:B------:R-:W-:Y:S01]  /*a5b0*/  IMAD.MOV.U32 R215, RZ, RZ, R160 ;  /* 0x000000ffffd77224 */ /* 0x000fe200078e00a0 */
        /* <DEDUP_REMOVED lines=8> */
[----:B------:R-:W-:Y:S01]  /*a640*/  IMAD.MOV.U32 R230, RZ, RZ, R231 ;  /* 0x000000ffffe67224 */ /* 0x000fe200078e00e7 */
        /* <DEDUP_REMOVED lines=17> */
[----:B------:R-:W-:-:S02]  /*a760*/  IMAD.MOV.U32 R213, RZ, RZ, R153 ;  /* 0x000000ffffd57224 */ /* 0x000fc400078e0099 */
[----:B------:R-:W-:Y:S01]  /*a770*/  FADD.FTZ R2, R79, R2 ;  /* 0x000000024f027221 */ /* 0x000fe20000010000 */
[----:B------:R-:W-:Y:S01]  /*a780*/  IMAD.MOV.U32 R215, RZ, RZ, R150 ;  /* 0x000000ffffd77224 */ /* 0x000fe200078e0096 */
[----:B------:R-:W-:Y:S01]  /*a790*/  MOV R227, R158 ;  /* 0x0000009e00e37202 */ /* 0x000fe20000000f00 */
[----:B------:R-:W-:Y:S01]  /*a7a0*/  FADD.FTZ R0, R82, R0 ;  /* 0x0000000052007221 */ /* 0x000fe20000010000 */
[----:B------:R-:W-:Y:S01]  /*a7b0*/  MOV R231, R152 ;  /* 0x0000009800e77202 */ /* 0x000fe20000000f00 */
[----:B------:R-:W-:Y:S02]  /*a7c0*/  IMAD.MOV.U32 R249, RZ, RZ, R147 ;  /* 0x000000fffff97224 */ /* 0x000fe400078e0093 */
[----:B------:R-:W-:Y:S01]  /*a7d0*/  FADD.FTZ R4, R83, R4 ;  /* 0x0000000453047221 */ /* 0x000fe20000010000 */
[----:B------:R-:W-:Y:S01]  /*a7e0*/  IMAD.MOV.U32 R228, RZ, RZ, R149 ;  /* 0x000000ffffe47224 */ /* 0x000fe200078e0095 */
[----:B------:R-:W-:Y:S01]  /*a7f0*/  MOV R229, R157 ;  /* 0x0000009d00e57202 */ /* 0x000fe20000000f00 */
[----:B------:R-:W-:Y:S01]  /*a800*/  FADD.FTZ R3, R91, R3 ;  /* 0x000000035b037221 */ /* 0x000fe20000010000 */
[----:B------:R-:W-:Y:S01]  /*a810*/  FADD.FTZ R2, R214, R2 ;  /* 0x00000002d6027221 */ /* 0x000fe20000010000 */
[----:B------:R-:W-:Y:S01]  /*a820*/  MOV R247, R213 ;  /* 0x000000d500f77202 */ /* 0x000fe20000000f00 */
[----:B------:R-:W-:-:S02]  /*a830*/  IMAD.MOV.U32 R230, RZ, RZ, R159 ;  /* 0x000000ffffe67224 */ /* 0x000fc400078e009f */
        /* <DEDUP_REMOVED lines=23> */
[----:B------:R-:W3:Y:S01]  /*a9b0*/  MUFU.EX2 R92, R92 ;  /* 0x0000005c005c7308 */ /* 0x000ee20000000800 */
        /* <DEDUP_REMOVED lines=23> */
[----:B------:R-:W4:Y:S01]  /*ab30*/  LDSM.16.MT88.4 R160, [R216+0xb800] ;  /* 0x00b80000d8a0783b */ /* 0x000f220000004200 */
[----:B---3--:R-:W-:Y:S01]  /*ab40*/  F2FP.F16.F32.PACK_AB R11, R92, R90 ;  /* 0x0000005a5c0b723e */ /* 0x008fe200000000ff */
[----:B------:R-:W-:Y:S01]  /*ab50*/  FADD.FTZ R2, R250, R2 ;  /* 0x00000002fa027221 */ /* 0x000fe20000010000 */
[----:B------:R-:W-:Y:S01]  /*ab60*/  FADD.FTZ R0, R128, R0 ;  /* 0x0000000080007221 */ /* 0x000fe20000010000 */
[----:B------:R-:W-:Y:S01]  /*ab70*/  FADD.FTZ R4, R122, R4 ;  /* 0x000000047a047221 */ /* 0x000fe20000010000 */
[----:B------:R-:W-:Y:S01]  /*ab80*/  FADD.FTZ R3, R118, R3 ;  /* 0x0000000376037221 */ /* 0x000fe20000010000 */
[----:B------:R-:W-:Y:S01]  /*ab90*/  FADD.FTZ R2, R130, R2 ;  /* 0x0000000282027221 */ /* 0x000fe20000010000 */
[----:B------:R-:W-:Y:S01]  /*aba0*/  FADD.FTZ R0, R129, R0 ;  /* 0x0000000081007221 */ /* 0x000fe20000010000 */
[C---:B------:R-:W-:Y:S01]  /*abb0*/  HMMA.16816.F32 R56, R8.reuse, R16, R56 ;  /* 0x000000100838723c */ /* 0x040fe20000001838 */
[----:B------:R-:W3:Y:S01]  /*abc0*/  MUFU.EX2 R17, R131 ;  /* 0x0000008300117308 */ /* 0x000ee20000000800 */
[----:B------:R-:W-:Y:S01]  /*abd0*/  FADD.FTZ R4, R126, R4 ;  /* 0x000000047e047221 */ /* 0x000fe20000010000 */
[----:B------:R-:W-:Y:S01]  /*abe0*/  FADD.FTZ R3, R88, R3 ;  /* 0x0000000358037221 */ /* 0x000fe20000010000 */
[----:B------:R-:W-:Y:S01]  /*abf0*/  FADD.FTZ R2, R80, R2 ;  /* 0x0000000250027221 */ /* 0x000fe20000010000 */
[----:B------:R-:W-:Y:S01]  /*ac00*/  FADD.FTZ R0, R66, R0 ;  /* 0x0000000042007221 */ /* 0x000fe20000010000 */
[----:B------:R-:W-:Y:S01]  /*ac10*/  FADD.FTZ R4, R121, R4 ;  /* 0x0000000479047221 */ /* 0x000fe20000010000 */
[C---:B------:R-:W-:Y:S01]  /*ac20*/  HMMA.16816.F32 R164, R8.reuse, R24, R164 ;  /* 0x0000001808a4723c */ /* 0x040fe200000018a4 */
[----:B------:R-:W-:Y:S01]  /*ac30*/  FADD.FTZ R3, R89, R3 ;  /* 0x0000000359037221 */ /* 0x000fe20000010000 */
[----:B------:R-:W1:Y:S01]  /*ac40*/  MUFU.EX2 R16, R132 ;  /* 0x0000008400107308 */ /* 0x000e620000000800 */
[----:B------:R-:W-:Y:S01]  /*ac50*/  FADD.FTZ R2, R81, R2 ;  /* 0x0000000251027221 */ /* 0x000fe20000010000 */
[----:B------:R-:W-:Y:S01]  /*ac60*/  FADD.FTZ R0, R67, R0 ;  /* 0x0000000043007221 */ /* 0x000fe20000010000 */
[----:B------:R-:W-:Y:S01]  /*ac70*/  FADD.FTZ R4, R125, R4 ;  /* 0x000000047d047221 */ /* 0x000fe20000010000 */
[C---:B------:R-:W-:Y:S01]  /*ac80*/  HMMA.16816.F32 R60, R8.reuse, R26, R104 ;  /* 0x0000001a083c723c */ /* 0x040fe20000001868 */
[----:B------:R-:W-:Y:S01]  /*ac90*/  FADD.FTZ R3, R90, R3 ;  /* 0x000000035a037221 */ /* 0x000fe20000010000 */
[----:B------:R-:W2:Y:S02]  /*aca0*/  LDSM.16.MT88.4 R152, [R219+0xb800] ;  /* 0x00b80000db98783b */ /* 0x000ea40000004200 */
[----:B------:R-:W4:Y:S02]  /*acb0*/  MUFU.EX2 R25, R93 ;  /* 0x0000005d00197308 */ /* 0x000f240000000800 */
[C---:B------:R-:W-:Y:S01]  /*acc0*/  HMMA.16816.F32 R40, R8.reuse, R18, R40 ;  /* 0x000000120828723c */ /* 0x040fe20000001828 */
[----:B------:R-:W-:Y:S01]  /*acd0*/  FADD.FTZ R2, R77, R2 ;  /* 0x000000024d027221 */ /* 0x000fe20000010000 */
[----:B------:R-:W2:Y:S04]  /*ace0*/  LDSM.16.MT88.4 R144, [R217+0xb800] ;  /* 0x00b80000d990783b */ /* 0x000ea80000004200 */
[C---:B------:R-:W-:Y:S01]  /*acf0*/  HMMA.16816.F32 R36, R8.reuse, R12, R36 ;  /* 0x0000000c0824723c */ /* 0x040fe20000001824 */
[----:B------:R-:W-:Y:S01]  /*ad00*/  MUFU.EX2 R24, R94 ;  /* 0x0000005e00187308 */ /* 0x000fe20000000800 */
[----:B------:R-:W-:Y:S01]  /*ad10*/  FADD.FTZ R0, R74, R0 ;  /* 0x000000004a007221 */ /* 0x000fe20000010000 */
[----:B------:R1:W5:Y:S03]  /*ad20*/  LDL.LU R242, [R1+0xf0] ;  /* 0x0000f00001f27983 */ /* 0x0003660000300800 */
[C---:B------:R-:W-:Y:S01]  /*ad30*/  HMMA.16816.F32 R32, R8.reuse, R14, R32 ;  /* 0x0000000e0820723c */ /* 0x040fe20000001820 */
[----:B------:R-:W2:Y:S05]  /*ad40*/  LDSM.16.MT88.4 R12, [R218+0xb800] ;  /* 0x00b80000da0c783b */ /* 0x000eaa0000004200 */
[C---:B------:R-:W-:Y:S01]  /*ad50*/  HMMA.16816.F32 R48, R8.reuse, R20, R48 ;  /* 0x000000140830723c */ /* 0x040fe20000001830 */
[----:B------:R-:W-:Y:S05]  /*ad60*/  MUFU.EX2 R7, R134 ;  /* 0x0000008600077308 */ /* 0x000fea0000000800 */
[----:B------:R-:W-:Y:S01]  /*ad70*/  HMMA.16816.F32 R44, R8, R22, R44 ;  /* 0x00000016082c723c */ /* 0x000fe2000000182c */
[----:B------:R-:W-:Y:S01]  /*ad80*/  FADD.FTZ R4, R120, R4 ;  /* 0x0000000478047221 */ /* 0x000fe20000010000 */
[----:B------:R-:W-:Y:S01]  /*ad90*/  FADD.FTZ R3, R92, R3 ;  /* 0x000000035c037221 */ /* 0x000fe20000010000 */
[----:B------:R-:W4:Y:S01]  /*ada0*/  MUFU.EX2 R8, R133 ;  /* 0x0000008500087308 */ /* 0x000f220000000800 */
[----:B------:R-:W-:Y:S01]  /*adb0*/  FADD.FTZ R2, R76, R2 ;  /* 0x000000024c027221 */ /* 0x000fe20000010000 */
[----:B------:R-:W-:Y:S01]  /*adc0*/  FADD.FTZ R0, R75, R0 ;  /* 0x000000004b007221 */ /* 0x000fe20000010000 */
[----:B------:R-:W-:Y:S01]  /*add0*/  FADD.FTZ R4, R124, R4 ;  /* 0x000000047c047221 */ /* 0x000fe20000010000 */
[----:B---3--:R-:W-:-:S04]  /*ade0*/  FADD.FTZ R3, R17, R3 ;  /* 0x0000000311037221 */ /* 0x008fc80000010000 */
[----:B------:R-:W3:Y:S01]  /*adf0*/  MUFU.EX2 R18, R95 ;  /* 0x0000005f00127308 */ /* 0x000ee20000000800 */
[----:B------:R-:W-:Y:S01]  /*ae00*/  FADD.FTZ R2, R73, R2 ;  /* 0x0000000249027221 */ /* 0x000fe20000010000 */
[----:B------:R-:W-:Y:S01]  /*ae10*/  FADD.FTZ R0, R31, R0 ;  /* 0x000000001f007221 */ /* 0x000fe20000010000 */
[----:B------:R-:W-:Y:S01]  /*ae20*/  FADD.FTZ R4, R119, R4 ;  /* 0x0000000477047221 */ /* 0x000fe20000010000 */
[----:B-1----:R-:W-:Y:S01]  /*ae30*/  FADD.FTZ R3, R16, R3 ;  /* 0x0000000310037221 */ /* 0x002fe20000010000 */
[----:B------:R-:W-:Y:S01]  /*ae40*/  FADD.FTZ R2, R72, R2 ;  /* 0x0000000248027221 */ /* 0x000fe20000010000 */
[----:B----4-:R-:W-:Y:S01]  /*ae50*/  FADD.FTZ R0, R25, R0 ;  /* 0x0000000019007221 */ /* 0x010fe20000010000 */
        /* <DEDUP_REMOVED lines=9> */
[----:B------:R-:W-:Y:S01]  /*aef0*/  FADD.FTZ R2, R64, R2 ;  /* 0x0000000240027221 */ /* 0x000fe20000010000 */
[----:B---3--:R-:W-:Y:S02]  /*af00*/  FADD.FTZ R0, R18, R0 ;  /* 0x0000000012007221 */ /* 0x008fe40000010000 */
        /* <DEDUP_REMOVED lines=19> */
[----:B------:R-:W-:-:S05]  /*b040*/  VIADD R232, R226, 0x1000 ;  /* 0x00001000e2e87836 */ /* 0x000fca0000000000 */
[----:B------:R-:W-:Y:S01]  /*b050*/  HMMA.16816.F32 R180, R196, R152, R180 ;  /* 0x00000098c4b4723c */ /* 0x000fe200000018b4 */
[----:B------:R-:W-:-:S05]  /*b060*/  IADD3 R231, R226, 0x1800, RZ ;  /* 0x00001800e2e77810 */ /* 0x000fca0007ffe0ff */
        /* <DEDUP_REMOVED lines=19> */
[----:B------:R-:W2:Y:S01]  /*b1a0*/  LDL.64 R244, [R1+0xa0] ;  /* 0x0000a00001f47983 */ /* 0x000ea20000100a00 */
[----:B------:R-:W-:Y:S01]  /*b1b0*/  UIADD3 UR21, UR15, -0x2, URZ ;  /* 0xfffffffe0f157890 */ /* 0x000fe2000fffe03f */
[----:B------:R-:W-:-:S04]  /*b1c0*/  DEPBAR.LE SB0, 0x0 ;  /* 0x000080000000791a */ /* 0x000fc80000000000 */
[----:B------:R-:W-:Y:S01]  /*b1d0*/  USHF.R.S32.HI UR4, URZ, 0x1f, UR21 ;  /* 0x0000001f3f047899 */ /* 0x000fe20008011415 */
[----:B------:R-:W-:Y:S01]  /*b1e0*/  IMAD.U32 R2, RZ, RZ, UR21 ;  /* 0x00000015ff027e24 */ /* 0x000fe2000f8e00ff */
[----:B------:R-:W-:Y:S01]  /*b1f0*/  UIMAD UR6, UR18, UR21, URZ ;  /* 0x00000015120672a4 */ /* 0x000fe2000f8e023f */
[----:B------:R-:W-:Y:S01]  /*b200*/  STL [R1+0xf0], R140 ;  /* 0x0000f08c01007387 */ /* 0x000fe20000100800 */
[----:B------:R-:W-:Y:S02]  /*b210*/  USHF.L.U32 UR23, UR8, 0x5, URZ ;  /* 0x0000000508177899 */ /* 0x000fe4000800063f */
[----:B------:R-:W-:Y:S01]  /*b220*/  UIMAD UR4, UR4, UR19, UR6 ;  /* 0x00000013040472a4 */ /* 0x000fe2000f8e0206 */
[----:B------:R-:W-:Y:S02]  /*b230*/  STL [R1+0xec], R139 ;  /* 0x0000ec8b01007387 */ /* 0x000fe40000100800 */
[----:B------:R-:W-:Y:S02]  /*b240*/  ULDC.64 UR6, c[0x0][0x220] ;  /* 0x0000880000067ab9 */ /* 0x000fe40000000a00 */
[----:B------:R-:W-:Y:S04]  /*b250*/  STL [R1+0xe8], R138 ;  /* 0x0000e88a01007387 */ /* 0x000fe80000100800 */
[----:B------:R-:W-:Y:S04]  /*b260*/  STL [R1+0xe4], R137 ;  /* 0x0000e48901007387 */ /* 0x000fe80000100800 */
[----:B------:R-:W-:Y:S04]  /*b270*/  STL [R1+0xe0], R136 ;  /* 0x0000e08801007387 */ /* 0x000fe80000100800 */
[----:B-----5:R-:W-:Y:S04]  /*b280*/  STL [R1+0xdc], R70 ;  /* 0x0000dc4601007387 */ /* 0x020fe80000100800 */
        /* <DEDUP_REMOVED lines=31> */
[----:B------:R-:W-:Y:S01]  /*b480*/  IADD3.X R5, R3, UR4, RZ, P0, !PT ;  /* 0x0000000403057c10 */ /* 0x000fe200087fe4ff */
[----:B------:R-:W-:-:S04]  /*b490*/  UIADD3 UR4, UR15, -0x2, URZ ;  /* 0xfffffffe0f047890 */ /* 0x000fc8000fffe03f */
[----:B------:R1:W-:Y:S04]  /*b4a0*/  LDGSTS.E.BYPASS.LTC128B.128 [R242+0xb800], desc[UR16][R4.64] ;  /* 0x0b80000004f27fae */ /* 0x0003e8000b901d50 */
[----:B------:R-:W-:Y:S04]  /*b4b0*/  LDSM.16.M88.4 R16, [R222] ;  /* 0x00000000de10783b */ /* 0x000fe80000000200 */
[----:B------:R-:W4:Y:S04]  /*b4c0*/  LDSM.16.M88.4 R76, [R135+0x5800] ;  /* 0x00580000874c783b */ /* 0x000f280000000200 */
[----:B--2---:R-:W2:Y:S04]  /*b4d0*/  LDSM.16.M88.4 R12, [R222+0x2000] ;  /* 0x00200000de0c783b */ /* 0x004ea80000000200 */
[----:B------:R-:W2:Y:S04]  /*b4e0*/  LDSM.16.M88.4 R64, [R135+0x6800] ;  /* 0x006800008740783b */ /* 0x000ea80000000200 */
[----:B------:R-:W2:Y:S04]  /*b4f0*/  LDSM.16.M88.4 R60, [R135+0x7000] ;  /* 0x00700000873c783b */ /* 0x000ea80000000200 */
[----:B------:R-:W2:Y:S04]  /*b500*/  LDSM.16.M88.4 R56, [R135+0x7800] ;  /* 0x007800008738783b */ /* 0x000ea80000000200 */
[----:B------:R-:W2:Y:S04]  /*b510*/  LDSM.16.M88.4 R80, [R135+0x5000] ;  /* 0x005000008750783b */ /* 0x000ea80000000200 */
[----:B------:R-:W2:Y:S04]  /*b520*/  LDSM.16.M88.4 R84, [R135+0x4800] ;  /* 0x004800008754783b */ /* 0x000ea80000000200 */
[----:B---3--:R-:W-:Y:S04]  /*b530*/  LDSM.16.M88.4 R8, [R225] ;  /* 0x00000000e108783b */ /* 0x008fe80000000200 */
[----:B------:R-:W3:Y:S04]  /*b540*/  LDSM.16.M88.4 R40, [R221+0x5800] ;  /* 0x00580000dd28783b */ /* 0x000ee80000000200 */
[----:B------:R-:W3:Y:S04]  /*b550*/  LDSM.16.M88.4 R72, [R135+0x6000] ;  /* 0x006000008748783b */ /* 0x000ee80000000200 */
[----:B-1----:R-:W-:Y:S01]  /*b560*/  LDSM.16.M88.4 R4, [R225+0x2000] ;  /* 0x00200000e104783b */ /* 0x002fe20000000200 */
[-C--:B----4-:R-:W-:Y:S03]  /*b570*/  HMMA.16816.F32 R124, R16, R76.reuse, RZ ;  /* 0x0000004c107c723c */ /* 0x090fe600000018ff */
[----:B------:R-:W1:Y:S03]  /*b580*/  LDSM.16.M88.4 R32, [R221+0x6800] ;  /* 0x00680000dd20783b */ /* 0x000e660000000200 */
[----:B--2---:R-:W-:Y:S01]  /*b590*/  HMMA.16816.F32 R120, R12, R76, RZ ;  /* 0x0000004c0c78723c */ /* 0x004fe200000018ff */
[----:B------:R-:W2:Y:S04]  /*b5a0*/  LDSM.16.M88.4 R28, [R221+0x7000] ;  /* 0x00700000dd1c783b */ /* 0x000ea80000000200 */
[----:B------:R-:W4:Y:S01]  /*b5b0*/  LDSM.16.M88.4 R20, [R221+0x7800] ;  /* 0x00780000dd14783b */ /* 0x000f220000000200 */
[-C--:B------:R-:W-:Y:S03]  /*b5c0*/  HMMA.16816.F32 R108, R16, R64.reuse, RZ ;  /* 0x00000040106c723c */ /* 0x080fe600000018ff */
[----:B------:R-:W4:Y:S03]  /*b5d0*/  LDSM.16.M88.4 R44, [R221+0x5000] ;  /* 0x00500000dd2c783b */ /* 0x000f260000000200 */
[----:B------:R-:W-:Y:S01]  /*b5e0*/  HMMA.16816.F32 R104, R12, R64, RZ ;  /* 0x000000400c68723c */ /* 0x000fe200000018ff */
[----:B------:R-:W4:Y:S04]  /*b5f0*/  LDSM.16.M88.4 R48, [R221+0x4800] ;  /* 0x00480000dd30783b */ /* 0x000f280000000200 */
[----:B------:R-:W4:Y:S01]  /*b600*/  LDSM.16.M88.4 R36, [R221+0x6000] ;  /* 0x00600000dd24783b */ /* 0x000f220000000200 */
[-C--:B------:R-:W-:Y:S03]  /*b610*/  HMMA.16816.F32 R100, R16, R60.reuse, RZ ;  /* 0x0000003c1064723c */ /* 0x080fe600000018ff */
[----:B------:R-:W4:Y:S03]  /*b620*/  LDSM.16.M88.4 R24, [R135+0x4000] ;  /* 0x004000008718783b */ /* 0x000f260000000200 */
[----:B------:R-:W-:Y:S01]  /*b630*/  HMMA.16816.F32 R96, R12, R60, RZ ;  /* 0x0000003c0c60723c */ /* 0x000fe200000018ff */
[----:B------:R-:W4:Y:S04]  /*b640*/  LDSM.16.M88.4 R52, [R221+0x4000] ;  /* 0x00400000dd34783b */ /* 0x000f280000000200 */
[----:B------:R-:W0:Y:S01]  /*b650*/  LDGDEPBAR ;  /* 0x00000000000079af */ /* 0x000e220000000000 */
[-C--:B------:R-:W-:Y:S06]  /*b660*/  HMMA.16816.F32 R92, R16, R56.reuse, RZ ;  /* 0x00000038105c723c */ /* 0x080fec00000018ff */
[----:B------:R-:W-:Y:S06]  /*b670*/  HMMA.16816.F32 R88, R12, R56, RZ ;  /* 0x000000380c58723c */ /* 0x000fec00000018ff */
[C---:B------:R-:W-:Y:S06]  /*b680*/  HMMA.16816.F32 R200, R16.reuse, R80, RZ ;  /* 0x0000005010c8723c */ /* 0x040fec00000018ff */
[-C--:B------:R-:W-:Y:S06]  /*b690*/  HMMA.16816.F32 R208, R16, R84.reuse, RZ ;  /* 0x0000005410d0723c */ /* 0x080fec00000018ff */
[C---:B------:R-:W-:Y:S06]  /*b6a0*/  HMMA.16816.F32 R204, R12.reuse, R84, RZ ;  /* 0x000000540ccc723c */ /* 0x040fec00000018ff */
[----:B------:R-:W-:Y:S06]  /*b6b0*/  HMMA.16816.F32 R128, R12, R80, RZ ;  /* 0x000000500c80723c */ /* 0x000fec00000018ff */
[----:B---3--:R-:W-:Y:S06]  /*b6c0*/  HMMA.16816.F32 R136, R8, R40, R124 ;  /* 0x000000280888723c */ /* 0x008fec000000187c */
[-C--:B------:R-:W-:Y:S06]  /*b6d0*/  HMMA.16816.F32 R116, R16, R72.reuse, RZ ;  /* 0x000000481074723c */ /* 0x080fec00000018ff */
[----:B------:R-:W-:Y:S06]  /*b6e0*/  HMMA.16816.F32 R112, R12, R72, RZ ;  /* 0x000000480c70723c */ /* 0x000fec00000018ff */
[-C--:B-1----:R-:W-:Y:S06]  /*b6f0*/  HMMA.16816.F32 R108, R8, R32.reuse, R108 ;  /* 0x00000020086c723c */ /* 0x082fec000000186c */
[----:B------:R-:W-:Y:S06]  /*b700*/  HMMA.16816.F32 R104, R4, R32, R104 ;  /* 0x000000200468723c */ /* 0x000fec0000001868 */
[-C--:B--2---:R-:W-:Y:S06]  /*b710*/  HMMA.16816.F32 R100, R8, R28.reuse, R100 ;  /* 0x0000001c0864723c */ /* 0x084fec0000001864 */
[----:B------:R-:W-:Y:S06]  /*b720*/  HMMA.16816.F32 R96, R4, R28, R96 ;  /* 0x0000001c0460723c */ /* 0x000fec0000001860 */
[----:B----4-:R-:W-:Y:S01]  /*b730*/  HMMA.16816.F32 R92, R8, R20, R92 ;  /* 0x00000014085c723c */ /* 0x010fe2000000185c */
[----:B------:R-:W-:-:S02]  /*b740*/  IMAD.MOV.U32 R133, RZ, RZ, R108 ;  /* 0x000000ffff857224 */ /* 0x000fc400078e006c */
[----:B------:R-:W-:Y:S02]  /*b750*/  IMAD.MOV.U32 R132, RZ, RZ, R109 ;  /* 0x000000ffff847224 */ /* 0x000fe400078e006d */
[----:B------:R-:W-:Y:S01]  /*b760*/  IMAD.MOV.U32 R70, RZ, RZ, R110 ;  /* 0x000000ffff467224 */ /* 0x000fe200078e006e */
[----:B------:R-:W-:Y:S01]  /*b770*/  HMMA.16816.F32 R88, R4, R20, R88 ;  /* 0x000000140458723c */ /* 0x000fe20000001858 */
[----:B------:R-:W-:-:S05]  /*b780*/  IMAD.MOV.U32 R69, RZ, RZ, R111 ;  /* 0x000000ffff457224 */ /* 0x000fca00078e006f */
[C---:B------:R-:W-:Y:S06]  /*b790*/  HMMA.16816.F32 R248, R8.reuse, R44, R200 ;  /* 0x0000002c08f8723c */ /* 0x040fec00000018c8 */
        /* <DEDUP_REMOVED lines=8> */
[C---:B------:R-:W-:Y:S01]  /*b820*/  HMMA.16816.F32 R200, R4.reuse, R44, R128 ;  /* 0x0000002c04c8723c */ /* 0x040fe20000001880 */
[----:B------:R-:W-:Y:S02]  /*b830*/  IMAD.MOV.U32 R49, RZ, RZ, R136 ;  /* 0x000000ffff317224 */ /* 0x000fe400078e0088 */
[----:B------:R-:W-:Y:S02]  /*b840*/  IMAD.MOV.U32 R48, RZ, RZ, R137 ;  /* 0x000000ffff307224 */ /* 0x000fe400078e0089 */
[----:B------:R-:W-:Y:S01]  /*b850*/  IMAD.MOV.U32 R29, RZ, RZ, R94 ;  /* 0x000000ffff1d7224 */ /* 0x000fe200078e005e */
[----:B------:R-:W-:Y:S01]  /*b860*/  HMMA.16816.F32 R124, R4, R40, R120 ;  /* 0x00000028047c723c */ /* 0x000fe20000001878 */
[----:B------:R-:W-:-:S02]  /*b870*/  IMAD.MOV.U32 R45, RZ, RZ, R138 ;  /* 0x000000ffff2d7224 */ /* 0x000fc400078e008a */
        /* <DEDUP_REMOVED lines=18> */
[----:B------:R-:W-:Y:S01]  /*b9a0*/  HMMA.16816.F32 R108, R12, R86, RZ ;  /* 0x000000560c6c723c */ /* 0x000fe200000018ff */
[----:B------:R-:W-:Y:S02]  /*b9b0*/  IMAD.MOV.U32 R56, RZ, RZ, R33 ;  /* 0x000000ffff387224 */ /* 0x000fe400078e0021 */
[----:B------:R-:W-:-:S03]  /*b9c0*/  IMAD.MOV.U32 R57, RZ, RZ, R32 ;  /* 0x000000ffff397224 */ /* 0x000fc600078e0020 */
        /* <DEDUP_REMOVED lines=14> */
[----:B------:R-:W-:Y:S06]  /*bab0*/  HMMA.16816.F32 R12, R4, R22, R12 ;  /* 0x00000016040c723c */ /* 0x000fec000000180c */
[----:B------:R-:W-:Y:S06]  /*bac0*/  HMMA.16816.F32 R16, R16, R58, RZ ;  /* 0x0000003a1010723c */ /* 0x000fec00000018ff */
[----:B------:R-:W-:Y:S01]  /*bad0*/  HMMA.16816.F32 R244, R8, R52, R244 ;  /* 0x0000003408f4723c */ /* 0x000fe200000018f4 */
[----:B------:R-:W-:-:S02]  /*bae0*/  IMAD.MOV.U32 R58, RZ, RZ, R29 ;  /* 0x000000ffff3a7224 */ /* 0x000fc400078e001d */
[----:B------:R-:W-:-:S03]  /*baf0*/  IMAD.MOV.U32 R59, RZ, RZ, R28 ;  /* 0x000000ffff3b7224 */ /* 0x000fc600078e001c */
[C---:B------:R-:W-:Y:S06]  /*bb00*/  HMMA.16816.F32 R212, R4.reuse, R52, R212 ;  /* 0x0000003404d4723c */ /* 0x040fec00000018d4 */
[C---:B------:R-:W-:Y:S01]  /*bb10*/  HMMA.16816.F32 R112, R4.reuse, R54, R112 ;  /* 0x000000360470723c */ /* 0x040fe20000001870 */
[----:B------:R-:W-:Y:S02]  /*bb20*/  IMAD.MOV.U32 R41, RZ, RZ, R12 ;  /* 0x000000ffff297224 */ /* 0x000fe400078e000c */
[----:B------:R-:W-:Y:S02]  /*bb30*/  IMAD.MOV.U32 R40, RZ, RZ, R13 ;  /* 0x000000ffff287224 */ /* 0x000fe400078e000d */
[----:B------:R-:W-:Y:S01]  /*bb40*/  IMAD.MOV.U32 R37, RZ, RZ, R14 ;  /* 0x000000ffff257224 */ /* 0x000fe200078e000e */
[----:B------:R-:W-:Y:S01]  /*bb50*/  HMMA.16816.F32 R108, R4, R50, R108 ;  /* 0x00000032046c723c */ /* 0x000fe2000000186c */
[----:B------:R-:W-:-:S02]  /*bb60*/  IMAD.MOV.U32 R36, RZ, RZ, R15 ;  /* 0x000000ffff247224 */ /* 0x000fc400078e000f */
[----:B------:R-:W-:Y:S03]  /*bb70*/  LDSM.16.M88.4 R12, [R226] ;  /* 0x00000000e20c783b */ /* 0x000fe60000000200 */
[C---:B------:R-:W-:Y:S06]  /*bb80*/  HMMA.16816.F32 R104, R4.reuse, R46, R104 ;  /* 0x0000002e0468723c */ /* 0x040fec0000001868 */
[C---:B------:R-:W-:Y:S06]  /*bb90*/  HMMA.16816.F32 R100, R4.reuse, R42, R100 ;  /* 0x0000002a0464723c */ /* 0x040fec0000001864 */
[C---:B------:R-:W-:Y:S06]  /*bba0*/  HMMA.16816.F32 R96, R4.reuse, R38, R96 ;  /* 0x000000260460723c */ /* 0x040fec0000001860 */
[C---:B------:R-:W-:Y:S06]  /*bbb0*/  HMMA.16816.F32 R92, R4.reuse, R34, R92 ;  /* 0x00000022045c723c */ /* 0x040fec000000185c */
[----:B------:R-:W-:Y:S01]  /*bbc0*/  HMMA.16816.F32 R88, R4, R30, R88 ;  /* 0x0000001e0458723c */ /* 0x000fe20000001858 */
[----:B------:R-:W1:Y:S05]  /*bbd0*/  LDSM.16.M88.4 R4, [R223+0x2000] ;  /* 0x00200000df04783b */ /* 0x000e6a0000000200 */
        /* <DEDUP_REMOVED lines=9> */
[C---:B-1----:R-:W-:Y:S06]  /*bc70*/  HMMA.16816.F32 R32, R4.reuse, R12, R212 ;  /* 0x0000000c0420723c */ /* 0x042fec00000018d4 */
        /* <DEDUP_REMOVED lines=9> */
[C---:B--2---:R-:W-:Y:S06]  /*bd10*/  HMMA.16816.F32 R28, R8.reuse, R12, R244 ;  /* 0x0000000c081c723c */ /* 0x044fec00000018f4 */
[----:B------:R-:W-:Y:S01]  /*bd20*/  HMMA.16816.F32 R20, R8, R14, R52 ;  /* 0x0000000e0814723c */ /* 0x000fe20000001834 */
[----:B------:R-:W1:Y:S06]  /*bd30*/  LDSM.16.M88.4 R12, [R233] ;  /* 0x00000000e90c783b */ /* 0x000e6c0000000200 */
[----:B------:R-:W-:-:S02]  /*bd40*/  IMAD.MOV.U32 R52, RZ, RZ, R41 ;  /* 0x000000ffff347224 */ /* 0x000fc400078e0029 */
[----:B------:R-:W-:Y:S02]  /*bd50*/  IMAD.MOV.U32 R53, RZ, RZ, R40 ;  /* 0x000000ffff357224 */ /* 0x000fe400078e0028 */
[----:B------:R-:W-:Y:S02]  /*bd60*/  IMAD.MOV.U32 R54, RZ, RZ, R37 ;  /* 0x000000ffff367224 */ /* 0x000fe400078e0025 */
[----:B------:R-:W-:Y:S01]  /*bd70*/  IMAD.MOV.U32 R55, RZ, RZ, R36 ;  /* 0x000000ffff377224 */ /* 0x000fe200078e0024 */
[-C--:B-1----:R-:W-:Y:S06]  /*bd80*/  HMMA.16816.F32 R48, R8, R12.reuse, R208 ;  /* 0x0000000c0830723c */ /* 0x082fec00000018d0 */
[C---:B------:R-:W-:Y:S06]  /*bd90*/  HMMA.16816.F32 R44, R4.reuse, R12, R204 ;  /* 0x0000000c042c723c */ /* 0x040fec00000018cc */
[-C--:B------:R-:W-:Y:S06]  /*bda0*/  HMMA.16816.F32 R40, R4, R14.reuse, R108 ;  /* 0x0000000e0428723c */ /* 0x080fec000000186c */
[----:B------:R-:W-:Y:S01]  /*bdb0*/  HMMA.16816.F32 R36, R8, R14, R84 ;  /* 0x0000000e0824723c */ /* 0x000fe20000001854 */
[----:B------:R-:W1:Y:S06]  /*bdc0*/  LDSM.16.M88.4 R12, [R232] ;  /* 0x00000000e80c783b */ /* 0x000e6c0000000200 */
[----:B------:R-:W-:-:S02]  /*bdd0*/  IMAD.MOV.U32 R84, RZ, RZ, R252 ;  /* 0x000000ffff547224 */ /* 0x000fc400078e00fc */
[----:B------:R-:W-:Y:S02]  /*bde0*/  IMAD.MOV.U32 R85, RZ, RZ, R243 ;  /* 0x000000ffff557224 */ /* 0x000fe400078e00f3 */
[----:B------:R-:W-:Y:S01]  /*bdf0*/  IMAD.MOV.U32 R86, RZ, RZ, R140 ;  /* 0x000000ffff567224 */ /* 0x000fe200078e008c */
[----:B------:R-:W2:Y:S01]  /*be00*/  S2R R243, SR_TID.X ;  /* 0x0000000000f37919 */ /* 0x000ea20000002100 */
[----:B------:R-:W-:Y:S01]  /*be10*/  IMAD.MOV.U32 R87, RZ, RZ, R134 ;  /* 0x000000ffff577224 */ /* 0x000fe200078e0086 */
[----:B-1----:R-:W-:Y:S01]  /*be20*/  HMMA.16816.F32 R204, R4, R12, R200 ;  /* 0x0000000c04cc723c */ /* 0x002fe200000018c8 */
[----:B--2---:R-:W-:-:S05]  /*be30*/  IMAD.SHL.U32 R243, R243, 0x2, RZ ;  /* 0x00000002f3f37824 */ /* 0x004fca00078e00ff */
[----:B------:R-:W-:Y:S01]  /*be40*/  HMMA.16816.F32 R200, R4, R14, R104 ;  /* 0x0000000e04c8723c */ /* 0x000fe20000001868 */
[----:B------:R-:W-:-:S05]  /*be50*/  LOP3.LUT R243, R243, 0x6, RZ, 0xc0, !PT ;  /* 0x00000006f3f37812 */ /* 0x000fca00078ec0ff */
[C---:B------:R-:W-:Y:S01]  /*be60*/  HMMA.16816.F32 R128, R8.reuse, R12, R248 ;  /* 0x0000000c0880723c */ /* 0x040fe200000018f8 */
[----:B------:R-:W-:Y:S02]  /*be70*/  IMAD.MOV.U32 R104, RZ, RZ, R123 ;  /* 0x000000ffff687224 */ /* 0x000fe400078e007b */
[----:B------:R-:W-:Y:S02]  /*be80*/  IMAD.MOV.U32 R105, RZ, RZ, R122 ;  /* 0x000000ffff697224 */ /* 0x000fe400078e007a */
[----:B------:R-:W-:Y:S02]  /*be90*/  IMAD.MOV.U32 R106, RZ, RZ, R121 ;  /* 0x000000ffff6a7224 */ /* 0x000fe400078e0079 */
[----:B------:R-:W-:Y:S02]  /*bea0*/  IMAD.MOV.U32 R107, RZ, RZ, R120 ;  /* 0x000000ffff6b7224 */ /* 0x000fe400078e0078 */
        /* <DEDUP_REMOVED lines=14> */
[----:B------:R-:W-:-:S10]  /*bf90*/  IMAD.MOV.U32 R127, RZ, RZ, R69 ;  /* 0x000000ffff7f7224 */ /* 0x000fd400078e0045 */
[----:B------:R-:W-:Y:S02]  /*bfa0*/  IMAD.MOV.U32 R68, RZ, RZ, R108 ;  /* 0x000000ffff447224 */ /* 0x000fe400078e006c */
[----:B------:R-:W-:Y:S02]  /*bfb0*/  IMAD.MOV.U32 R3, RZ, RZ, R109 ;  /* 0x000000ffff037224 */ /* 0x000fe400078e006d */
[----:B------:R-:W-:Y:S02]  /*bfc0*/  IMAD.MOV.U32 R2, RZ, RZ, R110 ;  /* 0x000000ffff027224 */ /* 0x000fe400078e006e */
[----:B------:R-:W-:Y:S02]  /*bfd0*/  IMAD.MOV.U32 R0, RZ, RZ, R111 ;  /* 0x000000ffff007224 */ /* 0x000fe400078e006f */
[----:B------:R-:W-:Y:S02]  /*bfe0*/  IMAD.MOV.U32 R133, RZ, RZ, R100 ;  /* 0x000000ffff857224 */ /* 0x000fe400078e0064 */
[----:B------:R-:W-:-:S02]  /*bff0*/  IMAD.MOV.U32 R132, RZ, RZ, R101 ;  /* 0x000000ffff847224 */ /* 0x000fc400078e0065 */
[----:B------:R-:W-:Y:S02]  /*c000*/  IMAD.MOV.U32 R70, RZ, RZ, R102 ;  /* 0x000000ffff467224 */ /* 0x000fe400078e0066 */
[----:B------:R-:W-:Y:S01]  /*c010*/  IMAD.MOV.U32 R69, RZ, RZ, R103 ;  /* 0x000000ffff457224 */ /* 0x000fe200078e0067 */
[-C--:B-1----:R-:W-:Y:S06]  /*c020*/  HMMA.16816.F32 R136, R8, R12.reuse, R136 ;  /* 0x0000000c0888723c */ /* 0x082fec0000001888 */
[C---:B------:R-:W-:Y:S06]  /*c030*/  HMMA.16816.F32 R248, R4.reuse, R12, R116 ;  /* 0x0000000c04f8723c */ /* 0x040fec0000001874 */
[-C--:B------:R-:W-:Y:S06]  /*c040*/  HMMA.16816.F32 R212, R4, R14.reuse, R96 ;  /* 0x0000000e04d4723c */ /* 0x080fec0000001860 */
[----:B------:R-:W-:Y:S01]  /*c050*/  HMMA.16816.F32 R108, R8, R14, R72 ;  /* 0x0000000e086c723c */ /* 0x000fe20000001848 */
[----:B------:R-:W1:Y:S05]  /*c060*/  LDSM.16.M88.4 R12, [R229] ;  /* 0x00000000e50c783b */ /* 0x000e6a0000000200 */
[C---:B-1----:R-:W-:Y:S06]  /*c070*/  HMMA.16816.F32 R116, R4.reuse, R12, R112 ;  /* 0x0000000c0474723c */ /* 0x042fec0000001870 */
[----:B------:R-:W-:Y:S06]  /*c080*/  HMMA.16816.F32 R112, R4, R14, R92 ;  /* 0x0000000e0470723c */ /* 0x000fec000000185c */
[C---:B------:R-:W-:Y:S06]  /*c090*/  HMMA.16816.F32 R124, R8.reuse, R12, R124 ;  /* 0x0000000c087c723c */ /* 0x040fec000000187c */
[----:B------:R-:W-:Y:S01]  /*c0a0*/  HMMA.16816.F32 R92, R8, R14, R64 ;  /* 0x0000000e085c723c */ /* 0x000fe20000001840 */
[----:B------:R-:W1:Y:S05]  /*c0b0*/  LDSM.16.M88.4 R12, [R228] ;  /* 0x00000000e40c783b */ /* 0x000e6a0000000200 */
[-C--:B-1----:R-:W-:Y:S06]  /*c0c0*/  HMMA.16816.F32 R100, R4, R12.reuse, R84 ;  /* 0x0000000c0464723c */ /* 0x082fec0000001854 */
[----:B------:R-:W-:Y:S06]  /*c0d0*/  HMMA.16816.F32 R104, R8, R12, R104 ;  /* 0x0000000c0868723c */ /* 0x000fec0000001868 */
[-C--:B------:R-:W-:Y:S06]  /*c0e0*/  HMMA.16816.F32 R96, R4, R14.reuse, R88 ;  /* 0x0000000e0460723c */ /* 0x080fec0000001858 */
[----:B------:R-:W-:Y:S01]  /*c0f0*/  HMMA.16816.F32 R84, R8, R14, R60 ;  /* 0x0000000e0854723c */ /* 0x000fe2000000183c */
[----:B------:R-:W1:Y:S05]  /*c100*/  LDSM.16.M88.4 R12, [R227] ;  /* 0x00000000e30c783b */ /* 0x000e6a0000000200 */
[C---:B-1----:R-:W-:Y:S06]  /*c110*/  HMMA.16816.F32 R88, R4.reuse, R12, R80 ;  /* 0x0000000c0458723c */ /* 0x042fec0000001850 */
[----:B------:R-:W-:Y:S01]  /*c120*/  HMMA.16816.F32 R80, R4, R14, R52 ;  /* 0x0000000e0450723c */ /* 0x000fe20000001834 */
[----:B------:R-:W-:Y:S05]  /*c130*/  LDSM.16.M88.4 R4, [R224+0x2000] ;  /* 0x00200000e004783b */ /* 0x000fea0000000200 */
[C---:B------:R-:W-:Y:S06]  /*c140*/  HMMA.16816.F32 R76, R8.reuse, R12, R56 ;  /* 0x0000000c084c723c */ /* 0x040fec0000001838 */
[----:B------:R-:W-:Y:S01]  /*c150*/  HMMA.16816.F32 R72, R8, R14, R16 ;  /* 0x0000000e0848723c */ /* 0x000fe20000001810 */
[----:B------:R-:W1:Y:S04]  /*c160*/  LDSM.16.M88.4 R12, [R220] ;  /* 0x00000000dc0c783b */ /* 0x000e680000000200 */
[----:B------:R-:W2:Y:S01]  /*c170*/  LDSM.16.M88.4 R8, [R224] ;  /* 0x00000000e008783b */ /* 0x000ea20000000200 */
[-C--:B-1----:R-:W-:Y:S06]  /*c180*/  HMMA.16816.F32 R64, R4, R12.reuse, R32 ;  /* 0x0000000c0440723c */ /* 0x082fec0000001820 */
[----:B--2---:R-:W-:Y:S06]  /*c190*/  HMMA.16816.F32 R60, R8, R12, R28 ;  /* 0x0000000c083c723c */ /* 0x004fec000000181c */
        /* <DEDUP_REMOVED lines=18> */
[----:B------:R-:W1:Y:S01]  /*c2c0*/  LDSM.16.M88.4 R12, [R220+0x1800] ;  /* 0x00180000dc0c783b */ /* 0x000e620000000200 */
[----:B------:R-:W-:-:S02]  /*c2d0*/  IMAD.MOV.U32 R207, RZ, RZ, R0 ;  /* 0x000000ffffcf7224 */ /* 0x000fc400078e0000 */
[----:B------:R-:W-:Y:S01]  /*c2e0*/  FMUL.FTZ R0, R60, UR20 ;  /* 0x000000143c007c20 */ /* 0x000fe20008410000 */
[----:B------:R-:W-:-:S13]  /*c2f0*/  IMAD.MOV.U32 R131, RZ, RZ, R69 ;  /* 0x000000ffff837224 */ /* 0x000fda00078e0045 */
[----:B------:R-:W-:Y:S01]  /*c300*/  FMUL.FTZ R2, R29, UR20 ;  /* 0x000000141d027c20 */ /* 0x000fe20008410000 */
[----:B------:R-:W-:Y:S01]  /*c310*/  FMUL.FTZ R3, R31, UR20 ;  /* 0x000000141f037c20 */ /* 0x000fe20008410000 */
[C---:B-1----:R-:W-:Y:S06]  /*c320*/  HMMA.16816.F32 R120, R4.reuse, R12, R204 ;  /* 0x0000000c0478723c */ /* 0x042fec00000018cc */
[----:B------:R-:W-:Y:S06]  /*c330*/  HMMA.16816.F32 R204, R4, R14, R128 ;  /* 0x0000000e04cc723c */ /* 0x000fec0000001880 */
[C---:B------:R-:W-:Y:S06]  /*c340*/  HMMA.16816.F32 R24, R8.reuse, R12, R244 ;  /* 0x0000000c0818723c */ /* 0x040fec00000018f4 */
        /* <DEDUP_REMOVED lines=10> */
[----:B------:R-:W-:Y:S01]  /*c3f0*/  HMMA.16816.F32 R92, R8, R14, R92 ;  /* 0x0000000e085c723c */ /* 0x000fe2000000185c */
[----:B------:R-:W1:Y:S05]  /*c400*/  LDSM.16.M88.4 R12, [R220+0x3000] ;  /* 0x00300000dc0c783b */ /* 0x000e6a0000000200 */
[----:B-1----:R-:W-:Y:S06]  /*c410*/  HMMA.16816.F32 R96, R4, R14, R96 ;  /* 0x0000000e0460723c */ /* 0x002fec0000001860 */
[-C--:B------:R-:W-:Y:S06]  /*c420*/  HMMA.16816.F32 R104, R8, R12.reuse, R104 ;  /* 0x0000000c0868723c */ /* 0x080fec0000001868 */
[----:B------:R-:W-:Y:S11]  /*c430*/  HMMA.16816.F32 R208, R4, R12, R100 ;  /* 0x0000000c04d0723c */ /* 0x000ff60000001864 */
[----:B------:R1:W-:Y:S01]  /*c440*/  STL [R1+0x68], R99 ;  /* 0x0000686301007387 */ /* 0x0003e20000100800 */
[----:B------:R-:W-:-:S02]  /*c450*/  IMAD.MOV.U32 R137, RZ, RZ, R96 ;  /* 0x000000ffff897224 */ /* 0x000fc400078e0060 */
[----:B------:R-:W-:Y:S02]  /*c460*/  IMAD.MOV.U32 R136, RZ, RZ, R97 ;  /* 0x000000ffff887224 */ /* 0x000fe400078e0061 */
[----:B------:R-:W-:-:S08]  /*c470*/  IMAD.MOV.U32 R70, RZ, RZ, R98 ;  /* 0x000000ffff467224 */ /* 0x000fd000078e0062 */
[----:B------:R-:W-:Y:S02]  /*c480*/  IMAD.MOV.U32 R140, RZ, RZ, R209 ;  /* 0x000000ffff8c7224 */ /* 0x000fe400078e00d1 */
[----:B------:R-:W-:Y:S02]  /*c490*/  IMAD.MOV.U32 R103, RZ, RZ, R208 ;  /* 0x000000ffff677224 */ /* 0x000fe400078e00d0 */
[----:B------:R-:W-:Y:S02]  /*c4a0*/  IMAD.MOV.U32 R139, RZ, RZ, R210 ;  /* 0x000000ffff8b7224 */ /* 0x000fe400078e00d2 */
[----:B------:R-:W-:Y:S01]  /*c4b0*/  IMAD.MOV.U32 R138, RZ, RZ, R211 ;  /* 0x000000ffff8a7224 */ /* 0x000fe200078e00d3 */
[----:B-1----:R-:W-:Y:S01]  /*c4c0*/  HMMA.16816.F32 R96, R8, R14, R84 ;  /* 0x0000000e0860723c */ /* 0x002fe20000001854 */
[----:B------:R-:W1:Y:S01]  /*c4d0*/  LDSM.16.M88.4 R12, [R220+0x3800] ;  /* 0x00380000dc0c783b */ /* 0x000e620000000200 */
[----:B------:R-:W-:Y:S01]  /*c4e0*/  UISETP.GT.AND UP0, UPT, UR4, UR12, UPT ;  /* 0x0000000c0400728c */ /* 0x000fe2000bf04270 */
[----:B------:R-:W-:-:S04]  /*c4f0*/  DEPBAR.LE SB0, 0x0 ;  /* 0x000080000000791a */ /* 0x000fc80000000000 */
[C---:B-1----:R-:W-:Y:S06]  /*c500*/  HMMA.16816.F32 R88, R4.reuse, R12, R88 ;  /* 0x0000000c0458723c */ /* 0x042fec0000001858 */
[----:B------:R-:W-:Y:S06]  /*c510*/  HMMA.16816.F32 R4, R4, R14, R80 ;  /* 0x0000000e0404723c */ /* 0x000fec0000001850 */
[----:B------:R-:W-:Y:S01]  /*c520*/  HMMA.16816.F32 R76, R8, R12, R76 ;  /* 0x0000000c084c723c */ /* 0x000fe2000000184c */
[----:B------:R1:W-:Y:S10]  /*c530*/  MUFU.TANH R13, R0 ;  /* 0x00000000000d7308 */ /* 0x0003f40000002400 */
[----:B------:R2:W-:Y:S01]  /*c540*/  STL.64 [R1+0x78], R90 ;  /* 0x0000785a01007387 */ /* 0x0005e20000100a00 */
[----:B------:R-:W-:-:S02]  /*c550*/  IMAD.MOV.U32 R68, RZ, RZ, R89 ;  /* 0x000000ffff447224 */ /* 0x000fc400078e0059 */
[----:B------:R-:W-:-:S03]  /*c560*/  IMAD.MOV.U32 R69, RZ, RZ, R88 ;  /* 0x000000ffff457224 */ /* 0x000fc600078e0058 */
[----:B------:R-:W-:Y:S01]  /*c570*/  STL.64 [R1+0x80], R4 ;  /* 0x0000800401007387 */ /* 0x000fe20000100a00 */
[----:B-1----:R-:W-:-:S03]  /*c580*/  FMUL.FTZ R0, R61, UR20 ;  /* 0x000000143d007c20 */ /* 0x002fc60008410000 */
[----:B------:R1:W-:Y:S01]  /*c590*/  STL.64 [R1+0x88], R6 ;  /* 0x0000880601007387 */ /* 0x0003e20000100a00 */
[----:B------:R3:W-:Y:S02]  /*c5a0*/  MUFU.TANH R82, R0 ;  /* 0x0000000000527308 */ /* 0x0007e40000002400 */
[----:B------:R-:W-:Y:S02]  /*c5b0*/  IMAD.MOV.U32 R134, RZ, RZ, R79 ;  /* 0x000000ffff867224 */ /* 0x000fe400078e004f */
[----:B------:R-:W-:Y:S02]  /*c5c0*/  IMAD.MOV.U32 R209, RZ, RZ, R78 ;  /* 0x000000ffffd17224 */ /* 0x000fe400078e004e */
[----:B------:R-:W-:Y:S02]  /*c5d0*/  IMAD.MOV.U32 R113, RZ, RZ, R76 ;  /* 0x000000ffff717224 */ /* 0x000fe400078e004c */
[----:B--2---:R-:W-:Y:S02]  /*c5e0*/  IMAD.MOV.U32 R90, RZ, RZ, R77 ;  /* 0x000000ffff5a7224 */ /* 0x004fe400078e004d */
[----:B---3--:R-:W-:-:S04]  /*c5f0*/  FMUL.FTZ R0, R62, UR20 ;  /* 0x000000143e007c20 */ /* 0x008fc80008410000 */
[----:B------:R2:W3:Y:S01]  /*c600*/  MUFU.TANH R12, R0 ;  /* 0x00000000000c7308 */ /* 0x0004e20000002400 */
[----:B-1----:R-:W-:Y:S01]  /*c610*/  HMMA.16816.F32 R4, R8, R14, R72 ;  /* 0x0000000e0804723c */ /* 0x002fe20000001848 */
[----:B--2---:R-:W-:-:S06]  /*c620*/  FMUL.FTZ R0, R63, UR20 ;  /* 0x000000143f007c20 */ /* 0x004fcc0008410000 */
[----:B------:R1:W-:-:S15]  /*c630*/  MUFU.TANH R84, R0 ;  /* 0x0000000000547308 */ /* 0x0003de0000002400 */
[----:B------:R-:W-:-:S02]  /*c640*/  NOP ;  /* 0x0000000000007918 */ /* 0x000fc40000000000 */
[----:B------:R-:W-:Y:S02]  /*c650*/  IMAD.MOV.U32 R112, RZ, RZ, R6 ;  /* 0x000000ffff707224 */ /* 0x000fe400078e0006 */
[----:B------:R-:W-:Y:S02]  /*c660*/  IMAD.MOV.U32 R133, RZ, RZ, R7 ;  /* 0x000000ffff857224 */ /* 0x000fe400078e0007 */
[----:B------:R-:W-:Y:S02]  /*c670*/  IMAD.MOV.U32 R208, RZ, RZ, R5 ;  /* 0x000000ffffd07224 */ /* 0x000fe400078e0005 */
[----:B------:R-:W-:Y:S02]  /*c680*/  IMAD.MOV.U32 R114, RZ, RZ, R4 ;  /* 0x000000ffff727224 */ /* 0x000fe400078e0004 */
[----:B------:R-:W-:Y:S01]  /*c690*/  FMUL.FTZ R4, R30, UR20 ;  /* 0x000000141e047c20 */ /* 0x000fe20008410000 */
[----:B-1----:R-:W-:-:S03]  /*c6a0*/  FMUL.FTZ R0, R64, UR20 ;  /* 0x0000001440007c20 */ /* 0x002fc60008410000 */
[----:B------:R1:W-:Y:S08]  /*c6b0*/  MUFU.TANH R9, R4 ;  /* 0x0000000400097308 */ /* 0x0003f00000002400 */
[----:B------:R2:W4:Y:S01]  /*c6c0*/  MUFU.TANH R8, R0 ;  /* 0x0000000000087308 */ /* 0x0005220000002400 */
[----:B-1----:R-:W-:Y:S01]  /*c6d0*/  FMUL.FTZ R4, R26, UR20 ;  /* 0x000000141a047c20 */ /* 0x002fe20008410000 */
[----:B--2---:R-:W-:-:S06]  /*c6e0*/  FMUL.FTZ R0, R65, UR20 ;  /* 0x0000001441007c20 */ /* 0x004fcc0008410000 */
[----:B------:R1:W-:Y:S02]  /*c6f0*/  MUFU.TANH R81, R0 ;  /* 0x0000000000517308 */ /* 0x0003e40000002400 */
[----:B-1----:R-:W-:-:S06]  /*c700*/  FMUL.FTZ R0, R66, UR20 ;  /* 0x0000001442007c20 */ /* 0x002fcc0008410000 */
[----:B------:R1:W2:Y:S02]  /*c710*/  MUFU.TANH R6, R0 ;  /* 0x0000000000067308 */ /* 0x0002a40000002400 */
[----:B-1----:R-:W-:-:S06]  /*c720*/  FMUL.FTZ R0, R67, UR20 ;  /* 0x0000001443007c20 */ /* 0x002fcc0008410000 */
[----:B------:R1:W2:Y:S02]  /*c730*/  MUFU.TANH R73, R0 ;  /* 0x0000000000497308 */ /* 0x0002a40000002400 */
[----:B-1----:R-:W-:-:S06]  /*c740*/  FMUL.FTZ R0, R52, UR20 ;  /* 0x0000001434007c20 */ /* 0x002fcc0008410000 */
[----:B------:R1:W2:Y:S02]  /*c750*/  MUFU.TANH R72, R0 ;  /* 0x0000000000487308 */ /* 0x0002a40000002400 */
[----:B-1----:R-:W-:-:S06]  /*c760*/  FMUL.FTZ R0, R53, UR20 ;  /* 0x0000001435007c20 */ /* 0x002fcc0008410000 */
[----:B------:R1:W-:Y:S02]  /*c770*/  MUFU.TANH R87, R0 ;  /* 0x0000000000577308 */ /* 0x0003e40000002400 */
        /* <DEDUP_REMOVED lines=15> */
[----:B------:R-:W-:Y:S08]  /*c870*/  MUFU.TANH R49, R2 ;  /* 0x0000000200317308 */ /* 0x000ff00000002400 */
[----:B------:R1:W-:Y:S02]  /*c880*/  MUFU.TANH R86, R0 ;  /* 0x0000000000567308 */ /* 0x0003e40000002400 */
[----:B-1----:R-:W-:-:S06]  /*c890*/  FMUL.FTZ R0, R50, UR20 ;  /* 0x0000001432007c20 */ /* 0x002fcc0008410000 */
[----:B------:R1:W-:Y:S02]  /*c8a0*/  MUFU.TANH R78, R0 ;  /* 0x00000000004e7308 */ /* 0x0003e40000002400 */
[----:B-1----:R-:W-:-:S06]  /*c8b0*/  FMUL.FTZ R0, R51, UR20 ;  /* 0x0000001433007c20 */ /* 0x002fcc0008410000 */
[----:B------:R1:W-:Y:S02]  /*c8c0*/  MUFU.TANH R88, R0 ;  /* 0x0000000000587308 */ /* 0x0003e40000002400 */
        /* <DEDUP_REMOVED lines=49> */
[----:B------:R1:W2:Y:S08]  /*cbe0*/  MUFU.TANH R28, R3 ;  /* 0x00000003001c7308 */ /* 0x0002b00000002400 */
[----:B------:R3:W2:Y:S01]  /*cbf0*/  MUFU.TANH R32, R0 ;  /* 0x0000000000207308 */ /* 0x0006a20000002400 */
[----:B-1----:R-:W-:Y:S01]  /*cc00*/  FMUL.FTZ R3, R27, UR20 ;  /* 0x000000141b037c20 */ /* 0x002fe20008410000 */
[----:B---3--:R-:W-:-:S04]  /*cc10*/  IMAD.U32 R0, RZ, RZ, UR4 ;  /* 0x00000004ff007e24 */ /* 0x008fc8000f8e00ff */
[----:B------:R-:W-:-:S04]  /*cc20*/  IMAD R0, R0, 0x80, R243 ;  /* 0x0000008000007824 */ /* 0x000fc800078e02f3 */
[C---:B------:R-:W-:Y:S01]  /*cc30*/  VIADD R2, R0.reuse, 0x1 ;  /* 0x0000000100027836 */ /* 0x040fe20000000000 */
[----:B------:R-:W-:Y:S01]  /*cc40*/  BAR.SYNC.DEFER_BLOCKING 0x0 ;  /* 0x0000000000007b1d */ /* 0x000fe20000010000 */
[C---:B------:R-:W-:Y:S02]  /*cc50*/  ISETP.GE.AND P2, PT, R0.reuse, R239, PT ;  /* 0x000000ef0000720c */ /* 0x040fe40003f46270 */
[-C--:B------:R-:W-:Y:S02]  /*cc60*/  ISETP.GE.AND P3, PT, R0, R241.reuse, PT ;  /* 0x000000f10000720c */ /* 0x080fe40003f66270 */
        /* <DEDUP_REMOVED lines=8> */
[----:B------:R-:W-:Y:S01]  /*ccf0*/  FMUL.FTZ R2, R24, UR20 ;  /* 0x0000001418027c20 */ /* 0x000fe20008410000 */
[C---:B------:R-:W-:Y:S01]  /*cd00*/  ISETP.LT.OR P2, PT, R0.reuse, R235, P2 ;  /* 0x000000eb0000720c */ /* 0x040fe20001741670 */
[----:B------:R1:W-:Y:S01]  /*cd10*/  MUFU.TANH R24, R3 ;  /* 0x0000000300187308 */ /* 0x0003e20000002400 */
[----:B------:R-:W-:-:S02]  /*cd20*/  ISETP.LT.OR P3, PT, R0, R236, P3 ;  /* 0x000000ec0000720c */ /* 0x000fc40001f61670 */
[----:B------:R-:W-:Y:S02]  /*cd30*/  FSEL R39, R12, -INF , !P2 ;  /* 0xff8000000c277808 */ /* 0x000fe40005000000 */
[C---:B------:R-:W-:Y:S02]  /*cd40*/  ISETP.GE.AND P0, PT, R0.reuse, R240, PT ;  /* 0x000000f00000720c */ /* 0x040fe40003f06270 */
[----:B------:R-:W-:Y:S01]  /*cd50*/  FSEL R36, R13, -INF , !P3 ;  /* 0xff8000000d247808 */ /* 0x000fe20005800000 */
[----:B------:R3:W3:Y:S01]  /*cd60*/  MUFU.TANH R5, R2 ;  /* 0x0000000200057308 */ /* 0x0006e20000002400 */
[C---:B------:R-:W-:Y:S02]  /*cd70*/  ISETP.GE.AND P3, PT, R0.reuse, R238, PT ;  /* 0x000000ee0000720c */ /* 0x040fe40003f66270 */
[C---:B------:R-:W-:Y:S02]  /*cd80*/  ISETP.LT.OR P0, PT, R0.reuse, R237, P0 ;  /* 0x000000ed0000720c */ /* 0x040fe40000701670 */
[----:B------:R-:W-:-:S02]  /*cd90*/  ISETP.LT.OR P3, PT, R0, R234, P3 ;  /* 0x000000ea0000720c */ /* 0x000fc40001f61670 */
[----:B----4-:R-:W-:Y:S01]  /*cda0*/  FSEL R43, R8, -INF , !P0 ;  /* 0xff800000082b7808 */ /* 0x010fe20004000000 */
[----:B------:R-:W4:Y:S01]  /*cdb0*/  MUFU.TANH R13, R4 ;  /* 0x00000004000d7308 */ /* 0x000f220000002400 */
[----:B-1----:R-:W-:Y:S01]  /*cdc0*/  FMUL.FTZ R3, R120, UR20 ;  /* 0x0000001478037c20 */ /* 0x002fe20008410000 */
[----:B--2---:R-:W-:Y:S01]  /*cdd0*/  FSEL R47, R6, -INF , !P3 ;  /* 0xff800000062f7808 */ /* 0x004fe20005800000 */
[----:B------:R-:W-:Y:S01]  /*cde0*/  IMAD.MOV.U32 R120, RZ, RZ, R208 ;  /* 0x000000ffff787224 */ /* 0x000fe200078e00d0 */
[----:B------:R-:W-:Y:S01]  /*cdf0*/  FSEL R40, R82, -INF , !P5 ;  /* 0xff80000052287808 */ /* 0x000fe20006800000 */
[----:B------:R-:W-:Y:S01]  /*ce00*/  IMAD.MOV.U32 R82, RZ, RZ, R133 ;  /* 0x000000ffff527224 */ /* 0x000fe200078e0085 */
[----:B------:R-:W-:Y:S02]  /*ce10*/  FSEL R44, R84, -INF , !P6 ;  /* 0xff800000542c7808 */ /* 0x000fe40007000000 */
[----:B------:R1:W-:Y:S01]  /*ce20*/  MUFU.TANH R12, R3 ;  /* 0x00000003000c7308 */ /* 0x0003e20000002400 */
[----:B---3--:R-:W-:Y:S01]  /*ce30*/  FMUL.FTZ R2, R25, UR20 ;  /* 0x0000001419027c20 */ /* 0x008fe20008410000 */
[----:B------:R-:W-:Y:S01]  /*ce40*/  FSEL R48, R81, -INF , !P4 ;  /* 0xff80000051307808 */ /* 0x000fe20006000000 */
[----:B------:R-:W-:Y:S01]  /*ce50*/  IMAD.MOV.U32 R81, RZ, RZ, R114 ;  /* 0x000000ffff517224 */ /* 0x000fe200078e0072 */
[----:B------:R-:W-:-:S04]  /*ce60*/  FSEL R51, R73, -INF , !P1 ;  /* 0xff80000049337808 */ /* 0x000fc80004800000 */
[----:B------:R2:W-:Y:S01]  /*ce70*/  MUFU.TANH R23, R2 ;  /* 0x0000000200177308 */ /* 0x0005e20000002400 */
[----:B-1----:R-:W-:Y:S01]  /*ce80*/  FMUL.FTZ R3, R121, UR20 ;  /* 0x0000001479037c20 */ /* 0x002fe20008410000 */
[----:B------:R-:W-:-:S06]  /*ce90*/  IMAD.MOV.U32 R121, RZ, RZ, R112 ;  /* 0x000000ffff797224 */ /* 0x000fcc00078e0070 */
[----:B------:R1:W-:Y:S01]  /*cea0*/  MUFU.TANH R22, R3 ;  /* 0x0000000300167308 */ /* 0x0003e20000002400 */
[----:B--2---:R-:W-:-:S05]  /*ceb0*/  VIADD R2, R0, 0x8 ;  /* 0x0000000800027836 */ /* 0x004fca0000000000 */
[C---:B------:R-:W-:Y:S02]  /*cec0*/  ISETP.GE.AND P2, PT, R2.reuse, R241, PT ;  /* 0x000000f10200720c */ /* 0x040fe40003f46270 */
[C---:B------:R-:W-:Y:S02]  /*ced0*/  ISETP.GE.AND P0, PT, R2.reuse, R239, PT ;  /* 0x000000ef0200720c */ /* 0x040fe40003f06270 */
[C---:B------:R-:W-:Y:S02]  /*cee0*/  ISETP.GE.AND P3, PT, R2.reuse, R240, PT ;  /* 0x000000f00200720c */ /* 0x040fe40003f66270 */
[----:B------:R-:W-:Y:S01]  /*cef0*/  ISETP.GE.AND P5, PT, R2, R238, PT ;  /* 0x000000ee0200720c */ /* 0x000fe20003fa6270 */
[----:B-1----:R-:W-:Y:S01]  /*cf00*/  FMUL.FTZ R3, R122, UR20 ;  /* 0x000000147a037c20 */ /* 0x002fe20008410000 */
[C---:B------:R-:W-:Y:S01]  /*cf10*/  ISETP.LT.OR P2, PT, R2.reuse, R236, P2 ;  /* 0x000000ec0200720c */ /* 0x040fe20001741670 */
[----:B------:R-:W-:Y:S01]  /*cf20*/  IMAD.MOV.U32 R122, RZ, RZ, R209 ;  /* 0x000000ffff7a7224 */ /* 0x000fe200078e00d1 */
[C---:B------:R-:W-:Y:S01]  /*cf30*/  ISETP.LT.OR P0, PT, R2.reuse, R235, P0 ;  /* 0x000000eb0200720c */ /* 0x040fe20000701670 */
[----:B------:R1:W2:Y:S01]  /*cf40*/  MUFU.TANH R8, R3 ;  /* 0x0000000300087308 */ /* 0x0002a20000002400 */
[----:B------:R-:W-:-:S02]  /*cf50*/  ISETP.LT.OR P3, PT, R2, R237, P3 ;  /* 0x000000ed0200720c */ /* 0x000fc40001f61670 */
[----:B------:R-:W-:Y:S01]  /*cf60*/  ISETP.LT.OR P5, PT, R2, R234, P5 ;  /* 0x000000ea0200720c */ /* 0x000fe20002fa1670 */
[----:B------:R-:W-:Y:S01]  /*cf70*/  VIADD R2, R0, 0x9 ;  /* 0x0000000900027836 */ /* 0x000fe20000000000 */
[----:B------:R-:W-:Y:S02]  /*cf80*/  FSEL R38, R72, -INF , !P2 ;  /* 0xff80000048267808 */ /* 0x000fe40005000000 */
[----:B------:R-:W-:Y:S02]  /*cf90*/  FSEL R42, R75, -INF , !P0 ;  /* 0xff8000004b2a7808 */ /* 0x000fe40004000000 */
[C---:B------:R-:W-:Y:S02]  /*cfa0*/  ISETP.GE.AND P6, PT, R2.reuse, R241, PT ;  /* 0x000000f10200720c */ /* 0x040fe40003fc6270 */
[C---:B------:R-:W-:Y:S02]  /*cfb0*/  ISETP.GE.AND P4, PT, R2.reuse, R239, PT ;  /* 0x000000ef0200720c */ /* 0x040fe40003f86270 */
[----:B------:R-:W-:-:S02]  /*cfc0*/  ISETP.GE.AND P1, PT, R2, R240, PT ;  /* 0x000000f00200720c */ /* 0x000fc40003f26270 */
[C---:B------:R-:W-:Y:S01]  /*cfd0*/  ISETP.GE.AND P2, PT, R2.reuse, R238, PT ;  /* 0x000000ee0200720c */ /* 0x040fe20003f46270 */
[----:B-1----:R-:W-:Y:S01]  /*cfe0*/  FMUL.FTZ R3, R123, UR20 ;  /* 0x000000147b037c20 */ /* 0x002fe20008410000 */
[C---:B------:R-:W-:Y:S02]  /*cff0*/  ISETP.LT.OR P6, PT, R2.reuse, R236, P6 ;  /* 0x000000ec0200720c */ /* 0x040fe400037c1670 */
[C---:B------:R-:W-:Y:S01]  /*d000*/  ISETP.LT.OR P4, PT, R2.reuse, R235, P4 ;  /* 0x000000eb0200720c */ /* 0x040fe20002781670 */
[----:B------:R1:W3:Y:S01]  /*d010*/  MUFU.TANH R21, R3 ;  /* 0x0000000300157308 */ /* 0x0002e20000002400 */
        /* <DEDUP_REMOVED lines=8> */
[----:B------:R-:W-:Y:S01]  /*d0a0*/  ISETP.GE.AND P5, PT, R2, R240, PT ;  /* 0x000000f00200720c */ /* 0x000fe20003fa6270 */
[----:B-1----:R-:W-:Y:S01]  /*d0b0*/  FMUL.FTZ R3, R128, UR20 ;  /* 0x0000001480037c20 */ /* 0x002fe20008410000 */
[----:B------:R-:W-:-:S02]  /*d0c0*/  ISETP.GE.AND P6, PT, R2, R238, PT ;  /* 0x000000ee0200720c */ /* 0x000fc40003fc6270 */
[C---:B------:R-:W-:Y:S01]  /*d0d0*/  ISETP.LT.OR P0, PT, R2.reuse, R236, P0 ;  /* 0x000000ec0200720c */ /* 0x040fe20000701670 */
[----:B------:R1:W-:Y:S01]  /*d0e0*/  MUFU.TANH R17, R3 ;  /* 0x0000000300117308 */ /* 0x0003e20000002400 */
[C---:B------:R-:W-:Y:S02]  /*d0f0*/  ISETP.LT.OR P3, PT, R2.reuse, R235, P3 ;  /* 0x000000eb0200720c */ /* 0x040fe40001f61670 */
[C---:B------:R-:W-:Y:S02]  /*d100*/  ISETP.LT.OR P5, PT, R2.reuse, R237, P5 ;  /* 0x000000ed0200720c */ /* 0x040fe40002fa1670 */
[----:B------:R-:W-:Y:S01]  /*d110*/  ISETP.LT.OR P6, PT, R2, R234, P6 ;  /* 0x000000ea0200720c */ /* 0x000fe200037c1670 */
[----:B------:R-:W-:Y:S01]  /*d120*/  VIADD R2, R0, 0x11 ;  /* 0x0000001100027836 */ /* 0x000fe20000000000 */
[----:B------:R-:W-:Y:S01]  /*d130*/  FSEL R41, R89, -INF , !P4 ;  /* 0xff80000059297808 */ /* 0x000fe20006000000 */
[----:B------:R-:W-:Y:S01]  /*d140*/  IMAD.MOV.U32 R89, RZ, RZ, R113 ;  /* 0x000000ffff597224 */ /* 0x000fe200078e0071 */
[----:B------:R-:W-:-:S02]  /*d150*/  FSEL R45, R85, -INF , !P1 ;  /* 0xff800000552d7808 */ /* 0x000fc40004800000 */
[----:B------:R-:W-:Y:S01]  /*d160*/  FSEL R53, R80, -INF , !P2 ;  /* 0xff80000050357808 */ /* 0x000fe20005000000 */
[----:B------:R-:W-:Y:S01]  /*d170*/  IMAD.MOV.U32 R80, RZ, RZ, R134 ;  /* 0x000000ffff507224 */ /* 0x000fe200078e0086 */
[----:B------:R-:W-:Y:S01]  /*d180*/  FSEL R91, R79, -INF , !P0 ;  /* 0xff8000004f5b7808 */ /* 0x000fe20004000000 */
[----:B------:R-:W-:Y:S01]  /*d190*/  IMAD.MOV.U32 R79, RZ, RZ, R122 ;  /* 0x000000ffff4f7224 */ /* 0x000fe200078e007a */
[C---:B------:R-:W-:Y:S01]  /*d1a0*/  ISETP.GE.AND P4, PT, R2.reuse, R241, PT ;  /* 0x000000f10200720c */ /* 0x040fe20003f86270 */
[----:B-1----:R-:W-:Y:S01]  /*d1b0*/  FMUL.FTZ R3, R129, UR20 ;  /* 0x0000001481037c20 */ /* 0x002fe20008410000 */
[C---:B------:R-:W-:Y:S01]  /*d1c0*/  ISETP.GE.AND P1, PT, R2.reuse, R239, PT ;  /* 0x000000ef0200720c */ /* 0x040fe20003f26270 */
[----:B------:R-:W-:Y:S01]  /*d1d0*/  STL [R1+0x24], R91 ;  /* 0x0000245b01007387 */ /* 0x000fe20000100800 */
[C---:B------:R-:W-:Y:S01]  /*d1e0*/  ISETP.GE.AND P2, PT, R2.reuse, R240, PT ;  /* 0x000000f00200720c */ /* 0x040fe20003f46270 */
[----:B------:R1:W-:Y:S01]  /*d1f0*/  MUFU.TANH R31, R3 ;  /* 0x00000003001f7308 */ /* 0x0003e20000002400 */
[----:B------:R-:W-:-:S02]  /*d200*/  ISETP.GE.AND P0, PT, R2, R238, PT ;  /* 0x000000ee0200720c */ /* 0x000fc40003f06270 */
[----:B------:R-:W-:Y:S01]  /*d210*/  FSEL R4, R67, -INF , !P5 ;  /* 0xff80000043047808 */ /* 0x000fe20006800000 */
[----:B------:R-:W-:Y:S01]  /*d220*/  IMAD.MOV.U32 R67, RZ, RZ, R103 ;  /* 0x000000ffff437224 */ /* 0x000fe200078e0067 */
[C---:B------:R-:W-:Y:S02]  /*d230*/  ISETP.LT.OR P4, PT, R2.reuse, R236, P4 ;  /* 0x000000ec0200720c */ /* 0x040fe40002781670 */
[C---:B------:R-:W-:Y:S01]  /*d240*/  ISETP.LT.OR P1, PT, R2.reuse, R235, P1 ;  /* 0x000000eb0200720c */ /* 0x040fe20000f21670 */
[----:B------:R4:W-:Y:S01]  /*d250*/  STL [R1+0x3c], R4 ;  /* 0x00003c0401007387 */ /* 0x0009e20000100800 */
[C---:B------:R-:W-:Y:S02]  /*d260*/  ISETP.LT.OR P2, PT, R2.reuse, R237, P2 ;  /* 0x000000ed0200720c */ /* 0x040fe40001741670 */
[----:B------:R-:W-:Y:S01]  /*d270*/  ISETP.LT.OR P0, PT, R2, R234, P0 ;  /* 0x000000ea0200720c */ /* 0x000fe20000701670 */
[----:B------:R-:W-:Y:S01]  /*d280*/  VIADD R2, R0, 0x18 ;  /* 0x0000001800027836 */ /* 0x000fe20000000000 */
[----:B------:R-:W-:Y:S01]  /*d290*/  FSEL R73, R78, -INF , !P3 ;  /* 0xff8000004e497808 */ /* 0x000fe20005800000 */
[----:B------:R-:W-:Y:S01]  /*d2a0*/  IMAD.MOV.U32 R78, RZ, RZ, R90 ;  /* 0x000000ffff4e7224 */ /* 0x000fe200078e005a */
[----:B------:R-:W-:Y:S01]  /*d2b0*/  FSEL R86, R86, -INF , !P4 ;  /* 0xff80000056567808 */ /* 0x000fe20006000000 */
[----:B-1----:R-:W-:Y:S01]  /*d2c0*/  FMUL.FTZ R3, R130, UR20 ;  /* 0x0000001482037c20 */ /* 0x002fe20008410000 */
[----:B------:R-:W-:-:S02]  /*d2d0*/  ISETP.GE.AND P3, PT, R2, R241, PT ;  /* 0x000000f10200720c */ /* 0x000fc40003f66270 */
[C---:B------:R-:W-:Y:S01]  /*d2e0*/  ISETP.GE.AND P5, PT, R2.reuse, R239, PT ;  /* 0x000000ef0200720c */ /* 0x040fe20003fa6270 */
[----:B------:R1:W-:Y:S01]  /*d2f0*/  MUFU.TANH R20, R3 ;  /* 0x0000000300147308 */ /* 0x0003e20000002400 */
[C---:B------:R-:W-:Y:S02]  /*d300*/  ISETP.GE.AND P4, PT, R2.reuse, R238, PT ;  /* 0x000000ee0200720c */ /* 0x040fe40003f86270 */
[C---:B------:R-:W-:Y:S02]  /*d310*/  ISETP.LT.OR P3, PT, R2.reuse, R236, P3 ;  /* 0x000000ec0200720c */ /* 0x040fe40001f61670 */
[C---:B------:R-:W-:Y:S02]  /*d320*/  ISETP.LT.OR P5, PT, R2.reuse, R235, P5 ;  /* 0x000000eb0200720c */ /* 0x040fe40002fa1670 */
[----:B------:R-:W-:Y:S02]  /*d330*/  ISETP.LT.OR P4, PT, R2, R234, P4 ;  /* 0x000000ea0200720c */ /* 0x000fe40002781670 */
[----:B------:R-:W-:-:S02]  /*d340*/  FSEL R72, R83, -INF , !P2 ;  /* 0xff80000053487808 */ /* 0x000fc40005000000 */
[----:B------:R-:W-:Y:S02]  /*d350*/  FSEL R115, R74, -INF , !P0 ;  /* 0xff8000004a737808 */ /* 0x000fe40004000000 */
[----:B----4-:R-:W-:Y:S02]  /*d360*/  FSEL R4, R15, -INF , !P6 ;  /* 0xff8000000f047808 */ /* 0x010fe40007000000 */
[----:B------:R-:W-:Y:S01]  /*d370*/  FSEL R15, R88, -INF , !P1 ;  /* 0xff800000580f7808 */ /* 0x000fe20004800000 */
[----:B-1----:R-:W-:Y:S01]  /*d380*/  FMUL.FTZ R3, R131, UR20 ;  /* 0x0000001483037c20 */ /* 0x002fe20008410000 */
[----:B------:R-:W-:Y:S01]  /*d390*/  ISETP.GE.AND P6, PT, R2, R240, PT ;  /* 0x000000f00200720c */ /* 0x000fe20003fc6270 */
[----:B------:R1:W-:Y:S01]  /*d3a0*/  STL [R1+0x4c], R4 ;  /* 0x00004c0401007387 */ /* 0x0003e20000100800 */
[----:B------:R-:W-:Y:S01]  /*d3b0*/  FSEL R84, R66, -INF , !P3 ;  /* 0xff80000042547808 */ /* 0x000fe20005800000 */
[----:B------:R4:W-:Y:S01]  /*d3c0*/  MUFU.TANH R35, R3 ;  /* 0x0000000300237308 */ /* 0x0009e20000002400 */
[----:B------:R-:W-:Y:S01]  /*d3d0*/  ISETP.LT.OR P6, PT, R2, R237, P6 ;  /* 0x000000ed0200720c */ /* 0x000fe200037c1670 */
[----:B------:R-:W-:Y:S01]  /*d3e0*/  STL [R1+0x1c], R15 ;  /* 0x00001c0f01007387 */ /* 0x000fe20000100800 */
[----:B------:R-:W-:-:S05]  /*d3f0*/  VIADD R2, R0, 0x19 ;  /* 0x0000001900027836 */ /* 0x000fca0000000000 */
[C---:B------:R-:W-:Y:S02]  /*d400*/  ISETP.GE.AND P1, PT, R2.reuse, R241, PT ;  /* 0x000000f10200720c */ /* 0x040fe40003f26270 */
[C---:B------:R-:W-:Y:S02]  /*d410*/  ISETP.GE.AND P2, PT, R2.reuse, R239, PT ;  /* 0x000000ef0200720c */ /* 0x040fe40003f46270 */
[C---:B------:R-:W-:Y:S02]  /*d420*/  ISETP.GE.AND P0, PT, R2.reuse, R240, PT ;  /* 0x000000f00200720c */ /* 0x040fe40003f06270 */
[C---:B------:R-:W-:Y:S02]  /*d430*/  ISETP.GE.AND P3, PT, R2.reuse, R238, PT ;  /* 0x000000ee0200720c */ /* 0x040fe40003f66270 */
[----:B------:R-:W-:Y:S01]  /*d440*/  ISETP.LT.OR P1, PT, R2, R236, P1 ;  /* 0x000000ec0200720c */ /* 0x000fe20000f21670 */
[----:B----4-:R-:W-:Y:S01]  /*d450*/  FMUL.FTZ R3, R204, UR20 ;  /* 0x00000014cc037c20 */ /* 0x010fe20008410000 */
[----:B------:R-:W-:-:S02]  /*d460*/  ISETP.LT.OR P2, PT, R2, R235, P2 ;  /* 0x000000eb0200720c */ /* 0x000fc40001741670 */
[C---:B------:R-:W-:Y:S01]  /*d470*/  ISETP.LT.OR P0, PT, R2.reuse, R237, P0 ;  /* 0x000000ed0200720c */ /* 0x040fe20000701670 */
[----:B------:R4:W3:Y:S01]  /*d480*/  MUFU.TANH R11, R3 ;  /* 0x00000003000b7308 */ /* 0x0008e20000002400 */
[----:B------:R-:W-:Y:S01]  /*d490*/  ISETP.LT.OR P3, PT, R2, R234, P3 ;  /* 0x000000ea0200720c */ /* 0x000fe20001f61670 */
[----:B-1----:R-:W-:Y:S01]  /*d4a0*/  FMUL.FTZ R4, R206, UR20 ;  /* 0x00000014ce047c20 */ /* 0x002fe20008410000 */
[----:B------:R-:W-:Y:S01]  /*d4b0*/  VIADD R2, R0, 0x20 ;  /* 0x0000002000027836 */ /* 0x000fe20000000000 */
[----:B------:R-:W-:Y:S02]  /*d4c0*/  FSEL R252, R77, -INF , !P1 ;  /* 0xff8000004dfc7808 */ /* 0x000fe40004800000 */
[----:B------:R-:W-:Y:S02]  /*d4d0*/  FSEL R74, R60, -INF , !P3 ;  /* 0xff8000003c4a7808 */ /* 0x000fe40005800000 */
[----:B------:R1:W3:Y:S01]  /*d4e0*/  MUFU.TANH R6, R4 ;  /* 0x0000000400067308 */ /* 0x0002e20000002400 */
[----:B------:R-:W-:-:S04]  /*d4f0*/  ISETP.GE.AND P1, PT, R2, R238, PT ;  /* 0x000000ee0200720c */ /* 0x000fc80003f26270 */
[----:B------:R-:W-:Y:S01]  /*d500*/  ISETP.LT.OR P1, PT, R2, R234, P1 ;  /* 0x000000ea0200720c */ /* 0x000fe20000f21670 */
[----:B----4-:R-:W-:-:S03]  /*d510*/  FMUL.FTZ R3, R205, UR20 ;  /* 0x00000014cd037c20 */ /* 0x010fc60008410000 */
[----:B------:R-:W-:Y:S01]  /*d520*/  FSEL R75, R7, -INF , !P1 ;  /* 0xff800000074b7808 */ /* 0x000fe20004800000 */
[----:B------:R4:W3:Y:S01]  /*d530*/  MUFU.TANH R30, R3 ;  /* 0x00000003001e7308 */ /* 0x0008e20000002400 */
[----:B-1----:R-:W-:Y:S02]  /*d540*/  FSEL R4, R65, -INF , !P5 ;  /* 0xff80000041047808 */ /* 0x002fe40006800000 */
[----:B------:R-:W-:-:S03]  /*d550*/  ISETP.GE.AND P5, PT, R2, R241, PT ;  /* 0x000000f10200720c */ /* 0x000fc60003fa6270 */
[----:B------:R1:W-:Y:S01]  /*d560*/  STL [R1+0x18], R4 ;  /* 0x0000180401007387 */ /* 0x0003e20000100800 */
[----:B------:R-:W-:-:S04]  /*d570*/  ISETP.LT.OR P5, PT, R2, R236, P5 ;  /* 0x000000ec0200720c */ /* 0x000fc80002fa1670 */
[----:B------:R-:W-:Y:S01]  /*d580*/  FSEL R102, R58, -INF , !P5 ;  /* 0xff8000003a667808 */ /* 0x000fe20006800000 */
[----:B----4-:R-:W-:Y:S01]  /*d590*/  FMUL.FTZ R3, R207, UR20 ;  /* 0x00000014cf037c20 */ /* 0x010fe20008410000 */
[----:B------:R-:W-:Y:S02]  /*d5a0*/  FSEL R207, R61, -INF , !P6 ;  /* 0xff8000003dcf7808 */ /* 0x000fe40007000000 */
[----:B------:R-:W-:Y:S01]  /*d5b0*/  ISETP.GE.AND P6, PT, R2, R239, PT ;  /* 0x000000ef0200720c */ /* 0x000fe20003fc6270 */
[----:B------:R4:W3:Y:S01]  /*d5c0*/  MUFU.TANH R25, R3 ;  /* 0x0000000300197308 */ /* 0x0008e20000002400 */
[----:B------:R-:W-:Y:S02]  /*d5d0*/  FSEL R61, R76, -INF , !P2 ;  /* 0xff8000004c3d7808 */ /* 0x000fe40005000000 */
[----:B------:R-:W-:-:S04]  /*d5e0*/  ISETP.LT.OR P6, PT, R2, R235, P6 ;  /* 0x000000eb0200720c */ /* 0x000fc800037c1670 */
[----:B------:R-:W-:Y:S02]  /*d5f0*/  FSEL R87, R57, -INF , !P6 ;  /* 0xff80000039577808 */ /* 0x000fe40007000000 */
[----:B-1----:R-:W-:Y:S02]  /*d600*/  FSEL R4, R10, -INF , !P4 ;  /* 0xff8000000a047808 */ /* 0x002fe40006000000 */
[----:B------:R-:W-:Y:S01]  /*d610*/  ISETP.GE.AND P4, PT, R2, R240, PT ;  /* 0x000000f00200720c */ /* 0x000fe20003f86270 */
[----:B----4-:R-:W-:Y:S02]  /*d620*/  FMUL.FTZ R3, R200, UR20 ;  /* 0x00000014c8037c20 */ /* 0x010fe40008410000 */
[----:B------:R1:W-:Y:S01]  /*d630*/  STL [R1+0x40], R4 ;  /* 0x0000400401007387 */ /* 0x0003e20000100800 */
[----:B------:R-:W-:Y:S01]  /*d640*/  ISETP.LT.OR P4, PT, R2, R237, P4 ;  /* 0x000000ed0200720c */ /* 0x000fe20002781670 */
[----:B------:R-:W-:Y:S01]  /*d650*/  VIADD R2, R0, 0x21 ;  /* 0x0000002100027836 */ /* 0x000fe20000000000 */
[----:B------:R4:W-:Y:S02]  /*d660*/  MUFU.TANH R15, R3 ;  /* 0x00000003000f7308 */ /* 0x0009e40000002400 */
[----:B------:R-:W-:-:S02]  /*d670*/  FSEL R54, R54, -INF , !P4 ;  /* 0xff80000036367808 */ /* 0x000fc40006000000 */
[C---:B------:R-:W-:Y:S02]  /*d680*/  ISETP.GE.AND P2, PT, R2.reuse, R241, PT ;  /* 0x000000f10200720c */ /* 0x040fe40003f46270 */
[C---:B------:R-:W-:Y:S02]  /*d690*/  ISETP.GE.AND P3, PT, R2.reuse, R240, PT ;  /* 0x000000f00200720c */ /* 0x040fe40003f66270 */
[C---:B------:R-:W-:Y:S02]  /*d6a0*/  ISETP.GE.AND P5, PT, R2.reuse, R238, PT ;  /* 0x000000ee0200720c */ /* 0x040fe40003fa6270 */
[C---:B------:R-:W-:Y:S02]  /*d6b0*/  ISETP.LT.OR P2, PT, R2.reuse, R236, P2 ;  /* 0x000000ec0200720c */ /* 0x040fe40001741670 */
[C---:B------:R-:W-:Y:S02]  /*d6c0*/  ISETP.LT.OR P3, PT, R2.reuse, R237, P3 ;  /* 0x000000ed0200720c */ /* 0x040fe40001f61670 */
[----:B------:R-:W-:-:S02]  /*d6d0*/  ISETP.LT.OR P5, PT, R2, R234, P5 ;  /* 0x000000ea0200720c */ /* 0x000fc40002fa1670 */
[----:B------:R-:W-:Y:S01]  /*d6e0*/  FSEL R101, R63, -INF , !P2 ;  /* 0xff8000003f657808 */ /* 0x000fe20005000000 */
[----:B----4-:R-:W-:Y:S01]  /*d6f0*/  FMUL.FTZ R3, R201, UR20 ;  /* 0x00000014c9037c20 */ /* 0x010fe20008410000 */
[----:B------:R-:W-:-:S03]  /*d700*/  FSEL R85, R14, -INF , !P5 ;  /* 0xff8000000e557808 */ /* 0x000fc60006800000 */
[----:B------:R4:W-:Y:S01]  /*d710*/  MUFU.TANH R33, R3 ;  /* 0x0000000300217308 */ /* 0x0009e20000002400 */
[----:B-1----:R-:W-:Y:S02]  /*d720*/  FSEL R4, R64, -INF , !P0 ;  /* 0xff80000040047808 */ /* 0x002fe40004000000 */
[----:B------:R-:W-:-:S03]  /*d730*/  ISETP.GE.AND P0, PT, R2, R239, PT ;  /* 0x000000ef0200720c */ /* 0x000fc60003f06270 */
[----:B------:R1:W-:Y:S01]  /*d740*/  STL [R1+0x28], R4 ;  /* 0x0000280401007387 */ /* 0x0003e20000100800 */
[----:B------:R-:W-:Y:S01]  /*d750*/  ISETP.LT.OR P0, PT, R2, R235, P0 ;  /* 0x000000eb0200720c */ /* 0x000fe20000701670 */
[----:B------:R-:W-:-:S05]  /*d760*/  VIADD R2, R0, 0x28 ;  /* 0x0000002800027836 */ /* 0x000fca0000000000 */
[C---:B------:R-:W-:Y:S02]  /*d770*/  ISETP.GE.AND P6, PT, R2.reuse, R241, PT ;  /* 0x000000f10200720c */ /* 0x040fe40003fc6270 */
[----:B------:R-:W-:Y:S01]  /*d780*/  ISETP.GE.AND P4, PT, R2, R239, PT ;  /* 0x000000ef0200720c */ /* 0x000fe20003f86270 */
[----:B----4-:R-:W-:Y:S01]  /*d790*/  FMUL.FTZ R3, R202, UR20 ;  /* 0x00000014ca037c20 */ /* 0x010fe20008410000 */
[C---:B------:R-:W-:Y:S02]  /*d7a0*/  ISETP.GE.AND P1, PT, R2.reuse, R240, PT ;  /* 0x000000f00200720c */ /* 0x040fe40003f26270 */
[C---:B------:R-:W-:Y:S01]  /*d7b0*/  ISETP.GE.AND P2, PT, R2.reuse, R238, PT ;  /* 0x000000ee0200720c */ /* 0x040fe20003f46270 */
[----:B------:R4:W3:Y:S01]  /*d7c0*/  MUFU.TANH R19, R3 ;  /* 0x0000000300137308 */ /* 0x0008e20000002400 */
[C---:B------:R-:W-:Y:S02]  /*d7d0*/  ISETP.LT.OR P6, PT, R2.reuse, R236, P6 ;  /* 0x000000ec0200720c */ /* 0x040fe400037c1670 */
[----:B------:R-:W-:-:S02]  /*d7e0*/  ISETP.LT.OR P4, PT, R2, R235, P4 ;  /* 0x000000eb0200720c */ /* 0x000fc40002781670 */
[CC--:B------:R-:W-:Y:S02]  /*d7f0*/  ISETP.LT.OR P1, PT, R2.reuse, R237.reuse, P1 ;  /* 0x000000ed0200720c */ /* 0x0c0fe40000f21670 */
[----:B------:R-:W-:Y:S01]  /*d800*/  ISETP.LT.OR P2, PT, R2, R234, P2 ;  /* 0x000000ea0200720c */ /* 0x000fe20001741670 */
[----:B------:R-:W-:Y:S01]  /*d810*/  VIADD R2, R0, 0x29 ;  /* 0x0000002900027836 */ /* 0x000fe20000000000 */
[----:B------:R-:W-:Y:S01]  /*d820*/  FSEL R100, R52, -INF , !P6 ;  /* 0xff80000034647808 */ /* 0x000fe20007000000 */
[----:B-1----:R-:W-:Y:S01]  /*d830*/  FMUL.FTZ R4, R110, UR20 ;  /* 0x000000146e047c20 */ /* 0x002fe20008410000 */
[----:B------:R-:W-:Y:S02]  /*d840*/  FSEL R58, R9, -INF , !P2 ;  /* 0xff800000093a7808 */ /* 0x000fe40005000000 */
[C---:B------:R-:W-:Y:S02]  /*d850*/  ISETP.GE.AND P5, PT, R2.reuse, R240, PT ;  /* 0x000000f00200720c */ /* 0x040fe40003fa6270 */
[C---:B------:R-:W-:Y:S01]  /*d860*/  ISETP.GE.AND P6, PT, R2.reuse, R238, PT ;  /* 0x000000ee0200720c */ /* 0x040fe20003fc6270 */
[----:B----4-:R-:W-:Y:S01]  /*d870*/  FMUL.FTZ R3, R203, UR20 ;  /* 0x00000014cb037c20 */ /* 0x010fe20008410000 */
[----:B------:R-:W-:-:S02]  /*d880*/  ISETP.LT.OR P5, PT, R2, R237, P5 ;  /* 0x000000ed0200720c */ /* 0x000fc40002fa1670 */
[----:B------:R-:W-:Y:S01]  /*d890*/  ISETP.LT.OR P6, PT, R2, R234, P6 ;  /* 0x000000ea0200720c */ /* 0x000fe200037c1670 */
[----:B------:R1:W-:Y:S01]  /*d8a0*/  MUFU.TANH R34, R3 ;  /* 0x0000000300227308 */ /* 0x0003e20000002400 */
[----:B------:R-:W-:-:S07]  /*d8b0*/  FSEL R243, R18, -INF , !P4 ;  /* 0xff80000012f37808 */ /* 0x000fce0006000000 */
[----:B------:R4:W-:Y:S01]  /*d8c0*/  MUFU.TANH R18, R4 ;  /* 0x0000000400127308 */ /* 0x0009e20000002400 */
[----:B-1----:R-:W-:Y:S01]  /*d8d0*/  FMUL.FTZ R3, R248, UR20 ;  /* 0x00000014f8037c20 */ /* 0x002fe20008410000 */
[----:B------:R-:W-:Y:S02]  /*d8e0*/  FSEL R248, R62, -INF , !P0 ;  /* 0xff8000003ef87808 */ /* 0x000fe40004000000 */
[----:B------:R-:W-:-:S04]  /*d8f0*/  ISETP.GE.AND P0, PT, R2, R241, PT ;  /* 0x000000f10200720c */ /* 0x000fc80003f06270 */
[----:B------:R1:W3:Y:S01]  /*d900*/  MUFU.TANH R10, R3 ;  /* 0x00000003000a7308 */ /* 0x0002e20000002400 */
[----:B------:R-:W-:Y:S02]  /*d910*/  ISETP.LT.OR P0, PT, R2, R236, P0 ;  /* 0x000000ec0200720c */ /* 0x000fe40000701670 */
[----:B----4-:R-:W-:Y:S02]  /*d920*/  FSEL R4, R28, -INF , !P6 ;  /* 0xff8000001c047808 */ /* 0x010fe40007000000 */
[----:B------:R-:W-:-:S03]  /*d930*/  FSEL R132, R56, -INF , !P0 ;  /* 0xff80000038847808 */ /* 0x000fc60004000000 */
[----:B------:R4:W-:Y:S01]  /*d940*/  STL [R1+0x6c], R4 ;  /* 0x00006c0401007387 */ /* 0x0009e20000100800 */
[----:B-1----:R-:W-:Y:S01]  /*d950*/  FMUL.FTZ R3, R249, UR20 ;  /* 0x00000014f9037c20 */ /* 0x002fe20008410000 */
[----:B------:R-:W-:-:S03]  /*d960*/  FSEL R249, R49, -INF , !P5 ;  /* 0xff80000031f97808 */ /* 0x000fc60006800000 */
[----:B------:R1:W-:Y:S01]  /*d970*/  MUFU.TANH R27, R3 ;  /* 0x00000003001b7308 */ /* 0x0003e20000002400 */
[----:B----4-:R-:W-:Y:S01]  /*d980*/  FMUL.FTZ R4, R118, UR20 ;  /* 0x0000001476047c20 */ /* 0x010fe20008410000 */
[----:B-1----:R-:W-:Y:S01]  /*d990*/  FMUL.FTZ R3, R250, UR20 ;  /* 0x00000014fa037c20 */ /* 0x002fe20008410000 */
[----:B------:R-:W-:-:S05]  /*d9a0*/  FSEL R250, R32, -INF , !P1 ;  /* 0xff80000020fa7808 */ /* 0x000fca0004800000 */
[----:B------:R1:W4:Y:S02]  /*d9b0*/  MUFU.TANH R7, R3 ;  /* 0x0000000300077308 */ /* 0x0003240000002400 */
[----:B-1----:R-:W-:Y:S01]  /*d9c0*/  FMUL.FTZ R3, R251, UR20 ;  /* 0x00000014fb037c20 */ /* 0x002fe20008410000 */
[----:B------:R-:W-:Y:S02]  /*d9d0*/  FSEL R251, R59, -INF , !P3 ;  /* 0xff8000003bfb7808 */ /* 0x000fe40005800000 */
[----:B------:R-:W-:-:S03]  /*d9e0*/  ISETP.GE.AND P3, PT, R2, R239, PT ;  /* 0x000000ef0200720c */ /* 0x000fc60003f66270 */
[----:B------:R1:W4:Y:S01]  /*d9f0*/  MUFU.TANH R16, R3 ;  /* 0x0000000300107308 */ /* 0x0003220000002400 */
[----:B------:R-:W-:Y:S01]  /*da00*/  ISETP.LT.OR P3, PT, R2, R235, P3 ;  /* 0x000000eb0200720c */ /* 0x000fe20001f61670 */
[----:B------:R-:W-:-:S05]  /*da10*/  VIADD R2, R0, 0x30 ;  /* 0x0000003000027836 */ /* 0x000fca0000000000 */
[C---:B------:R-:W-:Y:S02]  /*da20*/  ISETP.GE.AND P4, PT, R2.reuse, R241, PT ;  /* 0x000000f10200720c */ /* 0x040fe40003f86270 */
[C---:B------:R-:W-:Y:S02]  /*da30*/  ISETP.GE.AND P1, PT, R2.reuse, R239, PT ;  /* 0x000000ef0200720c */ /* 0x040fe40003f26270 */
[C---:B------:R-:W-:Y:S02]  /*da40*/  ISETP.GE.AND P2, PT, R2.reuse, R240, PT ;  /* 0x000000f00200720c */ /* 0x040fe40003f46270 */
[----:B------:R-:W-:Y:S01]  /*da50*/  ISETP.GE.AND P0, PT, R2, R238, PT ;  /* 0x000000ee0200720c */ /* 0x000fe20003f06270 */
[----:B-1----:R-:W-:Y:S01]  /*da60*/  FMUL.FTZ R3, R108, UR20 ;  /* 0x000000146c037c20 */ /* 0x002fe20008410000 */
[C---:B------:R-:W-:Y:S02]  /*da70*/  ISETP.LT.OR P4, PT, R2.reuse, R236, P4 ;  /* 0x000000ec0200720c */ /* 0x040fe40002781670 */
[C---:B------:R-:W-:Y:S01]  /*da80*/  ISETP.LT.OR P1, PT, R2.reuse, R235, P1 ;  /* 0x000000eb0200720c */ /* 0x040fe20000f21670 */
[----:B------:R1:W4:Y:S01]  /*da90*/  MUFU.TANH R14, R3 ;  /* 0x00000003000e7308 */ /* 0x0003220000002400 */
        /* <DEDUP_REMOVED lines=8> */
[C---:B------:R-:W-:Y:S01]  /*db20*/  ISETP.LT.OR P5, PT, R2.reuse, R235, P5 ;  /* 0x000000eb0200720c */ /* 0x040fe20002fa1670 */
[----:B-1----:R-:W-:Y:S01]  /*db30*/  FMUL.FTZ R3, R109, UR20 ;  /* 0x000000146d037c20 */ /* 0x002fe20008410000 */
[C---:B------:R-:W-:Y:S02]  /*db40*/  ISETP.LT.OR P6, PT, R2.reuse, R237, P6 ;  /* 0x000000ed0200720c */ /* 0x040fe400037c1670 */
[----:B------:R-:W-:Y:S01]  /*db50*/  ISETP.LT.OR P4, PT, R2, R234, P4 ;  /* 0x000000ea0200720c */ /* 0x000fe20002781670 */
[----:B------:R1:W-:Y:S01]  /*db60*/  MUFU.TANH R29, R3 ;  /* 0x00000003001d7308 */ /* 0x0003e20000002400 */
[----:B--2---:R-:W-:Y:S02]  /*db70*/  FSEL R62, R8, -INF , !P0 ;  /* 0xff800000083e7808 */ /* 0x004fe40004000000 */
[----:B------:R-:W-:Y:S02]  /*db80*/  FSEL R209, R24, -INF , !P5 ;  /* 0xff80000018d17808 */ /* 0x000fe40006800000 */
[----:B---3--:R-:W-:Y:S01]  /*db90*/  FSEL R56, R21, -INF , !P4 ;  /* 0xff80000015387808 */ /* 0x008fe20006000000 */
[----:B-1----:R-:W-:-:S04]  /*dba0*/  FMUL.FTZ R3, R111, UR20 ;  /* 0x000000146f037c20 */ /* 0x002fc80008410000 */
[----:B------:R1:W-:Y:S02]  /*dbb0*/  MUFU.TANH R32, R3 ;  /* 0x0000000300207308 */ /* 0x0003e40000002400 */
[----:B-1----:R-:W-:Y:S01]  /*dbc0*/  FMUL.FTZ R3, R212, UR20 ;  /* 0x00000014d4037c20 */ /* 0x002fe20008410000 */
[----:B------:R-:W-:Y:S02]  /*dbd0*/  FSEL R212, R55, -INF , !P3 ;  /* 0xff80000037d47808 */ /* 0x000fe40005800000 */
[----:B------:R-:W-:-:S03]  /*dbe0*/  ISETP.GE.AND P3, PT, R2, R241, PT ;  /* 0x000000f10200720c */ /* 0x000fc60003f66270 */
[----:B------:R1:W2:Y:S01]  /*dbf0*/  MUFU.TANH R9, R3 ;  /* 0x0000000300097308 */ /* 0x0002a20000002400 */
[----:B------:R-:W-:Y:S01]  /*dc00*/  ISETP.LT.OR P3, PT, R2, R236, P3 ;  /* 0x000000ec0200720c */ /* 0x000fe20001f61670 */
[----:B------:R-:W-:-:S03]  /*dc10*/  VIADD R2, R0, 0x38 ;  /* 0x0000003800027836 */ /* 0x000fc60000000000 */
[----:B------:R-:W-:Y:S02]  /*dc20*/  FSEL R128, R23, -INF , !P3 ;  /* 0xff80000017807808 */ /* 0x000fe40005800000 */
[C---:B------:R-:W-:Y:S02]  /*dc30*/  ISETP.GE.AND P1, PT, R2.reuse, R241, PT ;  /* 0x000000f10200720c */ /* 0x040fe40003f26270 */
[C---:B------:R-:W-:Y:S02]  /*dc40*/  ISETP.GE.AND P0, PT, R2.reuse, R240, PT ;  /* 0x000000f00200720c */ /* 0x040fe40003f06270 */
[C---:B------:R-:W-:Y:S02]  /*dc50*/  ISETP.GE.AND P3, PT, R2.reuse, R238, PT ;  /* 0x000000ee0200720c */ /* 0x040fe40003f66270 */
[C---:B------:R-:W-:Y:S01]  /*dc60*/  ISETP.LT.OR P1, PT, R2.reuse, R236, P1 ;  /* 0x000000ec0200720c */ /* 0x040fe20000f21670 */
[----:B-1----:R-:W-:Y:S01]  /*dc70*/  FMUL.FTZ R3, R213, UR20 ;  /* 0x00000014d5037c20 */ /* 0x002fe20008410000 */
[----:B------:R-:W-:-:S02]  /*dc80*/  ISETP.LT.OR P0, PT, R2, R237, P0 ;  /* 0x000000ed0200720c */ /* 0x000fc40000701670 */
[----:B------:R-:W-:Y:S01]  /*dc90*/  ISETP.LT.OR P3, PT, R2, R234, P3 ;  /* 0x000000ea0200720c */ /* 0x000fe20001f61670 */
[----:B------:R1:W-:Y:S01]  /*dca0*/  MUFU.TANH R26, R3 ;  /* 0x00000003001a7308 */ /* 0x0003e20000002400 */
[----:B------:R-:W-:Y:S02]  /*dcb0*/  FSEL R213, R22, -INF , !P6 ;  /* 0xff80000016d57808 */ /* 0x000fe40007000000 */
[----:B------:R-:W-:Y:S02]  /*dcc0*/  FSEL R211, R11, -INF , !P0 ;  /* 0xff8000000bd37808 */ /* 0x000fe40004000000 */
[----:B------:R-:W-:-:S03]  /*dcd0*/  FSEL R49, R6, -INF , !P3 ;  /* 0xff80000006317808 */ /* 0x000fc60005800000 */
[----:B------:R3:W-:Y:S01]  /*dce0*/  MUFU.TANH R6, R4 ;  /* 0x0000000400067308 */ /* 0x0007e20000002400 */
[----:B-1----:R-:W-:Y:S01]  /*dcf0*/  FMUL.FTZ R3, R214, UR20 ;  /* 0x00000014d6037c20 */ /* 0x002fe20008410000 */
[----:B------:R-:W-:Y:S02]  /*dd00*/  FSEL R214, R12, -INF , !P2 ;  /* 0xff8000000cd67808 */ /* 0x000fe40005000000 */
[----:B------:R-:W-:-:S04]  /*dd10*/  ISETP.GE.AND P2, PT, R2, R239, PT ;  /* 0x000000ef0200720c */ /* 0x000fc80003f46270 */
[----:B------:R1:W-:Y:S01]  /*dd20*/  MUFU.TANH R5, R3 ;  /* 0x0000000300057308 */ /* 0x0003e20000002400 */
[----:B------:R-:W-:Y:S01]  /*dd30*/  ISETP.LT.OR P2, PT, R2, R235, P2 ;  /* 0x000000eb0200720c */ /* 0x000fe20001741670 */
[----:B------:R-:W-:Y:S02]  /*dd40*/  VIADD R2, R0, 0x39 ;  /* 0x0000003900027836 */ /* 0x000fe40000000000 */
[----:B---3--:R-:W-:-:S03]  /*dd50*/  FMUL.FTZ R4, R106, UR20 ;  /* 0x000000146a047c20 */ /* 0x008fc60008410000 */
[C---:B------:R-:W-:Y:S02]  /*dd60*/  ISETP.GE.AND P5, PT, R2.reuse, R241, PT ;  /* 0x000000f10200720c */ /* 0x040fe40003fa6270 */
[C---:B------:R-:W-:Y:S02]  /*dd70*/  ISETP.GE.AND P6, PT, R2.reuse, R239, PT ;  /* 0x000000ef0200720c */ /* 0x040fe40003fc6270 */
[C---:B------:R-:W-:Y:S02]  /*dd80*/  ISETP.GE.AND P4, PT, R2.reuse, R240, PT ;  /* 0x000000f00200720c */ /* 0x040fe40003f86270 */
[C---:B------:R-:W-:Y:S01]  /*dd90*/  ISETP.LT.OR P5, PT, R2.reuse, R236, P5 ;  /* 0x000000ec0200720c */ /* 0x040fe20002fa1670 */
[----:B-1----:R-:W-:Y:S01]  /*dda0*/  FMUL.FTZ R3, R215, UR20 ;  /* 0x00000014d7037c20 */ /* 0x002fe20008410000 */
[C---:B------:R-:W-:Y:S02]  /*ddb0*/  ISETP.LT.OR P6, PT, R2.reuse, R235, P6 ;  /* 0x000000eb0200720c */ /* 0x040fe400037c1670 */
[----:B------:R-:W-:Y:S01]  /*ddc0*/  ISETP.LT.OR P4, PT, R2, R237, P4 ;  /* 0x000000ed0200720c */ /* 0x000fe20002781670 */
[----:B------:R1:W3:Y:S03]  /*ddd0*/  MUFU.TANH R13, R3 ;  /* 0x00000003000d7308 */ /* 0x0002e60000002400 */
[----:B------:R-:W-:Y:S01]  /*dde0*/  FSEL R208, R30, -INF , !P4 ;  /* 0xff8000001ed07808 */ /* 0x000fe20006000000 */
[----:B-1----:R-:W-:Y:S01]  /*ddf0*/  FMUL.FTZ R3, R124, UR20 ;  /* 0x000000147c037c20 */ /* 0x002fe20008410000 */
[----:B------:R-:W-:-:S03]  /*de00*/  FSEL R124, R31, -INF , !P5 ;  /* 0xff8000001f7c7808 */ /* 0x000fc60006800000 */
[----:B------:R1:W3:Y:S02]  /*de10*/  MUFU.TANH R12, R3 ;  /* 0x00000003000c7308 */ /* 0x0002e40000002400 */
[----:B-1----:R-:W-:Y:S01]  /*de20*/  FMUL.FTZ R3, R125, UR20 ;  /* 0x000000147d037c20 */ /* 0x002fe20008410000 */
[----:B------:R-:W-:Y:S02]  /*de30*/  FSEL R125, R17, -INF , !P1 ;  /* 0xff800000117d7808 */ /* 0x000fe40004800000 */
[----:B------:R-:W-:-:S03]  /*de40*/  ISETP.GE.AND P1, PT, R2, R238, PT ;  /* 0x000000ee0200720c */ /* 0x000fc60003f26270 */
[----:B------:R1:W-:Y:S01]  /*de50*/  MUFU.TANH R24, R3 ;  /* 0x0000000300187308 */ /* 0x0003e20000002400 */
[----:B------:R-:W-:Y:S01]  /*de60*/  ISETP.LT.OR P1, PT, R2, R234, P1 ;  /* 0x000000ea0200720c */ /* 0x000fe20000f21670 */
[----:B------:R-:W-:-:S03]  /*de70*/  VIADD R2, R0, 0x40 ;  /* 0x0000004000027836 */ /* 0x000fc60000000000 */
[----:B------:R-:W-:Y:S02]  /*de80*/  FSEL R57, R25, -INF , !P1 ;  /* 0xff80000019397808 */ /* 0x000fe40004800000 */
[C---:B------:R-:W-:Y:S02]  /*de90*/  ISETP.GE.AND P0, PT, R2.reuse, R239, PT ;  /* 0x000000ef0200720c */ /* 0x040fe40003f06270 */
[C---:B------:R-:W-:Y:S02]  /*dea0*/  ISETP.GE.AND P3, PT, R2.reuse, R240, PT ;  /* 0x000000f00200720c */ /* 0x040fe40003f66270 */
[C---:B------:R-:W-:Y:S02]  /*deb0*/  ISETP.GE.AND P5, PT, R2.reuse, R238, PT ;  /* 0x000000ee0200720c */ /* 0x040fe40003fa6270 */
[----:B------:R-:W-:Y:S01]  /*dec0*/  ISETP.LT.OR P0, PT, R2, R235, P0 ;  /* 0x000000eb0200720c */ /* 0x000fe20000701670 */
[----:B-1----:R-:W-:Y:S01]  /*ded0*/  FMUL.FTZ R3, R126, UR20 ;  /* 0x000000147e037c20 */ /* 0x002fe20008410000 */
[----:B------:R-:W-:-:S02]  /*dee0*/  ISETP.LT.OR P3, PT, R2, R237, P3 ;  /* 0x000000ed0200720c */ /* 0x000fc40001f61670 */
[----:B------:R-:W-:Y:S01]  /*def0*/  ISETP.LT.OR P5, PT, R2, R234, P5 ;  /* 0x000000ea0200720c */ /* 0x000fe20002fa1670 */
[----:B------:R1:W3:Y:S01]  /*df00*/  MUFU.TANH R22, R3 ;  /* 0x0000000300167308 */ /* 0x0002e20000002400 */
[----:B------:R-:W-:Y:S02]  /*df10*/  FSEL R133, R19, -INF , !P0 ;  /* 0xff80000013857808 */ /* 0x000fe40004000000 */
[----:B------:R-:W-:Y:S02]  /*df20*/  FSEL R126, R35, -INF , !P6 ;  /* 0xff800000237e7808 */ /* 0x000fe40007000000 */
[----:B------:R-:W-:Y:S02]  /*df30*/  FSEL R206, R10, -INF , !P3 ;  /* 0xff8000000ace7808 */ /* 0x000fe40005800000 */
[----:B----4-:R-:W-:Y:S01]  /*df40*/  FSEL R60, R7, -INF , !P5 ;  /* 0xff800000073c7808 */ /* 0x010fe20006800000 */
[----:B-1----:R-:W-:Y:S01]  /*df50*/  FMUL.FTZ R3, R127, UR20 ;  /* 0x000000147f037c20 */ /* 0x002fe20008410000 */
[----:B------:R-:W-:-:S02]  /*df60*/  FSEL R127, R20, -INF , !P2 ;  /* 0xff800000147f7808 */ /* 0x000fc40005000000 */
[C---:B------:R-:W-:Y:S01]  /*df70*/  ISETP.GE.AND P2, PT, R2.reuse, R241, PT ;  /* 0x000000f10200720c */ /* 0x040fe20003f46270 */
[----:B------:R1:W-:Y:S03]  /*df80*/  MUFU.TANH R23, R3 ;  /* 0x0000000300177308 */ /* 0x0003e60000002400 */
[----:B------:R-:W-:Y:S01]  /*df90*/  ISETP.LT.OR P2, PT, R2, R236, P2 ;  /* 0x000000ec0200720c */ /* 0x000fe20001741670 */
[----:B------:R-:W-:-:S03]  /*dfa0*/  VIADD R2, R0, 0x41 ;  /* 0x0000004100027836 */ /* 0x000fc60000000000 */
[----:B------:R-:W-:Y:S02]  /*dfb0*/  FSEL R123, R15, -INF , !P2 ;  /* 0xff8000000f7b7808 */ /* 0x000fe40005000000 */
[C---:B------:R-:W-:Y:S02]  /*dfc0*/  ISETP.GE.AND P6, PT, R2.reuse, R241, PT ;  /* 0x000000f10200720c */ /* 0x040fe40003fc6270 */
[C---:B------:R-:W-:Y:S02]  /*dfd0*/  ISETP.GE.AND P4, PT, R2.reuse, R239, PT ;  /* 0x000000ef0200720c */ /* 0x040fe40003f86270 */
[C---:B------:R-:W-:Y:S02]  /*dfe0*/  ISETP.GE.AND P1, PT, R2.reuse, R240, PT ;  /* 0x000000f00200720c */ /* 0x040fe40003f26270 */
[----:B------:R-:W-:Y:S01]  /*dff0*/  ISETP.GE.AND P2, PT, R2, R238, PT ;  /* 0x000000ee0200720c */ /* 0x000fe20003f46270 */
[----:B-1----:R-:W-:Y:S01]  /*e000*/  FMUL.FTZ R3, R116, UR20 ;  /* 0x0000001474037c20 */ /* 0x002fe20008410000 */
[----:B------:R-:W-:-:S02]  /*e010*/  ISETP.LT.OR P6, PT, R2, R236, P6 ;  /* 0x000000ec0200720c */ /* 0x000fc400037c1670 */
[C---:B------:R-:W-:Y:S01]  /*e020*/  ISETP.LT.OR P4, PT, R2.reuse, R235, P4 ;  /* 0x000000eb0200720c */ /* 0x040fe20002781670 */
[----:B------:R1:W4:Y:S01]  /*e030*/  MUFU.TANH R11, R3 ;  /* 0x00000003000b7308 */ /* 0x0003220000002400 */
        /* <DEDUP_REMOVED lines=8> */
[C---:B------:R-:W-:Y:S01]  /*e0c0*/  ISETP.GE.AND P6, PT, R2.reuse, R238, PT ;  /* 0x000000ee0200720c */ /* 0x040fe20003fc6270 */
[----:B-1----:R-:W-:Y:S01]  /*e0d0*/  FMUL.FTZ R3, R117, UR20 ;  /* 0x0000001475037c20 */ /* 0x002fe20008410000 */
[C---:B------:R-:W-:Y:S02]  /*e0e0*/  ISETP.LT.OR P3, PT, R2.reuse, R235, P3 ;  /* 0x000000eb0200720c */ /* 0x040fe40001f61670 */
[C---:B------:R-:W-:Y:S01]  /*e0f0*/  ISETP.LT.OR P0, PT, R2.reuse, R236, P0 ;  /* 0x000000ec0200720c */ /* 0x040fe20000701670 */
[----:B------:R1:W-:Y:S01]  /*e100*/  MUFU.TANH R20, R3 ;  /* 0x0000000300147308 */ /* 0x0003e20000002400 */
        /* <DEDUP_REMOVED lines=8> */
[C---:B------:R-:W-:Y:S01]  /*e190*/  ISETP.GE.AND P1, PT, R2.reuse, R239, PT ;  /* 0x000000ef0200720c */ /* 0x040fe20003f26270 */
[----:B-1----:R-:W-:Y:S01]  /*e1a0*/  FMUL.FTZ R3, R119, UR20 ;  /* 0x0000001477037c20 */ /* 0x002fe20008410000 */
[C---:B------:R-:W-:Y:S02]  /*e1b0*/  ISETP.GE.AND P2, PT, R2.reuse, R240, PT ;  /* 0x000000f00200720c */ /* 0x040fe40003f46270 */
[C---:B------:R-:W-:Y:S01]  /*e1c0*/  ISETP.GE.AND P0, PT, R2.reuse, R238, PT ;  /* 0x000000ee0200720c */ /* 0x040fe20003f06270 */
[----:B------:R1:W4:Y:S01]  /*e1d0*/  MUFU.TANH R15, R3 ;  /* 0x00000003000f7308 */ /* 0x0003220000002400 */
[C---:B------:R-:W-:Y:S02]  /*e1e0*/  ISETP.LT.OR P4, PT, R2.reuse, R236, P4 ;  /* 0x000000ec0200720c */ /* 0x040fe40002781670 */
[C---:B------:R-:W-:Y:S02]  /*e1f0*/  ISETP.LT.OR P1, PT, R2.reuse, R235, P1 ;  /* 0x000000eb0200720c */ /* 0x040fe40000f21670 */
[----:B------:R-:W-:-:S02]  /*e200*/  ISETP.LT.OR P2, PT, R2, R237, P2 ;  /* 0x000000ed0200720c */ /* 0x000fc40001741670 */
[----:B------:R-:W-:Y:S01]  /*e210*/  ISETP.LT.OR P0, PT, R2, R234, P0 ;  /* 0x000000ea0200720c */ /* 0x000fe20000701670 */
[----:B------:R-:W-:Y:S01]  /*e220*/  VIADD R2, R0, 0x50 ;  /* 0x0000005000027836 */ /* 0x000fe20000000000 */
[----:B--2---:R-:W-:Y:S02]  /*e230*/  FSEL R204, R9, -INF , !P5 ;  /* 0xff80000009cc7808 */ /* 0x004fe40006800000 */
[----:B------:R-:W-:Y:S01]  /*e240*/  FSEL R108, R29, -INF , !P4 ;  /* 0xff8000001d6c7808 */ /* 0x000fe20006000000 */
[----:B------:R-:W-:Y:S01]  /*e250*/  MUFU.TANH R9, R4 ;  /* 0x0000000400097308 */ /* 0x000fe20000002400 */
[C---:B------:R-:W-:Y:S02]  /*e260*/  ISETP.GE.AND P3, PT, R2.reuse, R241, PT ;  /* 0x000000f10200720c */ /* 0x040fe40003f66270 */
[----:B------:R-:W-:Y:S01]  /*e270*/  ISETP.GE.AND P5, PT, R2, R239, PT ;  /* 0x000000ef0200720c */ /* 0x000fe20003fa6270 */
[----:B-1----:R-:W-:Y:S01]  /*e280*/  FMUL.FTZ R3, R92, UR20 ;  /* 0x000000145c037c20 */ /* 0x002fe20008410000 */
[----:B------:R-:W-:-:S02]  /*e290*/  ISETP.GE.AND P4, PT, R2, R238, PT ;  /* 0x000000ee0200720c */ /* 0x000fc40003f86270 */
[C---:B------:R-:W-:Y:S01]  /*e2a0*/  ISETP.LT.OR P3, PT, R2.reuse, R236, P3 ;  /* 0x000000ec0200720c */ /* 0x040fe20001f61670 */
[----:B------:R1:W2:Y:S01]  /*e2b0*/  MUFU.TANH R8, R3 ;  /* 0x0000000300087308 */ /* 0x0002a20000002400 */
[C---:B------:R-:W-:Y:S02]  /*e2c0*/  ISETP.LT.OR P5, PT, R2.reuse, R235, P5 ;  /* 0x000000eb0200720c */ /* 0x040fe40002fa1670 */
[----:B------:R-:W-:Y:S02]  /*e2d0*/  ISETP.LT.OR P4, PT, R2, R234, P4 ;  /* 0x000000ea0200720c */ /* 0x000fe40002781670 */
[----:B---3--:R-:W-:Y:S02]  /*e2e0*/  FSEL R92, R13, -INF , !P0 ;  /* 0xff8000000d5c7808 */ /* 0x008fe40004000000 */
[----:B------:R-:W-:Y:S02]  /*e2f0*/  FSEL R122, R32, -INF , !P1 ;  /* 0xff800000207a7808 */ /* 0x000fe40004800000 */
[----:B------:R-:W-:-:S02]  /*e300*/  FSEL R134, R26, -INF , !P2 ;  /* 0xff8000001a867808 */ /* 0x000fc40005000000 */
[----:B------:R-:W-:Y:S02]  /*e310*/  FSEL R103, R12, -INF , !P3 ;  /* 0xff8000000c677808 */ /* 0x000fe40005800000 */
[----:B------:R-:W-:Y:S01]  /*e320*/  FSEL R113, R22, -INF , !P5 ;  /* 0xff80000016717808 */ /* 0x000fe20006800000 */
[----:B-1----:R-:W-:Y:S01]  /*e330*/  FMUL.FTZ R3, R93, UR20 ;  /* 0x000000145d037c20 */ /* 0x002fe20008410000 */
[----:B------:R-:W-:-:S03]  /*e340*/  FSEL R93, R6, -INF , !P4 ;  /* 0xff800000065d7808 */ /* 0x000fc60006000000 */
[----:B------:R1:W-:Y:S02]  /*e350*/  MUFU.TANH R19, R3 ;  /* 0x0000000300137308 */ /* 0x0003e40000002400 */
[----:B-1----:R-:W-:-:S06]  /*e360*/  FMUL.FTZ R3, R94, UR20 ;  /* 0x000000145e037c20 */ /* 0x002fcc0008410000 */
[----:B------:R1:W3:Y:S02]  /*e370*/  MUFU.TANH R10, R3 ;  /* 0x00000003000a7308 */ /* 0x0002e40000002400 */
[----:B-1----:R-:W-:-:S06]  /*e380*/  FMUL.FTZ R3, R95, UR20 ;  /* 0x000000145f037c20 */ /* 0x002fcc0008410000 */
[----:B------:R1:W-:Y:S02]  /*e390*/  MUFU.TANH R21, R3 ;  /* 0x0000000300157308 */ /* 0x0003e40000002400 */
[----:B-1----:R-:W-:-:S06]  /*e3a0*/  FMUL.FTZ R3, R244, UR20 ;  /* 0x00000014f4037c20 */ /* 0x002fcc0008410000 */
[----:B------:R1:W-:Y:S02]  /*e3b0*/  MUFU.TANH R7, R3 ;  /* 0x0000000300077308 */ /* 0x0003e40000002400 */
[----:B-1----:R-:W-:-:S06]  /*e3c0*/  FMUL.FTZ R3, R245, UR20 ;  /* 0x00000014f5037c20 */ /* 0x002fcc0008410000 */
[----:B------:R1:W-:Y:S02]  /*e3d0*/  MUFU.TANH R18, R3 ;  /* 0x0000000300127308 */ /* 0x0003e40000002400 */
[----:B-1----:R-:W-:Y:S02]  /*e3e0*/  FSEL R3, R5, -INF , !P6 ;  /* 0xff80000005037808 */ /* 0x002fe40007000000 */
[----:B------:R-:W-:-:S03]  /*e3f0*/  ISETP.GE.AND P6, PT, R2, R240, PT ;  /* 0x000000f00200720c */ /* 0x000fc60003fc6270 */
[----:B------:R1:W-:Y:S01]  /*e400*/  STL [R1+0x54], R3 ;  /* 0x0000540301007387 */ /* 0x0003e20000100800 */
[----:B------:R-:W-:Y:S01]  /*e410*/  ISETP.LT.OR P6, PT, R2, R237, P6 ;  /* 0x000000ed0200720c */ /* 0x000fe200037c1670 */
[----:B------:R-:W-:-:S03]  /*e420*/  VIADD R2, R0, 0x51 ;  /* 0x0000005100027836 */ /* 0x000fc60000000000 */
[----:B----4-:R-:W-:Y:S02]  /*e430*/  FSEL R202, R11, -INF , !P6 ;  /* 0xff8000000bca7808 */ /* 0x010fe40007000000 */
        /* <DEDUP_REMOVED lines=10> */
[----:B-1----:R-:W-:Y:S01]  /*e4e0*/  FMUL.FTZ R3, R246, UR20 ;  /* 0x00000014f6037c20 */ /* 0x002fe20008410000 */
[----:B------:R-:W-:Y:S02]  /*e4f0*/  FSEL R111, R23, -INF , !P2 ;  /* 0xff800000176f7808 */ /* 0x000fe40005000000 */
[C---:B------:R-:W-:Y:S01]  /*e500*/  ISETP.GE.AND P5, PT, R2.reuse, R241, PT ;  /* 0x000000f10200720c */ /* 0x040fe20003fa6270 */
[----:B------:R1:W4:Y:S01]  /*e510*/  MUFU.TANH R5, R3 ;  /* 0x0000000300057308 */ /* 0x0003220000002400 */
[----:B------:R-:W-:-:S02]  /*e520*/  ISETP.GE.AND P6, PT, R2, R239, PT ;  /* 0x000000ef0200720c */ /* 0x000fc40003fc6270 */
[C---:B------:R-:W-:Y:S02]  /*e530*/  ISETP.GE.AND P4, PT, R2.reuse, R240, PT ;  /* 0x000000f00200720c */ /* 0x040fe40003f86270 */
[C---:B------:R-:W-:Y:S02]  /*e540*/  ISETP.GE.AND P1, PT, R2.reuse, R238, PT ;  /* 0x000000ee0200720c */ /* 0x040fe40003f26270 */
[C---:B------:R-:W-:Y:S02]  /*e550*/  ISETP.LT.OR P5, PT, R2.reuse, R236, P5 ;  /* 0x000000ec0200720c */ /* 0x040fe40002fa1670 */
[C---:B------:R-:W-:Y:S02]  /*e560*/  ISETP.LT.OR P6, PT, R2.reuse, R235, P6 ;  /* 0x000000eb0200720c */ /* 0x040fe400037c1670 */
[C---:B------:R-:W-:Y:S02]  /*e570*/  ISETP.LT.OR P4, PT, R2.reuse, R237, P4 ;  /* 0x000000ed0200720c */ /* 0x040fe40002781670 */
[----:B------:R-:W-:Y:S01]  /*e580*/  ISETP.LT.OR P1, PT, R2, R234, P1 ;  /* 0x000000ea0200720c */ /* 0x000fe20000f21670 */
[----:B------:R-:W-:-:S02]  /*e590*/  VIADD R2, R0, 0x59 ;  /* 0x0000005900027836 */ /* 0x000fc40000000000 */
[----:B-1----:R-:W-:Y:S01]  /*e5a0*/  FMUL.FTZ R3, R247, UR20 ;  /* 0x00000014f7037c20 */ /* 0x002fe20008410000 */
[----:B------:R-:W-:Y:S02]  /*e5b0*/  FSEL R94, R15, -INF , !P3 ;  /* 0xff8000000f5e7808 */ /* 0x000fe40005800000 */
[----:B------:R-:W-:Y:S01]  /*e5c0*/  FSEL R200, R20, -INF , !P0 ;  /* 0xff80000014c87808 */ /* 0x000fe20004000000 */
[----:B------:R1:W4:Y:S01]  /*e5d0*/  MUFU.TANH R14, R3 ;  /* 0x00000003000e7308 */ /* 0x0003220000002400 */
[----:B--2---:R-:W-:Y:S02]  /*e5e0*/  FSEL R88, R8, -INF , !P5 ;  /* 0xff80000008587808 */ /* 0x004fe40006800000 */
[----:B------:R-:W-:Y:S01]  /*e5f0*/  ISETP.GE.AND P2, PT, R2, R241, PT ;  /* 0x000000f10200720c */ /* 0x000fe20003f46270 */
[----:B-1----:R-:W-:-:S04]  /*e600*/  FMUL.FTZ R3, R104, UR20 ;  /* 0x0000001468037c20 */ /* 0x002fc80008410000 */
[----:B------:R1:W2:Y:S02]  /*e610*/  MUFU.TANH R13, R3 ;  /* 0x00000003000d7308 */ /* 0x0002a40000002400 */
[----:B-1----:R-:W-:-:S06]  /*e620*/  FMUL.FTZ R3, R105, UR20 ;  /* 0x0000001469037c20 */ /* 0x002fcc0008410000 */
[----:B------:R1:W-:Y:S01]  /*e630*/  MUFU.TANH R17, R3 ;  /* 0x0000000300117308 */ /* 0x0003e20000002400 */
[----:B------:R-:W-:Y:S01]  /*e640*/  ISETP.GE.AND P0, PT, R2, R239, PT ;  /* 0x000000ef0200720c */ /* 0x000fe20003f06270 */
[----:B-1----:R-:W-:-:S06]  /*e650*/  FMUL.FTZ R3, R107, UR20 ;  /* 0x000000146b037c20 */ /* 0x002fcc0008410000 */
[----:B------:R1:W-:Y:S01]  /*e660*/  MUFU.TANH R16, R3 ;  /* 0x0000000300107308 */ /* 0x0003e20000002400 */
[C---:B------:R-:W-:Y:S02]  /*e670*/  ISETP.GE.AND P3, PT, R2.reuse, R240, PT ;  /* 0x000000f00200720c */ /* 0x040fe40003f66270 */
[----:B------:R-:W-:Y:S01]  /*e680*/  ISETP.GE.AND P5, PT, R2, R238, PT ;  /* 0x000000ee0200720c */ /* 0x000fe20003fa6270 */
[----:B-1----:R-:W-:-:S04]  /*e690*/  FMUL.FTZ R3, R67, UR20 ;  /* 0x0000001443037c20 */ /* 0x002fc80008410000 */
[----:B------:R1:W-:Y:S01]  /*e6a0*/  MUFU.TANH R6, R3 ;  /* 0x0000000300067308 */ /* 0x0003e20000002400 */
[C---:B------:R-:W-:Y:S02]  /*e6b0*/  ISETP.LT.OR P2, PT, R2.reuse, R236, P2 ;  /* 0x000000ec0200720c */ /* 0x040fe40001741670 */
[C---:B------:R-:W-:Y:S02]  /*e6c0*/  ISETP.LT.OR P0, PT, R2.reuse, R235, P0 ;  /* 0x000000eb0200720c */ /* 0x040fe40000701670 */
[C---:B------:R-:W-:Y:S02]  /*e6d0*/  ISETP.LT.OR P3, PT, R2.reuse, R237, P3 ;  /* 0x000000ed0200720c */ /* 0x040fe40001f61670 */
[----:B------:R-:W-:Y:S01]  /*e6e0*/  ISETP.LT.OR P5, PT, R2, R234, P5 ;  /* 0x000000ea0200720c */ /* 0x000fe20002fa1670 */
[----:B-1----:R-:W-:Y:S01]  /*e6f0*/  FMUL.FTZ R3, R140, UR20 ;  /* 0x000000148c037c20 */ /* 0x002fe20008410000 */
[----:B------:R-:W-:Y:S02]  /*e700*/  VIADD R2, R0, 0x60 ;  /* 0x0000006000027836 */ /* 0x000fe40000000000 */
[----:B------:R-:W-:Y:S01]  /*e710*/  IMAD.MOV.U32 R201, RZ, RZ, R91 ;  /* 0x000000ffffc97224 */ /* 0x000fe200078e005b */
[----:B------:R1:W-:Y:S01]  /*e720*/  MUFU.TANH R15, R3 ;  /* 0x00000003000f7308 */ /* 0x0003e20000002400 */
[----:B---3--:R-:W-:Y:S01]  /*e730*/  FSEL R91, R10, -INF , !P6 ;  /* 0xff8000000a5b7808 */ /* 0x008fe20007000000 */
[----:B------:R-:W-:Y:S01]  /*e740*/  IMAD.MOV.U32 R76, RZ, RZ, R79 ;  /* 0x000000ffff4c7224 */ /* 0x000fe200078e004f */
[----:B------:R-:W-:Y:S01]  /*e750*/  ISETP.GE.AND P6, PT, R2, R241, PT ;  /* 0x000000f10200720c */ /* 0x000fe20003fc6270 */
[----:B------:R-:W-:Y:S01]  /*e760*/  IMAD.MOV.U32 R66, RZ, RZ, R121 ;  /* 0x000000ffff427224 */ /* 0x000fe200078e0079 */
[----:B----4-:R-:W-:Y:S01]  /*e770*/  FSEL R52, R5, -INF , !P1 ;  /* 0xff80000005347808 */ /* 0x010fe20004800000 */
[----:B------:R-:W-:-:S02]  /*e780*/  IMAD.MOV.U32 R64, RZ, RZ, R78 ;  /* 0x000000ffff407224 */ /* 0x000fc400078e004e */
[----:B------:R-:W-:Y:S02]  /*e790*/  IMAD.MOV.U32 R203, RZ, RZ, R80 ;  /* 0x000000ffffcb7224 */ /* 0x000fe400078e0050 */
[----:B------:R-:W-:Y:S01]  /*e7a0*/  IMAD.MOV.U32 R65, RZ, RZ, R81 ;  /* 0x000000ffff417224 */ /* 0x000fe200078e0051 */
[----:B------:R-:W-:Y:S01]  /*e7b0*/  FSEL R83, R21, -INF , !P0 ;  /* 0xff80000015537808 */ /* 0x000fe20004000000 */
[----:B------:R3:W5:Y:S01]  /*e7c0*/  LDL.LU R140, [R1+0xf0] ;  /* 0x0000f000018c7983 */ /* 0x0007620000300800 */
[----:B-1----:R-:W-:Y:S01]  /*e7d0*/  FMUL.FTZ R3, R139, UR20 ;  /* 0x000000148b037c20 */ /* 0x002fe20008410000 */
[----:B------:R-:W-:Y:S01]  /*e7e0*/  IMAD.MOV.U32 R79, RZ, RZ, R82 ;  /* 0x000000ffff4f7224 */ /* 0x000fe200078e0052 */
[----:B------:R-:W-:Y:S02]  /*e7f0*/  FSEL R121, R7, -INF , !P4 ;  /* 0xff80000007797808 */ /* 0x000fe40006000000 */
[----:B------:R-:W-:Y:S01]  /*e800*/  ISETP.LT.OR P6, PT, R2, R236, P6 ;  /* 0x000000ec0200720c */ /* 0x000fe200037c1670 */
[----:B------:R1:W4:Y:S01]  /*e810*/  MUFU.TANH R4, R3 ;  /* 0x0000000300047308 */ /* 0x0003220000002400 */
[----:B------:R-:W-:-:S02]  /*e820*/  FSEL R82, R19, -INF , !P2 ;  /* 0xff80000013527808 */ /* 0x000fc40005000000 */
[C---:B------:R-:W-:Y:S01]  /*e830*/  ISETP.GE.AND P1, PT, R2.reuse, R240, PT ;  /* 0x000000f00200720c */ /* 0x040fe20003f26270 */
[----:B------:R-:W-:Y:S01]  /*e840*/  IMAD.MOV.U32 R81, RZ, RZ, R120 ;  /* 0x000000ffff517224 */ /* 0x000fe200078e0078 */
[----:B------:R-:W-:Y:S02]  /*e850*/  ISETP.GE.AND P4, PT, R2, R239, PT ;  /* 0x000000ef0200720c */ /* 0x000fe40003f86270 */
[----:B------:R-:W-:Y:S01]  /*e860*/  FSEL R14, R14, -INF , !P5 ;  /* 0xff8000000e0e7808 */ /* 0x000fe20006800000 */
[----:B------:R-:W-:Y:S01]  /*e870*/  FMUL.FTZ R5, R98, UR20 ;  /* 0x0000001462057c20 */ /* 0x000fe20008410000 */
[----:B------:R3:W5:Y:S01]  /*e880*/  LDL.LU R139, [R1+0xec] ;  /* 0x0000ec00018b7983 */ /* 0x0007620000300800 */
[----:B-1----:R-:W-:Y:S01]  /*e890*/  FMUL.FTZ R3, R138, UR20 ;  /* 0x000000148a037c20 */ /* 0x002fe20008410000 */
[C---:B------:R-:W-:Y:S02]  /*e8a0*/  ISETP.GE.AND P2, PT, R2.reuse, R238, PT ;  /* 0x000000ee0200720c */ /* 0x040fe40003f46270 */
[----:B--2---:R-:W-:Y:S01]  /*e8b0*/  FSEL R78, R13, -INF , !P6 ;  /* 0xff8000000d4e7808 */ /* 0x004fe20007000000 */
[----:B------:R1:W-:Y:S01]  /*e8c0*/  MUFU.TANH R11, R3 ;  /* 0x00000003000b7308 */ /* 0x0003e20000002400 */
[C---:B------:R-:W-:Y:S01]  /*e8d0*/  ISETP.LT.OR P4, PT, R2.reuse, R235, P4 ;  /* 0x000000eb0200720c */ /* 0x040fe20002781670 */
[----:B------:R3:W5:Y:S01]  /*e8e0*/  LDL.LU R138, [R1+0xe8] ;  /* 0x0000e800018a7983 */ /* 0x0007620000300800 */
[----:B------:R-:W-:-:S02]  /*e8f0*/  ISETP.LT.OR P1, PT, R2, R237, P1 ;  /* 0x000000ed0200720c */ /* 0x000fc40000f21670 */
[----:B------:R-:W-:Y:S01]  /*e900*/  ISETP.LT.OR P2, PT, R2, R234, P2 ;  /* 0x000000ea0200720c */ /* 0x000fe20001741670 */
[----:B------:R-:W-:Y:S01]  /*e910*/  FMUL.FTZ R2, R97, UR20 ;  /* 0x0000001461027c20 */ /* 0x000fe20008410000 */
[----:B------:R-:W-:Y:S01]  /*e920*/  FSEL R120, R18, -INF , !P3 ;  /* 0xff80000012787808 */ /* 0x000fe20005800000 */
[----:B------:R-:W-:Y:S01]  /*e930*/  MUFU.TANH R10, R5 ;  /* 0x00000005000a7308 */ /* 0x000fe20000002400 */
[----:B-1----:R-:W-:-:S07]  /*e940*/  FMUL.FTZ R3, R96, UR20 ;  /* 0x0000001460037c20 */ /* 0x002fce0008410000 */
[----:B------:R1:W-:Y:S08]  /*e950*/  MUFU.TANH R12, R2 ;  /* 0x00000002000c7308 */ /* 0x0003f00000002400 */
[----:B------:R2:W3:Y:S01]  /*e960*/  MUFU.TANH R8, R3 ;  /* 0x0000000300087308 */ /* 0x0004e20000002400 */
[----:B------:R-:W-:Y:S01]  /*e970*/  FSEL R80, R9, -INF , !P4 ;  /* 0xff80000009507808 */ /* 0x000fe20006000000 */
[----:B-1----:R-:W-:-:S05]  /*e980*/  VIADD R2, R0, 0x61 ;  /* 0x0000006100027836 */ /* 0x002fca0000000000 */
[C---:B------:R-:W-:Y:S02]  /*e990*/  ISETP.GE.AND P0, PT, R2.reuse, R241, PT ;  /* 0x000000f10200720c */ /* 0x040fe40003f06270 */
[C---:B------:R-:W-:Y:S01]  /*e9a0*/  ISETP.GE.AND P3, PT, R2.reuse, R239, PT ;  /* 0x000000ef0200720c */ /* 0x040fe20003f66270 */
[----:B--2---:R-:W-:Y:S01]  /*e9b0*/  FMUL.FTZ R3, R99, UR20 ;  /* 0x0000001463037c20 */ /* 0x004fe20008410000 */
[C---:B------:R-:W-:Y:S02]  /*e9c0*/  ISETP.GE.AND P5, PT, R2.reuse, R240, PT ;  /* 0x000000f00200720c */ /* 0x040fe40003fa6270 */
[C---:B------:R-:W-:Y:S01]  /*e9d0*/  ISETP.GE.AND P6, PT, R2.reuse, R238, PT ;  /* 0x000000ee0200720c */ /* 0x040fe20003fc6270 */
[----:B------:R1:W-:Y:S01]  /*e9e0*/  MUFU.TANH R13, R3 ;  /* 0x00000003000d7308 */ /* 0x0003e20000002400 */
[C---:B------:R-:W-:Y:S02]  /*e9f0*/  ISETP.LT.OR P0, PT, R2.reuse, R236, P0 ;  /* 0x000000ec0200720c */ /* 0x040fe40000701670 */
[----:B------:R-:W-:-:S02]  /*ea00*/  ISETP.LT.OR P3, PT, R2, R235, P3 ;  /* 0x000000eb0200720c */ /* 0x000fc40001f61670 */
[C---:B------:R-:W-:Y:S02]  /*ea10*/  ISETP.LT.OR P5, PT, R2.reuse, R237, P5 ;  /* 0x000000ed0200720c */ /* 0x040fe40002fa1670 */
[----:B------:R-:W-:Y:S01]  /*ea20*/  ISETP.LT.OR P6, PT, R2, R234, P6 ;  /* 0x000000ea0200720c */ /* 0x000fe200037c1670 */
[----:B-1----:R-:W-:Y:S01]  /*ea30*/  FMUL.FTZ R3, R137, UR20 ;  /* 0x0000001489037c20 */ /* 0x002fe20008410000 */
[----:B------:R-:W-:Y:S01]  /*ea40*/  VIADD R2, R0, 0x68 ;  /* 0x0000006800027836 */ /* 0x000fe20000000000 */
[----:B----4-:R-:W-:Y:S02]  /*ea50*/  FSEL R247, R4, -INF , !P2 ;  /* 0xff80000004f77808 */ /* 0x010fe40005000000 */
[----:B------:R-:W-:Y:S01]  /*ea60*/  FSEL R119, R6, -INF , !P1 ;  /* 0xff80000006777808 */ /* 0x000fe20004800000 */
[----:B------:R1:W2:Y:S01]  /*ea70*/  MUFU.TANH R7, R3 ;  /* 0x0000000300077308 */ /* 0x0002a20000002400 */
[----:B------:R-:W-:Y:S01]  /*ea80*/  ISETP.GE.AND P4, PT, R2, R241, PT ;  /* 0x000000f10200720c */ /* 0x000fe20003f86270 */
[----:B------:R-:W-:Y:S01]  /*ea90*/  FMUL.FTZ R4, R89, UR20 ;  /* 0x0000001459047c20 */ /* 0x000fe20008410000 */
[----:B------:R-:W-:Y:S01]  /*eaa0*/  FSEL R67, R17, -INF , !P0 ;  /* 0xff80000011437808 */ /* 0x000fe20004000000 */
[----:B------:R-:W-:Y:S01]  /*eab0*/  FMUL.FTZ R5, R76, UR20 ;  /* 0x000000144c057c20 */ /* 0x000fe20008410000 */
[----:B------:R4:W5:Y:S01]  /*eac0*/  LDL.LU R137, [R1+0xe4] ;  /* 0x0000e40001897983 */ /* 0x0009620000300800 */
[----:B------:R-:W-:-:S02]  /*ead0*/  ISETP.GE.AND P2, PT, R2, R240, PT ;  /* 0x000000f00200720c */ /* 0x000fc40003f46270 */
[----:B------:R-:W-:Y:S01]  /*eae0*/  ISETP.GE.AND P1, PT, R2, R239, PT ;  /* 0x000000ef0200720c */ /* 0x000fe20003f26270 */
[----:B-1----:R-:W-:Y:S01]  /*eaf0*/  FMUL.FTZ R3, R136, UR20 ;  /* 0x0000001488037c20 */ /* 0x002fe20008410000 */
[C---:B------:R-:W-:Y:S01]  /*eb00*/  ISETP.LT.OR P4, PT, R2.reuse, R236, P4 ;  /* 0x000000ec0200720c */ /* 0x040fe20002781670 */
[----:B------:R-:W-:Y:S01]  /*eb10*/  MUFU.TANH R6, R4 ;  /* 0x0000000400067308 */ /* 0x000fe20000002400 */
[C---:B------:R-:W-:Y:S01]  /*eb20*/  ISETP.GE.AND P0, PT, R2.reuse, R238, PT ;  /* 0x000000ee0200720c */ /* 0x040fe20003f06270 */
[----:B------:R-:W-:Y:S01]  /*eb30*/  IMAD.MOV.U32 R76, RZ, RZ, R66 ;  /* 0x000000ffff4c7224 */ /* 0x000fe200078e0042 */
[C---:B------:R-:W-:Y:S01]  /*eb40*/  ISETP.LT.OR P2, PT, R2.reuse, R237, P2 ;  /* 0x000000ed0200720c */ /* 0x040fe20001741670 */
[----:B------:R4:W5:Y:S01]  /*eb50*/  LDL.LU R136, [R1+0xe0] ;  /* 0x0000e00001887983 */ /* 0x0009620000300800 */
[----:B------:R-:W-:-:S03]  /*eb60*/  ISETP.LT.OR P1, PT, R2, R235, P1 ;  /* 0x000000eb0200720c */ /* 0x000fc60000f21670 */
[----:B------:R1:W-:Y:S01]  /*eb70*/  MUFU.TANH R9, R3 ;  /* 0x0000000300097308 */ /* 0x0003e20000002400 */
[----:B---3--:R-:W-:Y:S02]  /*eb80*/  FSEL R30, R8, -INF , !P4 ;  /* 0xff800000081e7808 */ /* 0x008fe40006000000 */
[----:B------:R-:W-:Y:S01]  /*eb90*/  ISETP.LT.OR P0, PT, R2, R234, P0 ;  /* 0x000000ea0200720c */ /* 0x000fe20000701670 */
[----:B-1----:R-:W-:Y:S01]  /*eba0*/  FMUL.FTZ R3, R70, UR20 ;  /* 0x0000001446037c20 */ /* 0x002fe20008410000 */
[----:B------:R-:W-:Y:S01]  /*ebb0*/  FMUL.FTZ R4, R64, UR20 ;  /* 0x0000001440047c20 */ /* 0x000fe20008410000 */
[----:B------:R-:W-:Y:S01]  /*ebc0*/  IMAD.MOV.U32 R66, RZ, RZ, R81 ;  /* 0x000000ffff427224 */ /* 0x000fe200078e0051 */
[----:B------:R4:W5:Y:S01]  /*ebd0*/  LDL.LU R70, [R1+0xdc] ;  /* 0x0000dc0001467983 */ /* 0x0009620000300800 */
[----:B--2---:R-:W-:Y:S01]  /*ebe0*/  FSEL R81, R7, -INF , !P2 ;  /* 0xff80000007517808 */ /* 0x004fe20005000000 */
[----:B------:R1:W-:Y:S01]  /*ebf0*/  MUFU.TANH R8, R4 ;  /* 0x0000000400087308 */ /* 0x0003e20000002400 */
[----:B------:R-:W-:Y:S01]  /*ec00*/  VIADD R2, R0, 0x69 ;  /* 0x0000006900027836 */ /* 0x000fe20000000000 */
[----:B------:R-:W-:Y:S01]  /*ec10*/  FSEL R77, R16, -INF , !P3 ;  /* 0xff800000104d7808 */ /* 0x000fe20005800000 */
[----:B------:R-:W-:Y:S01]  /*ec20*/  IMAD.MOV.U32 R63, RZ, RZ, R65 ;  /* 0x000000ffff3f7224 */ /* 0x000fe200078e0041 */
[----:B------:R-:W-:-:S02]  /*ec30*/  FSEL R89, R15, -INF , !P5 ;  /* 0xff8000000f597808 */ /* 0x000fc40006800000 */
[----:B------:R-:W-:Y:S02]  /*ec40*/  FSEL R245, R11, -INF , !P6 ;  /* 0xff8000000bf57808 */ /* 0x000fe40007000000 */
[----:B------:R-:W2:Y:S01]  /*ec50*/  MUFU.TANH R3, R3 ;  /* 0x0000000300037308 */ /* 0x000ea20000002400 */
[C---:B------:R-:W-:Y:S02]  /*ec60*/  ISETP.GE.AND P3, PT, R2.reuse, R241, PT ;  /* 0x000000f10200720c */ /* 0x040fe40003f66270 */
[C---:B------:R-:W-:Y:S02]  /*ec70*/  ISETP.GE.AND P5, PT, R2.reuse, R239, PT ;  /* 0x000000ef0200720c */ /* 0x040fe40003fa6270 */
[C---:B------:R-:W-:Y:S02]  /*ec80*/  ISETP.GE.AND P6, PT, R2.reuse, R240, PT ;  /* 0x000000f00200720c */ /* 0x040fe40003fc6270 */
[C---:B------:R-:W-:Y:S01]  /*ec90*/  ISETP.GE.AND P4, PT, R2.reuse, R238, PT ;  /* 0x000000ee0200720c */ /* 0x040fe20003f86270 */
[----:B------:R-:W3:Y:S01]  /*eca0*/  MUFU.TANH R5, R5 ;  /* 0x0000000500057308 */ /* 0x000ee20000002400 */
[----:B-1----:R-:W-:Y:S01]  /*ecb0*/  FMUL.FTZ R4, R203, UR20 ;  /* 0x00000014cb047c20 */ /* 0x002fe20008410000 */
[----:B------:R-:W-:-:S02]  /*ecc0*/  ISETP.LT.OR P3, PT, R2, R236, P3 ;  /* 0x000000ec0200720c */ /* 0x000fc40001f61670 */
[C---:B------:R-:W-:Y:S02]  /*ecd0*/  ISETP.LT.OR P5, PT, R2.reuse, R235, P5 ;  /* 0x000000eb0200720c */ /* 0x040fe40002fa1670 */
[C---:B------:R-:W-:Y:S02]  /*ece0*/  ISETP.LT.OR P6, PT, R2.reuse, R237, P6 ;  /* 0x000000ed0200720c */ /* 0x040fe400037c1670 */
[----:B------:R1:W-:Y:S01]  /*ecf0*/  MUFU.TANH R7, R4 ;  /* 0x0000000400077308 */ /* 0x0003e20000002400 */
[----:B--2---:R-:W-:Y:S01]  /*ed00*/  FSEL R215, R3, -INF , !P0 ;  /* 0xff80000003d77808 */ /* 0x004fe20004000000 */
[----:B------:R-:W-:Y:S01]  /*ed10*/  FMUL.FTZ R3, R69, UR20 ;  /* 0x0000001445037c20 */ /* 0x000fe20008410000 */
[----:B------:R-:W-:Y:S01]  /*ed20*/  ISETP.LT.OR P4, PT, R2, R234, P4 ;  /* 0x000000ea0200720c */ /* 0x000fe20002781670 */
[----:B------:R4:W5:Y:S01]  /*ed30*/  LDL.LU R69, [R1+0xd8] ;  /* 0x0000d80001457983 */ /* 0x0009620000300800 */
[----:B------:R-:W-:Y:S01]  /*ed40*/  VIADD R2, R0, 0x70 ;  /* 0x0000007000027836 */ /* 0x000fe20000000000 */
[----:B------:R-:W-:-:S02]  /*ed50*/  FSEL R65, R10, -INF , !P1 ;  /* 0xff8000000a417808 */ /* 0x000fc40004800000 */
[----:B------:R-:W-:Y:S01]  /*ed60*/  FSEL R29, R12, -INF , !P3 ;  /* 0xff8000000c1d7808 */ /* 0x000fe20005800000 */
[----:B-1----:R-:W-:Y:S01]  /*ed70*/  FMUL.FTZ R4, R68, UR20 ;  /* 0x0000001444047c20 */ /* 0x002fe20008410000 */
[C---:B------:R-:W-:Y:S01]  /*ed80*/  ISETP.GE.AND P2, PT, R2.reuse, R239, PT ;  /* 0x000000ef0200720c */ /* 0x040fe20003f46270 */
[----:B------:R4:W5:Y:S01]  /*ed90*/  LDL.LU R68, [R1+0xd4] ;  /* 0x0000d40001447983 */ /* 0x0009620000300800 */
[----:B------:R-:W1:Y:S01]  /*eda0*/  MUFU.TANH R3, R3 ;  /* 0x0000000300037308 */ /* 0x000e620000002400 */
[C---:B------:R-:W-:Y:S02]  /*edb0*/  ISETP.GE.AND P1, PT, R2.reuse, R241, PT ;  /* 0x000000f10200720c */ /* 0x040fe40003f26270 */
[C---:B------:R-:W-:Y:S02]  /*edc0*/  ISETP.LT.OR P2, PT, R2.reuse, R235, P2 ;  /* 0x000000eb0200720c */ /* 0x040fe40001741670 */
[C---:B------:R-:W-:Y:S02]  /*edd0*/  ISETP.GE.AND P0, PT, R2.reuse, R240, PT ;  /* 0x000000f00200720c */ /* 0x040fe40003f06270 */
[----:B------:R-:W-:-:S02]  /*ede0*/  ISETP.GE.AND P3, PT, R2, R238, PT ;  /* 0x000000ee0200720c */ /* 0x000fc40003f66270 */
[C---:B------:R-:W-:Y:S02]  /*edf0*/  ISETP.LT.OR P1, PT, R2.reuse, R236, P1 ;  /* 0x000000ec0200720c */ /* 0x040fe40000f21670 */
[----:B---3--:R-:W-:Y:S01]  /*ee00*/  FSEL R28, R5, -INF , !P2 ;  /* 0xff800000051c7808 */ /* 0x008fe20005000000 */
[----:B------:R-:W-:Y:S01]  /*ee10*/  FMUL.FTZ R5, R63, UR20 ;  /* 0x000000143f057c20 */ /* 0x000fe20008410000 */
[C---:B------:R-:W-:Y:S02]  /*ee20*/  ISETP.LT.OR P0, PT, R2.reuse, R237, P0 ;  /* 0x000000ed0200720c */ /* 0x040fe40000701670 */
[----:B------:R-:W-:Y:S01]  /*ee30*/  ISETP.LT.OR P3, PT, R2, R234, P3 ;  /* 0x000000ea0200720c */ /* 0x000fe20001f61670 */
[----:B------:R-:W-:Y:S01]  /*ee40*/  VIADD R2, R0, 0x71 ;  /* 0x0000007100027836 */ /* 0x000fe20000000000 */
[----:B------:R-:W-:Y:S01]  /*ee50*/  FSEL R27, R6, -INF , !P1 ;  /* 0xff800000061b7808 */ /* 0x000fe20004800000 */
[----:B------:R-:W-:Y:S01]  /*ee60*/  IMAD.MOV.U32 R203, RZ, RZ, R79 ;  /* 0x000000ffffcb7224 */ /* 0x000fe200078e004f */
[----:B------:R-:W2:Y:S01]  /*ee70*/  MUFU.TANH R4, R4 ;  /* 0x0000000400047308 */ /* 0x000ea20000002400 */
[----:B------:R-:W-:-:S02]  /*ee80*/  FSEL R64, R13, -INF , !P5 ;  /* 0xff8000000d407808 */ /* 0x000fc40006800000 */
[----:B------:R-:W-:Y:S02]  /*ee90*/  FSEL R79, R9, -INF , !P6 ;  /* 0xff800000094f7808 */ /* 0x000fe40007000000 */
[----:B------:R-:W-:-:S03]  /*eea0*/  ISETP.GE.AND P5, PT, R2, R241, PT ;  /* 0x000000f10200720c */ /* 0x000fc60003fa6270 */
[----:B------:R3:W4:Y:S01]  /*eeb0*/  MUFU.TANH R6, R5 ;  /* 0x0000000500067308 */ /* 0x0007220000002400 */
[C---:B------:R-:W-:Y:S02]  /*eec0*/  ISETP.GE.AND P6, PT, R2.reuse, R239, PT ;  /* 0x000000ef0200720c */ /* 0x040fe40003fc6270 */
[C---:B------:R-:W-:Y:S02]  /*eed0*/  ISETP.GE.AND P1, PT, R2.reuse, R240, PT ;  /* 0x000000f00200720c */ /* 0x040fe40003f26270 */
[C---:B------:R-:W-:Y:S02]  /*eee0*/  ISETP.GE.AND P2, PT, R2.reuse, R238, PT ;  /* 0x000000ee0200720c */ /* 0x040fe40003f46270 */
[C---:B------:R-:W-:Y:S02]  /*eef0*/  ISETP.LT.OR P5, PT, R2.reuse, R236, P5 ;  /* 0x000000ec0200720c */ /* 0x040fe40002fa1670 */
[C---:B------:R-:W-:Y:S02]  /*ef00*/  ISETP.LT.OR P6, PT, R2.reuse, R235, P6 ;  /* 0x000000eb0200720c */ /* 0x040fe400037c1670 */
[----:B------:R-:W-:Y:S01]  /*ef10*/  ISETP.LT.OR P1, PT, R2, R237, P1 ;  /* 0x000000ed0200720c */ /* 0x000fe20000f21670 */
[----:B---3--:R-:W-:Y:S01]  /*ef20*/  FMUL.FTZ R5, R76, UR20 ;  /* 0x000000144c057c20 */ /* 0x008fe20008410000 */
[----:B-1----:R-:W-:-:S02]  /*ef30*/  FSEL R76, R3, -INF , !P0 ;  /* 0xff800000034c7808 */ /* 0x002fc40004000000 */
[----:B------:R-:W-:Y:S01]  /*ef40*/  ISETP.LT.OR P2, PT, R2, R234, P2 ;  /* 0x000000ea0200720c */ /* 0x000fe20001741670 */
[----:B------:R1:W-:Y:S01]  /*ef50*/  MUFU.TANH R3, R5 ;  /* 0x0000000500037308 */ /* 0x0003e20000002400 */
[----:B------:R-:W-:-:S05]  /*ef60*/  VIADD R2, R0, 0x78 ;  /* 0x0000007800027836 */ /* 0x000fca0000000000 */
[----:B------:R-:W-:Y:S01]  /*ef70*/  ISETP.GE.AND P0, PT, R2, R241, PT ;  /* 0x000000f10200720c */ /* 0x000fe20003f06270 */
[----:B------:R-:W-:Y:S02]  /*ef80*/  VIADD R0, R0, 0x79 ;  /* 0x0000007900007836 */ /* 0x000fe40000000000 */
[----:B-1----:R-:W-:Y:S01]  /*ef90*/  FMUL.FTZ R5, R66, UR20 ;  /* 0x0000001442057c20 */ /* 0x002fe20008410000 */
[----:B------:R-:W-:-:S05]  /*efa0*/  ISETP.LT.OR P0, PT, R2, R236, P0 ;  /* 0x000000ec0200720c */ /* 0x000fca0000701670 */
[----:B------:R-:W1:Y:S01]  /*efb0*/  MUFU.TANH R5, R5 ;  /* 0x0000000500057308 */ /* 0x000e620000002400 */
[----:B------:R-:W-:Y:S02]  /*efc0*/  FSEL R25, R8, -INF , !P5 ;  /* 0xff80000008197808 */ /* 0x000fe40006800000 */
[----:B------:R-:W-:Y:S02]  /*efd0*/  FSEL R26, R7, -INF , !P6 ;  /* 0xff800000071a7808 */ /* 0x000fe40007000000 */
[----:B--2---:R-:W-:Y:S02]  /*efe0*/  FSEL R66, R4, -INF , !P1 ;  /* 0xff80000004427808 */ /* 0x004fe40004800000 */
[C---:B------:R-:W-:Y:S02]  /*eff0*/  ISETP.GE.AND P5, PT, R2.reuse, R239, PT ;  /* 0x000000ef0200720c */ /* 0x040fe40003fa6270 */
[C---:B------:R-:W-:Y:S02]  /*f000*/  ISETP.GE.AND P6, PT, R2.reuse, R240, PT ;  /* 0x000000f00200720c */ /* 0x040fe40003fc6270 */
[----:B------:R-:W-:-:S02]  /*f010*/  ISETP.GE.AND P1, PT, R2, R238, PT ;  /* 0x000000ee0200720c */ /* 0x000fc40003f26270 */
[----:B----4-:R-:W-:Y:S02]  /*f020*/  FSEL R22, R6, -INF , !P0 ;  /* 0xff80000006167808 */ /* 0x010fe40004000000 */
[----:B------:R-:W-:Y:S02]  /*f030*/  ISETP.GE.AND P0, PT, R0, R241, PT ;  /* 0x000000f10000720c */ /* 0x000fe40003f06270 */
[C---:B------:R-:W-:Y:S02]  /*f040*/  ISETP.LT.OR P5, PT, R2.reuse, R235, P5 ;  /* 0x000000eb0200720c */ /* 0x040fe40002fa1670 */
[C---:B------:R-:W-:Y:S02]  /*f050*/  ISETP.LT.OR P6, PT, R2.reuse, R237, P6 ;  /* 0x000000ed0200720c */ /* 0x040fe400037c1670 */
[----:B------:R-:W-:Y:S01]  /*f060*/  ISETP.LT.OR P1, PT, R2, R234, P1 ;  /* 0x000000ea0200720c */ /* 0x000fe20000f21670 */
[----:B------:R-:W-:Y:S01]  /*f070*/  FMUL.FTZ R2, R203, UR20 ;  /* 0x00000014cb027c20 */ /* 0x000fe20008410000 */
[----:B------:R-:W-:-:S03]  /*f080*/  ISETP.LT.OR P0, PT, R0, R236, P0 ;  /* 0x000000ec0000720c */ /* 0x000fc60000701670 */
[----:B------:R2:W3:Y:S01]  /*f090*/  MUFU.TANH R4, R2 ;  /* 0x0000000200047308 */ /* 0x0004e20000002400 */
[----:B-1----:R-:W-:Y:S02]  /*f0a0*/  FSEL R21, R5, -INF , !P0 ;  /* 0xff80000005157808 */ /* 0x002fe40004000000 */
[----:B------:R-:W-:Y:S02]  /*f0b0*/  PLOP3.LUT P0, PT, PT, PT, UP0, 0x80, 0x0 ;  /* 0x000000000000781c */ /* 0x000fe40003f0f008 */
[----:B------:R-:W-:Y:S02]  /*f0c0*/  FSEL R24, R3, -INF , !P5 ;  /* 0xff80000003187808 */ /* 0x000fe40006800000 */
[----:B------:R-:W-:Y:S02]  /*f0d0*/  ISETP.GE.AND P5, PT, R0, R239, PT ;  /* 0x000000ef0000720c */ /* 0x000fe40003fa6270 */
[----:B--2---:R-:W-:-:S04]  /*f0e0*/  FMNMX.FTZ R2, R71, R36, !PT ;  /* 0x0000002447027209 */ /* 0x004fc80007810000 */
[----:B------:R-:W-:-:S04]  /*f0f0*/  FMNMX.FTZ R2, R40, R2, !PT ;  /* 0x0000000228027209 */ /* 0x000fc80007810000 */
[----:B------:R-:W-:Y:S02]  /*f100*/  FMNMX.FTZ R2, R38, R2, !PT ;  /* 0x0000000226027209 */ /* 0x000fe40007810000 */
[----:B------:R-:W-:Y:S02]  /*f110*/  ISETP.LT.OR P5, PT, R0, R235, P5 ;  /* 0x000000eb0000720c */ /* 0x000fe40002fa1670 */
[----:B------:R-:W-:Y:S02]  /*f120*/  FMNMX.FTZ R2, R37, R2, !PT ;  /* 0x0000000225027209 */ /* 0x000fe40007810000 */
[----:B---3--:R-:W-:Y:S02]  /*f130*/  FSEL R23, R4, -INF , !P5 ;  /* 0xff80000004177808 */ /* 0x008fe40006800000 */
[----:B------:R-:W-:Y:S02]  /*f140*/  ISETP.GE.AND P5, PT, R0, R240, PT ;  /* 0x000000f00000720c */ /* 0x000fe40003fa6270 */
[----:B------:R-:W-:Y:S01]  /*f150*/  FMNMX.FTZ R5, R201, R2, !PT ;  /* 0x00000002c9057209 */ /* 0x000fe20007810000 */
[----:B------:R-:W-:Y:S10]  /*f160*/  @!P0 BRA `(.L_x_668) ;  /* 0x0000000000b08947 */ /* 0x000ff40003800000 */
        /* <DEDUP_REMOVED lines=44> */
.L_x_668:
[----:B------:R-:W2:Y:S04]  /*f430*/  LDL.LU R63, [R1+0x1c] ;  /* 0x00001c00013f7983 */ /* 0x000ea80000300800 */
        /* <DEDUP_REMOVED lines=14> */
[----:B------:R-:W4:Y:S04]  /*f520*/  LDL.LU R15, [R1+0x18] ;  /* 0x00001800010f7983 */ /* 0x000f280000300800 */
[----:B------:R3:W-:Y:S04]  /*f530*/  STL [R1+0xd8], R220 ;  /* 0x0000d8dc01007387 */ /* 0x0007e80000100800 */
[----:B------:R-:W4:Y:S01]  /*f540*/  LDL.LU R35, [R1+0x3c] ;  /* 0x00003c0001237983 */ /* 0x000f220000300800 */
[----:B------:R-:W-:-:S02]  /*f550*/  ISETP.GE.AND P0, PT, R0, R238, PT ;  /* 0x000000ee0000720c */ /* 0x000fc40003f06270 */
[----:B-1----:R-:W-:Y:S01]  /*f560*/  FMNMX.FTZ R2, R86, R5, !PT ;  /* 0x0000000556027209 */ /* 0x002fe20007810000 */
[----:B------:R-:W-:Y:S01]  /*f570*/  LDSM.16.MT88.4 R16, [R216+0x8000] ;  /* 0x00800000d810783b */ /* 0x000fe20000004200 */
[C---:B------:R-:W-:Y:S02]  /*f580*/  ISETP.LT.OR P5, PT, R0.reuse, R237, P5 ;  /* 0x000000ed0000720c */ /* 0x040fe40002fa1670 */
[----:B------:R-:W-:Y:S02]  /*f590*/  MOV R95, R207 ;  /* 0x000000cf005f7202 */ /* 0x000fe40000000f00 */
[----:B---3--:R-:W-:Y:S02]  /*f5a0*/  MOV R221, R14 ;  /* 0x0000000e00dd7202 */ /* 0x008fe40000000f00 */
[----:B------:R-:W-:Y:S02]  /*f5b0*/  MOV R220, R49 ;  /* 0x0000003100dc7202 */ /* 0x000fe40000000f00 */
[----:B------:R-:W3:Y:S04]  /*f5c0*/  LDL.LU R49, [R1+0x4c] ;  /* 0x00004c0001317983 */ /* 0x000ee80000300800 */
        /* <DEDUP_REMOVED lines=8> */
[----:B------:R-:W3:Y:S01]  /*f650*/  LDL.LU R229, [R1+0x40] ;  /* 0x0000400001e57983 */ /* 0x000ee20000300800 */
[----:B------:R-:W-:-:S02]  /*f660*/  ISETP.LT.OR P0, PT, R0, R234, P0 ;  /* 0x000000ea0000720c */ /* 0x000fc40000701670 */
[----:B------:R-:W-:Y:S02]  /*f670*/  FMNMX.FTZ R2, R84, R2, !PT ;  /* 0x0000000254027209 */ /* 0x000fe40007810000 */
[----:B-----5:R-:W-:Y:S02]  /*f680*/  FMNMX.FTZ R0, R70, R39, !PT ;  /* 0x0000002746007209 */ /* 0x020fe40007810000 */
        /* <DEDUP_REMOVED lines=26> */
[----:B------:R-:W-:Y:S02]  /*f830*/  FMNMX.FTZ R3, R25, R3, !PT ;  /* 0x0000000319037209 */ /* 0x000fe40007810000 */
[----:B--2---:R-:W-:-:S04]  /*f840*/  FMNMX.FTZ R0, R63, R0, !PT ;  /* 0x000000003f007209 */ /* 0x004fc80007810000 */
[----:B----4-:R-:W-:-:S04]  /*f850*/  FMNMX.FTZ R0, R15, R0, !PT ;  /* 0x000000000f007209 */ /* 0x010fc80007810000 */
        /* <DEDUP_REMOVED lines=35> */
[----:B---3--:R-:W-:Y:S02]  /*fa90*/  FMNMX.FTZ R3, R230, R3, !PT ;  /* 0x00000003e6037209 */ /* 0x008fe40007810000 */
[----:B------:R-:W-:Y:S02]  /*faa0*/  FMNMX.FTZ R2, R53, R2, !PT ;  /* 0x0000000235027209 */ /* 0x000fe40007810000 */
[----:B------:R-:W-:Y:S01]  /*fab0*/  FMNMX.FTZ R4, R26, R4, !PT ;  /* 0x000000041a047209 */ /* 0x000fe20007810000 */
[----:B------:R-:W-:Y:S01]  /*fac0*/  IMAD.MOV.U32 R14, RZ, RZ, R115 ;  /* 0x000000ffff0e7224 */ /* 0x000fe200078e0073 */
        /* <DEDUP_REMOVED lines=21> */
[----:B------:R-:W-:Y:S01]  /*fc20*/  IMAD.MOV.U32 R224, RZ, RZ, R56 ;  /* 0x000000ffffe07224 */ /* 0x000fe200078e0038 */
[----:B------:R-:W-:-:S02]  /*fc30*/  FMNMX.FTZ R3, R62, R3, !PT ;  /* 0x000000033e037209 */ /* 0x000fc40007810000 */
[----:B------:R-:W-:Y:S02]  /*fc40*/  FMNMX.FTZ R4, R205, R4, !PT ;  /* 0x00000004cd047209 */ /* 0x000fe40007810000 */
[----:B-1----:R-:W-:Y:S02]  /*fc50*/  FMNMX.FTZ R207, R0, R6, !PT ;  /* 0x0000000600cf7209 */ /* 0x002fe40007810000 */
[----:B------:R-:W-:Y:S01]  /*fc60*/  FMNMX.FTZ R0, R224, R3, !PT ;  /* 0x00000003e0007209 */ /* 0x000fe20007810000 */
[----:B------:R-:W-:Y:S01]  /*fc70*/  STL [R1+0xd4], R135 ;  /* 0x0000d48701007387 */ /* 0x000fe20000100800 */
[----:B------:R-:W-:Y:S01]  /*fc80*/  FMNMX.FTZ R3, R204, R4, !PT ;  /* 0x00000004cc037209 */ /* 0x000fe20007810000 */
[----:B------:R-:W-:Y:S02]  /*fc90*/  FMUL.FTZ R4, R7, UR20 ;  /* 0x0000001407047c20 */ /* 0x000fe40008410000 */
[----:B------:R-:W2:Y:S04]  /*fca0*/  LDL.LU R7, [R1+0x88] ;  /* 0x0000880001077983 */ /* 0x000ea80000300800 */
[----:B------:R-:W3:Y:S01]  /*fcb0*/  LDL.LU R10, [R1+0x8c] ;  /* 0x00008c00010a7983 */ /* 0x000ee20000300800 */
[----:B------:R-:W-:-:S03]  /*fcc0*/  MOV R222, R57 ;  /* 0x0000003900de7202 */ /* 0x000fc60000000f00 */
[----:B------:R-:W4:Y:S04]  /*fcd0*/  LDL.LU R59, [R1+0x94] ;  /* 0x00009400013b7983 */ /* 0x000f280000300800 */
[----:B------:R-:W4:Y:S01]  /*fce0*/  LDL.LU R57, [R1+0x98] ;  /* 0x0000980001397983 */ /* 0x000f220000300800 */
[----:B------:R-:W-:Y:S02]  /*fcf0*/  FMNMX.FTZ R0, R220, R0, !PT ;  /* 0x00000000dc007209 */ /* 0x000fe40007810000 */
[----:B------:R-:W-:Y:S01]  /*fd00*/  FMNMX.FTZ R3, R134, R3, !PT ;  /* 0x0000000386037209 */ /* 0x000fe20007810000 */
[----:B------:R-:W1:Y:S01]  /*fd10*/  SHFL.BFLY PT, R5, R2, 0x2, 0x1f ;  /* 0x0c401f0002057f89 */ /* 0x000e6200000e0000 */
[----:B------:R-:W-:Y:S02]  /*fd20*/  FMNMX.FTZ R0, R222, R0, !PT ;  /* 0x00000000de007209 */ /* 0x000fe40007810000 */
[----:B------:R-:W-:-:S02]  /*fd30*/  FMNMX.FTZ R3, R202, R3, !PT ;  /* 0x00000003ca037209 */ /* 0x000fc40007810000 */
[----:B------:R-:W-:Y:S02]  /*fd40*/  FMNMX.FTZ R0, R60, R0, !PT ;  /* 0x000000003c007209 */ /* 0x000fe40007810000 */
[----:B------:R-:W-:Y:S02]  /*fd50*/  FMNMX.FTZ R3, R200, R3, !PT ;  /* 0x00000003c8037209 */ /* 0x000fe40007810000 */
[----:B------:R-:W-:Y:S02]  /*fd60*/  FMNMX.FTZ R0, R55, R0, !PT ;  /* 0x0000000037007209 */ /* 0x000fe40007810000 */
[----:B------:R-:W-:Y:S01]  /*fd70*/  FMNMX.FTZ R3, R121, R3, !PT ;  /* 0x0000000379037209 */ /* 0x000fe20007810000 */
[----:B------:R1:W-:Y:S01]  /*fd80*/  MUFU.TANH R9, R4 ;  /* 0x0000000400097308 */ /* 0x0003e20000002400 */
[----:B------:R-:W-:Y:S02]  /*fd90*/  FMNMX.FTZ R0, R231, R0, !PT ;  /* 0x00000000e7007209 */ /* 0x000fe40007810000 */
[----:B------:R-:W-:-:S02]  /*fda0*/  FMNMX.FTZ R3, R120, R3, !PT ;  /* 0x0000000378037209 */ /* 0x000fc40007810000 */
[----:B------:R-:W-:Y:S02]  /*fdb0*/  FMNMX.FTZ R0, R92, R0, !PT ;  /* 0x000000005c007209 */ /* 0x000fe40007810000 */
[----:B------:R-:W-:Y:S02]  /*fdc0*/  FMNMX.FTZ R3, R119, R3, !PT ;  /* 0x0000000377037209 */ /* 0x000fe40007810000 */
[----:B------:R-:W-:Y:S01]  /*fdd0*/  FMNMX.FTZ R0, R93, R0, !PT ;  /* 0x000000005d007209 */ /* 0x000fe20007810000 */
[----:B-1----:R-:W-:Y:S01]  /*fde0*/  FMUL.FTZ R4, R13, UR20 ;  /* 0x000000140d047c20 */ /* 0x002fe20008410000 */
[----:B------:R-:W-:-:S03]  /*fdf0*/  FMNMX.FTZ R3, R89, R3, !PT ;  /* 0x0000000359037209 */ /* 0x000fc60007810000 */
[----:B------:R1:W1:Y:S01]  /*fe00*/  MUFU.TANH R20, R4 ;  /* 0x0000000400147308 */ /* 0x0002620000002400 */
[----:B------:R-:W-:Y:S02]  /*fe10*/  FMNMX.FTZ R2, R2, R5, !PT ;  /* 0x0000000502027209 */ /* 0x000fe40007810000 */
[----:B------:R-:W-:Y:S02]  /*fe20*/  FMNMX.FTZ R0, R94, R0, !PT ;  /* 0x000000005e007209 */ /* 0x000fe40007810000 */
[----:B------:R-:W-:Y:S02]  /*fe30*/  FMNMX.FTZ R3, R81, R3, !PT ;  /* 0x0000000351037209 */ /* 0x000fe40007810000 */
[----:B------:R-:W-:Y:S01]  /*fe40*/  FMNMX.FTZ R0, R52, R0, !PT ;  /* 0x0000000034007209 */ /* 0x000fe20007810000 */
[----:B-1----:R-:W-:-:S04]  /*fe50*/  FMUL.FTZ R4, R12, UR20 ;  /* 0x000000140c047c20 */ /* 0x002fc80008410000 */
[----:B------:R1:W1:Y:S01]  /*fe60*/  MUFU.TANH R5, R4 ;  /* 0x0000000400057308 */ /* 0x0002620000002400 */
[----:B------:R-:W-:Y:S02]  /*fe70*/  FMNMX.FTZ R3, R79, R3, !PT ;  /* 0x000000034f037209 */ /* 0x000fe40007810000 */
[----:B------:R-:W-:Y:S02]  /*fe80*/  FMNMX.FTZ R0, R221, R0, !PT ;  /* 0x00000000dd007209 */ /* 0x000fe40007810000 */
[----:B------:R-:W-:Y:S02]  /*fe90*/  FMNMX.FTZ R3, R76, R3, !PT ;  /* 0x000000034c037209 */ /* 0x000fe40007810000 */
[----:B------:R-:W-:Y:S01]  /*fea0*/  FMNMX.FTZ R0, R247, R0, !PT ;  /* 0x00000000f7007209 */ /* 0x000fe20007810000 */
[----:B-1----:R-:W-:-:S04]  /*feb0*/  FMUL.FTZ R4, R11, UR20 ;  /* 0x000000140b047c20 */ /* 0x002fc80008410000 */
[----:B------:R1:W1:Y:S01]  /*fec0*/  MUFU.TANH R6, R4 ;  /* 0x0000000400067308 */ /* 0x0002620000002400 */
[----:B------:R-:W-:Y:S02]  /*fed0*/  FSEL R20, R20, -INF , !P6 ;  /* 0xff80000014147808 */ /* 0x000fe40007000000 */
[----:B------:R-:W-:Y:S02]  /*fee0*/  FMNMX.FTZ R3, R66, R3, !PT ;  /* 0x0000000342037209 */ /* 0x000fe40007810000 */
[----:B------:R-:W-:Y:S02]  /*fef0*/  FSEL R56, R5, -INF , !P5 ;  /* 0xff80000005387808 */ /* 0x000fe40006800000 */
[----:B------:R-:W-:Y:S02]  /*ff00*/  FMNMX.FTZ R0, R245, R0, !PT ;  /* 0x00000000f5007209 */ /* 0x000fe40007810000 */
[----:B------:R-:W-:Y:S01]  /*ff10*/  FMNMX.FTZ R5, R20, R3, !PT ;  /* 0x0000000314057209 */ /* 0x000fe20007810000 */
[----:B-1----:R-:W-:-:S04]  /*ff20*/  FMUL.FTZ R4, R8, UR20 ;  /* 0x0000001408047c20 */ /* 0x002fc80008410000 */
[----:B------:R-:W1:Y:S01]  /*ff30*/  MUFU.TANH R8, R4 ;  /* 0x0000000400087308 */ /* 0x000e620000002400 */
[----:B------:R-:W-:Y:S02]  /*ff40*/  FMNMX.FTZ R3, R215, R0, !PT ;  /* 0x00000000d7037209 */ /* 0x000fe40007810000 */
[----:B------:R-:W-:Y:S02]  /*ff50*/  FMNMX.FTZ R0, R56, R5, !PT ;  /* 0x0000000538007209 */ /* 0x000fe40007810000 */
[----:B------:R-:W-:Y:S02]  /*ff60*/  FSEL R117, R6, -INF , !P3 ;  /* 0xff80000006757808 */ /* 0x000fe40005800000 */
[----:B------:R-:W-:Y:S01]  /*ff70*/  FSEL R118, R9, -INF , !P4 ;  /* 0xff80000009767808 */ /* 0x000fe20006000000 */
[----:B------:R-:W1:Y:S03]  /*ff80*/  SHFL.BFLY PT, R6, R0, 0x2, 0x1f ;  /* 0x0c401f0000067f89 */ /* 0x000e6600000e0000 */
[----:B------:R-:W-:-:S02]  /*ff90*/  FMNMX.FTZ R3, R118, R3, !PT ;  /* 0x0000000376037209 */ /* 0x000fc40007810000 */
[----:B-1----:R-:W-:Y:S02]  /*ffa0*/  FSEL R116, R8, -INF , !P2 ;  /* 0xff80000008747808 */ /* 0x002fe40005000000 */
[----:B------:R-:W-:-:S05]  /*ffb0*/  FMNMX.FTZ R0, R0, R6, !PT ;  /* 0x0000000600007209 */ /* 0x000fca0007810000 */
[----:B------:R-:W1:Y:S02]  /*ffc0*/  SHFL.BFLY PT, R8, R0, 0x1, 0x1f ;  /* 0x0c201f0000087f89 */ /* 0x000e6400000e0000 */
[----:B-1----:R-:W-:-:S04]  /*ffd0*/  FMNMX.FTZ R244, R0, R8, !PT ;  /* 0x0000000800f47209 */ /* 0x002fc80007810000 */
[----:B------:R-:W-:Y:S01]  /*ffe0*/  FSETP.NEU.FTZ.AND P2, PT, R244, -INF , PT ;  /* 0xff800000f400780b */ /* 0x000fe20003f5d000 */
[----:B--2---:R-:W-:-:S04]  /*fff0*/  FMUL.FTZ R4, R7, UR20 ;  /* 0x0000001407047c20 */ /* 0x004fc80008410000 */
[----:B------:R3:W1:Y:S02]  /*10000*/  MUFU.TANH R7, R4 ;  /* 0x0000000400077308 */ /* 0x0006640000002400 */
[----:B---3--:R-:W-:-:S06]  /*10010*/  FMUL.FTZ R4, R10, UR20 ;  /* 0x000000140a047c20 */ /* 0x008fcc0008410000 */
[----:B------:R2:W3:Y:S01]  /*10020*/  MUFU.TANH R5, R4 ;  /* 0x0000000400057308 */ /* 0x0004e20000002400 */
[----:B-1----:R-:W-:Y:S02]  /*10030*/  FSEL R115, R7, -INF , !P1 ;  /* 0xff80000007737808 */ /* 0x002fe40004800000 */
[----:B--2---:R-:W-:-:S04]  /*10040*/  FMNMX.FTZ R4, R117, R3, !PT ;  /* 0x0000000375047209 */ /* 0x004fc80007810000 */
[----:B------:R-:W-:Y:S02]  /*10050*/  FMNMX.FTZ R4, R116, R4, !PT ;  /* 0x0000000474047209 */ /* 0x000fe40007810000 */
[----:B---3--:R-:W-:Y:S02]  /*10060*/  FSEL R135, R5, -INF , !P0 ;  /* 0xff80000005877808 */ /* 0x008fe40004000000 */
[----:B------:R-:W-:-:S04]  /*10070*/  FMNMX.FTZ R4, R115, R4, !PT ;  /* 0x0000000473047209 */ /* 0x000fc80007810000 */
[----:B------:R-:W-:Y:S01]  /*10080*/  FMNMX.FTZ R4, R135, R4, !PT ;  /* 0x0000000487047209 */ /* 0x000fe20007810000 */
[----:B------:R-:W1:Y:S04]  /*10090*/  SHFL.BFLY PT, R7, R2, 0x1, 0x1f ;  /* 0x0c201f0002077f89 */ /* 0x000e6800000e0000 */
[----:B------:R-:W2:Y:S01]  /*100a0*/  SHFL.BFLY PT, R6, R4, 0x2, 0x1f ;  /* 0x0c401f0004067f89 */ /* 0x000ea200000e0000 */
[C---:B------:R-:W-:Y:S01]  /*100b0*/  FMUL.FTZ R3, R207.reuse, UR22 ;  /* 0x00000016cf037c20 */ /* 0x040fe20008410000 */
[----:B------:R-:W-:-:S04]  /*100c0*/  FSETP.NEU.FTZ.AND P1, PT, R207, -INF , PT ;  /* 0xff800000cf00780b */ /* 0x000fc80003f3d000 */
[----:B------:R-:W-:-:S05]  /*100d0*/  FSEL R3, R3, RZ, P1 ;  /* 0x000000ff03037208 */ /* 0x000fca0000800000 */
[----:B------:R-:W-:-:S04]  /*100e0*/  FFMA.FTZ R5, R36, UR22, -R3 ;  /* 0x0000001624057c23 */ /* 0x000fc80008010803 */
[----:B------:R3:W-:Y:S01]  /*100f0*/  MUFU.EX2 R12, R5 ;  /* 0x00000005000c7308 */ /* 0x0007e20000000800 */
[----:B-1----:R-:W-:Y:S01]  /*10100*/  FMNMX.FTZ R203, R2, R7, !PT ;  /* 0x0000000702cb7209 */ /* 0x002fe20007810000 */
[----:B------:R-:W-:Y:S01]  /*10110*/  FFMA.FTZ R2, R38, UR22, -R3 ;  /* 0x0000001626027c23 */ /* 0x000fe20008010803 */
[----:B--2---:R-:W-:-:S05]  /*10120*/  FMNMX.FTZ R4, R4, R6, !PT ;  /* 0x0000000604047209 */ /* 0x004fca0007810000 */
[----:B------:R1:W-:Y:S01]  /*10130*/  MUFU.EX2 R33, R2 ;  /* 0x0000000200217308 */ /* 0x0003e20000000800 */
[----:B------:R-:W-:Y:S01]  /*10140*/  FSETP.NEU.FTZ.AND P3, PT, R203, -INF , PT ;  /* 0xff800000cb00780b */ /* 0x000fe20003f7d000 */
[----:B------:R-:W2:Y:S01]  /*10150*/  SHFL.BFLY PT, R6, R4, 0x1, 0x1f ;  /* 0x0c201f0004067f89 */ /* 0x000ea200000e0000 */
[----:B---3--:R-:W-:-:S05]  /*10160*/  FFMA.FTZ R5, R40, UR22, -R3 ;  /* 0x0000001628057c23 */ /* 0x008fca0008010803 */
[----:B------:R3:W-:Y:S01]  /*10170*/  MUFU.EX2 R233, R5 ;  /* 0x0000000500e97308 */ /* 0x0007e20000000800 */
[----:B-1----:R-:W-:-:S05]  /*10180*/  FMUL.FTZ R2, R203, UR22 ;  /* 0x00000016cb027c20 */ /* 0x002fca0008410000 */
[----:B------:R-:W-:Y:S01]  /*10190*/  FSEL R2, R2, RZ, P3 ;  /* 0x000000ff02027208 */ /* 0x000fe20001800000 */
[----:B---3--:R-:W-:-:S04]  /*101a0*/  FFMA.FTZ R5, R37, UR22, -R3 ;  /* 0x0000001625057c23 */ /* 0x008fc80008010803 */
[--C-:B------:R-:W-:Y:S01]  /*101b0*/  FFMA.FTZ R0, R44, UR22, -R2.reuse ;  /* 0x000000162c007c23 */ /* 0x100fe20008010802 */
[----:B------:R1:W-:Y:S08]  /*101c0*/  MUFU.EX2 R228, R5 ;  /* 0x0000000500e47308 */ /* 0x0003f00000000800 */
[----:B------:R3:W4:Y:S01]  /*101d0*/  MUFU.EX2 R10, R0 ;  /* 0x00000000000a7308 */ /* 0x0007220000000800 */
[----:B-1----:R-:W-:-:S07]  /*101e0*/  FFMA.FTZ R5, R39, UR22, -R2 ;  /* 0x0000001627057c23 */ /* 0x002fce0008010802 */
[----:B------:R1:W-:Y:S01]  /*101f0*/  MUFU.EX2 R13, R5 ;  /* 0x00000005000d7308 */ /* 0x0003e20000000800 */
[----:B---3--:R-:W-:-:S07]  /*10200*/  FFMA.FTZ R0, R42, UR22, -R2 ;  /* 0x000000162a007c23 */ /* 0x008fce0008010802 */
[----:B------:R3:W-:Y:S01]  /*10210*/  MUFU.EX2 R39, R0 ;  /* 0x0000000000277308 */ /* 0x0007e20000000800 */
[----:B-1----:R-:W-:Y:S01]  /*10220*/  FMUL.FTZ R5, R244, UR22 ;  /* 0x00000016f4057c20 */ /* 0x002fe20008410000 */
[----:B--2---:R-:W-:-:S04]  /*10230*/  FMNMX.FTZ R201, R4, R6, !PT ;  /* 0x0000000604c97209 */ /* 0x004fc80007810000 */
[----:B---3--:R-:W-:-:S05]  /*10240*/  FSEL R0, R5, RZ, P2 ;  /* 0x000000ff05007208 */ /* 0x008fca0001000000 */
[----:B------:R-:W-:Y:S01]  /*10250*/  FFMA.FTZ R4, R48, UR22, -R0 ;  /* 0x0000001630047c23 */ /* 0x000fe20008010800 */
[C---:B------:R-:W-:Y:S01]  /*10260*/  FMUL.FTZ R8, R201.reuse, UR22 ;  /* 0x00000016c9087c20 */ /* 0x040fe20008410000 */
[----:B------:R-:W-:Y:S02]  /*10270*/  FSETP.NEU.FTZ.AND P0, PT, R201, -INF , PT ;  /* 0xff800000c900780b */ /* 0x000fe40003f1d000 */
[----:B------:R1:W-:Y:S01]  /*10280*/  MUFU.EX2 R223, R4 ;  /* 0x0000000400df7308 */ /* 0x0003e20000000800 */
[----:B------:R-:W-:Y:S01]  /*10290*/  FFMA.FTZ R5, R41, UR22, -R2 ;  /* 0x0000001629057c23 */ /* 0x000fe20008010802 */
[----:B------:R-:W-:Y:S01]  /*102a0*/  FSEL R8, R8, RZ, P0 ;  /* 0x000000ff08087208 */ /* 0x000fe20000000000 */
[----:B-1----:R-:W-:-:S05]  /*102b0*/  FFMA.FTZ R4, R46, UR22, -R0 ;  /* 0x000000162e047c23 */ /* 0x002fca0008010800 */
[----:B------:R1:W-:Y:S08]  /*102c0*/  MUFU.EX2 R31, R4 ;  /* 0x00000004001f7308 */ /* 0x0003f00000000800 */
[----:B------:R2:W-:Y:S01]  /*102d0*/  MUFU.EX2 R227, R5 ;  /* 0x0000000500e37308 */ /* 0x0005e20000000800 */
[----:B-1----:R-:W-:-:S07]  /*102e0*/  FFMA.FTZ R4, R45, UR22, -R0 ;  /* 0x000000162d047c23 */ /* 0x002fce0008010800 */
[----:B------:R1:W-:Y:S01]  /*102f0*/  MUFU.EX2 R226, R4 ;  /* 0x0000000400e27308 */ /* 0x0003e20000000800 */
[----:B--2---:R-:W-:-:S07]  /*10300*/  FFMA.FTZ R5, R43, UR22, -R0 ;  /* 0x000000162b057c23 */ /* 0x004fce0008010800 */
[----:B------:R2:W-:Y:S01]  /*10310*/  MUFU.EX2 R110, R5 ;  /* 0x00000005006e7308 */ /* 0x0005e20000000800 */
[----:B-1----:R-:W-:-:S07]  /*10320*/  FFMA.FTZ R4, R47, UR22, -R8 ;  /* 0x000000162f047c23 */ /* 0x002fce0008010808 */
[----:B------:R1:W-:Y:S01]  /*10330*/  MUFU.EX2 R109, R4 ;  /* 0x00000004006d7308 */ /* 0x0003e20000000800 */
[----:B--2---:R-:W-:-:S05]  /*10340*/  FSEL R5, R207, RZ, P1 ;  /* 0x000000ffcf057208 */ /* 0x004fca0000800000 */
        /* <DEDUP_REMOVED lines=16> */
[----:B----4-:R-:W-:Y:S01]  /*10450*/  MOV R43, R10 ;  /* 0x0000000a002b7202 */ /* 0x010fe20000000f00 */
[----:B------:R-:W2:Y:S01]  /*10460*/  MUFU.EX2 R4, R4 ;  /* 0x0000000400047308 */ /* 0x000ea20000000800 */
[----:B-1----:R-:W-:-:S07]  /*10470*/  FFMA.FTZ R6, R53, UR22, -R8 ;  /* 0x0000001635067c23 */ /* 0x002fce0008010808 */
[----:B------:R-:W1:Y:S08]  /*10480*/  MUFU.EX2 R10, R7 ;  /* 0x00000007000a7308 */ /* 0x000e700000000800 */
[----:B------:R-:W3:Y:S08]  /*10490*/  MUFU.EX2 R9, R5 ;  /* 0x0000000500097308 */ /* 0x000ef00000000800 */
[----:B------:R4:W4:Y:S01]  /*104a0*/  MUFU.EX2 R225, R6 ;  /* 0x0000000600e17308 */ /* 0x0009220000000800 */
[-C--:B--2---:R-:W-:Y:S01]  /*104b0*/  FFMA.FTZ R235, R59, R4.reuse, R12 ;  /* 0x000000043beb7223 */ /* 0x084fe2000001000c */
        /* <DEDUP_REMOVED lines=16> */
[----:B------:R-:W-:Y:S01]  /*105c0*/  FFMA.FTZ R246, R57, R11, R13 ;  /* 0x0000000b39f67223 */ /* 0x000fe2000001000d */
[----:B------:R-:W-:Y:S01]  /*105d0*/  MOV R37, R15 ;  /* 0x0000000f00257202 */ /* 0x000fe20000000f00 */
[----:B------:R-:W-:Y:S01]  /*105e0*/  IMAD.MOV.U32 R44, RZ, RZ, R14 ;  /* 0x000000ffff2c7224 */ /* 0x000fe200078e000e */
[----:B------:R-:W-:Y:S01]  /*105f0*/  F2FP.F16.F32.PACK_AB R12, R233, R12 ;  /* 0x0000000ce90c723e */ /* 0x000fe200000000ff */
[----:B------:R-:W-:Y:S01]  /*10600*/  FMUL.FTZ R166, R166, R11 ;  /* 0x0000000ba6a67220 */ /* 0x000fe20000410000 */
[----:B------:R-:W-:Y:S01]  /*10610*/  F2FP.F16.F32.PACK_AB R13, R43, R13 ;  /* 0x0000000d2b0d723e */ /* 0x000fe200000000ff */
[----:B------:R-:W-:Y:S01]  /*10620*/  FMUL.FTZ R167, R167, R11 ;  /* 0x0000000ba7a77220 */ /* 0x000fe20000410000 */
[----:B------:R-:W-:Y:S01]  /*10630*/  F2FP.F16.F32.PACK_AB R14, R228, R33 ;  /* 0x00000021e40e723e */ /* 0x000fe200000000ff */
[-C--:B-1----:R-:W-:Y:S01]  /*10640*/  FMUL.FTZ R172, R172, R10.reuse ;  /* 0x0000000aacac7220 */ /* 0x082fe20000410000 */
[----:B------:R-:W-:Y:S01]  /*10650*/  F2FP.F16.F32.PACK_AB R15, R227, R39 ;  /* 0x00000027e30f723e */ /* 0x000fe200000000ff */
[----:B------:R-:W-:Y:S01]  /*10660*/  FMUL.FTZ R173, R173, R10 ;  /* 0x0000000aadad7220 */ /* 0x000fe20000410000 */
[-C--:B---3--:R-:W-:Y:S01]  /*10670*/  FMUL.FTZ R174, R174, R9.reuse ;  /* 0x00000009aeae7220 */ /* 0x088fe20000410000 */
[----:B------:R-:W-:Y:S01]  /*10680*/  FMUL.FTZ R175, R175, R9 ;  /* 0x00000009afaf7220 */ /* 0x000fe20000410000 */
[----:B------:R-:W-:Y:S01]  /*10690*/  F2FP.F16.F32.PACK_AB R4, R223, R110 ;  /* 0x0000006edf04723e */ /* 0x000fe200000000ff */
[----:B------:R-:W-:Y:S01]  /*106a0*/  FMUL.FTZ R162, R162, R11 ;  /* 0x0000000ba2a27220 */ /* 0x000fe20000410000 */
[----:B------:R-:W-:Y:S01]  /*106b0*/  F2FP.F16.F32.PACK_AB R5, R34, R109 ;  /* 0x0000006d2205723e */ /* 0x000fe200000000ff */
[-C--:B------:R-:W-:Y:S01]  /*106c0*/  FMUL.FTZ R168, R168, R10.reuse ;  /* 0x0000000aa8a87220 */ /* 0x080fe20000410000 */
[----:B----4-:R-:W-:Y:S01]  /*106d0*/  F2FP.F16.F32.PACK_AB R6, R226, R31 ;  /* 0x0000001fe206723e */ /* 0x010fe200000000ff */
[----:B------:R-:W-:Y:S01]  /*106e0*/  FMUL.FTZ R169, R169, R10 ;  /* 0x0000000aa9a97220 */ /* 0x000fe20000410000 */
[----:B------:R-:W-:Y:S01]  /*106f0*/  F2FP.F16.F32.PACK_AB R7, R225, R32 ;  /* 0x00000020e107723e */ /* 0x000fe200000000ff */
[-C--:B------:R-:W-:Y:S01]  /*10700*/  FMUL.FTZ R170, R170, R9.reuse ;  /* 0x00000009aaaa7220 */ /* 0x080fe20000410000 */
[----:B------:R-:W-:Y:S01]  /*10710*/  FMUL.FTZ R171, R171, R9 ;  /* 0x00000009abab7220 */ /* 0x000fe20000410000 */
[----:B------:R-:W-:Y:S01]  /*10720*/  FMUL.FTZ R163, R163, R11 ;  /* 0x0000000ba3a37220 */ /* 0x000fe20000410000 */
[----:B------:R-:W-:Y:S01]  /*10730*/  MOV R36, R58 ;  /* 0x0000003a00247202 */ /* 0x000fe20000000f00 */
[----:B------:R-:W-:Y:S01]  /*10740*/  IMAD.MOV.U32 R40, RZ, RZ, R56 ;  /* 0x000000ffff287224 */ /* 0x000fe200078e0038 */
[----:B------:R-:W-:Y:S01]  /*10750*/  MOV R38, R55 ;  /* 0x0000003700267202 */ /* 0x000fe20000000f00 */
[----:B------:R-:W-:Y:S01]  /*10760*/  HMMA.16816.F32 R104, R12, R16, R164 ;  /* 0x000000100c68723c */ /* 0x000fe200000018a4 */
[----:B------:R-:W-:-:S02]  /*10770*/  MOV R42, R52 ;  /* 0x00000034002a7202 */ /* 0x000fc40000000f00 */
[----:B------:R-:W-:-:S03]  /*10780*/  MOV R41, R54 ;  /* 0x0000003600297202 */ /* 0x000fc60000000f00 */
[C---:B------:R-:W-:Y:S06]  /*10790*/  HMMA.16816.F32 R56, R4.reuse, R16, R172 ;  /* 0x000000100438723c */ /* 0x040fec00000018ac */
[-C--:B------:R-:W-:Y:S06]  /*107a0*/  HMMA.16816.F32 R52, R4, R18.reuse, R168 ;  /* 0x000000120434723c */ /* 0x080fec00000018a8 */
[C---:B------:R-:W-:Y:S01]  /*107b0*/  HMMA.16816.F32 R96, R12.reuse, R18, R160 ;  /* 0x000000120c60723c */ /* 0x040fe200000018a0 */
[----:B------:R-:W1:Y:S01]  /*107c0*/  LDSM.16.MT88.4 R16, [R219+0x8000] ;  /* 0x00800000db10783b */ /* 0x000e620000004200 */
[-C--:B------:R-:W-:Y:S01]  /*107d0*/  FMUL.FTZ R158, R158, R11.reuse ;  /* 0x0000000b9e9e7220 */ /* 0x080fe20000410000 */
[----:B------:R-:W-:Y:S01]  /*107e0*/  FMUL.FTZ R159, R159, R11 ;  /* 0x0000000b9f9f7220 */ /* 0x000fe20000410000 */
[-C--:B------:R-:W-:Y:S01]  /*107f0*/  FMUL.FTZ R180, R180, R10.reuse ;  /* 0x0000000ab4b47220 */ /* 0x080fe20000410000 */
[-C--:B------:R-:W-:Y:S01]  /*10800*/  FMUL.FTZ R181, R181, R10.reuse ;  /* 0x0000000ab5b57220 */ /* 0x080fe20000410000 */
[-C--:B------:R-:W-:Y:S01]  /*10810*/  FMUL.FTZ R182, R182, R9.reuse ;  /* 0x00000009b6b67220 */ /* 0x080fe20000410000 */
[-C--:B------:R-:W-:Y:S01]  /*10820*/  FMUL.FTZ R183, R183, R9.reuse ;  /* 0x00000009b7b77220 */ /* 0x080fe20000410000 */
        /* <DEDUP_REMOVED lines=9> */
[----:B-1----:R-:W-:Y:S07]  /*108c0*/  HMMA.16816.F32 R68, R12, R16, R156 ;  /* 0x000000100c44723c */ /* 0x002fee000000189c */
[----:B------:R-:W-:-:S02]  /*108d0*/  MOV R156, R49 ;  /* 0x00000031009c7202 */ /* 0x000fc40000000f00 */
[C---:B------:R-:W-:Y:S07]  /*108e0*/  HMMA.16816.F32 R48, R4.reuse, R16, R180 ;  /* 0x000000100430723c */ /* 0x040fee00000018b4 */
[----:B------:R-:W-:Y:S02]  /*108f0*/  MOV R182, R44 ;  /* 0x0000002c00b67202 */ /* 0x000fe40000000f00 */
[----:B------:R-:W-:Y:S07]  /*10900*/  HMMA.16816.F32 R44, R4, R18, R176 ;  /* 0x00000012042c723c */ /* 0x000fee00000018b0 */
[----:B------:R-:W-:-:S02]  /*10910*/  MOV R176, R73 ;  /* 0x0000004900b07202 */ /* 0x000fc40000000f00 */
[----:B------:R-:W-:Y:S01]  /*10920*/  HMMA.16816.F32 R72, R12, R18, R152 ;  /* 0x000000120c48723c */ /* 0x000fe20000001898 */
[----:B------:R-:W2:Y:S04]  /*10930*/  LDL.LU R153, [R1+0xb0] ;  /* 0x0000b00001997983 */ /* 0x000ea80000300800 */
[----:B------:R-:W1:Y:S01]  /*10940*/  LDSM.16.MT88.4 R16, [R217+0x8000] ;  /* 0x00800000d910783b */ /* 0x000e620000004200 */
[----:B--2---:R-:W-:-:S03]  /*10950*/  FFMA.FTZ R110, R153, R10, R110 ;  /* 0x0000000a996e7223 */ /* 0x004fc6000001006e */
[----:B------:R-:W2:Y:S01]  /*10960*/  LDL.LU R153, [R1+0xb4] ;  /* 0x0000b40001997983 */ /* 0x000ea20000300800 */
        /* <DEDUP_REMOVED lines=22> */
[----:B-1----:R-:W-:Y:S01]  /*10ad0*/  HMMA.16816.F32 R40, R4, R16, R184 ;  /* 0x000000100428723c */ /* 0x002fe200000018b8 */
[----:B------:R-:W-:-:S02]  /*10ae0*/  MOV R164, R94 ;  /* 0x0000005e00a47202 */ /* 0x000fc40000000f00 */
[----:B------:R-:W-:Y:S02]  /*10af0*/  MOV R178, R92 ;  /* 0x0000005c00b27202 */ /* 0x000fe40000000f00 */
[----:B------:R-:W-:Y:S01]  /*10b00*/  MOV R160, R87 ;  /* 0x0000005700a07202 */ /* 0x000fe20000000f00 */
[-C--:B------:R-:W-:Y:S01]  /*10b10*/  HMMA.16816.F32 R36, R4, R18.reuse, R188 ;  /* 0x000000120424723c */ /* 0x080fe200000018bc */
[----:B------:R-:W-:Y:S02]  /*10b20*/  MOV R173, R85 ;  /* 0x0000005500ad7202 */ /* 0x000fe40000000f00 */
[----:B------:R-:W-:Y:S02]  /*10b30*/  MOV R155, R84 ;  /* 0x00000054009b7202 */ /* 0x000fe40000000f00 */
[----:B------:R-:W-:Y:S01]  /*10b40*/  MOV R154, R86 ;  /* 0x00000056009a7202 */ /* 0x000fe20000000f00 */
[C---:B------:R-:W-:Y:S06]  /*10b50*/  HMMA.16816.F32 R92, R12.reuse, R18, R144 ;  /* 0x000000120c5c723c */ /* 0x040fec0000001890 */
[----:B------:R-:W-:Y:S01]  /*10b60*/  HMMA.16816.F32 R84, R12, R16, R148 ;  /* 0x000000100c54723c */ /* 0x000fe20000001894 */
[----:B------:R-:W1:Y:S01]  /*10b70*/  LDSM.16.MT88.4 R16, [R218+0x8000] ;  /* 0x00800000da10783b */ /* 0x000e620000004200 */
[----:B--2---:R-:W-:-:S03]  /*10b80*/  FFMA.FTZ R109, R153, R9, R109 ;  /* 0x00000009996d7223 */ /* 0x004fc6000001006d */
[----:B------:R-:W2:Y:S01]  /*10b90*/  LDL.LU R153, [R1+0x24] ;  /* 0x0000240001997983 */ /* 0x000ea20000300800 */
        /* <DEDUP_REMOVED lines=16> */
[----:B-1----:R-:W-:Y:S01]  /*10ca0*/  HMMA.16816.F32 R32, R4, R18, R196 ;  /* 0x000000120420723c */ /* 0x002fe200000018c4 */
[----:B------:R-:W-:-:S05]  /*10cb0*/  IMAD.MOV.U32 R152, RZ, RZ, R154 ;  /* 0x000000ffff987224 */ /* 0x000fca00078e009a */
[----:B------:R-:W-:Y:S01]  /*10cc0*/  HMMA.16816.F32 R60, R4, R16, R192 ;  /* 0x00000010043c723c */ /* 0x000fe200000018c0 */
[----:B------:R-:W-:Y:S02]  /*10cd0*/  MOV R154, R176 ;  /* 0x000000b0009a7202 */ /* 0x000fe40000000f00 */
[----:B------:R-:W-:Y:S01]  /*10ce0*/  MOV R176, R178 ;  /* 0x000000b200b07202 */ /* 0x000fe20000000f00 */
[----:B------:R-:W-:Y:S01]  /*10cf0*/  IMAD.MOV.U32 R178, RZ, RZ, R180 ;  /* 0x000000ffffb27224 */ /* 0x000fe200078e00b4 */
[----:B------:R-:W-:Y:S01]  /*10d00*/  MOV R180, R182 ;  /* 0x000000b600b47202 */ /* 0x000fe20000000f00 */
[----:B------:R-:W-:Y:S01]  /*10d10*/  IMAD.MOV.U32 R182, RZ, RZ, R183 ;  /* 0x000000ffffb67224 */ /* 0x000fe200078e00b7 */
[----:B------:R-:W-:Y:S02]  /*10d20*/  MOV R183, R156 ;  /* 0x0000009c00b77202 */ /* 0x000fe40000000f00 */
[----:B------:R-:W-:Y:S01]  /*10d30*/  MOV R156, R158 ;  /* 0x0000009e009c7202 */ /* 0x000fe20000000f00 */
[----:B------:R-:W-:-:S02]  /*10d40*/  IMAD.MOV.U32 R158, RZ, RZ, R235 ;  /* 0x000000ffff9e7224 */ /* 0x000fc400078e00eb */
[--C-:B------:R-:W-:Y:S01]  /*10d50*/  FFMA.FTZ R102, R102, UR22, -R3.reuse ;  /* 0x0000001666667c23 */ /* 0x100fe20008010803 */
[--C-:B------:R-:W-:Y:S01]  /*10d60*/  FFMA.FTZ R101, R101, UR22, -R3.reuse ;  /* 0x0000001665657c23 */ /* 0x100fe20008010803 */
[----:B------:R-:W-:Y:S01]  /*10d70*/  FFMA.FTZ R100, R100, UR22, -R3 ;  /* 0x0000001664647c23 */ /* 0x000fe20008010803 */
[-C--:B------:R-:W-:Y:S01]  /*10d80*/  FMUL.FTZ R142, R142, R11.reuse ;  /* 0x0000000b8e8e7220 */ /* 0x080fe20000410000 */
[-C--:B------:R-:W-:Y:S01]  /*10d90*/  FMUL.FTZ R143, R143, R11.reuse ;  /* 0x0000000b8f8f7220 */ /* 0x080fe20000410000 */
[-C--:B------:R-:W-:Y:S01]  /*10da0*/  FMUL.FTZ R138, R138, R11.reuse ;  /* 0x0000000b8a8a7220 */ /* 0x080fe20000410000 */
[----:B------:R-:W-:Y:S01]  /*10db0*/  FMUL.FTZ R139, R139, R11 ;  /* 0x0000000b8b8b7220 */ /* 0x000fe20000410000 */
[--C-:B------:R-:W-:Y:S01]  /*10dc0*/  FFMA.FTZ R127, R127, UR22, -R2.reuse ;  /* 0x000000167f7f7c23 */ /* 0x100fe20008010802 */
[----:B------:R-:W-:Y:S01]  /*10dd0*/  FFMA.FTZ R126, R126, UR22, -R2 ;  /* 0x000000167e7e7c23 */ /* 0x000fe20008010802 */
[--C-:B------:R-:W-:Y:S01]  /*10de0*/  FFMA.FTZ R10, R250, UR22, -R0.reuse ;  /* 0x00000016fa0a7c23 */ /* 0x100fe20008010800 */
[--C-:B------:R-:W-:Y:S01]  /*10df0*/  FFMA.FTZ R9, R249, UR22, -R0.reuse ;  /* 0x00000016f9097c23 */ /* 0x100fe20008010800 */
[C---:B------:R-:W-:Y:S01]  /*10e00*/  HMMA.16816.F32 R140, R12.reuse, R16, R140 ;  /* 0x000000100c8c723c */ /* 0x040fe2000000188c */
[--C-:B------:R-:W-:Y:S01]  /*10e10*/  FFMA.FTZ R134, R134, UR22, -R0.reuse ;  /* 0x0000001686867c23 */ /* 0x100fe20008010800 */
[--C-:B------:R-:W-:Y:S01]  /*10e20*/  FFMA.FTZ R202, R202, UR22, -R0.reuse ;  /* 0x00000016caca7c23 */ /* 0x100fe20008010800 */
[----:B------:R-:W-:Y:S01]  /*10e30*/  FFMA.FTZ R200, R200, UR22, -R0 ;  /* 0x00000016c8c87c23 */ /* 0x000fe20008010800 */
[--C-:B------:R-:W-:Y:S01]  /*10e40*/  FFMA.FTZ R118, R118, UR22, -R8.reuse ;  /* 0x0000001676767c23 */ /* 0x100fe20008010808 */
[----:B------:R-:W-:Y:S01]  /*10e50*/  FFMA.FTZ R117, R117, UR22, -R8 ;  /* 0x0000001675757c23 */ /* 0x000fe20008010808 */
[----:B------:R-:W-:Y:S01]  /*10e60*/  HMMA.16816.F32 R136, R12, R18, R136 ;  /* 0x000000120c88723c */ /* 0x000fe20000001888 */
[----:B------:R-:W-:Y:S01]  /*10e70*/  MOV R249, R173 ;  /* 0x000000ad00f97202 */ /* 0x000fe20000000f00 */
[----:B------:R-:W-:-:S02]  /*10e80*/  IMAD.MOV.U32 R173, RZ, RZ, R220 ;  /* 0x000000ffffad7224 */ /* 0x000fc400078e00dc */
[--C-:B------:R-:W-:Y:S01]  /*10e90*/  FFMA.FTZ R116, R116, UR22, -R8.reuse ;  /* 0x0000001674747c23 */ /* 0x100fe20008010808 */
[----:B------:R-:W-:Y:S01]  /*10ea0*/  MUFU.EX2 R220, R9 ;  /* 0x0000000900dc7308 */ /* 0x000fe20000000800 */
[----:B------:R-:W-:Y:S01]  /*10eb0*/  FFMA.FTZ R115, R115, UR22, -R8 ;  /* 0x0000001673737c23 */ /* 0x000fe20008010808 */
[----:B------:R1:W5:Y:S01]  /*10ec0*/  LDL.LU R235, [R1+0x110] ;  /* 0x0001100001eb7983 */ /* 0x0003620000300800 */
[----:B--2---:R-:W-:Y:S01]  /*10ed0*/  FFMA.FTZ R4, R153, UR22, -R3 ;  /* 0x0000001699047c23 */ /* 0x004fe20008010803 */
[----:B------:R-:W-:Y:S01]  /*10ee0*/  MOV R153, R155 ;  /* 0x0000009b00997202 */ /* 0x000fe20000000f00 */
[----:B------:R-:W-:Y:S01]  /*10ef0*/  IMAD.MOV.U32 R155, RZ, RZ, R177 ;  /* 0x000000ffff9b7224 */ /* 0x000fe200078e00b1 */
[----:B------:R-:W-:Y:S02]  /*10f00*/  MOV R177, R179 ;  /* 0x000000b300b17202 */ /* 0x000fe40000000f00 */
[----:B------:R-:W-:Y:S02]  /*10f10*/  MOV R179, R181 ;  /* 0x000000b500b37202 */ /* 0x000fe40000000f00 */
[----:B------:R2:W-:Y:S02]  /*10f20*/  MUFU.EX2 R181, R4 ;  /* 0x0000000400b57308 */ /* 0x0005e40000000800 */
[----:B--2---:R-:W-:Y:S01]  /*10f30*/  FFMA.FTZ R4, R152, UR22, -R3 ;  /* 0x0000001698047c23 */ /* 0x004fe20008010803 */
[----:B------:R-:W-:-:S02]  /*10f40*/  MOV R152, R153 ;  /* 0x0000009900987202 */ /* 0x000fc40000000f00 */
        /* <DEDUP_REMOVED lines=9> */
[----:B------:R2:W3:Y:S01]  /*10fe0*/  MUFU.EX2 R186, R4 ;  /* 0x0000000400ba7308 */ /* 0x0004e20000000800 */
[----:B------:R-:W-:Y:S01]  /*10ff0*/  MOV R183, R156 ;  /* 0x0000009c00b77202 */ /* 0x000fe20000000f00 */
[----:B------:R-:W-:-:S02]  /*11000*/  IMAD.MOV.U32 R150, RZ, RZ, R153 ;  /* 0x000000ffff967224 */ /* 0x000fc400078e0099 */
        /* <DEDUP_REMOVED lines=8> */
[----:B--2---:R-:W-:Y:S01]  /*11090*/  FFMA.FTZ R4, R152, UR22, -R3 ;  /* 0x0000001698047c23 */ /* 0x004fe20008010803 */
[----:B------:R-:W-:-:S03]  /*110a0*/  MOV R152, R177 ;  /* 0x000000b100987202 */ /* 0x000fc60000000f00 */
[----:B------:R2:W-:Y:S01]  /*110b0*/  MUFU.EX2 R183, R4 ;  /* 0x0000000400b77308 */ /* 0x0005e20000000800 */
[----:B------:R-:W-:Y:S02]  /*110c0*/  MOV R177, R180 ;  /* 0x000000b400b17202 */ /* 0x000fe40000000f00 */
[----:B------:R-:W-:Y:S02]  /*110d0*/  MOV R178, R182 ;  /* 0x000000b600b27202 */ /* 0x000fe40000000f00 */
[----:B------:R-:W-:Y:S02]  /*110e0*/  MOV R182, R158 ;  /* 0x0000009e00b67202 */ /* 0x000fe40000000f00 */
[----:B------:R-:W-:Y:S02]  /*110f0*/  MOV R158, R168 ;  /* 0x000000a8009e7202 */ /* 0x000fe40000000f00 */
[----:B------:R-:W-:Y:S01]  /*11100*/  MOV R180, R156 ;  /* 0x0000009c00b47202 */ /* 0x000fe20000000f00 */
[----:B------:R-:W-:-:S02]  /*11110*/  IMAD.MOV.U32 R187, RZ, RZ, R151 ;  /* 0x000000ffffbb7224 */ /* 0x000fc400078e0097 */
[----:B--2---:R-:W-:Y:S01]  /*11120*/  FFMA.FTZ R4, R252, UR22, -R3 ;  /* 0x00000016fc047c23 */ /* 0x004fe20008010803 */
[----:B------:R-:W-:-:S03]  /*11130*/  MOV R148, R155 ;  /* 0x0000009b00947202 */ /* 0x000fc60000000f00 */
[----:B------:R2:W-:Y:S01]  /*11140*/  MUFU.EX2 R168, R4 ;  /* 0x0000000400a87308 */ /* 0x0005e20000000800 */
[----:B------:R-:W-:Y:S01]  /*11150*/  MOV R151, R178 ;  /* 0x000000b200977202 */ /* 0x000fe20000000f00 */
[----:B------:R-:W-:Y:S01]  /*11160*/  IMAD.MOV.U32 R178, RZ, RZ, R158 ;  /* 0x000000ffffb27224 */ /* 0x000fe200078e009e */
[----:B------:R-:W-:Y:S01]  /*11170*/  MOV R149, R176 ;  /* 0x000000b000957202 */ /* 0x000fe20000000f00 */
[----:B------:R-:W-:Y:S02]  /*11180*/  IMAD.MOV.U32 R176, RZ, RZ, R180 ;  /* 0x000000ffffb07224 */ /* 0x000fe400078e00b4 */
[----:B------:R-:W-:Y:S01]  /*11190*/  IMAD.MOV.U32 R158, RZ, RZ, R170 ;  /* 0x000000ffff9e7224 */ /* 0x000fe200078e00aa */
[----:B------:R-:W-:Y:S02]  /*111a0*/  MOV R147, R148 ;  /* 0x0000009400937202 */ /* 0x000fe40000000f00 */
[----:B------:R-:W-:Y:S01]  /*111b0*/  MOV R189, R151 ;  /* 0x0000009700bd7202 */ /* 0x000fe20000000f00 */
[----:B------:R-:W-:-:S02]  /*111c0*/  IMAD.MOV.U32 R151, RZ, RZ, R167 ;  /* 0x000000ffff977224 */ /* 0x000fc400078e00a7 */
[----:B--2---:R-:W-:Y:S01]  /*111d0*/  FFMA.FTZ R4, R150, UR22, -R2 ;  /* 0x0000001696047c23 */ /* 0x004fe20008010802 */
[----:B------:R-:W-:Y:S01]  /*111e0*/  IMAD.MOV.U32 R150, RZ, RZ, R177 ;  /* 0x000000ffff967224 */ /* 0x000fe200078e00b1 */
[----:B------:R-:W-:Y:S02]  /*111f0*/  MOV R177, R182 ;  /* 0x000000b600b17202 */ /* 0x000fe40000000f00 */
[----:B------:R2:W-:Y:S02]  /*11200*/  MUFU.EX2 R180, R4 ;  /* 0x0000000400b47308 */ /* 0x0005e40000000800 */
[----:B------:R-:W-:Y:S02]  /*11210*/  MOV R191, R150 ;  /* 0x0000009600bf7202 */ /* 0x000fe40000000f00 */
[----:B------:R-:W-:Y:S02]  /*11220*/  MOV R190, R177 ;  /* 0x000000b100be7202 */ /* 0x000fe40000000f00 */
[----:B------:R-:W-:-:S02]  /*11230*/  MOV R150, R160 ;  /* 0x000000a000967202 */ /* 0x000fc40000000f00 */
[----:B------:R-:W-:Y:S01]  /*11240*/  MOV R155, R179 ;  /* 0x000000b3009b7202 */ /* 0x000fe20000000f00 */
[----:B------:R-:W-:Y:S01]  /*11250*/  IMAD.MOV.U32 R148, RZ, RZ, R149 ;  /* 0x000000ffff947224 */ /* 0x000fe200078e0095 */
[----:B------:R-:W-:Y:S01]  /*11260*/  MOV R162, R233 ;  /* 0x000000e900a27202 */ /* 0x000fe20000000f00 */
[----:B------:R-:W-:Y:S01]  /*11270*/  IMAD.MOV.U32 R149, RZ, RZ, R159 ;  /* 0x000000ffff957224 */ /* 0x000fe200078e009f */
[----:B------:R-:W-:Y:S01]  /*11280*/  MOV R192, R190 ;  /* 0x000000be00c07202 */ /* 0x000fe20000000f00 */
[----:B--2---:R-:W-:Y:S01]  /*11290*/  FFMA.FTZ R4, R187, UR22, -R2 ;  /* 0x00000016bb047c23 */ /* 0x004fe20008010802 */
[----:B------:R-:W-:Y:S01]  /*112a0*/  MOV R187, R158 ;  /* 0x0000009e00bb7202 */ /* 0x000fe20000000f00 */
[----:B------:R-:W-:Y:S01]  /*112b0*/  IMAD.MOV.U32 R195, RZ, RZ, R151 ;  /* 0x000000ffffc37224 */ /* 0x000fe200078e0097 */
[----:B------:R-:W-:Y:S01]  /*112c0*/  MOV R194, R150 ;  /* 0x0000009600c27202 */ /* 0x000fe20000000f00 */
[----:B------:R2:W4:Y:S01]  /*112d0*/  MUFU.EX2 R185, R4 ;  /* 0x0000000400b97308 */ /* 0x0005220000000800 */
        /* <DEDUP_REMOVED lines=13> */
[----:B--2---:R-:W-:Y:S01]  /*113b0*/  FFMA.FTZ R4, R147, UR22, -R2 ;  /* 0x0000001693047c23 */ /* 0x004fe20008010802 */
[----:B------:R-:W-:Y:S01]  /*113c0*/  MOV R147, R230 ;  /* 0x000000e600937202 */ /* 0x000fe20000000f00 */
[----:B------:R-:W-:Y:S01]  /*113d0*/  FFMA.FTZ R160, R124, UR22, -R3 ;  /* 0x000000167ca07c23 */ /* 0x000fe20008010803 */
[----:B------:R-:W-:Y:S01]  /*113e0*/  MOV R167, R231 ;  /* 0x000000e700a77202 */ /* 0x000fe20000000f00 */
[----:B------:R2:W-:Y:S01]  /*113f0*/  MUFU.EX2 R187, R4 ;  /* 0x0000000400bb7308 */ /* 0x0005e20000000800 */
[----:B------:R-:W-:Y:S01]  /*11400*/  MOV R199, R147 ;  /* 0x0000009300c77202 */ /* 0x000fe20000000f00 */
[----:B------:R1:W5:Y:S01]  /*11410*/  LDL.LU R233, [R1+0x10c] ;  /* 0x00010c0001e97983 */ /* 0x0003620000300800 */
[----:B------:R-:W-:-:S02]  /*11420*/  MOV R179, R156 ;  /* 0x0000009c00b37202 */ /* 0x000fc40000000f00 */
[----:B------:R-:W-:Y:S02]  /*11430*/  MOV R6, R193 ;  /* 0x000000c100067202 */ /* 0x000fe40000000f00 */
[----:B------:R-:W-:Y:S02]  /*11440*/  MOV R182, R162 ;  /* 0x000000a200b67202 */ /* 0x000fe40000000f00 */
[----:B------:R-:W-:Y:S01]  /*11450*/  MOV R194, R191 ;  /* 0x000000bf00c27202 */ /* 0x000fe20000000f00 */
[----:B--2---:R-:W-:Y:S01]  /*11460*/  FFMA.FTZ R4, R192, UR22, -R2 ;  /* 0x00000016c0047c23 */ /* 0x004fe20008010802 */
[----:B------:R-:W-:Y:S02]  /*11470*/  IMAD.MOV.U32 R192, RZ, RZ, R188 ;  /* 0x000000ffffc07224 */ /* 0x000fe400078e00bc */
[--C-:B------:R-:W-:Y:S01]  /*11480*/  FFMA.FTZ R31, R132, UR22, -R3.reuse ;  /* 0x00000016841f7c23 */ /* 0x100fe20008010803 */
[----:B------:R-:W-:Y:S02]  /*11490*/  IMAD.MOV.U32 R188, RZ, RZ, R148 ;  /* 0x000000ffffbc7224 */ /* 0x000fe400078e0094 */
[----:B------:R-:W-:Y:S01]  /*114a0*/  FFMA.FTZ R148, R30, UR22, -R3 ;  /* 0x000000161e947c23 */ /* 0x000fe20008010803 */
[----:B------:R-:W-:Y:S01]  /*114b0*/  FFMA.FTZ R30, R7, UR22, -R2 ;  /* 0x00000016071e7c23 */ /* 0x000fe20008010802 */
[----:B------:R-:W-:Y:S01]  /*114c0*/  MOV R156, R163 ;  /* 0x000000a3009c7202 */ /* 0x000fe20000000f00 */
[----:B------:R-:W-:Y:S01]  /*114d0*/  IMAD.MOV.U32 R7, RZ, RZ, R196 ;  /* 0x000000ffff077224 */ /* 0x000fe200078e00c4 */
[----:B------:R-:W-:Y:S01]  /*114e0*/  MOV R193, R189 ;  /* 0x000000bd00c17202 */ /* 0x000fe20000000f00 */
[----:B------:R-:W-:Y:S01]  /*114f0*/  IMAD.MOV.U32 R195, RZ, RZ, R145 ;  /* 0x000000ffffc37224 */ /* 0x000fe200078e0091 */
[----:B------:R-:W-:Y:S01]  /*11500*/  MOV R196, R197 ;  /* 0x000000c500c47202 */ /* 0x000fe20000000f00 */
[--C-:B------:R-:W-:Y:S01]  /*11510*/  FFMA.FTZ R159, R123, UR22, -R3.reuse ;  /* 0x000000167b9f7c23 */ /* 0x100fe20008010803 */
[----:B------:R-:W-:Y:S01]  /*11520*/  MOV R197, R199 ;  /* 0x000000c700c57202 */ /* 0x000fe20000000f00 */
[----:B------:R-:W-:Y:S01]  /*11530*/  IMAD.MOV.U32 R199, RZ, RZ, R192 ;  /* 0x000000ffffc77224 */ /* 0x000fe200078e00c0 */
[----:B------:R-:W-:Y:S01]  /*11540*/  MOV R189, R229 ;  /* 0x000000e500bd7202 */ /* 0x000fe20000000f00 */
[----:B------:R-:W-:Y:S01]  /*11550*/  IMAD.MOV.U32 R177, RZ, RZ, R182 ;  /* 0x000000ffffb17224 */ /* 0x000fe200078e00b6 */
[----:B------:R-:W-:Y:S01]  /*11560*/  MOV R176, R156 ;  /* 0x0000009c00b07202 */ /* 0x000fe20000000f00 */
[--C-:B------:R-:W-:Y:S01]  /*11570*/  FFMA.FTZ R158, R114, UR22, -R3.reuse ;  /* 0x00000016729e7c23 */ /* 0x100fe20008010803 */
[----:B------:R-:W-:Y:S01]  /*11580*/  MOV R192, R193 ;  /* 0x000000c100c07202 */ /* 0x000fe20000000f00 */
[--C-:B------:R-:W-:Y:S01]  /*11590*/  FFMA.FTZ R155, R108, UR22, -R3.reuse ;  /* 0x000000166c9b7c23 */ /* 0x100fe20008010803 */
[----:B------:R-:W-:Y:S01]  /*115a0*/  MOV R193, R194 ;  /* 0x000000c200c17202 */ /* 0x000fe20000000f00 */
[----:B------:R-:W-:Y:S01]  /*115b0*/  IMAD.MOV.U32 R194, RZ, RZ, R188 ;  /* 0x000000ffffc27224 */ /* 0x000fe200078e00bc */
[----:B------:R-:W-:Y:S01]  /*115c0*/  MOV R182, R161 ;  /* 0x000000a100b67202 */ /* 0x000fe20000000f00 */
[--C-:B------:R-:W-:Y:S01]  /*115d0*/  FFMA.FTZ R163, R129, UR22, -R3.reuse ;  /* 0x0000001681a37c23 */ /* 0x100fe20008010803 */
        /* <DEDUP_REMOVED lines=15> */
[----:B------:R-:W-:Y:S01]  /*116d0*/  MOV R188, R189 ;  /* 0x000000bd00bc7202 */ /* 0x000fe20000000f00 */
[----:B------:R-:W-:Y:S01]  /*116e0*/  FFMA.FTZ R3, R6, UR22, -R0 ;  /* 0x0000001606037c23 */ /* 0x000fe20008010800 */
[----:B------:R-:W-:Y:S01]  /*116f0*/  MOV R189, R176 ;  /* 0x000000b000bd7202 */ /* 0x000fe20000000f00 */
[----:B------:R-:W-:Y:S01]  /*11700*/  IMAD.MOV.U32 R176, RZ, RZ, R177 ;  /* 0x000000ffffb07224 */ /* 0x000fe200078e00b1 */
[----:B------:R-:W-:Y:S01]  /*11710*/  MOV R177, R178 ;  /* 0x000000b200b17202 */ /* 0x000fe20000000f00 */
[--C-:B------:R-:W-:Y:S01]  /*11720*/  FFMA.FTZ R124, R131, UR22, -R2.reuse ;  /* 0x00000016837c7c23 */ /* 0x100fe20008010802 */
[----:B------:R-:W-:Y:S01]  /*11730*/  MOV R178, R179 ;  /* 0x000000b300b27202 */ /* 0x000fe20000000f00 */
[----:B------:R-:W-:Y:S01]  /*11740*/  MUFU.EX2 R127, R127 ;  /* 0x0000007f007f7308 */ /* 0x000fe20000000800 */
[----:B---3--:R-:W-:Y:S01]  /*11750*/  F2FP.F16.F32.PACK_AB R12, R186, R181 ;  /* 0x000000b5ba0c723e */ /* 0x008fe200000000ff */
[----:B------:R1:W5:Y:S01]  /*11760*/  LDL.LU R232, [R1+0x108] ;  /* 0x0001080001e87983 */ /* 0x0003620000300800 */
[----:B------:R-:W-:-:S05]  /*11770*/  FFMA.FTZ R29, R248, UR22, -R2 ;  /* 0x00000016f81d7c23 */ /* 0x000fca0008010802 */
[----:B------:R2:W-:Y:S01]  /*11780*/  MUFU.EX2 R179, R3 ;  /* 0x0000000300b37308 */ /* 0x0005e20000000800 */
[--C-:B------:R-:W-:Y:S01]  /*11790*/  FFMA.FTZ R108, R243, UR22, -R2.reuse ;  /* 0x00000016f36c7c23 */ /* 0x100fe20008010802 */
[--C-:B------:R-:W-:Y:S01]  /*117a0*/  FFMA.FTZ R103, R212, UR22, -R2.reuse ;  /* 0x00000016d4677c23 */ /* 0x100fe20008010802 */
[--C-:B------:R-:W-:Y:S01]  /*117b0*/  FFMA.FTZ R129, R210, UR22, -R2.reuse ;  /* 0x00000016d2817c23 */ /* 0x100fe20008010802 */
[--C-:B------:R-:W-:Y:S01]  /*117c0*/  FFMA.FTZ R128, R209, UR22, -R2.reuse ;  /* 0x00000016d1807c23 */ /* 0x100fe20008010802 */
[--C-:B------:R-:W-:Y:S01]  /*117d0*/  FFMA.FTZ R125, R133, UR22, -R2.reuse ;  /* 0x00000016857d7c23 */ /* 0x100fe20008010802 */
[----:B------:R-:W-:Y:S01]  /*117e0*/  FFMA.FTZ R123, R130, UR22, -R2 ;  /* 0x00000016827b7c23 */ /* 0x000fe20008010802 */
[----:B------:R-:W-:Y:S01]  /*117f0*/  MOV R191, R157 ;  /* 0x0000009d00bf7202 */ /* 0x000fe20000000f00 */
[--C-:B------:R-:W-:Y:S01]  /*11800*/  FFMA.FTZ R112, R213, UR22, -R0.reuse ;  /* 0x00000016d5707c23 */ /* 0x100fe20008010800 */
[----:B------:R-:W-:Y:S01]  /*11810*/  MOV R90, R189 ;  /* 0x000000bd005a7202 */ /* 0x000fe20000000f00 */
[--C-:B------:R-:W-:Y:S01]  /*11820*/  FFMA.FTZ R114, R208, UR22, -R0.reuse ;  /* 0x00000016d0727c23 */ /* 0x100fe20008010800 */
[--C-:B------:R-:W-:Y:S01]  /*11830*/  FFMA.FTZ R131, R205, UR22, -R0.reuse ;  /* 0x00000016cd837c23 */ /* 0x100fe20008010800 */
[----:B----4-:R-:W-:Y:S01]  /*11840*/  F2FP.F16.F32.PACK_AB R13, R185, R180 ;  /* 0x000000b4b90d723e */ /* 0x010fe200000000ff */
[----:B------:R-:W-:Y:S01]  /*11850*/  MUFU.EX2 R126, R126 ;  /* 0x0000007e007e7308 */ /* 0x000fe20000000800 */
[----:B------:R1:W5:Y:S01]  /*11860*/  LDL.LU R231, [R1+0x104] ;  /* 0x0001040001e77983 */ /* 0x0003620000300800 */
[----:B--2---:R-:W-:Y:S01]  /*11870*/  FFMA.FTZ R3, R7, UR22, -R0 ;  /* 0x0000001607037c23 */ /* 0x004fe20008010800 */
[----:B------:R-:W-:Y:S01]  /*11880*/  IMAD.MOV.U32 R7, RZ, RZ, R196 ;  /* 0x000000ffff077224 */ /* 0x000fe200078e00c4 */
[----:B------:R-:W-:Y:S01]  /*11890*/  MOV R196, R197 ;  /* 0x000000c500c47202 */ /* 0x000fe20000000f00 */
[--C-:B------:R-:W-:Y:S01]  /*118a0*/  FFMA.FTZ R133, R122, UR22, -R2.reuse ;  /* 0x000000167a857c23 */ /* 0x100fe20008010802 */
[----:B------:R-:W-:Y:S01]  /*118b0*/  MOV R197, R192 ;  /* 0x000000c000c57202 */ /* 0x000fe20000000f00 */
[----:B------:R-:W-:Y:S01]  /*118c0*/  IMAD.MOV.U32 R192, RZ, RZ, R193 ;  /* 0x000000ffffc07224 */ /* 0x000fe200078e00c1 */
[----:B------:R-:W-:Y:S01]  /*118d0*/  MOV R193, R194 ;  /* 0x000000c200c17202 */ /* 0x000fe20000000f00 */
[----:B------:R-:W-:Y:S01]  /*118e0*/  FFMA.FTZ R209, R64, UR22, -R2 ;  /* 0x0000001640d17c23 */ /* 0x000fe20008010802 */
[----:B------:R-:W-:Y:S01]  /*118f0*/  MOV R194, R188 ;  /* 0x000000bc00c27202 */ /* 0x000fe20000000f00 */
[----:B------:R-:W-:Y:S01]  /*11900*/  IMAD.MOV.U32 R188, RZ, RZ, R176 ;  /* 0x000000ffffbc7224 */ /* 0x000fe200078e00b0 */
[----:B------:R-:W-:Y:S01]  /*11910*/  MOV R176, R177 ;  /* 0x000000b100b07202 */ /* 0x000fe20000000f00 */
[----:B------:R-:W-:Y:S01]  /*11920*/  FFMA.FTZ R210, R28, UR22, -R2 ;  /* 0x000000161cd27c23 */ /* 0x000fe20008010802 */
[----:B------:R-:W-:Y:S01]  /*11930*/  MOV R177, R178 ;  /* 0x000000b200b17202 */ /* 0x000fe20000000f00 */
[----:B------:R-:W-:Y:S01]  /*11940*/  IMAD.MOV.U32 R178, RZ, RZ, R182 ;  /* 0x000000ffffb27224 */ /* 0x000fe200078e00b6 */
[----:B------:R-:W-:Y:S01]  /*11950*/  MOV R11, R196 ;  /* 0x000000c4000b7202 */ /* 0x000fe20000000f00 */
[----:B------:R2:W-:Y:S01]  /*11960*/  MUFU.EX2 R182, R3 ;  /* 0x0000000300b67308 */ /* 0x0005e20000000800 */
[----:B------:R-:W-:Y:S01]  /*11970*/  MOV R16, R197 ;  /* 0x000000c500107202 */ /* 0x000fe20000000f00 */
[----:B------:R-:W-:Y:S01]  /*11980*/  IMAD.MOV.U32 R17, RZ, RZ, R192 ;  /* 0x000000ffff117224 */ /* 0x000fe200078e00c0 */
[----:B------:R-:W-:Y:S01]  /*11990*/  MOV R5, R193 ;  /* 0x000000c100057202 */ /* 0x000fe20000000f00 */
[----:B------:R-:W-:Y:S01]  /*119a0*/  IMAD.MOV.U32 R196, RZ, RZ, R169 ;  /* 0x000000ffffc47224 */ /* 0x000fe200078e00a9 */
[----:B------:R-:W-:Y:S01]  /*119b0*/  MOV R6, R194 ;  /* 0x000000c200067202 */ /* 0x000fe20000000f00 */
[--C-:B------:R-:W-:Y:S01]  /*119c0*/  FFMA.FTZ R212, R26, UR22, -R2.reuse ;  /* 0x000000161ad47c23 */ /* 0x100fe20008010802 */
[----:B------:R-:W-:Y:S01]  /*119d0*/  MOV R197, R172 ;  /* 0x000000ac00c57202 */ /* 0x000fe20000000f00 */
[----:B------:R-:W-:Y:S01]  /*119e0*/  FFMA.FTZ R243, R24, UR22, -R2 ;  /* 0x0000001618f37c23 */ /* 0x000fe20008010802 */
[----:B------:R-:W-:Y:S01]  /*119f0*/  MOV R19, R16 ;  /* 0x0000001000137202 */ /* 0x000fe20000000f00 */
[----:B------:R-:W-:-:S02]  /*11a00*/  IMAD.MOV.U32 R16, RZ, RZ, R5 ;  /* 0x000000ffff107224 */ /* 0x000fc400078e0005 */
[----:B------:R-:W-:Y:S01]  /*11a10*/  FFMA.FTZ R248, R23, UR22, -R2 ;  /* 0x0000001617f87c23 */ /* 0x000fe20008010802 */
[--C-:B------:R-:W-:Y:S01]  /*11a20*/  FFMA.FTZ R130, R204, UR22, -R0.reuse ;  /* 0x00000016cc827c23 */ /* 0x100fe20008010800 */
[----:B------:R-:W3:Y:S01]  /*11a30*/  MUFU.EX2 R157, R4 ;  /* 0x00000004009d7308 */ /* 0x000ee20000000800 */
[--C-:B------:R-:W-:Y:S01]  /*11a40*/  FFMA.FTZ R189, R120, UR22, -R0.reuse ;  /* 0x0000001678bd7c23 */ /* 0x100fe20008010800 */
[----:B------:R1:W5:Y:S01]  /*11a50*/  LDL.LU R230, [R1+0x100] ;  /* 0x0001000001e67983 */ /* 0x0003620000300800 */
[----:B--2---:R-:W-:Y:S01]  /*11a60*/  FFMA.FTZ R3, R7, UR22, -R0 ;  /* 0x0000001607037c23 */ /* 0x004fe20008010800 */
[----:B------:R-:W-:Y:S01]  /*11a70*/  MOV R7, R178 ;  /* 0x000000b200077202 */ /* 0x000fe20000000f00 */
        /* <DEDUP_REMOVED lines=10> */
[--C-:B------:R-:W-:Y:S01]  /*11b20*/  FFMA.FTZ R167, R113, UR22, -R2.reuse ;  /* 0x0000001671a77c23 */ /* 0x100fe20008010802 */
[--C-:B------:R-:W-:Y:S01]  /*11b30*/  FFMA.FTZ R178, R111, UR22, -R2.reuse ;  /* 0x000000166fb27c23 */ /* 0x100fe20008010802 */
[----:B------:R-:W-:Y:S01]  /*11b40*/  FFMA.FTZ R193, R77, UR22, -R2 ;  /* 0x000000164dc17c23 */ /* 0x000fe20008010802 */
[----:B------:R-:W-:Y:S01]  /*11b50*/  MOV R88, R188 ;  /* 0x000000bc00587202 */ /* 0x000fe20000000f00 */
[--C-:B------:R-:W-:Y:S01]  /*11b60*/  FFMA.FTZ R122, R206, UR22, -R0.reuse ;  /* 0x00000016ce7a7c23 */ /* 0x100fe20008010800 */
[----:B------:R-:W-:Y:S01]  /*11b70*/  MUFU.EX2 R205, R102 ;  /* 0x0000006600cd7308 */ /* 0x000fe20000000800 */
[----:B------:R1:W5:Y:S01]  /*11b80*/  LDL.LU R229, [R1+0xfc] ;  /* 0x0000fc0001e57983 */ /* 0x0003620000300800 */
[----:B--2---:R-:W-:Y:S01]  /*11b90*/  FFMA.FTZ R3, R11, UR22, -R0 ;  /* 0x000000160b037c23 */ /* 0x004fe20008010800 */
[----:B------:R-:W-:-:S02]  /*11ba0*/  MOV R11, R17 ;  /* 0x00000011000b7202 */ /* 0x000fc40000000f00 */
[----:B------:R-:W-:Y:S02]  /*11bb0*/  MOV R17, R6 ;  /* 0x0000000600117202 */ /* 0x000fe40000000f00 */
[----:B------:R-:W-:Y:S01]  /*11bc0*/  MOV R6, R197 ;  /* 0x000000c500067202 */ /* 0x000fe20000000f00 */
[----:B------:R-:W-:Y:S02]  /*11bd0*/  IMAD.MOV.U32 R197, RZ, RZ, R195 ;  /* 0x000000ffffc57224 */ /* 0x000fe400078e00c3 */
[--C-:B------:R-:W-:Y:S01]  /*11be0*/  FFMA.FTZ R176, R91, UR22, -R2.reuse ;  /* 0x000000165bb07c23 */ /* 0x100fe20008010802 */
[--C-:B------:R-:W-:Y:S01]  /*11bf0*/  FFMA.FTZ R166, R83, UR22, -R2.reuse ;  /* 0x0000001653a67c23 */ /* 0x100fe20008010802 */
[----:B------:R-:W-:Y:S01]  /*11c00*/  MOV R5, R6 ;  /* 0x0000000600057202 */ /* 0x000fe20000000f00 */
[--C-:B------:R-:W-:Y:S01]  /*11c10*/  FFMA.FTZ R177, R80, UR22, -R2.reuse ;  /* 0x0000001650b17c23 */ /* 0x100fe20008010802 */
[----:B------:R-:W-:Y:S01]  /*11c20*/  FFMA.FTZ R195, R65, UR22, -R2 ;  /* 0x0000001641c37c23 */ /* 0x000fe20008010802 */
[----:B------:R2:W-:Y:S01]  /*11c30*/  MUFU.EX2 R164, R3 ;  /* 0x0000000300a47308 */ /* 0x0005e20000000800 */
[----:B------:R-:W-:Y:S01]  /*11c40*/  FFMA.FTZ R2, R19, UR22, -R8 ;  /* 0x0000001613027c23 */ /* 0x000fe20008010808 */
[----:B------:R-:W-:-:S02]  /*11c50*/  MOV R14, R17 ;  /* 0x00000011000e7202 */ /* 0x000fc40000000f00 */
[----:B------:R-:W-:Y:S01]  /*11c60*/  MOV R6, R197 ;  /* 0x000000c500067202 */ /* 0x000fe20000000f00 */
[----:B------:R-:W-:Y:S01]  /*11c70*/  IMAD.MOV.U32 R197, RZ, RZ, R198 ;  /* 0x000000ffffc57224 */ /* 0x000fe200078e00c6 */
[----:B------:R-:W-:Y:S01]  /*11c80*/  MOV R198, R199 ;  /* 0x000000c700c67202 */ /* 0x000fe20000000f00 */
[----:B------:R-:W-:Y:S01]  /*11c90*/  IMAD.MOV.U32 R22, RZ, RZ, R5 ;  /* 0x000000ffff167224 */ /* 0x000fe200078e0005 */
[----:B------:R-:W-:Y:S02]  /*11ca0*/  MOV R199, R184 ;  /* 0x000000b800c77202 */ /* 0x000fe40000000f00 */
[----:B------:R4:W-:Y:S01]  /*11cb0*/  MUFU.EX2 R184, R2 ;  /* 0x0000000200b87308 */ /* 0x0009e20000000800 */
[----:B--2---:R-:W-:Y:S02]  /*11cc0*/  FFMA.FTZ R3, R16, UR22, -R8 ;  /* 0x0000001610037c23 */ /* 0x004fe40008010808 */
[----:B------:R-:W2:Y:S01]  /*11cd0*/  LDSM.16.MT88.4 R16, [R216+0x8800] ;  /* 0x00880000d810783b */ /* 0x000ea20000004200 */
[----:B------:R-:W-:Y:S01]  /*11ce0*/  MOV R78, R199 ;  /* 0x000000c7004e7202 */ /* 0x000fe20000000f00 */
[--C-:B------:R-:W-:Y:S01]  /*11cf0*/  FFMA.FTZ R199, R20, UR22, -R0.reuse ;  /* 0x0000001614c77c23 */ /* 0x100fe20008010800 */
[----:B------:R-:W-:Y:S01]  /*11d00*/  FFMA.FTZ R204, R22, UR22, -R0 ;  /* 0x0000001616cc7c23 */ /* 0x000fe20008010800 */
[----:B------:R-:W-:Y:S01]  /*11d10*/  MOV R25, R6 ;  /* 0x0000000600197202 */ /* 0x000fe20000000f00 */
[----:B------:R-:W-:Y:S01]  /*11d20*/  IMAD.MOV.U32 R27, RZ, RZ, R194 ;  /* 0x000000ffff1b7224 */ /* 0x000fe200078e00c2 */
[----:B------:R-:W1:Y:S01]  /*11d30*/  LDSM.16.MT88.4 R20, [R217+0x8800] ;  /* 0x00880000d914783b */ /* 0x000e620000004200 */
[----:B----4-:R-:W-:Y:S01]  /*11d40*/  FFMA.FTZ R2, R14, UR22, -R8 ;  /* 0x000000160e027c23 */ /* 0x010fe20008010808 */
[----:B------:R-:W-:Y:S01]  /*11d50*/  MOV R77, R25 ;  /* 0x00000019004d7202 */ /* 0x000fe20000000f00 */
[----:B------:R-:W-:-:S02]  /*11d60*/  IMAD.MOV.U32 R83, RZ, RZ, R27 ;  /* 0x000000ffff537224 */ /* 0x000fc400078e001b */
[----:B------:R4:W-:Y:S01]  /*11d70*/  MUFU.EX2 R64, R2 ;  /* 0x0000000200407308 */ /* 0x0009e20000000800 */
[----:B------:R-:W1:Y:S01]  /*11d80*/  LDSM.16.MT88.4 R24, [R219+0x8800] ;  /* 0x00880000db18783b */ /* 0x000e620000004200 */
[--C-:B------:R-:W-:Y:S01]  /*11d90*/  FFMA.FTZ R113, R214, UR22, -R0.reuse ;  /* 0x00000016d6717c23 */ /* 0x100fe20008010800 */
[----:B------:R-:W-:-:S05]  /*11da0*/  FFMA.FTZ R188, R121, UR22, -R0 ;  /* 0x0000001679bc7c23 */ /* 0x000fca0008010800 */
[----:B------:R-:W2:Y:S01]  /*11db0*/  MUFU.EX2 R214, R3 ;  /* 0x0000000300d67308 */ /* 0x000ea20000000800 */
[----:B----4-:R-:W-:-:S07]  /*11dc0*/  FFMA.FTZ R2, R15, UR22, -R8 ;  /* 0x000000160f027c23 */ /* 0x010fce0008010808 */
[----:B------:R-:W4:Y:S01]  /*11dd0*/  MUFU.EX2 R121, R2 ;  /* 0x0000000200797308 */ /* 0x000f220000000800 */
[--C-:B------:R-:W-:Y:S01]  /*11de0*/  FFMA.FTZ R28, R11, UR22, -R0.reuse ;  /* 0x000000160b1c7c23 */ /* 0x100fe20008010800 */
[----:B------:R-:W-:Y:S01]  /*11df0*/  FFMA.FTZ R11, R251, UR22, -R0 ;  /* 0x00000016fb0b7c23 */ /* 0x000fe20008010800 */
[----:B------:R-:W-:Y:S01]  /*11e00*/  MOV R4, R197 ;  /* 0x000000c500047202 */ /* 0x000fe20000000f00 */
[----:B------:R-:W-:Y:S01]  /*11e10*/  IMAD.MOV.U32 R82, RZ, RZ, R198 ;  /* 0x000000ffff527224 */ /* 0x000fe200078e00c6 */
[----:B------:R-:W-:Y:S01]  /*11e20*/  MOV R67, R192 ;  /* 0x000000c000437202 */ /* 0x000fe20000000f00 */
        /* <DEDUP_REMOVED lines=8> */
[----:B------:R-:W-:-:S02]  /*11eb0*/  FFMA.FTZ R198, R66, UR22, -R0 ;  /* 0x0000001642c67c23 */ /* 0x000fc40008010800 */
[----:B------:R-:W1:Y:S01]  /*11ec0*/  MUFU.EX2 R0, R11 ;  /* 0x0000000b00007308 */ /* 0x000e620000000800 */
[----:B------:R-:W-:Y:S02]  /*11ed0*/  MOV R250, R88 ;  /* 0x0000005800fa7202 */ /* 0x000fe40000000f00 */
[----:B------:R-:W-:Y:S01]  /*11ee0*/  MOV R91, R90 ;  /* 0x0000005a005b7202 */ /* 0x000fe20000000f00 */
[----:B------:R-:W-:Y:S01]  /*11ef0*/  IMAD.MOV.U32 R90, RZ, RZ, R6 ;  /* 0x000000ffff5a7224 */ /* 0x000fe200078e0006 */
[----:B------:R-:W-:Y:S02]  /*11f00*/  MOV R65, R4 ;  /* 0x0000000400417202 */ /* 0x000fe40000000f00 */
[----:B------:R-:W-:Y:S02]  /*11f10*/  MOV R88, R5 ;  /* 0x0000000500587202 */ /* 0x000fe40000000f00 */
[----:B------:R-:W-:Y:S02]  /*11f20*/  MOV R80, R7 ;  /* 0x0000000700507202 */ /* 0x000fe40000000f00 */
[----:B------:R-:W-:-:S02]  /*11f30*/  F2FP.F16.F32.PACK_AB R14, R168, R183 ;  /* 0x000000b7a80e723e */ /* 0x000fc400000000ff */
[----:B---3--:R-:W-:Y:S02]  /*11f40*/  F2FP.F16.F32.PACK_AB R15, R157, R187 ;  /* 0x000000bb9d0f723e */ /* 0x008fe400000000ff */
[----:B------:R-:W-:Y:S02]  /*11f50*/  F2FP.F16.F32.PACK_AB R4, R182, R179 ;  /* 0x000000b3b604723e */ /* 0x000fe400000000ff */
[----:B--2---:R-:W-:Y:S02]  /*11f60*/  F2FP.F16.F32.PACK_AB R5, R214, R184 ;  /* 0x000000b8d605723e */ /* 0x004fe400000000ff */
[----:B------:R-:W-:Y:S02]  /*11f70*/  F2FP.F16.F32.PACK_AB R6, R164, R252 ;  /* 0x000000fca406723e */ /* 0x000fe400000000ff */
[----:B----4-:R-:W-:Y:S01]  /*11f80*/  F2FP.F16.F32.PACK_AB R7, R121, R64 ;  /* 0x000000407907723e */ /* 0x010fe200000000ff */
[----:B------:R-:W-:Y:S01]  /*11f90*/  HMMA.16816.F32 R104, R12, R16, R104 ;  /* 0x000000100c68723c */ /* 0x000fe20000001868 */
[----:B------:R-:W-:-:S05]  /*11fa0*/  MOV R251, R174 ;  /* 0x000000ae00fb7202 */ /* 0x000fca0000000f00 */
[----:B------:R-:W-:Y:S01]  /*11fb0*/  HMMA.16816.F32 R56, R4, R16, R56 ;  /* 0x000000100438723c */ /* 0x000fe20000001838 */
[----:B-1----:R-:W-:-:S05]  /*11fc0*/  MOV R9, R0 ;  /* 0x0000000000097202 */ /* 0x002fca0000000f00 */
[-C--:B------:R-:W-:Y:S06]  /*11fd0*/  HMMA.16816.F32 R52, R4, R18.reuse, R52 ;  /* 0x000000120434723c */ /* 0x080fec0000001834 */
[----:B------:R-:W-:Y:S01]  /*11fe0*/  HMMA.16816.F32 R96, R12, R18, R96 ;  /* 0x000000120c60723c */ /* 0x000fe20000001860 */
[----:B------:R-:W1:Y:S01]  /*11ff0*/  LDSM.16.MT88.4 R16, [R218+0x8800] ;  /* 0x00880000da10783b */ /* 0x000e620000004200 */
[----:B------:R-:W-:-:S04]  /*12000*/  FFMA.FTZ R0, R251, UR22, -R8 ;  /* 0x00000016fb007c23 */ /* 0x000fc80008010808 */
[C---:B------:R-:W-:Y:S01]  /*12010*/  HMMA.16816.F32 R40, R4.reuse, R20, R40 ;  /* 0x000000140428723c */ /* 0x040fe20000001828 */
[----:B------:R2:W-:Y:S05]  /*12020*/  MUFU.EX2 R251, R0 ;  /* 0x0000000000fb7308 */ /* 0x0005ea0000000800 */
[----:B------:R-:W-:Y:S06]  /*12030*/  HMMA.16816.F32 R36, R4, R22, R36 ;  /* 0x000000160424723c */ /* 0x000fec0000001824 */
[C---:B------:R-:W-:Y:S06]  /*12040*/  HMMA.16816.F32 R84, R12.reuse, R20, R84 ;  /* 0x000000140c54723c */ /* 0x040fec0000001854 */
[----:B------:R-:W-:Y:S01]  /*12050*/  HMMA.16816.F32 R92, R12, R22, R92 ;  /* 0x000000160c5c723c */ /* 0x000fe2000000185c */
[----:B------:R-:W3:Y:S01]  /*12060*/  LDSM.16.MT88.4 R20, [R216+0x9000] ;  /* 0x00900000d814783b */ /* 0x000ee20000004200 */
[----:B--2---:R-:W-:-:S04]  /*12070*/  FFMA.FTZ R0, R249, UR22, -R8 ;  /* 0x00000016f9007c23 */ /* 0x004fc80008010808 */
[-C--:B------:R-:W-:Y:S06]  /*12080*/  HMMA.16816.F32 R48, R4, R24.reuse, R48 ;  /* 0x000000180430723c */ /* 0x080fec0000001830 */
[----:B------:R-:W-:Y:S01]  /*12090*/  HMMA.16816.F32 R68, R12, R24, R68 ;  /* 0x000000180c44723c */ /* 0x000fe20000001844 */
[----:B------:R2:W-:Y:S01]  /*120a0*/  MUFU.EX2 R24, R0 ;  /* 0x0000000000187308 */ /* 0x0005e20000000800 */
[----:B------:R-:W-:-:S07]  /*120b0*/  MOV R174, R224 ;  /* 0x000000e000ae7202 */ /* 0x000fce0000000f00 */
[----:B------:R4:W3:Y:S01]  /*120c0*/  MUFU.EX2 R208, R28 ;  /* 0x0000001c00d07308 */ /* 0x0008e20000000800 */
[----:B--2---:R-:W-:Y:S01]  /*120d0*/  FFMA.FTZ R0, R80, UR22, -R8 ;  /* 0x0000001650007c23 */ /* 0x004fe20008010808 */
[----:B------:R-:W-:-:S06]  /*120e0*/  MOV R80, R223 ;  /* 0x000000df00507202 */ /* 0x000fcc0000000f00 */
[----:B------:R2:W-:Y:S01]  /*120f0*/  MUFU.EX2 R223, R0 ;  /* 0x0000000000df7308 */ /* 0x0005e20000000800 */
[----:B----4-:R-:W-:Y:S02]  /*12100*/  MOV R28, R196 ;  /* 0x000000c4001c7202 */ /* 0x010fe40000000f00 */
[----:B------:R-:W-:-:S05]  /*12110*/  MOV R196, R135 ;  /* 0x0000008700c47202 */ /* 0x000fca0000000f00 */
[----:B------:R-:W4:Y:S01]  /*12120*/  MUFU.EX2 R224, R10 ;  /* 0x0000000a00e07308 */ /* 0x000f220000000800 */
[----:B--2---:R-:W-:-:S07]  /*12130*/  FFMA.FTZ R0, R250, UR22, -R8 ;  /* 0x00000016fa007c23 */ /* 0x004fce0008010808 */
[----:B------:R-:W2:Y:S01]  /*12140*/  MUFU.EX2 R135, R0 ;  /* 0x0000000000877308 */ /* 0x000ea20000000800 */
[C---:B------:R-:W-:Y:S06]  /*12150*/  HMMA.16816.F32 R44, R4.reuse, R26, R44 ;  /* 0x0000001a042c723c */ /* 0x040fec000000182c */
[C---:B-1----:R-:W-:Y:S06]  /*12160*/  HMMA.16816.F32 R60, R4.reuse, R16, R60 ;  /* 0x00000010043c723c */ /* 0x042fec000000183c */
[----:B------:R-:W-:Y:S01]  /*12170*/  HMMA.16816.F32 R32, R4, R18, R32 ;  /* 0x000000120420723c */ /* 0x000fe20000001820 */
[----:B------:R-:W-:-:S05]  /*12180*/  IMAD.MOV.U32 R11, RZ, RZ, R172 ;  /* 0x000000ffff0b7224 */ /* 0x000fca00078e00ac */
[C---:B------:R-:W-:Y:S01]  /*12190*/  HMMA.16816.F32 R140, R12.reuse, R16, R140 ;  /* 0x000000100c8c723c */ /* 0x040fe2000000188c */
[----:B---3--:R-:W-:Y:S02]  /*121a0*/  F2FP.F16.F32.PACK_AB R4, R9, R208 ;  /* 0x000000d00904723e */ /* 0x008fe400000000ff */
[----:B------:R-:W-:Y:S02]  /*121b0*/  F2FP.F16.F32.PACK_AB R5, R24, R251 ;  /* 0x000000fb1805723e */ /* 0x000fe400000000ff */
[----:B----4-:R-:W-:Y:S01]  /*121c0*/  F2FP.F16.F32.PACK_AB R6, R220, R224 ;  /* 0x000000e0dc06723e */ /* 0x010fe200000000ff */
[----:B------:R-:W-:Y:S01]  /*121d0*/  HMMA.16816.F32 R136, R12, R18, R136 ;  /* 0x000000120c88723c */ /* 0x000fe20000001888 */
[----:B--2---:R-:W-:Y:S01]  /*121e0*/  F2FP.F16.F32.PACK_AB R7, R135, R223 ;  /* 0x000000df8707723e */ /* 0x004fe200000000ff */
[----:B------:R-:W1:Y:S01]  /*121f0*/  LDSM.16.MT88.4 R16, [R219+0x9000] ;  /* 0x00900000db10783b */ /* 0x000e620000004200 */
[----:B------:R-:W-:-:S03]  /*12200*/  MOV R0, R173 ;  /* 0x000000ad00007202 */ /* 0x000fc60000000f00 */
[----:B------:R-:W-:Y:S01]  /*12210*/  HMMA.16816.F32 R72, R12, R26, R72 ;  /* 0x0000001a0c48723c */ /* 0x000fe20000001848 */
[----:B------:R-:W2:Y:S01]  /*12220*/  LDSM.16.MT88.4 R12, [R217+0x9000] ;  /* 0x00900000d90c783b */ /* 0x000ea20000004200 */
[----:B------:R-:W-:Y:S01]  /*12230*/  IMAD.MOV.U32 R2, RZ, RZ, R174 ;  /* 0x000000ffff027224 */ /* 0x000fe200078e00ae */
[----:B------:R-:W-:-:S03]  /*12240*/  MOV R3, R175 ;  /* 0x000000af00037202 */ /* 0x000fc60000000f00 */
[----:B------:R-:W-:Y:S07]  /*12250*/  HMMA.16816.F32 R172, R4, R20, R56 ;  /* 0x0000001404ac723c */ /* 0x000fee0000001838 */
[----:B------:R-:W-:Y:S02]  /*12260*/  MOV R59, R24 ;  /* 0x00000018003b7202 */ /* 0x000fe40000000f00 */
[----:B------:R-:W3:Y:S01]  /*12270*/  LDSM.16.MT88.4 R24, [R218+0x9000] ;  /* 0x00900000da18783b */ /* 0x000ee20000004200 */
[----:B------:R-:W-:-:S02]  /*12280*/  MOV R213, R169 ;  /* 0x000000a900d57202 */ /* 0x000fc40000000f00 */
[----:B------:R-:W-:Y:S01]  /*12290*/  MOV R119, R77 ;  /* 0x0000004d00777202 */ /* 0x000fe20000000f00 */
[----:B------:R-:W-:Y:S01]  /*122a0*/  IMAD.MOV.U32 R120, RZ, RZ, R65 ;  /* 0x000000ffff787224 */ /* 0x000fe200078e0041 */
[----:B------:R-:W-:Y:S01]  /*122b0*/  MOV R10, R168 ;  /* 0x000000a8000a7202 */ /* 0x000fe20000000f00 */
[----:B------:R4:W3:Y:S01]  /*122c0*/  MUFU.EX2 R249, R101 ;  /* 0x0000006500f97308 */ /* 0x0008e20000000800 */
[----:B------:R-:W-:Y:S02]  /*122d0*/  MOV R56, R170 ;  /* 0x000000aa00387202 */ /* 0x000fe40000000f00 */
[----:B------:R-:W-:Y:S02]  /*122e0*/  MOV R57, R171 ;  /* 0x000000ab00397202 */ /* 0x000fe40000000f00 */
[----:B------:R-:W-:Y:S07]  /*122f0*/  HMMA.16816.F32 R168, R4, R22, R52 ;  /* 0x0000001604a8723c */ /* 0x000fee0000001834 */
[----:B------:R-:W-:Y:S01]  /*12300*/  MOV R53, R91 ;  /* 0x0000005b00357202 */ /* 0x000fe20000000f00 */
[----:B------:R-:W-:Y:S01]  /*12310*/  IMAD.MOV.U32 R54, RZ, RZ, R88 ;  /* 0x000000ffff367224 */ /* 0x000fe200078e0058 */
[----:B------:R-:W-:-:S02]  /*12320*/  MOV R55, R90 ;  /* 0x0000005a00377202 */ /* 0x000fc40000000f00 */
[C---:B-1----:R-:W-:Y:S01]  /*12330*/  HMMA.16816.F32 R88, R4.reuse, R16, R48 ;  /* 0x000000100458723c */ /* 0x042fe20000001830 */
[----:B----4-:R-:W-:Y:S02]  /*12340*/  FFMA.FTZ R101, R213, UR22, -R8 ;  /* 0x00000016d5657c23 */ /* 0x010fe40008010808 */
[----:B------:R1:W-:Y:S04]  /*12350*/  MUFU.EX2 R213, R108 ;  /* 0x0000006c00d57308 */ /* 0x0003e80000000800 */
[----:B------:R-:W-:Y:S01]  /*12360*/  IMAD.MOV.U32 R50, RZ, RZ, R78 ;  /* 0x000000ffff327224 */ /* 0x000fe200078e004e */
[----:B------:R-:W-:Y:S01]  /*12370*/  MOV R48, R83 ;  /* 0x0000005300307202 */ /* 0x000fe20000000f00 */
[----:B--2---:R-:W-:Y:S01]  /*12380*/  HMMA.16816.F32 R76, R4, R12, R40 ;  /* 0x0000000c044c723c */ /* 0x004fe20000001828 */
[----:B------:R-:W-:Y:S01]  /*12390*/  MOV R52, R80 ;  /* 0x0000005000347202 */ /* 0x000fe20000000f00 */
[----:B------:R-:W-:Y:S01]  /*123a0*/  MUFU.EX2 R250, R100 ;  /* 0x0000006400fa7308 */ /* 0x000fe20000000800 */
[----:B------:R-:W-:-:S04]  /*123b0*/  MOV R51, R82 ;  /* 0x0000005200337202 */ /* 0x000fc80000000f00 */
[----:B------:R-:W-:Y:S01]  /*123c0*/  MOV R43, R222 ;  /* 0x000000de002b7202 */ /* 0x000fe20000000f00 */
[--C-:B-1----:R-:W-:Y:S01]  /*123d0*/  FFMA.FTZ R108, R119, UR22, -R8.reuse ;  /* 0x00000016776c7c23 */ /* 0x102fe20008010808 */
[--C-:B------:R-:W-:Y:S01]  /*123e0*/  FFMA.FTZ R119, R120, UR22, -R8.reuse ;  /* 0x0000001678777c23 */ /* 0x100fe20008010808 */
[--C-:B------:R-:W-:Y:S01]  /*123f0*/  FFMA.FTZ R120, R221, UR22, -R8.reuse ;  /* 0x00000016dd787c23 */ /* 0x100fe20008010808 */
[----:B------:R-:W-:Y:S01]  /*12400*/  MUFU.EX2 R222, R31 ;  /* 0x0000001f00de7308 */ /* 0x000fe20000000800 */
[C---:B------:R-:W-:Y:S07]  /*12410*/  HMMA.16816.F32 R80, R4.reuse, R18, R44 ;  /* 0x000000120450723c */ /* 0x040fee000000182c */
[----:B------:R-:W-:Y:S01]  /*12420*/  MUFU.EX2 R206, R30 ;  /* 0x0000001e00ce7308 */ /* 0x000fe20000000800 */
[----:B---3--:R-:W-:Y:S07]  /*12430*/  HMMA.16816.F32 R44, R4, R26, R32 ;  /* 0x0000001a042c723c */ /* 0x008fee0000001820 */
[----:B------:R-:W1:Y:S01]  /*12440*/  MUFU.EX2 R211, R29 ;  /* 0x0000001d00d37308 */ /* 0x000e620000000800 */
[----:B------:R-:W-:Y:S01]  /*12450*/  FFMA.FTZ R33, R48, UR22, -R8 ;  /* 0x0000001630217c23 */ /* 0x000fe20008010808 */
[----:B------:R-:W-:-:S06]  /*12460*/  MOV R48, R50 ;  /* 0x0000003200307202 */ /* 0x000fcc0000000f00 */
[----:B------:R2:W3:Y:S01]  /*12470*/  MUFU.EX2 R221, R103 ;  /* 0x0000006700dd7308 */ /* 0x0004e20000000800 */
[----:B------:R-:W-:Y:S01]  /*12480*/  IMAD.MOV.U32 R50, RZ, RZ, R51 ;  /* 0x000000ffff327224 */ /* 0x000fe200078e0033 */
[----:B------:R-:W-:Y:S02]  /*12490*/  MOV R49, R67 ;  /* 0x0000004300317202 */ /* 0x000fe40000000f00 */
[----:B------:R-:W-:Y:S02]  /*124a0*/  MOV R51, R52 ;  /* 0x0000003400337202 */ /* 0x000fe40000000f00 */
[----:B------:R-:W-:Y:S01]  /*124b0*/  MOV R52, R53 ;  /* 0x0000003500347202 */ /* 0x000fe20000000f00 */
[----:B------:R-:W-:Y:S01]  /*124c0*/  IMAD.MOV.U32 R58, RZ, RZ, R64 ;  /* 0x000000ffff3a7224 */ /* 0x000fe200078e0040 */
[----:B------:R-:W-:Y:S01]  /*124d0*/  MOV R53, R54 ;  /* 0x0000003600357202 */ /* 0x000fe20000000f00 */
[----:B------:R-:W-:Y:S01]  /*124e0*/  IMAD.MOV.U32 R54, RZ, RZ, R55 ;  /* 0x000000ffff367224 */ /* 0x000fe200078e0037 */
[----:B------:R-:W-:Y:S01]  /*124f0*/  HMMA.16816.F32 R64, R4, R14, R36 ;  /* 0x0000000e0440723c */ /* 0x000fe20000001824 */
[----:B------:R-:W-:-:S05]  /*12500*/  MOV R55, R56 ;  /* 0x0000003800377202 */ /* 0x000fca0000000f00 */
[----:B------:R-:W-:Y:S01]  /*12510*/  HMMA.16816.F32 R60, R4, R24, R60 ;  /* 0x00000018043c723c */ /* 0x000fe2000000183c */
[----:B------:R-:W-:-:S06]  /*12520*/  MOV R56, R57 ;  /* 0x0000003900387202 */ /* 0x000fcc0000000f00 */
[----:B------:R-:W-:Y:S01]  /*12530*/  FADD.FTZ R6, R49, R48 ;  /* 0x0000003031067221 */ /* 0x000fe20000010000 */
[----:B------:R-:W-:Y:S01]  /*12540*/  FADD.FTZ R5, R50, R246 ;  /* 0x000000f632057221 */ /* 0x000fe20000010000 */
[----:B------:R-:W-:Y:S01]  /*12550*/  FADD.FTZ R4, R51, R110 ;  /* 0x0000006e33047221 */ /* 0x000fe20000010000 */
[----:B------:R-:W-:Y:S01]  /*12560*/  MOV R57, R58 ;  /* 0x0000003a00397202 */ /* 0x000fe20000000f00 */
[----:B--2---:R-:W-:Y:S01]  /*12570*/  FADD.FTZ R103, R53, R6 ;  /* 0x0000000635677221 */ /* 0x004fe20000010000 */
[----:B------:R-:W-:Y:S01]  /*12580*/  FADD.FTZ R35, R54, R5 ;  /* 0x0000000536237221 */ /* 0x000fe20000010000 */
[----:B------:R-:W-:Y:S01]  /*12590*/  FADD.FTZ R34, R55, R4 ;  /* 0x0000000437227221 */ /* 0x000fe20000010000 */
[----:B------:R-:W-:Y:S01]  /*125a0*/  F2FP.F16.F32.PACK_AB R4, R249, R205 ;  /* 0x000000cdf904723e */ /* 0x000fe200000000ff */
[----:B------:R-:W-:Y:S01]  /*125b0*/  IMAD.MOV.U32 R58, RZ, RZ, R59 ;  /* 0x000000ffff3a7224 */ /* 0x000fe200078e003b */
[----:B-1----:R-:W-:Y:S02]  /*125c0*/  F2FP.F16.F32.PACK_AB R5, R211, R206 ;  /* 0x000000ced305723e */ /* 0x002fe400000000ff */
[----:B------:R-:W-:-:S02]  /*125d0*/  F2FP.F16.F32.PACK_AB R6, R222, R250 ;  /* 0x000000fade06723e */ /* 0x000fc400000000ff */
[----:B---3--:R-:W-:Y:S01]  /*125e0*/  F2FP.F16.F32.PACK_AB R7, R221, R213 ;  /* 0x000000d5dd07723e */ /* 0x008fe200000000ff */
[--C-:B------:R-:W-:Y:S01]  /*125f0*/  FFMA.FTZ R100, R11, UR22, -R8.reuse ;  /* 0x000000160b647c23 */ /* 0x100fe20008010808 */
[----:B------:R-:W-:Y:S01]  /*12600*/  MOV R59, R10 ;  /* 0x0000000a003b7202 */ /* 0x000fe20000000f00 */
[--C-:B------:R-:W-:Y:S01]  /*12610*/  FFMA.FTZ R102, R28, UR22, -R8.reuse ;  /* 0x000000161c667c23 */ /* 0x100fe20008010808 */
[----:B------:R-:W-:Y:S01]  /*12620*/  MOV R10, R121 ;  /* 0x00000079000a7202 */ /* 0x000fe20000000f00 */
[----:B------:R-:W-:Y:S01]  /*12630*/  IMAD.MOV.U32 R28, RZ, RZ, R157 ;  /* 0x000000ffff1c7224 */ /* 0x000fe200078e009d */
[----:B------:R-:W-:Y:S01]  /*12640*/  MOV R11, R164 ;  /* 0x000000a4000b7202 */ /* 0x000fe20000000f00 */
[--C-:B------:R-:W-:Y:S01]  /*12650*/  FFMA.FTZ R121, R165, UR22, -R8.reuse ;  /* 0x00000016a5797c23 */ /* 0x100fe20008010808 */
[--C-:B------:R-:W-:Y:S01]  /*12660*/  FFMA.FTZ R157, R247, UR22, -R8.reuse ;  /* 0x00000016f79d7c23 */ /* 0x100fe20008010808 */
[--C-:B------:R-:W-:Y:S01]  /*12670*/  FFMA.FTZ R164, R245, UR22, -R8.reuse ;  /* 0x00000016f5a47c23 */ /* 0x100fe20008010808 */
[--C-:B------:R-:W-:Y:S01]  /*12680*/  FFMA.FTZ R165, R215, UR22, -R8.reuse ;  /* 0x00000016d7a57c23 */ /* 0x100fe20008010808 */
[----:B------:R-:W-:Y:S01]  /*12690*/  FADD.FTZ R109, R52, R109 ;  /* 0x0000006d346d7221 */ /* 0x000fe20000010000 */
[--C-:B------:R-:W-:Y:S01]  /*126a0*/  FFMA.FTZ R32, R43, UR22, -R8.reuse ;  /* 0x000000162b207c23 */ /* 0x100fe20008010808 */
[----:B------:R-:W-:Y:S01]  /*126b0*/  MOV R247, R56 ;  /* 0x0000003800f77202 */ /* 0x000fe20000000f00 */
[----:B------:R-:W-:Y:S01]  /*126c0*/  IMAD.MOV.U32 R110, RZ, RZ, R59 ;  /* 0x000000ffff6e7224 */ /* 0x000fe200078e003b */
[----:B------:R-:W-:Y:S01]  /*126d0*/  MOV R245, R57 ;  /* 0x0000003900f57202 */ /* 0x000fe20000000f00 */
[C---:B------:R-:W-:Y:S01]  /*126e0*/  HMMA.16816.F32 R52, R4.reuse, R20, R104 ;  /* 0x000000140434723c */ /* 0x040fe20000001868 */
[----:B------:R-:W-:Y:S01]  /*126f0*/  MOV R215, R58 ;  /* 0x0000003a00d77202 */ /* 0x000fe20000000f00 */
[--C-:B------:R-:W-:Y:S01]  /*12700*/  FFMA.FTZ R3, R3, UR22, -R8.reuse ;  /* 0x0000001603037c23 */ /* 0x100fe20008010808 */
[--C-:B------:R-:W-:Y:S01]  /*12710*/  FFMA.FTZ R2, R2, UR22, -R8.reuse ;  /* 0x0000001602027c23 */ /* 0x100fe20008010808 */
[--C-:B------:R-:W-:Y:S01]  /*12720*/  FFMA.FTZ R0, R0, UR22, -R8.reuse ;  /* 0x0000001600007c23 */ /* 0x100fe20008010808 */
[----:B------:R-:W-:Y:S01]  /*12730*/  FFMA.FTZ R196, R196, UR22, -R8 ;  /* 0x00000016c4c47c23 */ /* 0x000fe20008010808 */
[C---:B------:R-:W-:Y:S01]  /*12740*/  HMMA.16816.F32 R48, R4.reuse, R22, R96 ;  /* 0x000000160430723c */ /* 0x040fe20000001860 */
[----:B------:R-:W-:Y:S01]  /*12750*/  MOV R107, R9 ;  /* 0x00000009006b7202 */ /* 0x000fe20000000f00 */
[----:B------:R-:W-:Y:S01]  /*12760*/  IMAD.MOV.U32 R104, RZ, RZ, R28 ;  /* 0x000000ffff687224 */ /* 0x000fe200078e001c */
[----:B------:R-:W-:Y:S01]  /*12770*/  MOV R106, R10 ;  /* 0x0000000a006a7202 */ /* 0x000fe20000000f00 */
[----:B------:R-:W-:Y:S01]  /*12780*/  LDSM.16.MT88.4 R28, [R218+0x9800] ;  /* 0x00980000da1c783b */ /* 0x000fe20000004200 */
[----:B------:R-:W-:Y:S01]  /*12790*/  MOV R105, R11 ;  /* 0x0000000b00697202 */ /* 0x000fe20000000f00 */
[C---:B------:R-:W-:Y:S02]  /*127a0*/  HMMA.16816.F32 R40, R4.reuse, R16, R68 ;  /* 0x000000100428723c */ /* 0x040fe40000001844 */
[----:B------:R-:W-:Y:S04]  /*127b0*/  LDSM.16.MT88.4 R8, [R217+0x9800] ;  /* 0x00980000d908783b */ /* 0x000fe80000004200 */
[C---:B------:R-:W-:Y:S01]  /*127c0*/  HMMA.16816.F32 R36, R4.reuse, R18, R72 ;  /* 0x000000120424723c */ /* 0x040fe20000001848 */
[----:B------:R-:W1:Y:S05]  /*127d0*/  LDSM.16.MT88.4 R16, [R216+0x9800] ;  /* 0x00980000d810783b */ /* 0x000e6a0000004200 */
[C---:B------:R-:W-:Y:S06]  /*127e0*/  HMMA.16816.F32 R20, R4.reuse, R12, R84 ;  /* 0x0000000c0414723c */ /* 0x040fec0000001854 */
[C---:B------:R-:W-:Y:S01]  /*127f0*/  HMMA.16816.F32 R56, R4.reuse, R14, R92 ;  /* 0x0000000e0438723c */ /* 0x040fe2000000185c */
[----:B------:R-:W2:Y:S01]  /*12800*/  LDSM.16.MT88.4 R12, [R219+0x9800] ;  /* 0x00980000db0c783b */ /* 0x000ea20000004200 */
[----:B------:R-:W3:Y:S08]  /*12810*/  MUFU.EX2 R113, R113 ;  /* 0x0000007100717308 */ /* 0x000ef00000000800 */
[----:B------:R-:W-:Y:S08]  /*12820*/  MUFU.EX2 R111, R111 ;  /* 0x0000006f006f7308 */ /* 0x000ff00000000800 */
[----:B------:R-:W4:Y:S08]  /*12830*/  MUFU.EX2 R114, R114 ;  /* 0x0000007200727308 */ /* 0x000f300000000800 */
[----:B------:R-:W1:Y:S08]  /*12840*/  MUFU.EX2 R99, R112 ;  /* 0x0000007000637308 */ /* 0x000e700000000800 */
[----:B------:R-:W2:Y:S08]  /*12850*/  MUFU.EX2 R0, R0 ;  /* 0x0000000000007308 */ /* 0x000eb00000000800 */
[----:B------:R-:W-:Y:S08]  /*12860*/  MUFU.EX2 R246, R3 ;  /* 0x0000000300f67308 */ /* 0x000ff00000000800 */
[----:B------:R-:W2:Y:S08]  /*12870*/  MUFU.EX2 R112, R2 ;  /* 0x0000000200707308 */ /* 0x000eb00000000800 */
[----:B------:R-:W2:Y:S01]  /*12880*/  MUFU.EX2 R32, R32 ;  /* 0x0000002000207308 */ /* 0x000ea20000000800 */
[C---:B------:R-:W-:Y:S06]  /*12890*/  HMMA.16816.F32 R68, R4.reuse, R24, R140 ;  /* 0x000000180444723c */ /* 0x040fec000000188c */
[----:B------:R-:W-:Y:S01]  /*128a0*/  HMMA.16816.F32 R72, R4, R26, R136 ;  /* 0x0000001a0448723c */ /* 0x000fe20000001888 */
[----:B---3--:R-:W-:Y:S01]  /*128b0*/  MOV R24, R113 ;  /* 0x0000007100187202 */ /* 0x008fe20000000f00 */
[----:B------:R-:W-:Y:S01]  /*128c0*/  MUFU.EX2 R129, R129 ;  /* 0x0000008100817308 */ /* 0x000fe20000000800 */
[----:B------:R-:W-:-:S02]  /*128d0*/  MOV R113, R110 ;  /* 0x0000006e00717202 */ /* 0x000fc40000000f00 */
[----:B------:R-:W-:Y:S02]  /*128e0*/  MOV R25, R215 ;  /* 0x000000d700197202 */ /* 0x000fe40000000f00 */
[----:B----4-:R-:W-:Y:S01]  /*128f0*/  MOV R137, R114 ;  /* 0x0000007200897202 */ /* 0x010fe20000000f00 */
[----:B------:R-:W-:Y:S01]  /*12900*/  IMAD.MOV.U32 R138, RZ, RZ, R111 ;  /* 0x000000ffff8a7224 */ /* 0x000fe200078e006f */
[----:B-1----:R-:W-:Y:S01]  /*12910*/  MOV R141, R99 ;  /* 0x00000063008d7202 */ /* 0x002fe20000000f00 */
[----:B------:R-:W-:Y:S01]  /*12920*/  MUFU.EX2 R110, R163 ;  /* 0x000000a3006e7308 */ /* 0x000fe20000000800 */
[----:B--2---:R-:W-:Y:S02]  /*12930*/  MOV R139, R0 ;  /* 0x00000000008b7202 */ /* 0x004fe40000000f00 */
[----:B------:R-:W-:-:S05]  /*12940*/  F2FP.F16.F32.PACK_AB R4, R141, R24 ;  /* 0x000000188d04723e */ /* 0x000fca00000000ff */
[----:B------:R-:W-:Y:S01]  /*12950*/  MUFU.EX2 R111, R162 ;  /* 0x000000a2006f7308 */ /* 0x000fe20000000800 */
[----:B------:R-:W-:Y:S02]  /*12960*/  F2FP.F16.F32.PACK_AB R5, R112, R246 ;  /* 0x000000f67005723e */ /* 0x000fe400000000ff */
[----:B------:R-:W-:-:S05]  /*12970*/  F2FP.F16.F32.PACK_AB R6, R137, R138 ;  /* 0x0000008a8906723e */ /* 0x000fca00000000ff */
[----:B------:R-:W-:Y:S01]  /*12980*/  MUFU.EX2 R114, R161 ;  /* 0x000000a100727308 */ /* 0x000fe20000000800 */
[----:B------:R-:W-:-:S07]  /*12990*/  F2FP.F16.F32.PACK_AB R7, R32, R139 ;  /* 0x0000008b2007723e */ /* 0x000fce00000000ff */
[----:B------:R-:W-:Y:S01]  /*129a0*/  MUFU.EX2 R215, R160 ;  /* 0x000000a000d77308 */ /* 0x000fe20000000800 */
[----:B------:R-:W-:-:S07]  /*129b0*/  MOV R3, R247 ;  /* 0x000000f700037202 */ /* 0x000fce0000000f00 */
[----:B------:R-:W1:Y:S01]  /*129c0*/  MUFU.EX2 R128, R128 ;  /* 0x0000008000807308 */ /* 0x000e620000000800 */
[C---:B------:R-:W-:Y:S06]  /*129d0*/  HMMA.16816.F32 R172, R4.reuse, R16, R172 ;  /* 0x0000001004ac723c */ /* 0x040fec00000018ac */
[C---:B------:R-:W-:Y:S06]  /*129e0*/  HMMA.16816.F32 R168, R4.reuse, R18, R168 ;  /* 0x0000001204a8723c */ /* 0x040fec00000018a8 */
[C---:B------:R-:W-:Y:S06]  /*129f0*/  HMMA.16816.F32 R88, R4.reuse, R12, R88 ;  /* 0x0000000c0458723c */ /* 0x040fec0000001858 */
[C---:B------:R-:W-:Y:S06]  /*12a00*/  HMMA.16816.F32 R80, R4.reuse, R14, R80 ;  /* 0x0000000e0450723c */ /* 0x040fec0000001850 */
[C---:B------:R-:W-:Y:S06]  /*12a10*/  HMMA.16816.F32 R76, R4.reuse, R8, R76 ;  /* 0x00000008044c723c */ /* 0x040fec000000184c */
[C---:B------:R-:W-:Y:S06]  /*12a20*/  HMMA.16816.F32 R92, R4.reuse, R10, R64 ;  /* 0x0000000a045c723c */ /* 0x040fec0000001840 */
[C---:B------:R-:W-:Y:S06]  /*12a30*/  HMMA.16816.F32 R96, R4.reuse, R28, R60 ;  /* 0x0000001c0460723c */ /* 0x040fec000000183c */
[----:B------:R-:W-:Y:S07]  /*12a40*/  HMMA.16816.F32 R84, R4, R30, R44 ;  /* 0x0000001e0454723c */ /* 0x000fee000000182c */
[----:B------:R-:W-:Y:S01]  /*12a50*/  FADD.FTZ R4, R3, R109 ;  /* 0x0000006d03047221 */ /* 0x000fe20000010000 */
[----:B-1----:R-:W-:-:S02]  /*12a60*/  F2FP.F16.F32.PACK_AB R5, R128, R129 ;  /* 0x000000818005723e */ /* 0x002fc400000000ff */
[----:B------:R-:W-:Y:S01]  /*12a70*/  F2FP.F16.F32.PACK_AB R6, R215, R114 ;  /* 0x00000072d706723e */ /* 0x000fe200000000ff */
[----:B------:R-:W-:Y:S01]  /*12a80*/  FADD.FTZ R64, R225, R4 ;  /* 0x00000004e1407221 */ /* 0x000fe20000010000 */
[----:B------:R-:W-:Y:S02]  /*12a90*/  F2FP.F16.F32.PACK_AB R4, R111, R110 ;  /* 0x0000006e6f04723e */ /* 0x000fe400000000ff */
[----:B------:R-:W-:Y:S01]  /*12aa0*/  F2FP.F16.F32.PACK_AB R7, R126, R127 ;  /* 0x0000007f7e07723e */ /* 0x000fe200000000ff */
[----:B------:R-:W-:Y:S01]  /*12ab0*/  IMAD.MOV.U32 R27, RZ, RZ, R245 ;  /* 0x000000ffff1b7224 */ /* 0x000fe200078e00f5 */
[----:B------:R1:W-:Y:S01]  /*12ac0*/  MUFU.EX2 R142, R154 ;  /* 0x0000009a008e7308 */ /* 0x0003e20000000800 */
[----:B------:R-:W-:Y:S01]  /*12ad0*/  FADD.FTZ R2, R227, R35 ;  /* 0x00000023e3027221 */ /* 0x000fe20000010000 */
[----:B------:R-:W-:Y:S01]  /*12ae0*/  FADD.FTZ R0, R226, R34 ;  /* 0x00000022e2007221 */ /* 0x000fe20000010000 */
[----:B------:R-:W-:Y:S02]  /*12af0*/  MOV R67, R32 ;  /* 0x0000002000437202 */ /* 0x000fe40000000f00 */
[----:B------:R-:W-:Y:S01]  /*12b00*/  HMMA.16816.F32 R60, R4, R16, R52 ;  /* 0x00000010043c723c */ /* 0x000fe20000001834 */
[----:B------:R-:W-:-:S02]  /*12b10*/  MOV R163, R24 ;  /* 0x0000001800a37202 */ /* 0x000fc40000000f00 */
[----:B------:R-:W-:Y:S01]  /*12b20*/  MUFU.EX2 R247, R158 ;  /* 0x0000009e00f77308 */ /* 0x000fe20000000800 */
[----:B------:R-:W-:Y:S02]  /*12b30*/  IMAD.MOV.U32 R162, RZ, RZ, R25 ;  /* 0x000000ffffa27224 */ /* 0x000fe400078e0019 */
[----:B------:R-:W-:Y:S01]  /*12b40*/  HMMA.16816.F32 R52, R4, R18, R48 ;  /* 0x000000120434723c */ /* 0x000fe20000001830 */
[----:B------:R-:W-:Y:S01]  /*12b50*/  LDSM.16.MT88.4 R16, [R217+0xa000] ;  /* 0x00a00000d910783b */ /* 0x000fe20000004200 */
[----:B-1----:R-:W-:-:S03]  /*12b60*/  MOV R154, R113 ;  /* 0x00000071009a7202 */ /* 0x002fc60000000f00 */
[----:B------:R1:W-:Y:S01]  /*12b70*/  MUFU.EX2 R158, R153 ;  /* 0x00000099009e7308 */ /* 0x0003e20000000800 */
[C---:B------:R-:W-:Y:S07]  /*12b80*/  HMMA.16816.F32 R48, R4.reuse, R14, R36 ;  /* 0x0000000e0430723c */ /* 0x040fee0000001824 */
[----:B------:R2:W-:Y:S01]  /*12b90*/  MUFU.EX2 R113, R33 ;  /* 0x0000002100717308 */ /* 0x0005e20000000800 */
[----:B-1----:R-:W-:Y:S02]  /*12ba0*/  MOV R153, R27 ;  /* 0x0000001b00997202 */ /* 0x002fe40000000f00 */
[----:B------:R-:W1:Y:S01]  /*12bb0*/  LDSM.16.MT88.4 R24, [R216+0xa000] ;  /* 0x00a00000d818783b */ /* 0x000e620000004200 */
[C---:B--2---:R-:W-:Y:S03]  /*12bc0*/  HMMA.16816.F32 R32, R4.reuse, R12, R40 ;  /* 0x0000000c0420723c */ /* 0x044fe60000001828 */
[----:B------:R-:W2:Y:S01]  /*12bd0*/  LDSM.16.MT88.4 R12, [R218+0xa000] ;  /* 0x00a00000da0c783b */ /* 0x000ea20000004200 */
[----:B------:R3:W4:Y:S01]  /*12be0*/  MUFU.EX2 R245, R159 ;  /* 0x0000009f00f57308 */ /* 0x0007220000000800 */
[----:B------:R-:W-:Y:S01]  /*12bf0*/  MOV R66, R112 ;  /* 0x0000007000427202 */ /* 0x000fe20000000f00 */
[----:B------:R-:W-:Y:S01]  /*12c00*/  HMMA.16816.F32 R44, R4, R8, R20 ;  /* 0x00000008042c723c */ /* 0x000fe20000001814 */
[----:B------:R-:W2:Y:S05]  /*12c10*/  LDSM.16.MT88.4 R20, [R219+0xa000] ;  /* 0x00a00000db14783b */ /* 0x000eaa0000004200 */
[----:B------:R-:W-:Y:S08]  /*12c20*/  MUFU.EX2 R122, R122 ;  /* 0x0000007a007a7308 */ /* 0x000ff00000000800 */
[----:B------:R-:W-:Y:S01]  /*12c30*/  MUFU.EX2 R131, R131 ;  /* 0x0000008300837308 */ /* 0x000fe20000000800 */
[----:B---3--:R-:W-:-:S07]  /*12c40*/  MOV R159, R105 ;  /* 0x00000069009f7202 */ /* 0x008fce0000000f00 */
[----:B------:R-:W-:Y:S08]  /*12c50*/  MUFU.EX2 R130, R130 ;  /* 0x0000008200827308 */ /* 0x000ff00000000800 */
[----:B------:R-:W-:Y:S08]  /*12c60*/  MUFU.EX2 R134, R134 ;  /* 0x0000008600867308 */ /* 0x000ff00000000800 */
[----:B------:R-:W-:Y:S08]  /*12c70*/  MUFU.EX2 R112, R100 ;  /* 0x0000006400707308 */ /* 0x000ff00000000800 */
[----:B------:R-:W-:Y:S08]  /*12c80*/  MUFU.EX2 R109, R101 ;  /* 0x00000065006d7308 */ /* 0x000ff00000000800 */
[----:B------:R-:W-:Y:S08]  /*12c90*/  MUFU.EX2 R105, R102 ;  /* 0x0000006600697308 */ /* 0x000ff00000000800 */
[----:B------:R-:W-:Y:S08]  /*12ca0*/  MUFU.EX2 R156, R156 ;  /* 0x0000009c009c7308 */ /* 0x000ff00000000800 */
[----:B------:R-:W-:Y:S08]  /*12cb0*/  MUFU.EX2 R143, R155 ;  /* 0x0000009b008f7308 */ /* 0x000ff00000000800 */
[----:B------:R-:W-:Y:S08]  /*12cc0*/  MUFU.EX2 R125, R125 ;  /* 0x0000007d007d7308 */ /* 0x000ff00000000800 */
[----:B------:R-:W3:Y:S08]  /*12cd0*/  MUFU.EX2 R124, R124 ;  /* 0x0000007c007c7308 */ /* 0x000ef00000000800 */
[----:B------:R-:W-:Y:S08]  /*12ce0*/  MUFU.EX2 R123, R123 ;  /* 0x0000007b007b7308 */ /* 0x000ff00000000800 */
[----:B------:R-:W1:Y:S01]  /*12cf0*/  MUFU.EX2 R133, R133 ;  /* 0x0000008500857308 */ /* 0x000e620000000800 */
[----:B------:R-:W-:Y:S01]  /*12d00*/  FADD.FTZ R8, R184, R64 ;  /* 0x00000040b8087221 */ /* 0x000fe20000010000 */
[----:B------:R-:W-:Y:S01]  /*12d10*/  FADD.FTZ R3, R228, R103 ;  /* 0x00000067e4037221 */ /* 0x000fe20000010000 */
[----:B------:R-:W-:Y:S01]  /*12d20*/  HMMA.16816.F32 R36, R4, R10, R56 ;  /* 0x0000000a0424723c */ /* 0x000fe20000001838 */
[----:B------:R-:W-:Y:S01]  /*12d30*/  FADD.FTZ R2, R180, R2 ;  /* 0x00000002b4027221 */ /* 0x000fe20000010000 */
[----:B------:R-:W-:Y:S01]  /*12d40*/  FADD.FTZ R64, R214, R8 ;  /* 0x00000008d6407221 */ /* 0x000fe20000010000 */
[----:B------:R-:W-:-:S03]  /*12d50*/  FADD.FTZ R3, R181, R3 ;  /* 0x00000003b5037221 */ /* 0x000fc60000010000 */
[C---:B------:R-:W-:Y:S01]  /*12d60*/  HMMA.16816.F32 R40, R4.reuse, R30, R72 ;  /* 0x0000001e0428723c */ /* 0x040fe20000001848 */
[----:B----4-:R-:W-:Y:S01]  /*12d70*/  F2FP.F16.F32.PACK_AB R8, R247, R245 ;  /* 0x000000f5f708723e */ /* 0x010fe200000000ff */
[----:B------:R-:W-:Y:S01]  /*12d80*/  IMAD.MOV.U32 R65, RZ, RZ, R187 ;  /* 0x000000ffff417224 */ /* 0x000fe200078e00bb */
[----:B---3--:R-:W-:Y:S01]  /*12d90*/  F2FP.F16.F32.PACK_AB R9, R124, R125 ;  /* 0x0000007d7c09723e */ /* 0x008fe200000000ff */
[----:B------:R-:W-:Y:S01]  /*12da0*/  IMAD.MOV.U32 R155, RZ, RZ, R104 ;  /* 0x000000ffff9b7224 */ /* 0x000fe200078e0068 */
[----:B------:R-:W-:Y:S01]  /*12db0*/  MOV R160, R106 ;  /* 0x0000006a00a07202 */ /* 0x000fe20000000f00 */
[----:B------:R-:W-:Y:S01]  /*12dc0*/  HMMA.16816.F32 R56, R4, R28, R68 ;  /* 0x0000001c0438723c */ /* 0x000fe20000001844 */
[----:B------:R-:W-:Y:S01]  /*12dd0*/  F2FP.F16.F32.PACK_AB R10, R143, R156 ;  /* 0x0000009c8f0a723e */ /* 0x000fe200000000ff */
[----:B------:R-:W-:Y:S01]  /*12de0*/  MUFU.EX2 R202, R202 ;  /* 0x000000ca00ca7308 */ /* 0x000fe20000000800 */
[----:B-1----:R-:W-:Y:S01]  /*12df0*/  F2FP.F16.F32.PACK_AB R11, R133, R123 ;  /* 0x0000007b850b723e */ /* 0x002fe200000000ff */
[----:B------:R-:W-:Y:S01]  /*12e00*/  FADD.FTZ R3, R186, R3 ;  /* 0x00000003ba037221 */ /* 0x000fe20000010000 */
[----:B------:R-:W-:Y:S01]  /*12e10*/  FADD.FTZ R2, R185, R2 ;  /* 0x00000002b9027221 */ /* 0x000fe20000010000 */
[----:B------:R-:W1:Y:S01]  /*12e20*/  LDSM.16.MT88.4 R28, [R217+0xa800] ;  /* 0x00a80000d91c783b */ /* 0x000e620000004200 */
[----:B------:R-:W-:-:S02]  /*12e30*/  F2FP.F16.F32.PACK_AB R4, R131, R122 ;  /* 0x0000007a8304723e */ /* 0x000fc400000000ff */
[----:B------:R-:W-:Y:S01]  /*12e40*/  F2FP.F16.F32.PACK_AB R5, R112, R113 ;  /* 0x000000717005723e */ /* 0x000fe200000000ff */
[----:B------:R-:W3:Y:S01]  /*12e50*/  MUFU.EX2 R200, R200 ;  /* 0x000000c800c87308 */ /* 0x000ee20000000800 */
[----:B------:R-:W-:-:S07]  /*12e60*/  F2FP.F16.F32.PACK_AB R6, R134, R130 ;  /* 0x000000828606723e */ /* 0x000fce00000000ff */
[----:B------:R-:W-:Y:S01]  /*12e70*/  MUFU.EX2 R108, R108 ;  /* 0x0000006c006c7308 */ /* 0x000fe20000000800 */
[----:B------:R-:W-:Y:S01]  /*12e80*/  F2FP.F16.F32.PACK_AB R7, R105, R109 ;  /* 0x0000006d6907723e */ /* 0x000fe200000000ff */
[----:B------:R-:W-:Y:S06]  /*12e90*/  HMMA.16816.F32 R68, R8, R24, R60 ;  /* 0x000000180844723c */ /* 0x000fec000000183c */
[----:B------:R-:W4:Y:S01]  /*12ea0*/  MUFU.EX2 R119, R119 ;  /* 0x0000007700777308 */ /* 0x000f220000000800 */
[C---:B------:R-:W-:Y:S07]  /*12eb0*/  HMMA.16816.F32 R184, R4.reuse, R16, R76 ;  /* 0x0000001004b8723c */ /* 0x040fee000000184c */
[----:B------:R-:W-:Y:S01]  /*12ec0*/  MUFU.EX2 R121, R121 ;  /* 0x0000007900797308 */ /* 0x000fe20000000800 */
[C---:B--2---:R-:W-:Y:S07]  /*12ed0*/  HMMA.16816.F32 R76, R4.reuse, R14, R84 ;  /* 0x0000000e044c723c */ /* 0x044fee0000001854 */
[----:B------:R-:W-:Y:S01]  /*12ee0*/  MUFU.EX2 R120, R120 ;  /* 0x0000007800787308 */ /* 0x000fe20000000800 */
[C---:B------:R-:W-:Y:S07]  /*12ef0*/  HMMA.16816.F32 R172, R4.reuse, R24, R172 ;  /* 0x0000001804ac723c */ /* 0x040fee00000018ac */
[----:B------:R2:W-:Y:S01]  /*12f00*/  MUFU.EX2 R136, R152 ;  /* 0x0000009800887308 */ /* 0x0005e20000000800 */
[-C--:B------:R-:W-:Y:S07]  /*12f10*/  HMMA.16816.F32 R168, R4, R26.reuse, R168 ;  /* 0x0000001a04a8723c */ /* 0x080fee00000018a8 */
[----:B------:R3:W-:Y:S01]  /*12f20*/  MUFU.EX2 R140, R151 ;  /* 0x00000097008c7308 */ /* 0x0007e20000000800 */
[----:B------:R-:W-:Y:S01]  /*12f30*/  HMMA.16816.F32 R84, R8, R26, R52 ;  /* 0x0000001a0854723c */ /* 0x000fe20000001834 */
[----:B------:R-:W1:Y:S01]  /*12f40*/  LDSM.16.MT88.4 R24, [R216+0xa800] ;  /* 0x00a80000d818783b */ /* 0x000e620000004200 */
[----:B------:R-:W-:Y:S01]  /*12f50*/  MOV R161, R107 ;  /* 0x0000006b00a17202 */ /* 0x000fe20000000f00 */
[----:B------:R-:W-:-:S02]  /*12f60*/  FADD.FTZ R0, R179, R0 ;  /* 0x00000000b3007221 */ /* 0x000fc40000010000 */
[----:B------:R1:W5:Y:S01]  /*12f70*/  LDL.LU R228, [R1+0xf8] ;  /* 0x0000f80001e47983 */ /* 0x0003620000300800 */
[----:B------:R-:W-:Y:S01]  /*12f80*/  HMMA.16816.F32 R72, R4, R18, R92 ;  /* 0x000000120448723c */ /* 0x000fe2000000185c */
[----:B------:R-:W-:Y:S01]  /*12f90*/  MUFU.EX2 R101, R188 ;  /* 0x000000bc00657308 */ /* 0x000fe20000000800 */
[----:B--2---:R-:W-:-:S07]  /*12fa0*/  MOV R152, R183 ;  /* 0x000000b700987202 */ /* 0x004fce0000000f00 */
[----:B------:R-:W2:Y:S01]  /*12fb0*/  MUFU.EX2 R100, R189 ;  /* 0x000000bd00647308 */ /* 0x000ea20000000800 */
[C---:B------:R-:W-:Y:S06]  /*12fc0*/  HMMA.16816.F32 R52, R8.reuse, R16, R44 ;  /* 0x000000100834723c */ /* 0x040fec000000182c */
[C---:B------:R-:W-:Y:S01]  /*12fd0*/  HMMA.16816.F32 R60, R8.reuse, R20, R32 ;  /* 0x00000014083c723c */ /* 0x040fe20000001820 */
[----:B------:R-:W-:Y:S01]  /*12fe0*/  MUFU.EX2 R102, R167 ;  /* 0x000000a700667308 */ /* 0x000fe20000000800 */
[----:B------:R-:W1:Y:S04]  /*12ff0*/  LDSM.16.MT88.4 R32, [R219+0xa800] ;  /* 0x00a80000db20783b */ /* 0x000e680000004200 */
[C---:B------:R-:W-:Y:S01]  /*13000*/  HMMA.16816.F32 R44, R8.reuse, R18, R36 ;  /* 0x00000012082c723c */ /* 0x040fe20000001824 */
[----:B------:R-:W1:Y:S02]  /*13010*/  LDSM.16.MT88.4 R36, [R218+0xa800] ;  /* 0x00a80000da24783b */ /* 0x000e640000004200 */
[----:B------:R-:W2:Y:S08]  /*13020*/  MUFU.EX2 R103, R178 ;  /* 0x000000b200677308 */ /* 0x000eb00000000800 */
[----:B------:R-:W-:Y:S08]  /*13030*/  MUFU.EX2 R104, R176 ;  /* 0x000000b000687308 */ /* 0x000ff00000000800 */
[----:B------:R-:W1:Y:S01]  /*13040*/  MUFU.EX2 R106, R166 ;  /* 0x000000a6006a7308 */ /* 0x000e620000000800 */
[----:B------:R-:W-:Y:S01]  /*13050*/  FADD.FTZ R3, R152, R3 ;  /* 0x0000000398037221 */ /* 0x000fe20000010000 */
[----:B------:R-:W-:Y:S01]  /*13060*/  HMMA.16816.F32 R40, R8, R14, R40 ;  /* 0x0000000e0828723c */ /* 0x000fe20000001828 */
[----:B---3--:R-:W-:Y:S01]  /*13070*/  MOV R151, R182 ;  /* 0x000000b600977202 */ /* 0x008fe20000000f00 */
[----:B------:R-:W-:Y:S04]  /*13080*/  LDSM.16.MT88.4 R16, [R219+0xb000] ;  /* 0x00b00000db10783b */ /* 0x000fe80000004200 */
[----:B------:R3:W-:Y:S01]  /*13090*/  MUFU.EX2 R107, R177 ;  /* 0x000000b1006b7308 */ /* 0x0007e20000000800 */
[C---:B------:R-:W-:Y:S01]  /*130a0*/  HMMA.16816.F32 R180, R4.reuse, R20, R88 ;  /* 0x0000001404b4723c */ /* 0x040fe20000001858 */
[----:B------:R-:W-:Y:S01]  /*130b0*/  FADD.FTZ R65, R65, R2 ;  /* 0x0000000241417221 */ /* 0x000fe20000010000 */
[----:B------:R1:W5:Y:S04]  /*130c0*/  LDL.LU R227, [R1+0xf4] ;  /* 0x0000f40001e37983 */ /* 0x0003680000300800 */
[C---:B------:R-:W-:Y:S06]  /*130d0*/  HMMA.16816.F32 R88, R4.reuse, R12, R96 ;  /* 0x0000000c0458723c */ /* 0x040fec0000001860 */
[-C--:B---3--:R-:W-:Y:S01]  /*130e0*/  HMMA.16816.F32 R176, R4, R22.reuse, R80 ;  /* 0x0000001604b0723c */ /* 0x088fe20000001850 */
[----:B------:R-:W-:Y:S01]  /*130f0*/  MUFU.EX2 R95, R192 ;  /* 0x000000c0005f7308 */ /* 0x000fe20000000800 */
[----:B------:R-:W-:Y:S01]  /*13100*/  FADD.FTZ R0, R151, R0 ;  /* 0x0000000097007221 */ /* 0x000fe20000010000 */
[----:B------:R3:W5:Y:S03]  /*13110*/  LDL.LU R226, [R1+0xf0] ;  /* 0x0000f00001e27983 */ /* 0x0007660000300800 */
[C---:B------:R-:W-:Y:S01]  /*13120*/  HMMA.16816.F32 R80, R8.reuse, R22, R48 ;  /* 0x000000160850723c */ /* 0x040fe20000001830 */
[----:B------:R-:W-:Y:S01]  /*13130*/  F2FP.F16.F32.PACK_AB R4, R200, R202 ;  /* 0x000000cac804723e */ /* 0x000fe200000000ff */
[----:B------:R-:W3:Y:S04]  /*13140*/  LDSM.16.MT88.4 R20, [R216+0xb000] ;  /* 0x00b00000d814783b */ /* 0x000ee80000004200 */
[----:B------:R-:W-:Y:S01]  /*13150*/  HMMA.16816.F32 R48, R8, R12, R56 ;  /* 0x0000000c0830723c */ /* 0x000fe20000001838 */
[----:B----4-:R-:W-:Y:S01]  /*13160*/  F2FP.F16.F32.PACK_AB R5, R119, R108 ;  /* 0x0000006c7705723e */ /* 0x010fe200000000ff */
[----:B------:R-:W-:Y:S01]  /*13170*/  MUFU.EX2 R96, R190 ;  /* 0x000000be00607308 */ /* 0x000fe20000000800 */
[----:B--2---:R-:W-:Y:S01]  /*13180*/  F2FP.F16.F32.PACK_AB R6, R100, R101 ;  /* 0x000000656406723e */ /* 0x004fe200000000ff */
[----:B------:R-:W2:Y:S03]  /*13190*/  LDSM.16.MT88.4 R12, [R217+0xb000] ;  /* 0x00b00000d90c783b */ /* 0x000ea60000004200 */
[----:B------:R-:W-:Y:S01]  /*131a0*/  FADD.FTZ R8, R154, R3 ;  /* 0x000000039a087221 */ /* 0x000fe20000010000 */
[----:B------:R-:W-:-:S02]  /*131b0*/  F2FP.F16.F32.PACK_AB R7, R120, R121 ;  /* 0x000000797807723e */ /* 0x000fc400000000ff */
[----:B------:R4:W3:Y:S01]  /*131c0*/  MUFU.EX2 R97, R191 ;  /* 0x000000bf00617308 */ /* 0x0008e20000000800 */
[----:B------:R-:W-:Y:S01]  /*131d0*/  FADD.FTZ R56, R205, R8 ;  /* 0x00000008cd387221 */ /* 0x000fe20000010000 */
[----:B------:R-:W-:-:S06]  /*131e0*/  F2FP.F16.F32.PACK_AB R8, R158, R142 ;  /* 0x0000008e9e08723e */ /* 0x000fcc00000000ff */
[----:B------:R-:W-:Y:S01]  /*131f0*/  MUFU.EX2 R94, R194 ;  /* 0x000000c2005e7308 */ /* 0x000fe20000000800 */
[----:B------:R-:W-:-:S07]  /*13200*/  F2FP.F16.F32.PACK_AB R9, R103, R102 ;  /* 0x000000666709723e */ /* 0x000fce00000000ff */
[----:B------:R-:W-:Y:S01]  /*13210*/  MUFU.EX2 R93, R157 ;  /* 0x0000009d005d7308 */ /* 0x000fe20000000800 */
[----:B------:R-:W-:-:S07]  /*13220*/  F2FP.F16.F32.PACK_AB R10, R140, R136 ;  /* 0x000000888c0a723e */ /* 0x000fce00000000ff */
[----:B------:R-:W2:Y:S01]  /*13230*/  MUFU.EX2 R92, R164 ;  /* 0x000000a4005c7308 */ /* 0x000ea20000000800 */
[----:B-1----:R-:W-:Y:S01]  /*13240*/  F2FP.F16.F32.PACK_AB R11, R106, R104 ;  /* 0x000000686a0b723e */ /* 0x002fe200000000ff */
[----:B----4-:R-:W-:Y:S01]  /*13250*/  HMMA.16816.F32 R188, R4, R30, R72 ;  /* 0x0000001e04bc723c */ /* 0x010fe20000001848 */
[----:B------:R-:W-:Y:S01]  /*13260*/  FADD.FTZ R2, R252, R0 ;  /* 0x00000000fc027221 */ /* 0x000fe20000010000 */
[----:B------:R1:W5:Y:S04]  /*13270*/  LDL.LU R225, [R1+0xec] ;  /* 0x0000ec0001e17983 */ /* 0x0003680000300800 */
[-C--:B------:R-:W-:Y:S06]  /*13280*/  HMMA.16816.F32 R72, R8, R24.reuse, R68 ;  /* 0x000000180848723c */ /* 0x080fec0000001844 */
[C---:B------:R-:W-:Y:S06]  /*13290*/  HMMA.16816.F32 R172, R4.reuse, R24, R172 ;  /* 0x0000001804ac723c */ /* 0x040fec00000018ac */
[-C--:B------:R-:W-:Y:S06]  /*132a0*/  HMMA.16816.F32 R168, R4, R26.reuse, R168 ;  /* 0x0000001a04a8723c */ /* 0x080fec00000018a8 */
[----:B------:R-:W-:Y:S01]  /*132b0*/  HMMA.16816.F32 R68, R8, R26, R84 ;  /* 0x0000001a0844723c */ /* 0x000fe20000001854 */
[----:B------:R-:W4:Y:S01]  /*132c0*/  LDSM.16.MT88.4 R24, [R218+0xb000] ;  /* 0x00b00000da18783b */ /* 0x000f220000004200 */
[----:B------:R-:W-:Y:S04]  /*132d0*/  MUFU.EX2 R59, R165 ;  /* 0x000000a5003b7308 */ /* 0x000fe80000000800 */
[C---:B------:R-:W-:Y:S04]  /*132e0*/  HMMA.16816.F32 R180, R4.reuse, R32, R180 ;  /* 0x0000002004b4723c */ /* 0x040fe800000018b4 */
[----:B------:R-:W1:Y:S02]  /*132f0*/  MUFU.EX2 R57, R118 ;  /* 0x0000007600397308 */ /* 0x000e640000000800 */
[C---:B------:R-:W-:Y:S06]  /*13300*/  HMMA.16816.F32 R176, R4.reuse, R34, R176 ;  /* 0x0000002204b0723c */ /* 0x040fec00000018b0 */
[C---:B------:R-:W-:Y:S06]  /*13310*/  HMMA.16816.F32 R184, R4.reuse, R28, R184 ;  /* 0x0000001c04b8723c */ /* 0x040fec00000018b8 */
[C---:B------:R-:W-:Y:S06]  /*13320*/  HMMA.16816.F32 R88, R4.reuse, R36, R88 ;  /* 0x000000240458723c */ /* 0x040fec0000001858 */
[----:B------:R-:W-:Y:S01]  /*13330*/  HMMA.16816.F32 R76, R4, R38, R76 ;  /* 0x00000026044c723c */ /* 0x000fe2000000184c */
[----:B------:R-:W-:Y:S01]  /*13340*/  FADD.FTZ R0, R153, R64 ;  /* 0x0000004099007221 */ /* 0x000fe20000010000 */
[----:B------:R-:W4:Y:S01]  /*13350*/  MUFU.EX2 R150, R150 ;  /* 0x0000009600967308 */ /* 0x000f220000000800 */
[----:B------:R-:W-:Y:S01]  /*13360*/  FADD.FTZ R3, R155, R65 ;  /* 0x000000419b037221 */ /* 0x000fe20000010000 */
[----:B------:R-:W-:Y:S01]  /*13370*/  FADD.FTZ R2, R159, R2 ;  /* 0x000000029f027221 */ /* 0x000fe20000010000 */
[----:B------:R-:W-:Y:S01]  /*13380*/  FADD.FTZ R0, R160, R0 ;  /* 0x00000000a0007221 */ /* 0x000fe20000010000 */
[----:B------:R-:W-:Y:S01]  /*13390*/  MOV R159, R161 ;  /* 0x000000a1009f7202 */ /* 0x000fe20000000f00 */
[----:B------:R-:W-:-:S02]  /*133a0*/  IMAD.MOV.U32 R160, RZ, RZ, R162 ;  /* 0x000000ffffa07224 */ /* 0x000fc400078e00a2 */
[----:B------:R-:W-:Y:S01]  /*133b0*/  FADD.FTZ R3, R206, R3 ;  /* 0x00000003ce037221 */ /* 0x000fe20000010000 */
[----:B------:R-:W-:Y:S01]  /*133c0*/  MOV R162, R66 ;  /* 0x0000004200a27202 */ /* 0x000fe20000000f00 */
[----:B------:R-:W-:Y:S01]  /*133d0*/  FADD.FTZ R2, R208, R2 ;  /* 0x00000002d0027221 */ /* 0x000fe20000010000 */
[----:B------:R-:W-:Y:S01]  /*133e0*/  MOV R161, R67 ;  /* 0x0000004300a17202 */ /* 0x000fe20000000f00 */
[C---:B------:R-:W-:Y:S01]  /*133f0*/  HMMA.16816.F32 R60, R8.reuse, R32, R60 ;  /* 0x00000020083c723c */ /* 0x040fe2000000183c */
[----:B------:R-:W-:Y:S01]  /*13400*/  FADD.FTZ R0, R251, R0 ;  /* 0x00000000fb007221 */ /* 0x000fe20000010000 */
[----:B---3--:R-:W-:Y:S01]  /*13410*/  F2FP.F16.F32.PACK_AB R4, R97, R96 ;  /* 0x000000606104723e */ /* 0x008fe200000000ff */
[----:B------:R-:W-:Y:S01]  /*13420*/  FADD.FTZ R3, R211, R3 ;  /* 0x00000003d3037221 */ /* 0x000fe20000010000 */
[----:B--2---:R-:W-:Y:S02]  /*13430*/  F2FP.F16.F32.PACK_AB R5, R92, R93 ;  /* 0x0000005d5c05723e */ /* 0x004fe400000000ff */
[----:B------:R-:W-:Y:S01]  /*13440*/  HMMA.16816.F32 R52, R8, R28, R52 ;  /* 0x0000001c0834723c */ /* 0x000fe20000001834 */
[----:B------:R-:W-:-:S02]  /*13450*/  F2FP.F16.F32.PACK_AB R6, R94, R95 ;  /* 0x0000005f5e06723e */ /* 0x000fc400000000ff */
[----:B-1----:R-:W-:-:S03]  /*13460*/  F2FP.F16.F32.PACK_AB R7, R57, R59 ;  /* 0x0000003b3907723e */ /* 0x002fc600000000ff */
[----:B------:R-:W-:Y:S01]  /*13470*/  HMMA.16816.F32 R44, R8, R30, R44 ;  /* 0x0000001e082c723c */ /* 0x000fe2000000182c */
[----:B------:R-:W-:-:S05]  /*13480*/  FADD.FTZ R2, R159, R2 ;  /* 0x000000029f027221 */ /* 0x000fca0000010000 */
[----:B------:R-:W-:Y:S01]  /*13490*/  HMMA.16816.F32 R40, R8, R38, R40 ;  /* 0x000000260828723c */ /* 0x000fe20000001828 */
[----:B------:R-:W-:Y:S01]  /*134a0*/  FADD.FTZ R0, R160, R0 ;  /* 0x00000000a0007221 */ /* 0x000fe20000010000 */
[----:B------:R-:W-:Y:S01]  /*134b0*/  MUFU.EX2 R98, R193 ;  /* 0x000000c100627308 */ /* 0x000fe20000000800 */
[----:B----4-:R-:W-:-:S07]  /*134c0*/  MOV R86, R150 ;  /* 0x0000009600567202 */ /* 0x010fce0000000f00 */
[----:B------:R1:W-:Y:S01]  /*134d0*/  MUFU.EX2 R99, R195 ;  /* 0x000000c300637308 */ /* 0x0003e20000000800 */
[C---:B------:R-:W-:Y:S07]  /*134e0*/  HMMA.16816.F32 R64, R8.reuse, R34, R80 ;  /* 0x000000220840723c */ /* 0x040fee0000001850 */
[----:B------:R2:W-:Y:S01]  /*134f0*/  MUFU.EX2 R58, R209 ;  /* 0x000000d1003a7308 */ /* 0x0005e20000000800 */
[----:B------:R-:W-:Y:S01]  /*13500*/  HMMA.16816.F32 R32, R8, R36, R48 ;  /* 0x000000240820723c */ /* 0x000fe20000001830 */
[----:B------:R-:W-:-:S06]  /*13510*/  FADD.FTZ R3, R213, R3 ;  /* 0x00000003d5037221 */ /* 0x000fcc0000010000 */
[----:B------:R-:W3:Y:S01]  /*13520*/  MUFU.EX2 R148, R148 ;  /* 0x0000009400947308 */ /* 0x000ee20000000800 */
[----:B------:R-:W-:Y:S01]  /*13530*/  FADD.FTZ R8, R249, R56 ;  /* 0x00000038f9087221 */ /* 0x000fe20000010000 */
[----:B------:R-:W-:Y:S01]  /*13540*/  FADD.FTZ R2, R224, R2 ;  /* 0x00000002e0027221 */ /* 0x000fe20000010000 */
[C---:B------:R-:W-:Y:S01]  /*13550*/  HMMA.16816.F32 R172, R4.reuse, R20, R172 ;  /* 0x0000001404ac723c */ /* 0x040fe200000018ac */
[----:B------:R-:W-:Y:S01]  /*13560*/  FADD.FTZ R0, R223, R0 ;  /* 0x00000000df007221 */ /* 0x000fe20000010000 */
[----:B------:R-:W-:Y:S01]  /*13570*/  FADD.FTZ R28, R250, R8 ;  /* 0x00000008fa1c7221 */ /* 0x000fe20000010000 */
[----:B------:R-:W-:Y:S02]  /*13580*/  MOV R151, R162 ;  /* 0x000000a200977202 */ /* 0x000fe40000000f00 */
[----:B------:R-:W-:Y:S01]  /*13590*/  MUFU.EX2 R149, R149 ;  /* 0x0000009500957308 */ /* 0x000fe20000000800 */
[----:B------:R-:W-:Y:S01]  /*135a0*/  HMMA.16816.F32 R168, R4, R22, R168 ;  /* 0x0000001604a8723c */ /* 0x000fe200000018a8 */
[----:B------:R-:W-:-:S02]  /*135b0*/  IMAD.MOV.U32 R150, RZ, RZ, R163 ;  /* 0x000000ffff967224 */ /* 0x000fc400078e00a3 */
[----:B------:R-:W-:-:S04]  /*135c0*/  FADD.FTZ R0, R135, R0 ;  /* 0x0000000087007221 */ /* 0x000fc80000010000 */
[----:B------:R-:W4:Y:S01]  /*135d0*/  MUFU.EX2 R147, R147 ;  /* 0x0000009300937308 */ /* 0x000f220000000800 */
[C---:B------:R-:W-:Y:S07]  /*135e0*/  HMMA.16816.F32 R180, R4.reuse, R16, R180 ;  /* 0x0000001004b4723c */ /* 0x040fee00000018b4 */
[----:B------:R-:W-:Y:S01]  /*135f0*/  MUFU.EX2 R146, R146 ;  /* 0x0000009200927308 */ /* 0x000fe20000000800 */
[C---:B------:R-:W-:Y:S07]  /*13600*/  HMMA.16816.F32 R176, R4.reuse, R18, R176 ;  /* 0x0000001204b0723c */ /* 0x040fee00000018b0 */
[----:B------:R-:W-:Y:S01]  /*13610*/  MUFU.EX2 R145, R145 ;  /* 0x0000009100917308 */ /* 0x000fe20000000800 */
[C---:B------:R-:W-:Y:S07]  /*13620*/  HMMA.16816.F32 R184, R4.reuse, R12, R184 ;  /* 0x0000000c04b8723c */ /* 0x040fee00000018b8 */
[----:B------:R-:W4:Y:S01]  /*13630*/  MUFU.EX2 R144, R144 ;  /* 0x0000009000907308 */ /* 0x000f220000000800 */
[C---:B------:R-:W-:Y:S01]  /*13640*/  HMMA.16816.F32 R188, R4.reuse, R14, R188 ;  /* 0x0000000e04bc723c */ /* 0x040fe200000018bc */
[----:B------:R-:W-:Y:S01]  /*13650*/  MOV R84, R136 ;  /* 0x0000008800547202 */ /* 0x000fe20000000f00 */
[----:B------:R-:W-:Y:S01]  /*13660*/  IMAD.MOV.U32 R85, RZ, RZ, R140 ;  /* 0x000000ffff557224 */ /* 0x000fe200078e008c */
[----:B------:R-:W-:Y:S03]  /*13670*/  LDSM.16.MT88.4 R152, [R219+0xb800] ;  /* 0x00b80000db98783b */ /* 0x000fe60000004200 */
[C---:B-1----:R-:W-:Y:S06]  /*13680*/  HMMA.16816.F32 R192, R4.reuse, R24, R88 ;  /* 0x0000001804c0723c */ /* 0x042fec0000001858 */
[----:B------:R-:W-:Y:S01]  /*13690*/  HMMA.16816.F32 R76, R4, R26, R76 ;  /* 0x0000001a044c723c */ /* 0x000fe2000000184c */
[----:B------:R-:W-:-:S02]  /*136a0*/  MOV R49, R151 ;  /* 0x0000009700317202 */ /* 0x000fc40000000f00 */
[----:B------:R-:W-:Y:S02]  /*136b0*/  MOV R50, R138 ;  /* 0x0000008a00327202 */ /* 0x000fe40000000f00 */
[----:B------:R-:W-:Y:S02]  /*136c0*/  MOV R159, R161 ;  /* 0x000000a1009f7202 */ /* 0x000fe40000000f00 */
        /* <DEDUP_REMOVED lines=8> */
[----:B--2---:R-:W-:-:S02]  /*13750*/  IMAD.MOV.U32 R209, RZ, RZ, R137 ;  /* 0x000000ffffd17224 */ /* 0x004fc400078e0089 */
        /* <DEDUP_REMOVED lines=33> */
[----:B---3--:R-:W-:-:S02]  /*13970*/  IMAD.MOV.U32 R208, RZ, RZ, R148 ;  /* 0x000000ffffd07224 */ /* 0x008fc400078e0094 */
[----:B------:R-:W-:Y:S01]  /*13980*/  FADD.FTZ R4, R82, R4 ;  /* 0x0000000452047221 */ /* 0x000fe20000010000 */
[----:B----4-:R-:W-:Y:S01]  /*13990*/  MOV R206, R147 ;  /* 0x0000009300ce7202 */ /* 0x010fe20000000f00 */
[----:B------:R-:W-:Y:S01]  /*139a0*/  FADD.FTZ R3, R102, R3 ;  /* 0x0000000366037221 */ /* 0x000fe20000010000 */
[----:B------:R-:W-:Y:S01]  /*139b0*/  MOV R87, R149 ;  /* 0x0000009500577202 */ /* 0x000fe20000000f00 */
[----:B------:R-:W-:Y:S01]  /*139c0*/  FADD.FTZ R2, R202, R2 ;  /* 0x00000002ca027221 */ /* 0x000fe20000010000 */
[----:B------:R-:W-:Y:S01]  /*139d0*/  FADD.FTZ R0, R108, R0 ;  /* 0x000000006c007221 */ /* 0x000fe20000010000 */
[----:B------:R-:W-:Y:S01]  /*139e0*/  FADD.FTZ R4, R83, R4 ;  /* 0x0000000453047221 */ /* 0x000fe20000010000 */
[----:B------:R-:W-:Y:S01]  /*139f0*/  F2FP.F16.F32.PACK_AB R8, R87, R86 ;  /* 0x000000565708723e */ /* 0x000fe200000000ff */
[----:B------:R-:W-:Y:S01]  /*13a00*/  FADD.FTZ R3, R103, R3 ;  /* 0x0000000367037221 */ /* 0x000fe20000010000 */
[----:B------:R-:W-:Y:S01]  /*13a10*/  F2FP.F16.F32.PACK_AB R9, R98, R107 ;  /* 0x0000006b6209723e */ /* 0x000fe200000000ff */
[----:B------:R-:W-:Y:S01]  /*13a20*/  FADD.FTZ R2, R200, R2 ;  /* 0x00000002c8027221 */ /* 0x000fe20000010000 */
[----:B------:R-:W-:-:S02]  /*13a30*/  F2FP.F16.F32.PACK_AB R10, R206, R208 ;  /* 0x000000d0ce0a723e */ /* 0x000fc400000000ff */
[----:B------:R-:W-:Y:S01]  /*13a40*/  F2FP.F16.F32.PACK_AB R11, R58, R99 ;  /* 0x000000633a0b723e */ /* 0x000fe200000000ff */
[----:B------:R-:W-:Y:S01]  /*13a50*/  FADD.FTZ R0, R119, R0 ;  /* 0x0000000077007221 */ /* 0x000fe20000010000 */
[----:B------:R-:W-:Y:S01]  /*13a60*/  FADD.FTZ R4, R84, R4 ;  /* 0x0000000454047221 */ /* 0x000fe20000010000 */
[----:B------:R-:W-:Y:S01]  /*13a70*/  FADD.FTZ R3, R104, R3 ;  /* 0x0000000368037221 */ /* 0x000fe20000010000 */
[----:B------:R-:W-:Y:S01]  /*13a80*/  FADD.FTZ R2, R101, R2 ;  /* 0x0000000265027221 */ /* 0x000fe20000010000 */
[----:B------:R-:W-:Y:S01]  /*13a90*/  MOV R214, R144 ;  /* 0x0000009000d67202 */ /* 0x000fe20000000f00 */
[----:B------:R-:W-:Y:S01]  /*13aa0*/  IMAD.MOV.U32 R252, RZ, RZ, R145 ;  /* 0x000000fffffc7224 */ /* 0x000fe200078e0091 */
[----:B------:R-:W-:Y:S01]  /*13ab0*/  MOV R205, R146 ;  /* 0x0000009200cd7202 */ /* 0x000fe20000000f00 */
[----:B------:R-:W-:Y:S01]  /*13ac0*/  FADD.FTZ R0, R121, R0 ;  /* 0x0000000079007221 */ /* 0x000fe20000010000 */
[----:B------:R-:W1:Y:S01]  /*13ad0*/  LDSM.16.MT88.4 R160, [R216+0xb800] ;  /* 0x00b80000d8a0783b */ /* 0x000e620000004200 */
[----:B------:R-:W-:Y:S01]  /*13ae0*/  HMMA.16816.F32 R52, R8, R12, R52 ;  /* 0x0000000c0834723c */ /* 0x000fe20000001834 */
[----:B------:R-:W-:Y:S01]  /*13af0*/  FADD.FTZ R4, R85, R4 ;  /* 0x0000000455047221 */ /* 0x000fe20000010000 */
[----:B------:R-:W-:Y:S01]  /*13b00*/  FADD.FTZ R3, R106, R3 ;  /* 0x000000036a037221 */ /* 0x000fe20000010000 */
[----:B------:R-:W2:Y:S01]  /*13b10*/  LDSM.16.MT88.4 R144, [R217+0xb800] ;  /* 0x00b80000d990783b */ /* 0x000ea20000004200 */
[----:B------:R-:W-:-:S02]  /*13b20*/  FADD.FTZ R2, R100, R2 ;  /* 0x0000000264027221 */ /* 0x000fc40000010000 */
[C---:B------:R-:W-:Y:S01]  /*13b30*/  HMMA.16816.F32 R44, R8.reuse, R14, R44 ;  /* 0x0000000e082c723c */ /* 0x040fe2000000182c */
[----:B------:R-:W3:Y:S01]  /*13b40*/  LDSM.16.MT88.4 R12, [R218+0xb800] ;  /* 0x00b80000da0c783b */ /* 0x000ee20000004200 */
[----:B------:R-:W-:Y:S01]  /*13b50*/  FADD.FTZ R0, R120, R0 ;  /* 0x0000000078007221 */ /* 0x000fe20000010000 */
[----:B------:R-:W-:Y:S01]  /*13b60*/  FADD.FTZ R4, R86, R4 ;  /* 0x0000000456047221 */ /* 0x000fe20000010000 */
[----:B------:R-:W-:Y:S01]  /*13b70*/  MUFU.EX2 R48, R197 ;  /* 0x000000c500307308 */ /* 0x000fe20000000800 */
[----:B------:R4:W5:Y:S01]  /*13b80*/  LDL.LU R224, [R1+0xe8] ;  /* 0x0000e80001e07983 */ /* 0x0009620000300800 */
[C---:B------:R-:W-:Y:S01]  /*13b90*/  HMMA.16816.F32 R60, R8.reuse, R16, R60 ;  /* 0x00000010083c723c */ /* 0x040fe2000000183c */
[----:B------:R-:W-:Y:S01]  /*13ba0*/  FADD.FTZ R3, R107, R3 ;  /* 0x000000036b037221 */ /* 0x000fe20000010000 */
[----:B------:R-:W-:Y:S01]  /*13bb0*/  FADD.FTZ R2, R96, R2 ;  /* 0x0000000260027221 */ /* 0x000fe20000010000 */
[----:B------:R-:W-:Y:S01]  /*13bc0*/  FADD.FTZ R0, R93, R0 ;  /* 0x000000005d007221 */ /* 0x000fe20000010000 */
[----:B------:R-:W-:Y:S01]  /*13bd0*/  FADD.FTZ R4, R87, R4 ;  /* 0x0000000457047221 */ /* 0x000fe20000010000 */
[----:B------:R4:W5:Y:S01]  /*13be0*/  LDL.LU R223, [R1+0xe4] ;  /* 0x0000e40001df7983 */ /* 0x0009620000300800 */
[----:B------:R-:W1:Y:S01]  /*13bf0*/  MUFU.EX2 R17, R210 ;  /* 0x000000d200117308 */ /* 0x000e620000000800 */
[----:B------:R-:W-:Y:S01]  /*13c00*/  FADD.FTZ R3, R98, R3 ;  /* 0x0000000362037221 */ /* 0x000fe20000010000 */
[----:B------:R-:W-:Y:S01]  /*13c10*/  FADD.FTZ R2, R97, R2 ;  /* 0x0000000261027221 */ /* 0x000fe20000010000 */
[C---:B------:R-:W-:Y:S05]  /*13c20*/  HMMA.16816.F32 R72, R8.reuse, R20, R72 ;  /* 0x000000140848723c */ /* 0x040fea0000001848 */
[----:B------:R-:W4:Y:S01]  /*13c30*/  MUFU.EX2 R30, R117 ;  /* 0x00000075001e7308 */ /* 0x000f220000000800 */
[----:B------:R-:W-:Y:S01]  /*13c40*/  HMMA.16816.F32 R68, R8, R22, R68 ;  /* 0x000000160844723c */ /* 0x000fe20000001844 */
[----:B------:R-:W-:Y:S01]  /*13c50*/  FADD.FTZ R0, R92, R0 ;  /* 0x000000005c007221 */ /* 0x000fe20000010000 */
[----:B------:R-:W-:-:S05]  /*13c60*/  FADD.FTZ R4, R208, R4 ;  /* 0x00000004d0047221 */ /* 0x000fca0000010000 */
[----:B------:R-:W2:Y:S01]  /*13c70*/  MUFU.EX2 R16, R212 ;  /* 0x000000d400107308 */ /* 0x000ea20000000800 */
[----:B------:R-:W-:Y:S01]  /*13c80*/  HMMA.16816.F32 R64, R8, R18, R64 ;  /* 0x000000120840723c */ /* 0x000fe20000001840 */
[----:B------:R-:W-:Y:S01]  /*13c90*/  FADD.FTZ R3, R99, R3 ;  /* 0x0000000363037221 */ /* 0x000fe20000010000 */
[----:B------:R-:W-:-:S05]  /*13ca0*/  FADD.FTZ R2, R95, R2 ;  /* 0x000000025f027221 */ /* 0x000fca0000010000 */
[----:B------:R-:W3:Y:S01]  /*13cb0*/  MUFU.EX2 R37, R198 ;  /* 0x000000c600257308 */ /* 0x000ee20000000800 */
[----:B------:R-:W-:Y:S01]  /*13cc0*/  HMMA.16816.F32 R32, R8, R24, R32 ;  /* 0x000000180820723c */ /* 0x000fe20000001820 */
[----:B------:R-:W-:-:S05]  /*13cd0*/  FADD.FTZ R0, R59, R0 ;  /* 0x000000003b007221 */ /* 0x000fca0000010000 */
[----:B------:R-:W-:Y:S01]  /*13ce0*/  HMMA.16816.F32 R40, R8, R26, R40 ;  /* 0x0000001a0828723c */ /* 0x000fe20000001828 */
[----:B------:R-:W3:Y:S01]  /*13cf0*/  MUFU.EX2 R29, R116 ;  /* 0x00000074001d7308 */ /* 0x000ee20000000800 */
[----:B------:R-:W-:Y:S01]  /*13d00*/  FADD.FTZ R4, R206, R4 ;  /* 0x00000004ce047221 */ /* 0x000fe20000010000 */
[----:B------:R-:W-:Y:S01]  /*13d10*/  FADD.FTZ R3, R58, R3 ;  /* 0x000000033a037221 */ /* 0x000fe20000010000 */
[----:B------:R2:W5:Y:S05]  /*13d20*/  LDL.LU R222, [R1+0xe0] ;  /* 0x0000e00001de7983 */ /* 0x00056a0000300800 */
[----:B------:R-:W3:Y:S01]  /*13d30*/  MUFU.EX2 R9, R243 ;  /* 0x000000f300097308 */ /* 0x000ee20000000800 */
[----:B------:R-:W-:Y:S01]  /*13d40*/  FADD.FTZ R2, R94, R2 ;  /* 0x000000025e027221 */ /* 0x000fe20000010000 */
[----:B------:R-:W-:-:S06]  /*13d50*/  FADD.FTZ R0, R57, R0 ;  /* 0x0000000039007221 */ /* 0x000fcc0000010000 */
[----:B------:R-:W3:Y:S01]  /*13d60*/  MUFU.EX2 R36, R199 ;  /* 0x000000c700247308 */ /* 0x000ee20000000800 */
[----:B------:R-:W-:-:S07]  /*13d70*/  FADD.FTZ R4, R205, R4 ;  /* 0x00000004cd047221 */ /* 0x000fce0000010000 */
[----:B------:R-:W3:Y:S01]  /*13d80*/  MUFU.EX2 R20, R115 ;  /* 0x0000007300147308 */ /* 0x000ee20000000800 */
[----:B-1----:R-:W-:-:S07]  /*13d90*/  FADD.FTZ R3, R17, R3 ;  /* 0x0000000311037221 */ /* 0x002fce0000010000 */
[----:B------:R-:W1:Y:S01]  /*13da0*/  MUFU.EX2 R132, R132 ;  /* 0x0000008400847308 */ /* 0x000e620000000800 */
[----:B------:R-:W-:-:S07]  /*13db0*/  FADD.FTZ R2, R48, R2 ;  /* 0x0000000230027221 */ /* 0x000fce0000010000 */
[----:B------:R-:W1:Y:S01]  /*13dc0*/  MUFU.EX2 R31, R204 ;  /* 0x000000cc001f7308 */ /* 0x000e620000000800 */
[----:B----4-:R-:W-:-:S07]  /*13dd0*/  FADD.FTZ R0, R30, R0 ;  /* 0x000000001e007221 */ /* 0x010fce0000010000 */
[----:B------:R4:W4:Y:S08]  /*13de0*/  MUFU.EX2 R7, R196 ;  /* 0x000000c400077308 */ /* 0x0009300000000800 */
[----:B------:R-:W4:Y:S01]  /*13df0*/  MUFU.EX2 R8, R248 ;  /* 0x000000f800087308 */ /* 0x000f220000000800 */
[----:B------:R-:W-:Y:S01]  /*13e00*/  FADD.FTZ R4, R252, R4 ;  /* 0x00000004fc047221 */ /* 0x000fe20000010000 */
[----:B--2---:R-:W-:Y:S01]  /*13e10*/  FADD.FTZ R3, R16, R3 ;  /* 0x0000000310037221 */ /* 0x004fe20000010000 */
[----:B---3--:R-:W-:Y:S01]  /*13e20*/  FADD.FTZ R2, R37, R2 ;  /* 0x0000000225027221 */ /* 0x008fe20000010000 */
[----:B------:R-:W-:Y:S01]  /*13e30*/  FADD.FTZ R0, R29, R0 ;  /* 0x000000001d007221 */ /* 0x000fe20000010000 */
[----:B------:R-:W-:Y:S01]  /*13e40*/  FADD.FTZ R4, R214, R4 ;  /* 0x00000004d6047221 */ /* 0x000fe20000010000 */
[----:B------:R-:W-:Y:S01]  /*13e50*/  FADD.FTZ R3, R9, R3 ;  /* 0x0000000309037221 */ /* 0x000fe20000010000 */
[----:B------:R-:W-:Y:S01]  /*13e60*/  FADD.FTZ R2, R36, R2 ;  /* 0x0000000224027221 */ /* 0x000fe20000010000 */
[----:B------:R-:W-:Y:S01]  /*13e70*/  FADD.FTZ R0, R20, R0 ;  /* 0x0000000014007221 */ /* 0x000fe20000010000 */
[----:B-1----:R-:W-:Y:S01]  /*13e80*/  FADD.FTZ R4, R132, R4 ;  /* 0x0000000484047221 */ /* 0x002fe20000010000 */
[----:B----4-:R-:W-:Y:S01]  /*13e90*/  F2FP.F16.F32.PACK_AB R196, R37, R48 ;  /* 0x0000003025c4723e */ /* 0x010fe200000000ff */
[----:B------:R1:W5:Y:S01]  /*13ea0*/  LDL.LU R221, [R1+0xdc] ;  /* 0x0000dc0001dd7983 */ /* 0x0003620000300800 */
[----:B------:R-:W-:Y:S01]  /*13eb0*/  F2FP.F16.F32.PACK_AB R197, R29, R30 ;  /* 0x0000001e1dc5723e */ /* 0x000fe200000000ff */
[C---:B------:R-:W-:Y:S01]  /*13ec0*/  FADD.FTZ R2, R31.reuse, R2 ;  /* 0x000000021f027221 */ /* 0x040fe20000010000 */
[----:B------:R-:W-:Y:S01]  /*13ed0*/  F2FP.F16.F32.PACK_AB R198, R31, R36 ;  /* 0x000000241fc6723e */ /* 0x000fe200000000ff */
[----:B------:R1:W5:Y:S01]  /*13ee0*/  LDL.LU R220, [R1+0xd8] ;  /* 0x0000d80001dc7983 */ /* 0x0003620000300800 */
[----:B------:R-:W-:Y:S01]  /*13ef0*/  F2FP.F16.F32.PACK_AB R199, R7, R20 ;  /* 0x0000001407c7723e */ /* 0x000fe200000000ff */
[----:B------:R-:W-:Y:S01]  /*13f00*/  FADD.FTZ R3, R8, R3 ;  /* 0x0000000308037221 */ /* 0x000fe20000010000 */
[----:B------:R-:W-:-:S02]  /*13f10*/  F2FP.F16.F32.PACK_AB R136, R252, R205 ;  /* 0x000000cdfc88723e */ /* 0x000fc400000000ff */
[----:B------:R-:W-:Y:S02]  /*13f20*/  F2FP.F16.F32.PACK_AB R137, R16, R17 ;  /* 0x000000111089723e */ /* 0x000fe400000000ff */
[----:B------:R-:W-:Y:S02]  /*13f30*/  F2FP.F16.F32.PACK_AB R138, R132, R214 ;  /* 0x000000d6848a723e */ /* 0x000fe400000000ff */
[----:B------:R-:W-:Y:S01]  /*13f40*/  F2FP.F16.F32.PACK_AB R139, R8, R9 ;  /* 0x00000009088b723e */ /* 0x000fe200000000ff */
[----:B------:R-:W-:Y:S01]  /*13f50*/  FADD.FTZ R0, R7, R0 ;  /* 0x0000000007007221 */ /* 0x000fe20000010000 */
[----:B------:R1:W5:Y:S01]  /*13f60*/  LDL.LU R135, [R1+0xd4] ;  /* 0x0000d40001877983 */ /* 0x0003620000300800 */
[C---:B------:R-:W-:Y:S03]  /*13f70*/  HMMA.16816.F32 R172, R196.reuse, R160, R172 ;  /* 0x000000a0c4ac723c */ /* 0x040fe600000018ac */
[----:B------:R1:W-:Y:S04]  /*13f80*/  STL [R1+0x94], R4 ;  /* 0x0000940401007387 */ /* 0x0003e80000100800 */
[----:B------:R1:W-:Y:S01]  /*13f90*/  STL [R1+0x98], R3 ;  /* 0x0000980301007387 */ /* 0x0003e20000100800 */
[C---:B------:R-:W-:Y:S03]  /*13fa0*/  HMMA.16816.F32 R168, R196.reuse, R162, R168 ;  /* 0x000000a2c4a8723c */ /* 0x040fe600000018a8 */
[----:B------:R1:W-:Y:S03]  /*13fb0*/  STL [R1+0xb0], R2 ;  /* 0x0000b00201007387 */ /* 0x0003e60000100800 */
[C---:B------:R-:W-:Y:S01]  /*13fc0*/  HMMA.16816.F32 R180, R196.reuse, R152, R180 ;  /* 0x00000098c4b4723c */ /* 0x040fe200000018b4 */
[----:B------:R1:W-:Y:S05]  /*13fd0*/  STL [R1+0xb4], R0 ;  /* 0x0000b40001007387 */ /* 0x0003ea0000100800 */
        /* <DEDUP_REMOVED lines=13> */
[----:B------:R-:W-:Y:S01]  /*140b0*/  IMAD.MOV.U32 R70, RZ, RZ, R203 ;  /* 0x000000ffff467224 */ /* 0x000fe200078e00cb */
[----:B------:R-:W-:-:S02]  /*140c0*/  MOV R71, R207 ;  /* 0x000000cf00477202 */ /* 0x000fc40000000f00 */
[----:B------:R-:W-:Y:S02]  /*140d0*/  MOV R68, R201 ;  /* 0x000000c900447202 */ /* 0x000fe40000000f00 */
[----:B-1----:R-:W-:-:S15]  /*140e0*/  MOV R69, R244 ;  /* 0x000000f400457202 */ /* 0x002fde0000000f00 */
[----:B------:R-:W-:-:S03]  /*140f0*/  NOP ;  /* 0x0000000000007918 */ /* 0x000fc60000000000 */
.L_x_667:
[----:B------:R-:W-:-:S06]  /*14100*/  UISETP.GT.AND UP0, UPT, UR21, UR12, UPT ;  /* 0x0000000c1500728c */ /* 0x000fcc000bf04270 */
[----:B------:R-:W-:-:S13]  /*14110*/  PLOP3.LUT P0, PT, PT, PT, UP0, 0x80, 0x0 ;  /* 0x000000000000781c */ /* 0x000fda0003f0f008 */
[----:B------:R-:W-:Y:S05]  /*14120*/  @!P0 BRA `(.L_x_669) ;  /* 0x0000008800408947 */ /* 0x000fea0003800000 */
[----:B------:R-:W2:Y:S01]  /*14130*/  LDL.LU.64 R6, [R1+0xa0] ;  /* 0x0000a00001067983 */ /* 0x000ea20000300a00 */
[----:B-----5:R-:W-:Y:S01]  /*14140*/  MOV R132, R70 ;  /* 0x0000004600847202 */ /* 0x020fe20000000f00 */
        /* <DEDUP_REMOVED lines=9> */
[----:B------:R-:W-:Y:S01]  /*141e0*/  ULDC UR4, c[0x0][0x2ec] ;  /* 0x0000bb0000047ab9 */ /* 0x000fe20000000800 */
[----:B------:R-:W-:Y:S01]  /*141f0*/  ULDC.64 UR6, c[0x0][0x218] ;  /* 0x0000860000067ab9 */ /* 0x000fe20000000a00 */
[----:B------:R-:W-:Y:S01]  /*14200*/  ULDC.64 UR10, c[0x0][0x220] ;  /* 0x00008800000a7ab9 */ /* 0x000fe20000000a00 */
[----:B------:R-:W-:Y:S01]  /*14210*/  ULDC.64 UR8, c[0x0][0x248] ;  /* 0x0000920000087ab9 */ /* 0x000fe20000000a00 */
[----:B--2---:R-:W-:-:S05]  /*14220*/  IMAD.MOV.U32 R5, RZ, RZ, R7 ;  /* 0x000000ffff057224 */ /* 0x004fca00078e0007 */
[----:B------:R1:W-:Y:S01]  /*14230*/  STL.64 [R1+0xb8], R4 ;  /* 0x0000b80401007387 */ /* 0x0003e20000100a00 */
[----:B------:R-:W-:Y:S05]  /*14240*/  BRA `(.L_x_670) ;  /* 0x0000000000a87947 */ /* 0x000fea0003800000 */
.L_x_672:
        /* <DEDUP_REMOVED lines=42> */
.L_x_670:
        /* <DEDUP_REMOVED lines=9> */
[----:B------:R-:W-:Y:S03]  /*14580*/  UIMAD UR26, UR27, UR19, UR26 ;  /* 0x000000131b1a72a4 */ /* 0x000fe6000f8e021a */
[----:B------:R-:W-:Y:S04]  /*14590*/  STL [R1+0xec], R142 ;  /* 0x0000ec8e01007387 */ /* 0x000fe80000100800 */
[----:B------:R-:W-:Y:S04]  /*145a0*/  STL [R1+0xe8], R141 ;  /* 0x0000e88d01007387 */ /* 0x000fe80000100800 */
[----:B------:R-:W-:Y:S04]  /*145b0*/  STL [R1+0xe4], R140 ;  /* 0x0000e48c01007387 */ /* 0x000fe80000100800 */
[----:B------:R-:W-:Y:S04]  /*145c0*/  STL [R1+0xe0], R139 ;  /* 0x0000e08b01007387 */ /* 0x000fe80000100800 */
[----:B------:R-:W-:Y:S04]  /*145d0*/  STL [R1+0xdc], R138 ;  /* 0x0000dc8a01007387 */ /* 0x000fe80000100800 */
[----:B------:R-:W-:Y:S04]  /*145e0*/  STL [R1+0xd8], R137 ;  /* 0x0000d88901007387 */ /* 0x000fe80000100800 */
[----:B------:R-:W-:Y:S01]  /*145f0*/  STL [R1+0xd4], R136 ;  /* 0x0000d48801007387 */ /* 0x000fe20000100800 */
[----:B------:R-:W1:Y:S01]  /*14600*/  S2R R2, SR_TID.X ;  /* 0x0000000000027919 */ /* 0x000e620000002100 */
[----:B--2---:R-:W-:Y:S04]  /*14610*/  IMAD.WIDE.U32 R4, R4, UR19, R6 ;  /* 0x0000001304047c25 */ /* 0x004fe8000f8e0006 */
[----:B------:R-:W-:Y:S01]  /*14620*/  VIADD R0, R5, UR26 ;  /* 0x0000001a05007c36 */ /* 0x000fe20008000000 */
[----:B------:R-:W-:Y:S01]  /*14630*/  LEA R6, P0, R4, UR10, 0x1 ;  /* 0x0000000a04067c11 */ /* 0x000fe2000f8008ff */
[----:B-1----:R-:W-:Y:S03]  /*14640*/  IMAD.SHL.U32 R2, R2, 0x2, RZ ;  /* 0x0000000202027824 */ /* 0x002fe600078e00ff */
[----:B------:R-:W-:Y:S02]  /*14650*/  LEA.HI.X R7, R4, UR11, R0, 0x1, P0 ;  /* 0x0000000b04077c11 */ /* 0x000fe400080f0c00 */
[----:B------:R-:W-:Y:S02]  /*14660*/  IADD3 R4, P0, R6, UR20, RZ ;  /* 0x0000001406047c10 */ /* 0x000fe4000ff1e0ff */
[----:B------:R-:W-:Y:S01]  /*14670*/  LOP3.LUT R2, R2, 0x6, RZ, 0xc0, !PT ;  /* 0x0000000602027812 */ /* 0x000fe200078ec0ff */
[----:B------:R-:W-:Y:S01]  /*14680*/  @!PT LDS RZ, [RZ] ;  /* 0x00000000fffff984 */ /* 0x000fe20000000800 */
[----:B------:R-:W-:Y:S01]  /*14690*/  @!PT LDS RZ, [RZ] ;  /* 0x00000000fffff984 */ /* 0x000fe20000000800 */
[----:B------:R-:W-:Y:S01]  /*146a0*/  @!PT LDS RZ, [RZ] ;  /* 0x00000000fffff984 */ /* 0x000fe20000000800 */
[----:B------:R-:W-:Y:S01]  /*146b0*/  LDGSTS.E.BYPASS.LTC128B.128 [R242+0x8000], desc[UR16][R6.64] ;  /* 0x0800000006f27fae */ /* 0x000fe2000b901d50 */
[----:B------:R-:W-:Y:S02]  /*146c0*/  IADD3.X R5, R7, UR15, RZ, P0, !PT ;  /* 0x0000000f07057c10 */ /* 0x000fe400087fe4ff */
[----:B------:R-:W-:Y:S04]  /*146d0*/  IADD3 R14, P0, R4, UR20, RZ ;  /* 0x00000014040e7c10 */ /* 0x000fe8000ff1e0ff */
[----:B------:R-:W-:Y:S01]  /*146e0*/  IADD3.X R15, R5, UR15, RZ, P0, !PT ;  /* 0x0000000f050f7c10 */ /* 0x000fe200087fe4ff */
[----:B------:R1:W-:Y:S01]  /*146f0*/  LDGSTS.E.BYPASS.LTC128B.128 [R242+0x8800], desc[UR16][R4.64] ;  /* 0x0880000004f27fae */ /* 0x0003e2000b901d50 */
[----:B------:R-:W-:Y:S04]  /*14700*/  IADD3 R12, P0, R14, UR20, RZ ;  /* 0x000000140e0c7c10 */ /* 0x000fe8000ff1e0ff */
[----:B------:R-:W-:Y:S02]  /*14710*/  IADD3.X R13, R15, UR15, RZ, P0, !PT ;  /* 0x0000000f0f0d7c10 */ /* 0x000fe400087fe4ff */
[----:B------:R-:W-:Y:S01]  /*14720*/  IADD3 R10, P0, R12, UR20, RZ ;  /* 0x000000140c0a7c10 */ /* 0x000fe2000ff1e0ff */
[----:B------:R-:W-:Y:S03]  /*14730*/  LDGSTS.E.BYPASS.LTC128B.128 [R242+0x9000], desc[UR16][R14.64] ;  /* 0x090000000ef27fae */ /* 0x000fe6000b901d50 */
[----:B------:R-:W-:Y:S02]  /*14740*/  IADD3.X R11, R13, UR15, RZ, P0, !PT ;  /* 0x0000000f0d0b7c10 */ /* 0x000fe400087fe4ff */
[----:B------:R-:W-:Y:S03]  /*14750*/  IADD3 R8, P0, R10, UR20, RZ ;  /* 0x000000140a087c10 */ /* 0x000fe6000ff1e0ff */
[----:B------:R-:W-:Y:S01]  /*14760*/  LDGSTS.E.BYPASS.LTC128B.128 [R242+0x9800], desc[UR16][R12.64] ;  /* 0x098000000cf27fae */ /* 0x000fe2000b901d50 */
[----:B------:R-:W-:Y:S07]  /*14770*/  IADD3.X R9, R11, UR15, RZ, P0, !PT ;  /* 0x0000000f0b097c10 */ /* 0x000fee00087fe4ff */
[----:B------:R-:W-:Y:S01]  /*14780*/  LDGSTS.E.BYPASS.LTC128B.128 [R242+0xa000], desc[UR16][R10.64] ;  /* 0x0a0000000af27fae */ /* 0x000fe2000b901d50 */
[----:B-1----:R-:W-:Y:S04]  /*14790*/  IADD3 R4, P0, R8, UR20, RZ ;  /* 0x0000001408047c10 */ /* 0x002fe8000ff1e0ff */
[----:B------:R-:W-:Y:S03]  /*147a0*/  IADD3.X R5, R9, UR15, RZ, P0, !PT ;  /* 0x0000000f09057c10 */ /* 0x000fe600087fe4ff */
[----:B------:R-:W-:Y:S01]  /*147b0*/  LDGSTS.E.BYPASS.LTC128B.128 [R242+0xa800], desc[UR16][R8.64] ;  /* 0x0a80000008f27fae */ /* 0x000fe2000b901d50 */
[----:B------:R-:W-:Y:S04]  /*147c0*/  IADD3 R6, P0, R4, UR20, RZ ;  /* 0x0000001404067c10 */ /* 0x000fe8000ff1e0ff */
[----:B------:R-:W-:Y:S03]  /*147d0*/  IADD3.X R7, R5, UR15, RZ, P0, !PT ;  /* 0x0000000f05077c10 */ /* 0x000fe600087fe4ff */
[----:B------:R-:W-:Y:S08]  /*147e0*/  LDGSTS.E.BYPASS.LTC128B.128 [R242+0xb000], desc[UR16][R4.64] ;  /* 0x0b00000004f27fae */ /* 0x000ff0000b901d50 */
[----:B------:R1:W-:Y:S08]  /*147f0*/  LDGSTS.E.BYPASS.LTC128B.128 [R242+0xb800], desc[UR16][R6.64] ;  /* 0x0b80000006f27fae */ /* 0x0003f0000b901d50 */
[----:B-----5:R-:W-:Y:S08]  /*14800*/  LDSM.16.M88.4 R128, [R222] ;  /* 0x00000000de80783b */ /* 0x020ff00000000200 */
        /* <DEDUP_REMOVED lines=128> */
[----:B------:R-:W2:Y:S03]  /*15010*/  LDSM.16.M88.4 R204, [R224+0x2000] ;  /* 0x00200000e0cc783b */ /* 0x000ea60000000200 */
        /* <DEDUP_REMOVED lines=8> */
[----:B------:R-:W-:Y:S01]  /*150a0*/  MUFU.TANH R243, R4 ;  /* 0x0000000400f37308 */ /* 0x000fe20000002400 */
        /* <DEDUP_REMOVED lines=8> */
[----:B------:R-:W-:Y:S01]  /*15130*/  FMUL.FTZ R13, R13, UR23 ;  /* 0x000000170d0d7c20 */ /* 0x000fe20008410000 */
[----:B------:R-:W-:Y:S05]  /*15140*/  FMUL.FTZ R17, R17, UR23 ;  /* 0x0000001711117c20 */ /* 0x000fea0008410000 */
[----:B------:R2:W-:Y:S01]  /*15150*/  MUFU.TANH R138, R5 ;  /* 0x00000005008a7308 */ /* 0x0005e20000002400 */
[----:B------:R-:W-:Y:S01]  /*15160*/  FMUL.FTZ R16, R16, UR23 ;  /* 0x0000001710107c20 */ /* 0x000fe20008410000 */
[----:B------:R-:W-:Y:S01]  /*15170*/  FMUL.FTZ R18, R18, UR23 ;  /* 0x0000001712127c20 */ /* 0x000fe20008410000 */
[----:B------:R-:W-:Y:S07]  /*15180*/  FMUL.FTZ R19, R19, UR23 ;  /* 0x0000001713137c20 */ /* 0x000fee0008410000 */
[----:B------:R-:W-:Y:S10]  /*15190*/  MUFU.TANH R208, R8 ;  /* 0x0000000800d07308 */ /* 0x000ff40000002400 */
[----:B------:R-:W-:Y:S01]  /*151a0*/  MUFU.TANH R211, R10 ;  /* 0x0000000a00d37308 */ /* 0x000fe20000002400 */
[----:B--2---:R-:W2:Y:S09]  /*151b0*/  LDSM.16.M88.4 R4, [R220+0x800] ;  /* 0x00080000dc04783b */ /* 0x004eb20000000200 */
[----:B------:R-:W-:Y:S10]  /*151c0*/  MUFU.TANH R210, R9 ;  /* 0x0000000900d27308 */ /* 0x000ff40000002400 */
[----:B------:R3:W4:Y:S10]  /*151d0*/  MUFU.TANH R201, R11 ;  /* 0x0000000b00c97308 */ /* 0x0007340000002400 */
[----:B------:R-:W-:Y:S10]  /*151e0*/  MUFU.TANH R137, R14 ;  /* 0x0000000e00897308 */ /* 0x000ff40000002400 */
[----:B------:R-:W-:Y:S01]  /*151f0*/  MUFU.TANH R136, R17 ;  /* 0x0000001100887308 */ /* 0x000fe20000002400 */
[----:B---3--:R-:W3:Y:S09]  /*15200*/  LDSM.16.M88.4 R8, [R220+0x1000] ;  /* 0x00100000dc08783b */ /* 0x008ef20000000200 */
[----:B------:R-:W-:Y:S01]  /*15210*/  MUFU.TANH R15, R15 ;  /* 0x0000000f000f7308 */ /* 0x000fe20000002400 */
[-C--:B--2---:R-:W-:Y:S06]  /*15220*/  HMMA.16816.F32 R20, R212, R4.reuse, R20 ;  /* 0x00000004d414723c */ /* 0x084fec0000001814 */
[C---:B------:R-:W-:Y:S03]  /*15230*/  HMMA.16816.F32 R24, R204.reuse, R4, R24 ;  /* 0x00000004cc18723c */ /* 0x040fe60000001818 */
[----:B------:R-:W-:Y:S03]  /*15240*/  MUFU.TANH R16, R16 ;  /* 0x0000001000107308 */ /* 0x000fe60000002400 */
[-C--:B------:R-:W-:Y:S07]  /*15250*/  HMMA.16816.F32 R28, R204, R6.reuse, R28 ;  /* 0x00000006cc1c723c */ /* 0x080fee000000181c */
[----:B------:R2:W-:Y:S01]  /*15260*/  MUFU.TANH R209, R0 ;  /* 0x0000000000d17308 */ /* 0x0005e20000002400 */
[C---:B------:R-:W-:Y:S01]  /*15270*/  HMMA.16816.F32 R32, R212.reuse, R6, R32 ;  /* 0x00000006d420723c */ /* 0x040fe20000001820 */
[----:B------:R-:W4:Y:S08]  /*15280*/  LDSM.16.M88.4 R4, [R220+0x1800] ;  /* 0x00180000dc04783b */ /* 0x000f300000000200 */
[----:B------:R-:W4:Y:S02]  /*15290*/  MUFU.TANH R200, R12 ;  /* 0x0000000c00c87308 */ /* 0x000f240000002400 */
[----:B------:R-:W-:Y:S01]  /*152a0*/  FMUL.FTZ R22, R22, UR23 ;  /* 0x0000001716167c20 */ /* 0x000fe20008410000 */
[----:B------:R-:W-:Y:S01]  /*152b0*/  FMUL.FTZ R21, R21, UR23 ;  /* 0x0000001715157c20 */ /* 0x000fe20008410000 */
[----:B------:R-:W-:Y:S01]  /*152c0*/  FMUL.FTZ R20, R20, UR23 ;  /* 0x0000001714147c20 */ /* 0x000fe20008410000 */
[----:B------:R-:W-:Y:S01]  /*152d0*/  FMUL.FTZ R23, R23, UR23 ;  /* 0x0000001717177c20 */ /* 0x000fe20008410000 */
[----:B------:R-:W-:Y:S01]  /*152e0*/  FMUL.FTZ R26, R26, UR23 ;  /* 0x000000171a1a7c20 */ /* 0x000fe20008410000 */
[----:B------:R-:W-:Y:S01]  /*152f0*/  FMUL.FTZ R25, R25, UR23 ;  /* 0x0000001719197c20 */ /* 0x000fe20008410000 */
[-C--:B---3--:R-:W-:Y:S01]  /*15300*/  HMMA.16816.F32 R36, R212, R8.reuse, R36 ;  /* 0x00000008d424723c */ /* 0x088fe20000001824 */
[----:B--2---:R-:W-:Y:S01]  /*15310*/  IMAD.U32 R0, RZ, RZ, UR25 ;  /* 0x00000019ff007e24 */ /* 0x004fe2000f8e00ff */
[----:B------:R1:W-:Y:S01]  /*15320*/  MUFU.TANH R17, R26 ;  /* 0x0000001a00117308 */ /* 0x0003e20000002400 */
[----:B------:R-:W-:Y:S01]  /*15330*/  FMUL.FTZ R27, R27, UR23 ;  /* 0x000000171b1b7c20 */ /* 0x000fe20008410000 */
[----:B------:R-:W-:Y:S01]  /*15340*/  FMUL.FTZ R31, R31, UR23 ;  /* 0x000000171f1f7c20 */ /* 0x000fe20008410000 */
[----:B------:R-:W-:Y:S01]  /*15350*/  IMAD R0, R0, 0x80, R2 ;  /* 0x0000008000007824 */ /* 0x000fe200078e0202 */
[C---:B------:R-:W-:Y:S04]  /*15360*/  HMMA.16816.F32 R40, R204.reuse, R8, R40 ;  /* 0x00000008cc28723c */ /* 0x040fe80000001828 */
[C---:B------:R-:W-:Y:S02]  /*15370*/  ISETP.GE.AND P5, PT, R0.reuse, R236, PT ;  /* 0x000000ec0000720c */ /* 0x040fe40003fa6270 */
[----:B------:R2:W-:Y:S01]  /*15380*/  MUFU.TANH R14, R25 ;  /* 0x00000019000e7308 */ /* 0x0005e20000002400 */
[C---:B------:R-:W-:Y:S01]  /*15390*/  ISETP.GE.AND P6, PT, R0.reuse, R235, PT ;  /* 0x000000eb0000720c */ /* 0x040fe20003fc6270 */
[-C--:B------:R-:W-:Y:S03]  /*153a0*/  HMMA.16816.F32 R44, R204, R10.reuse, R44 ;  /* 0x0000000acc2c723c */ /* 0x080fe6000000182c */
[----:B------:R-:W-:Y:S01]  /*153b0*/  ISETP.GE.OR P5, PT, R0, R241, !P5 ;  /* 0x000000f10000720c */ /* 0x000fe20006fa6670 */
[----:B------:R-:W-:Y:S01]  /*153c0*/  FMUL.FTZ R32, R32, UR23 ;  /* 0x0000001720207c20 */ /* 0x000fe20008410000 */
[C---:B------:R-:W-:Y:S01]  /*153d0*/  ISETP.GE.OR P6, PT, R0.reuse, R239, !P6 ;  /* 0x000000ef0000720c */ /* 0x040fe200077c6670 */
[C---:B------:R-:W-:Y:S02]  /*153e0*/  HMMA.16816.F32 R48, R212.reuse, R10, R48 ;  /* 0x0000000ad430723c */ /* 0x040fe40000001830 */
[----:B------:R-:W-:Y:S02]  /*153f0*/  MUFU.TANH R12, R31 ;  /* 0x0000001f000c7308 */ /* 0x000fe40000002400 */
[----:B------:R-:W-:Y:S01]  /*15400*/  ISETP.GE.AND P0, PT, R0, R237, PT ;  /* 0x000000ed0000720c */ /* 0x000fe20003f06270 */
[----:B------:R-:W-:Y:S01]  /*15410*/  FMUL.FTZ R36, R36, UR23 ;  /* 0x0000001724247c20 */ /* 0x000fe20008410000 */
[----:B-1----:R-:W-:Y:S01]  /*15420*/  FSEL R26, R139, -INF , !P6 ;  /* 0xff8000008b1a7808 */ /* 0x002fe20007000000 */
[----:B------:R-:W-:Y:S01]  /*15430*/  FMUL.FTZ R37, R37, UR23 ;  /* 0x0000001725257c20 */ /* 0x000fe20008410000 */
[----:B------:R-:W-:Y:S01]  /*15440*/  ISETP.GE.OR P0, PT, R0, R240, !P0 ;  /* 0x000000f00000720c */ /* 0x000fe20004706670 */
[-C--:B----4-:R-:W-:Y:S03]  /*15450*/  HMMA.16816.F32 R52, R212, R4.reuse, R52 ;  /* 0x00000004d434723c */ /* 0x090fe60000001834 */
[----:B------:R-:W-:Y:S01]  /*15460*/  MUFU.TANH R9, R36 ;  /* 0x0000002400097308 */ /* 0x000fe20000002400 */
[----:B--2---:R-:W-:Y:S01]  /*15470*/  FSEL R25, R243, -INF , !P5 ;  /* 0xff800000f3197808 */ /* 0x004fe20006800000 */
[----:B------:R-:W-:Y:S01]  /*15480*/  FMUL.FTZ R28, R28, UR23 ;  /* 0x000000171c1c7c20 */ /* 0x000fe20008410000 */
[C---:B------:R-:W-:Y:S01]  /*15490*/  ISETP.GE.AND P5, PT, R0.reuse, R234, PT ;  /* 0x000000ea0000720c */ /* 0x040fe20003fa6270 */
[C---:B------:R-:W-:Y:S06]  /*154a0*/  HMMA.16816.F32 R56, R204.reuse, R4, R56 ;  /* 0x00000004cc38723c */ /* 0x040fec0000001838 */
[----:B------:R1:W-:Y:S01]  /*154b0*/  MUFU.TANH R8, R37 ;  /* 0x0000002500087308 */ /* 0x0003e20000002400 */
[C---:B------:R-:W-:Y:S01]  /*154c0*/  ISETP.GE.OR P5, PT, R0.reuse, R238, !P5 ;  /* 0x000000ee0000720c */ /* 0x040fe20006fa6670 */
[----:B------:R-:W-:Y:S01]  /*154d0*/  VIADD R2, R0, 0x1 ;  /* 0x0000000100027836 */ /* 0x000fe20000000000 */
[-C--:B------:R-:W-:Y:S04]  /*154e0*/  HMMA.16816.F32 R60, R204, R6.reuse, R60 ;  /* 0x00000006cc3c723c */ /* 0x080fe8000000183c */
[----:B------:R-:W-:Y:S01]  /*154f0*/  ISETP.GE.AND P2, PT, R2, R236, PT ;  /* 0x000000ec0200720c */ /* 0x000fe20003f46270 */
[----:B------:R-:W-:Y:S01]  /*15500*/  VIADD R4, R0, 0x8 ;  /* 0x0000000800047836 */ /* 0x000fe20000000000 */
[C---:B------:R-:W-:Y:S01]  /*15510*/  ISETP.GE.AND P3, PT, R2.reuse, R235, PT ;  /* 0x000000eb0200720c */ /* 0x040fe20003f66270 */
[C---:B------:R-:W-:Y:S01]  /*15520*/  HMMA.16816.F32 R64, R212.reuse, R6, R64 ;  /* 0x00000006d440723c */ /* 0x040fe20000001840 */
[----:B------:R2:W-:Y:S03]  /*15530*/  MUFU.TANH R247, R32 ;  /* 0x0000002000f77308 */ /* 0x0005e60000002400 */
[-C--:B------:R-:W-:Y:S01]  /*15540*/  ISETP.GE.AND P4, PT, R2, R237.reuse, PT ;  /* 0x000000ed0200720c */ /* 0x080fe20003f86270 */
[----:B------:R-:W-:Y:S01]  /*15550*/  FMUL.FTZ R30, R30, UR23 ;  /* 0x000000171e1e7c20 */ /* 0x000fe20008410000 */
[----:B------:R-:W-:Y:S01]  /*15560*/  ISETP.GE.AND P1, PT, R2, R234, PT ;  /* 0x000000ea0200720c */ /* 0x000fe20003f26270 */
[----:B------:R-:W-:Y:S01]  /*15570*/  FMUL.FTZ R33, R33, UR23 ;  /* 0x0000001721217c20 */ /* 0x000fe20008410000 */
[----:B------:R-:W-:Y:S03]  /*15580*/  ISETP.GE.AND P6, PT, R4, R237, PT ;  /* 0x000000ed0400720c */ /* 0x000fe60003fc6270 */
[----:B------:R3:W-:Y:S01]  /*15590*/  MUFU.TANH R252, R28 ;  /* 0x0000001c00fc7308 */ /* 0x0007e20000002400 */
[C---:B------:R-:W-:Y:S01]  /*155a0*/  ISETP.GE.OR P2, PT, R2.reuse, R241, !P2 ;  /* 0x000000f10200720c */ /* 0x040fe20005746670 */
[----:B------:R-:W-:Y:S01]  /*155b0*/  FMUL.FTZ R35, R35, UR23 ;  /* 0x0000001723237c20 */ /* 0x000fe20008410000 */
[----:B------:R-:W-:Y:S01]  /*155c0*/  ISETP.GE.OR P3, PT, R2, R239, !P3 ;  /* 0x000000ef0200720c */ /* 0x000fe20005f66670 */
[----:B------:R-:W-:Y:S01]  /*155d0*/  FMUL.FTZ R24, R24, UR23 ;  /* 0x0000001718187c20 */ /* 0x000fe20008410000 */
[----:B------:R-:W-:Y:S01]  /*155e0*/  ISETP.GE.OR P4, PT, R2, R240, !P4 ;  /* 0x000000f00200720c */ /* 0x000fe20006786670 */
[----:B------:R-:W-:Y:S01]  /*155f0*/  FMUL.FTZ R38, R38, UR23 ;  /* 0x0000001726267c20 */ /* 0x000fe20008410000 */
[----:B------:R-:W-:Y:S01]  /*15600*/  ISETP.GE.OR P1, PT, R2, R238, !P1 ;  /* 0x000000ee0200720c */ /* 0x000fe20004f26670 */
[----:B------:R-:W-:Y:S01]  /*15610*/  FMUL.FTZ R34, R34, UR23 ;  /* 0x0000001722227c20 */ /* 0x000fe20008410000 */
[----:B------:R-:W-:Y:S01]  /*15620*/  ISETP.GE.OR P6, PT, R4, R240, !P6 ;  /* 0x000000f00400720c */ /* 0x000fe200077c6670 */
[----:B------:R-:W-:Y:S01]  /*15630*/  FMUL.FTZ R29, R29, UR23 ;  /* 0x000000171d1d7c20 */ /* 0x000fe20008410000 */
[----:B-1----:R-:W-:Y:S01]  /*15640*/  FSEL R37, R201, -INF , !P1 ;  /* 0xff800000c9257808 */ /* 0x002fe20004800000 */
[----:B------:R1:W-:Y:S01]  /*15650*/  MUFU.TANH R246, R34 ;  /* 0x0000002200f67308 */ /* 0x0003e20000002400 */
[----:B------:R-:W-:Y:S01]  /*15660*/  FSEL R36, R200, -INF , !P6 ;  /* 0xff800000c8247808 */ /* 0x000fe20007000000 */
[----:B------:R-:W-:Y:S01]  /*15670*/  FMUL.FTZ R39, R39, UR23 ;  /* 0x0000001727277c20 */ /* 0x000fe20008410000 */
[----:B------:R-:W-:Y:S01]  /*15680*/  FSEL R31, R138, -INF , !P2 ;  /* 0xff8000008a1f7808 */ /* 0x000fe20005000000 */
[----:B------:R-:W-:Y:S01]  /*15690*/  FMUL.FTZ R48, R48, UR23 ;  /* 0x0000001730307c20 */ /* 0x000fe20008410000 */
[----:B--2---:R-:W-:Y:S01]  /*156a0*/  FSEL R32, R209, -INF , !P3 ;  /* 0xff800000d1207808 */ /* 0x004fe20005800000 */
[----:B------:R-:W-:Y:S01]  /*156b0*/  FMUL.FTZ R50, R50, UR23 ;  /* 0x0000001732327c20 */ /* 0x000fe20008410000 */
[C---:B------:R-:W-:Y:S03]  /*156c0*/  ISETP.GE.AND P2, PT, R4.reuse, R234, PT ;  /* 0x000000ea0400720c */ /* 0x040fe60003f46270 */
[----:B------:R2:W-:Y:S01]  /*156d0*/  MUFU.TANH R250, R29 ;  /* 0x0000001d00fa7308 */ /* 0x0005e20000002400 */
[----:B------:R-:W-:Y:S01]  /*156e0*/  ISETP.GE.AND P3, PT, R4, R236, PT ;  /* 0x000000ec0400720c */ /* 0x000fe20003f66270 */
[----:B------:R-:W-:Y:S01]  /*156f0*/  FMUL.FTZ R45, R45, UR23 ;  /* 0x000000172d2d7c20 */ /* 0x000fe20008410000 */
[----:B---3--:R-:W-:Y:S01]  /*15700*/  FSEL R28, R208, -INF , !P0 ;  /* 0xff800000d01c7808 */ /* 0x008fe20004000000 */
[----:B------:R-:W-:Y:S01]  /*15710*/  VIADD R2, R0, 0x9 ;  /* 0x0000000900027836 */ /* 0x000fe20000000000 */
[CC--:B------:R-:W-:Y:S01]  /*15720*/  ISETP.GE.AND P0, PT, R4.reuse, R235.reuse, PT ;  /* 0x000000eb0400720c */ /* 0x0c0fe20003f06270 */
[----:B------:R-:W-:Y:S01]  /*15730*/  FMUL.FTZ R49, R49, UR23 ;  /* 0x0000001731317c20 */ /* 0x000fe20008410000 */
[----:B------:R-:W-:Y:S03]  /*15740*/  ISETP.GE.OR P2, PT, R4, R238, !P2 ;  /* 0x000000ee0400720c */ /* 0x000fe60005746670 */
[----:B------:R-:W-:Y:S01]  /*15750*/  MUFU.TANH R203, R18 ;  /* 0x0000001200cb7308 */ /* 0x000fe20000002400 */
[----:B-1----:R-:W-:Y:S01]  /*15760*/  FSEL R34, R210, -INF , !P4 ;  /* 0xff800000d2227808 */ /* 0x002fe20006000000 */
[----:B------:R-:W-:Y:S01]  /*15770*/  FMUL.FTZ R51, R51, UR23 ;  /* 0x0000001733337c20 */ /* 0x000fe20008410000 */
[----:B------:R-:W-:Y:S01]  /*15780*/  ISETP.GE.AND P4, PT, R2, R234, PT ;  /* 0x000000ea0200720c */ /* 0x000fe20003f86270 */
[----:B------:R-:W-:Y:S01]  /*15790*/  FMUL.FTZ R52, R52, UR23 ;  /* 0x0000001734347c20 */ /* 0x000fe20008410000 */
[----:B------:R-:W-:Y:S01]  /*157a0*/  ISETP.GE.AND P1, PT, R2, R236, PT ;  /* 0x000000ec0200720c */ /* 0x000fe20003f26270 */
[----:B------:R-:W-:Y:S01]  /*157b0*/  FMUL.FTZ R54, R54, UR23 ;  /* 0x0000001736367c20 */ /* 0x000fe20008410000 */
[C---:B------:R-:W-:Y:S03]  /*157c0*/  ISETP.GE.AND P6, PT, R2.reuse, R235, PT ;  /* 0x000000eb0200720c */ /* 0x040fe60003fc6270 */
[----:B------:R-:W-:Y:S01]  /*157d0*/  MUFU.TANH R18, R30 ;  /* 0x0000001e00127308 */ /* 0x000fe20000002400 */
[----:B--2---:R-:W-:Y:S01]  /*157e0*/  FSEL R29, R211, -INF , !P5 ;  /* 0xff800000d31d7808 */ /* 0x004fe20006800000 */
[----:B------:R-:W-:Y:S01]  /*157f0*/  FMUL.FTZ R53, R53, UR23 ;  /* 0x0000001735357c20 */ /* 0x000fe20008410000 */
[C---:B------:R-:W-:Y:S01]  /*15800*/  ISETP.GE.AND P5, PT, R2.reuse, R237, PT ;  /* 0x000000ed0200720c */ /* 0x040fe20003fa6270 */
[----:B------:R-:W-:Y:S01]  /*15810*/  FMUL.FTZ R55, R55, UR23 ;  /* 0x0000001737377c20 */ /* 0x000fe20008410000 */
[----:B------:R-:W-:Y:S01]  /*15820*/  ISETP.GE.OR P4, PT, R2, R238, !P4 ;  /* 0x000000ee0200720c */ /* 0x000fe20006786670 */
[----:B------:R-:W-:Y:S01]  /*15830*/  FMUL.FTZ R56, R56, UR23 ;  /* 0x0000001738387c20 */ /* 0x000fe20008410000 */
[C---:B------:R-:W-:Y:S03]  /*15840*/  ISETP.GE.OR P5, PT, R2.reuse, R240, !P5 ;  /* 0x000000f00200720c */ /* 0x040fe60006fa6670 */
[----:B------:R-:W1:Y:S01]  /*15850*/  MUFU.TANH R202, R13 ;  /* 0x0000000d00ca7308 */ /* 0x000e620000002400 */
[----:B------:R-:W-:Y:S01]  /*15860*/  ISETP.GE.OR P1, PT, R2, R241, !P1 ;  /* 0x000000f10200720c */ /* 0x000fe20004f26670 */
[----:B------:R-:W-:Y:S01]  /*15870*/  FMUL.FTZ R58, R58, UR23 ;  /* 0x000000173a3a7c20 */ /* 0x000fe20008410000 */
[----:B------:R-:W-:Y:S01]  /*15880*/  ISETP.GE.OR P6, PT, R2, R239, !P6 ;  /* 0x000000ef0200720c */ /* 0x000fe200077c6670 */
[----:B------:R-:W-:Y:S01]  /*15890*/  FMUL.FTZ R57, R57, UR23 ;  /* 0x0000001739397c20 */ /* 0x000fe20008410000 */
[----:B------:R-:W-:Y:S01]  /*158a0*/  ISETP.GE.OR P3, PT, R4, R241, !P3 ;  /* 0x000000f10400720c */ /* 0x000fe20005f66670 */
[----:B------:R-:W-:Y:S01]  /*158b0*/  VIADD R2, R0, 0x10 ;  /* 0x0000001000027836 */ /* 0x000fe20000000000 */
[----:B------:R-:W-:Y:S03]  /*158c0*/  ISETP.GE.OR P0, PT, R4, R239, !P0 ;  /* 0x000000ef0400720c */ /* 0x000fe60004706670 */
[----:B------:R2:W-:Y:S01]  /*158d0*/  MUFU.TANH R248, R27 ;  /* 0x0000001b00f87308 */ /* 0x0005e20000002400 */
[----:B------:R-:W3:Y:S01]  /*158e0*/  LDSM.16.M88.4 R4, [R220+0x2000] ;  /* 0x00200000dc04783b */ /* 0x000ee20000000200 */
[----:B------:R-:W-:Y:S01]  /*158f0*/  FMUL.FTZ R60, R60, UR23 ;  /* 0x000000173c3c7c20 */ /* 0x000fe20008410000 */
[----:B------:R-:W-:Y:S01]  /*15900*/  FMUL.FTZ R61, R61, UR23 ;  /* 0x000000173d3d7c20 */ /* 0x000fe20008410000 */
[----:B------:R-:W-:Y:S01]  /*15910*/  FMUL.FTZ R64, R64, UR23 ;  /* 0x0000001740407c20 */ /* 0x000fe20008410000 */
[----:B------:R-:W-:Y:S01]  /*15920*/  FMUL.FTZ R66, R66, UR23 ;  /* 0x0000001742427c20 */ /* 0x000fe20008410000 */
[----:B------:R-:W-:Y:S01]  /*15930*/  FMUL.FTZ R65, R65, UR23 ;  /* 0x0000001741417c20 */ /* 0x000fe20008410000 */
[----:B------:R-:W-:Y:S03]  /*15940*/  FMUL.FTZ R67, R67, UR23 ;  /* 0x0000001743437c20 */ /* 0x000fe60008410000 */
[----:B------:R4:W-:Y:S01]  /*15950*/  MUFU.TANH R244, R33 ;  /* 0x0000002100f47308 */ /* 0x0009e20000002400 */
[----:B-1----:R-:W-:Y:S01]  /*15960*/  FSEL R30, R202, -INF , !P5 ;  /* 0xff800000ca1e7808 */ /* 0x002fe20006800000 */
[----:B------:R-:W-:Y:S01]  /*15970*/  FMUL.FTZ R40, R40, UR23 ;  /* 0x0000001728287c20 */ /* 0x000fe20008410000 */
[----:B------:R-:W-:Y:S01]  /*15980*/  ISETP.GE.AND P5, PT, R2, R235, PT ;  /* 0x000000eb0200720c */ /* 0x000fe20003fa6270 */
[----:B------:R-:W-:Y:S01]  /*15990*/  FMUL.FTZ R42, R42, UR23 ;  /* 0x000000172a2a7c20 */ /* 0x000fe20008410000 */
[----:B------:R-:W-:Y:S01]  /*159a0*/  FMUL.FTZ R41, R41, UR23 ;  /* 0x0000001729297c20 */ /* 0x000fe20008410000 */
[----:B------:R-:W-:Y:S01]  /*159b0*/  FMUL.FTZ R62, R62, UR23 ;  /* 0x000000173e3e7c20 */ /* 0x000fe20008410000 */
[----:B------:R-:W-:Y:S03]  /*159c0*/  ISETP.GE.OR P5, PT, R2, R239, !P5 ;  /* 0x000000ef0200720c */ /* 0x000fe60006fa6670 */
[----:B------:R1:W-:Y:S01]  /*159d0*/  MUFU.TANH R245, R35 ;  /* 0x0000002300f57308 */ /* 0x0003e20000002400 */
[----:B--2---:R-:W-:Y:S01]  /*159e0*/  FSEL R27, R16, -INF , !P3 ;  /* 0xff800000101b7808 */ /* 0x004fe20005800000 */
[----:B------:R-:W-:Y:S01]  /*159f0*/  FMUL.FTZ R63, R63, UR23 ;  /* 0x000000173f3f7c20 */ /* 0x000fe20008410000 */
[----:B------:R-:W-:Y:S01]  /*15a00*/  ISETP.GE.AND P3, PT, R2, R234, PT ;  /* 0x000000ea0200720c */ /* 0x000fe20003f66270 */
[----:B------:R-:W-:Y:S01]  /*15a10*/  FMUL.FTZ R43, R43, UR23 ;  /* 0x000000172b2b7c20 */ /* 0x000fe20008410000 */
[----:B------:R-:W-:Y:S01]  /*15a20*/  FMUL.FTZ R44, R44, UR23 ;  /* 0x000000172c2c7c20 */ /* 0x000fe20008410000 */
[----:B------:R-:W-:Y:S01]  /*15a30*/  FMUL.FTZ R46, R46, UR23 ;  /* 0x000000172e2e7c20 */ /* 0x000fe20008410000 */
[C---:B------:R-:W-:Y:S03]  /*15a40*/  ISETP.GE.OR P3, PT, R2.reuse, R238, !P3 ;  /* 0x000000ee0200720c */ /* 0x040fe60005f66670 */
[----:B------:R-:W-:Y:S01]  /*15a50*/  MUFU.TANH R13, R24 ;  /* 0x00000018000d7308 */ /* 0x000fe20000002400 */
[----:B----4-:R-:W-:Y:S01]  /*15a60*/  FSEL R33, R137, -INF , !P2 ;  /* 0xff80000089217808 */ /* 0x010fe20005000000 */
[----:B------:R-:W-:Y:S01]  /*15a70*/  FMUL.FTZ R47, R47, UR23 ;  /* 0x000000172f2f7c20 */ /* 0x000fe20008410000 */
[C---:B------:R-:W-:Y:S01]  /*15a80*/  ISETP.GE.AND P2, PT, R2.reuse, R236, PT ;  /* 0x000000ec0200720c */ /* 0x040fe20003f46270 */
[----:B------:R-:W-:Y:S01]  /*15a90*/  FMUL.FTZ R59, R59, UR23 ;  /* 0x000000173b3b7c20 */ /* 0x000fe20008410000 */
[----:B------:R-:W-:Y:S02]  /*15aa0*/  FSEL R11, R17, -INF , !P3 ;  /* 0xff800000110b7808 */ /* 0x000fe40005800000 */
[C---:B------:R-:W-:Y:S03]  /*15ab0*/  ISETP.GE.OR P2, PT, R2.reuse, R241, !P2 ;  /* 0x000000f10200720c */ /* 0x040fe60005746670 */
[----:B------:R2:W4:Y:S01]  /*15ac0*/  MUFU.TANH R251, R22 ;  /* 0x0000001600fb7308 */ /* 0x0005220000002400 */
[----:B-1----:R-:W-:Y:S02]  /*15ad0*/  FSEL R35, R15, -INF , !P4 ;  /* 0xff8000000f237808 */ /* 0x002fe40006000000 */
[C---:B------:R-:W-:Y:S04]  /*15ae0*/  ISETP.GE.AND P4, PT, R2.reuse, R237, PT ;  /* 0x000000ed0200720c */ /* 0x040fe80003f86270 */
[----:B------:R-:W-:Y:S03]  /*15af0*/  ISETP.GE.OR P4, PT, R2, R240, !P4 ;  /* 0x000000f00200720c */ /* 0x000fe60006786670 */
[----:B------:R-:W1:Y:S01]  /*15b00*/  MUFU.TANH R19, R19 ;  /* 0x0000001300137308 */ /* 0x000e620000002400 */
[----:B------:R-:W-:Y:S01]  /*15b10*/  VIADD R2, R0, 0x11 ;  /* 0x0000001100027836 */ /* 0x000fe20000000000 */
[-C--:B---3--:R-:W-:Y:S08]  /*15b20*/  HMMA.16816.F32 R68, R212, R4.reuse, R68 ;  /* 0x00000004d444723c */ /* 0x088ff00000001844 */
[----:B------:R-:W3:Y:S03]  /*15b30*/  MUFU.TANH R20, R20 ;  /* 0x0000001400147308 */ /* 0x000ee60000002400 */
[----:B--2---:R-:W-:Y:S01]  /*15b40*/  FSEL R22, R136, -INF , !P1 ;  /* 0xff80000088167808 */ /* 0x004fe20004800000 */
[C---:B------:R-:W-:Y:S04]  /*15b50*/  HMMA.16816.F32 R72, R204.reuse, R4, R72 ;  /* 0x00000004cc48723c */ /* 0x040fe80000001848 */
[C---:B------:R-:W-:Y:S02]  /*15b60*/  ISETP.GE.AND P1, PT, R2.reuse, R235, PT ;  /* 0x000000eb0200720c */ /* 0x040fe40003f26270 */
[----:B----4-:R-:W-:Y:S01]  /*15b70*/  FSEL R211, R251, -INF , !P5 ;  /* 0xff800000fbd37808 */ /* 0x010fe20006800000 */
[----:B------:R2:W4:Y:S01]  /*15b80*/  MUFU.TANH R249, R23 ;  /* 0x0000001700f97308 */ /* 0x0005220000002400 */
[----:B-1----:R-:W-:Y:S01]  /*15b90*/  FSEL R24, R19, -INF , !P6 ;  /* 0xff80000013187808 */ /* 0x002fe20007000000 */
[-C--:B------:R-:W-:Y:S03]  /*15ba0*/  HMMA.16816.F32 R76, R204, R6.reuse, R76 ;  /* 0x00000006cc4c723c */ /* 0x080fe6000000184c */
[----:B------:R-:W-:Y:S01]  /*15bb0*/  ISETP.GE.AND P6, PT, R2, R237, PT ;  /* 0x000000ed0200720c */ /* 0x000fe20003fc6270 */
[----:B------:R-:W-:Y:S01]  /*15bc0*/  VIADD R4, R0, 0x28 ;  /* 0x0000002800047836 */ /* 0x000fe20000000000 */
[----:B------:R-:W-:Y:S03]  /*15bd0*/  ISETP.GE.OR P1, PT, R2, R239, !P1 ;  /* 0x000000ef0200720c */ /* 0x000fe60004f26670 */
[----:B------:R-:W1:Y:S03]  /*15be0*/  MUFU.TANH R21, R21 ;  /* 0x0000001500157308 */ /* 0x000e660000002400 */
[----:B---3--:R-:W-:Y:S01]  /*15bf0*/  FSEL R243, R20, -INF , !P2 ;  /* 0xff80000014f37808 */ /* 0x008fe20005000000 */
[C---:B------:R-:W-:Y:S04]  /*15c00*/  HMMA.16816.F32 R80, R212.reuse, R6, R80 ;  /* 0x00000006d450723c */ /* 0x040fe80000001850 */
[----:B------:R-:W-:Y:S01]  /*15c10*/  ISETP.GE.AND P2, PT, R2, R234, PT ;  /* 0x000000ea0200720c */ /* 0x000fe20003f46270 */
[----:B------:R-:W-:Y:S01]  /*15c20*/  FMUL.FTZ R68, R68, UR23 ;  /* 0x0000001744447c20 */ /* 0x000fe20008410000 */
[C---:B------:R-:W-:Y:S01]  /*15c30*/  ISETP.GE.OR P6, PT, R2.reuse, R240, !P6 ;  /* 0x000000f00200720c */ /* 0x040fe200077c6670 */
[----:B------:R-:W3:Y:S01]  /*15c40*/  MUFU.TANH R38, R38 ;  /* 0x0000002600267308 */ /* 0x000ee20000002400 */
[----:B--2---:R-:W-:Y:S02]  /*15c50*/  FSEL R23, R203, -INF , !P0 ;  /* 0xff800000cb177808 */ /* 0x004fe40004000000 */
[C---:B------:R-:W-:Y:S01]  /*15c60*/  ISETP.GE.AND P0, PT, R2.reuse, R236, PT ;  /* 0x000000ec0200720c */ /* 0x040fe20003f06270 */
[----:B------:R-:W-:Y:S01]  /*15c70*/  FMUL.FTZ R75, R75, UR23 ;  /* 0x000000174b4b7c20 */ /* 0x000fe20008410000 */
[C---:B------:R-:W-:Y:S01]  /*15c80*/  ISETP.GE.OR P2, PT, R2.reuse, R238, !P2 ;  /* 0x000000ee0200720c */ /* 0x040fe20005746670 */
[----:B------:R-:W-:Y:S01]  /*15c90*/  FMUL.FTZ R73, R73, UR23 ;  /* 0x0000001749497c20 */ /* 0x000fe20008410000 */
[----:B------:R-:W-:Y:S01]  /*15ca0*/  ISETP.GE.OR P0, PT, R2, R241, !P0 ;  /* 0x000000f10200720c */ /* 0x000fe20004706670 */
[----:B------:R-:W-:Y:S01]  /*15cb0*/  VIADD R2, R0, 0x18 ;  /* 0x0000001800027836 */ /* 0x000fe20000000000 */
[----:B----4-:R-:W-:Y:S01]  /*15cc0*/  FSEL R249, R249, -INF , !P1 ;  /* 0xff800000f9f97808 */ /* 0x010fe20004800000 */
[----:B------:R-:W2:Y:S01]  /*15cd0*/  MUFU.TANH R39, R39 ;  /* 0x0000002700277308 */ /* 0x000ea20000002400 */
[----:B-1----:R-:W-:Y:S01]  /*15ce0*/  FSEL R210, R21, -INF , !P0 ;  /* 0xff80000015d27808 */ /* 0x002fe20004000000 */
[----:B------:R-:W-:Y:S01]  /*15cf0*/  FMUL.FTZ R76, R76, UR23 ;  /* 0x000000174c4c7c20 */ /* 0x000fe20008410000 */
[----:B------:R-:W-:Y:S01]  /*15d00*/  FSEL R21, R13, -INF , !P4 ;  /* 0xff8000000d157808 */ /* 0x000fe20006000000 */
[----:B------:R-:W-:Y:S01]  /*15d10*/  FMUL.FTZ R70, R70, UR23 ;  /* 0x0000001746467c20 */ /* 0x000fe20008410000 */
[C---:B------:R-:W-:Y:S01]  /*15d20*/  ISETP.GE.AND P5, PT, R2.reuse, R237, PT ;  /* 0x000000ed0200720c */ /* 0x040fe20003fa6270 */
[----:B------:R-:W-:Y:S01]  /*15d30*/  FMUL.FTZ R79, R79, UR23 ;  /* 0x000000174f4f7c20 */ /* 0x000fe20008410000 */
[C---:B------:R-:W-:Y:S03]  /*15d40*/  ISETP.GE.AND P0, PT, R2.reuse, R234, PT ;  /* 0x000000ea0200720c */ /* 0x040fe60003f06270 */
[----:B------:R-:W1:Y:S01]  /*15d50*/  MUFU.TANH R48, R48 ;  /* 0x0000003000307308 */ /* 0x000e620000002400 */
[C---:B------:R-:W-:Y:S01]  /*15d60*/  ISETP.GE.AND P1, PT, R2.reuse, R236, PT ;  /* 0x000000ec0200720c */ /* 0x040fe20003f26270 */
[----:B------:R-:W-:Y:S01]  /*15d70*/  FMUL.FTZ R83, R83, UR23 ;  /* 0x0000001753537c20 */ /* 0x000fe20008410000 */
[C---:B------:R-:W-:Y:S01]  /*15d80*/  ISETP.GE.AND P4, PT, R2.reuse, R235, PT ;  /* 0x000000eb0200720c */ /* 0x040fe20003f86270 */
[----:B------:R-:W-:Y:S01]  /*15d90*/  FMUL.FTZ R81, R81, UR23 ;  /* 0x0000001751517c20 */ /* 0x000fe20008410000 */
[----:B------:R-:W-:Y:S01]  /*15da0*/  ISETP.GE.OR P5, PT, R2, R240, !P5 ;  /* 0x000000f00200720c */ /* 0x000fe20006fa6670 */
[----:B------:R-:W-:Y:S01]  /*15db0*/  FMUL.FTZ R74, R74, UR23 ;  /* 0x000000174a4a7c20 */ /* 0x000fe20008410000 */
[C---:B------:R-:W-:Y:S03]  /*15dc0*/  ISETP.GE.OR P0, PT, R2.reuse, R238, !P0 ;  /* 0x000000ee0200720c */ /* 0x040fe60004706670 */
[----:B------:R-:W-:Y:S01]  /*15dd0*/  MUFU.TANH R50, R50 ;  /* 0x0000003200327308 */ /* 0x000fe20000002400 */
[C---:B------:R-:W-:Y:S01]  /*15de0*/  ISETP.GE.OR P1, PT, R2.reuse, R241, !P1 ;  /* 0x000000f10200720c */ /* 0x040fe20004f26670 */
[----:B------:R-:W-:Y:S01]  /*15df0*/  FMUL.FTZ R77, R77, UR23 ;  /* 0x000000174d4d7c20 */ /* 0x000fe20008410000 */
[----:B------:R-:W-:Y:S01]  /*15e00*/  ISETP.GE.OR P4, PT, R2, R239, !P4 ;  /* 0x000000ef0200720c */ /* 0x000fe20006786670 */
[----:B------:R-:W-:Y:S01]  /*15e10*/  VIADD R2, R0, 0x19 ;  /* 0x0000001900027836 */ /* 0x000fe20000000000 */
[----:B------:R-:W-:Y:S01]  /*15e20*/  FSEL R200, R14, -INF , !P6 ;  /* 0xff8000000ec87808 */ /* 0x000fe20007000000 */
[----:B------:R-:W-:Y:S01]  /*15e30*/  FMUL.FTZ R78, R78, UR23 ;  /* 0x000000174e4e7c20 */ /* 0x000fe20008410000 */
[----:B------:R-:W-:Y:S03]  /*15e40*/  FSEL R203, R248, -INF , !P2 ;  /* 0xff800000f8cb7808 */ /* 0x000fe60005000000 */
[----:B------:R-:W-:Y:S01]  /*15e50*/  MUFU.TANH R45, R45 ;  /* 0x0000002d002d7308 */ /* 0x000fe20000002400 */
[----:B------:R-:W-:Y:S01]  /*15e60*/  FSEL R252, R252, -INF , !P5 ;  /* 0xff800000fcfc7808 */ /* 0x000fe20006800000 */
[----:B------:R-:W-:Y:S01]  /*15e70*/  FMUL.FTZ R80, R80, UR23 ;  /* 0x0000001750507c20 */ /* 0x000fe20008410000 */
[C---:B------:R-:W-:Y:S01]  /*15e80*/  ISETP.GE.AND P3, PT, R2.reuse, R237, PT ;  /* 0x000000ed0200720c */ /* 0x040fe20003f66270 */
[----:B------:R-:W-:Y:S01]  /*15e90*/  FMUL.FTZ R69, R69, UR23 ;  /* 0x0000001745457c20 */ /* 0x000fe20008410000 */
[----:B------:R-:W-:Y:S01]  /*15ea0*/  ISETP.GE.AND P6, PT, R2, R234, PT ;  /* 0x000000ea0200720c */ /* 0x000fe20003fc6270 */
[----:B------:R-:W-:Y:S01]  /*15eb0*/  FMUL.FTZ R82, R82, UR23 ;  /* 0x0000001752527c20 */ /* 0x000fe20008410000 */
[C---:B------:R-:W-:Y:S03]  /*15ec0*/  ISETP.GE.AND P2, PT, R2.reuse, R236, PT ;  /* 0x000000ec0200720c */ /* 0x040fe60003f46270 */
[----:B------:R-:W-:Y:S01]  /*15ed0*/  MUFU.TANH R49, R49 ;  /* 0x0000003100317308 */ /* 0x000fe20000002400 */
[C---:B------:R-:W-:Y:S01]  /*15ee0*/  ISETP.GE.AND P5, PT, R2.reuse, R235, PT ;  /* 0x000000eb0200720c */ /* 0x040fe20003fa6270 */
[----:B------:R-:W-:Y:S01]  /*15ef0*/  FMUL.FTZ R71, R71, UR23 ;  /* 0x0000001747477c20 */ /* 0x000fe20008410000 */
[----:B------:R-:W-:Y:S01]  /*15f00*/  ISETP.GE.OR P3, PT, R2, R240, !P3 ;  /* 0x000000f00200720c */ /* 0x000fe20005f66670 */
[----:B------:R-:W-:Y:S01]  /*15f10*/  FMUL.FTZ R72, R72, UR23 ;  /* 0x0000001748487c20 */ /* 0x000fe20008410000 */
[C---:B------:R-:W-:Y:S02]  /*15f20*/  ISETP.GE.OR P6, PT, R2.reuse, R238, !P6 ;  /* 0x000000ee0200720c */ /* 0x040fe400077c6670 */
[C---:B------:R-:W-:Y:S03]  /*15f30*/  ISETP.GE.OR P2, PT, R2.reuse, R241, !P2 ;  /* 0x000000f10200720c */ /* 0x040fe60005746670 */
[----:B------:R-:W-:Y:S01]  /*15f40*/  MUFU.TANH R51, R51 ;  /* 0x0000003300337308 */ /* 0x000fe20000002400 */
[----:B------:R-:W-:Y:S01]  /*15f50*/  ISETP.GE.OR P5, PT, R2, R239, !P5 ;  /* 0x000000ef0200720c */ /* 0x000fe20006fa6670 */
[----:B------:R-:W-:Y:S01]  /*15f60*/  VIADD R2, R0, 0x20 ;  /* 0x0000002000027836 */ /* 0x000fe20000000000 */
[----:B------:R-:W-:Y:S02]  /*15f70*/  FSEL R208, R18, -INF , !P0 ;  /* 0xff80000012d07808 */ /* 0x000fe40004000000 */
[----:B------:R-:W-:Y:S02]  /*15f80*/  FSEL R250, R250, -INF , !P3 ;  /* 0xff800000fafa7808 */ /* 0x000fe40005800000 */
[----:B------:R-:W-:Y:S03]  /*15f90*/  FSEL R209, R12, -INF , !P6 ;  /* 0xff8000000cd17808 */ /* 0x000fe60007000000 */
[----:B------:R-:W-:Y:S01]  /*15fa0*/  MUFU.TANH R52, R52 ;  /* 0x0000003400347308 */ /* 0x000fe20000002400 */
[----:B------:R-:W-:Y:S02]  /*15fb0*/  FSEL R247, R247, -INF , !P1 ;  /* 0xff800000f7f77808 */ /* 0x000fe40004800000 */
[C---:B------:R-:W-:Y:S02]  /*15fc0*/  ISETP.GE.AND P0, PT, R2.reuse, R236, PT ;  /* 0x000000ec0200720c */ /* 0x040fe40003f06270 */
[C---:B------:R-:W-:Y:S02]  /*15fd0*/  ISETP.GE.AND P3, PT, R2.reuse, R235, PT ;  /* 0x000000eb0200720c */ /* 0x040fe40003f66270 */
[C---:B------:R-:W-:Y:S03]  /*15fe0*/  ISETP.GE.AND P6, PT, R2.reuse, R237, PT ;  /* 0x000000ed0200720c */ /* 0x040fe60003fc6270 */
[----:B------:R-:W-:Y:S01]  /*15ff0*/  MUFU.TANH R54, R54 ;  /* 0x0000003600367308 */ /* 0x000fe20000002400 */
[C---:B------:R-:W-:Y:S02]  /*16000*/  ISETP.GE.AND P1, PT, R2.reuse, R234, PT ;  /* 0x000000ea0200720c */ /* 0x040fe40003f26270 */
[C---:B------:R-:W-:Y:S02]  /*16010*/  ISETP.GE.OR P0, PT, R2.reuse, R241, !P0 ;  /* 0x000000f10200720c */ /* 0x040fe40004706670 */
[C---:B------:R-:W-:Y:S02]  /*16020*/  ISETP.GE.OR P3, PT, R2.reuse, R239, !P3 ;  /* 0x000000ef0200720c */ /* 0x040fe40005f66670 */
[C---:B------:R-:W-:Y:S03]  /*16030*/  ISETP.GE.OR P6, PT, R2.reuse, R240, !P6 ;  /* 0x000000f00200720c */ /* 0x040fe600077c6670 */
[----:B------:R-:W-:Y:S01]  /*16040*/  MUFU.TANH R53, R53 ;  /* 0x0000003500357308 */ /* 0x000fe20000002400 */
[----:B------:R-:W-:Y:S01]  /*16050*/  ISETP.GE.OR P1, PT, R2, R238, !P1 ;  /* 0x000000ee0200720c */ /* 0x000fe20004f26670 */
[----:B------:R-:W-:Y:S01]  /*16060*/  VIADD R2, R0, 0x21 ;  /* 0x0000002100027836 */ /* 0x000fe20000000000 */
[----:B------:R-:W-:Y:S02]  /*16070*/  FSEL R244, R244, -INF , !P2 ;  /* 0xff800000f4f47808 */ /* 0x000fe40005000000 */
[----:B------:R-:W-:Y:S02]  /*16080*/  FSEL R246, R246, -INF , !P4 ;  /* 0xff800000f6f67808 */ /* 0x000fe40006000000 */
[C---:B------:R-:W-:Y:S03]  /*16090*/  ISETP.GE.AND P2, PT, R2.reuse, R235, PT ;  /* 0x000000eb0200720c */ /* 0x040fe60003f46270 */
[----:B------:R-:W-:Y:S01]  /*160a0*/  MUFU.TANH R55, R55 ;  /* 0x0000003700377308 */ /* 0x000fe20000002400 */
[CC--:B------:R-:W-:Y:S02]  /*160b0*/  ISETP.GE.AND P4, PT, R2.reuse, R236.reuse, PT ;  /* 0x000000ec0200720c */ /* 0x0c0fe40003f86270 */
[----:B------:R-:W-:Y:S01]  /*160c0*/  FSEL R143, R9, -INF , !P0 ;  /* 0xff800000098f7808 */ /* 0x000fe20004000000 */
[----:B------:R-:W-:Y:S01]  /*160d0*/  IMAD.MOV.U32 R9, RZ, RZ, R11 ;  /* 0x000000ffff097224 */ /* 0x000fe200078e000b */
[C---:B------:R-:W-:Y:S02]  /*160e0*/  ISETP.GE.OR P2, PT, R2.reuse, R239, !P2 ;  /* 0x000000ef0200720c */ /* 0x040fe40005746670 */
[-C--:B------:R-:W-:Y:S01]  /*160f0*/  ISETP.GE.OR P4, PT, R2, R241.reuse, !P4 ;  /* 0x000000f10200720c */ /* 0x080fe20006786670 */
[----:B------:R-:W-:Y:S01]  /*16100*/  STL [R1+0x58], R143 ;  /* 0x0000588f01007387 */ /* 0x000fe20000100800 */
[----:B---3--:R-:W-:Y:S01]  /*16110*/  FSEL R142, R38, -INF , !P3 ;  /* 0xff800000268e7808 */ /* 0x008fe20005800000 */
[----:B------:R-:W-:Y:S01]  /*16120*/  MUFU.TANH R56, R56 ;  /* 0x0000003800387308 */ /* 0x000fe20000002400 */
[----:B--2---:R-:W-:Y:S01]  /*16130*/  FSEL R140, R39, -INF , !P2 ;  /* 0xff800000278c7808 */ /* 0x004fe20005000000 */
[----:B------:R-:W-:Y:S01]  /*16140*/  IMAD.MOV.U32 R39, RZ, RZ, R209 ;  /* 0x000000ffff277224 */ /* 0x000fe200078e00d1 */
[----:B------:R-:W-:Y:S01]  /*16150*/  FSEL R141, R8, -INF , !P4 ;  /* 0xff800000088d7808 */ /* 0x000fe20006000000 */
[----:B------:R-:W-:Y:S01]  /*16160*/  STL [R1+0x54], R142 ;  /* 0x0000548e01007387 */ /* 0x000fe20000100800 */
[C---:B------:R-:W-:Y:S02]  /*16170*/  ISETP.GE.AND P2, PT, R4.reuse, R236, PT ;  /* 0x000000ec0400720c */ /* 0x040fe40003f46270 */
[----:B------:R-:W-:Y:S01]  /*16180*/  FSEL R245, R245, -INF , !P5 ;  /* 0xff800000f5f57808 */ /* 0x000fe20006800000 */
[----:B------:R-:W-:Y:S01]  /*16190*/  STL [R1+0x48], R141 ;  /* 0x0000488d01007387 */ /* 0x000fe20000100800 */
[----:B------:R-:W-:Y:S01]  /*161a0*/  ISETP.GE.OR P2, PT, R4, R241, !P2 ;  /* 0x000000f10400720c */ /* 0x000fe20005746670 */
[----:B------:R-:W2:Y:S01]  /*161b0*/  MUFU.TANH R40, R40 ;  /* 0x0000002800287308 */ /* 0x000ea20000002400 */
[-C--:B------:R-:W-:Y:S01]  /*161c0*/  ISETP.GE.AND P5, PT, R2, R237.reuse, PT ;  /* 0x000000ed0200720c */ /* 0x080fe20003fa6270 */
[----:B------:R-:W-:Y:S01]  /*161d0*/  STL [R1+0x44], R140 ;  /* 0x0000448c01007387 */ /* 0x000fe20000100800 */
[----:B-1----:R-:W-:Y:S02]  /*161e0*/  FSEL R8, R48, -INF , !P2 ;  /* 0xff80000030087808 */ /* 0x002fe40005000000 */
[----:B------:R-:W-:Y:S02]  /*161f0*/  ISETP.GE.AND P0, PT, R2, R234, PT ;  /* 0x000000ea0200720c */ /* 0x000fe40003f06270 */
[----:B------:R-:W-:Y:S03]  /*16200*/  ISETP.GE.AND P3, PT, R4, R237, PT ;  /* 0x000000ed0400720c */ /* 0x000fe60003f66270 */
[----:B------:R-:W1:Y:S01]  /*16210*/  MUFU.TANH R42, R42 ;  /* 0x0000002a002a7308 */ /* 0x000e620000002400 */
[C---:B------:R-:W-:Y:S01]  /*16220*/  ISETP.GE.OR P5, PT, R2.reuse, R240, !P5 ;  /* 0x000000f00200720c */ /* 0x040fe20006fa6670 */
[----:B------:R3:W-:Y:S01]  /*16230*/  STL [R1+0x14], R8 ;  /* 0x0000140801007387 */ /* 0x0007e20000100800 */
[----:B------:R-:W-:Y:S01]  /*16240*/  ISETP.GE.OR P0, PT, R2, R238, !P0 ;  /* 0x000000ee0200720c */ /* 0x000fe20004706670 */
[----:B------:R-:W-:Y:S01]  /*16250*/  VIADD R2, R0, 0x29 ;  /* 0x0000002900027836 */ /* 0x000fe20000000000 */
[C---:B------:R-:W-:Y:S02]  /*16260*/  ISETP.GE.OR P3, PT, R4.reuse, R240, !P3 ;  /* 0x000000f00400720c */ /* 0x040fe40005f66670 */
[----:B------:R-:W-:Y:S03]  /*16270*/  ISETP.GE.AND P4, PT, R4, R234, PT ;  /* 0x000000ea0400720c */ /* 0x000fe60003f86270 */
[----:B------:R-:W4:Y:S01]  /*16280*/  MUFU.TANH R41, R41 ;  /* 0x0000002900297308 */ /* 0x000f220000002400 */
[----:B--2---:R-:W-:Y:S02]  /*16290*/  FSEL R201, R40, -INF , !P6 ;  /* 0xff80000028c97808 */ /* 0x004fe40007000000 */
[C---:B------:R-:W-:Y:S02]  /*162a0*/  ISETP.GE.AND P6, PT, R4.reuse, R235, PT ;  /* 0x000000eb0400720c */ /* 0x040fe40003fc6270 */
[C---:B------:R-:W-:Y:S02]  /*162b0*/  ISETP.GE.OR P4, PT, R4.reuse, R238, !P4 ;  /* 0x000000ee0400720c */ /* 0x040fe40006786670 */
[----:B------:R-:W-:Y:S03]  /*162c0*/  ISETP.GE.OR P6, PT, R4, R239, !P6 ;  /* 0x000000ef0400720c */ /* 0x000fe600077c6670 */
[----:B------:R-:W2:Y:S01]  /*162d0*/  MUFU.TANH R43, R43 ;  /* 0x0000002b002b7308 */ /* 0x000ea20000002400 */
[----:B-1----:R-:W-:Y:S01]  /*162e0*/  FSEL R202, R42, -INF , !P1 ;  /* 0xff8000002aca7808 */ /* 0x002fe20004800000 */
[----:B------:R-:W1:Y:S01]  /*162f0*/  LDSM.16.M88.4 R4, [R220+0x2800] ;  /* 0x00280000dc04783b */ /* 0x000e620000000200 */
[----:B------:R-:W-:Y:S02]  /*16300*/  ISETP.GE.AND P1, PT, R2, R237, PT ;  /* 0x000000ed0200720c */ /* 0x000fe40003f26270 */
[----:B------:R-:W-:Y:S02]  /*16310*/  FSEL R139, R50, -INF , !P6 ;  /* 0xff800000328b7808 */ /* 0x000fe40007000000 */
[C---:B------:R-:W-:Y:S03]  /*16320*/  ISETP.GE.OR P1, PT, R2.reuse, R240, !P1 ;  /* 0x000000f00200720c */ /* 0x040fe60004f26670 */
[----:B------:R-:W3:Y:S01]  /*16330*/  MUFU.TANH R44, R44 ;  /* 0x0000002c002c7308 */ /* 0x000ee20000002400 */
[----:B----4-:R-:W-:Y:S01]  /*16340*/  FSEL R40, R41, -INF , !P5 ;  /* 0xff80000029287808 */ /* 0x010fe20006800000 */
[----:B------:R-:W-:Y:S01]  /*16350*/  STL [R1+0x10], R139 ;  /* 0x0000108b01007387 */ /* 0x000fe20000100800 */
[C---:B------:R-:W-:Y:S01]  /*16360*/  ISETP.GE.AND P5, PT, R2.reuse, R234, PT ;  /* 0x000000ea0200720c */ /* 0x040fe20003fa6270 */
[----:B------:R-:W-:Y:S01]  /*16370*/  IMAD.MOV.U32 R41, RZ, RZ, R208 ;  /* 0x000000ffff297224 */ /* 0x000fe200078e00d0 */
[----:B------:R-:W-:Y:S02]  /*16380*/  FSEL R42, R45, -INF , !P1 ;  /* 0xff8000002d2a7808 */ /* 0x000fe40004800000 */
[C---:B------:R-:W-:Y:S03]  /*16390*/  ISETP.GE.OR P5, PT, R2.reuse, R238, !P5 ;  /* 0x000000ee0200720c */ /* 0x040fe60006fa6670 */
[----:B------:R-:W4:Y:S01]  /*163a0*/  MUFU.TANH R46, R46 ;  /* 0x0000002e002e7308 */ /* 0x000f220000002400 */
[----:B--2---:R-:W-:Y:S02]  /*163b0*/  FSEL R43, R43, -INF , !P0 ;  /* 0xff8000002b2b7808 */ /* 0x004fe40004000000 */
[CC--:B------:R-:W-:Y:S04]  /*163c0*/  ISETP.GE.AND P0, PT, R2.reuse, R236.reuse, PT ;  /* 0x000000ec0200720c */ /* 0x0c0fe80003f06270 */
[----:B------:R-:W-:Y:S03]  /*163d0*/  ISETP.GE.OR P0, PT, R2, R241, !P0 ;  /* 0x000000f10200720c */ /* 0x000fe60004706670 */
[----:B------:R-:W2:Y:S01]  /*163e0*/  MUFU.TANH R47, R47 ;  /* 0x0000002f002f7308 */ /* 0x000ea20000002400 */
[----:B---3--:R-:W-:Y:S02]  /*163f0*/  FSEL R44, R44, -INF , !P3 ;  /* 0xff8000002c2c7808 */ /* 0x008fe40005800000 */
[C---:B------:R-:W-:Y:S02]  /*16400*/  ISETP.GE.AND P3, PT, R2.reuse, R235, PT ;  /* 0x000000eb0200720c */ /* 0x040fe40003f66270 */
[----:B------:R-:W-:Y:S02]  /*16410*/  FSEL R8, R49, -INF , !P0 ;  /* 0xff80000031087808 */ /* 0x000fe40004000000 */
[----:B------:R-:W-:Y:S01]  /*16420*/  ISETP.GE.OR P3, PT, R2, R239, !P3 ;  /* 0x000000ef0200720c */ /* 0x000fe20005f66670 */
[----:B------:R-:W-:Y:S01]  /*16430*/  VIADD R2, R0, 0x30 ;  /* 0x0000003000027836 */ /* 0x000fe20000000000 */
[----:B----4-:R-:W-:Y:S01]  /*16440*/  FSEL R46, R46, -INF , !P4 ;  /* 0xff8000002e2e7808 */ /* 0x010fe20006000000 */
[----:B------:R3:W-:Y:S01]  /*16450*/  STL [R1+0x4], R8 ;  /* 0x0000040801007387 */ /* 0x0007e20000100800 */
[----:B------:R-:W-:Y:S01]  /*16460*/  FSEL R138, R51, -INF , !P3 ;  /* 0xff800000338a7808 */ /* 0x000fe20005800000 */
[----:B------:R-:W4:Y:S01]  /*16470*/  MUFU.TANH R58, R58 ;  /* 0x0000003a003a7308 */ /* 0x000f220000002400 */
[C---:B------:R-:W-:Y:S02]  /*16480*/  ISETP.GE.AND P4, PT, R2.reuse, R236, PT ;  /* 0x000000ec0200720c */ /* 0x040fe40003f86270 */
[C---:B------:R-:W-:Y:S01]  /*16490*/  ISETP.GE.AND P1, PT, R2.reuse, R235, PT ;  /* 0x000000eb0200720c */ /* 0x040fe20003f26270 */
[----:B------:R-:W-:Y:S01]  /*164a0*/  STL [R1+0x8], R138 ;  /* 0x0000088a01007387 */ /* 0x000fe20000100800 */
[----:B--2---:R-:W-:Y:S01]  /*164b0*/  FSEL R10, R47, -INF , !P5 ;  /* 0xff8000002f0a7808 */ /* 0x004fe20006800000 */
[-C--:B-1----:R-:W-:Y:S04]  /*164c0*/  HMMA.16816.F32 R84, R212, R4.reuse, R84 ;  /* 0x00000004d454723c */ /* 0x082fe80000001854 */
[----:B------:R-:W1:Y:S01]  /*164d0*/  MUFU.TANH R57, R57 ;  /* 0x0000003900397308 */ /* 0x000e620000002400 */
[C---:B------:R-:W-:Y:S02]  /*164e0*/  ISETP.GE.AND P5, PT, R2.reuse, R237, PT ;  /* 0x000000ed0200720c */ /* 0x040fe40003fa6270 */
[C---:B------:R-:W-:Y:S01]  /*164f0*/  ISETP.GE.AND P2, PT, R2.reuse, R234, PT ;  /* 0x000000ea0200720c */ /* 0x040fe20003f46270 */
[C---:B------:R-:W-:Y:S04]  /*16500*/  HMMA.16816.F32 R88, R204.reuse, R4, R88 ;  /* 0x00000004cc58723c */ /* 0x040fe80000001858 */
[C---:B------:R-:W-:Y:S02]  /*16510*/  ISETP.GE.OR P4, PT, R2.reuse, R241, !P4 ;  /* 0x000000f10200720c */ /* 0x040fe40006786670 */
[----:B------:R-:W2:Y:S01]  /*16520*/  MUFU.TANH R60, R60 ;  /* 0x0000003c003c7308 */ /* 0x000ea20000002400 */
[----:B------:R-:W-:Y:S01]  /*16530*/  ISETP.GE.OR P1, PT, R2, R239, !P1 ;  /* 0x000000ef0200720c */ /* 0x000fe20004f26670 */
[----:B------:R-:W-:Y:S01]  /*16540*/  VIADD R4, R0, 0x41 ;  /* 0x0000004100047836 */ /* 0x000fe20000000000 */
[C---:B------:R-:W-:Y:S01]  /*16550*/  ISETP.GE.OR P5, PT, R2.reuse, R240, !P5 ;  /* 0x000000f00200720c */ /* 0x040fe20006fa6670 */
[-C--:B------:R-:W-:Y:S03]  /*16560*/  HMMA.16816.F32 R92, R204, R6.reuse, R92 ;  /* 0x00000006cc5c723c */ /* 0x080fe6000000185c */
[----:B------:R-:W-:Y:S01]  /*16570*/  ISETP.GE.OR P2, PT, R2, R238, !P2 ;  /* 0x000000ee0200720c */ /* 0x000fe20005746670 */
[----:B------:R-:W-:Y:S01]  /*16580*/  VIADD R2, R0, 0x31 ;  /* 0x0000003100027836 */ /* 0x000fe20000000000 */
[----:B------:R-:W-:Y:S01]  /*16590*/  FSEL R137, R52, -INF , !P4 ;  /* 0xff80000034897808 */ /* 0x000fe20006000000 */
[C---:B------:R-:W-:Y:S01]  /*165a0*/  HMMA.16816.F32 R96, R212.reuse, R6, R96 ;  /* 0x00000006d460723c */ /* 0x040fe20000001860 */
[----:B------:R-:W3:Y:S03]  /*165b0*/  MUFU.TANH R61, R61 ;  /* 0x0000003d003d7308 */ /* 0x000ee60000002400 */
[C---:B------:R-:W-:Y:S01]  /*165c0*/  ISETP.GE.AND P6, PT, R2.reuse, R236, PT ;  /* 0x000000ec0200720c */ /* 0x040fe20003fc6270 */
[----:B------:R-:W-:Y:S01]  /*165d0*/  STL [R1+0x38], R137 ;  /* 0x0000388901007387 */ /* 0x000fe20000100800 */
[----:B------:R-:W-:Y:S01]  /*165e0*/  ISETP.GE.AND P0, PT, R2, R235, PT ;  /* 0x000000eb0200720c */ /* 0x000fe20003f06270 */
[----:B------:R-:W-:Y:S01]  /*165f0*/  FMUL.FTZ R86, R86, UR23 ;  /* 0x0000001756567c20 */ /* 0x000fe20008410000 */
[C---:B------:R-:W-:Y:S03]  /*16600*/  ISETP.GE.AND P3, PT, R2.reuse, R237, PT ;  /* 0x000000ed0200720c */ /* 0x040fe60003f66270 */
[----:B------:R-:W-:Y:S01]  /*16610*/  MUFU.TANH R64, R64 ;  /* 0x0000004000407308 */ /* 0x000fe20000002400 */
[----:B------:R-:W-:Y:S01]  /*16620*/  ISETP.GE.AND P4, PT, R2, R234, PT ;  /* 0x000000ea0200720c */ /* 0x000fe20003f86270 */
[----:B------:R-:W-:Y:S01]  /*16630*/  FMUL.FTZ R88, R88, UR23 ;  /* 0x0000001758587c20 */ /* 0x000fe20008410000 */
[----:B------:R-:W-:Y:S01]  /*16640*/  ISETP.GE.OR P6, PT, R2, R241, !P6 ;  /* 0x000000f10200720c */ /* 0x000fe200077c6670 */
[----:B------:R-:W-:Y:S01]  /*16650*/  FMUL.FTZ R89, R89, UR23 ;  /* 0x0000001759597c20 */ /* 0x000fe20008410000 */
[----:B------:R-:W-:Y:S01]  /*16660*/  FSEL R136, R54, -INF , !P1 ;  /* 0xff80000036887808 */ /* 0x000fe20004800000 */
[----:B------:R-:W-:Y:S01]  /*16670*/  FMUL.FTZ R85, R85, UR23 ;  /* 0x0000001755557c20 */ /* 0x000fe20008410000 */
[C---:B------:R-:W-:Y:S03]  /*16680*/  ISETP.GE.OR P0, PT, R2.reuse, R239, !P0 ;  /* 0x000000ef0200720c */ /* 0x040fe60004706670 */
[----:B------:R-:W-:Y:S01]  /*16690*/  MUFU.TANH R88, R88 ;  /* 0x0000005800587308 */ /* 0x000fe20000002400 */
[C---:B------:R-:W-:Y:S01]  /*166a0*/  ISETP.GE.OR P3, PT, R2.reuse, R240, !P3 ;  /* 0x000000f00200720c */ /* 0x040fe20005f66670 */
[----:B------:R-:W-:Y:S01]  /*166b0*/  STL [R1+0x34], R136 ;  /* 0x0000348801007387 */ /* 0x000fe20000100800 */
[----:B------:R-:W-:Y:S01]  /*166c0*/  ISETP.GE.OR P4, PT, R2, R238, !P4 ;  /* 0x000000ee0200720c */ /* 0x000fe20006786670 */
[----:B------:R-:W-:Y:S01]  /*166d0*/  FMUL.FTZ R93, R93, UR23 ;  /* 0x000000175d5d7c20 */ /* 0x000fe20008410000 */
[----:B------:R-:W-:Y:S01]  /*166e0*/  FSEL R53, R53, -INF , !P6 ;  /* 0xff80000035357808 */ /* 0x000fe20007000000 */
[----:B------:R-:W-:Y:S01]  /*166f0*/  VIADD R2, R0, 0x38 ;  /* 0x0000003800027836 */ /* 0x000fe20000000000 */
[----:B------:R-:W-:Y:S03]  /*16700*/  FSEL R55, R55, -INF , !P0 ;  /* 0xff80000037377808 */ /* 0x000fe60004000000 */
[----:B------:R-:W-:Y:S01]  /*16710*/  MUFU.TANH R89, R89 ;  /* 0x0000005900597308 */ /* 0x000fe20000002400 */
[----:B------:R-:W-:Y:S01]  /*16720*/  FSEL R16, R56, -INF , !P5 ;  /* 0xff80000038107808 */ /* 0x000fe20006800000 */
[----:B------:R-:W-:Y:S01]  /*16730*/  STL [R1+0x30], R53 ;  /* 0x0000303501007387 */ /* 0x000fe20000100800 */
[----:B------:R-:W-:Y:S01]  /*16740*/  ISETP.GE.AND P1, PT, R2, R237, PT ;  /* 0x000000ed0200720c */ /* 0x000fe20003f26270 */
[----:B------:R-:W-:Y:S01]  /*16750*/  FMUL.FTZ R92, R92, UR23 ;  /* 0x000000175c5c7c20 */ /* 0x000fe20008410000 */
[C---:B------:R-:W-:Y:S01]  /*16760*/  ISETP.GE.AND P6, PT, R2.reuse, R234, PT ;  /* 0x000000ea0200720c */ /* 0x040fe20003fc6270 */
[----:B------:R-:W-:Y:S01]  /*16770*/  STL [R1+0x2c], R55 ;  /* 0x00002c3701007387 */ /* 0x000fe20000100800 */
[C---:B------:R-:W-:Y:S03]  /*16780*/  ISETP.GE.AND P0, PT, R2.reuse, R236, PT ;  /* 0x000000ec0200720c */ /* 0x040fe60003f06270 */
[----:B------:R-:W-:Y:S01]  /*16790*/  MUFU.TANH R93, R93 ;  /* 0x0000005d005d7308 */ /* 0x000fe20000002400 */
[C---:B------:R-:W-:Y:S01]  /*167a0*/  ISETP.GE.AND P5, PT, R2.reuse, R235, PT ;  /* 0x000000eb0200720c */ /* 0x040fe20003fa6270 */
[----:B------:R-:W-:Y:S01]  /*167b0*/  STL [R1+0x64], R16 ;  /* 0x0000641001007387 */ /* 0x000fe20000100800 */
[C---:B------:R-:W-:Y:S01]  /*167c0*/  ISETP.GE.OR P1, PT, R2.reuse, R240, !P1 ;  /* 0x000000f00200720c */ /* 0x040fe20004f26670 */
[----:B------:R-:W-:Y:S01]  /*167d0*/  FMUL.FTZ R87, R87, UR23 ;  /* 0x0000001757577c20 */ /* 0x000fe20008410000 */
[C---:B------:R-:W-:Y:S01]  /*167e0*/  ISETP.GE.OR P6, PT, R2.reuse, R238, !P6 ;  /* 0x000000ee0200720c */ /* 0x040fe200077c6670 */
[----:B------:R-:W-:Y:S01]  /*167f0*/  FMUL.FTZ R91, R91, UR23 ;  /* 0x000000175b5b7c20 */ /* 0x000fe20008410000 */
[C---:B------:R-:W-:Y:S03]  /*16800*/  ISETP.GE.OR P0, PT, R2.reuse, R241, !P0 ;  /* 0x000000f10200720c */ /* 0x040fe60004706670 */
[----:B------:R-:W3:Y:S01]  /*16810*/  MUFU.TANH R59, R59 ;  /* 0x0000003b003b7308 */ /* 0x000ee20000002400 */
[----:B------:R-:W-:Y:S01]  /*16820*/  ISETP.GE.OR P5, PT, R2, R239, !P5 ;  /* 0x000000ef0200720c */ /* 0x000fe20006fa6670 */
[----:B------:R-:W-:Y:S01]  /*16830*/  VIADD R2, R0, 0x39 ;  /* 0x0000003900027836 */ /* 0x000fe20000000000 */
[----:B----4-:R-:W-:Y:S01]  /*16840*/  FSEL R15, R58, -INF , !P2 ;  /* 0xff8000003a0f7808 */ /* 0x010fe20005000000 */
[----:B------:R-:W-:Y:S01]  /*16850*/  FMUL.FTZ R84, R84, UR23 ;  /* 0x0000001754547c20 */ /* 0x000fe20008410000 */
[----:B-1----:R-:W-:Y:S01]  /*16860*/  FSEL R14, R57, -INF , !P3 ;  /* 0xff800000390e7808 */ /* 0x002fe20005800000 */
[----:B------:R-:W-:Y:S01]  /*16870*/  IMAD.MOV.U32 R58, RZ, RZ, R202 ;  /* 0x000000ffff3a7224 */ /* 0x000fe200078e00ca */
[----:B------:R-:W-:Y:S03]  /*16880*/  ISETP.GE.AND P2, PT, R2, R237, PT ;  /* 0x000000ed0200720c */ /* 0x000fe60003f46270 */
[----:B------:R-:W1:Y:S01]  /*16890*/  MUFU.TANH R66, R66 ;  /* 0x0000004200427308 */ /* 0x000e620000002400 */
[----:B--2---:R-:W-:Y:S01]  /*168a0*/  FSEL R13, R60, -INF , !P1 ;  /* 0xff8000003c0d7808 */ /* 0x004fe20004800000 */
[----:B------:R-:W-:Y:S01]  /*168b0*/  STL [R1+0x60], R15 ;  /* 0x0000600f01007387 */ /* 0x000fe20000100800 */
[C---:B------:R-:W-:Y:S01]  /*168c0*/  ISETP.GE.OR P2, PT, R2.reuse, R240, !P2 ;  /* 0x000000f00200720c */ /* 0x040fe20005746670 */
[----:B------:R-:W-:Y:S01]  /*168d0*/  FMUL.FTZ R95, R95, UR23 ;  /* 0x000000175f5f7c20 */ /* 0x000fe20008410000 */
[C---:B------:R-:W-:Y:S01]  /*168e0*/  ISETP.GE.AND P3, PT, R2.reuse, R234, PT ;  /* 0x000000ea0200720c */ /* 0x040fe20003f66270 */
[----:B------:R-:W-:Y:S01]  /*168f0*/  STL [R1+0x50], R14 ;  /* 0x0000500e01007387 */ /* 0x000fe20000100800 */
[----:B---3--:R-:W-:Y:S03]  /*16900*/  FSEL R12, R61, -INF , !P2 ;  /* 0xff8000003d0c7808 */ /* 0x008fe60005000000 */
[----:B------:R-:W2:Y:S01]  /*16910*/  MUFU.TANH R65, R65 ;  /* 0x0000004100417308 */ /* 0x000ea20000002400 */
[----:B------:R-:W-:Y:S01]  /*16920*/  FSEL R20, R59, -INF , !P4 ;  /* 0xff8000003b147808 */ /* 0x000fe20006000000 */
[----:B------:R-:W-:Y:S01]  /*16930*/  STL [R1+0x40], R13 ;  /* 0x0000400d01007387 */ /* 0x000fe20000100800 */
[C---:B------:R-:W-:Y:S01]  /*16940*/  ISETP.GE.AND P4, PT, R2.reuse, R236, PT ;  /* 0x000000ec0200720c */ /* 0x040fe20003f86270 */
[----:B------:R-:W-:Y:S01]  /*16950*/  FMUL.FTZ R99, R99, UR23 ;  /* 0x0000001763637c20 */ /* 0x000fe20008410000 */
[----:B------:R-:W-:Y:S01]  /*16960*/  ISETP.GE.AND P1, PT, R2, R235, PT ;  /* 0x000000eb0200720c */ /* 0x000fe20003f26270 */
[----:B------:R-:W-:Y:S01]  /*16970*/  STL [R1+0x28], R12 ;  /* 0x0000280c01007387 */ /* 0x000fe20000100800 */
[----:B------:R-:W-:Y:S03]  /*16980*/  FSEL R64, R64, -INF , !P0 ;  /* 0xff80000040407808 */ /* 0x000fe60004000000 */
[----:B------:R-:W3:Y:S01]  /*16990*/  MUFU.TANH R62, R62 ;  /* 0x0000003e003e7308 */ /* 0x000ee20000002400 */
[----:B------:R-:W-:Y:S01]  /*169a0*/  ISETP.GE.OR P3, PT, R2, R238, !P3 ;  /* 0x000000ee0200720c */ /* 0x000fe20005f66670 */
[----:B------:R-:W-:Y:S01]  /*169b0*/  FMUL.FTZ R98, R98, UR23 ;  /* 0x0000001762627c20 */ /* 0x000fe20008410000 */
[C---:B------:R-:W-:Y:S01]  /*169c0*/  ISETP.GE.OR P4, PT, R2.reuse, R241, !P4 ;  /* 0x000000f10200720c */ /* 0x040fe20006786670 */
[----:B------:R-:W-:Y:S01]  /*169d0*/  STL [R1], R64 ;  /* 0x0000004001007387 */ /* 0x000fe20000100800 */
[----:B------:R-:W-:Y:S01]  /*169e0*/  ISETP.GE.OR P1, PT, R2, R239, !P1 ;  /* 0x000000ef0200720c */ /* 0x000fe20004f26670 */
[----:B------:R-:W-:Y:S01]  /*169f0*/  VIADD R2, R0, 0x40 ;  /* 0x0000004000027836 */ /* 0x000fe20000000000 */
[----:B-1----:R-:W-:Y:S03]  /*16a00*/  FSEL R66, R66, -INF , !P5 ;  /* 0xff80000042427808 */ /* 0x002fe60006800000 */
[----:B------:R-:W1:Y:S01]  /*16a10*/  MUFU.TANH R63, R63 ;  /* 0x0000003f003f7308 */ /* 0x000e620000002400 */
[----:B--2---:R-:W-:Y:S01]  /*16a20*/  FSEL R18, R65, -INF , !P4 ;  /* 0xff80000041127808 */ /* 0x004fe20006000000 */
[----:B------:R-:W-:Y:S01]  /*16a30*/  IMAD.MOV.U32 R59, RZ, RZ, R39 ;  /* 0x000000ffff3b7224 */ /* 0x000fe200078e0027 */
[C---:B------:R-:W-:Y:S01]  /*16a40*/  ISETP.GE.AND P2, PT, R2.reuse, R236, PT ;  /* 0x000000ec0200720c */ /* 0x040fe20003f46270 */
[----:B------:R-:W-:Y:S01]  /*16a50*/  STL [R1+0x1c], R66 ;  /* 0x00001c4201007387 */ /* 0x000fe20000100800 */
[C---:B------:R-:W-:Y:S01]  /*16a60*/  ISETP.GE.AND P0, PT, R2.reuse, R234, PT ;  /* 0x000000ea0200720c */ /* 0x040fe20003f06270 */
[----:B------:R-:W-:Y:S01]  /*16a70*/  IMAD.MOV.U32 R54, RZ, RZ, R201 ;  /* 0x000000ffff367224 */ /* 0x000fe200078e00c9 */
[----:B------:R-:W-:Y:S03]  /*16a80*/  ISETP.GE.OR P2, PT, R2, R241, !P2 ;  /* 0x000000f10200720c */ /* 0x000fe60005746670 */
[----:B------:R-:W2:Y:S01]  /*16a90*/  MUFU.TANH R67, R67 ;  /* 0x0000004300437308 */ /* 0x000ea20000002400 */
[----:B---3--:R-:W-:Y:S01]  /*16aa0*/  FSEL R48, R62, -INF , !P6 ;  /* 0xff8000003e307808 */ /* 0x008fe20007000000 */
[----:B------:R-:W-:Y:S01]  /*16ab0*/  STL [R1+0xc], R18 ;  /* 0x00000c1201007387 */ /* 0x000fe20000100800 */
[----:B------:R-:W-:Y:S01]  /*16ac0*/  ISETP.GE.AND P6, PT, R2, R235, PT ;  /* 0x000000eb0200720c */ /* 0x000fe20003fc6270 */
[----:B------:R-:W-:Y:S01]  /*16ad0*/  FMUL.FTZ R90, R90, UR23 ;  /* 0x000000175a5a7c20 */ /* 0x000fe20008410000 */
[----:B------:R-:W-:Y:S01]  /*16ae0*/  ISETP.GE.OR P0, PT, R2, R238, !P0 ;  /* 0x000000ee0200720c */ /* 0x000fe20004706670 */
[----:B------:R-:W-:Y:S01]  /*16af0*/  FMUL.FTZ R94, R94, UR23 ;  /* 0x000000175e5e7c20 */ /* 0x000fe20008410000 */
[----:B------:R-:W-:Y:S03]  /*16b00*/  ISETP.GE.OR P6, PT, R2, R239, !P6 ;  /* 0x000000ef0200720c */ /* 0x000fe600077c6670 */
[----:B------:R-:W3:Y:S01]  /*16b10*/  MUFU.TANH R68, R68 ;  /* 0x0000004400447308 */ /* 0x000ee20000002400 */
[----:B-1----:R-:W-:Y:S01]  /*16b20*/  FSEL R50, R63, -INF , !P3 ;  /* 0xff8000003f327808 */ /* 0x002fe20005800000 */
[----:B------:R-:W-:Y:S01]  /*16b30*/  FMUL.FTZ R96, R96, UR23 ;  /* 0x0000001760607c20 */ /* 0x000fe20008410000 */
[----:B------:R-:W-:Y:S01]  /*16b40*/  ISETP.GE.AND P3, PT, R2, R237, PT ;  /* 0x000000ed0200720c */ /* 0x000fe20003f66270 */
[----:B------:R-:W-:Y:S01]  /*16b50*/  FMUL.FTZ R97, R97, UR23 ;  /* 0x0000001761617c20 */ /* 0x000fe20008410000 */
[----:B------:R-:W-:Y:S02]  /*16b60*/  ISETP.GE.AND P5, PT, R4, R236, PT ;  /* 0x000000ec0400720c */ /* 0x000fe40003fa6270 */
[----:B------:R-:W-:Y:S03]  /*16b70*/  ISETP.GE.OR P3, PT, R2, R240, !P3 ;  /* 0x000000f00200720c */ /* 0x000fe60005f66670 */
[----:B------:R-:W1:Y:S01]  /*16b80*/  MUFU.TANH R75, R75 ;  /* 0x0000004b004b7308 */ /* 0x000e620000002400 */
[----:B--2---:R-:W-:Y:S01]  /*16b90*/  FSEL R17, R67, -INF , !P1 ;  /* 0xff80000043117808 */ /* 0x004fe20004800000 */
[----:B------:R-:W-:Y:S01]  /*16ba0*/  IMAD.MOV.U32 R67, RZ, RZ, R48 ;  /* 0x000000ffff437224 */ /* 0x000fe200078e0030 */
[C---:B------:R-:W-:Y:S02]  /*16bb0*/  ISETP.GE.AND P4, PT, R4.reuse, R235, PT ;  /* 0x000000eb0400720c */ /* 0x040fe40003f86270 */
[C---:B------:R-:W-:Y:S01]  /*16bc0*/  ISETP.GE.AND P1, PT, R4.reuse, R237, PT ;  /* 0x000000ed0400720c */ /* 0x040fe20003f26270 */
[----:B------:R-:W-:Y:S01]  /*16bd0*/  STL [R1+0x18], R17 ;  /* 0x0000181101007387 */ /* 0x000fe20000100800 */
[----:B------:R-:W-:Y:S03]  /*16be0*/  ISETP.GE.OR P5, PT, R4, R241, !P5 ;  /* 0x000000f10400720c */ /* 0x000fe60006fa6670 */
[----:B------:R-:W-:Y:S01]  /*16bf0*/  MUFU.TANH R76, R76 ;  /* 0x0000004c004c7308 */ /* 0x000fe20000002400 */
[----:B---3--:R-:W-:Y:S02]  /*16c00*/  FSEL R2, R68, -INF , !P2 ;  /* 0xff80000044027808 */ /* 0x008fe40005000000 */
[C---:B------:R-:W-:Y:S02]  /*16c10*/  ISETP.GE.AND P2, PT, R4.reuse, R234, PT ;  /* 0x000000ea0400720c */ /* 0x040fe40003f46270 */
[C---:B------:R-:W-:Y:S01]  /*16c20*/  ISETP.GE.OR P4, PT, R4.reuse, R239, !P4 ;  /* 0x000000ef0400720c */ /* 0x040fe20006786670 */
[----:B------:R2:W-:Y:S01]  /*16c30*/  STL [R1+0x20], R2 ;  /* 0x0000200201007387 */ /* 0x0005e20000100800 */
[C---:B------:R-:W-:Y:S03]  /*16c40*/  ISETP.GE.OR P1, PT, R4.reuse, R240, !P1 ;  /* 0x000000f00400720c */ /* 0x040fe60004f26670 */
[----:B------:R-:W-:Y:S01]  /*16c50*/  MUFU.TANH R92, R92 ;  /* 0x0000005c005c7308 */ /* 0x000fe20000002400 */
[----:B------:R-:W-:Y:S02]  /*16c60*/  ISETP.GE.OR P2, PT, R4, R238, !P2 ;  /* 0x000000ee0400720c */ /* 0x000fe40005746670 */
[----:B------:R-:W3:Y:S02]  /*16c70*/  LDSM.16.M88.4 R4, [R220+0x3000] ;  /* 0x00300000dc04783b */ /* 0x000ee40000000200 */
[----:B-1----:R-:W-:Y:S05]  /*16c80*/  FSEL R8, R75, -INF , !P2 ;  /* 0xff8000004b087808 */ /* 0x002fea0005000000 */
[----:B------:R-:W1:Y:S01]  /*16c90*/  MUFU.TANH R70, R70 ;  /* 0x0000004600467308 */ /* 0x000e620000002400 */
[----:B------:R4:W-:Y:S09]  /*16ca0*/  STL [R1+0x84], R8 ;  /* 0x0000840801007387 */ /* 0x0009f20000100800 */
[----:B------:R-:W4:Y:S01]  /*16cb0*/  MUFU.TANH R69, R69 ;  /* 0x0000004500457308 */ /* 0x000f220000002400 */
[----:B--2---:R-:W-:Y:S09]  /*16cc0*/  VIADD R2, R0, 0x48 ;  /* 0x0000004800027836 */ /* 0x004ff20000000000 */
[----:B------:R-:W2:Y:S01]  /*16cd0*/  MUFU.TANH R71, R71 ;  /* 0x0000004700477308 */ /* 0x000ea20000002400 */
[----:B-1----:R-:W-:Y:S02]  /*16ce0*/  FSEL R56, R70, -INF , !P6 ;  /* 0xff80000046387808 */ /* 0x002fe40007000000 */
[C---:B------:R-:W-:Y:S04]  /*16cf0*/  ISETP.GE.AND P6, PT, R2.reuse, R237, PT ;  /* 0x000000ed0200720c */ /* 0x040fe80003fc6270 */
[C---:B------:R-:W-:Y:S03]  /*16d00*/  ISETP.GE.OR P6, PT, R2.reuse, R240, !P6 ;  /* 0x000000f00200720c */ /* 0x040fe600077c6670 */
[----:B------:R-:W1:Y:S01]  /*16d10*/  MUFU.TANH R72, R72 ;  /* 0x0000004800487308 */ /* 0x000e620000002400 */
[----:B----4-:R-:W-:Y:S02]  /*16d20*/  FSEL R251, R69, -INF , !P5 ;  /* 0xff80000045fb7808 */ /* 0x010fe40006800000 */
[----:B------:R-:W-:Y:S01]  /*16d30*/  ISETP.GE.AND P5, PT, R2, R234, PT ;  /* 0x000000ea0200720c */ /* 0x000fe20003fa6270 */
[----:B------:R-:W-:Y:S01]  /*16d40*/  IMAD.MOV.U32 R8, RZ, RZ, R203 ;  /* 0x000000ffff087224 */ /* 0x000fe200078e00cb */
[----:B------:R-:W-:Y:S02]  /*16d50*/  FSEL R11, R76, -INF , !P6 ;  /* 0xff8000004c0b7808 */ /* 0x000fe40007000000 */
[C---:B------:R-:W-:Y:S03]  /*16d60*/  ISETP.GE.OR P5, PT, R2.reuse, R238, !P5 ;  /* 0x000000ee0200720c */ /* 0x040fe60006fa6670 */
[----:B------:R-:W4:Y:S01]  /*16d70*/  MUFU.TANH R73, R73 ;  /* 0x0000004900497308 */ /* 0x000f220000002400 */
[----:B--2---:R-:W-:Y:S01]  /*16d80*/  FSEL R57, R71, -INF , !P4 ;  /* 0xff80000047397808 */ /* 0x004fe20006000000 */
[----:B------:R-:W-:Y:S01]  /*16d90*/  STL [R1+0x7c], R11 ;  /* 0x00007c0b01007387 */ /* 0x000fe20000100800 */
[C---:B------:R-:W-:Y:S01]  /*16da0*/  ISETP.GE.AND P4, PT, R2.reuse, R236, PT ;  /* 0x000000ec0200720c */ /* 0x040fe20003f86270 */
[-C--:B---3--:R-:W-:Y:S03]  /*16db0*/  HMMA.16816.F32 R100, R212, R4.reuse, R100 ;  /* 0x00000004d464723c */ /* 0x088fe60000001864 */
[----:B------:R-:W-:Y:S03]  /*16dc0*/  ISETP.GE.OR P4, PT, R2, R241, !P4 ;  /* 0x000000f10200720c */ /* 0x000fe60006786670 */
[----:B------:R-:W2:Y:S01]  /*16dd0*/  MUFU.TANH R74, R74 ;  /* 0x0000004a004a7308 */ /* 0x000ea20000002400 */
[----:B-1----:R-:W-:Y:S01]  /*16de0*/  FSEL R60, R72, -INF , !P3 ;  /* 0xff800000483c7808 */ /* 0x002fe20005800000 */
[C---:B------:R-:W-:Y:S04]  /*16df0*/  HMMA.16816.F32 R104, R204.reuse, R4, R104 ;  /* 0x00000004cc68723c */ /* 0x040fe80000001868 */
[C---:B------:R-:W-:Y:S01]  /*16e00*/  ISETP.GE.AND P3, PT, R2.reuse, R235, PT ;  /* 0x000000eb0200720c */ /* 0x040fe20003f66270 */
[----:B------:R-:W-:Y:S03]  /*16e10*/  IMAD.MOV.U32 R61, RZ, RZ, R8 ;  /* 0x000000ffff3d7224 */ /* 0x000fe600078e0008 */
[----:B------:R-:W-:Y:S03]  /*16e20*/  MUFU.TANH R79, R79 ;  /* 0x0000004f004f7308 */ /* 0x000fe60000002400 */
[----:B----4-:R-:W-:Y:S01]  /*16e30*/  FSEL R52, R73, -INF , !P1 ;  /* 0xff80000049347808 */ /* 0x010fe20004800000 */
[-C--:B------:R-:W-:Y:S03]  /*16e40*/  HMMA.16816.F32 R108, R204, R6.reuse, R108 ;  /* 0x00000006cc6c723c */ /* 0x080fe6000000186c */
[----:B------:R-:W-:Y:S01]  /*16e50*/  ISETP.GE.OR P3, PT, R2, R239, !P3 ;  /* 0x000000ef0200720c */ /* 0x000fe20005f66670 */
[----:B------:R-:W-:Y:S02]  /*16e60*/  VIADD R2, R0, 0x49 ;  /* 0x0000004900027836 */ /* 0x000fe40000000000 */
[----:B------:R-:W1:Y:S01]  /*16e70*/  MUFU.TANH R77, R77 ;  /* 0x0000004d004d7308 */ /* 0x000e620000002400 */
[----:B--2---:R-:W-:Y:S01]  /*16e80*/  FSEL R47, R74, -INF , !P0 ;  /* 0xff8000004a2f7808 */ /* 0x004fe20004000000 */
[C---:B------:R-:W-:Y:S04]  /*16e90*/  HMMA.16816.F32 R112, R212.reuse, R6, R112 ;  /* 0x00000006d470723c */ /* 0x040fe80000001870 */
[----:B------:R-:W-:Y:S01]  /*16ea0*/  ISETP.GE.AND P1, PT, R2, R237, PT ;  /* 0x000000ed0200720c */ /* 0x000fe20003f26270 */
[----:B------:R-:W-:Y:S01]  /*16eb0*/  FMUL.FTZ R102, R102, UR23 ;  /* 0x0000001766667c20 */ /* 0x000fe20008410000 */
[C---:B------:R-:W-:Y:S02]  /*16ec0*/  ISETP.GE.AND P0, PT, R2.reuse, R234, PT ;  /* 0x000000ea0200720c */ /* 0x040fe40003f06270 */
[----:B------:R-:W2:Y:S01]  /*16ed0*/  MUFU.TANH R78, R78 ;  /* 0x0000004e004e7308 */ /* 0x000ea20000002400 */
[C---:B------:R-:W-:Y:S02]  /*16ee0*/  ISETP.GE.AND P2, PT, R2.reuse, R236, PT ;  /* 0x000000ec0200720c */ /* 0x040fe40003f46270 */
[----:B------:R-:W-:Y:S01]  /*16ef0*/  ISETP.GE.AND P6, PT, R2, R235, PT ;  /* 0x000000eb0200720c */ /* 0x000fe20003fc6270 */
[----:B------:R-:W-:Y:S01]  /*16f00*/  FMUL.FTZ R104, R104, UR23 ;  /* 0x0000001768687c20 */ /* 0x000fe20008410000 */
[C---:B------:R-:W-:Y:S01]  /*16f10*/  ISETP.GE.OR P1, PT, R2.reuse, R240, !P1 ;  /* 0x000000f00200720c */ /* 0x040fe20004f26670 */
[----:B------:R-:W-:Y:S01]  /*16f20*/  FMUL.FTZ R107, R107, UR23 ;  /* 0x000000176b6b7c20 */ /* 0x000fe20008410000 */
[----:B------:R-:W-:Y:S03]  /*16f30*/  ISETP.GE.OR P0, PT, R2, R238, !P0 ;  /* 0x000000ee0200720c */ /* 0x000fe60004706670 */
[----:B------:R-:W3:Y:S01]  /*16f40*/  MUFU.TANH R80, R80 ;  /* 0x0000005000507308 */ /* 0x000ee20000002400 */
[----:B-1----:R-:W-:Y:S01]  /*16f50*/  FSEL R51, R77, -INF , !P1 ;  /* 0xff8000004d337808 */ /* 0x002fe20004800000 */
[----:B------:R-:W-:Y:S01]  /*16f60*/  FMUL.FTZ R108, R108, UR23 ;  /* 0x000000176c6c7c20 */ /* 0x000fe20008410000 */
[C---:B------:R-:W-:Y:S01]  /*16f70*/  ISETP.GE.OR P2, PT, R2.reuse, R241, !P2 ;  /* 0x000000f10200720c */ /* 0x040fe20005746670 */
[----:B------:R-:W-:Y:S01]  /*16f80*/  FMUL.FTZ R101, R101, UR23 ;  /* 0x0000001765657c20 */ /* 0x000fe20008410000 */
[----:B------:R-:W-:Y:S01]  /*16f90*/  ISETP.GE.OR P6, PT, R2, R239, !P6 ;  /* 0x000000ef0200720c */ /* 0x000fe200077c6670 */
[----:B------:R-:W-:Y:S01]  /*16fa0*/  VIADD R2, R0, 0x50 ;  /* 0x0000005000027836 */ /* 0x000fe20000000000 */
[----:B------:R-:W-:Y:S03]  /*16fb0*/  FSEL R38, R79, -INF , !P0 ;  /* 0xff8000004f267808 */ /* 0x000fe60004000000 */
[----:B------:R-:W1:Y:S01]  /*16fc0*/  MUFU.TANH R83, R83 ;  /* 0x0000005300537308 */ /* 0x000e620000002400 */
[----:B--2---:R-:W-:Y:S01]  /*16fd0*/  FSEL R49, R78, -INF , !P5 ;  /* 0xff8000004e317808 */ /* 0x004fe20006800000 */
[----:B------:R-:W-:Y:S01]  /*16fe0*/  FMUL.FTZ R8, R112, UR23 ;  /* 0x0000001770087c20 */ /* 0x000fe20008410000 */
[----:B------:R-:W-:Y:S01]  /*16ff0*/  ISETP.GE.AND P0, PT, R2, R237, PT ;  /* 0x000000ed0200720c */ /* 0x000fe20003f06270 */
[----:B------:R-:W-:Y:S01]  /*17000*/  FMUL.FTZ R114, R114, UR23 ;  /* 0x0000001772727c20 */ /* 0x000fe20008410000 */
[C---:B------:R-:W-:Y:S01]  /*17010*/  ISETP.GE.AND P1, PT, R2.reuse, R236, PT ;  /* 0x000000ec0200720c */ /* 0x040fe20003f26270 */
[----:B------:R-:W-:Y:S01]  /*17020*/  FMUL.FTZ R113, R113, UR23 ;  /* 0x0000001771717c20 */ /* 0x000fe20008410000 */
[----:B------:R-:W-:Y:S03]  /*17030*/  ISETP.GE.OR P0, PT, R2, R240, !P0 ;  /* 0x000000f00200720c */ /* 0x000fe60004706670 */
[----:B------:R-:W-:Y:S01]  /*17040*/  MUFU.TANH R104, R104 ;  /* 0x0000006800687308 */ /* 0x000fe20000002400 */
[----:B---3--:R-:W-:Y:S01]  /*17050*/  FSEL R248, R80, -INF , !P4 ;  /* 0xff80000050f87808 */ /* 0x008fe20006000000 */
[----:B------:R-:W-:Y:S01]  /*17060*/  FMUL.FTZ R103, R103, UR23 ;  /* 0x0000001767677c20 */ /* 0x000fe20008410000 */
[----:B------:R-:W-:Y:S01]  /*17070*/  FSEL R4, R88, -INF , !P0 ;  /* 0xff80000058047808 */ /* 0x000fe20004000000 */
[----:B------:R-:W-:Y:S01]  /*17080*/  FMUL.FTZ R100, R100, UR23 ;  /* 0x0000001764647c20 */ /* 0x000fe20008410000 */
[----:B------:R-:W-:Y:S01]  /*17090*/  ISETP.GE.AND P5, PT, R2, R235, PT ;  /* 0x000000eb0200720c */ /* 0x000fe20003fa6270 */
[----:B------:R-:W-:Y:S01]  /*170a0*/  FMUL.FTZ R106, R106, UR23 ;  /* 0x000000176a6a7c20 */ /* 0x000fe20008410000 */
[C---:B------:R-:W-:Y:S01]  /*170b0*/  ISETP.GE.AND P4, PT, R2.reuse, R234, PT ;  /* 0x000000ea0200720c */ /* 0x040fe20003f86270 */
[----:B------:R-:W-:Y:S01]  /*170c0*/  STL [R1+0x90], R4 ;  /* 0x0000900401007387 */ /* 0x000fe20000100800 */
[C---:B------:R-:W-:Y:S01]  /*170d0*/  ISETP.GE.OR P1, PT, R2.reuse, R241, !P1 ;  /* 0x000000f10200720c */ /* 0x040fe20004f26670 */
[----:B------:R-:W2:Y:S01]  /*170e0*/  MUFU.TANH R81, R81 ;  /* 0x0000005100517308 */ /* 0x000ea20000002400 */
[C---:B------:R-:W-:Y:S01]  /*170f0*/  ISETP.GE.OR P5, PT, R2.reuse, R239, !P5 ;  /* 0x000000ef0200720c */ /* 0x040fe20006fa6670 */
[----:B------:R-:W3:Y:S01]  /*17100*/  LDSM.16.M88.4 R4, [R220+0x3800] ;  /* 0x00380000dc04783b */ /* 0x000ee20000000200 */
[----:B------:R-:W-:Y:S01]  /*17110*/  ISETP.GE.OR P4, PT, R2, R238, !P4 ;  /* 0x000000ee0200720c */ /* 0x000fe20006786670 */
[----:B------:R-:W-:Y:S01]  /*17120*/  VIADD R2, R0, 0x51 ;  /* 0x0000005100027836 */ /* 0x000fe20000000000 */
[----:B-1----:R-:W-:Y:S01]  /*17130*/  FSEL R19, R83, -INF , !P6 ;  /* 0xff80000053137808 */ /* 0x002fe20007000000 */
[----:B------:R-:W-:Y:S04]  /*17140*/  DEPBAR.LE SB0, 0x0 ;  /* 0x000080000000791a */ /* 0x000fe80000000000 */
[C---:B------:R-:W-:Y:S01]  /*17150*/  ISETP.GE.AND P6, PT, R2.reuse, R237, PT ;  /* 0x000000ed0200720c */ /* 0x040fe20003fc6270 */
[----:B------:R-:W-:Y:S01]  /*17160*/  BAR.SYNC.DEFER_BLOCKING 0x0 ;  /* 0x0000000000007b1d */ /* 0x000fe20000010000 */
[----:B------:R-:W-:Y:S01]  /*17170*/  FMUL.FTZ R105, R105, UR23 ;  /* 0x0000001769697c20 */ /* 0x000fe20008410000 */
[----:B------:R-:W-:Y:S01]  /*17180*/  IMAD.MOV.U32 R79, RZ, RZ, R10 ;  /* 0x000000ffff4f7224 */ /* 0x000fe200078e000a */
[C---:B------:R-:W-:Y:S02]  /*17190*/  ISETP.GE.OR P6, PT, R2.reuse, R240, !P6 ;  /* 0x000000f00200720c */ /* 0x040fe400077c6670 */
[----:B--2---:R-:W-:Y:S02]  /*171a0*/  FSEL R209, R81, -INF , !P2 ;  /* 0xff80000051d17808 */ /* 0x004fe40005000000 */
[----:B------:R-:W-:Y:S02]  /*171b0*/  FSEL R45, R89, -INF , !P6 ;  /* 0xff800000592d7808 */ /* 0x000fe40007000000 */
[C---:B------:R-:W-:Y:S03]  /*171c0*/  ISETP.GE.AND P2, PT, R2.reuse, R235, PT ;  /* 0x000000eb0200720c */ /* 0x040fe60003f46270 */
[----:B------:R1:W-:Y:S01]  /*171d0*/  STL [R1+0x8c], R45 ;  /* 0x00008c2d01007387 */ /* 0x0003e20000100800 */
[----:B------:R-:W-:Y:S01]  /*171e0*/  ISETP.GE.OR P2, PT, R2, R239, !P2 ;  /* 0x000000ef0200720c */ /* 0x000fe20005746670 */
[----:B------:R-:W2:Y:S02]  /*171f0*/  MUFU.TANH R82, R82 ;  /* 0x0000005200527308 */ /* 0x000ea40000002400 */
[----:B------:R-:W4:Y:S04]  /*17200*/  LDL R89, [R1+0x14] ;  /* 0x0000140001597983 */ /* 0x000f280000100800 */
[----:B------:R-:W4:Y:S04]  /*17210*/  LDL R88, [R1+0x4] ;  /* 0x0000040001587983 */ /* 0x000f280000100800 */
[----:B------:R-:W1:Y:S10]  /*17220*/  MUFU.TANH R84, R84 ;  /* 0x0000005400547308 */ /* 0x000e740000002400 */
[----:B------:R-:W1:Y:S01]  /*17230*/  MUFU.TANH R86, R86 ;  /* 0x0000005600567308 */ /* 0x000e620000002400 */
[----:B--2---:R-:W-:Y:S01]  /*17240*/  FSEL R65, R82, -INF , !P3 ;  /* 0xff80000052417808 */ /* 0x004fe20005800000 */
[-C--:B---3--:R-:W-:Y:S05]  /*17250*/  HMMA.16816.F32 R116, R212, R4.reuse, R116 ;  /* 0x00000004d474723c */ /* 0x088fea0000001874 */
[----:B------:R-:W-:Y:S03]  /*17260*/  ISETP.GE.AND P3, PT, R2, R236, PT ;  /* 0x000000ec0200720c */ /* 0x000fe60003f66270 */
[----:B------:R-:W2:Y:S03]  /*17270*/  MUFU.TANH R85, R85 ;  /* 0x0000005500557308 */ /* 0x000ea60000002400 */
[----:B-1----:R-:W-:Y:S01]  /*17280*/  FSEL R208, R84, -INF , !P1 ;  /* 0xff80000054d07808 */ /* 0x002fe20004800000 */
[C---:B------:R-:W-:Y:S04]  /*17290*/  HMMA.16816.F32 R120, R204.reuse, R4, R120 ;  /* 0x00000004cc78723c */ /* 0x040fe80000001878 */
[C---:B------:R-:W-:Y:S02]  /*172a0*/  ISETP.GE.AND P1, PT, R2.reuse, R234, PT ;  /* 0x000000ea0200720c */ /* 0x040fe40003f26270 */
[C---:B------:R-:W-:Y:S01]  /*172b0*/  ISETP.GE.OR P3, PT, R2.reuse, R241, !P3 ;  /* 0x000000f10200720c */ /* 0x040fe20005f66670 */
[----:B------:R-:W1:Y:S01]  /*172c0*/  MUFU.TANH R87, R87 ;  /* 0x0000005700577308 */ /* 0x000e620000002400 */
[----:B------:R-:W-:Y:S01]  /*172d0*/  ISETP.GE.OR P1, PT, R2, R238, !P1 ;  /* 0x000000ee0200720c */ /* 0x000fe20004f26670 */
[-C--:B------:R-:W-:Y:S03]  /*172e0*/  HMMA.16816.F32 R124, R204, R6.reuse, R124 ;  /* 0x00000006cc7c723c */ /* 0x080fe6000000187c */
[----:B------:R-:W-:Y:S01]  /*172f0*/  FSEL R86, R86, -INF , !P5 ;  /* 0xff80000056567808 */ /* 0x000fe20006800000 */
[----:B------:R-:W-:Y:S02]  /*17300*/  VIADD R2, R0, 0x58 ;  /* 0x0000005800027836 */ /* 0x000fe40000000000 */
[----:B------:R-:W-:Y:S01]  /*17310*/  FMUL.FTZ R5, R115, UR23 ;  /* 0x0000001773057c20 */ /* 0x000fe20008410000 */
[----:B--2---:R-:W-:Y:S01]  /*17320*/  FSEL R203, R85, -INF , !P3 ;  /* 0xff80000055cb7808 */ /* 0x004fe20005800000 */
[----:B------:R-:W-:Y:S01]  /*17330*/  MUFU.TANH R91, R91 ;  /* 0x0000005b005b7308 */ /* 0x000fe20000002400 */
[----:B------:R-:W-:Y:S04]  /*17340*/  HMMA.16816.F32 R128, R212, R6, R128 ;  /* 0x00000006d480723c */ /* 0x000fe80000001880 */
[----:B------:R-:W-:Y:S01]  /*17350*/  ISETP.GE.AND P5, PT, R2, R237, PT ;  /* 0x000000ed0200720c */ /* 0x000fe20003fa6270 */
[----:B------:R-:W-:Y:S01]  /*17360*/  FMUL.FTZ R118, R118, UR23 ;  /* 0x0000001776767c20 */ /* 0x000fe20008410000 */
[C---:B------:R-:W-:Y:S03]  /*17370*/  ISETP.GE.AND P3, PT, R2.reuse, R234, PT ;  /* 0x000000ea0200720c */ /* 0x040fe60003f66270 */
[----:B------:R-:W2:Y:S02]  /*17380*/  MUFU.TANH R90, R90 ;  /* 0x0000005a005a7308 */ /* 0x000ea40000002400 */
[----:B-1----:R-:W-:Y:S02]  /*17390*/  FSEL R63, R87, -INF , !P2 ;  /* 0xff800000573f7808 */ /* 0x002fe40005000000 */
[C---:B------:R-:W-:Y:S01]  /*173a0*/  ISETP.GE.AND P2, PT, R2.reuse, R236, PT ;  /* 0x000000ec0200720c */ /* 0x040fe20003f46270 */
[----:B------:R-:W-:Y:S01]  /*173b0*/  FMUL.FTZ R7, R119, UR23 ;  /* 0x0000001777077c20 */ /* 0x000fe20008410000 */
[----:B------:R-:W-:Y:S01]  /*173c0*/  ISETP.GE.AND P0, PT, R2, R235, PT ;  /* 0x000000eb0200720c */ /* 0x000fe20003f06270 */
[----:B------:R-:W-:Y:S01]  /*173d0*/  VIADD R4, R0, 0x69 ;  /* 0x0000006900047836 */ /* 0x000fe20000000000 */
[C---:B------:R-:W-:Y:S02]  /*173e0*/  ISETP.GE.OR P5, PT, R2.reuse, R240, !P5 ;  /* 0x000000f00200720c */ /* 0x040fe40006fa6670 */
[----:B------:R-:W-:Y:S01]  /*173f0*/  MUFU.TANH R95, R95 ;  /* 0x0000005f005f7308 */ /* 0x000fe20000002400 */
[----:B------:R-:W-:Y:S01]  /*17400*/  ISETP.GE.OR P3, PT, R2, R238, !P3 ;  /* 0x000000ee0200720c */ /* 0x000fe20005f66670 */
        /* <DEDUP_REMOVED lines=8> */
[----:B------:R-:W-:Y:S01]  /*17490*/  IMAD.MOV.U32 R92, RZ, RZ, R52 ;  /* 0x000000ffff5c7224 */ /* 0x000fe200078e0034 */
[C---:B------:R-:W-:Y:S01]  /*174a0*/  ISETP.GE.AND P6, PT, R2.reuse, R237, PT ;  /* 0x000000ed0200720c */ /* 0x040fe20003fc6270 */
[----:B------:R-:W-:Y:S01]  /*174b0*/  IMAD.MOV.U32 R52, RZ, RZ, R41 ;  /* 0x000000ffff347224 */ /* 0x000fe200078e0029 */
[----:B------:R-:W-:Y:S01]  /*174c0*/  FSEL R45, R91, -INF , !P1 ;  /* 0xff8000005b2d7808 */ /* 0x000fe20004800000 */
[----:B------:R-:W-:Y:S01]  /*174d0*/  FMUL.FTZ R131, R131, UR23 ;  /* 0x0000001783837c20 */ /* 0x000fe20008410000 */
[C---:B------:R-:W-:Y:S03]  /*174e0*/  ISETP.GE.OR P6, PT, R2.reuse, R240, !P6 ;  /* 0x000000f00200720c */ /* 0x040fe600077c6670 */
[----:B------:R-:W2:Y:S01]  /*174f0*/  MUFU.TANH R96, R96 ;  /* 0x0000006000607308 */ /* 0x000ea20000002400 */
[----:B------:R-:W-:Y:S01]  /*17500*/  ISETP.GE.AND P4, PT, R2, R234, PT ;  /* 0x000000ea0200720c */ /* 0x000fe20003f86270 */
[----:B------:R-:W-:Y:S01]  /*17510*/  FMUL.FTZ R128, R128, UR23 ;  /* 0x0000001780807c20 */ /* 0x000fe20008410000 */
[----:B------:R-:W-:Y:S01]  /*17520*/  FSEL R41, R93, -INF , !P6 ;  /* 0xff8000005d297808 */ /* 0x000fe20007000000 */
[----:B------:R-:W-:Y:S01]  /*17530*/  FMUL.FTZ R121, R121, UR23 ;  /* 0x0000001779797c20 */ /* 0x000fe20008410000 */
[C---:B------:R-:W-:Y:S01]  /*17540*/  ISETP.GE.AND P1, PT, R2.reuse, R236, PT ;  /* 0x000000ec0200720c */ /* 0x040fe20003f26270 */
[----:B------:R-:W3:Y:S01]  /*17550*/  LDL R93, [R1+0x20] ;  /* 0x00002000015d7983 */ /* 0x000ee20000100800 */
[C---:B------:R-:W-:Y:S03]  /*17560*/  ISETP.GE.AND P5, PT, R2.reuse, R235, PT ;  /* 0x000000eb0200720c */ /* 0x040fe60003fa6270 */
[----:B------:R-:W2:Y:S01]  /*17570*/  MUFU.TANH R99, R99 ;  /* 0x0000006300637308 */ /* 0x000ea20000002400 */
[C---:B------:R-:W-:Y:S02]  /*17580*/  ISETP.GE.OR P4, PT, R2.reuse, R238, !P4 ;  /* 0x000000ee0200720c */ /* 0x040fe40006786670 */
[C---:B------:R-:W-:Y:S02]  /*17590*/  ISETP.GE.OR P1, PT, R2.reuse, R241, !P1 ;  /* 0x000000f10200720c */ /* 0x040fe40004f26670 */
[----:B------:R-:W-:Y:S01]  /*175a0*/  ISETP.GE.OR P5, PT, R2, R239, !P5 ;  /* 0x000000ef0200720c */ /* 0x000fe20006fa6670 */
[----:B------:R-:W-:Y:S01]  /*175b0*/  VIADD R2, R0, 0x60 ;  /* 0x0000006000027836 */ /* 0x000fe20000000000 */
[----:B-1----:R-:W-:Y:S03]  /*175c0*/  FSEL R39, R94, -INF , !P3 ;  /* 0xff8000005e277808 */ /* 0x002fe60005800000 */
[----:B------:R-:W1:Y:S01]  /*175d0*/  MUFU.TANH R98, R98 ;  /* 0x0000006200627308 */ /* 0x000e620000002400 */
[----:B------:R-:W-:Y:S02]  /*175e0*/  FSEL R48, R95, -INF , !P4 ;  /* 0xff8000005f307808 */ /* 0x000fe40006000000 */
[----:B--2---:R-:W-:Y:S02]  /*175f0*/  FSEL R202, R96, -INF , !P2 ;  /* 0xff80000060ca7808 */ /* 0x004fe40005000000 */
[C---:B------:R-:W-:Y:S02]  /*17600*/  ISETP.GE.AND P6, PT, R2.reuse, R236, PT ;  /* 0x000000ec0200720c */ /* 0x040fe40003fc6270 */
[C---:B------:R-:W-:Y:S03]  /*17610*/  ISETP.GE.AND P3, PT, R2.reuse, R235, PT ;  /* 0x000000eb0200720c */ /* 0x040fe60003f66270 */
[----:B------:R-:W2:Y:S01]  /*17620*/  MUFU.TANH R97, R97 ;  /* 0x0000006100617308 */ /* 0x000ea20000002400 */
[C---:B------:R-:W-:Y:S02]  /*17630*/  ISETP.GE.AND P4, PT, R2.reuse, R237, PT ;  /* 0x000000ed0200720c */ /* 0x040fe40003f86270 */
[C---:B------:R-:W-:Y:S02]  /*17640*/  ISETP.GE.AND P2, PT, R2.reuse, R234, PT ;  /* 0x000000ea0200720c */ /* 0x040fe40003f46270 */
[C---:B------:R-:W-:Y:S02]  /*17650*/  ISETP.GE.OR P6, PT, R2.reuse, R241, !P6 ;  /* 0x000000f10200720c */ /* 0x040fe400077c6670 */
[C---:B------:R-:W-:Y:S03]  /*17660*/  ISETP.GE.OR P3, PT, R2.reuse, R239, !P3 ;  /* 0x000000ef0200720c */ /* 0x040fe60005f66670 */
[----:B------:R-:W2:Y:S01]  /*17670*/  MUFU.TANH R100, R100 ;  /* 0x0000006400647308 */ /* 0x000ea20000002400 */
[C---:B------:R-:W-:Y:S02]  /*17680*/  ISETP.GE.OR P4, PT, R2.reuse, R240, !P4 ;  /* 0x000000f00200720c */ /* 0x040fe40006786670 */
[----:B------:R-:W-:Y:S01]  /*17690*/  ISETP.GE.OR P2, PT, R2, R238, !P2 ;  /* 0x000000ee0200720c */ /* 0x000fe20005746670 */
[----:B------:R-:W-:Y:S01]  /*176a0*/  VIADD R2, R0, 0x61 ;  /* 0x0000006100027836 */ /* 0x000fe20000000000 */
[----:B------:R-:W-:Y:S01]  /*176b0*/  FSEL R84, R99, -INF , !P5 ;  /* 0xff80000063547808 */ /* 0x000fe20006800000 */
[----:B------:R-:W-:Y:S01]  /*176c0*/  IMAD.MOV.U32 R99, RZ, RZ, R60 ;  /* 0x000000ffff637224 */ /* 0x000fe200078e003c */
[----:B-1----:R-:W-:Y:S03]  /*176d0*/  FSEL R85, R98, -INF , !P0 ;  /* 0xff80000062557808 */ /* 0x002fe60004000000 */
[----:B------:R-:W1:Y:S01]  /*176e0*/  MUFU.TANH R102, R102 ;  /* 0x0000006600667308 */ /* 0x000e620000002400 */
[----:B--2---:R-:W-:Y:S01]  /*176f0*/  FSEL R201, R97, -INF , !P1 ;  /* 0xff80000061c97808 */ /* 0x004fe20004800000 */
[----:B------:R-:W-:Y:S01]  /*17700*/  IMAD.MOV.U32 R60, RZ, RZ, R52 ;  /* 0x000000ffff3c7224 */ /* 0x000fe200078e0034 */
[C---:B------:R-:W-:Y:S01]  /*17710*/  ISETP.GE.AND P0, PT, R2.reuse, R236, PT ;  /* 0x000000ec0200720c */ /* 0x040fe20003f06270 */
[----:B------:R-:W-:Y:S01]  /*17720*/  IMAD.MOV.U32 R52, RZ, RZ, R9 ;  /* 0x000000ffff347224 */ /* 0x000fe200078e0009 */
[C---:B------:R-:W-:Y:S01]  /*17730*/  ISETP.GE.AND P1, PT, R2.reuse, R235, PT ;  /* 0x000000eb0200720c */ /* 0x040fe20003f26270 */
[----:B------:R-:W-:Y:S01]  /*17740*/  IMAD.MOV.U32 R9, RZ, RZ, R200 ;  /* 0x000000ffff097224 */ /* 0x000fe200078e00c8 */
[----:B------:R-:W-:Y:S03]  /*17750*/  ISETP.GE.AND P5, PT, R2, R237, PT ;  /* 0x000000ed0200720c */ /* 0x000fe60003fa6270 */
[----:B------:R-:W2:Y:S01]  /*17760*/  MUFU.TANH R106, R106 ;  /* 0x0000006a006a7308 */ /* 0x000ea20000002400 */
[----:B------:R-:W-:Y:S02]  /*17770*/  FSEL R200, R100, -INF , !P6 ;  /* 0xff80000064c87808 */ /* 0x000fe40007000000 */
[C---:B------:R-:W-:Y:S02]  /*17780*/  ISETP.GE.AND P6, PT, R2.reuse, R234, PT ;  /* 0x000000ea0200720c */ /* 0x040fe40003fc6270 */
[C---:B------:R-:W-:Y:S02]  /*17790*/  ISETP.GE.OR P0, PT, R2.reuse, R241, !P0 ;  /* 0x000000f10200720c */ /* 0x040fe40004706670 */
[C---:B------:R-:W-:Y:S03]  /*177a0*/  ISETP.GE.OR P1, PT, R2.reuse, R239, !P1 ;  /* 0x000000ef0200720c */ /* 0x040fe60004f26670 */
[----:B------:R-:W2:Y:S01]  /*177b0*/  MUFU.TANH R108, R108 ;  /* 0x0000006c006c7308 */ /* 0x000ea20000002400 */
[C---:B------:R-:W-:Y:S02]  /*177c0*/  ISETP.GE.OR P5, PT, R2.reuse, R240, !P5 ;  /* 0x000000f00200720c */ /* 0x040fe40006fa6670 */
[----:B------:R-:W-:Y:S01]  /*177d0*/  ISETP.GE.OR P6, PT, R2, R238, !P6 ;  /* 0x000000ee0200720c */ /* 0x000fe200077c6670 */
[----:B------:R-:W-:Y:S01]  /*177e0*/  VIADD R2, R0, 0x68 ;  /* 0x0000006800027836 */ /* 0x000fe20000000000 */
[----:B-1----:R-:W-:Y:S02]  /*177f0*/  FSEL R205, R102, -INF , !P3 ;  /* 0xff80000066cd7808 */ /* 0x002fe40005800000 */
[----:B------:R-:W-:Y:S03]  /*17800*/  FMNMX.FTZ R6, R25, R3, !PT ;  /* 0x0000000319067209 */ /* 0x000fe60007810000 */
[----:B------:R-:W1:Y:S01]  /*17810*/  MUFU.TANH R5, R5 ;  /* 0x0000000500057308 */ /* 0x000e620000002400 */
[----:B------:R-:W-:Y:S02]  /*17820*/  ISETP.GE.AND P3, PT, R2, R237, PT ;  /* 0x000000ed0200720c */ /* 0x000fe40003f66270 */
[----:B--2---:R-:W-:Y:S02]  /*17830*/  FSEL R212, R106, -INF , !P2 ;  /* 0xff8000006ad47808 */ /* 0x004fe40005000000 */
[----:B------:R-:W-:Y:S02]  /*17840*/  ISETP.GE.AND P2, PT, R4, R235, PT ;  /* 0x000000eb0400720c */ /* 0x000fe40003f46270 */
[----:B------:R-:W-:Y:S03]  /*17850*/  ISETP.GE.OR P3, PT, R2, R240, !P3 ;  /* 0x000000f00200720c */ /* 0x000fe60005f66670 */
[----:B------:R-:W2:Y:S01]  /*17860*/  MUFU.TANH R101, R101 ;  /* 0x0000006500657308 */ /* 0x000ea20000002400 */
[----:B------:R-:W-:Y:S02]  /*17870*/  ISETP.GE.OR P2, PT, R4, R239, !P2 ;  /* 0x000000ef0400720c */ /* 0x000fe40005746670 */
[----:B------:R-:W-:Y:S02]  /*17880*/  FSEL R206, R108, -INF , !P3 ;  /* 0xff8000006cce7808 */ /* 0x000fe40005800000 */
[----:B------:R-:W-:Y:S02]  /*17890*/  FSEL R83, R104, -INF , !P4 ;  /* 0xff80000068537808 */ /* 0x000fe40006000000 */
[----:B------:R-:W-:Y:S03]  /*178a0*/  ISETP.GE.AND P4, PT, R2, R234, PT ;  /* 0x000000ea0200720c */ /* 0x000fe60003f86270 */
[----:B------:R-:W2:Y:S01]  /*178b0*/  MUFU.TANH R103, R103 ;  /* 0x0000006700677308 */ /* 0x000ea20000002400 */
[----:B-1----:R-:W-:Y:S02]  /*178c0*/  FSEL R108, R5, -INF , !P2 ;  /* 0xff800000056c7808 */ /* 0x002fe40005000000 */
[----:B------:R-:W-:Y:S02]  /*178d0*/  FMNMX.FTZ R5, R26, R132, !PT ;  /* 0x000000841a057209 */ /* 0x000fe40007810000 */
[----:B------:R-:W-:Y:S02]  /*178e0*/  FMNMX.FTZ R6, R31, R6, !PT ;  /* 0x000000061f067209 */ /* 0x000fe40007810000 */
[C---:B------:R-:W-:Y:S03]  /*178f0*/  ISETP.GE.OR P4, PT, R2.reuse, R238, !P4 ;  /* 0x000000ee0200720c */ /* 0x040fe60006786670 */
[----:B------:R-:W1:Y:S01]  /*17900*/  MUFU.TANH R107, R107 ;  /* 0x0000006b006b7308 */ /* 0x000e620000002400 */
[----:B--2---:R-:W-:Y:S02]  /*17910*/  FSEL R98, R101, -INF , !P0 ;  /* 0xff80000065627808 */ /* 0x004fe40004000000 */
[----:B------:R-:W-:Y:S02]  /*17920*/  ISETP.GE.AND P0, PT, R2, R236, PT ;  /* 0x000000ec0200720c */ /* 0x000fe40003f06270 */
[----:B------:R-:W-:Y:S02]  /*17930*/  FMNMX.FTZ R5, R32, R5, !PT ;  /* 0x0000000520057209 */ /* 0x000fe40007810000 */
[C---:B------:R-:W-:Y:S03]  /*17940*/  ISETP.GE.OR P0, PT, R2.reuse, R241, !P0 ;  /* 0x000000f10200720c */ /* 0x040fe60004706670 */
[----:B------:R-:W2:Y:S01]  /*17950*/  MUFU.TANH R105, R105 ;  /* 0x0000006900697308 */ /* 0x000ea20000002400 */
[----:B------:R-:W-:Y:S01]  /*17960*/  FSEL R204, R103, -INF , !P1 ;  /* 0xff80000067cc7808 */ /* 0x000fe20004800000 */
[----:B------:R-:W-:Y:S01]  /*17970*/  IMAD.MOV.U32 R103, RZ, RZ, R67 ;  /* 0x000000ffff677224 */ /* 0x000fe200078e0043 */
[C---:B------:R-:W-:Y:S01]  /*17980*/  ISETP.GE.AND P1, PT, R2.reuse, R235, PT ;  /* 0x000000eb0200720c */ /* 0x040fe20003f26270 */
[----:B------:R-:W-:Y:S01]  /*17990*/  IMAD.MOV.U32 R67, RZ, RZ, R20 ;  /* 0x000000ffff437224 */ /* 0x000fe200078e0014 */
[----:B------:R-:W-:Y:S01]  /*179a0*/  FMNMX.FTZ R6, R27, R6, !PT ;  /* 0x000000061b067209 */ /* 0x000fe20007810000 */
[----:B------:R-:W-:Y:S01]  /*179b0*/  FMUL.FTZ R20, R109, UR23 ;  /* 0x000000176d147c20 */ /* 0x000fe20008410000 */
[----:B------:R-:W-:Y:S03]  /*179c0*/  ISETP.GE.OR P1, PT, R2, R239, !P1 ;  /* 0x000000ef0200720c */ /* 0x000fe60004f26670 */
[----:B------:R-:W2:Y:S01]  /*179d0*/  MUFU.TANH R114, R114 ;  /* 0x0000007200727308 */ /* 0x000ea20000002400 */
[----:B-1----:R-:W-:Y:S01]  /*179e0*/  FSEL R213, R107, -INF , !P6 ;  /* 0xff8000006bd57808 */ /* 0x002fe20007000000 */
[----:B------:R-:W-:Y:S01]  /*179f0*/  VIADD R2, R0, 0x70 ;  /* 0x0000007000027836 */ /* 0x000fe20000000000 */
[----:B------:R-:W-:Y:S01]  /*17a00*/  FMNMX.FTZ R5, R23, R5, !PT ;  /* 0x0000000517057209 */ /* 0x000fe20007810000 */
[----:B------:R-:W-:Y:S01]  /*17a10*/  IMAD.MOV.U32 R109, RZ, RZ, R19 ;  /* 0x000000ffff6d7224 */ /* 0x000fe200078e0013 */
[----:B------:R-:W-:Y:S01]  /*17a20*/  FMNMX.FTZ R6, R22, R6, !PT ;  /* 0x0000000616067209 */ /* 0x000fe20007810000 */
[----:B------:R-:W-:Y:S01]  /*17a30*/  FMUL.FTZ R19, R111, UR23 ;  /* 0x000000176f137c20 */ /* 0x000fe20008410000 */
[C---:B------:R-:W-:Y:S03]  /*17a40*/  ISETP.GE.AND P6, PT, R4.reuse, R237, PT ;  /* 0x000000ed0400720c */ /* 0x040fe60003fc6270 */
[----:B------:R-:W1:Y:S01]  /*17a50*/  MUFU.TANH R8, R8 ;  /* 0x0000000800087308 */ /* 0x000e620000002400 */
[----:B--2---:R-:W-:Y:S01]  /*17a60*/  FSEL R207, R105, -INF , !P5 ;  /* 0xff80000069cf7808 */ /* 0x004fe20006800000 */
[----:B------:R-:W-:Y:S01]  /*17a70*/  IMAD.MOV.U32 R111, RZ, RZ, R67 ;  /* 0x000000ffff6f7224 */ /* 0x000fe200078e0043 */
[C---:B------:R-:W-:Y:S01]  /*17a80*/  ISETP.GE.AND P5, PT, R4.reuse, R236, PT ;  /* 0x000000ec0400720c */ /* 0x040fe20003fa6270 */
[----:B------:R-:W-:Y:S01]  /*17a90*/  IMAD.MOV.U32 R67, RZ, RZ, R52 ;  /* 0x000000ffff437224 */ /* 0x000fe200078e0034 */
[----:B------:R-:W-:Y:S01]  /*17aa0*/  ISETP.GE.AND P3, PT, R4, R234, PT ;  /* 0x000000ea0400720c */ /* 0x000fe20003f66270 */
[----:B------:R-:W-:Y:S01]  /*17ab0*/  IMAD.MOV.U32 R52, RZ, RZ, R42 ;  /* 0x000000ffff347224 */ /* 0x000fe200078e002a */
[----:B------:R-:W-:Y:S03]  /*17ac0*/  FMNMX.FTZ R5, R24, R5, !PT ;  /* 0x0000000518057209 */ /* 0x000fe60007810000 */
[----:B------:R-:W2:Y:S01]  /*17ad0*/  MUFU.TANH R118, R118 ;  /* 0x0000007600767308 */ /* 0x000ea20000002400 */
[----:B------:R-:W-:Y:S01]  /*17ae0*/  FSEL R107, R114, -INF , !P1 ;  /* 0xff800000726b7808 */ /* 0x000fe20004800000 */
[----:B------:R-:W-:Y:S01]  /*17af0*/  IMAD.MOV.U32 R42, RZ, RZ, R9 ;  /* 0x000000ffff2a7224 */ /* 0x000fe200078e0009 */
[----:B------:R-:W-:Y:S01]  /*17b00*/  ISETP.GE.AND P1, PT, R2, R235, PT ;  /* 0x000000eb0200720c */ /* 0x000fe20003f26270 */
[----:B------:R-:W-:Y:S01]  /*17b10*/  FMUL.FTZ R9, R130, UR23 ;  /* 0x0000001782097c20 */ /* 0x000fe20008410000 */
[----:B------:R-:W-:Y:S01]  /*17b20*/  FMNMX.FTZ R6, R243, R6, !PT ;  /* 0x00000006f3067209 */ /* 0x000fe20007810000 */
[----:B------:R-:W-:Y:S01]  /*17b30*/  IMAD.MOV.U32 R105, RZ, RZ, R65 ;  /* 0x000000ffff697224 */ /* 0x000fe200078e0041 */
[C---:B------:R-:W-:Y:S03]  /*17b40*/  ISETP.GE.OR P5, PT, R4.reuse, R241, !P5 ;  /* 0x000000f10400720c */ /* 0x040fe60006fa6670 */
[----:B------:R-:W2:Y:S01]  /*17b50*/  MUFU.TANH R113, R113 ;  /* 0x0000007100717308 */ /* 0x000ea20000002400 */
[C---:B------:R-:W-:Y:S01]  /*17b60*/  ISETP.GE.OR P6, PT, R4.reuse, R240, !P6 ;  /* 0x000000f00400720c */ /* 0x040fe200077c6670 */
[----:B------:R-:W-:Y:S01]  /*17b70*/  IMAD.MOV.U32 R65, RZ, RZ, R61 ;  /* 0x000000ffff417224 */ /* 0x000fe200078e003d */
[----:B------:R-:W-:Y:S01]  /*17b80*/  ISETP.GE.OR P3, PT, R4, R238, !P3 ;  /* 0x000000ee0400720c */ /* 0x000fe20005f66670 */
[----:B------:R-:W-:Y:S01]  /*17b90*/  VIADD R4, R0, 0x71 ;  /* 0x0000007100047836 */ /* 0x000fe20000000000 */
[----:B------:R-:W-:Y:S01]  /*17ba0*/  ISETP.GE.OR P1, PT, R2, R239, !P1 ;  /* 0x000000ef0200720c */ /* 0x000fe20004f26670 */
[----:B------:R-:W-:Y:S01]  /*17bb0*/  IMAD.MOV.U32 R61, RZ, RZ, R60 ;  /* 0x000000ffff3d7224 */ /* 0x000fe200078e003c */
[----:B-1----:R-:W-:Y:S03]  /*17bc0*/  FSEL R91, R8, -INF , !P0 ;  /* 0xff800000085b7808 */ /* 0x002fe60004000000 */
[----:B------:R-:W1:Y:S01]  /*17bd0*/  MUFU.TANH R7, R7 ;  /* 0x0000000700077308 */ /* 0x000e620000002400 */
[----:B------:R-:W-:Y:S01]  /*17be0*/  FMNMX.FTZ R5, R211, R5, !PT ;  /* 0x00000005d3057209 */ /* 0x000fe20007810000 */
[----:B------:R-:W-:Y:S01]  /*17bf0*/  FMUL.FTZ R8, R129, UR23 ;  /* 0x0000001781087c20 */ /* 0x000fe20008410000 */
[----:B------:R-:W-:Y:S01]  /*17c00*/  FMNMX.FTZ R6, R210, R6, !PT ;  /* 0x00000006d2067209 */ /* 0x000fe20007810000 */
[----:B------:R-:W-:Y:S01]  /*17c10*/  IMAD.MOV.U32 R60, RZ, RZ, R59 ;  /* 0x000000ffff3c7224 */ /* 0x000fe200078e003b */
[----:B--2---:R-:W-:Y:S01]  /*17c20*/  FSEL R129, R118, -INF , !P1 ;  /* 0xff80000076817808 */ /* 0x004fe20004800000 */
[----:B------:R-:W-:Y:S01]  /*17c30*/  IMAD.MOV.U32 R59, RZ, RZ, R54 ;  /* 0x000000ffff3b7224 */ /* 0x000fe200078e0036 */
[C---:B------:R-:W-:Y:S03]  /*17c40*/  ISETP.GE.AND P0, PT, R2.reuse, R236, PT ;  /* 0x000000ec0200720c */ /* 0x040fe60003f06270 */
[----:B------:R-:W2:Y:S01]  /*17c50*/  MUFU.TANH R9, R9 ;  /* 0x0000000900097308 */ /* 0x000ea20000002400 */
[----:B------:R-:W-:Y:S01]  /*17c60*/  FSEL R113, R113, -INF , !P5 ;  /* 0xff80000071717808 */ /* 0x000fe20006800000 */
[----:B------:R-:W-:Y:S01]  /*17c70*/  IMAD.MOV.U32 R54, RZ, RZ, R40 ;  /* 0x000000ffff367224 */ /* 0x000fe200078e0028 */
[C---:B------:R-:W-:Y:S01]  /*17c80*/  ISETP.GE.AND P5, PT, R2.reuse, R237, PT ;  /* 0x000000ed0200720c */ /* 0x040fe20003fa6270 */
[----:B------:R-:W-:Y:S01]  /*17c90*/  IMAD.MOV.U32 R40, RZ, RZ, R21 ;  /* 0x000000ffff287224 */ /* 0x000fe200078e0015 */
[----:B------:R-:W-:Y:S01]  /*17ca0*/  ISETP.GE.AND P2, PT, R2, R234, PT ;  /* 0x000000ea0200720c */ /* 0x000fe20003f46270 */
[----:B------:R-:W-:Y:S01]  /*17cb0*/  IMAD.MOV.U32 R130, RZ, RZ, R67 ;  /* 0x000000ffff827224 */ /* 0x000fe200078e0043 */
[----:B------:R-:W-:Y:S03]  /*17cc0*/  ISETP.GE.AND P1, PT, R4, R235, PT ;  /* 0x000000eb0400720c */ /* 0x000fe60003f26270 */
[----:B------:R-:W-:Y:S01]  /*17cd0*/  MUFU.TANH R116, R116 ;  /* 0x0000007400747308 */ /* 0x000fe20000002400 */
[----:B------:R-:W-:Y:S01]  /*17ce0*/  FMNMX.FTZ R5, R249, R5, !PT ;  /* 0x00000005f9057209 */ /* 0x000fe20007810000 */
[----:B------:R-:W-:Y:S01]  /*17cf0*/  IMAD.MOV.U32 R80, RZ, RZ, R65 ;  /* 0x000000ffff507224 */ /* 0x000fe200078e0041 */
[----:B------:R-:W-:Y:S01]  /*17d00*/  FMNMX.FTZ R6, R247, R6, !PT ;  /* 0x00000006f7067209 */ /* 0x000fe20007810000 */
[----:B------:R-:W-:Y:S01]  /*17d10*/  IMAD.MOV.U32 R78, RZ, RZ, R61 ;  /* 0x000000ffff4e7224 */ /* 0x000fe200078e003d */
[C---:B------:R-:W-:Y:S01]  /*17d20*/  ISETP.GE.OR P0, PT, R2.reuse, R241, !P0 ;  /* 0x000000f10200720c */ /* 0x040fe20004706670 */
[----:B------:R-:W-:Y:S01]  /*17d30*/  IMAD.MOV.U32 R82, RZ, RZ, R60 ;  /* 0x000000ffff527224 */ /* 0x000fe200078e003c */
[C---:B------:R-:W-:Y:S03]  /*17d40*/  ISETP.GE.OR P5, PT, R2.reuse, R240, !P5 ;  /* 0x000000f00200720c */ /* 0x040fe60006fa6670 */
[----:B------:R-:W-:Y:S01]  /*17d50*/  MUFU.TANH R117, R117 ;  /* 0x0000007500757308 */ /* 0x000fe20000002400 */
[----:B------:R-:W-:Y:S01]  /*17d60*/  ISETP.GE.OR P2, PT, R2, R238, !P2 ;  /* 0x000000ee0200720c */ /* 0x000fe20005746670 */
[----:B------:R-:W-:Y:S01]  /*17d70*/  VIADD R2, R0, 0x78 ;  /* 0x0000007800027836 */ /* 0x000fe20000000000 */
[----:B------:R-:W-:Y:S01]  /*17d80*/  ISETP.GE.OR P1, PT, R4, R239, !P1 ;  /* 0x000000ef0400720c */ /* 0x000fe20004f26670 */
[----:B------:R-:W-:Y:S01]  /*17d90*/  VIADD R0, R0, 0x79 ;  /* 0x0000007900007836 */ /* 0x000fe20000000000 */
[----:B------:R-:W-:Y:S01]  /*17da0*/  FMNMX.FTZ R5, R246, R5, !PT ;  /* 0x00000005f6057209 */ /* 0x000fe20007810000 */
[----:B------:R-:W-:Y:S01]  /*17db0*/  IMAD.MOV.U32 R87, RZ, RZ, R59 ;  /* 0x000000ffff577224 */ /* 0x000fe200078e003b */
[----:B------:R-:W-:Y:S03]  /*17dc0*/  FMNMX.FTZ R6, R244, R6, !PT ;  /* 0x00000006f4067209 */ /* 0x000fe60007810000 */
[----:B------:R-:W-:Y:S01]  /*17dd0*/  MUFU.TANH R128, R128 ;  /* 0x0000008000807308 */ /* 0x000fe20000002400 */
[----:B-1----:R-:W-:Y:S01]  /*17de0*/  FSEL R115, R7, -INF , !P1 ;  /* 0xff80000007737808 */ /* 0x002fe20004800000 */
[----:B------:R-:W-:Y:S01]  /*17df0*/  IMAD.MOV.U32 R59, RZ, RZ, R54 ;  /* 0x000000ffff3b7224 */ /* 0x000fe200078e0036 */
[----:B------:R-:W-:Y:S01]  /*17e00*/  FMNMX.FTZ R5, R245, R5, !PT ;  /* 0x00000005f5057209 */ /* 0x000fe20007810000 */
[----:B------:R-:W-:Y:S01]  /*17e10*/  IMAD.MOV.U32 R61, RZ, RZ, R52 ;  /* 0x000000ffff3d7224 */ /* 0x000fe200078e0034 */
[----:B------:R-:W-:Y:S01]  /*17e20*/  FMNMX.FTZ R6, R143, R6, !PT ;  /* 0x000000068f067209 */ /* 0x000fe20007810000 */
[----:B------:R-:W-:Y:S01]  /*17e30*/  FMUL.FTZ R21, R110, UR23 ;  /* 0x000000176e157c20 */ /* 0x000fe20008410000 */
[----:B------:R-:W-:Y:S03]  /*17e40*/  ISETP.GE.AND P1, PT, R2, R235, PT ;  /* 0x000000eb0200720c */ /* 0x000fe60003f26270 */
[----:B------:R-:W1:Y:S01]  /*17e50*/  MUFU.TANH R7, R131 ;  /* 0x0000008300077308 */ /* 0x000e620000002400 */
[----:B------:R-:W-:Y:S01]  /*17e60*/  FMNMX.FTZ R5, R142, R5, !PT ;  /* 0x000000058e057209 */ /* 0x000fe20007810000 */
[----:B------:R3:W5:Y:S01]  /*17e70*/  LDL.LU R143, [R1+0xf0] ;  /* 0x0000f000018f7983 */ /* 0x0007620000300800 */
[----:B------:R-:W-:Y:S02]  /*17e80*/  ISETP.GE.OR P1, PT, R2, R239, !P1 ;  /* 0x000000ef0200720c */ /* 0x000fe40004f26670 */
[----:B------:R-:W-:Y:S01]  /*17e90*/  FMNMX.FTZ R6, R141, R6, !PT ;  /* 0x000000068d067209 */ /* 0x000fe20007810000 */
[----:B------:R3:W5:Y:S01]  /*17ea0*/  LDL.LU R142, [R1+0xec] ;  /* 0x0000ec00018e7983 */ /* 0x0007620000300800 */
[----:B--2---:R-:W-:Y:S03]  /*17eb0*/  FSEL R118, R9, -INF , !P1 ;  /* 0xff80000009767808 */ /* 0x004fe60004800000 */
[----:B------:R-:W2:Y:S01]  /*17ec0*/  MUFU.TANH R8, R8 ;  /* 0x0000000800087308 */ /* 0x000ea20000002400 */
[----:B------:R-:W-:Y:S01]  /*17ed0*/  ISETP.GE.AND P1, PT, R0, R235, PT ;  /* 0x000000eb0000720c */ /* 0x000fe20003f26270 */
[----:B------:R2:W5:Y:S01]  /*17ee0*/  LDL.LU R141, [R1+0xe8] ;  /* 0x0000e800018d7983 */ /* 0x0005620000300800 */
[----:B------:R-:W-:Y:S02]  /*17ef0*/  FMNMX.FTZ R5, R140, R5, !PT ;  /* 0x000000058c057209 */ /* 0x000fe40007810000 */
[----:B------:R-:W-:Y:S01]  /*17f00*/  ISETP.GE.OR P1, PT, R0, R239, !P1 ;  /* 0x000000ef0000720c */ /* 0x000fe20004f26670 */
[----:B------:R2:W5:Y:S01]  /*17f10*/  LDL.LU R140, [R1+0xe4] ;  /* 0x0000e400018c7983 */ /* 0x0005620000300800 */
[----:B------:R-:W-:Y:S03]  /*17f20*/  FMNMX.FTZ R5, R139, R5, !PT ;  /* 0x000000058b057209 */ /* 0x000fe60007810000 */
[----:B------:R-:W2:Y:S01]  /*17f30*/  MUFU.TANH R20, R20 ;  /* 0x0000001400147308 */ /* 0x000ea20000002400 */
[----:B-1----:R-:W-:Y:S01]  /*17f40*/  FSEL R104, R7, -INF , !P1 ;  /* 0xff80000007687808 */ /* 0x002fe20004800000 */
[----:B------:R1:W5:Y:S01]  /*17f50*/  LDL.LU R139, [R1+0xe0] ;  /* 0x0000e000018b7983 */ /* 0x0003620000300800 */
[----:B------:R-:W-:Y:S02]  /*17f60*/  FSEL R116, R116, -INF , !P0 ;  /* 0xff80000074747808 */ /* 0x000fe40004000000 */
[CC--:B------:R-:W-:Y:S02]  /*17f70*/  ISETP.GE.AND P0, PT, R4.reuse, R236.reuse, PT ;  /* 0x000000ec0400720c */ /* 0x0c0fe40003f06270 */
[C---:B------:R-:W-:Y:S03]  /*17f80*/  ISETP.GE.AND P1, PT, R4.reuse, R237, PT ;  /* 0x000000ed0400720c */ /* 0x040fe60003f26270 */
[----:B------:R-:W1:Y:S01]  /*17f90*/  MUFU.TANH R21, R21 ;  /* 0x0000001500157308 */ /* 0x000e620000002400 */
[-C--:B------:R-:W-:Y:S04]  /*17fa0*/  ISETP.GE.OR P0, PT, R4, R241.reuse, !P0 ;  /* 0x000000f10400720c */ /* 0x080fe80004706670 */
[----:B------:R-:W-:Y:S02]  /*17fb0*/  FSEL R117, R117, -INF , !P0 ;  /* 0xff80000075757808 */ /* 0x000fe40004000000 */
[CC--:B------:R-:W-:Y:S03]  /*17fc0*/  ISETP.GE.AND P0, PT, R2.reuse, R236.reuse, PT ;  /* 0x000000ec0200720c */ /* 0x0c0fe60003f06270 */
[----:B------:R-:W1:Y:S01]  /*17fd0*/  MUFU.TANH R19, R19 ;  /* 0x0000001300137308 */ /* 0x000e620000002400 */
[-C--:B------:R-:W-:Y:S04]  /*17fe0*/  ISETP.GE.OR P0, PT, R2, R241.reuse, !P0 ;  /* 0x000000f10200720c */ /* 0x080fe80004706670 */
[----:B------:R-:W-:Y:S02]  /*17ff0*/  FSEL R128, R128, -INF , !P0 ;  /* 0xff80000080807808 */ /* 0x000fe40004000000 */
[C---:B------:R-:W-:Y:S04]  /*18000*/  ISETP.GE.AND P0, PT, R0.reuse, R236, PT ;  /* 0x000000ec0000720c */ /* 0x040fe80003f06270 */
[----:B------:R-:W-:Y:S04]  /*18010*/  ISETP.GE.OR P0, PT, R0, R241, !P0 ;  /* 0x000000f10000720c */ /* 0x000fe80004706670 */
[----:B--2---:R-:W-:Y:S02]  /*18020*/  FSEL R90, R8, -INF , !P0 ;  /* 0xff800000085a7808 */ /* 0x004fe40004000000 */
[----:B------:R-:W-:Y:S02]  /*18030*/  FMNMX.FTZ R8, R29, R134, !PT ;  /* 0x000000861d087209 */ /* 0x000fe40007810000 */
[----:B----4-:R-:W-:Y:S02]  /*18040*/  FMNMX.FTZ R6, R89, R6, !PT ;  /* 0x0000000659067209 */ /* 0x010fe40007810000 */
[----:B------:R-:W-:Y:S02]  /*18050*/  PLOP3.LUT P0, PT, PT, PT, UP0, 0x80, 0x0 ;  /* 0x000000000000781c */ /* 0x000fe40003f0f008 */
[----:B------:R-:W-:Y:S02]  /*18060*/  FMNMX.FTZ R7, R88, R6, !PT ;  /* 0x0000000658077209 */ /* 0x000fe40007810000 */
[----:B------:R-:W-:Y:S02]  /*18070*/  FMNMX.FTZ R6, R138, R5, !PT ;  /* 0x000000058a067209 */ /* 0x000fe40007810000 */
[----:B------:R-:W-:Y:S01]  /*18080*/  FMNMX.FTZ R9, R137, R7, !PT ;  /* 0x0000000789097209 */ /* 0x000fe20007810000 */
[----:B------:R2:W5:Y:S01]  /*18090*/  LDL.LU R138, [R1+0xdc] ;  /* 0x0000dc00018a7983 */ /* 0x0005620000300800 */
[----:B------:R-:W-:Y:S02]  /*180a0*/  FMNMX.FTZ R7, R136, R6, !PT ;  /* 0x0000000688077209 */ /* 0x000fe40007810000 */
[----:B------:R-:W-:Y:S01]  /*180b0*/  FMNMX.FTZ R5, R28, R133, !PT ;  /* 0x000000851c057209 */ /* 0x000fe20007810000 */
[----:B------:R2:W5:Y:S01]  /*180c0*/  LDL.LU R137, [R1+0xd8] ;  /* 0x0000d80001897983 */ /* 0x0005620000300800 */
        /* <DEDUP_REMOVED lines=12> */
[----:B------:R-:W-:Y:S01]  /*18190*/  FMUL.FTZ R18, R120, UR23 ;  /* 0x0000001778127c20 */ /* 0x000fe20008410000 */
[----:B------:R-:W-:Y:S02]  /*181a0*/  FMNMX.FTZ R8, R17, R8, !PT ;  /* 0x0000000811087209 */ /* 0x000fe40007810000 */
[----:B------:R-:W-:Y:S02]  /*181b0*/  FMNMX.FTZ R6, R40, R6, !PT ;  /* 0x0000000628067209 */ /* 0x000fe40007810000 */
[----:B------:R-:W-:Y:S01]  /*181c0*/  FMNMX.FTZ R5, R130, R5, !PT ;  /* 0x0000000582057209 */ /* 0x000fe20007810000 */
[----:B------:R-:W4:Y:S01]  /*181d0*/  MUFU.TANH R18, R18 ;  /* 0x0000001200127308 */ /* 0x000f220000002400 */
        /* <DEDUP_REMOVED lines=18> */
[----:B---3--:R-:W-:Y:S02]  /*18300*/  FMNMX.FTZ R9, R93, R9, !PT ;  /* 0x000000095d097209 */ /* 0x008fe40007810000 */
[----:B------:R-:W-:Y:S02]  /*18310*/  FMNMX.FTZ R5, R85, R8, !PT ;  /* 0x0000000855057209 */ /* 0x000fe40007810000 */
[----:B------:R-:W-:Y:S02]  /*18320*/  FMNMX.FTZ R9, R251, R9, !PT ;  /* 0x00000009fb097209 */ /* 0x000fe40007810000 */
[----:B------:R-:W-:Y:S02]  /*18330*/  FMNMX.FTZ R8, R61, R7, !PT ;  /* 0x000000073d087209 */ /* 0x000fe40007810000 */
[----:B------:R-:W-:Y:S02]  /*18340*/  FMNMX.FTZ R9, R248, R9, !PT ;  /* 0x00000009f8097209 */ /* 0x000fe40007810000 */
[----:B------:R-:W-:Y:S02]  /*18350*/  FMNMX.FTZ R8, R16, R8, !PT ;  /* 0x0000000810087209 */ /* 0x000fe40007810000 */
[----:B------:R-:W-:Y:S02]  /*18360*/  FMNMX.FTZ R9, R209, R9, !PT ;  /* 0x00000009d1097209 */ /* 0x000fe40007810000 */
[----:B------:R-:W-:Y:S02]  /*18370*/  FMNMX.FTZ R8, R14, R8, !PT ;  /* 0x000000080e087209 */ /* 0x000fe40007810000 */
[----:B------:R-:W-:Y:S04]  /*18380*/  FMNMX.FTZ R9, R208, R9, !PT ;  /* 0x00000009d0097209 */ /* 0x000fe80007810000 */
[----:B------:R-:W-:Y:S04]  /*18390*/  FMNMX.FTZ R9, R203, R9, !PT ;  /* 0x00000009cb097209 */ /* 0x000fe80007810000 */
        /* <DEDUP_REMOVED lines=28> */
[----:B-12-4-:R-:W-:Y:S06]  /*18560*/  @P0 BRA `(.L_x_672) ;  /* 0xffffffbc00380947 */ /* 0x016fec000383ffff */
.L_x_671:
[----:B----4-:R1:W2:Y:S01]  /*18570*/  MUFU.TANH R9, R121 ;  /* 0x0000007900097308 */ /* 0x0102a20000002400 */
[----:B------:R-:W-:Y:S01]  /*18580*/  MOV R10, R39 ;  /* 0x00000027000a7202 */ /* 0x000fe20000000f00 */
[----:B------:R-:W-:Y:S01]  /*18590*/  FMUL.FTZ R124, R124, UR23 ;  /* 0x000000177c7c7c20 */ /* 0x000fe20008410000 */
[----:B------:R-:W3:Y:S01]  /*185a0*/  LDL.LU R39, [R1+0x94] ;  /* 0x0000940001277983 */ /* 0x000ee20000300800 */
[----:B------:R-:W-:Y:S01]  /*185b0*/  MOV R97, R50 ;  /* 0x0000003200617202 */ /* 0x000fe20000000f00 */
[----:B------:R-:W-:Y:S01]  /*185c0*/  FMUL.FTZ R122, R122, UR23 ;  /* 0x000000177a7a7c20 */ /* 0x000fe20008410000 */
[C---:B------:R-:W-:Y:S01]  /*185d0*/  ISETP.GE.AND P0, PT, R4.reuse, R234, PT ;  /* 0x000000ea0400720c */ /* 0x040fe20003f06270 */
[----:B------:R4:W-:Y:S03]  /*185e0*/  STL [R1+0xe4], R223 ;  /* 0x0000e4df01007387 */ /* 0x0009e60000100800 */
[----:B------:R-:W2:Y:S01]  /*185f0*/  MUFU.TANH R124, R124 ;  /* 0x0000007c007c7308 */ /* 0x000ea20000002400 */
[----:B------:R-:W-:Y:S01]  /*18600*/  FMNMX.FTZ R5, R97, R17, !PT ;  /* 0x0000001161057209 */ /* 0x000fe20007810000 */
[----:B------:R-:W-:Y:S01]  /*18610*/  FMUL.FTZ R123, R123, UR23 ;  /* 0x000000177b7b7c20 */ /* 0x000fe20008410000 */
[----:B------:R-:W-:Y:S01]  /*18620*/  ISETP.GE.OR P1, PT, R4, R240, !P1 ;  /* 0x000000f00400720c */ /* 0x000fe20004f26670 */
[----:B------:R-:W2:Y:S01]  /*18630*/  SHFL.BFLY PT, R7, R71, 0x2, 0x1f ;  /* 0x0c401f0047077f89 */ /* 0x000ea200000e0000 */
[----:B------:R-:W-:Y:S01]  /*18640*/  FMNMX.FTZ R5, R47, R5, !PT ;  /* 0x000000052f057209 */ /* 0x000fe20007810000 */
[----:B------:R-:W-:Y:S01]  /*18650*/  FMUL.FTZ R126, R126, UR23 ;  /* 0x000000177e7e7c20 */ /* 0x000fe20008410000 */
[----:B------:R-:W-:Y:S03]  /*18660*/  ISETP.GE.OR P0, PT, R4, R238, !P0 ;  /* 0x000000ee0400720c */ /* 0x000fe60004706670 */
[----:B------:R-:W2:Y:S01]  /*18670*/  MUFU.TANH R122, R122 ;  /* 0x0000007a007a7308 */ /* 0x000ea20000002400 */
[----:B------:R-:W-:Y:S01]  /*18680*/  MOV R13, R49 ;  /* 0x00000031000d7202 */ /* 0x000fe20000000f00 */
[----:B------:R-:W-:Y:S01]  /*18690*/  FMUL.FTZ R127, R127, UR23 ;  /* 0x000000177f7f7c20 */ /* 0x000fe20008410000 */
[----:B------:R-:W-:Y:S01]  /*186a0*/  MOV R12, R38 ;  /* 0x00000026000c7202 */ /* 0x000fe20000000f00 */
[----:B------:R-:W2:Y:S01]  /*186b0*/  SHFL.BFLY PT, R8, R70, 0x2, 0x1f ;  /* 0x0c401f0046087f89 */ /* 0x000ea200000e0000 */
[----:B------:R-:W-:Y:S01]  /*186c0*/  MOV R14, R51 ;  /* 0x00000033000e7202 */ /* 0x000fe20000000f00 */
[----:B------:R-:W-:Y:S01]  /*186d0*/  FMUL.FTZ R125, R125, UR23 ;  /* 0x000000177d7d7c20 */ /* 0x000fe20008410000 */
[----:B------:R-:W-:Y:S03]  /*186e0*/  MOV R110, R48 ;  /* 0x00000030006e7202 */ /* 0x000fe60000000f00 */
[----:B------:R-:W-:Y:S01]  /*186f0*/  MUFU.TANH R123, R123 ;  /* 0x0000007b007b7308 */ /* 0x000fe20000002400 */
[----:B------:R-:W-:Y:S01]  /*18700*/  FMNMX.FTZ R6, R14, R16, !PT ;  /* 0x000000100e067209 */ /* 0x000fe20007810000 */
[----:B------:R-:W-:Y:S01]  /*18710*/  UISETP.GT.AND UP0, UPT, UR25, UR12, UPT ;  /* 0x0000000c1900728c */ /* 0x000fe2000bf04270 */
[----:B------:R-:W-:Y:S01]  /*18720*/  FSEL R114, R20, -INF , !P6 ;  /* 0xff80000014727808 */ /* 0x000fe20007000000 */
[----:B------:R-:W-:Y:S01]  /*18730*/  UMOV UR21, UR25 ;  /* 0x0000001900157c82 */ /* 0x000fe20008000000 */
[CC--:B------:R-:W-:Y:S02]  /*18740*/  ISETP.GE.AND P6, PT, R2.reuse, R237.reuse, PT ;  /* 0x000000ed0200720c */ /* 0x0c0fe40003fc6270 */
[----:B------:R-:W-:Y:S03]  /*18750*/  MOV R120, R56 ;  /* 0x0000003800787202 */ /* 0x000fe60000000f00 */
[----:B------:R-:W2:Y:S01]  /*18760*/  MUFU.TANH R126, R126 ;  /* 0x0000007e007e7308 */ /* 0x000ea20000002400 */
[----:B----4-:R-:W4:Y:S01]  /*18770*/  LDL.LU R223, [R1+0x84] ;  /* 0x0000840001df7983 */ /* 0x010f220000300800 */
[-C--:B------:R-:W-:Y:S02]  /*18780*/  ISETP.GE.OR P6, PT, R2, R240.reuse, !P6 ;  /* 0x000000f00200720c */ /* 0x080fe400077c6670 */
[----:B-1----:R-:W-:Y:S01]  /*18790*/  FSEL R121, R21, -INF , !P4 ;  /* 0xff80000015797808 */ /* 0x002fe20006000000 */
[----:B------:R1:W-:Y:S01]  /*187a0*/  STL [R1+0xe0], R222 ;  /* 0x0000e0de01007387 */ /* 0x0003e20000100800 */
[----:B------:R-:W-:Y:S04]  /*187b0*/  FSEL R112, R18, -INF , !P5 ;  /* 0xff80000012707808 */ /* 0x000fe80006800000 */
[----:B------:R-:W2:Y:S01]  /*187c0*/  MUFU.TANH R72, R127 ;  /* 0x0000007f00487308 */ /* 0x000ea20000002400 */
[C---:B------:R-:W-:Y:S04]  /*187d0*/  ISETP.GE.AND P5, PT, R0.reuse, R237, PT ;  /* 0x000000ed0000720c */ /* 0x040fe80003fa6270 */
[----:B------:R-:W-:Y:S05]  /*187e0*/  ISETP.GE.OR P5, PT, R0, R240, !P5 ;  /* 0x000000f00000720c */ /* 0x000fea0006fa6670 */
[----:B------:R-:W2:Y:S01]  /*187f0*/  MUFU.TANH R125, R125 ;  /* 0x0000007d007d7308 */ /* 0x000ea20000002400 */
[----:B-1----:R-:W3:Y:S04]  /*18800*/  LDL.LU R222, [R1+0x90] ;  /* 0x0000900001de7983 */ /* 0x002ee80000300800 */
[----:B------:R1:W-:Y:S04]  /*18810*/  STL [R1+0xdc], R221 ;  /* 0x0000dcdd01007387 */ /* 0x0003e80000100800 */
[----:B-1----:R-:W3:Y:S04]  /*18820*/  LDL.LU R221, [R1+0x8c] ;  /* 0x00008c0001dd7983 */ /* 0x002ee80000300800 */
[----:B------:R1:W-:Y:S04]  /*18830*/  STL [R1+0xd8], R220 ;  /* 0x0000d8dc01007387 */ /* 0x0003e80000100800 */
[----:B------:R-:W-:Y:S01]  /*18840*/  STL [R1+0xd4], R135 ;  /* 0x0000d48701007387 */ /* 0x000fe20000100800 */
[----:B--2---:R-:W-:Y:S02]  /*18850*/  FSEL R60, R9, -INF , !P1 ;  /* 0xff800000093c7808 */ /* 0x004fe40004800000 */
[----:B------:R-:W-:Y:S01]  /*18860*/  FSEL R95, R124, -INF , !P6 ;  /* 0xff8000007c5f7808 */ /* 0x000fe20007000000 */
[----:B------:R-:W2:Y:S01]  /*18870*/  LDL.LU R9, [R1+0x98] ;  /* 0x0000980001097983 */ /* 0x000ea20000300800 */
[C---:B------:R-:W-:Y:S02]  /*18880*/  ISETP.GE.AND P1, PT, R2.reuse, R234, PT ;  /* 0x000000ea0200720c */ /* 0x040fe40003f26270 */
[----:B------:R-:W-:Y:S02]  /*18890*/  FSEL R124, R19, -INF , !P3 ;  /* 0xff800000137c7808 */ /* 0x000fe40005800000 */
[----:B------:R-:W-:Y:S02]  /*188a0*/  ISETP.GE.OR P1, PT, R2, R238, !P1 ;  /* 0x000000ee0200720c */ /* 0x000fe40004f26670 */
[----:B------:R-:W-:Y:S02]  /*188b0*/  FSEL R122, R122, -INF , !P2 ;  /* 0xff8000007a7a7808 */ /* 0x000fe40005000000 */
[----:B------:R-:W-:Y:S02]  /*188c0*/  FMNMX.FTZ R71, R71, R7, !PT ;  /* 0x0000000747477209 */ /* 0x000fe40007810000 */
[----:B------:R-:W-:Y:S02]  /*188d0*/  ISETP.GE.AND P2, PT, R0, R234, PT ;  /* 0x000000ea0000720c */ /* 0x000fe40003f46270 */
[----:B------:R-:W-:Y:S02]  /*188e0*/  FSEL R11, R126, -INF , !P1 ;  /* 0xff8000007e0b7808 */ /* 0x000fe40004800000 */
[----:B------:R-:W-:Y:S02]  /*188f0*/  ISETP.GE.OR P2, PT, R0, R238, !P2 ;  /* 0x000000ee0000720c */ /* 0x000fe40005746670 */
[----:B-1----:R-:W-:Y:S02]  /*18900*/  FSEL R220, R123, -INF , !P0 ;  /* 0xff8000007bdc7808 */ /* 0x002fe40004000000 */
[----:B------:R-:W-:Y:S02]  /*18910*/  FSEL R72, R72, -INF , !P2 ;  /* 0xff80000048487808 */ /* 0x000fe40005000000 */
[----:B------:R-:W-:Y:S02]  /*18920*/  FSEL R15, R125, -INF , !P5 ;  /* 0xff8000007d0f7808 */ /* 0x000fe40006800000 */
[----:B------:R-:W-:Y:S02]  /*18930*/  FMNMX.FTZ R70, R70, R8, !PT ;  /* 0x0000000846467209 */ /* 0x000fe40007810000 */
[----:B------:R-:W-:Y:S02]  /*18940*/  MOV R126, R40 ;  /* 0x00000028007e7202 */ /* 0x000fe40000000f00 */
[----:B----4-:R-:W-:Y:S04]  /*18950*/  FMNMX.FTZ R4, R223, R5, !PT ;  /* 0x00000005df047209 */ /* 0x010fe80007810000 */
[----:B------:R-:W-:Y:S04]  /*18960*/  FMNMX.FTZ R4, R13, R4, !PT ;  /* 0x000000040d047209 */ /* 0x000fe80007810000 */
[----:B------:R-:W-:Y:S04]  /*18970*/  FMNMX.FTZ R4, R12, R4, !PT ;  /* 0x000000040c047209 */ /* 0x000fe80007810000 */
[----:B------:R-:W-:Y:S04]  /*18980*/  FMNMX.FTZ R4, R62, R4, !PT ;  /* 0x000000043e047209 */ /* 0x000fe80007810000 */
[----:B------:R-:W-:Y:S04]  /*18990*/  FMNMX.FTZ R4, R45, R4, !PT ;  /* 0x000000042d047209 */ /* 0x000fe80007810000 */
[----:B------:R-:W-:Y:S04]  /*189a0*/  FMNMX.FTZ R4, R10, R4, !PT ;  /* 0x000000040a047209 */ /* 0x000fe80007810000 */
[----:B------:R-:W-:Y:S04]  /*189b0*/  FMNMX.FTZ R4, R110, R4, !PT ;  /* 0x000000046e047209 */ /* 0x000fe80007810000 */
[----:B------:R-:W-:Y:S02]  /*189c0*/  FMNMX.FTZ R4, R212, R4, !PT ;  /* 0x00000004d4047209 */ /* 0x000fe40007810000 */
[----:B---3--:R-:W-:Y:S02]  /*189d0*/  FMNMX.FTZ R6, R222, R6, !PT ;  /* 0x00000006de067209 */ /* 0x008fe40007810000 */
[----:B------:R-:W-:Y:S04]  /*189e0*/  FMNMX.FTZ R4, R213, R4, !PT ;  /* 0x00000004d5047209 */ /* 0x000fe80007810000 */
[----:B------:R-:W-:Y:S04]  /*189f0*/  FMNMX.FTZ R4, R121, R4, !PT ;  /* 0x0000000479047209 */ /* 0x000fe80007810000 */
[----:B------:R-:W-:Y:S04]  /*18a00*/  FMNMX.FTZ R2, R124, R4, !PT ;  /* 0x000000047c027209 */ /* 0x000fe80007810000 */
[----:B------:R-:W-:Y:S04]  /*18a10*/  FMNMX.FTZ R2, R122, R2, !PT ;  /* 0x000000027a027209 */ /* 0x000fe80007810000 */
[----:B------:R-:W-:Y:S04]  /*18a20*/  FMNMX.FTZ R0, R220, R2, !PT ;  /* 0x00000002dc007209 */ /* 0x000fe80007810000 */
[----:B------:R-:W-:Y:S04]  /*18a30*/  FMNMX.FTZ R0, R11, R0, !PT ;  /* 0x000000000b007209 */ /* 0x000fe80007810000 */
[----:B------:R-:W-:Y:S02]  /*18a40*/  FMNMX.FTZ R0, R72, R0, !PT ;  /* 0x0000000048007209 */ /* 0x000fe40007810000 */
[----:B------:R-:W-:Y:S02]  /*18a50*/  FMNMX.FTZ R5, R221, R6, !PT ;  /* 0x00000006dd057209 */ /* 0x000fe40007810000 */
[----:B------:R-:W1:Y:S02]  /*18a60*/  SHFL.BFLY PT, R6, R70, 0x1, 0x1f ;  /* 0x0c201f0046067f89 */ /* 0x000e6400000e0000 */
[----:B------:R-:W-:Y:S06]  /*18a70*/  FMNMX.FTZ R5, R81, R5, !PT ;  /* 0x0000000551057209 */ /* 0x000fec0007810000 */
[----:B------:R-:W3:Y:S01]  /*18a80*/  SHFL.BFLY PT, R2, R0, 0x2, 0x1f ;  /* 0x0c401f0000027f89 */ /* 0x000ee200000e0000 */
[----:B------:R-:W-:Y:S04]  /*18a90*/  FMNMX.FTZ R5, R41, R5, !PT ;  /* 0x0000000529057209 */ /* 0x000fe80007810000 */
[----:B------:R-:W-:Y:S04]  /*18aa0*/  FMNMX.FTZ R5, R83, R5, !PT ;  /* 0x0000000553057209 */ /* 0x000fe80007810000 */
[----:B------:R-:W-:Y:S04]  /*18ab0*/  FMNMX.FTZ R5, R207, R5, !PT ;  /* 0x00000005cf057209 */ /* 0x000fe80007810000 */
[----:B------:R-:W-:Y:S04]  /*18ac0*/  FMNMX.FTZ R5, R206, R5, !PT ;  /* 0x00000005ce057209 */ /* 0x000fe80007810000 */
[----:B------:R-:W-:Y:S02]  /*18ad0*/  FMNMX.FTZ R5, R114, R5, !PT ;  /* 0x0000000572057209 */ /* 0x000fe40007810000 */
[----:B-1----:R-:W-:Y:S02]  /*18ae0*/  FMNMX.FTZ R70, R70, R6, !PT ;  /* 0x0000000646467209 */ /* 0x002fe40007810000 */
[----:B------:R-:W-:Y:S02]  /*18af0*/  FMNMX.FTZ R69, R112, R5, !PT ;  /* 0x0000000570457209 */ /* 0x000fe40007810000 */
[----:B------:R-:W1:Y:S01]  /*18b00*/  SHFL.BFLY PT, R5, R71, 0x1, 0x1f ;  /* 0x0c201f0047057f89 */ /* 0x000e6200000e0000 */
[----:B---3--:R-:W-:Y:S01]  /*18b10*/  FMNMX.FTZ R0, R0, R2, !PT ;  /* 0x0000000200007209 */ /* 0x008fe20007810000 */
[----:B------:R-:W-:Y:S01]  /*18b20*/  FMUL.FTZ R74, R70, UR4 ;  /* 0x00000004464a7c20 */ /* 0x000fe20008410000 */
[----:B------:R-:W-:Y:S02]  /*18b30*/  FMNMX.FTZ R69, R60, R69, !PT ;  /* 0x000000453c457209 */ /* 0x000fe40007810000 */
[----:B------:R-:W-:Y:S02]  /*18b40*/  FSETP.NEU.FTZ.AND P2, PT, R70, -INF , PT ;  /* 0xff8000004600780b */ /* 0x000fe40003f5d000 */
[----:B------:R-:W-:Y:S02]  /*18b50*/  FMNMX.FTZ R69, R95, R69, !PT ;  /* 0x000000455f457209 */ /* 0x000fe40007810000 */
[----:B------:R-:W-:Y:S02]  /*18b60*/  FSEL R74, R74, RZ, P2 ;  /* 0x000000ff4a4a7208 */ /* 0x000fe40001000000 */
[----:B------:R-:W-:Y:S03]  /*18b70*/  FMNMX.FTZ R69, R15, R69, !PT ;  /* 0x000000450f457209 */ /* 0x000fe60007810000 */
[--C-:B------:R-:W-:Y:S01]  /*18b80*/  FFMA.FTZ R108, R108, UR4, -R74.reuse ;  /* 0x000000046c6c7c23 */ /* 0x100fe2000801084a */
[--C-:B------:R-:W-:Y:S01]  /*18b90*/  FFMA.FTZ R107, R107, UR4, -R74.reuse ;  /* 0x000000046b6b7c23 */ /* 0x100fe2000801084a */
[----:B------:R-:W3:Y:S01]  /*18ba0*/  SHFL.BFLY PT, R4, R69, 0x2, 0x1f ;  /* 0x0c401f0045047f89 */ /* 0x000ee200000e0000 */
[--C-:B------:R-:W-:Y:S06]  /*18bb0*/  FFMA.FTZ R118, R118, UR4, -R74.reuse ;  /* 0x0000000476767c23 */ /* 0x100fec000801084a */
[----:B------:R-:W-:Y:S01]  /*18bc0*/  MUFU.EX2 R118, R118 ;  /* 0x0000007600767308 */ /* 0x000fe20000000800 */
[----:B-1----:R-:W-:Y:S04]  /*18bd0*/  FMNMX.FTZ R71, R71, R5, !PT ;  /* 0x0000000547477209 */ /* 0x002fe80007810000 */
[C---:B------:R-:W-:Y:S01]  /*18be0*/  FSETP.NEU.FTZ.AND P3, PT, R71.reuse, -INF , PT ;  /* 0xff8000004700780b */ /* 0x040fe20003f7d000 */
[----:B------:R-:W-:Y:S05]  /*18bf0*/  FMUL.FTZ R73, R71, UR4 ;  /* 0x0000000447497c20 */ /* 0x000fea0008410000 */
[----:B------:R-:W-:Y:S05]  /*18c00*/  FSEL R73, R73, RZ, P3 ;  /* 0x000000ff49497208 */ /* 0x000fea0001800000 */
[--C-:B------:R-:W-:Y:S01]  /*18c10*/  FFMA.FTZ R2, R27, UR4, -R73.reuse ;  /* 0x000000041b027c23 */ /* 0x100fe20008010849 */
[----:B---3--:R-:W-:Y:S01]  /*18c20*/  FMNMX.FTZ R69, R69, R4, !PT ;  /* 0x0000000445457209 */ /* 0x008fe20007810000 */
[--C-:B------:R-:W-:Y:S01]  /*18c30*/  FFMA.FTZ R4, R25, UR4, -R73.reuse ;  /* 0x0000000419047c23 */ /* 0x100fe20008010849 */
[--C-:B------:R-:W-:Y:S01]  /*18c40*/  FFMA.FTZ R88, R88, UR4, -R73.reuse ;  /* 0x0000000458587c23 */ /* 0x100fe20008010849 */
[----:B------:R1:W-:Y:S01]  /*18c50*/  MUFU.EX2 R214, R2 ;  /* 0x0000000200d67308 */ /* 0x0003e20000000800 */
[--C-:B------:R-:W-:Y:S01]  /*18c60*/  FFMA.FTZ R89, R89, UR4, -R73.reuse ;  /* 0x0000000459597c23 */ /* 0x100fe20008010849 */
[----:B------:R-:W3:Y:S01]  /*18c70*/  SHFL.BFLY PT, R5, R69, 0x1, 0x1f ;  /* 0x0c201f0045057f89 */ /* 0x000ee200000e0000 */
[--C-:B------:R-:W-:Y:S01]  /*18c80*/  FFMA.FTZ R93, R93, UR4, -R73.reuse ;  /* 0x000000045d5d7c23 */ /* 0x100fe20008010849 */
[----:B------:R-:W-:Y:S06]  /*18c90*/  FFMA.FTZ R128, R128, UR4, -R73 ;  /* 0x0000000480807c23 */ /* 0x000fec0008010849 */
[----:B------:R4:W-:Y:S10]  /*18ca0*/  MUFU.EX2 R76, R4 ;  /* 0x00000004004c7308 */ /* 0x0009f40000000800 */
[----:B------:R-:W-:Y:S01]  /*18cb0*/  MUFU.EX2 R128, R128 ;  /* 0x0000008000807308 */ /* 0x000fe20000000800 */
[----:B-1----:R-:W1:Y:S01]  /*18cc0*/  SHFL.BFLY PT, R2, R0, 0x1, 0x1f ;  /* 0x0c201f0000027f89 */ /* 0x002e6200000e0000 */
[----:B----4-:R-:W-:Y:S01]  /*18cd0*/  FFMA.FTZ R4, R26, UR4, -R74 ;  /* 0x000000041a047c23 */ /* 0x010fe2000801084a */
[----:B---3--:R-:W-:Y:S07]  /*18ce0*/  FMNMX.FTZ R69, R69, R5, !PT ;  /* 0x0000000545457209 */ /* 0x008fee0007810000 */
[----:B------:R3:W-:Y:S01]  /*18cf0*/  MUFU.EX2 R77, R4 ;  /* 0x00000004004d7308 */ /* 0x0007e20000000800 */
[C---:B------:R-:W-:Y:S01]  /*18d00*/  FSETP.NEU.FTZ.AND P1, PT, R69.reuse, -INF , PT ;  /* 0xff8000004500780b */ /* 0x040fe20003f3d000 */
[----:B------:R-:W-:Y:S05]  /*18d10*/  FMUL.FTZ R75, R69, UR4 ;  /* 0x00000004454b7c20 */ /* 0x000fea0008410000 */
[----:B------:R-:W-:Y:S02]  /*18d20*/  FSEL R75, R75, RZ, P1 ;  /* 0x000000ff4b4b7208 */ /* 0x000fe40000800000 */
[----:B-1----:R-:W-:Y:S03]  /*18d30*/  FMNMX.FTZ R68, R0, R2, !PT ;  /* 0x0000000200447209 */ /* 0x002fe60007810000 */
[--C-:B------:R-:W-:Y:S01]  /*18d40*/  FFMA.FTZ R0, R34, UR4, -R75.reuse ;  /* 0x0000000422007c23 */ /* 0x100fe2000801084b */
[----:B------:R-:W-:Y:S01]  /*18d50*/  FFMA.FTZ R112, R112, UR4, -R75 ;  /* 0x0000000470707c23 */ /* 0x000fe2000801084b */
[C---:B------:R-:W-:Y:S02]  /*18d60*/  FSETP.NEU.FTZ.AND P0, PT, R68.reuse, -INF , PT ;  /* 0xff8000004400780b */ /* 0x040fe40003f1d000 */
[----:B------:R1:W-:Y:S01]  /*18d70*/  MUFU.EX2 R123, R0 ;  /* 0x00000000007b7308 */ /* 0x0003e20000000800 */
[----:B---3--:R-:W-:Y:S01]  /*18d80*/  FFMA.FTZ R4, R31, UR4, -R73 ;  /* 0x000000041f047c23 */ /* 0x008fe20008010849 */
[----:B------:R-:W-:Y:S05]  /*18d90*/  FMUL.FTZ R100, R68, UR4 ;  /* 0x0000000444647c20 */ /* 0x000fea0008410000 */
[----:B------:R-:W-:Y:S03]  /*18da0*/  FSEL R100, R100, RZ, P0 ;  /* 0x000000ff64647208 */ /* 0x000fe60000000000 */
[----:B------:R3:W-:Y:S02]  /*18db0*/  MUFU.EX2 R106, R4 ;  /* 0x00000004006a7308 */ /* 0x0007e40000000800 */
[----:B------:R-:W-:Y:S08]  /*18dc0*/  FFMA.FTZ R2, R37, UR4, -R100 ;  /* 0x0000000425027c23 */ /* 0x000ff00008010864 */
[----:B------:R4:W-:Y:S01]  /*18dd0*/  MUFU.EX2 R102, R2 ;  /* 0x0000000200667308 */ /* 0x0009e20000000800 */
[--C-:B-1----:R-:W-:Y:S09]  /*18de0*/  FFMA.FTZ R0, R36, UR4, -R75.reuse ;  /* 0x0000000424007c23 */ /* 0x102ff2000801084b */
[----:B------:R1:W-:Y:S01]  /*18df0*/  MUFU.EX2 R215, R0 ;  /* 0x0000000000d77308 */ /* 0x0003e20000000800 */
[----:B---3--:R-:W-:Y:S09]  /*18e00*/  FFMA.FTZ R4, R32, UR4, -R74 ;  /* 0x0000000420047c23 */ /* 0x008ff2000801084a */
[----:B------:R3:W-:Y:S01]  /*18e10*/  MUFU.EX2 R125, R4 ;  /* 0x00000004007d7308 */ /* 0x0007e20000000800 */
[--C-:B----4-:R-:W-:Y:S09]  /*18e20*/  FFMA.FTZ R2, R33, UR4, -R100.reuse ;  /* 0x0000000421027c23 */ /* 0x110ff20008010864 */
[----:B------:R-:W-:Y:S01]  /*18e30*/  MUFU.EX2 R119, R2 ;  /* 0x0000000200777308 */ /* 0x000fe20000000800 */
[----:B-1----:R-:W-:Y:S09]  /*18e40*/  FFMA.FTZ R0, R30, UR4, -R75 ;  /* 0x000000041e007c23 */ /* 0x002ff2000801084b */
[----:B------:R1:W-:Y:S01]  /*18e50*/  MUFU.EX2 R50, R0 ;  /* 0x0000000000327308 */ /* 0x0003e20000000800 */
[----:B---3--:R-:W-:Y:S09]  /*18e60*/  FFMA.FTZ R4, R22, UR4, -R73 ;  /* 0x0000000416047c23 */ /* 0x008ff20008010849 */
[----:B------:R3:W-:Y:S01]  /*18e70*/  MUFU.EX2 R38, R4 ;  /* 0x0000000400267308 */ /* 0x0007e20000000800 */
[----:B-1----:R-:W-:Y:S09]  /*18e80*/  FFMA.FTZ R0, R29, UR4, -R100 ;  /* 0x000000041d007c23 */ /* 0x002ff20008010864 */
[----:B------:R1:W4:Y:S01]  /*18e90*/  MUFU.EX2 R48, R0 ;  /* 0x0000000000307308 */ /* 0x0003220000000800 */
[----:B---3--:R-:W-:Y:S09]  /*18ea0*/  FFMA.FTZ R4, R23, UR4, -R74 ;  /* 0x0000000417047c23 */ /* 0x008ff2000801084a */
[----:B------:R3:W-:Y:S01]  /*18eb0*/  MUFU.EX2 R131, R4 ;  /* 0x0000000400837308 */ /* 0x0007e20000000800 */
[----:B-1----:R-:W-:Y:S05]  /*18ec0*/  FSEL R0, R71, RZ, P3 ;  /* 0x000000ff47007208 */ /* 0x002fea0001800000 */
[----:B------:R-:W-:Y:S01]  /*18ed0*/  FADD.FTZ R0, -R0, R3 ;  /* 0x0000000300007221 */ /* 0x000fe20000010100 */
[----:B------:R-:W-:Y:S01]  /*18ee0*/  FFMA.FTZ R3, R35, UR4, -R100 ;  /* 0x0000000423037c23 */ /* 0x000fe20008010864 */
[----:B---3--:R-:W-:Y:S02]  /*18ef0*/  FFMA.FTZ R4, R24, UR4, -R74 ;  /* 0x0000000418047c23 */ /* 0x008fe4000801084a */
[----:B------:R-:W-:Y:S01]  /*18f00*/  FMUL.FTZ R0, R0, UR4 ;  /* 0x0000000400007c20 */ /* 0x000fe20008410000 */
[----:B------:R1:W-:Y:S01]  /*18f10*/  MUFU.EX2 R135, R3 ;  /* 0x0000000300877308 */ /* 0x0003e20000000800 */
[----:B------:R-:W3:Y:S09]  /*18f20*/  LDSM.16.MT88.4 R24, [R216+0x8000] ;  /* 0x00800000d818783b */ /* 0x000ef20000004200 */
[----:B------:R2:W2:Y:S10]  /*18f30*/  MUFU.EX2 R2, R0 ;  /* 0x0000000000027308 */ /* 0x0004b40000000800 */
[----:B------:R3:W-:Y:S01]  /*18f40*/  MUFU.EX2 R66, R4 ;  /* 0x0000000400427308 */ /* 0x0007e20000000800 */
[----:B-1----:R-:W-:Y:S05]  /*18f50*/  FSEL R3, R69, RZ, P1 ;  /* 0x000000ff45037208 */ /* 0x002fea0000800000 */
[----:B------:R-:W-:Y:S01]  /*18f60*/  FADD.FTZ R3, -R3, R133 ;  /* 0x0000008503037221 */ /* 0x000fe20000010100 */
[----:B----4-:R-:W-:Y:S01]  /*18f70*/  IMAD.MOV.U32 R133, RZ, RZ, R48 ;  /* 0x000000ffff857224 */ /* 0x010fe200078e0030 */
[----:B--2---:R-:W-:Y:S01]  /*18f80*/  FSEL R0, R70, RZ, P2 ;  /* 0x000000ff46007208 */ /* 0x004fe20001000000 */
[C---:B------:R-:W-:Y:S01]  /*18f90*/  FMUL.FTZ R17, R2.reuse, R161 ;  /* 0x000000a102117220 */ /* 0x040fe20000410000 */
[C---:B------:R-:W-:Y:S01]  /*18fa0*/  FMUL.FTZ R21, R2.reuse, R157 ;  /* 0x0000009d02157220 */ /* 0x040fe20000410000 */
[C---:B------:R-:W-:Y:S01]  /*18fb0*/  FMUL.FTZ R32, R2.reuse, R152 ;  /* 0x0000009802207220 */ /* 0x040fe20000410000 */
[----:B------:R-:W-:Y:S01]  /*18fc0*/  FMUL.FTZ R33, R2, R153 ;  /* 0x0000009902217220 */ /* 0x000fe20000410000 */
[----:B------:R-:W-:Y:S01]  /*18fd0*/  FADD.FTZ R0, -R0, R132 ;  /* 0x0000008400007221 */ /* 0x000fe20000010100 */
[C---:B------:R-:W-:Y:S01]  /*18fe0*/  FMUL.FTZ R36, R2.reuse, R148 ;  /* 0x0000009402247220 */ /* 0x040fe20000410000 */
[----:B------:R-:W-:Y:S01]  /*18ff0*/  FMUL.FTZ R37, R2, R149 ;  /* 0x0000009502257220 */ /* 0x000fe20000410000 */
[----:B---3--:R-:W-:Y:S01]  /*19000*/  FFMA.FTZ R4, R28, UR4, -R75 ;  /* 0x000000041c047c23 */ /* 0x008fe2000801084b */
[----:B------:R-:W-:Y:S01]  /*19010*/  MOV R153, R41 ;  /* 0x0000002900997202 */ /* 0x000fe20000000f00 */
[----:B------:R-:W-:Y:S01]  /*19020*/  FMUL.FTZ R48, R2, R144 ;  /* 0x0000009002307220 */ /* 0x000fe20000410000 */
[----:B------:R-:W-:Y:S01]  /*19030*/  MOV R157, R79 ;  /* 0x0000004f009d7202 */ /* 0x000fe20000000f00 */
[----:B------:R1:W-:Y:S01]  /*19040*/  MUFU.EX2 R94, R4 ;  /* 0x00000004005e7308 */ /* 0x0003e20000000800 */
[----:B------:R-:W-:Y:S01]  /*19050*/  FMUL.FTZ R0, R0, UR4 ;  /* 0x0000000400007c20 */ /* 0x000fe20008410000 */
[----:B------:R-:W-:Y:S01]  /*19060*/  MOV R161, R85 ;  /* 0x0000005500a17202 */ /* 0x000fe20000000f00 */
[C---:B------:R-:W-:Y:S01]  /*19070*/  FMUL.FTZ R49, R2.reuse, R145 ;  /* 0x0000009102317220 */ /* 0x040fe20000410000 */
[----:B------:R-:W-:Y:S01]  /*19080*/  MOV R152, R84 ;  /* 0x0000005400987202 */ /* 0x000fe20000000f00 */
[C---:B------:R-:W-:Y:S01]  /*19090*/  FMUL.FTZ R5, R2.reuse, R165 ;  /* 0x000000a502057220 */ /* 0x040fe20000410000 */
[----:B------:R-:W-:Y:S01]  /*190a0*/  MOV R148, R58 ;  /* 0x0000003a00947202 */ /* 0x000fe20000000f00 */
[C---:B------:R-:W-:Y:S03]  /*190b0*/  FMUL.FTZ R16, R2.reuse, R160 ;  /* 0x000000a002107220 */ /* 0x040fe60000410000 */
[----:B------:R2:W3:Y:S01]  /*190c0*/  MUFU.EX2 R8, R0 ;  /* 0x0000000000087308 */ /* 0x0004e20000000800 */
[C---:B------:R-:W-:Y:S01]  /*190d0*/  FMUL.FTZ R20, R2.reuse, R156 ;  /* 0x0000009c02147220 */ /* 0x040fe20000410000 */
[C---:B-----5:R-:W-:Y:S01]  /*190e0*/  FMUL.FTZ R52, R2.reuse, R140 ;  /* 0x0000008c02347220 */ /* 0x060fe20000410000 */
[C---:B------:R-:W-:Y:S01]  /*190f0*/  FMUL.FTZ R53, R2.reuse, R141 ;  /* 0x0000008d02357220 */ /* 0x040fe20000410000 */
[C---:B------:R-:W-:Y:S01]  /*19100*/  FMUL.FTZ R64, R2.reuse, R136 ;  /* 0x0000008802407220 */ /* 0x040fe20000410000 */
[C---:B------:R-:W-:Y:S01]  /*19110*/  FMUL.FTZ R65, R2.reuse, R137 ;  /* 0x0000008902417220 */ /* 0x040fe20000410000 */
[----:B------:R-:W-:Y:S01]  /*19120*/  FFMA.FTZ R101, R2, R39, R76 ;  /* 0x0000002702657223 */ /* 0x000fe2000001004c */
[----:B------:R-:W-:Y:S01]  /*19130*/  FMUL.FTZ R3, R3, UR4 ;  /* 0x0000000403037c20 */ /* 0x000fe20008410000 */
[----:B------:R-:W-:Y:S01]  /*19140*/  MOV R149, R86 ;  /* 0x0000005600957202 */ /* 0x000fe20000000f00 */
[----:B------:R-:W-:Y:S01]  /*19150*/  IMAD.MOV.U32 R160, RZ, RZ, R78 ;  /* 0x000000ffffa07224 */ /* 0x000fe200078e004e */
[----:B-1----:R-:W-:Y:S01]  /*19160*/  FSEL R4, R68, RZ, P0 ;  /* 0x000000ff44047208 */ /* 0x002fe20000000000 */
[----:B------:R-:W-:Y:S01]  /*19170*/  FADD.FTZ R101, R106, R101 ;  /* 0x000000656a657221 */ /* 0x000fe20000010000 */
[----:B------:R-:W-:Y:S01]  /*19180*/  MOV R140, R50 ;  /* 0x00000032008c7202 */ /* 0x000fe20000000f00 */
[----:B------:R-:W1:Y:S01]  /*19190*/  MUFU.EX2 R3, R3 ;  /* 0x0000000300037308 */ /* 0x000e620000000800 */
[----:B------:R-:W-:Y:S02]  /*191a0*/  MOV R136, R15 ;  /* 0x0000000f00887202 */ /* 0x000fe40000000f00 */
[----:B------:R-:W-:Y:S01]  /*191b0*/  MOV R137, R14 ;  /* 0x0000000e00897202 */ /* 0x000fe20000000f00 */
[----:B--2---:R-:W-:Y:S01]  /*191c0*/  FADD.FTZ R0, -R4, R134 ;  /* 0x0000008604007221 */ /* 0x004fe20000010100 */
[----:B------:R-:W-:Y:S01]  /*191d0*/  FMUL.FTZ R4, R2, R164 ;  /* 0x000000a402047220 */ /* 0x000fe20000410000 */
[--C-:B------:R-:W-:Y:S01]  /*191e0*/  FFMA.FTZ R2, R243, UR4, -R73.reuse ;  /* 0x00000004f3027c23 */ /* 0x100fe20008010849 */
[----:B------:R-:W-:Y:S01]  /*191f0*/  MOV R164, R57 ;  /* 0x0000003900a47202 */ /* 0x000fe20000000f00 */
[C---:B---3--:R-:W-:Y:S01]  /*19200*/  FMUL.FTZ R18, R8.reuse, R162 ;  /* 0x000000a208127220 */ /* 0x048fe20000410000 */
[C---:B------:R-:W-:Y:S01]  /*19210*/  FMUL.FTZ R35, R8.reuse, R155 ;  /* 0x0000009b08237220 */ /* 0x040fe20000410000 */
[----:B------:R2:W-:Y:S01]  /*19220*/  MUFU.EX2 R127, R2 ;  /* 0x00000002007f7308 */ /* 0x0005e20000000800 */
[C---:B------:R-:W-:Y:S01]  /*19230*/  FMUL.FTZ R23, R8.reuse, R159 ;  /* 0x0000009f08177220 */ /* 0x040fe20000410000 */
[C---:B------:R-:W-:Y:S01]  /*19240*/  FMUL.FTZ R55, R8.reuse, R143 ;  /* 0x0000008f08377220 */ /* 0x040fe20000410000 */
[----:B------:R-:W-:Y:S01]  /*19250*/  MOV R143, R66 ;  /* 0x00000042008f7202 */ /* 0x000fe20000000f00 */
[C---:B------:R-:W-:Y:S01]  /*19260*/  FMUL.FTZ R50, R8.reuse, R146 ;  /* 0x0000009208327220 */ /* 0x040fe20000410000 */
[----:B------:R-:W-:Y:S01]  /*19270*/  MOV R159, R38 ;  /* 0x00000026009f7202 */ /* 0x000fe20000000f00 */
        /* <DEDUP_REMOVED lines=11> */
[----:B--2---:R-:W-:Y:S01]  /*19330*/  FFMA.FTZ R2, R210, UR4, -R73 ;  /* 0x00000004d2027c23 */ /* 0x004fe20008010849 */
[----:B------:R-:W-:Y:S01]  /*19340*/  MOV R142, R87 ;  /* 0x00000057008e7202 */ /* 0x000fe20000000f00 */
[----:B------:R-:W-:Y:S01]  /*19350*/  IMAD.MOV.U32 R146, RZ, RZ, R59 ;  /* 0x000000ffff927224 */ /* 0x000fe200078e003b */
[----:B------:R-:W-:Y:S01]  /*19360*/  LDSM.16.MT88.4 R84, [R218+0x8000] ;  /* 0x00800000da54783b */ /* 0x000fe20000004200 */
[----:B------:R2:W-:Y:S01]  /*19370*/  MUFU.EX2 R132, R2 ;  /* 0x0000000200847308 */ /* 0x0005e20000000800 */
[----:B------:R-:W-:Y:S01]  /*19380*/  FFMA.FTZ R96, R8, R9, R77 ;  /* 0x0000000908607223 */ /* 0x000fe2000001004d */
[C---:B-1----:R-:W-:Y:S01]  /*19390*/  FMUL.FTZ R8, R3.reuse, R172 ;  /* 0x000000ac03087220 */ /* 0x042fe20000410000 */
[----:B------:R-:W-:Y:S01]  /*193a0*/  MOV R172, R130 ;  /* 0x0000008200ac7202 */ /* 0x000fe20000000f00 */
[C---:B------:R-:W-:Y:S01]  /*193b0*/  FMUL.FTZ R9, R3.reuse, R173 ;  /* 0x000000ad03097220 */ /* 0x040fe20000410000 */
[----:B------:R-:W-:Y:S01]  /*193c0*/  MOV R173, R42 ;  /* 0x0000002a00ad7202 */ /* 0x000fe20000000f00 */
[----:B------:R-:W-:Y:S01]  /*193d0*/  FMUL.FTZ R0, R0, UR4 ;  /* 0x0000000400007c20 */ /* 0x000fe20008410000 */
[----:B------:R-:W-:Y:S01]  /*193e0*/  MOV R151, R82 ;  /* 0x0000005200977202 */ /* 0x000fe20000000f00 */
[----:B------:R-:W-:Y:S02]  /*193f0*/  IMAD.MOV.U32 R163, RZ, RZ, R13 ;  /* 0x000000ffffa37224 */ /* 0x000fe400078e000d */
[----:B------:R-:W-:Y:S01]  /*19400*/  FMUL.FTZ R13, R3, R169 ;  /* 0x000000a9030d7220 */ /* 0x000fe20000410000 */
[----:B------:R-:W-:Y:S01]  /*19410*/  LDSM.16.MT88.4 R56, [R217+0x8000] ;  /* 0x00800000d938783b */ /* 0x000fe20000004200 */
[----:B------:R-:W-:Y:S01]  /*19420*/  MOV R155, R43 ;  /* 0x0000002b009b7202 */ /* 0x000fe20000000f00 */
[----:B------:R-:W1:Y:S01]  /*19430*/  MUFU.EX2 R0, R0 ;  /* 0x0000000000007308 */ /* 0x000e620000000800 */
[----:B------:R-:W-:Y:S01]  /*19440*/  IMAD.MOV.U32 R169, RZ, RZ, R151 ;  /* 0x000000ffffa97224 */ /* 0x000fe200078e0097 */
[----:B------:R-:W-:Y:S01]  /*19450*/  MOV R151, R136 ;  /* 0x0000008800977202 */ /* 0x000fe20000000f00 */
[----:B------:R-:W-:Y:S01]  /*19460*/  IMAD.MOV.U32 R150, RZ, RZ, R44 ;  /* 0x000000ffff967224 */ /* 0x000fe200078e002c */
[----:B------:R-:W-:Y:S01]  /*19470*/  MOV R147, R80 ;  /* 0x0000005000937202 */ /* 0x000fe20000000f00 */
[----:B--2---:R-:W-:Y:S01]  /*19480*/  FFMA.FTZ R2, R211, UR4, -R74 ;  /* 0x00000004d3027c23 */ /* 0x004fe2000801084a */
[----:B------:R-:W2:Y:S01]  /*19490*/  LDSM.16.MT88.4 R40, [R219+0x8000] ;  /* 0x00800000db28783b */ /* 0x000ea20000004200 */
[----:B------:R-:W-:Y:S01]  /*194a0*/  F2FP.F16.F32.PACK_AB R80, R123, R94 ;  /* 0x0000005e7b50723e */ /* 0x000fe200000000ff */
[----:B------:R-:W-:Y:S02]  /*194b0*/  FMUL.FTZ R29, R3, R177 ;  /* 0x000000b1031d7220 */ /* 0x000fe40000410000 */
[----:B------:R3:W-:Y:S01]  /*194c0*/  MUFU.EX2 R130, R2 ;  /* 0x0000000200827308 */ /* 0x0007e20000000800 */
[----:B------:R-:W-:Y:S01]  /*194d0*/  F2FP.F16.F32.PACK_AB R77, R125, R77 ;  /* 0x0000004d7d4d723e */ /* 0x000fe200000000ff */
[----:B------:R-:W-:Y:S01]  /*194e0*/  FMUL.FTZ R28, R3, R176 ;  /* 0x000000b0031c7220 */ /* 0x000fe20000410000 */
[----:B------:R-:W-:Y:S01]  /*194f0*/  F2FP.F16.F32.PACK_AB R78, R159, R214 ;  /* 0x000000d69f4e723e */ /* 0x000fe200000000ff */
[----:B------:R-:W-:Y:S01]  /*19500*/  FMUL.FTZ R44, R3, R188 ;  /* 0x000000bc032c7220 */ /* 0x000fe20000410000 */
[----:B------:R-:W-:Y:S01]  /*19510*/  F2FP.F16.F32.PACK_AB R79, R143, R131 ;  /* 0x000000838f4f723e */ /* 0x000fe200000000ff */
[----:B------:R-:W-:Y:S01]  /*19520*/  FADD.FTZ R96, R125, R96 ;  /* 0x000000607d607221 */ /* 0x000fe20000010000 */
[----:B------:R-:W-:Y:S01]  /*19530*/  F2FP.F16.F32.PACK_AB R76, R106, R76 ;  /* 0x0000004c6a4c723e */ /* 0x000fe200000000ff */
[C---:B-1----:R-:W-:Y:S01]  /*19540*/  FMUL.FTZ R15, R0.reuse, R171 ;  /* 0x000000ab000f7220 */ /* 0x042fe20000410000 */
[----:B------:R-:W-:Y:S01]  /*19550*/  MOV R171, R172 ;  /* 0x000000ac00ab7202 */ /* 0x000fe20000000f00 */
[C---:B------:R-:W-:Y:S01]  /*19560*/  FMUL.FTZ R14, R0.reuse, R170 ;  /* 0x000000aa000e7220 */ /* 0x040fe20000410000 */
[----:B------:R-:W-:Y:S01]  /*19570*/  MOV R172, R137 ;  /* 0x0000008900ac7202 */ /* 0x000fe20000000f00 */
[----:B------:R-:W-:Y:S01]  /*19580*/  FMUL.FTZ R31, R0, R179 ;  /* 0x000000b3001f7220 */ /* 0x000fe20000410000 */
[----:B------:R-:W-:Y:S01]  /*19590*/  MOV R170, R147 ;  /* 0x0000009300aa7202 */ /* 0x000fe20000000f00 */
[-C--:B------:R-:W-:Y:S01]  /*195a0*/  HMMA.16816.F32 R4, R76, R24.reuse, R4 ;  /* 0x000000184c04723c */ /* 0x080fe20000001804 */
[----:B------:R-:W-:Y:S04]  /*195b0*/  PLOP3.LUT P0, PT, PT, PT, UP0, 0x80, 0x0 ;  /* 0x000000000000781c */ /* 0x000fe80003f0f008 */
[--C-:B---3--:R-:W-:Y:S01]  /*195c0*/  FFMA.FTZ R2, R249, UR4, -R74.reuse ;  /* 0x00000004f9027c23 */ /* 0x108fe2000801084a */
[----:B------:R-:W-:Y:S01]  /*195d0*/  F2FP.F16.F32.PACK_AB R82, R140, R215 ;  /* 0x000000d78c52723e */ /* 0x000fe200000000ff */
[----:B------:R-:W-:Y:S01]  /*195e0*/  FMUL.FTZ R30, R0, R178 ;  /* 0x000000b2001e7220 */ /* 0x000fe20000410000 */
[----:B------:R-:W-:Y:S01]  /*195f0*/  MOV R147, R163 ;  /* 0x000000a300937202 */ /* 0x000fe20000000f00 */
[----:B------:R1:W-:Y:S02]  /*19600*/  MUFU.EX2 R145, R2 ;  /* 0x0000000200917308 */ /* 0x0003e40000000800 */
[----:B------:R-:W-:Y:S01]  /*19610*/  MOV R141, R83 ;  /* 0x00000053008d7202 */ /* 0x000fe20000000f00 */
[----:B------:R-:W-:Y:S01]  /*19620*/  FFMA.FTZ R106, R204, UR4, -R74 ;  /* 0x00000004cc6a7c23 */ /* 0x000fe2000801084a */
[----:B------:R-:W-:Y:S02]  /*19630*/  MOV R154, R81 ;  /* 0x00000051009a7202 */ /* 0x000fe40000000f00 */
[----:B------:R-:W-:Y:S01]  /*19640*/  MOV R134, R11 ;  /* 0x0000000b00867202 */ /* 0x000fe20000000f00 */
[C---:B------:R-:W-:Y:S01]  /*19650*/  FMUL.FTZ R11, R0.reuse, R175 ;  /* 0x000000af000b7220 */ /* 0x040fe20000410000 */
[----:B------:R-:W-:Y:S01]  /*19660*/  MOV R167, R10 ;  /* 0x0000000a00a77202 */ /* 0x000fe20000000f00 */
[----:B------:R-:W-:Y:S01]  /*19670*/  FMUL.FTZ R10, R0, R174 ;  /* 0x000000ae000a7220 */ /* 0x000fe20000410000 */
[----:B------:R-:W-:Y:S02]  /*19680*/  F2FP.F16.F32.PACK_AB R81, R102, R133 ;  /* 0x000000856651723e */ /* 0x000fe400000000ff */
[----:B------:R-:W-:Y:S02]  /*19690*/  F2FP.F16.F32.PACK_AB R83, R135, R119 ;  /* 0x000000778753723e */ /* 0x000fe400000000ff */
[----:B------:R-:W-:Y:S01]  /*196a0*/  MOV R158, R12 ;  /* 0x0000000c009e7202 */ /* 0x000fe20000000f00 */
[----:B------:R-:W-:Y:S01]  /*196b0*/  FMUL.FTZ R12, R3, R168 ;  /* 0x000000a8030c7220 */ /* 0x000fe20000410000 */
[----:B------:R-:W-:Y:S01]  /*196c0*/  MOV R175, R63 ;  /* 0x0000003f00af7202 */ /* 0x000fe20000000f00 */
[--C-:B-1----:R-:W-:Y:S01]  /*196d0*/  FFMA.FTZ R2, R247, UR4, -R73.reuse ;  /* 0x00000004f7027c23 */ /* 0x102fe20008010849 */
[----:B------:R-:W-:Y:S01]  /*196e0*/  MOV R166, R46 ;  /* 0x0000002e00a67202 */ /* 0x000fe20000000f00 */
[C---:B------:R-:W-:Y:S02]  /*196f0*/  HMMA.16816.F32 R8, R80.reuse, R24, R8 ;  /* 0x000000185008723c */ /* 0x040fe40000001808 */
[----:B------:R1:W-:Y:S02]  /*19700*/  MUFU.EX2 R144, R2 ;  /* 0x0000000200907308 */ /* 0x0003e40000000800 */
[----:B------:R-:W-:Y:S01]  /*19710*/  MOV R174, R141 ;  /* 0x0000008d00ae7202 */ /* 0x000fe20000000f00 */
[----:B------:R-:W-:Y:S01]  /*19720*/  FMUL.FTZ R63, R0, R199 ;  /* 0x000000c7003f7220 */ /* 0x000fe20000410000 */
[-C--:B------:R-:W-:Y:S05]  /*19730*/  HMMA.16816.F32 R12, R80, R26.reuse, R12 ;  /* 0x0000001a500c723c */ /* 0x080fea000000180c */
[C---:B------:R-:W-:Y:S01]  /*19740*/  FMUL.FTZ R25, R3.reuse, R181 ;  /* 0x000000b503197220 */ /* 0x040fe20000410000 */
[C---:B------:R-:W-:Y:S01]  /*19750*/  HMMA.16816.F32 R16, R76.reuse, R26, R16 ;  /* 0x0000001a4c10723c */ /* 0x040fe20000001810 */
[----:B------:R-:W3:Y:S04]  /*19760*/  LDL.LU R181, [R1+0x58] ;  /* 0x0000580001b57983 */ /* 0x000ee80000300800 */
[C---:B------:R-:W-:Y:S01]  /*19770*/  FMUL.FTZ R24, R3.reuse, R180 ;  /* 0x000000b403187220 */ /* 0x040fe20000410000 */
[----:B------:R-:W-:Y:S01]  /*19780*/  MOV R168, R62 ;  /* 0x0000003e00a87202 */ /* 0x000fe20000000f00 */
[----:B-1----:R-:W-:Y:S01]  /*19790*/  FFMA.FTZ R2, R244, UR4, -R73 ;  /* 0x00000004f4027c23 */ /* 0x002fe20008010849 */
[C---:B------:R-:W-:Y:S01]  /*197a0*/  FMUL.FTZ R27, R0.reuse, R183 ;  /* 0x000000b7001b7220 */ /* 0x040fe20000410000 */
[-C--:B--2---:R-:W-:Y:S02]  /*197b0*/  HMMA.16816.F32 R20, R76, R40.reuse, R20 ;  /* 0x000000284c14723c */ /* 0x084fe40000001814 */
[----:B------:R1:W-:Y:S01]  /*197c0*/  MUFU.EX2 R139, R2 ;  /* 0x00000002008b7308 */ /* 0x0003e20000000800 */
[C---:B------:R-:W-:Y:S01]  /*197d0*/  FMUL.FTZ R26, R0.reuse, R182 ;  /* 0x000000b6001a7220 */ /* 0x040fe20000410000 */
[C---:B------:R-:W-:Y:S01]  /*197e0*/  FMUL.FTZ R62, R0.reuse, R198 ;  /* 0x000000c6003e7220 */ /* 0x040fe20000410000 */
[----:B------:R-:W-:Y:S01]  /*197f0*/  MOV R141, R60 ;  /* 0x0000003c008d7202 */ /* 0x000fe20000000f00 */
[C---:B------:R-:W-:Y:S01]  /*19800*/  FMUL.FTZ R60, R3.reuse, R196 ;  /* 0x000000c4033c7220 */ /* 0x040fe20000410000 */
[----:B------:R-:W-:Y:S01]  /*19810*/  MOV R156, R47 ;  /* 0x0000002f009c7202 */ /* 0x000fe20000000f00 */
[C---:B------:R-:W-:Y:S04]  /*19820*/  FMUL.FTZ R46, R0.reuse, R190 ;  /* 0x000000be002e7220 */ /* 0x040fe80000410000 */
[----:B------:R2:W-:Y:S01]  /*19830*/  MUFU.EX2 R198, R88 ;  /* 0x0000005800c67308 */ /* 0x0005e20000000800 */
[C---:B------:R-:W-:Y:S04]  /*19840*/  HMMA.16816.F32 R24, R80.reuse, R40, R24 ;  /* 0x000000285018723c */ /* 0x040fe80000001818 */
[----:B------:R-:W-:Y:S01]  /*19850*/  FMUL.FTZ R47, R0, R191 ;  /* 0x000000bf002f7220 */ /* 0x000fe20000410000 */
[----:B------:R-:W-:Y:S01]  /*19860*/  MOV R165, R45 ;  /* 0x0000002d00a57202 */ /* 0x000fe20000000f00 */
[-C--:B------:R-:W-:Y:S03]  /*19870*/  HMMA.16816.F32 R28, R80, R42.reuse, R28 ;  /* 0x0000002a501c723c */ /* 0x080fe6000000181c */
[----:B------:R-:W-:Y:S02]  /*19880*/  MUFU.EX2 R196, R89 ;  /* 0x0000005900c47308 */ /* 0x000fe40000000800 */
[--C-:B-1----:R-:W-:Y:S01]  /*19890*/  FFMA.FTZ R2, R126, UR4, -R75.reuse ;  /* 0x000000047e027c23 */ /* 0x102fe2000801084b */
[C---:B------:R-:W-:Y:S01]  /*198a0*/  FMUL.FTZ R41, R3.reuse, R185 ;  /* 0x000000b903297220 */ /* 0x040fe20000410000 */
[C---:B------:R-:W-:Y:S01]  /*198b0*/  FMUL.FTZ R40, R3.reuse, R184 ;  /* 0x000000b803287220 */ /* 0x040fe20000410000 */
[C---:B------:R-:W-:Y:S05]  /*198c0*/  HMMA.16816.F32 R32, R76.reuse, R42, R32 ;  /* 0x0000002a4c20723c */ /* 0x040fea0000001820 */
[----:B------:R1:W-:Y:S01]  /*198d0*/  MUFU.EX2 R126, R2 ;  /* 0x00000002007e7308 */ /* 0x0003e20000000800 */
[----:B--2---:R-:W-:Y:S01]  /*198e0*/  FFMA.FTZ R88, R148, UR4, -R100 ;  /* 0x0000000494587c23 */ /* 0x004fe20008010864 */
[----:B------:R-:W-:Y:S01]  /*198f0*/  MOV R148, R164 ;  /* 0x000000a400947202 */ /* 0x000fe20000000f00 */
[-C--:B------:R-:W-:Y:S03]  /*19900*/  HMMA.16816.F32 R36, R76, R56.reuse, R36 ;  /* 0x000000384c24723c */ /* 0x080fe60000001824 */
[C---:B------:R-:W-:Y:S01]  /*19910*/  FMUL.FTZ R43, R0.reuse, R187 ;  /* 0x000000bb002b7220 */ /* 0x040fe20000410000 */
[----:B------:R-:W-:Y:S01]  /*19920*/  FMUL.FTZ R42, R0, R186 ;  /* 0x000000ba002a7220 */ /* 0x000fe20000410000 */
[----:B------:R-:W-:Y:S01]  /*19930*/  FMUL.FTZ R45, R3, R189 ;  /* 0x000000bd032d7220 */ /* 0x000fe20000410000 */
[----:B------:R-:W-:Y:S02]  /*19940*/  MOV R191, R148 ;  /* 0x0000009400bf7202 */ /* 0x000fe40000000f00 */
[----:B------:R-:W-:Y:S03]  /*19950*/  MOV R244, R120 ;  /* 0x0000007800f47202 */ /* 0x000fe60000000f00 */
[----:B-1----:R-:W-:Y:S01]  /*19960*/  FFMA.FTZ R2, R173, UR4, -R75 ;  /* 0x00000004ad027c23 */ /* 0x002fe2000801084b */
[C---:B------:R-:W-:Y:S03]  /*19970*/  HMMA.16816.F32 R40, R80.reuse, R56, R40 ;  /* 0x000000385028723c */ /* 0x040fe60000001828 */
[----:B------:R1:W2:Y:S01]  /*19980*/  MUFU.EX2 R136, R2 ;  /* 0x0000000200887308 */ /* 0x0002a20000000800 */
[----:B------:R-:W-:Y:S02]  /*19990*/  IMAD.MOV.U32 R173, RZ, RZ, R61 ;  /* 0x000000ffffad7224 */ /* 0x000fe400078e003d */
[C---:B------:R-:W-:Y:S01]  /*199a0*/  FMUL.FTZ R61, R3.reuse, R197 ;  /* 0x000000c5033d7220 */ /* 0x040fe20000410000 */
[-C--:B------:R-:W-:Y:S04]  /*199b0*/  HMMA.16816.F32 R44, R80, R58.reuse, R44 ;  /* 0x0000003a502c723c */ /* 0x080fe8000000182c */
[--C-:B------:R-:W-:Y:S02]  /*199c0*/  FFMA.FTZ R56, R246, UR4, -R74.reuse ;  /* 0x00000004f6387c23 */ /* 0x100fe4000801084a */
[C---:B------:R-:W-:Y:S02]  /*199d0*/  HMMA.16816.F32 R48, R76.reuse, R58, R48 ;  /* 0x0000003a4c30723c */ /* 0x040fe40000001830 */
[----:B------:R4:W-:Y:S03]  /*199e0*/  MUFU.EX2 R138, R56 ;  /* 0x00000038008a7308 */ /* 0x0009e60000000800 */
[----:B------:R-:W-:Y:S01]  /*199f0*/  FMUL.FTZ R57, R3, R193 ;  /* 0x000000c103397220 */ /* 0x000fe20000410000 */
[----:B------:R-:W-:Y:S02]  /*19a00*/  IMAD.MOV.U32 R193, RZ, RZ, R103 ;  /* 0x000000ffffc17224 */ /* 0x000fe400078e0067 */
[----:B------:R-:W-:Y:S03]  /*19a10*/  FFMA.FTZ R58, R245, UR4, -R74 ;  /* 0x00000004f53a7c23 */ /* 0x000fe6000801084a */
[----:B-1----:R-:W-:Y:S01]  /*19a20*/  FFMA.FTZ R2, R252, UR4, -R75 ;  /* 0x00000004fc027c23 */ /* 0x002fe2000801084b */
[-C--:B------:R-:W-:Y:S01]  /*19a30*/  HMMA.16816.F32 R52, R76, R84.reuse, R52 ;  /* 0x000000544c34723c */ /* 0x080fe20000001834 */
[----:B------:R1:W2:Y:S02]  /*19a40*/  MUFU.EX2 R162, R58 ;  /* 0x0000003a00a27308 */ /* 0x0002a40000000800 */
[----:B------:R-:W-:Y:S01]  /*19a50*/  FMUL.FTZ R59, R0, R195 ;  /* 0x000000c3003b7220 */ /* 0x000fe20000410000 */
[----:B------:R-:W-:Y:S01]  /*19a60*/  MOV R195, R193 ;  /* 0x000000c100c37202 */ /* 0x000fe20000000f00 */
[--C-:B------:R-:W-:Y:S01]  /*19a70*/  FFMA.FTZ R103, R201, UR4, -R73.reuse ;  /* 0x00000004c9677c23 */ /* 0x100fe20008010849 */
[----:B------:R-:W-:Y:S01]  /*19a80*/  MOV R148, R110 ;  /* 0x0000006e00947202 */ /* 0x000fe20000000f00 */
[--C-:B------:R-:W-:Y:S01]  /*19a90*/  FFMA.FTZ R110, R91, UR4, -R73.reuse ;  /* 0x000000045b6e7c23 */ /* 0x100fe20008010849 */
[--C-:B------:R-:W-:Y:S03]  /*19aa0*/  FFMA.FTZ R120, R117, UR4, -R73.reuse ;  /* 0x0000000475787c23 */ /* 0x100fe60008010849 */
[----:B------:R2:W-:Y:S01]  /*19ab0*/  MUFU.EX2 R137, R2 ;  /* 0x0000000200897308 */ /* 0x0005e20000000800 */
[----:B----4-:R-:W-:Y:S01]  /*19ac0*/  FMUL.FTZ R56, R3, R192 ;  /* 0x000000c003387220 */ /* 0x010fe20000410000 */
[----:B------:R-:W-:Y:S01]  /*19ad0*/  MOV R192, R97 ;  /* 0x0000006100c07202 */ /* 0x000fe20000000f00 */
[----:B------:R-:W-:Y:S02]  /*19ae0*/  IMAD.MOV.U32 R193, RZ, RZ, R244 ;  /* 0x000000ffffc17224 */ /* 0x000fe400078e00f4 */
[--C-:B------:R-:W-:Y:S01]  /*19af0*/  FFMA.FTZ R97, R208, UR4, -R73.reuse ;  /* 0x00000004d0617c23 */ /* 0x100fe20008010849 */
[----:B-1----:R-:W-:Y:S01]  /*19b00*/  FMUL.FTZ R58, R0, R194 ;  /* 0x000000c2003a7220 */ /* 0x002fe20000410000 */
[----:B------:R-:W-:Y:S01]  /*19b10*/  MOV R194, R111 ;  /* 0x0000006f00c27202 */ /* 0x000fe20000000f00 */
[----:B------:R-:W-:Y:S05]  /*19b20*/  FFMA.FTZ R111, R113, UR4, -R73 ;  /* 0x00000004716f7c23 */ /* 0x000fea0008010849 */
[C---:B------:R-:W-:Y:S04]  /*19b30*/  HMMA.16816.F32 R56, R80.reuse, R84, R56 ;  /* 0x000000545038723c */ /* 0x040fe80000001838 */
[----:B--2---:R-:W-:Y:S02]  /*19b40*/  FFMA.FTZ R2, R250, UR4, -R75 ;  /* 0x00000004fa027c23 */ /* 0x004fe4000801084b */
[-C--:B------:R-:W-:Y:S01]  /*19b50*/  HMMA.16816.F32 R60, R80, R86.reuse, R60 ;  /* 0x00000056503c723c */ /* 0x080fe2000000183c */
[----:B------:R-:W1:Y:S01]  /*19b60*/  LDSM.16.MT88.4 R80, [R216+0x8800] ;  /* 0x00880000d850783b */ /* 0x000e620000004200 */
[----:B------:R2:W4:Y:S03]  /*19b70*/  MUFU.EX2 R163, R2 ;  /* 0x0000000200a37308 */ /* 0x0005260000000800 */
[----:B------:R-:W-:Y:S01]  /*19b80*/  F2FP.F16.F32.PACK_AB R84, R136, R126 ;  /* 0x0000007e8854723e */ /* 0x000fe200000000ff */
[----:B------:R-:W-:Y:S07]  /*19b90*/  HMMA.16816.F32 R64, R76, R86, R64 ;  /* 0x000000564c40723c */ /* 0x000fee0000001840 */
[----:B------:R-:W-:Y:S04]  /*19ba0*/  F2FP.F16.F32.PACK_AB R77, R145, R130 ;  /* 0x00000082914d723e */ /* 0x000fe800000000ff */
[----:B------:R-:W-:Y:S01]  /*19bb0*/  F2FP.F16.F32.PACK_AB R78, R139, R144 ;  /* 0x000000908b4e723e */ /* 0x000fe200000000ff */
[----:B--2---:R-:W-:Y:S01]  /*19bc0*/  FFMA.FTZ R2, R171, UR4, -R100 ;  /* 0x00000004ab027c23 */ /* 0x004fe20008010864 */
[----:B------:R-:W-:Y:S02]  /*19bd0*/  MOV R171, R170 ;  /* 0x000000aa00ab7202 */ /* 0x000fe40000000f00 */
[----:B------:R-:W-:Y:S02]  /*19be0*/  MOV R170, R169 ;  /* 0x000000a900aa7202 */ /* 0x000fe40000000f00 */
[----:B------:R-:W-:Y:S02]  /*19bf0*/  MOV R169, R173 ;  /* 0x000000ad00a97202 */ /* 0x000fe40000000f00 */
[----:B------:R-:W-:Y:S02]  /*19c00*/  MOV R173, R142 ;  /* 0x0000008e00ad7202 */ /* 0x000fe40000000f00 */
[----:B------:R-:W-:Y:S01]  /*19c10*/  MOV R142, R146 ;  /* 0x00000092008e7202 */ /* 0x000fe20000000f00 */
[----:B------:R-:W-:Y:S01]  /*19c20*/  IMAD.MOV.U32 R146, RZ, RZ, R150 ;  /* 0x000000ffff927224 */ /* 0x000fe200078e0096 */
[----:B------:R-:W-:Y:S02]  /*19c30*/  MOV R150, R155 ;  /* 0x0000009b00967202 */ /* 0x000fe40000000f00 */
[----:B------:R-:W-:Y:S02]  /*19c40*/  MOV R155, R153 ;  /* 0x00000099009b7202 */ /* 0x000fe40000000f00 */
[----:B------:R2:W-:Y:S01]  /*19c50*/  MUFU.EX2 R153, R2 ;  /* 0x0000000200997308 */ /* 0x0005e20000000800 */
[----:B------:R-:W-:Y:S02]  /*19c60*/  F2FP.F16.F32.PACK_AB R79, R162, R138 ;  /* 0x0000008aa24f723e */ /* 0x000fe400000000ff */
[----:B------:R-:W-:Y:S02]  /*19c70*/  F2FP.F16.F32.PACK_AB R76, R132, R127 ;  /* 0x0000007f844c723e */ /* 0x000fe400000000ff */
[----:B----4-:R-:W-:Y:S05]  /*19c80*/  F2FP.F16.F32.PACK_AB R86, R163, R137 ;  /* 0x00000089a356723e */ /* 0x010fea00000000ff */
[-C--:B-1----:R-:W-:Y:S03]  /*19c90*/  HMMA.16816.F32 R4, R76, R80.reuse, R4 ;  /* 0x000000504c04723c */ /* 0x082fe60000001804 */
[----:B--2---:R-:W-:Y:S01]  /*19ca0*/  FFMA.FTZ R2, R171, UR4, -R100 ;  /* 0x00000004ab027c23 */ /* 0x004fe20008010864 */
[----:B------:R-:W-:Y:S02]  /*19cb0*/  MOV R171, R170 ;  /* 0x000000aa00ab7202 */ /* 0x000fe40000000f00 */
[----:B------:R-:W-:Y:S02]  /*19cc0*/  MOV R170, R169 ;  /* 0x000000a900aa7202 */ /* 0x000fe40000000f00 */
[----:B------:R-:W-:Y:S03]  /*19cd0*/  MOV R169, R173 ;  /* 0x000000ad00a97202 */ /* 0x000fe60000000f00 */
[----:B------:R-:W-:Y:S01]  /*19ce0*/  MOV R173, R142 ;  /* 0x0000008e00ad7202 */ /* 0x000fe20000000f00 */
[----:B------:R-:W-:Y:S01]  /*19cf0*/  IMAD.MOV.U32 R142, RZ, RZ, R146 ;  /* 0x000000ffff8e7224 */ /* 0x000fe200078e0092 */
[----:B------:R-:W-:Y:S02]  /*19d00*/  MOV R146, R150 ;  /* 0x0000009600927202 */ /* 0x000fe40000000f00 */
[----:B------:R-:W-:Y:S02]  /*19d10*/  MOV R150, R155 ;  /* 0x0000009b00967202 */ /* 0x000fe40000000f00 */
[----:B------:R1:W2:Y:S01]  /*19d20*/  MUFU.EX2 R155, R2 ;  /* 0x00000002009b7308 */ /* 0x0002a20000000800 */
[----:B------:R-:W-:Y:S02]  /*19d30*/  MOV R180, R142 ;  /* 0x0000008e00b47202 */ /* 0x000fe40000000f00 */
[----:B------:R-:W-:Y:S02]  /*19d40*/  MOV R142, R146 ;  /* 0x00000092008e7202 */ /* 0x000fe40000000f00 */
[----:B------:R-:W-:Y:S02]  /*19d50*/  MOV R146, R161 ;  /* 0x000000a100927202 */ /* 0x000fe40000000f00 */
[----:B------:R-:W-:Y:S02]  /*19d60*/  MOV R182, R180 ;  /* 0x000000b400b67202 */ /* 0x000fe40000000f00 */
[----:B------:R-:W-:Y:S02]  /*19d70*/  MOV R180, R170 ;  /* 0x000000aa00b47202 */ /* 0x000fe40000000f00 */
[----:B------:R-:W-:Y:S02]  /*19d80*/  MOV R170, R175 ;  /* 0x000000af00aa7202 */ /* 0x000fe40000000f00 */
[----:B------:R-:W-:Y:S02]  /*19d90*/  MOV R175, R172 ;  /* 0x000000ac00af7202 */ /* 0x000fe40000000f00 */
[----:B------:R-:W-:Y:S01]  /*19da0*/  MOV R172, R154 ;  /* 0x0000009a00ac7202 */ /* 0x000fe20000000f00 */
[--C-:B-1----:R-:W-:Y:S01]  /*19db0*/  FFMA.FTZ R2, R160, UR4, -R100.reuse ;  /* 0x00000004a0027c23 */ /* 0x102fe20008010864 */
[----:B--2---:R-:W-:Y:S03]  /*19dc0*/  F2FP.F16.F32.PACK_AB R85, R155, R153 ;  /* 0x000000999b55723e */ /* 0x004fe600000000ff */
[----:B------:R1:W-:Y:S02]  /*19dd0*/  MUFU.EX2 R160, R2 ;  /* 0x0000000200a07308 */ /* 0x0003e40000000800 */
[----:B-1----:R-:W-:Y:S01]  /*19de0*/  FFMA.FTZ R2, R171, UR4, -R100 ;  /* 0x00000004ab027c23 */ /* 0x002fe20008010864 */
[----:B------:R-:W-:Y:S02]  /*19df0*/  MOV R171, R169 ;  /* 0x000000a900ab7202 */ /* 0x000fe40000000f00 */
[----:B------:R-:W-:Y:S05]  /*19e00*/  MOV R169, R173 ;  /* 0x000000ad00a97202 */ /* 0x000fea0000000f00 */
[----:B------:R-:W1:Y:S01]  /*19e10*/  MUFU.EX2 R161, R2 ;  /* 0x0000000200a17308 */ /* 0x000e620000000800 */
[----:B------:R-:W-:Y:S02]  /*19e20*/  IMAD.MOV.U32 R173, RZ, RZ, R157 ;  /* 0x000000ffffad7224 */ /* 0x000fe400078e009d */
[----:B------:R-:W2:Y:S03]  /*19e30*/  LDL.LU R157, [R1+0x48] ;  /* 0x00004800019d7983 */ /* 0x000ea60000300800 */
[----:B------:R-:W-:Y:S01]  /*19e40*/  MOV R179, R173 ;  /* 0x000000ad00b37202 */ /* 0x000fe20000000f00 */
[----:B------:R-:W4:Y:S01]  /*19e50*/  LDL.LU R183, [R1+0x54] ;  /* 0x0000540001b77983 */ /* 0x000f220000300800 */
[----:B-1----:R-:W-:Y:S07]  /*19e60*/  F2FP.F16.F32.PACK_AB R87, R161, R160 ;  /* 0x000000a0a157723e */ /* 0x002fee00000000ff */
[C---:B------:R-:W-:Y:S06]  /*19e70*/  HMMA.16816.F32 R8, R84.reuse, R80, R8 ;  /* 0x000000505408723c */ /* 0x040fec0000001808 */
[-C--:B------:R-:W-:Y:S06]  /*19e80*/  HMMA.16816.F32 R12, R84, R82.reuse, R12 ;  /* 0x00000052540c723c */ /* 0x080fec000000180c */
[C---:B------:R-:W-:Y:S01]  /*19e90*/  HMMA.16816.F32 R16, R76.reuse, R82, R16 ;  /* 0x000000524c10723c */ /* 0x040fe20000001810 */
[----:B------:R-:W1:Y:S05]  /*19ea0*/  LDSM.16.MT88.4 R80, [R219+0x8800] ;  /* 0x00880000db50783b */ /* 0x000e6a0000004200 */
[-C--:B-1----:R-:W-:Y:S06]  /*19eb0*/  HMMA.16816.F32 R20, R76, R80.reuse, R20 ;  /* 0x000000504c14723c */ /* 0x082fec0000001814 */
[C---:B------:R-:W-:Y:S05]  /*19ec0*/  HMMA.16816.F32 R24, R84.reuse, R80, R24 ;  /* 0x000000505418723c */ /* 0x040fea0000001818 */
[--C-:B---3--:R-:W-:Y:S01]  /*19ed0*/  FFMA.FTZ R2, R181, UR4, -R73.reuse ;  /* 0x00000004b5027c23 */ /* 0x108fe20008010849 */
[-C--:B------:R-:W-:Y:S03]  /*19ee0*/  HMMA.16816.F32 R28, R84, R82.reuse, R28 ;  /* 0x00000052541c723c */ /* 0x080fe6000000181c */
[----:B------:R2:W-:Y:S02]  /*19ef0*/  MUFU.EX2 R154, R2 ;  /* 0x00000002009a7308 */ /* 0x0005e40000000800 */
[----:B------:R-:W-:Y:S01]  /*19f00*/  MOV R181, R171 ;  /* 0x000000ab00b57202 */ /* 0x000fe20000000f00 */
[C---:B------:R-:W-:Y:S01]  /*19f10*/  HMMA.16816.F32 R32, R76.reuse, R82, R32 ;  /* 0x000000524c20723c */ /* 0x040fe20000001820 */
[----:B------:R-:W1:Y:S04]  /*19f20*/  LDSM.16.MT88.4 R80, [R217+0x8800] ;  /* 0x00880000d950783b */ /* 0x000e680000004200 */
[----:B------:R-:W-:Y:S01]  /*19f30*/  MOV R171, R168 ;  /* 0x000000a800ab7202 */ /* 0x000fe20000000f00 */
[----:B------:R-:W-:Y:S01]  /*19f40*/  IMAD.MOV.U32 R168, RZ, RZ, R174 ;  /* 0x000000ffffa87224 */ /* 0x000fe200078e00ae */
[----:B------:R-:W-:Y:S04]  /*19f50*/  MOV R174, R147 ;  /* 0x0000009300ae7202 */ /* 0x000fe80000000f00 */
[----:B------:R-:W-:Y:S01]  /*19f60*/  MOV R147, R158 ;  /* 0x0000009e00937202 */ /* 0x000fe20000000f00 */
[-C--:B-1----:R-:W-:Y:S06]  /*19f70*/  HMMA.16816.F32 R36, R76, R80.reuse, R36 ;  /* 0x000000504c24723c */ /* 0x082fec0000001824 */
[C---:B------:R-:W-:Y:S06]  /*19f80*/  HMMA.16816.F32 R40, R84.reuse, R80, R40 ;  /* 0x000000505428723c */ /* 0x040fec0000001828 */
[-C--:B------:R-:W-:Y:S06]  /*19f90*/  HMMA.16816.F32 R44, R84, R82.reuse, R44 ;  /* 0x00000052542c723c */ /* 0x080fec000000182c */
[C---:B------:R-:W-:Y:S01]  /*19fa0*/  HMMA.16816.F32 R48, R76.reuse, R82, R48 ;  /* 0x000000524c30723c */ /* 0x040fe20000001830 */
[----:B------:R-:W1:Y:S05]  /*19fb0*/  LDSM.16.MT88.4 R80, [R218+0x8800] ;  /* 0x00880000da50783b */ /* 0x000e6a0000004200 */
[-C--:B-1----:R-:W-:Y:S06]  /*19fc0*/  HMMA.16816.F32 R52, R76, R80.reuse, R52 ;  /* 0x000000504c34723c */ /* 0x082fec0000001834 */
[C---:B------:R-:W-:Y:S06]  /*19fd0*/  HMMA.16816.F32 R56, R84.reuse, R80, R56 ;  /* 0x000000505438723c */ /* 0x040fec0000001838 */
[-C--:B------:R-:W-:Y:S01]  /*19fe0*/  HMMA.16816.F32 R60, R84, R82.reuse, R60 ;  /* 0x00000052543c723c */ /* 0x080fe2000000183c */
[----:B------:R-:W-:Y:S05]  /*19ff0*/  LDSM.16.MT88.4 R84, [R219+0x9000] ;  /* 0x00900000db54783b */ /* 0x000fea0000004200 */
[----:B------:R-:W-:Y:S07]  /*1a000*/  HMMA.16816.F32 R64, R76, R82, R64 ;  /* 0x000000524c40723c */ /* 0x000fee0000001840 */
[----:B------:R-:W-:Y:S01]  /*1a010*/  F2FP.F16.F32.PACK_AB R78, R198, R196 ;  /* 0x000000c4c64e723e */ /* 0x000fe200000000ff */
[----:B--2---:R-:W-:Y:S02]  /*1a020*/  FFMA.FTZ R2, R157, UR4, -R73 ;  /* 0x000000049d027c23 */ /* 0x004fe40008010849 */
[----:B------:R-:W2:Y:S02]  /*1a030*/  LDL.LU R157, [R1+0x44] ;  /* 0x00004400019d7983 */ /* 0x000ea40000300800 */
[----:B------:R4:W1:Y:S02]  /*1a040*/  MUFU.EX2 R158, R2 ;  /* 0x00000002009e7308 */ /* 0x0008640000000800 */
[----:B----4-:R-:W-:Y:S01]  /*1a050*/  FFMA.FTZ R2, R183, UR4, -R74 ;  /* 0x00000004b7027c23 */ /* 0x010fe2000801084a */
[----:B------:R-:W-:Y:S02]  /*1a060*/  MOV R183, R182 ;  /* 0x000000b600b77202 */ /* 0x000fe40000000f00 */
[----:B------:R-:W-:Y:S01]  /*1a070*/  MOV R182, R181 ;  /* 0x000000b500b67202 */ /* 0x000fe20000000f00 */
[----:B------:R-:W-:Y:S01]  /*1a080*/  IMAD.MOV.U32 R181, RZ, RZ, R180 ;  /* 0x000000ffffb57224 */ /* 0x000fe200078e00b4 */
[----:B------:R-:W-:Y:S02]  /*1a090*/  MOV R176, R183 ;  /* 0x000000b700b07202 */ /* 0x000fe40000000f00 */
[----:B------:R-:W3:Y:S01]  /*1a0a0*/  LDL.LU R183, [R1+0x10] ;  /* 0x0000100001b77983 */ /* 0x000ee20000300800 */
[----:B------:R-:W-:Y:S02]  /*1a0b0*/  MOV R180, R171 ;  /* 0x000000ab00b47202 */ /* 0x000fe40000000f00 */
[----:B------:R-:W-:Y:S01]  /*1a0c0*/  MOV R171, R170 ;  /* 0x000000aa00ab7202 */ /* 0x000fe20000000f00 */
[----:B------:R-:W4:Y:S01]  /*1a0d0*/  LDL.LU R177, [R1+0x8] ;  /* 0x0000080001b17983 */ /* 0x000f220000300800 */
[----:B------:R-:W-:Y:S02]  /*1a0e0*/  MOV R170, R168 ;  /* 0x000000a800aa7202 */ /* 0x000fe40000000f00 */
[----:B------:R-:W-:Y:S02]  /*1a0f0*/  MOV R168, R175 ;  /* 0x000000af00a87202 */ /* 0x000fe40000000f00 */
[----:B------:R-:W-:Y:S02]  /*1a100*/  MOV R175, R174 ;  /* 0x000000ae00af7202 */ /* 0x000fe40000000f00 */
[----:B------:R-:W-:Y:S01]  /*1a110*/  MOV R174, R172 ;  /* 0x000000ac00ae7202 */ /* 0x000fe20000000f00 */
[----:B------:R-:W-:Y:S01]  /*1a120*/  IMAD.MOV.U32 R172, RZ, RZ, R147 ;  /* 0x000000ffffac7224 */ /* 0x000fe200078e0093 */
[----:B------:R-:W-:Y:S02]  /*1a130*/  MOV R147, R152 ;  /* 0x0000009800937202 */ /* 0x000fe40000000f00 */
[----:B------:R2:W-:Y:S01]  /*1a140*/  MUFU.EX2 R152, R2 ;  /* 0x0000000200987308 */ /* 0x0005e20000000800 */
[----:B-1----:R-:W-:Y:S01]  /*1a150*/  F2FP.F16.F32.PACK_AB R76, R158, R154 ;  /* 0x0000009a9e4c723e */ /* 0x002fe200000000ff */
[--C-:B--2---:R-:W-:Y:S08]  /*1a160*/  FFMA.FTZ R2, R157, UR4, -R74.reuse ;  /* 0x000000049d027c23 */ /* 0x104ff0000801084a */
[----:B------:R-:W1:Y:S02]  /*1a170*/  MUFU.EX2 R157, R2 ;  /* 0x00000002009d7308 */ /* 0x000e640000000800 */
[----:B-1----:R-:W-:Y:S01]  /*1a180*/  F2FP.F16.F32.PACK_AB R77, R157, R152 ;  /* 0x000000989d4d723e */ /* 0x002fe200000000ff */
[----:B---3--:R-:W-:Y:S01]  /*1a190*/  FFMA.FTZ R2, R183, UR4, -R74 ;  /* 0x00000004b7027c23 */ /* 0x008fe2000801084a */
[----:B------:R-:W-:Y:S02]  /*1a1a0*/  MOV R183, R182 ;  /* 0x000000b600b77202 */ /* 0x000fe40000000f00 */
[----:B------:R-:W-:Y:S02]  /*1a1b0*/  MOV R182, R181 ;  /* 0x000000b500b67202 */ /* 0x000fe40000000f00 */
[----:B------:R-:W-:Y:S02]  /*1a1c0*/  MOV R181, R180 ;  /* 0x000000b400b57202 */ /* 0x000fe40000000f00 */
[----:B------:R-:W-:Y:S01]  /*1a1d0*/  MOV R180, R171 ;  /* 0x000000ab00b47202 */ /* 0x000fe20000000f00 */
[----:B------:R-:W-:Y:S01]  /*1a1e0*/  IMAD.MOV.U32 R171, RZ, RZ, R170 ;  /* 0x000000ffffab7224 */ /* 0x000fe200078e00aa */
[----:B------:R-:W-:Y:S02]  /*1a1f0*/  MOV R170, R168 ;  /* 0x000000a800aa7202 */ /* 0x000fe40000000f00 */
[----:B------:R-:W-:Y:S02]  /*1a200*/  MOV R168, R175 ;  /* 0x000000af00a87202 */ /* 0x000fe40000000f00 */
[----:B------:R4:W-:Y:S02]  /*1a210*/  MUFU.EX2 R175, R2 ;  /* 0x0000000200af7308 */ /* 0x0009e40000000800 */
[----:B----4-:R-:W-:Y:S08]  /*1a220*/  FFMA.FTZ R2, R177, UR4, -R74 ;  /* 0x00000004b1027c23 */ /* 0x010ff0000801084a */
[----:B------:R1:W2:Y:S02]  /*1a230*/  MUFU.EX2 R197, R2 ;  /* 0x0000000200c57308 */ /* 0x0002a40000000800 */
[--C-:B-1----:R-:W-:Y:S01]  /*1a240*/  FFMA.FTZ R2, R183, UR4, -R75.reuse ;  /* 0x00000004b7027c23 */ /* 0x102fe2000801084b */
[----:B------:R-:W-:Y:S02]  /*1a250*/  MOV R183, R182 ;  /* 0x000000b600b77202 */ /* 0x000fe40000000f00 */
[----:B------:R-:W-:Y:S02]  /*1a260*/  MOV R182, R181 ;  /* 0x000000b500b67202 */ /* 0x000fe40000000f00 */
[----:B------:R-:W-:Y:S01]  /*1a270*/  MOV R181, R180 ;  /* 0x000000b400b57202 */ /* 0x000fe20000000f00 */
[----:B------:R-:W-:Y:S01]  /*1a280*/  FFMA.FTZ R89, R183, UR4, -R75 ;  /* 0x00000004b7597c23 */ /* 0x000fe2000801084b */
[----:B------:R-:W-:Y:S01]  /*1a290*/  MOV R180, R171 ;  /* 0x000000ab00b47202 */ /* 0x000fe20000000f00 */
[----:B------:R-:W-:Y:S01]  /*1a2a0*/  IMAD.MOV.U32 R171, RZ, RZ, R170 ;  /* 0x000000ffffab7224 */ /* 0x000fe200078e00aa */
[----:B------:R-:W-:Y:S02]  /*1a2b0*/  MOV R170, R168 ;  /* 0x000000a800aa7202 */ /* 0x000fe40000000f00 */
[----:B------:R-:W-:Y:S02]  /*1a2c0*/  MOV R168, R174 ;  /* 0x000000ae00a87202 */ /* 0x000fe40000000f00 */
[----:B------:R-:W-:Y:S02]  /*1a2d0*/  MOV R174, R172 ;  /* 0x000000ac00ae7202 */ /* 0x000fe40000000f00 */
[----:B------:R-:W-:Y:S02]  /*1a2e0*/  MOV R172, R147 ;  /* 0x0000009300ac7202 */ /* 0x000fe40000000f00 */
[----:B------:R1:W-:Y:S01]  /*1a2f0*/  MUFU.EX2 R147, R2 ;  /* 0x0000000200937308 */ /* 0x0003e20000000800 */
[----:B------:R-:W-:Y:S01]  /*1a300*/  MOV R183, R181 ;  /* 0x000000b500b77202 */ /* 0x000fe20000000f00 */
[----:B------:R-:W-:Y:S01]  /*1a310*/  IMAD.MOV.U32 R181, RZ, RZ, R171 ;  /* 0x000000ffffb57224 */ /* 0x000fe200078e00ab */
[----:B------:R-:W-:Y:S02]  /*1a320*/  MOV R177, R170 ;  /* 0x000000aa00b17202 */ /* 0x000fe40000000f00 */
[----:B------:R-:W-:Y:S02]  /*1a330*/  MOV R170, R172 ;  /* 0x000000ac00aa7202 */ /* 0x000fe40000000f00 */
[----:B--2---:R-:W-:Y:S03]  /*1a340*/  F2FP.F16.F32.PACK_AB R79, R197, R175 ;  /* 0x000000afc54f723e */ /* 0x004fe600000000ff */
[----:B------:R-:W-:Y:S01]  /*1a350*/  MUFU.EX2 R172, R89 ;  /* 0x0000005900ac7308 */ /* 0x000fe20000000800 */
[----:B------:R-:W-:Y:S02]  /*1a360*/  MOV R178, R168 ;  /* 0x000000a800b27202 */ /* 0x000fe40000000f00 */
[----:B------:R-:W-:Y:S02]  /*1a370*/  MOV R168, R146 ;  /* 0x0000009200a87202 */ /* 0x000fe40000000f00 */
[----:B------:R-:W-:Y:S02]  /*1a380*/  MOV R243, R178 ;  /* 0x000000b200f37202 */ /* 0x000fe40000000f00 */
[----:B------:R-:W-:Y:S03]  /*1a390*/  MOV R178, R170 ;  /* 0x000000aa00b27202 */ /* 0x000fe60000000f00 */
[----:B------:R-:W-:Y:S01]  /*1a3a0*/  MUFU.EX2 R146, R88 ;  /* 0x0000005800927308 */ /* 0x000fe20000000800 */
[--C-:B-1----:R-:W-:Y:S09]  /*1a3b0*/  FFMA.FTZ R2, R169, UR4, -R75.reuse ;  /* 0x00000004a9027c23 */ /* 0x102ff2000801084b */
[----:B------:R1:W2:Y:S02]  /*1a3c0*/  MUFU.EX2 R169, R2 ;  /* 0x0000000200a97308 */ /* 0x0002a40000000800 */
[----:B-1----:R-:W-:Y:S01]  /*1a3d0*/  FFMA.FTZ R2, R176, UR4, -R75 ;  /* 0x00000004b0027c23 */ /* 0x002fe2000801084b */
[----:B------:R-:W-:Y:S02]  /*1a3e0*/  MOV R176, R174 ;  /* 0x000000ae00b07202 */ /* 0x000fe40000000f00 */
[----:B------:R-:W3:Y:S05]  /*1a3f0*/  LDL.LU R174, [R1+0x38] ;  /* 0x0000380001ae7983 */ /* 0x000eea0000300800 */
[----:B------:R1:W4:Y:S01]  /*1a400*/  MUFU.EX2 R173, R2 ;  /* 0x0000000200ad7308 */ /* 0x0003220000000800 */
[----:B--2---:R-:W-:Y:S01]  /*1a410*/  F2FP.F16.F32.PACK_AB R80, R169, R147 ;  /* 0x00000093a950723e */ /* 0x004fe200000000ff */
[----:B------:R-:W2:Y:S04]  /*1a420*/  LDL.LU R164, [R1+0x30] ;  /* 0x0000300001a47983 */ /* 0x000ea80000300800 */
[----:B------:R-:W2:Y:S04]  /*1a430*/  LDL.LU R171, [R1+0x34] ;  /* 0x0000340001ab7983 */ /* 0x000ea80000300800 */
[----:B------:R-:W2:Y:S04]  /*1a440*/  LDL.LU R210, [R1+0x2c] ;  /* 0x00002c0001d27983 */ /* 0x000ea80000300800 */
[----:B------:R-:W2:Y:S01]  /*1a450*/  LDL.LU R211, [R1] ;  /* 0x0000000001d37983 */ /* 0x000ea20000300800 */
[--C-:B-1----:R-:W-:Y:S01]  /*1a460*/  FFMA.FTZ R2, R142, UR4, -R100.reuse ;  /* 0x000000048e027c23 */ /* 0x102fe20008010864 */
[----:B------:R-:W-:Y:S01]  /*1a470*/  IMAD.MOV.U32 R142, RZ, RZ, R165 ;  /* 0x000000ffff8e7224 */ /* 0x000fe200078e00a5 */
[----:B----4-:R-:W-:Y:S02]  /*1a480*/  F2FP.F16.F32.PACK_AB R82, R172, R173 ;  /* 0x000000adac52723e */ /* 0x010fe400000000ff */
[----:B------:R1:W4:Y:S02]  /*1a490*/  MUFU.EX2 R165, R2 ;  /* 0x0000000200a57308 */ /* 0x0003240000000800 */
[--C-:B-1----:R-:W-:Y:S01]  /*1a4a0*/  FFMA.FTZ R2, R166, UR4, -R100.reuse ;  /* 0x00000004a6027c23 */ /* 0x102fe20008010864 */
[----:B----4-:R-:W-:Y:S07]  /*1a4b0*/  F2FP.F16.F32.PACK_AB R81, R165, R146 ;  /* 0x00000092a551723e */ /* 0x010fee00000000ff */
[----:B------:R1:W-:Y:S02]  /*1a4c0*/  MUFU.EX2 R166, R2 ;  /* 0x0000000200a67308 */ /* 0x0003e40000000800 */
[----:B-1----:R-:W-:Y:S01]  /*1a4d0*/  FFMA.FTZ R2, R179, UR4, -R100 ;  /* 0x00000004b3027c23 */ /* 0x002fe20008010864 */
[----:B------:R-:W-:Y:S02]  /*1a4e0*/  MOV R179, R176 ;  /* 0x000000b000b37202 */ /* 0x000fe40000000f00 */
[----:B------:R-:W-:Y:S02]  /*1a4f0*/  MOV R176, R168 ;  /* 0x000000a800b07202 */ /* 0x000fe40000000f00 */
[----:B------:R-:W-:Y:S03]  /*1a500*/  MOV R168, R167 ;  /* 0x000000a700a87202 */ /* 0x000fe60000000f00 */
[----:B------:R-:W1:Y:S02]  /*1a510*/  MUFU.EX2 R167, R2 ;  /* 0x0000000200a77308 */ /* 0x000e640000000800 */
[----:B-1----:R-:W-:Y:S01]  /*1a520*/  F2FP.F16.F32.PACK_AB R83, R167, R166 ;  /* 0x000000a6a753723e */ /* 0x002fe200000000ff */
[--C-:B---3--:R-:W-:Y:S07]  /*1a530*/  FFMA.FTZ R2, R174, UR4, -R73.reuse ;  /* 0x00000004ae027c23 */ /* 0x108fee0008010849 */
[----:B------:R1:W-:Y:S01]  /*1a540*/  MUFU.EX2 R170, R2 ;  /* 0x0000000200aa7308 */ /* 0x0003e20000000800 */
[--C-:B--2---:R-:W-:Y:S02]  /*1a550*/  FFMA.FTZ R89, R164, UR4, -R73.reuse ;  /* 0x00000004a4597c23 */ /* 0x104fe40008010849 */
[----:B------:R-:W2:Y:S01]  /*1a560*/  LDL.LU R164, [R1+0xc] ;  /* 0x00000c0001a47983 */ /* 0x000ea20000300800 */
[--C-:B------:R-:W-:Y:S06]  /*1a570*/  FFMA.FTZ R88, R171, UR4, -R74.reuse ;  /* 0x00000004ab587c23 */ /* 0x100fec000801084a */
[----:B------:R3:W4:Y:S10]  /*1a580*/  MUFU.EX2 R174, R89 ;  /* 0x0000005900ae7308 */ /* 0x0007340000000800 */
[----:B------:R-:W-:Y:S01]  /*1a590*/  MUFU.EX2 R171, R88 ;  /* 0x0000005800ab7308 */ /* 0x000fe20000000800 */
[----:B-1----:R-:W-:Y:S01]  /*1a5a0*/  FFMA.FTZ R2, R210, UR4, -R74 ;  /* 0x00000004d2027c23 */ /* 0x002fe2000801084a */
[----:B------:R-:W-:Y:S01]  /*1a5b0*/  MOV R210, R179 ;  /* 0x000000b300d27202 */ /* 0x000fe20000000f00 */
[----:B------:R-:W-:Y:S01]  /*1a5c0*/  IMAD.MOV.U32 R179, RZ, RZ, R178 ;  /* 0x000000ffffb37224 */ /* 0x000fe200078e00b2 */
[----:B------:R-:W-:Y:S02]  /*1a5d0*/  MOV R178, R176 ;  /* 0x000000b000b27202 */ /* 0x000fe40000000f00 */
[----:B------:R-:W-:Y:S04]  /*1a5e0*/  MOV R176, R168 ;  /* 0x000000a800b07202 */ /* 0x000fe80000000f00 */
[----:B------:R1:W4:Y:S01]  /*1a5f0*/  MUFU.EX2 R168, R2 ;  /* 0x0000000200a87308 */ /* 0x0003220000000800 */
[----:B---3--:R-:W3:Y:S01]  /*1a600*/  LDL.LU R89, [R1+0xb0] ;  /* 0x0000b00001597983 */ /* 0x008ee20000300800 */
[----:B------:R-:W-:Y:S02]  /*1a610*/  MOV R189, R179 ;  /* 0x000000b300bd7202 */ /* 0x000fe40000000f00 */
[----:B------:R-:W-:Y:S01]  /*1a620*/  MOV R190, R178 ;  /* 0x000000b200be7202 */ /* 0x000fe20000000f00 */
[----:B------:R-:W4:Y:S01]  /*1a630*/  LDL.LU R188, [R1+0x1c] ;  /* 0x00001c0001bc7983 */ /* 0x000f220000300800 */
[----:B------:R-:W-:Y:S01]  /*1a640*/  MOV R178, R92 ;  /* 0x0000005c00b27202 */ /* 0x000fe20000000f00 */
[--C-:B------:R-:W-:Y:S01]  /*1a650*/  FFMA.FTZ R92, R251, UR4, -R73.reuse ;  /* 0x00000004fb5c7c23 */ /* 0x100fe20008010849 */
[----:B------:R-:W-:Y:S01]  /*1a660*/  MOV R179, R119 ;  /* 0x0000007700b37202 */ /* 0x000fe20000000f00 */
[----:B------:R-:W4:Y:S01]  /*1a670*/  LDL.LU R187, [R1+0x18] ;  /* 0x0000180001bb7983 */ /* 0x000f220000300800 */
[--C-:B------:R-:W-:Y:S01]  /*1a680*/  FFMA.FTZ R119, R116, UR4, -R73.reuse ;  /* 0x0000000474777c23 */ /* 0x100fe20008010849 */
[--C-:B-1----:R-:W-:Y:S04]  /*1a690*/  FFMA.FTZ R2, R211, UR4, -R73.reuse ;  /* 0x00000004d3027c23 */ /* 0x102fe80008010849 */
[----:B------:R2:W-:Y:S02]  /*1a6a0*/  MUFU.EX2 R199, R2 ;  /* 0x0000000200c77308 */ /* 0x0005e40000000800 */
[----:B--2---:R-:W-:Y:S02]  /*1a6b0*/  FFMA.FTZ R2, R164, UR4, -R73 ;  /* 0x00000004a4027c23 */ /* 0x004fe40008010849 */
[----:B------:R-:W2:Y:S06]  /*1a6c0*/  LDL.LU R164, [R1+0x64] ;  /* 0x0000640001a47983 */ /* 0x000eac0000300800 */
[----:B------:R1:W-:Y:S01]  /*1a6d0*/  MUFU.EX2 R252, R2 ;  /* 0x0000000200fc7308 */ /* 0x0003e20000000800 */
[----:B------:R-:W2:Y:S04]  /*1a6e0*/  LDL.LU R186, [R1+0x50] ;  /* 0x0000500001ba7983 */ /* 0x000ea80000300800 */
[----:B------:R-:W2:Y:S04]  /*1a6f0*/  LDL.LU R185, [R1+0x40] ;  /* 0x0000400001b97983 */ /* 0x000ea80000300800 */
[----:B------:R-:W2:Y:S04]  /*1a700*/  LDL.LU R184, [R1+0x28] ;  /* 0x0000280001b87983 */ /* 0x000ea80000300800 */
[----:B------:R-:W2:Y:S01]  /*1a710*/  LDL.LU R211, [R1+0x60] ;  /* 0x0000600001d37983 */ /* 0x000ea20000300800 */
[----:B---3--:R-:W-:Y:S01]  /*1a720*/  FFMA.FTZ R94, R3, R89, R94 ;  /* 0x00000059035e7223 */ /* 0x008fe2000001005e */
[--C-:B----4-:R-:W-:Y:S01]  /*1a730*/  FFMA.FTZ R3, R188, UR4, -R74.reuse ;  /* 0x00000004bc037c23 */ /* 0x110fe2000801084a */
[----:B------:R-:W-:Y:S01]  /*1a740*/  IMAD.MOV.U32 R188, RZ, RZ, R183 ;  /* 0x000000ffffbc7224 */ /* 0x000fe200078e00b7 */
[----:B------:R-:W-:Y:S01]  /*1a750*/  MOV R183, R99 ;  /* 0x0000006300b77202 */ /* 0x000fe20000000f00 */
[--C-:B------:R-:W-:Y:S01]  /*1a760*/  FFMA.FTZ R99, R203, UR4, -R73.reuse ;  /* 0x00000004cb637c23 */ /* 0x100fe20008010849 */
[----:B------:R-:W-:Y:S01]  /*1a770*/  MUFU.EX2 R249, R3 ;  /* 0x0000000300f97308 */ /* 0x000fe20000000800 */
[----:B-1----:R-:W-:Y:S01]  /*1a780*/  FFMA.FTZ R2, R187, UR4, -R74 ;  /* 0x00000004bb027c23 */ /* 0x002fe2000801084a */
[----:B------:R-:W-:Y:S02]  /*1a790*/  MOV R187, R176 ;  /* 0x000000b000bb7202 */ /* 0x000fe40000000f00 */
[----:B------:R-:W-:Y:S02]  /*1a7a0*/  MOV R176, R159 ;  /* 0x0000009f00b07202 */ /* 0x000fe40000000f00 */
[----:B------:R-:W-:Y:S01]  /*1a7b0*/  MOV R159, R109 ;  /* 0x0000006d009f7202 */ /* 0x000fe20000000f00 */
[----:B------:R-:W-:Y:S03]  /*1a7c0*/  FFMA.FTZ R109, R98, UR4, -R73 ;  /* 0x00000004626d7c23 */ /* 0x000fe60008010849 */
[----:B------:R2:W1:Y:S01]  /*1a7d0*/  MUFU.EX2 R250, R2 ;  /* 0x0000000200fa7308 */ /* 0x0004620000000800 */
[----:B------:R-:W-:Y:S01]  /*1a7e0*/  FADD.FTZ R98, R123, R94 ;  /* 0x0000005e7b627221 */ /* 0x000fe20000010000 */
[--C-:B--2---:R-:W-:Y:S08]  /*1a7f0*/  FFMA.FTZ R2, R164, UR4, -R75.reuse ;  /* 0x00000004a4027c23 */ /* 0x104ff0000801084b */
[----:B------:R2:W-:Y:S01]  /*1a800*/  MUFU.EX2 R164, R2 ;  /* 0x0000000200a47308 */ /* 0x0005e20000000800 */
[----:B------:R-:W-:Y:S01]  /*1a810*/  FFMA.FTZ R3, R185, UR4, -R75 ;  /* 0x00000004b9037c23 */ /* 0x000fe2000801084b */
[----:B------:R-:W-:Y:S02]  /*1a820*/  MOV R185, R182 ;  /* 0x000000b600b97202 */ /* 0x000fe40000000f00 */
[----:B------:R-:W-:Y:S01]  /*1a830*/  MOV R182, R95 ;  /* 0x0000005f00b67202 */ /* 0x000fe20000000f00 */
[--C-:B------:R-:W-:Y:S05]  /*1a840*/  FFMA.FTZ R95, R209, UR4, -R73.reuse ;  /* 0x00000004d15f7c23 */ /* 0x100fea0008010849 */
[----:B------:R3:W-:Y:S01]  /*1a850*/  MUFU.EX2 R246, R3 ;  /* 0x0000000300f67308 */ /* 0x0007e20000000800 */
[----:B------:R-:W-:Y:S01]  /*1a860*/  FFMA.FTZ R88, R211, UR4, -R100 ;  /* 0x00000004d3587c23 */ /* 0x000fe20008010864 */
[----:B------:R-:W-:Y:S02]  /*1a870*/  MOV R211, R142 ;  /* 0x0000008e00d37202 */ /* 0x000fe40000000f00 */
[----:B------:R-:W-:Y:S01]  /*1a880*/  MOV R142, R105 ;  /* 0x00000069008e7202 */ /* 0x000fe20000000f00 */
[----:B------:R-:W-:Y:S01]  /*1a890*/  FFMA.FTZ R105, R200, UR4, -R73 ;  /* 0x00000004c8697c23 */ /* 0x000fe20008010849 */
[----:B--2---:R-:W-:Y:S01]  /*1a8a0*/  FFMA.FTZ R2, R186, UR4, -R75 ;  /* 0x00000004ba027c23 */ /* 0x004fe2000801084b */
[----:B------:R-:W-:Y:S02]  /*1a8b0*/  MOV R186, R210 ;  /* 0x000000d200ba7202 */ /* 0x000fe40000000f00 */
[----:B------:R-:W-:Y:S01]  /*1a8c0*/  MOV R210, R150 ;  /* 0x0000009600d27202 */ /* 0x000fe20000000f00 */
[----:B------:R2:W4:Y:S01]  /*1a8d0*/  MUFU.EX2 R247, R2 ;  /* 0x0000000200f77308 */ /* 0x0005220000000800 */
[----:B------:R-:W-:Y:S01]  /*1a8e0*/  MOV R244, R186 ;  /* 0x000000ba00f47202 */ /* 0x000fe20000000f00 */
[----:B------:R-:W-:Y:S01]  /*1a8f0*/  IMAD.MOV.U32 R150, RZ, RZ, R156 ;  /* 0x000000ffff967224 */ /* 0x000fe200078e009c */
[----:B------:R-:W-:Y:S02]  /*1a900*/  MOV R186, R177 ;  /* 0x000000b100ba7202 */ /* 0x000fe40000000f00 */
[----:B------:R-:W-:Y:S01]  /*1a910*/  MOV R177, R151 ;  /* 0x0000009700b17202 */ /* 0x000fe20000000f00 */
[----:B------:R-:W-:Y:S02]  /*1a920*/  IMAD.MOV.U32 R151, RZ, RZ, R223 ;  /* 0x000000ffff977224 */ /* 0x000fe400078e00df */
[----:B---3--:R-:W-:Y:S01]  /*1a930*/  FFMA.FTZ R3, R248, UR4, -R73 ;  /* 0x00000004f8037c23 */ /* 0x008fe20008010849 */
[----:B------:R3:W5:Y:S01]  /*1a940*/  LDL.LU R223, [R1+0xe4] ;  /* 0x0000e40001df7983 */ /* 0x0007620000300800 */
[----:B------:R1:W-:Y:S01]  /*1a950*/  MUFU.EX2 R156, R88 ;  /* 0x00000058009c7308 */ /* 0x0003e20000000800 */
[----:B--2---:R-:W-:Y:S01]  /*1a960*/  FFMA.FTZ R2, R184, UR4, -R75 ;  /* 0x00000004b8027c23 */ /* 0x004fe2000801084b */
[----:B------:R-:W-:Y:S02]  /*1a970*/  MOV R184, R180 ;  /* 0x000000b400b87202 */ /* 0x000fe40000000f00 */
[----:B------:R-:W-:Y:S06]  /*1a980*/  MOV R180, R102 ;  /* 0x0000006600b47202 */ /* 0x000fec0000000f00 */
[----:B------:R2:W3:Y:S01]  /*1a990*/  MUFU.EX2 R245, R2 ;  /* 0x0000000200f57308 */ /* 0x0004e20000000800 */
[--C-:B------:R-:W-:Y:S01]  /*1a9a0*/  FFMA.FTZ R102, R202, UR4, -R73.reuse ;  /* 0x00000004ca667c23 */ /* 0x100fe20008010849 */
[----:B------:R-:W-:Y:S02]  /*1a9b0*/  FFMA.FTZ R73, R90, UR4, -R73 ;  /* 0x000000045a497c23 */ /* 0x000fe40008010849 */
[----:B-1----:R-:W1:Y:S01]  /*1a9c0*/  LDSM.16.MT88.4 R88, [R216+0x9000] ;  /* 0x00900000d858783b */ /* 0x002e620000004200 */
[----:B--2---:R-:W-:Y:S01]  /*1a9d0*/  FFMA.FTZ R2, R194, UR4, -R100 ;  /* 0x00000004c2027c23 */ /* 0x004fe20008010864 */
[----:B------:R-:W-:Y:S02]  /*1a9e0*/  MOV R194, R192 ;  /* 0x000000c000c27202 */ /* 0x000fe40000000f00 */
[----:B------:R-:W-:Y:S02]  /*1a9f0*/  MOV R192, R191 ;  /* 0x000000bf00c07202 */ /* 0x000fe40000000f00 */
[----:B------:R-:W-:Y:S02]  /*1aa00*/  MOV R191, R189 ;  /* 0x000000bd00bf7202 */ /* 0x000fe40000000f00 */
[----:B------:R-:W-:Y:S02]  /*1aa10*/  MOV R189, R243 ;  /* 0x000000f300bd7202 */ /* 0x000fe40000000f00 */
[----:B------:R-:W-:Y:S02]  /*1aa20*/  MOV R243, R181 ;  /* 0x000000b500f37202 */ /* 0x000fe40000000f00 */
[----:B------:R2:W3:Y:S01]  /*1aa30*/  MUFU.EX2 R181, R2 ;  /* 0x0000000200b57308 */ /* 0x0004e20000000800 */
[----:B------:R-:W-:Y:S02]  /*1aa40*/  MOV R251, R194 ;  /* 0x000000c200fb7202 */ /* 0x000fe40000000f00 */
[----:B------:R-:W-:Y:S02]  /*1aa50*/  MOV R194, R192 ;  /* 0x000000c000c27202 */ /* 0x000fe40000000f00 */
[----:B------:R-:W-:Y:S02]  /*1aa60*/  MOV R192, R186 ;  /* 0x000000ba00c07202 */ /* 0x000fe40000000f00 */
[----:B------:R-:W-:Y:S02]  /*1aa70*/  MOV R186, R177 ;  /* 0x000000b100ba7202 */ /* 0x000fe40000000f00 */
[----:B------:R-:W-:Y:S02]  /*1aa80*/  MOV R177, R159 ;  /* 0x0000009f00b17202 */ /* 0x000fe40000000f00 */
[----:B------:R-:W-:Y:S01]  /*1aa90*/  MOV R209, R194 ;  /* 0x000000c200d17202 */ /* 0x000fe20000000f00 */
[----:B------:R-:W-:Y:S01]  /*1aaa0*/  IMAD.MOV.U32 R194, RZ, RZ, R186 ;  /* 0x000000ffffc27224 */ /* 0x000fe200078e00ba */
[----:B------:R-:W-:Y:S02]  /*1aab0*/  MOV R186, R183 ;  /* 0x000000b700ba7202 */ /* 0x000fe40000000f00 */
[----:B------:R-:W-:Y:S01]  /*1aac0*/  MOV R203, R209 ;  /* 0x000000d100cb7202 */ /* 0x000fe20000000f00 */
[----:B------:R-:W-:Y:S01]  /*1aad0*/  MUFU.EX2 R183, R93 ;  /* 0x0000005d00b77308 */ /* 0x000fe20000000800 */
[-C--:B-1----:R-:W-:Y:S03]  /*1aae0*/  HMMA.16816.F32 R4, R76, R88.reuse, R4 ;  /* 0x000000584c04723c */ /* 0x082fe60000001804 */
[----:B--2---:R-:W-:Y:S01]  /*1aaf0*/  FFMA.FTZ R2, R195, UR4, -R100 ;  /* 0x00000004c3027c23 */ /* 0x004fe20008010864 */
[----:B------:R-:W-:Y:S02]  /*1ab00*/  MOV R195, R193 ;  /* 0x000000c100c37202 */ /* 0x000fe40000000f00 */
[C---:B------:R-:W-:Y:S03]  /*1ab10*/  HMMA.16816.F32 R8, R80.reuse, R88, R8 ;  /* 0x000000585008723c */ /* 0x040fe60000001808 */
[----:B------:R1:W-:Y:S02]  /*1ab20*/  MUFU.EX2 R159, R2 ;  /* 0x00000002009f7308 */ /* 0x0003e40000000800 */
[----:B------:R-:W-:Y:S01]  /*1ab30*/  MOV R193, R244 ;  /* 0x000000f400c17202 */ /* 0x000fe20000000f00 */
[-C--:B------:R-:W-:Y:S05]  /*1ab40*/  HMMA.16816.F32 R12, R80, R90.reuse, R12 ;  /* 0x0000005a500c723c */ /* 0x080fea000000180c */
[----:B------:R-:W-:Y:S01]  /*1ab50*/  MOV R244, R243 ;  /* 0x000000f300f47202 */ /* 0x000fe20000000f00 */
[C---:B------:R-:W-:Y:S01]  /*1ab60*/  HMMA.16816.F32 R16, R76.reuse, R90, R16 ;  /* 0x0000005a4c10723c */ /* 0x040fe20000001810 */
[----:B------:R-:W2:Y:S04]  /*1ab70*/  LDSM.16.MT88.4 R88, [R217+0x9000] ;  /* 0x00900000d958783b */ /* 0x000ea80000004200 */
[----:B------:R-:W-:Y:S01]  /*1ab80*/  IMAD.MOV.U32 R243, RZ, RZ, R142 ;  /* 0x000000fffff37224 */ /* 0x000fe200078e008e */
[-C--:B------:R-:W-:Y:S05]  /*1ab90*/  HMMA.16816.F32 R20, R76, R84.reuse, R20 ;  /* 0x000000544c14723c */ /* 0x080fea0000001814 */
[----:B-1----:R-:W-:Y:S01]  /*1aba0*/  FFMA.FTZ R2, R251, UR4, -R100 ;  /* 0x00000004fb027c23 */ /* 0x002fe20008010864 */
[C---:B------:R-:W-:Y:S05]  /*1abb0*/  HMMA.16816.F32 R24, R80.reuse, R84, R24 ;  /* 0x000000545018723c */ /* 0x040fea0000001818 */
[----:B------:R-:W-:Y:S01]  /*1abc0*/  MOV R251, R192 ;  /* 0x000000c000fb7202 */ /* 0x000fe20000000f00 */
[-C--:B------:R-:W-:Y:S05]  /*1abd0*/  HMMA.16816.F32 R28, R80, R86.reuse, R28 ;  /* 0x00000056501c723c */ /* 0x080fea000000181c */
[----:B------:R-:W-:Y:S01]  /*1abe0*/  MOV R192, R177 ;  /* 0x000000b100c07202 */ /* 0x000fe20000000f00 */
[C---:B------:R-:W-:Y:S01]  /*1abf0*/  HMMA.16816.F32 R32, R76.reuse, R86, R32 ;  /* 0x000000564c20723c */ /* 0x040fe20000001820 */
[----:B------:R-:W1:Y:S04]  /*1ac00*/  LDSM.16.MT88.4 R84, [R218+0x9000] ;  /* 0x00900000da54783b */ /* 0x000e680000004200 */
[----:B------:R-:W-:Y:S01]  /*1ac10*/  MOV R177, R180 ;  /* 0x000000b400b17202 */ /* 0x000fe20000000f00 */
[----:B------:R-:W-:Y:S01]  /*1ac20*/  IMAD.MOV.U32 R209, RZ, RZ, R192 ;  /* 0x000000ffffd17224 */ /* 0x000fe200078e00c0 */
[----:B------:R4:W3:Y:S01]  /*1ac30*/  MUFU.EX2 R180, R2 ;  /* 0x0000000200b47308 */ /* 0x0008e20000000800 */
[----:B------:R-:W-:Y:S03]  /*1ac40*/  MOV R208, R195 ;  /* 0x000000c300d07202 */ /* 0x000fe60000000f00 */
[----:B------:R-:W-:Y:S02]  /*1ac50*/  MOV R142, R222 ;  /* 0x000000de008e7202 */ /* 0x000fe40000000f00 */
[----:B------:R-:W-:Y:S01]  /*1ac60*/  MOV R195, R193 ;  /* 0x000000c100c37202 */ /* 0x000fe20000000f00 */
[----:B------:R1:W5:Y:S01]  /*1ac70*/  LDL.LU R222, [R1+0xe0] ;  /* 0x0000e00001de7983 */ /* 0x0003620000300800 */
[----:B------:R-:W-:Y:S01]  /*1ac80*/  MOV R193, R243 ;  /* 0x000000f300c17202 */ /* 0x000fe20000000f00 */
[-C--:B--2---:R-:W-:Y:S03]  /*1ac90*/  HMMA.16816.F32 R36, R76, R88.reuse, R36 ;  /* 0x000000584c24723c */ /* 0x084fe60000001824 */
[----:B------:R-:W-:Y:S02]  /*1aca0*/  MOV R243, R221 ;  /* 0x000000dd00f37202 */ /* 0x000fe40000000f00 */
[----:B------:R2:W5:Y:S01]  /*1acb0*/  LDL.LU R221, [R1+0xdc] ;  /* 0x0000dc0001dd7983 */ /* 0x0005620000300800 */
[C---:B------:R-:W-:Y:S05]  /*1acc0*/  HMMA.16816.F32 R40, R80.reuse, R88, R40 ;  /* 0x000000585028723c */ /* 0x040fea0000001828 */
[--C-:B----4-:R-:W-:Y:S01]  /*1acd0*/  FFMA.FTZ R2, R208, UR4, -R74.reuse ;  /* 0x00000004d0027c23 */ /* 0x110fe2000801084a */
[-C--:B------:R-:W-:Y:S05]  /*1ace0*/  HMMA.16816.F32 R44, R80, R90.reuse, R44 ;  /* 0x0000005a502c723c */ /* 0x080fea000000182c */
[----:B------:R-:W-:Y:S01]  /*1acf0*/  MOV R208, R193 ;  /* 0x000000c100d07202 */ /* 0x000fe20000000f00 */
[C---:B------:R-:W-:Y:S01]  /*1ad00*/  HMMA.16816.F32 R48, R76.reuse, R90, R48 ;  /* 0x0000005a4c30723c */ /* 0x040fe20000001830 */
[----:B------:R-:W4:Y:S04]  /*1ad10*/  LDSM.16.MT88.4 R88, [R216+0x9800] ;  /* 0x00980000d858783b */ /* 0x000f280000004200 */
[----:B------:R-:W-:Y:S01]  /*1ad20*/  MOV R193, R186 ;  /* 0x000000ba00c17202 */ /* 0x000fe20000000f00 */
[-C--:B-1----:R-:W-:Y:S05]  /*1ad30*/  HMMA.16816.F32 R52, R76, R84.reuse, R52 ;  /* 0x000000544c34723c */ /* 0x082fea0000001834 */
[----:B------:R-:W-:Y:S01]  /*1ad40*/  MOV R186, R243 ;  /* 0x000000f300ba7202 */ /* 0x000fe20000000f00 */
[C---:B------:R-:W-:Y:S05]  /*1ad50*/  HMMA.16816.F32 R56, R80.reuse, R84, R56 ;  /* 0x000000545038723c */ /* 0x040fea0000001838 */
[----:B------:R-:W-:Y:S01]  /*1ad60*/  MOV R243, R178 ;  /* 0x000000b200f37202 */ /* 0x000fe20000000f00 */
[-C--:B------:R-:W-:Y:S01]  /*1ad70*/  HMMA.16816.F32 R60, R80, R86.reuse, R60 ;  /* 0x00000056503c723c */ /* 0x080fe2000000183c */
[----:B------:R-:W2:Y:S04]  /*1ad80*/  LDL.LU R178, [R1+0x7c] ;  /* 0x00007c0001b27983 */ /* 0x000ea80000300800 */
[----:B------:R-:W-:Y:S01]  /*1ad90*/  MOV R192, R179 ;  /* 0x000000b300c07202 */ /* 0x000fe20000000f00 */
[----:B------:R-:W-:Y:S05]  /*1ada0*/  HMMA.16816.F32 R64, R76, R86, R64 ;  /* 0x000000564c40723c */ /* 0x000fea0000001840 */
[----:B------:R-:W-:Y:S02]  /*1adb0*/  MOV R179, R182 ;  /* 0x000000b600b37202 */ /* 0x000fe40000000f00 */
[----:B------:R1:W-:Y:S01]  /*1adc0*/  MUFU.EX2 R182, R2 ;  /* 0x0000000200b67308 */ /* 0x0003e20000000800 */
[----:B------:R-:W-:Y:S03]  /*1add0*/  MOV R201, R208 ;  /* 0x000000d000c97202 */ /* 0x000fe60000000f00 */
[----:B------:R-:W-:Y:S02]  /*1ade0*/  MOV R202, R209 ;  /* 0x000000d100ca7202 */ /* 0x000fe40000000f00 */
[----:B------:R-:W-:Y:S04]  /*1adf0*/  MOV R208, R243 ;  /* 0x000000f300d07202 */ /* 0x000fe80000000f00 */
[----:B------:R-:W-:Y:S01]  /*1ae00*/  MUFU.EX2 R243, R95 ;  /* 0x0000005f00f37308 */ /* 0x000fe20000000800 */
[----:B------:R-:W-:Y:S02]  /*1ae10*/  MOV R248, R244 ;  /* 0x000000f400f87202 */ /* 0x000fe40000000f00 */
[----:B------:R-:W-:Y:S02]  /*1ae20*/  F2FP.F16.F32.PACK_AB R76, R174, R170 ;  /* 0x000000aaae4c723e */ /* 0x000fe400000000ff */
[----:B------:R-:W-:Y:S02]  /*1ae30*/  F2FP.F16.F32.PACK_AB R77, R168, R171 ;  /* 0x000000aba84d723e */ /* 0x000fe400000000ff */
[----:B------:R-:W-:Y:S03]  /*1ae40*/  F2FP.F16.F32.PACK_AB R79, R250, R249 ;  /* 0x000000f9fa4f723e */ /* 0x000fe600000000ff */
[----:B------:R-:W-:Y:S01]  /*1ae50*/  MUFU.EX2 R244, R92 ;  /* 0x0000005c00f47308 */ /* 0x000fe20000000800 */
[--C-:B-1----:R-:W-:Y:S01]  /*1ae60*/  FFMA.FTZ R2, R203, UR4, -R74.reuse ;  /* 0x00000004cb027c23 */ /* 0x102fe2000801084a */
[----:B------:R-:W-:Y:S01]  /*1ae70*/  IMAD.MOV.U32 R203, RZ, RZ, R193 ;  /* 0x000000ffffcb7224 */ /* 0x000fe200078e00c1 */
[----:B------:R-:W-:Y:S02]  /*1ae80*/  MOV R193, R179 ;  /* 0x000000b300c17202 */ /* 0x000fe40000000f00 */
[----:B------:R-:W-:Y:S02]  /*1ae90*/  F2FP.F16.F32.PACK_AB R80, R247, R164 ;  /* 0x000000a4f750723e */ /* 0x000fe400000000ff */
[----:B---3--:R-:W-:Y:S03]  /*1aea0*/  F2FP.F16.F32.PACK_AB R82, R245, R246 ;  /* 0x000000f6f552723e */ /* 0x008fe600000000ff */
[----:B------:R1:W-:Y:S01]  /*1aeb0*/  MUFU.EX2 R179, R2 ;  /* 0x0000000200b37308 */ /* 0x0003e20000000800 */
[----:B------:R-:W-:Y:S02]  /*1aec0*/  F2FP.F16.F32.PACK_AB R81, R181, R156 ;  /* 0x0000009cb551723e */ /* 0x000fe400000000ff */
[----:B------:R-:W-:Y:S01]  /*1aed0*/  F2FP.F16.F32.PACK_AB R83, R180, R159 ;  /* 0x0000009fb453723e */ /* 0x000fe200000000ff */
[----:B-1----:R-:W-:Y:S01]  /*1aee0*/  FFMA.FTZ R2, R201, UR4, -R74 ;  /* 0x00000004c9027c23 */ /* 0x002fe2000801084a */
[----:B------:R-:W-:Y:S02]  /*1aef0*/  MOV R201, R202 ;  /* 0x000000ca00c97202 */ /* 0x000fe40000000f00 */
[----:B------:R-:W-:Y:S02]  /*1af00*/  MOV R202, R203 ;  /* 0x000000cb00ca7202 */ /* 0x000fe40000000f00 */
[----:B------:R-:W-:Y:S02]  /*1af10*/  MOV R203, R208 ;  /* 0x000000d000cb7202 */ /* 0x000fe40000000f00 */
[----:B------:R-:W-:Y:S02]  /*1af20*/  MOV R200, R202 ;  /* 0x000000ca00c87202 */ /* 0x000fe40000000f00 */
[----:B--2---:R-:W-:Y:S02]  /*1af30*/  MOV R209, R178 ;  /* 0x000000b200d17202 */ /* 0x004fe40000000f00 */
[----:B------:R-:W-:Y:S02]  /*1af40*/  MUFU.EX2 R178, R3 ;  /* 0x0000000300b27308 */ /* 0x000fe40000000800 */
[----:B------:R-:W-:Y:S01]  /*1af50*/  MOV R208, R209 ;  /* 0x000000d100d07202 */ /* 0x000fe20000000f00 */
[----:B------:R-:W-:Y:S01]  /*1af60*/  IMAD.MOV.U32 R209, RZ, RZ, R248 ;  /* 0x000000ffffd17224 */ /* 0x000fe200078e00f8 */
[----:B------:R-:W-:Y:S02]  /*1af70*/  MOV R248, R251 ;  /* 0x000000fb00f87202 */ /* 0x000fe40000000f00 */
[----:B------:R-:W-:Y:S01]  /*1af80*/  MOV R251, R195 ;  /* 0x000000c300fb7202 */ /* 0x000fe20000000f00 */
[----:B------:R-:W-:Y:S01]  /*1af90*/  FFMA.FTZ R92, R208, UR4, -R75 ;  /* 0x00000004d05c7c23 */ /* 0x000fe2000801084b */
[----:B------:R-:W-:Y:S02]  /*1afa0*/  MOV R195, R191 ;  /* 0x000000bf00c37202 */ /* 0x000fe40000000f00 */
[----:B------:R-:W-:Y:S01]  /*1afb0*/  MOV R191, R190 ;  /* 0x000000be00bf7202 */ /* 0x000fe20000000f00 */
[----:B------:R-:W-:Y:S01]  /*1afc0*/  MUFU.EX2 R208, R92 ;  /* 0x0000005c00d07308 */ /* 0x000fe20000000800 */
[----:B------:R-:W-:Y:S02]  /*1afd0*/  MOV R190, R188 ;  /* 0x000000bc00be7202 */ /* 0x000fe40000000f00 */
[----:B------:R-:W-:Y:S02]  /*1afe0*/  MOV R188, R185 ;  /* 0x000000b900bc7202 */ /* 0x000fe40000000f00 */
[----:B------:R-:W-:Y:S01]  /*1aff0*/  MOV R185, R184 ;  /* 0x000000b800b97202 */ /* 0x000fe20000000f00 */
[----:B------:R-:W-:Y:S01]  /*1b000*/  IMAD.MOV.U32 R184, RZ, RZ, R211 ;  /* 0x000000ffffb87224 */ /* 0x000fe200078e00d3 */
[----:B------:R-:W-:Y:S03]  /*1b010*/  MOV R202, R209 ;  /* 0x000000d100ca7202 */ /* 0x000fe60000000f00 */
[----:B------:R1:W-:Y:S01]  /*1b020*/  MUFU.EX2 R211, R2 ;  /* 0x0000000200d37308 */ /* 0x0003e20000000800 */
[----:B------:R-:W-:Y:S02]  /*1b030*/  MOV R209, R251 ;  /* 0x000000fb00d17202 */ /* 0x000fe40000000f00 */
[----:B------:R-:W-:Y:S01]  /*1b040*/  MOV R251, R199 ;  /* 0x000000c700fb7202 */ /* 0x000fe20000000f00 */
[----:B------:R-:W-:Y:S01]  /*1b050*/  IMAD.MOV.U32 R199, RZ, RZ, R190 ;  /* 0x000000ffffc77224 */ /* 0x000fe200078e00be */
[----:B------:R-:W-:Y:S02]  /*1b060*/  MOV R190, R188 ;  /* 0x000000bc00be7202 */ /* 0x000fe40000000f00 */
[----:B------:R-:W-:Y:S02]  /*1b070*/  MOV R188, R176 ;  /* 0x000000b000bc7202 */ /* 0x000fe40000000f00 */
[----:B------:R-:W-:Y:S02]  /*1b080*/  MOV R176, R143 ;  /* 0x0000008f00b07202 */ /* 0x000fe40000000f00 */
[----:B------:R-:W-:Y:S02]  /*1b090*/  MOV R143, R220 ;  /* 0x000000dc008f7202 */ /* 0x000fe40000000f00 */
[----:B------:R2:W5:Y:S01]  /*1b0a0*/  LDL.LU R220, [R1+0xd8] ;  /* 0x0000d80001dc7983 */ /* 0x0005620000300800 */
[----:B------:R-:W-:Y:S01]  /*1b0b0*/  F2FP.F16.F32.PACK_AB R78, R252, R251 ;  /* 0x000000fbfc4e723e */ /* 0x000fe200000000ff */
[----:B-1----:R-:W-:Y:S01]  /*1b0c0*/  FFMA.FTZ R2, R201, UR4, -R74 ;  /* 0x00000004c9027c23 */ /* 0x002fe2000801084a */
[----:B------:R-:W-:Y:S02]  /*1b0d0*/  MOV R201, R203 ;  /* 0x000000cb00c97202 */ /* 0x000fe40000000f00 */
[----:B------:R-:W-:Y:S03]  /*1b0e0*/  MOV R203, R248 ;  /* 0x000000f800cb7202 */ /* 0x000fe60000000f00 */
[-C--:B----4-:R-:W-:Y:S03]  /*1b0f0*/  HMMA.16816.F32 R4, R76, R88.reuse, R4 ;  /* 0x000000584c04723c */ /* 0x090fe60000001804 */
[----:B------:R-:W-:Y:S02]  /*1b100*/  MOV R248, R191 ;  /* 0x000000bf00f87202 */ /* 0x000fe40000000f00 */
[----:B------:R-:W-:Y:S01]  /*1b110*/  MOV R191, R210 ;  /* 0x000000d200bf7202 */ /* 0x000fe20000000f00 */
[C---:B------:R-:W-:Y:S01]  /*1b120*/  HMMA.16816.F32 R8, R80.reuse, R88, R8 ;  /* 0x000000585008723c */ /* 0x040fe20000001808 */
[----:B------:R1:W-:Y:S04]  /*1b130*/  MUFU.EX2 R210, R2 ;  /* 0x0000000200d27308 */ /* 0x0003e80000000800 */
[----:B------:R-:W-:Y:S01]  /*1b140*/  MOV R113, R201 ;  /* 0x000000c900717202 */ /* 0x000fe20000000f00 */
[-C--:B------:R-:W-:Y:S05]  /*1b150*/  HMMA.16816.F32 R12, R80, R90.reuse, R12 ;  /* 0x0000005a500c723c */ /* 0x080fea000000180c */
[----:B------:R-:W-:Y:S01]  /*1b160*/  MOV R201, R209 ;  /* 0x000000d100c97202 */ /* 0x000fe20000000f00 */
[C---:B------:R-:W-:Y:S01]  /*1b170*/  HMMA.16816.F32 R16, R76.reuse, R90, R16 ;  /* 0x0000005a4c10723c */ /* 0x040fe20000001810 */
[----:B------:R-:W-:Y:S04]  /*1b180*/  LDSM.16.MT88.4 R88, [R218+0x9800] ;  /* 0x00980000da58783b */ /* 0x000fe80000004200 */
[----:B------:R-:W-:Y:S01]  /*1b190*/  MOV R209, R199 ;  /* 0x000000c700d17202 */ /* 0x000fe20000000f00 */
[--C-:B-1----:R-:W-:Y:S01]  /*1b1a0*/  FFMA.FTZ R2, R200, UR4, -R75.reuse ;  /* 0x00000004c8027c23 */ /* 0x102fe2000801084b */
[----:B------:R-:W-:Y:S01]  /*1b1b0*/  MOV R199, R176 ;  /* 0x000000b000c77202 */ /* 0x000fe20000000f00 */
[----:B------:R-:W-:Y:S02]  /*1b1c0*/  FFMA.FTZ R93, R113, UR4, -R75 ;  /* 0x00000004715d7c23 */ /* 0x000fe4000801084b */
        /* <DEDUP_REMOVED lines=9> */
[----:B------:R-:W-:Y:S02]  /*1b260*/  MOV R203, R209 ;  /* 0x000000d100cb7202 */ /* 0x000fe40000000f00 */
[----:B------:R-:W-:Y:S02]  /*1b270*/  MOV R209, R248 ;  /* 0x000000f800d17202 */ /* 0x000fe40000000f00 */
[----:B------:R-:W-:Y:S01]  /*1b280*/  MOV R113, R200 ;  /* 0x000000c800717202 */ /* 0x000fe20000000f00 */
[----:B-1----:R-:W-:Y:S01]  /*1b290*/  FFMA.FTZ R2, R150, UR4, -R100 ;  /* 0x0000000496027c23 */ /* 0x002fe20008010864 */
[----:B------:R-:W-:Y:S01]  /*1b2a0*/  MOV R200, R201 ;  /* 0x000000c900c87202 */ /* 0x000fe20000000f00 */
[----:B------:R-:W-:Y:S01]  /*1b2b0*/  IMAD.MOV.U32 R201, RZ, RZ, R203 ;  /* 0x000000ffffc97224 */ /* 0x000fe200078e00cb */
[----:B------:R-:W-:Y:S01]  /*1b2c0*/  MOV R203, R209 ;  /* 0x000000d100cb7202 */ /* 0x000fe20000000f00 */
[----:B------:R1:W-:Y:S01]  /*1b2d0*/  MUFU.EX2 R150, R2 ;  /* 0x0000000200967308 */ /* 0x0003e20000000800 */
[----:B------:R-:W-:Y:S02]  /*1b2e0*/  MOV R248, R199 ;  /* 0x000000c700f87202 */ /* 0x000fe40000000f00 */
[----:B------:R-:W-:Y:S02]  /*1b2f0*/  MOV R117, R201 ;  /* 0x000000c900757202 */ /* 0x000fe40000000f00 */
[----:B------:R-:W-:Y:S02]  /*1b300*/  MOV R116, R200 ;  /* 0x000000c800747202 */ /* 0x000fe40000000f00 */
[----:B------:R-:W-:Y:S01]  /*1b310*/  MOV R188, R135 ;  /* 0x0000008700bc7202 */ /* 0x000fe20000000f00 */
[--C-:B------:R-:W-:Y:S02]  /*1b320*/  FFMA.FTZ R84, R117, UR4, -R74.reuse ;  /* 0x0000000475547c23 */ /* 0x100fe4000801084a */
[----:B------:R3:W-:Y:S01]  /*1b330*/  MUFU.EX2 R200, R99 ;  /* 0x0000006300c87308 */ /* 0x0007e20000000800 */
[----:B------:R-:W-:Y:S01]  /*1b340*/  FFMA.FTZ R117, R115, UR4, -R74 ;  /* 0x0000000473757c23 */ /* 0x000fe2000801084a */
[----:B------:R2:W5:Y:S01]  /*1b350*/  LDL.LU R135, [R1+0xd4] ;  /* 0x0000d40001877983 */ /* 0x0005620000300800 */
[----:B------:R-:W-:Y:S01]  /*1b360*/  MOV R199, R177 ;  /* 0x000000b100c77202 */ /* 0x000fe20000000f00 */
[----:B-1----:R-:W-:Y:S06]  /*1b370*/  FFMA.FTZ R2, R151, UR4, -R100 ;  /* 0x0000000497027c23 */ /* 0x002fec0008010864 */
[----:B------:R1:W-:Y:S10]  /*1b380*/  MUFU.EX2 R209, R3 ;  /* 0x0000000300d17308 */ /* 0x0003f40000000800 */
[----:B------:R4:W-:Y:S01]  /*1b390*/  MUFU.EX2 R151, R2 ;  /* 0x0000000200977308 */ /* 0x0009e20000000800 */
[----:B---3--:R-:W-:Y:S01]  /*1b3a0*/  FFMA.FTZ R99, R205, UR4, -R74 ;  /* 0x00000004cd637c23 */ /* 0x008fe2000801084a */
[----:B------:R-:W-:Y:S08]  /*1b3b0*/  MOV R205, R133 ;  /* 0x0000008500cd7202 */ /* 0x000ff00000000f00 */
[----:B------:R3:W-:Y:S01]  /*1b3c0*/  MUFU.EX2 R201, R97 ;  /* 0x0000006100c97308 */ /* 0x0007e20000000800 */
[----:B-1----:R-:W-:Y:S09]  /*1b3d0*/  FADD.FTZ R3, R214, R101 ;  /* 0x00000065d6037221 */ /* 0x002ff20000010000 */
[----:B------:R1:W2:Y:S01]  /*1b3e0*/  MUFU.EX2 R177, R93 ;  /* 0x0000005d00b17308 */ /* 0x0002a20000000800 */
[----:B----4-:R-:W-:Y:S09]  /*1b3f0*/  FFMA.FTZ R2, R202, UR4, -R100 ;  /* 0x00000004ca027c23 */ /* 0x010ff20008010864 */
[----:B------:R4:W-:Y:S01]  /*1b400*/  MUFU.EX2 R202, R2 ;  /* 0x0000000200ca7308 */ /* 0x0009e20000000800 */
[----:B---3--:R-:W-:Y:S09]  /*1b410*/  FADD.FTZ R97, R215, R98 ;  /* 0x00000062d7617221 */ /* 0x008ff20000010000 */
[----:B------:R-:W-:Y:S01]  /*1b420*/  MUFU.EX2 R133, R111 ;  /* 0x0000006f00857308 */ /* 0x000fe20000000800 */
[----:B-1----:R-:W1:Y:S01]  /*1b430*/  LDSM.16.MT88.4 R92, [R219+0x9800] ;  /* 0x00980000db5c783b */ /* 0x002e620000004200 */
[----:B----4-:R-:W-:Y:S01]  /*1b440*/  FFMA.FTZ R2, R113, UR4, -R100 ;  /* 0x0000000471027c23 */ /* 0x010fe20008010864 */
[----:B------:R-:W-:Y:S07]  /*1b450*/  MOV R113, R203 ;  /* 0x000000cb00717202 */ /* 0x000fee0000000f00 */
[----:B------:R3:W4:Y:S01]  /*1b460*/  MUFU.EX2 R203, R2 ;  /* 0x0000000200cb7308 */ /* 0x0007220000000800 */
[----:B------:R-:W-:Y:S02]  /*1b470*/  MOV R125, R113 ;  /* 0x00000071007d7202 */ /* 0x000fe40000000f00 */
[----:B------:R-:W-:Y:S02]  /*1b480*/  MOV R113, R248 ;  /* 0x000000f800717202 */ /* 0x000fe40000000f00 */
[----:B------:R-:W-:Y:S01]  /*1b490*/  MOV R248, R194 ;  /* 0x000000c200f87202 */ /* 0x000fe20000000f00 */
[----:B------:R-:W-:Y:S01]  /*1b4a0*/  IMAD.MOV.U32 R194, RZ, RZ, R193 ;  /* 0x000000ffffc27224 */ /* 0x000fe200078e00c1 */
[----:B------:R-:W-:Y:S01]  /*1b4b0*/  MOV R193, R187 ;  /* 0x000000bb00c17202 */ /* 0x000fe20000000f00 */
[----:B------:R-:W-:Y:S02]  /*1b4c0*/  FADD.FTZ R98, R125, R3 ;  /* 0x000000037d627221 */ /* 0x000fe40000010000 */
[----:B------:R2:W-:Y:S01]  /*1b4d0*/  MUFU.EX2 R187, R84 ;  /* 0x0000005400bb7308 */ /* 0x0005e20000000800 */
[----:B------:R-:W-:Y:S01]  /*1b4e0*/  MOV R214, R248 ;  /* 0x000000f800d67202 */ /* 0x000fe20000000f00 */
[--C-:B------:R-:W-:Y:S01]  /*1b4f0*/  FFMA.FTZ R3, R189, UR4, -R75.reuse ;  /* 0x00000004bd037c23 */ /* 0x100fe2000801084b */
[----:B------:R-:W-:Y:S02]  /*1b500*/  MOV R123, R193 ;  /* 0x000000c1007b7202 */ /* 0x000fe40000000f00 */
[----:B------:R-:W-:Y:S01]  /*1b510*/  MOV R193, R191 ;  /* 0x000000bf00c17202 */ /* 0x000fe20000000f00 */
[--C-:B------:R-:W-:Y:S01]  /*1b520*/  FFMA.FTZ R115, R214, UR4, -R75.reuse ;  /* 0x00000004d6737c23 */ /* 0x100fe2000801084b */
[----:B------:R-:W-:Y:S01]  /*1b530*/  MOV R248, R188 ;  /* 0x000000bc00f87202 */ /* 0x000fe20000000f00 */
[--C-:B---3--:R-:W-:Y:S02]  /*1b540*/  FFMA.FTZ R2, R149, UR4, -R74.reuse ;  /* 0x0000000495027c23 */ /* 0x108fe4000801084a */
[----:B------:R3:W-:Y:S01]  /*1b550*/  MUFU.EX2 R191, R103 ;  /* 0x0000006700bf7308 */ /* 0x0007e20000000800 */
[----:B------:R-:W-:Y:S02]  /*1b560*/  MOV R125, R194 ;  /* 0x000000c2007d7202 */ /* 0x000fe40000000f00 */
[----:B------:R-:W-:Y:S07]  /*1b570*/  MOV R214, R248 ;  /* 0x000000f800d67202 */ /* 0x000fee0000000f00 */
[----:B------:R4:W4:Y:S01]  /*1b580*/  MUFU.EX2 R149, R2 ;  /* 0x0000000200957308 */ /* 0x0009220000000800 */
[--C-:B--2---:R-:W-:Y:S01]  /*1b590*/  FFMA.FTZ R84, R116, UR4, -R74.reuse ;  /* 0x0000000474547c23 */ /* 0x104fe2000801084a */
[-C--:B-1----:R-:W-:Y:S03]  /*1b5a0*/  HMMA.16816.F32 R20, R76, R92.reuse, R20 ;  /* 0x0000005c4c14723c */ /* 0x082fe60000001814 */
[----:B------:R-:W-:Y:S03]  /*1b5b0*/  FFMA.FTZ R116, R129, UR4, -R74 ;  /* 0x0000000481747c23 */ /* 0x000fe6000801084a */
[C---:B------:R-:W-:Y:S02]  /*1b5c0*/  HMMA.16816.F32 R24, R80.reuse, R92, R24 ;  /* 0x0000005c5018723c */ /* 0x040fe40000001818 */
[----:B------:R1:W-:Y:S03]  /*1b5d0*/  MUFU.EX2 R189, R3 ;  /* 0x0000000300bd7308 */ /* 0x0003e60000000800 */
[--C-:B---3--:R-:W-:Y:S01]  /*1b5e0*/  FFMA.FTZ R103, R206, UR4, -R75.reuse ;  /* 0x00000004ce677c23 */ /* 0x108fe2000801084b */
[-C--:B------:R-:W-:Y:S05]  /*1b5f0*/  HMMA.16816.F32 R28, R80, R94.reuse, R28 ;  /* 0x0000005e501c723c */ /* 0x080fea000000181c */
[----:B----4-:R-:W-:Y:S01]  /*1b600*/  FADD.FTZ R2, R131, R96 ;  /* 0x0000006083027221 */ /* 0x010fe20000010000 */
[C---:B------:R-:W-:Y:S01]  /*1b610*/  HMMA.16816.F32 R32, R76.reuse, R94, R32 ;  /* 0x0000005e4c20723c */ /* 0x040fe20000001820 */
[----:B------:R-:W-:Y:S04]  /*1b620*/  LDSM.16.MT88.4 R92, [R219+0xa000] ;  /* 0x00a00000db5c783b */ /* 0x000fe80000004200 */
[--C-:B------:R-:W-:Y:S01]  /*1b630*/  FFMA.FTZ R96, R195, UR4, -R74.reuse ;  /* 0x00000004c3607c23 */ /* 0x100fe2000801084a */
[----:B------:R-:W-:Y:S01]  /*1b640*/  FFMA.FTZ R74, R104, UR4, -R74 ;  /* 0x00000004684a7c23 */ /* 0x000fe2000801084a */
[----:B------:R-:W-:Y:S01]  /*1b650*/  FADD.FTZ R104, R113, R2 ;  /* 0x0000000271687221 */ /* 0x000fe20000010000 */
[----:B------:R-:W-:Y:S01]  /*1b660*/  FFMA.FTZ R2, R142, UR4, -R75 ;  /* 0x000000048e027c23 */ /* 0x000fe2000801084b */
[----:B------:R2:W3:Y:S02]  /*1b670*/  MUFU.EX2 R195, R102 ;  /* 0x0000006600c37308 */ /* 0x0004e40000000800 */
[----:B------:R-:W-:Y:S01]  /*1b680*/  MOV R142, R148 ;  /* 0x00000094008e7202 */ /* 0x000fe20000000f00 */
[----:B------:R-:W-:Y:S01]  /*1b690*/  IMAD.MOV.U32 R131, RZ, RZ, R125 ;  /* 0x000000ffff837224 */ /* 0x000fe200078e007d */
[----:B------:R-:W-:Y:S01]  /*1b6a0*/  MOV R113, R190 ;  /* 0x000000be00717202 */ /* 0x000fe20000000f00 */
[----:B-1----:R-:W-:Y:S01]  /*1b6b0*/  FADD.FTZ R3, R127, R98 ;  /* 0x000000627f037221 */ /* 0x002fe20000010000 */
[----:B------:R-:W-:Y:S01]  /*1b6c0*/  FADD.FTZ R104, R130, R104 ;  /* 0x0000006882687221 */ /* 0x000fe20000010000 */
[----:B------:R-:W-:Y:S03]  /*1b6d0*/  MOV R125, R199 ;  /* 0x000000c7007d7202 */ /* 0x000fe60000000f00 */
[----:B------:R1:W-:Y:S01]  /*1b6e0*/  MUFU.EX2 R148, R2 ;  /* 0x0000000200947308 */ /* 0x0003e20000000800 */
[----:B------:R-:W-:Y:S01]  /*1b6f0*/  FADD.FTZ R3, R132, R3 ;  /* 0x0000000384037221 */ /* 0x000fe20000010000 */
[----:B------:R-:W-:Y:S02]  /*1b700*/  MOV R199, R143 ;  /* 0x0000008f00c77202 */ /* 0x000fe40000000f00 */
[----:B------:R-:W-:Y:S01]  /*1b710*/  MOV R204, R125 ;  /* 0x0000007d00cc7202 */ /* 0x000fe20000000f00 */
[----:B------:R-:W-:Y:S01]  /*1b720*/  FADD.FTZ R3, R144, R3 ;  /* 0x0000000390037221 */ /* 0x000fe20000010000 */
[----:B------:R-:W-:Y:S01]  /*1b730*/  MOV R248, R199 ;  /* 0x000000c700f87202 */ /* 0x000fe20000000f00 */
[----:B------:R-:W-:Y:S03]  /*1b740*/  IMAD.MOV.U32 R199, RZ, RZ, R134 ;  /* 0x000000ffffc77224 */ /* 0x000fe600078e0086 */
[----:B------:R4:W-:Y:S01]  /*1b750*/  MUFU.EX2 R190, R84 ;  /* 0x0000005400be7308 */ /* 0x0009e20000000800 */
[----:B--2---:R-:W-:Y:S01]  /*1b760*/  FFMA.FTZ R102, R207, UR4, -R75 ;  /* 0x00000004cf667c23 */ /* 0x004fe2000801084b */
[----:B------:R-:W-:Y:S04]  /*1b770*/  FADD.FTZ R3, R139, R3 ;  /* 0x000000038b037221 */ /* 0x000fe80000010000 */
[----:B------:R-:W-:Y:S04]  /*1b780*/  FADD.FTZ R3, R154, R3 ;  /* 0x000000039a037221 */ /* 0x000fe80000010000 */
[----:B------:R-:W2:Y:S01]  /*1b790*/  MUFU.EX2 R194, R96 ;  /* 0x0000006000c27308 */ /* 0x000ea20000000800 */
[--C-:B-1----:R-:W-:Y:S09]  /*1b7a0*/  FFMA.FTZ R2, R186, UR4, -R75.reuse ;  /* 0x00000004ba027c23 */ /* 0x102ff2000801084b */
[----:B------:R1:W2:Y:S01]  /*1b7b0*/  MUFU.EX2 R186, R2 ;  /* 0x0000000200ba7308 */ /* 0x0002a20000000800 */
[----:B----4-:R-:W4:Y:S09]  /*1b7c0*/  LDSM.16.MT88.4 R84, [R217+0x9800] ;  /* 0x00980000d954783b */ /* 0x010f320000004200 */
[----:B------:R-:W-:Y:S10]  /*1b7d0*/  MUFU.EX2 R127, R103 ;  /* 0x00000067007f7308 */ /* 0x000ff40000000800 */
[----:B------:R-:W-:Y:S01]  /*1b7e0*/  MUFU.EX2 R129, R102 ;  /* 0x0000006600817308 */ /* 0x000fe20000000800 */
[--C-:B-1----:R-:W-:Y:S09]  /*1b7f0*/  FFMA.FTZ R2, R193, UR4, -R75.reuse ;  /* 0x00000004c1027c23 */ /* 0x102ff2000801084b */
[----:B------:R1:W2:Y:S10]  /*1b800*/  MUFU.EX2 R193, R2 ;  /* 0x0000000200c17308 */ /* 0x0002b40000000800 */
[----:B------:R-:W-:Y:S10]  /*1b810*/  MUFU.EX2 R143, R109 ;  /* 0x0000006d008f7308 */ /* 0x000ff40000000800 */
[----:B------:R-:W-:Y:S01]  /*1b820*/  MUFU.EX2 R134, R110 ;  /* 0x0000006e00867308 */ /* 0x000fe20000000800 */
[-C--:B----4-:R-:W-:Y:S03]  /*1b830*/  HMMA.16816.F32 R36, R76, R84.reuse, R36 ;  /* 0x000000544c24723c */ /* 0x090fe60000001824 */
[--C-:B-1----:R-:W-:Y:S01]  /*1b840*/  FFMA.FTZ R2, R113, UR4, -R100.reuse ;  /* 0x0000000471027c23 */ /* 0x102fe20008010864 */
[----:B------:R-:W-:Y:S02]  /*1b850*/  MOV R113, R185 ;  /* 0x000000b900717202 */ /* 0x000fe40000000f00 */
[C---:B------:R-:W-:Y:S03]  /*1b860*/  HMMA.16816.F32 R40, R80.reuse, R84, R40 ;  /* 0x000000545028723c */ /* 0x040fe60000001828 */
[----:B------:R1:W-:Y:S02]  /*1b870*/  MUFU.EX2 R185, R2 ;  /* 0x0000000200b97308 */ /* 0x0003e40000000800 */
[--C-:B------:R-:W-:Y:S01]  /*1b880*/  FFMA.FTZ R101, R113, UR4, -R75.reuse ;  /* 0x0000000471657c23 */ /* 0x100fe2000801084b */
[-C--:B------:R-:W-:Y:S07]  /*1b890*/  HMMA.16816.F32 R44, R80, R86.reuse, R44 ;  /* 0x00000056502c723c */ /* 0x080fee000000182c */
[----:B------:R-:W-:Y:S01]  /*1b8a0*/  MUFU.EX2 R130, R101 ;  /* 0x0000006500827308 */ /* 0x000fe20000000800 */
[--C-:B------:R-:W-:Y:S01]  /*1b8b0*/  FFMA.FTZ R113, R141, UR4, -R75.reuse ;  /* 0x000000048d717c23 */ /* 0x100fe2000801084b */
[C---:B------:R-:W-:Y:S01]  /*1b8c0*/  HMMA.16816.F32 R48, R76.reuse, R86, R48 ;  /* 0x000000564c30723c */ /* 0x040fe20000001830 */
[----:B------:R-:W4:Y:S07]  /*1b8d0*/  LDSM.16.MT88.4 R84, [R216+0xa000] ;  /* 0x00a00000d854783b */ /* 0x000f2e0000004200 */
[----:B------:R3:W-:Y:S01]  /*1b8e0*/  MUFU.EX2 R141, R106 ;  /* 0x0000006a008d7308 */ /* 0x0007e20000000800 */
[-C--:B------:R-:W-:Y:S03]  /*1b8f0*/  HMMA.16816.F32 R52, R76, R88.reuse, R52 ;  /* 0x000000584c34723c */ /* 0x080fe60000001834 */
[--C-:B-1----:R-:W-:Y:S03]  /*1b900*/  FFMA.FTZ R2, R184, UR4, -R100.reuse ;  /* 0x00000004b8027c23 */ /* 0x102fe60008010864 */
[C---:B------:R-:W-:Y:S03]  /*1b910*/  HMMA.16816.F32 R56, R80.reuse, R88, R56 ;  /* 0x000000585038723c */ /* 0x040fe60000001838 */
[----:B------:R-:W-:Y:S03]  /*1b920*/  MUFU.EX2 R132, R107 ;  /* 0x0000006b00847308 */ /* 0x000fe60000000800 */
[-C--:B------:R-:W-:Y:S07]  /*1b930*/  HMMA.16816.F32 R60, R80, R90.reuse, R60 ;  /* 0x0000005a503c723c */ /* 0x080fee000000183c */
[----:B------:R1:W2:Y:S01]  /*1b940*/  MUFU.EX2 R184, R2 ;  /* 0x0000000200b87308 */ /* 0x0002a20000000800 */
[--C-:B---3--:R-:W-:Y:S01]  /*1b950*/  FFMA.FTZ R106, R199, UR4, -R100.reuse ;  /* 0x00000004c76a7c23 */ /* 0x108fe20008010864 */
[----:B------:R-:W-:Y:S01]  /*1b960*/  HMMA.16816.F32 R64, R76, R90, R64 ;  /* 0x0000005a4c40723c */ /* 0x000fe20000001840 */
[----:B------:R-:W-:Y:S03]  /*1b970*/  LDSM.16.MT88.4 R88, [R218+0xa000] ;  /* 0x00a00000da58783b */ /* 0x000fe60000004200 */
[----:B------:R-:W-:Y:S04]  /*1b980*/  F2FP.F16.F32.PACK_AB R80, R177, R176 ;  /* 0x000000b0b150723e */ /* 0x000fe800000000ff */
[----:B------:R-:W-:Y:S03]  /*1b990*/  MUFU.EX2 R107, R112 ;  /* 0x00000070006b7308 */ /* 0x000fe60000000800 */
[----:B------:R-:W-:Y:S02]  /*1b9a0*/  F2FP.F16.F32.PACK_AB R76, R244, R183 ;  /* 0x000000b7f44c723e */ /* 0x000fe400000000ff */
[----:B------:R-:W-:Y:S02]  /*1b9b0*/  F2FP.F16.F32.PACK_AB R77, R179, R182 ;  /* 0x000000b6b34d723e */ /* 0x000fe400000000ff */
[----:B------:R-:W-:Y:S01]  /*1b9c0*/  F2FP.F16.F32.PACK_AB R78, R243, R178 ;  /* 0x000000b2f34e723e */ /* 0x000fe200000000ff */
[--C-:B-1----:R-:W-:Y:S01]  /*1b9d0*/  FFMA.FTZ R2, R123, UR4, -R100.reuse ;  /* 0x000000047b027c23 */ /* 0x102fe20008010864 */
[----:B------:R-:W-:Y:S02]  /*1b9e0*/  MOV R123, R192 ;  /* 0x000000c0007b7202 */ /* 0x000fe40000000f00 */
[----:B------:R-:W-:Y:S01]  /*1b9f0*/  F2FP.F16.F32.PACK_AB R79, R210, R211 ;  /* 0x000000d3d24f723e */ /* 0x000fe200000000ff */
[----:B------:R1:W-:Y:S01]  /*1ba00*/  MUFU.EX2 R188, R2 ;  /* 0x0000000200bc7308 */ /* 0x0003e20000000800 */
[----:B------:R-:W-:Y:S02]  /*1ba10*/  F2FP.F16.F32.PACK_AB R82, R209, R208 ;  /* 0x000000d0d152723e */ /* 0x000fe400000000ff */
[----:B------:R-:W-:Y:S02]  /*1ba20*/  F2FP.F16.F32.PACK_AB R81, R151, R150 ;  /* 0x000000969751723e */ /* 0x000fe400000000ff */
[----:B------:R-:W-:Y:S01]  /*1ba30*/  F2FP.F16.F32.PACK_AB R83, R203, R202 ;  /* 0x000000cacb53723e */ /* 0x000fe200000000ff */
[-C--:B----4-:R-:W-:Y:S06]  /*1ba40*/  HMMA.16816.F32 R4, R76, R84.reuse, R4 ;  /* 0x000000544c04723c */ /* 0x090fec0000001804 */
[C---:B------:R-:W-:Y:S05]  /*1ba50*/  HMMA.16816.F32 R8, R80.reuse, R84, R8 ;  /* 0x000000545008723c */ /* 0x040fea0000001808 */
[----:B-1----:R-:W-:Y:S01]  /*1ba60*/  FFMA.FTZ R2, R142, UR4, -R100 ;  /* 0x000000048e027c23 */ /* 0x002fe20008010864 */
[-C--:B------:R-:W-:Y:S01]  /*1ba70*/  HMMA.16816.F32 R12, R80, R86.reuse, R12 ;  /* 0x00000056500c723c */ /* 0x080fe2000000180c */
[----:B------:R1:W-:Y:S05]  /*1ba80*/  MUFU.EX2 R142, R105 ;  /* 0x00000069008e7308 */ /* 0x0003ea0000000800 */
[C---:B------:R-:W-:Y:S01]  /*1ba90*/  HMMA.16816.F32 R16, R76.reuse, R86, R16 ;  /* 0x000000564c10723c */ /* 0x040fe20000001810 */
[----:B------:R-:W-:Y:S04]  /*1baa0*/  LDSM.16.MT88.4 R84, [R216+0xa800] ;  /* 0x00a80000d854783b */ /* 0x000fe80000004200 */
[----:B------:R3:W4:Y:S01]  /*1bab0*/  MUFU.EX2 R192, R2 ;  /* 0x0000000200c07308 */ /* 0x0007220000000800 */
[-C--:B------:R-:W-:Y:S06]  /*1bac0*/  HMMA.16816.F32 R20, R76, R92.reuse, R20 ;  /* 0x0000005c4c14723c */ /* 0x080fec0000001814 */
[C---:B------:R-:W-:Y:S05]  /*1bad0*/  HMMA.16816.F32 R24, R80.reuse, R92, R24 ;  /* 0x0000005c5018723c */ /* 0x040fea0000001818 */
[--C-:B-1----:R-:W-:Y:S01]  /*1bae0*/  FFMA.FTZ R105, R114, UR4, -R75.reuse ;  /* 0x0000000472697c23 */ /* 0x102fe2000801084b */
[-C--:B------:R-:W-:Y:S03]  /*1baf0*/  HMMA.16816.F32 R28, R80, R94.reuse, R28 ;  /* 0x0000005e501c723c */ /* 0x080fe6000000181c */
[----:B------:R1:W4:Y:S02]  /*1bb00*/  MUFU.EX2 R111, R105 ;  /* 0x00000069006f7308 */ /* 0x0003240000000800 */
[----:B------:R-:W-:Y:S01]  /*1bb10*/  FFMA.FTZ R114, R131, UR4, -R75 ;  /* 0x0000000483727c23 */ /* 0x000fe2000801084b */
[C---:B------:R-:W-:Y:S01]  /*1bb20*/  HMMA.16816.F32 R32, R76.reuse, R94, R32 ;  /* 0x0000005e4c20723c */ /* 0x040fe20000001820 */
[----:B------:R-:W4:Y:S04]  /*1bb30*/  LDL.LU R75, [R1+0xb4] ;  /* 0x0000b400014b7983 */ /* 0x000f280000300800 */
[----:B---3--:R-:W-:Y:S01]  /*1bb40*/  FADD.FTZ R2, R140, R97 ;  /* 0x000000618c027221 */ /* 0x008fe20000010000 */
[----:B------:R-:W-:Y:S01]  /*1bb50*/  LDSM.16.MT88.4 R92, [R219+0xa800] ;  /* 0x00a80000db5c783b */ /* 0x000fe20000004200 */
[----:B------:R3:W-:Y:S04]  /*1bb60*/  MUFU.EX2 R140, R99 ;  /* 0x00000063008c7308 */ /* 0x0007e80000000800 */
[----:B------:R-:W-:Y:S01]  /*1bb70*/  FADD.FTZ R2, R126, R2 ;  /* 0x000000027e027221 */ /* 0x000fe20000010000 */
[----:B-1----:R-:W-:Y:S05]  /*1bb80*/  FFMA.FTZ R105, R248, UR4, -R100 ;  /* 0x00000004f8697c23 */ /* 0x002fea0008010864 */
[----:B------:R1:W-:Y:S01]  /*1bb90*/  MUFU.EX2 R131, R108 ;  /* 0x0000006c00837308 */ /* 0x0003e20000000800 */
[----:B------:R-:W-:Y:S04]  /*1bba0*/  FADD.FTZ R2, R136, R2 ;  /* 0x0000000288027221 */ /* 0x000fe80000010000 */
[----:B------:R-:W-:Y:S01]  /*1bbb0*/  FADD.FTZ R102, R137, R2 ;  /* 0x0000000289667221 */ /* 0x000fe20000010000 */
[----:B---3--:R-:W3:Y:S01]  /*1bbc0*/  LDSM.16.MT88.4 R96, [R217+0xa000] ;  /* 0x00a00000d960783b */ /* 0x008ee20000004200 */
[----:B-1----:R-:W-:Y:S02]  /*1bbd0*/  FFMA.FTZ R108, R72, UR4, -R100 ;  /* 0x00000004486c7c23 */ /* 0x002fe40008010864 */
[----:B------:R-:W-:Y:S01]  /*1bbe0*/  FADD.FTZ R72, R163, R102 ;  /* 0x00000066a3487221 */ /* 0x000fe20000010000 */
[-C--:B---3--:R-:W-:Y:S06]  /*1bbf0*/  HMMA.16816.F32 R36, R76, R96.reuse, R36 ;  /* 0x000000604c24723c */ /* 0x088fec0000001824 */
        /* <DEDUP_REMOVED lines=12> */
[----:B--2---:R-:W-:Y:S02]  /*1bcc0*/  F2FP.F16.F32.PACK_AB R83, R194, R190 ;  /* 0x000000bec253723e */ /* 0x004fe400000000ff */
[----:B------:R-:W-:Y:S02]  /*1bcd0*/  F2FP.F16.F32.PACK_AB R76, R186, R148 ;  /* 0x00000094ba4c723e */ /* 0x000fe400000000ff */
[----:B------:R-:W-:Y:S02]  /*1bce0*/  F2FP.F16.F32.PACK_AB R78, R193, R189 ;  /* 0x000000bdc14e723e */ /* 0x000fe400000000ff */
[----:B------:R-:W-:Y:S01]  /*1bcf0*/  F2FP.F16.F32.PACK_AB R77, R184, R185 ;  /* 0x000000b9b84d723e */ /* 0x000fe200000000ff */
[-C--:B------:R-:W-:Y:S05]  /*1bd00*/  HMMA.16816.F32 R4, R80, R84.reuse, R4 ;  /* 0x000000545004723c */ /* 0x080fea0000001804 */
[----:B----4-:R-:W-:Y:S07]  /*1bd10*/  F2FP.F16.F32.PACK_AB R79, R192, R188 ;  /* 0x000000bcc04f723e */ /* 0x010fee00000000ff */
        /* <DEDUP_REMOVED lines=27> */
[----:B------:R-:W3:Y:S02]  /*1bed0*/  MUFU.EX2 R91, R113 ;  /* 0x00000071005b7308 */ /* 0x000ee40000000800 */
[----:B---3--:R-:W-:Y:S01]  /*1bee0*/  F2FP.F16.F32.PACK_AB R196, R91, R107 ;  /* 0x0000006b5bc4723e */ /* 0x008fe200000000ff */
[----:B------:R-:W-:Y:S01]  /*1bef0*/  FFMA.FTZ R75, R0, R75, R205 ;  /* 0x0000004b004b7223 */ /* 0x000fe200000100cd */
[----:B------:R-:W-:Y:S01]  /*1bf00*/  FADD.FTZ R0, R145, R104 ;  /* 0x0000006891007221 */ /* 0x000fe20000010000 */
[----:B------:R-:W-:Y:S01]  /*1bf10*/  MOV R205, R123 ;  /* 0x0000007b00cd7202 */ /* 0x000fe20000000f00 */
[----:B------:R-:W-:Y:S04]  /*1bf20*/  FFMA.FTZ R104, R122, UR4, -R100 ;  /* 0x000000047a687c23 */ /* 0x000fe80008010864 */
[----:B------:R-:W-:Y:S01]  /*1bf30*/  MUFU.EX2 R123, R119 ;  /* 0x00000077007b7308 */ /* 0x000fe20000000800 */
[----:B------:R-:W-:Y:S01]  /*1bf40*/  FADD.FTZ R101, R138, R0 ;  /* 0x000000008a657221 */ /* 0x000fe20000010000 */
[----:B------:R-:W-:Y:S03]  /*1bf50*/  FFMA.FTZ R0, R212, UR4, -R100 ;  /* 0x00000004d4007c23 */ /* 0x000fe60008010864 */
[----:B------:R-:W-:Y:S05]  /*1bf60*/  FADD.FTZ R2, R162, R101 ;  /* 0x00000065a2027221 */ /* 0x000fea0000010000 */
[----:B------:R3:W-:Y:S01]  /*1bf70*/  MUFU.EX2 R126, R0 ;  /* 0x00000000007e7308 */ /* 0x0007e20000000800 */
[----:B------:R-:W-:Y:S04]  /*1bf80*/  FADD.FTZ R2, R152, R2 ;  /* 0x0000000298027221 */ /* 0x000fe80000010000 */
[----:B------:R-:W-:Y:S01]  /*1bf90*/  FADD.FTZ R3, R157, R2 ;  /* 0x000000029d037221 */ /* 0x000fe20000010000 */
[----:B------:R-:W-:Y:S04]  /*1bfa0*/  FADD.FTZ R2, R169, R88 ;  /* 0x00000058a9027221 */ /* 0x000fe80000010000 */
[----:B------:R-:W-:Y:S01]  /*1bfb0*/  MUFU.EX2 R119, R117 ;  /* 0x0000007500777308 */ /* 0x000fe20000000800 */
[----:B------:R-:W-:Y:S01]  /*1bfc0*/  FADD.FTZ R3, R175, R3 ;  /* 0x00000003af037221 */ /* 0x000fe20000010000 */
[----:B------:R-:W-:Y:S03]  /*1bfd0*/  FADD.FTZ R2, R173, R2 ;  /* 0x00000002ad027221 */ /* 0x000fe60000010000 */
[----:B------:R-:W-:Y:S01]  /*1bfe0*/  FADD.FTZ R82, R197, R3 ;  /* 0x00000003c5527221 */ /* 0x000fe20000010000 */
[----:B------:R-:W-:Y:S01]  /*1bff0*/  FADD.FTZ R80, R172, R2 ;  /* 0x00000002ac507221 */ /* 0x000fe20000010000 */
[----:B------:R-:W-:Y:S03]  /*1c000*/  FADD.FTZ R3, R170, R81 ;  /* 0x00000051aa037221 */ /* 0x000fe60000010000 */
[----:B------:R2:W1:Y:S01]  /*1c010*/  MUFU.EX2 R117, R73 ;  /* 0x0000004900757308 */ /* 0x0004620000000800 */
[----:B---3--:R-:W-:Y:S01]  /*1c020*/  FFMA.FTZ R0, R213, UR4, -R100 ;  /* 0x00000004d5007c23 */ /* 0x008fe20008010864 */
[----:B------:R-:W-:Y:S01]  /*1c030*/  FADD.FTZ R80, R164, R80 ;  /* 0x00000050a4507221 */ /* 0x000fe20000010000 */
[----:B------:R-:W-:Y:S04]  /*1c040*/  FADD.FTZ R3, R174, R3 ;  /* 0x00000003ae037221 */ /* 0x000fe80000010000 */
[----:B------:R-:W-:Y:S03]  /*1c050*/  FADD.FTZ R3, R251, R3 ;  /* 0x00000003fb037221 */ /* 0x000fe60000010000 */
[----:B------:R3:W4:Y:S01]  /*1c060*/  MUFU.EX2 R125, R0 ;  /* 0x00000000007d7308 */ /* 0x0007220000000800 */
[----:B--2---:R-:W-:Y:S02]  /*1c070*/  F2FP.F16.F32.PACK_AB R73, R141, R140 ;  /* 0x0000008c8d49723e */ /* 0x004fe400000000ff */
[----:B-1----:R-:W-:Y:S01]  /*1c080*/  F2FP.F16.F32.PACK_AB R138, R117, R128 ;  /* 0x00000080758a723e */ /* 0x002fe200000000ff */
[--C-:B---3--:R-:W-:Y:S01]  /*1c090*/  FFMA.FTZ R0, R121, UR4, -R100.reuse ;  /* 0x0000000479007c23 */ /* 0x108fe20008010864 */
[----:B----4-:R-:W-:Y:S05]  /*1c0a0*/  F2FP.F16.F32.PACK_AB R77, R125, R126 ;  /* 0x0000007e7d4d723e */ /* 0x010fea00000000ff */
[----:B------:R-:W1:Y:S10]  /*1c0b0*/  MUFU.EX2 R121, R120 ;  /* 0x0000007800797308 */ /* 0x000e740000000800 */
[----:B------:R2:W-:Y:S10]  /*1c0c0*/  MUFU.EX2 R109, R0 ;  /* 0x00000000006d7308 */ /* 0x0005f40000000800 */
[----:B------:R-:W3:Y:S01]  /*1c0d0*/  MUFU.EX2 R120, R116 ;  /* 0x0000007400787308 */ /* 0x000ee20000000800 */
[----:B-1----:R-:W-:Y:S09]  /*1c0e0*/  F2FP.F16.F32.PACK_AB R136, R121, R123 ;  /* 0x0000007b7988723e */ /* 0x002ff200000000ff */
[----:B------:R1:W4:Y:S01]  /*1c0f0*/  MUFU.EX2 R116, R74 ;  /* 0x0000004a00747308 */ /* 0x0003220000000800 */
[----:B--2---:R-:W-:Y:S02]  /*1c100*/  FFMA.FTZ R0, R124, UR4, -R100 ;  /* 0x000000047c007c23 */ /* 0x004fe40008010864 */
[----:B------:R-:W2:Y:S07]  /*1c110*/  LDSM.16.MT88.4 R100, [R218+0xb000] ;  /* 0x00b00000da64783b */ /* 0x000eae0000004200 */
[----:B------:R4:W4:Y:S01]  /*1c120*/  MUFU.EX2 R110, R0 ;  /* 0x00000000006e7308 */ /* 0x0009220000000800 */
[----:B---3--:R-:W-:Y:S02]  /*1c130*/  F2FP.F16.F32.PACK_AB R137, R119, R120 ;  /* 0x000000787789723e */ /* 0x008fe400000000ff */
[----:B-1----:R-:W-:Y:S02]  /*1c140*/  F2FP.F16.F32.PACK_AB R74, R133, R134 ;  /* 0x00000086854a723e */ /* 0x002fe400000000ff */
[----:B----4-:R-:W-:Y:S01]  /*1c150*/  F2FP.F16.F32.PACK_AB R139, R116, R118 ;  /* 0x00000076748b723e */ /* 0x010fe200000000ff */
[----:B------:R-:W-:Y:S01]  /*1c160*/  FADD.FTZ R0, R204, R75 ;  /* 0x0000004bcc007221 */ /* 0x000fe20000010000 */
[----:B------:R-:W-:Y:S02]  /*1c170*/  F2FP.F16.F32.PACK_AB R75, R131, R132 ;  /* 0x00000084834b723e */ /* 0x000fe400000000ff */
[----:B------:R-:W-:Y:S01]  /*1c180*/  F2FP.F16.F32.PACK_AB R79, R110, R109 ;  /* 0x0000006d6e4f723e */ /* 0x000fe200000000ff */
[----:B------:R-:W-:Y:S04]  /*1c190*/  FADD.FTZ R0, R205, R0 ;  /* 0x00000000cd007221 */ /* 0x000fe80000010000 */
        /* <DEDUP_REMOVED lines=8> */
[C---:B------:R-:W-:Y:S01]  /*1c220*/  HMMA.16816.F32 R16, R72.reuse, R86, R16 ;  /* 0x000000564810723c */ /* 0x040fe20000001810 */
[----:B------:R-:W-:Y:S03]  /*1c230*/  LDSM.16.MT88.4 R152, [R219+0xb800] ;  /* 0x00b80000db98783b */ /* 0x000fe60000004200 */
[----:B------:R-:W-:Y:S02]  /*1c240*/  FADD.FTZ R0, R160, R0 ;  /* 0x00000000a0007221 */ /* 0x000fe40000010000 */
[-C--:B------:R-:W-:Y:S02]  /*1c250*/  HMMA.16816.F32 R20, R72, R92.reuse, R20 ;  /* 0x0000005c4814723c */ /* 0x080fe40000001814 */
[----:B------:R-:W1:Y:S03]  /*1c260*/  MUFU.EX2 R87, R115 ;  /* 0x0000007300577308 */ /* 0x000e660000000800 */
[----:B------:R-:W-:Y:S01]  /*1c270*/  FADD.FTZ R0, R161, R0 ;  /* 0x00000000a1007221 */ /* 0x000fe20000010000 */
[C---:B------:R-:W-:Y:S01]  /*1c280*/  HMMA.16816.F32 R24, R76.reuse, R92, R24 ;  /* 0x0000005c4c18723c */ /* 0x040fe20000001818 */
[----:B------:R-:W3:Y:S05]  /*1c290*/  LDSM.16.MT88.4 R160, [R216+0xb800] ;  /* 0x00b80000d8a0783b */ /* 0x000eea0000004200 */
[----:B------:R-:W4:Y:S01]  /*1c2a0*/  MUFU.EX2 R86, R105 ;  /* 0x0000006900567308 */ /* 0x000f220000000800 */
[----:B------:R-:W-:Y:S01]  /*1c2b0*/  FADD.FTZ R0, R146, R0 ;  /* 0x0000000092007221 */ /* 0x000fe20000010000 */
[-C--:B------:R-:W-:Y:S01]  /*1c2c0*/  HMMA.16816.F32 R28, R76, R94.reuse, R28 ;  /* 0x0000005e4c1c723c */ /* 0x080fe2000000181c */
[----:B------:R-:W3:Y:S02]  /*1c2d0*/  LDSM.16.MT88.4 R144, [R217+0xb800] ;  /* 0x00b80000d990783b */ /* 0x000ee40000004200 */
[----:B------:R-:W-:Y:S03]  /*1c2e0*/  FADD.FTZ R0, R165, R0 ;  /* 0x00000000a5007221 */ /* 0x000fe60000010000 */
[C---:B------:R-:W-:Y:S05]  /*1c2f0*/  HMMA.16816.F32 R32, R72.reuse, R94, R32 ;  /* 0x0000005e4820723c */ /* 0x040fea0000001820 */
[----:B------:R-:W-:Y:S01]  /*1c300*/  FADD.FTZ R0, R166, R0 ;  /* 0x00000000a6007221 */ /* 0x000fe20000010000 */
[-C--:B------:R-:W-:Y:S05]  /*1c310*/  HMMA.16816.F32 R36, R72, R96.reuse, R36 ;  /* 0x000000604824723c */ /* 0x080fea0000001824 */
[----:B------:R-:W-:Y:S01]  /*1c320*/  FADD.FTZ R2, R167, R0 ;  /* 0x00000000a7027221 */ /* 0x000fe20000010000 */
[C---:B------:R-:W-:Y:S05]  /*1c330*/  HMMA.16816.F32 R40, R76.reuse, R96, R40 ;  /* 0x000000604c28723c */ /* 0x040fea0000001828 */
[----:B-1----:R-:W-:Y:S01]  /*1c340*/  F2FP.F16.F32.PACK_AB R198, R87, R90 ;  /* 0x0000005a57c6723e */ /* 0x002fe200000000ff */
[-C--:B------:R-:W-:Y:S05]  /*1c350*/  HMMA.16816.F32 R44, R76, R98.reuse, R44 ;  /* 0x000000624c2c723c */ /* 0x080fea000000182c */
[----:B----4-:R-:W-:Y:S01]  /*1c360*/  F2FP.F16.F32.PACK_AB R197, R86, R85 ;  /* 0x0000005556c5723e */ /* 0x010fe200000000ff */
[C---:B------:R-:W-:Y:S05]  /*1c370*/  HMMA.16816.F32 R48, R72.reuse, R98, R48 ;  /* 0x000000624830723c */ /* 0x040fea0000001830 */
[----:B------:R-:W-:Y:S01]  /*1c380*/  F2FP.F16.F32.PACK_AB R199, R83, R84 ;  /* 0x0000005453c7723e */ /* 0x000fe200000000ff */
[-C--:B--2---:R-:W-:Y:S05]  /*1c390*/  HMMA.16816.F32 R52, R72, R100.reuse, R52 ;  /* 0x000000644834723c */ /* 0x084fea0000001834 */
[----:B------:R-:W-:Y:S01]  /*1c3a0*/  FADD.FTZ R0, R171, R82 ;  /* 0x00000052ab007221 */ /* 0x000fe20000010000 */
[C---:B------:R-:W-:Y:S05]  /*1c3b0*/  HMMA.16816.F32 R56, R76.reuse, R100, R56 ;  /* 0x000000644c38723c */ /* 0x040fea0000001838 */
[----:B------:R-:W-:Y:S01]  /*1c3c0*/  FADD.FTZ R2, R156, R2 ;  /* 0x000000029c027221 */ /* 0x000fe20000010000 */
[-C--:B------:R-:W-:Y:S05]  /*1c3d0*/  HMMA.16816.F32 R60, R76, R102.reuse, R60 ;  /* 0x000000664c3c723c */ /* 0x080fea000000183c */
[----:B------:R-:W-:Y:S01]  /*1c3e0*/  FADD.FTZ R2, R181, R2 ;  /* 0x00000002b5027221 */ /* 0x000fe20000010000 */
[----:B------:R-:W-:Y:S05]  /*1c3f0*/  HMMA.16816.F32 R64, R72, R102, R64 ;  /* 0x000000664840723c */ /* 0x000fea0000001840 */
        /* <DEDUP_REMOVED lines=58> */
[----:B------:R-:W-:Y:S01]  /*1c7a0*/  FADD.FTZ R0, R130, R2 ;  /* 0x0000000282007221 */ /* 0x000fe20000010000 */
[-C--:B-1----:R-:W-:Y:S03]  /*1c7b0*/  HMMA.16816.F32 R140, R136, R4.reuse, R52 ;  /* 0x00000004888c723c */ /* 0x082fe60000001834 */
[----:B------:R-:W-:Y:S01]  /*1c7c0*/  FADD.FTZ R9, R134, R9 ;  /* 0x0000000986097221 */ /* 0x000fe20000010000 */
[----:B------:R-:W-:Y:S01]  /*1c7d0*/  FADD.FTZ R2, R126, R3 ;  /* 0x000000037e027221 */ /* 0x000fe20000010000 */
        /* <DEDUP_REMOVED lines=30> */
[----:B------:R-:W-:Y:S01]  /*1c9c0*/  FADD.FTZ R0, R83, R0 ;  /* 0x0000000053007221 */ /* 0x000fe20000010000 */
[----:B------:R-:W-:Y:S02]  /*1c9d0*/  MOV R133, R69 ;  /* 0x0000004500857202 */ /* 0x000fe40000000f00 */
[----:B------:R1:W-:Y:S04]  /*1c9e0*/  STL [R1+0x98], R3 ;  /* 0x0000980301007387 */ /* 0x0003e80000100800 */
[----:B------:R2:W-:Y:S04]  /*1c9f0*/  STL [R1+0xb0], R2 ;  /* 0x0000b00201007387 */ /* 0x0005e80000100800 */
[----:B------:R2:W-:Y:S01]  /*1ca00*/  STL [R1+0xb4], R0 ;  /* 0x0000b40001007387 */ /* 0x0005e20000100800 */
[----:B-1----:R-:W-:Y:S01]  /*1ca10*/  MOV R3, R71 ;  /* 0x0000004700037202 */ /* 0x002fe20000000f00 */
[----:B------:R-:W-:Y:S06]  /*1ca20*/  @P0 BRA `(.L_x_670) ;  /* 0xffffff7800b00947 */ /* 0x000fec000383ffff */
.L_x_669:
        /* <DEDUP_REMOVED lines=75> */
.L_x_673:
        /* <DEDUP_REMOVED lines=23> */
.L_x_674:
        /* <DEDUP_REMOVED lines=247> */
.L_x_676:
[----:B------:R-:W-:Y:S05]  /*1dfc0*/  BSYNC B0 ;  /* 0x0000000000007941 */ /* 0x000fea0003800000 */
.L_x_675:
        /* <DEDUP_REMOVED lines=29> */
.L_x_678:
[----:B------:R-:W-:Y:S05]  /*1e1a0*/  BSYNC B0 ;  /* 0x0000000000007941 */ /* 0x000fea0003800000 */
.L_x_677:
        /* <DEDUP_REMOVED lines=17> */
.L_x_680:
[----:B------:R-:W-:Y:S05]  /*1e2c0*/  BSYNC B0 ;  /* 0x0000000000007941 */ /* 0x000fea0003800000 */
.L_x_679:
        /* <DEDUP_REMOVED lines=16> */
.L_x_682:
[----:B------:R-:W-:Y:S05]  /*1e3d0*/  BSYNC B0 ;  /* 0x0000000000007941 */ /* 0x000fea0003800000 */
.L_x_681:
        /* <DEDUP_REMOVED lines=16> */
.L_x_684:
[----:B------:R-:W-:Y:S05]  /*1e4e0*/  BSYNC B0 ;  /* 0x0000000000007941 */ /* 0x000fea0003800000 */
.L_x_683:
        /* <DEDUP_REMOVED lines=16> */
.L_x_686:
[----:B------:R-:W-:Y:S05]  /*1e5f0*/  BSYNC B0 ;  /* 0x0000000000007941 */ /* 0x000fea0003800000 */
.L_x_685:
        /* <DEDUP_REMOVED lines=16> */
.L_x_688:
[----:B------:R-:W-:Y:S05]  /*1e700*/  BSYNC B0 ;  /* 0x0000000000007941 */ /* 0x000fea0003800000 */
.L_x_687:
        /* <DEDUP_REMOVED lines=16> */
.L_x_690:
[----:B------:R-:W-:Y:S05]  /*1e810*/  BSYNC B0 ;  /* 0x0000000000007941 */ /* 0x000fea0003800000 */
.L_x_689:
        /* <DEDUP_REMOVED lines=15> */
.L_x_691:
        /* <DEDUP_REMOVED lines=15> */
.L_x_2579:


//--------------------- .text._ZN5flash16flash_fwd_kernelI23Flash_fwd_kernel_traitsILi64ELi128ELi128ELi4ELb0ELb0EN7cutlass6half_tE19Flash_kernel_traitsILi64ELi128ELi128ELi4ES3_EELb0ELb0ELb1ELb0ELb0ELb0ELb0ELb0EEEvNS_16Flash_fwd_paramsE --------------------------
	.section	.text._ZN5flash16flash_fwd_kernelI23Flash_fwd_kernel_traitsILi64ELi128ELi128ELi4ELb0ELb0EN7cutlass6half_tE19Flash_kernel_traitsILi64ELi128ELi128ELi4ES3_EELb0ELb0ELb1ELb0ELb0ELb0ELb0ELb0EEEvNS_16Flash_fwd_paramsE,"ax",@progbits
	.align	128
        .global         _ZN5flash16flash_fwd_kernelI23Flash_fwd_kernel_traitsILi64ELi128ELi128ELi4ELb0ELb0EN7cutlass6half_tE19Flash_kernel_traitsILi64ELi128ELi128ELi4ES3_EELb0ELb0ELb1ELb0ELb0ELb0ELb0ELb0EEEvNS_16Flash_fwd_paramsE
        .type           _ZN5flash16flash_fwd_kernelI23Flash_fwd_kernel_traitsILi64ELi128ELi128ELi4ELb0ELb0EN7cutlass6half_tE19Flash_kernel_traitsILi64ELi128ELi128ELi4ES3_EELb0ELb0ELb1ELb0ELb0ELb0ELb0ELb0EEEvNS_16Flash_fwd_paramsE,@function
        .size           _ZN5flash16flash_fwd_kernelI23Flash_fwd_kernel_traitsILi64ELi128ELi128ELi4ELb0ELb0EN7cutlass6half_tE19Flash_kernel_traitsILi64ELi128ELi128ELi4ES3_EELb0ELb0ELb1ELb0ELb0ELb0ELb0ELb0EEEvNS_16Flash_fwd_paramsE,(.L_x_2580 - _ZN5flash16flash_fwd_kernelI23Flash_fwd_kernel_traitsILi64ELi128ELi128ELi4ELb0ELb0EN7cutlass6half_tE19Flash_kernel_traitsILi64ELi128ELi128ELi4ES3_EELb0ELb0ELb1ELb0ELb0ELb0ELb0ELb0EEEvNS_16Flash_fwd_paramsE)
        .other          _ZN5flash16flash_fwd_kernelI23Flash_fwd_kernel_traitsILi64ELi128ELi128ELi4ELb0ELb0EN7cutlass6half_tE19Flash_kernel_traitsILi64ELi128ELi128ELi4ES3_EELb0ELb0ELb1ELb0ELb0ELb0ELb0ELb0EEEvNS_16Flash_fwd_paramsE,@"STO_CUDA_ENTRY STV_DEFAULT"
_ZN5flash16flash_fwd_kernelI23Flash_fwd_kernel_traitsILi64ELi128ELi128ELi4ELb0ELb0EN7cutlass6half_tE19Flash_kernel_traitsILi64ELi128ELi128ELi4ES3_EELb0ELb0ELb1ELb0ELb0ELb0ELb0ELb0EEEvNS_16Flash_fwd_paramsE:
.text._ZN5flash16flash_fwd_kernelI23Flash_fwd_kernel_traitsILi64ELi128ELi128ELi4ELb0ELb0EN7cutlass6half_tE19Flash_kernel_traitsILi64ELi128ELi128ELi4ES3_EELb0ELb0ELb1ELb0ELb0ELb0ELb0ELb0EEEvNS_16Flash_fwd_paramsE:
[----:B------:R-:W1:Y:S08]  /*0000*/  LDC R1, c[0x0][0x28] ;  /* 0x00000a00ff017b82 */ /* 0x000e700000000800 */
[----:B------:R-:W2:Y:S01]  /*0010*/  S2UR UR25, SR_CTAID.Y ;  /* 0x00000000001979c3 */ /* 0x000ea20000002600 */
[----:B------:R-:W-:Y:S01]  /*0020*/  ULDC.64 UR6, c[0x0][0x2f0] ;  /* 0x0000bc0000067ab9 */ /* 0x000fe20000000a00 */
[----:B------:R-:W-:Y:S01]  /*0030*/  ULDC.64 UR8, c[0x0][0x2f0] ;  /* 0x0000bc0000087ab9 */ /* 0x000fe20000000a00 */
[----:B------:R-:W-:Y:S01]  /*0040*/  UISETP.NE.U32.AND UP2, UPT, UR6, URZ, UPT ;  /* 0x0000003f0600728c */ /* 0x000fe2000bf45070 */
[----:B-1----:R-:W-:Y:S01]  /*0050*/  VIADD R1, R1, 0xfffffea8 ;  /* 0xfffffea801017836 */ /* 0x002fe20000000000 */
[----:B------:R-:W-:Y:S01]  /*0060*/  ULDC.64 UR4, c[0x0][0x300] ;  /* 0x0000c00000047ab9 */ /* 0x000fe20000000a00 */
[----:B------:R-:W-:Y:S01]  /*0070*/  ULDC.U8 UR6, c[0x0][0x3c2] ;  /* 0x0000f08000067ab9 */ /* 0x000fe20000000000 */
[----:B------:R-:W-:-:S02]  /*0080*/  UISETP.NE.AND.EX UP2, UPT, UR7, URZ, UPT, UP2 ;  /* 0x0000003f0700728c */ /* 0x000fc4000bf45320 */
[----:B------:R-:W-:Y:S02]  /*0090*/  UISETP.NE.U32.AND UP1, UPT, UR4, URZ, UPT ;  /* 0x0000003f0400728c */ /* 0x000fe4000bf25070 */
[----:B------:R-:W-:Y:S02]  /*00a0*/  UISETP.NE.AND UP3, UPT, UR6, URZ, UPT ;  /* 0x0000003f0600728c */ /* 0x000fe4000bf65270 */
[----:B------:R-:W-:Y:S01]  /*00b0*/  PLOP3.LUT P0, PT, PT, PT, UP2, 0x80, 0x0 ;  /* 0x000000000000781c */ /* 0x000fe20003f0f028 */
[----:B------:R-:W-:Y:S01]  /*00c0*/  UISETP.NE.AND.EX UP1, UPT, UR5, URZ, UPT, UP1 ;  /* 0x0000003f0500728c */ /* 0x000fe2000bf25310 */
[----:B------:R-:W-:Y:S02]  /*00d0*/  ULDC.64 UR26, c[0x0][0x208] ;  /* 0x00008200001a7ab9 */ /* 0x000fe40000000a00 */
[----:B------:R-:W-:Y:S01]  /*00e0*/  ULDC.64 UR4, c[0x0][0x2f8] ;  /* 0x0000be0000047ab9 */ /* 0x000fe20000000a00 */
[----:B------:R-:W-:Y:S01]  /*00f0*/  ULDC.64 UR6, c[0x0][0x2f8] ;  /* 0x0000be0000067ab9 */ /* 0x000fe20000000a00 */
[----:B------:R-:W-:Y:S01]  /*0100*/  UISETP.EQ.U32.AND UP0, UPT, UR4, URZ, UPT ;  /* 0x0000003f0400728c */ /* 0x000fe2000bf02070 */
[----:B------:R-:W-:-:S03]  /*0110*/  PLOP3.LUT P1, PT, PT, PT, UP1, 0x80, 0x0 ;  /* 0x000000000000781c */ /* 0x000fc60003f2f018 */
[----:B------:R-:W-:Y:S02]  /*0120*/  UISETP.EQ.OR.EX UP0, UPT, UR5, URZ, !UP3, UP0 ;  /* 0x0000003f0500728c */ /* 0x000fe4000df02700 */
[----:B--2---:R-:W-:-:S06]  /*0130*/  UIMAD.WIDE UR8, UR25, 0x4, UR8 ;  /* 0x00000004190878a5 */ /* 0x004fcc000f8e0208 */
[----:B------:R-:W-:Y:S02]  /*0140*/  IMAD.U32 R2, RZ, RZ, UR8 ;  /* 0x00000008ff027e24 */ /* 0x000fe4000f8e00ff */
[----:B------:R-:W-:Y:S01]  /*0150*/  IMAD.U32 R3, RZ, RZ, UR9 ;  /* 0x00000009ff037e24 */ /* 0x000fe2000f8e00ff */
[----:B------:R-:W-:-:S04]  /*0160*/  @UP1 ULDC.64 UR8, c[0x0][0x300] ;  /* 0x0000c00000081ab9 */ /* 0x000fc80000000a00 */
[----:B------:R-:W2:Y:S04]  /*0170*/  @P0 LDG.E R7, desc[UR26][R2.64] ;  /* 0x0000001a02070981 */ /* 0x000ea8000c1e1900 */
[----:B------:R1:W3:Y:S01]  /*0180*/  @P0 LDG.E R6, desc[UR26][R2.64+0x4] ;  /* 0x0000041a02060981 */ /* 0x0002e2000c1e1900 */
[----:B------:R-:W-:Y:S01]  /*0190*/  PLOP3.LUT P2, PT, PT, PT, UP0, 0x80, 0x0 ;  /* 0x000000000000781c */ /* 0x000fe20003f4f008 */
[----:B------:R-:W-:Y:S02]  /*01a0*/  @UP1 UIMAD.WIDE UR8, UR25, 0x4, UR8 ;  /* 0x00000004190818a5 */ /* 0x000fe4000f8e0208 */
[----:B------:R-:W-:-:S04]  /*01b0*/  UIMAD.WIDE UR6, UR25, 0x4, UR6 ;  /* 0x00000004190678a5 */ /* 0x000fc8000f8e0206 */
[----:B------:R-:W-:Y:S02]  /*01c0*/  IMAD.U32 R4, RZ, RZ, UR8 ;  /* 0x00000008ff047e24 */ /* 0x000fe4000f8e00ff */
[----:B------:R-:W-:-:S05]  /*01d0*/  IMAD.U32 R5, RZ, RZ, UR9 ;  /* 0x00000009ff057e24 */ /* 0x000fca000f8e00ff */
[----:B------:R-:W4:Y:S01]  /*01e0*/  @P1 LDG.E R4, desc[UR26][R4.64] ;  /* 0x0000001a04041981 */ /* 0x000f22000c1e1900 */
        /* <DEDUP_REMOVED lines=10> */
[----:B------:R-:W-:-:S04]  /*0290*/  ISETP.NE.U32.AND P0, PT, RZ, UR4, PT ;  /* 0x00000004ff007c0c */ /* 0x000fc8000bf05070 */
[----:B------:R-:W-:-:S07]  /*02a0*/  ISETP.NE.AND.EX P0, PT, RZ, UR5, PT, P0 ;  /* 0x00000005ff007c0c */ /* 0x000fce000bf05300 */
[----:B------:R-:W-:Y:S01]  /*02b0*/  @UP2 UIADD3 UR20, UR20, -UR17, URZ ;  /* 0x8000001114142290 */ /* 0x000fe2000fffe03f */
[----:B----4-:R-:W-:-:S06]  /*02c0*/  @P1 R2UR UR12, R4 ;  /* 0x00000000040c12ca */ /* 0x010fcc00000e0000 */
        /* <DEDUP_REMOVED lines=10> */
.L_x_692:
[----:B------:R-:W-:-:S05]  /*0370*/  ULDC UR6, c[0x0][0x2c8] ;  /* 0x0000b20000067ab9 */ /* 0x000fca0000000800 */
.L_x_693:
        /* <DEDUP_REMOVED lines=48> */
[----:B------:R-:W-:Y:S01]  /*0680*/  USHF.R.S32.HI UR12, URZ, 0x1f, UR22 ;  /* 0x0000001f3f0c7899 */ /* 0x000fe20008011416 */
[----:B------:R-:W-:Y:S01]  /*0690*/  IMAD.U32 R2, RZ, RZ, UR18 ;  /* 0x00000012ff027e24 */ /* 0x000fe2000f8e00ff */
[----:B------:R-:W-:Y:S01]  /*06a0*/  UISETP.NE.AND UP2, UPT, UR8, URZ, UPT ;  /* 0x0000003f0800728c */ /* 0x000fe2000bf45270 */
[----:B------:R-:W-:Y:S01]  /*06b0*/  LEA.HI R4, R4, R222, RZ, 0x3 ;  /* 0x000000de04047211 */ /* 0x000fe200078f18ff */
[----:B------:R-:W-:Y:S01]  /*06c0*/  UIADD3 UR20, -UR30, UR20, URZ ;  /* 0x000000141e147290 */ /* 0x000fe2000fffe13f */
[----:B------:R-:W-:Y:S01]  /*06d0*/  BSSY B0, `(.L_x_695) ;  /* 0x0000052000007945 */ /* 0x000fe20003800000 */
[----:B------:R-:W-:Y:S01]  /*06e0*/  UMOV UR28, URZ ;  /* 0x0000003f001c7c82 */ /* 0x000fe20008000000 */
[----:B------:R-:W-:Y:S01]  /*06f0*/  LOP3.LUT R0, R4, 0xfffffff8, RZ, 0xc0, !PT ;  /* 0xfffffff804007812 */ /* 0x000fe200078ec0ff */
[----:B------:R-:W-:Y:S01]  /*0700*/  @UP1 ULDC.64 UR6, c[0x0][0x298] ;  /* 0x0000a60000061ab9 */ /* 0x000fe20000000a00 */
[----:B------:R-:W-:Y:S01]  /*0710*/  @!UP1 USHF.R.S32.HI UR9, URZ, 0x1f, UR25 ;  /* 0x0000001f3f099899 */ /* 0x000fe20008011419 */
[----:B------:R-:W-:Y:S01]  /*0720*/  SHF.R.S32.HI R4, RZ, 0x3, R4 ;  /* 0x00000003ff047819 */ /* 0x000fe20000011404 */
[----:B------:R-:W-:Y:S01]  /*0730*/  @UP1 UIMAD.WIDE.U32 UR10, UR17, UR6, URZ ;  /* 0x00000006110a12a5 */ /* 0x000fe2000f8e003f */
[----:B------:R-:W-:Y:S01]  /*0740*/  IMAD.IADD R14, R222, 0x1, -R0 ;  /* 0x00000001de0e7824 */ /* 0x000fe200078e0a00 */
[----:B------:R-:W-:Y:S01]  /*0750*/  @!UP1 ULDC.64 UR4, c[0x0][0x290] ;  /* 0x0000a40000049ab9 */ /* 0x000fe20000000a00 */
[----:B------:R-:W-:Y:S01]  /*0760*/  UMOV UR29, URZ ;  /* 0x0000003f001d7c82 */ /* 0x000fe20008000000 */
[----:B------:R-:W-:Y:S01]  /*0770*/  @UP1 UIMAD UR7, UR17, UR7, UR11 ;  /* 0x00000007110712a4 */ /* 0x000fe2000f8e020b */
[----:B------:R-:W-:Y:S01]  /*0780*/  IMAD.SHL.U32 R0, R14, 0x8, RZ ;  /* 0x000000080e007824 */ /* 0x000fe200078e00ff */
[----:B------:R-:W-:Y:S01]  /*0790*/  @!UP1 UIMAD UR6, UR9, UR4, URZ ;  /* 0x00000004090692a4 */ /* 0x000fe2000f8e023f */
[C---:B------:R-:W-:Y:S01]  /*07a0*/  VIADD R19, R4.reuse, 0x40 ;  /* 0x0000004004137836 */ /* 0x040fe20000000000 */
[----:B------:R-:W-:Y:S01]  /*07b0*/  ULDC.U8 UR11, c[0x0][0x3d8] ;  /* 0x0000f600000b7ab9 */ /* 0x000fe20000000000 */
[----:B------:R-:W-:Y:S01]  /*07c0*/  @!UP1 UIMAD.WIDE.U32 UR14, UR25, UR4, URZ ;  /* 0x00000004190e92a5 */ /* 0x000fe2000f8e003f */
[--C-:B------:R-:W-:Y:S01]  /*07d0*/  SHF.R.S32.HI R5, RZ, 0x1f, R4.reuse ;  /* 0x0000001fff057819 */ /* 0x100fe20000011404 */
[----:B------:R-:W-:Y:S01]  /*07e0*/  UISETP.NE.AND UP3, UPT, UR11, URZ, UPT ;  /* 0x0000003f0b00728c */ /* 0x000fe2000bf65270 */
[C---:B------:R-:W-:Y:S01]  /*07f0*/  VIADD R15, R4.reuse, 0x10 ;  /* 0x00000010040f7836 */ /* 0x040fe20000000000 */
[----:B------:R-:W-:Y:S01]  /*0800*/  UISETP.NE.AND UP0, UPT, UR11, URZ, !UP2 ;  /* 0x0000003f0b00728c */ /* 0x000fe2000d705270 */
[C---:B------:R-:W-:Y:S01]  /*0810*/  VIADD R16, R4.reuse, 0x20 ;  /* 0x0000002004107836 */ /* 0x040fe20000000000 */
[----:B------:R-:W-:Y:S01]  /*0820*/  UISETP.NE.OR UP3, UPT, UR8, URZ, !UP3 ;  /* 0x0000003f0800728c */ /* 0x000fe2000df65670 */
[----:B------:R-:W-:Y:S01]  /*0830*/  VIADD R17, R4, 0x30 ;  /* 0x0000003004117836 */ /* 0x000fe20000000000 */
[----:B------:R-:W-:Y:S01]  /*0840*/  @!UP1 UIMAD UR6, UR25, UR5, UR6 ;  /* 0x00000005190692a4 */ /* 0x000fe2000f8e0206 */
[----:B------:R-:W-:Y:S01]  /*0850*/  ISETP.GE.AND P1, PT, R19, UR20, PT ;  /* 0x0000001413007c0c */ /* 0x000fe2000bf26270 */
[----:B------:R-:W-:Y:S01]  /*0860*/  @UP1 UMOV UR16, UR10 ;  /* 0x0000000a00101c82 */ /* 0x000fe20008000000 */
[----:B------:R-:W-:Y:S01]  /*0870*/  @UP2 ULDC.64 UR4, c[0x0][0x2c0] ;  /* 0x0000b00000042ab9 */ /* 0x000fe20000000a00 */
[----:B------:R-:W-:Y:S01]  /*0880*/  @!UP2 ULDC UR8, c[0x0][0x2c4] ;  /* 0x0000b1000008aab9 */ /* 0x000fe20000000800 */
[----:B------:R-:W-:Y:S01]  /*0890*/  @UP2 UIMAD UR13, UR5, UR4, URZ ;  /* 0x00000004050d22a4 */ /* 0x000fe2000f8e023f */
[----:B------:R-:W-:Y:S01]  /*08a0*/  P2R R23, PR, RZ, 0x2 ;  /* 0x00000002ff177803 */ /* 0x000fe20000000000 */
[----:B------:R-:W-:Y:S01]  /*08b0*/  @!UP1 UIADD3 UR7, UR15, UR6, URZ ;  /* 0x000000060f079290 */ /* 0x000fe2000fffe03f */
[----:B------:R-:W-:Y:S01]  /*08c0*/  IMAD.WIDE R2, R2, 0x80, R4 ;  /* 0x0000008002027825 */ /* 0x000fe200078e0204 */
[----:B------:R-:W-:Y:S01]  /*08d0*/  ULDC.64 UR4, c[0x0][0x2a0] ;  /* 0x0000a80000047ab9 */ /* 0x000fe20000000a00 */
[----:B------:R-:W-:Y:S01]  /*08e0*/  @!UP1 UMOV UR16, UR14 ;  /* 0x0000000e00109c82 */ /* 0x000fe20008000000 */
[----:B------:R-:W-:Y:S01]  /*08f0*/  UIMAD UR12, UR12, UR4, URZ ;  /* 0x000000040c0c72a4 */ /* 0x000fe2000f8e023f */
[----:B------:R-:W-:Y:S01]  /*0900*/  IMAD.U32 R6, RZ, RZ, UR4 ;  /* 0x00000004ff067e24 */ /* 0x000fe2000f8e00ff */
[----:B------:R-:W-:Y:S01]  /*0910*/  @UP0 ULDC UR8, c[0x0][0x2e4] ;  /* 0x0000b90000080ab9 */ /* 0x000fe20000000800 */
[----:B------:R-:W-:Y:S01]  /*0920*/  @!UP2 ULDC UR4, c[0x0][0x270] ;  /* 0x00009c000004aab9 */ /* 0x000fe20000000800 */
[----:B------:R-:W-:Y:S01]  /*0930*/  @UP2 UMOV UR11, 0x1 ;  /* 0x00000001000b2882 */ /* 0x000fe20000000000 */
[----:B------:R-:W-:Y:S01]  /*0940*/  IADD3 R8, P0, R0, UR16, RZ ;  /* 0x0000001000087c10 */ /* 0x000fe2000ff1e0ff */
[----:B------:R-:W-:Y:S01]  /*0950*/  @!UP2 UIMAD UR11, UR8, UR4, URZ ;  /* 0x00000004080ba2a4 */ /* 0x000fe2000f8e023f */
[----:B------:R-:W-:Y:S01]  /*0960*/  VIADD R20, R4, 0x50 ;  /* 0x0000005004147836 */ /* 0x000fe20000000000 */
[----:B------:R-:W-:Y:S01]  /*0970*/  @!UP3 ULDC UR10, c[0x0][0x2c4] ;  /* 0x0000b100000abab9 */ /* 0x000fe20000000800 */
[----:B------:R-:W-:Y:S01]  /*0980*/  ULDC UR9, c[0x0][0x2d0] ;  /* 0x0000b40000097ab9 */ /* 0x000fe20000000800 */
[----:B------:R-:W-:Y:S01]  /*0990*/  @!UP3 UIMAD UR10, UR25, UR10, URZ ;  /* 0x0000000a190ab2a4 */ /* 0x000fe2000f8e023f */
[C---:B------:R-:W-:Y:S01]  /*09a0*/  LEA.HI.X.SX32 R9, R0.reuse, UR7, 0x1, P0 ;  /* 0x0000000700097c11 */ /* 0x040fe200080f0eff */
[----:B------:R-:W-:Y:S01]  /*09b0*/  UIMAD UR7, UR25, UR11, URZ ;  /* 0x0000000b190772a4 */ /* 0x000fe2000f8e023f */
[----:B------:R-:W-:Y:S01]  /*09c0*/  ISETP.GE.AND P2, PT, R0, UR9, PT ;  /* 0x0000000900007c0c */ /* 0x000fe2000bf46270 */
[----:B------:R-:W-:Y:S01]  /*09d0*/  UIMAD UR5, UR22, UR5, UR12 ;  /* 0x00000005160572a4 */ /* 0x000fe2000f8e020c */
[C---:B------:R-:W-:Y:S01]  /*09e0*/  VIADD R21, R4.reuse, 0x60 ;  /* 0x0000006004157836 */ /* 0x040fe20000000000 */
[----:B------:R-:W-:Y:S01]  /*09f0*/  @!UP3 USEL UR10, UR10, UR17, !UP1 ;  /* 0x000000110a0ab287 */ /* 0x000fe2000c800000 */
[----:B------:R-:W-:Y:S01]  /*0a00*/  ISETP.GE.OR P0, PT, R4, UR20, P2 ;  /* 0x0000001404007c0c */ /* 0x000fe20009706670 */
[----:B------:R-:W-:Y:S01]  /*0a10*/  @UP2 ULDC UR12, c[0x0][0x2c0] ;  /* 0x0000b000000c2ab9 */ /* 0x000fe20000000800 */
[----:B------:R-:W-:Y:S01]  /*0a20*/  USEL UR7, UR7, URZ, UP3 ;  /* 0x0000003f07077287 */ /* 0x000fe20009800000 */
[----:B------:R-:W-:Y:S01]  /*0a30*/  IMAD.WIDE.U32 R8, R6, UR22, R8 ;  /* 0x0000001606087c25 */ /* 0x000fe2000f8e0008 */
[----:B------:R-:W-:Y:S01]  /*0a40*/  @!UP2 UMOV UR12, 0x1 ;  /* 0x00000001000ca882 */ /* 0x000fe20000000000 */
[----:B------:R-:W-:Y:S01]  /*0a50*/  @!UP2 UMOV UR13, UR8 ;  /* 0x00000008000dac82 */ /* 0x000fe20008000000 */
[----:B------:R-:W-:Y:S01]  /*0a60*/  UIMAD UR6, UR30, UR12, URZ ;  /* 0x0000000c1e0672a4 */ /* 0x000fe2000f8e023f */
[----:B------:R-:W-:Y:S01]  /*0a70*/  VIADD R7, R9, UR5 ;  /* 0x0000000509077c36 */ /* 0x000fe20008000000 */
[----:B------:R-:W-:Y:S01]  /*0a80*/  UIMAD UR13, UR22, UR13, UR7 ;  /* 0x0000000d160d72a4 */ /* 0x000fe2000f8e0207 */
[----:B------:R-:W-:Y:S01]  /*0a90*/  ISETP.GE.OR P1, PT, R15, UR20, P2 ;  /* 0x000000140f007c0c */ /* 0x000fe20009726670 */
[----:B------:R-:W-:Y:S01]  /*0aa0*/  @!UP3 UMOV UR28, UR10 ;  /* 0x0000000a001cbc82 */ /* 0x000fe20008000000 */
[----:B------:R-:W-:Y:S01]  /*0ab0*/  USHF.R.S32.HI UR4, URZ, 0x1f, UR6 ;  /* 0x0000001f3f047899 */ /* 0x000fe20008011406 */
[----:B------:R-:W-:Y:S01]  /*0ac0*/  ISETP.GE.OR P3, PT, R16, UR20, P2 ;  /* 0x0000001410007c0c */ /* 0x000fe20009766670 */
[----:B------:R-:W-:Y:S01]  /*0ad0*/  @!UP3 USHF.R.S32.HI UR29, URZ, 0x1f, UR10 ;  /* 0x0000001f3f1db899 */ /* 0x000fe2000801140a */
[----:B------:R-:W-:Y:S01]  /*0ae0*/  ISETP.GE.OR P4, PT, R17, UR20, P2 ;  /* 0x0000001411007c0c */ /* 0x000fe20009786670 */
[----:B------:R-:W-:Y:S01]  /*0af0*/  USHF.R.S32.HI UR7, URZ, 0x1f, UR13 ;  /* 0x0000001f3f077899 */ /* 0x000fe2000801140d */
[----:B------:R-:W-:Y:S01]  /*0b00*/  ISETP.GE.OR P6, PT, R19, UR20, P2 ;  /* 0x0000001413007c0c */ /* 0x000fe200097c6670 */
[----:B------:R-:W-:Y:S01]  /*0b10*/  UIADD3 UR6, UP1, UP0, UR6, UR28, UR13 ;  /* 0x0000001c06067290 */ /* 0x000fe2000f83e00d */
[----:B------:R-:W-:-:S03]  /*0b20*/  VIADD R22, R4, 0x70 ;  /* 0x0000007004167836 */ /* 0x000fc60000000000 */
        /* <DEDUP_REMOVED lines=12> */
.L_x_696:
[----:B------:R-:W-:Y:S05]  /*0bf0*/  BSYNC B0 ;  /* 0x0000000000007941 */ /* 0x000fea0003800000 */
.L_x_695:
[----:B------:R-:W-:Y:S01]  /*0c00*/  ISETP.GE.AND P0, PT, R4, UR20, PT ;  /* 0x0000001404007c0c */ /* 0x000fe2000bf06270 */
[----:B------:R-:W-:Y:S03]  /*0c10*/  BSSY B0, `(.L_x_697) ;  /* 0x0000010000007945 */ /* 0x000fe60003800000 */
[----:B------:R-:W-:Y:S01]  /*0c20*/  P2R R18, PR, RZ, 0x1 ;  /* 0x00000001ff127803 */ /* 0x000fe20000000000 */
[----:B------:R-:W-:Y:S08]  /*0c30*/  @P1 BRA `(.L_x_698) ;  /* 0x0000000000341947 */ /* 0x000ff00003800000 */
        /* <DEDUP_REMOVED lines=13> */
.L_x_698:
[----:B------:R-:W-:Y:S05]  /*0d10*/  BSYNC B0 ;  /* 0x0000000000007941 */ /* 0x000fea0003800000 */
.L_x_697:
        /* <DEDUP_REMOVED lines=16> */
.L_x_700:
[----:B------:R-:W-:Y:S05]  /*0e20*/  BSYNC B0 ;  /* 0x0000000000007941 */ /* 0x000fea0003800000 */
.L_x_699:
        /* <DEDUP_REMOVED lines=16> */
.L_x_702:
[----:B------:R-:W-:Y:S05]  /*0f30*/  BSYNC B0 ;  /* 0x0000000000007941 */ /* 0x000fea0003800000 */
.L_x_701:
        /* <DEDUP_REMOVED lines=16> */
.L_x_704:
[----:B------:R-:W-:Y:S05]  /*1040*/  BSYNC B0 ;  /* 0x0000000000007941 */ /* 0x000fea0003800000 */
.L_x_703:
[----:B------:R-:W-:Y:S01]  /*1050*/  ISETP.NE.OR P1, PT, R14, RZ, P1 ;  /* 0x000000ff0e00720c */ /* 0x000fe20000f25670 */
[----:B------:R-:W-:Y:S01]  /*1060*/  BSSY B0, `(.L_x_705) ;  /* 0x000001b000007945 */ /* 0x000fe20003800000 */
[----:B------:R-:W-:Y:S02]  /*1070*/  ISETP.GE.AND P0, PT, R20, UR20, PT ;  /* 0x0000001414007c0c */ /* 0x000fe4000bf06270 */
[----:B------:R-:W-:Y:S02]  /*1080*/  ISETP.NE.AND P4, PT, R18, RZ, PT ;  /* 0x000000ff1200720c */ /* 0x000fe40003f85270 */
[----:B------:R-:W-:Y:S02]  /*1090*/  P2R R18, PR, RZ, 0x2 ;  /* 0x00000002ff127803 */ /* 0x000fe40000000000 */
[----:B------:R-:W-:Y:S02]  /*10a0*/  ISETP.NE.OR P1, PT, R14, RZ, P0 ;  /* 0x000000ff0e00720c */ /* 0x000fe40000725670 */
[----:B------:R-:W-:-:S02]  /*10b0*/  ISETP.GE.OR P0, PT, R20, UR20, P2 ;  /* 0x0000001414007c0c */ /* 0x000fc40009706670 */
[C---:B------:R-:W-:Y:S02]  /*10c0*/  ISETP.NE.OR P6, PT, R14.reuse, RZ, P3 ;  /* 0x000000ff0e00720c */ /* 0x040fe40001fc5670 */
[----:B------:R-:W-:Y:S02]  /*10d0*/  ISETP.NE.AND P3, PT, R23, RZ, PT ;  /* 0x000000ff1700720c */ /* 0x000fe40003f65270 */
[C---:B------:R-:W-:Y:S02]  /*10e0*/  ISETP.NE.OR P4, PT, R14.reuse, RZ, P4 ;  /* 0x000000ff0e00720c */ /* 0x040fe40002785670 */
[C---:B------:R-:W-:Y:S02]  /*10f0*/  ISETP.NE.OR P3, PT, R14.reuse, RZ, P3 ;  /* 0x000000ff0e00720c */ /* 0x040fe40001f65670 */
[----:B------:R-:W-:Y:S02]  /*1100*/  ISETP.NE.OR P5, PT, R14, RZ, P5 ;  /* 0x000000ff0e00720c */ /* 0x000fe40002fa5670 */
[----:B------:R-:W-:-:S02]  /*1110*/  P2R R23, PR, RZ, 0x8 ;  /* 0x00000008ff177803 */ /* 0x000fc40000000000 */
[----:B------:R-:W-:Y:S01]  /*1120*/  P2R R24, PR, RZ, 0x2 ;  /* 0x00000002ff187803 */ /* 0x000fe20000000000 */
[----:B------:R-:W-:Y:S08]  /*1130*/  @P0 BRA `(.L_x_706) ;  /* 0x0000000000340947 */ /* 0x000ff00003800000 */
        /* <DEDUP_REMOVED lines=13> */
.L_x_706:
[----:B------:R-:W-:Y:S05]  /*1210*/  BSYNC B0 ;  /* 0x0000000000007941 */ /* 0x000fea0003800000 */
.L_x_705:
[C---:B------:R-:W-:Y:S01]  /*1220*/  ISETP.GE.AND P0, PT, R21.reuse, UR20, PT ;  /* 0x0000001415007c0c */ /* 0x040fe2000bf06270 */
[----:B------:R-:W-:Y:S03]  /*1230*/  BSSY B0, `(.L_x_707) ;  /* 0x0000012000007945 */ /* 0x000fe60003800000 */
[----:B------:R-:W-:Y:S02]  /*1240*/  ISETP.NE.OR P3, PT, R14, RZ, P0 ;  /* 0x000000ff0e00720c */ /* 0x000fe40000765670 */
[----:B------:R-:W-:Y:S02]  /*1250*/  ISETP.GE.OR P0, PT, R21, UR20, P2 ;  /* 0x0000001415007c0c */ /* 0x000fe40009706670 */
[----:B------:R-:W-:-:S11]  /*1260*/  ISETP.GE.OR P2, PT, R22, UR20, P2 ;  /* 0x0000001416007c0c */ /* 0x000fd60009746670 */
        /* <DEDUP_REMOVED lines=14> */
.L_x_708:
[----:B------:R-:W-:Y:S05]  /*1350*/  BSYNC B0 ;  /* 0x0000000000007941 */ /* 0x000fea0003800000 */
.L_x_707:
        /* <DEDUP_REMOVED lines=16> */
.L_x_710:
[----:B------:R-:W-:Y:S05]  /*1460*/  BSYNC B0 ;  /* 0x0000000000007941 */ /* 0x000fea0003800000 */
.L_x_709:
        /* <DEDUP_REMOVED lines=10> */
.L_x_712:
[----:B------:R-:W-:Y:S05]  /*1510*/  BSYNC B0 ;  /* 0x0000000000007941 */ /* 0x000fea0003800000 */
.L_x_711:
        /* <DEDUP_REMOVED lines=10> */
.L_x_714:
[----:B------:R-:W-:Y:S05]  /*15c0*/  BSYNC B0 ;  /* 0x0000000000007941 */ /* 0x000fea0003800000 */
.L_x_713:
        /* <DEDUP_REMOVED lines=10> */
.L_x_716:
[----:B------:R-:W-:Y:S05]  /*1670*/  BSYNC B0 ;  /* 0x0000000000007941 */ /* 0x000fea0003800000 */
.L_x_715:
        /* <DEDUP_REMOVED lines=11> */
.L_x_718:
[----:B------:R-:W-:Y:S05]  /*1730*/  BSYNC B0 ;  /* 0x0000000000007941 */ /* 0x000fea0003800000 */
.L_x_717:
        /* <DEDUP_REMOVED lines=11> */
.L_x_720:
[----:B------:R-:W-:Y:S05]  /*17f0*/  BSYNC B0 ;  /* 0x0000000000007941 */ /* 0x000fea0003800000 */
.L_x_719:
        /* <DEDUP_REMOVED lines=11> */
.L_x_722:
[----:B------:R-:W-:Y:S05]  /*18b0*/  BSYNC B0 ;  /* 0x0000000000007941 */ /* 0x000fea0003800000 */
.L_x_721:
        /* <DEDUP_REMOVED lines=10> */
.L_x_724:
[----:B------:R-:W-:Y:S05]  /*1960*/  BSYNC B0 ;  /* 0x0000000000007941 */ /* 0x000fea0003800000 */
.L_x_723:
        /* <DEDUP_REMOVED lines=10> */
.L_x_694:
[----:B------:R-:W1:Y:S01]  /*1a10*/  LDC R28, c[0x0][0x278] ;  /* 0x00009e00ff1c7b82 */ /* 0x000e620000000800 */
[----:B------:R-:W2:Y:S01]  /*1a20*/  S2R R4, SR_CTAID.Z ;  /* 0x0000000000047919 */ /* 0x000ea20000002700 */
[----:B------:R-:W-:Y:S01]  /*1a30*/  UISETP.NE.AND UP0, UPT, UR17, -0x1, UPT ;  /* 0xffffffff1100788c */ /* 0x000fe2000bf05270 */
[----:B------:R-:W-:Y:S01]  /*1a40*/  SHF.R.S32.HI R27, RZ, 0x1f, R222 ;  /* 0x0000001fff1b7819 */ /* 0x000fe200000114de */
[----:B------:R-:W-:Y:S02]  /*1a50*/  UISETP.NE.AND UP1, UPT, UR13, -0x1, UPT ;  /* 0xffffffff0d00788c */ /* 0x000fe4000bf25270 */
[----:B------:R-:W-:Y:S01]  /*1a60*/  UIADD3 UR19, UR21, -0x1, URZ ;  /* 0xffffffff15137890 */ /* 0x000fe2000fffe03f */
[CC--:B------:R-:W-:Y:S02]  /*1a70*/  LEA.HI R6, R27.reuse, R222.reuse, RZ, 0x3 ;  /* 0x000000de1b067211 */ /* 0x0c0fe400078f18ff */
[----:B------:R-:W-:Y:S01]  /*1a80*/  LEA.HI R5, R27, R222, RZ, 0x6 ;  /* 0x000000de1b057211 */ /* 0x000fe200078f30ff */
[----:B------:R-:W-:Y:S01]  /*1a90*/  UIMAD UR32, UR19, -0x80, UR31 ;  /* 0xffffff80132078a4 */ /* 0x000fe2000f8e021f */
[----:B------:R-:W-:-:S02]  /*1aa0*/  PLOP3.LUT P0, PT, PT, PT, UP1, 0x80, 0x0 ;  /* 0x000000000000781c */ /* 0x000fc40003f0f018 */
[----:B------:R-:W-:Y:S01]  /*1ab0*/  @UP0 ULDC.64 UR4, c[0x0][0x240] ;  /* 0x0000900000040ab9 */ /* 0x000fe20000000a00 */
[----:B------:R-:W-:Y:S01]  /*1ac0*/  @!UP0 ULDC.64 UR6, c[0x0][0x228] ;  /* 0x00008a0000068ab9 */ /* 0x000fe20000000a00 */
[----:B------:R-:W-:Y:S02]  /*1ad0*/  @UP0 UIMAD.WIDE.U32 UR14, UR17, UR4, URZ ;  /* 0x00000004110e02a5 */ /* 0x000fe4000f8e003f */
[----:B------:R-:W-:Y:S02]  /*1ae0*/  @UP1 UIADD3 UR11, UR12, UR13, URZ ;  /* 0x0000000d0c0b1290 */ /* 0x000fe4000fffe03f */
[----:B------:R-:W-:Y:S02]  /*1af0*/  @UP0 UIMAD UR4, UR17, UR5, UR15 ;  /* 0x00000005110402a4 */ /* 0x000fe4000f8e020f */
[----:B------:R-:W-:Y:S01]  /*1b00*/  @!UP0 USHF.R.S32.HI UR5, URZ, 0x1f, UR25 ;  /* 0x0000001f3f058899 */ /* 0x000fe20008011419 */
[----:B------:R-:W-:Y:S01]  /*1b10*/  @UP1 ULDC.64 UR8, c[0x0][0x248] ;  /* 0x0000920000081ab9 */ /* 0x000fe20000000a00 */
[----:B-1----:R-:W-:-:S02]  /*1b20*/  IABS R0, R28 ;  /* 0x0000001c00007213 */ /* 0x002fc40000000000 */
[----:B------:R-:W-:Y:S02]  /*1b30*/  @!UP0 UIMAD UR5, UR5, UR6, URZ ;  /* 0x00000006050582a4 */ /* 0x000fe4000f8e023f */
[----:B------:R-:W-:Y:S01]  /*1b40*/  @!UP0 UIMAD.WIDE.U32 UR34, UR25, UR6, URZ ;  /* 0x00000006192282a5 */ /* 0x000fe2000f8e003f */
[----:B------:R-:W-:Y:S01]  /*1b50*/  IMAD.MOV.U32 R20, RZ, RZ, R0 ;  /* 0x000000ffff147224 */ /* 0x000fe200078e0000 */
[----:B------:R-:W-:Y:S02]  /*1b60*/  @UP1 UIMAD.WIDE.U32 UR36, UR11, UR8, URZ ;  /* 0x000000080b2412a5 */ /* 0x000fe4000f8e003f */
[----:B------:R-:W-:Y:S01]  /*1b70*/  @!UP0 UIMAD UR7, UR25, UR7, UR5 ;  /* 0x00000007190782a4 */ /* 0x000fe2000f8e0205 */
[----:B------:R-:W1:Y:S01]  /*1b80*/  I2F.RP R2, R20 ;  /* 0x0000001400027306 */ /* 0x000e620000209400 */
[----:B--2---:R-:W-:Y:S01]  /*1b90*/  IABS R4, R4 ;  /* 0x0000000400047213 */ /* 0x004fe20000000000 */
[----:B------:R-:W-:Y:S01]  /*1ba0*/  @UP1 UIMAD UR11, UR11, UR9, URZ ;  /* 0x000000090b0b12a4 */ /* 0x000fe2000f8e023f */
[----:B------:R-:W-:Y:S01]  /*1bb0*/  @UP0 UMOV UR24, UR14 ;  /* 0x0000000e00180c82 */ /* 0x000fe20008000000 */
[----:B------:R-:W-:-:S02]  /*1bc0*/  UIADD3 UR5, -UR30, UR20, URZ ;  /* 0x000000141e057290 */ /* 0x000fc4000fffe13f */
[----:B------:R-:W-:Y:S01]  /*1bd0*/  @UP1 UIADD3 UR11, UR37, UR11, URZ ;  /* 0x0000000b250b1290 */ /* 0x000fe2000fffe03f */
[----:B------:R-:W-:Y:S01]  /*1be0*/  @UP1 UMOV UR14, UR36 ;  /* 0x00000024000e1c82 */ /* 0x000fe20008000000 */
[----:B------:R-:W-:Y:S01]  /*1bf0*/  @!UP0 UIADD3 UR4, UR35, UR7, URZ ;  /* 0x0000000723048290 */ /* 0x000fe2000fffe03f */
[----:B------:R-:W-:Y:S01]  /*1c00*/  @!UP0 UMOV UR24, UR34 ;  /* 0x0000002200188c82 */ /* 0x000fe20008000000 */
[----:B-1----:R-:W1:Y:S02]  /*1c10*/  MUFU.RCP R2, R2 ;  /* 0x0000000200027308 */ /* 0x002e640000001000 */
[----:B-1----:R-:W-:-:S06]  /*1c20*/  VIADD R2, R2, 0xffffffe ;  /* 0x0ffffffe02027836 */ /* 0x002fcc0000000000 */
[----:B------:R-:W1:Y:S02]  /*1c30*/  F2I.FTZ.U32.TRUNC.NTZ R3, R2 ;  /* 0x0000000200037305 */ /* 0x000e64000021f000 */
[----:B-1----:R-:W-:Y:S01]  /*1c40*/  IADD3 R0, RZ, -R3, RZ ;  /* 0x80000003ff007210 */ /* 0x002fe20007ffe0ff */
[----:B------:R-:W-:-:S04]  /*1c50*/  IMAD.MOV.U32 R2, RZ, RZ, RZ ;  /* 0x000000ffff027224 */ /* 0x000fc800078e00ff */
[----:B------:R-:W-:-:S04]  /*1c60*/  IMAD R0, R0, R20, RZ ;  /* 0x0000001400007224 */ /* 0x000fc800078e02ff */
[----:B------:R-:W-:Y:S01]  /*1c70*/  IMAD.HI.U32 R2, R3, R0, R2 ;  /* 0x0000000003027227 */ /* 0x000fe200078e0002 */
[----:B------:R-:W-:-:S05]  /*1c80*/  MOV R3, R4 ;  /* 0x0000000400037202 */ /* 0x000fca0000000f00 */
[----:B------:R-:W-:-:S04]  /*1c90*/  IMAD.HI.U32 R14, R2, R3, RZ ;  /* 0x00000003020e7227 */ /* 0x000fc800078e00ff */
[----:B------:R-:W-:-:S04]  /*1ca0*/  IMAD.MOV R0, RZ, RZ, -R14 ;  /* 0x000000ffff007224 */ /* 0x000fc800078e0a0e */
[----:B------:R-:W-:Y:S01]  /*1cb0*/  IMAD R16, R20, R0, R3 ;  /* 0x0000000014107224 */ /* 0x000fe200078e0203 */
[----:B------:R-:W-:Y:S02]  /*1cc0*/  LOP3.LUT R0, R6, 0xfffffff8, RZ, 0xc0, !PT ;  /* 0xfffffff806007812 */ /* 0x000fe400078ec0ff */
[----:B------:R-:W-:Y:S02]  /*1cd0*/  SHF.R.S32.HI R6, RZ, 0x3, R6 ;  /* 0x00000003ff067819 */ /* 0x000fe40000011406 */
[----:B------:R-:W-:Y:S02]  /*1ce0*/  IADD3 R52, -R0, R222, RZ ;  /* 0x000000de00347210 */ /* 0x000fe40007ffe1ff */
[C---:B------:R-:W-:Y:S01]  /*1cf0*/  IADD3 R2, R6.reuse, 0x10, RZ ;  /* 0x0000001006027810 */ /* 0x040fe20007ffe0ff */
[----:B------:R-:W-:Y:S01]  /*1d00*/  IMAD.SHL.U32 R3, R6, 0x40, RZ ;  /* 0x0000004006037824 */ /* 0x000fe200078e00ff */
        /* <DEDUP_REMOVED lines=13> */
[----:B------:R-:W-:-:S12]  /*1de0*/  UIADD3 UR11, UR15, UR11, URZ ;  /* 0x0000000b0f0b7290 */ /* 0x000fd8000fffe03f */
.L_x_725:
[----:B------:R-:W-:Y:S01]  /*1df0*/  @UP1 UIADD3 UR13, UR12, UR13, URZ ;  /* 0x0000000d0c0d1290 */ /* 0x000fe2000fffe03f */
[----:B------:R-:W-:Y:S01]  /*1e00*/  LOP3.LUT R3, R3, 0x1c0, RZ, 0xc0, !PT ;  /* 0x000001c003037812 */ /* 0x000fe200078ec0ff */
[----:B------:R-:W-:Y:S01]  /*1e10*/  @UP1 ULDC.64 UR6, c[0x0][0x250] ;  /* 0x0000940000061ab9 */ /* 0x000fe20000000a00 */
[----:B------:R-:W-:Y:S01]  /*1e20*/  USHF.R.S32.HI UR23, URZ, 0x1f, UR22 ;  /* 0x0000001f3f177899 */ /* 0x000fe20008011416 */
[----:B------:R-:W-:Y:S01]  /*1e30*/  LOP3.LUT R15, R28, UR22, RZ, 0x3c, !PT ;  /* 0x000000161c0f7c12 */ /* 0x000fe2000f8e3cff */
[----:B------:R-:W-:Y:S01]  /*1e40*/  @UP1 UIMAD.WIDE.U32 UR34, UR13, UR6, URZ ;  /* 0x000000060d2212a5 */ /* 0x000fe2000f8e003f */
[----:B------:R-:W-:Y:S01]  /*1e50*/  VIADD R0, R6, 0x20 ;  /* 0x0000002006007836 */ /* 0x000fe20000000000 */
[----:B------:R-:W-:Y:S01]  /*1e60*/  @UP1 UIMAD UR15, UR13, UR7, URZ ;  /* 0x000000070d0f12a4 */ /* 0x000fe2000f8e023f */
[----:B------:R-:W-:Y:S01]  /*1e70*/  IMAD.SHL.U32 R132, R52, 0x8, RZ ;  /* 0x0000000834847824 */ /* 0x000fe200078e00ff */
[----:B------:R-:W-:Y:S02]  /*1e80*/  SHF.R.U32.HI R4, RZ, 0x3, R3 ;  /* 0x00000003ff047819 */ /* 0x000fe40000011603 */
        /* <DEDUP_REMOVED lines=14> */
[----:B------:R-:W-:-:S03]  /*1f70*/  UIADD3 UR15, UR13, UR15, URZ ;  /* 0x0000000f0d0f7290 */ /* 0x000fc6000fffe03f */
[----:B------:R-:W-:-:S09]  /*1f80*/  UMOV UR16, UR12 ;  /* 0x0000000c00107c82 */ /* 0x000fd20008000000 */
.L_x_726:
[----:B------:R-:W-:Y:S01]  /*1f90*/  ISETP.GT.U32.AND P0, PT, R20, R16, PT ;  /* 0x000000101400720c */ /* 0x000fe20003f04070 */
[----:B------:R-:W1:Y:S01]  /*1fa0*/  S2UR UR25, SR_CgaCtaId ;  /* 0x00000000001979c3 */ /* 0x000e620000008800 */
[--C-:B------:R-:W-:Y:S01]  /*1fb0*/  SHF.R.S32.HI R133, RZ, 0x1f, R132.reuse ;  /* 0x0000001fff857819 */ /* 0x100fe20000011484 */
[----:B------:R-:W-:Y:S01]  /*1fc0*/  ULDC.64 UR12, c[0x0][0x258] ;  /* 0x00009600000c7ab9 */ /* 0x000fe20000000a00 */
[C---:B------:R-:W-:Y:S01]  /*1fd0*/  ISETP.GE.AND P2, PT, R2.reuse, UR32, PT ;  /* 0x0000002002007c0c */ /* 0x040fe2000bf46270 */
[----:B------:R-:W-:Y:S01]  /*1fe0*/  UIMAD UR23, UR23, UR12, URZ ;  /* 0x0000000c171772a4 */ /* 0x000fe2000f8e023f */
[----:B------:R-:W-:Y:S01]  /*1ff0*/  LOP3.LUT R3, R3, 0x38, R132, 0xf8, !PT ;  /* 0x0000003803037812 */ /* 0x000fe200078ef884 */
[----:B------:R-:W-:Y:S01]  /*2000*/  BSSY B0, `(.L_x_727) ;  /* 0x000002d000007945 */ /* 0x000fe20003800000 */
[----:B------:R-:W-:Y:S01]  /*2010*/  P2R R25, PR, RZ, 0x4 ;  /* 0x00000004ff197803 */ /* 0x000fe20000000000 */
[----:B------:R-:W-:Y:S01]  /*2020*/  UIMAD UR13, UR22, UR13, UR23 ;  /* 0x0000000d160d72a4 */ /* 0x000fe2000f8e0217 */
[----:B------:R-:W-:-:S02]  /*2030*/  ISETP.GE.AND P1, PT, R2, UR5, PT ;  /* 0x0000000502007c0c */ /* 0x000fc4000bf26270 */
[----:B------:R-:W-:Y:S01]  /*2040*/  ISETP.GE.AND P4, PT, R2, UR32, PT ;  /* 0x0000002002007c0c */ /* 0x000fe2000bf86270 */
[----:B------:R-:W-:Y:S01]  /*2050*/  @!P0 IMAD.IADD R16, R16, 0x1, -R20 ;  /* 0x0000000110108824 */ /* 0x000fe200078e0a14 */
[----:B------:R-:W-:Y:S01]  /*2060*/  ISETP.GE.AND P2, PT, R0, UR5, PT ;  /* 0x0000000500007c0c */ /* 0x000fe2000bf46270 */
[----:B------:R-:W-:Y:S01]  /*2070*/  @!P0 VIADD R14, R14, 0x1 ;  /* 0x000000010e0e8836 */ /* 0x000fe20000000000 */
[----:B------:R-:W-:Y:S02]  /*2080*/  IADD3 R8, P0, R132, UR24, RZ ;  /* 0x0000001884087c10 */ /* 0x000fe4000ff1e0ff */
[----:B------:R-:W-:Y:S02]  /*2090*/  ISETP.GE.AND P5, PT, R0, UR32, PT ;  /* 0x0000002000007c0c */ /* 0x000fe4000bfa6270 */
[----:B------:R-:W-:Y:S01]  /*20a0*/  IADD3.X R9, R133, UR4, RZ, P0, !PT ;  /* 0x0000000485097c10 */ /* 0x000fe200087fe4ff */
[----:B------:R-:W-:Y:S01]  /*20b0*/  UMOV UR4, 0x400 ;  /* 0x0000040000047882 */ /* 0x000fe20000000000 */
[----:B------:R-:W-:-:S02]  /*20c0*/  ISETP.GE.AND P0, PT, R6, UR5, PT ;  /* 0x0000000506007c0c */ /* 0x000fc4000bf06270 */
[----:B------:R-:W-:Y:S01]  /*20d0*/  ISETP.GE.AND P3, PT, R0, UR32, PT ;  /* 0x0000002000007c0c */ /* 0x000fe2000bf66270 */
[----:B------:R-:W-:Y:S01]  /*20e0*/  IMAD.U32 R0, RZ, RZ, UR12 ;  /* 0x0000000cff007e24 */ /* 0x000fe2000f8e00ff */
[----:B------:R-:W-:Y:S01]  /*20f0*/  LOP3.LUT R2, R3, R4, RZ, 0x3c, !PT ;  /* 0x0000000403027212 */ /* 0x000fe200078e3cff */
[----:B------:R-:W-:Y:S01]  /*2100*/  IMAD.SHL.U32 R3, R5, 0x8, RZ ;  /* 0x0000000805037824 */ /* 0x000fe200078e00ff */
[----:B-1----:R-:W-:Y:S01]  /*2110*/  ULEA UR4, UR25, UR4, 0x18 ;  /* 0x0000000419047291 */ /* 0x002fe2000f8ec03f */
[----:B------:R-:W-:Y:S01]  /*2120*/  IMAD.WIDE.U32 R8, R0, UR22, R8 ;  /* 0x0000001600087c25 */ /* 0x000fe2000f8e0008 */
[--C-:B------:R-:W-:Y:S02]  /*2130*/  SHF.R.S32.HI R7, RZ, 0x1f, R6.reuse ;  /* 0x0000001fff077819 */ /* 0x100fe40000011406 */
[----:B------:R-:W-:Y:S01]  /*2140*/  LOP3.LUT R233, R2, 0xfffffe00, R3, 0xf8, !PT ;  /* 0xfffffe0002e97812 */ /* 0x000fe200078ef803 */
[----:B------:R-:W-:Y:S01]  /*2150*/  IMAD.U32 R2, RZ, RZ, UR18 ;  /* 0x00000012ff027e24 */ /* 0x000fe2000f8e00ff */
[----:B------:R-:W-:Y:S01]  /*2160*/  P2R R24, PR, RZ, 0x20 ;  /* 0x00000020ff187803 */ /* 0x000fe20000000000 */
[----:B------:R-:W-:Y:S01]  /*2170*/  VIADD R5, R9, UR13 ;  /* 0x0000000d09057c36 */ /* 0x000fe20008000000 */
[----:B------:R-:W-:Y:S01]  /*2180*/  P2R R26, PR, RZ, 0x8 ;  /* 0x00000008ff1a7803 */ /* 0x000fe20000000000 */
[----:B------:R-:W-:Y:S01]  /*2190*/  IMAD.WIDE R2, R2, 0x80, R6 ;  /* 0x0000008002027825 */ /* 0x000fe200078e0206 */
[----:B------:R-:W-:Y:S01]  /*21a0*/  LEA R233, R233, UR4, 0x1 ;  /* 0x00000004e9e97c11 */ /* 0x000fe2000f8e08ff */
[----:B------:R-:W-:Y:S06]  /*21b0*/  @P0 BRA `(.L_x_728) ;  /* 0x0000000000440947 */ /* 0x000fec0003800000 */
        /* <DEDUP_REMOVED lines=17> */
.L_x_728:
[----:B------:R-:W-:Y:S05]  /*22d0*/  BSYNC B0 ;  /* 0x0000000000007941 */ /* 0x000fea0003800000 */
.L_x_727:
[----:B------:R-:W-:Y:S01]  /*22e0*/  BSSY B0, `(.L_x_729) ;  /* 0x0000018000007945 */ /* 0x000fe20003800000 */
[----:B------:R-:W-:Y:S02]  /*22f0*/  ISETP.GE.AND P3, PT, R15, RZ, PT ;  /* 0x000000ff0f00720c */ /* 0x000fe40003f66270 */
[----:B------:R-:W-:Y:S01]  /*2300*/  IADD3 R17, R6, 0x30, RZ ;  /* 0x0000003006117810 */ /* 0x000fe20007ffe0ff */
        /* <DEDUP_REMOVED lines=21> */
.L_x_730:
[----:B------:R-:W-:Y:S05]  /*2460*/  BSYNC B0 ;  /* 0x0000000000007941 */ /* 0x000fea0003800000 */
.L_x_729:
[----:B------:R-:W-:Y:S01]  /*2470*/  BSSY B0, `(.L_x_731) ;  /* 0x0000018000007945 */ /* 0x000fe20003800000 */
[----:B------:R-:W-:Y:S02]  /*2480*/  ISETP.GE.AND P1, PT, R17, UR5, PT ;  /* 0x0000000511007c0c */ /* 0x000fe4000bf26270 */
        /* <DEDUP_REMOVED lines=22> */
.L_x_732:
[----:B------:R-:W-:Y:S05]  /*25f0*/  BSYNC B0 ;  /* 0x0000000000007941 */ /* 0x000fea0003800000 */
.L_x_731:
        /* <DEDUP_REMOVED lines=24> */
.L_x_734:
[----:B------:R-:W-:Y:S05]  /*2780*/  BSYNC B0 ;  /* 0x0000000000007941 */ /* 0x000fea0003800000 */
.L_x_733:
        /* <DEDUP_REMOVED lines=24> */
.L_x_736:
[----:B------:R-:W-:Y:S05]  /*2910*/  BSYNC B0 ;  /* 0x0000000000007941 */ /* 0x000fea0003800000 */
.L_x_735:
        /* <DEDUP_REMOVED lines=24> */
.L_x_738:
[----:B------:R-:W-:Y:S05]  /*2aa0*/  BSYNC B0 ;  /* 0x0000000000007941 */ /* 0x000fea0003800000 */
.L_x_737:
[----:B------:R-:W-:Y:S01]  /*2ab0*/  LEA.HI R23, R27, R222, RZ, 0x4 ;  /* 0x000000de1b177211 */ /* 0x000fe200078f20ff */
[----:B------:R-:W-:Y:S01]  /*2ac0*/  BSSY B0, `(.L_x_739) ;  /* 0x0000018000007945 */ /* 0x000fe20003800000 */
[----:B------:R-:W-:Y:S02]  /*2ad0*/  ISETP.GE.AND P1, PT, R22, UR5, PT ;  /* 0x0000000516007c0c */ /* 0x000fe4000bf26270 */
[----:B------:R-:W-:Y:S01]  /*2ae0*/  LOP3.LUT R15, R23, 0xfffffff0, RZ, 0xc0, !PT ;  /* 0xfffffff0170f7812 */ /* 0x000fe200078ec0ff */
        /* <DEDUP_REMOVED lines=21> */
.L_x_740:
[----:B------:R-:W-:Y:S05]  /*2c40*/  BSYNC B0 ;  /* 0x0000000000007941 */ /* 0x000fea0003800000 */
.L_x_739:
[----:B--2-4-:R-:W-:Y:S01]  /*2c50*/  IMAD.IADD R12, R222, 0x1, -R15 ;  /* 0x00000001de0c7824 */ /* 0x014fe200078e0a0f */
[----:B------:R-:W-:Y:S01]  /*2c60*/  BSSY B0, `(.L_x_741) ;  /* 0x0000017000007945 */ /* 0x000fe20003800000 */
[----:B------:R-:W-:-:S03]  /*2c70*/  ISETP.GE.U32.AND P2, PT, R16, R20, PT ;  /* 0x000000141000720c */ /* 0x000fc60003f46070 */
[----:B------:R-:W-:Y:S01]  /*2c80*/  SHF.R.S32.HI R10, RZ, 0x1f, R12 ;  /* 0x0000001fff0a7819 */ /* 0x000fe2000001140c */
        /* <DEDUP_REMOVED lines=20> */
.L_x_742:
[----:B------:R-:W-:Y:S05]  /*2dd0*/  BSYNC B0 ;  /* 0x0000000000007941 */ /* 0x000fea0003800000 */
.L_x_741:
[----:B------:R-:W-:Y:S01]  /*2de0*/  @P2 VIADD R14, R14, 0x1 ;  /* 0x000000010e0e2836 */ /* 0x000fe20000000000 */
[----:B------:R-:W-:Y:S01]  /*2df0*/  ISETP.NE.AND P2, PT, R28, RZ, PT ;  /* 0x000000ff1c00720c */ /* 0x000fe20003f45270 */
[C---:B------:R-:W-:Y:S01]  /*2e00*/  IMAD R9, R7.reuse, UR8, RZ ;  /* 0x0000000807097c24 */ /* 0x040fe2000f8e02ff */
[----:B------:R-:W-:Y:S01]  /*2e10*/  LEA.HI R20, R10, R12, RZ, 0x3 ;  /* 0x0000000c0a147211 */ /* 0x000fe200078f18ff */
[----:B------:R-:W-:Y:S01]  /*2e20*/  IMAD.MOV.U32 R0, RZ, RZ, R14 ;  /* 0x000000ffff007224 */ /* 0x000fe200078e000e */
[----:B------:R-:W-:Y:S01]  /*2e30*/  ULDC.64 UR12, c[0x0][0x260] ;  /* 0x00009800000c7ab9 */ /* 0x000fe20000000a00 */
[--C-:B------:R-:W-:Y:S01]  /*2e40*/  IMAD.WIDE.U32 R4, R6, UR8, R132.reuse ;  /* 0x0000000806047c25 */ /* 0x100fe2000f8e0084 */
[----:B------:R-:W-:Y:S01]  /*2e50*/  LOP3.LUT R11, R20, 0xfffffff8, RZ, 0xc0, !PT ;  /* 0xfffffff8140b7812 */ /* 0x000fe200078ec0ff */
[----:B------:R-:W-:Y:S01]  /*2e60*/  USHF.L.U64.HI UR24, UR8, 0x7, UR9 ;  /* 0x0000000708187899 */ /* 0x000fe20008010209 */
[----:B------:R-:W-:Y:S01]  /*2e70*/  @!P3 IADD3 R0, -R0, RZ, RZ ;  /* 0x000000ff0000b210 */ /* 0x000fe20007ffe1ff */
[----:B----4-:R-:W-:Y:S01]  /*2e80*/  IMAD.WIDE.U32 R2, R6, UR6, R132 ;  /* 0x0000000606027c25 */ /* 0x010fe2000f8e0084 */
[----:B------:R-:W-:Y:S01]  /*2e90*/  IADD3 R4, P1, R4, UR14, RZ ;  /* 0x0000000e04047c10 */ /* 0x000fe2000ff3e0ff */
[----:B------:R-:W-:Y:S01]  /*2ea0*/  USHF.L.U32 UR25, UR8, 0x7, URZ ;  /* 0x0000000708197899 */ /* 0x000fe2000800063f */
[----:B------:R-:W-:Y:S01]  /*2eb0*/  BSSY B0, `(.L_x_743) ;  /* 0x0000030000007945 */ /* 0x000fe20003800000 */
[----:B------:R-:W-:Y:S01]  /*2ec0*/  IMAD R8, R7, UR6, RZ ;  /* 0x0000000607087c24 */ /* 0x000fe2000f8e02ff */
[----:B------:R-:W-:Y:S01]  /*2ed0*/  @!P2 LOP3.LUT R0, RZ, R28, RZ, 0x33, !PT ;  /* 0x0000001cff00a212 */ /* 0x000fe200078e33ff */
[----:B------:R-:W-:Y:S01]  /*2ee0*/  IMAD R9, R6, UR9, R9 ;  /* 0x0000000906097c24 */ /* 0x000fe2000f8e0209 */
[----:B------:R-:W-:Y:S01]  /*2ef0*/  IADD3 R10, P0, R2, UR16, RZ ;  /* 0x00000010020a7c10 */ /* 0x000fe2000ff1e0ff */
[----:B------:R-:W-:Y:S01]  /*2f00*/  IMAD R8, R6, UR7, R8 ;  /* 0x0000000706087c24 */ /* 0x000fe2000f8e0208 */
[----:B------:R-:W-:Y:S01]  /*2f10*/  SHF.R.S32.HI R2, RZ, 0x1f, R0 ;  /* 0x0000001fff027819 */ /* 0x000fe20000011400 */
[----:B------:R-:W-:Y:S01]  /*2f20*/  IMAD.IADD R16, R12, 0x1, -R11 ;  /* 0x000000010c107824 */ /* 0x000fe200078e0a0b */
[----:B------:R-:W-:Y:S01]  /*2f30*/  IADD3.X R5, R5, UR11, R9, P1, !PT ;  /* 0x0000000b05057c10 */ /* 0x000fe20008ffe409 */
[----:B------:R-:W-:Y:S01]  /*2f40*/  USHF.R.S32.HI UR16, URZ, 0x1f, UR19 ;  /* 0x0000001f3f107899 */ /* 0x000fe20008011413 */
[----:B------:R-:W-:Y:S01]  /*2f50*/  IADD3.X R11, R3, UR15, R8, P0, !PT ;  /* 0x0000000f030b7c10 */ /* 0x000fe200087fe408 */
[----:B------:R-:W-:Y:S01]  /*2f60*/  IMAD R8, R2, UR12, RZ ;  /* 0x0000000c02087c24 */ /* 0x000fe2000f8e02ff */
[----:B------:R-:W-:Y:S01]  /*2f70*/  R2P PR, R16, 0x6 ;  /* 0x0000000610007804 */ /* 0x000fe20000000000 */
[----:B------:R-:W-:Y:S01]  /*2f80*/  IMAD.WIDE.U32 R32, R0, UR12, R4 ;  /* 0x0000000c00207c25 */ /* 0x000fe2000f8e0004 */
[----:B------:R-:W-:Y:S01]  /*2f90*/  ISETP.GE.AND P0, PT, R6, UR32, PT ;  /* 0x0000002006007c0c */ /* 0x000fe2000bf06270 */
[----:B------:R-:W-:Y:S01]  /*2fa0*/  UIMAD UR11, UR24, UR19, URZ ;  /* 0x00000013180b72a4 */ /* 0x000fe2000f8e023f */
[----:B------:R-:W-:Y:S01]  /*2fb0*/  MOV R3, 0x10 ;  /* 0x0000001000037802 */ /* 0x000fe20000000f00 */
[C---:B------:R-:W-:Y:S01]  /*2fc0*/  IMAD R9, R0.reuse, UR13, R8 ;  /* 0x0000000d00097c24 */ /* 0x040fe2000f8e0208 */
[----:B------:R-:W-:Y:S01]  /*2fd0*/  ULDC.64 UR12, c[0x0][0x268] ;  /* 0x00009a00000c7ab9 */ /* 0x000fe20000000a00 */
[----:B------:R-:W-:Y:S01]  /*2fe0*/  MOV R30, R32 ;  /* 0x00000020001e7202 */ /* 0x000fe20000000f00 */
[----:B------:R-:W-:Y:S01]  /*2ff0*/  IMAD.WIDE.U32 R28, R0, UR12, R10 ;  /* 0x0000000c001c7c25 */ /* 0x000fe2000f8e000a */
[----:B------:R4:W-:Y:S01]  /*3000*/  STL.64 [R1+0xd0], R32 ;  /* 0x0000d02001007387 */ /* 0x0009e20000100a00 */
[----:B------:R-:W-:Y:S01]  /*3010*/  MOV R8, UR19 ;  /* 0x0000001300087c02 */ /* 0x000fe20008000f00 */
[----:B------:R-:W-:Y:S01]  /*3020*/  UIMAD UR11, UR16, UR25, UR11 ;  /* 0x00000019100b72a4 */ /* 0x000fe2000f8e020b */
[----:B------:R-:W-:Y:S01]  /*3030*/  IMAD.IADD R31, R33, 0x1, R9 ;  /* 0x00000001211f7824 */ /* 0x000fe200078e0209 */
[C---:B------:R-:W-:Y:S01]  /*3040*/  ISETP.GE.AND P3, PT, R17.reuse, UR32, PT ;  /* 0x0000002011007c0c */ /* 0x040fe2000bf66270 */
[----:B------:R-:W-:Y:S01]  /*3050*/  IMAD R2, R2, UR12, RZ ;  /* 0x0000000c02027c24 */ /* 0x000fe2000f8e02ff */
[----:B------:R-:W-:Y:S01]  /*3060*/  ISETP.GE.AND P6, PT, R17, UR32, PT ;  /* 0x0000002011007c0c */ /* 0x000fe2000bfc6270 */
[----:B------:R-:W-:Y:S01]  /*3070*/  IMAD.WIDE.U32 R8, R8, UR25, R30 ;  /* 0x0000001908087c25 */ /* 0x000fe2000f8e001e */
[----:B------:R4:W-:Y:S01]  /*3080*/  STL.64 [R1+0xc8], R30 ;  /* 0x0000c81e01007387 */ /* 0x0009e20000100a00 */
[----:B------:R-:W-:-:S02]  /*3090*/  SEL R3, R3, 0xfffffff0, !P1 ;  /* 0xfffffff003037807 */ /* 0x000fc40004800000 */
[----:B------:R-:W-:Y:S01]  /*30a0*/  IMAD.MOV.U32 R53, RZ, RZ, 0x20 ;  /* 0x00000020ff357424 */ /* 0x000fe200078e00ff */
[----:B------:R4:W-:Y:S01]  /*30b0*/  STL.64 [R1+0xe8], R28 ;  /* 0x0000e81c01007387 */ /* 0x0009e20000100a00 */
[----:B------:R-:W-:Y:S02]  /*30c0*/  IMAD R17, R0, UR13, R2 ;  /* 0x0000000d00117c24 */ /* 0x000fe4000f8e0202 */
[----:B------:R-:W-:Y:S01]  /*30d0*/  VIADD R11, R9, UR11 ;  /* 0x0000000b090b7c36 */ /* 0x000fe20008000000 */
[----:B------:R-:W-:Y:S01]  /*30e0*/  SEL R5, R53, 0xffffffe0, !P2 ;  /* 0xffffffe035057807 */ /* 0x000fe20005000000 */
        /* <DEDUP_REMOVED lines=12> */
.L_x_744:
[----:B------:R-:W-:Y:S05]  /*31b0*/  BSYNC B0 ;  /* 0x0000000000007941 */ /* 0x000fea0003800000 */
.L_x_743:
        /* <DEDUP_REMOVED lines=18> */
.L_x_746:
[----:B------:R-:W-:Y:S05]  /*32e0*/  BSYNC B0 ;  /* 0x0000000000007941 */ /* 0x000fea0003800000 */
.L_x_745:
[----:B------:R-:W-:Y:S01]  /*32f0*/  ISETP.NE.AND P0, PT, R24, RZ, PT ;  /* 0x000000ff1800720c */ /* 0x000fe20003f05270 */
[----:B------:R-:W-:Y:S01]  /*3300*/  BSSY B0, `(.L_x_747) ;  /* 0x0000013000007945 */ /* 0x000fe20003800000 */
[----:B------:R-:W-:-:S11]  /*3310*/  ISETP.GE.AND P5, PT, R18, UR32, PT ;  /* 0x0000002012007c0c */ /* 0x000fd6000bfa6270 */
        /* <DEDUP_REMOVED lines=17> */
.L_x_748:
[----:B------:R-:W-:Y:S05]  /*3430*/  BSYNC B0 ;  /* 0x0000000000007941 */ /* 0x000fea0003800000 */
.L_x_747:
[----:B------:R-:W-:Y:S01]  /*3440*/  BSSY B0, `(.L_x_749) ;  /* 0x0000013000007945 */ /* 0x000fe20003800000 */
[----:B------:R-:W-:-:S03]  /*3450*/  ISETP.GE.AND P2, PT, R19, UR32, PT ;  /* 0x0000002013007c0c */ /* 0x000fc6000bf46270 */
[----:B------:R-:W-:Y:S10]  /*3460*/  @P3 BRA `(.L_x_750) ;  /* 0x0000000000403947 */ /* 0x000ff40003800000 */
        /* <DEDUP_REMOVED lines=16> */
.L_x_750:
[----:B------:R-:W-:Y:S05]  /*3570*/  BSYNC B0 ;  /* 0x0000000000007941 */ /* 0x000fea0003800000 */
.L_x_749:
[----:B------:R-:W-:Y:S01]  /*3580*/  BSSY B0, `(.L_x_751) ;  /* 0x0000013000007945 */ /* 0x000fe20003800000 */
[----:B------:R-:W-:-:S03]  /*3590*/  ISETP.GE.AND P4, PT, R19, UR32, PT ;  /* 0x0000002013007c0c */ /* 0x000fc6000bf86270 */
[----:B------:R-:W-:Y:S10]  /*35a0*/  @P1 BRA `(.L_x_752) ;  /* 0x0000000000401947 */ /* 0x000ff40003800000 */
        /* <DEDUP_REMOVED lines=16> */
.L_x_752:
[----:B------:R-:W-:Y:S05]  /*36b0*/  BSYNC B0 ;  /* 0x0000000000007941 */ /* 0x000fea0003800000 */
.L_x_751:
[----:B------:R-:W-:Y:S01]  /*36c0*/  BSSY B0, `(.L_x_753) ;  /* 0x0000014000007945 */ /* 0x000fe20003800000 */
[----:B------:R-:W-:-:S03]  /*36d0*/  ISETP.GE.AND P1, PT, R21, UR32, PT ;  /* 0x0000002015007c0c */ /* 0x000fc6000bf26270 */
[----:B------:R-:W-:Y:S10]  /*36e0*/  @P2 BRA `(.L_x_754) ;  /* 0x0000000000442947 */ /* 0x000ff40003800000 */
        /* <DEDUP_REMOVED lines=17> */
.L_x_754:
[----:B------:R-:W-:Y:S05]  /*3800*/  BSYNC B0 ;  /* 0x0000000000007941 */ /* 0x000fea0003800000 */
.L_x_753:
[----:B------:R-:W-:Y:S01]  /*3810*/  BSSY B0, `(.L_x_755) ;  /* 0x0000017000007945 */ /* 0x000fe20003800000 */
[C---:B------:R-:W-:Y:S01]  /*3820*/  ISETP.GE.AND P2, PT, R6.reuse, UR32, PT ;  /* 0x0000002006007c0c */ /* 0x040fe2000bf46270 */
[----:B------:R-:W-:Y:S01]  /*3830*/  IMAD.SHL.U32 R2, R6, 0x8, RZ ;  /* 0x0000000806027824 */ /* 0x000fe200078e00ff */
[----:B-1----:R-:W-:Y:S01]  /*3840*/  SHF.R.S32.HI R14, RZ, 0x4, R23 ;  /* 0x00000004ff0e7819 */ /* 0x002fe20000011417 */
[----:B------:R-:W-:Y:S01]  /*3850*/  IMAD.SHL.U32 R4, R52, 0x40, RZ ;  /* 0x0000004034047824 */ /* 0x000fe200078e00ff */
        /* <DEDUP_REMOVED lines=18> */
.L_x_756:
[----:B------:R-:W-:Y:S05]  /*3980*/  BSYNC B0 ;  /* 0x0000000000007941 */ /* 0x000fea0003800000 */
.L_x_755:
[----:B------:R-:W-:Y:S01]  /*3990*/  ISETP.GE.AND P0, PT, R22, UR32, PT ;  /* 0x0000002016007c0c */ /* 0x000fe2000bf06270 */
[----:B------:R-:W-:Y:S01]  /*39a0*/  BSSY B0, `(.L_x_757) ;  /* 0x0000018000007945 */ /* 0x000fe20003800000 */
[----:B------:R-:W-:Y:S02]  /*39b0*/  LOP3.LUT R4, R4, 0x1c0, RZ, 0xc0, !PT ;  /* 0x000001c004047812 */ /* 0x000fe400078ec0ff */
[----:B------:R-:W-:Y:S02]  /*39c0*/  LEA.HI R0, R23, R14, RZ, 0x1 ;  /* 0x0000000e17007211 */ /* 0x000fe400078f08ff */
[----:B------:R-:W-:Y:S02]  /*39d0*/  LOP3.LUT R2, R4, 0x8, R2, 0xf8, !PT ;  /* 0x0000000804027812 */ /* 0x000fe400078ef802 */
[----:B-1----:R-:W-:Y:S02]  /*39e0*/  LOP3.LUT R12, R0, 0xfffffffe, RZ, 0xc0, !PT ;  /* 0xfffffffe000c7812 */ /* 0x002fe400078ec0ff */
[----:B------:R-:W-:-:S03]  /*39f0*/  SHF.R.U32.HI R4, RZ, 0x3, R4 ;  /* 0x00000003ff047819 */ /* 0x000fc60000011604 */
        /* <DEDUP_REMOVED lines=18> */
.L_x_758:
[----:B------:R-:W-:Y:S05]  /*3b20*/  BSYNC B0 ;  /* 0x0000000000007941 */ /* 0x000fea0003800000 */
.L_x_757:
[----:B------:R-:W0:Y:S01]  /*3b30*/  LDGDEPBAR ;  /* 0x00000000000079af */ /* 0x000e220000000000 */
[----:B------:R-:W-:Y:S01]  /*3b40*/  IADD3 R11, R29, R17, RZ ;  /* 0x000000111d0b7210 */ /* 0x000fe20007ffe0ff */
[----:B------:R-:W-:Y:S01]  /*3b50*/  IMAD.IADD R0, R14, 0x1, -R12 ;  /* 0x000000010e007824 */ /* 0x000fe200078e0a0c */
[----:B------:R-:W-:Y:S01]  /*3b60*/  MOV R10, R28 ;  /* 0x0000001c000a7202 */ /* 0x000fe20000000f00 */
[----:B------:R-:W-:Y:S01]  /*3b70*/  USHF.L.U64.HI UR13, UR6, 0x7, UR7 ;  /* 0x00000007060d7899 */ /* 0x000fe20008010207 */
[----:B------:R-:W-:Y:S01]  /*3b80*/  LOP3.LUT R4, R2, R4, RZ, 0x3c, !PT ;  /* 0x0000000402047212 */ /* 0x000fe200078e3cff */
[----:B------:R-:W-:Y:S01]  /*3b90*/  IMAD.SHL.U32 R2, R16, 0x40, RZ ;  /* 0x0000004010027824 */ /* 0x000fe200078e00ff */
[----:B------:R-:W-:Y:S01]  /*3ba0*/  USHF.L.U32 UR14, UR6, 0x7, URZ ;  /* 0x00000007060e7899 */ /* 0x000fe2000800063f */
[----:B------:R2:W-:Y:S01]  /*3bb0*/  STL.64 [R1+0xe0], R10 ;  /* 0x0000e00a01007387 */ /* 0x0005e20000100a00 */
[----:B------:R-:W-:Y:S01]  /*3bc0*/  IMAD.SHL.U32 R6, R0, 0x8, RZ ;  /* 0x0000000800067824 */ /* 0x000fe200078e00ff */
[----:B------:R-:W-:Y:S01]  /*3bd0*/  UIMAD UR15, UR13, UR19, URZ ;  /* 0x000000130d0f72a4 */ /* 0x000fe2000f8e023f */
[----:B------:R-:W-:Y:S01]  /*3be0*/  LOP3.LUT R2, R2, 0x1c0, RZ, 0xc0, !PT ;  /* 0x000001c002027812 */ /* 0x000fe200078ec0ff */
[----:B------:R-:W-:Y:S01]  /*3bf0*/  IMAD.SHL.U32 R7, R20, 0x40, RZ ;  /* 0x0000004014077824 */ /* 0x000fe200078e00ff */
[----:B------:R-:W-:Y:S01]  /*3c00*/  LEA.HI R223, R27, R222, RZ, 0x5 ;  /* 0x000000de1bdf7211 */ /* 0x000fe200078f28ff */
[----:B------:R-:W-:Y:S01]  /*3c10*/  IMAD R0, R0, 0x200, R4 ;  /* 0x0000020000007824 */ /* 0x000fe200078e0204 */
[----:B------:R-:W-:Y:S01]  /*3c20*/  LOP3.LUT R4, R2, 0x8, R6, 0xf8, !PT ;  /* 0x0000000802047812 */ /* 0x000fe200078ef806 */
[----:B------:R-:W-:Y:S01]  /*3c30*/  IMAD.U32 R6, RZ, RZ, UR19 ;  /* 0x00000013ff067e24 */ /* 0x000fe2000f8e00ff */
[----:B------:R-:W-:Y:S01]  /*3c40*/  UIMAD UR15, UR16, UR14, UR15 ;  /* 0x0000000e100f72a4 */ /* 0x000fe2000f8e020f */
[----:B------:R-:W-:Y:S01]  /*3c50*/  LOP3.LUT R214, R7, 0xfffffe00, RZ, 0xc0, !PT ;  /* 0xfffffe0007d67812 */ /* 0x000fe200078ec0ff */
[----:B------:R-:W-:Y:S01]  /*3c60*/  BSSY B0, `(.L_x_759) ;  /* 0x0000017000007945 */ /* 0x000fe20003800000 */
[----:B------:R-:W-:Y:S01]  /*3c70*/  IMAD.WIDE.U32 R6, R6, UR14, R10 ;  /* 0x0000000e06067c25 */ /* 0x000fe2000f8e000a */
[----:B------:R-:W-:-:S02]  /*3c80*/  SHF.R.S32.HI R215, RZ, 0x5, R223 ;  /* 0x00000005ffd77819 */ /* 0x000fc400000114df */
[----:B------:R-:W-:Y:S01]  /*3c90*/  SHF.R.U32.HI R2, RZ, 0x3, R2 ;  /* 0x00000003ff027819 */ /* 0x000fe20000011602 */
[----:B------:R-:W-:-:S04]  /*3ca0*/  DEPBAR.LE SB0, 0x0 ;  /* 0x000080000000791a */ /* 0x000fc80000000000 */
[----:B------:R-:W-:Y:S01]  /*3cb0*/  BAR.SYNC.DEFER_BLOCKING 0x0 ;  /* 0x0000000000007b1d */ /* 0x000fe20000010000 */
[----:B-1----:R-:W-:Y:S01]  /*3cc0*/  VIADD R9, R7, UR15 ;  /* 0x0000000f07097c36 */ /* 0x002fe20008000000 */
[----:B------:R-:W-:Y:S01]  /*3cd0*/  LOP3.LUT R135, R4, R2, RZ, 0x3c, !PT ;  /* 0x0000000204877212 */ /* 0x000fe200078e3cff */
[----:B------:R-:W-:Y:S01]  /*3ce0*/  IMAD R2, R215, 0x400, R214 ;  /* 0x00000400d7027824 */ /* 0x000fe200078e02d6 */
[----:B------:R-:W-:Y:S02]  /*3cf0*/  ISETP.GE.AND P3, PT, R21, UR32, PT ;  /* 0x0000002015007c0c */ /* 0x000fe4000bf66270 */
[----:B------:R2:W-:Y:S01]  /*3d00*/  @P2 STS.128 [R233+0x8000], RZ ;  /* 0x008000ffe9002388 */ /* 0x0005e20000000c00 */
[----:B------:R-:W-:Y:S10]  /*3d10*/  @P2 BRA `(.L_x_760) ;  /* 0x00000000002c2947 */ /* 0x000ff40003800000 */
        /* <DEDUP_REMOVED lines=11> */
.L_x_760:
[----:B------:R-:W-:Y:S05]  /*3dd0*/  BSYNC B0 ;  /* 0x0000000000007941 */ /* 0x000fea0003800000 */
.L_x_759:
[----:B------:R-:W-:Y:S01]  /*3de0*/  ISETP.NE.AND P0, PT, R25, RZ, PT ;  /* 0x000000ff1900720c */ /* 0x000fe20003f05270 */
[----:B------:R-:W-:Y:S01]  /*3df0*/  IMAD.IADD R2, R135, 0x1, R2 ;  /* 0x0000000187027824 */ /* 0x000fe200078e0202 */
[----:B------:R-:W-:Y:S01]  /*3e00*/  USHF.L.U64.HI UR15, UR6, 0x4, UR7 ;  /* 0x00000004060f7899 */ /* 0x000fe20008010207 */
[----:B------:R-:W-:Y:S01]  /*3e10*/  BSSY B0, `(.L_x_761) ;  /* 0x0000014000007945 */ /* 0x000fe20003800000 */
[----:B------:R-:W-:Y:S01]  /*3e20*/  USHF.L.U32 UR16, UR6, 0x4, URZ ;  /* 0x0000000406107899 */ /* 0x000fe2000800063f */
[----:B------:R-:W-:Y:S02]  /*3e30*/  ISETP.GE.AND P1, PT, R22, UR32, PT ;  /* 0x0000002016007c0c */ /* 0x000fe4000bf26270 */
[----:B------:R-:W-:Y:S02]  /*3e40*/  LEA R213, R0, UR4, 0x1 ;  /* 0x0000000400d57c11 */ /* 0x000fe4000f8e08ff */
[----:B------:R-:W-:-:S04]  /*3e50*/  LEA R220, R2, UR4, 0x1 ;  /* 0x0000000402dc7c11 */ /* 0x000fc8000f8e08ff */
[----:B------:R1:W-:Y:S01]  /*3e60*/  @P0 STS.128 [R233+0x8800], RZ ;  /* 0x008800ffe9000388 */ /* 0x0003e20000000c00 */
        /* <DEDUP_REMOVED lines=14> */
.L_x_762:
[----:B------:R-:W-:Y:S05]  /*3f50*/  BSYNC B0 ;  /* 0x0000000000007941 */ /* 0x000fea0003800000 */
.L_x_761:
[----:B------:R-:W-:Y:S01]  /*3f60*/  ISETP.NE.AND P0, PT, R26, RZ, PT ;  /* 0x000000ff1a00720c */ /* 0x000fe20003f05270 */
[----:B------:R-:W-:-:S12]  /*3f70*/  BSSY B0, `(.L_x_763) ;  /* 0x0000013000007945 */ /* 0x000fd80003800000 */
[----:B------:R1:W-:Y:S01]  /*3f80*/  @P0 STS.128 [R233+0x9000], RZ ;  /* 0x009000ffe9000388 */ /* 0x0003e20000000c00 */
        /* <DEDUP_REMOVED lines=17> */
.L_x_764:
[----:B------:R-:W-:Y:S05]  /*40a0*/  BSYNC B0 ;  /* 0x0000000000007941 */ /* 0x000fea0003800000 */
.L_x_763:
        /* <DEDUP_REMOVED lines=19> */
.L_x_766:
[----:B------:R-:W-:Y:S05]  /*41e0*/  BSYNC B0 ;  /* 0x0000000000007941 */ /* 0x000fea0003800000 */
.L_x_765:
        /* <DEDUP_REMOVED lines=19> */
.L_x_768:
[----:B------:R-:W-:Y:S05]  /*4320*/  BSYNC B0 ;  /* 0x0000000000007941 */ /* 0x000fea0003800000 */
.L_x_767:
        /* <DEDUP_REMOVED lines=20> */
.L_x_770:
[----:B------:R-:W-:Y:S05]  /*4470*/  BSYNC B0 ;  /* 0x0000000000007941 */ /* 0x000fea0003800000 */
.L_x_769:
        /* <DEDUP_REMOVED lines=20> */
.L_x_772:
[----:B------:R-:W-:Y:S05]  /*45c0*/  BSYNC B0 ;  /* 0x0000000000007941 */ /* 0x000fea0003800000 */
.L_x_771:
        /* <DEDUP_REMOVED lines=19> */
.L_x_774:
[----:B------:R-:W-:Y:S05]  /*4700*/  BSYNC B0 ;  /* 0x0000000000007941 */ /* 0x000fea0003800000 */
.L_x_773:
[----:B------:R-:W-:Y:S01]  /*4710*/  LDSM.16.M88.4 R16, [R220] ;  /* 0x00000000dc10783b */ /* 0x000fe20000000200 */
[----:B------:R-:W-:Y:S01]  /*4720*/  R2P PR, R52, 0x6 ;  /* 0x0000000634007804 */ /* 0x000fe20000000000 */
[--C-:B------:R-:W-:Y:S01]  /*4730*/  IMAD R235, R3, 0x2, R220.reuse ;  /* 0x0000000203eb7824 */ /* 0x100fe200078e02dc */
[----:B------:R-:W-:Y:S01]  /*4740*/  UIADD3 UR22, UR31, 0x1, -UR20 ;  /* 0x000000011f167890 */ /* 0x000fe2000fffe814 */
[----:B-12---:R-:W1:Y:S01]  /*4750*/  LDSM.16.M88.4 R8, [R213+0x4000] ;  /* 0x00400000d508783b */ /* 0x006e620000000200 */
[----:B------:R-:W-:Y:S01]  /*4760*/  VIADD R0, R213, 0x4000 ;  /* 0x00004000d5007836 */ /* 0x000fe20000000000 */
[----:B------:R-:W-:Y:S01]  /*4770*/  SEL R4, R53, 0xffffffe0, !P1 ;  /* 0xffffffe035047807 */ /* 0x000fe20004800000 */
[----:B------:R-:W-:Y:S01]  /*4780*/  VIADD R212, R213, 0x4040 ;  /* 0x00004040d5d47836 */ /* 0x000fe20000000000 */
[----:B------:R-:W2:Y:S01]  /*4790*/  LDSM.16.M88.4 R12, [R220+0x2000] ;  /* 0x00200000dc0c783b */ /* 0x000ea20000000200 */
[----:B------:R-:W-:Y:S01]  /*47a0*/  IMAD R2, R5, 0x2, R220 ;  /* 0x0000000205027824 */ /* 0x000fe200078e02dc */
[----:B------:R-:W-:Y:S01]  /*47b0*/  UIADD3 UR22, UR22, UR28, URZ ;  /* 0x0000001c16167290 */ /* 0x000fe2000fffe03f */
[----:B------:R-:W-:Y:S01]  /*47c0*/  IMAD.IADD R134, R213, 0x1, R4 ;  /* 0x00000001d5867824 */ /* 0x000fe200078e0204 */
[----:B------:R-:W5:Y:S01]  /*47d0*/  LDSM.16.M88.4 R40, [R213+0x5800] ;  /* 0x00580000d528783b */ /* 0x000f620000000200 */
[----:B------:R-:W-:Y:S01]  /*47e0*/  IMAD R221, R3, 0x2, R2 ;  /* 0x0000000203dd7824 */ /* 0x000fe200078e0202 */
[----:B------:R-:W-:Y:S01]  /*47f0*/  UIADD3 UR29, UR31, -UR29, -UR20 ;  /* 0x8000001d1f1d7290 */ /* 0x000fe2000fffe814 */
[----:B------:R-:W-:Y:S01]  /*4800*/  @P2 VIADD R212, R0, 0xffffffc0 ;  /* 0xffffffc000d42836 */ /* 0x000fe20000000000 */
[----:B------:R-:W3:Y:S01]  /*4810*/  LDSM.16.M88.4 R36, [R213+0x6000] ;  /* 0x00600000d524783b */ /* 0x000ee20000000200 */
[----:B------:R-:W-:Y:S01]  /*4820*/  LOP3.LUT R0, R223, 0xffffffe0, RZ, 0xc0, !PT ;  /* 0xffffffe0df007812 */ /* 0x000fe200078ec0ff */
[----:B------:R-:W-:-:S02]  /*4830*/  UISETP.GT.AND UP0, UPT, UR19, UR10, UPT ;  /* 0x0000000a1300728c */ /* 0x000fc4000bf04270 */
[----:B------:R-:W3:Y:S02]  /*4840*/  LDSM.16.M88.4 R48, [R213+0x4800] ;  /* 0x00480000d530783b */ /* 0x000ee40000000200 */
[C---:B------:R-:W-:Y:S02]  /*4850*/  IMAD.IADD R0, R222.reuse, 0x1, -R0 ;  /* 0x00000001de007824 */ /* 0x040fe400078e0a00 */
[----:B------:R-:W3:Y:S01]  /*4860*/  LDSM.16.M88.4 R44, [R213+0x5000] ;  /* 0x00500000d52c783b */ /* 0x000ee20000000200 */
[----:B------:R-:W-:-:S03]  /*4870*/  IMAD.SHL.U32 R222, R222, 0x2, RZ ;  /* 0x00000002dede7824 */ /* 0x000fc600078e00ff */
[----:B----4-:R-:W4:Y:S04]  /*4880*/  LDSM.16.M88.4 R32, [R213+0x6800] ;  /* 0x00680000d520783b */ /* 0x010f280000000200 */
[----:B------:R-:W4:Y:S04]  /*4890*/  LDSM.16.M88.4 R28, [R213+0x7000] ;  /* 0x00700000d51c783b */ /* 0x000f280000000200 */
[----:B------:R-:W4:Y:S04]  /*48a0*/  LDSM.16.M88.4 R24, [R213+0x7800] ;  /* 0x00780000d518783b */ /* 0x000f280000000200 */
[----:B------:R-:W-:Y:S01]  /*48b0*/  LDSM.16.M88.4 R52, [R134+0x4000] ;  /* 0x004000008634783b */ /* 0x000fe20000000200 */
[-C--:B-1----:R-:W-:Y:S03]  /*48c0*/  HMMA.16816.F32 R172, R16, R8.reuse, RZ ;  /* 0x0000000810ac723c */ /* 0x082fe600000018ff */
[----:B------:R-:W-:Y:S04]  /*48d0*/  LDSM.16.M88.4 R96, [R134+0x5800] ;  /* 0x005800008660783b */ /* 0x000fe80000000200 */
[----:B------:R-:W-:Y:S01]  /*48e0*/  LDSM.16.M88.4 R112, [R134+0x6000] ;  /* 0x006000008670783b */ /* 0x000fe20000000200 */
[C---:B--2---:R-:W-:Y:S03]  /*48f0*/  HMMA.16816.F32 R88, R12.reuse, R8, RZ ;  /* 0x000000080c58723c */ /* 0x044fe600000018ff */
[----:B------:R-:W-:Y:S03]  /*4900*/  LDSM.16.M88.4 R56, [R134+0x4800] ;  /* 0x004800008638783b */ /* 0x000fe60000000200 */
[-C--:B------:R-:W-:Y:S01]  /*4910*/  HMMA.16816.F32 R84, R12, R10.reuse, RZ ;  /* 0x0000000a0c54723c */ /* 0x080fe200000018ff */
[----:B------:R-:W-:Y:S04]  /*4920*/  LDSM.16.M88.4 R60, [R134+0x5000] ;  /* 0x00500000863c783b */ /* 0x000fe80000000200 */
[----:B------:R-:W-:Y:S01]  /*4930*/  LDSM.16.M88.4 R108, [R134+0x6800] ;  /* 0x00680000866c783b */ /* 0x000fe20000000200 */
[----:B------:R-:W-:Y:S03]  /*4940*/  HMMA.16816.F32 R168, R16, R10, RZ ;  /* 0x0000000a10a8723c */ /* 0x000fe600000018ff */
[----:B------:R-:W1:Y:S03]  /*4950*/  LDSM.16.M88.4 R8, [R235+0x2000] ;  /* 0x00200000eb08783b */ /* 0x000e660000000200 */
[C---:B-----5:R-:W-:Y:S01]  /*4960*/  HMMA.16816.F32 R92, R12.reuse, R42, RZ ;  /* 0x0000002a0c5c723c */ /* 0x060fe200000018ff */
[----:B------:R-:W2:Y:S04]  /*4970*/  LDSM.16.M88.4 R104, [R134+0x7000] ;  /* 0x007000008668783b */ /* 0x000ea80000000200 */
[----:B------:R-:W5:Y:S01]  /*4980*/  LDSM.16.M88.4 R100, [R134+0x7800] ;  /* 0x007800008664783b */ /* 0x000f620000000200 */
[C---:B---3--:R-:W-:Y:S03]  /*4990*/  HMMA.16816.F32 R116, R12.reuse, R36, RZ ;  /* 0x000000240c74723c */ /* 0x048fe600000018ff */
[----:B------:R-:W3:Y:S03]  /*49a0*/  LDSM.16.M88.4 R20, [R235] ;  /* 0x00000000eb14783b */ /* 0x000ee60000000200 */
[C---:B------:R-:W-:Y:S01]  /*49b0*/  HMMA.16816.F32 R80, R12.reuse, R48, RZ ;  /* 0x000000300c50723c */ /* 0x040fe200000018ff */
[----:B------:R-:W0:Y:S05]  /*49c0*/  LDGDEPBAR ;  /* 0x00000000000079af */ /* 0x000e2a0000000000 */
[C---:B------:R-:W-:Y:S06]  /*49d0*/  HMMA.16816.F32 R76, R12.reuse, R50, RZ ;  /* 0x000000320c4c723c */ /* 0x040fec00000018ff */
[C---:B------:R-:W-:Y:S06]  /*49e0*/  HMMA.16816.F32 R72, R12.reuse, R44, RZ ;  /* 0x0000002c0c48723c */ /* 0x040fec00000018ff */
[C---:B------:R-:W-:Y:S06]  /*49f0*/  HMMA.16816.F32 R68, R12.reuse, R46, RZ ;  /* 0x0000002e0c44723c */ /* 0x040fec00000018ff */
[C---:B------:R-:W-:Y:S06]  /*4a00*/  HMMA.16816.F32 R64, R12.reuse, R40, RZ ;  /* 0x000000280c40723c */ /* 0x040fec00000018ff */
[C---:B------:R-:W-:Y:S06]  /*4a10*/  HMMA.16816.F32 R120, R12.reuse, R38, RZ ;  /* 0x000000260c78723c */ /* 0x040fec00000018ff */
[C---:B----4-:R-:W-:Y:S06]  /*4a20*/  HMMA.16816.F32 R124, R12.reuse, R32, RZ ;  /* 0x000000200c7c723c */ /* 0x050fec00000018ff */
        /* <DEDUP_REMOVED lines=19> */
[C---:B-1----:R-:W-:Y:S06]  /*4b60*/  HMMA.16816.F32 R152, R8.reuse, R52, R88 ;  /* 0x000000340898723c */ /* 0x042fec0000001858 */
[C---:B------:R-:W-:Y:S06]  /*4b70*/  HMMA.16816.F32 R136, R8.reuse, R54, R84 ;  /* 0x000000360888723c */ /* 0x040fec0000001854 */
[C---:B------:R-:W-:Y:S06]  /*4b80*/  HMMA.16816.F32 R40, R8.reuse, R98, R92 ;  /* 0x000000620828723c */ /* 0x040fec000000185c */
[C---:B------:R-:W-:Y:S06]  /*4b90*/  HMMA.16816.F32 R36, R8.reuse, R112, R116 ;  /* 0x000000700824723c */ /* 0x040fec0000001874 */
[C---:B------:R-:W-:Y:S01]  /*4ba0*/  HMMA.16816.F32 R88, R8.reuse, R56, R80 ;  /* 0x000000380858723c */ /* 0x040fe20000001850 */
[----:B------:R-:W-:Y:S05]  /*4bb0*/  LDSM.16.M88.4 R80, [R212] ;  /* 0x00000000d450783b */ /* 0x000fea0000000200 */
[C---:B------:R-:W-:Y:S01]  /*4bc0*/  HMMA.16816.F32 R84, R8.reuse, R58, R76 ;  /* 0x0000003a0854723c */ /* 0x040fe2000000184c */
[----:B------:R-:W-:Y:S05]  /*4bd0*/  LDSM.16.M88.4 R76, [R212+0x800] ;  /* 0x00080000d44c783b */ /* 0x000fea0000000200 */
[C---:B------:R-:W-:Y:S01]  /*4be0*/  HMMA.16816.F32 R48, R8.reuse, R60, R72 ;  /* 0x0000003c0830723c */ /* 0x040fe20000001848 */
[----:B------:R-:W-:Y:S05]  /*4bf0*/  LDSM.16.M88.4 R72, [R212+0x1000] ;  /* 0x00100000d448783b */ /* 0x000fea0000000200 */
[C---:B------:R-:W-:Y:S01]  /*4c00*/  HMMA.16816.F32 R16, R8.reuse, R62, R68 ;  /* 0x0000003e0810723c */ /* 0x040fe20000001844 */
[----:B------:R-:W-:Y:S05]  /*4c10*/  LDSM.16.M88.4 R68, [R212+0x1800] ;  /* 0x00180000d444783b */ /* 0x000fea0000000200 */
[C---:B------:R-:W-:Y:S01]  /*4c20*/  HMMA.16816.F32 R12, R8.reuse, R96, R64 ;  /* 0x00000060080c723c */ /* 0x040fe20000001840 */
[----:B------:R-:W-:Y:S05]  /*4c30*/  LDSM.16.M88.4 R64, [R212+0x2000] ;  /* 0x00200000d440783b */ /* 0x000fea0000000200 */
[C---:B------:R-:W-:Y:S06]  /*4c40*/  HMMA.16816.F32 R32, R8.reuse, R114, R120 ;  /* 0x000000720820723c */ /* 0x040fec0000001878 */
[C---:B------:R-:W-:Y:S06]  /*4c50*/  HMMA.16816.F32 R28, R8.reuse, R108, R124 ;  /* 0x0000006c081c723c */ /* 0x040fec000000187c */
[C---:B------:R-:W-:Y:S06]  /*4c60*/  HMMA.16816.F32 R24, R8.reuse, R110, R128 ;  /* 0x0000006e0818723c */ /* 0x040fec0000001880 */
[C---:B--2---:R-:W-:Y:S06]  /*4c70*/  HMMA.16816.F32 R44, R8.reuse, R104, R144 ;  /* 0x00000068082c723c */ /* 0x044fec0000001890 */
[C---:B-----5:R-:W-:Y:S06]  /*4c80*/  HMMA.16816.F32 R92, R8.reuse, R100, R156 ;  /* 0x00000064085c723c */ /* 0x060fec000000189c */
[C---:B------:R-:W-:Y:S06]  /*4c90*/  HMMA.16816.F32 R116, R8.reuse, R106, R160 ;  /* 0x0000006a0874723c */ /* 0x040fec00000018a0 */
[----:B------:R-:W-:Y:S06]  /*4ca0*/  HMMA.16816.F32 R236, R8, R102, R140 ;  /* 0x0000006608ec723c */ /* 0x000fec000000188c */
[C---:B---3--:R-:W-:Y:S06]  /*4cb0*/  HMMA.16816.F32 R8, R20.reuse, R52, R172 ;  /* 0x000000341408723c */ /* 0x048fec00000018ac */
[C---:B------:R-:W-:Y:S06]  /*4cc0*/  HMMA.16816.F32 R208, R20.reuse, R96, R208 ;  /* 0x0000006014d0723c */ /* 0x040fec00000018d0 */
[C---:B------:R-:W-:Y:S06]  /*4cd0*/  HMMA.16816.F32 R224, R20.reuse, R98, R224 ;  /* 0x0000006214e0723c */ /* 0x040fec00000018e0 */
[----:B------:R-:W-:Y:S01]  /*4ce0*/  IMAD.MOV.U32 R125, RZ, RZ, R236 ;  /* 0x000000ffff7d7224 */ /* 0x000fe200078e00ec */
[----:B------:R-:W-:Y:S01]  /*4cf0*/  HMMA.16816.F32 R248, R20, R56, R148 ;  /* 0x0000003814f8723c */ /* 0x000fe20000001894 */
[----:B------:R-:W-:-:S02]  /*4d00*/  IMAD.MOV.U32 R124, RZ, RZ, R237 ;  /* 0x000000ffff7c7224 */ /* 0x000fc400078e00ed */
[----:B------:R-:W-:Y:S02]  /*4d10*/  IMAD.MOV.U32 R123, RZ, RZ, R238 ;  /* 0x000000ffff7b7224 */ /* 0x000fe400078e00ee */
        /* <DEDUP_REMOVED lines=8> */
[C---:B------:R-:W-:Y:S06]  /*4da0*/  HMMA.16816.F32 R8, R20.reuse, R54, R168 ;  /* 0x000000361408723c */ /* 0x040fec00000018a8 */
[C---:B------:R-:W-:Y:S01]  /*4db0*/  HMMA.16816.F32 R236, R20.reuse, R62, R200 ;  /* 0x0000003e14ec723c */ /* 0x040fe200000018c8 */
[----:B------:R-:W-:Y:S05]  /*4dc0*/  LDSM.16.M88.4 R60, [R212+0x2800] ;  /* 0x00280000d43c783b */ /* 0x000fea0000000200 */
[C---:B------:R-:W-:Y:S06]  /*4dd0*/  HMMA.16816.F32 R204, R20.reuse, R108, R204 ;  /* 0x0000006c14cc723c */ /* 0x040fec00000018cc */
[----:B------:R-:W-:Y:S01]  /*4de0*/  HMMA.16816.F32 R196, R20, R110, R196 ;  /* 0x0000006e14c4723c */ /* 0x000fe200000018c4 */
[----:B------:R-:W-:-:S02]  /*4df0*/  IMAD.MOV.U32 R108, RZ, RZ, R125 ;  /* 0x000000ffff6c7224 */ /* 0x000fc400078e007d */
[----:B------:R-:W-:-:S03]  /*4e00*/  IMAD.MOV.U32 R109, RZ, RZ, R124 ;  /* 0x000000ffff6d7224 */ /* 0x000fc600078e007c */
[----:B------:R-:W-:Y:S01]  /*4e10*/  IMAD.MOV.U32 R55, RZ, RZ, R8 ;  /* 0x000000ffff377224 */ /* 0x000fe200078e0008 */
[C---:B------:R-:W-:Y:S01]  /*4e20*/  HMMA.16816.F32 R228, R20.reuse, R112, R228 ;  /* 0x0000007014e4723c */ /* 0x040fe200000018e4 */
[----:B------:R-:W-:Y:S02]  /*4e30*/  IMAD.MOV.U32 R54, RZ, RZ, R9 ;  /* 0x000000ffff367224 */ /* 0x000fe400078e0009 */
[----:B------:R-:W-:Y:S02]  /*4e40*/  IMAD.MOV.U32 R53, RZ, RZ, R10 ;  /* 0x000000ffff357224 */ /* 0x000fe400078e000a */
[----:B------:R-:W-:Y:S01]  /*4e50*/  IMAD.MOV.U32 R52, RZ, RZ, R11 ;  /* 0x000000ffff347224 */ /* 0x000fe200078e000b */
[----:B------:R-:W-:Y:S01]  /*4e60*/  HMMA.16816.F32 R200, R20, R114, R216 ;  /* 0x0000007214c8723c */ /* 0x000fe200000018d8 */
[----:B------:R-:W1:Y:S01]  /*4e70*/  LDSM.16.M88.4 R8, [R2+0x2000] ;  /* 0x002000000208783b */ /* 0x000e620000000200 */
[----:B------:R-:W-:Y:S02]  /*4e80*/  IMAD.MOV.U32 R96, RZ, RZ, R55 ;  /* 0x000000ffff607224 */ /* 0x000fe400078e0037 */
[----:B------:R-:W-:-:S02]  /*4e90*/  IMAD.MOV.U32 R97, RZ, RZ, R54 ;  /* 0x000000ffff617224 */ /* 0x000fc400078e0036 */
[----:B------:R-:W-:Y:S01]  /*4ea0*/  IMAD.MOV.U32 R98, RZ, RZ, R53 ;  /* 0x000000ffff627224 */ /* 0x000fe200078e0035 */
[C---:B------:R-:W-:Y:S01]  /*4eb0*/  HMMA.16816.F32 R144, R20.reuse, R104, R188 ;  /* 0x000000681490723c */ /* 0x040fe200000018bc */
[----:B------:R-:W-:Y:S01]  /*4ec0*/  IMAD.MOV.U32 R99, RZ, RZ, R52 ;  /* 0x000000ffff637224 */ /* 0x000fe200078e0034 */
[----:B------:R-:W-:Y:S01]  /*4ed0*/  LOP3.LUT R216, R222, 0x6, RZ, 0xc0, !PT ;  /* 0x00000006ded87812 */ /* 0x000fe200078ec0ff */
[----:B------:R-:W2:Y:S01]  /*4ee0*/  LDSM.16.M88.4 R52, [R212+0x3800] ;  /* 0x00380000d434783b */ /* 0x000ea20000000200 */
[----:B------:R-:W-:Y:S02]  /*4ef0*/  IMAD.MOV.U32 R110, RZ, RZ, R123 ;  /* 0x000000ffff6e7224 */ /* 0x000fe400078e007b */
[----:B------:R-:W-:Y:S01]  /*4f00*/  IMAD.MOV.U32 R111, RZ, RZ, R122 ;  /* 0x000000ffff6f7224 */ /* 0x000fe200078e007a */
[----:B------:R-:W-:Y:S01]  /*4f10*/  HMMA.16816.F32 R192, R20, R100, R176 ;  /* 0x0000006414c0723c */ /* 0x000fe200000018b0 */
[----:B------:R-:W-:Y:S02]  /*4f20*/  IMAD.IADD R218, R4, 0x1, R212 ;  /* 0x0000000104da7824 */ /* 0x000fe400078e02d4 */
[----:B------:R-:W-:-:S02]  /*4f30*/  IMAD.MOV.U32 R104, RZ, RZ, R121 ;  /* 0x000000ffff687224 */ /* 0x000fc400078e0079 */
[----:B------:R-:W-:Y:S01]  /*4f40*/  IMAD.MOV.U32 R105, RZ, RZ, R120 ;  /* 0x000000ffff697224 */ /* 0x000fe200078e0078 */
[C---:B------:R-:W-:Y:S06]  /*4f50*/  HMMA.16816.F32 R188, R20.reuse, R106, R180 ;  /* 0x0000006a14bc723c */ /* 0x040fec00000018b4 */
[----:B------:R-:W-:Y:S01]  /*4f60*/  HMMA.16816.F32 R184, R20, R102, R164 ;  /* 0x0000006614b8723c */ /* 0x000fe200000018a4 */
[----:B------:R-:W-:Y:S01]  /*4f70*/  LDSM.16.M88.4 R20, [R218+0x2800] ;  /* 0x00280000da14783b */ /* 0x000fe20000000200 */
[----:B------:R-:W-:Y:S01]  /*4f80*/  IMAD.MOV.U32 R106, RZ, RZ, R7 ;  /* 0x000000ffff6a7224 */ /* 0x000fe200078e0007 */
[----:B------:R-:W-:Y:S01]  /*4f90*/  LEA R7, R215, UR30, 0x4 ;  /* 0x0000001ed7077c11 */ /* 0x000fe2000f8e20ff */
[----:B------:R-:W-:Y:S01]  /*4fa0*/  IMAD.MOV.U32 R107, RZ, RZ, R6 ;  /* 0x000000ffff6b7224 */ /* 0x000fe200078e0006 */
[----:B------:R-:W-:-:S04]  /*4fb0*/  SHF.R.S32.HI R6, RZ, 0x1f, R0 ;  /* 0x0000001fff067819 */ /* 0x000fc80000011400 */
[----:B------:R-:W-:Y:S01]  /*4fc0*/  LEA.HI R0, R6, R0, RZ, 0x2 ;  /* 0x0000000006007211 */ /* 0x000fe200078f10ff */
[----:B------:R-:W-:-:S03]  /*4fd0*/  IMAD.U32 R6, RZ, RZ, UR19 ;  /* 0x00000013ff067e24 */ /* 0x000fc6000f8e00ff */
[----:B------:R-:W-:Y:S01]  /*4fe0*/  SHF.R.S32.HI R0, RZ, 0x2, R0 ;  /* 0x00000002ff007819 */ /* 0x000fe20000011400 */
[----:B------:R-:W-:Y:S01]  /*4ff0*/  IMAD R6, R6, 0x80, R216 ;  /* 0x0000008006067824 */ /* 0x000fe200078e02d8 */
[C---:B-1----:R-:W-:Y:S01]  /*5000*/  HMMA.16816.F32 R160, R8.reuse, R74, R16 ;  /* 0x0000004a08a0723c */ /* 0x042fe20000001810 */
[----:B------:R-:W1:Y:S05]  /*5010*/  LDSM.16.M88.4 R16, [R2] ;  /* 0x000000000210783b */ /* 0x000e6a0000000200 */
[C---:B------:R-:W-:Y:S06]  /*5020*/  HMMA.16816.F32 R176, R8.reuse, R82, R136 ;  /* 0x0000005208b0723c */ /* 0x040fec0000001888 */
[C---:B------:R-:W-:Y:S06]  /*5030*/  HMMA.16816.F32 R180, R8.reuse, R80, R152 ;  /* 0x0000005008b4723c */ /* 0x040fec0000001898 */
[C---:B------:R-:W-:Y:S06]  /*5040*/  HMMA.16816.F32 R172, R8.reuse, R76, R88 ;  /* 0x0000004c08ac723c */ /* 0x040fec0000001858 */
[C---:B------:R-:W-:Y:S06]  /*5050*/  HMMA.16816.F32 R168, R8.reuse, R78, R84 ;  /* 0x0000004e08a8723c */ /* 0x040fec0000001854 */
[C---:B------:R-:W-:Y:S01]  /*5060*/  HMMA.16816.F32 R164, R8.reuse, R72, R48 ;  /* 0x0000004808a4723c */ /* 0x040fe20000001830 */
[----:B------:R-:W-:Y:S05]  /*5070*/  LDSM.16.M88.4 R48, [R218+0x3800] ;  /* 0x00380000da30783b */ /* 0x000fea0000000200 */
[C---:B------:R-:W-:Y:S01]  /*5080*/  HMMA.16816.F32 R156, R8.reuse, R68, R12 ;  /* 0x00000044089c723c */ /* 0x040fe2000000180c */
[----:B------:R-:W-:Y:S05]  /*5090*/  LDSM.16.M88.4 R12, [R221+0x2000] ;  /* 0x00200000dd0c783b */ /* 0x000fea0000000200 */
        /* <DEDUP_REMOVED lines=9> */
[----:B------:R-:W3:Y:S05]  /*5130*/  LDSM.16.M88.4 R24, [R218+0x2000] ;  /* 0x00200000da18783b */ /* 0x000eea0000000200 */
[C---:B------:R-:W-:Y:S01]  /*5140*/  HMMA.16816.F32 R120, R8.reuse, R56, R44 ;  /* 0x000000380878723c */ /* 0x040fe2000000182c */
[----:B------:R-:W-:Y:S05]  /*5150*/  LDSM.16.M88.4 R44, [R218+0x3000] ;  /* 0x00300000da2c783b */ /* 0x000fea0000000200 */
[C---:B--2---:R-:W-:Y:S06]  /*5160*/  HMMA.16816.F32 R112, R8.reuse, R52, R92 ;  /* 0x000000340870723c */ /* 0x044fec000000185c */
[C---:B------:R-:W-:Y:S06]  /*5170*/  HMMA.16816.F32 R116, R8.reuse, R58, R116 ;  /* 0x0000003a0874723c */ /* 0x040fec0000001874 */
[----:B------:R-:W-:Y:S01]  /*5180*/  HMMA.16816.F32 R108, R8, R54, R108 ;  /* 0x00000036086c723c */ /* 0x000fe2000000186c */
[----:B------:R-:W2:Y:S01]  /*5190*/  LDSM.16.M88.4 R8, [R221] ;  /* 0x00000000dd08783b */ /* 0x000ea20000000200 */
[----:B------:R-:W-:-:S04]  /*51a0*/  DEPBAR.LE SB0, 0x0 ;  /* 0x000080000000791a */ /* 0x000fc80000000000 */
[C---:B-1----:R-:W-:Y:S06]  /*51b0*/  HMMA.16816.F32 R100, R16.reuse, R82, R96 ;  /* 0x000000521064723c */ /* 0x042fec0000001860 */
        /* <DEDUP_REMOVED lines=15> */
[C---:B---3--:R-:W-:Y:S06]  /*52b0*/  HMMA.16816.F32 R140, R12.reuse, R24, R140 ;  /* 0x000000180c8c723c */ /* 0x048fec000000188c */
[C---:B------:R-:W-:Y:S06]  /*52c0*/  HMMA.16816.F32 R136, R12.reuse, R26, R136 ;  /* 0x0000001a0c88723c */ /* 0x040fec0000001888 */
[----:B------:R-:W-:Y:S06]  /*52d0*/  HMMA.16816.F32 R184, R12, R48, R112 ;  /* 0x000000300cb8723c */ /* 0x000fec0000001870 */
[C---:B--2---:R-:W-:Y:S06]  /*52e0*/  HMMA.16816.F32 R72, R8.reuse, R24, R72 ;  /* 0x000000180848723c */ /* 0x044fec0000001848 */
[----:B------:R-:W-:Y:S06]  /*52f0*/  HMMA.16816.F32 R68, R8, R26, R68 ;  /* 0x0000001a0844723c */ /* 0x000fec0000001844 */
[C---:B------:R-:W-:Y:S06]  /*5300*/  HMMA.16816.F32 R128, R12.reuse, R20, R128 ;  /* 0x000000140c80723c */ /* 0x040fec0000001880 */
[C---:B------:R-:W-:Y:S06]  /*5310*/  HMMA.16816.F32 R124, R12.reuse, R22, R124 ;  /* 0x000000160c7c723c */ /* 0x040fec000000187c */
[C---:B------:R-:W-:Y:S06]  /*5320*/  HMMA.16816.F32 R120, R12.reuse, R44, R120 ;  /* 0x0000002c0c78723c */ /* 0x040fec0000001878 */
[C---:B------:R-:W-:Y:S06]  /*5330*/  HMMA.16816.F32 R116, R12.reuse, R46, R116 ;  /* 0x0000002e0c74723c */ /* 0x040fec0000001874 */
        /* <DEDUP_REMOVED lines=13> */
[----:B------:R-:W-:-:S02]  /*5410*/  IMAD.IADD R12, R0, 0x1, R7 ;  /* 0x00000001000c7824 */ /* 0x000fc400078e0207 */
[----:B------:R-:W-:Y:S02]  /*5420*/  VIADD R7, R6, 0x1 ;  /* 0x0000000106077836 */ /* 0x000fe40000000000 */
[C---:B------:R-:W-:Y:S01]  /*5430*/  VIADD R13, R12.reuse, 0x8 ;  /* 0x000000080c0d7836 */ /* 0x040fe20000000000 */
[C---:B------:R-:W-:Y:S01]  /*5440*/  HMMA.16816.F32 R100, R8.reuse, R42, R100 ;  /* 0x0000002a0864723c */ /* 0x040fe20000001864 */
[C---:B------:R-:W-:Y:S01]  /*5450*/  VIADD R15, R12.reuse, 0x48 ;  /* 0x000000480c0f7836 */ /* 0x040fe20000000000 */
[C---:B------:R-:W-:Y:S01]  /*5460*/  VIADDMNMX R228, R12.reuse, UR29, RZ, !PT ;  /* 0x0000001d0ce47c46 */ /* 0x040fe2000f8001ff */
[----:B------:R-:W-:Y:S01]  /*5470*/  VIADD R14, R12, 0x40 ;  /* 0x000000400c0e7836 */ /* 0x000fe20000000000 */
[----:B------:R-:W-:Y:S01]  /*5480*/  VIADDMNMX R227, R13, UR29, RZ, !PT ;  /* 0x0000001d0de37c46 */ /* 0x000fe2000f8001ff */
[----:B------:R-:W-:Y:S01]  /*5490*/  IMAD.IADD R0, R214, 0x1, R135 ;  /* 0x00000001d6007824 */ /* 0x000fe200078e0287 */
[----:B------:R-:W-:Y:S01]  /*54a0*/  HMMA.16816.F32 R96, R8, R36, R96 ;  /* 0x000000240860723c */ /* 0x000fe20000001860 */
[----:B------:R-:W-:-:S02]  /*54b0*/  VIADDMNMX R225, R15, UR29, RZ, !PT ;  /* 0x0000001d0fe17c46 */ /* 0x000fc4000f8001ff */
[----:B------:R-:W-:-:S03]  /*54c0*/  VIADDMNMX R226, R14, UR29, RZ, !PT ;  /* 0x0000001d0ee27c46 */ /* 0x000fc6000f8001ff */
        /* <DEDUP_REMOVED lines=8> */
[----:B------:R-:W-:-:S02]  /*5550*/  IMAD.U32 R8, RZ, RZ, UR22 ;  /* 0x00000016ff087e24 */ /* 0x000fc4000f8e00ff */
[----:B------:R-:W-:Y:S02]  /*5560*/  IMAD.U32 R11, RZ, RZ, UR22 ;  /* 0x00000016ff0b7e24 */ /* 0x000fe4000f8e00ff */
[----:B------:R-:W-:Y:S01]  /*5570*/  IMAD.U32 R9, RZ, RZ, UR22 ;  /* 0x00000016ff097e24 */ /* 0x000fe2000f8e00ff */
[----:B------:R-:W-:Y:S01]  /*5580*/  VIADDMNMX R232, R12, R8, UR31, PT ;  /* 0x0000001f0ce87e46 */ /* 0x000fe2000b800108 */
[----:B------:R-:W-:Y:S01]  /*5590*/  IMAD.U32 R10, RZ, RZ, UR22 ;  /* 0x00000016ff0a7e24 */ /* 0x000fe2000f8e00ff */
[--C-:B------:R-:W-:Y:S02]  /*55a0*/  IADD3 R11, R11, 0x8, R12.reuse ;  /* 0x000000080b0b7810 */ /* 0x100fe40007ffe00c */
[--C-:B------:R-:W-:Y:S02]  /*55b0*/  IADD3 R9, R9, 0x48, R12.reuse ;  /* 0x0000004809097810 */ /* 0x100fe40007ffe00c */
[----:B------:R-:W-:Y:S01]  /*55c0*/  IADD3 R10, R10, 0x40, R12 ;  /* 0x000000400a0a7810 */ /* 0x000fe20007ffe00c */
[----:B------:R-:W-:Y:S01]  /*55d0*/  BAR.SYNC.DEFER_BLOCKING 0x0 ;  /* 0x0000000000007b1d */ /* 0x000fe20000010000 */
[----:B------:R-:W-:-:S02]  /*55e0*/  ISETP.GE.AND P0, PT, R6, R232, PT ;  /* 0x000000e80600720c */ /* 0x000fc40003f06270 */
[----:B------:R-:W-:Y:S02]  /*55f0*/  VIMNMX R231, R11, UR31, PT ;  /* 0x0000001f0be77c48 */ /* 0x000fe4000bfe0100 */
[----:B------:R-:W-:Y:S02]  /*5600*/  VIMNMX R229, R9, UR31, PT ;  /* 0x0000001f09e57c48 */ /* 0x000fe4000bfe0100 */
[----:B------:R-:W-:Y:S02]  /*5610*/  VIMNMX R230, R10, UR31, PT ;  /* 0x0000001f0ae67c48 */ /* 0x000fe4000bfe0100 */
[C---:B------:R-:W-:Y:S02]  /*5620*/  ISETP.GE.AND P3, PT, R7.reuse, R232, PT ;  /* 0x000000e80700720c */ /* 0x040fe40003f66270 */
[----:B------:R-:W-:Y:S02]  /*5630*/  ISETP.LT.OR P4, PT, R6, R228, P0 ;  /* 0x000000e40600720c */ /* 0x000fe40000781670 */
[----:B------:R-:W-:-:S02]  /*5640*/  ISETP.GE.AND P2, PT, R7, R231, PT ;  /* 0x000000e70700720c */ /* 0x000fc40003f46270 */
[C---:B------:R-:W-:Y:S02]  /*5650*/  ISETP.GE.AND P0, PT, R7.reuse, R229, PT ;  /* 0x000000e50700720c */ /* 0x040fe40003f06270 */
[C---:B------:R-:W-:Y:S02]  /*5660*/  ISETP.GE.AND P1, PT, R7.reuse, R230, PT ;  /* 0x000000e60700720c */ /* 0x040fe40003f26270 */
[C---:B------:R-:W-:Y:S02]  /*5670*/  ISETP.LT.OR P6, PT, R7.reuse, R228, P3 ;  /* 0x000000e40700720c */ /* 0x040fe40001fc1670 */
[C---:B------:R-:W-:Y:S02]  /*5680*/  ISETP.LT.OR P3, PT, R7.reuse, R227, P2 ;  /* 0x000000e30700720c */ /* 0x040fe40001761670 */
[C---:B------:R-:W-:Y:S02]  /*5690*/  ISETP.LT.OR P2, PT, R7.reuse, R225, P0 ;  /* 0x000000e10700720c */ /* 0x040fe40000741670 */
[----:B------:R-:W-:Y:S01]  /*56a0*/  ISETP.LT.OR P5, PT, R7, R226, P1 ;  /* 0x000000e20700720c */ /* 0x000fe20000fa1670 */
[C---:B------:R-:W-:Y:S01]  /*56b0*/  VIADD R7, R6.reuse, 0x8 ;  /* 0x0000000806077836 */ /* 0x040fe20000000000 */
[----:B------:R-:W-:-:S02]  /*56c0*/  ISETP.GE.AND P1, PT, R6, R231, PT ;  /* 0x000000e70600720c */ /* 0x000fc40003f26270 */
[C---:B------:R-:W-:Y:S02]  /*56d0*/  ISETP.GE.AND P0, PT, R6.reuse, R230, PT ;  /* 0x000000e60600720c */ /* 0x040fe40003f06270 */
[----:B------:R-:W-:Y:S02]  /*56e0*/  P2R R8, PR, RZ, 0x4 ;  /* 0x00000004ff087803 */ /* 0x000fe40000000000 */
[C---:B------:R-:W-:Y:S02]  /*56f0*/  ISETP.GE.AND P2, PT, R6.reuse, R229, PT ;  /* 0x000000e50600720c */ /* 0x040fe40003f46270 */
[----:B------:R-:W-:Y:S02]  /*5700*/  P2R R9, PR, RZ, 0x8 ;  /* 0x00000008ff097803 */ /* 0x000fe40000000000 */
[C---:B------:R-:W-:Y:S02]  /*5710*/  ISETP.LT.OR P3, PT, R6.reuse, R227, P1 ;  /* 0x000000e30600720c */ /* 0x040fe40000f61670 */
[----:B------:R-:W-:-:S02]  /*5720*/  ISETP.LT.OR P1, PT, R6, R226, P0 ;  /* 0x000000e20600720c */ /* 0x000fc40000721670 */
[----:B------:R-:W-:Y:S02]  /*5730*/  ISETP.LT.OR P0, PT, R6, R225, P2 ;  /* 0x000000e10600720c */ /* 0x000fe40001701670 */
[C---:B------:R-:W-:Y:S02]  /*5740*/  ISETP.GE.AND P2, PT, R7.reuse, R231, PT ;  /* 0x000000e70700720c */ /* 0x040fe40003f46270 */
[----:B------:R-:W-:Y:S02]  /*5750*/  FSEL R109, R182, -INF , !P0 ;  /* 0xff800000b66d7808 */ /* 0x000fe40004000000 */
[----:B------:R-:W-:Y:S02]  /*5760*/  ISETP.GE.AND P0, PT, R7, R229, PT ;  /* 0x000000e50700720c */ /* 0x000fe40003f06270 */
[----:B------:R-:W-:Y:S02]  /*5770*/  FSEL R60, R106, -INF , !P3 ;  /* 0xff8000006a3c7808 */ /* 0x000fe40005800000 */
[----:B------:R-:W-:-:S02]  /*5780*/  FSEL R106, R181, -INF , !P5 ;  /* 0xff800000b56a7808 */ /* 0x000fc40006800000 */
[----:B------:R-:W-:Y:S02]  /*5790*/  FSEL R40, R104, -INF , !P4 ;  /* 0xff80000068287808 */ /* 0x000fe40006000000 */
[C---:B------:R-:W-:Y:S02]  /*57a0*/  ISETP.LT.OR P5, PT, R7.reuse, R225, P0 ;  /* 0x000000e10700720c */ /* 0x040fe400007a1670 */
[----:B------:R-:W-:Y:S02]  /*57b0*/  FSEL R104, R180, -INF , !P1 ;  /* 0xff800000b4687808 */ /* 0x000fe40004800000 */
[C---:B------:R-:W-:Y:S02]  /*57c0*/  ISETP.LT.OR P4, PT, R7.reuse, R227, P2 ;  /* 0x000000e30700720c */ /* 0x040fe40001781670 */
[----:B------:R-:W-:Y:S01]  /*57d0*/  ISETP.NE.AND P0, PT, R8, RZ, PT ;  /* 0x000000ff0800720c */ /* 0x000fe20003f05270 */
[----:B------:R-:W-:Y:S01]  /*57e0*/  VIADD R8, R6, 0x9 ;  /* 0x0000000906087836 */ /* 0x000fe20000000000 */
[----:B------:R-:W-:-:S02]  /*57f0*/  ISETP.GE.AND P1, PT, R7, R230, PT ;  /* 0x000000e60700720c */ /* 0x000fc40003f26270 */
[----:B------:R-:W-:Y:S02]  /*5800*/  ISETP.NE.AND P2, PT, R9, RZ, PT ;  /* 0x000000ff0900720c */ /* 0x000fe40003f45270 */
[----:B------:R-:W-:Y:S02]  /*5810*/  P2R R10, PR, RZ, 0x40 ;  /* 0x00000040ff0a7803 */ /* 0x000fe40000000000 */
[C---:B------:R-:W-:Y:S02]  /*5820*/  ISETP.GE.AND P3, PT, R7.reuse, R232, PT ;  /* 0x000000e80700720c */ /* 0x040fe40003f66270 */
[----:B------:R-:W-:Y:S02]  /*5830*/  ISETP.LT.OR P6, PT, R7, R226, P1 ;  /* 0x000000e20700720c */ /* 0x000fe40000fc1670 */
[----:B------:R-:W-:Y:S02]  /*5840*/  FSEL R59, R107, -INF , !P2 ;  /* 0xff8000006b3b7808 */ /* 0x000fe40005000000 */
[----:B------:R-:W-:-:S02]  /*5850*/  ISETP.NE.AND P1, PT, R10, RZ, PT ;  /* 0x000000ff0a00720c */ /* 0x000fc40003f25270 */
[----:B------:R-:W-:Y:S02]  /*5860*/  ISETP.GE.AND P2, PT, R8, R232, PT ;  /* 0x000000e80800720c */ /* 0x000fe40003f46270 */
[-C--:B------:R-:W-:Y:S01]  /*5870*/  ISETP.LT.OR P3, PT, R7, R228.reuse, P3 ;  /* 0x000000e40700720c */ /* 0x080fe20001f61670 */
[----:B------:R-:W-:Y:S01]  /*5880*/  VIADD R7, R6, 0x10 ;  /* 0x0000001006077836 */ /* 0x000fe20000000000 */
[----:B------:R-:W-:Y:S02]  /*5890*/  FSEL R39, R105, -INF , !P1 ;  /* 0xff80000069277808 */ /* 0x000fe40004800000 */
[C---:B------:R-:W-:Y:S02]  /*58a0*/  ISETP.LT.OR P2, PT, R8.reuse, R228, P2 ;  /* 0x000000e40800720c */ /* 0x040fe40001741670 */
[----:B------:R-:W-:Y:S02]  /*58b0*/  ISETP.GE.AND P1, PT, R8, R231, PT ;  /* 0x000000e70800720c */ /* 0x000fe40003f26270 */
[----:B------:R-:W-:-:S02]  /*58c0*/  FSEL R108, R183, -INF , !P0 ;  /* 0xff800000b76c7808 */ /* 0x000fc40004000000 */
[----:B------:R-:W-:Y:S02]  /*58d0*/  FSEL R43, R100, -INF , !P3 ;  /* 0xff800000642b7808 */ /* 0x000fe40005800000 */
[C---:B------:R-:W-:Y:S02]  /*58e0*/  ISETP.GE.AND P0, PT, R8.reuse, R230, PT ;  /* 0x000000e60800720c */ /* 0x040fe40003f06270 */
[C---:B------:R-:W-:Y:S02]  /*58f0*/  ISETP.GE.AND P3, PT, R8.reuse, R229, PT ;  /* 0x000000e50800720c */ /* 0x040fe40003f66270 */
[----:B------:R-:W-:Y:S02]  /*5900*/  P2R R9, PR, RZ, 0x4 ;  /* 0x00000004ff097803 */ /* 0x000fe40000000000 */
[C---:B------:R-:W-:Y:S02]  /*5910*/  ISETP.LT.OR P2, PT, R8.reuse, R227, P1 ;  /* 0x000000e30800720c */ /* 0x040fe40000f41670 */
[----:B------:R-:W-:-:S02]  /*5920*/  ISETP.LT.OR P0, PT, R8, R226, P0 ;  /* 0x000000e20800720c */ /* 0x000fc40000701670 */
[----:B------:R-:W-:Y:S02]  /*5930*/  ISETP.LT.OR P1, PT, R8, R225, P3 ;  /* 0x000000e10800720c */ /* 0x000fe40001f21670 */
[----:B------:R-:W-:Y:S02]  /*5940*/  P2R R8, PR, RZ, 0x4 ;  /* 0x00000004ff087803 */ /* 0x000fe40000000000 */
[C---:B------:R-:W-:Y:S02]  /*5950*/  ISETP.GE.AND P2, PT, R7.reuse, R230, PT ;  /* 0x000000e60700720c */ /* 0x040fe40003f46270 */
[----:B------:R-:W-:Y:S02]  /*5960*/  ISETP.GE.AND P3, PT, R7, R231, PT ;  /* 0x000000e70700720c */ /* 0x000fe40003f66270 */
[----:B------:R-:W-:Y:S02]  /*5970*/  FSEL R107, R178, -INF , !P5 ;  /* 0xff800000b26b7808 */ /* 0x000fe40006800000 */
[----:B------:R-:W-:Y:S01]  /*5980*/  ISETP.NE.AND P5, PT, R8, RZ, PT ;  /* 0x000000ff0800720c */ /* 0x000fe20003fa5270 */
[----:B------:R-:W-:Y:S01]  /*5990*/  VIADD R8, R6, 0x11 ;  /* 0x0000001106087836 */ /* 0x000fe20000000000 */
[----:B------:R-:W-:-:S02]  /*59a0*/  FSEL R62, R102, -INF , !P4 ;  /* 0xff800000663e7808 */ /* 0x000fc40006000000 */
[C---:B------:R-:W-:Y:S02]  /*59b0*/  ISETP.LT.OR P2, PT, R7.reuse, R226, P2 ;  /* 0x000000e20700720c */ /* 0x040fe40001741670 */
[----:B------:R-:W-:Y:S02]  /*59c0*/  FSEL R102, R176, -INF , !P6 ;  /* 0xff800000b0667808 */ /* 0x000fe40007000000 */
[C---:B------:R-:W-:Y:S02]  /*59d0*/  ISETP.LT.OR P6, PT, R7.reuse, R227, P3 ;  /* 0x000000e30700720c */ /* 0x040fe40001fc1670 */
[----:B------:R-:W-:Y:S02]  /*59e0*/  ISETP.GE.AND P4, PT, R7, R232, PT ;  /* 0x000000e80700720c */ /* 0x000fe40003f86270 */
[----:B------:R-:W-:Y:S02]  /*59f0*/  ISETP.NE.AND P3, PT, R9, RZ, PT ;  /* 0x000000ff0900720c */ /* 0x000fe40003f65270 */
[----:B------:R-:W-:-:S02]  /*5a00*/  P2R R9, PR, RZ, 0x4 ;  /* 0x00000004ff097803 */ /* 0x000fc40000000000 */
[----:B------:R-:W-:Y:S02]  /*5a10*/  ISETP.GE.AND P2, PT, R8, R231, PT ;  /* 0x000000e70800720c */ /* 0x000fe40003f46270 */
[----:B------:R-:W-:Y:S02]  /*5a20*/  FSEL R100, R177, -INF , !P0 ;  /* 0xff800000b1647808 */ /* 0x000fe40004000000 */
[----:B------:R-:W-:Y:S02]  /*5a30*/  ISETP.LT.OR P4, PT, R7, R228, P4 ;  /* 0x000000e40700720c */ /* 0x000fe40002781670 */
[----:B------:R-:W-:Y:S02]  /*5a40*/  FSEL R42, R101, -INF , !P3 ;  /* 0xff800000652a7808 */ /* 0x000fe40005800000 */
[----:B------:R-:W-:Y:S02]  /*5a50*/  ISETP.GE.AND P0, PT, R7, R229, PT ;  /* 0x000000e50700720c */ /* 0x000fe40003f06270 */
[----:B------:R-:W-:-:S02]  /*5a60*/  P2R R10, PR, RZ, 0x40 ;  /* 0x00000040ff0a7803 */ /* 0x000fc40000000000 */
[C---:B------:R-:W-:Y:S02]  /*5a70*/  ISETP.GE.AND P3, PT, R8.reuse, R232, PT ;  /* 0x000000e80800720c */ /* 0x040fe40003f66270 */
[----:B------:R-:W-:Y:S02]  /*5a80*/  FSEL R105, R179, -INF , !P1 ;  /* 0xff800000b3697808 */ /* 0x000fe40004800000 */
[C---:B------:R-:W-:Y:S02]  /*5a90*/  ISETP.LT.OR P2, PT, R8.reuse, R227, P2 ;  /* 0x000000e30800720c */ /* 0x040fe40001741670 */
[----:B------:R-:W-:Y:S02]  /*5aa0*/  ISETP.GE.AND P1, PT, R8, R230, PT ;  /* 0x000000e60800720c */ /* 0x000fe40003f26270 */
[----:B------:R-:W-:Y:S02]  /*5ab0*/  FSEL R61, R103, -INF , !P5 ;  /* 0xff800000673d7808 */ /* 0x000fe40006800000 */
[----:B------:R-:W-:-:S02]  /*5ac0*/  FSEL R54, R96, -INF , !P4 ;  /* 0xff80000060367808 */ /* 0x000fc40006000000 */
[----:B------:R-:W-:Y:S01]  /*5ad0*/  ISETP.LT.OR P6, PT, R7, R225, P0 ;  /* 0x000000e10700720c */ /* 0x000fe200007c1670 */
[----:B------:R-:W-:Y:S01]  /*5ae0*/  VIADD R7, R6, 0x18 ;  /* 0x0000001806077836 */ /* 0x000fe20000000000 */
[----:B------:R-:W-:Y:S02]  /*5af0*/  ISETP.NE.AND P4, PT, R10, RZ, PT ;  /* 0x000000ff0a00720c */ /* 0x000fe40003f85270 */
[C---:B------:R-:W-:Y:S02]  /*5b00*/  ISETP.LT.OR P5, PT, R8.reuse, R228, P3 ;  /* 0x000000e40800720c */ /* 0x040fe40001fa1670 */
[----:B------:R-:W-:Y:S02]  /*5b10*/  ISETP.GE.AND P0, PT, R8, R229, PT ;  /* 0x000000e50800720c */ /* 0x000fe40003f06270 */
[----:B------:R-:W-:Y:S02]  /*5b20*/  ISETP.NE.AND P3, PT, R9, RZ, PT ;  /* 0x000000ff0900720c */ /* 0x000fe40003f65270 */
[----:B------:R-:W-:-:S02]  /*5b30*/  P2R R10, PR, RZ, 0x4 ;  /* 0x00000004ff0a7803 */ /* 0x000fc40000000000 */
[C---:B------:R-:W-:Y:S02]  /*5b40*/  ISETP.LT.OR P2, PT, R8.reuse, R226, P1 ;  /* 0x000000e20800720c */ /* 0x040fe40000f41670 */
[----:B------:R-:W-:Y:S02]  /*5b50*/  ISETP.LT.OR P1, PT, R8, R225, P0 ;  /* 0x000000e10800720c */ /* 0x000fe40000721670 */
[----:B------:R-:W-:Y:S02]  /*5b60*/  FSEL R96, R172, -INF , !P3 ;  /* 0xff800000ac607808 */ /* 0x000fe40005800000 */
[----:B------:R-:W-:Y:S02]  /*5b70*/  P2R R8, PR, RZ, 0x4 ;  /* 0x00000004ff087803 */ /* 0x000fe40000000000 */
[C---:B------:R-:W-:Y:S02]  /*5b80*/  ISETP.GE.AND P3, PT, R7.reuse, R231, PT ;  /* 0x000000e70700720c */ /* 0x040fe40003f66270 */
[----:B------:R-:W-:-:S02]  /*5b90*/  ISETP.GE.AND P2, PT, R7, R230, PT ;  /* 0x000000e60700720c */ /* 0x000fc40003f46270 */
[----:B------:R-:W-:Y:S02]  /*5ba0*/  FSEL R58, R98, -INF , !P4 ;  /* 0xff800000623a7808 */ /* 0x000fe40006000000 */
[----:B------:R-:W-:Y:S02]  /*5bb0*/  FSEL R53, R97, -INF , !P5 ;  /* 0xff80000061357808 */ /* 0x000fe40006800000 */
[----:B------:R-:W-:Y:S02]  /*5bc0*/  FSEL R98, R174, -INF , !P6 ;  /* 0xff800000ae627808 */ /* 0x000fe40007000000 */
[C---:B------:R-:W-:Y:S02]  /*5bd0*/  ISETP.LT.OR P5, PT, R7.reuse, R227, P3 ;  /* 0x000000e30700720c */ /* 0x040fe40001fa1670 */
[----:B------:R-:W-:Y:S01]  /*5be0*/  ISETP.NE.AND P3, PT, R8, RZ, PT ;  /* 0x000000ff0800720c */ /* 0x000fe20003f65270 */
[----:B------:R-:W-:Y:S01]  /*5bf0*/  VIADD R8, R6, 0x19 ;  /* 0x0000001906087836 */ /* 0x000fe20000000000 */
[----:B------:R-:W-:-:S02]  /*5c00*/  ISETP.LT.OR P6, PT, R7, R226, P2 ;  /* 0x000000e20700720c */ /* 0x000fc400017c1670 */
[----:B------:R-:W-:Y:S02]  /*5c10*/  ISETP.NE.AND P2, PT, R10, RZ, PT ;  /* 0x000000ff0a00720c */ /* 0x000fe40003f45270 */
[-C--:B------:R-:W-:Y:S02]  /*5c20*/  ISETP.GE.AND P4, PT, R7, R232.reuse, PT ;  /* 0x000000e80700720c */ /* 0x080fe40003f86270 */
[----:B------:R-:W-:Y:S02]  /*5c30*/  FSEL R57, R99, -INF , !P2 ;  /* 0xff80000063397808 */ /* 0x000fe40005000000 */
[----:B------:R-:W-:Y:S02]  /*5c40*/  ISETP.GE.AND P2, PT, R8, R232, PT ;  /* 0x000000e80800720c */ /* 0x000fe40003f46270 */
[C---:B------:R-:W-:Y:S02]  /*5c50*/  ISETP.LT.OR P4, PT, R7.reuse, R228, P4 ;  /* 0x000000e40700720c */ /* 0x040fe40002781670 */
[----:B------:R-:W-:-:S02]  /*5c60*/  ISETP.GE.AND P0, PT, R7, R229, PT ;  /* 0x000000e50700720c */ /* 0x000fc40003f06270 */
[----:B------:R-:W-:Y:S02]  /*5c70*/  P2R R9, PR, RZ, 0x20 ;  /* 0x00000020ff097803 */ /* 0x000fe40000000000 */
[----:B------:R-:W-:Y:S02]  /*5c80*/  FSEL R97, R175, -INF , !P1 ;  /* 0xff800000af617808 */ /* 0x000fe40004800000 */
[C---:B------:R-:W-:Y:S02]  /*5c90*/  ISETP.LT.OR P2, PT, R8.reuse, R228, P2 ;  /* 0x000000e40800720c */ /* 0x040fe40001741670 */
[----:B------:R-:W-:Y:S02]  /*5ca0*/  ISETP.GE.AND P1, PT, R8, R231, PT ;  /* 0x000000e70800720c */ /* 0x000fe40003f26270 */
[----:B------:R-:W-:Y:S02]  /*5cb0*/  FSEL R52, R92, -INF , !P4 ;  /* 0xff8000005c347808 */ /* 0x000fe40006000000 */
[----:B------:R-:W-:Y:S01]  /*5cc0*/  ISETP.LT.OR P5, PT, R7, R225, P0 ;  /* 0x000000e10700720c */ /* 0x000fe200007a1670 */
[----:B------:R-:W-:Y:S01]  /*5cd0*/  VIADD R7, R6, 0x20 ;  /* 0x0000002006077836 */ /* 0x000fe20000000000 */
[----:B------:R-:W-:-:S02]  /*5ce0*/  FSEL R63, R173, -INF , !P3 ;  /* 0xff800000ad3f7808 */ /* 0x000fc40005800000 */
[----:B------:R-:W-:Y:S02]  /*5cf0*/  ISETP.NE.AND P4, PT, R9, RZ, PT ;  /* 0x000000ff0900720c */ /* 0x000fe40003f85270 */
        /* <DEDUP_REMOVED lines=46> */
[C---:B------:R-:W-:Y:S02]  /*5fe0*/  ISETP.LT.OR P5, PT, R7.reuse, R227, P3 ;  /* 0x000000e30700720c */ /* 0x040fe40001fa1670 */
[----:B------:R-:W-:Y:S01]  /*5ff0*/  ISETP.NE.AND P3, PT, R8, RZ, PT ;  /* 0x000000ff0800720c */ /* 0x000fe20003f65270 */
[----:B------:R-:W-:Y:S01]  /*6000*/  VIADD R8, R6, 0x29 ;  /* 0x0000002906087836 */ /* 0x000fe20000000000 */
[----:B------:R-:W-:Y:S02]  /*6010*/  ISETP.LT.OR P6, PT, R7, R226, P2 ;  /* 0x000000e20700720c */ /* 0x000fe400017c1670 */
[----:B------:R-:W-:-:S02]  /*6020*/  ISETP.NE.AND P2, PT, R10, RZ, PT ;  /* 0x000000ff0a00720c */ /* 0x000fc40003f45270 */
[----:B------:R-:W-:Y:S02]  /*6030*/  FSEL R147, R90, -INF , !P4 ;  /* 0xff8000005a937808 */ /* 0x000fe40006000000 */
        /* <DEDUP_REMOVED lines=22> */
[C---:B------:R-:W-:Y:S02]  /*61a0*/  ISETP.GE.AND P3, PT, R7.reuse, R231, PT ;  /* 0x000000e70700720c */ /* 0x040fe40003f66270 */
[----:B------:R-:W-:Y:S02]  /*61b0*/  FSEL R162, R162, -INF , !P5 ;  /* 0xff800000a2a27808 */ /* 0x000fe40006800000 */
[----:B------:R-:W-:Y:S01]  /*61c0*/  ISETP.NE.AND P5, PT, R8, RZ, PT ;  /* 0x000000ff0800720c */ /* 0x000fe20003fa5270 */
[----:B------:R-:W-:Y:S01]  /*61d0*/  VIADD R8, R6, 0x31 ;  /* 0x0000003106087836 */ /* 0x000fe20000000000 */
[----:B------:R-:W-:-:S02]  /*61e0*/  ISETP.LT.OR P2, PT, R7, R226, P2 ;  /* 0x000000e20700720c */ /* 0x000fc40001741670 */
[----:B------:R-:W-:Y:S02]  /*61f0*/  FSEL R160, R160, -INF , !P6 ;  /* 0xff800000a0a07808 */ /* 0x000fe40007000000 */
        /* <DEDUP_REMOVED lines=191> */
[----:B------:R-:W-:Y:S02]  /*6df0*/  ISETP.GE.AND P3, PT, R7, R231, PT ;  /* 0x000000e70700720c */ /* 0x000fe40003f66270 */
[----:B------:R-:W-:Y:S02]  /*6e00*/  FSEL R191, R124, -INF , !P6 ;  /* 0xff8000007cbf7808 */ /* 0x000fe40007000000 */
[----:B------:R-:W-:Y:S02]  /*6e10*/  FSEL R206, R126, -INF , !P5 ;  /* 0xff8000007ece7808 */ /* 0x000fe40006800000 */
[----:B------:R-:W-:-:S02]  /*6e20*/  FSEL R179, R22, -INF , !P4 ;  /* 0xff80000016b37808 */ /* 0x000fc40006000000 */
[----:B------:R-:W-:Y:S01]  /*6e30*/  ISETP.NE.AND P5, PT, R8, RZ, PT ;  /* 0x000000ff0800720c */ /* 0x000fe20003fa5270 */
[----:B------:R-:W-:Y:S01]  /*6e40*/  VIADD R8, R6, 0x61 ;  /* 0x0000006106087836 */ /* 0x000fe20000000000 */
[C---:B------:R-:W-:Y:S02]  /*6e50*/  ISETP.LT.OR P6, PT, R7.reuse, R227, P3 ;  /* 0x000000e30700720c */ /* 0x040fe40001fc1670 */
[C---:B------:R-:W-:Y:S02]  /*6e60*/  ISETP.GE.AND P4, PT, R7.reuse, R232, PT ;  /* 0x000000e80700720c */ /* 0x040fe40003f86270 */
[----:B------:R-:W-:Y:S02]  /*6e70*/  ISETP.GE.AND P2, PT, R7, R230, PT ;  /* 0x000000e60700720c */ /* 0x000fe40003f46270 */
[----:B------:R-:W-:Y:S02]  /*6e80*/  ISETP.NE.AND P3, PT, R9, RZ, PT ;  /* 0x000000ff0900720c */ /* 0x000fe40003f65270 */
[----:B------:R-:W-:-:S02]  /*6e90*/  FSEL R195, R125, -INF , !P0 ;  /* 0xff8000007dc37808 */ /* 0x000fc40004000000 */
[C---:B------:R-:W-:Y:S02]  /*6ea0*/  ISETP.LT.OR P4, PT, R7.reuse, R228, P4 ;  /* 0x000000e40700720c */ /* 0x040fe40002781670 */
[----:B------:R-:W-:Y:S02]  /*6eb0*/  ISETP.LT.OR P2, PT, R7, R226, P2 ;  /* 0x000000e20700720c */ /* 0x000fe40001741670 */
[----:B------:R-:W-:Y:S02]  /*6ec0*/  FSEL R139, R21, -INF , !P3 ;  /* 0xff800000158b7808 */ /* 0x000fe40005800000 */
[----:B------:R-:W-:Y:S02]  /*6ed0*/  ISETP.GE.AND P0, PT, R7, R229, PT ;  /* 0x000000e50700720c */ /* 0x000fe40003f06270 */
[----:B------:R-:W-:Y:S02]  /*6ee0*/  ISETP.GE.AND P3, PT, R8, R232, PT ;  /* 0x000000e80800720c */ /* 0x000fe40003f66270 */
[----:B------:R-:W-:-:S02]  /*6ef0*/  P2R R10, PR, RZ, 0x40 ;  /* 0x00000040ff0a7803 */ /* 0x000fc40000000000 */
[----:B------:R-:W-:Y:S02]  /*6f00*/  P2R R9, PR, RZ, 0x4 ;  /* 0x00000004ff097803 */ /* 0x000fe40000000000 */
[----:B------:R-:W-:Y:S02]  /*6f10*/  FSEL R143, R16, -INF , !P4 ;  /* 0xff800000108f7808 */ /* 0x000fe40006000000 */
[----:B------:R-:W-:Y:S01]  /*6f20*/  ISETP.LT.OR P6, PT, R7, R225, P0 ;  /* 0x000000e10700720c */ /* 0x000fe200007c1670 */
[----:B------:R-:W-:Y:S01]  /*6f30*/  VIADD R7, R6, 0x68 ;  /* 0x0000006806077836 */ /* 0x000fe20000000000 */
[C---:B------:R-:W-:Y:S02]  /*6f40*/  ISETP.GE.AND P2, PT, R8.reuse, R231, PT ;  /* 0x000000e70800720c */ /* 0x040fe40003f46270 */
[----:B------:R-:W-:Y:S02]  /*6f50*/  ISETP.LT.OR P4, PT, R8, R228, P3 ;  /* 0x000000e40800720c */ /* 0x000fe40001f81670 */
[----:B------:R-:W-:-:S02]  /*6f60*/  FSEL R204, R127, -INF , !P1 ;  /* 0xff8000007fcc7808 */ /* 0x000fc40004800000 */
[----:B------:R-:W-:Y:S02]  /*6f70*/  ISETP.NE.AND P3, PT, R10, RZ, PT ;  /* 0x000000ff0a00720c */ /* 0x000fe40003f65270 */
[C---:B------:R-:W-:Y:S02]  /*6f80*/  ISETP.GE.AND P1, PT, R8.reuse, R230, PT ;  /* 0x000000e60800720c */ /* 0x040fe40003f26270 */
[----:B------:R-:W-:Y:S02]  /*6f90*/  FSEL R131, R23, -INF , !P5 ;  /* 0xff80000017837808 */ /* 0x000fe40006800000 */
[C---:B------:R-:W-:Y:S02]  /*6fa0*/  ISETP.LT.OR P5, PT, R8.reuse, R227, P2 ;  /* 0x000000e30800720c */ /* 0x040fe400017a1670 */
[----:B------:R-:W-:Y:S02]  /*6fb0*/  ISETP.GE.AND P0, PT, R8, R229, PT ;  /* 0x000000e50800720c */ /* 0x000fe40003f06270 */
[----:B------:R-:W-:-:S02]  /*6fc0*/  FSEL R130, R18, -INF , !P3 ;  /* 0xff80000012827808 */ /* 0x000fc40005800000 */
[C---:B------:R-:W-:Y:S02]  /*6fd0*/  ISETP.LT.OR P1, PT, R8.reuse, R226, P1 ;  /* 0x000000e20800720c */ /* 0x040fe40000f21670 */
[C---:B------:R-:W-:Y:S02]  /*6fe0*/  ISETP.GE.AND P3, PT, R7.reuse, R232, PT ;  /* 0x000000e80700720c */ /* 0x040fe40003f66270 */
[----:B------:R-:W-:Y:S02]  /*6ff0*/  P2R R10, PR, RZ, 0x20 ;  /* 0x00000020ff0a7803 */ /* 0x000fe40000000000 */
[----:B------:R-:W-:Y:S02]  /*7000*/  ISETP.LT.OR P5, PT, R8, R225, P0 ;  /* 0x000000e10800720c */ /* 0x000fe400007a1670 */
[----:B------:R-:W-:Y:S02]  /*7010*/  P2R R8, PR, RZ, 0x2 ;  /* 0x00000002ff087803 */ /* 0x000fe40000000000 */
[----:B------:R-:W-:-:S02]  /*7020*/  ISETP.LT.OR P3, PT, R7, R228, P3 ;  /* 0x000000e40700720c */ /* 0x000fc40001f61670 */
[----:B------:R-:W-:Y:S01]  /*7030*/  ISETP.NE.AND P2, PT, R9, RZ, PT ;  /* 0x000000ff0900720c */ /* 0x000fe20003f45270 */
[----:B------:R-:W-:Y:S01]  /*7040*/  VIADD R9, R6, 0x69 ;  /* 0x0000006906097836 */ /* 0x000fe20000000000 */
[C---:B------:R-:W-:Y:S02]  /*7050*/  ISETP.GE.AND P1, PT, R7.reuse, R230, PT ;  /* 0x000000e60700720c */ /* 0x040fe40003f26270 */
[----:B------:R-:W-:Y:S02]  /*7060*/  P2R R11, PR, RZ, 0x8 ;  /* 0x00000008ff0b7803 */ /* 0x000fe40000000000 */
[----:B------:R-:W-:Y:S02]  /*7070*/  FSEL R182, R120, -INF , !P2 ;  /* 0xff80000078b67808 */ /* 0x000fe40005000000 */
[C---:B------:R-:W-:Y:S02]  /*7080*/  ISETP.LT.OR P3, PT, R7.reuse, R226, P1 ;  /* 0x000000e20700720c */ /* 0x040fe40000f61670 */
[----:B------:R-:W-:-:S02]  /*7090*/  ISETP.GE.AND P2, PT, R7, R231, PT ;  /* 0x000000e70700720c */ /* 0x000fc40003f46270 */
[----:B------:R-:W-:Y:S02]  /*70a0*/  ISETP.NE.AND P1, PT, R10, RZ, PT ;  /* 0x000000ff0a00720c */ /* 0x000fe40003f25270 */
[C---:B------:R-:W-:Y:S02]  /*70b0*/  ISETP.GE.AND P0, PT, R7.reuse, R229, PT ;  /* 0x000000e50700720c */ /* 0x040fe40003f06270 */
[----:B------:R-:W-:Y:S02]  /*70c0*/  FSEL R197, R122, -INF , !P6 ;  /* 0xff8000007ac57808 */ /* 0x000fe40007000000 */
[----:B------:R-:W-:Y:S02]  /*70d0*/  ISETP.LT.OR P6, PT, R7, R227, P2 ;  /* 0x000000e30700720c */ /* 0x000fe400017c1670 */
[----:B------:R-:W-:Y:S02]  /*70e0*/  FSEL R127, R19, -INF , !P1 ;  /* 0xff800000137f7808 */ /* 0x000fe40004800000 */
[----:B------:R-:W-:Y:S01]  /*70f0*/  ISETP.LT.OR P2, PT, R7, R225, P0 ;  /* 0x000000e10700720c */ /* 0x000fe20000741670 */
[----:B------:R-:W-:Y:S01]  /*7100*/  VIADD R7, R6, 0x71 ;  /* 0x0000007106077836 */ /* 0x000fe20000000000 */
[----:B------:R-:W-:-:S02]  /*7110*/  ISETP.GE.AND P1, PT, R9, R230, PT ;  /* 0x000000e60900720c */ /* 0x000fc40003f26270 */
[----:B------:R-:W-:Y:S02]  /*7120*/  FSEL R125, R17, -INF , !P4 ;  /* 0xff800000117d7808 */ /* 0x000fe40006000000 */
[C---:B------:R-:W-:Y:S02]  /*7130*/  ISETP.GE.AND P0, PT, R9.reuse, R229, PT ;  /* 0x000000e50900720c */ /* 0x040fe40003f06270 */
[----:B------:R-:W-:Y:S01]  /*7140*/  ISETP.NE.AND P4, PT, R8, RZ, PT ;  /* 0x000000ff0800720c */ /* 0x000fe20003f85270 */
[----:B------:R-:W-:Y:S01]  /*7150*/  VIADD R8, R6, 0x70 ;  /* 0x0000007006087836 */ /* 0x000fe20000000000 */
[C---:B------:R-:W-:Y:S02]  /*7160*/  ISETP.LT.OR P1, PT, R9.reuse, R226, P1 ;  /* 0x000000e20900720c */ /* 0x040fe40000f21670 */
[----:B------:R-:W-:Y:S02]  /*7170*/  ISETP.LT.OR P0, PT, R9, R225, P0 ;  /* 0x000000e10900720c */ /* 0x000fe40000701670 */
[----:B------:R-:W-:-:S02]  /*7180*/  FSEL R189, R118, -INF , !P2 ;  /* 0xff80000076bd7808 */ /* 0x000fc40005000000 */
[----:B------:R-:W-:Y:S02]  /*7190*/  FSEL R176, R117, -INF , !P1 ;  /* 0xff80000075b07808 */ /* 0x000fe40004800000 */
[C---:B------:R-:W-:Y:S02]  /*71a0*/  ISETP.GE.AND P2, PT, R8.reuse, R232, PT ;  /* 0x000000e80800720c */ /* 0x040fe40003f46270 */
[----:B------:R-:W-:Y:S02]  /*71b0*/  FSEL R194, R119, -INF , !P0 ;  /* 0xff80000077c27808 */ /* 0x000fe40004000000 */
[----:B------:R-:W-:Y:S02]  /*71c0*/  ISETP.GE.AND P1, PT, R8, R231, PT ;  /* 0x000000e70800720c */ /* 0x000fe40003f26270 */
[----:B------:R-:W-:Y:S02]  /*71d0*/  FSEL R177, R116, -INF , !P3 ;  /* 0xff80000074b17808 */ /* 0x000fe40005800000 */
[----:B------:R-:W-:-:S02]  /*71e0*/  ISETP.GE.AND P0, PT, R8, R230, PT ;  /* 0x000000e60800720c */ /* 0x000fc40003f06270 */
[----:B------:R-:W-:Y:S02]  /*71f0*/  FSEL R190, R123, -INF , !P5 ;  /* 0xff8000007bbe7808 */ /* 0x000fe40006800000 */
[C---:B------:R-:W-:Y:S02]  /*7200*/  ISETP.GE.AND P3, PT, R8.reuse, R229, PT ;  /* 0x000000e50800720c */ /* 0x040fe40003f66270 */
[----:B------:R-:W-:Y:S02]  /*7210*/  FSEL R178, R121, -INF , !P4 ;  /* 0xff80000079b27808 */ /* 0x000fe40006000000 */
[----:B------:R-:W-:Y:S02]  /*7220*/  ISETP.GE.AND P5, PT, R9, R232, PT ;  /* 0x000000e80900720c */ /* 0x000fe40003fa6270 */
[C---:B------:R-:W-:Y:S02]  /*7230*/  ISETP.LT.OR P2, PT, R8.reuse, R228, P2 ;  /* 0x000000e40800720c */ /* 0x040fe40001741670 */
[----:B------:R-:W-:-:S02]  /*7240*/  ISETP.LT.OR P4, PT, R8, R227, P1 ;  /* 0x000000e30800720c */ /* 0x000fc40000f81670 */
[C---:B------:R-:W-:Y:S02]  /*7250*/  ISETP.LT.OR P1, PT, R8.reuse, R226, P0 ;  /* 0x000000e20800720c */ /* 0x040fe40000721670 */
[----:B------:R-:W-:Y:S02]  /*7260*/  ISETP.LT.OR P0, PT, R8, R225, P3 ;  /* 0x000000e10800720c */ /* 0x000fe40001f01670 */
[----:B------:R-:W-:Y:S02]  /*7270*/  FSEL R123, R24, -INF , !P2 ;  /* 0xff800000187b7808 */ /* 0x000fe40005000000 */
[----:B------:R-:W-:Y:S02]  /*7280*/  ISETP.LT.OR P3, PT, R9, R228, P5 ;  /* 0x000000e40900720c */ /* 0x000fe40002f61670 */
[----:B------:R-:W-:Y:S02]  /*7290*/  ISETP.GE.AND P2, PT, R7, R232, PT ;  /* 0x000000e80700720c */ /* 0x000fe40003f46270 */
[----:B------:R-:W-:-:S02]  /*72a0*/  P2R R10, PR, RZ, 0x8 ;  /* 0x00000008ff0a7803 */ /* 0x000fc40000000000 */
[C---:B------:R-:W-:Y:S02]  /*72b0*/  ISETP.LT.OR P3, PT, R7.reuse, R228, P2 ;  /* 0x000000e40700720c */ /* 0x040fe40001761670 */
[----:B------:R-:W-:Y:S02]  /*72c0*/  FSEL R184, R184, -INF , !P1 ;  /* 0xff800000b8b87808 */ /* 0x000fe40004800000 */
[----:B------:R-:W-:Y:S02]  /*72d0*/  FSEL R186, R186, -INF , !P0 ;  /* 0xff800000baba7808 */ /* 0x000fe40004000000 */
[C---:B------:R-:W-:Y:S02]  /*72e0*/  ISETP.GE.AND P2, PT, R7.reuse, R231, PT ;  /* 0x000000e70700720c */ /* 0x040fe40003f46270 */
[C---:B------:R-:W-:Y:S02]  /*72f0*/  ISETP.GE.AND P1, PT, R7.reuse, R230, PT ;  /* 0x000000e60700720c */ /* 0x040fe40003f26270 */
[----:B------:R-:W-:-:S02]  /*7300*/  ISETP.GE.AND P0, PT, R7, R229, PT ;  /* 0x000000e50700720c */ /* 0x000fc40003f06270 */
[C---:B------:R-:W-:Y:S02]  /*7310*/  ISETP.LT.OR P2, PT, R7.reuse, R227, P2 ;  /* 0x000000e30700720c */ /* 0x040fe40001741670 */
[C---:B------:R-:W-:Y:S02]  /*7320*/  ISETP.LT.OR P1, PT, R7.reuse, R226, P1 ;  /* 0x000000e20700720c */ /* 0x040fe40000f21670 */
[----:B------:R-:W-:Y:S01]  /*7330*/  ISETP.LT.OR P0, PT, R7, R225, P0 ;  /* 0x000000e10700720c */ /* 0x000fe20000701670 */
[----:B------:R-:W-:Y:S01]  /*7340*/  VIADD R7, R6, 0x78 ;  /* 0x0000007806077836 */ /* 0x000fe20000000000 */
[----:B------:R-:W-:Y:S01]  /*7350*/  FSEL R126, R26, -INF , !P4 ;  /* 0xff8000001a7e7808 */ /* 0x000fe20006000000 */
[----:B------:R-:W-:Y:S01]  /*7360*/  VIADD R6, R6, 0x79 ;  /* 0x0000007906067836 */ /* 0x000fe20000000000 */
[----:B------:R-:W-:Y:S02]  /*7370*/  ISETP.GE.AND P4, PT, R9, R231, PT ;  /* 0x000000e70900720c */ /* 0x000fe40003f86270 */
[----:B------:R-:W-:-:S02]  /*7380*/  FSEL R121, R25, -INF , !P3 ;  /* 0xff80000019797808 */ /* 0x000fc40005800000 */
[----:B------:R-:W-:Y:S02]  /*7390*/  ISETP.NE.AND P3, PT, R11, RZ, PT ;  /* 0x000000ff0b00720c */ /* 0x000fe40003f65270 */
[----:B------:R-:W-:Y:S02]  /*73a0*/  FSEL R187, R187, -INF , !P0 ;  /* 0xff800000bbbb7808 */ /* 0x000fe40004000000 */
[----:B------:R-:W-:Y:S02]  /*73b0*/  ISETP.GE.AND P0, PT, R7, R229, PT ;  /* 0x000000e50700720c */ /* 0x000fe40003f06270 */
[----:B------:R-:W-:Y:S02]  /*73c0*/  ISETP.LT.OR P4, PT, R9, R227, P4 ;  /* 0x000000e30900720c */ /* 0x000fe40002781670 */
[----:B------:R-:W-:Y:S02]  /*73d0*/  FSEL R185, R185, -INF , !P1 ;  /* 0xff800000b9b97808 */ /* 0x000fe40004800000 */
[----:B------:R-:W-:-:S02]  /*73e0*/  FSEL R124, R27, -INF , !P2 ;  /* 0xff8000001b7c7808 */ /* 0x000fc40005000000 */
[----:B------:R-:W-:Y:S02]  /*73f0*/  FSEL R119, R44, -INF , !P3 ;  /* 0xff8000002c777808 */ /* 0x000fe40005800000 */
[C---:B------:R-:W-:Y:S02]  /*7400*/  ISETP.GE.AND P1, PT, R7.reuse, R230, PT ;  /* 0x000000e60700720c */ /* 0x040fe40003f26270 */
[C---:B------:R-:W-:Y:S02]  /*7410*/  ISETP.GE.AND P2, PT, R7.reuse, R232, PT ;  /* 0x000000e80700720c */ /* 0x040fe40003f46270 */
[----:B------:R-:W-:Y:S02]  /*7420*/  ISETP.GE.AND P3, PT, R6, R230, PT ;  /* 0x000000e60600720c */ /* 0x000fe40003f66270 */
[----:B------:R-:W-:Y:S02]  /*7430*/  ISETP.LT.OR P0, PT, R7, R225, P0 ;  /* 0x000000e10700720c */ /* 0x000fe40000701670 */
[----:B------:R-:W-:-:S02]  /*7440*/  P2R R8, PR, RZ, 0x10 ;  /* 0x00000010ff087803 */ /* 0x000fc40000000000 */
[----:B------:R-:W-:Y:S02]  /*7450*/  FSEL R122, R46, -INF , !P6 ;  /* 0xff8000002e7a7808 */ /* 0x000fe40007000000 */
[C---:B------:R-:W-:Y:S02]  /*7460*/  ISETP.LT.OR P4, PT, R7.reuse, R226, P1 ;  /* 0x000000e20700720c */ /* 0x040fe40000f81670 */
[----:B------:R-:W-:Y:S02]  /*7470*/  ISETP.LT.OR P6, PT, R7, R228, P2 ;  /* 0x000000e40700720c */ /* 0x000fe400017c1670 */
[----:B------:R-:W-:Y:S02]  /*7480*/  ISETP.LT.OR P1, PT, R6, R226, P3 ;  /* 0x000000e20600720c */ /* 0x000fe40001f21670 */
[----:B------:R-:W-:Y:S02]  /*7490*/  FSEL R180, R114, -INF , !P0 ;  /* 0xff80000072b47808 */ /* 0x000fe40004000000 */
[----:B------:R-:W-:-:S02]  /*74a0*/  ISETP.GE.AND P5, PT, R6, R232, PT ;  /* 0x000000e80600720c */ /* 0x000fc40003fa6270 */
[C---:B------:R-:W-:Y:S02]  /*74b0*/  ISETP.GE.AND P2, PT, R6.reuse, R231, PT ;  /* 0x000000e70600720c */ /* 0x040fe40003f46270 */
[----:B------:R-:W-:Y:S02]  /*74c0*/  ISETP.GE.AND P0, PT, R6, R229, PT ;  /* 0x000000e50600720c */ /* 0x000fe40003f06270 */
[----:B------:R-:W-:Y:S02]  /*74d0*/  FSEL R129, R112, -INF , !P4 ;  /* 0xff80000070817808 */ /* 0x000fe40006000000 */
[----:B------:R-:W-:Y:S02]  /*74e0*/  FSEL R128, R113, -INF , !P1 ;  /* 0xff80000071807808 */ /* 0x000fe40004800000 */
[C---:B------:R-:W-:Y:S02]  /*74f0*/  ISETP.LT.OR P4, PT, R6.reuse, R228, P5 ;  /* 0x000000e40600720c */ /* 0x040fe40002f81670 */
[----:B------:R-:W-:-:S02]  /*7500*/  ISETP.LT.OR P1, PT, R6, R227, P2 ;  /* 0x000000e30600720c */ /* 0x000fc40001721670 */
[----:B------:R-:W-:Y:S01]  /*7510*/  ISETP.LT.OR P0, PT, R6, R225, P0 ;  /* 0x000000e10600720c */ /* 0x000fe20000701670 */
[----:B------:R-:W-:Y:S01]  /*7520*/  VIADD R6, R212, 0x800 ;  /* 0x00000800d4067836 */ /* 0x000fe20000000000 */
[C---:B------:R-:W-:Y:S02]  /*7530*/  ISETP.GE.AND P3, PT, R7.reuse, R231, PT ;  /* 0x000000e70700720c */ /* 0x040fe40003f66270 */
[----:B------:R-:W-:Y:S01]  /*7540*/  ISETP.NE.AND P5, PT, R8, RZ, PT ;  /* 0x000000ff0800720c */ /* 0x000fe20003fa5270 */
[C---:B------:R-:W-:Y:S01]  /*7550*/  VIADD R8, R212.reuse, 0x1000 ;  /* 0x00001000d4087836 */ /* 0x040fe20000000000 */
[----:B------:R-:W-:Y:S01]  /*7560*/  ISETP.LT.OR P3, PT, R7, R227, P3 ;  /* 0x000000e30700720c */ /* 0x000fe20001f61670 */
[----:B------:R-:W-:Y:S01]  /*7570*/  VIADD R7, R212, 0x1800 ;  /* 0x00001800d4077836 */ /* 0x000fe20000000000 */
[----:B------:R1:W-:Y:S01]  /*7580*/  STL [R1+0x80], R6 ;  /* 0x0000800601007387 */ /* 0x0003e20000100800 */
[----:B------:R-:W-:Y:S02]  /*7590*/  FSEL R116, R49, -INF , !P4 ;  /* 0xff80000031747808 */ /* 0x000fe40006000000 */
[----:B------:R-:W-:Y:S01]  /*75a0*/  PLOP3.LUT P4, PT, PT, PT, UP0, 0x80, 0x0 ;  /* 0x000000000000781c */ /* 0x000fe20003f8f008 */
[----:B------:R2:W-:Y:S01]  /*75b0*/  STL [R1+0x84], R8 ;  /* 0x0000840801007387 */ /* 0x0005e20000100800 */
[----:B------:R-:W-:-:S02]  /*75c0*/  ISETP.NE.AND P2, PT, R10, RZ, PT ;  /* 0x000000ff0a00720c */ /* 0x000fc40003f45270 */
[----:B------:R-:W-:Y:S01]  /*75d0*/  FSEL R175, R115, -INF , !P0 ;  /* 0xff80000073af7808 */ /* 0x000fe20004000000 */
[----:B------:R3:W-:Y:S01]  /*75e0*/  STL [R1+0x88], R7 ;  /* 0x0000880701007387 */ /* 0x0007e20000100800 */
[----:B------:R-:W-:Y:S02]  /*75f0*/  FSEL R117, R45, -INF , !P2 ;  /* 0xff8000002d757808 */ /* 0x000fe40005000000 */
[----:B------:R-:W-:Y:S02]  /*7600*/  FSEL R120, R47, -INF , !P5 ;  /* 0xff8000002f787808 */ /* 0x000fe40006800000 */
[----:B------:R-:W-:Y:S02]  /*7610*/  FSEL R118, R48, -INF , !P6 ;  /* 0xff80000030767808 */ /* 0x000fe40007000000 */
[----:B------:R-:W-:Y:S02]  /*7620*/  FSEL R173, R50, -INF , !P3 ;  /* 0xff80000032ad7808 */ /* 0x000fe40005800000 */
[----:B------:R-:W-:Y:S01]  /*7630*/  FSEL R174, R51, -INF , !P1 ;  /* 0xff80000033ae7808 */ /* 0x000fe20004800000 */
[----:B-1----:R-:W-:-:S02]  /*7640*/  VIADD R6, R212, 0x2000 ;  /* 0x00002000d4067836 */ /* 0x002fc40000000000 */
[----:B--2---:R-:W-:-:S03]  /*7650*/  VIADD R8, R212, 0x2800 ;  /* 0x00002800d4087836 */ /* 0x004fc60000000000 */
[----:B------:R1:W-:Y:S01]  /*7660*/  STL [R1+0x8c], R6 ;  /* 0x00008c0601007387 */ /* 0x0003e20000100800 */
[----:B---3--:R-:W-:-:S03]  /*7670*/  VIADD R7, R212, 0x3000 ;  /* 0x00003000d4077836 */ /* 0x008fc60000000000 */
[----:B------:R2:W-:Y:S01]  /*7680*/  STL [R1+0x90], R8 ;  /* 0x0000900801007387 */ /* 0x0005e20000100800 */
[----:B-1----:R-:W-:-:S05]  /*7690*/  VIADD R6, R212, 0x3800 ;  /* 0x00003800d4067836 */ /* 0x002fca0000000000 */
[----:B------:R2:W-:Y:S04]  /*76a0*/  STL [R1+0x98], R6 ;  /* 0x0000980601007387 */ /* 0x0005e80000100800 */
[----:B------:R2:W-:Y:S01]  /*76b0*/  STL [R1+0x94], R7 ;  /* 0x0000940701007387 */ /* 0x0005e20000100800 */
[----:B------:R-:W-:Y:S05]  /*76c0*/  @!P4 BRA `(.L_x_775) ;  /* 0x0000000400c0c947 */ /* 0x000fea0003800000 */
[----:B------:R-:W3:Y:S01]  /*76d0*/  LDL.64 R216, [R1+0xc8] ;  /* 0x0000c80001d87983 */ /* 0x000ee20000100a00 */
[----:B------:R-:W-:Y:S01]  /*76e0*/  ULDC UR22, c[0x0][0x2d0] ;  /* 0x0000b40000167ab9 */ /* 0x000fe20000000800 */
[----:B------:R-:W-:Y:S01]  /*76f0*/  UIADD3 UR23, UR21, -0x2, URZ ;  /* 0xfffffffe15177890 */ /* 0x000fe2000fffe03f */
[----:B------:R-:W-:Y:S01]  /*7700*/  ISETP.GE.AND P0, PT, R132, UR22, PT ;  /* 0x0000001684007c0c */ /* 0x000fe2000bf06270 */
[----:B--2---:R-:W-:Y:S01]  /*7710*/  IMAD.U32 R6, RZ, RZ, UR8 ;  /* 0x00000008ff067e24 */ /* 0x004fe2000f8e00ff */
        /* <DEDUP_REMOVED lines=18> */
[----:B------:R-:W2:Y:S08]  /*7840*/  @!P0 LDC.64 R28, c[0x0][0x218] ;  /* 0x00008600ff1c8b82 */ /* 0x000eb00000000a00 */
[----:B------:R-:W2:Y:S08]  /*7850*/  @!P0 LDC.64 R32, c[0x0][0x218] ;  /* 0x00008600ff208b82 */ /* 0x000eb00000000a00 */
[----:B------:R-:W2:Y:S08]  /*7860*/  @!P0 LDC.64 R34, c[0x0][0x218] ;  /* 0x00008600ff228b82 */ /* 0x000eb00000000a00 */
[----:B------:R-:W2:Y:S01]  /*7870*/  @!P0 LDC.64 R36, c[0x0][0x218] ;  /* 0x00008600ff248b82 */ /* 0x000ea20000000a00 */
[----:B---3--:R-:W-:-:S04]  /*7880*/  IMAD.WIDE.U32 R8, R8, UR25, R216 ;  /* 0x0000001908087c25 */ /* 0x008fc8000f8e00d8 */
[----:B------:R-:W-:Y:S01]  /*7890*/  VIADD R7, R9, UR22 ;  /* 0x0000001609077c36 */ /* 0x000fe20008000000 */
[-C--:B------:R-:W-:Y:S01]  /*78a0*/  @!P0 LEA R21, P2, R6, R8.reuse, 0x5 ;  /* 0x0000000806158211 */ /* 0x080fe200078428ff */
[----:B------:R-:W-:Y:S01]  /*78b0*/  IMAD.U32 R6, RZ, RZ, UR9 ;  /* 0x00000009ff067e24 */ /* 0x000fe2000f8e00ff */
[-C--:B------:R-:W-:Y:S01]  /*78c0*/  @!P0 LEA R24, P1, R10, R8.reuse, 0x6 ;  /* 0x000000080a188211 */ /* 0x080fe200078230ff */
[----:B------:R-:W-:Y:S01]  /*78d0*/  @!UP0 UIMAD UR22, UR9, 0x60, URZ ;  /* 0x00000060091688a4 */ /* 0x000fe2000f8e023f */
[-C--:B------:R-:W-:Y:S01]  /*78e0*/  @!P0 LEA.HI.X R25, R12, R7.reuse, R11, 0x5, P2 ;  /* 0x000000070c198211 */ /* 0x080fe200010f2c0b */
[----:B------:R-:W-:Y:S01]  /*78f0*/  @!P0 IMAD.MOV.U32 R12, RZ, RZ, R8 ;  /* 0x000000ffff0c8224 */ /* 0x000fe200078e0008 */
[-C--:B------:R-:W-:Y:S01]  /*7900*/  @!P0 LEA.HI.X R38, R13, R7.reuse, R6, 0x6, P1 ;  /* 0x000000070d268211 */ /* 0x080fe200008f3406 */
[----:B------:R-:W-:Y:S01]  /*7910*/  @!P0 IMAD.MOV.U32 R13, RZ, RZ, R7 ;  /* 0x000000ffff0d8224 */ /* 0x000fe200078e0007 */
[----:B------:R-:W-:Y:S02]  /*7920*/  @!P0 IADD3 R17, P1, R8, UR12, RZ ;  /* 0x0000000c08118c10 */ /* 0x000fe4000ff3e0ff */
[----:B------:R-:W-:Y:S01]  /*7930*/  @!P0 MOV R6, R8 ;  /* 0x0000000800068202 */ /* 0x000fe20000000f00 */
[----:B------:R-:W-:Y:S01]  /*7940*/  @!P0 IMAD.WIDE.U32 R12, R10, 0x50, R12 ;  /* 0x000000500a0c8825 */ /* 0x000fe200078e000c */
[----:B------:R-:W-:-:S02]  /*7950*/  @!P0 MOV R11, R7 ;  /* 0x00000007000b8202 */ /* 0x000fc40000000f00 */
[----:B-1----:R-:W-:Y:S01]  /*7960*/  @!P0 LEA R18, P2, R8, R22, 0x1 ;  /* 0x0000001608128211 */ /* 0x002fe200078408ff */
[----:B------:R-:W-:Y:S01]  /*7970*/  @!P0 IMAD.MOV.U32 R10, RZ, RZ, R8 ;  /* 0x000000ffff0a8224 */ /* 0x000fe200078e0008 */
[----:B------:R-:W-:Y:S01]  /*7980*/  @!P0 IADD3.X R20, R7, UR11, RZ, P1, !PT ;  /* 0x0000000b07148c10 */ /* 0x000fe20008ffe4ff */
[----:B------:R-:W-:Y:S01]  /*7990*/  @!P0 IMAD.WIDE.U32 R14, R14, 0x30, R6 ;  /* 0x000000300e0e8825 */ /* 0x000fe200078e0006 */
[----:B----4-:R-:W-:-:S03]  /*79a0*/  @!P0 LEA R16, P1, R17, R30, 0x1 ;  /* 0x0000001e11108211 */ /* 0x010fc600078208ff */
        /* <DEDUP_REMOVED lines=9> */
[C---:B--2---:R-:W-:Y:S01]  /*7a40*/  @!P0 LEA R20, P1, R14.reuse, R28, 0x1 ;  /* 0x0000001c0e148211 */ /* 0x044fe200078208ff */
[----:B------:R-:W-:Y:S01]  /*7a50*/  @!P0 VIADD R13, R13, UR23 ;  /* 0x000000170d0d8c36 */ /* 0x000fe20008000000 */
[----:B------:R-:W-:Y:S01]  /*7a60*/  @!P0 LEA.HI.X R23, R21, R27, R25, 0x1, P2 ;  /* 0x0000001b15178211 */ /* 0x000fe200010f0c19 */
[----:B------:R2:W-:Y:S01]  /*7a70*/  @P0 STS.128 [R233+0x4800], RZ ;  /* 0x004800ffe9000388 */ /* 0x0005e20000000c00 */
[----:B------:R-:W-:Y:S01]  /*7a80*/  @!P0 LEA.HI.X R21, R14, R29, R15, 0x1, P1 ;  /* 0x0000001d0e158211 */ /* 0x000fe200008f0c0f */
[----:B------:R-:W-:Y:S01]  /*7a90*/  @!P0 VIADD R11, R11, UR22 ;  /* 0x000000160b0b8c36 */ /* 0x000fe20008000000 */
[C---:B------:R-:W-:Y:S01]  /*7aa0*/  @!P0 LEA R14, P1, R10.reuse, R36, 0x1 ;  /* 0x000000240a0e8211 */ /* 0x040fe200078208ff */
        /* <DEDUP_REMOVED lines=17> */
[----:B------:R-:W-:Y:S02]  /*7bc0*/  @!P0 LEA.HI.X R19, R24, R33, R38, 0x1, P3 ;  /* 0x0000002118138211 */ /* 0x000fe400018f0c26 */
        /* <DEDUP_REMOVED lines=30> */
.L_x_777:
[----:B------:R-:W-:Y:S05]  /*7db0*/  BSYNC B0 ;  /* 0x0000000000007941 */ /* 0x000fea0003800000 */
.L_x_776:
[----:B------:R-:W0:Y:S02]  /*7dc0*/  LDGDEPBAR ;  /* 0x00000000000079af */ /* 0x000e240000000000 */
.L_x_775:
[----:B--2---:R-:W-:Y:S01]  /*7dd0*/  FMNMX.FTZ R6, R40, R39, !PT ;  /* 0x0000002728067209 */ /* 0x004fe20007810000 */
[----:B------:R-:W-:Y:S01]  /*7de0*/  ULDC UR24, c[0x0][0x2ec] ;  /* 0x0000bb0000187ab9 */ /* 0x000fe20000000800 */
[----:B------:R-:W-:Y:S02]  /*7df0*/  STL [R1+0x13c], R235 ;  /* 0x00013ceb01007387 */ /* 0x000fe40000100800 */
[----:B------:R-:W-:Y:S02]  /*7e00*/  FMNMX.FTZ R6, R43, R6, !PT ;  /* 0x000000062b067209 */ /* 0x000fe40007810000 */
[----:B------:R-:W-:Y:S02]  /*7e10*/  STL [R1+0x138], R233 ;  /* 0x000138e901007387 */ /* 0x000fe40000100800 */
[----:B------:R-:W-:Y:S02]  /*7e20*/  FMNMX.FTZ R6, R42, R6, !PT ;  /* 0x000000062a067209 */ /* 0x000fe40007810000 */
[----:B------:R-:W-:Y:S02]  /*7e30*/  STL [R1+0x134], R232 ;  /* 0x000134e801007387 */ /* 0x000fe40000100800 */
[----:B------:R-:W-:-:S02]  /*7e40*/  FMNMX.FTZ R6, R54, R6, !PT ;  /* 0x0000000636067209 */ /* 0x000fc40007810000 */
        /* <DEDUP_REMOVED lines=22> */
[----:B------:R-:W-:Y:S01]  /*7fb0*/  FMNMX.FTZ R6, R60, R59, !PT ;  /* 0x0000003b3c067209 */ /* 0x000fe20007810000 */
[----:B------:R-:W-:Y:S01]  /*7fc0*/  STL [R1+0x104], R212 ;  /* 0x000104d401007387 */ /* 0x000fe20000100800 */
[----:B------:R-:W-:-:S02]  /*7fd0*/  FMNMX.FTZ R7, R199, R7, !PT ;  /* 0x00000007c7077209 */ /* 0x000fc40007810000 */
[----:B------:R-:W-:Y:S01]  /*7fe0*/  FMNMX.FTZ R6, R62, R6, !PT ;  /* 0x000000063e067209 */ /* 0x000fe20007810000 */
[----:B------:R-:W-:Y:S01]  /*7ff0*/  STL [R1+0x100], R134 ;  /* 0x0001008601007387 */ /* 0x000fe20000100800 */
[----:B-1----:R-:W-:Y:S02]  /*8000*/  FMNMX.FTZ R8, R193, R7, !PT ;  /* 0x00000007c1087209 */ /* 0x002fe40007810000 */
        /* <DEDUP_REMOVED lines=83> */
[----:B-1----:R-:W-:Y:S02]  /*8540*/  FMNMX.FTZ R71, R71, R10, !PT ;  /* 0x0000000a47477209 */ /* 0x002fe40007810000 */
[----:B------:R-:W1:Y:S01]  /*8550*/  SHFL.BFLY PT, R10, R9, 0x2, 0x1f ;  /* 0x0c401f00090a7f89 */ /* 0x000e6200000e0000 */
[----:B------:R-:W-:Y:S02]  /*8560*/  FMNMX.FTZ R7, R196, R7, !PT ;  /* 0x00000007c4077209 */ /* 0x000fe40007810000 */
[----:B------:R-:W-:Y:S01]  /*8570*/  FMNMX.FTZ R6, R159, R6, !PT ;  /* 0x000000069f067209 */ /* 0x000fe20007810000 */
[----:B------:R-:W-:Y:S01]  /*8580*/  FMUL.FTZ R8, R71, UR24 ;  /* 0x0000001847087c20 */ /* 0x000fe20008410000 */
[----:B------:R-:W-:Y:S01]  /*8590*/  FMNMX.FTZ R7, R191, R7, !PT ;  /* 0x00000007bf077209 */ /* 0x000fe20007810000 */
[----:B------:R-:W-:Y:S01]  /*85a0*/  STL [R1+0x140], R71 ;  /* 0x0001404701007387 */ /* 0x000fe20000100800 */
[----:B------:R-:W-:-:S02]  /*85b0*/  FSETP.NEU.FTZ.AND P0, PT, R71, -INF , PT ;  /* 0xff8000004700780b */ /* 0x000fc40003f1d000 */
[----:B------:R-:W-:Y:S02]  /*85c0*/  FMNMX.FTZ R6, R151, R6, !PT ;  /* 0x0000000697067209 */ /* 0x000fe40007810000 */
[----:B------:R-:W-:Y:S02]  /*85d0*/  FMNMX.FTZ R69, R195, R7, !PT ;  /* 0x00000007c3457209 */ /* 0x000fe40007810000 */
[----:B------:R-:W-:Y:S02]  /*85e0*/  FSEL R8, R8, RZ, P0 ;  /* 0x000000ff08087208 */ /* 0x000fe40000000000 */
[----:B------:R-:W-:Y:S02]  /*85f0*/  FMNMX.FTZ R6, R209, R6, !PT ;  /* 0x00000006d1067209 */ /* 0x000fe40007810000 */
[----:B------:R-:W-:Y:S01]  /*8600*/  FMNMX.FTZ R69, R182, R69, !PT ;  /* 0x00000045b6457209 */ /* 0x000fe20007810000 */
[----:B------:R-:W-:Y:S01]  /*8610*/  FFMA.FTZ R7, R40, UR24, -R8 ;  /* 0x0000001828077c23 */ /* 0x000fe20008010808 */
[----:B------:R-:W-:-:S02]  /*8620*/  FMNMX.FTZ R6, R211, R6, !PT ;  /* 0x00000006d3067209 */ /* 0x000fc40007810000 */
[----:B------:R-:W-:Y:S01]  /*8630*/  FMNMX.FTZ R69, R178, R69, !PT ;  /* 0x00000045b2457209 */ /* 0x000fe20007810000 */
[----:B------:R2:W-:Y:S01]  /*8640*/  MUFU.EX2 R222, R7 ;  /* 0x0000000700de7308 */ /* 0x0005e20000000800 */
[----:B------:R-:W-:Y:S02]  /*8650*/  FMNMX.FTZ R6, R219, R6, !PT ;  /* 0x00000006db067209 */ /* 0x000fe40007810000 */
[----:B------:R-:W-:Y:S02]  /*8660*/  FMNMX.FTZ R69, R177, R69, !PT ;  /* 0x00000045b1457209 */ /* 0x000fe40007810000 */
[----:B------:R-:W-:Y:S02]  /*8670*/  FMNMX.FTZ R6, R210, R6, !PT ;  /* 0x00000006d2067209 */ /* 0x000fe40007810000 */
[----:B-1----:R-:W-:Y:S02]  /*8680*/  FMNMX.FTZ R9, R9, R10, !PT ;  /* 0x0000000a09097209 */ /* 0x002fe40007810000 */
[----:B------:R-:W-:-:S02]  /*8690*/  FMNMX.FTZ R69, R176, R69, !PT ;  /* 0x00000045b0457209 */ /* 0x000fc40007810000 */
[----:B------:R-:W-:Y:S01]  /*86a0*/  FMNMX.FTZ R6, R208, R6, !PT ;  /* 0x00000006d0067209 */ /* 0x000fe20007810000 */
[----:B------:R-:W1:Y:S01]  /*86b0*/  SHFL.BFLY PT, R70, R9, 0x1, 0x1f ;  /* 0x0c201f0009467f89 */ /* 0x000e6200000e0000 */
[----:B------:R-:W-:Y:S02]  /*86c0*/  FMNMX.FTZ R69, R184, R69, !PT ;  /* 0x00000045b8457209 */ /* 0x000fe40007810000 */
[----:B------:R-:W-:Y:S01]  /*86d0*/  FMNMX.FTZ R6, R207, R6, !PT ;  /* 0x00000006cf067209 */ /* 0x000fe20007810000 */
[----:B--2---:R-:W-:Y:S01]  /*86e0*/  FFMA.FTZ R7, R39, UR24, -R8 ;  /* 0x0000001827077c23 */ /* 0x004fe20008010808 */
[----:B------:R-:W-:-:S03]  /*86f0*/  FMNMX.FTZ R69, R185, R69, !PT ;  /* 0x00000045b9457209 */ /* 0x000fc60007810000 */
[----:B------:R2:W-:Y:S01]  /*8700*/  MUFU.EX2 R11, R7 ;  /* 0x00000007000b7308 */ /* 0x0005e20000000800 */
[----:B------:R-:W-:-:S04]  /*8710*/  FMNMX.FTZ R69, R129, R69, !PT ;  /* 0x0000004581457209 */ /* 0x000fc80007810000 */
[----:B------:R-:W-:-:S05]  /*8720*/  FMNMX.FTZ R69, R128, R69, !PT ;  /* 0x0000004580457209 */ /* 0x000fca0007810000 */
[----:B------:R-:W3:Y:S01]  /*8730*/  SHFL.BFLY PT, R10, R69, 0x2, 0x1f ;  /* 0x0c401f00450a7f89 */ /* 0x000ee200000e0000 */
[----:B-1----:R-:W-:Y:S01]  /*8740*/  FMNMX.FTZ R70, R9, R70, !PT ;  /* 0x0000004609467209 */ /* 0x002fe20007810000 */
[----:B--2---:R-:W-:-:S03]  /*8750*/  FFMA.FTZ R7, R43, UR24, -R8 ;  /* 0x000000182b077c23 */ /* 0x004fc60008010808 */
[----:B------:R-:W-:Y:S01]  /*8760*/  FSETP.NEU.FTZ.AND P0, PT, R70, -INF , PT ;  /* 0xff8000004600780b */ /* 0x000fe20003f1d000 */
[----:B------:R-:W-:Y:S01]  /*8770*/  STL [R1+0x144], R70 ;  /* 0x0001444601007387 */ /* 0x000fe20000100800 */
[----:B------:R1:W-:Y:S01]  /*8780*/  MUFU.EX2 R112, R7 ;  /* 0x0000000700707308 */ /* 0x0003e20000000800 */
[----:B---3--:R-:W-:Y:S01]  /*8790*/  FMNMX.FTZ R69, R69, R10, !PT ;  /* 0x0000000a45457209 */ /* 0x008fe20007810000 */
[----:B-1----:R-:W-:-:S06]  /*87a0*/  FFMA.FTZ R7, R42, UR24, -R8 ;  /* 0x000000182a077c23 */ /* 0x002fcc0008010808 */
        /* <DEDUP_REMOVED lines=9> */
[----:B------:R-:W-:Y:S01]  /*8840*/  FMUL.FTZ R7, R70, UR24 ;  /* 0x0000001846077c20 */ /* 0x000fe20008410000 */
[----:B-1----:R-:W-:Y:S02]  /*8850*/  FFMA.FTZ R6, R53, UR24, -R8 ;  /* 0x0000001835067c23 */ /* 0x002fe40008010808 */
[----:B------:R-:W-:Y:S02]  /*8860*/  FMNMX.FTZ R9, R186, R9, !PT ;  /* 0x00000009ba097209 */ /* 0x000fe40007810000 */
[----:B------:R1:W-:Y:S01]  /*8870*/  MUFU.EX2 R228, R6 ;  /* 0x0000000600e47308 */ /* 0x0003e20000000800 */
[----:B------:R-:W-:Y:S02]  /*8880*/  FSEL R7, R7, RZ, P0 ;  /* 0x000000ff07077208 */ /* 0x000fe40000000000 */
[----:B------:R-:W-:Y:S02]  /*8890*/  FMNMX.FTZ R68, R187, R9, !PT ;  /* 0x00000009bb447209 */ /* 0x000fe40007810000 */
[----:B------:R-:W2:Y:S02]  /*88a0*/  SHFL.BFLY PT, R9, R69, 0x1, 0x1f ;  /* 0x0c201f0045097f89 */ /* 0x000ea400000e0000 */
[----:B------:R-:W-:-:S04]  /*88b0*/  FMNMX.FTZ R68, R180, R68, !PT ;  /* 0x00000044b4447209 */ /* 0x000fc80007810000 */
[----:B------:R-:W-:-:S05]  /*88c0*/  FMNMX.FTZ R68, R175, R68, !PT ;  /* 0x00000044af447209 */ /* 0x000fca0007810000 */
[----:B------:R-:W3:Y:S01]  /*88d0*/  SHFL.BFLY PT, R10, R68, 0x2, 0x1f ;  /* 0x0c401f00440a7f89 */ /* 0x000ee200000e0000 */
[----:B-1----:R-:W-:-:S04]  /*88e0*/  FFMA.FTZ R6, R52, UR24, -R8 ;  /* 0x0000001834067c23 */ /* 0x002fc80008010808 */
[----:B------:R1:W-:Y:S01]  /*88f0*/  MUFU.EX2 R221, R6 ;  /* 0x0000000600dd7308 */ /* 0x0003e20000000800 */
[----:B--2---:R-:W-:Y:S01]  /*8900*/  FMNMX.FTZ R69, R69, R9, !PT ;  /* 0x0000000945457209 */ /* 0x004fe20007810000 */
[----:B------:R-:W-:-:S03]  /*8910*/  FFMA.FTZ R9, R56, UR24, -R7 ;  /* 0x0000001838097c23 */ /* 0x000fc60008010807 */
[----:B------:R-:W-:-:S03]  /*8920*/  FSETP.NEU.FTZ.AND P0, PT, R69, -INF , PT ;  /* 0xff8000004500780b */ /* 0x000fc60003f1d000 */
[----:B------:R2:W-:Y:S01]  /*8930*/  MUFU.EX2 R220, R9 ;  /* 0x0000000900dc7308 */ /* 0x0005e20000000800 */
[----:B-1----:R-:W-:Y:S01]  /*8940*/  FFMA.FTZ R6, R41, UR24, -R8 ;  /* 0x0000001829067c23 */ /* 0x002fe20008010808 */
[----:B---3--:R-:W-:-:S06]  /*8950*/  FMNMX.FTZ R68, R68, R10, !PT ;  /* 0x0000000a44447209 */ /* 0x008fcc0007810000 */
[----:B------:R1:W-:Y:S01]  /*8960*/  MUFU.EX2 R242, R6 ;  /* 0x0000000600f27308 */ /* 0x0003e20000000800 */
[----:B------:R-:W3:Y:S01]  /*8970*/  SHFL.BFLY PT, R10, R68, 0x1, 0x1f ;  /* 0x0c201f00440a7f89 */ /* 0x000ee200000e0000 */
[----:B--2---:R-:W-:-:S06]  /*8980*/  FFMA.FTZ R9, R55, UR24, -R7 ;  /* 0x0000001837097c23 */ /* 0x004fcc0008010807 */
[----:B------:R-:W-:Y:S01]  /*8990*/  MUFU.EX2 R134, R9 ;  /* 0x0000000900867308 */ /* 0x000fe20000000800 */
[----:B-1----:R-:W-:-:S07]  /*89a0*/  FFMA.FTZ R6, R60, UR24, -R7 ;  /* 0x000000183c067c23 */ /* 0x002fce0008010807 */
[----:B------:R1:W2:Y:S01]  /*89b0*/  MUFU.EX2 R19, R6 ;  /* 0x0000000600137308 */ /* 0x0002a20000000800 */
[----:B---3--:R-:W-:-:S05]  /*89c0*/  FMNMX.FTZ R68, R68, R10, !PT ;  /* 0x0000000a44447209 */ /* 0x008fca0007810000 */
[----:B------:R-:W-:Y:S01]  /*89d0*/  FMUL.FTZ R10, R68, UR24 ;  /* 0x00000018440a7c20 */ /* 0x000fe20008410000 */
[--C-:B-1----:R-:W-:Y:S01]  /*89e0*/  FFMA.FTZ R6, R59, UR24, -R7.reuse ;  /* 0x000000183b067c23 */ /* 0x102fe20008010807 */
[----:B------:R-:W-:Y:S01]  /*89f0*/  LEA R214, R0, UR4, 0x1 ;  /* 0x0000000400d67c11 */ /* 0x000fe2000f8e08ff */
[----:B--2---:R-:W-:Y:S02]  /*8a00*/  STL [R1+0x18], R19 ;  /* 0x0000181301007387 */ /* 0x004fe40000100800 */
[----:B------:R1:W2:Y:S02]  /*8a10*/  MUFU.EX2 R20, R6 ;  /* 0x0000000600147308 */ /* 0x0002a40000000800 */
[----:B------:R-:W3:Y:S04]  /*8a20*/  LDSM.16.MT88.4 R12, [R214+0x8000] ;  /* 0x00800000d60c783b */ /* 0x000ee80000004200 */
[----:B------:R-:W-:Y:S01]  /*8a30*/  LDSM.16.MT88.4 R32, [R214+0x8800] ;  /* 0x00880000d620783b */ /* 0x000fe20000004200 */
[----:B-1----:R-:W-:-:S03]  /*8a40*/  FFMA.FTZ R6, R62, UR24, -R7 ;  /* 0x000000183e067c23 */ /* 0x002fc60008010807 */
[----:B--2---:R-:W-:Y:S01]  /*8a50*/  STL [R1+0x10], R20 ;  /* 0x0000101401007387 */ /* 0x004fe20000100800 */
[----:B------:R1:W2:Y:S02]  /*8a60*/  MUFU.EX2 R18, R6 ;  /* 0x0000000600127308 */ /* 0x0002a40000000800 */
[--C-:B-1----:R-:W-:Y:S01]  /*8a70*/  FFMA.FTZ R6, R61, UR24, -R7.reuse ;  /* 0x000000183d067c23 */ /* 0x102fe20008010807 */
[----:B--2---:R-:W-:Y:S05]  /*8a80*/  STL [R1+0x1c], R18 ;  /* 0x00001c1201007387 */ /* 0x004fea0000100800 */
[----:B------:R1:W-:Y:S01]  /*8a90*/  MUFU.EX2 R71, R6 ;  /* 0x0000000600477308 */ /* 0x0003e20000000800 */
[----:B------:R-:W-:Y:S01]  /*8aa0*/  STL [R1+0x148], R69 ;  /* 0x0001484501007387 */ /* 0x000fe20000100800 */
[----:B-1----:R-:W-:-:S06]  /*8ab0*/  FFMA.FTZ R6, R58, UR24, -R7 ;  /* 0x000000183a067c23 */ /* 0x002fcc0008010807 */
[----:B------:R1:W-:Y:S02]  /*8ac0*/  MUFU.EX2 R231, R6 ;  /* 0x0000000600e77308 */ /* 0x0003e40000000800 */
[----:B-1----:R-:W-:-:S06]  /*8ad0*/  FFMA.FTZ R6, R57, UR24, -R7 ;  /* 0x0000001839067c23 */ /* 0x002fcc0008010807 */
[----:B------:R1:W-:Y:S02]  /*8ae0*/  MUFU.EX2 R227, R6 ;  /* 0x0000000600e37308 */ /* 0x0003e40000000800 */
[----:B-1----:R-:W-:-:S05]  /*8af0*/  FMUL.FTZ R6, R69, UR24 ;  /* 0x0000001845067c20 */ /* 0x002fca0008410000 */
[----:B------:R-:W-:Y:S02]  /*8b00*/  FSEL R6, R6, RZ, P0 ;  /* 0x000000ff06067208 */ /* 0x000fe40000000000 */
[----:B------:R-:W-:-:S03]  /*8b10*/  FSETP.NEU.FTZ.AND P0, PT, R68, -INF , PT ;  /* 0xff8000004400780b */ /* 0x000fc60003f1d000 */
[----:B------:R-:W-:-:S04]  /*8b20*/  FFMA.FTZ R9, R104, UR24, -R6 ;  /* 0x0000001868097c23 */ /* 0x000fc80008010806 */
[----:B------:R1:W2:Y:S02]  /*8b30*/  MUFU.EX2 R16, R9 ;  /* 0x0000000900107308 */ /* 0x0002a40000000800 */
[--C-:B-1----:R-:W-:Y:S01]  /*8b40*/  FFMA.FTZ R9, R106, UR24, -R6.reuse ;  /* 0x000000186a097c23 */ /* 0x102fe20008010806 */
[----:B------:R-:W-:Y:S01]  /*8b50*/  FSEL R0, R10, RZ, P0 ;  /* 0x000000ff0a007208 */ /* 0x000fe20000000000 */
[----:B--2---:R-:W-:Y:S04]  /*8b60*/  STL [R1+0x4], R16 ;  /* 0x0000041001007387 */ /* 0x004fe80000100800 */
[----:B------:R1:W2:Y:S02]  /*8b70*/  MUFU.EX2 R17, R9 ;  /* 0x0000000900117308 */ /* 0x0002a40000000800 */
[--C-:B-1----:R-:W-:Y:S01]  /*8b80*/  FFMA.FTZ R9, R102, UR24, -R6.reuse ;  /* 0x0000001866097c23 */ /* 0x102fe20008010806 */
[----:B--2---:R-:W-:Y:S05]  /*8b90*/  STL [R1], R17 ;  /* 0x0000001101007387 */ /* 0x004fea0000100800 */
[----:B------:R1:W2:Y:S02]  /*8ba0*/  MUFU.EX2 R2, R9 ;  /* 0x0000000900027308 */ /* 0x0002a40000000800 */
[--C-:B-1----:R-:W-:Y:S01]  /*8bb0*/  FFMA.FTZ R9, R100, UR24, -R6.reuse ;  /* 0x0000001864097c23 */ /* 0x102fe20008010806 */
[----:B--2---:R-:W-:Y:S05]  /*8bc0*/  STL [R1+0xc], R2 ;  /* 0x00000c0201007387 */ /* 0x004fea0000100800 */
[----:B------:R1:W-:Y:S01]  /*8bd0*/  MUFU.EX2 R235, R9 ;  /* 0x0000000900eb7308 */ /* 0x0003e20000000800 */
[----:B------:R2:W-:Y:S01]  /*8be0*/  STL [R1+0x14c], R68 ;  /* 0x00014c4401007387 */ /* 0x0005e20000100800 */
[----:B-1----:R-:W-:-:S06]  /*8bf0*/  FFMA.FTZ R9, R96, UR24, -R6 ;  /* 0x0000001860097c23 */ /* 0x002fcc0008010806 */
[----:B------:R1:W-:Y:S01]  /*8c00*/  MUFU.EX2 R230, R9 ;  /* 0x0000000900e67308 */ /* 0x0003e20000000800 */
[----:B------:R-:W-:Y:S01]  /*8c10*/  F2FP.F16.F32.PACK_AB R27, R71, R18 ;  /* 0x00000012471b723e */ /* 0x000fe200000000ff */
[----:B--2---:R-:W2:Y:S01]  /*8c20*/  LDL.LU R68, [R1+0xc] ;  /* 0x00000c0001447983 */ /* 0x004ea20000300800 */
[----:B------:R-:W-:Y:S02]  /*8c30*/  LEA R217, R3, R214, 0x1 ;  /* 0x000000d603d97211 */ /* 0x000fe400078e08ff */
[----:B------:R-:W-:Y:S02]  /*8c40*/  F2FP.F16.F32.PACK_AB R25, R20, R19 ;  /* 0x000000131419723e */ /* 0x000fe400000000ff */
[----:B------:R-:W-:Y:S01]  /*8c50*/  F2FP.F16.F32.PACK_AB R24, R11, R222 ;  /* 0x000000de0b18723e */ /* 0x000fe200000000ff */
[----:B------:R-:W4:Y:S01]  /*8c60*/  LDSM.16.MT88.4 R28, [R217+0x8000] ;  /* 0x00800000d91c783b */ /* 0x000f220000004200 */
[----:B------:R-:W-:Y:S01]  /*8c70*/  F2FP.F16.F32.PACK_AB R26, R224, R112 ;  /* 0x00000070e01a723e */ /* 0x000fe200000000ff */
[----:B-1----:R-:W-:Y:S01]  /*8c80*/  FFMA.FTZ R9, R63, UR24, -R6 ;  /* 0x000000183f097c23 */ /* 0x002fe20008010806 */
[----:B------:R-:W-:Y:S01]  /*8c90*/  IMAD R215, R5, 0x2, R214 ;  /* 0x0000000205d77824 */ /* 0x000fe200078e02d6 */
[----:B------:R-:W1:Y:S02]  /*8ca0*/  LDSM.16.MT88.4 R36, [R217+0x8800] ;  /* 0x00880000d924783b */ /* 0x000e640000004200 */
[----:B------:R3:W-:Y:S01]  /*8cb0*/  MUFU.EX2 R226, R9 ;  /* 0x0000000900e27308 */ /* 0x0007e20000000800 */
[----:B------:R-:W-:Y:S01]  /*8cc0*/  F2FP.F16.F32.PACK_AB R20, R17, R16 ;  /* 0x000000101114723e */ /* 0x000fe200000000ff */
[----:B------:R-:W2:Y:S01]  /*8cd0*/  LDSM.16.MT88.4 R40, [R215+0x8000] ;  /* 0x00800000d728783b */ /* 0x000ea20000004200 */
[----:B---3--:R-:W-:-:S05]  /*8ce0*/  FFMA.FTZ R9, R109, UR24, -R0 ;  /* 0x000000186d097c23 */ /* 0x008fca0008010800 */
[----:B------:R3:W-:Y:S02]  /*8cf0*/  MUFU.EX2 R252, R9 ;  /* 0x0000000900fc7308 */ /* 0x0007e40000000800 */
[----:B---3--:R-:W-:-:S06]  /*8d00*/  FFMA.FTZ R9, R108, UR24, -R0 ;  /* 0x000000186c097c23 */ /* 0x008fcc0008010800 */
[----:B------:R3:W-:Y:S02]  /*8d10*/  MUFU.EX2 R223, R9 ;  /* 0x0000000900df7308 */ /* 0x0007e40000000800 */
[----:B---3--:R-:W-:-:S06]  /*8d20*/  FFMA.FTZ R9, R107, UR24, -R0 ;  /* 0x000000186b097c23 */ /* 0x008fcc0008010800 */
[----:B------:R3:W-:Y:S02]  /*8d30*/  MUFU.EX2 R69, R9 ;  /* 0x0000000900457308 */ /* 0x0007e40000000800 */
[----:B---3--:R-:W-:-:S06]  /*8d40*/  FFMA.FTZ R9, R105, UR24, -R0 ;  /* 0x0000001869097c23 */ /* 0x008fcc0008010800 */
[----:B------:R-:W3:Y:S02]  /*8d50*/  MUFU.EX2 R2, R9 ;  /* 0x0000000900027308 */ /* 0x000ee40000000800 */
[----:B---3--:R-:W-:Y:S01]  /*8d60*/  STL [R1+0x20], R2 ;  /* 0x0000200201007387 */ /* 0x008fe20000100800 */
[----:B------:R-:W-:-:S03]  /*8d70*/  FFMA.FTZ R9, R94, UR24, -R6 ;  /* 0x000000185e097c23 */ /* 0x000fc60008010806 */
[----:B------:R3:W-:Y:S02]  /*8d80*/  STL [R1+0x150], R71 ;  /* 0x0001504701007387 */ /* 0x0007e40000100800 */
[----:B------:R4:W-:Y:S02]  /*8d90*/  MUFU.EX2 R218, R9 ;  /* 0x0000000900da7308 */ /* 0x0009e40000000800 */
[----:B----4-:R-:W-:Y:S01]  /*8da0*/  FFMA.FTZ R9, R92, UR24, -R6 ;  /* 0x000000185c097c23 */ /* 0x010fe20008010806 */
[----:B---3--:R-:W3:Y:S05]  /*8db0*/  LDL.LU R71, [R1+0x20] ;  /* 0x0000200001477983 */ /* 0x008eea0000300800 */
[----:B------:R4:W-:Y:S01]  /*8dc0*/  MUFU.EX2 R243, R9 ;  /* 0x0000000900f37308 */ /* 0x0009e20000000800 */
[----:B------:R-:W-:Y:S01]  /*8dd0*/  F2FP.F16.F32.PACK_AB R21, R223, R252 ;  /* 0x000000fcdf15723e */ /* 0x000fe200000000ff */
[C---:B------:R-:W-:Y:S01]  /*8de0*/  HMMA.16816.F32 R76, R24.reuse, R12, RZ ;  /* 0x0000000c184c723c */ /* 0x040fe200000018ff */
[----:B------:R-:W-:Y:S01]  /*8df0*/  F2FP.F16.F32.PACK_AB R16, R228, R232 ;  /* 0x000000e8e410723e */ /* 0x000fe200000000ff */
[--C-:B------:R-:W-:Y:S01]  /*8e00*/  FFMA.FTZ R142, R142, UR24, -R8.reuse ;  /* 0x000000188e8e7c23 */ /* 0x100fe20008010808 */
[----:B------:R-:W-:Y:S01]  /*8e10*/  F2FP.F16.F32.PACK_AB R17, R227, R231 ;  /* 0x000000e7e311723e */ /* 0x000fe200000000ff */
[--C-:B------:R-:W-:Y:S01]  /*8e20*/  FFMA.FTZ R141, R141, UR24, -R8.reuse ;  /* 0x000000188d8d7c23 */ /* 0x100fe20008010808 */
[----:B------:R-:W-:Y:S01]  /*8e30*/  F2FP.F16.F32.PACK_AB R18, R242, R221 ;  /* 0x000000ddf212723e */ /* 0x000fe200000000ff */
[C---:B------:R-:W-:Y:S01]  /*8e40*/  HMMA.16816.F32 R60, R24.reuse, R14, RZ ;  /* 0x0000000e183c723c */ /* 0x040fe200000018ff */
[----:B------:R-:W-:Y:S01]  /*8e50*/  F2FP.F16.F32.PACK_AB R19, R134, R220 ;  /* 0x000000dc8613723e */ /* 0x000fe200000000ff */
[--C-:B------:R-:W-:Y:S01]  /*8e60*/  FFMA.FTZ R140, R140, UR24, -R8.reuse ;  /* 0x000000188c8c7c23 */ /* 0x100fe20008010808 */
[----:B------:R-:W-:Y:S01]  /*8e70*/  LEA R216, R3, R215, 0x1 ;  /* 0x000000d703d87211 */ /* 0x000fe200078e08ff */
[--C-:B------:R-:W-:Y:S01]  /*8e80*/  FFMA.FTZ R139, R139, UR24, -R8.reuse ;  /* 0x000000188b8b7c23 */ /* 0x100fe20008010808 */
[----:B------:R-:W-:Y:S01]  /*8e90*/  FFMA.FTZ R143, R143, UR24, -R8 ;  /* 0x000000188f8f7c23 */ /* 0x000fe20008010808 */
[----:B------:R-:W-:Y:S01]  /*8ea0*/  HMMA.16816.F32 R56, R24, R28, RZ ;  /* 0x0000001c1838723c */ /* 0x000fe200000018ff */
[--C-:B------:R-:W-:Y:S01]  /*8eb0*/  FFMA.FTZ R138, R138, UR24, -R7.reuse ;  /* 0x000000188a8a7c23 */ /* 0x100fe20008010807 */
[--C-:B------:R-:W-:Y:S01]  /*8ec0*/  FFMA.FTZ R173, R173, UR24, -R7.reuse ;  /* 0x00000018adad7c23 */ /* 0x100fe20008010807 */
[----:B----4-:R-:W-:Y:S01]  /*8ed0*/  FFMA.FTZ R9, R98, UR24, -R0 ;  /* 0x0000001862097c23 */ /* 0x010fe20008010800 */
[----:B------:R-:W-:-:S02]  /*8ee0*/  FFMA.FTZ R174, R174, UR24, -R7 ;  /* 0x00000018aeae7c23 */ /* 0x000fc40008010807 */
[----:B------:R-:W-:Y:S01]  /*8ef0*/  HMMA.16816.F32 R52, R24, R30, RZ ;  /* 0x0000001e1834723c */ /* 0x000fe200000018ff */
[----:B------:R4:W-:Y:S05]  /*8f00*/  MUFU.EX2 R229, R9 ;  /* 0x0000000900e57308 */ /* 0x0009ea0000000800 */
[C---:B------:R-:W-:Y:S06]  /*8f10*/  HMMA.16816.F32 R88, R16.reuse, R32, R76 ;  /* 0x000000201058723c */ /* 0x040fec000000184c */
[----:B------:R-:W-:Y:S01]  /*8f20*/  HMMA.16816.F32 R60, R16, R34, R60 ;  /* 0x00000022103c723c */ /* 0x000fe2000000183c */
[----:B----4-:R-:W-:-:S05]  /*8f30*/  FFMA.FTZ R9, R97, UR24, -R0 ;  /* 0x0000001861097c23 */ /* 0x010fca0008010800 */
[C---:B-1----:R-:W-:Y:S01]  /*8f40*/  HMMA.16816.F32 R56, R16.reuse, R36, R56 ;  /* 0x000000241038723c */ /* 0x042fe20000001838 */
[----:B------:R1:W4:Y:S05]  /*8f50*/  MUFU.EX2 R70, R9 ;  /* 0x0000000900467308 */ /* 0x00032a0000000800 */
[----:B------:R-:W-:Y:S01]  /*8f60*/  HMMA.16816.F32 R84, R16, R38, R52 ;  /* 0x000000261054723c */ /* 0x000fe20000001834 */
[----:B-1----:R-:W-:-:S04]  /*8f70*/  FFMA.FTZ R9, R99, UR24, -R0 ;  /* 0x0000001863097c23 */ /* 0x002fc80008010800 */
[----:B------:R1:W-:Y:S02]  /*8f80*/  MUFU.EX2 R213, R9 ;  /* 0x0000000900d57308 */ /* 0x0003e40000000800 */
[----:B-1----:R-:W-:-:S06]  /*8f90*/  FFMA.FTZ R9, R101, UR24, -R0 ;  /* 0x0000001865097c23 */ /* 0x002fcc0008010800 */
[----:B------:R1:W3:Y:S02]  /*8fa0*/  MUFU.EX2 R132, R9 ;  /* 0x0000000900847308 */ /* 0x0002e40000000800 */
[----:B-1----:R-:W-:-:S06]  /*8fb0*/  FFMA.FTZ R9, R152, UR24, -R8 ;  /* 0x0000001898097c23 */ /* 0x002fcc0008010808 */
[----:B------:R1:W-:Y:S02]  /*8fc0*/  MUFU.EX2 R4, R9 ;  /* 0x0000000900047308 */ /* 0x0003e40000000800 */
[----:B-1----:R-:W-:-:S06]  /*8fd0*/  FFMA.FTZ R9, R146, UR24, -R8 ;  /* 0x0000001892097c23 */ /* 0x002fcc0008010808 */
[----:B------:R1:W-:Y:S02]  /*8fe0*/  MUFU.EX2 R238, R9 ;  /* 0x0000000900ee7308 */ /* 0x0003e40000000800 */
[----:B-1----:R-:W-:-:S06]  /*8ff0*/  FFMA.FTZ R9, R135, UR24, -R8 ;  /* 0x0000001887097c23 */ /* 0x002fcc0008010808 */
[----:B------:R1:W-:Y:S01]  /*9000*/  MUFU.EX2 R237, R9 ;  /* 0x0000000900ed7308 */ /* 0x0003e20000000800 */
[----:B--2---:R-:W-:Y:S01]  /*9010*/  F2FP.F16.F32.PACK_AB R22, R235, R68 ;  /* 0x00000044eb16723e */ /* 0x004fe200000000ff */
[----:B-1----:R-:W-:-:S06]  /*9020*/  FFMA.FTZ R9, R110, UR24, -R8 ;  /* 0x000000186e097c23 */ /* 0x002fcc0008010808 */
[----:B------:R1:W2:Y:S02]  /*9030*/  MUFU.EX2 R108, R9 ;  /* 0x00000009006c7308 */ /* 0x0002a40000000800 */
[----:B-1----:R-:W-:-:S06]  /*9040*/  FFMA.FTZ R9, R147, UR24, -R7 ;  /* 0x0000001893097c23 */ /* 0x002fcc0008010807 */
[----:B------:R1:W-:Y:S02]  /*9050*/  MUFU.EX2 R2, R9 ;  /* 0x0000000900027308 */ /* 0x0003e40000000800 */
[----:B-1----:R-:W-:Y:S01]  /*9060*/  FFMA.FTZ R9, R145, UR24, -R7 ;  /* 0x0000001891097c23 */ /* 0x002fe20008010807 */
[----:B----4-:R-:W-:-:S05]  /*9070*/  MOV R145, R70 ;  /* 0x0000004600917202 */ /* 0x010fca0000000f00 */
[----:B------:R1:W4:Y:S02]  /*9080*/  MUFU.EX2 R10, R9 ;  /* 0x00000009000a7308 */ /* 0x0003240000000800 */
[----:B-1----:R-:W-:-:S06]  /*9090*/  FFMA.FTZ R9, R144, UR24, -R7 ;  /* 0x0000001890097c23 */ /* 0x002fcc0008010807 */
[----:B------:R1:W-:Y:S02]  /*90a0*/  MUFU.EX2 R133, R9 ;  /* 0x0000000900857308 */ /* 0x0003e40000000800 */
[----:B-1----:R-:W-:-:S06]  /*90b0*/  FFMA.FTZ R9, R111, UR24, -R7 ;  /* 0x000000186f097c23 */ /* 0x002fcc0008010807 */
[----:B------:R1:W-:Y:S02]  /*90c0*/  MUFU.EX2 R241, R9 ;  /* 0x0000000900f17308 */ /* 0x0003e40000000800 */
[----:B-1----:R-:W-:-:S06]  /*90d0*/  FFMA.FTZ R9, R164, UR24, -R6 ;  /* 0x00000018a4097c23 */ /* 0x002fcc0008010806 */
[----:B------:R1:W-:Y:S02]  /*90e0*/  MUFU.EX2 R146, R9 ;  /* 0x0000000900927308 */ /* 0x0003e40000000800 */
[----:B-1----:R-:W-:-:S06]  /*90f0*/  FFMA.FTZ R9, R165, UR24, -R6 ;  /* 0x00000018a5097c23 */ /* 0x002fcc0008010806 */
[----:B------:R1:W4:Y:S01]  /*9100*/  MUFU.EX2 R165, R9 ;  /* 0x0000000900a57308 */ /* 0x0003220000000800 */
[----:B---3--:R-:W-:-:S07]  /*9110*/  F2FP.F16.F32.PACK_AB R23, R71, R69 ;  /* 0x000000454717723e */ /* 0x008fce00000000ff */
[----:B------:R-:W-:Y:S01]  /*9120*/  HMMA.16816.F32 R72, R20, R12, RZ ;  /* 0x0000000c1448723c */ /* 0x000fe200000018ff */
[----:B-1----:R-:W-:-:S05]  /*9130*/  FFMA.FTZ R9, R160, UR24, -R6 ;  /* 0x00000018a0097c23 */ /* 0x002fca0008010806 */
[C---:B------:R-:W-:Y:S01]  /*9140*/  HMMA.16816.F32 R64, R20.reuse, R14, RZ ;  /* 0x0000000e1440723c */ /* 0x040fe200000018ff */
[----:B------:R-:W-:Y:S01]  /*9150*/  F2FP.F16.F32.PACK_AB R12, R226, R230 ;  /* 0x000000e6e20c723e */ /* 0x000fe200000000ff */
[----:B------:R-:W-:Y:S01]  /*9160*/  IMAD.MOV.U32 R160, RZ, RZ, R112 ;  /* 0x000000ffffa07224 */ /* 0x000fe200078e0070 */
[----:B------:R-:W-:Y:S01]  /*9170*/  F2FP.F16.F32.PACK_AB R13, R70, R229 ;  /* 0x000000e5460d723e */ /* 0x000fe200000000ff */
[----:B------:R1:W-:Y:S02]  /*9180*/  MUFU.EX2 R240, R9 ;  /* 0x0000000900f07308 */ /* 0x0003e40000000800 */
[----:B------:R-:W-:Y:S01]  /*9190*/  HMMA.16816.F32 R48, R20, R28, RZ ;  /* 0x0000001c1430723c */ /* 0x000fe200000018ff */
[----:B------:R-:W-:Y:S02]  /*91a0*/  F2FP.F16.F32.PACK_AB R14, R243, R218 ;  /* 0x000000daf30e723e */ /* 0x000fe400000000ff */
[----:B------:R-:W-:-:S03]  /*91b0*/  F2FP.F16.F32.PACK_AB R15, R132, R213 ;  /* 0x000000d5840f723e */ /* 0x000fc600000000ff */
[----:B------:R-:W-:Y:S01]  /*91c0*/  HMMA.16816.F32 R44, R20, R30, RZ ;  /* 0x0000001e142c723c */ /* 0x000fe200000018ff */
[----:B------:R-:W3:Y:S05]  /*91d0*/  LDSM.16.MT88.4 R28, [R215+0x8800] ;  /* 0x00880000d71c783b */ /* 0x000eea0000004200 */
[----:B------:R-:W-:Y:S01]  /*91e0*/  HMMA.16816.F32 R104, R12, R32, R72 ;  /* 0x000000200c68723c */ /* 0x000fe20000001848 */
[----:B-1----:R-:W-:-:S05]  /*91f0*/  FFMA.FTZ R9, R161, UR24, -R6 ;  /* 0x00000018a1097c23 */ /* 0x002fca0008010806 */
[C---:B------:R-:W-:Y:S01]  /*9200*/  HMMA.16816.F32 R96, R12.reuse, R34, R64 ;  /* 0x000000220c60723c */ /* 0x040fe20000001840 */
[----:B------:R-:W1:Y:S01]  /*9210*/  LDSM.16.MT88.4 R32, [R216+0x8000] ;  /* 0x00800000d820783b */ /* 0x000e620000004200 */
[----:B------:R2:W-:Y:S04]  /*9220*/  MUFU.EX2 R147, R9 ;  /* 0x0000000900937308 */ /* 0x0005e80000000800 */
[C---:B------:R-:W-:Y:S06]  /*9230*/  HMMA.16816.F32 R92, R12.reuse, R36, R48 ;  /* 0x000000240c5c723c */ /* 0x040fec0000001830 */
[----:B------:R-:W-:Y:S06]  /*9240*/  HMMA.16816.F32 R100, R12, R38, R44 ;  /* 0x000000260c64723c */ /* 0x000fec000000182c */
[----:B------:R-:W-:Y:S01]  /*9250*/  HMMA.16816.F32 R48, R24, R40, RZ ;  /* 0x000000281830723c */ /* 0x000fe200000018ff */
[----:B--2---:R-:W-:Y:S01]  /*9260*/  FFMA.FTZ R9, R166, UR24, -R0 ;  /* 0x00000018a6097c23 */ /* 0x004fe20008010800 */
[----:B------:R-:W-:-:S03]  /*9270*/  IMAD.MOV.U32 R166, RZ, RZ, R108 ;  /* 0x000000ffffa67224 */ /* 0x000fc600078e006c */
[----:B------:R2:W-:Y:S01]  /*9280*/  MUFU.EX2 R161, R9 ;  /* 0x0000000900a17308 */ /* 0x0005e20000000800 */
[C---:B------:R-:W-:Y:S06]  /*9290*/  HMMA.16816.F32 R44, R20.reuse, R40, RZ ;  /* 0x00000028142c723c */ /* 0x040fec00000018ff */
[-C--:B------:R-:W-:Y:S06]  /*92a0*/  HMMA.16816.F32 R36, R20, R42.reuse, RZ ;  /* 0x0000002a1424723c */ /* 0x080fec00000018ff */
[----:B------:R-:W-:Y:S01]  /*92b0*/  HMMA.16816.F32 R40, R24, R42, RZ ;  /* 0x0000002a1828723c */ /* 0x000fe200000018ff */
[----:B--2---:R-:W-:-:S05]  /*92c0*/  FFMA.FTZ R9, R167, UR24, -R0 ;  /* 0x00000018a7097c23 */ /* 0x004fca0008010800 */
[-C--:B---3--:R-:W-:Y:S01]  /*92d0*/  HMMA.16816.F32 R80, R16, R28.reuse, R48 ;  /* 0x0000001c1050723c */ /* 0x088fe20000001830 */
[----:B------:R2:W3:Y:S05]  /*92e0*/  MUFU.EX2 R164, R9 ;  /* 0x0000000900a47308 */ /* 0x0004ea0000000800 */
[C---:B------:R-:W-:Y:S06]  /*92f0*/  HMMA.16816.F32 R76, R12.reuse, R28, R44 ;  /* 0x0000001c0c4c723c */ /* 0x040fec000000182c */
[-C--:B------:R-:W-:Y:S06]  /*9300*/  HMMA.16816.F32 R72, R12, R30.reuse, R36 ;  /* 0x0000001e0c48723c */ /* 0x080fec0000001824 */
[----:B------:R-:W-:Y:S01]  /*9310*/  HMMA.16816.F32 R64, R16, R30, R40 ;  /* 0x0000001e1040723c */ /* 0x000fe20000001828 */
[----:B--2---:R-:W-:Y:S01]  /*9320*/  FFMA.FTZ R9, R162, UR24, -R0 ;  /* 0x00000018a2097c23 */ /* 0x004fe20008010800 */
[----:B------:R-:W-:-:S03]  /*9330*/  FFMA.FTZ R162, R120, UR24, -R7 ;  /* 0x0000001878a27c23 */ /* 0x000fc60008010807 */
[----:B------:R2:W-:Y:S01]  /*9340*/  MUFU.EX2 R135, R9 ;  /* 0x0000000900877308 */ /* 0x0005e20000000800 */
[C---:B-1----:R-:W-:Y:S06]  /*9350*/  HMMA.16816.F32 R40, R20.reuse, R32, RZ ;  /* 0x000000201428723c */ /* 0x042fec00000018ff */
[----:B------:R-:W-:Y:S01]  /*9360*/  HMMA.16816.F32 R36, R20, R34, RZ ;  /* 0x000000221424723c */ /* 0x000fe200000018ff */
[----:B------:R-:W1:Y:S05]  /*9370*/  LDSM.16.MT88.4 R20, [R216+0x8800] ;  /* 0x00880000d814783b */ /* 0x000e6a0000004200 */
[----:B------:R-:W-:Y:S01]  /*9380*/  HMMA.16816.F32 R28, R24, R32, RZ ;  /* 0x00000020181c723c */ /* 0x000fe200000018ff */
[----:B--2---:R-:W-:Y:S01]  /*9390*/  FFMA.FTZ R9, R163, UR24, -R0 ;  /* 0x00000018a3097c23 */ /* 0x004fe20008010800 */
[----:B----4-:R-:W-:-:S04]  /*93a0*/  MOV R163, R10 ;  /* 0x0000000a00a37202 */ /* 0x010fc80000000f00 */
[----:B------:R-:W-:Y:S01]  /*93b0*/  HMMA.16816.F32 R24, R24, R34, RZ ;  /* 0x000000221818723c */ /* 0x000fe200000018ff */
[----:B------:R2:W4:Y:S02]  /*93c0*/  MUFU.EX2 R239, R9 ;  /* 0x0000000900ef7308 */ /* 0x0005240000000800 */
[----:B--2---:R-:W-:-:S06]  /*93d0*/  FFMA.FTZ R9, R169, UR24, -R8 ;  /* 0x00000018a9097c23 */ /* 0x004fcc0008010808 */
[----:B------:R2:W-:Y:S01]  /*93e0*/  MUFU.EX2 R212, R9 ;  /* 0x0000000900d47308 */ /* 0x0005e20000000800 */
[C---:B-1----:R-:W-:Y:S06]  /*93f0*/  HMMA.16816.F32 R52, R12.reuse, R20, R40 ;  /* 0x000000140c34723c */ /* 0x042fec0000001828 */
[----:B------:R-:W-:Y:S01]  /*9400*/  HMMA.16816.F32 R48, R12, R22, R36 ;  /* 0x000000160c30723c */ /* 0x000fe20000001824 */
[----:B--2---:R-:W-:-:S05]  /*9410*/  FFMA.FTZ R9, R158, UR24, -R8 ;  /* 0x000000189e097c23 */ /* 0x004fca0008010808 */
[C---:B------:R-:W-:Y:S01]  /*9420*/  HMMA.16816.F32 R28, R16.reuse, R20, R28 ;  /* 0x00000014101c723c */ /* 0x040fe2000000181c */
[----:B------:R-:W-:Y:S02]  /*9430*/  F2FP.F16.F32.PACK_AB R12, R165, R146 ;  /* 0x00000092a50c723e */ /* 0x000fe400000000ff */
[----:B---3--:R-:W-:Y:S01]  /*9440*/  F2FP.F16.F32.PACK_AB R13, R164, R161 ;  /* 0x000000a1a40d723e */ /* 0x008fe200000000ff */
[----:B------:R1:W-:Y:S01]  /*9450*/  MUFU.EX2 R10, R9 ;  /* 0x00000009000a7308 */ /* 0x0003e20000000800 */
[----:B------:R-:W-:Y:S01]  /*9460*/  F2FP.F16.F32.PACK_AB R14, R147, R240 ;  /* 0x000000f0930e723e */ /* 0x000fe200000000ff */
[----:B------:R-:W-:Y:S01]  /*9470*/  HMMA.16816.F32 R24, R16, R22, R24 ;  /* 0x000000161018723c */ /* 0x000fe20000001818 */
[----:B------:R-:W2:Y:S01]  /*9480*/  LDSM.16.MT88.4 R20, [R214+0x9000] ;  /* 0x00900000d614783b */ /* 0x000ea20000004200 */
[----:B----4-:R-:W-:-:S05]  /*9490*/  F2FP.F16.F32.PACK_AB R15, R239, R135 ;  /* 0x00000087ef0f723e */ /* 0x010fca00000000ff */
[----:B------:R-:W-:Y:S02]  /*94a0*/  F2FP.F16.F32.PACK_AB R16, R238, R4 ;  /* 0x00000004ee10723e */ /* 0x000fe400000000ff */
[----:B------:R-:W-:Y:S02]  /*94b0*/  F2FP.F16.F32.PACK_AB R17, R163, R2 ;  /* 0x00000002a311723e */ /* 0x000fe400000000ff */
[----:B------:R-:W-:Y:S02]  /*94c0*/  F2FP.F16.F32.PACK_AB R18, R166, R237 ;  /* 0x000000eda612723e */ /* 0x000fe400000000ff */
[----:B------:R-:W-:Y:S01]  /*94d0*/  F2FP.F16.F32.PACK_AB R19, R241, R133 ;  /* 0x00000085f113723e */ /* 0x000fe200000000ff */
[----:B-1----:R-:W-:-:S04]  /*94e0*/  FFMA.FTZ R9, R153, UR24, -R8 ;  /* 0x0000001899097c23 */ /* 0x002fc80008010808 */
[----:B------:R1:W3:Y:S02]  /*94f0*/  MUFU.EX2 R113, R9 ;  /* 0x0000000900717308 */ /* 0x0002e40000000800 */
[----:B-1----:R-:W-:-:S06]  /*9500*/  FFMA.FTZ R9, R148, UR24, -R8 ;  /* 0x0000001894097c23 */ /* 0x002fcc0008010808 */
[----:B------:R1:W-:Y:S01]  /*9510*/  MUFU.EX2 R236, R9 ;  /* 0x0000000900ec7308 */ /* 0x0003e20000000800 */
[-C--:B--2---:R-:W-:Y:S06]  /*9520*/  HMMA.16816.F32 R36, R16, R20.reuse, R88 ;  /* 0x000000141024723c */ /* 0x084fec0000001858 */
[C---:B------:R-:W-:Y:S06]  /*9530*/  HMMA.16816.F32 R44, R12.reuse, R20, R104 ;  /* 0x000000140c2c723c */ /* 0x040fec0000001868 */
[----:B------:R-:W-:Y:S01]  /*9540*/  HMMA.16816.F32 R40, R12, R22, R96 ;  /* 0x000000160c28723c */ /* 0x000fe20000001860 */
[----:B-1----:R-:W-:Y:S01]  /*9550*/  FFMA.FTZ R9, R168, UR24, -R7 ;  /* 0x00000018a8097c23 */ /* 0x002fe20008010807 */
[----:B---3--:R-:W-:-:S04]  /*9560*/  IMAD.MOV.U32 R168, RZ, RZ, R113 ;  /* 0x000000ffffa87224 */ /* 0x008fc800078e0071 */
[----:B------:R-:W-:Y:S01]  /*9570*/  HMMA.16816.F32 R32, R16, R22, R60 ;  /* 0x000000161020723c */ /* 0x000fe2000000183c */
[----:B------:R-:W1:Y:S01]  /*9580*/  LDSM.16.MT88.4 R20, [R217+0x9000] ;  /* 0x00900000d914783b */ /* 0x000e620000004200 */
[----:B------:R2:W-:Y:S02]  /*9590*/  MUFU.EX2 R148, R9 ;  /* 0x0000000900947308 */ /* 0x0005e40000000800 */
[----:B--2---:R-:W-:-:S06]  /*95a0*/  FFMA.FTZ R9, R156, UR24, -R7 ;  /* 0x000000189c097c23 */ /* 0x004fcc0008010807 */
[----:B------:R2:W-:Y:S02]  /*95b0*/  MUFU.EX2 R233, R9 ;  /* 0x0000000900e97308 */ /* 0x0005e40000000800 */
[----:B--2---:R-:W-:Y:S01]  /*95c0*/  FFMA.FTZ R9, R154, UR24, -R7 ;  /* 0x000000189a097c23 */ /* 0x004fe20008010807 */
[----:B-1----:R-:W-:Y:S01]  /*95d0*/  HMMA.16816.F32 R56, R16, R20, R56 ;  /* 0x000000141038723c */ /* 0x002fe20000001838 */
[----:B------:R-:W-:-:S04]  /*95e0*/  FFMA.FTZ R154, R116, UR24, -R8 ;  /* 0x00000018749a7c23 */ /* 0x000fc80008010808 */
[----:B------:R1:W-:Y:S01]  /*95f0*/  MUFU.EX2 R158, R9 ;  /* 0x00000009009e7308 */ /* 0x0003e20000000800 */
[C---:B------:R-:W-:Y:S06]  /*9600*/  HMMA.16816.F32 R60, R12.reuse, R20, R92 ;  /* 0x000000140c3c723c */ /* 0x040fec000000185c */
[-C--:B------:R-:W-:Y:S06]  /*9610*/  HMMA.16816.F32 R100, R12, R22.reuse, R100 ;  /* 0x000000160c64723c */ /* 0x080fec0000001864 */
[----:B------:R-:W-:Y:S01]  /*9620*/  HMMA.16816.F32 R96, R16, R22, R84 ;  /* 0x000000161060723c */ /* 0x000fe20000001854 */
[----:B------:R-:W2:Y:S01]  /*9630*/  LDSM.16.MT88.4 R20, [R215+0x9000] ;  /* 0x00900000d714783b */ /* 0x000ea20000004200 */
[----:B-1----:R-:W-:Y:S01]  /*9640*/  FFMA.FTZ R9, R149, UR24, -R7 ;  /* 0x0000001895097c23 */ /* 0x002fe20008010807 */
[----:B------:R-:W-:-:S03]  /*9650*/  FFMA.FTZ R149, R121, UR24, -R8 ;  /* 0x0000001879957c23 */ /* 0x000fc60008010808 */
[----:B------:R1:W-:Y:S02]  /*9660*/  MUFU.EX2 R234, R9 ;  /* 0x0000000900ea7308 */ /* 0x0003e40000000800 */
[----:B-1----:R-:W-:Y:S01]  /*9670*/  FFMA.FTZ R9, R170, UR24, -R6 ;  /* 0x00000018aa097c23 */ /* 0x002fe20008010806 */
[----:B------:R-:W-:Y:S01]  /*9680*/  MOV R170, R160 ;  /* 0x000000a000aa7202 */ /* 0x000fe20000000f00 */
[----:B------:R-:W-:-:S04]  /*9690*/  FFMA.FTZ R160, R127, UR24, -R7 ;  /* 0x000000187fa07c23 */ /* 0x000fc80008010807 */
[----:B------:R1:W-:Y:S01]  /*96a0*/  MUFU.EX2 R144, R9 ;  /* 0x0000000900907308 */ /* 0x0003e20000000800 */
[----:B--2---:R-:W-:Y:S01]  /*96b0*/  HMMA.16816.F32 R108, R16, R20, R80 ;  /* 0x00000014106c723c */ /* 0x004fe20000001850 */
[----:B-1----:R-:W-:Y:S01]  /*96c0*/  FFMA.FTZ R9, R157, UR24, -R6 ;  /* 0x000000189d097c23 */ /* 0x002fe20008010806 */
[----:B------:R-:W-:Y:S01]  /*96d0*/  MOV R157, R145 ;  /* 0x00000091009d7202 */ /* 0x000fe20000000f00 */
[----:B------:R-:W-:-:S03]  /*96e0*/  FFMA.FTZ R145, R117, UR24, -R8 ;  /* 0x0000001875917c23 */ /* 0x000fc60008010808 */
[C---:B------:R-:W-:Y:S01]  /*96f0*/  HMMA.16816.F32 R88, R12.reuse, R20, R76 ;  /* 0x000000140c58723c */ /* 0x040fe2000000184c */
[----:B------:R1:W2:Y:S05]  /*9700*/  MUFU.EX2 R225, R9 ;  /* 0x0000000900e17308 */ /* 0x0002aa0000000800 */
[-C--:B------:R-:W-:Y:S06]  /*9710*/  HMMA.16816.F32 R92, R12, R22.reuse, R72 ;  /* 0x000000160c5c723c */ /* 0x080fec0000001848 */
[----:B------:R-:W-:Y:S01]  /*9720*/  HMMA.16816.F32 R84, R16, R22, R64 ;  /* 0x000000161054723c */ /* 0x000fe20000001840 */
[----:B------:R-:W3:Y:S01]  /*9730*/  LDSM.16.MT88.4 R20, [R216+0x9000] ;  /* 0x00900000d814783b */ /* 0x000ee20000004200 */
[----:B-1----:R-:W-:Y:S01]  /*9740*/  FFMA.FTZ R9, R155, UR24, -R6 ;  /* 0x000000189b097c23 */ /* 0x002fe20008010806 */
[----:B------:R-:W-:-:S03]  /*9750*/  MOV R155, R241 ;  /* 0x000000f1009b7202 */ /* 0x000fc60000000f00 */
[----:B------:R1:W-:Y:S02]  /*9760*/  MUFU.EX2 R169, R9 ;  /* 0x0000000900a97308 */ /* 0x0003e40000000800 */
[----:B-1----:R-:W-:Y:S01]  /*9770*/  FFMA.FTZ R9, R150, UR24, -R6 ;  /* 0x0000001896097c23 */ /* 0x002fe20008010806 */
[----:B------:R-:W-:-:S05]  /*9780*/  FFMA.FTZ R150, R123, UR24, -R8 ;  /* 0x000000187b967c23 */ /* 0x000fca0008010808 */
[----:B------:R1:W4:Y:S01]  /*9790*/  MUFU.EX2 R70, R9 ;  /* 0x0000000900467308 */ /* 0x0003220000000800 */
[C---:B---3--:R-:W-:Y:S06]  /*97a0*/  HMMA.16816.F32 R80, R12.reuse, R20, R52 ;  /* 0x000000140c50723c */ /* 0x048fec0000001834 */
[----:B------:R-:W-:Y:S01]  /*97b0*/  HMMA.16816.F32 R76, R12, R22, R48 ;  /* 0x000000160c4c723c */ /* 0x000fe20000001830 */
[----:B-1----:R-:W-:Y:S01]  /*97c0*/  FFMA.FTZ R9, R172, UR24, -R0 ;  /* 0x00000018ac097c23 */ /* 0x002fe20008010800 */
[----:B------:R-:W-:-:S03]  /*97d0*/  FFMA.FTZ R172, R124, UR24, -R7 ;  /* 0x000000187cac7c23 */ /* 0x000fc60008010807 */
[----:B------:R1:W-:Y:S01]  /*97e0*/  MUFU.EX2 R153, R9 ;  /* 0x0000000900997308 */ /* 0x0003e20000000800 */
[----:B------:R-:W-:Y:S01]  /*97f0*/  HMMA.16816.F32 R28, R16, R20, R28 ;  /* 0x00000014101c723c */ /* 0x000fe2000000181c */
[----:B--2---:R-:W-:Y:S02]  /*9800*/  F2FP.F16.F32.PACK_AB R12, R225, R144 ;  /* 0x00000090e10c723e */ /* 0x004fe400000000ff */
[----:B----4-:R-:W-:-:S03]  /*9810*/  F2FP.F16.F32.PACK_AB R14, R70, R169 ;  /* 0x000000a9460e723e */ /* 0x010fc600000000ff */
[----:B------:R-:W-:Y:S01]  /*9820*/  HMMA.16816.F32 R24, R16, R22, R24 ;  /* 0x000000161018723c */ /* 0x000fe20000001818 */
[----:B------:R-:W2:Y:S06]  /*9830*/  LDSM.16.MT88.4 R20, [R214+0x9800] ;  /* 0x00980000d614783b */ /* 0x000eac0000004200 */
[----:B------:R-:W-:Y:S02]  /*9840*/  F2FP.F16.F32.PACK_AB R16, R10, R212 ;  /* 0x000000d40a10723e */ /* 0x000fe400000000ff */
[----:B------:R-:W-:Y:S01]  /*9850*/  F2FP.F16.F32.PACK_AB R17, R233, R148 ;  /* 0x00000094e911723e */ /* 0x000fe200000000ff */
[--C-:B-1----:R-:W-:Y:S01]  /*9860*/  FFMA.FTZ R9, R171, UR24, -R0.reuse ;  /* 0x00000018ab097c23 */ /* 0x102fe20008010800 */
[----:B------:R-:W-:Y:S01]  /*9870*/  F2FP.F16.F32.PACK_AB R18, R236, R168 ;  /* 0x000000a8ec12723e */ /* 0x000fe200000000ff */
[----:B------:R-:W-:Y:S01]  /*9880*/  FFMA.FTZ R171, R126, UR24, -R7 ;  /* 0x000000187eab7c23 */ /* 0x000fe20008010807 */
[----:B------:R-:W-:Y:S01]  /*9890*/  F2FP.F16.F32.PACK_AB R19, R234, R158 ;  /* 0x0000009eea13723e */ /* 0x000fe200000000ff */
[----:B------:R1:W3:Y:S02]  /*98a0*/  MUFU.EX2 R156, R9 ;  /* 0x00000009009c7308 */ /* 0x0002e40000000800 */
[----:B-1----:R-:W-:Y:S01]  /*98b0*/  FFMA.FTZ R9, R159, UR24, -R0 ;  /* 0x000000189f097c23 */ /* 0x002fe20008010800 */
[----:B---3--:R-:W-:-:S02]  /*98c0*/  F2FP.F16.F32.PACK_AB R13, R156, R153 ;  /* 0x000000999c0d723e */ /* 0x008fc400000000ff */
[----:B------:R-:W-:-:S03]  /*98d0*/  MOV R159, R135 ;  /* 0x00000087009f7202 */ /* 0x000fc60000000f00 */
[----:B------:R1:W-:Y:S01]  /*98e0*/  MUFU.EX2 R167, R9 ;  /* 0x0000000900a77308 */ /* 0x0003e20000000800 */
[----:B------:R-:W-:Y:S01]  /*98f0*/  FFMA.FTZ R135, R131, UR24, -R7 ;  /* 0x0000001883877c23 */ /* 0x000fe20008010807 */
[C---:B--2---:R-:W-:Y:S06]  /*9900*/  HMMA.16816.F32 R104, R16.reuse, R20, R36 ;  /* 0x000000141068723c */ /* 0x044fec0000001824 */
[----:B------:R-:W-:Y:S01]  /*9910*/  HMMA.16816.F32 R32, R16, R22, R32 ;  /* 0x000000161020723c */ /* 0x000fe20000001820 */
[----:B-1----:R-:W-:Y:S01]  /*9920*/  FFMA.FTZ R9, R151, UR24, -R0 ;  /* 0x0000001897097c23 */ /* 0x002fe20008010800 */
[----:B------:R-:W-:-:S03]  /*9930*/  MOV R151, R242 ;  /* 0x000000f200977202 */ /* 0x000fc60000000f00 */
[----:B------:R-:W1:Y:S02]  /*9940*/  MUFU.EX2 R152, R9 ;  /* 0x0000000900987308 */ /* 0x000e640000000800 */
[----:B-1----:R-:W-:Y:S01]  /*9950*/  F2FP.F16.F32.PACK_AB R15, R152, R167 ;  /* 0x000000a7980f723e */ /* 0x002fe200000000ff */
[----:B------:R-:W-:Y:S01]  /*9960*/  FFMA.FTZ R9, R199, UR24, -R8 ;  /* 0x00000018c7097c23 */ /* 0x000fe20008010808 */
[----:B------:R-:W-:Y:S02]  /*9970*/  IMAD.MOV.U32 R199, RZ, RZ, R169 ;  /* 0x000000ffffc77224 */ /* 0x000fe400078e00a9 */
[----:B------:R-:W-:Y:S02]  /*9980*/  FFMA.FTZ R169, R180, UR24, -R0 ;  /* 0x00000018b4a97c23 */ /* 0x000fe40008010800 */
[----:B------:R1:W-:Y:S01]  /*9990*/  MUFU.EX2 R248, R9 ;  /* 0x0000000900f87308 */ /* 0x0003e20000000800 */
[C---:B------:R-:W-:Y:S06]  /*99a0*/  HMMA.16816.F32 R72, R12.reuse, R20, R44 ;  /* 0x000000140c48723c */ /* 0x040fec000000182c */
[----:B------:R-:W-:Y:S01]  /*99b0*/  HMMA.16816.F32 R40, R12, R22, R40 ;  /* 0x000000160c28723c */ /* 0x000fe20000001828 */
[----:B------:R-:W2:Y:S01]  /*99c0*/  LDSM.16.MT88.4 R20, [R217+0x9800] ;  /* 0x00980000d914783b */ /* 0x000ea20000004200 */
[--C-:B-1----:R-:W-:Y:S01]  /*99d0*/  FFMA.FTZ R9, R193, UR24, -R8.reuse ;  /* 0x00000018c1097c23 */ /* 0x102fe20008010808 */
[----:B------:R-:W-:Y:S01]  /*99e0*/  MOV R193, R144 ;  /* 0x0000009000c17202 */ /* 0x000fe20000000f00 */
[----:B------:R-:W-:-:S02]  /*99f0*/  FFMA.FTZ R144, R125, UR24, -R8 ;  /* 0x000000187d907c23 */ /* 0x000fc40008010808 */
[----:B------:R1:W3:Y:S02]  /*9a00*/  MUFU.EX2 R249, R9 ;  /* 0x0000000900f97308 */ /* 0x0002e40000000800 */
[--C-:B-1----:R-:W-:Y:S01]  /*9a10*/  FFMA.FTZ R9, R183, UR24, -R8.reuse ;  /* 0x00000018b7097c23 */ /* 0x102fe20008010808 */
[----:B------:R-:W-:Y:S01]  /*9a20*/  MOV R183, R148 ;  /* 0x0000009400b77202 */ /* 0x000fe20000000f00 */
[----:B------:R-:W-:-:S04]  /*9a30*/  FFMA.FTZ R148, R118, UR24, -R8 ;  /* 0x0000001876947c23 */ /* 0x000fc80008010808 */
[----:B------:R1:W-:Y:S01]  /*9a40*/  MUFU.EX2 R250, R9 ;  /* 0x0000000900fa7308 */ /* 0x0003e20000000800 */
[-C--:B--2---:R-:W-:Y:S06]  /*9a50*/  HMMA.16816.F32 R36, R16, R20.reuse, R56 ;  /* 0x000000141024723c */ /* 0x084fec0000001838 */
[----:B------:R-:W-:Y:S01]  /*9a60*/  HMMA.16816.F32 R52, R12, R20, R60 ;  /* 0x000000140c34723c */ /* 0x000fe2000000183c */
[----:B-1----:R-:W-:Y:S01]  /*9a70*/  FFMA.FTZ R9, R136, UR24, -R8 ;  /* 0x0000001888097c23 */ /* 0x002fe20008010808 */
[----:B------:R-:W-:-:S04]  /*9a80*/  FFMA.FTZ R136, R179, UR24, -R7 ;  /* 0x00000018b3887c23 */ /* 0x000fc80008010807 */
[-C--:B------:R-:W-:Y:S01]  /*9a90*/  HMMA.16816.F32 R48, R12, R22.reuse, R100 ;  /* 0x000000160c30723c */ /* 0x080fe20000001864 */
[----:B------:R-:W-:Y:S01]  /*9aa0*/  IMAD.MOV.U32 R63, RZ, RZ, R146 ;  /* 0x000000ffff3f7224 */ /* 0x000fe200078e0092 */
[----:B------:R1:W-:Y:S01]  /*9ab0*/  MUFU.EX2 R251, R9 ;  /* 0x0000000900fb7308 */ /* 0x0003e20000000800 */
[----:B------:R-:W-:Y:S01]  /*9ac0*/  FFMA.FTZ R146, R119, UR24, -R8 ;  /* 0x0000001877927c23 */ /* 0x000fe20008010808 */
[--C-:B------:R-:W-:Y:S01]  /*9ad0*/  FFMA.FTZ R8, R202, UR24, -R6.reuse ;  /* 0x00000018ca087c23 */ /* 0x100fe20008010806 */
[----:B------:R-:W-:Y:S01]  /*9ae0*/  MOV R179, R153 ;  /* 0x0000009900b37202 */ /* 0x000fe20000000f00 */
[----:B------:R-:W-:Y:S01]  /*9af0*/  HMMA.16816.F32 R44, R16, R22, R96 ;  /* 0x00000016102c723c */ /* 0x000fe20000001860 */
[----:B------:R-:W2:Y:S01]  /*9b00*/  LDSM.16.MT88.4 R20, [R215+0x9800] ;  /* 0x00980000d714783b */ /* 0x000ea20000004200 */
[----:B------:R-:W-:Y:S01]  /*9b10*/  FFMA.FTZ R153, R178, UR24, -R6 ;  /* 0x00000018b2997c23 */ /* 0x000fe20008010806 */
[----:B------:R-:W-:Y:S01]  /*9b20*/  IMAD.MOV.U32 R178, RZ, RZ, R238 ;  /* 0x000000ffffb27224 */ /* 0x000fe200078e00ee */
[----:B------:R4:W-:Y:S01]  /*9b30*/  MUFU.EX2 R241, R8 ;  /* 0x0000000800f17308 */ /* 0x0009e20000000800 */
[----:B-1----:R-:W-:Y:S01]  /*9b40*/  FFMA.FTZ R9, R198, UR24, -R7 ;  /* 0x00000018c6097c23 */ /* 0x002fe20008010807 */
[----:B------:R-:W-:Y:S01]  /*9b50*/  MOV R198, R158 ;  /* 0x0000009e00c67202 */ /* 0x000fe20000000f00 */
[----:B------:R-:W-:-:S05]  /*9b60*/  FFMA.FTZ R158, R194, UR24, -R0 ;  /* 0x00000018c29e7c23 */ /* 0x000fca0008010800 */
[----:B------:R1:W-:Y:S01]  /*9b70*/  MUFU.EX2 R244, R9 ;  /* 0x0000000900f47308 */ /* 0x0003e20000000800 */
[----:B----4-:R-:W-:Y:S01]  /*9b80*/  FFMA.FTZ R8, R205, UR24, -R6 ;  /* 0x00000018cd087c23 */ /* 0x010fe20008010806 */
[----:B------:R-:W-:Y:S01]  /*9b90*/  MOV R205, R157 ;  /* 0x0000009d00cd7202 */ /* 0x000fe20000000f00 */
[----:B------:R-:W-:Y:S01]  /*9ba0*/  FFMA.FTZ R157, R190, UR24, -R0 ;  /* 0x00000018be9d7c23 */ /* 0x000fe20008010800 */
[----:B-1----:R-:W-:Y:S01]  /*9bb0*/  FFMA.FTZ R9, R192, UR24, -R7 ;  /* 0x00000018c0097c23 */ /* 0x002fe20008010807 */
[----:B------:R-:W-:Y:S01]  /*9bc0*/  MOV R192, R152 ;  /* 0x0000009800c07202 */ /* 0x000fe20000000f00 */
[----:B------:R-:W-:Y:S02]  /*9bd0*/  IMAD.MOV.U32 R152, RZ, RZ, R243 ;  /* 0x000000ffff987224 */ /* 0x000fe400078e00f3 */
[----:B------:R1:W4:Y:S02]  /*9be0*/  MUFU.EX2 R245, R9 ;  /* 0x0000000900f57308 */ /* 0x0003240000000800 */
[----:B------:R-:W-:Y:S01]  /*9bf0*/  IMAD.MOV.U32 R202, RZ, RZ, R152 ;  /* 0x000000ffffca7224 */ /* 0x000fe200078e0098 */
[----:B--2---:R-:W-:Y:S01]  /*9c00*/  HMMA.16816.F32 R100, R16, R20, R108 ;  /* 0x000000141064723c */ /* 0x004fe2000000186c */
[----:B------:R-:W-:-:S05]  /*9c10*/  FFMA.FTZ R152, R130, UR24, -R7 ;  /* 0x0000001882987c23 */ /* 0x000fca0008010807 */
[C---:B------:R-:W-:Y:S06]  /*9c20*/  HMMA.16816.F32 R64, R12.reuse, R20, R88 ;  /* 0x000000140c40723c */ /* 0x040fec0000001858 */
[----:B------:R-:W-:Y:S01]  /*9c30*/  HMMA.16816.F32 R92, R12, R22, R92 ;  /* 0x000000160c5c723c */ /* 0x000fe2000000185c */
[----:B-1----:R-:W-:Y:S01]  /*9c40*/  FFMA.FTZ R9, R188, UR24, -R7 ;  /* 0x00000018bc097c23 */ /* 0x002fe20008010807 */
[----:B------:R-:W-:Y:S01]  /*9c50*/  MOV R188, R168 ;  /* 0x000000a800bc7202 */ /* 0x000fe20000000f00 */
[----:B------:R-:W-:-:S03]  /*9c60*/  FFMA.FTZ R168, R187, UR24, -R0 ;  /* 0x00000018bba87c23 */ /* 0x000fc60008010800 */
[----:B------:R-:W-:Y:S01]  /*9c70*/  HMMA.16816.F32 R112, R16, R22, R84 ;  /* 0x000000161070723c */ /* 0x000fe20000001854 */
[----:B------:R-:W1:Y:S01]  /*9c80*/  LDSM.16.MT88.4 R20, [R216+0x9800] ;  /* 0x00980000d814783b */ /* 0x000e620000004200 */
[----:B------:R2:W-:Y:S02]  /*9c90*/  MUFU.EX2 R246, R9 ;  /* 0x0000000900f67308 */ /* 0x0005e40000000800 */
[--C-:B--2---:R-:W-:Y:S01]  /*9ca0*/  FFMA.FTZ R9, R137, UR24, -R7.reuse ;  /* 0x0000001889097c23 */ /* 0x104fe20008010807 */
[----:B------:R-:W-:Y:S01]  /*9cb0*/  FFMA.FTZ R137, R181, UR24, -R7 ;  /* 0x00000018b5897c23 */ /* 0x000fe20008010807 */
[----:B------:R-:W-:-:S04]  /*9cc0*/  MOV R181, R240 ;  /* 0x000000f000b57202 */ /* 0x000fc80000000f00 */
[----:B------:R2:W4:Y:S08]  /*9cd0*/  MUFU.EX2 R247, R9 ;  /* 0x0000000900f77308 */ /* 0x0005300000000800 */
[----:B------:R-:W4:Y:S01]  /*9ce0*/  MUFU.EX2 R240, R8 ;  /* 0x0000000800f07308 */ /* 0x000f220000000800 */
[----:B--2---:R-:W-:Y:S01]  /*9cf0*/  FFMA.FTZ R9, R201, UR24, -R6 ;  /* 0x00000018c9097c23 */ /* 0x004fe20008010806 */
[----:B-1----:R-:W-:Y:S01]  /*9d00*/  HMMA.16816.F32 R56, R16, R22, R24 ;  /* 0x000000161038723c */ /* 0x002fe20000001818 */
[----:B------:R-:W-:-:S02]  /*9d10*/  IMAD.MOV.U32 R201, RZ, RZ, R156 ;  /* 0x000000ffffc97224 */ /* 0x000fc400078e009c */
[----:B------:R-:W-:-:S03]  /*9d20*/  FFMA.FTZ R156, R197, UR24, -R0 ;  /* 0x00000018c59c7c23 */ /* 0x000fc60008010800 */
[----:B------:R1:W-:Y:S01]  /*9d30*/  MUFU.EX2 R243, R9 ;  /* 0x0000000900f37308 */ /* 0x0003e20000000800 */
[-C--:B------:R-:W-:Y:S01]  /*9d40*/  HMMA.16816.F32 R88, R12, R20.reuse, R80 ;  /* 0x000000140c58723c */ /* 0x080fe20000001850 */
[--C-:B------:R-:W-:Y:S01]  /*9d50*/  FFMA.FTZ R27, R191, UR24, -R6.reuse ;  /* 0x00000018bf1b7c23 */ /* 0x100fe20008010806 */
[----:B------:R-:W-:Y:S01]  /*9d60*/  MOV R191, R239 ;  /* 0x000000ef00bf7202 */ /* 0x000fe20000000f00 */
[--C-:B------:R-:W-:Y:S01]  /*9d70*/  FFMA.FTZ R26, R195, UR24, -R6.reuse ;  /* 0x00000018c31a7c23 */ /* 0x100fe20008010806 */
[----:B------:R-:W-:Y:S02]  /*9d80*/  IMAD.MOV.U32 R195, RZ, RZ, R147 ;  /* 0x000000ffffc37224 */ /* 0x000fe400078e0093 */
[--C-:B------:R-:W-:Y:S01]  /*9d90*/  FFMA.FTZ R147, R182, UR24, -R6.reuse ;  /* 0x00000018b6937c23 */ /* 0x100fe20008010806 */
[----:B------:R-:W-:Y:S01]  /*9da0*/  HMMA.16816.F32 R80, R16, R20, R28 ;  /* 0x000000141050723c */ /* 0x000fe2000000181c */
[----:B------:R-:W-:Y:S01]  /*9db0*/  MOV R182, R155 ;  /* 0x0000009b00b67202 */ /* 0x000fe20000000f00 */
[----:B------:R-:W-:Y:S01]  /*9dc0*/  FFMA.FTZ R155, R176, UR24, -R6 ;  /* 0x00000018b09b7c23 */ /* 0x000fe20008010806 */
[----:B------:R-:W-:Y:S01]  /*9dd0*/  MOV R176, R166 ;  /* 0x000000a600b07202 */ /* 0x000fe20000000f00 */
[--C-:B------:R-:W-:Y:S01]  /*9de0*/  FFMA.FTZ R25, R208, UR24, -R0.reuse ;  /* 0x00000018d0197c23 */ /* 0x100fe20008010800 */
[----:B------:R-:W-:Y:S01]  /*9df0*/  FFMA.FTZ R24, R207, UR24, -R0 ;  /* 0x00000018cf187c23 */ /* 0x000fe20008010800 */
[----:B------:R-:W-:Y:S01]  /*9e00*/  HMMA.16816.F32 R84, R12, R22, R76 ;  /* 0x000000160c54723c */ /* 0x000fe2000000184c */
[--C-:B------:R-:W-:Y:S01]  /*9e10*/  FFMA.FTZ R28, R196, UR24, -R6.reuse ;  /* 0x00000018c41c7c23 */ /* 0x100fe20008010806 */
[----:B-1----:R-:W-:Y:S01]  /*9e20*/  FFMA.FTZ R9, R200, UR24, -R6 ;  /* 0x00000018c8097c23 */ /* 0x002fe20008010806 */
[----:B------:R-:W-:-:S02]  /*9e30*/  IMAD.MOV.U32 R200, RZ, RZ, R161 ;  /* 0x000000ffffc87224 */ /* 0x000fc400078e00a1 */
[----:B------:R-:W-:Y:S01]  /*9e40*/  FFMA.FTZ R161, R122, UR24, -R7 ;  /* 0x000000187aa17c23 */ /* 0x000fe20008010807 */
[----:B------:R-:W-:Y:S01]  /*9e50*/  FFMA.FTZ R7, R209, UR24, -R0 ;  /* 0x00000018d1077c23 */ /* 0x000fe20008010800 */
[----:B------:R-:W-:Y:S01]  /*9e60*/  MOV R196, R151 ;  /* 0x0000009700c47202 */ /* 0x000fe20000000f00 */
[----:B------:R-:W-:Y:S01]  /*9e70*/  FFMA.FTZ R151, R177, UR24, -R6 ;  /* 0x00000018b1977c23 */ /* 0x000fe20008010806 */
[----:B------:R-:W-:Y:S01]  /*9e80*/  FFMA.FTZ R76, R204, UR24, -R0 ;  /* 0x00000018cc4c7c23 */ /* 0x000fe20008010800 */
[----:B------:R1:W-:Y:S01]  /*9e90*/  MUFU.EX2 R239, R7 ;  /* 0x0000000700ef7308 */ /* 0x0003e20000000800 */
[----:B------:R-:W-:Y:S01]  /*9ea0*/  MOV R177, R163 ;  /* 0x000000a300b17202 */ /* 0x000fe20000000f00 */
[--C-:B------:R-:W-:Y:S01]  /*9eb0*/  FFMA.FTZ R163, R184, UR24, -R6.reuse ;  /* 0x00000018b8a37c23 */ /* 0x100fe20008010806 */
[----:B------:R-:W-:Y:S01]  /*9ec0*/  MOV R204, R11 ;  /* 0x0000000b00cc7202 */ /* 0x000fe20000000f00 */
[----:B------:R-:W-:Y:S02]  /*9ed0*/  IMAD.MOV.U32 R184, RZ, RZ, R165 ;  /* 0x000000ffffb87224 */ /* 0x000fe400078e00a5 */
[--C-:B------:R-:W-:Y:S01]  /*9ee0*/  FFMA.FTZ R29, R203, UR24, -R6.reuse ;  /* 0x00000018cb1d7c23 */ /* 0x100fe20008010806 */
[--C-:B------:R-:W-:Y:S01]  /*9ef0*/  FFMA.FTZ R165, R129, UR24, -R6.reuse ;  /* 0x0000001881a57c23 */ /* 0x100fe20008010806 */
[----:B------:R-:W-:Y:S01]  /*9f00*/  FFMA.FTZ R166, R128, UR24, -R6 ;  /* 0x0000001880a67c23 */ /* 0x000fe20008010806 */
[----:B------:R-:W-:Y:S01]  /*9f10*/  IMAD.MOV.U32 R208, RZ, RZ, R159 ;  /* 0x000000ffffd07224 */ /* 0x000fe200078e009f */
[----:B------:R-:W-:Y:S01]  /*9f20*/  MOV R207, R170 ;  /* 0x000000aa00cf7202 */ /* 0x000fe20000000f00 */
[--C-:B------:R-:W-:Y:S01]  /*9f30*/  FFMA.FTZ R159, R189, UR24, -R0.reuse ;  /* 0x00000018bd9f7c23 */ /* 0x100fe20008010800 */
[----:B------:R-:W-:Y:S01]  /*9f40*/  MOV R77, R167 ;  /* 0x000000a7004d7202 */ /* 0x000fe20000000f00 */
[--C-:B------:R-:W-:Y:S01]  /*9f50*/  FFMA.FTZ R167, R186, UR24, -R0.reuse ;  /* 0x00000018baa77c23 */ /* 0x100fe20008010800 */
[--C-:B------:R-:W-:Y:S01]  /*9f60*/  FFMA.FTZ R170, R175, UR24, -R0.reuse ;  /* 0x00000018afaa7c23 */ /* 0x100fe20008010800 */
[----:B------:R-:W-:Y:S01]  /*9f70*/  MOV R78, R236 ;  /* 0x000000ec004e7202 */ /* 0x000fe20000000f00 */
[----:B------:R-:W-:Y:S01]  /*9f80*/  IMAD.MOV.U32 R203, RZ, RZ, R63 ;  /* 0x000000ffffcb7224 */ /* 0x000fe200078e003f */
[----:B------:R-:W2:Y:S01]  /*9f90*/  LDSM.16.MT88.4 R16, [R214+0xa000] ;  /* 0x00a00000d610783b */ /* 0x000ea20000004200 */
[----:B-1----:R-:W-:Y:S01]  /*9fa0*/  FFMA.FTZ R7, R211, UR24, -R0 ;  /* 0x00000018d3077c23 */ /* 0x002fe20008010800 */
[----:B------:R-:W-:Y:S01]  /*9fb0*/  IMAD.MOV.U32 R197, RZ, RZ, R208 ;  /* 0x000000ffffc57224 */ /* 0x000fe200078e00d0 */
[----:B------:R-:W-:Y:S01]  /*9fc0*/  MOV R190, R207 ;  /* 0x000000cf00be7202 */ /* 0x000fe20000000f00 */
[----:B------:R-:W1:Y:S01]  /*9fd0*/  MUFU.EX2 R242, R9 ;  /* 0x0000000900f27308 */ /* 0x000e620000000800 */
[----:B------:R-:W-:Y:S01]  /*9fe0*/  MOV R31, R10 ;  /* 0x0000000a001f7202 */ /* 0x000fe20000000f00 */
[----:B------:R-:W2:Y:S01]  /*9ff0*/  LDSM.16.MT88.4 R20, [R215+0xa000] ;  /* 0x00a00000d714783b */ /* 0x000ea20000004200 */
[----:B---3--:R-:W-:Y:S01]  /*a000*/  F2FP.F16.F32.PACK_AB R12, R249, R248 ;  /* 0x000000f8f90c723e */ /* 0x008fe200000000ff */
[----:B------:R-:W-:Y:S01]  /*a010*/  IMAD.MOV.U32 R79, RZ, RZ, R234 ;  /* 0x000000ffff4f7224 */ /* 0x000fe200078e00ea */
[----:B----4-:R-:W-:-:S02]  /*a020*/  F2FP.F16.F32.PACK_AB R13, R245, R244 ;  /* 0x000000f4f50d723e */ /* 0x010fc400000000ff */
[----:B------:R-:W-:Y:S01]  /*a030*/  F2FP.F16.F32.PACK_AB R14, R251, R250 ;  /* 0x000000fafb0e723e */ /* 0x000fe200000000ff */
[----:B------:R3:W4:Y:S01]  /*a040*/  MUFU.EX2 R238, R7 ;  /* 0x0000000700ee7308 */ /* 0x0007220000000800 */
[----:B------:R-:W-:Y:S02]  /*a050*/  MOV R208, R177 ;  /* 0x000000b100d07202 */ /* 0x000fe40000000f00 */
[----:B------:R-:W-:Y:S02]  /*a060*/  F2FP.F16.F32.PACK_AB R15, R247, R246 ;  /* 0x000000f6f70f723e */ /* 0x000fe400000000ff */
[----:B------:R-:W-:Y:S01]  /*a070*/  F2FP.F16.F32.PACK_AB R10, R240, R241 ;  /* 0x000000f1f00a723e */ /* 0x000fe200000000ff */
[----:B------:R-:W-:Y:S01]  /*a080*/  IMAD.MOV.U32 R207, RZ, RZ, R184 ;  /* 0x000000ffffcf7224 */ /* 0x000fe200078e00b8 */
[----:B------:R-:W-:Y:S01]  /*a090*/  MOV R30, R224 ;  /* 0x000000e0001e7202 */ /* 0x000fe20000000f00 */
[----:B------:R-:W-:Y:S01]  /*a0a0*/  MUFU.EX2 R211, R29 ;  /* 0x0000001d00d37308 */ /* 0x000fe20000000800 */
[----:B-1----:R-:W-:-:S07]  /*a0b0*/  F2FP.F16.F32.PACK_AB R8, R242, R243 ;  /* 0x000000f3f208723e */ /* 0x002fce00000000ff */
[----:B------:R-:W-:Y:S01]  /*a0c0*/  MUFU.EX2 R234, R26 ;  /* 0x0000001a00ea7308 */ /* 0x000fe20000000800 */
[----:B---3--:R-:W-:Y:S01]  /*a0d0*/  FFMA.FTZ R7, R219, UR24, -R0 ;  /* 0x00000018db077c23 */ /* 0x008fe20008010800 */
[----:B------:R-:W-:Y:S01]  /*a0e0*/  MOV R219, R164 ;  /* 0x000000a400db7202 */ /* 0x000fe20000000f00 */
[----:B------:R-:W-:Y:S01]  /*a0f0*/  FFMA.FTZ R164, R185, UR24, -R6 ;  /* 0x00000018b9a47c23 */ /* 0x000fe20008010806 */
[----:B------:R-:W-:Y:S01]  /*a100*/  MOV R185, R237 ;  /* 0x000000ed00b97202 */ /* 0x000fe20000000f00 */
[----:B------:R-:W-:Y:S01]  /*a110*/  FFMA.FTZ R6, R210, UR24, -R0 ;  /* 0x00000018d2067c23 */ /* 0x000fe20008010800 */
[----:B----4-:R-:W-:Y:S02]  /*a120*/  F2FP.F16.F32.PACK_AB R9, R238, R239 ;  /* 0x000000efee09723e */ /* 0x010fe400000000ff */
[----:B------:R1:W-:Y:S01]  /*a130*/  MUFU.EX2 R237, R7 ;  /* 0x0000000700ed7308 */ /* 0x0003e20000000800 */
[----:B------:R-:W-:Y:S01]  /*a140*/  MOV R177, R195 ;  /* 0x000000c300b17202 */ /* 0x000fe20000000f00 */
[C---:B--2---:R-:W-:Y:S06]  /*a150*/  HMMA.16816.F32 R128, R12.reuse, R16, R104 ;  /* 0x000000100c80723c */ /* 0x044fec0000001868 */
[----:B------:R-:W2:Y:S01]  /*a160*/  MUFU.EX2 R236, R6 ;  /* 0x0000000600ec7308 */ /* 0x000ea20000000800 */
[----:B------:R-:W-:Y:S01]  /*a170*/  HMMA.16816.F32 R124, R12, R18, R32 ;  /* 0x000000120c7c723c */ /* 0x000fe20000001820 */
[----:B------:R-:W-:-:S05]  /*a180*/  MOV R184, R176 ;  /* 0x000000b000b87202 */ /* 0x000fca0000000f00 */
[C---:B------:R-:W-:Y:S01]  /*a190*/  HMMA.16816.F32 R100, R12.reuse, R20, R100 ;  /* 0x000000140c64723c */ /* 0x040fe20000001864 */
[----:B-1----:R-:W-:Y:S01]  /*a1a0*/  FFMA.FTZ R7, R206, UR24, -R0 ;  /* 0x00000018ce077c23 */ /* 0x002fe20008010800 */
[----:B------:R-:W-:Y:S01]  /*a1b0*/  IMAD.MOV.U32 R206, RZ, RZ, R222 ;  /* 0x000000ffffce7224 */ /* 0x000fe200078e00de */
[----:B------:R-:W-:Y:S01]  /*a1c0*/  MOV R195, R203 ;  /* 0x000000cb00c37202 */ /* 0x000fe20000000f00 */
[----:B------:R-:W-:Y:S02]  /*a1d0*/  MUFU.EX2 R222, R28 ;  /* 0x0000001c00de7308 */ /* 0x000fe40000000800 */
[----:B------:R-:W-:Y:S01]  /*a1e0*/  FADD.FTZ R0, R206, R204 ;  /* 0x000000ccce007221 */ /* 0x000fe20000010000 */
[----:B------:R-:W-:Y:S01]  /*a1f0*/  HMMA.16816.F32 R112, R12, R22, R112 ;  /* 0x000000160c70723c */ /* 0x000fe20000001870 */
[----:B------:R-:W3:Y:S01]  /*a200*/  LDL.LU R204, [R1+0x10] ;  /* 0x0000100001cc7983 */ /* 0x000ee20000300800 */
[----:B--2---:R-:W-:-:S03]  /*a210*/  F2FP.F16.F32.PACK_AB R11, R236, R237 ;  /* 0x000000edec0b723e */ /* 0x004fc600000000ff */
[----:B------:R-:W3:Y:S01]  /*a220*/  LDL.LU R206, [R1+0x18] ;  /* 0x0000180001ce7983 */ /* 0x000ee20000300800 */
[----:B------:R-:W-:Y:S01]  /*a230*/  MOV R203, R200 ;  /* 0x000000c800cb7202 */ /* 0x000fe20000000f00 */
[----:B------:R-:W-:Y:S01]  /*a240*/  FADD.FTZ R0, R190, R0 ;  /* 0x00000000be007221 */ /* 0x000fe20000010000 */
[----:B------:R-:W-:Y:S01]  /*a250*/  MOV R200, R71 ;  /* 0x0000004700c87202 */ /* 0x000fe20000000f00 */
[C---:B------:R-:W-:Y:S01]  /*a260*/  HMMA.16816.F32 R72, R8.reuse, R16, R72 ;  /* 0x000000100848723c */ /* 0x040fe20000001848 */
[----:B------:R-:W-:Y:S05]  /*a270*/  MUFU.EX2 R224, R27 ;  /* 0x0000001b00e07308 */ /* 0x000fea0000000800 */
[C---:B------:R-:W-:Y:S01]  /*a280*/  HMMA.16816.F32 R60, R8.reuse, R18, R40 ;  /* 0x00000012083c723c */ /* 0x040fe20000001828 */
[----:B------:R-:W1:Y:S01]  /*a290*/  LDSM.16.MT88.4 R16, [R217+0xa000] ;  /* 0x00a00000d910783b */ /* 0x000e620000004200 */
[----:B------:R-:W-:Y:S01]  /*a2a0*/  MOV R176, R182 ;  /* 0x000000b600b07202 */ /* 0x000fe20000000f00 */
[----:B------:R-:W-:Y:S03]  /*a2b0*/  MUFU.EX2 R209, R25 ;  /* 0x0000001900d17308 */ /* 0x000fe60000000800 */
[----:B------:R-:W-:Y:S05]  /*a2c0*/  HMMA.16816.F32 R40, R8, R22, R92 ;  /* 0x000000160828723c */ /* 0x000fea000000185c */
[----:B------:R2:W4:Y:S01]  /*a2d0*/  MUFU.EX2 R210, R24 ;  /* 0x0000001800d27308 */ /* 0x0005220000000800 */
[-C--:B-1----:R-:W-:Y:S06]  /*a2e0*/  HMMA.16816.F32 R120, R12, R16.reuse, R36 ;  /* 0x000000100c78723c */ /* 0x082fec0000001824 */
[C---:B------:R-:W-:Y:S06]  /*a2f0*/  HMMA.16816.F32 R52, R8.reuse, R16, R52 ;  /* 0x000000100834723c */ /* 0x040fec0000001834 */
[-C--:B------:R-:W-:Y:S06]  /*a300*/  HMMA.16816.F32 R48, R8, R18.reuse, R48 ;  /* 0x000000120830723c */ /* 0x080fec0000001830 */
[----:B------:R-:W-:Y:S01]  /*a310*/  HMMA.16816.F32 R116, R12, R18, R44 ;  /* 0x000000120c74723c */ /* 0x000fe2000000182c */
[----:B------:R-:W1:Y:S01]  /*a320*/  LDSM.16.MT88.4 R16, [R216+0xa000] ;  /* 0x00a00000d810783b */ /* 0x000e620000004200 */
[----:B---3--:R-:W-:-:S04]  /*a330*/  FADD.FTZ R6, R206, R204 ;  /* 0x000000ccce067221 */ /* 0x008fc80000010000 */
[C---:B------:R-:W-:Y:S01]  /*a340*/  HMMA.16816.F32 R44, R8.reuse, R20, R64 ;  /* 0x00000014082c723c */ /* 0x040fe20000001840 */
[----:B------:R-:W3:Y:S04]  /*a350*/  LDL.LU R204, [R1] ;  /* 0x0000000001cc7983 */ /* 0x000ee80000300800 */
[----:B------:R-:W3:Y:S01]  /*a360*/  LDL.LU R206, [R1+0x4] ;  /* 0x0000040001ce7983 */ /* 0x000ee20000300800 */
[C---:B-1----:R-:W-:Y:S03]  /*a370*/  HMMA.16816.F32 R36, R8.reuse, R16, R88 ;  /* 0x000000100824723c */ /* 0x042fe60000001858 */
[----:B------:R-:W3:Y:S03]  /*a380*/  LDL.LU R71, [R1+0x150] ;  /* 0x0001500001477983 */ /* 0x000ee60000300800 */
[----:B------:R-:W-:Y:S01]  /*a390*/  HMMA.16816.F32 R32, R8, R18, R84 ;  /* 0x000000120820723c */ /* 0x000fe20000001854 */
[----:B------:R-:W3:Y:S01]  /*a3a0*/  LDL.LU R190, [R1+0x1c] ;  /* 0x00001c0001be7983 */ /* 0x000ee20000300800 */
[----:B------:R-:W-:-:S02]  /*a3b0*/  MOV R182, R196 ;  /* 0x000000c400b67202 */ /* 0x000fc40000000f00 */
[----:B------:R-:W-:Y:S01]  /*a3c0*/  MOV R196, R202 ;  /* 0x000000ca00c47202 */ /* 0x000fe20000000f00 */
[----:B------:R-:W1:Y:S01]  /*a3d0*/  LDSM.16.MT88.4 R20, [R214+0xa800] ;  /* 0x00a80000d614783b */ /* 0x000e620000004200 */
[----:B------:R-:W-:Y:S01]  /*a3e0*/  HMMA.16816.F32 R96, R12, R16, R80 ;  /* 0x000000100c60723c */ /* 0x000fe20000001850 */
[----:B------:R-:W-:-:S05]  /*a3f0*/  MOV R202, R31 ;  /* 0x0000001f00ca7202 */ /* 0x000fca0000000f00 */
[----:B------:R-:W-:Y:S01]  /*a400*/  HMMA.16816.F32 R108, R12, R18, R56 ;  /* 0x000000120c6c723c */ /* 0x000fe20000001838 */
[----:B------:R-:W1:Y:S04]  /*a410*/  LDSM.16.MT88.4 R16, [R217+0xa800] ;  /* 0x00a80000d910783b */ /* 0x000e680000004200 */
[----:B------:R-:W1:Y:S01]  /*a420*/  LDSM.16.MT88.4 R12, [R215+0xa800] ;  /* 0x00a80000d70c783b */ /* 0x000e620000004200 */
[----:B------:R-:W-:Y:S02]  /*a430*/  FADD.FTZ R9, R252, R223 ;  /* 0x000000dffc097221 */ /* 0x000fe40000010000 */
[----:B------:R-:W-:Y:S01]  /*a440*/  MUFU.EX2 R223, R76 ;  /* 0x0000004c00df7308 */ /* 0x000fe20000000800 */
[----:B------:R-:W-:Y:S01]  /*a450*/  IMAD.MOV.U32 R180, RZ, RZ, R176 ;  /* 0x000000ffffb47224 */ /* 0x000fe200078e00b0 */
[----:B------:R-:W-:Y:S01]  /*a460*/  MOV R65, R208 ;  /* 0x000000d000417202 */ /* 0x000fe20000000f00 */
[----:B------:R-:W-:Y:S01]  /*a470*/  IMAD.MOV.U32 R66, RZ, RZ, R207 ;  /* 0x000000ffff427224 */ /* 0x000fe200078e00cf */
[----:B------:R-:W-:Y:S01]  /*a480*/  MOV R56, R200 ;  /* 0x000000c800387202 */ /* 0x000fe20000000f00 */
[----:B------:R-:W-:Y:S01]  /*a490*/  IMAD.MOV.U32 R189, RZ, RZ, R202 ;  /* 0x000000ffffbd7224 */ /* 0x000fe200078e00ca */
[----:B------:R-:W-:-:S02]  /*a4a0*/  MOV R176, R201 ;  /* 0x000000c900b07202 */ /* 0x000fc40000000f00 */
[----:B------:R-:W-:Y:S01]  /*a4b0*/  MUFU.EX2 R202, R142 ;  /* 0x0000008e00ca7308 */ /* 0x000fe20000000800 */
[----:B--2---:R-:W-:Y:S01]  /*a4c0*/  FADD.FTZ R24, R69, R9 ;  /* 0x0000000945187221 */ /* 0x004fe20000010000 */
[----:B----4-:R-:W-:Y:S02]  /*a4d0*/  F2FP.F16.F32.PACK_AB R9, R210, R209 ;  /* 0x000000d1d209723e */ /* 0x010fe400000000ff */
[----:B------:R-:W-:-:S04]  /*a4e0*/  F2FP.F16.F32.PACK_AB R10, R234, R224 ;  /* 0x000000e0ea0a723e */ /* 0x000fc800000000ff */
[----:B------:R-:W-:Y:S08]  /*a4f0*/  MUFU.EX2 R207, R140 ;  /* 0x0000008c00cf7308 */ /* 0x000ff00000000800 */
[----:B------:R-:W-:Y:S08]  /*a500*/  MUFU.EX2 R208, R139 ;  /* 0x0000008b00d07308 */ /* 0x000ff00000000800 */
[----:B------:R-:W-:Y:S08]  /*a510*/  MUFU.EX2 R200, R138 ;  /* 0x0000008a00c87308 */ /* 0x000ff00000000800 */
[----:B------:R2:W-:Y:S01]  /*a520*/  MUFU.EX2 R201, R137 ;  /* 0x0000008900c97308 */ /* 0x0005e20000000800 */
[----:B------:R-:W-:Y:S01]  /*a530*/  IMAD.MOV.U32 R59, RZ, RZ, R182 ;  /* 0x000000ffff3b7224 */ /* 0x000fe200078e00b6 */
[----:B------:R-:W-:Y:S01]  /*a540*/  MOV R58, R195 ;  /* 0x000000c3003a7202 */ /* 0x000fe20000000f00 */
[----:B------:R-:W-:Y:S01]  /*a550*/  IMAD.MOV.U32 R194, RZ, RZ, R196 ;  /* 0x000000ffffc27224 */ /* 0x000fe200078e00c4 */
[----:B------:R-:W-:Y:S01]  /*a560*/  MOV R182, R199 ;  /* 0x000000c700b67202 */ /* 0x000fe20000000f00 */
[----:B------:R-:W-:Y:S01]  /*a570*/  IMAD.MOV.U32 R195, RZ, RZ, R77 ;  /* 0x000000ffffc37224 */ /* 0x000fe200078e004d */
[----:B------:R-:W-:Y:S01]  /*a580*/  MOV R26, R56 ;  /* 0x00000038001a7202 */ /* 0x000fe20000000f00 */
[----:B------:R-:W-:Y:S01]  /*a590*/  IMAD.MOV.U32 R56, RZ, RZ, R58 ;  /* 0x000000ffff387224 */ /* 0x000fe200078e003a */
[----:B--2---:R-:W-:-:S02]  /*a5a0*/  MOV R137, R228 ;  /* 0x000000e400897202 */ /* 0x004fc40000000f00 */
[----:B------:R-:W-:Y:S01]  /*a5b0*/  MOV R187, R177 ;  /* 0x000000b100bb7202 */ /* 0x000fe20000000f00 */
[----:B------:R-:W-:Y:S02]  /*a5c0*/  IMAD.MOV.U32 R177, RZ, RZ, R188 ;  /* 0x000000ffffb17224 */ /* 0x000fe400078e00bc */
[----:B------:R-:W-:Y:S02]  /*a5d0*/  IMAD.MOV.U32 R188, RZ, RZ, R70 ;  /* 0x000000ffffbc7224 */ /* 0x000fe400078e0046 */
[----:B---3--:R-:W-:Y:S01]  /*a5e0*/  FADD.FTZ R8, R206, R204 ;  /* 0x000000ccce087221 */ /* 0x008fe20000010000 */
[----:B------:R-:W-:Y:S01]  /*a5f0*/  MOV R204, R185 ;  /* 0x000000b900cc7202 */ /* 0x000fe20000000f00 */
[----:B------:R-:W-:Y:S02]  /*a600*/  IMAD.MOV.U32 R185, RZ, RZ, R178 ;  /* 0x000000ffffb97224 */ /* 0x000fe400078e00b2 */
[----:B------:R-:W-:Y:S02]  /*a610*/  IMAD.MOV.U32 R178, RZ, RZ, R191 ;  /* 0x000000ffffb27224 */ /* 0x000fe400078e00bf */
[----:B------:R-:W-:-:S02]  /*a620*/  IMAD.MOV.U32 R191, RZ, RZ, R181 ;  /* 0x000000ffffbf7224 */ /* 0x000fc400078e00b5 */
[----:B------:R-:W-:Y:S02]  /*a630*/  IMAD.MOV.U32 R181, RZ, RZ, R30 ;  /* 0x000000ffffb57224 */ /* 0x000fe400078e001e */
[----:B------:R-:W2:Y:S01]  /*a640*/  LDSM.16.MT88.4 R28, [R216+0xa800] ;  /* 0x00a80000d81c783b */ /* 0x000ea20000004200 */
[----:B------:R-:W-:Y:S02]  /*a650*/  MOV R206, R219 ;  /* 0x000000db00ce7202 */ /* 0x000fe40000000f00 */
[----:B------:R3:W4:Y:S01]  /*a660*/  MUFU.EX2 R219, R7 ;  /* 0x0000000700db7308 */ /* 0x0007220000000800 */
[----:B------:R-:W-:Y:S02]  /*a670*/  MOV R64, R185 ;  /* 0x000000b900407202 */ /* 0x000fe40000000f00 */
[----:B------:R-:W-:Y:S02]  /*a680*/  MOV R175, R204 ;  /* 0x000000cc00af7202 */ /* 0x000fe40000000f00 */
[----:B------:R-:W-:-:S02]  /*a690*/  MOV R67, R206 ;  /* 0x000000ce00437202 */ /* 0x000fc40000000f00 */
[----:B------:R-:W-:Y:S01]  /*a6a0*/  MOV R185, R203 ;  /* 0x000000cb00b97202 */ /* 0x000fe20000000f00 */
[----:B------:R2:W2:Y:S01]  /*a6b0*/  MUFU.EX2 R204, R141 ;  /* 0x0000008d00cc7308 */ /* 0x0004a20000000800 */
[----:B------:R-:W-:-:S07]  /*a6c0*/  MOV R27, R181 ;  /* 0x000000b5001b7202 */ /* 0x000fce0000000f00 */
[----:B------:R-:W-:Y:S01]  /*a6d0*/  MUFU.EX2 R203, R136 ;  /* 0x0000008800cb7308 */ /* 0x000fe20000000800 */
[----:B---3--:R-:W-:Y:S01]  /*a6e0*/  FADD.FTZ R7, R190, R6 ;  /* 0x00000006be077221 */ /* 0x008fe20000010000 */
[----:B------:R-:W-:Y:S01]  /*a6f0*/  FADD.FTZ R6, R68, R8 ;  /* 0x0000000844067221 */ /* 0x000fe20000010000 */
[----:B------:R-:W-:Y:S02]  /*a700*/  F2FP.F16.F32.PACK_AB R8, R222, R211 ;  /* 0x000000d3de08723e */ /* 0x000fe400000000ff */
[----:B----4-:R-:W-:-:S03]  /*a710*/  F2FP.F16.F32.PACK_AB R11, R223, R219 ;  /* 0x000000dbdf0b723e */ /* 0x010fc600000000ff */
[----:B------:R-:W3:Y:S01]  /*a720*/  MUFU.EX2 R206, R135 ;  /* 0x0000008700ce7308 */ /* 0x000ee20000000800 */
[----:B------:R-:W-:Y:S01]  /*a730*/  MOV R186, R178 ;  /* 0x000000b200ba7202 */ /* 0x000fe20000000f00 */
[----:B------:R-:W-:Y:S01]  /*a740*/  IMAD.MOV.U32 R190, RZ, RZ, R197 ;  /* 0x000000ffffbe7224 */ /* 0x000fe200078e00c5 */
[----:B------:R-:W-:Y:S02]  /*a750*/  MOV R57, R191 ;  /* 0x000000bf00397202 */ /* 0x000fe40000000f00 */
[----:B------:R-:W-:Y:S02]  /*a760*/  MOV R181, R79 ;  /* 0x0000004f00b57202 */ /* 0x000fe40000000f00 */
[----:B------:R-:W-:Y:S01]  /*a770*/  MOV R58, R64 ;  /* 0x00000040003a7202 */ /* 0x000fe20000000f00 */
[----:B------:R-:W-:Y:S01]  /*a780*/  FADD.FTZ R7, R71, R7 ;  /* 0x0000000747077221 */ /* 0x000fe20000010000 */
[----:B------:R-:W-:Y:S01]  /*a790*/  MOV R178, R198 ;  /* 0x000000c600b27202 */ /* 0x000fe20000000f00 */
[C---:B-1----:R-:W-:Y:S01]  /*a7a0*/  HMMA.16816.F32 R104, R8.reuse, R22, R60 ;  /* 0x000000160868723c */ /* 0x042fe2000000183c */
[----:B------:R-:W-:Y:S01]  /*a7b0*/  MOV R191, R78 ;  /* 0x0000004e00bf7202 */ /* 0x000fe20000000f00 */
[----:B------:R1:W5:Y:S04]  /*a7c0*/  LDL.LU R68, [R1+0x14c] ;  /* 0x00014c0001447983 */ /* 0x0003680000300800 */
[C---:B------:R-:W-:Y:S06]  /*a7d0*/  HMMA.16816.F32 R196, R8.reuse, R20, R72 ;  /* 0x0000001408c4723c */ /* 0x040fec0000001848 */
[C---:B------:R-:W-:Y:S06]  /*a7e0*/  HMMA.16816.F32 R92, R8.reuse, R16, R52 ;  /* 0x00000010085c723c */ /* 0x040fec0000001834 */
[C---:B------:R-:W-:Y:S06]  /*a7f0*/  HMMA.16816.F32 R88, R8.reuse, R18, R48 ;  /* 0x000000120858723c */ /* 0x040fec0000001830 */
[C---:B------:R-:W-:Y:S06]  /*a800*/  HMMA.16816.F32 R84, R8.reuse, R14, R40 ;  /* 0x0000000e0854723c */ /* 0x040fec0000001828 */
[----:B--2---:R-:W-:Y:S01]  /*a810*/  HMMA.16816.F32 R80, R8, R28, R36 ;  /* 0x0000001c0850723c */ /* 0x004fe20000001824 */
[----:B------:R-:W-:-:S02]  /*a820*/  MOV R64, R66 ;  /* 0x0000004200407202 */ /* 0x000fc40000000f00 */
[----:B------:R-:W-:Y:S01]  /*a830*/  MOV R139, R58 ;  /* 0x0000003a008b7202 */ /* 0x000fe20000000f00 */
[----:B------:R-:W-:Y:S01]  /*a840*/  FADD.FTZ R6, R235, R6 ;  /* 0x00000006eb067221 */ /* 0x000fe20000010000 */
[----:B------:R-:W-:Y:S01]  /*a850*/  FADD.FTZ R7, R231, R7 ;  /* 0x00000007e7077221 */ /* 0x000fe20000010000 */
[C---:B------:R-:W-:Y:S01]  /*a860*/  HMMA.16816.F32 R76, R8.reuse, R12, R44 ;  /* 0x0000000c084c723c */ /* 0x040fe2000000182c */
[----:B------:R-:W-:Y:S01]  /*a870*/  MUFU.EX2 R135, R144 ;  /* 0x0000009000877308 */ /* 0x000fe20000000800 */
[----:B------:R1:W5:Y:S04]  /*a880*/  LDL.LU R69, [R1+0x148] ;  /* 0x0001480001457983 */ /* 0x0003680000300800 */
[----:B------:R-:W-:Y:S01]  /*a890*/  HMMA.16816.F32 R72, R8, R30, R32 ;  /* 0x0000001e0848723c */ /* 0x000fe20000001820 */
[----:B------:R-:W-:Y:S01]  /*a8a0*/  IMAD.MOV.U32 R66, RZ, RZ, R175 ;  /* 0x000000ffff427224 */ /* 0x000fe200078e00af */
[----:B------:R-:W-:Y:S01]  /*a8b0*/  MOV R39, R56 ;  /* 0x0000003800277202 */ /* 0x000fe20000000f00 */
[----:B------:R-:W-:Y:S01]  /*a8c0*/  IMAD.MOV.U32 R141, RZ, RZ, R64 ;  /* 0x000000ffff8d7224 */ /* 0x000fe200078e0040 */
[----:B------:R-:W2:Y:S03]  /*a8d0*/  LDSM.16.MT88.4 R32, [R214+0xb000] ;  /* 0x00b00000d620783b */ /* 0x000ea60000004200 */
        /* <DEDUP_REMOVED lines=8> */
[----:B------:R-:W-:Y:S01]  /*a960*/  F2FP.F16.F32.PACK_AB R8, R204, R202 ;  /* 0x000000cacc08723e */ /* 0x000fe200000000ff */
[----:B------:R1:W5:Y:S01]  /*a970*/  LDL.LU R70, [R1+0x144] ;  /* 0x0001440001467983 */ /* 0x0003620000300800 */
[----:B------:R-:W-:Y:S02]  /*a980*/  F2FP.F16.F32.PACK_AB R9, R201, R200 ;  /* 0x000000c8c909723e */ /* 0x000fe400000000ff */
[----:B------:R-:W-:Y:S02]  /*a990*/  F2FP.F16.F32.PACK_AB R10, R208, R207 ;  /* 0x000000cfd00a723e */ /* 0x000fe400000000ff */
[----:B---3--:R-:W-:Y:S02]  /*a9a0*/  F2FP.F16.F32.PACK_AB R11, R206, R203 ;  /* 0x000000cbce0b723e */ /* 0x008fe400000000ff */
[----:B------:R-:W-:Y:S01]  /*a9b0*/  MOV R67, R205 ;  /* 0x000000cd00437202 */ /* 0x000fe20000000f00 */
[----:B------:R-:W-:Y:S01]  /*a9c0*/  IMAD.MOV.U32 R38, RZ, RZ, R57 ;  /* 0x000000ffff267224 */ /* 0x000fe200078e0039 */
[----:B------:R-:W-:Y:S01]  /*a9d0*/  MOV R140, R59 ;  /* 0x0000003b008c7202 */ /* 0x000fe20000000f00 */
[----:B------:R-:W-:Y:S01]  /*a9e0*/  FADD.FTZ R0, R26, R24 ;  /* 0x000000181a007221 */ /* 0x000fe20000010000 */
[----:B------:R-:W-:Y:S01]  /*a9f0*/  MOV R142, R65 ;  /* 0x00000041008e7202 */ /* 0x000fe20000000f00 */
[----:B------:R-:W-:Y:S01]  /*aa00*/  IMAD.MOV.U32 R138, RZ, RZ, R67 ;  /* 0x000000ffff8a7224 */ /* 0x000fe200078e0043 */
[----:B------:R-:W-:Y:S01]  /*aa10*/  MOV R37, R66 ;  /* 0x0000004200257202 */ /* 0x000fe20000000f00 */
[C---:B------:R-:W-:Y:S01]  /*aa20*/  HMMA.16816.F32 R52, R8.reuse, R20, R128 ;  /* 0x000000140834723c */ /* 0x040fe20000001880 */
[----:B------:R-:W-:Y:S01]  /*aa30*/  MOV R252, R27 ;  /* 0x0000001b00fc7202 */ /* 0x000fe20000000f00 */
[----:B------:R-:W-:Y:S01]  /*aa40*/  FADD.FTZ R6, R226, R6 ;  /* 0x00000006e2067221 */ /* 0x000fe20000010000 */
[----:B------:R-:W3:Y:S03]  /*aa50*/  LDSM.16.MT88.4 R24, [R217+0xb000] ;  /* 0x00b00000d918783b */ /* 0x000ee60000004200 */
[----:B------:R-:W-:Y:S01]  /*aa60*/  HMMA.16816.F32 R60, R8, R22, R124 ;  /* 0x00000016083c723c */ /* 0x000fe2000000187c */
[----:B------:R-:W-:Y:S01]  /*aa70*/  LDSM.16.MT88.4 R20, [R216+0xb000] ;  /* 0x00b00000d814783b */ /* 0x000fe20000004200 */
[----:B------:R-:W-:Y:S01]  /*aa80*/  FADD.FTZ R7, R220, R7 ;  /* 0x00000007dc077221 */ /* 0x000fe20000010000 */
[----:B------:R-:W-:-:S02]  /*aa90*/  MOV R175, R190 ;  /* 0x000000be00af7202 */ /* 0x000fc40000000f00 */
[----:B------:R1:W5:Y:S01]  /*aaa0*/  LDL.LU R71, [R1+0x140] ;  /* 0x0001400001477983 */ /* 0x0003620000300800 */
[C---:B------:R-:W-:Y:S06]  /*aab0*/  HMMA.16816.F32 R64, R8.reuse, R16, R120 ;  /* 0x000000100840723c */ /* 0x040fec0000001878 */
[C---:B------:R-:W-:Y:S01]  /*aac0*/  HMMA.16816.F32 R56, R8.reuse, R18, R116 ;  /* 0x000000120838723c */ /* 0x040fe20000001874 */
[----:B------:R-:W4:Y:S01]  /*aad0*/  LDSM.16.MT88.4 R16, [R215+0xb000] ;  /* 0x00b00000d710783b */ /* 0x000f220000004200 */
[----:B------:R-:W-:Y:S04]  /*aae0*/  MUFU.EX2 R120, R147 ;  /* 0x0000009300787308 */ /* 0x000fe80000000800 */
[C---:B------:R-:W-:Y:S06]  /*aaf0*/  HMMA.16816.F32 R48, R8.reuse, R12, R100 ;  /* 0x0000000c0830723c */ /* 0x040fec0000001864 */
[----:B------:R-:W-:Y:S01]  /*ab00*/  HMMA.16816.F32 R44, R8, R28, R96 ;  /* 0x0000001c082c723c */ /* 0x000fe20000001860 */
[----:B------:R-:W2:Y:S01]  /*ab10*/  MUFU.EX2 R116, R153 ;  /* 0x0000009900747308 */ /* 0x000ea20000000800 */
[----:B------:R-:W-:-:S04]  /*ab20*/  FADD.FTZ R0, R229, R0 ;  /* 0x00000000e5007221 */ /* 0x000fc80000010000 */
[C---:B------:R-:W-:Y:S06]  /*ab30*/  HMMA.16816.F32 R40, R8.reuse, R14, R112 ;  /* 0x0000000e0828723c */ /* 0x040fec0000001870 */
[----:B------:R-:W-:Y:S01]  /*ab40*/  HMMA.16816.F32 R108, R8, R30, R108 ;  /* 0x0000001e086c723c */ /* 0x000fe2000000186c */
[----:B------:R-:W-:Y:S01]  /*ab50*/  MUFU.EX2 R117, R151 ;  /* 0x0000009700757308 */ /* 0x000fe20000000800 */
[----:B------:R-:W-:-:S07]  /*ab60*/  FADD.FTZ R6, R218, R6 ;  /* 0x00000006da067221 */ /* 0x000fce0000010000 */
[----:B------:R1:W-:Y:S01]  /*ab70*/  MUFU.EX2 R205, R143 ;  /* 0x0000008f00cd7308 */ /* 0x0003e20000000800 */
[----:B------:R-:W-:Y:S01]  /*ab80*/  FADD.FTZ R8, R137, R36 ;  /* 0x0000002489087221 */ /* 0x000fe20000010000 */
[----:B------:R-:W-:Y:S01]  /*ab90*/  MOV R137, R138 ;  /* 0x0000008a00897202 */ /* 0x000fe20000000f00 */
[----:B------:R-:W-:Y:S02]  /*aba0*/  IMAD.MOV.U32 R138, RZ, RZ, R38 ;  /* 0x000000ffff8a7224 */ /* 0x000fe400078e0026 */
[----:B------:R-:W-:Y:S01]  /*abb0*/  FADD.FTZ R7, R134, R7 ;  /* 0x0000000786077221 */ /* 0x000fe20000010000 */
[----:B------:R-:W-:Y:S01]  /*abc0*/  IMAD.MOV.U32 R190, RZ, RZ, R233 ;  /* 0x000000ffffbe7224 */ /* 0x000fe200078e00e9 */
[----:B------:R-:W-:Y:S01]  /*abd0*/  MOV R131, R180 ;  /* 0x000000b400837202 */ /* 0x000fe20000000f00 */
[----:B------:R1:W5:Y:S01]  /*abe0*/  LDL.LU R235, [R1+0x13c] ;  /* 0x00013c0001eb7983 */ /* 0x0003620000300800 */
[----:B------:R-:W-:Y:S01]  /*abf0*/  MUFU.EX2 R102, R155 ;  /* 0x0000009b00667308 */ /* 0x000fe20000000800 */
[----:B------:R-:W-:-:S07]  /*ac00*/  MOV R38, R39 ;  /* 0x0000002700267202 */ /* 0x000fce0000000f00 */
[----:B------:R-:W-:Y:S01]  /*ac10*/  MUFU.EX2 R101, R156 ;  /* 0x0000009c00657308 */ /* 0x000fe20000000800 */
[----:B------:R-:W-:-:S07]  /*ac20*/  MOV R39, R194 ;  /* 0x000000c200277202 */ /* 0x000fce0000000f00 */
[----:B------:R-:W3:Y:S08]  /*ac30*/  MUFU.EX2 R98, R157 ;  /* 0x0000009d00627308 */ /* 0x000ef00000000800 */
[----:B------:R-:W-:Y:S08]  /*ac40*/  MUFU.EX2 R99, R159 ;  /* 0x0000009f00637308 */ /* 0x000ff00000000800 */
[----:B------:R-:W4:Y:S01]  /*ac50*/  MUFU.EX2 R100, R158 ;  /* 0x0000009e00647308 */ /* 0x000f220000000800 */
[----:B------:R-:W-:Y:S01]  /*ac60*/  FADD.FTZ R0, R137, R0 ;  /* 0x0000000089007221 */ /* 0x000fe20000010000 */
[----:B------:R-:W-:Y:S01]  /*ac70*/  IMAD.MOV.U32 R194, RZ, RZ, R185 ;  /* 0x000000ffffc27224 */ /* 0x000fe200078e00b9 */
[----:B------:R-:W-:Y:S01]  /*ac80*/  MOV R137, R39 ;  /* 0x0000002700897202 */ /* 0x000fe20000000f00 */
[----:B------:R-:W-:Y:S01]  /*ac90*/  FADD.FTZ R12, R221, R8 ;  /* 0x00000008dd0c7221 */ /* 0x000fe20000010000 */
[----:B-1----:R-:W-:Y:S01]  /*aca0*/  MOV R143, R138 ;  /* 0x0000008a008f7202 */ /* 0x002fe20000000f00 */
[----:B------:R-:W-:Y:S01]  /*acb0*/  IMAD.MOV.U32 R136, RZ, RZ, R38 ;  /* 0x000000ffff887224 */ /* 0x000fe200078e0026 */
[----:B------:R-:W-:Y:S01]  /*acc0*/  MOV R144, R137 ;  /* 0x0000008900907202 */ /* 0x000fe20000000f00 */
[----:B------:R-:W-:Y:S01]  /*acd0*/  FADD.FTZ R0, R213, R0 ;  /* 0x00000000d5007221 */ /* 0x000fe20000010000 */
[----:B------:R-:W-:Y:S01]  /*ace0*/  MOV R138, R194 ;  /* 0x000000c2008a7202 */ /* 0x000fe20000000f00 */
[----:B------:R-:W-:Y:S01]  /*acf0*/  FADD.FTZ R12, R143, R12 ;  /* 0x0000000c8f0c7221 */ /* 0x000fe20000010000 */
[----:B--2---:R-:W-:Y:S01]  /*ad00*/  F2FP.F16.F32.PACK_AB R8, R116, R120 ;  /* 0x000000787408723e */ /* 0x004fe200000000ff */
[----:B------:R-:W-:Y:S01]  /*ad10*/  FADD.FTZ R7, R2, R7 ;  /* 0x0000000702077221 */ /* 0x000fe20000010000 */
[----:B---3--:R-:W-:Y:S01]  /*ad20*/  F2FP.F16.F32.PACK_AB R9, R98, R101 ;  /* 0x000000656209723e */ /* 0x008fe200000000ff */
[----:B------:R-:W-:Y:S01]  /*ad30*/  IMAD.MOV.U32 R180, RZ, RZ, R195 ;  /* 0x000000ffffb47224 */ /* 0x000fe200078e00c3 */
[----:B------:R-:W-:Y:S01]  /*ad40*/  F2FP.F16.F32.PACK_AB R10, R102, R117 ;  /* 0x00000075660a723e */ /* 0x000fe200000000ff */
[----:B------:R-:W-:Y:S01]  /*ad50*/  MUFU.EX2 R128, R146 ;  /* 0x0000009200807308 */ /* 0x000fe20000000800 */
[----:B----4-:R-:W-:Y:S01]  /*ad60*/  F2FP.F16.F32.PACK_AB R11, R100, R99 ;  /* 0x00000063640b723e */ /* 0x010fe200000000ff */
[----:B------:R-:W-:Y:S01]  /*ad70*/  FADD.FTZ R6, R144, R6 ;  /* 0x0000000690067221 */ /* 0x000fe20000010000 */
[----:B------:R-:W-:Y:S01]  /*ad80*/  MOV R143, R136 ;  /* 0x00000088008f7202 */ /* 0x000fe20000000f00 */
        /* <DEDUP_REMOVED lines=8> */
[----:B------:R-:W-:Y:S01]  /*ae10*/  HMMA.16816.F32 R196, R8, R32, R196 ;  /* 0x0000002008c4723c */ /* 0x000fe200000018c4 */
[----:B------:R-:W-:Y:S01]  /*ae20*/  MOV R141, R37 ;  /* 0x00000025008d7202 */ /* 0x000fe20000000f00 */
[----:B------:R-:W-:Y:S01]  /*ae30*/  FADD.FTZ R0, R136, R0 ;  /* 0x0000000088007221 */ /* 0x000fe20000010000 */
[----:B------:R-:W-:-:S02]  /*ae40*/  IMAD.MOV.U32 R142, RZ, RZ, R133 ;  /* 0x000000ffff8e7224 */ /* 0x000fc400078e0085 */
[----:B------:R-:W-:Y:S01]  /*ae50*/  FADD.FTZ R7, R138, R7 ;  /* 0x000000078a077221 */ /* 0x000fe20000010000 */
[----:B------:R-:W-:Y:S01]  /*ae60*/  MUFU.EX2 R129, R145 ;  /* 0x0000009100817308 */ /* 0x000fe20000000800 */
[C---:B------:R-:W-:Y:S01]  /*ae70*/  HMMA.16816.F32 R104, R8.reuse, R34, R104 ;  /* 0x000000220868723c */ /* 0x040fe20000001868 */
[----:B------:R-:W-:Y:S02]  /*ae80*/  IMAD.MOV.U32 R194, RZ, RZ, R212 ;  /* 0x000000ffffc27224 */ /* 0x000fe400078e00d4 */
[----:B------:R-:W-:Y:S01]  /*ae90*/  FADD.FTZ R6, R139, R6 ;  /* 0x000000068b067221 */ /* 0x000fe20000010000 */
[----:B------:R1:W5:Y:S02]  /*aea0*/  LDL.LU R233, [R1+0x138] ;  /* 0x0001380001e97983 */ /* 0x0003640000300800 */
[----:B------:R-:W-:Y:S01]  /*aeb0*/  HMMA.16816.F32 R92, R8, R24, R92 ;  /* 0x00000018085c723c */ /* 0x000fe2000000185c */
[----:B------:R-:W-:-:S05]  /*aec0*/  FADD.FTZ R0, R140, R0 ;  /* 0x000000008c007221 */ /* 0x000fca0000010000 */
[C---:B------:R-:W-:Y:S06]  /*aed0*/  HMMA.16816.F32 R88, R8.reuse, R26, R88 ;  /* 0x0000001a0858723c */ /* 0x040fec0000001858 */
[C---:B------:R-:W-:Y:S06]  /*aee0*/  HMMA.16816.F32 R76, R8.reuse, R16, R76 ;  /* 0x00000010084c723c */ /* 0x040fec000000184c */
[C---:B------:R-:W-:Y:S06]  /*aef0*/  HMMA.16816.F32 R84, R8.reuse, R18, R84 ;  /* 0x000000120854723c */ /* 0x040fec0000001854 */
[C---:B------:R-:W-:Y:S06]  /*af00*/  HMMA.16816.F32 R80, R8.reuse, R20, R80 ;  /* 0x000000140850723c */ /* 0x040fec0000001850 */
[----:B------:R-:W-:Y:S01]  /*af10*/  HMMA.16816.F32 R72, R8, R22, R72 ;  /* 0x000000160848723c */ /* 0x000fe20000001848 */
[----:B------:R-:W-:-:S02]  /*af20*/  MOV R185, R225 ;  /* 0x000000e100b97202 */ /* 0x000fc40000000f00 */
[----:B------:R-:W-:Y:S01]  /*af30*/  MOV R143, R187 ;  /* 0x000000bb008f7202 */ /* 0x000fe20000000f00 */
[----:B------:R-:W-:Y:S01]  /*af40*/  IMAD.MOV.U32 R136, RZ, RZ, R186 ;  /* 0x000000ffff887224 */ /* 0x000fe200078e00ba */
        /* <DEDUP_REMOVED lines=35> */
[----:B------:R-:W-:-:S02]  /*b180*/  IMAD.MOV.U32 R119, RZ, RZ, R175 ;  /* 0x000000ffff777224 */ /* 0x000fc400078e00af */
[----:B------:R-:W-:Y:S01]  /*b190*/  FADD.FTZ R0, R114, R0 ;  /* 0x0000000072007221 */ /* 0x000fe20000010000 */
        /* <DEDUP_REMOVED lines=21> */
[----:B------:R-:W2:Y:S01]  /*b2f0*/  MUFU.EX2 R96, R160 ;  /* 0x000000a000607308 */ /* 0x000ea20000000800 */
[----:B------:R-:W-:Y:S01]  /*b300*/  FADD.FTZ R6, R242, R6 ;  /* 0x00000006f2067221 */ /* 0x000fe20000010000 */
[----:B------:R-:W-:Y:S01]  /*b310*/  FADD.FTZ R8, R250, R8 ;  /* 0x00000008fa087221 */ /* 0x000fe20000010000 */
[----:B------:R-:W-:Y:S01]  /*b320*/  FADD.FTZ R7, R246, R7 ;  /* 0x00000007f6077221 */ /* 0x000fe20000010000 */
[----:B------:R-:W-:-:S04]  /*b330*/  FADD.FTZ R0, R237, R0 ;  /* 0x00000000ed007221 */ /* 0x000fc80000010000 */
[----:B------:R-:W-:Y:S01]  /*b340*/  MUFU.EX2 R39, R161 ;  /* 0x000000a100277308 */ /* 0x000fe20000000800 */
[----:B------:R-:W-:Y:S01]  /*b350*/  FADD.FTZ R6, R241, R6 ;  /* 0x00000006f1067221 */ /* 0x000fe20000010000 */
[----:B------:R-:W-:-:S06]  /*b360*/  FADD.FTZ R8, R251, R8 ;  /* 0x00000008fb087221 */ /* 0x000fcc0000010000 */
[----:B------:R-:W3:Y:S01]  /*b370*/  MUFU.EX2 R97, R162 ;  /* 0x000000a200617308 */ /* 0x000ee20000000800 */
        /* <DEDUP_REMOVED lines=13> */
[----:B--2---:R-:W-:Y:S01]  /*b450*/  F2FP.F16.F32.PACK_AB R13, R96, R121 ;  /* 0x00000079600d723e */ /* 0x004fe200000000ff */
[----:B------:R-:W-:Y:S01]  /*b460*/  FADD.FTZ R7, R203, R7 ;  /* 0x00000007cb077221 */ /* 0x000fe20000010000 */
[----:B------:R-:W-:Y:S01]  /*b470*/  F2FP.F16.F32.PACK_AB R14, R129, R128 ;  /* 0x00000080810e723e */ /* 0x000fe200000000ff */
[----:B------:R-:W2:Y:S01]  /*b480*/  MUFU.EX2 R124, R150 ;  /* 0x00000096007c7308 */ /* 0x000ea20000000800 */
        /* <DEDUP_REMOVED lines=13> */
[----:B------:R-:W-:Y:S03]  /*b560*/  HMMA.16816.F32 R44, R12, R20, R44 ;  /* 0x000000140c2c723c */ /* 0x000fe6000000182c */
[----:B------:R-:W4:Y:S01]  /*b570*/  MUFU.EX2 R30, R167 ;  /* 0x000000a7001e7308 */ /* 0x000f220000000800 */
[----:B------:R-:W-:Y:S01]  /*b580*/  FADD.FTZ R8, R135, R8 ;  /* 0x0000000887087221 */ /* 0x000fe20000010000 */
[----:B------:R-:W-:Y:S01]  /*b590*/  FADD.FTZ R7, R96, R7 ;  /* 0x0000000760077221 */ /* 0x000fe20000010000 */
[----:B------:R-:W-:-:S05]  /*b5a0*/  FADD.FTZ R0, R98, R0 ;  /* 0x0000000062007221 */ /* 0x000fca0000010000 */
[----:B------:R1:W4:Y:S01]  /*b5b0*/  MUFU.EX2 R38, R163 ;  /* 0x000000a300267308 */ /* 0x0003220000000800 */
[----:B------:R-:W-:Y:S01]  /*b5c0*/  FADD.FTZ R6, R116, R6 ;  /* 0x0000000674067221 */ /* 0x000fe20000010000 */
[C---:B------:R-:W-:Y:S01]  /*b5d0*/  HMMA.16816.F32 R56, R12.reuse, R26, R56 ;  /* 0x0000001a0c38723c */ /* 0x040fe20000001838 */
[----:B------:R-:W-:Y:S01]  /*b5e0*/  FADD.FTZ R8, R128, R8 ;  /* 0x0000000880087221 */ /* 0x000fe20000010000 */
[----:B------:R-:W-:Y:S04]  /*b5f0*/  LDSM.16.MT88.4 R144, [R215+0xb800] ;  /* 0x00b80000d790783b */ /* 0x000fe80000004200 */
[----:B------:R-:W4:Y:S01]  /*b600*/  MUFU.EX2 R125, R149 ;  /* 0x00000095007d7308 */ /* 0x000f220000000800 */
[----:B------:R-:W-:Y:S01]  /*b610*/  FADD.FTZ R7, R39, R7 ;  /* 0x0000000727077221 */ /* 0x000fe20000010000 */
[----:B------:R-:W-:Y:S01]  /*b620*/  FADD.FTZ R0, R99, R0 ;  /* 0x0000000063007221 */ /* 0x000fe20000010000 */
[----:B------:R2:W5:Y:S05]  /*b630*/  LDL.LU R232, [R1+0x134] ;  /* 0x0001340001e87983 */ /* 0x00056a0000300800 */
[----:B------:R-:W4:Y:S01]  /*b640*/  MUFU.EX2 R21, R172 ;  /* 0x000000ac00157308 */ /* 0x000f220000000800 */
[----:B-1----:R-:W1:Y:S01]  /*b650*/  LDSM.16.MT88.4 R160, [R214+0xb800] ;  /* 0x00b80000d6a0783b */ /* 0x002e620000004200 */
[C---:B------:R-:W-:Y:S06]  /*b660*/  HMMA.16816.F32 R48, R12.reuse, R16, R48 ;  /* 0x000000100c30723c */ /* 0x040fec0000001830 */
[----:B------:R-:W1:Y:S01]  /*b670*/  MUFU.EX2 R29, R168 ;  /* 0x000000a8001d7308 */ /* 0x000e620000000800 */
[----:B------:R-:W-:Y:S01]  /*b680*/  HMMA.16816.F32 R40, R12, R18, R40 ;  /* 0x000000120c28723c */ /* 0x000fe20000001828 */
[----:B------:R-:W-:Y:S01]  /*b690*/  FADD.FTZ R6, R117, R6 ;  /* 0x0000000675067221 */ /* 0x000fe20000010000 */
[----:B------:R-:W-:Y:S05]  /*b6a0*/  LDSM.16.MT88.4 R16, [R216+0xb800] ;  /* 0x00b80000d810783b */ /* 0x000fea0000004200 */
[----:B------:R-:W1:Y:S01]  /*b6b0*/  MUFU.EX2 R37, R164 ;  /* 0x000000a400257308 */ /* 0x000e620000000800 */
[----:B------:R-:W-:Y:S01]  /*b6c0*/  FADD.FTZ R8, R129, R8 ;  /* 0x0000000881087221 */ /* 0x000fe20000010000 */
[----:B------:R-:W-:-:S06]  /*b6d0*/  FADD.FTZ R7, R97, R7 ;  /* 0x0000000761077221 */ /* 0x000fcc0000010000 */
[----:B------:R-:W1:Y:S01]  /*b6e0*/  MUFU.EX2 R126, R148 ;  /* 0x00000094007e7308 */ /* 0x000e620000000800 */
[----:B------:R-:W-:-:S07]  /*b6f0*/  FADD.FTZ R0, R100, R0 ;  /* 0x0000000064007221 */ /* 0x000fce0000010000 */
[----:B------:R-:W1:Y:S01]  /*b700*/  MUFU.EX2 R20, R173 ;  /* 0x000000ad00147308 */ /* 0x000e620000000800 */
[----:B------:R-:W-:Y:S01]  /*b710*/  FADD.FTZ R6, R102, R6 ;  /* 0x0000000666067221 */ /* 0x000fe20000010000 */
[----:B------:R1:W5:Y:S06]  /*b720*/  LDL.LU R231, [R1+0x130] ;  /* 0x0001300001e77983 */ /* 0x00036c0000300800 */
[----:B------:R-:W1:Y:S01]  /*b730*/  MUFU.EX2 R26, R169 ;  /* 0x000000a9001a7308 */ /* 0x000e620000000800 */
[----:B--2---:R-:W-:Y:S01]  /*b740*/  FADD.FTZ R8, R124, R8 ;  /* 0x000000087c087221 */ /* 0x004fe20000010000 */
[----:B------:R2:W5:Y:S06]  /*b750*/  LDL.LU R230, [R1+0x12c] ;  /* 0x00012c0001e67983 */ /* 0x00056c0000300800 */
[----:B------:R1:W-:Y:S01]  /*b760*/  MUFU.EX2 R122, R154 ;  /* 0x0000009a007a7308 */ /* 0x0003e20000000800 */
[----:B---3--:R-:W-:Y:S01]  /*b770*/  FADD.FTZ R7, R24, R7 ;  /* 0x0000000718077221 */ /* 0x008fe20000010000 */
[----:B------:R2:W5:Y:S06]  /*b780*/  LDL.LU R229, [R1+0x128] ;  /* 0x0001280001e57983 */ /* 0x00056c0000300800 */
[----:B------:R-:W3:Y:S01]  /*b790*/  MUFU.EX2 R36, R165 ;  /* 0x000000a500247308 */ /* 0x000ee20000000800 */
[----:B----4-:R-:W-:Y:S01]  /*b7a0*/  FADD.FTZ R0, R30, R0 ;  /* 0x000000001e007221 */ /* 0x010fe20000010000 */
[----:B------:R2:W5:Y:S06]  /*b7b0*/  LDL.LU R228, [R1+0x124] ;  /* 0x0001240001e47983 */ /* 0x00056c0000300800 */
[----:B------:R-:W4:Y:S01]  /*b7c0*/  MUFU.EX2 R11, R174 ;  /* 0x000000ae000b7308 */ /* 0x000f220000000800 */
[----:B-1----:R-:W1:Y:S01]  /*b7d0*/  LDSM.16.MT88.4 R152, [R217+0xb800] ;  /* 0x00b80000d998783b */ /* 0x002e620000004200 */
[----:B------:R-:W-:-:S06]  /*b7e0*/  FADD.FTZ R6, R38, R6 ;  /* 0x0000000626067221 */ /* 0x000fcc0000010000 */
[----:B------:R-:W2:Y:S01]  /*b7f0*/  MUFU.EX2 R25, R170 ;  /* 0x000000aa00197308 */ /* 0x000ea20000000800 */
[----:B------:R1:W5:Y:S01]  /*b800*/  LDL.LU R227, [R1+0x120] ;  /* 0x0001200001e37983 */ /* 0x0003620000300800 */
[----:B------:R-:W-:-:S06]  /*b810*/  FADD.FTZ R8, R125, R8 ;  /* 0x000000087d087221 */ /* 0x000fcc0000010000 */
[----:B------:R-:W2:Y:S01]  /*b820*/  MUFU.EX2 R31, R166 ;  /* 0x000000a6001f7308 */ /* 0x000ea20000000800 */
[----:B------:R1:W5:Y:S01]  /*b830*/  LDL.LU R226, [R1+0x11c] ;  /* 0x00011c0001e27983 */ /* 0x0003620000300800 */
[----:B------:R-:W-:Y:S01]  /*b840*/  FADD.FTZ R7, R21, R7 ;  /* 0x0000000715077221 */ /* 0x000fe20000010000 */
[----:B------:R-:W-:Y:S01]  /*b850*/  FADD.FTZ R0, R29, R0 ;  /* 0x000000001d007221 */ /* 0x000fe20000010000 */
[----:B------:R-:W-:Y:S01]  /*b860*/  FADD.FTZ R6, R37, R6 ;  /* 0x0000000625067221 */ /* 0x000fe20000010000 */
[----:B------:R1:W5:Y:S01]  /*b870*/  LDL.LU R225, [R1+0x118] ;  /* 0x0001180001e17983 */ /* 0x0003620000300800 */
[----:B------:R-:W-:Y:S01]  /*b880*/  FADD.FTZ R8, R126, R8 ;  /* 0x000000087e087221 */ /* 0x000fe20000010000 */
[----:B------:R-:W-:Y:S02]  /*b890*/  FADD.FTZ R7, R20, R7 ;  /* 0x0000000714077221 */ /* 0x000fe40000010000 */
[----:B------:R1:W5:Y:S01]  /*b8a0*/  LDL.LU R221, [R1+0x114] ;  /* 0x0001140001dd7983 */ /* 0x0003620000300800 */
[----:B------:R-:W-:-:S03]  /*b8b0*/  FADD.FTZ R0, R26, R0 ;  /* 0x000000001a007221 */ /* 0x000fc60000010000 */
[----:B------:R1:W5:Y:S01]  /*b8c0*/  LDL.LU R220, [R1+0x110] ;  /* 0x0001100001dc7983 */ /* 0x0003620000300800 */
[----:B------:R-:W-:Y:S01]  /*b8d0*/  HMMA.16816.F32 R52, R12, R32, R52 ;  /* 0x000000200c34723c */ /* 0x000fe20000001834 */
[----:B---3--:R-:W-:Y:S02]  /*b8e0*/  FADD.FTZ R6, R36, R6 ;  /* 0x0000000624067221 */ /* 0x008fe40000010000 */
[----:B------:R3:W5:Y:S01]  /*b8f0*/  LDL.LU R218, [R1+0x10c] ;  /* 0x00010c0001da7983 */ /* 0x0007620000300800 */
[----:B------:R-:W-:-:S03]  /*b900*/  FADD.FTZ R8, R122, R8 ;  /* 0x000000087a087221 */ /* 0x000fc60000010000 */
[----:B------:R3:W5:Y:S01]  /*b910*/  LDL.LU R213, [R1+0x108] ;  /* 0x0001080001d57983 */ /* 0x0007620000300800 */
[C---:B------:R-:W-:Y:S01]  /*b920*/  HMMA.16816.F32 R60, R12.reuse, R34, R60 ;  /* 0x000000220c3c723c */ /* 0x040fe2000000183c */
[----:B----4-:R-:W-:Y:S02]  /*b930*/  FADD.FTZ R7, R11, R7 ;  /* 0x000000070b077221 */ /* 0x010fe40000010000 */
[----:B------:R3:W5:Y:S01]  /*b940*/  LDL.LU R212, [R1+0x104] ;  /* 0x0001040001d47983 */ /* 0x0007620000300800 */
[----:B--2---:R-:W-:Y:S02]  /*b950*/  FADD.FTZ R0, R25, R0 ;  /* 0x0000000019007221 */ /* 0x004fe40000010000 */
[----:B------:R-:W-:Y:S01]  /*b960*/  HMMA.16816.F32 R12, R12, R22, R108 ;  /* 0x000000160c0c723c */ /* 0x000fe2000000186c */
        /* <DEDUP_REMOVED lines=18> */
[C---:B------:R-:W-:Y:S06]  /*ba90*/  HMMA.16816.F32 R196, R168.reuse, R160, R196 ;  /* 0x000000a0a8c4723c */ /* 0x040fec00000018c4 */
[C---:B------:R-:W-:Y:S06]  /*baa0*/  HMMA.16816.F32 R192, R168.reuse, R162, R104 ;  /* 0x000000a2a8c0723c */ /* 0x040fec0000001868 */
[C---:B-1----:R-:W-:Y:S06]  /*bab0*/  HMMA.16816.F32 R188, R168.reuse, R152, R92 ;  /* 0x00000098a8bc723c */ /* 0x042fec000000185c */
        /* <DEDUP_REMOVED lines=16> */
[----:B------:R-:W-:Y:S01]  /*bbc0*/  ULDC UR4, c[0x0][0x2d0] ;  /* 0x0000b40000047ab9 */ /* 0x000fe20000000800 */
[----:B------:R-:W-:Y:S01]  /*bbd0*/  UIADD3 UR19, UR21, -0x2, URZ ;  /* 0xfffffffe15137890 */ /* 0x000fe2000fffe03f */
[----:B------:R-:W-:Y:S01]  /*bbe0*/  IMAD.U32 R22, RZ, RZ, UR6 ;  /* 0x00000006ff167e24 */ /* 0x000fe2000f8e00ff */
[----:B------:R-:W3:Y:S01]  /*bbf0*/  LDL.LU R252, [R1+0x94] ;  /* 0x0000940001fc7983 */ /* 0x000ee20000300800 */
[----:B------:R-:W-:Y:S01]  /*bc00*/  IMAD.U32 R10, RZ, RZ, UR6 ;  /* 0x00000006ff0a7e24 */ /* 0x000fe2000f8e00ff */
[----:B------:R-:W-:-:S04]  /*bc10*/  DEPBAR.LE SB0, 0x0 ;  /* 0x000080000000791a */ /* 0x000fc80000000000 */
[----:B------:R-:W4:Y:S04]  /*bc20*/  LDL.LU R130, [R1+0x98] ;  /* 0x0000980001827983 */ /* 0x000f280000300800 */
[----:B------:R-:W3:Y:S01]  /*bc30*/  LDL.LU R131, [R1+0x90] ;  /* 0x0000900001837983 */ /* 0x000ee20000300800 */
[----:B-----5:R-:W-:Y:S01]  /*bc40*/  ISETP.GE.AND P1, PT, R132, UR4, PT ;  /* 0x0000000484007c0c */ /* 0x020fe2000bf26270 */
[----:B------:R-:W-:Y:S01]  /*bc50*/  USHF.R.S32.HI UR22, URZ, 0x1f, UR19 ;  /* 0x0000001f3f167899 */ /* 0x000fe20008011413 */
[----:B------:R-:W-:Y:S01]  /*bc60*/  IMAD.U32 R6, RZ, RZ, UR19 ;  /* 0x00000013ff067e24 */ /* 0x000fe2000f8e00ff */
[----:B------:R-:W-:Y:S01]  /*bc70*/  STL [R1+0x128], R143 ;  /* 0x0001288f01007387 */ /* 0x000fe20000100800 */
[----:B------:R-:W-:-:S03]  /*bc80*/  UIMAD UR4, UR13, UR19, URZ ;  /* 0x000000130d0472a4 */ /* 0x000fc6000f8e023f */
[----:B------:R1:W-:Y:S04]  /*bc90*/  STL [R1+0x124], R142 ;  /* 0x0001248e01007387 */ /* 0x0003e80000100800 */
[----:B------:R-:W-:Y:S02]  /*bca0*/  STL [R1+0x120], R141 ;  /* 0x0001208d01007387 */ /* 0x000fe40000100800 */
[----:B------:R-:W1:Y:S02]  /*bcb0*/  @!P1 LDC.64 R26, c[0x0][0x220] ;  /* 0x00008800ff1a9b82 */ /* 0x000e640000000a00 */
[----:B------:R-:W-:Y:S04]  /*bcc0*/  STL [R1+0x11c], R140 ;  /* 0x00011c8c01007387 */ /* 0x000fe80000100800 */
[----:B------:R-:W-:Y:S02]  /*bcd0*/  STL [R1+0x118], R139 ;  /* 0x0001188b01007387 */ /* 0x000fe40000100800 */
[----:B------:R-:W1:Y:S02]  /*bce0*/  @!P1 LDC.64 R24, c[0x0][0x220] ;  /* 0x00008800ff189b82 */ /* 0x000e640000000a00 */
[----:B------:R-:W-:Y:S04]  /*bcf0*/  STL [R1+0x114], R138 ;  /* 0x0001148a01007387 */ /* 0x000fe80000100800 */
[----:B------:R-:W-:Y:S01]  /*bd00*/  STL [R1+0x110], R137 ;  /* 0x0001108901007387 */ /* 0x000fe20000100800 */
[----:B------:R-:W-:Y:S01]  /*bd10*/  IMAD.U32 R0, RZ, RZ, UR7 ;  /* 0x00000007ff007e24 */ /* 0x000fe2000f8e00ff */
[----:B------:R-:W3:Y:S02]  /*bd20*/  @!P1 LDC.64 R28, c[0x0][0x220] ;  /* 0x00008800ff1c9b82 */ /* 0x000ee40000000a00 */
        /* <DEDUP_REMOVED lines=13> */
[----:B------:R-:W-:Y:S04]  /*be00*/  STL [R1+0xf0], R3 ;  /* 0x0000f00301007387 */ /* 0x000fe80000100800 */
[----:B------:R-:W3:Y:S04]  /*be10*/  LDL.LU R103, [R1+0x80] ;  /* 0x0000800001677983 */ /* 0x000ee80000300800 */
[----:B------:R-:W3:Y:S04]  /*be20*/  LDL.LU R245, [R1+0x84] ;  /* 0x0000840001f57983 */ /* 0x000ee80000300800 */
[----:B------:R-:W3:Y:S01]  /*be30*/  LDL.LU R249, [R1+0x88] ;  /* 0x0000880001f97983 */ /* 0x000ee20000300800 */
[----:B------:R-:W-:Y:S01]  /*be40*/  UIMAD UR4, UR22, UR14, UR4 ;  /* 0x0000000e160472a4 */ /* 0x000fe2000f8e0204 */
[----:B------:R-:W-:Y:S01]  /*be50*/  IMAD.U32 R17, RZ, RZ, UR6 ;  /* 0x00000006ff117e24 */ /* 0x000fe2000f8e00ff */
[----:B------:R-:W-:Y:S01]  /*be60*/  BAR.SYNC.DEFER_BLOCKING 0x0 ;  /* 0x0000000000007b1d */ /* 0x000fe20000010000 */
[----:B------:R-:W-:-:S05]  /*be70*/  IMAD.U32 R14, RZ, RZ, UR6 ;  /* 0x00000006ff0e7e24 */ /* 0x000fca000f8e00ff */
[----:B------:R-:W-:Y:S01]  /*be80*/  VOTEU.ALL UP0, P1 ;  /* 0x00000000003f7886 */ /* 0x000fe20000800000 */
[----:B------:R-:W3:Y:S04]  /*be90*/  LDL.LU R244, [R1+0x8c] ;  /* 0x00008c0001f47983 */ /* 0x000ee80000300800 */
[----:B------:R-:W-:Y:S02]  /*bea0*/  @!UP0 UIMAD UR25, UR7, 0x30, URZ ;  /* 0x00000030071988a4 */ /* 0x000fe4000f8e023f */
[----:B------:R-:W-:Y:S02]  /*beb0*/  @!UP0 UIMAD UR23, UR7, 0x50, URZ ;  /* 0x00000050071788a4 */ /* 0x000fe4000f8e023f */
[----:B------:R-:W-:Y:S01]  /*bec0*/  @!UP0 UIMAD UR22, UR7, 0x60, URZ ;  /* 0x00000060071688a4 */ /* 0x000fe2000f8e023f */
[----:B------:R-:W-:Y:S01]  /*bed0*/  @P1 STS.128 [R233+0x8000], RZ ;  /* 0x008000ffe9001388 */ /* 0x000fe20000000c00 */
[----:B--2---:R-:W-:-:S04]  /*bee0*/  IMAD.WIDE.U32 R6, R6, UR14, R118 ;  /* 0x0000000e06067c25 */ /* 0x004fc8000f8e0076 */
[----:B------:R-:W-:Y:S01]  /*bef0*/  VIADD R7, R7, UR4 ;  /* 0x0000000407077c36 */ /* 0x000fe20008000000 */
[-C--:B------:R-:W-:Y:S01]  /*bf00*/  @!P1 LEA R22, P0, R22, R6.reuse, 0x6 ;  /* 0x0000000616169211 */ /* 0x080fe200078030ff */
[----:B------:R-:W-:Y:S02]  /*bf10*/  @!P1 IMAD.MOV.U32 R12, RZ, RZ, R6 ;  /* 0x000000ffff0c9224 */ /* 0x000fe400078e0006 */
[----:B------:R-:W-:Y:S01]  /*bf20*/  @!P1 IMAD.MOV.U32 R13, RZ, RZ, R7 ;  /* 0x000000ffff0d9224 */ /* 0x000fe200078e0007 */
[----:B------:R-:W-:Y:S01]  /*bf30*/  @!P1 LEA.HI.X R23, R10, R7, R0, 0x6, P0 ;  /* 0x000000070a179211 */ /* 0x000fe200000f3400 */
[----:B------:R-:W-:Y:S01]  /*bf40*/  IMAD.U32 R0, RZ, RZ, UR6 ;  /* 0x00000006ff007e24 */ /* 0x000fe2000f8e00ff */
[----:B------:R-:W-:Y:S01]  /*bf50*/  @!P1 LEA R20, P2, R20, R6, 0x5 ;  /* 0x0000000614149211 */ /* 0x000fe200078428ff */
[----:B----4-:R-:W-:Y:S02]  /*bf60*/  IMAD.MOV.U32 R123, RZ, RZ, R130 ;  /* 0x000000ffff7b7224 */ /* 0x010fe400078e0082 */
[----:B------:R-:W-:Y:S01]  /*bf70*/  @!P1 IMAD.WIDE.U32 R12, R0, 0x50, R12 ;  /* 0x00000050000c9825 */ /* 0x000fe200078e000c */
[----:B------:R-:W-:-:S02]  /*bf80*/  @!P1 IADD3 R0, P0, R6, UR16, RZ ;  /* 0x0000001006009c10 */ /* 0x000fc4000ff1e0ff */
[----:B------:R-:W-:Y:S01]  /*bf90*/  @!P1 LEA.HI.X R21, R9, R7, R8, 0x5, P2 ;  /* 0x0000000709159211 */ /* 0x000fe200010f2c08 */
[----:B------:R-:W-:Y:S01]  /*bfa0*/  IMAD.U32 R8, RZ, RZ, UR6 ;  /* 0x00000006ff087e24 */ /* 0x000fe2000f8e00ff */
[----:B------:R-:W-:Y:S01]  /*bfb0*/  @!P1 IADD3.X R19, R7, UR15, RZ, P0, !PT ;  /* 0x0000000f07139c10 */ /* 0x000fe200087fe4ff */
[----:B------:R-:W-:Y:S02]  /*bfc0*/  @!P1 IMAD.MOV.U32 R10, RZ, RZ, R6 ;  /* 0x000000ffff0a9224 */ /* 0x000fe400078e0006 */
[--C-:B------:R-:W-:Y:S01]  /*bfd0*/  @!P1 IMAD.MOV.U32 R11, RZ, RZ, R7.reuse ;  /* 0x000000ffff0b9224 */ /* 0x100fe200078e0007 */
[----:B-1----:R-:W-:Y:S01]  /*bfe0*/  @!P1 LEA R18, P0, R0, R26, 0x1 ;  /* 0x0000001a00129211 */ /* 0x002fe200078008ff */
[----:B------:R-:W-:Y:S02]  /*bff0*/  @!P1 IMAD.MOV.U32 R9, RZ, RZ, R7 ;  /* 0x000000ffff099224 */ /* 0x000fe400078e0007 */
[----:B------:R-:W-:Y:S01]  /*c000*/  @!P1 IMAD.WIDE.U32 R10, R8, 0x60, R10 ;  /* 0x00000060080a9825 */ /* 0x000fe200078e000a */
[----:B------:R-:W-:-:S02]  /*c010*/  @!P1 LEA R16, P2, R6, R24, 0x1 ;  /* 0x0000001806109211 */ /* 0x000fc400078408ff */
[----:B------:R-:W-:Y:S01]  /*c020*/  @!P1 LEA.HI.X R19, R0, R27, R19, 0x1, P0 ;  /* 0x0000001b00139211 */ /* 0x000fe200000f0c13 */
[----:B------:R-:W-:Y:S01]  /*c030*/  @!P1 IMAD.MOV.U32 R8, RZ, RZ, R6 ;  /* 0x000000ffff089224 */ /* 0x000fe200078e0006 */
[----:B------:R-:W1:Y:S01]  /*c040*/  @!P1 LDC.64 R26, c[0x0][0x220] ;  /* 0x00008800ff1a9b82 */ /* 0x000e620000000a00 */
[----:B---3--:R-:W-:Y:S02]  /*c050*/  IMAD.MOV.U32 R248, RZ, RZ, R131 ;  /* 0x000000fffff87224 */ /* 0x008fe400078e0083 */
[----:B------:R-:W-:Y:S01]  /*c060*/  @!P1 IMAD.WIDE.U32 R8, R17, 0x70, R8 ;  /* 0x0000007011089825 */ /* 0x000fe200078e0008 */
[----:B------:R-:W-:-:S04]  /*c070*/  @!P1 LEA.HI.X R17, R6, R25, R7, 0x1, P2 ;  /* 0x0000001906119211 */ /* 0x000fc800010f0c07 */
[----:B------:R-:W2:Y:S01]  /*c080*/  @!P1 LDC.64 R24, c[0x0][0x220] ;  /* 0x00008800ff189b82 */ /* 0x000ea20000000a00 */
[----:B------:R-:W-:Y:S01]  /*c090*/  @!P1 IMAD.WIDE.U32 R14, R14, 0x30, R6 ;  /* 0x000000300e0e9825 */ /* 0x000fe200078e0006 */
[C---:B------:R-:W-:Y:S01]  /*c0a0*/  @!P1 LEA R6, P0, R20.reuse, R28, 0x1 ;  /* 0x0000001c14069211 */ /* 0x040fe200078008ff */
[----:B------:R-:W-:Y:S01]  /*c0b0*/  @!PT LDS RZ, [RZ] ;  /* 0x00000000fffff984 */ /* 0x000fe20000000800 */
[----:B------:R-:W-:Y:S01]  /*c0c0*/  @!PT LDS RZ, [RZ] ;  /* 0x00000000fffff984 */ /* 0x000fe20000000800 */
[----:B------:R-:W-:Y:S01]  /*c0d0*/  @!PT LDS RZ, [RZ] ;  /* 0x00000000fffff984 */ /* 0x000fe20000000800 */
[----:B------:R3:W-:Y:S02]  /*c0e0*/  @!P1 LDGSTS.E.BYPASS.LTC128B.128 [R233+0x8000], desc[UR26][R16.64] ;  /* 0x0800000010e99fae */ /* 0x0007e4000b901d5a */
[----:B------:R-:W-:Y:S01]  /*c0f0*/  @!P1 VIADD R0, R15, UR25 ;  /* 0x000000190f009c36 */ /* 0x000fe20008000000 */
[----:B------:R-:W-:Y:S01]  /*c100*/  @!P1 LEA.HI.X R7, R20, R29, R21, 0x1, P0 ;  /* 0x0000001d14079211 */ /* 0x000fe200000f0c15 */
[----:B------:R-:W-:Y:S01]  /*c110*/  @P1 STS.128 [R233+0x8800], RZ ;  /* 0x008800ffe9001388 */ /* 0x000fe20000000c00 */
[----:B------:R-:W-:-:S03]  /*c120*/  @!UP0 UIMAD UR4, UR7, 0x70, URZ ;  /* 0x00000070070488a4 */ /* 0x000fc6000f8e023f */
[----:B------:R-:W-:Y:S01]  /*c130*/  @!PT LDS RZ, [RZ] ;  /* 0x00000000fffff984 */ /* 0x000fe20000000800 */
[----:B------:R-:W-:Y:S01]  /*c140*/  @!PT LDS RZ, [RZ] ;  /* 0x00000000fffff984 */ /* 0x000fe20000000800 */
[----:B------:R-:W-:Y:S01]  /*c150*/  @!PT LDS RZ, [RZ] ;  /* 0x00000000fffff984 */ /* 0x000fe20000000800 */
[----:B------:R2:W-:Y:S01]  /*c160*/  @!P1 LDGSTS.E.BYPASS.LTC128B.128 [R233+0x8800], desc[UR26][R18.64] ;  /* 0x0880000012e99fae */ /* 0x0005e2000b901d5a */
[----:B-1----:R-:W-:-:S03]  /*c170*/  @!P1 LEA R20, P2, R14, R26, 0x1 ;  /* 0x0000001a0e149211 */ /* 0x002fc600078408ff */
[----:B------:R-:W-:Y:S01]  /*c180*/  @P1 STS.128 [R233+0x9000], RZ ;  /* 0x009000ffe9001388 */ /* 0x000fe20000000c00 */
[----:B------:R-:W-:Y:S01]  /*c190*/  @!P1 LEA.HI.X R21, R14, R27, R0, 0x1, P2 ;  /* 0x0000001b0e159211 */ /* 0x000fe200010f0c00 */
[----:B------:R-:W-:Y:S02]  /*c1a0*/  @!P1 VIADD R0, R13, UR23 ;  /* 0x000000170d009c36 */ /* 0x000fe40008000000 */
[----:B------:R-:W-:Y:S01]  /*c1b0*/  @!PT LDS RZ, [RZ] ;  /* 0x00000000fffff984 */ /* 0x000fe20000000800 */
[----:B------:R-:W-:Y:S01]  /*c1c0*/  @!PT LDS RZ, [RZ] ;  /* 0x00000000fffff984 */ /* 0x000fe20000000800 */
[----:B------:R-:W-:Y:S01]  /*c1d0*/  @!PT LDS RZ, [RZ] ;  /* 0x00000000fffff984 */ /* 0x000fe20000000800 */
[----:B------:R1:W-:Y:S01]  /*c1e0*/  @!P1 LDGSTS.E.BYPASS.LTC128B.128 [R233+0x9000], desc[UR26][R6.64] ;  /* 0x0900000006e99fae */ /* 0x0003e2000b901d5a */
[----:B------:R-:W-:Y:S01]  /*c1f0*/  @!P1 LEA R14, P2, R10, R32, 0x1 ;  /* 0x000000200a0e9211 */ /* 0x000fe200078408ff */
[----:B------:R-:W-:Y:S02]  /*c200*/  @!P1 VIADD R9, R9, UR4 ;  /* 0x0000000409099c36 */ /* 0x000fe40008000000 */
[----:B------:R-:W-:Y:S01]  /*c210*/  @P1 STS.128 [R233+0x9800], RZ ;  /* 0x009800ffe9001388 */ /* 0x000fe20000000c00 */
[----:B---3--:R-:W-:-:S03]  /*c220*/  @!P1 LEA R16, P3, R12, R30, 0x1 ;  /* 0x0000001e0c109211 */ /* 0x008fc600078608ff */
[----:B------:R-:W-:Y:S01]  /*c230*/  @!PT LDS RZ, [RZ] ;  /* 0x00000000fffff984 */ /* 0x000fe20000000800 */
[----:B------:R-:W-:Y:S01]  /*c240*/  @!PT LDS RZ, [RZ] ;  /* 0x00000000fffff984 */ /* 0x000fe20000000800 */
[----:B------:R-:W-:Y:S01]  /*c250*/  @!PT LDS RZ, [RZ] ;  /* 0x00000000fffff984 */ /* 0x000fe20000000800 */
[----:B------:R-:W-:Y:S01]  /*c260*/  @!P1 LDGSTS.E.BYPASS.LTC128B.128 [R233+0x9800], desc[UR26][R20.64] ;  /* 0x0980000014e99fae */ /* 0x000fe2000b901d5a */
[----:B--2---:R-:W-:Y:S02]  /*c270*/  @!P1 LEA R18, P0, R22, R24, 0x1 ;  /* 0x0000001816129211 */ /* 0x004fe400078008ff */
[----:B------:R-:W-:Y:S02]  /*c280*/  @!P1 LEA.HI.X R17, R12, R31, R0, 0x1, P3 ;  /* 0x0000001f0c119211 */ /* 0x000fe400018f0c00 */
[----:B------:R-:W-:Y:S01]  /*c290*/  @!P1 LEA.HI.X R19, R22, R25, R23, 0x1, P0 ;  /* 0x0000001916139211 */ /* 0x000fe200000f0c17 */
[----:B------:R-:W-:Y:S04]  /*c2a0*/  @P1 STS.128 [R233+0xa000], RZ ;  /* 0x00a000ffe9001388 */ /* 0x000fe80000000c00 */
[----:B------:R-:W-:Y:S01]  /*c2b0*/  @!PT LDS RZ, [RZ] ;  /* 0x00000000fffff984 */ /* 0x000fe20000000800 */
[----:B------:R-:W-:Y:S01]  /*c2c0*/  @!PT LDS RZ, [RZ] ;  /* 0x00000000fffff984 */ /* 0x000fe20000000800 */
[----:B------:R-:W-:Y:S01]  /*c2d0*/  @!PT LDS RZ, [RZ] ;  /* 0x00000000fffff984 */ /* 0x000fe20000000800 */
[----:B------:R-:W-:Y:S01]  /*c2e0*/  @!P1 LDGSTS.E.BYPASS.LTC128B.128 [R233+0xa000], desc[UR26][R18.64] ;  /* 0x0a00000012e99fae */ /* 0x000fe2000b901d5a */
[----:B-1----:R-:W-:Y:S01]  /*c2f0*/  @!P1 VIADD R7, R11, UR22 ;  /* 0x000000160b079c36 */ /* 0x002fe20008000000 */
[----:B------:R-:W-:-:S02]  /*c300*/  @!P1 LEA R6, P0, R8, R34, 0x1 ;  /* 0x0000002208069211 */ /* 0x000fc400078008ff */
[----:B------:R-:W-:Y:S02]  /*c310*/  @P1 STS.128 [R233+0xa800], RZ ;  /* 0x00a800ffe9001388 */ /* 0x000fe40000000c00 */
[----:B------:R-:W-:Y:S02]  /*c320*/  @!P1 LEA.HI.X R15, R10, R33, R7, 0x1, P2 ;  /* 0x000000210a0f9211 */ /* 0x000fe400010f0c07 */
[----:B------:R-:W-:Y:S01]  /*c330*/  @!PT LDS RZ, [RZ] ;  /* 0x00000000fffff984 */ /* 0x000fe20000000800 */
[----:B------:R-:W-:Y:S01]  /*c340*/  @!PT LDS RZ, [RZ] ;  /* 0x00000000fffff984 */ /* 0x000fe20000000800 */
[----:B------:R-:W-:Y:S01]  /*c350*/  @!PT LDS RZ, [RZ] ;  /* 0x00000000fffff984 */ /* 0x000fe20000000800 */
[----:B------:R-:W-:Y:S01]  /*c360*/  @!P1 LDGSTS.E.BYPASS.LTC128B.128 [R233+0xa800], desc[UR26][R16.64] ;  /* 0x0a80000010e99fae */ /* 0x000fe2000b901d5a */
[----:B------:R-:W-:-:S03]  /*c370*/  @!P1 LEA.HI.X R7, R8, R35, R9, 0x1, P0 ;  /* 0x0000002308079211 */ /* 0x000fc600000f0c09 */
[----:B------:R-:W-:Y:S04]  /*c380*/  @P1 STS.128 [R233+0xb000], RZ ;  /* 0x00b000ffe9001388 */ /* 0x000fe80000000c00 */
[----:B------:R-:W-:Y:S01]  /*c390*/  @!PT LDS RZ, [RZ] ;  /* 0x00000000fffff984 */ /* 0x000fe20000000800 */
[----:B------:R-:W-:Y:S01]  /*c3a0*/  @!PT LDS RZ, [RZ] ;  /* 0x00000000fffff984 */ /* 0x000fe20000000800 */
[----:B------:R-:W-:Y:S01]  /*c3b0*/  @!PT LDS RZ, [RZ] ;  /* 0x00000000fffff984 */ /* 0x000fe20000000800 */
[----:B------:R1:W-:Y:S04]  /*c3c0*/  @!P1 LDGSTS.E.BYPASS.LTC128B.128 [R233+0xb000], desc[UR26][R14.64] ;  /* 0x0b0000000ee99fae */ /* 0x0003e8000b901d5a */
[----:B------:R-:W-:Y:S04]  /*c3d0*/  @P1 STS.128 [R233+0xb800], RZ ;  /* 0x00b800ffe9001388 */ /* 0x000fe80000000c00 */
[----:B------:R-:W-:Y:S01]  /*c3e0*/  @!PT LDS RZ, [RZ] ;  /* 0x00000000fffff984 */ /* 0x000fe20000000800 */
[----:B------:R-:W-:Y:S01]  /*c3f0*/  @!PT LDS RZ, [RZ] ;  /* 0x00000000fffff984 */ /* 0x000fe20000000800 */
[----:B------:R-:W-:Y:S01]  /*c400*/  @!PT LDS RZ, [RZ] ;  /* 0x00000000fffff984 */ /* 0x000fe20000000800 */
[----:B------:R2:W-:Y:S04]  /*c410*/  @!P1 LDGSTS.E.BYPASS.LTC128B.128 [R233+0xb800], desc[UR26][R6.64] ;  /* 0x0b80000006e99fae */ /* 0x0005e8000b901d5a */
[----:B------:R-:W-:Y:S04]  /*c420*/  LDSM.16.M88.4 R28, [R220] ;  /* 0x00000000dc1c783b */ /* 0x000fe80000000200 */
[----:B------:R-:W-:Y:S04]  /*c430*/  LDSM.16.M88.4 R24, [R220+0x2000] ;  /* 0x00200000dc18783b */ /* 0x000fe80000000200 */
[----:B------:R-:W-:Y:S04]  /*c440*/  LDSM.16.M88.4 R36, [R213+0x5800] ;  /* 0x00580000d524783b */ /* 0x000fe80000000200 */
[----:B------:R-:W-:Y:S04]  /*c450*/  LDSM.16.M88.4 R8, [R213+0x4800] ;  /* 0x00480000d508783b */ /* 0x000fe80000000200 */
[----:B-1----:R-:W1:Y:S04]  /*c460*/  LDSM.16.M88.4 R12, [R213+0x5000] ;  /* 0x00500000d50c783b */ /* 0x002e680000000200 */
[----:B------:R-:W-:Y:S04]  /*c470*/  LDSM.16.M88.4 R16, [R235+0x2000] ;  /* 0x00200000eb10783b */ /* 0x000fe80000000200 */
[----:B------:R-:W3:Y:S04]  /*c480*/  LDSM.16.M88.4 R40, [R134+0x5000] ;  /* 0x005000008628783b */ /* 0x000ee80000000200 */
[----:B------:R-:W4:Y:S04]  /*c490*/  LDSM.16.M88.4 R56, [R134+0x5800] ;  /* 0x005800008638783b */ /* 0x000f280000000200 */
[----:B------:R-:W-:Y:S04]  /*c4a0*/  LDSM.16.M88.4 R20, [R235] ;  /* 0x00000000eb14783b */ /* 0x000fe80000000200 */
[----:B------:R-:W2:Y:S01]  /*c4b0*/  LDSM.16.M88.4 R44, [R134+0x4800] ;  /* 0x00480000862c783b */ /* 0x000ea20000000200 */
[----:B------:R-:W-:-:S03]  /*c4c0*/  IMAD.MOV.U32 R142, RZ, RZ, R252 ;  /* 0x000000ffff8e7224 */ /* 0x000fc600078e00fc */
[----:B------:R-:W-:Y:S01]  /*c4d0*/  LDSM.16.M88.4 R32, [R213+0x6800] ;  /* 0x00680000d520783b */ /* 0x000fe20000000200 */
[----:B------:R-:W-:Y:S01]  /*c4e0*/  IMAD.MOV.U32 R143, RZ, RZ, R248 ;  /* 0x000000ffff8f7224 */ /* 0x000fe200078e00f8 */
[----:B------:R-:W-:Y:S02]  /*c4f0*/  LOP3.LUT R224, R224, 0xffffffdf, RZ, 0xc0, !PT ;  /* 0xffffffdfe0e07812 */ /* 0x000fe400078ec0ff */
[----:B------:R-:W0:Y:S01]  /*c500*/  LDGDEPBAR ;  /* 0x00000000000079af */ /* 0x000e220000000000 */
[-C--:B-1----:R-:W-:Y:S06]  /*c510*/  HMMA.16816.F32 R72, R28, R12.reuse, RZ ;  /* 0x0000000c1c48723c */ /* 0x082fec00000018ff */
[C---:B------:R-:W-:Y:S06]  /*c520*/  HMMA.16816.F32 R64, R24.reuse, R12, RZ ;  /* 0x0000000c1840723c */ /* 0x040fec00000018ff */
[-C--:B------:R-:W-:Y:S06]  /*c530*/  HMMA.16816.F32 R60, R24, R14.reuse, RZ ;  /* 0x0000000e183c723c */ /* 0x080fec00000018ff */
[----:B------:R-:W-:Y:S06]  /*c540*/  HMMA.16816.F32 R52, R28, R14, RZ ;  /* 0x0000000e1c34723c */ /* 0x000fec00000018ff */
[----:B------:R-:W-:Y:S06]  /*c550*/  HMMA.16816.F32 R12, R24, R36, RZ ;  /* 0x00000024180c723c */ /* 0x000fec00000018ff */
[-C--:B------:R-:W-:Y:S06]  /*c560*/  HMMA.16816.F32 R88, R28, R8.reuse, RZ ;  /* 0x000000081c58723c */ /* 0x080fec00000018ff */
[C---:B------:R-:W-:Y:S06]  /*c570*/  HMMA.16816.F32 R84, R24.reuse, R8, RZ ;  /* 0x000000081854723c */ /* 0x040fec00000018ff */
[-C--:B------:R-:W-:Y:S06]  /*c580*/  HMMA.16816.F32 R80, R24, R10.reuse, RZ ;  /* 0x0000000a1850723c */ /* 0x080fec00000018ff */
[----:B------:R-:W-:Y:S01]  /*c590*/  HMMA.16816.F32 R76, R28, R10, RZ ;  /* 0x0000000a1c4c723c */ /* 0x000fe200000018ff */
[----:B------:R-:W1:Y:S05]  /*c5a0*/  LDSM.16.M88.4 R8, [R213+0x6000] ;  /* 0x00600000d508783b */ /* 0x000e6a0000000200 */
[C---:B---3--:R-:W-:Y:S01]  /*c5b0*/  HMMA.16816.F32 R124, R16.reuse, R42, R60 ;  /* 0x0000002a107c723c */ /* 0x048fe2000000183c */
[----:B------:R-:W-:Y:S05]  /*c5c0*/  LDSM.16.M88.4 R60, [R103] ;  /* 0x00000000673c783b */ /* 0x000fea0000000200 */
[----:B----4-:R-:W-:Y:S01]  /*c5d0*/  HMMA.16816.F32 R108, R16, R56, R12 ;  /* 0x00000038106c723c */ /* 0x010fe2000000180c */
[----:B------:R-:W3:Y:S05]  /*c5e0*/  LDSM.16.M88.4 R12, [R2] ;  /* 0x00000000020c783b */ /* 0x000eea0000000200 */
[-C--:B--2---:R-:W-:Y:S06]  /*c5f0*/  HMMA.16816.F32 R240, R20, R44.reuse, R88 ;  /* 0x0000002c14f0723c */ /* 0x084fec0000001858 */
[C---:B------:R-:W-:Y:S06]  /*c600*/  HMMA.16816.F32 R236, R16.reuse, R44, R84 ;  /* 0x0000002c10ec723c */ /* 0x040fec0000001854 */
[----:B------:R-:W-:Y:S06]  /*c610*/  HMMA.16816.F32 R208, R16, R46, R80 ;  /* 0x0000002e10d0723c */ /* 0x000fec0000001850 */
[-C--:B-1----:R-:W-:Y:S06]  /*c620*/  HMMA.16816.F32 R88, R28, R8.reuse, RZ ;  /* 0x000000081c58723c */ /* 0x082fec00000018ff */
[C---:B------:R-:W-:Y:S06]  /*c630*/  HMMA.16816.F32 R84, R24.reuse, R8, RZ ;  /* 0x000000081854723c */ /* 0x040fec00000018ff */
[-C--:B------:R-:W-:Y:S06]  /*c640*/  HMMA.16816.F32 R92, R24, R10.reuse, RZ ;  /* 0x0000000a185c723c */ /* 0x080fec00000018ff */
[----:B------:R-:W-:Y:S01]  /*c650*/  HMMA.16816.F32 R80, R28, R10, RZ ;  /* 0x0000000a1c50723c */ /* 0x000fe200000018ff */
[----:B------:R-:W1:Y:S05]  /*c660*/  LDSM.16.M88.4 R8, [R2+0x2000] ;  /* 0x002000000208783b */ /* 0x000e6a0000000200 */
[----:B---3--:R-:W-:Y:S06]  /*c670*/  HMMA.16816.F32 R4, R12, R60, R240 ;  /* 0x0000003c0c04723c */ /* 0x008fec00000018f0 */
[C---:B------:R-:W-:Y:S01]  /*c680*/  HMMA.16816.F32 R116, R20.reuse, R42, R52 ;  /* 0x0000002a1474723c */ /* 0x040fe20000001834 */
[----:B------:R-:W2:Y:S05]  /*c690*/  LDSM.16.M88.4 R52, [R134+0x6000] ;  /* 0x006000008634783b */ /* 0x000eaa0000000200 */
[----:B------:R-:W-:-:S12]  /*c6a0*/  HMMA.16816.F32 R200, R20, R40, R72 ;  /* 0x0000002814c8723c */ /* 0x000fd80000001848 */
[----:B------:R-:W-:Y:S02]  /*c6b0*/  IMAD.MOV.U32 R223, RZ, RZ, R4 ;  /* 0x000000ffffdf7224 */ /* 0x000fe400078e0004 */
[----:B------:R-:W-:Y:S02]  /*c6c0*/  IMAD.MOV.U32 R222, RZ, RZ, R5 ;  /* 0x000000ffffde7224 */ /* 0x000fe400078e0005 */
[----:B------:R-:W-:Y:S02]  /*c6d0*/  IMAD.MOV.U32 R219, RZ, RZ, R6 ;  /* 0x000000ffffdb7224 */ /* 0x000fe400078e0006 */
[----:B------:R-:W-:Y:S02]  /*c6e0*/  IMAD.MOV.U32 R135, RZ, RZ, R7 ;  /* 0x000000ffff877224 */ /* 0x000fe400078e0007 */
[----:B-1----:R-:W-:Y:S06]  /*c6f0*/  HMMA.16816.F32 R4, R8, R60, R236 ;  /* 0x0000003c0804723c */ /* 0x002fec00000018ec */
[----:B------:R-:W-:Y:S01]  /*c700*/  HMMA.16816.F32 R128, R16, R40, R64 ;  /* 0x000000281080723c */ /* 0x000fe20000001840 */
[----:B------:R-:W1:Y:S05]  /*c710*/  LDSM.16.M88.4 R40, [R245] ;  /* 0x00000000f528783b */ /* 0x000e6a0000000200 */
[----:B------:R-:W-:Y:S06]  /*c720*/  HMMA.16816.F32 R204, R20, R46, R76 ;  /* 0x0000002e14cc723c */ /* 0x000fec000000184c */
[----:B------:R-:W-:Y:S06]  /*c730*/  HMMA.16816.F32 R48, R28, R36, RZ ;  /* 0x000000241c30723c */ /* 0x000fec00000018ff */
[----:B------:R-:W-:Y:S01]  /*c740*/  HMMA.16816.F32 R44, R24, R38, RZ ;  /* 0x00000026182c723c */ /* 0x000fe200000018ff */
[----:B------:R-:W-:-:S02]  /*c750*/  IMAD.MOV.U32 R251, RZ, RZ, R7 ;  /* 0x000000fffffb7224 */ /* 0x000fc400078e0007 */
[----:B------:R-:W-:-:S03]  /*c760*/  IMAD.MOV.U32 R250, RZ, RZ, R4 ;  /* 0x000000fffffa7224 */ /* 0x000fc600078e0004 */
[----:B------:R-:W-:Y:S01]  /*c770*/  HMMA.16816.F32 R64, R28, R38, RZ ;  /* 0x000000261c40723c */ /* 0x000fe200000018ff */
[----:B------:R3:W4:Y:S05]  /*c780*/  LDSM.16.M88.4 R36, [R249] ;  /* 0x00000000f924783b */ /* 0x00072a0000000200 */
[-C--:B--2---:R-:W-:Y:S06]  /*c790*/  HMMA.16816.F32 R88, R20, R52.reuse, R88 ;  /* 0x000000341458723c */ /* 0x084fec0000001858 */
[----:B------:R-:W-:Y:S07]  /*c7a0*/  HMMA.16816.F32 R84, R16, R52, R84 ;  /* 0x000000341054723c */ /* 0x000fee0000001854 */
[----:B------:R-:W-:-:S02]  /*c7b0*/  IMAD.MOV.U32 R52, RZ, RZ, R6 ;  /* 0x000000ffff347224 */ /* 0x000fc400078e0006 */
[----:B---3--:R-:W-:Y:S02]  /*c7c0*/  IMAD.MOV.U32 R249, RZ, RZ, R5 ;  /* 0x000000fffff97224 */ /* 0x008fe400078e0005 */
[----:B------:R-:W-:-:S15]  /*c7d0*/  HMMA.16816.F32 R4, R8, R62, R208 ;  /* 0x0000003e0804723c */ /* 0x000fde00000018d0 */
[----:B------:R-:W-:-:S09]  /*c7e0*/  NOP ;  /* 0x0000000000007918 */ /* 0x000fd20000000000 */
[----:B------:R-:W-:Y:S02]  /*c7f0*/  IMAD.MOV.U32 R141, RZ, RZ, R4 ;  /* 0x000000ffff8d7224 */ /* 0x000fe400078e0004 */
[----:B------:R-:W-:Y:S02]  /*c800*/  IMAD.MOV.U32 R252, RZ, RZ, R5 ;  /* 0x000000fffffc7224 */ /* 0x000fe400078e0005 */
[----:B------:R-:W-:Y:S02]  /*c810*/  IMAD.MOV.U32 R235, RZ, RZ, R6 ;  /* 0x000000ffffeb7224 */ /* 0x000fe400078e0006 */
[----:B------:R-:W-:Y:S02]  /*c820*/  IMAD.MOV.U32 R234, RZ, RZ, R7 ;  /* 0x000000ffffea7224 */ /* 0x000fe400078e0007 */
[----:B------:R-:W-:Y:S06]  /*c830*/  HMMA.16816.F32 R4, R12, R62, R204 ;  /* 0x0000003e0c04723c */ /* 0x000fec00000018cc */
[----:B-1----:R-:W-:Y:S06]  /*c840*/  HMMA.16816.F32 R60, R8, R40, R128 ;  /* 0x00000028083c723c */ /* 0x002fec0000001880 */
[----:B------:R-:W-:Y:S01]  /*c850*/  HMMA.16816.F32 R112, R20, R56, R48 ;  /* 0x000000381470723c */ /* 0x000fe20000001830 */
[----:B------:R-:W-:Y:S01]  /*c860*/  IMAD.MOV.U32 R0, RZ, RZ, R142 ;  /* 0x000000ffff007224 */ /* 0x000fe200078e008e */
[----:B------:R-:W1:Y:S10]  /*c870*/  LDSM.16.M88.4 R48, [R134+0x6800] ;  /* 0x006800008630783b */ /* 0x000e740000000200 */
[----:B------:R-:W-:-:S02]  /*c880*/  IMAD.MOV.U32 R136, RZ, RZ, R4 ;  /* 0x000000ffff887224 */ /* 0x000fc400078e0004 */
[----:B------:R-:W-:Y:S02]  /*c890*/  IMAD.MOV.U32 R71, RZ, RZ, R5 ;  /* 0x000000ffff477224 */ /* 0x000fe400078e0005 */
[----:B------:R-:W-:Y:S02]  /*c8a0*/  IMAD.MOV.U32 R70, RZ, RZ, R6 ;  /* 0x000000ffff467224 */ /* 0x000fe400078e0006 */
[----:B------:R-:W-:Y:S02]  /*c8b0*/  IMAD.MOV.U32 R69, RZ, RZ, R7 ;  /* 0x000000ffff457224 */ /* 0x000fe400078e0007 */
[----:B------:R-:W-:Y:S01]  /*c8c0*/  HMMA.16816.F32 R4, R12, R40, R200 ;  /* 0x000000280c04723c */ /* 0x000fe200000018c8 */
[----:B------:R-:W-:Y:S02]  /*c8d0*/  IMAD.MOV.U32 R140, RZ, RZ, R60 ;  /* 0x000000ffff8c7224 */ /* 0x000fe400078e003c */
[----:B------:R-:W-:Y:S02]  /*c8e0*/  IMAD.MOV.U32 R139, RZ, RZ, R61 ;  /* 0x000000ffff8b7224 */ /* 0x000fe400078e003d */
[----:B------:R-:W-:-:S02]  /*c8f0*/  IMAD.MOV.U32 R138, RZ, RZ, R62 ;  /* 0x000000ffff8a7224 */ /* 0x000fc400078e003e */
[----:B------:R-:W-:Y:S02]  /*c900*/  IMAD.MOV.U32 R137, RZ, RZ, R63 ;  /* 0x000000ffff897224 */ /* 0x000fe400078e003f */
[-C--:B------:R-:W-:Y:S06]  /*c910*/  HMMA.16816.F32 R60, R8, R42.reuse, R124 ;  /* 0x0000002a083c723c */ /* 0x080fec000000187c */
[----:B------:R-:W-:Y:S09]  /*c920*/  HMMA.16816.F32 R40, R12, R42, R116 ;  /* 0x0000002a0c28723c */ /* 0x000ff20000001874 */
[----:B------:R-:W-:-:S02]  /*c930*/  IMAD.MOV.U32 R245, RZ, RZ, R7 ;  /* 0x000000fffff57224 */ /* 0x000fc400078e0007 */
[----:B------:R-:W-:Y:S02]  /*c940*/  IMAD.MOV.U32 R246, RZ, RZ, R6 ;  /* 0x000000fffff67224 */ /* 0x000fe400078e0006 */
[----:B------:R-:W-:-:S11]  /*c950*/  IMAD.MOV.U32 R7, RZ, RZ, R143 ;  /* 0x000000ffff077224 */ /* 0x000fd600078e008f */
[----:B------:R-:W-:Y:S02]  /*c960*/  IMAD.MOV.U32 R6, RZ, RZ, R40 ;  /* 0x000000ffff067224 */ /* 0x000fe400078e0028 */
[----:B------:R-:W-:Y:S02]  /*c970*/  IMAD.MOV.U32 R2, RZ, RZ, R41 ;  /* 0x000000ffff027224 */ /* 0x000fe400078e0029 */
[----:B------:R-:W-:Y:S02]  /*c980*/  IMAD.MOV.U32 R143, RZ, RZ, R42 ;  /* 0x000000ffff8f7224 */ /* 0x000fe400078e002a */
[----:B------:R-:W-:Y:S02]  /*c990*/  IMAD.MOV.U32 R142, RZ, RZ, R43 ;  /* 0x000000ffff8e7224 */ /* 0x000fe400078e002b */
[----:B----4-:R-:W-:Y:S06]  /*c9a0*/  HMMA.16816.F32 R40, R12, R36, R112 ;  /* 0x000000240c28723c */ /* 0x010fec0000001870 */
[-C--:B------:R-:W-:Y:S01]  /*c9b0*/  HMMA.16816.F32 R72, R16, R58.reuse, R44 ;  /* 0x0000003a1048723c */ /* 0x080fe2000000182c */
[----:B------:R-:W2:Y:S05]  /*c9c0*/  LDSM.16.M88.4 R44, [R213+0x7000] ;  /* 0x00700000d52c783b */ /* 0x000eaa0000000200 */
[----:B------:R-:W-:-:S12]  /*c9d0*/  HMMA.16816.F32 R56, R20, R58, R64 ;  /* 0x0000003a1438723c */ /* 0x000fd80000001840 */
[----:B------:R-:W-:Y:S02]  /*c9e0*/  IMAD.MOV.U32 R243, RZ, RZ, R41 ;  /* 0x000000fffff37224 */ /* 0x000fe400078e0029 */
[----:B------:R-:W-:Y:S02]  /*c9f0*/  IMAD.MOV.U32 R242, RZ, RZ, R42 ;  /* 0x000000fffff27224 */ /* 0x000fe400078e002a */
[----:B------:R-:W-:Y:S02]  /*ca00*/  IMAD.MOV.U32 R241, RZ, RZ, R43 ;  /* 0x000000fffff17224 */ /* 0x000fe400078e002b */
[----:B------:R-:W-:Y:S02]  /*ca10*/  IMAD.MOV.U32 R240, RZ, RZ, R40 ;  /* 0x000000fffff07224 */ /* 0x000fe400078e0028 */
[----:B------:R-:W-:Y:S06]  /*ca20*/  HMMA.16816.F32 R40, R8, R36, R108 ;  /* 0x000000240828723c */ /* 0x000fec000000186c */
[-C--:B------:R-:W-:Y:S06]  /*ca30*/  HMMA.16816.F32 R104, R28, R32.reuse, RZ ;  /* 0x000000201c68723c */ /* 0x080fec00000018ff */
[C---:B------:R-:W-:Y:S06]  /*ca40*/  HMMA.16816.F32 R100, R24.reuse, R32, RZ ;  /* 0x000000201864723c */ /* 0x040fec00000018ff */
[-C--:B------:R-:W-:Y:S06]  /*ca50*/  HMMA.16816.F32 R96, R24, R34.reuse, RZ ;  /* 0x000000221860723c */ /* 0x080fec00000018ff */
[----:B------:R-:W-:Y:S01]  /*ca60*/  HMMA.16816.F32 R76, R28, R34, RZ ;  /* 0x000000221c4c723c */ /* 0x000fe200000018ff */
[----:B------:R-:W3:Y:S01]  /*ca70*/  LDSM.16.M88.4 R32, [R244] ;  /* 0x00000000f420783b */ /* 0x000ee20000000200 */
[----:B------:R-:W-:-:S02]  /*ca80*/  IMAD.MOV.U32 R239, RZ, RZ, R41 ;  /* 0x000000ffffef7224 */ /* 0x000fc400078e0029 */
[----:B------:R-:W-:Y:S02]  /*ca90*/  IMAD.MOV.U32 R238, RZ, RZ, R42 ;  /* 0x000000ffffee7224 */ /* 0x000fe400078e002a */
[----:B------:R-:W-:Y:S02]  /*caa0*/  IMAD.MOV.U32 R237, RZ, RZ, R43 ;  /* 0x000000ffffed7224 */ /* 0x000fe400078e002b */
[----:B------:R-:W-:Y:S02]  /*cab0*/  IMAD.MOV.U32 R236, RZ, RZ, R40 ;  /* 0x000000ffffec7224 */ /* 0x000fe400078e0028 */
[----:B------:R-:W-:Y:S01]  /*cac0*/  HMMA.16816.F32 R40, R8, R38, R72 ;  /* 0x000000260828723c */ /* 0x000fe20000001848 */
[----:B------:R-:W-:-:S05]  /*cad0*/  IMAD.MOV.U32 R248, RZ, RZ, R123 ;  /* 0x000000fffff87224 */ /* 0x000fca00078e007b */
[----:B------:R-:W-:Y:S06]  /*cae0*/  HMMA.16816.F32 R36, R12, R38, R56 ;  /* 0x000000260c24723c */ /* 0x000fec0000001838 */
[-C--:B-1----:R-:W-:Y:S06]  /*caf0*/  HMMA.16816.F32 R120, R20, R48.reuse, R104 ;  /* 0x000000301478723c */ /* 0x082fec0000001868 */
[C---:B------:R-:W-:Y:S06]  /*cb00*/  HMMA.16816.F32 R104, R16.reuse, R48, R100 ;  /* 0x000000301068723c */ /* 0x040fec0000001864 */
[-C--:B------:R-:W-:Y:S06]  /*cb10*/  HMMA.16816.F32 R100, R16, R50.reuse, R96 ;  /* 0x000000321064723c */ /* 0x080fec0000001860 */
[----:B------:R-:W-:Y:S01]  /*cb20*/  HMMA.16816.F32 R96, R20, R50, R76 ;  /* 0x000000321460723c */ /* 0x000fe2000000184c */
[----:B------:R-:W1:Y:S01]  /*cb30*/  LDSM.16.M88.4 R48, [R134+0x7000] ;  /* 0x007000008630783b */ /* 0x000e620000000200 */
[----:B------:R-:W-:-:S02]  /*cb40*/  IMAD.MOV.U32 R207, RZ, RZ, R37 ;  /* 0x000000ffffcf7224 */ /* 0x000fc400078e0025 */
[----:B------:R-:W-:Y:S02]  /*cb50*/  IMAD.MOV.U32 R206, RZ, RZ, R38 ;  /* 0x000000ffffce7224 */ /* 0x000fe400078e0026 */
[----:B------:R-:W-:Y:S02]  /*cb60*/  IMAD.MOV.U32 R205, RZ, RZ, R39 ;  /* 0x000000ffffcd7224 */ /* 0x000fe400078e0027 */
[----:B------:R-:W-:Y:S02]  /*cb70*/  IMAD.MOV.U32 R204, RZ, RZ, R36 ;  /* 0x000000ffffcc7224 */ /* 0x000fe400078e0024 */
[----:B--2---:R-:W-:Y:S01]  /*cb80*/  HMMA.16816.F32 R36, R24, R46, RZ ;  /* 0x0000002e1824723c */ /* 0x004fe200000018ff */
[----:B------:R-:W-:-:S05]  /*cb90*/  IMAD.MOV.U32 R115, RZ, RZ, R52 ;  /* 0x000000ffff737224 */ /* 0x000fca00078e0034 */
[-C--:B------:R-:W-:Y:S06]  /*cba0*/  HMMA.16816.F32 R92, R16, R54.reuse, R92 ;  /* 0x00000036105c723c */ /* 0x080fec000000185c */
[----:B------:R-:W-:Y:S06]  /*cbb0*/  HMMA.16816.F32 R80, R20, R54, R80 ;  /* 0x000000361450723c */ /* 0x000fec0000001850 */
[----:B---3--:R-:W-:Y:S01]  /*cbc0*/  HMMA.16816.F32 R52, R12, R32, R88 ;  /* 0x000000200c34723c */ /* 0x008fe20000001858 */
[----:B------:R-:W-:-:S02]  /*cbd0*/  IMAD.MOV.U32 R247, RZ, RZ, R5 ;  /* 0x000000fffff77224 */ /* 0x000fc400078e0005 */
[----:B------:R-:W-:Y:S02]  /*cbe0*/  IMAD.MOV.U32 R244, RZ, RZ, R4 ;  /* 0x000000fffff47224 */ /* 0x000fe400078e0004 */
[----:B------:R-:W-:Y:S01]  /*cbf0*/  IMAD.MOV.U32 R68, RZ, RZ, R60 ;  /* 0x000000ffff447224 */ /* 0x000fe200078e003c */
[----:B------:R-:W-:Y:S01]  /*cc00*/  HMMA.16816.F32 R56, R28, R46, RZ ;  /* 0x0000002e1c38723c */ /* 0x000fe200000018ff */
[----:B------:R-:W-:Y:S02]  /*cc10*/  IMAD.MOV.U32 R5, RZ, RZ, R61 ;  /* 0x000000ffff057224 */ /* 0x000fe400078e003d */
[----:B------:R-:W-:Y:S02]  /*cc20*/  IMAD.MOV.U32 R4, RZ, RZ, R62 ;  /* 0x000000ffff047224 */ /* 0x000fe400078e003e */
[----:B------:R-:W-:Y:S01]  /*cc30*/  IMAD.MOV.U32 R3, RZ, RZ, R63 ;  /* 0x000000ffff037224 */ /* 0x000fe200078e003f */
[----:B-1----:R-:W-:Y:S01]  /*cc40*/  HMMA.16816.F32 R64, R16, R50, R36 ;  /* 0x000000321040723c */ /* 0x002fe20000001824 */
[----:B------:R-:W1:Y:S01]  /*cc50*/  LDSM.16.M88.4 R36, [R7] ;  /* 0x000000000724783b */ /* 0x000e620000000200 */
[----:B------:R-:W-:-:S02]  /*cc60*/  IMAD.MOV.U32 R203, RZ, RZ, R40 ;  /* 0x000000ffffcb7224 */ /* 0x000fc400078e0028 */
[----:B------:R-:W-:Y:S02]  /*cc70*/  IMAD.MOV.U32 R202, RZ, RZ, R41 ;  /* 0x000000ffffca7224 */ /* 0x000fe400078e0029 */
[----:B------:R-:W-:Y:S01]  /*cc80*/  IMAD.MOV.U32 R201, RZ, RZ, R42 ;  /* 0x000000ffffc97224 */ /* 0x000fe200078e002a */
[----:B------:R-:W-:Y:S01]  /*cc90*/  HMMA.16816.F32 R60, R28, R44, RZ ;  /* 0x0000002c1c3c723c */ /* 0x000fe200000018ff */
[----:B------:R-:W-:-:S04]  /*cca0*/  IMAD.MOV.U32 R200, RZ, RZ, R43 ;  /* 0x000000ffffc87224 */ /* 0x000fc800078e002b */
[----:B------:R-:W-:Y:S01]  /*ccb0*/  IMAD.MOV.U32 R125, RZ, RZ, R54 ;  /* 0x000000ffff7d7224 */ /* 0x000fe200078e0036 */
[----:B------:R-:W-:Y:S01]  /*ccc0*/  HMMA.16816.F32 R40, R24, R44, RZ ;  /* 0x0000002c1828723c */ /* 0x000fe200000018ff */
[----:B------:R-:W-:Y:S02]  /*ccd0*/  IMAD.MOV.U32 R124, RZ, RZ, R55 ;  /* 0x000000ffff7c7224 */ /* 0x000fe400078e0037 */
[----:B------:R-:W-:Y:S02]  /*cce0*/  IMAD.MOV.U32 R129, RZ, RZ, R52 ;  /* 0x000000ffff817224 */ /* 0x000fe400078e0034 */
[----:B------:R-:W-:Y:S01]  /*ccf0*/  IMAD.MOV.U32 R128, RZ, RZ, R53 ;  /* 0x000000ffff807224 */ /* 0x000fe200078e0035 */
[C---:B------:R-:W-:Y:S01]  /*cd00*/  HMMA.16816.F32 R44, R8.reuse, R32, R84 ;  /* 0x00000020082c723c */ /* 0x040fe20000001854 */
[----:B------:R-:W2:Y:S05]  /*cd10*/  LDSM.16.M88.4 R52, [R213+0x7800] ;  /* 0x00780000d534783b */ /* 0x000eaa0000000200 */
[-C--:B------:R-:W-:Y:S06]  /*cd20*/  HMMA.16816.F32 R208, R8, R34.reuse, R92 ;  /* 0x0000002208d0723c */ /* 0x080fec000000185c */
[----:B------:R-:W-:Y:S01]  /*cd30*/  HMMA.16816.F32 R116, R12, R34, R80 ;  /* 0x000000220c74723c */ /* 0x000fe20000001850 */
[----:B------:R3:W4:Y:S05]  /*cd40*/  LDSM.16.M88.4 R32, [R0] ;  /* 0x000000000020783b */ /* 0x00072a0000000200 */
[----:B------:R-:W-:Y:S01]  /*cd50*/  HMMA.16816.F32 R72, R16, R48, R40 ;  /* 0x000000301048723c */ /* 0x000fe20000001828 */
[----:B------:R-:W-:Y:S05]  /*cd60*/  LDSM.16.M88.4 R40, [R213+0x4000] ;  /* 0x00400000d528783b */ /* 0x000fea0000000200 */
[----:B------:R-:W-:-:S02]  /*cd70*/  IMAD.MOV.U32 R131, RZ, RZ, R44 ;  /* 0x000000ffff837224 */ /* 0x000fc400078e002c */
[----:B------:R-:W-:Y:S02]  /*cd80*/  IMAD.MOV.U32 R130, RZ, RZ, R45 ;  /* 0x000000ffff827224 */ /* 0x000fe400078e002d */
[----:B------:R-:W-:Y:S02]  /*cd90*/  IMAD.MOV.U32 R127, RZ, RZ, R46 ;  /* 0x000000ffff7f7224 */ /* 0x000fe400078e002e */
[----:B------:R-:W-:Y:S02]  /*cda0*/  IMAD.MOV.U32 R126, RZ, RZ, R47 ;  /* 0x000000ffff7e7224 */ /* 0x000fe400078e002f */
[----:B------:R-:W4:Y:S01]  /*cdb0*/  LDSM.16.M88.4 R44, [R134+0x7800] ;  /* 0x00780000862c783b */ /* 0x000f220000000200 */
[----:B-1----:R-:W-:Y:S06]  /*cdc0*/  HMMA.16816.F32 R80, R12, R36, R120 ;  /* 0x000000240c50723c */ /* 0x002fec0000001878 */
[C---:B------:R-:W-:Y:S06]  /*cdd0*/  HMMA.16816.F32 R76, R20.reuse, R48, R60 ;  /* 0x00000030144c723c */ /* 0x040fec000000183c */
[----:B------:R-:W-:Y:S06]  /*cde0*/  HMMA.16816.F32 R56, R20, R50, R56 ;  /* 0x000000321438723c */ /* 0x000fec0000001838 */
[----:B--2---:R-:W-:Y:S01]  /*cdf0*/  HMMA.16816.F32 R48, R24, R52, RZ ;  /* 0x000000341830723c */ /* 0x004fe200000018ff */
[----:B------:R-:W-:-:S02]  /*ce00*/  IMAD.MOV.U32 R114, RZ, RZ, R6 ;  /* 0x000000ffff727224 */ /* 0x000fc400078e0006 */
[----:B------:R-:W-:Y:S02]  /*ce10*/  IMAD.MOV.U32 R113, RZ, RZ, R2 ;  /* 0x000000ffff717224 */ /* 0x000fe400078e0002 */
[----:B------:R-:W-:Y:S02]  /*ce20*/  IMAD.MOV.U32 R122, RZ, RZ, R127 ;  /* 0x000000ffff7a7224 */ /* 0x000fe400078e007f */
[----:B------:R-:W-:Y:S02]  /*ce30*/  IMAD.MOV.U32 R7, RZ, RZ, R80 ;  /* 0x000000ffff077224 */ /* 0x000fe400078e0050 */
[----:B------:R-:W-:Y:S02]  /*ce40*/  IMAD.MOV.U32 R6, RZ, RZ, R81 ;  /* 0x000000ffff067224 */ /* 0x000fe400078e0051 */
[----:B------:R-:W-:Y:S02]  /*ce50*/  IMAD.MOV.U32 R2, RZ, RZ, R82 ;  /* 0x000000ffff027224 */ /* 0x000fe400078e0052 */
[----:B---3--:R-:W-:-:S02]  /*ce60*/  IMAD.MOV.U32 R0, RZ, RZ, R83 ;  /* 0x000000ffff007224 */ /* 0x008fc400078e0053 */
[----:B------:R-:W-:Y:S02]  /*ce70*/  IMAD.MOV.U32 R123, RZ, RZ, R126 ;  /* 0x000000ffff7b7224 */ /* 0x000fe400078e007e */
[----:B------:R-:W-:Y:S02]  /*ce80*/  IMAD.MOV.U32 R80, RZ, RZ, R125 ;  /* 0x000000ffff507224 */ /* 0x000fe400078e007d */
[----:B------:R-:W-:Y:S02]  /*ce90*/  IMAD.MOV.U32 R81, RZ, RZ, R124 ;  /* 0x000000ffff517224 */ /* 0x000fe400078e007c */
[----:B------:R-:W-:Y:S01]  /*cea0*/  IMAD.MOV.U32 R83, RZ, RZ, R239 ;  /* 0x000000ffff537224 */ /* 0x000fe200078e00ef */
[----:B------:R-:W-:Y:S01]  /*ceb0*/  HMMA.16816.F32 R124, R8, R36, R104 ;  /* 0x00000024087c723c */ /* 0x000fe20000001868 */
[----:B------:R-:W-:Y:S02]  /*cec0*/  IMAD.MOV.U32 R92, RZ, RZ, R238 ;  /* 0x000000ffff5c7224 */ /* 0x000fe400078e00ee */
[----:B------:R-:W-:-:S02]  /*ced0*/  IMAD.MOV.U32 R93, RZ, RZ, R237 ;  /* 0x000000ffff5d7224 */ /* 0x000fc400078e00ed */
[----:B------:R-:W-:Y:S02]  /*cee0*/  IMAD.MOV.U32 R82, RZ, RZ, R236 ;  /* 0x000000ffff527224 */ /* 0x000fe400078e00ec */
[----:B------:R-:W-:Y:S01]  /*cef0*/  IMAD.MOV.U32 R110, RZ, RZ, R251 ;  /* 0x000000ffff6e7224 */ /* 0x000fe200078e00fb */
[----:B----4-:R-:W-:Y:S01]  /*cf00*/  HMMA.16816.F32 R236, R8, R34, R64 ;  /* 0x0000002208ec723c */ /* 0x010fe20000001840 */
[----:B------:R-:W-:Y:S02]  /*cf10*/  IMAD.MOV.U32 R95, RZ, RZ, R250 ;  /* 0x000000ffff5f7224 */ /* 0x000fe400078e00fa */
[----:B------:R-:W-:Y:S02]  /*cf20*/  IMAD.MOV.U32 R108, RZ, RZ, R249 ;  /* 0x000000ffff6c7224 */ /* 0x000fe400078e00f9 */
[----:B------:R-:W-:Y:S01]  /*cf30*/  IMAD.MOV.U32 R85, RZ, RZ, R243 ;  /* 0x000000ffff557224 */ /* 0x000fe200078e00f3 */
[----:B------:R-:W-:Y:S01]  /*cf40*/  HMMA.16816.F32 R64, R16, R44, R48 ;  /* 0x0000002c1040723c */ /* 0x000fe20000001830 */
[----:B------:R-:W-:-:S02]  /*cf50*/  IMAD.MOV.U32 R86, RZ, RZ, R242 ;  /* 0x000000ffff567224 */ /* 0x000fc400078e00f2 */
[----:B------:R-:W-:Y:S02]  /*cf60*/  IMAD.MOV.U32 R87, RZ, RZ, R241 ;  /* 0x000000ffff577224 */ /* 0x000fe400078e00f1 */
[----:B------:R-:W-:Y:S02]  /*cf70*/  IMAD.MOV.U32 R84, RZ, RZ, R240 ;  /* 0x000000ffff547224 */ /* 0x000fe400078e00f0 */
[----:B------:R-:W-:Y:S01]  /*cf80*/  IMAD.MOV.U32 R120, RZ, RZ, R131 ;  /* 0x000000ffff787224 */ /* 0x000fe200078e0083 */
[C---:B------:R-:W-:Y:S01]  /*cf90*/  HMMA.16816.F32 R240, R12.reuse, R34, R56 ;  /* 0x000000220cf0723c */ /* 0x040fe20000001838 */
[----:B------:R-:W-:Y:S02]  /*cfa0*/  IMAD.MOV.U32 R121, RZ, RZ, R130 ;  /* 0x000000ffff797224 */ /* 0x000fe400078e0082 */
[----:B------:R-:W-:Y:S02]  /*cfb0*/  IMAD.MOV.U32 R105, RZ, RZ, R248 ;  /* 0x000000ffff697224 */ /* 0x000fe400078e00f8 */
[----:B------:R-:W-:Y:S01]  /*cfc0*/  IMAD.MOV.U32 R106, RZ, RZ, R129 ;  /* 0x000000ffff6a7224 */ /* 0x000fe200078e0081 */
[----:B------:R-:W-:Y:S01]  /*cfd0*/  HMMA.16816.F32 R248, R12, R38, R96 ;  /* 0x000000260cf8723c */ /* 0x000fe20000001860 */
[----:B------:R-:W-:-:S05]  /*cfe0*/  IMAD.MOV.U32 R107, RZ, RZ, R128 ;  /* 0x000000ffff6b7224 */ /* 0x000fca00078e0080 */
[----:B------:R-:W-:Y:S06]  /*cff0*/  HMMA.16816.F32 R128, R8, R38, R100 ;  /* 0x000000260880723c */ /* 0x000fec0000001864 */
[C---:B------:R-:W-:Y:S06]  /*d000*/  HMMA.16816.F32 R48, R24.reuse, R40, RZ ;  /* 0x000000281830723c */ /* 0x040fec00000018ff */
        /* <DEDUP_REMOVED lines=9> */
[----:B------:R-:W-:Y:S02]  /*d0a0*/  IMAD.MOV.U32 R115, RZ, RZ, R245 ;  /* 0x000000ffff737224 */ /* 0x000fe400078e00f5 */
[----:B------:R-:W-:-:S02]  /*d0b0*/  IMAD.MOV.U32 R112, RZ, RZ, R244 ;  /* 0x000000ffff707224 */ /* 0x000fc400078e00f4 */
[----:B------:R-:W-:Y:S01]  /*d0c0*/  IMAD.MOV.U32 R89, RZ, RZ, R207 ;  /* 0x000000ffff597224 */ /* 0x000fe200078e00cf */
[-C--:B------:R-:W-:Y:S01]  /*d0d0*/  HMMA.16816.F32 R244, R12, R32.reuse, R76 ;  /* 0x000000200cf4723c */ /* 0x080fe2000000184c */
[----:B------:R-:W-:Y:S02]  /*d0e0*/  IMAD.MOV.U32 R90, RZ, RZ, R206 ;  /* 0x000000ffff5a7224 */ /* 0x000fe400078e00ce */
[----:B------:R-:W-:Y:S02]  /*d0f0*/  IMAD.MOV.U32 R91, RZ, RZ, R205 ;  /* 0x000000ffff5b7224 */ /* 0x000fe400078e00cd */
[----:B------:R-:W-:Y:S02]  /*d100*/  IMAD.MOV.U32 R88, RZ, RZ, R204 ;  /* 0x000000ffff587224 */ /* 0x000fe400078e00cc */
[----:B------:R-:W-:Y:S06]  /*d110*/  HMMA.16816.F32 R204, R8, R32, R72 ;  /* 0x0000002008cc723c */ /* 0x000fec0000001848 */
[C---:B------:R-:W-:Y:S06]  /*d120*/  HMMA.16816.F32 R32, R28.reuse, R40, RZ ;  /* 0x000000281c20723c */ /* 0x040fec00000018ff */
[C---:B------:R-:W-:Y:S06]  /*d130*/  HMMA.16816.F32 R40, R28.reuse, R42, RZ ;  /* 0x0000002a1c28723c */ /* 0x040fec00000018ff */
[----:B------:R-:W-:Y:S06]  /*d140*/  HMMA.16816.F32 R28, R28, R54, RZ ;  /* 0x000000361c1c723c */ /* 0x000fec00000018ff */
[C---:B------:R-:W-:Y:S06]  /*d150*/  HMMA.16816.F32 R72, R20.reuse, R44, R60 ;  /* 0x0000002c1448723c */ /* 0x040fec000000183c */
[-C--:B-1----:R-:W-:Y:S06]  /*d160*/  HMMA.16816.F32 R60, R20, R24.reuse, R32 ;  /* 0x00000018143c723c */ /* 0x082fec0000001820 */
[C---:B------:R-:W-:Y:S06]  /*d170*/  HMMA.16816.F32 R48, R16.reuse, R24, R48 ;  /* 0x000000181030723c */ /* 0x040fec0000001830 */
[C---:B------:R-:W-:Y:S06]  /*d180*/  HMMA.16816.F32 R52, R16.reuse, R26, R56 ;  /* 0x0000001a1034723c */ /* 0x040fec0000001838 */
[----:B------:R-:W-:Y:S01]  /*d190*/  HMMA.16816.F32 R32, R16, R46, R36 ;  /* 0x0000002e1020723c */ /* 0x000fe20000001824 */
[----:B------:R-:W1:Y:S05]  /*d1a0*/  LDSM.16.M88.4 R16, [R105] ;  /* 0x000000006910783b */ /* 0x000e6a0000000200 */
[C---:B------:R-:W-:Y:S06]  /*d1b0*/  HMMA.16816.F32 R24, R20.reuse, R26, R40 ;  /* 0x0000001a1418723c */ /* 0x040fec0000001828 */
[----:B------:R-:W-:Y:S01]  /*d1c0*/  HMMA.16816.F32 R44, R20, R46, R28 ;  /* 0x0000002e142c723c */ /* 0x000fe2000000181c */
[----:B------:R-:W2:Y:S01]  /*d1d0*/  LDSM.16.M88.4 R20, [R212] ;  /* 0x00000000d414783b */ /* 0x000ea20000000200 */
[----:B------:R-:W-:-:S02]  /*d1e0*/  IMAD.MOV.U32 R100, RZ, RZ, R203 ;  /* 0x000000ffff647224 */ /* 0x000fc400078e00cb */
[----:B------:R-:W-:Y:S02]  /*d1f0*/  IMAD.MOV.U32 R101, RZ, RZ, R202 ;  /* 0x000000ffff657224 */ /* 0x000fe400078e00ca */
[----:B------:R-:W-:Y:S02]  /*d200*/  IMAD.MOV.U32 R102, RZ, RZ, R201 ;  /* 0x000000ffff667224 */ /* 0x000fe400078e00c9 */
[----:B------:R-:W-:Y:S02]  /*d210*/  IMAD.MOV.U32 R103, RZ, RZ, R200 ;  /* 0x000000ffff677224 */ /* 0x000fe400078e00c8 */
[----:B------:R-:W-:Y:S02]  /*d220*/  IMAD.MOV.U32 R97, RZ, RZ, R111 ;  /* 0x000000ffff617224 */ /* 0x000fe400078e006f */
[----:B------:R-:W-:Y:S01]  /*d230*/  IMAD.MOV.U32 R111, RZ, RZ, R141 ;  /* 0x000000ffff6f7224 */ /* 0x000fe200078e008d */
[----:B-1----:R-:W-:Y:S07]  /*d240*/  HMMA.16816.F32 R200, R8, R16, R64 ;  /* 0x0000001008c8723c */ /* 0x002fee0000001840 */
[----:B------:R-:W-:-:S02]  /*d250*/  IMAD.MOV.U32 R64, RZ, RZ, R112 ;  /* 0x000000ffff407224 */ /* 0x000fc400078e0070 */
[----:B------:R-:W-:Y:S02]  /*d260*/  IMAD.MOV.U32 R65, RZ, RZ, R113 ;  /* 0x000000ffff417224 */ /* 0x000fe400078e0071 */
[----:B------:R-:W-:Y:S01]  /*d270*/  IMAD.MOV.U32 R66, RZ, RZ, R114 ;  /* 0x000000ffff427224 */ /* 0x000fe200078e0072 */
[----:B--2---:R-:W-:Y:S01]  /*d280*/  HMMA.16816.F32 R48, R8, R20, R48 ;  /* 0x000000140830723c */ /* 0x004fe20000001830 */
[----:B------:R-:W-:-:S05]  /*d290*/  IMAD.MOV.U32 R67, RZ, RZ, R115 ;  /* 0x000000ffff437224 */ /* 0x000fca00078e0073 */
[C---:B------:R-:W-:Y:S06]  /*d2a0*/  HMMA.16816.F32 R36, R8.reuse, R22, R52 ;  /* 0x000000160824723c */ /* 0x040fec0000001834 */
[----:B------:R-:W-:Y:S01]  /*d2b0*/  HMMA.16816.F32 R112, R8, R18, R32 ;  /* 0x000000120870723c */ /* 0x000fe20000001820 */
[----:B------:R-:W-:Y:S05]  /*d2c0*/  LDSM.16.M88.4 R8, [R221+0x2000] ;  /* 0x00200000dd08783b */ /* 0x000fea0000000200 */
[----:B------:R-:W-:Y:S01]  /*d2d0*/  HMMA.16816.F32 R28, R12, R20, R60 ;  /* 0x000000140c1c723c */ /* 0x000fe2000000183c */
[----:B------:R-:W-:-:S02]  /*d2e0*/  IMAD.MOV.U32 R33, RZ, RZ, R108 ;  /* 0x000000ffff217224 */ /* 0x000fc400078e006c */
[----:B------:R-:W-:-:S03]  /*d2f0*/  IMAD.MOV.U32 R34, RZ, RZ, R109 ;  /* 0x000000ffff227224 */ /* 0x000fc600078e006d */
[C---:B------:R-:W-:Y:S01]  /*d300*/  HMMA.16816.F32 R24, R12.reuse, R22, R24 ;  /* 0x000000160c18723c */ /* 0x040fe20000001818 */
[----:B------:R-:W1:Y:S01]  /*d310*/  LDSM.16.M88.4 R20, [R218] ;  /* 0x00000000da14783b */ /* 0x000e620000000200 */
[----:B------:R-:W-:Y:S02]  /*d320*/  IMAD.MOV.U32 R35, RZ, RZ, R110 ;  /* 0x000000ffff237224 */ /* 0x000fe400078e006e */
[----:B------:R-:W-:Y:S02]  /*d330*/  IMAD.MOV.U32 R60, RZ, RZ, R111 ;  /* 0x000000ffff3c7224 */ /* 0x000fe400078e006f */
[C---:B------:R-:W-:Y:S06]  /*d340*/  HMMA.16816.F32 R108, R12.reuse, R16, R72 ;  /* 0x000000100c6c723c */ /* 0x040fec0000001848 */
[----:B------:R-:W-:Y:S01]  /*d350*/  HMMA.16816.F32 R72, R12, R18, R44 ;  /* 0x000000120c48723c */ /* 0x000fe2000000182c */
[----:B------:R-:W2:Y:S04]  /*d360*/  LDSM.16.M88.4 R12, [R221] ;  /* 0x00000000dd0c783b */ /* 0x000ea80000000200 */
[----:B------:R-:W3:Y:S01]  /*d370*/  LDSM.16.M88.4 R16, [R218+0x800] ;  /* 0x00080000da10783b */ /* 0x000ee20000000200 */
        /* <DEDUP_REMOVED lines=10> */
[----:B------:R-:W-:Y:S01]  /*d420*/  IMAD.MOV.U32 R40, RZ, RZ, R136 ;  /* 0x000000ffff287224 */ /* 0x000fe200078e0088 */
[----:B-1----:R-:W-:Y:S01]  /*d430*/  HMMA.16816.F32 R92, R8, R20, R48 ;  /* 0x00000014085c723c */ /* 0x002fe20000001830 */
        /* <DEDUP_REMOVED lines=10> */
[C---:B--2---:R-:W-:Y:S06]  /*d4e0*/  HMMA.16816.F32 R44, R12.reuse, R20, R28 ;  /* 0x000000140c2c723c */ /* 0x044fec000000181c */
[-C--:B------:R-:W-:Y:S01]  /*d4f0*/  HMMA.16816.F32 R28, R12, R22.reuse, R24 ;  /* 0x000000160c1c723c */ /* 0x080fe20000001818 */
[----:B------:R-:W1:Y:S05]  /*d500*/  LDSM.16.M88.4 R24, [R218+0x1000] ;  /* 0x00100000da18783b */ /* 0x000e6a0000000200 */
[----:B------:R-:W-:Y:S01]  /*d510*/  HMMA.16816.F32 R52, R8, R22, R36 ;  /* 0x000000160834723c */ /* 0x000fe20000001824 */
[----:B------:R-:W2:Y:S05]  /*d520*/  LDSM.16.M88.4 R20, [R218+0x1800] ;  /* 0x00180000da14783b */ /* 0x000eaa0000000200 */
[-C--:B---3--:R-:W-:Y:S06]  /*d530*/  HMMA.16816.F32 R36, R12, R16.reuse, R48 ;  /* 0x000000100c24723c */ /* 0x088fec0000001830 */
[C---:B------:R-:W-:Y:S06]  /*d540*/  HMMA.16816.F32 R32, R8.reuse, R16, R32 ;  /* 0x000000100820723c */ /* 0x040fec0000001820 */
[-C--:B------:R-:W-:Y:S06]  /*d550*/  HMMA.16816.F32 R48, R8, R18.reuse, R60 ;  /* 0x000000120830723c */ /* 0x080fec000000183c */
[----:B------:R-:W-:Y:S01]  /*d560*/  HMMA.16816.F32 R40, R12, R18, R40 ;  /* 0x000000120c28723c */ /* 0x000fe20000001828 */
[----:B------:R-:W3:Y:S01]  /*d570*/  LDSM.16.M88.4 R16, [R218+0x2000] ;  /* 0x00200000da10783b */ /* 0x000ee20000000200 */
[----:B------:R-:W-:-:S02]  /*d580*/  IMAD.MOV.U32 R98, RZ, RZ, R143 ;  /* 0x000000ffff627224 */ /* 0x000fc400078e008f */
[----:B------:R-:W-:Y:S01]  /*d590*/  IMAD.MOV.U32 R99, RZ, RZ, R142 ;  /* 0x000000ffff637224 */ /* 0x000fe200078e008e */
[----:B------:R-:W4:Y:S01]  /*d5a0*/  S2R R252, SR_TID.X ;  /* 0x0000000000fc7919 */ /* 0x000f220000002100 */
[----:B------:R-:W-:Y:S02]  /*d5b0*/  IMAD.MOV.U32 R56, RZ, RZ, R140 ;  /* 0x000000ffff387224 */ /* 0x000fe400078e008c */
[----:B------:R-:W-:Y:S01]  /*d5c0*/  IMAD.MOV.U32 R57, RZ, RZ, R139 ;  /* 0x000000ffff397224 */ /* 0x000fe200078e008b */
[----:B------:R-:W-:Y:S01]  /*d5d0*/  @P1 LOP3.LUT R224, R224, 0x20, RZ, 0xfc, !PT ;  /* 0x00000020e0e01812 */ /* 0x000fe200078efcff */
[----:B------:R-:W-:Y:S01]  /*d5e0*/  IMAD.MOV.U32 R58, RZ, RZ, R138 ;  /* 0x000000ffff3a7224 */ /* 0x000fe200078e008a */
[C---:B-1----:R-:W-:Y:S01]  /*d5f0*/  HMMA.16816.F32 R60, R12.reuse, R24, R64 ;  /* 0x000000180c3c723c */ /* 0x042fe20000001840 */
[----:B------:R-:W-:Y:S01]  /*d600*/  IMAD.MOV.U32 R59, RZ, RZ, R137 ;  /* 0x000000ffff3b7224 */ /* 0x000fe200078e0089 */
[----:B------:R1:W5:Y:S04]  /*d610*/  LDL.LU R143, [R1+0x128] ;  /* 0x00012800018f7983 */ /* 0x0003680000300800 */
[----:B------:R-:W-:Y:S01]  /*d620*/  HMMA.16816.F32 R64, R12, R26, R96 ;  /* 0x0000001a0c40723c */ /* 0x000fe20000001860 */
[----:B------:R-:W-:Y:S01]  /*d630*/  IMAD.MOV.U32 R76, RZ, RZ, R68 ;  /* 0x000000ffff4c7224 */ /* 0x000fe200078e0044 */
[----:B------:R1:W5:Y:S04]  /*d640*/  LDL.LU R142, [R1+0x124] ;  /* 0x00012400018e7983 */ /* 0x0003680000300800 */
[----:B--2---:R-:W-:Y:S01]  /*d650*/  HMMA.16816.F32 R96, R8, R22, R100 ;  /* 0x000000160860723c */ /* 0x004fe20000001864 */
[----:B------:R-:W-:Y:S01]  /*d660*/  IMAD.MOV.U32 R77, RZ, RZ, R5 ;  /* 0x000000ffff4d7224 */ /* 0x000fe200078e0005 */
[----:B------:R1:W5:Y:S04]  /*d670*/  LDL.LU R141, [R1+0x120] ;  /* 0x00012000018d7983 */ /* 0x0003680000300800 */
[C---:B---3--:R-:W-:Y:S06]  /*d680*/  HMMA.16816.F32 R104, R12.reuse, R16, R104 ;  /* 0x000000100c68723c */ /* 0x048fec0000001868 */
[----:B------:R-:W-:Y:S01]  /*d690*/  HMMA.16816.F32 R116, R12, R18, R116 ;  /* 0x000000120c74723c */ /* 0x000fe20000001874 */
[----:B----4-:R-:W-:Y:S01]  /*d6a0*/  IMAD.SHL.U32 R252, R252, 0x2, RZ ;  /* 0x00000002fcfc7824 */ /* 0x010fe200078e00ff */
[----:B------:R1:W5:Y:S04]  /*d6b0*/  LDL.LU R140, [R1+0x11c] ;  /* 0x00011c00018c7983 */ /* 0x0003680000300800 */
[C---:B------:R-:W-:Y:S01]  /*d6c0*/  HMMA.16816.F32 R100, R8.reuse, R16, R120 ;  /* 0x000000100864723c */ /* 0x040fe20000001878 */
[----:B------:R-:W-:Y:S01]  /*d6d0*/  LOP3.LUT R252, R252, 0x6, RZ, 0xc0, !PT ;  /* 0x00000006fcfc7812 */ /* 0x000fe200078ec0ff */
[----:B------:R-:W-:Y:S01]  /*d6e0*/  IMAD.MOV.U32 R78, RZ, RZ, R4 ;  /* 0x000000ffff4e7224 */ /* 0x000fe200078e0004 */
[----:B------:R1:W5:Y:S03]  /*d6f0*/  LDL.LU R139, [R1+0x118] ;  /* 0x00011800018b7983 */ /* 0x0003660000300800 */
[----:B------:R-:W-:Y:S01]  /*d700*/  HMMA.16816.F32 R120, R8, R18, R208 ;  /* 0x000000120878723c */ /* 0x000fe200000018d0 */
[----:B------:R-:W2:Y:S01]  /*d710*/  LDSM.16.M88.4 R16, [R218+0x3800] ;  /* 0x00380000da10783b */ /* 0x000ea20000000200 */
[----:B------:R-:W-:-:S03]  /*d720*/  IMAD.MOV.U32 R79, RZ, RZ, R3 ;  /* 0x000000ffff4f7224 */ /* 0x000fc600078e0003 */
[----:B------:R1:W5:Y:S01]  /*d730*/  LDL.LU R138, [R1+0x114] ;  /* 0x00011400018a7983 */ /* 0x0003620000300800 */
[C---:B------:R-:W-:Y:S03]  /*d740*/  HMMA.16816.F32 R56, R8.reuse, R24, R56 ;  /* 0x000000180838723c */ /* 0x040fe60000001838 */
[----:B------:R1:W5:Y:S03]  /*d750*/  LDL.LU R137, [R1+0x110] ;  /* 0x0001100001897983 */ /* 0x0003660000300800 */
[----:B------:R-:W-:Y:S01]  /*d760*/  HMMA.16816.F32 R76, R8, R26, R76 ;  /* 0x0000001a084c723c */ /* 0x000fe2000000184c */
[----:B------:R-:W3:Y:S04]  /*d770*/  LDSM.16.M88.4 R24, [R218+0x2800] ;  /* 0x00280000da18783b */ /* 0x000ee80000000200 */
[----:B------:R1:W5:Y:S01]  /*d780*/  LDL.LU R136, [R1+0x10c] ;  /* 0x00010c0001887983 */ /* 0x0003620000300800 */
[-C--:B------:R-:W-:Y:S03]  /*d790*/  HMMA.16816.F32 R84, R12, R20.reuse, R84 ;  /* 0x000000140c54723c */ /* 0x080fe60000001854 */
[----:B------:R1:W5:Y:S03]  /*d7a0*/  LDL.LU R71, [R1+0x108] ;  /* 0x0001080001477983 */ /* 0x0003660000300800 */
[----:B------:R-:W-:Y:S01]  /*d7b0*/  HMMA.16816.F32 R80, R8, R20, R80 ;  /* 0x000000140850723c */ /* 0x000fe20000001850 */
[----:B------:R1:W5:Y:S04]  /*d7c0*/  LDL.LU R70, [R1+0x104] ;  /* 0x0001040001467983 */ /* 0x0003680000300800 */
[----:B------:R1:W5:Y:S01]  /*d7d0*/  LDL.LU R69, [R1+0x100] ;  /* 0x0001000001457983 */ /* 0x0003620000300800 */
[----:B------:R-:W-:Y:S03]  /*d7e0*/  HMMA.16816.F32 R88, R12, R22, R88 ;  /* 0x000000160c58723c */ /* 0x000fe60000001858 */
[----:B------:R-:W4:Y:S01]  /*d7f0*/  LDSM.16.M88.4 R20, [R218+0x3000] ;  /* 0x00300000da14783b */ /* 0x000f220000000200 */
[----:B------:R-:W-:Y:S01]  /*d800*/  UISETP.GT.AND UP1, UPT, UR19, UR10, UPT ;  /* 0x0000000a1300728c */ /* 0x000fe2000bf24270 */
[----:B------:R-:W-:-:S04]  /*d810*/  DEPBAR.LE SB0, 0x0 ;  /* 0x000080000000791a */ /* 0x000fc80000000000 */
[----:B------:R1:W5:Y:S01]  /*d820*/  LDL.LU R68, [R1+0xfc] ;  /* 0x0000fc0001447983 */ /* 0x0003620000300800 */
[C---:B--2---:R-:W-:Y:S03]  /*d830*/  HMMA.16816.F32 R208, R8.reuse, R16, R200 ;  /* 0x0000001008d0723c */ /* 0x044fe600000018c8 */
[----:B------:R1:W5:Y:S03]  /*d840*/  LDL.LU R5, [R1+0xf8] ;  /* 0x0000f80001057983 */ /* 0x0003660000300800 */
[----:B------:R-:W-:Y:S01]  /*d850*/  HMMA.16816.F32 R200, R8, R18, R112 ;  /* 0x0000001208c8723c */ /* 0x000fe20000001870 */
[----:B------:R1:W5:Y:S04]  /*d860*/  LDL.LU R4, [R1+0xf4] ;  /* 0x0000f40001047983 */ /* 0x0003680000300800 */
[----:B------:R1:W5:Y:S02]  /*d870*/  LDL.LU R3, [R1+0xf0] ;  /* 0x0000f00001037983 */ /* 0x0003640000300800 */
[----:B------:R-:W-:-:S02]  /*d880*/  IMAD.MOV.U32 R115, RZ, RZ, R0 ;  /* 0x000000ffff737224 */ /* 0x000fc400078e0000 */
[----:B------:R-:W-:-:S04]  /*d890*/  IMAD.U32 R0, RZ, RZ, UR19 ;  /* 0x00000013ff007e24 */ /* 0x000fc8000f8e00ff */
[----:B------:R-:W-:Y:S02]  /*d8a0*/  IMAD R0, R0, 0x80, R252 ;  /* 0x0000008000007824 */ /* 0x000fe400078e02fc */
[----:B------:R-:W-:-:S03]  /*d8b0*/  IMAD.MOV.U32 R113, RZ, RZ, R6 ;  /* 0x000000ffff717224 */ /* 0x000fc600078e0006 */
[C---:B------:R-:W-:Y:S01]  /*d8c0*/  ISETP.GE.AND P2, PT, R0.reuse, R230, PT ;  /* 0x000000e60000720c */ /* 0x040fe20003f46270 */
[C---:B------:R-:W-:Y:S01]  /*d8d0*/  VIADD R6, R0.reuse, 0x1 ;  /* 0x0000000100067836 */ /* 0x040fe20000000000 */
[C---:B------:R-:W-:Y:S02]  /*d8e0*/  ISETP.GE.AND P4, PT, R0.reuse, R232, PT ;  /* 0x000000e80000720c */ /* 0x040fe40003f86270 */
[C---:B------:R-:W-:Y:S02]  /*d8f0*/  ISETP.GE.AND P3, PT, R0.reuse, R231, PT ;  /* 0x000000e70000720c */ /* 0x040fe40003f66270 */
[C---:B------:R-:W-:Y:S02]  /*d900*/  ISETP.LT.OR P2, PT, R0.reuse, R226, P2 ;  /* 0x000000e20000720c */ /* 0x040fe40001741670 */
[C---:B------:R-:W-:Y:S01]  /*d910*/  ISETP.LT.OR P5, PT, R0.reuse, R228, P4 ;  /* 0x000000e40000720c */ /* 0x040fe200027a1670 */
[----:B------:R-:W-:Y:S01]  /*d920*/  IMAD.MOV.U32 R112, RZ, RZ, R7 ;  /* 0x000000ffff707224 */ /* 0x000fe200078e0007 */
[----:B------:R-:W-:-:S02]  /*d930*/  ISETP.LT.OR P4, PT, R0, R227, P3 ;  /* 0x000000e30000720c */ /* 0x000fc40001f81670 */
[----:B------:R-:W-:Y:S02]  /*d940*/  ISETP.GE.AND P3, PT, R6, R232, PT ;  /* 0x000000e80600720c */ /* 0x000fe40003f66270 */
[----:B------:R-:W-:Y:S02]  /*d950*/  ISETP.GE.AND P0, PT, R0, R229, PT ;  /* 0x000000e50000720c */ /* 0x000fe40003f06270 */
[----:B------:R-:W-:Y:S01]  /*d960*/  P2R R7, PR, RZ, 0x4 ;  /* 0x00000004ff077803 */ /* 0x000fe20000000000 */
[----:B------:R-:W-:Y:S01]  /*d970*/  IMAD.MOV.U32 R114, RZ, RZ, R2 ;  /* 0x000000ffff727224 */ /* 0x000fe200078e0002 */
[----:B------:R-:W-:Y:S01]  /*d980*/  ISETP.GE.AND P2, PT, R6, R231, PT ;  /* 0x000000e70600720c */ /* 0x000fe20003f46270 */
[----:B------:R-:W-:Y:S01]  /*d990*/  VIADD R2, R0, 0x8 ;  /* 0x0000000800027836 */ /* 0x000fe20000000000 */
[----:B------:R-:W-:Y:S02]  /*d9a0*/  FSEL R44, R44, -INF , !P5 ;  /* 0xff8000002c2c7808 */ /* 0x000fe40006800000 */
[----:B------:R-:W-:-:S02]  /*d9b0*/  FSEL R46, R46, -INF , !P4 ;  /* 0xff8000002e2e7808 */ /* 0x000fc40006000000 */
[C---:B------:R-:W-:Y:S02]  /*d9c0*/  ISETP.GE.AND P4, PT, R6.reuse, R229, PT ;  /* 0x000000e50600720c */ /* 0x040fe40003f86270 */
[----:B------:R-:W-:Y:S02]  /*d9d0*/  ISETP.LT.OR P5, PT, R6, R228, P3 ;  /* 0x000000e40600720c */ /* 0x000fe40001fa1670 */
[----:B------:R-:W-:Y:S02]  /*d9e0*/  ISETP.LT.OR P1, PT, R0, R225, P0 ;  /* 0x000000e10000720c */ /* 0x000fe40000721670 */
[----:B------:R-:W-:Y:S02]  /*d9f0*/  ISETP.NE.AND P3, PT, R7, RZ, PT ;  /* 0x000000ff0700720c */ /* 0x000fe40003f65270 */
[C---:B------:R-:W-:Y:S02]  /*da00*/  ISETP.GE.AND P0, PT, R6.reuse, R230, PT ;  /* 0x000000e60600720c */ /* 0x040fe40003f06270 */
[----:B------:R-:W-:-:S02]  /*da10*/  ISETP.LT.OR P2, PT, R6, R227, P2 ;  /* 0x000000e30600720c */ /* 0x000fc40001741670 */
[----:B------:R-:W-:Y:S02]  /*da20*/  ISETP.LT.OR P6, PT, R6, R225, P4 ;  /* 0x000000e10600720c */ /* 0x000fe400027c1670 */
[----:B------:R-:W-:Y:S02]  /*da30*/  FSEL R92, R92, -INF , !P3 ;  /* 0xff8000005c5c7808 */ /* 0x000fe40005800000 */
[----:B------:R-:W-:Y:S02]  /*da40*/  ISETP.GE.AND P4, PT, R2, R232, PT ;  /* 0x000000e80200720c */ /* 0x000fe40003f86270 */
[----:B------:R-:W-:Y:S02]  /*da50*/  ISETP.LT.OR P0, PT, R6, R226, P0 ;  /* 0x000000e20600720c */ /* 0x000fe40000701670 */
[----:B------:R-:W-:Y:S02]  /*da60*/  ISETP.GE.AND P3, PT, R2, R231, PT ;  /* 0x000000e70200720c */ /* 0x000fe40003f66270 */
[----:B------:R-:W-:-:S02]  /*da70*/  P2R R6, PR, RZ, 0x4 ;  /* 0x00000004ff067803 */ /* 0x000fc40000000000 */
[----:B------:R-:W-:Y:S02]  /*da80*/  FSEL R45, R45, -INF , !P5 ;  /* 0xff8000002d2d7808 */ /* 0x000fe40006800000 */
[C---:B------:R-:W-:Y:S02]  /*da90*/  ISETP.GE.AND P2, PT, R2.reuse, R230, PT ;  /* 0x000000e60200720c */ /* 0x040fe40003f46270 */
[C---:B------:R-:W-:Y:S02]  /*daa0*/  ISETP.LT.OR P5, PT, R2.reuse, R228, P4 ;  /* 0x000000e40200720c */ /* 0x040fe400027a1670 */
[----:B------:R-:W-:Y:S02]  /*dab0*/  ISETP.LT.OR P4, PT, R2, R227, P3 ;  /* 0x000000e30200720c */ /* 0x000fe40001f81670 */
[----:B------:R-:W-:Y:S01]  /*dac0*/  ISETP.NE.AND P3, PT, R6, RZ, PT ;  /* 0x000000ff0600720c */ /* 0x000fe20003f65270 */
[----:B------:R-:W-:Y:S01]  /*dad0*/  VIADD R6, R0, 0x9 ;  /* 0x0000000900067836 */ /* 0x000fe20000000000 */
[----:B------:R-:W-:-:S02]  /*dae0*/  ISETP.LT.OR P2, PT, R2, R226, P2 ;  /* 0x000000e20200720c */ /* 0x000fc40001741670 */
[----:B------:R-:W-:Y:S02]  /*daf0*/  FSEL R93, R93, -INF , !P0 ;  /* 0xff8000005d5d7808 */ /* 0x000fe40004000000 */
[----:B------:R-:W-:Y:S02]  /*db00*/  ISETP.GE.AND P0, PT, R2, R229, PT ;  /* 0x000000e50200720c */ /* 0x000fe40003f06270 */
[----:B------:R-:W-:Y:S02]  /*db10*/  P2R R7, PR, RZ, 0x4 ;  /* 0x00000004ff077803 */ /* 0x000fe40000000000 */
[----:B------:R-:W-:Y:S02]  /*db20*/  ISETP.GE.AND P2, PT, R6, R231, PT ;  /* 0x000000e70600720c */ /* 0x000fe40003f46270 */
[----:B------:R-:W-:Y:S02]  /*db30*/  FSEL R94, R94, -INF , !P1 ;  /* 0xff8000005e5e7808 */ /* 0x000fe40004800000 */
[----:B------:R-:W-:-:S02]  /*db40*/  ISETP.LT.OR P1, PT, R2, R225, P0 ;  /* 0x000000e10200720c */ /* 0x000fc40000721670 */
[----:B------:R-:W-:Y:S02]  /*db50*/  FSEL R47, R47, -INF , !P3 ;  /* 0xff8000002f2f7808 */ /* 0x000fe40005800000 */
[----:B------:R-:W-:Y:S02]  /*db60*/  FSEL R30, R30, -INF , !P4 ;  /* 0xff8000001e1e7808 */ /* 0x000fe40006000000 */
[C---:B------:R-:W-:Y:S02]  /*db70*/  ISETP.GE.AND P3, PT, R6.reuse, R232, PT ;  /* 0x000000e80600720c */ /* 0x040fe40003f66270 */
[C---:B------:R-:W-:Y:S02]  /*db80*/  ISETP.GE.AND P0, PT, R6.reuse, R230, PT ;  /* 0x000000e60600720c */ /* 0x040fe40003f06270 */
[----:B------:R-:W-:Y:S01]  /*db90*/  ISETP.GE.AND P4, PT, R6, R229, PT ;  /* 0x000000e50600720c */ /* 0x000fe20003f86270 */
[----:B------:R-:W-:Y:S01]  /*dba0*/  VIADD R2, R0, 0x10 ;  /* 0x0000001000027836 */ /* 0x000fe20000000000 */
[----:B------:R-:W-:-:S02]  /*dbb0*/  ISETP.LT.OR P2, PT, R6, R227, P2 ;  /* 0x000000e30600720c */ /* 0x000fc40001741670 */
[----:B------:R-:W-:Y:S02]  /*dbc0*/  FSEL R95, R95, -INF , !P6 ;  /* 0xff8000005f5f7808 */ /* 0x000fe40007000000 */
[----:B------:R-:W-:Y:S02]  /*dbd0*/  FSEL R28, R28, -INF , !P5 ;  /* 0xff8000001c1c7808 */ /* 0x000fe40006800000 */
[C---:B------:R-:W-:Y:S02]  /*dbe0*/  ISETP.LT.OR P5, PT, R6.reuse, R228, P3 ;  /* 0x000000e40600720c */ /* 0x040fe40001fa1670 */
[C---:B------:R-:W-:Y:S02]  /*dbf0*/  ISETP.LT.OR P0, PT, R6.reuse, R226, P0 ;  /* 0x000000e20600720c */ /* 0x040fe40000701670 */
[----:B------:R-:W-:Y:S02]  /*dc00*/  ISETP.LT.OR P6, PT, R6, R225, P4 ;  /* 0x000000e10600720c */ /* 0x000fe400027c1670 */
[----:B------:R-:W-:-:S02]  /*dc10*/  P2R R6, PR, RZ, 0x4 ;  /* 0x00000004ff067803 */ /* 0x000fc40000000000 */
[----:B------:R-:W-:Y:S02]  /*dc20*/  ISETP.NE.AND P3, PT, R7, RZ, PT ;  /* 0x000000ff0700720c */ /* 0x000fe40003f65270 */
[----:B------:R-:W-:Y:S02]  /*dc30*/  ISETP.GE.AND P4, PT, R2, R230, PT ;  /* 0x000000e60200720c */ /* 0x000fe40003f86270 */
[----:B------:R-:W-:Y:S02]  /*dc40*/  FSEL R29, R29, -INF , !P5 ;  /* 0xff8000001d1d7808 */ /* 0x000fe40006800000 */
[----:B------:R-:W-:Y:S01]  /*dc50*/  ISETP.NE.AND P5, PT, R6, RZ, PT ;  /* 0x000000ff0600720c */ /* 0x000fe20003fa5270 */
[----:B------:R-:W-:Y:S01]  /*dc60*/  VIADD R6, R0, 0x11 ;  /* 0x0000001100067836 */ /* 0x000fe20000000000 */
[----:B------:R-:W-:Y:S02]  /*dc70*/  FSEL R53, R53, -INF , !P0 ;  /* 0xff80000035357808 */ /* 0x000fe40004000000 */
[----:B------:R-:W-:-:S02]  /*dc80*/  FSEL R52, R52, -INF , !P3 ;  /* 0xff80000034347808 */ /* 0x000fc40005800000 */
[C---:B------:R-:W-:Y:S02]  /*dc90*/  ISETP.GE.AND P2, PT, R2.reuse, R231, PT ;  /* 0x000000e70200720c */ /* 0x040fe40003f46270 */
[C---:B------:R-:W-:Y:S02]  /*dca0*/  ISETP.GE.AND P0, PT, R2.reuse, R229, PT ;  /* 0x000000e50200720c */ /* 0x040fe40003f06270 */
[C---:B------:R-:W-:Y:S02]  /*dcb0*/  ISETP.GE.AND P3, PT, R2.reuse, R232, PT ;  /* 0x000000e80200720c */ /* 0x040fe40003f66270 */
[----:B------:R-:W-:Y:S02]  /*dcc0*/  ISETP.LT.OR P4, PT, R2, R226, P4 ;  /* 0x000000e20200720c */ /* 0x000fe40002781670 */
[----:B------:R-:W-:Y:S01]  /*dcd0*/  FSEL R54, R54, -INF , !P1 ;  /* 0xff80000036367808 */ /* 0x000fe20004800000 */
[----:B---3--:R-:W-:Y:S01]  /*dce0*/  HMMA.16816.F32 R124, R8, R24, R124 ;  /* 0x00000018087c723c */ /* 0x008fe2000000187c */
[----:B------:R-:W-:-:S02]  /*dcf0*/  ISETP.LT.OR P2, PT, R2, R227, P2 ;  /* 0x000000e30200720c */ /* 0x000fc40001741670 */
[C---:B------:R-:W-:Y:S02]  /*dd00*/  ISETP.LT.OR P1, PT, R2.reuse, R225, P0 ;  /* 0x000000e10200720c */ /* 0x040fe40000721670 */
[----:B------:R-:W-:Y:S01]  /*dd10*/  ISETP.LT.OR P3, PT, R2, R228, P3 ;  /* 0x000000e40200720c */ /* 0x000fe20001f61670 */
[C---:B------:R-:W-:Y:S01]  /*dd20*/  HMMA.16816.F32 R128, R8.reuse, R26, R128 ;  /* 0x0000001a0880723c */ /* 0x040fe20000001880 */
[----:B------:R-:W-:Y:S02]  /*dd30*/  P2R R7, PR, RZ, 0x10 ;  /* 0x00000010ff077803 */ /* 0x000fe40000000000 */
[C---:B------:R-:W-:Y:S02]  /*dd40*/  ISETP.GE.AND P0, PT, R6.reuse, R232, PT ;  /* 0x000000e80600720c */ /* 0x040fe40003f06270 */
[----:B------:R-:W-:Y:S01]  /*dd50*/  FSEL R31, R31, -INF , !P5 ;  /* 0xff8000001f1f7808 */ /* 0x000fe20006800000 */
[----:B----4-:R-:W-:Y:S01]  /*dd60*/  HMMA.16816.F32 R204, R8, R20, R204 ;  /* 0x0000001408cc723c */ /* 0x010fe200000018cc */
[----:B------:R-:W-:Y:S01]  /*dd70*/  BAR.SYNC.DEFER_BLOCKING 0x0 ;  /* 0x0000000000007b1d */ /* 0x000fe20000010000 */
[----:B------:R-:W-:-:S02]  /*dd80*/  ISETP.GE.AND P4, PT, R6, R231, PT ;  /* 0x000000e70600720c */ /* 0x000fc40003f86270 */
[----:B------:R-:W-:Y:S02]  /*dd90*/  ISETP.GE.AND P5, PT, R6, R230, PT ;  /* 0x000000e60600720c */ /* 0x000fe40003fa6270 */
[----:B------:R-:W-:Y:S01]  /*dda0*/  HMMA.16816.F32 R236, R8, R22, R236 ;  /* 0x0000001608ec723c */ /* 0x000fe200000018ec */
[----:B------:R-:W-:-:S05]  /*ddb0*/  VIADD R2, R0, 0x18 ;  /* 0x0000001800027836 */ /* 0x000fca0000000000 */
[C---:B------:R-:W-:Y:S06]  /*ddc0*/  HMMA.16816.F32 R8, R12.reuse, R24, R112 ;  /* 0x000000180c08723c */ /* 0x040fec0000001870 */
[----:B------:R-:W-:Y:S01]  /*ddd0*/  HMMA.16816.F32 R112, R12, R20, R244 ;  /* 0x000000140c70723c */ /* 0x000fe200000018f4 */
[----:B------:R-:W-:-:S05]  /*dde0*/  FSEL R55, R55, -INF , !P6 ;  /* 0xff80000037377808 */ /* 0x000fca0007000000 */
[----:B------:R-:W-:Y:S01]  /*ddf0*/  HMMA.16816.F32 R20, R12, R22, R240 ;  /* 0x000000160c14723c */ /* 0x000fe200000018f0 */
[----:B------:R-:W-:Y:S02]  /*de00*/  FSEL R244, R38, -INF , !P2 ;  /* 0xff80000026f47808 */ /* 0x000fe40005000000 */
[C---:B------:R-:W-:Y:S02]  /*de10*/  ISETP.LT.OR P2, PT, R6.reuse, R228, P0 ;  /* 0x000000e40600720c */ /* 0x040fe40000741670 */
[----:B------:R-:W-:Y:S02]  /*de20*/  ISETP.LT.OR P0, PT, R6, R227, P4 ;  /* 0x000000e30600720c */ /* 0x000fe40002701670 */
[----:B------:R-:W-:Y:S02]  /*de30*/  FSEL R241, R36, -INF , !P3 ;  /* 0xff80000024f17808 */ /* 0x000fe40005800000 */
[C---:B------:R-:W-:Y:S02]  /*de40*/  ISETP.GE.AND P3, PT, R6.reuse, R229, PT ;  /* 0x000000e50600720c */ /* 0x040fe40003f66270 */
[----:B------:R-:W-:-:S02]  /*de50*/  ISETP.LT.OR P4, PT, R6, R226, P5 ;  /* 0x000000e20600720c */ /* 0x000fc40002f81670 */
[----:B------:R-:W-:Y:S02]  /*de60*/  ISETP.LT.OR P6, PT, R6, R225, P3 ;  /* 0x000000e10600720c */ /* 0x000fe40001fc1670 */
[----:B------:R-:W-:Y:S02]  /*de70*/  ISETP.NE.AND P5, PT, R7, RZ, PT ;  /* 0x000000ff0700720c */ /* 0x000fe40003fa5270 */
[----:B------:R-:W-:Y:S02]  /*de80*/  P2R R6, PR, RZ, 0x10 ;  /* 0x00000010ff067803 */ /* 0x000fe40000000000 */
[C---:B------:R-:W-:Y:S02]  /*de90*/  ISETP.GE.AND P4, PT, R2.reuse, R232, PT ;  /* 0x000000e80200720c */ /* 0x040fe40003f86270 */
[----:B------:R-:W-:Y:S02]  /*dea0*/  ISETP.GE.AND P3, PT, R2, R231, PT ;  /* 0x000000e70200720c */ /* 0x000fe40003f66270 */
[----:B------:R-:W-:-:S02]  /*deb0*/  FSEL R234, R37, -INF , !P2 ;  /* 0xff80000025ea7808 */ /* 0x000fc40005000000 */
        /* <DEDUP_REMOVED lines=37> */
[----:B------:R-:W-:Y:S02]  /*e110*/  FSEL R242, R50, -INF , !P1 ;  /* 0xff80000032f27808 */ /* 0x000fe40004800000 */
[----:B------:R-:W-:-:S02]  /*e120*/  ISETP.LT.OR P2, PT, R2, R227, P2 ;  /* 0x000000e30200720c */ /* 0x000fc40001741670 */
[C---:B------:R-:W-:Y:S02]  /*e130*/  ISETP.LT.OR P1, PT, R2.reuse, R225, P0 ;  /* 0x000000e10200720c */ /* 0x040fe40000721670 */
[----:B------:R-:W-:Y:S02]  /*e140*/  ISETP.LT.OR P3, PT, R2, R228, P3 ;  /* 0x000000e40200720c */ /* 0x000fe40001f61670 */
[----:B------:R-:W-:Y:S02]  /*e150*/  P2R R7, PR, RZ, 0x10 ;  /* 0x00000010ff077803 */ /* 0x000fe40000000000 */
[C---:B------:R-:W-:Y:S01]  /*e160*/  ISETP.GE.AND P0, PT, R6.reuse, R232, PT ;  /* 0x000000e80600720c */ /* 0x040fe20003f06270 */
[----:B------:R-:W-:Y:S01]  /*e170*/  HMMA.16816.F32 R24, R12, R26, R248 ;  /* 0x0000001a0c18723c */ /* 0x000fe200000018f8 */
[----:B------:R-:W-:Y:S02]  /*e180*/  FSEL R43, R43, -INF , !P5 ;  /* 0xff8000002b2b7808 */ /* 0x000fe40006800000 */
[----:B------:R-:W-:-:S02]  /*e190*/  ISETP.GE.AND P4, PT, R6, R231, PT ;  /* 0x000000e70600720c */ /* 0x000fc40003f86270 */
[----:B------:R-:W-:Y:S01]  /*e1a0*/  ISETP.GE.AND P5, PT, R6, R230, PT ;  /* 0x000000e60600720c */ /* 0x000fe20003fa6270 */
[----:B------:R-:W-:Y:S01]  /*e1b0*/  HMMA.16816.F32 R108, R12, R16, R108 ;  /* 0x000000100c6c723c */ /* 0x000fe2000000186c */
[----:B------:R-:W-:-:S05]  /*e1c0*/  VIADD R2, R0, 0x28 ;  /* 0x0000002800027836 */ /* 0x000fca0000000000 */
[----:B------:R-:W-:Y:S01]  /*e1d0*/  HMMA.16816.F32 R72, R12, R18, R72 ;  /* 0x000000120c48723c */ /* 0x000fe20000001848 */
[----:B------:R-:W-:-:S06]  /*e1e0*/  FSEL R223, R51, -INF , !P6 ;  /* 0xff80000033df7808 */ /* 0x000fcc0007000000 */
[----:B------:R-:W-:Y:S02]  /*e1f0*/  FSEL R12, R62, -INF , !P2 ;  /* 0xff8000003e0c7808 */ /* 0x000fe40005000000 */
[----:B------:R-:W-:Y:S02]  /*e200*/  FSEL R13, R60, -INF , !P3 ;  /* 0xff8000003c0d7808 */ /* 0x000fe40005800000 */
[C---:B------:R-:W-:Y:S02]  /*e210*/  ISETP.LT.OR P2, PT, R6.reuse, R228, P0 ;  /* 0x000000e40600720c */ /* 0x040fe40000741670 */
[C---:B------:R-:W-:Y:S02]  /*e220*/  ISETP.GE.AND P3, PT, R6.reuse, R229, PT ;  /* 0x000000e50600720c */ /* 0x040fe40003f66270 */
[C---:B------:R-:W-:Y:S02]  /*e230*/  ISETP.LT.OR P0, PT, R6.reuse, R227, P4 ;  /* 0x000000e30600720c */ /* 0x040fe40002701670 */
[----:B------:R-:W-:-:S02]  /*e240*/  ISETP.LT.OR P4, PT, R6, R226, P5 ;  /* 0x000000e20600720c */ /* 0x000fc40002f81670 */
[----:B------:R-:W-:Y:S01]  /*e250*/  ISETP.LT.OR P6, PT, R6, R225, P3 ;  /* 0x000000e10600720c */ /* 0x000fe20001fc1670 */
[----:B------:R-:W-:Y:S01]  /*e260*/  STL [R1+0x48], R13 ;  /* 0x0000480d01007387 */ /* 0x000fe20000100800 */
[----:B------:R-:W-:Y:S02]  /*e270*/  ISETP.NE.AND P5, PT, R7, RZ, PT ;  /* 0x000000ff0700720c */ /* 0x000fe40003fa5270 */
[----:B------:R-:W-:Y:S01]  /*e280*/  P2R R6, PR, RZ, 0x10 ;  /* 0x00000010ff067803 */ /* 0x000fe20000000000 */
[----:B------:R2:W-:Y:S01]  /*e290*/  STL [R1+0x60], R12 ;  /* 0x0000600c01007387 */ /* 0x0005e20000100800 */
[C---:B------:R-:W-:Y:S02]  /*e2a0*/  ISETP.GE.AND P4, PT, R2.reuse, R232, PT ;  /* 0x000000e80200720c */ /* 0x040fe40003f86270 */
[----:B------:R-:W-:Y:S02]  /*e2b0*/  ISETP.GE.AND P3, PT, R2, R231, PT ;  /* 0x000000e70200720c */ /* 0x000fe40003f66270 */
[----:B------:R-:W-:-:S02]  /*e2c0*/  FSEL R249, R56, -INF , !P5 ;  /* 0xff80000038f97808 */ /* 0x000fc40006800000 */
[C---:B------:R-:W-:Y:S02]  /*e2d0*/  ISETP.LT.OR P5, PT, R2.reuse, R228, P4 ;  /* 0x000000e40200720c */ /* 0x040fe400027a1670 */
[----:B------:R-:W-:Y:S02]  /*e2e0*/  FSEL R7, R63, -INF , !P0 ;  /* 0xff8000003f077808 */ /* 0x000fe40004000000 */
[----:B------:R-:W-:Y:S02]  /*e2f0*/  ISETP.LT.OR P4, PT, R2, R227, P3 ;  /* 0x000000e30200720c */ /* 0x000fe40001f81670 */
[----:B------:R-:W-:Y:S01]  /*e300*/  ISETP.NE.AND P3, PT, R6, RZ, PT ;  /* 0x000000ff0600720c */ /* 0x000fe20003f65270 */
[----:B------:R-:W-:Y:S01]  /*e310*/  VIADD R6, R0, 0x29 ;  /* 0x0000002900067836 */ /* 0x000fe20000000000 */
[----:B------:R-:W-:Y:S02]  /*e320*/  ISETP.GE.AND P0, PT, R2, R229, PT ;  /* 0x000000e50200720c */ /* 0x000fe40003f06270 */
[----:B--2---:R-:W-:-:S02]  /*e330*/  FSEL R12, R61, -INF , !P2 ;  /* 0xff8000003d0c7808 */ /* 0x004fc40005000000 */
[----:B------:R-:W-:-:S04]  /*e340*/  ISETP.GE.AND P2, PT, R2, R230, PT ;  /* 0x000000e60200720c */ /* 0x000fc80003f46270 */
[----:B------:R-:W-:Y:S01]  /*e350*/  ISETP.LT.OR P2, PT, R2, R226, P2 ;  /* 0x000000e20200720c */ /* 0x000fe20001741670 */
[----:B------:R2:W-:Y:S01]  /*e360*/  STL [R1+0x40], R12 ;  /* 0x0000400c01007387 */ /* 0x0005e20000100800 */
[----:B------:R-:W-:-:S03]  /*e370*/  FSEL R250, R58, -INF , !P1 ;  /* 0xff8000003afa7808 */ /* 0x000fc60004800000 */
[----:B------:R3:W-:Y:S01]  /*e380*/  STL [R1+0x5c], R7 ;  /* 0x00005c0701007387 */ /* 0x0007e20000100800 */
[----:B------:R-:W-:Y:S02]  /*e390*/  ISETP.LT.OR P1, PT, R2, R225, P0 ;  /* 0x000000e10200720c */ /* 0x000fe40000721670 */
[----:B------:R-:W-:Y:S02]  /*e3a0*/  FSEL R247, R57, -INF , !P3 ;  /* 0xff80000039f77808 */ /* 0x000fe40005800000 */
[C---:B------:R-:W-:Y:S02]  /*e3b0*/  ISETP.GE.AND P3, PT, R6.reuse, R232, PT ;  /* 0x000000e80600720c */ /* 0x040fe40003f66270 */
[----:B------:R-:W-:Y:S01]  /*e3c0*/  ISETP.GE.AND P0, PT, R6, R230, PT ;  /* 0x000000e60600720c */ /* 0x000fe20003f06270 */
[----:B------:R-:W-:Y:S01]  /*e3d0*/  VIADD R2, R0, 0x30 ;  /* 0x0000003000027836 */ /* 0x000fe20000000000 */
[----:B------:R-:W-:Y:S02]  /*e3e0*/  FSEL R248, R59, -INF , !P6 ;  /* 0xff8000003bf87808 */ /* 0x000fe40007000000 */
[----:B------:R-:W-:-:S02]  /*e3f0*/  FSEL R13, R64, -INF , !P5 ;  /* 0xff800000400d7808 */ /* 0x000fc40006800000 */
[C---:B------:R-:W-:Y:S02]  /*e400*/  ISETP.LT.OR P5, PT, R6.reuse, R228, P3 ;  /* 0x000000e40600720c */ /* 0x040fe40001fa1670 */
[----:B------:R-:W-:Y:S02]  /*e410*/  ISETP.LT.OR P0, PT, R6, R226, P0 ;  /* 0x000000e20600720c */ /* 0x000fe40000701670 */
[----:B--2---:R-:W-:Y:S02]  /*e420*/  FSEL R12, R66, -INF , !P4 ;  /* 0xff800000420c7808 */ /* 0x004fe40006000000 */
[----:B---3--:R-:W-:Y:S02]  /*e430*/  P2R R7, PR, RZ, 0x4 ;  /* 0x00000004ff077803 */ /* 0x008fe40000000000 */
[C---:B------:R-:W-:Y:S02]  /*e440*/  ISETP.GE.AND P2, PT, R6.reuse, R231, PT ;  /* 0x000000e70600720c */ /* 0x040fe40003f46270 */
[----:B------:R-:W-:-:S02]  /*e450*/  ISETP.GE.AND P4, PT, R6, R229, PT ;  /* 0x000000e50600720c */ /* 0x000fc40003f86270 */
[C---:B------:R-:W-:Y:S02]  /*e460*/  ISETP.LT.OR P2, PT, R6.reuse, R227, P2 ;  /* 0x000000e30600720c */ /* 0x040fe40001741670 */
[----:B------:R-:W-:Y:S02]  /*e470*/  ISETP.LT.OR P6, PT, R6, R225, P4 ;  /* 0x000000e10600720c */ /* 0x000fe400027c1670 */
[----:B------:R-:W-:Y:S02]  /*e480*/  P2R R6, PR, RZ, 0x4 ;  /* 0x00000004ff067803 */ /* 0x000fe40000000000 */
[----:B------:R-:W-:Y:S02]  /*e490*/  ISETP.NE.AND P3, PT, R7, RZ, PT ;  /* 0x000000ff0700720c */ /* 0x000fe40003f65270 */
[----:B------:R-:W-:Y:S02]  /*e4a0*/  ISETP.GE.AND P4, PT, R2, R230, PT ;  /* 0x000000e60200720c */ /* 0x000fe40003f86270 */
[----:B------:R-:W-:-:S02]  /*e4b0*/  FSEL R7, R65, -INF , !P5 ;  /* 0xff80000041077808 */ /* 0x000fc40006800000 */
[----:B------:R-:W-:Y:S01]  /*e4c0*/  ISETP.NE.AND P5, PT, R6, RZ, PT ;  /* 0x000000ff0600720c */ /* 0x000fe20003fa5270 */
[----:B------:R-:W-:Y:S01]  /*e4d0*/  VIADD R6, R0, 0x31 ;  /* 0x0000003100067836 */ /* 0x000fe20000000000 */
[----:B------:R-:W-:Y:S01]  /*e4e0*/  FSEL R77, R77, -INF , !P0 ;  /* 0xff8000004d4d7808 */ /* 0x000fe20004000000 */
[----:B------:R-:W-:Y:S01]  /*e4f0*/  STL [R1+0x34], R13 ;  /* 0x0000340d01007387 */ /* 0x000fe20000100800 */
[----:B------:R-:W-:Y:S02]  /*e500*/  FSEL R76, R76, -INF , !P3 ;  /* 0xff8000004c4c7808 */ /* 0x000fe40005800000 */
[C---:B------:R-:W-:Y:S02]  /*e510*/  ISETP.GE.AND P2, PT, R2.reuse, R231, PT ;  /* 0x000000e70200720c */ /* 0x040fe40003f46270 */
[C---:B------:R-:W-:Y:S01]  /*e520*/  ISETP.GE.AND P0, PT, R2.reuse, R229, PT ;  /* 0x000000e50200720c */ /* 0x040fe20003f06270 */
[----:B------:R2:W-:Y:S01]  /*e530*/  STL [R1+0x58], R12 ;  /* 0x0000580c01007387 */ /* 0x0005e20000100800 */
[----:B------:R-:W-:-:S02]  /*e540*/  ISETP.GE.AND P3, PT, R2, R232, PT ;  /* 0x000000e80200720c */ /* 0x000fc40003f66270 */
[----:B------:R-:W-:Y:S01]  /*e550*/  ISETP.LT.OR P4, PT, R2, R226, P4 ;  /* 0x000000e20200720c */ /* 0x000fe20002781670 */
[----:B------:R3:W-:Y:S01]  /*e560*/  STL [R1+0x30], R7 ;  /* 0x0000300701007387 */ /* 0x0007e20000100800 */
[----:B------:R-:W-:Y:S02]  /*e570*/  FSEL R78, R78, -INF , !P1 ;  /* 0xff8000004e4e7808 */ /* 0x000fe40004800000 */
[C---:B------:R-:W-:Y:S02]  /*e580*/  ISETP.LT.OR P2, PT, R2.reuse, R227, P2 ;  /* 0x000000e30200720c */ /* 0x040fe40001741670 */
[C---:B------:R-:W-:Y:S02]  /*e590*/  ISETP.LT.OR P1, PT, R2.reuse, R225, P0 ;  /* 0x000000e10200720c */ /* 0x040fe40000721670 */
[----:B------:R-:W-:Y:S02]  /*e5a0*/  ISETP.LT.OR P3, PT, R2, R228, P3 ;  /* 0x000000e40200720c */ /* 0x000fe40001f61670 */
[----:B------:R-:W-:-:S02]  /*e5b0*/  ISETP.GE.AND P0, PT, R6, R232, PT ;  /* 0x000000e80600720c */ /* 0x000fc40003f06270 */
[----:B------:R-:W-:Y:S02]  /*e5c0*/  FSEL R86, R86, -INF , !P2 ;  /* 0xff80000056567808 */ /* 0x000fe40005000000 */
[C---:B------:R-:W-:Y:S02]  /*e5d0*/  ISETP.LT.OR P2, PT, R6.reuse, R228, P0 ;  /* 0x000000e40600720c */ /* 0x040fe40000741670 */
[----:B--2---:R-:W-:Y:S02]  /*e5e0*/  FSEL R12, R67, -INF , !P5 ;  /* 0xff800000430c7808 */ /* 0x004fe40006800000 */
[C---:B------:R-:W-:Y:S02]  /*e5f0*/  ISETP.GE.AND P5, PT, R6.reuse, R230, PT ;  /* 0x000000e60600720c */ /* 0x040fe40003fa6270 */
[----:B---3--:R-:W-:Y:S02]  /*e600*/  P2R R7, PR, RZ, 0x10 ;  /* 0x00000010ff077803 */ /* 0x008fe40000000000 */
[----:B------:R-:W-:Y:S01]  /*e610*/  ISETP.GE.AND P4, PT, R6, R231, PT ;  /* 0x000000e70600720c */ /* 0x000fe20003f86270 */
[----:B------:R2:W-:Y:S01]  /*e620*/  STL [R1+0x54], R12 ;  /* 0x0000540c01007387 */ /* 0x0005e20000100800 */
[----:B------:R-:W-:-:S02]  /*e630*/  VIADD R2, R0, 0x38 ;  /* 0x0000003800027836 */ /* 0x000fc40000000000 */
[C---:B------:R-:W-:Y:S02]  /*e640*/  ISETP.LT.OR P0, PT, R6.reuse, R227, P4 ;  /* 0x000000e30600720c */ /* 0x040fe40002701670 */
[----:B------:R-:W-:Y:S02]  /*e650*/  ISETP.LT.OR P4, PT, R6, R226, P5 ;  /* 0x000000e20600720c */ /* 0x000fe40002f81670 */
[----:B------:R-:W-:Y:S02]  /*e660*/  FSEL R79, R79, -INF , !P6 ;  /* 0xff8000004f4f7808 */ /* 0x000fe40007000000 */
[----:B------:R-:W-:Y:S02]  /*e670*/  ISETP.NE.AND P5, PT, R7, RZ, PT ;  /* 0x000000ff0700720c */ /* 0x000fe40003fa5270 */
[----:B------:R-:W-:Y:S02]  /*e680*/  FSEL R60, R87, -INF , !P0 ;  /* 0xff800000573c7808 */ /* 0x000fe40004000000 */
[----:B------:R-:W-:-:S02]  /*e690*/  FSEL R87, R80, -INF , !P5 ;  /* 0xff80000050577808 */ /* 0x000fc40006800000 */
[----:B--2---:R-:W-:Y:S02]  /*e6a0*/  FSEL R12, R84, -INF , !P3 ;  /* 0xff800000540c7808 */ /* 0x004fe40005800000 */
[----:B------:R-:W-:-:S04]  /*e6b0*/  ISETP.GE.AND P3, PT, R6, R229, PT ;  /* 0x000000e50600720c */ /* 0x000fc80003f66270 */
[----:B------:R-:W-:Y:S02]  /*e6c0*/  ISETP.LT.OR P6, PT, R6, R225, P3 ;  /* 0x000000e10600720c */ /* 0x000fe40001fc1670 */
[----:B------:R-:W-:Y:S02]  /*e6d0*/  P2R R6, PR, RZ, 0x10 ;  /* 0x00000010ff067803 */ /* 0x000fe40000000000 */
[C---:B------:R-:W-:Y:S02]  /*e6e0*/  ISETP.GE.AND P4, PT, R2.reuse, R232, PT ;  /* 0x000000e80200720c */ /* 0x040fe40003f86270 */
[C---:B------:R-:W-:Y:S02]  /*e6f0*/  ISETP.GE.AND P3, PT, R2.reuse, R231, PT ;  /* 0x000000e70200720c */ /* 0x040fe40003f66270 */
[----:B------:R-:W-:Y:S02]  /*e700*/  FSEL R84, R85, -INF , !P2 ;  /* 0xff80000055547808 */ /* 0x000fe40005000000 */
[----:B------:R-:W-:-:S02]  /*e710*/  ISETP.GE.AND P2, PT, R2, R230, PT ;  /* 0x000000e60200720c */ /* 0x000fc40003f46270 */
[C---:B------:R-:W-:Y:S02]  /*e720*/  ISETP.LT.OR P5, PT, R2.reuse, R228, P4 ;  /* 0x000000e40200720c */ /* 0x040fe400027a1670 */
[----:B------:R-:W-:Y:S02]  /*e730*/  ISETP.LT.OR P4, PT, R2, R227, P3 ;  /* 0x000000e30200720c */ /* 0x000fe40001f81670 */
[----:B------:R-:W-:Y:S01]  /*e740*/  ISETP.NE.AND P3, PT, R6, RZ, PT ;  /* 0x000000ff0600720c */ /* 0x000fe20003f65270 */
[----:B------:R-:W-:Y:S01]  /*e750*/  VIADD R6, R0, 0x39 ;  /* 0x0000003900067836 */ /* 0x000fe20000000000 */
[C---:B------:R-:W-:Y:S02]  /*e760*/  ISETP.LT.OR P2, PT, R2.reuse, R226, P2 ;  /* 0x000000e20200720c */ /* 0x040fe40001741670 */
[----:B------:R-:W-:Y:S02]  /*e770*/  ISETP.GE.AND P0, PT, R2, R229, PT ;  /* 0x000000e50200720c */ /* 0x000fe40003f06270 */
[----:B------:R-:W-:-:S02]  /*e780*/  P2R R7, PR, RZ, 0x4 ;  /* 0x00000004ff077803 */ /* 0x000fc40000000000 */
[----:B------:R-:W-:Y:S02]  /*e790*/  ISETP.GE.AND P2, PT, R6, R231, PT ;  /* 0x000000e70600720c */ /* 0x000fe40003f46270 */
[----:B------:R-:W-:Y:S02]  /*e7a0*/  FSEL R50, R82, -INF , !P1 ;  /* 0xff80000052327808 */ /* 0x000fe40004800000 */
[----:B------:R-:W-:Y:S02]  /*e7b0*/  ISETP.LT.OR P1, PT, R2, R225, P0 ;  /* 0x000000e10200720c */ /* 0x000fe40000721670 */
[----:B------:R-:W-:Y:S02]  /*e7c0*/  FSEL R85, R81, -INF , !P3 ;  /* 0xff80000051557808 */ /* 0x000fe40005800000 */
[----:B------:R-:W-:Y:S02]  /*e7d0*/  FSEL R57, R90, -INF , !P4 ;  /* 0xff8000005a397808 */ /* 0x000fe40006000000 */
[----:B------:R-:W-:-:S02]  /*e7e0*/  ISETP.GE.AND P3, PT, R6, R232, PT ;  /* 0x000000e80600720c */ /* 0x000fc40003f66270 */
[C---:B------:R-:W-:Y:S02]  /*e7f0*/  ISETP.GE.AND P0, PT, R6.reuse, R230, PT ;  /* 0x000000e60600720c */ /* 0x040fe40003f06270 */
[----:B------:R-:W-:Y:S01]  /*e800*/  ISETP.GE.AND P4, PT, R6, R229, PT ;  /* 0x000000e50600720c */ /* 0x000fe20003f86270 */
[----:B------:R-:W-:Y:S01]  /*e810*/  VIADD R2, R0, 0x40 ;  /* 0x0000004000027836 */ /* 0x000fe20000000000 */
[----:B------:R-:W-:Y:S02]  /*e820*/  ISETP.LT.OR P2, PT, R6, R227, P2 ;  /* 0x000000e30600720c */ /* 0x000fe40001741670 */
[----:B------:R-:W-:Y:S02]  /*e830*/  FSEL R49, R83, -INF , !P6 ;  /* 0xff80000053317808 */ /* 0x000fe40007000000 */
[----:B------:R-:W-:Y:S02]  /*e840*/  FSEL R83, R88, -INF , !P5 ;  /* 0xff80000058537808 */ /* 0x000fe40006800000 */
[----:B------:R-:W-:-:S02]  /*e850*/  ISETP.LT.OR P5, PT, R6, R228, P3 ;  /* 0x000000e40600720c */ /* 0x000fc40001fa1670 */
        /* <DEDUP_REMOVED lines=8> */
[----:B------:R-:W-:Y:S02]  /*e8e0*/  FSEL R59, R97, -INF , !P0 ;  /* 0xff800000613b7808 */ /* 0x000fe40004000000 */
[----:B------:R-:W-:Y:S02]  /*e8f0*/  FSEL R63, R96, -INF , !P3 ;  /* 0xff800000603f7808 */ /* 0x000fe40005800000 */
[C---:B------:R-:W-:Y:S02]  /*e900*/  ISETP.GE.AND P2, PT, R2.reuse, R231, PT ;  /* 0x000000e70200720c */ /* 0x040fe40003f46270 */
[C---:B------:R-:W-:Y:S02]  /*e910*/  ISETP.GE.AND P0, PT, R2.reuse, R229, PT ;  /* 0x000000e50200720c */ /* 0x040fe40003f06270 */
[----:B------:R-:W-:-:S02]  /*e920*/  ISETP.GE.AND P3, PT, R2, R232, PT ;  /* 0x000000e80200720c */ /* 0x000fc40003f66270 */
[----:B------:R-:W-:Y:S02]  /*e930*/  ISETP.LT.OR P4, PT, R2, R226, P4 ;  /* 0x000000e20200720c */ /* 0x000fe40002781670 */
[----:B------:R-:W-:Y:S02]  /*e940*/  FSEL R38, R98, -INF , !P1 ;  /* 0xff80000062267808 */ /* 0x000fe40004800000 */
[C---:B------:R-:W-:Y:S02]  /*e950*/  ISETP.LT.OR P2, PT, R2.reuse, R227, P2 ;  /* 0x000000e30200720c */ /* 0x040fe40001741670 */
[C---:B------:R-:W-:Y:S02]  /*e960*/  ISETP.LT.OR P1, PT, R2.reuse, R225, P0 ;  /* 0x000000e10200720c */ /* 0x040fe40000721670 */
[----:B------:R-:W-:Y:S02]  /*e970*/  ISETP.LT.OR P3, PT, R2, R228, P3 ;  /* 0x000000e40200720c */ /* 0x000fe40001f61670 */
[----:B------:R-:W-:-:S02]  /*e980*/  P2R R7, PR, RZ, 0x10 ;  /* 0x00000010ff077803 */ /* 0x000fc40000000000 */
[C---:B------:R-:W-:Y:S02]  /*e990*/  ISETP.GE.AND P0, PT, R6.reuse, R232, PT ;  /* 0x000000e80600720c */ /* 0x040fe40003f06270 */
[----:B------:R-:W-:Y:S02]  /*e9a0*/  FSEL R51, R91, -INF , !P5 ;  /* 0xff8000005b337808 */ /* 0x000fe40006800000 */
[C---:B------:R-:W-:Y:S02]  /*e9b0*/  ISETP.GE.AND P4, PT, R6.reuse, R231, PT ;  /* 0x000000e70600720c */ /* 0x040fe40003f86270 */
[----:B------:R-:W-:Y:S02]  /*e9c0*/  ISETP.GE.AND P5, PT, R6, R230, PT ;  /* 0x000000e60600720c */ /* 0x000fe40003fa6270 */
[----:B------:R-:W-:Y:S02]  /*e9d0*/  FSEL R41, R106, -INF , !P2 ;  /* 0xff8000006a297808 */ /* 0x000fe40005000000 */
[----:B------:R-:W-:-:S02]  /*e9e0*/  FSEL R81, R104, -INF , !P3 ;  /* 0xff80000068517808 */ /* 0x000fc40005800000 */
[----:B------:R-:W-:Y:S01]  /*e9f0*/  ISETP.LT.OR P2, PT, R6, R228, P0 ;  /* 0x000000e40600720c */ /* 0x000fe20000741670 */
[----:B------:R-:W-:Y:S01]  /*ea00*/  VIADD R2, R0, 0x48 ;  /* 0x0000004800027836 */ /* 0x000fe20000000000 */
[C---:B------:R-:W-:Y:S02]  /*ea10*/  ISETP.GE.AND P3, PT, R6.reuse, R229, PT ;  /* 0x000000e50600720c */ /* 0x040fe40003f66270 */
[C---:B------:R-:W-:Y:S02]  /*ea20*/  ISETP.LT.OR P0, PT, R6.reuse, R227, P4 ;  /* 0x000000e30600720c */ /* 0x040fe40002701670 */
[C---:B------:R-:W-:Y:S02]  /*ea30*/  ISETP.LT.OR P4, PT, R6.reuse, R226, P5 ;  /* 0x000000e20600720c */ /* 0x040fe40002f81670 */
[----:B------:R-:W-:Y:S02]  /*ea40*/  FSEL R40, R99, -INF , !P6 ;  /* 0xff80000063287808 */ /* 0x000fe40007000000 */
[----:B------:R-:W-:-:S02]  /*ea50*/  ISETP.LT.OR P6, PT, R6, R225, P3 ;  /* 0x000000e10600720c */ /* 0x000fc40001fc1670 */
[----:B------:R-:W-:Y:S02]  /*ea60*/  ISETP.NE.AND P5, PT, R7, RZ, PT ;  /* 0x000000ff0700720c */ /* 0x000fe40003fa5270 */
[----:B------:R-:W-:Y:S02]  /*ea70*/  P2R R6, PR, RZ, 0x10 ;  /* 0x00000010ff067803 */ /* 0x000fe40000000000 */
[C---:B------:R-:W-:Y:S02]  /*ea80*/  ISETP.GE.AND P4, PT, R2.reuse, R232, PT ;  /* 0x000000e80200720c */ /* 0x040fe40003f86270 */
[----:B------:R-:W-:Y:S02]  /*ea90*/  ISETP.GE.AND P3, PT, R2, R231, PT ;  /* 0x000000e70200720c */ /* 0x000fe40003f66270 */
[----:B------:R-:W-:Y:S02]  /*eaa0*/  FSEL R80, R105, -INF , !P2 ;  /* 0xff80000069507808 */ /* 0x000fe40005000000 */
[----:B------:R-:W-:-:S02]  /*eab0*/  FSEL R48, R100, -INF , !P5 ;  /* 0xff80000064307808 */ /* 0x000fc40006800000 */
[C---:B------:R-:W-:Y:S02]  /*eac0*/  ISETP.GE.AND P2, PT, R2.reuse, R230, PT ;  /* 0x000000e60200720c */ /* 0x040fe40003f46270 */
[C---:B------:R-:W-:Y:S02]  /*ead0*/  ISETP.LT.OR P5, PT, R2.reuse, R228, P4 ;  /* 0x000000e40200720c */ /* 0x040fe400027a1670 */
[----:B------:R-:W-:Y:S02]  /*eae0*/  ISETP.LT.OR P4, PT, R2, R227, P3 ;  /* 0x000000e30200720c */ /* 0x000fe40001f81670 */
[----:B------:R-:W-:Y:S01]  /*eaf0*/  ISETP.NE.AND P3, PT, R6, RZ, PT ;  /* 0x000000ff0600720c */ /* 0x000fe20003f65270 */
[----:B------:R-:W-:Y:S01]  /*eb00*/  VIADD R6, R0, 0x49 ;  /* 0x0000004900067836 */ /* 0x000fe20000000000 */
[----:B------:R-:W-:Y:S02]  /*eb10*/  ISETP.LT.OR P2, PT, R2, R226, P2 ;  /* 0x000000e20200720c */ /* 0x000fe40001741670 */
[----:B------:R-:W-:-:S02]  /*eb20*/  FSEL R61, R107, -INF , !P0 ;  /* 0xff8000006b3d7808 */ /* 0x000fc40004000000 */
[----:B------:R-:W-:Y:S02]  /*eb30*/  ISETP.GE.AND P0, PT, R2, R229, PT ;  /* 0x000000e50200720c */ /* 0x000fe40003f06270 */
[----:B------:R-:W-:Y:S02]  /*eb40*/  P2R R7, PR, RZ, 0x4 ;  /* 0x00000004ff077803 */ /* 0x000fe40000000000 */
[----:B------:R-:W-:Y:S02]  /*eb50*/  ISETP.GE.AND P2, PT, R6, R231, PT ;  /* 0x000000e70600720c */ /* 0x000fe40003f46270 */
[----:B------:R-:W-:Y:S02]  /*eb60*/  FSEL R107, R102, -INF , !P1 ;  /* 0xff800000666b7808 */ /* 0x000fe40004800000 */
[----:B------:R-:W-:Y:S02]  /*eb70*/  ISETP.LT.OR P1, PT, R2, R225, P0 ;  /* 0x000000e10200720c */ /* 0x000fe40000721670 */
[----:B------:R-:W-:-:S02]  /*eb80*/  FSEL R39, R101, -INF , !P3 ;  /* 0xff80000065277808 */ /* 0x000fc40005800000 */
[----:B------:R-:W-:Y:S02]  /*eb90*/  FSEL R62, R118, -INF , !P4 ;  /* 0xff800000763e7808 */ /* 0x000fe40006000000 */
[C---:B------:R-:W-:Y:S02]  /*eba0*/  ISETP.GE.AND P3, PT, R6.reuse, R232, PT ;  /* 0x000000e80600720c */ /* 0x040fe40003f66270 */
[C---:B------:R-:W-:Y:S02]  /*ebb0*/  ISETP.GE.AND P0, PT, R6.reuse, R230, PT ;  /* 0x000000e60600720c */ /* 0x040fe40003f06270 */
[----:B------:R-:W-:Y:S01]  /*ebc0*/  ISETP.GE.AND P4, PT, R6, R229, PT ;  /* 0x000000e50600720c */ /* 0x000fe20003f86270 */
[----:B------:R-:W-:Y:S01]  /*ebd0*/  VIADD R2, R0, 0x50 ;  /* 0x0000005000027836 */ /* 0x000fe20000000000 */
[----:B------:R-:W-:Y:S02]  /*ebe0*/  ISETP.LT.OR P2, PT, R6, R227, P2 ;  /* 0x000000e30600720c */ /* 0x000fe40001741670 */
[----:B------:R-:W-:-:S02]  /*ebf0*/  FSEL R37, R103, -INF , !P6 ;  /* 0xff80000067257808 */ /* 0x000fc40007000000 */
[----:B------:R-:W-:Y:S02]  /*ec00*/  FSEL R90, R116, -INF , !P5 ;  /* 0xff800000745a7808 */ /* 0x000fe40006800000 */
[C---:B------:R-:W-:Y:S02]  /*ec10*/  ISETP.LT.OR P5, PT, R6.reuse, R228, P3 ;  /* 0x000000e40600720c */ /* 0x040fe40001fa1670 */
[C---:B------:R-:W-:Y:S02]  /*ec20*/  ISETP.LT.OR P0, PT, R6.reuse, R226, P0 ;  /* 0x000000e20600720c */ /* 0x040fe40000701670 */
[----:B------:R-:W-:Y:S02]  /*ec30*/  ISETP.LT.OR P6, PT, R6, R225, P4 ;  /* 0x000000e10600720c */ /* 0x000fe400027c1670 */
[----:B------:R-:W-:Y:S02]  /*ec40*/  P2R R6, PR, RZ, 0x4 ;  /* 0x00000004ff067803 */ /* 0x000fe40000000000 */
[----:B------:R-:W-:-:S02]  /*ec50*/  ISETP.NE.AND P3, PT, R7, RZ, PT ;  /* 0x000000ff0700720c */ /* 0x000fc40003f65270 */
[----:B------:R-:W-:Y:S02]  /*ec60*/  ISETP.GE.AND P4, PT, R2, R230, PT ;  /* 0x000000e60200720c */ /* 0x000fe40003f86270 */
[----:B------:R-:W-:Y:S02]  /*ec70*/  FSEL R89, R117, -INF , !P5 ;  /* 0xff80000075597808 */ /* 0x000fe40006800000 */
[----:B------:R-:W-:Y:S01]  /*ec80*/  ISETP.NE.AND P5, PT, R6, RZ, PT ;  /* 0x000000ff0600720c */ /* 0x000fe20003fa5270 */
[----:B------:R-:W-:Y:S01]  /*ec90*/  VIADD R6, R0, 0x51 ;  /* 0x0000005100067836 */ /* 0x000fe20000000000 */
[----:B------:R-:W-:Y:S02]  /*eca0*/  FSEL R104, R121, -INF , !P0 ;  /* 0xff80000079687808 */ /* 0x000fe40004000000 */
[----:B------:R-:W-:Y:S02]  /*ecb0*/  FSEL R106, R120, -INF , !P3 ;  /* 0xff800000786a7808 */ /* 0x000fe40005800000 */
[----:B------:R-:W-:-:S02]  /*ecc0*/  ISETP.GE.AND P2, PT, R2, R231, PT ;  /* 0x000000e70200720c */ /* 0x000fc40003f46270 */
[C---:B------:R-:W-:Y:S02]  /*ecd0*/  ISETP.GE.AND P0, PT, R2.reuse, R229, PT ;  /* 0x000000e50200720c */ /* 0x040fe40003f06270 */
[C---:B------:R-:W-:Y:S02]  /*ece0*/  ISETP.GE.AND P3, PT, R2.reuse, R232, PT ;  /* 0x000000e80200720c */ /* 0x040fe40003f66270 */
[----:B------:R-:W-:Y:S02]  /*ecf0*/  ISETP.LT.OR P4, PT, R2, R226, P4 ;  /* 0x000000e20200720c */ /* 0x000fe40002781670 */
[----:B------:R-:W-:Y:S02]  /*ed00*/  FSEL R98, R122, -INF , !P1 ;  /* 0xff8000007a627808 */ /* 0x000fe40004800000 */
[C---:B------:R-:W-:Y:S02]  /*ed10*/  ISETP.LT.OR P2, PT, R2.reuse, R227, P2 ;  /* 0x000000e30200720c */ /* 0x040fe40001741670 */
[----:B------:R-:W-:-:S02]  /*ed20*/  ISETP.LT.OR P1, PT, R2, R225, P0 ;  /* 0x000000e10200720c */ /* 0x000fc40000721670 */
[----:B------:R-:W-:Y:S02]  /*ed30*/  ISETP.LT.OR P3, PT, R2, R228, P3 ;  /* 0x000000e40200720c */ /* 0x000fe40001f61670 */
[----:B------:R-:W-:Y:S02]  /*ed40*/  P2R R7, PR, RZ, 0x10 ;  /* 0x00000010ff077803 */ /* 0x000fe40000000000 */
[C---:B------:R-:W-:Y:S02]  /*ed50*/  ISETP.GE.AND P0, PT, R6.reuse, R232, PT ;  /* 0x000000e80600720c */ /* 0x040fe40003f06270 */
[----:B------:R-:W-:Y:S02]  /*ed60*/  FSEL R58, R119, -INF , !P5 ;  /* 0xff800000773a7808 */ /* 0x000fe40006800000 */
[C---:B------:R-:W-:Y:S02]  /*ed70*/  ISETP.GE.AND P4, PT, R6.reuse, R231, PT ;  /* 0x000000e70600720c */ /* 0x040fe40003f86270 */
[----:B------:R-:W-:-:S02]  /*ed80*/  ISETP.GE.AND P5, PT, R6, R230, PT ;  /* 0x000000e60600720c */ /* 0x000fc40003fa6270 */
[----:B------:R-:W-:Y:S02]  /*ed90*/  FSEL R56, R10, -INF , !P2 ;  /* 0xff8000000a387808 */ /* 0x000fe40005000000 */
[----:B------:R-:W-:Y:S02]  /*eda0*/  FSEL R252, R8, -INF , !P3 ;  /* 0xff80000008fc7808 */ /* 0x000fe40005800000 */
[----:B------:R-:W-:Y:S01]  /*edb0*/  ISETP.LT.OR P2, PT, R6, R228, P0 ;  /* 0x000000e40600720c */ /* 0x000fe20000741670 */
[----:B------:R-:W-:Y:S01]  /*edc0*/  VIADD R2, R0, 0x58 ;  /* 0x0000005800027836 */ /* 0x000fe20000000000 */
[C---:B------:R-:W-:Y:S02]  /*edd0*/  ISETP.GE.AND P3, PT, R6.reuse, R229, PT ;  /* 0x000000e50600720c */ /* 0x040fe40003f66270 */
[C---:B------:R-:W-:Y:S02]  /*ede0*/  ISETP.LT.OR P0, PT, R6.reuse, R227, P4 ;  /* 0x000000e30600720c */ /* 0x040fe40002701670 */
[----:B------:R-:W-:Y:S01]  /*edf0*/  ISETP.LT.OR P4, PT, R6, R226, P5 ;  /* 0x000000e20600720c */ /* 0x000fe20002f81670 */
[----:B------:R-:W-:Y:S01]  /*ee00*/  STL [R1+0x20], R12 ;  /* 0x0000200c01007387 */ /* 0x000fe20000100800 */
[----:B------:R-:W-:-:S02]  /*ee10*/  FSEL R91, R123, -INF , !P6 ;  /* 0xff8000007b5b7808 */ /* 0x000fc40007000000 */
[----:B------:R-:W-:Y:S01]  /*ee20*/  ISETP.NE.AND P5, PT, R7, RZ, PT ;  /* 0x000000ff0700720c */ /* 0x000fe20003fa5270 */
[----:B------:R-:W-:Y:S01]  /*ee30*/  STL [R1+0x50], R86 ;  /* 0x0000505601007387 */ /* 0x000fe20000100800 */
[----:B------:R-:W-:Y:S02]  /*ee40*/  ISETP.LT.OR P6, PT, R6, R225, P3 ;  /* 0x000000e10600720c */ /* 0x000fe40001fc1670 */
[----:B------:R-:W-:Y:S01]  /*ee50*/  P2R R6, PR, RZ, 0x10 ;  /* 0x00000010ff067803 */ /* 0x000fe20000000000 */
[----:B------:R-:W-:Y:S01]  /*ee60*/  STL [R1+0x44], R60 ;  /* 0x0000443c01007387 */ /* 0x000fe20000100800 */
[----:B------:R-:W-:Y:S02]  /*ee70*/  FSEL R7, R11, -INF , !P0 ;  /* 0xff8000000b077808 */ /* 0x000fe40004000000 */
[C---:B------:R-:W-:Y:S01]  /*ee80*/  ISETP.GE.AND P4, PT, R2.reuse, R232, PT ;  /* 0x000000e80200720c */ /* 0x040fe20003f86270 */
[----:B------:R-:W-:Y:S01]  /*ee90*/  STL [R1+0x3c], R57 ;  /* 0x00003c3901007387 */ /* 0x000fe20000100800 */
[----:B------:R-:W-:-:S02]  /*eea0*/  ISETP.GE.AND P3, PT, R2, R231, PT ;  /* 0x000000e70200720c */ /* 0x000fc40003f66270 */
[----:B------:R-:W-:Y:S01]  /*eeb0*/  FSEL R251, R9, -INF , !P2 ;  /* 0xff80000009fb7808 */ /* 0x000fe20005000000 */
[----:B------:R-:W-:Y:S01]  /*eec0*/  STL [R1+0x2c], R51 ;  /* 0x00002c3301007387 */ /* 0x000fe20000100800 */
[----:B------:R-:W-:Y:S02]  /*eed0*/  FSEL R88, R124, -INF , !P5 ;  /* 0xff8000007c587808 */ /* 0x000fe40006800000 */
[C---:B------:R-:W-:Y:S01]  /*eee0*/  ISETP.GE.AND P2, PT, R2.reuse, R230, PT ;  /* 0x000000e60200720c */ /* 0x040fe20003f46270 */
[----:B------:R-:W-:Y:S01]  /*eef0*/  STL [R1+0x28], R41 ;  /* 0x0000282901007387 */ /* 0x000fe20000100800 */
[C---:B------:R-:W-:Y:S02]  /*ef00*/  ISETP.LT.OR P5, PT, R2.reuse, R228, P4 ;  /* 0x000000e40200720c */ /* 0x040fe400027a1670 */
[----:B------:R-:W-:Y:S01]  /*ef10*/  ISETP.LT.OR P4, PT, R2, R227, P3 ;  /* 0x000000e30200720c */ /* 0x000fe20001f81670 */
[----:B------:R2:W-:Y:S01]  /*ef20*/  STL [R1+0xc], R7 ;  /* 0x00000c0701007387 */ /* 0x0005e20000100800 */
[----:B------:R-:W-:Y:S01]  /*ef30*/  ISETP.NE.AND P3, PT, R6, RZ, PT ;  /* 0x000000ff0600720c */ /* 0x000fe20003f65270 */
[----:B------:R-:W-:Y:S01]  /*ef40*/  VIADD R6, R0, 0x59 ;  /* 0x0000005900067836 */ /* 0x000fe20000000000 */
[----:B------:R-:W-:-:S02]  /*ef50*/  ISETP.LT.OR P2, PT, R2, R226, P2 ;  /* 0x000000e20200720c */ /* 0x000fc40001741670 */
[-C--:B------:R-:W-:Y:S02]  /*ef60*/  ISETP.GE.AND P0, PT, R2, R229.reuse, PT ;  /* 0x000000e50200720c */ /* 0x080fe40003f06270 */
[----:B------:R-:W-:Y:S02]  /*ef70*/  FSEL R32, R125, -INF , !P3 ;  /* 0xff8000007d207808 */ /* 0x000fe40005800000 */
[----:B------:R-:W-:Y:S02]  /*ef80*/  FSEL R125, R26, -INF , !P4 ;  /* 0xff8000001a7d7808 */ /* 0x000fe40006000000 */
[C---:B------:R-:W-:Y:S02]  /*ef90*/  ISETP.GE.AND P3, PT, R6.reuse, R232, PT ;  /* 0x000000e80600720c */ /* 0x040fe40003f66270 */
[----:B------:R-:W-:Y:S02]  /*efa0*/  ISETP.GE.AND P4, PT, R6, R229, PT ;  /* 0x000000e50600720c */ /* 0x000fe40003f86270 */
[----:B--2---:R-:W-:-:S05]  /*efb0*/  FSEL R7, R126, -INF , !P1 ;  /* 0xff8000007e077808 */ /* 0x004fca0004800000 */
[----:B------:R2:W-:Y:S01]  /*efc0*/  STL [R1+0x38], R7 ;  /* 0x0000380701007387 */ /* 0x0005e20000100800 */
[----:B------:R-:W-:Y:S02]  /*efd0*/  ISETP.LT.OR P1, PT, R2, R225, P0 ;  /* 0x000000e10200720c */ /* 0x000fe40000721670 */
[----:B------:R-:W-:Y:S01]  /*efe0*/  ISETP.GE.AND P0, PT, R6, R230, PT ;  /* 0x000000e60600720c */ /* 0x000fe20003f06270 */
[----:B------:R-:W-:Y:S01]  /*eff0*/  VIADD R2, R0, 0x60 ;  /* 0x0000006000027836 */ /* 0x000fe20000000000 */
[----:B------:R-:W-:Y:S02]  /*f000*/  FSEL R36, R127, -INF , !P6 ;  /* 0xff8000007f247808 */ /* 0x000fe40007000000 */
[----:B------:R-:W-:Y:S02]  /*f010*/  FSEL R124, R24, -INF , !P5 ;  /* 0xff800000187c7808 */ /* 0x000fe40006800000 */
[C---:B------:R-:W-:Y:S02]  /*f020*/  ISETP.LT.OR P5, PT, R6.reuse, R228, P3 ;  /* 0x000000e40600720c */ /* 0x040fe40001fa1670 */
[----:B------:R-:W-:-:S02]  /*f030*/  ISETP.LT.OR P0, PT, R6, R226, P0 ;  /* 0x000000e20600720c */ /* 0x000fc40000701670 */
[C---:B------:R-:W-:Y:S02]  /*f040*/  ISETP.LT.OR P6, PT, R6.reuse, R225, P4 ;  /* 0x000000e10600720c */ /* 0x040fe400027c1670 */
[----:B--2---:R-:W-:Y:S02]  /*f050*/  P2R R7, PR, RZ, 0x4 ;  /* 0x00000004ff077803 */ /* 0x004fe40000000000 */
[----:B------:R-:W-:-:S04]  /*f060*/  ISETP.GE.AND P2, PT, R6, R231, PT ;  /* 0x000000e70600720c */ /* 0x000fc80003f46270 */
[----:B------:R-:W-:Y:S02]  /*f070*/  ISETP.LT.OR P2, PT, R6, R227, P2 ;  /* 0x000000e30600720c */ /* 0x000fe40001741670 */
[----:B------:R-:W-:Y:S02]  /*f080*/  ISETP.NE.AND P3, PT, R7, RZ, PT ;  /* 0x000000ff0700720c */ /* 0x000fe40003f65270 */
[----:B------:R-:W-:Y:S02]  /*f090*/  P2R R6, PR, RZ, 0x4 ;  /* 0x00000004ff067803 */ /* 0x000fe40000000000 */
[----:B------:R-:W-:Y:S02]  /*f0a0*/  ISETP.GE.AND P4, PT, R2, R230, PT ;  /* 0x000000e60200720c */ /* 0x000fe40003f86270 */
[----:B------:R-:W-:Y:S02]  /*f0b0*/  FSEL R123, R25, -INF , !P5 ;  /* 0xff800000197b7808 */ /* 0x000fe40006800000 */
[----:B------:R-:W-:Y:S01]  /*f0c0*/  ISETP.NE.AND P5, PT, R6, RZ, PT ;  /* 0x000000ff0600720c */ /* 0x000fe20003fa5270 */
[----:B------:R-:W-:Y:S01]  /*f0d0*/  VIADD R6, R0, 0x61 ;  /* 0x0000006100067836 */ /* 0x000fe20000000000 */
[----:B------:R-:W-:-:S02]  /*f0e0*/  FSEL R34, R129, -INF , !P0 ;  /* 0xff80000081227808 */ /* 0x000fc40004000000 */
[----:B------:R-:W-:Y:S02]  /*f0f0*/  FSEL R33, R128, -INF , !P3 ;  /* 0xff80000080217808 */ /* 0x000fe40005800000 */
[C---:B------:R-:W-:Y:S02]  /*f100*/  ISETP.GE.AND P2, PT, R2.reuse, R231, PT ;  /* 0x000000e70200720c */ /* 0x040fe40003f46270 */
[C---:B------:R-:W-:Y:S02]  /*f110*/  ISETP.GE.AND P0, PT, R2.reuse, R229, PT ;  /* 0x000000e50200720c */ /* 0x040fe40003f06270 */
[C---:B------:R-:W-:Y:S02]  /*f120*/  ISETP.GE.AND P3, PT, R2.reuse, R232, PT ;  /* 0x000000e80200720c */ /* 0x040fe40003f66270 */
[----:B------:R-:W-:Y:S02]  /*f130*/  ISETP.LT.OR P4, PT, R2, R226, P4 ;  /* 0x000000e20200720c */ /* 0x000fe40002781670 */
[----:B------:R-:W-:-:S02]  /*f140*/  FSEL R35, R130, -INF , !P1 ;  /* 0xff80000082237808 */ /* 0x000fc40004800000 */
[C---:B------:R-:W-:Y:S02]  /*f150*/  ISETP.LT.OR P2, PT, R2.reuse, R227, P2 ;  /* 0x000000e30200720c */ /* 0x040fe40001741670 */
[C---:B------:R-:W-:Y:S02]  /*f160*/  ISETP.LT.OR P1, PT, R2.reuse, R225, P0 ;  /* 0x000000e10200720c */ /* 0x040fe40000721670 */
[----:B------:R-:W-:Y:S02]  /*f170*/  ISETP.LT.OR P3, PT, R2, R228, P3 ;  /* 0x000000e40200720c */ /* 0x000fe40001f61670 */
[----:B------:R-:W-:Y:S02]  /*f180*/  P2R R7, PR, RZ, 0x10 ;  /* 0x00000010ff077803 */ /* 0x000fe40000000000 */
[----:B------:R-:W-:Y:S02]  /*f190*/  ISETP.GE.AND P0, PT, R6, R232, PT ;  /* 0x000000e80600720c */ /* 0x000fe40003f06270 */
[----:B------:R-:W-:-:S02]  /*f1a0*/  FSEL R27, R27, -INF , !P5 ;  /* 0xff8000001b1b7808 */ /* 0x000fc40006800000 */
[C---:B------:R-:W-:Y:S02]  /*f1b0*/  ISETP.GE.AND P4, PT, R6.reuse, R231, PT ;  /* 0x000000e70600720c */ /* 0x040fe40003f86270 */
[----:B------:R-:W-:Y:S02]  /*f1c0*/  ISETP.GE.AND P5, PT, R6, R230, PT ;  /* 0x000000e60600720c */ /* 0x000fe40003fa6270 */
[----:B------:R-:W-:Y:S02]  /*f1d0*/  FSEL R127, R114, -INF , !P2 ;  /* 0xff800000727f7808 */ /* 0x000fe40005000000 */
[----:B------:R-:W-:Y:S02]  /*f1e0*/  FSEL R122, R112, -INF , !P3 ;  /* 0xff800000707a7808 */ /* 0x000fe40005800000 */
[----:B------:R-:W-:Y:S01]  /*f1f0*/  ISETP.LT.OR P2, PT, R6, R228, P0 ;  /* 0x000000e40600720c */ /* 0x000fe20000741670 */
[----:B------:R-:W-:Y:S01]  /*f200*/  VIADD R2, R0, 0x68 ;  /* 0x0000006800027836 */ /* 0x000fe20000000000 */
[----:B------:R-:W-:-:S02]  /*f210*/  ISETP.GE.AND P3, PT, R6, R229, PT ;  /* 0x000000e50600720c */ /* 0x000fc40003f66270 */
[C---:B------:R-:W-:Y:S02]  /*f220*/  ISETP.LT.OR P0, PT, R6.reuse, R227, P4 ;  /* 0x000000e30600720c */ /* 0x040fe40002701670 */
[C---:B------:R-:W-:Y:S02]  /*f230*/  ISETP.LT.OR P4, PT, R6.reuse, R226, P5 ;  /* 0x000000e20600720c */ /* 0x040fe40002f81670 */
[----:B------:R-:W-:Y:S02]  /*f240*/  FSEL R96, R131, -INF , !P6 ;  /* 0xff80000083607808 */ /* 0x000fe40007000000 */
[----:B------:R-:W-:Y:S02]  /*f250*/  ISETP.LT.OR P6, PT, R6, R225, P3 ;  /* 0x000000e10600720c */ /* 0x000fe40001fc1670 */
[----:B------:R-:W-:Y:S02]  /*f260*/  ISETP.NE.AND P5, PT, R7, RZ, PT ;  /* 0x000000ff0700720c */ /* 0x000fe40003fa5270 */
[----:B------:R-:W-:-:S02]  /*f270*/  P2R R6, PR, RZ, 0x10 ;  /* 0x00000010ff067803 */ /* 0x000fc40000000000 */
[C---:B------:R-:W-:Y:S02]  /*f280*/  ISETP.GE.AND P4, PT, R2.reuse, R232, PT ;  /* 0x000000e80200720c */ /* 0x040fe40003f86270 */
[----:B------:R-:W-:Y:S02]  /*f290*/  ISETP.GE.AND P3, PT, R2, R231, PT ;  /* 0x000000e70200720c */ /* 0x000fe40003f66270 */
[----:B------:R-:W-:Y:S02]  /*f2a0*/  FSEL R120, R113, -INF , !P2 ;  /* 0xff80000071787808 */ /* 0x000fe40005000000 */
[----:B------:R-:W-:Y:S02]  /*f2b0*/  FSEL R7, R204, -INF , !P5 ;  /* 0xff800000cc077808 */ /* 0x000fe40006800000 */
[C---:B------:R-:W-:Y:S02]  /*f2c0*/  ISETP.GE.AND P2, PT, R2.reuse, R230, PT ;  /* 0x000000e60200720c */ /* 0x040fe40003f46270 */
[----:B------:R-:W-:-:S02]  /*f2d0*/  ISETP.LT.OR P5, PT, R2, R228, P4 ;  /* 0x000000e40200720c */ /* 0x000fc400027a1670 */
[----:B------:R-:W-:Y:S02]  /*f2e0*/  ISETP.LT.OR P4, PT, R2, R227, P3 ;  /* 0x000000e30200720c */ /* 0x000fe40001f81670 */
[----:B------:R-:W-:Y:S01]  /*f2f0*/  ISETP.NE.AND P3, PT, R6, RZ, PT ;  /* 0x000000ff0600720c */ /* 0x000fe20003f65270 */
[----:B------:R-:W-:Y:S01]  /*f300*/  VIADD R6, R0, 0x69 ;  /* 0x0000006900067836 */ /* 0x000fe20000000000 */
[C---:B------:R-:W-:Y:S01]  /*f310*/  ISETP.LT.OR P2, PT, R2.reuse, R226, P2 ;  /* 0x000000e20200720c */ /* 0x040fe20001741670 */
[----:B------:R2:W-:Y:S01]  /*f320*/  STL [R1+0x8], R7 ;  /* 0x0000080701007387 */ /* 0x0005e20000100800 */
[----:B------:R-:W-:Y:S02]  /*f330*/  FSEL R131, R115, -INF , !P0 ;  /* 0xff80000073837808 */ /* 0x000fe40004000000 */
[----:B------:R-:W-:Y:S02]  /*f340*/  ISETP.GE.AND P0, PT, R2, R229, PT ;  /* 0x000000e50200720c */ /* 0x000fe40003f06270 */
[----:B------:R-:W-:-:S02]  /*f350*/  FSEL R24, R206, -INF , !P1 ;  /* 0xff800000ce187808 */ /* 0x000fc40004800000 */
[----:B------:R-:W-:Y:S02]  /*f360*/  ISETP.LT.OR P1, PT, R2, R225, P0 ;  /* 0x000000e10200720c */ /* 0x000fe40000721670 */
[----:B------:R-:W-:Y:S02]  /*f370*/  FSEL R25, R205, -INF , !P3 ;  /* 0xff800000cd197808 */ /* 0x000fe40005800000 */
[----:B------:R-:W-:Y:S02]  /*f380*/  FSEL R130, R22, -INF , !P4 ;  /* 0xff80000016827808 */ /* 0x000fe40006000000 */
[C---:B------:R-:W-:Y:S02]  /*f390*/  ISETP.GE.AND P3, PT, R6.reuse, R232, PT ;  /* 0x000000e80600720c */ /* 0x040fe40003f66270 */
[C---:B------:R-:W-:Y:S02]  /*f3a0*/  ISETP.GE.AND P0, PT, R6.reuse, R230, PT ;  /* 0x000000e60600720c */ /* 0x040fe40003f06270 */
[----:B------:R-:W-:Y:S01]  /*f3b0*/  ISETP.GE.AND P4, PT, R6, R229, PT ;  /* 0x000000e50600720c */ /* 0x000fe20003f86270 */
[----:B------:R-:W-:Y:S01]  /*f3c0*/  VIADD R2, R0, 0x70 ;  /* 0x0000007000027836 */ /* 0x000fe20000000000 */
[----:B--2---:R-:W-:-:S02]  /*f3d0*/  P2R R7, PR, RZ, 0x4 ;  /* 0x00000004ff077803 */ /* 0x004fc40000000000 */
[C---:B------:R-:W-:Y:S02]  /*f3e0*/  ISETP.GE.AND P2, PT, R6.reuse, R231, PT ;  /* 0x000000e70600720c */ /* 0x040fe40003f46270 */
[----:B------:R-:W-:Y:S02]  /*f3f0*/  FSEL R105, R207, -INF , !P6 ;  /* 0xff800000cf697808 */ /* 0x000fe40007000000 */
[----:B------:R-:W-:Y:S02]  /*f400*/  ISETP.LT.OR P2, PT, R6, R227, P2 ;  /* 0x000000e30600720c */ /* 0x000fe40001741670 */
[----:B------:R-:W-:Y:S02]  /*f410*/  FSEL R119, R20, -INF , !P5 ;  /* 0xff80000014777808 */ /* 0x000fe40006800000 */
[C---:B------:R-:W-:Y:S02]  /*f420*/  ISETP.LT.OR P5, PT, R6.reuse, R228, P3 ;  /* 0x000000e40600720c */ /* 0x040fe40001fa1670 */
[----:B------:R-:W-:-:S02]  /*f430*/  ISETP.LT.OR P0, PT, R6, R226, P0 ;  /* 0x000000e20600720c */ /* 0x000fc40000701670 */
[----:B------:R-:W-:Y:S02]  /*f440*/  ISETP.LT.OR P6, PT, R6, R225, P4 ;  /* 0x000000e10600720c */ /* 0x000fe400027c1670 */
[----:B------:R-:W-:Y:S02]  /*f450*/  P2R R6, PR, RZ, 0x4 ;  /* 0x00000004ff067803 */ /* 0x000fe40000000000 */
[----:B------:R-:W-:Y:S02]  /*f460*/  ISETP.GE.AND P4, PT, R2, R230, PT ;  /* 0x000000e60200720c */ /* 0x000fe40003f86270 */
[----:B------:R-:W-:Y:S02]  /*f470*/  FSEL R118, R21, -INF , !P5 ;  /* 0xff80000015767808 */ /* 0x000fe40006800000 */
[----:B------:R-:W-:Y:S02]  /*f480*/  ISETP.NE.AND P3, PT, R7, RZ, PT ;  /* 0x000000ff0700720c */ /* 0x000fe40003f65270 */
[----:B------:R-:W-:Y:S01]  /*f490*/  ISETP.NE.AND P5, PT, R6, RZ, PT ;  /* 0x000000ff0600720c */ /* 0x000fe20003fa5270 */
[----:B------:R-:W-:Y:S01]  /*f4a0*/  VIADD R6, R0, 0x71 ;  /* 0x0000007100067836 */ /* 0x000fe20000000000 */
[----:B------:R-:W-:-:S02]  /*f4b0*/  FSEL R237, R237, -INF , !P0 ;  /* 0xff800000eded7808 */ /* 0x000fc40004000000 */
[C---:B------:R-:W-:Y:S02]  /*f4c0*/  ISETP.GE.AND P2, PT, R2.reuse, R231, PT ;  /* 0x000000e70200720c */ /* 0x040fe40003f46270 */
[C---:B------:R-:W-:Y:S02]  /*f4d0*/  ISETP.GE.AND P0, PT, R2.reuse, R229, PT ;  /* 0x000000e50200720c */ /* 0x040fe40003f06270 */
[----:B------:R-:W-:Y:S02]  /*f4e0*/  ISETP.LT.OR P4, PT, R2, R226, P4 ;  /* 0x000000e20200720c */ /* 0x000fe40002781670 */
[----:B------:R-:W-:Y:S02]  /*f4f0*/  FSEL R236, R236, -INF , !P3 ;  /* 0xff800000ecec7808 */ /* 0x000fe40005800000 */
[----:B------:R-:W-:Y:S02]  /*f500*/  FSEL R238, R238, -INF , !P1 ;  /* 0xff800000eeee7808 */ /* 0x000fe40004800000 */
[----:B------:R-:W-:-:S02]  /*f510*/  ISETP.GE.AND P3, PT, R2, R232, PT ;  /* 0x000000e80200720c */ /* 0x000fc40003f66270 */
[C---:B------:R-:W-:Y:S02]  /*f520*/  ISETP.LT.OR P2, PT, R2.reuse, R227, P2 ;  /* 0x000000e30200720c */ /* 0x040fe40001741670 */
[----:B------:R-:W-:Y:S02]  /*f530*/  ISETP.LT.OR P1, PT, R2, R225, P0 ;  /* 0x000000e10200720c */ /* 0x000fe40000721670 */
[----:B------:R-:W-:Y:S02]  /*f540*/  P2R R7, PR, RZ, 0x10 ;  /* 0x00000010ff077803 */ /* 0x000fe40000000000 */
[C---:B------:R-:W-:Y:S02]  /*f550*/  ISETP.GE.AND P0, PT, R6.reuse, R232, PT ;  /* 0x000000e80600720c */ /* 0x040fe40003f06270 */
[----:B------:R-:W-:Y:S02]  /*f560*/  ISETP.GE.AND P4, PT, R6, R231, PT ;  /* 0x000000e70600720c */ /* 0x000fe40003f86270 */
[----:B------:R-:W-:Y:S01]  /*f570*/  ISETP.LT.OR P3, PT, R2, R228, P3 ;  /* 0x000000e40200720c */ /* 0x000fe20001f61670 */
[----:B------:R-:W-:Y:S01]  /*f580*/  VIADD R2, R0, 0x78 ;  /* 0x0000007800027836 */ /* 0x000fe20000000000 */
[----:B------:R-:W-:-:S02]  /*f590*/  FSEL R128, R110, -INF , !P2 ;  /* 0xff8000006e807808 */ /* 0x000fc40005000000 */
[C---:B------:R-:W-:Y:S02]  /*f5a0*/  ISETP.LT.OR P2, PT, R6.reuse, R228, P0 ;  /* 0x000000e40600720c */ /* 0x040fe40000741670 */
[----:B------:R-:W-:Y:S02]  /*f5b0*/  ISETP.LT.OR P0, PT, R6, R227, P4 ;  /* 0x000000e30600720c */ /* 0x000fe40002701670 */
[----:B------:R-:W-:Y:S02]  /*f5c0*/  ISETP.NE.AND P4, PT, R7, RZ, PT ;  /* 0x000000ff0700720c */ /* 0x000fe40003f85270 */
[----:B------:R-:W-:Y:S02]  /*f5d0*/  FSEL R64, R109, -INF , !P2 ;  /* 0xff8000006d407808 */ /* 0x000fe40005000000 */
[----:B------:R-:W-:Y:S02]  /*f5e0*/  FSEL R121, R111, -INF , !P0 ;  /* 0xff8000006f797808 */ /* 0x000fe40004000000 */
[----:B------:R-:W-:-:S02]  /*f5f0*/  ISETP.GE.AND P2, PT, R2, R231, PT ;  /* 0x000000e70200720c */ /* 0x000fc40003f46270 */
[----:B------:R-:W-:Y:S02]  /*f600*/  FSEL R208, R208, -INF , !P4 ;  /* 0xff800000d0d07808 */ /* 0x000fe40006000000 */
[C---:B------:R-:W-:Y:S02]  /*f610*/  ISETP.GE.AND P0, PT, R2.reuse, R230, PT ;  /* 0x000000e60200720c */ /* 0x040fe40003f06270 */
[----:B------:R-:W-:Y:S02]  /*f620*/  ISETP.GE.AND P4, PT, R2, R229, PT ;  /* 0x000000e50200720c */ /* 0x000fe40003f86270 */
[----:B------:R-:W-:Y:S02]  /*f630*/  FSEL R210, R210, -INF , !P1 ;  /* 0xff800000d2d27808 */ /* 0x000fe40004800000 */
[----:B------:R-:W-:Y:S01]  /*f640*/  ISETP.LT.OR P1, PT, R2, R227, P2 ;  /* 0x000000e30200720c */ /* 0x000fe20001721670 */
[----:B------:R-:W-:Y:S01]  /*f650*/  VIADD R0, R0, 0x79 ;  /* 0x0000007900007836 */ /* 0x000fe20000000000 */
[----:B------:R-:W-:-:S02]  /*f660*/  ISETP.LT.OR P2, PT, R2, R226, P0 ;  /* 0x000000e20200720c */ /* 0x000fc40000741670 */
[----:B------:R-:W-:Y:S02]  /*f670*/  ISETP.LT.OR P0, PT, R2, R225, P4 ;  /* 0x000000e10200720c */ /* 0x000fe40002701670 */
[----:B------:R-:W-:Y:S02]  /*f680*/  FSEL R129, R23, -INF , !P5 ;  /* 0xff80000017817808 */ /* 0x000fe40006800000 */
[----:B------:R-:W-:Y:S02]  /*f690*/  FSEL R66, R108, -INF , !P3 ;  /* 0xff8000006c427808 */ /* 0x000fe40005800000 */
[C---:B------:R-:W-:Y:S02]  /*f6a0*/  ISETP.GE.AND P5, PT, R6.reuse, R230, PT ;  /* 0x000000e60600720c */ /* 0x040fe40003fa6270 */
[----:B------:R-:W-:Y:S02]  /*f6b0*/  ISETP.GE.AND P3, PT, R6, R229, PT ;  /* 0x000000e50600720c */ /* 0x000fe40003f66270 */
[----:B------:R-:W-:-:S02]  /*f6c0*/  FSEL R207, R202, -INF , !P0 ;  /* 0xff800000cacf7808 */ /* 0x000fc40004000000 */
[----:B------:R-:W-:Y:S02]  /*f6d0*/  FSEL R239, R239, -INF , !P6 ;  /* 0xff800000efef7808 */ /* 0x000fe40007000000 */
[----:B------:R-:W-:Y:S02]  /*f6e0*/  ISETP.GE.AND P0, PT, R0, R229, PT ;  /* 0x000000e50000720c */ /* 0x000fe40003f06270 */
[C---:B------:R-:W-:Y:S02]  /*f6f0*/  ISETP.LT.OR P6, PT, R6.reuse, R226, P5 ;  /* 0x000000e20600720c */ /* 0x040fe40002fc1670 */
[----:B------:R-:W-:Y:S02]  /*f700*/  ISETP.LT.OR P5, PT, R6, R225, P3 ;  /* 0x000000e10600720c */ /* 0x000fe40001fa1670 */
[----:B------:R-:W-:Y:S02]  /*f710*/  ISETP.GE.AND P3, PT, R2, R232, PT ;  /* 0x000000e80200720c */ /* 0x000fe40003f66270 */
[----:B------:R-:W-:-:S02]  /*f720*/  FSEL R205, R200, -INF , !P2 ;  /* 0xff800000c8cd7808 */ /* 0x000fc40005000000 */
[----:B------:R-:W-:Y:S02]  /*f730*/  ISETP.LT.OR P2, PT, R0, R225, P0 ;  /* 0x000000e10000720c */ /* 0x000fe40000741670 */
[----:B------:R-:W-:Y:S02]  /*f740*/  PLOP3.LUT P0, PT, PT, PT, UP1, 0x80, 0x0 ;  /* 0x000000000000781c */ /* 0x000fe40003f0f018 */
[----:B------:R-:W-:Y:S02]  /*f750*/  ISETP.LT.OR P3, PT, R2, R228, P3 ;  /* 0x000000e40200720c */ /* 0x000fe40001f61670 */
[----:B------:R-:W-:Y:S02]  /*f760*/  FSEL R211, R211, -INF , !P5 ;  /* 0xff800000d3d37808 */ /* 0x000fe40006800000 */
[----:B------:R-:W-:Y:S02]  /*f770*/  P2R R6, PR, RZ, 0x8 ;  /* 0x00000008ff067803 */ /* 0x000fe40000000000 */
[----:B------:R-:W-:-:S02]  /*f780*/  ISETP.GE.AND P5, PT, R0, R232, PT ;  /* 0x000000e80000720c */ /* 0x000fc40003fa6270 */
[C---:B------:R-:W-:Y:S02]  /*f790*/  ISETP.GE.AND P3, PT, R0.reuse, R230, PT ;  /* 0x000000e60000720c */ /* 0x040fe40003f66270 */
[----:B------:R-:W-:Y:S02]  /*f7a0*/  ISETP.GE.AND P4, PT, R0, R231, PT ;  /* 0x000000e70000720c */ /* 0x000fe40003f86270 */
[----:B------:R-:W-:Y:S02]  /*f7b0*/  FSEL R209, R209, -INF , !P6 ;  /* 0xff800000d1d17808 */ /* 0x000fe40007000000 */
[----:B------:R-:W-:Y:S02]  /*f7c0*/  ISETP.NE.AND P6, PT, R6, RZ, PT ;  /* 0x000000ff0600720c */ /* 0x000fe40003fc5270 */
[C---:B------:R-:W-:Y:S02]  /*f7d0*/  ISETP.LT.OR P3, PT, R0.reuse, R226, P3 ;  /* 0x000000e20000720c */ /* 0x040fe40001f61670 */
[----:B------:R-:W-:-:S02]  /*f7e0*/  ISETP.LT.OR P5, PT, R0, R228, P5 ;  /* 0x000000e40000720c */ /* 0x000fc40002fa1670 */
[----:B------:R-:W-:Y:S02]  /*f7f0*/  ISETP.LT.OR P4, PT, R0, R227, P4 ;  /* 0x000000e30000720c */ /* 0x000fe40002781670 */
[----:B------:R-:W-:Y:S02]  /*f800*/  FSEL R117, R74, -INF , !P1 ;  /* 0xff8000004a757808 */ /* 0x000fe40004800000 */
[----:B------:R-:W-:Y:S02]  /*f810*/  FSEL R204, R201, -INF , !P3 ;  /* 0xff800000c9cc7808 */ /* 0x000fe40005800000 */
[----:B------:R-:W-:Y:S02]  /*f820*/  FSEL R206, R203, -INF , !P2 ;  /* 0xff800000cbce7808 */ /* 0x000fe40005000000 */
[----:B------:R-:W-:Y:S02]  /*f830*/  FSEL R67, R72, -INF , !P6 ;  /* 0xff80000048437808 */ /* 0x000fe40007000000 */
[----:B------:R-:W-:-:S02]  /*f840*/  LOP3.LUT P1, RZ, R224, 0x20, RZ, 0xc0, !PT ;  /* 0x00000020e0ff7812 */ /* 0x000fc4000782c0ff */
[----:B------:R-:W-:Y:S02]  /*f850*/  FSEL R65, R73, -INF , !P5 ;  /* 0xff80000049417808 */ /* 0x000fe40006800000 */
[----:B------:R-:W-:Y:S01]  /*f860*/  FSEL R116, R75, -INF , !P4 ;  /* 0xff8000004b747808 */ /* 0x000fe20006000000 */
[----:B-1----:R-:W-:Y:S08]  /*f870*/  @!P0 BRA `(.L_x_779) ;  /* 0x0000000400c08947 */ /* 0x002ff00003800000 */
[----:B------:R-:W2:Y:S04]  /*f880*/  LDL.64 R14, [R1+0xd0] ;  /* 0x0000d000010e7983 */ /* 0x000ea80000100a00 */
[----:B------:R-:W3:Y:S01]  /*f890*/  LDL.64 R18, [R1+0xc8] ;  /* 0x0000c80001127983 */ /* 0x000ee20000100a00 */
[----:B------:R-:W-:Y:S01]  /*f8a0*/  UIADD3 UR21, UR21, -0x3, URZ ;  /* 0xfffffffd15157890 */ /* 0x000fe2000fffe03f */
[----:B------:R-:W1:Y:S01]  /*f8b0*/  @!P1 LDC.64 R16, c[0x0][0x218] ;  /* 0x00008600ff109b82 */ /* 0x000e620000000a00 */
[----:B------:R-:W-:Y:S01]  /*f8c0*/  IMAD.U32 R8, RZ, RZ, UR8 ;  /* 0x00000008ff087e24 */ /* 0x000fe2000f8e00ff */
[----:B------:R4:W-:Y:S01]  /*f8d0*/  @P1 STS.128 [R233+0x4000], RZ ;  /* 0x004000ffe9001388 */ /* 0x0009e20000000c00 */
[----:B------:R-:W-:Y:S01]  /*f8e0*/  USHF.R.S32.HI UR4, URZ, 0x1f, UR21 ;  /* 0x0000001f3f047899 */ /* 0x000fe20008011415 */
[----:B------:R-:W-:Y:S01]  /*f8f0*/  BSSY B0, `(.L_x_780) ;  /* 0x0000067000007945 */ /* 0x000fe20003800000 */
[----:B------:R-:W-:-:S02]  /*f900*/  UIMAD.WIDE.U32 UR22, UR21, UR8, URZ ;  /* 0x00000008151672a5 */ /* 0x000fc4000f8e003f */
[----:B------:R-:W-:Y:S01]  /*f910*/  UIMAD UR4, UR4, UR8, URZ ;  /* 0x00000008040472a4 */ /* 0x000fe2000f8e023f */
[----:B------:R-:W4:Y:S03]  /*f920*/  @!P1 LDC.64 R12, c[0x0][0x218] ;  /* 0x00008600ff0c9b82 */ /* 0x000f260000000a00 */
[----:B------:R-:W-:Y:S01]  /*f930*/  UIMAD UR4, UR21, UR9, UR4 ;  /* 0x00000009150472a4 */ /* 0x000fe2000f8e0204 */
[----:B------:R-:W-:Y:S02]  /*f940*/  IMAD.U32 R6, RZ, RZ, UR22 ;  /* 0x00000016ff067e24 */ /* 0x000fe4000f8e00ff */
[----:B------:R-:W-:Y:S01]  /*f950*/  IMAD.U32 R2, RZ, RZ, UR22 ;  /* 0x00000016ff027e24 */ /* 0x000fe2000f8e00ff */
[----:B------:R-:W-:Y:S01]  /*f960*/  UIADD3 UR4, UR23, UR4, URZ ;  /* 0x0000000417047290 */ /* 0x000fe2000fffe03f */
[----:B------:R-:W4:Y:S05]  /*f970*/  @!P1 LDC.64 R10, c[0x0][0x218] ;  /* 0x00008600ff0a9b82 */ /* 0x000f2a0000000a00 */
[----:B------:R-:W-:Y:S01]  /*f980*/  IMAD.U32 R0, RZ, RZ, UR4 ;  /* 0x00000004ff007e24 */ /* 0x000fe2000f8e00ff */
[----:B------:R-:W-:Y:S01]  /*f990*/  @!UP0 UIMAD UR4, UR9, 0x30, URZ ;  /* 0x00000030090488a4 */ /* 0x000fe2000f8e023f */
[----:B--2---:R-:W-:-:S02]  /*f9a0*/  LEA R6, P0, R6, R14, 0x7 ;  /* 0x0000000e06067211 */ /* 0x004fc400078038ff */
[----:B------:R-:W2:Y:S02]  /*f9b0*/  @!P1 LDC.64 R14, c[0x0][0x218] ;  /* 0x00008600ff0e9b82 */ /* 0x000ea40000000a00 */
[----:B---3--:R-:W-:-:S03]  /*f9c0*/  LEA.HI.X R7, R2, R19, R0, 0x7, P0 ;  /* 0x0000001302077211 */ /* 0x008fc600000f3c00 */
[----:B------:R-:W-:-:S03]  /*f9d0*/  @!P1 IMAD.WIDE.U32 R8, R8, 0x30, R6 ;  /* 0x0000003008089825 */ /* 0x000fc600078e0006 */
[----:B------:R-:W3:Y:S01]  /*f9e0*/  @!P1 LDC.64 R18, c[0x0][0x218] ;  /* 0x00008600ff129b82 */ /* 0x000ee20000000a00 */
[----:B------:R-:W-:Y:S01]  /*f9f0*/  @!P1 VIADD R0, R9, UR4 ;  /* 0x0000000409009c36 */ /* 0x000fe20008000000 */
[C---:B-1----:R-:W-:Y:S01]  /*fa00*/  @!P1 LEA R16, P0, R8.reuse, R16, 0x1 ;  /* 0x0000001008109211 */ /* 0x042fe200078008ff */
[----:B------:R-:W-:Y:S01]  /*fa10*/  @!P1 IMAD.MOV.U32 R9, RZ, RZ, R7 ;  /* 0x000000ffff099224 */ /* 0x000fe200078e0007 */
[----:B------:R-:W-:Y:S02]  /*fa20*/  @!UP0 UIMAD UR4, UR9, 0x50, URZ ;  /* 0x00000050090488a4 */ /* 0x000fe4000f8e023f */
[----:B------:R-:W-:Y:S01]  /*fa30*/  @!P1 LEA.HI.X R17, R8, R17, R0, 0x1, P0 ;  /* 0x0000001108119211 */ /* 0x000fe200000f0c00 */
[----:B------:R-:W-:Y:S02]  /*fa40*/  IMAD.U32 R0, RZ, RZ, UR8 ;  /* 0x00000008ff007e24 */ /* 0x000fe4000f8e00ff */
[----:B------:R-:W-:-:S04]  /*fa50*/  @!P1 IMAD.MOV.U32 R8, RZ, RZ, R6 ;  /* 0x000000ffff089224 */ /* 0x000fc800078e0006 */
[----:B------:R-:W-:-:S04]  /*fa60*/  @!P1 IMAD.WIDE.U32 R8, R0, 0x50, R8 ;  /* 0x0000005000089825 */ /* 0x000fc800078e0008 */
[----:B------:R-:W-:Y:S01]  /*fa70*/  @!P1 VIADD R0, R9, UR4 ;  /* 0x0000000409009c36 */ /* 0x000fe20008000000 */
[C---:B--2---:R-:W-:Y:S01]  /*fa80*/  @!P1 LEA R14, P0, R8.reuse, R14, 0x1 ;  /* 0x0000000e080e9211 */ /* 0x044fe200078008ff */
[----:B------:R-:W-:Y:S01]  /*fa90*/  @!P1 IMAD.MOV.U32 R9, RZ, RZ, R7 ;  /* 0x000000ffff099224 */ /* 0x000fe200078e0007 */
[----:B------:R-:W-:Y:S02]  /*faa0*/  @!UP0 UIMAD UR4, UR9, 0x60, URZ ;  /* 0x00000060090488a4 */ /* 0x000fe4000f8e023f */
[----:B------:R-:W-:Y:S01]  /*fab0*/  @!P1 LEA.HI.X R15, R8, R15, R0, 0x1, P0 ;  /* 0x0000000f080f9211 */ /* 0x000fe200000f0c00 */
[----:B------:R-:W-:Y:S02]  /*fac0*/  IMAD.U32 R0, RZ, RZ, UR8 ;  /* 0x00000008ff007e24 */ /* 0x000fe4000f8e00ff */
[----:B------:R-:W-:-:S04]  /*fad0*/  @!P1 IMAD.MOV.U32 R8, RZ, RZ, R6 ;  /* 0x000000ffff089224 */ /* 0x000fc800078e0006 */
[----:B------:R-:W-:-:S04]  /*fae0*/  @!P1 IMAD.WIDE.U32 R8, R0, 0x60, R8 ;  /* 0x0000006000089825 */ /* 0x000fc800078e0008 */
[----:B------:R-:W-:Y:S01]  /*faf0*/  @!P1 VIADD R0, R9, UR4 ;  /* 0x0000000409009c36 */ /* 0x000fe20008000000 */
[----:B----4-:R-:W-:-:S04]  /*fb00*/  @!P1 LEA R12, P0, R8, R12, 0x1 ;  /* 0x0000000c080c9211 */ /* 0x010fc800078008ff */
[----:B------:R-:W-:Y:S02]  /*fb10*/  @!P1 LEA.HI.X R13, R8, R13, R0, 0x1, P0 ;  /* 0x0000000d080d9211 */ /* 0x000fe400000f0c00 */
[C---:B---3--:R-:W-:Y:S02]  /*fb20*/  @!P1 LEA R8, P0, R6.reuse, R18, 0x1 ;  /* 0x0000001206089211 */ /* 0x048fe400078008ff */
[C---:B------:R-:W-:Y:S02]  /*fb30*/  @!P1 IADD3 R0, P2, R6.reuse, UR12, RZ ;  /* 0x0000000c06009c10 */ /* 0x040fe4000ff5e0ff */
[----:B------:R-:W-:Y:S02]  /*fb40*/  @!P1 LEA.HI.X R9, R6, R19, R7, 0x1, P0 ;  /* 0x0000001306099211 */ /* 0x000fe400000f0c07 */
[----:B------:R-:W-:Y:S01]  /*fb50*/  @!P1 IADD3.X R2, R7, UR11, RZ, P2, !PT ;  /* 0x0000000b07029c10 */ /* 0x000fe200097fe4ff */
[----:B------:R-:W1:Y:S02]  /*fb60*/  @!P1 LDC.64 R18, c[0x0][0x218] ;  /* 0x00008600ff129b82 */ /* 0x000e640000000a00 */
[----:B------:R-:W-:Y:S01]  /*fb70*/  @!PT LDS RZ, [RZ] ;  /* 0x00000000fffff984 */ /* 0x000fe20000000800 */
[----:B------:R-:W-:Y:S01]  /*fb80*/  @!PT LDS RZ, [RZ] ;  /* 0x00000000fffff984 */ /* 0x000fe20000000800 */
[----:B------:R-:W-:Y:S01]  /*fb90*/  @!PT LDS RZ, [RZ] ;  /* 0x00000000fffff984 */ /* 0x000fe20000000800 */
[----:B------:R2:W-:Y:S04]  /*fba0*/  @!P1 LDGSTS.E.BYPASS.LTC128B.128 [R233+0x4000], desc[UR26][R8.64] ;  /* 0x0400000008e99fae */ /* 0x0005e8000b901d5a */
[----:B------:R3:W-:Y:S01]  /*fbb0*/  @P1 STS.128 [R233+0x4800], RZ ;  /* 0x004800ffe9001388 */ /* 0x0007e20000000c00 */
[----:B--2---:R-:W-:-:S04]  /*fbc0*/  @!P1 LEA R8, P0, R0, R10, 0x1 ;  /* 0x0000000a00089211 */ /* 0x004fc800078008ff */
[----:B------:R-:W-:Y:S01]  /*fbd0*/  @!P1 LEA.HI.X R9, R0, R11, R2, 0x1, P0 ;  /* 0x0000000b00099211 */ /* 0x000fe200000f0c02 */
[----:B------:R-:W-:Y:S01]  /*fbe0*/  IMAD.U32 R0, RZ, RZ, UR8 ;  /* 0x00000008ff007e24 */ /* 0x000fe2000f8e00ff */
[----:B------:R-:W2:Y:S01]  /*fbf0*/  @!P1 LDC.64 R10, c[0x0][0x218] ;  /* 0x00008600ff0a9b82 */ /* 0x000ea20000000a00 */
[----:B------:R-:W-:Y:S02]  /*fc00*/  IMAD.U32 R2, RZ, RZ, UR9 ;  /* 0x00000009ff027e24 */ /* 0x000fe4000f8e00ff */
[----:B------:R-:W-:Y:S01]  /*fc10*/  @!PT LDS RZ, [RZ] ;  /* 0x00000000fffff984 */ /* 0x000fe20000000800 */
[----:B------:R-:W-:Y:S01]  /*fc20*/  @!PT LDS RZ, [RZ] ;  /* 0x00000000fffff984 */ /* 0x000fe20000000800 */
[----:B------:R-:W-:Y:S01]  /*fc30*/  @!PT LDS RZ, [RZ] ;  /* 0x00000000fffff984 */ /* 0x000fe20000000800 */
[----:B------:R4:W-:Y:S01]  /*fc40*/  @!P1 LDGSTS.E.BYPASS.LTC128B.128 [R233+0x4800], desc[UR26][R8.64] ;  /* 0x0480000008e99fae */ /* 0x0009e2000b901d5a */
[----:B------:R-:W-:-:S03]  /*fc50*/  @!P1 LEA R0, P0, R0, R6, 0x5 ;  /* 0x0000000600009211 */ /* 0x000fc600078028ff */
[----:B------:R3:W-:Y:S01]  /*fc60*/  @P1 STS.128 [R233+0x5000], RZ ;  /* 0x005000ffe9001388 */ /* 0x0007e20000000c00 */
[----:B----4-:R-:W-:-:S05]  /*fc70*/  IMAD.U32 R8, RZ, RZ, UR8 ;  /* 0x00000008ff087e24 */ /* 0x010fca000f8e00ff */
[----:B------:R-:W-:Y:S02]  /*fc80*/  @!P1 LEA.HI.X R2, R8, R7, R2, 0x5, P0 ;  /* 0x0000000708029211 */ /* 0x000fe400000f2c02 */
[----:B--2---:R-:W-:-:S04]  /*fc90*/  @!P1 LEA R10, P0, R0, R10, 0x1 ;  /* 0x0000000a000a9211 */ /* 0x004fc800078008ff */
[----:B------:R-:W-:Y:S01]  /*fca0*/  @!P1 LEA.HI.X R11, R0, R11, R2, 0x1, P0 ;  /* 0x0000000b000b9211 */ /* 0x000fe200000f0c02 */
[----:B------:R-:W-:Y:S02]  /*fcb0*/  IMAD.U32 R0, RZ, RZ, UR8 ;  /* 0x00000008ff007e24 */ /* 0x000fe4000f8e00ff */
[----:B------:R-:W-:Y:S02]  /*fcc0*/  IMAD.U32 R2, RZ, RZ, UR9 ;  /* 0x00000009ff027e24 */ /* 0x000fe4000f8e00ff */
[----:B------:R-:W-:Y:S01]  /*fcd0*/  @!PT LDS RZ, [RZ] ;  /* 0x00000000fffff984 */ /* 0x000fe20000000800 */
[----:B------:R-:W-:Y:S01]  /*fce0*/  @!PT LDS RZ, [RZ] ;  /* 0x00000000fffff984 */ /* 0x000fe20000000800 */
[----:B------:R-:W-:Y:S01]  /*fcf0*/  @!PT LDS RZ, [RZ] ;  /* 0x00000000fffff984 */ /* 0x000fe20000000800 */
[----:B------:R3:W-:Y:S01]  /*fd00*/  @!P1 LDGSTS.E.BYPASS.LTC128B.128 [R233+0x5000], desc[UR26][R10.64] ;  /* 0x050000000ae99fae */ /* 0x0007e2000b901d5a */
[----:B------:R-:W-:-:S03]  /*fd10*/  @!P1 LEA R0, P0, R0, R6, 0x6 ;  /* 0x0000000600009211 */ /* 0x000fc600078030ff */
[----:B------:R3:W-:Y:S01]  /*fd20*/  @P1 STS.128 [R233+0x5800], RZ ;  /* 0x005800ffe9001388 */ /* 0x0007e20000000c00 */
[----:B------:R-:W-:Y:S02]  /*fd30*/  @!P1 LEA.HI.X R2, R8, R7, R2, 0x6, P0 ;  /* 0x0000000708029211 */ /* 0x000fe400000f3402 */
[C---:B-1----:R-:W-:Y:S01]  /*fd40*/  @!P1 LEA R8, P0, R0.reuse, R18, 0x1 ;  /* 0x0000001200089211 */ /* 0x042fe200078008ff */
        /* <DEDUP_REMOVED lines=22> */
[----:B------:R-:W-:Y:S01]  /*feb0*/  IMAD.U32 R0, RZ, RZ, UR8 ;  /* 0x00000008ff007e24 */ /* 0x000fe2000f8e00ff */
[----:B------:R-:W-:Y:S01]  /*fec0*/  UIMAD UR4, UR9, 0x70, URZ ;  /* 0x00000070090478a4 */ /* 0x000fe2000f8e023f */
[----:B------:R-:W-:Y:S02]  /*fed0*/  ULDC.64 UR22, c[0x0][0x218] ;  /* 0x0000860000167ab9 */ /* 0x000fe40000000a00 */
[----:B------:R-:W-:-:S05]  /*fee0*/  IMAD.WIDE.U32 R6, R0, 0x70, R6 ;  /* 0x0000007000067825 */ /* 0x000fca00078e0006 */
[----:B------:R-:W-:Y:S02]  /*fef0*/  IADD3 R0, R7, UR4, RZ ;  /* 0x0000000407007c10 */ /* 0x000fe4000fffe0ff */
[----:B---3--:R-:W-:-:S04]  /*ff00*/  LEA R8, P0, R6, UR22, 0x1 ;  /* 0x0000001606087c11 */ /* 0x008fc8000f8008ff */
[----:B------:R-:W-:-:S05]  /*ff10*/  LEA.HI.X R9, R6, UR23, R0, 0x1, P0 ;  /* 0x0000001706097c11 */ /* 0x000fca00080f0c00 */
[----:B------:R-:W-:Y:S01]  /*ff20*/  @!PT LDS RZ, [RZ] ;  /* 0x00000000fffff984 */ /* 0x000fe20000000800 */
[----:B------:R-:W-:Y:S01]  /*ff30*/  @!PT LDS RZ, [RZ] ;  /* 0x00000000fffff984 */ /* 0x000fe20000000800 */
[----:B------:R-:W-:Y:S01]  /*ff40*/  @!PT LDS RZ, [RZ] ;  /* 0x00000000fffff984 */ /* 0x000fe20000000800 */
[----:B------:R1:W-:Y:S04]  /*ff50*/  LDGSTS.E.BYPASS.LTC128B.128 [R233+0x7800], desc[UR26][R8.64] ;  /* 0x0780000008e97fae */ /* 0x0003e8000b901d5a */
.L_x_781:
[----:B------:R-:W-:Y:S05]  /*ff60*/  BSYNC B0 ;  /* 0x0000000000007941 */ /* 0x000fea0003800000 */
.L_x_780:
[----:B------:R-:W0:Y:S02]  /*ff70*/  LDGDEPBAR ;  /* 0x00000000000079af */ /* 0x000e240000000000 */
.L_x_779:
[----:B-1-3--:R-:W2:Y:S04]  /*ff80*/  LDL.LU R9, [R1+0x40] ;  /* 0x0000400001097983 */ /* 0x00aea80000300800 */
[----:B------:R-:W3:Y:S04]  /*ff90*/  LDL.LU R8, [R1+0x34] ;  /* 0x0000340001087983 */ /* 0x000ee80000300800 */
[----:B------:R-:W4:Y:S01]  /*ffa0*/  LDL.LU R6, [R1+0x30] ;  /* 0x0000300001067983 */ /* 0x000f220000300800 */
[----:B------:R-:W-:-:S03]  /*ffb0*/  MOV R0, R85 ;  /* 0x0000005500007202 */ /* 0x000fc60000000f00 */
[----:B------:R-:W4:Y:S04]  /*ffc0*/  LDL.LU R7, [R1+0x60] ;  /* 0x0000600001077983 */ /* 0x000f280000300800 */
[----:B------:R-:W4:Y:S04]  /*ffd0*/  LDL.LU R2, [R1+0x54] ;  /* 0x0000540001027983 */ /* 0x000f280000300800 */
[----:B------:R-:W4:Y:S04]  /*ffe0*/  LDL.LU R85, [R1+0x20] ;  /* 0x0000200001557983 */ /* 0x000f280000300800 */
[----:B------:R2:W-:Y:S04]  /*fff0*/  STL [R1+0x13c], R233 ;  /* 0x00013ce901007387 */ /* 0x0005e80000100800 */
[----:B------:R-:W-:Y:S04]  /*10000*/  STL [R1+0x138], R232 ;  /* 0x000138e801007387 */ /* 0x000fe80000100800 */
[----:B------:R3:W-:Y:S04]  /*10010*/  STL [R1+0x134], R231 ;  /* 0x000134e701007387 */ /* 0x0007e80000100800 */
[----:B------:R4:W-:Y:S01]  /*10020*/  STL [R1+0x130], R230 ;  /* 0x000130e601007387 */ /* 0x0009e20000100800 */
        /* <DEDUP_REMOVED lines=9> */
[----:B------:R-:W-:Y:S01]  /*100c0*/  LDSM.16.MT88.4 R16, [R214+0x8000] ;  /* 0x00800000d610783b */ /* 0x000fe20000004200 */
[----:B--2---:R-:W-:-:S02]  /*100d0*/  MOV R233, R9 ;  /* 0x0000000900e97202 */ /* 0x004fc40000000f00 */
[----:B---3--:R-:W-:Y:S02]  /*100e0*/  MOV R231, R8 ;  /* 0x0000000800e77202 */ /* 0x008fe40000000f00 */
[----:B----4-:R-:W-:Y:S02]  /*100f0*/  MOV R230, R6 ;  /* 0x0000000600e67202 */ /* 0x010fe40000000f00 */
[----:B------:R-:W2:Y:S01]  /*10100*/  LDL R6, [R1+0x48] ;  /* 0x0000480001067983 */ /* 0x000ea20000100800 */
[----:B------:R-:W-:Y:S02]  /*10110*/  MOV R8, R0 ;  /* 0x0000000000087202 */ /* 0x000fe40000000f00 */
[----:B------:R-:W-:Y:S01]  /*10120*/  MOV R115, R7 ;  /* 0x0000000700737202 */ /* 0x000fe20000000f00 */
[----:B------:R-:W-:Y:S04]  /*10130*/  STL [R1+0x12c], R229 ;  /* 0x00012ce501007387 */ /* 0x000fe80000100800 */
[----:B------:R1:W-:Y:S04]  /*10140*/  STL [R1+0x128], R228 ;  /* 0x000128e401007387 */ /* 0x0003e80000100800 */
[----:B------:R-:W-:Y:S04]  /*10150*/  STL [R1+0x124], R227 ;  /* 0x000124e301007387 */ /* 0x000fe80000100800 */
[----:B------:R-:W-:Y:S04]  /*10160*/  STL [R1+0x120], R226 ;  /* 0x000120e201007387 */ /* 0x000fe80000100800 */
[----:B------:R-:W-:Y:S04]  /*10170*/  STL [R1+0x11c], R225 ;  /* 0x00011ce101007387 */ /* 0x000fe80000100800 */
[----:B------:R-:W-:Y:S04]  /*10180*/  STL [R1+0x118], R224 ;  /* 0x000118e001007387 */ /* 0x000fe80000100800 */
[----:B------:R3:W-:Y:S04]  /*10190*/  STL [R1+0x114], R221 ;  /* 0x000114dd01007387 */ /* 0x0007e80000100800 */
[----:B------:R-:W-:Y:S01]  /*101a0*/  STL [R1+0x110], R220 ;  /* 0x000110dc01007387 */ /* 0x000fe20000100800 */
[----:B-----5:R-:W-:Y:S01]  /*101b0*/  FMNMX.FTZ R0, R71, R44, !PT ;  /* 0x0000002c47007209 */ /* 0x020fe20007810000 */
[----:B-1----:R-:W-:-:S02]  /*101c0*/  IMAD.MOV.U32 R228, RZ, RZ, R2 ;  /* 0x000000ffffe47224 */ /* 0x002fc400078e0002 */
[----:B------:R-:W-:Y:S04]  /*101d0*/  STL [R1+0x10c], R218 ;  /* 0x00010cda01007387 */ /* 0x000fe80000100800 */
[----:B------:R-:W-:Y:S04]  /*101e0*/  STL [R1+0x108], R213 ;  /* 0x000108d501007387 */ /* 0x000fe80000100800 */
[----:B------:R1:W-:Y:S04]  /*101f0*/  STL [R1+0x104], R212 ;  /* 0x000104d401007387 */ /* 0x0003e80000100800 */
[----:B------:R-:W-:Y:S04]  /*10200*/  STL [R1+0x100], R133 ;  /* 0x0001008501007387 */ /* 0x000fe80000100800 */
[----:B------:R4:W-:Y:S04]  /*10210*/  STL [R1+0xfc], R132 ;  /* 0x0000fc8401007387 */ /* 0x0009e80000100800 */
[----:B------:R-:W2:Y:S01]  /*10220*/  LDL R10, [R1+0x5c] ;  /* 0x00005c00010a7983 */ /* 0x000ea20000100800 */
[----:B------:R-:W-:-:S02]  /*10230*/  MOV R74, R8 ;  /* 0x00000008004a7202 */ /* 0x000fc40000000f00 */
[----:B---3--:R-:W-:Y:S01]  /*10240*/  MOV R221, R61 ;  /* 0x0000003d00dd7202 */ /* 0x008fe20000000f00 */
[----:B------:R-:W3:Y:S01]  /*10250*/  LDL R9, [R1+0x58] ;  /* 0x0000580001097983 */ /* 0x000ee20000100800 */
[----:B------:R-:W-:Y:S01]  /*10260*/  FMNMX.FTZ R0, R45, R0, !PT ;  /* 0x000000002d007209 */ /* 0x000fe20007810000 */
[----:B------:R-:W-:Y:S01]  /*10270*/  IMAD.MOV.U32 R227, RZ, RZ, R62 ;  /* 0x000000ffffe37224 */ /* 0x000fe200078e003e */
[----:B------:R-:W-:Y:S01]  /*10280*/  MOV R226, R58 ;  /* 0x0000003a00e27202 */ /* 0x000fe20000000f00 */
[----:B------:R-:W3:Y:S01]  /*10290*/  LDL.LU R126, [R1+0xc] ;  /* 0x00000c00017e7983 */ /* 0x000ee20000300800 */
[----:B------:R-:W-:Y:S02]  /*102a0*/  FMNMX.FTZ R0, R28, R0, !PT ;  /* 0x000000001c007209 */ /* 0x000fe40007810000 */
[----:B------:R-:W-:Y:S01]  /*102b0*/  MOV R224, R56 ;  /* 0x0000003800e07202 */ /* 0x000fe20000000f00 */
[----:B------:R-:W3:Y:S01]  /*102c0*/  LDL.LU R225, [R1+0x8] ;  /* 0x0000080001e17983 */ /* 0x000ee20000300800 */
[----:B------:R-:W-:-:S02]  /*102d0*/  FMNMX.FTZ R0, R29, R0, !PT ;  /* 0x000000001d007209 */ /* 0x000fc40007810000 */
[----:B------:R-:W-:Y:S02]  /*102e0*/  MOV R229, R32 ;  /* 0x0000002000e57202 */ /* 0x000fe40000000f00 */
[----:B------:R-:W-:Y:S02]  /*102f0*/  FMNMX.FTZ R0, R241, R0, !PT ;  /* 0x00000000f1007209 */ /* 0x000fe40007810000 */
[----:B-1----:R-:W-:Y:S02]  /*10300*/  MOV R212, R27 ;  /* 0x0000001b00d47202 */ /* 0x002fe40000000f00 */
[----:B------:R-:W-:Y:S01]  /*10310*/  FMNMX.FTZ R0, R234, R0, !PT ;  /* 0x00000000ea007209 */ /* 0x000fe20007810000 */
[----:B----4-:R-:W-:Y:S01]  /*10320*/  IMAD.MOV.U32 R132, RZ, RZ, R98 ;  /* 0x000000ffff847224 */ /* 0x010fe200078e0062 */
[----:B------:R-:W-:Y:S02]  /*10330*/  MOV R112, R37 ;  /* 0x0000002500707202 */ /* 0x000fe40000000f00 */
[----:B------:R-:W-:-:S02]  /*10340*/  FMNMX.FTZ R2, R134, R0, !PT ;  /* 0x0000000086027209 */ /* 0x000fc40007810000 */
[----:B------:R-:W-:Y:S02]  /*10350*/  FMNMX.FTZ R0, R70, R46, !PT ;  /* 0x0000002e46007209 */ /* 0x000fe40007810000 */
[----:B------:R-:W-:Y:S02]  /*10360*/  FMNMX.FTZ R2, R42, R2, !PT ;  /* 0x000000022a027209 */ /* 0x000fe40007810000 */
[----:B------:R-:W-:Y:S02]  /*10370*/  FMNMX.FTZ R0, R47, R0, !PT ;  /* 0x000000002f007209 */ /* 0x000fe40007810000 */
[----:B------:R-:W-:Y:S02]  /*10380*/  MOV R218, R25 ;  /* 0x0000001900da7202 */ /* 0x000fe40000000f00 */
[----:B------:R-:W-:Y:S02]  /*10390*/  FMNMX.FTZ R0, R30, R0, !PT ;  /* 0x000000001e007209 */ /* 0x000fe40007810000 */
[----:B------:R-:W-:-:S02]  /*103a0*/  MOV R232, R36 ;  /* 0x0000002400e87202 */ /* 0x000fc40000000f00 */
[----:B------:R-:W-:Y:S02]  /*103b0*/  FMNMX.FTZ R0, R31, R0, !PT ;  /* 0x000000001f007209 */ /* 0x000fe40007810000 */
[----:B------:R-:W-:Y:S02]  /*103c0*/  MOV R213, R35 ;  /* 0x0000002300d57202 */ /* 0x000fe40000000f00 */
[----:B------:R-:W-:Y:S01]  /*103d0*/  FMNMX.FTZ R0, R244, R0, !PT ;  /* 0x00000000f4007209 */ /* 0x000fe20007810000 */
[----:B------:R-:W-:Y:S01]  /*103e0*/  STL [R1+0xf8], R5 ;  /* 0x0000f80501007387 */ /* 0x000fe20000100800 */
[----:B------:R-:W-:Y:S02]  /*103f0*/  MOV R133, R96 ;  /* 0x0000006000857202 */ /* 0x000fe40000000f00 */
[----:B------:R-:W-:Y:S01]  /*10400*/  MOV R220, R24 ;  /* 0x0000001800dc7202 */ /* 0x000fe20000000f00 */
[----:B------:R-:W-:Y:S04]  /*10410*/  STL [R1+0xf4], R4 ;  /* 0x0000f40401007387 */ /* 0x000fe80000100800 */
[----:B------:R-:W-:Y:S01]  /*10420*/  STL [R1+0xf0], R3 ;  /* 0x0000f00301007387 */ /* 0x000fe20000100800 */
[----:B--2---:R-:W-:-:S04]  /*10430*/  FMNMX.FTZ R6, R6, R2, !PT ;  /* 0x0000000206067209 */ /* 0x004fc80007810000 */
        /* <DEDUP_REMOVED lines=8> */
[----:B------:R-:W-:Y:S02]  /*104c0*/  FMNMX.FTZ R7, R83, R7, !PT ;  /* 0x0000000753077209 */ /* 0x000fe40007810000 */
[----:B------:R-:W-:Y:S02]  /*104d0*/  FMNMX.FTZ R6, R115, R6, !PT ;  /* 0x0000000673067209 */ /* 0x000fe40007810000 */
[----:B------:R-:W-:-:S04]  /*104e0*/  FMNMX.FTZ R7, R82, R7, !PT ;  /* 0x0000000752077209 */ /* 0x000fc80007810000 */
[----:B------:R-:W-:-:S04]  /*104f0*/  FMNMX.FTZ R7, R81, R7, !PT ;  /* 0x0000000751077209 */ /* 0x000fc80007810000 */
[----:B------:R-:W-:Y:S02]  /*10500*/  FMNMX.FTZ R8, R80, R7, !PT ;  /* 0x0000000750087209 */ /* 0x000fe40007810000 */
[----:B------:R-:W-:-:S04]  /*10510*/  FMNMX.FTZ R6, R10, R6, !PT ;  /* 0x000000060a067209 */ /* 0x000fc80007810000 */
[----:B---3--:R-:W-:-:S04]  /*10520*/  FMNMX.FTZ R6, R9, R6, !PT ;  /* 0x0000000609067209 */ /* 0x008fc80007810000 */
        /* <DEDUP_REMOVED lines=9> */
[----:B------:R-:W-:Y:S01]  /*105c0*/  FMNMX.FTZ R7, R224, R7, !PT ;  /* 0x00000007e0077209 */ /* 0x000fe20007810000 */
[----:B------:R1:W-:Y:S03]  /*105d0*/  STL [R1+0x148], R126 ;  /* 0x0001487e01007387 */ /* 0x0003e60000100800 */
[----:B------:R-:W-:Y:S02]  /*105e0*/  FMNMX.FTZ R7, R126, R7, !PT ;  /* 0x000000077e077209 */ /* 0x000fe40007810000 */
[----:B-1----:R-:W2:Y:S01]  /*105f0*/  LDL.LU R126, [R1+0x38] ;  /* 0x00003800017e7983 */ /* 0x002ea20000300800 */
        /* <DEDUP_REMOVED lines=55> */
[----:B------:R-:W1:Y:S01]  /*10970*/  SHFL.BFLY PT, R9, R0, 0x2, 0x1f ;  /* 0x0c401f0000097f89 */ /* 0x000e6200000e0000 */
[----:B------:R-:W-:Y:S02]  /*10980*/  FMNMX.FTZ R7, R130, R7, !PT ;  /* 0x0000000782077209 */ /* 0x000fe40007810000 */
[----:B------:R-:W-:-:S02]  /*10990*/  FMNMX.FTZ R2, R107, R2, !PT ;  /* 0x000000026b027209 */ /* 0x000fc40007810000 */
[----:B------:R-:W-:Y:S02]  /*109a0*/  MOV R4, R33 ;  /* 0x0000002100047202 */ /* 0x000fe40000000f00 */
[----:B------:R-:W-:Y:S01]  /*109b0*/  FMNMX.FTZ R6, R229, R6, !PT ;  /* 0x00000006e5067209 */ /* 0x000fe20007810000 */
[----:B------:R-:W-:Y:S01]  /*109c0*/  IMAD.MOV.U32 R5, RZ, RZ, R34 ;  /* 0x000000ffff057224 */ /* 0x000fe200078e0022 */
        /* <DEDUP_REMOVED lines=12> */
[----:B-1----:R-:W-:Y:S02]  /*10a90*/  FMNMX.FTZ R0, R0, R9, !PT ;  /* 0x0000000900007209 */ /* 0x002fe40007810000 */
[----:B------:R-:W-:Y:S02]  /*10aa0*/  FMNMX.FTZ R2, R116, R6, !PT ;  /* 0x0000000674027209 */ /* 0x000fe40007810000 */
[----:B------:R-:W-:Y:S01]  /*10ab0*/  FMNMX.FTZ R8, R237, R8, !PT ;  /* 0x00000008ed087209 */ /* 0x000fe20007810000 */
[----:B------:R-:W1:Y:S03]  /*10ac0*/  SHFL.BFLY PT, R10, R0, 0x1, 0x1f ;  /* 0x0c201f00000a7f89 */ /* 0x000e6600000e0000 */
[----:B------:R-:W-:-:S04]  /*10ad0*/  FMNMX.FTZ R8, R208, R8, !PT ;  /* 0x00000008d0087209 */ /* 0x000fc80007810000 */
[----:B------:R-:W-:-:S04]  /*10ae0*/  FMNMX.FTZ R8, R209, R8, !PT ;  /* 0x00000008d1087209 */ /* 0x000fc80007810000 */
[----:B------:R-:W-:-:S04]  /*10af0*/  FMNMX.FTZ R8, R205, R8, !PT ;  /* 0x00000008cd087209 */ /* 0x000fc80007810000 */
[----:B------:R-:W-:-:S05]  /*10b00*/  FMNMX.FTZ R8, R204, R8, !PT ;  /* 0x00000008cc087209 */ /* 0x000fca0007810000 */
[----:B------:R-:W3:Y:S01]  /*10b10*/  SHFL.BFLY PT, R9, R8, 0x2, 0x1f ;  /* 0x0c401f0008097f89 */ /* 0x000ee200000e0000 */
[----:B-1----:R-:W-:-:S04]  /*10b20*/  FMNMX.FTZ R203, R0, R10, !PT ;  /* 0x0000000a00cb7209 */ /* 0x002fc80007810000 */
[----:B------:R-:W-:Y:S02]  /*10b30*/  FSETP.NEU.FTZ.AND P3, PT, R203, -INF , PT ;  /* 0xff800000cb00780b */ /* 0x000fe40003f7d000 */
[----:B---3--:R-:W-:-:S05]  /*10b40*/  FMNMX.FTZ R8, R8, R9, !PT ;  /* 0x0000000908087209 */ /* 0x008fca0007810000 */
[----:B------:R-:W-:Y:S01]  /*10b50*/  SHFL.BFLY PT, R10, R8, 0x1, 0x1f ;  /* 0x0c201f00080a7f89 */ /* 0x000fe200000e0000 */
[----:B--2---:R-:W-:-:S04]  /*10b60*/  FMNMX.FTZ R7, R126, R7, !PT ;  /* 0x000000077e077209 */ /* 0x004fc80007810000 */
[----:B------:R-:W-:-:S04]  /*10b70*/  FMNMX.FTZ R6, R232, R7, !PT ;  /* 0x00000007e8067209 */ /* 0x000fc80007810000 */
[----:B------:R-:W-:Y:S01]  /*10b80*/  FMNMX.FTZ R6, R213, R6, !PT ;  /* 0x00000006d5067209 */ /* 0x000fe20007810000 */
[----:B------:R-:W1:Y:S03]  /*10b90*/  SHFL.BFLY PT, R7, R2, 0x2, 0x1f ;  /* 0x0c401f0002077f89 */ /* 0x000e6600000e0000 */
[----:B------:R-:W-:-:S04]  /*10ba0*/  FMNMX.FTZ R6, R133, R6, !PT ;  /* 0x0000000685067209 */ /* 0x000fc80007810000 */
[----:B------:R-:W-:-:S04]  /*10bb0*/  FMNMX.FTZ R6, R220, R6, !PT ;  /* 0x00000006dc067209 */ /* 0x000fc80007810000 */
[----:B------:R-:W-:-:S04]  /*10bc0*/  FMNMX.FTZ R6, R105, R6, !PT ;  /* 0x0000000669067209 */ /* 0x000fc80007810000 */
[----:B------:R-:W-:-:S04]  /*10bd0*/  FMNMX.FTZ R6, R238, R6, !PT ;  /* 0x00000006ee067209 */ /* 0x000fc80007810000 */
[----:B------:R-:W-:-:S04]  /*10be0*/  FMNMX.FTZ R6, R239, R6, !PT ;  /* 0x00000006ef067209 */ /* 0x000fc80007810000 */
[----:B------:R-:W-:-:S04]  /*10bf0*/  FMNMX.FTZ R0, R210, R6, !PT ;  /* 0x00000006d2007209 */ /* 0x000fc80007810000 */
[----:B------:R-:W-:Y:S02]  /*10c00*/  FMNMX.FTZ R0, R211, R0, !PT ;  /* 0x00000000d3007209 */ /* 0x000fe40007810000 */
[----:B-1----:R-:W-:Y:S02]  /*10c10*/  FMNMX.FTZ R2, R2, R7, !PT ;  /* 0x0000000702027209 */ /* 0x002fe40007810000 */
[----:B------:R-:W-:-:S03]  /*10c20*/  FMNMX.FTZ R0, R207, R0, !PT ;  /* 0x00000000cf007209 */ /* 0x000fc60007810000 */
[----:B------:R-:W1:Y:S01]  /*10c30*/  SHFL.BFLY PT, R11, R2, 0x1, 0x1f ;  /* 0x0c201f00020b7f89 */ /* 0x000e6200000e0000 */
[----:B------:R-:W-:Y:S01]  /*10c40*/  FMNMX.FTZ R0, R206, R0, !PT ;  /* 0x00000000ce007209 */ /* 0x000fe20007810000 */
[----:B------:R-:W-:-:S04]  /*10c50*/  FMUL.FTZ R7, R203, UR24 ;  /* 0x00000018cb077c20 */ /* 0x000fc80008410000 */
[----:B------:R-:W2:Y:S01]  /*10c60*/  SHFL.BFLY PT, R9, R0, 0x2, 0x1f ;  /* 0x0c401f0000097f89 */ /* 0x000ea200000e0000 */
[----:B------:R-:W-:-:S05]  /*10c70*/  FSEL R7, R7, RZ, P3 ;  /* 0x000000ff07077208 */ /* 0x000fca0001800000 */
[----:B------:R-:W-:-:S04]  /*10c80*/  FFMA.FTZ R6, R44, UR24, -R7 ;  /* 0x000000182c067c23 */ /* 0x000fc80008010807 */
[----:B------:R3:W-:Y:S01]  /*10c90*/  MUFU.EX2 R23, R6 ;  /* 0x0000000600177308 */ /* 0x0007e20000000800 */
[----:B-1----:R-:W-:Y:S01]  /*10ca0*/  FMNMX.FTZ R202, R2, R11, !PT ;  /* 0x0000000b02ca7209 */ /* 0x002fe20007810000 */
[--C-:B------:R-:W-:Y:S01]  /*10cb0*/  FFMA.FTZ R2, R28, UR24, -R7.reuse ;  /* 0x000000181c027c23 */ /* 0x100fe20008010807 */
[----:B---3--:R-:W-:Y:S01]  /*10cc0*/  FFMA.FTZ R6, R45, UR24, -R7 ;  /* 0x000000182d067c23 */ /* 0x008fe20008010807 */
[----:B--2---:R-:W-:-:S04]  /*10cd0*/  FMNMX.FTZ R0, R0, R9, !PT ;  /* 0x0000000900007209 */ /* 0x004fc80007810000 */
[----:B------:R1:W-:Y:S01]  /*10ce0*/  MUFU.EX2 R13, R6 ;  /* 0x00000006000d7308 */ /* 0x0003e20000000800 */
[C---:B------:R-:W-:Y:S01]  /*10cf0*/  FSETP.NEU.FTZ.AND P2, PT, R202.reuse, -INF , PT ;  /* 0xff800000ca00780b */ /* 0x040fe20003f5d000 */
[----:B------:R-:W2:Y:S06]  /*10d00*/  SHFL.BFLY PT, R9, R0, 0x1, 0x1f ;  /* 0x0c201f0000097f89 */ /* 0x000eac00000e0000 */
[----:B------:R3:W4:Y:S01]  /*10d10*/  MUFU.EX2 R14, R2 ;  /* 0x00000002000e7308 */ /* 0x0007220000000800 */
[----:B-1----:R-:W-:-:S05]  /*10d20*/  FMUL.FTZ R6, R202, UR24 ;  /* 0x00000018ca067c20 */ /* 0x002fca0008410000 */
[----:B------:R-:W-:Y:S01]  /*10d30*/  FSEL R6, R6, RZ, P2 ;  /* 0x000000ff06067208 */ /* 0x000fe20001000000 */
[----:B---3--:R-:W-:-:S04]  /*10d40*/  FFMA.FTZ R2, R29, UR24, -R7 ;  /* 0x000000181d027c23 */ /* 0x008fc80008010807 */
[----:B------:R1:W3:Y:S01]  /*10d50*/  MUFU.EX2 R32, R2 ;  /* 0x0000000200207308 */ /* 0x0002e20000000800 */
[----:B------:R-:W-:Y:S01]  /*10d60*/  FMNMX.FTZ R201, R8, R10, !PT ;  /* 0x0000000a08c97209 */ /* 0x000fe20007810000 */
[----:B------:R-:W-:-:S03]  /*10d70*/  FFMA.FTZ R8, R30, UR24, -R6 ;  /* 0x000000181e087c23 */ /* 0x000fc60008010806 */
[----:B------:R-:W-:Y:S01]  /*10d80*/  FSETP.NEU.FTZ.AND P1, PT, R201, -INF , PT ;  /* 0xff800000c900780b */ /* 0x000fe20003f3d000 */
[----:B-1----:R-:W-:-:S04]  /*10d90*/  FFMA.FTZ R2, R46, UR24, -R6 ;  /* 0x000000182e027c23 */ /* 0x002fc80008010806 */
[----:B------:R1:W-:Y:S01]  /*10da0*/  MUFU.EX2 R22, R2 ;  /* 0x0000000200167308 */ /* 0x0003e20000000800 */
[----:B--2---:R-:W-:-:S07]  /*10db0*/  FMNMX.FTZ R200, R0, R9, !PT ;  /* 0x0000000900c87209 */ /* 0x004fce0007810000 */
[----:B------:R2:W3:Y:S01]  /*10dc0*/  MUFU.EX2 R15, R8 ;  /* 0x00000008000f7308 */ /* 0x0004e20000000800 */
[----:B-1----:R-:W-:-:S07]  /*10dd0*/  FFMA.FTZ R2, R47, UR24, -R6 ;  /* 0x000000182f027c23 */ /* 0x002fce0008010806 */
[----:B------:R1:W-:Y:S01]  /*10de0*/  MUFU.EX2 R12, R2 ;  /* 0x00000002000c7308 */ /* 0x0003e20000000800 */
[----:B--2---:R-:W-:-:S07]  /*10df0*/  FFMA.FTZ R8, R31, UR24, -R6 ;  /* 0x000000181f087c23 */ /* 0x004fce0008010806 */
[----:B------:R2:W3:Y:S01]  /*10e00*/  MUFU.EX2 R27, R8 ;  /* 0x00000008001b7308 */ /* 0x0004e20000000800 */
[----:B-1----:R-:W-:-:S05]  /*10e10*/  FMUL.FTZ R2, R201, UR24 ;  /* 0x00000018c9027c20 */ /* 0x002fca0008410000 */
[----:B------:R-:W-:-:S05]  /*10e20*/  FSEL R2, R2, RZ, P1 ;  /* 0x000000ff02027208 */ /* 0x000fca0000800000 */
[--C-:B--2---:R-:W-:Y:S01]  /*10e30*/  FFMA.FTZ R8, R92, UR24, -R2.reuse ;  /* 0x000000185c087c23 */ /* 0x104fe20008010802 */
[--C-:B------:R-:W-:Y:S01]  /*10e40*/  FFMA.FTZ R0, R93, UR24, -R2.reuse ;  /* 0x000000185d007c23 */ /* 0x100fe20008010802 */
[----:B------:R-:W-:Y:S02]  /*10e50*/  FSETP.NEU.FTZ.AND P0, PT, R200, -INF , PT ;  /* 0xff800000c800780b */ /* 0x000fe40003f1d000 */
[----:B------:R1:W-:Y:S08]  /*10e60*/  MUFU.EX2 R87, R8 ;  /* 0x0000000800577308 */ /* 0x0003f00000000800 */
[----:B------:R2:W-:Y:S01]  /*10e70*/  MUFU.EX2 R3, R0 ;  /* 0x0000000000037308 */ /* 0x0005e20000000800 */
[----:B-1----:R-:W-:-:S07]  /*10e80*/  FFMA.FTZ R8, R52, UR24, -R2 ;  /* 0x0000001834087c23 */ /* 0x002fce0008010802 */
[----:B------:R1:W3:Y:S01]  /*10e90*/  MUFU.EX2 R24, R8 ;  /* 0x0000000800187308 */ /* 0x0002e20000000800 */
[----:B--2---:R-:W-:-:S05]  /*10ea0*/  FMUL.FTZ R0, R200, UR24 ;  /* 0x00000018c8007c20 */ /* 0x004fca0008410000 */
[----:B------:R-:W-:Y:S01]  /*10eb0*/  FSEL R0, R0, RZ, P0 ;  /* 0x000000ff00007208 */ /* 0x000fe20000000000 */
[----:B-1----:R-:W-:-:S04]  /*10ec0*/  FFMA.FTZ R8, R53, UR24, -R2 ;  /* 0x0000001835087c23 */ /* 0x002fc80008010802 */
[----:B------:R1:W2:Y:S01]  /*10ed0*/  MUFU.EX2 R25, R8 ;  /* 0x0000000800197308 */ /* 0x0002a20000000800 */
[----:B------:R-:W-:Y:S01]  /*10ee0*/  FSEL R9, R203, RZ, P3 ;  /* 0x000000ffcb097208 */ /* 0x000fe20001800000 */
[----:B-1----:R-:W-:-:S06]  /*10ef0*/  FFMA.FTZ R8, R94, UR24, -R0 ;  /* 0x000000185e087c23 */ /* 0x002fcc0008010800 */
[----:B------:R1:W-:Y:S01]  /*10f00*/  MUFU.EX2 R86, R8 ;  /* 0x0000000800567308 */ /* 0x0003e20000000800 */
[----:B------:R-:W-:Y:S01]  /*10f10*/  FADD.FTZ R9, R71, -R9 ;  /* 0x8000000947097221 */ /* 0x000fe20000010000 */
[----:B-1----:R-:W-:-:S06]  /*10f20*/  FFMA.FTZ R8, R95, UR24, -R0 ;  /* 0x000000185f087c23 */ /* 0x002fcc0008010800 */
[----:B------:R1:W2:Y:S01]  /*10f30*/  MUFU.EX2 R26, R8 ;  /* 0x00000008001a7308 */ /* 0x0002a20000000800 */
[----:B------:R-:W-:Y:S01]  /*10f40*/  FMUL.FTZ R21, R9, UR24 ;  /* 0x0000001809157c20 */ /* 0x000fe20008410000 */
[----:B-1----:R-:W-:-:S06]  /*10f50*/  FFMA.FTZ R8, R54, UR24, -R0 ;  /* 0x0000001836087c23 */ /* 0x002fcc0008010800 */
[----:B------:R1:W2:Y:S02]  /*10f60*/  MUFU.EX2 R11, R8 ;  /* 0x00000008000b7308 */ /* 0x0002a40000000800 */
[----:B-1----:R-:W-:-:S05]  /*10f70*/  FSEL R8, R202, RZ, P2 ;  /* 0x000000ffca087208 */ /* 0x002fca0001000000 */
[----:B------:R-:W-:Y:S01]  /*10f80*/  FADD.FTZ R9, R70, -R8 ;  /* 0x8000000846097221 */ /* 0x000fe20000010000 */
[----:B------:R-:W-:-:S03]  /*10f90*/  FSEL R8, R201, RZ, P1 ;  /* 0x000000ffc9087208 */ /* 0x000fc60000800000 */
[----:B------:R-:W-:Y:S02]  /*10fa0*/  FMUL.FTZ R20, R9, UR24 ;  /* 0x0000001809147c20 */ /* 0x000fe40008410000 */
[----:B------:R-:W-:Y:S01]  /*10fb0*/  FADD.FTZ R9, R69, -R8 ;  /* 0x8000000845097221 */ /* 0x000fe20000010000 */
[----:B------:R-:W-:Y:S01]  /*10fc0*/  FSEL R8, R200, RZ, P0 ;  /* 0x000000ffc8087208 */ /* 0x000fe20000000000 */
[----:B----4-:R-:W-:Y:S04]  /*10fd0*/  STL [R1+0x98], R14 ;  /* 0x0000980e01007387 */ /* 0x010fe80000100800 */
[----:B------:R-:W-:Y:S01]  /*10fe0*/  FADD.FTZ R8, R68, -R8 ;  /* 0x8000000844087221 */ /* 0x000fe20000010000 */
[----:B---3--:R-:W-:Y:S03]  /*10ff0*/  STL [R1+0xd8], R32 ;  /* 0x0000d82001007387 */ /* 0x008fe60000100800 */
[----:B------:R-:W-:Y:S01]  /*11000*/  FMUL.FTZ R8, R8, UR24 ;  /* 0x0000001808087c20 */ /* 0x000fe20008410000 */
[----:B------:R-:W-:Y:S01]  /*11010*/  STL [R1+0x8c], R15 ;  /* 0x00008c0f01007387 */ /* 0x000fe20000100800 */
[----:B------:R-:W-:-:S02]  /*11020*/  FMUL.FTZ R9, R9, UR24 ;  /* 0x0000001809097c20 */ /* 0x000fc40008410000 */
[----:B------:R1:W-:Y:S01]  /*11030*/  MUFU.EX2 R40, R8 ;  /* 0x0000000800287308 */ /* 0x0003e20000000800 */
[----:B------:R-:W-:Y:S04]  /*11040*/  STL [R1+0xb8], R27 ;  /* 0x0000b81b01007387 */ /* 0x000fe80000100800 */
[----:B------:R-:W-:Y:S04]  /*11050*/  STL [R1+0x6c], R24 ;  /* 0x00006c1801007387 */ /* 0x000fe80000100800 */
[----:B--2---:R-:W-:Y:S01]  /*11060*/  STL [R1+0xac], R25 ;  /* 0x0000ac1901007387 */ /* 0x004fe20000100800 */
[----:B------:R-:W2:Y:S03]  /*11070*/  MUFU.EX2 R21, R21 ;  /* 0x0000001500157308 */ /* 0x000ea60000000800 */
[----:B------:R-:W-:Y:S01]  /*11080*/  STL [R1+0x140], R203 ;  /* 0x000140cb01007387 */ /* 0x000fe20000100800 */
[----:B-1----:R-:W-:-:S03]  /*11090*/  FFMA.FTZ R8, R55, UR24, -R0 ;  /* 0x0000001837087c23 */ /* 0x002fc60008010800 */
[----:B------:R-:W-:Y:S01]  /*110a0*/  STL [R1+0x68], R26 ;  /* 0x0000681a01007387 */ /* 0x000fe20000100800 */
[----:B------:R-:W1:Y:S03]  /*110b0*/  MUFU.EX2 R20, R20 ;  /* 0x0000001400147308 */ /* 0x000e660000000800 */
[----:B------:R3:W-:Y:S05]  /*110c0*/  STL [R1+0x144], R202 ;  /* 0x000144ca01007387 */ /* 0x0007ea0000100800 */
[----:B------:R-:W4:Y:S01]  /*110d0*/  MUFU.EX2 R41, R9 ;  /* 0x0000000900297308 */ /* 0x000f220000000800 */
[----:B------:R-:W-:-:S02]  /*110e0*/  MOV R71, R13 ;  /* 0x0000000d00477202 */ /* 0x000fc40000000f00 */
[----:B------:R-:W-:Y:S01]  /*110f0*/  MOV R70, R12 ;  /* 0x0000000c00467202 */ /* 0x000fe20000000f00 */
[----:B------:R4:W-:Y:S04]  /*11100*/  STL [R1+0x64], R11 ;  /* 0x0000640b01007387 */ /* 0x0009e80000100800 */
[----:B---3--:R3:W3:Y:S01]  /*11110*/  MUFU.EX2 R202, R8 ;  /* 0x0000000800ca7308 */ /* 0x0086e20000000800 */
[-C--:B--2---:R-:W-:Y:S01]  /*11120*/  FMUL.FTZ R164, R164, R21.reuse ;  /* 0x00000015a4a47220 */ /* 0x084fe20000410000 */
[----:B------:R-:W-:Y:S01]  /*11130*/  FMUL.FTZ R165, R165, R21 ;  /* 0x00000015a5a57220 */ /* 0x000fe20000410000 */
[-C--:B-1----:R-:W-:Y:S01]  /*11140*/  FMUL.FTZ R166, R166, R20.reuse ;  /* 0x00000014a6a67220 */ /* 0x082fe20000410000 */
[----:B------:R-:W-:Y:S01]  /*11150*/  FMUL.FTZ R167, R167, R20 ;  /* 0x00000014a7a77220 */ /* 0x000fe20000410000 */
[----:B------:R-:W-:Y:S01]  /*11160*/  F2FP.F16.F32.PACK_AB R12, R71, R23 ;  /* 0x00000017470c723e */ /* 0x000fe200000000ff */
[-C--:B----4-:R-:W-:Y:S01]  /*11170*/  FMUL.FTZ R196, R196, R41.reuse ;  /* 0x00000029c4c47220 */ /* 0x090fe20000410000 */
[----:B------:R-:W-:Y:S01]  /*11180*/  F2FP.F16.F32.PACK_AB R13, R70, R22 ;  /* 0x00000016460d723e */ /* 0x000fe200000000ff */
[----:B------:R-:W-:Y:S01]  /*11190*/  FMUL.FTZ R197, R197, R41 ;  /* 0x00000029c5c57220 */ /* 0x000fe20000410000 */
[----:B------:R-:W-:Y:S01]  /*111a0*/  F2FP.F16.F32.PACK_AB R14, R32, R14 ;  /* 0x0000000e200e723e */ /* 0x000fe200000000ff */
[-C--:B------:R-:W-:Y:S01]  /*111b0*/  FMUL.FTZ R198, R198, R40.reuse ;  /* 0x00000028c6c67220 */ /* 0x080fe20000410000 */
[----:B------:R-:W-:Y:S01]  /*111c0*/  F2FP.F16.F32.PACK_AB R15, R27, R15 ;  /* 0x0000000f1b0f723e */ /* 0x000fe200000000ff */
[----:B------:R-:W-:Y:S01]  /*111d0*/  FMUL.FTZ R199, R199, R40 ;  /* 0x00000028c7c77220 */ /* 0x000fe20000410000 */
[----:B------:R-:W-:Y:S01]  /*111e0*/  F2FP.F16.F32.PACK_AB R9, R26, R86 ;  /* 0x000000561a09723e */ /* 0x000fe200000000ff */
[-C--:B------:R-:W-:Y:S01]  /*111f0*/  FMUL.FTZ R160, R160, R21.reuse ;  /* 0x00000015a0a07220 */ /* 0x080fe20000410000 */
[----:B------:R-:W-:Y:S01]  /*11200*/  F2FP.F16.F32.PACK_AB R10, R25, R24 ;  /* 0x00000018190a723e */ /* 0x000fe200000000ff */
[----:B------:R-:W-:Y:S01]  /*11210*/  FMUL.FTZ R161, R161, R21 ;  /* 0x00000015a1a17220 */ /* 0x000fe20000410000 */
[----:B---3--:R-:W-:Y:S01]  /*11220*/  F2FP.F16.F32.PACK_AB R8, R3, R87 ;  /* 0x000000570308723e */ /* 0x008fe200000000ff */
[----:B------:R-:W-:Y:S01]  /*11230*/  FMUL.FTZ R162, R162, R20 ;  /* 0x00000014a2a27220 */ /* 0x000fe20000410000 */
[----:B------:R-:W-:Y:S01]  /*11240*/  F2FP.F16.F32.PACK_AB R11, R202, R11 ;  /* 0x0000000bca0b723e */ /* 0x000fe200000000ff */
[-C--:B------:R-:W-:Y:S01]  /*11250*/  FMUL.FTZ R192, R192, R41.reuse ;  /* 0x00000029c0c07220 */ /* 0x080fe20000410000 */
[----:B------:R-:W-:Y:S01]  /*11260*/  FMUL.FTZ R193, R193, R41 ;  /* 0x00000029c1c17220 */ /* 0x000fe20000410000 */
[-C--:B------:R-:W-:Y:S01]  /*11270*/  FMUL.FTZ R194, R194, R40.reuse ;  /* 0x00000028c2c27220 */ /* 0x080fe20000410000 */
[----:B------:R-:W-:Y:S01]  /*11280*/  FMUL.FTZ R195, R195, R40 ;  /* 0x00000028c3c37220 */ /* 0x000fe20000410000 */
[-C--:B------:R-:W-:Y:S01]  /*11290*/  FMUL.FTZ R163, R163, R20.reuse ;  /* 0x00000014a3a37220 */ /* 0x080fe20000410000 */
[-C--:B------:R-:W-:Y:S01]  /*112a0*/  HMMA.16816.F32 R164, R12, R16.reuse, R164 ;  /* 0x000000100ca4723c */ /* 0x080fe200000018a4 */
[-C--:B------:R-:W-:Y:S01]  /*112b0*/  FMUL.FTZ R156, R156, R21.reuse ;  /* 0x000000159c9c7220 */ /* 0x080fe20000410000 */
[----:B------:R-:W-:Y:S01]  /*112c0*/  FMUL.FTZ R157, R157, R21 ;  /* 0x000000159d9d7220 */ /* 0x000fe20000410000 */
[-C--:B------:R-:W-:Y:S01]  /*112d0*/  FMUL.FTZ R158, R158, R20.reuse ;  /* 0x000000149e9e7220 */ /* 0x080fe20000410000 */
[----:B------:R-:W-:Y:S01]  /*112e0*/  FMUL.FTZ R159, R159, R20 ;  /* 0x000000149f9f7220 */ /* 0x000fe20000410000 */
[-C--:B------:R-:W-:Y:S01]  /*112f0*/  FMUL.FTZ R188, R188, R41.reuse ;  /* 0x00000029bcbc7220 */ /* 0x080fe20000410000 */
[C---:B------:R-:W-:Y:S01]  /*11300*/  HMMA.16816.F32 R56, R8.reuse, R16, R196 ;  /* 0x000000100838723c */ /* 0x040fe200000018c4 */
[----:B------:R-:W-:Y:S01]  /*11310*/  FMUL.FTZ R189, R189, R41 ;  /* 0x00000029bdbd7220 */ /* 0x000fe20000410000 */
[-C--:B------:R-:W-:Y:S01]  /*11320*/  FMUL.FTZ R190, R190, R40.reuse ;  /* 0x00000028bebe7220 */ /* 0x080fe20000410000 */
[----:B------:R-:W-:Y:S01]  /*11330*/  FMUL.FTZ R191, R191, R40 ;  /* 0x00000028bfbf7220 */ /* 0x000fe20000410000 */
[-C--:B------:R-:W-:Y:S01]  /*11340*/  FMUL.FTZ R152, R152, R21.reuse ;  /* 0x0000001598987220 */ /* 0x080fe20000410000 */
[----:B------:R-:W-:Y:S01]  /*11350*/  FMUL.FTZ R153, R153, R21 ;  /* 0x0000001599997220 */ /* 0x000fe20000410000 */
[-C--:B------:R-:W-:Y:S01]  /*11360*/  HMMA.16816.F32 R52, R8, R18.reuse, R192 ;  /* 0x000000120834723c */ /* 0x080fe200000018c0 */
[----:B------:R-:W-:Y:S01]  /*11370*/  FMUL.FTZ R154, R154, R20 ;  /* 0x000000149a9a7220 */ /* 0x000fe20000410000 */
[-C--:B------:R-:W-:Y:S01]  /*11380*/  FMUL.FTZ R184, R184, R41.reuse ;  /* 0x00000029b8b87220 */ /* 0x080fe20000410000 */
[----:B------:R-:W-:Y:S01]  /*11390*/  FMUL.FTZ R185, R185, R41 ;  /* 0x00000029b9b97220 */ /* 0x000fe20000410000 */
[-C--:B------:R-:W-:Y:S01]  /*113a0*/  FMUL.FTZ R186, R186, R40.reuse ;  /* 0x00000028baba7220 */ /* 0x080fe20000410000 */
[----:B------:R-:W-:Y:S01]  /*113b0*/  FMUL.FTZ R187, R187, R40 ;  /* 0x00000028bbbb7220 */ /* 0x000fe20000410000 */
[----:B------:R-:W-:Y:S01]  /*113c0*/  HMMA.16816.F32 R160, R12, R18, R160 ;  /* 0x000000120ca0723c */ /* 0x000fe200000018a0 */
[----:B------:R-:W1:Y:S01]  /*113d0*/  LDSM.16.MT88.4 R16, [R217+0x8000] ;  /* 0x00800000d910783b */ /* 0x000e620000004200 */
[----:B------:R-:W-:-:S03]  /*113e0*/  FMUL.FTZ R155, R155, R20 ;  /* 0x000000149b9b7220 */ /* 0x000fc60000410000 */
[----:B------:R-:W2:Y:S01]  /*113f0*/  LDSM.16.MT88.4 R24, [R215+0x8000] ;  /* 0x00800000d718783b */ /* 0x000ea20000004200 */
        /* <DEDUP_REMOVED lines=17> */
[----:B------:R-:W3:Y:S01]  /*11510*/  LDL.LU R93, [R1+0x70] ;  /* 0x00007000015d7983 */ /* 0x000ee20000300800 */
[----:B------:R-:W-:-:S03]  /*11520*/  MOV R95, R230 ;  /* 0x000000e6005f7202 */ /* 0x000fc60000000f00 */
[----:B------:R-:W4:Y:S01]  /*11530*/  LDL.LU R92, [R1+0x74] ;  /* 0x00007400015c7983 */ /* 0x000f220000300800 */
[-C--:B-1----:R-:W-:Y:S06]  /*11540*/  HMMA.16816.F32 R96, R12, R16.reuse, R156 ;  /* 0x000000100c60723c */ /* 0x082fec000000189c */
[C---:B------:R-:W-:Y:S06]  /*11550*/  HMMA.16816.F32 R48, R8.reuse, R16, R188 ;  /* 0x000000100830723c */ /* 0x040fec00000018bc */
[-C--:B------:R-:W-:Y:S06]  /*11560*/  HMMA.16816.F32 R44, R8, R18.reuse, R184 ;  /* 0x00000012082c723c */ /* 0x080fec00000018b8 */
[----:B------:R-:W-:Y:S01]  /*11570*/  HMMA.16816.F32 R100, R12, R18, R152 ;  /* 0x000000120c64723c */ /* 0x000fe20000001898 */
[----:B------:R-:W1:Y:S05]  /*11580*/  LDSM.16.MT88.4 R16, [R216+0x8000] ;  /* 0x00800000d810783b */ /* 0x000e6a0000004200 */
[C---:B--2---:R-:W-:Y:S06]  /*11590*/  HMMA.16816.F32 R36, R8.reuse, R24, R180 ;  /* 0x000000180824723c */ /* 0x044fec00000018b4 */
[C---:B------:R-:W-:Y:S06]  /*115a0*/  HMMA.16816.F32 R28, R8.reuse, R26, R176 ;  /* 0x0000001a081c723c */ /* 0x040fec00000018b0 */
[C---:B-1----:R-:W-:Y:S06]  /*115b0*/  HMMA.16816.F32 R60, R8.reuse, R16, R172 ;  /* 0x00000010083c723c */ /* 0x042fec00000018ac */
        /* <DEDUP_REMOVED lines=21> */
[----:B-1----:R-:W-:Y:S02]  /*11710*/  FFMA.FTZ R8, R222, UR24, -R2 ;  /* 0x00000018de087c23 */ /* 0x002fe40008010802 */
[----:B------:R-:W2:Y:S01]  /*11720*/  LDL.LU R222, [R1+0x78] ;  /* 0x0000780001de7983 */ /* 0x000ea20000300800 */
[----:B---3--:R-:W-:Y:S01]  /*11730*/  FFMA.FTZ R159, R93, R21, R23 ;  /* 0x000000155d9f7223 */ /* 0x008fe20000010017 */
[----:B------:R-:W-:Y:S01]  /*11740*/  MOV R93, R233 ;  /* 0x000000e9005d7202 */ /* 0x000fe20000000f00 */
[-C--:B------:R-:W-:Y:S01]  /*11750*/  FMUL.FTZ R140, R140, R21.reuse ;  /* 0x000000158c8c7220 */ /* 0x080fe20000410000 */
[----:B------:R1:W-:Y:S01]  /*11760*/  MUFU.EX2 R233, R8 ;  /* 0x0000000800e97308 */ /* 0x0003e20000000800 */
[-C--:B------:R-:W-:Y:S01]  /*11770*/  FMUL.FTZ R141, R141, R21.reuse ;  /* 0x000000158d8d7220 */ /* 0x080fe20000410000 */
[-C--:B------:R-:W-:Y:S01]  /*11780*/  FMUL.FTZ R142, R142, R20.reuse ;  /* 0x000000148e8e7220 */ /* 0x080fe20000410000 */
[-C--:B------:R-:W-:Y:S01]  /*11790*/  FMUL.FTZ R143, R143, R20.reuse ;  /* 0x000000148f8f7220 */ /* 0x080fe20000410000 */
[-C--:B------:R-:W-:Y:S01]  /*117a0*/  FMUL.FTZ R136, R136, R21.reuse ;  /* 0x0000001588887220 */ /* 0x080fe20000410000 */
[----:B------:R-:W-:Y:S01]  /*117b0*/  FMUL.FTZ R137, R137, R21 ;  /* 0x0000001589897220 */ /* 0x000fe20000410000 */
[-C--:B------:R-:W-:Y:S01]  /*117c0*/  FMUL.FTZ R138, R138, R20.reuse ;  /* 0x000000148a8a7220 */ /* 0x080fe20000410000 */
[-C--:B------:R-:W-:Y:S01]  /*117d0*/  FMUL.FTZ R139, R139, R20.reuse ;  /* 0x000000148b8b7220 */ /* 0x080fe20000410000 */
[----:B----4-:R-:W-:Y:S01]  /*117e0*/  FFMA.FTZ R158, R92, R20, R22 ;  /* 0x000000145c9e7223 */ /* 0x010fe20000010016 */
[----:B------:R-:W-:Y:S01]  /*117f0*/  IMAD.MOV.U32 R92, RZ, RZ, R229 ;  /* 0x000000ffff5c7224 */ /* 0x000fe200078e00e5 */
[----:B------:R-:W-:Y:S01]  /*11800*/  HMMA.16816.F32 R140, R12, R16, R140 ;  /* 0x000000100c8c723c */ /* 0x000fe2000000188c */
[----:B-1----:R-:W-:-:S05]  /*11810*/  FFMA.FTZ R8, R135, UR24, -R2 ;  /* 0x0000001887087c23 */ /* 0x002fca0008010802 */
[----:B------:R-:W-:Y:S01]  /*11820*/  HMMA.16816.F32 R136, R12, R18, R136 ;  /* 0x000000120c88723c */ /* 0x000fe20000001888 */
[----:B------:R-:W1:Y:S01]  /*11830*/  LDSM.16.MT88.4 R16, [R214+0x8800] ;  /* 0x00880000d610783b */ /* 0x000e620000004200 */
[----:B------:R3:W-:Y:S01]  /*11840*/  MUFU.EX2 R229, R8 ;  /* 0x0000000800e57308 */ /* 0x0007e20000000800 */
[----:B------:R-:W-:Y:S01]  /*11850*/  MOV R154, R232 ;  /* 0x000000e8009a7202 */ /* 0x000fe20000000f00 */
[----:B---3--:R-:W-:-:S06]  /*11860*/  FFMA.FTZ R8, R246, UR24, -R0 ;  /* 0x00000018f6087c23 */ /* 0x008fcc0008010800 */
[----:B------:R3:W-:Y:S01]  /*11870*/  MUFU.EX2 R177, R8 ;  /* 0x0000000800b17308 */ /* 0x0007e20000000800 */
[----:B------:R-:W-:Y:S01]  /*11880*/  MOV R234, R228 ;  /* 0x000000e400ea7202 */ /* 0x000fe20000000f00 */
[----:B---3--:R-:W-:-:S06]  /*11890*/  FFMA.FTZ R8, R245, UR24, -R0 ;  /* 0x00000018f5087c23 */ /* 0x008fcc0008010800 */
[----:B------:R3:W4:Y:S02]  /*118a0*/  MUFU.EX2 R183, R8 ;  /* 0x0000000800b77308 */ /* 0x0007240000000800 */
[----:B---3--:R-:W-:-:S06]  /*118b0*/  FFMA.FTZ R8, R242, UR24, -R0 ;  /* 0x00000018f2087c23 */ /* 0x008fcc0008010800 */
[----:B------:R3:W-:Y:S01]  /*118c0*/  MUFU.EX2 R232, R8 ;  /* 0x0000000800e87308 */ /* 0x0007e20000000800 */
[-C--:B------:R-:W-:Y:S01]  /*118d0*/  FMUL.FTZ R148, R148, R21.reuse ;  /* 0x0000001594947220 */ /* 0x080fe20000410000 */
[----:B------:R-:W-:Y:S01]  /*118e0*/  FMUL.FTZ R149, R149, R21 ;  /* 0x0000001595957220 */ /* 0x000fe20000410000 */
[-C--:B------:R-:W-:Y:S01]  /*118f0*/  FMUL.FTZ R150, R150, R20.reuse ;  /* 0x0000001496967220 */ /* 0x080fe20000410000 */
[----:B------:R-:W-:Y:S01]  /*11900*/  FMUL.FTZ R151, R151, R20 ;  /* 0x0000001497977220 */ /* 0x000fe20000410000 */
[----:B---3--:R-:W-:-:S04]  /*11910*/  FFMA.FTZ R8, R223, UR24, -R0 ;  /* 0x00000018df087c23 */ /* 0x008fc80008010800 */
[----:B------:R3:W1:Y:S01]  /*11920*/  MUFU.EX2 R228, R8 ;  /* 0x0000000800e47308 */ /* 0x0006620000000800 */
[-C--:B------:R-:W-:Y:S01]  /*11930*/  FMUL.FTZ R144, R144, R21.reuse ;  /* 0x0000001590907220 */ /* 0x080fe20000410000 */
[----:B------:R-:W-:Y:S01]  /*11940*/  FMUL.FTZ R145, R145, R21 ;  /* 0x0000001591917220 */ /* 0x000fe20000410000 */
[-C--:B------:R-:W-:Y:S01]  /*11950*/  FMUL.FTZ R146, R146, R20.reuse ;  /* 0x0000001492927220 */ /* 0x080fe20000410000 */
[----:B------:R-:W-:Y:S01]  /*11960*/  FMUL.FTZ R147, R147, R20 ;  /* 0x0000001493937220 */ /* 0x000fe20000410000 */
[----:B--2---:R-:W-:Y:S01]  /*11970*/  IMAD.MOV.U32 R246, RZ, RZ, R9 ;  /* 0x000000fffff67224 */ /* 0x004fe200078e0009 */
[----:B------:R-:W-:Y:S01]  /*11980*/  MOV R243, R10 ;  /* 0x0000000a00f37202 */ /* 0x000fe20000000f00 */
[----:B------:R-:W-:Y:S01]  /*11990*/  HMMA.16816.F32 R148, R12, R24, R148 ;  /* 0x000000180c94723c */ /* 0x000fe20000001894 */
[----:B----4-:R-:W-:Y:S01]  /*119a0*/  F2FP.F16.F32.PACK_AB R9, R183, R177 ;  /* 0x000000b1b709723e */ /* 0x010fe200000000ff */
[----:B------:R-:W-:Y:S01]  /*119b0*/  LDSM.16.MT88.4 R20, [R215+0x8800] ;  /* 0x00880000d714783b */ /* 0x000fe20000004200 */
[----:B------:R-:W-:-:S03]  /*119c0*/  F2FP.F16.F32.PACK_AB R10, R229, R233 ;  /* 0x000000e9e50a723e */ /* 0x000fc600000000ff */
[----:B------:R-:W-:Y:S01]  /*119d0*/  HMMA.16816.F32 R144, R12, R26, R144 ;  /* 0x0000001a0c90723c */ /* 0x000fe20000001890 */
[----:B------:R-:W2:Y:S01]  /*119e0*/  LDSM.16.MT88.4 R24, [R217+0x8800] ;  /* 0x00880000d918783b */ /* 0x000ea20000004200 */
[----:B---3--:R-:W-:Y:S02]  /*119f0*/  F2FP.F16.F32.PACK_AB R8, R235, R178 ;  /* 0x000000b2eb08723e */ /* 0x008fe400000000ff */
[----:B-1----:R-:W-:-:S03]  /*11a00*/  F2FP.F16.F32.PACK_AB R11, R228, R232 ;  /* 0x000000e8e40b723e */ /* 0x002fc600000000ff */
[----:B------:R-:W-:Y:S02]  /*11a10*/  F2FP.F16.F32.PACK_AB R12, R243, R180 ;  /* 0x000000b4f30c723e */ /* 0x000fe400000000ff */
[----:B------:R-:W-:Y:S02]  /*11a20*/  F2FP.F16.F32.PACK_AB R13, R246, R179 ;  /* 0x000000b3f60d723e */ /* 0x000fe400000000ff */
[----:B------:R-:W-:Y:S02]  /*11a30*/  F2FP.F16.F32.PACK_AB R14, R231, R182 ;  /* 0x000000b6e70e723e */ /* 0x000fe400000000ff */
[----:B------:R-:W-:Y:S01]  /*11a40*/  F2FP.F16.F32.PACK_AB R15, R230, R203 ;  /* 0x000000cbe60f723e */ /* 0x000fe200000000ff */
[-C--:B------:R-:W-:Y:S06]  /*11a50*/  HMMA.16816.F32 R56, R8, R16.reuse, R56 ;  /* 0x000000100838723c */ /* 0x080fec0000001838 */
[----:B------:R-:W-:Y:S01]  /*11a60*/  HMMA.16816.F32 R164, R12, R16, R164 ;  /* 0x000000100ca4723c */ /* 0x000fe200000018a4 */
[----:B------:R-:W-:-:S02]  /*11a70*/  FFMA.FTZ R87, R222, R41, R87 ;  /* 0x00000029de577223 */ /* 0x000fc40000010057 */
[----:B------:R-:W3:Y:S03]  /*11a80*/  LDL.LU R222, [R1+0x7c] ;  /* 0x00007c0001de7983 */ /* 0x000ee60000300800 */
[-C--:B------:R-:W-:Y:S06]  /*11a90*/  HMMA.16816.F32 R52, R8, R18.reuse, R52 ;  /* 0x000000120834723c */ /* 0x080fec0000001834 */
[----:B------:R-:W-:Y:S01]  /*11aa0*/  HMMA.16816.F32 R160, R12, R18, R160 ;  /* 0x000000120ca0723c */ /* 0x000fe200000018a0 */
[----:B------:R-:W1:Y:S01]  /*11ab0*/  LDSM.16.MT88.4 R16, [R216+0x8800] ;  /* 0x00880000d810783b */ /* 0x000e620000004200 */
[----:B------:R-:W-:-:S04]  /*11ac0*/  MOV R241, R227 ;  /* 0x000000e300f17202 */ /* 0x000fc80000000f00 */
[C---:B--2---:R-:W-:Y:S06]  /*11ad0*/  HMMA.16816.F32 R48, R8.reuse, R24, R48 ;  /* 0x000000180830723c */ /* 0x044fec0000001830 */
[C---:B------:R-:W-:Y:S06]  /*11ae0*/  HMMA.16816.F32 R44, R8.reuse, R26, R44 ;  /* 0x0000001a082c723c */ /* 0x040fec000000182c */
[C---:B------:R-:W-:Y:S06]  /*11af0*/  HMMA.16816.F32 R36, R8.reuse, R20, R36 ;  /* 0x000000140824723c */ /* 0x040fec0000001824 */
[----:B------:R-:W-:Y:S01]  /*11b00*/  HMMA.16816.F32 R28, R8, R22, R28 ;  /* 0x00000016081c723c */ /* 0x000fe2000000181c */
[----:B------:R-:W-:Y:S01]  /*11b10*/  IMAD.MOV.U32 R172, RZ, RZ, R224 ;  /* 0x000000ffffac7224 */ /* 0x000fe200078e00e0 */
[----:B------:R-:W-:-:S04]  /*11b20*/  MOV R155, R213 ;  /* 0x000000d5009b7202 */ /* 0x000fc80000000f00 */
[C---:B-1----:R-:W-:Y:S06]  /*11b30*/  HMMA.16816.F32 R60, R8.reuse, R16, R60 ;  /* 0x00000010083c723c */ /* 0x042fec000000183c */
[----:B------:R-:W-:Y:S07]  /*11b40*/  HMMA.16816.F32 R32, R8, R18, R32 ;  /* 0x000000120820723c */ /* 0x000fee0000001820 */
[----:B------:R-:W-:-:S04]  /*11b50*/  FFMA.FTZ R8, R249, UR24, -R2 ;  /* 0x00000018f9087c23 */ /* 0x000fc80008010802 */
[----:B------:R1:W-:Y:S01]  /*11b60*/  MUFU.EX2 R227, R8 ;  /* 0x0000000800e37308 */ /* 0x0003e20000000800 */
[----:B------:R-:W-:Y:S01]  /*11b70*/  MOV R157, R5 ;  /* 0x00000005009d7202 */ /* 0x000fe20000000f00 */
[----:B-1----:R-:W-:-:S06]  /*11b80*/  FFMA.FTZ R8, R247, UR24, -R2 ;  /* 0x00000018f7087c23 */ /* 0x002fcc0008010802 */
[----:B------:R1:W-:Y:S01]  /*11b90*/  MUFU.EX2 R224, R8 ;  /* 0x0000000800e07308 */ /* 0x0003e20000000800 */
[----:B------:R-:W-:Y:S01]  /*11ba0*/  HMMA.16816.F32 R96, R12, R24, R96 ;  /* 0x000000180c60723c */ /* 0x000fe20000001860 */
[----:B------:R-:W-:Y:S01]  /*11bb0*/  MOV R169, R226 ;  /* 0x000000e200a97202 */ /* 0x000fe20000000f00 */
[----:B-1----:R-:W-:-:S05]  /*11bc0*/  FFMA.FTZ R8, R76, UR24, -R2 ;  /* 0x000000184c087c23 */ /* 0x002fca0008010802 */
[----:B------:R1:W-:Y:S01]  /*11bd0*/  MUFU.EX2 R213, R8 ;  /* 0x0000000800d57308 */ /* 0x0003e20000000800 */
[C---:B------:R-:W-:Y:S06]  /*11be0*/  HMMA.16816.F32 R100, R12.reuse, R26, R100 ;  /* 0x0000001a0c64723c */ /* 0x040fec0000001864 */
[----:B------:R-:W-:Y:S01]  /*11bf0*/  HMMA.16816.F32 R148, R12, R20, R148 ;  /* 0x000000140c94723c */ /* 0x000fe20000001894 */
[----:B-1----:R-:W-:-:S05]  /*11c00*/  FFMA.FTZ R8, R77, UR24, -R2 ;  /* 0x000000184d087c23 */ /* 0x002fca0008010802 */
[C---:B------:R-:W-:Y:S01]  /*11c10*/  HMMA.16816.F32 R144, R12.reuse, R22, R144 ;  /* 0x000000160c90723c */ /* 0x040fe20000001890 */
[----:B------:R-:W-:Y:S02]  /*11c20*/  MOV R173, R221 ;  /* 0x000000dd00ad7202 */ /* 0x000fe40000000f00 */
[----:B------:R-:W-:Y:S01]  /*11c30*/  MOV R174, R212 ;  /* 0x000000d400ae7202 */ /* 0x000fe20000000f00 */
[----:B------:R1:W-:Y:S01]  /*11c40*/  MUFU.EX2 R5, R8 ;  /* 0x0000000800057308 */ /* 0x0003e20000000800 */
[----:B------:R-:W-:Y:S01]  /*11c50*/  IMAD.MOV.U32 R156, RZ, RZ, R4 ;  /* 0x000000ffff9c7224 */ /* 0x000fe200078e0004 */
[C---:B------:R-:W-:Y:S01]  /*11c60*/  HMMA.16816.F32 R140, R12.reuse, R16, R140 ;  /* 0x000000100c8c723c */ /* 0x040fe2000000188c */
[----:B------:R-:W-:Y:S01]  /*11c70*/  MOV R171, R111 ;  /* 0x0000006f00ab7202 */ /* 0x000fe20000000f00 */
[----:B------:R-:W-:Y:S01]  /*11c80*/  IMAD.MOV.U32 R175, RZ, RZ, R110 ;  /* 0x000000ffffaf7224 */ /* 0x000fe200078e006e */
[----:B------:R-:W-:Y:S01]  /*11c90*/  MOV R176, R109 ;  /* 0x0000006d00b07202 */ /* 0x000fe20000000f00 */
[----:B------:R-:W-:Y:S02]  /*11ca0*/  LDSM.16.MT88.4 R20, [R214+0x9000] ;  /* 0x00900000d614783b */ /* 0x000fe40000004200 */
[----:B------:R-:W-:Y:S02]  /*11cb0*/  HMMA.16816.F32 R136, R12, R18, R136 ;  /* 0x000000120c88723c */ /* 0x000fe40000001888 */
[----:B------:R-:W2:Y:S01]  /*11cc0*/  LDSM.16.MT88.4 R12, [R215+0x9000] ;  /* 0x00900000d70c783b */ /* 0x000ea20000004200 */
[----:B------:R-:W-:-:S03]  /*11cd0*/  MOV R181, R108 ;  /* 0x0000006c00b57202 */ /* 0x000fc60000000f00 */
[----:B------:R-:W4:Y:S01]  /*11ce0*/  LDSM.16.MT88.4 R16, [R217+0x9000] ;  /* 0x00900000d910783b */ /* 0x000f220000004200 */
[----:B-1----:R-:W-:-:S04]  /*11cf0*/  FFMA.FTZ R8, R250, UR24, -R0 ;  /* 0x00000018fa087c23 */ /* 0x002fc80008010800 */
[----:B------:R1:W-:Y:S02]  /*11d00*/  MUFU.EX2 R226, R8 ;  /* 0x0000000800e27308 */ /* 0x0003e40000000800 */
[----:B-1----:R-:W-:-:S06]  /*11d10*/  FFMA.FTZ R8, R248, UR24, -R0 ;  /* 0x00000018f8087c23 */ /* 0x002fcc0008010800 */
[----:B------:R1:W2:Y:S02]  /*11d20*/  MUFU.EX2 R221, R8 ;  /* 0x0000000800dd7308 */ /* 0x0002a40000000800 */
[----:B-1----:R-:W-:-:S06]  /*11d30*/  FFMA.FTZ R8, R78, UR24, -R0 ;  /* 0x000000184e087c23 */ /* 0x002fcc0008010800 */
[----:B------:R1:W-:Y:S02]  /*11d40*/  MUFU.EX2 R212, R8 ;  /* 0x0000000800d47308 */ /* 0x0003e40000000800 */
[----:B-1----:R-:W-:-:S06]  /*11d50*/  FFMA.FTZ R8, R79, UR24, -R0 ;  /* 0x000000184f087c23 */ /* 0x002fcc0008010800 */
[----:B------:R1:W4:Y:S01]  /*11d60*/  MUFU.EX2 R4, R8 ;  /* 0x0000000800047308 */ /* 0x0003220000000800 */
[----:B--2---:R-:W-:Y:S02]  /*11d70*/  F2FP.F16.F32.PACK_AB R9, R221, R226 ;  /* 0x000000e2dd09723e */ /* 0x004fe400000000ff */
[----:B------:R-:W-:Y:S02]  /*11d80*/  F2FP.F16.F32.PACK_AB R10, R5, R213 ;  /* 0x000000d5050a723e */ /* 0x000fe400000000ff */
[----:B-1----:R-:W-:Y:S02]  /*11d90*/  F2FP.F16.F32.PACK_AB R8, R224, R227 ;  /* 0x000000e3e008723e */ /* 0x002fe400000000ff */
[----:B----4-:R-:W-:-:S07]  /*11da0*/  F2FP.F16.F32.PACK_AB R11, R4, R212 ;  /* 0x000000d4040b723e */ /* 0x010fce00000000ff */
[----:B------:R-:W-:Y:S01]  /*11db0*/  HMMA.16816.F32 R108, R8, R14, R28 ;  /* 0x0000000e086c723c */ /* 0x000fe2000000181c */
[----:B------:R-:W1:Y:S01]  /*11dc0*/  LDSM.16.MT88.4 R28, [R216+0x9000] ;  /* 0x00900000d81c783b */ /* 0x000e620000004200 */
[----:B------:R-:W-:Y:S01]  /*11dd0*/  IMAD.MOV.U32 R134, RZ, RZ, R115 ;  /* 0x000000ffff867224 */ /* 0x000fe200078e0073 */
[----:B------:R-:W-:-:S03]  /*11de0*/  MOV R240, R95 ;  /* 0x0000005f00f07202 */ /* 0x000fc60000000f00 */
[----:B------:R-:W-:Y:S01]  /*11df0*/  IMAD.MOV.U32 R245, RZ, RZ, R134 ;  /* 0x000000fffff57224 */ /* 0x000fe200078e0086 */
[----:B------:R-:W-:Y:S02]  /*11e00*/  MOV R219, R94 ;  /* 0x0000005e00db7202 */ /* 0x000fe40000000f00 */
[----:B------:R-:W-:Y:S02]  /*11e10*/  MOV R43, R93 ;  /* 0x0000005d002b7202 */ /* 0x000fe40000000f00 */
[----:B------:R-:W-:Y:S01]  /*11e20*/  MOV R68, R92 ;  /* 0x0000005c00447202 */ /* 0x000fe20000000f00 */
[----:B------:R-:W-:Y:S01]  /*11e30*/  IMAD.MOV.U32 R92, RZ, RZ, R106 ;  /* 0x000000ffff5c7224 */ /* 0x000fe200078e006a */
[----:B------:R-:W-:Y:S01]  /*11e40*/  MOV R168, R114 ;  /* 0x0000007200a87202 */ /* 0x000fe20000000f00 */
[----:B------:R-:W-:Y:S01]  /*11e50*/  HMMA.16816.F32 R196, R8, R20, R56 ;  /* 0x0000001408c4723c */ /* 0x000fe20000001838 */
[----:B------:R-:W-:Y:S02]  /*11e60*/  MOV R94, R113 ;  /* 0x00000071005e7202 */ /* 0x000fe40000000f00 */
[----:B------:R-:W-:-:S02]  /*11e70*/  MOV R170, R112 ;  /* 0x0000007000aa7202 */ /* 0x000fc40000000f00 */
[----:B------:R-:W-:Y:S01]  /*11e80*/  MOV R93, R107 ;  /* 0x0000006b005d7202 */ /* 0x000fe20000000f00 */
[C---:B------:R-:W-:Y:S01]  /*11e90*/  HMMA.16816.F32 R192, R8.reuse, R22, R52 ;  /* 0x0000001608c0723c */ /* 0x040fe20000001834 */
[----:B------:R-:W-:Y:S02]  /*11ea0*/  MOV R152, R105 ;  /* 0x0000006900987202 */ /* 0x000fe40000000f00 */
[----:B------:R-:W-:Y:S02]  /*11eb0*/  MOV R95, R104 ;  /* 0x00000068005f7202 */ /* 0x000fe40000000f00 */
[----:B------:R-:W-:Y:S01]  /*11ec0*/  MOV R153, R91 ;  /* 0x0000005b00997202 */ /* 0x000fe20000000f00 */
[----:B------:R-:W-:Y:S01]  /*11ed0*/  HMMA.16816.F32 R188, R8, R16, R48 ;  /* 0x0000001008bc723c */ /* 0x000fe20000001830 */
[----:B------:R-:W-:Y:S02]  /*11ee0*/  MOV R42, R89 ;  /* 0x00000059002a7202 */ /* 0x000fe40000000f00 */
[----:B------:R-:W-:-:S02]  /*11ef0*/  MOV R244, R90 ;  /* 0x0000005a00f47202 */ /* 0x000fc40000000f00 */
[----:B------:R-:W-:Y:S01]  /*11f00*/  MOV R69, R88 ;  /* 0x0000005800457202 */ /* 0x000fe20000000f00 */
[C---:B------:R-:W-:Y:S06]  /*11f10*/  HMMA.16816.F32 R184, R8.reuse, R18, R44 ;  /* 0x0000001208b8723c */ /* 0x040fec000000182c */
[C---:B------:R-:W-:Y:S06]  /*11f20*/  HMMA.16816.F32 R112, R8.reuse, R12, R36 ;  /* 0x0000000c0870723c */ /* 0x040fec0000001824 */
[C---:B-1----:R-:W-:Y:S06]  /*11f30*/  HMMA.16816.F32 R104, R8.reuse, R28, R60 ;  /* 0x0000001c0868723c */ /* 0x042fec000000183c */
[----:B------:R-:W-:Y:S07]  /*11f40*/  HMMA.16816.F32 R88, R8, R30, R32 ;  /* 0x0000001e0858723c */ /* 0x000fee0000001820 */
[----:B------:R-:W-:Y:S01]  /*11f50*/  FFMA.FTZ R9, R245, UR24, -R6 ;  /* 0x00000018f5097c23 */ /* 0x000fe20008010806 */
[----:B---3--:R-:W-:-:S02]  /*11f60*/  FFMA.FTZ R86, R222, R40, R86 ;  /* 0x00000028de567223 */ /* 0x008fc40000010056 */
[----:B------:R-:W2:Y:S04]  /*11f70*/  LDL.LU R222, [R1+0x48] ;  /* 0x0000480001de7983 */ /* 0x000ea80000300800 */
[----:B------:R-:W3:Y:S01]  /*11f80*/  LDL.LU R245, [R1+0x5c] ;  /* 0x00005c0001f57983 */ /* 0x000ee20000300800 */
[--C-:B------:R-:W-:Y:S01]  /*11f90*/  FFMA.FTZ R24, R43, UR24, -R7.reuse ;  /* 0x000000182b187c23 */ /* 0x100fe20008010807 */
[--C-:B------:R-:W-:Y:S01]  /*11fa0*/  FFMA.FTZ R11, R219, UR24, -R7.reuse ;  /* 0x00000018db0b7c23 */ /* 0x100fe20008010807 */
[--C-:B------:R-:W-:Y:S01]  /*11fb0*/  FFMA.FTZ R10, R240, UR24, -R7.reuse ;  /* 0x00000018f00a7c23 */ /* 0x100fe20008010807 */
[----:B---3--:R-:W-:Y:S02]  /*11fc0*/  FFMA.FTZ R8, R245, UR24, -R6 ;  /* 0x00000018f5087c23 */ /* 0x008fe40008010806 */
[----:B------:R-:W3:Y:S01]  /*11fd0*/  LDL.LU R245, [R1+0x58] ;  /* 0x0000580001f57983 */ /* 0x000ee20000300800 */
[--C-:B--2---:R-:W-:Y:S01]  /*11fe0*/  FFMA.FTZ R25, R222, UR24, -R7.reuse ;  /* 0x00000018de197c23 */ /* 0x104fe20008010807 */
[--C-:B------:R-:W-:Y:S01]  /*11ff0*/  FFMA.FTZ R79, R244, UR24, -R7.reuse ;  /* 0x00000018f44f7c23 */ /* 0x100fe20008010807 */
[----:B------:R-:W-:Y:S01]  /*12000*/  FFMA.FTZ R78, R42, UR24, -R7 ;  /* 0x000000182a4e7c23 */ /* 0x000fe20008010807 */
[----:B------:R-:W-:Y:S01]  /*12010*/  MOV R135, R234 ;  /* 0x000000ea00877202 */ /* 0x000fe20000000f00 */
[----:B------:R-:W-:Y:S01]  /*12020*/  IMAD.MOV.U32 R244, RZ, RZ, R174 ;  /* 0x000000fffff47224 */ /* 0x000fe200078e00ae */
[----:B------:R-:W-:Y:S01]  /*12030*/  MOV R222, R241 ;  /* 0x000000f100de7202 */ /* 0x000fe20000000f00 */
[----:B------:R-:W-:Y:S01]  /*12040*/  IMAD.MOV.U32 R134, RZ, RZ, R74 ;  /* 0x000000ffff867224 */ /* 0x000fe200078e004a */
[----:B------:R-:W-:-:S02]  /*12050*/  MOV R43, R169 ;  /* 0x000000a9002b7202 */ /* 0x000fc40000000f00 */
[----:B------:R-:W-:Y:S02]  /*12060*/  MOV R219, R172 ;  /* 0x000000ac00db7202 */ /* 0x000fe40000000f00 */
[----:B------:R-:W-:Y:S01]  /*12070*/  MOV R240, R173 ;  /* 0x000000ad00f07202 */ /* 0x000fe20000000f00 */
[--C-:B------:R-:W-:Y:S01]  /*12080*/  FFMA.FTZ R85, R85, UR24, -R7.reuse ;  /* 0x0000001855557c23 */ /* 0x100fe20008010807 */
        /* <DEDUP_REMOVED lines=24> */
[----:B---3--:R-:W-:Y:S01]  /*12210*/  FFMA.FTZ R7, R245, UR24, -R6 ;  /* 0x00000018f5077c23 */ /* 0x008fe20008010806 */
[----:B------:R-:W-:-:S02]  /*12220*/  MOV R245, R135 ;  /* 0x0000008700f57202 */ /* 0x000fc40000000f00 */
[----:B------:R-:W-:Y:S02]  /*12230*/  MOV R135, R222 ;  /* 0x000000de00877202 */ /* 0x000fe40000000f00 */
[----:B------:R-:W-:Y:S01]  /*12240*/  MOV R222, R43 ;  /* 0x0000002b00de7202 */ /* 0x000fe20000000f00 */
[----:B------:R-:W-:Y:S01]  /*12250*/  IMAD.MOV.U32 R43, RZ, RZ, R219 ;  /* 0x000000ffff2b7224 */ /* 0x000fe200078e00db */
[----:B------:R-:W-:Y:S02]  /*12260*/  MOV R219, R240 ;  /* 0x000000f000db7202 */ /* 0x000fe40000000f00 */
[----:B------:R-:W-:Y:S02]  /*12270*/  MOV R240, R244 ;  /* 0x000000f400f07202 */ /* 0x000fe40000000f00 */
[----:B------:R-:W-:Y:S02]  /*12280*/  MOV R244, R42 ;  /* 0x0000002a00f47202 */ /* 0x000fe40000000f00 */
[----:B------:R-:W-:-:S02]  /*12290*/  MOV R42, R134 ;  /* 0x00000086002a7202 */ /* 0x000fc40000000f00 */
        /* <DEDUP_REMOVED lines=8> */
[----:B------:R-:W-:-:S02]  /*12320*/  MOV R181, R152 ;  /* 0x0000009800b57202 */ /* 0x000fc40000000f00 */
[----:B------:R-:W-:Y:S01]  /*12330*/  MOV R152, R153 ;  /* 0x0000009900987202 */ /* 0x000fe20000000f00 */
[--C-:B------:R-:W-:Y:S01]  /*12340*/  FFMA.FTZ R32, R245, UR24, -R6.reuse ;  /* 0x00000018f5207c23 */ /* 0x100fe20008010806 */
[----:B------:R-:W-:Y:S02]  /*12350*/  MOV R153, R126 ;  /* 0x0000007e00997202 */ /* 0x000fe40000000f00 */
[----:B------:R-:W2:Y:S04]  /*12360*/  LDL.LU R126, [R1+0x148] ;  /* 0x00014800017e7983 */ /* 0x000ea80000300800 */
[----:B------:R-:W3:Y:S02]  /*12370*/  LDL.LU R245, [R1+0x50] ;  /* 0x0000500001f57983 */ /* 0x000ee40000300800 */
[----:B---3--:R-:W-:-:S02]  /*12380*/  FFMA.FTZ R64, R245, UR24, -R6 ;  /* 0x00000018f5407c23 */ /* 0x008fc40008010806 */
[----:B------:R-:W3:Y:S02]  /*12390*/  LDL.LU R245, [R1+0x44] ;  /* 0x0000440001f57983 */ /* 0x000ee40000300800 */
[--C-:B---3--:R-:W-:Y:S02]  /*123a0*/  FFMA.FTZ R63, R245, UR24, -R6.reuse ;  /* 0x00000018f53f7c23 */ /* 0x108fe40008010806 */
[----:B------:R-:W3:Y:S02]  /*123b0*/  LDL.LU R245, [R1+0x3c] ;  /* 0x00003c0001f57983 */ /* 0x000ee40000300800 */
[--C-:B---3--:R-:W-:Y:S02]  /*123c0*/  FFMA.FTZ R62, R245, UR24, -R6.reuse ;  /* 0x00000018f53e7c23 */ /* 0x108fe40008010806 */
[----:B------:R-:W3:Y:S01]  /*123d0*/  LDL.LU R245, [R1+0x2c] ;  /* 0x00002c0001f57983 */ /* 0x000ee20000300800 */
[----:B------:R-:W-:Y:S01]  /*123e0*/  FFMA.FTZ R51, R219, UR24, -R6 ;  /* 0x00000018db337c23 */ /* 0x000fe20008010806 */
[----:B------:R-:W-:-:S02]  /*123f0*/  MOV R219, R240 ;  /* 0x000000f000db7202 */ /* 0x000fc40000000f00 */
[----:B------:R-:W-:Y:S01]  /*12400*/  MOV R240, R244 ;  /* 0x000000f400f07202 */ /* 0x000fe20000000f00 */
[----:B------:R-:W-:Y:S01]  /*12410*/  IMAD.MOV.U32 R244, RZ, RZ, R42 ;  /* 0x000000fffff47224 */ /* 0x000fe200078e002a */
[----:B------:R-:W-:Y:S01]  /*12420*/  MOV R42, R134 ;  /* 0x00000086002a7202 */ /* 0x000fe20000000f00 */
[----:B---3--:R-:W-:Y:S02]  /*12430*/  FFMA.FTZ R61, R245, UR24, -R6 ;  /* 0x00000018f53d7c23 */ /* 0x008fe40008010806 */
[----:B------:R-:W3:Y:S01]  /*12440*/  LDL.LU R245, [R1+0x28] ;  /* 0x0000280001f57983 */ /* 0x000ee20000300800 */
[----:B------:R-:W-:Y:S02]  /*12450*/  MOV R134, R234 ;  /* 0x000000ea00867202 */ /* 0x000fe40000000f00 */
[----:B------:R-:W-:Y:S02]  /*12460*/  MOV R234, R241 ;  /* 0x000000f100ea7202 */ /* 0x000fe40000000f00 */
[----:B------:R-:W-:-:S02]  /*12470*/  MOV R241, R168 ;  /* 0x000000a800f17202 */ /* 0x000fc40000000f00 */
[----:B------:R-:W-:Y:S01]  /*12480*/  MOV R168, R170 ;  /* 0x000000aa00a87202 */ /* 0x000fe20000000f00 */
[----:B------:R-:W-:Y:S01]  /*12490*/  IMAD.MOV.U32 R170, RZ, RZ, R171 ;  /* 0x000000ffffaa7224 */ /* 0x000fe200078e00ab */
[----:B------:R-:W-:Y:S01]  /*124a0*/  MOV R171, R175 ;  /* 0x000000af00ab7202 */ /* 0x000fe20000000f00 */
[--C-:B------:R-:W-:Y:S01]  /*124b0*/  FFMA.FTZ R49, R135, UR24, -R6.reuse ;  /* 0x0000001887317c23 */ /* 0x100fe20008010806 */
[----:B------:R-:W-:Y:S01]  /*124c0*/  FFMA.FTZ R123, R43, UR24, -R6 ;  /* 0x000000182b7b7c23 */ /* 0x000fe20008010806 */
[----:B------:R-:W-:Y:S02]  /*124d0*/  MOV R135, R234 ;  /* 0x000000ea00877202 */ /* 0x000fe40000000f00 */
[----:B------:R-:W-:Y:S02]  /*124e0*/  MOV R27, R240 ;  /* 0x000000f0001b7202 */ /* 0x000fe40000000f00 */
[----:B------:R-:W-:Y:S02]  /*124f0*/  MOV R26, R244 ;  /* 0x000000f4001a7202 */ /* 0x000fe40000000f00 */
[----:B------:R-:W-:-:S02]  /*12500*/  MOV R242, R42 ;  /* 0x0000002a00f27202 */ /* 0x000fc40000000f00 */
[----:B------:R-:W-:Y:S02]  /*12510*/  MOV R43, R168 ;  /* 0x000000a8002b7202 */ /* 0x000fe40000000f00 */
[----:B------:R-:W-:Y:S02]  /*12520*/  MOV R175, R181 ;  /* 0x000000b500af7202 */ /* 0x000fe40000000f00 */
[----:B------:R-:W-:Y:S01]  /*12530*/  MOV R244, R241 ;  /* 0x000000f100f47202 */ /* 0x000fe20000000f00 */
[----:B------:R-:W-:Y:S01]  /*12540*/  MUFU.EX2 R181, R24 ;  /* 0x0000001800b57308 */ /* 0x000fe20000000800 */
[----:B------:R-:W-:Y:S02]  /*12550*/  MOV R240, R170 ;  /* 0x000000aa00f07202 */ /* 0x000fe40000000f00 */
[----:B------:R-:W-:Y:S02]  /*12560*/  MOV R42, R171 ;  /* 0x000000ab002a7202 */ /* 0x000fe40000000f00 */
[----:B------:R-:W-:Y:S01]  /*12570*/  MOV R241, R153 ;  /* 0x0000009900f17202 */ /* 0x000fe20000000f00 */
[--C-:B------:R-:W-:Y:S01]  /*12580*/  FFMA.FTZ R66, R222, UR24, -R6.reuse ;  /* 0x00000018de427c23 */ /* 0x100fe20008010806 */
[----:B------:R-:W-:Y:S01]  /*12590*/  MOV R168, R154 ;  /* 0x0000009a00a87202 */ /* 0x000fe20000000f00 */
[--C-:B------:R-:W-:Y:S01]  /*125a0*/  FFMA.FTZ R154, R131, UR24, -R6.reuse ;  /* 0x00000018839a7c23 */ /* 0x100fe20008010806 */
[----:B------:R-:W-:Y:S01]  /*125b0*/  MOV R153, R155 ;  /* 0x0000009b00997202 */ /* 0x000fe20000000f00 */
[----:B------:R-:W-:Y:S01]  /*125c0*/  FFMA.FTZ R155, R130, UR24, -R6 ;  /* 0x00000018829b7c23 */ /* 0x000fe20008010806 */
[----:B------:R-:W-:Y:S01]  /*125d0*/  FFMA.FTZ R50, R135, UR24, -R2 ;  /* 0x0000001887327c23 */ /* 0x000fe20008010802 */
[----:B------:R-:W-:Y:S01]  /*125e0*/  FFMA.FTZ R222, R121, UR24, -R6 ;  /* 0x0000001879de7c23 */ /* 0x000fe20008010806 */
[----:B------:R-:W-:Y:S01]  /*125f0*/  MOV R135, R240 ;  /* 0x000000f000877202 */ /* 0x000fe20000000f00 */
[--C-:B------:R-:W-:Y:S01]  /*12600*/  FFMA.FTZ R130, R156, UR24, -R2.reuse ;  /* 0x000000189c827c23 */ /* 0x100fe20008010802 */
[----:B------:R-:W-:Y:S01]  /*12610*/  FFMA.FTZ R131, R157, UR24, -R2 ;  /* 0x000000189d837c23 */ /* 0x000fe20008010802 */
[----:B------:R-:W-:Y:S01]  /*12620*/  IMAD.MOV.U32 R170, RZ, RZ, R220 ;  /* 0x000000ffffaa7224 */ /* 0x000fe200078e00dc */
[----:B------:R-:W-:Y:S01]  /*12630*/  MOV R240, R176 ;  /* 0x000000b000f07202 */ /* 0x000fe20000000f00 */
[--C-:B------:R-:W-:Y:S01]  /*12640*/  FFMA.FTZ R156, R225, UR24, -R2.reuse ;  /* 0x00000018e19c7c23 */ /* 0x100fe20008010802 */
[----:B------:R-:W-:Y:S01]  /*12650*/  FFMA.FTZ R157, R218, UR24, -R2 ;  /* 0x00000018da9d7c23 */ /* 0x000fe20008010802 */
[----:B------:R-:W-:Y:S01]  /*12660*/  FFMA.FTZ R121, R132, UR24, -R0 ;  /* 0x0000001884797c23 */ /* 0x000fe20008010800 */
[----:B------:R1:W4:Y:S01]  /*12670*/  MUFU.EX2 R250, R25 ;  /* 0x0000001900fa7308 */ /* 0x0003220000000800 */
[----:B------:R-:W-:Y:S01]  /*12680*/  FFMA.FTZ R124, R219, UR24, -R6 ;  /* 0x00000018db7c7c23 */ /* 0x000fe20008010806 */
[----:B------:R-:W-:-:S02]  /*12690*/  IMAD.MOV.U32 R171, RZ, RZ, R175 ;  /* 0x000000ffffab7224 */ /* 0x000fc400078e00af */
[--C-:B--2---:R-:W-:Y:S01]  /*126a0*/  FFMA.FTZ R126, R126, UR24, -R6.reuse ;  /* 0x000000187e7e7c23 */ /* 0x104fe20008010806 */
[----:B------:R-:W-:-:S03]  /*126b0*/  FFMA.FTZ R125, R125, UR24, -R6 ;  /* 0x000000187d7d7c23 */ /* 0x000fc60008010806 */
[----:B------:R-:W-:Y:S01]  /*126c0*/  MUFU.EX2 R220, R11 ;  /* 0x0000000b00dc7308 */ /* 0x000fe20000000800 */
[--C-:B------:R-:W-:Y:S01]  /*126d0*/  FFMA.FTZ R127, R127, UR24, -R6.reuse ;  /* 0x000000187f7f7c23 */ /* 0x100fe20008010806 */
[--C-:B------:R-:W-:Y:S01]  /*126e0*/  FFMA.FTZ R175, R129, UR24, -R6.reuse ;  /* 0x0000001881af7c23 */ /* 0x100fe20008010806 */
[--C-:B------:R-:W-:Y:S01]  /*126f0*/  FFMA.FTZ R219, R128, UR24, -R6.reuse ;  /* 0x0000001880db7c23 */ /* 0x100fe20008010806 */
[----:B------:R-:W-:-:S04]  /*12700*/  FFMA.FTZ R223, R117, UR24, -R6 ;  /* 0x0000001875df7c23 */ /* 0x000fc80008010806 */
[----:B------:R-:W-:Y:S01]  /*12710*/  MUFU.EX2 R176, R9 ;  /* 0x0000000900b07308 */ /* 0x000fe20000000800 */
[----:B------:R-:W-:Y:S01]  /*12720*/  FFMA.FTZ R234, R116, UR24, -R6 ;  /* 0x0000001874ea7c23 */ /* 0x000fe20008010806 */
[----:B------:R-:W-:-:S06]  /*12730*/  FFMA.FTZ R128, R169, UR24, -R2 ;  /* 0x00000018a9807c23 */ /* 0x000fcc0008010802 */
[----:B------:R4:W2:Y:S01]  /*12740*/  MUFU.EX2 R225, R8 ;  /* 0x0000000800e17308 */ /* 0x0008a20000000800 */
[----:B------:R-:W-:Y:S01]  /*12750*/  FFMA.FTZ R129, R174, UR24, -R2 ;  /* 0x00000018ae817c23 */ /* 0x000fe20008010802 */
[----:B------:R-:W-:-:S06]  /*12760*/  FFMA.FTZ R120, R244, UR24, -R0 ;  /* 0x00000018f4787c23 */ /* 0x000fcc0008010800 */
[----:B------:R-:W-:Y:S01]  /*12770*/  MUFU.EX2 R218, R7 ;  /* 0x0000000700da7308 */ /* 0x000fe20000000800 */
[----:B------:R-:W-:-:S07]  /*12780*/  FFMA.FTZ R27, R27, UR24, -R2 ;  /* 0x000000181b1b7c23 */ /* 0x000fce0008010802 */
[----:B------:R3:W3:Y:S01]  /*12790*/  MUFU.EX2 R132, R32 ;  /* 0x0000002000847308 */ /* 0x0006e20000000800 */
[--C-:B------:R-:W-:Y:S01]  /*127a0*/  FFMA.FTZ R26, R26, UR24, -R2.reuse ;  /* 0x000000181a1a7c23 */ /* 0x100fe20008010802 */
[--C-:B-1----:R-:W-:Y:S01]  /*127b0*/  FFMA.FTZ R25, R242, UR24, -R2.reuse ;  /* 0x00000018f2197c23 */ /* 0x102fe20008010802 */
        /* <DEDUP_REMOVED lines=19> */
[----:B----4-:R-:W-:-:S02]  /*128f0*/  F2FP.F16.F32.PACK_AB R8, R181, R250 ;  /* 0x000000fab508723e */ /* 0x010fc400000000ff */
[----:B--2---:R-:W-:Y:S01]  /*12900*/  F2FP.F16.F32.PACK_AB R9, R225, R176 ;  /* 0x000000b0e109723e */ /* 0x004fe200000000ff */
[----:B---3--:R-:W-:Y:S01]  /*12910*/  FFMA.FTZ R60, R245, UR24, -R6 ;  /* 0x00000018f53c7c23 */ /* 0x008fe20008010806 */
[----:B------:R-:W-:Y:S01]  /*12920*/  IMAD.MOV.U32 R245, RZ, RZ, R134 ;  /* 0x000000fffff57224 */ /* 0x000fe200078e0086 */
[----:B------:R-:W-:Y:S01]  /*12930*/  MOV R134, R152 ;  /* 0x0000009800867202 */ /* 0x000fe20000000f00 */
[----:B------:R-:W-:Y:S01]  /*12940*/  MUFU.EX2 R116, R27 ;  /* 0x0000001b00747308 */ /* 0x000fe20000000800 */
[----:B------:R-:W1:Y:S01]  /*12950*/  LDSM.16.MT88.4 R32, [R216+0x9800] ;  /* 0x00980000d820783b */ /* 0x000e620000004200 */
[----:B------:R-:W-:Y:S01]  /*12960*/  FFMA.FTZ R24, R245, UR24, -R2 ;  /* 0x00000018f5187c23 */ /* 0x000fe20008010802 */
[----:B------:R-:W-:Y:S02]  /*12970*/  MOV R245, R43 ;  /* 0x0000002b00f57202 */ /* 0x000fe40000000f00 */
[----:B------:R-:W-:Y:S02]  /*12980*/  MOV R43, R42 ;  /* 0x0000002a002b7202 */ /* 0x000fe40000000f00 */
[----:B------:R-:W-:-:S02]  /*12990*/  MOV R152, R133 ;  /* 0x0000008500987202 */ /* 0x000fc40000000f00 */
[----:B------:R-:W-:Y:S01]  /*129a0*/  MOV R42, R134 ;  /* 0x00000086002a7202 */ /* 0x000fe20000000f00 */
[----:B------:R-:W2:Y:S01]  /*129b0*/  MUFU.EX2 R133, R10 ;  /* 0x0000000a00857308 */ /* 0x000ea20000000800 */
[----:B------:R-:W-:Y:S01]  /*129c0*/  IMAD.MOV.U32 R134, RZ, RZ, R241 ;  /* 0x000000ffff867224 */ /* 0x000fe200078e00f1 */
[----:B------:R-:W-:Y:S01]  /*129d0*/  MOV R241, R168 ;  /* 0x000000a800f17202 */ /* 0x000fe20000000f00 */
[--C-:B------:R-:W-:Y:S01]  /*129e0*/  FFMA.FTZ R7, R245, UR24, -R0.reuse ;  /* 0x00000018f5077c23 */ /* 0x100fe20008010800 */
[----:B------:R-:W-:Y:S01]  /*129f0*/  FFMA.FTZ R6, R135, UR24, -R0 ;  /* 0x0000001887067c23 */ /* 0x000fe20008010800 */
[----:B------:R-:W-:Y:S02]  /*12a00*/  FFMA.FTZ R168, R236, UR24, -R2 ;  /* 0x00000018eca87c23 */ /* 0x000fe40008010802 */
[--C-:B------:R-:W-:Y:S01]  /*12a10*/  FFMA.FTZ R135, R241, UR24, -R0.reuse ;  /* 0x00000018f1877c23 */ /* 0x100fe20008010800 */
[----:B------:R-:W-:Y:S01]  /*12a20*/  MOV R241, R172 ;  /* 0x000000ac00f17202 */ /* 0x000fe20000000f00 */
[--C-:B------:R-:W-:Y:S01]  /*12a30*/  FFMA.FTZ R2, R43, UR24, -R0.reuse ;  /* 0x000000182b027c23 */ /* 0x100fe20008010800 */
[--C-:B------:R-:W-:Y:S01]  /*12a40*/  FFMA.FTZ R122, R42, UR24, -R0.reuse ;  /* 0x000000182a7a7c23 */ /* 0x100fe20008010800 */
[--C-:B------:R-:W-:Y:S01]  /*12a50*/  FFMA.FTZ R134, R134, UR24, -R0.reuse ;  /* 0x0000001886867c23 */ /* 0x100fe20008010800 */
[--C-:B------:R-:W-:Y:S01]  /*12a60*/  FFMA.FTZ R152, R152, UR24, -R0.reuse ;  /* 0x0000001898987c23 */ /* 0x100fe20008010800 */
[----:B------:R-:W-:-:S02]  /*12a70*/  FFMA.FTZ R172, R238, UR24, -R0 ;  /* 0x00000018eeac7c23 */ /* 0x000fc40008010800 */
[----:B------:R-:W3:Y:S01]  /*12a80*/  MUFU.EX2 R0, R7 ;  /* 0x0000000700007308 */ /* 0x000ee20000000800 */
[----:B------:R-:W-:Y:S02]  /*12a90*/  F2FP.F16.F32.PACK_AB R11, R132, R218 ;  /* 0x000000da840b723e */ /* 0x000fe400000000ff */
[----:B--2---:R-:W-:-:S07]  /*12aa0*/  F2FP.F16.F32.PACK_AB R10, R133, R220 ;  /* 0x000000dc850a723e */ /* 0x004fce00000000ff */
[C---:B------:R-:W-:Y:S06]  /*12ab0*/  HMMA.16816.F32 R44, R8.reuse, R16, R96 ;  /* 0x00000010082c723c */ /* 0x040fec0000001860 */
[C---:B------:R-:W-:Y:S06]  /*12ac0*/  HMMA.16816.F32 R96, R8.reuse, R28, R140 ;  /* 0x0000001c0860723c */ /* 0x040fec000000188c */
[----:B------:R-:W-:Y:S01]  /*12ad0*/  HMMA.16816.F32 R52, R8, R22, R160 ;  /* 0x000000160834723c */ /* 0x000fe200000018a0 */
[----:B---3--:R-:W-:-:S02]  /*12ae0*/  MOV R143, R0 ;  /* 0x00000000008f7202 */ /* 0x008fc40000000f00 */
[----:B------:R-:W2:Y:S04]  /*12af0*/  LDL.LU R0, [R1+0x68] ;  /* 0x0000680001007983 */ /* 0x000ea80000300800 */
[----:B------:R-:W3:Y:S04]  /*12b00*/  LDL.LU R162, [R1+0x98] ;  /* 0x0000980001a27983 */ /* 0x000ee80000300800 */
[----:B------:R-:W4:Y:S01]  /*12b10*/  LDL.LU R163, [R1+0x8c] ;  /* 0x00008c0001a37983 */ /* 0x000f220000300800 */
[----:B------:R-:W-:Y:S01]  /*12b20*/  HMMA.16816.F32 R36, R8, R12, R148 ;  /* 0x0000000c0824723c */ /* 0x000fe20000001894 */
[----:B------:R1:W-:Y:S01]  /*12b30*/  MUFU.EX2 R148, R6 ;  /* 0x0000000600947308 */ /* 0x0003e20000000800 */
[----:B------:R-:W-:Y:S01]  /*12b40*/  MOV R7, R241 ;  /* 0x000000f100077202 */ /* 0x000fe20000000f00 */
[----:B------:R-:W2:Y:S04]  /*12b50*/  LDL.LU R239, [R1+0x6c] ;  /* 0x00006c0001ef7983 */ /* 0x000ea80000300800 */
[----:B------:R-:W-:Y:S01]  /*12b60*/  FADD.FTZ R7, R7, R159 ;  /* 0x0000009f07077221 */ /* 0x000fe20000010000 */
[----:B------:R-:W2:Y:S01]  /*12b70*/  LDL.LU R238, [R1+0x64] ;  /* 0x0000640001ee7983 */ /* 0x000ea20000300800 */
[----:B-1----:R-:W-:-:S04]  /*12b80*/  IMAD.MOV.U32 R6, RZ, RZ, R244 ;  /* 0x000000ffff067224 */ /* 0x002fc800078e00f4 */
[----:B------:R-:W-:Y:S01]  /*12b90*/  FADD.FTZ R6, R6, R158 ;  /* 0x0000009e06067221 */ /* 0x000fe20000010000 */
[C---:B------:R-:W-:Y:S01]  /*12ba0*/  HMMA.16816.F32 R40, R8.reuse, R18, R100 ;  /* 0x000000120828723c */ /* 0x040fe20000001864 */
[----:B------:R-:W-:Y:S01]  /*12bb0*/  MOV R236, R246 ;  /* 0x000000f600ec7202 */ /* 0x000fe20000000f00 */
[----:B------:R-:W1:Y:S01]  /*12bc0*/  MUFU.EX2 R26, R26 ;  /* 0x0000001a001a7308 */ /* 0x000e620000000800 */
[----:B------:R-:W-:Y:S01]  /*12bd0*/  MOV R240, R3 ;  /* 0x0000000300f07202 */ /* 0x000fe20000000f00 */
[----:B------:R-:W-:Y:S02]  /*12be0*/  LDSM.16.MT88.4 R16, [R217+0x9800] ;  /* 0x00980000d910783b */ /* 0x000fe40000004200 */
[----:B------:R-:W-:Y:S01]  /*12bf0*/  HMMA.16816.F32 R100, R8, R30, R136 ;  /* 0x0000001e0864723c */ /* 0x000fe20000001888 */
[----:B---3--:R-:W-:Y:S01]  /*12c00*/  FADD.FTZ R7, R162, R7 ;  /* 0x00000007a2077221 */ /* 0x008fe20000010000 */
[----:B------:R-:W-:Y:S02]  /*12c10*/  IMAD.MOV.U32 R162, RZ, RZ, R182 ;  /* 0x000000ffffa27224 */ /* 0x000fe400078e00b6 */
[----:B----4-:R-:W-:Y:S01]  /*12c20*/  FADD.FTZ R6, R163, R6 ;  /* 0x00000006a3067221 */ /* 0x010fe20000010000 */
[----:B------:R-:W-:Y:S01]  /*12c30*/  MOV R163, R181 ;  /* 0x000000b500a37202 */ /* 0x000fe20000000f00 */
[----:B--2---:R-:W-:Y:S01]  /*12c40*/  FADD.FTZ R0, R0, R86 ;  /* 0x0000005600007221 */ /* 0x004fe20000010000 */
[----:B------:R-:W2:Y:S04]  /*12c50*/  LDL.LU R181, [R1+0xd8] ;  /* 0x0000d80001b57983 */ /* 0x000ea80000300800 */
[----:B------:R-:W3:Y:S01]  /*12c60*/  LDL.LU R182, [R1+0xb8] ;  /* 0x0000b80001b67983 */ /* 0x000ee20000300800 */
[----:B------:R-:W-:-:S03]  /*12c70*/  MOV R139, R183 ;  /* 0x000000b7008b7202 */ /* 0x000fc60000000f00 */
[----:B------:R-:W4:Y:S01]  /*12c80*/  LDL.LU R183, [R1+0xac] ;  /* 0x0000ac0001b77983 */ /* 0x000f220000300800 */
[----:B------:R-:W-:Y:S01]  /*12c90*/  MOV R137, R236 ;  /* 0x000000ec00897202 */ /* 0x000fe20000000f00 */
[----:B------:R-:W-:Y:S01]  /*12ca0*/  FADD.FTZ R0, R238, R0 ;  /* 0x00000000ee007221 */ /* 0x000fe20000010000 */
[C---:B------:R-:W-:Y:S01]  /*12cb0*/  HMMA.16816.F32 R56, R8.reuse, R20, R164 ;  /* 0x000000140838723c */ /* 0x040fe200000018a4 */
[----:B------:R-:W1:Y:S02]  /*12cc0*/  MUFU.EX2 R3, R25 ;  /* 0x0000001900037308 */ /* 0x000e640000000800 */
[----:B-1----:R-:W-:Y:S01]  /*12cd0*/  MOV R149, R26 ;  /* 0x0000001a00957202 */ /* 0x002fe20000000f00 */
[----:B------:R-:W-:Y:S01]  /*12ce0*/  FADD.FTZ R0, R202, R0 ;  /* 0x00000000ca007221 */ /* 0x000fe20000010000 */
[----:B------:R-:W1:Y:S04]  /*12cf0*/  LDSM.16.MT88.4 R20, [R214+0x9800] ;  /* 0x00980000d614783b */ /* 0x000e680000004200 */
[----:B------:R-:W4:Y:S01]  /*12d00*/  LDL.LU R202, [R1+0x144] ;  /* 0x0001440001ca7983 */ /* 0x000f220000300800 */
[----:B------:R1:W1:Y:S08]  /*12d10*/  MUFU.EX2 R166, R24 ;  /* 0x0000001800a67308 */ /* 0x0002700000000800 */
[----:B------:R-:W-:Y:S01]  /*12d20*/  MUFU.EX2 R151, R2 ;  /* 0x0000000200977308 */ /* 0x000fe20000000800 */
[----:B------:R-:W-:Y:S01]  /*12d30*/  MOV R245, R240 ;  /* 0x000000f000f57202 */ /* 0x000fe20000000f00 */
[----:B------:R-:W-:Y:S01]  /*12d40*/  LDSM.16.MT88.4 R28, [R214+0xa000] ;  /* 0x00a00000d61c783b */ /* 0x000fe20000004200 */
[----:B-1----:R-:W-:Y:S03]  /*12d50*/  HMMA.16816.F32 R24, R8, R14, R144 ;  /* 0x0000000e0818723c */ /* 0x002fe60000001890 */
[----:B------:R-:W1:Y:S01]  /*12d60*/  LDSM.16.MT88.4 R12, [R215+0x9800] ;  /* 0x00980000d70c783b */ /* 0x000e620000004200 */
[----:B------:R-:W-:-:S02]  /*12d70*/  IMAD.MOV.U32 R150, RZ, RZ, R3 ;  /* 0x000000ffff967224 */ /* 0x000fc400078e0003 */
[----:B------:R-:W1:Y:S01]  /*12d80*/  MUFU.EX2 R3, R48 ;  /* 0x0000003000037308 */ /* 0x000e620000000800 */
[----:B------:R-:W-:-:S07]  /*12d90*/  MOV R142, R116 ;  /* 0x00000074008e7202 */ /* 0x000fce0000000f00 */
[----:B------:R-:W-:Y:S08]  /*12da0*/  MUFU.EX2 R247, R85 ;  /* 0x0000005500f77308 */ /* 0x000ff00000000800 */
[----:B------:R-:W1:Y:S08]  /*12db0*/  MUFU.EX2 R248, R84 ;  /* 0x0000005400f87308 */ /* 0x000e700000000800 */
[----:B------:R-:W-:Y:S08]  /*12dc0*/  MUFU.EX2 R249, R83 ;  /* 0x0000005300f97308 */ /* 0x000ff00000000800 */
[----:B------:R-:W-:Y:S08]  /*12dd0*/  MUFU.EX2 R251, R82 ;  /* 0x0000005200fb7308 */ /* 0x000ff00000000800 */
[----:B------:R-:W-:Y:S08]  /*12de0*/  MUFU.EX2 R237, R64 ;  /* 0x0000004000ed7308 */ /* 0x000ff00000000800 */
[----:B------:R-:W1:Y:S08]  /*12df0*/  MUFU.EX2 R240, R63 ;  /* 0x0000003f00f07308 */ /* 0x000e700000000800 */
[----:B------:R-:W-:Y:S08]  /*12e00*/  MUFU.EX2 R241, R62 ;  /* 0x0000003e00f17308 */ /* 0x000ff00000000800 */
[----:B------:R-:W1:Y:S01]  /*12e10*/  MUFU.EX2 R242, R61 ;  /* 0x0000003d00f27308 */ /* 0x000e620000000800 */
[----:B------:R-:W-:-:S02]  /*12e20*/  F2FP.F16.F32.PACK_AB R8, R149, R142 ;  /* 0x0000008e9508723e */ /* 0x000fc400000000ff */
[----:B------:R-:W-:Y:S02]  /*12e30*/  F2FP.F16.F32.PACK_AB R9, R148, R143 ;  /* 0x0000008f9409723e */ /* 0x000fe400000000ff */
[----:B------:R-:W-:Y:S02]  /*12e40*/  F2FP.F16.F32.PACK_AB R10, R166, R150 ;  /* 0x00000096a60a723e */ /* 0x000fe400000000ff */
[----:B-1----:R-:W-:-:S07]  /*12e50*/  F2FP.F16.F32.PACK_AB R11, R3, R151 ;  /* 0x00000097030b723e */ /* 0x002fce00000000ff */
        /* <DEDUP_REMOVED lines=8> */
[----:B------:R-:W-:-:S06]  /*12ee0*/  MOV R208, R243 ;  /* 0x000000f300d07202 */ /* 0x000fcc0000000f00 */
[----:B------:R-:W-:Y:S02]  /*12ef0*/  F2FP.F16.F32.PACK_AB R8, R248, R247 ;  /* 0x000000f7f808723e */ /* 0x000fe400000000ff */
[----:B------:R-:W-:Y:S02]  /*12f00*/  F2FP.F16.F32.PACK_AB R9, R240, R237 ;  /* 0x000000edf009723e */ /* 0x000fe400000000ff */
[----:B------:R-:W-:Y:S02]  /*12f10*/  F2FP.F16.F32.PACK_AB R10, R251, R249 ;  /* 0x000000f9fb0a723e */ /* 0x000fe400000000ff */
[----:B------:R-:W-:Y:S01]  /*12f20*/  F2FP.F16.F32.PACK_AB R11, R242, R241 ;  /* 0x000000f1f20b723e */ /* 0x000fe200000000ff */
[----:B------:R-:W-:Y:S08]  /*12f30*/  MUFU.EX2 R160, R71 ;  /* 0x0000004700a07308 */ /* 0x000ff00000000800 */
[----:B------:R-:W-:Y:S08]  /*12f40*/  MUFU.EX2 R161, R70 ;  /* 0x0000004600a17308 */ /* 0x000ff00000000800 */
[----:B------:R-:W-:Y:S08]  /*12f50*/  MUFU.EX2 R140, R69 ;  /* 0x00000045008c7308 */ /* 0x000ff00000000800 */
[----:B------:R1:W-:Y:S08]  /*12f60*/  MUFU.EX2 R144, R68 ;  /* 0x0000004400907308 */ /* 0x0003f00000000800 */
[----:B------:R1:W-:Y:S02]  /*12f70*/  MUFU.EX2 R243, R60 ;  /* 0x0000003c00f37308 */ /* 0x0003e40000000800 */
[C---:B-1----:R-:W-:Y:S06]  /*12f80*/  HMMA.16816.F32 R68, R8.reuse, R20, R56 ;  /* 0x000000140844723c */ /* 0x042fec0000001838 */
[C---:B------:R-:W-:Y:S06]  /*12f90*/  HMMA.16816.F32 R56, R8.reuse, R18, R40 ;  /* 0x000000120838723c */ /* 0x040fec0000001828 */
[----:B------:R-:W-:Y:S01]  /*12fa0*/  HMMA.16816.F32 R60, R8, R22, R52 ;  /* 0x00000016083c723c */ /* 0x000fe20000001834 */
[----:B------:R-:W1:Y:S01]  /*12fb0*/  LDSM.16.MT88.4 R20, [R215+0xa000] ;  /* 0x00a00000d714783b */ /* 0x000e620000004200 */
[----:B---3--:R-:W-:-:S04]  /*12fc0*/  FADD.FTZ R6, R182, R6 ;  /* 0x00000006b6067221 */ /* 0x008fc80000010000 */
[----:B------:R-:W-:-:S04]  /*12fd0*/  FADD.FTZ R6, R179, R6 ;  /* 0x00000006b3067221 */ /* 0x000fc80000010000 */
[----:B------:R-:W-:-:S04]  /*12fe0*/  FADD.FTZ R6, R137, R6 ;  /* 0x0000000689067221 */ /* 0x000fc80000010000 */
[----:B------:R-:W-:Y:S02]  /*12ff0*/  FADD.FTZ R6, R203, R6 ;  /* 0x00000006cb067221 */ /* 0x000fe40000010000 */
[----:B------:R-:W3:Y:S01]  /*13000*/  LDL.LU R203, [R1+0x140] ;  /* 0x0001400001cb7983 */ /* 0x000ee20000300800 */
[C---:B------:R-:W-:Y:S03]  /*13010*/  HMMA.16816.F32 R52, R8.reuse, R16, R44 ;  /* 0x000000100834723c */ /* 0x040fe6000000182c */
[----:B------:R-:W4:Y:S01]  /*13020*/  LDSM.16.MT88.4 R16, [R216+0xa000] ;  /* 0x00a00000d810783b */ /* 0x000f220000004200 */
[----:B------:R-:W-:Y:S01]  /*13030*/  FADD.FTZ R2, R245, R87 ;  /* 0x00000057f5027221 */ /* 0x000fe20000010000 */
[----:B------:R-:W-:Y:S01]  /*13040*/  MOV R136, R208 ;  /* 0x000000d000887202 */ /* 0x000fe20000000f00 */
[----:B------:R-:W-:Y:S01]  /*13050*/  MUFU.EX2 R236, R94 ;  /* 0x0000005e00ec7308 */ /* 0x000fe20000000800 */
[----:B------:R-:W-:Y:S01]  /*13060*/  MOV R138, R235 ;  /* 0x000000eb008a7202 */ /* 0x000fe20000000f00 */
[----:B------:R-:W-:Y:S01]  /*13070*/  FADD.FTZ R2, R239, R2 ;  /* 0x00000002ef027221 */ /* 0x000fe20000010000 */
[C---:B------:R-:W-:Y:S01]  /*13080*/  HMMA.16816.F32 R40, R8.reuse, R14, R24 ;  /* 0x0000000e0828723c */ /* 0x040fe20000001818 */
[----:B------:R-:W4:Y:S04]  /*13090*/  LDSM.16.MT88.4 R24, [R217+0xa000] ;  /* 0x00a00000d918783b */ /* 0x000f280000004200 */
        /* <DEDUP_REMOVED lines=10> */
[----:B------:R-:W1:Y:S08]  /*13140*/  MUFU.EX2 R164, R78 ;  /* 0x0000004e00a47308 */ /* 0x000e700000000800 */
[----:B------:R-:W4:Y:S08]  /*13150*/  MUFU.EX2 R244, R51 ;  /* 0x0000003300f47308 */ /* 0x000f300000000800 */
[----:B------:R2:W-:Y:S08]  /*13160*/  MUFU.EX2 R246, R49 ;  /* 0x0000003100f67308 */ /* 0x0005f00000000800 */
[----:B------:R-:W4:Y:S08]  /*13170*/  MUFU.EX2 R245, R66 ;  /* 0x0000004200f57308 */ /* 0x000f300000000800 */
[----:B------:R-:W-:Y:S08]  /*13180*/  MUFU.EX2 R77, R77 ;  /* 0x0000004d004d7308 */ /* 0x000ff00000000800 */
[----:B------:R-:W-:Y:S08]  /*13190*/  MUFU.EX2 R76, R76 ;  /* 0x0000004c004c7308 */ /* 0x000ff00000000800 */
[----:B------:R-:W-:Y:S08]  /*131a0*/  MUFU.EX2 R75, R75 ;  /* 0x0000004b004b7308 */ /* 0x000ff00000000800 */
[----:B------:R-:W4:Y:S01]  /*131b0*/  MUFU.EX2 R74, R74 ;  /* 0x0000004a004a7308 */ /* 0x000f220000000800 */
[C---:B--2---:R-:W-:Y:S01]  /*131c0*/  HMMA.16816.F32 R48, R8.reuse, R12, R36 ;  /* 0x0000000c0830723c */ /* 0x044fe20000001824 */
[----:B------:R-:W-:Y:S01]  /*131d0*/  MOV R91, R180 ;  /* 0x000000b4005b7202 */ /* 0x000fe20000000f00 */
[----:B------:R-:W-:Y:S01]  /*131e0*/  FADD.FTZ R7, R181, R7 ;  /* 0x00000007b5077221 */ /* 0x000fe20000010000 */
[----:B-1----:R-:W-:Y:S01]  /*131f0*/  F2FP.F16.F32.PACK_AB R14, R164, R165 ;  /* 0x000000a5a40e723e */ /* 0x002fe200000000ff */
[----:B------:R-:W-:Y:S02]  /*13200*/  LDSM.16.MT88.4 R36, [R217+0xa800] ;  /* 0x00a80000d924783b */ /* 0x000fe40000004200 */
[----:B------:R-:W-:Y:S01]  /*13210*/  HMMA.16816.F32 R44, R8, R34, R100 ;  /* 0x00000022082c723c */ /* 0x000fe20000001864 */
[----:B------:R-:W-:Y:S01]  /*13220*/  MUFU.EX2 R145, R67 ;  /* 0x0000004300917308 */ /* 0x000fe20000000800 */
[----:B------:R-:W-:-:S02]  /*13230*/  F2FP.F16.F32.PACK_AB R12, R167, R252 ;  /* 0x000000fca70c723e */ /* 0x000fc400000000ff */
[----:B----4-:R-:W-:-:S05]  /*13240*/  F2FP.F16.F32.PACK_AB R13, R244, R243 ;  /* 0x000000f3f40d723e */ /* 0x010fca00000000ff */
[----:B------:R1:W-:Y:S01]  /*13250*/  MUFU.EX2 R146, R65 ;  /* 0x0000004100927308 */ /* 0x0003e20000000800 */
[----:B------:R-:W-:Y:S01]  /*13260*/  F2FP.F16.F32.PACK_AB R15, R245, R246 ;  /* 0x000000f6f50f723e */ /* 0x000fe200000000ff */
[----:B------:R-:W-:-:S06]  /*13270*/  FADD.FTZ R7, R91, R7 ;  /* 0x000000075b077221 */ /* 0x000fcc0000010000 */
[----:B------:R-:W-:Y:S01]  /*13280*/  MUFU.EX2 R141, R73 ;  /* 0x00000049008d7308 */ /* 0x000fe20000000800 */
[----:B-1----:R-:W-:Y:S07]  /*13290*/  HMMA.16816.F32 R64, R8, R32, R96 ;  /* 0x000000200840723c */ /* 0x002fee0000001860 */
[----:B------:R-:W-:Y:S02]  /*132a0*/  F2FP.F16.F32.PACK_AB R8, R236, R239 ;  /* 0x000000efec08723e */ /* 0x000fe400000000ff */
[----:B------:R-:W-:-:S02]  /*132b0*/  F2FP.F16.F32.PACK_AB R9, R120, R208 ;  /* 0x000000d07809723e */ /* 0x000fc400000000ff */
[----:B------:R-:W-:Y:S02]  /*132c0*/  F2FP.F16.F32.PACK_AB R10, R235, R238 ;  /* 0x000000eeeb0a723e */ /* 0x000fe400000000ff */
[----:B------:R-:W-:Y:S01]  /*132d0*/  F2FP.F16.F32.PACK_AB R11, R122, R121 ;  /* 0x000000797a0b723e */ /* 0x000fe200000000ff */
[----:B------:R1:W-:Y:S01]  /*132e0*/  MUFU.EX2 R147, R72 ;  /* 0x0000004800937308 */ /* 0x0003e20000000800 */
[----:B------:R-:W-:Y:S05]  /*132f0*/  LDSM.16.MT88.4 R32, [R215+0xa800] ;  /* 0x00a80000d720783b */ /* 0x000fea0000004200 */
[C---:B------:R-:W-:Y:S06]  /*13300*/  HMMA.16816.F32 R80, R8.reuse, R22, R108 ;  /* 0x000000160850723c */ /* 0x040fec000000186c */
[----:B------:R-:W-:Y:S01]  /*13310*/  HMMA.16816.F32 R88, R8, R16, R116 ;  /* 0x000000100858723c */ /* 0x000fe20000001874 */
[----:B------:R-:W-:-:S02]  /*13320*/  MOV R110, R74 ;  /* 0x0000004a006e7202 */ /* 0x000fc40000000f00 */
[----:B------:R-:W-:Y:S02]  /*13330*/  MOV R109, R75 ;  /* 0x0000004b006d7202 */ /* 0x000fe40000000f00 */
[----:B------:R-:W-:Y:S01]  /*13340*/  MOV R108, R76 ;  /* 0x0000004c006c7202 */ /* 0x000fe20000000f00 */
[----:B------:R-:W-:Y:S01]  /*13350*/  HMMA.16816.F32 R196, R8, R28, R196 ;  /* 0x0000001c08c4723c */ /* 0x000fe200000018c4 */
[----:B------:R-:W-:-:S05]  /*13360*/  IMAD.MOV.U32 R119, RZ, RZ, R77 ;  /* 0x000000ffff777224 */ /* 0x000fca00078e004d */
[----:B------:R-:W-:Y:S06]  /*13370*/  HMMA.16816.F32 R192, R8, R30, R192 ;  /* 0x0000001e08c0723c */ /* 0x000fec00000018c0 */
[C---:B------:R-:W-:Y:S06]  /*13380*/  HMMA.16816.F32 R76, R12.reuse, R28, R68 ;  /* 0x0000001c0c4c723c */ /* 0x040fec0000001844 */
[C---:B-1----:R-:W-:Y:S01]  /*13390*/  HMMA.16816.F32 R72, R12.reuse, R30, R60 ;  /* 0x0000001e0c48723c */ /* 0x042fe2000000183c */
[----:B------:R-:W1:Y:S01]  /*133a0*/  LDSM.16.MT88.4 R28, [R214+0xa800] ;  /* 0x00a80000d61c783b */ /* 0x000e620000004200 */
[----:B------:R-:W-:Y:S04]  /*133b0*/  MUFU.EX2 R123, R123 ;  /* 0x0000007b007b7308 */ /* 0x000fe80000000800 */
[C---:B------:R-:W-:Y:S04]  /*133c0*/  HMMA.16816.F32 R60, R12.reuse, R26, R56 ;  /* 0x0000001a0c3c723c */ /* 0x040fe80000001838 */
[----:B------:R-:W-:Y:S02]  /*133d0*/  MUFU.EX2 R126, R126 ;  /* 0x0000007e007e7308 */ /* 0x000fe40000000800 */
[C---:B------:R-:W-:Y:S06]  /*133e0*/  HMMA.16816.F32 R56, R12.reuse, R20, R48 ;  /* 0x000000140c38723c */ /* 0x040fec0000001830 */
[----:B------:R-:W-:Y:S01]  /*133f0*/  MUFU.EX2 R125, R125 ;  /* 0x0000007d007d7308 */ /* 0x000fe20000000800 */
[C---:B------:R-:W-:Y:S01]  /*13400*/  HMMA.16816.F32 R48, R12.reuse, R22, R40 ;  /* 0x000000160c30723c */ /* 0x040fe20000001828 */
[----:B------:R-:W2:Y:S06]  /*13410*/  LDSM.16.MT88.4 R40, [R216+0xa800] ;  /* 0x00a80000d828783b */ /* 0x000eac0000004200 */
[----:B------:R-:W-:Y:S08]  /*13420*/  MUFU.EX2 R124, R124 ;  /* 0x0000007c007c7308 */ /* 0x000ff00000000800 */
[----:B------:R-:W-:Y:S08]  /*13430*/  MUFU.EX2 R128, R128 ;  /* 0x0000008000807308 */ /* 0x000ff00000000800 */
[----:B------:R-:W4:Y:S08]  /*13440*/  MUFU.EX2 R129, R129 ;  /* 0x0000008100817308 */ /* 0x000f300000000800 */
[----:B------:R-:W-:Y:S08]  /*13450*/  MUFU.EX2 R130, R130 ;  /* 0x0000008200827308 */ /* 0x000ff00000000800 */
[----:B------:R-:W-:Y:S08]  /*13460*/  MUFU.EX2 R131, R131 ;  /* 0x0000008300837308 */ /* 0x000ff00000000800 */
[----:B------:R-:W-:Y:S08]  /*13470*/  MUFU.EX2 R134, R134 ;  /* 0x0000008600867308 */ /* 0x000ff00000000800 */
[----:B------:R-:W1:Y:S08]  /*13480*/  MUFU.EX2 R135, R135 ;  /* 0x0000008700877308 */ /* 0x000e700000000800 */
[----:B------:R-:W-:Y:S08]  /*13490*/  MUFU.EX2 R99, R153 ;  /* 0x0000009900637308 */ /* 0x000ff00000000800 */
[----:B------:R-:W2:Y:S01]  /*134a0*/  MUFU.EX2 R100, R152 ;  /* 0x0000009800647308 */ /* 0x000ea20000000800 */
[----:B------:R-:W-:Y:S01]  /*134b0*/  FADD.FTZ R2, R183, R2 ;  /* 0x00000002b7027221 */ /* 0x000fe20000010000 */
[-C--:B------:R-:W-:Y:S06]  /*134c0*/  HMMA.16816.F32 R68, R12, R24.reuse, R52 ;  /* 0x000000180c44723c */ /* 0x080fec0000001834 */
[C---:B------:R-:W-:Y:S06]  /*134d0*/  HMMA.16816.F32 R188, R8.reuse, R24, R188 ;  /* 0x0000001808bc723c */ /* 0x040fec00000018bc */
[C---:B------:R-:W-:Y:S01]  /*134e0*/  HMMA.16816.F32 R184, R8.reuse, R26, R184 ;  /* 0x0000001a08b8723c */ /* 0x040fe200000018b8 */
[----:B------:R-:W3:Y:S05]  /*134f0*/  LDSM.16.MT88.4 R24, [R214+0xb000] ;  /* 0x00b00000d618783b */ /* 0x000eea0000004200 */
[C---:B------:R-:W-:Y:S01]  /*13500*/  HMMA.16816.F32 R180, R8.reuse, R20, R112 ;  /* 0x0000001408b4723c */ /* 0x040fe20000001870 */
[----:B------:R-:W3:Y:S05]  /*13510*/  LDSM.16.MT88.4 R20, [R217+0xb000] ;  /* 0x00b00000d914783b */ /* 0x000eea0000004200 */
[----:B------:R-:W-:Y:S06]  /*13520*/  HMMA.16816.F32 R84, R8, R18, R104 ;  /* 0x000000120854723c */ /* 0x000fec0000001868 */
[----:B------:R-:W-:Y:S01]  /*13530*/  HMMA.16816.F32 R52, R12, R16, R64 ;  /* 0x000000100c34723c */ /* 0x000fe20000001840 */
[----:B----4-:R-:W-:-:S02]  /*13540*/  F2FP.F16.F32.PACK_AB R8, R129, R128 ;  /* 0x000000808108723e */ /* 0x010fc400000000ff */
[----:B-1----:R-:W-:Y:S02]  /*13550*/  F2FP.F16.F32.PACK_AB R9, R135, R134 ;  /* 0x000000868709723e */ /* 0x002fe400000000ff */
[----:B------:R-:W-:Y:S01]  /*13560*/  F2FP.F16.F32.PACK_AB R10, R131, R130 ;  /* 0x00000082830a723e */ /* 0x000fe200000000ff */
[----:B------:R-:W-:Y:S01]  /*13570*/  HMMA.16816.F32 R44, R12, R18, R44 ;  /* 0x000000120c2c723c */ /* 0x000fe2000000182c */
[----:B--2---:R-:W-:Y:S01]  /*13580*/  F2FP.F16.F32.PACK_AB R11, R100, R99 ;  /* 0x00000063640b723e */ /* 0x004fe200000000ff */
[----:B------:R-:W1:Y:S05]  /*13590*/  LDSM.16.MT88.4 R16, [R215+0xb000] ;  /* 0x00b00000d710783b */ /* 0x000e6a0000004200 */
[----:B------:R-:W-:-:S02]  /*135a0*/  F2FP.F16.F32.PACK_AB R12, R108, R119 ;  /* 0x000000776c0c723e */ /* 0x000fc400000000ff */
[----:B------:R-:W-:Y:S02]  /*135b0*/  F2FP.F16.F32.PACK_AB R13, R126, R123 ;  /* 0x0000007b7e0d723e */ /* 0x000fe400000000ff */
[----:B------:R-:W-:Y:S02]  /*135c0*/  F2FP.F16.F32.PACK_AB R14, R110, R109 ;  /* 0x0000006d6e0e723e */ /* 0x000fe400000000ff */
[----:B------:R-:W-:Y:S01]  /*135d0*/  F2FP.F16.F32.PACK_AB R15, R124, R125 ;  /* 0x0000007d7c0f723e */ /* 0x000fe200000000ff */
[C---:B------:R-:W-:Y:S06]  /*135e0*/  HMMA.16816.F32 R196, R8.reuse, R28, R196 ;  /* 0x0000001c08c4723c */ /* 0x040fec00000018c4 */
[----:B------:R-:W-:Y:S06]  /*135f0*/  HMMA.16816.F32 R192, R8, R30, R192 ;  /* 0x0000001e08c0723c */ /* 0x000fec00000018c0 */
[C---:B------:R-:W-:Y:S06]  /*13600*/  HMMA.16816.F32 R76, R12.reuse, R28, R76 ;  /* 0x0000001c0c4c723c */ /* 0x040fec000000184c */
[----:B------:R-:W-:Y:S01]  /*13610*/  HMMA.16816.F32 R72, R12, R30, R72 ;  /* 0x0000001e0c48723c */ /* 0x000fe20000001848 */
[----:B------:R-:W2:Y:S01]  /*13620*/  LDSM.16.MT88.4 R28, [R216+0xb000] ;  /* 0x00b00000d81c783b */ /* 0x000ea20000004200 */
[----:B------:R-:W-:Y:S04]  /*13630*/  MUFU.EX2 R95, R156 ;  /* 0x0000009c005f7308 */ /* 0x000fe80000000800 */
[C---:B------:R-:W-:Y:S04]  /*13640*/  HMMA.16816.F32 R188, R8.reuse, R36, R188 ;  /* 0x0000002408bc723c */ /* 0x040fe800000018bc */
[----:B------:R-:W4:Y:S02]  /*13650*/  MUFU.EX2 R96, R157 ;  /* 0x0000009d00607308 */ /* 0x000f240000000800 */
[C---:B------:R-:W-:Y:S06]  /*13660*/  HMMA.16816.F32 R184, R8.reuse, R38, R184 ;  /* 0x0000002608b8723c */ /* 0x040fec00000018b8 */
[----:B------:R-:W-:Y:S01]  /*13670*/  MUFU.EX2 R94, R168 ;  /* 0x000000a8005e7308 */ /* 0x000fe20000000800 */
[C---:B------:R-:W-:Y:S06]  /*13680*/  HMMA.16816.F32 R180, R8.reuse, R32, R180 ;  /* 0x0000002008b4723c */ /* 0x040fec00000018b4 */
[C---:B------:R-:W-:Y:S01]  /*13690*/  HMMA.16816.F32 R80, R8.reuse, R34, R80 ;  /* 0x000000220850723c */ /* 0x040fe20000001850 */
[----:B------:R-:W-:Y:S05]  /*136a0*/  MUFU.EX2 R93, R169 ;  /* 0x000000a9005d7308 */ /* 0x000fea0000000800 */
[C---:B------:R-:W-:Y:S03]  /*136b0*/  HMMA.16816.F32 R88, R8.reuse, R40, R88 ;  /* 0x000000280858723c */ /* 0x040fe60000001858 */
[----:B------:R-:W-:Y:S03]  /*136c0*/  MUFU.EX2 R92, R170 ;  /* 0x000000aa005c7308 */ /* 0x000fe60000000800 */
[----:B------:R-:W-:Y:S05]  /*136d0*/  HMMA.16816.F32 R84, R8, R42, R84 ;  /* 0x0000002a0854723c */ /* 0x000fea0000001854 */
[----:B------:R-:W3:Y:S01]  /*136e0*/  MUFU.EX2 R67, R171 ;  /* 0x000000ab00437308 */ /* 0x000ee20000000800 */
[----:B------:R-:W-:-:S07]  /*136f0*/  FADD.FTZ R2, R178, R2 ;  /* 0x00000002b2027221 */ /* 0x000fce0000010000 */
[----:B------:R-:W-:Y:S01]  /*13700*/  MUFU.EX2 R66, R172 ;  /* 0x000000ac00427308 */ /* 0x000fe20000000800 */
[----:B------:R-:W-:-:S07]  /*13710*/  FADD.FTZ R0, R177, R0 ;  /* 0x00000000b1007221 */ /* 0x000fce0000010000 */
[----:B------:R-:W1:Y:S01]  /*13720*/  MUFU.EX2 R65, R173 ;  /* 0x000000ad00417308 */ /* 0x000e620000000800 */
[----:B------:R-:W-:Y:S01]  /*13730*/  FADD.FTZ R7, R136, R7 ;  /* 0x0000000788077221 */ /* 0x000fe20000010000 */
[----:B------:R-:W-:Y:S01]  /*13740*/  FADD.FTZ R2, R138, R2 ;  /* 0x000000028a027221 */ /* 0x000fe20000010000 */
[----:B------:R-:W-:Y:S02]  /*13750*/  FADD.FTZ R0, R139, R0 ;  /* 0x000000008b007221 */ /* 0x000fe40000010000 */
[----:B------:R-:W-:Y:S01]  /*13760*/  FADD.FTZ R7, R162, R7 ;  /* 0x00000007a2077221 */ /* 0x000fe20000010000 */
[----:B------:R-:W-:Y:S01]  /*13770*/  FADD.FTZ R2, R233, R2 ;  /* 0x00000002e9027221 */ /* 0x000fe20000010000 */
[----:B------:R-:W-:Y:S01]  /*13780*/  FADD.FTZ R0, R232, R0 ;  /* 0x00000000e8007221 */ /* 0x000fe20000010000 */
[----:B----4-:R-:W-:Y:S01]  /*13790*/  F2FP.F16.F32.PACK_AB R8, R96, R95 ;  /* 0x0000005f6008723e */ /* 0x010fe200000000ff */
[----:B------:R-:W-:Y:S01]  /*137a0*/  FADD.FTZ R7, R231, R7 ;  /* 0x00000007e7077221 */ /* 0x000fe20000010000 */
[----:B---3--:R-:W-:Y:S01]  /*137b0*/  F2FP.F16.F32.PACK_AB R9, R67, R92 ;  /* 0x0000005c4309723e */ /* 0x008fe200000000ff */
[----:B------:R-:W-:Y:S01]  /*137c0*/  FADD.FTZ R6, R230, R6 ;  /* 0x00000006e6067221 */ /* 0x000fe20000010000 */
[----:B------:R-:W-:Y:S01]  /*137d0*/  F2FP.F16.F32.PACK_AB R10, R93, R94 ;  /* 0x0000005e5d0a723e */ /* 0x000fe200000000ff */
[----:B------:R-:W-:Y:S01]  /*137e0*/  FADD.FTZ R2, R229, R2 ;  /* 0x00000002e5027221 */ /* 0x000fe20000010000 */
[----:B------:R-:W-:Y:S01]  /*137f0*/  MOV R111, R141 ;  /* 0x0000008d006f7202 */ /* 0x000fe20000000f00 */
[C---:B------:R-:W-:Y:S01]  /*13800*/  HMMA.16816.F32 R56, R12.reuse, R32, R56 ;  /* 0x000000200c38723c */ /* 0x040fe20000001838 */
[----:B-1----:R-:W-:Y:S01]  /*13810*/  F2FP.F16.F32.PACK_AB R11, R65, R66 ;  /* 0x00000042410b723e */ /* 0x002fe200000000ff */
[----:B------:R-:W-:Y:S01]  /*13820*/  FADD.FTZ R0, R228, R0 ;  /* 0x00000000e4007221 */ /* 0x000fe20000010000 */
[----:B------:R-:W-:Y:S01]  /*13830*/  MOV R141, R163 ;  /* 0x000000a3008d7202 */ /* 0x000fe20000000f00 */
[----:B------:R-:W-:Y:S02]  /*13840*/  MUFU.EX2 R64, R175 ;  /* 0x000000af00407308 */ /* 0x000fe40000000800 */
[----:B------:R-:W-:Y:S01]  /*13850*/  HMMA.16816.F32 R48, R12, R34, R48 ;  /* 0x000000220c30723c */ /* 0x000fe20000001830 */
[----:B------:R-:W-:Y:S01]  /*13860*/  FADD.FTZ R32, R250, R7 ;  /* 0x00000007fa207221 */ /* 0x000fe20000010000 */
[----:B------:R-:W-:Y:S01]  /*13870*/  FADD.FTZ R7, R176, R6 ;  /* 0x00000006b0077221 */ /* 0x000fe20000010000 */
[----:B------:R-:W-:Y:S01]  /*13880*/  FADD.FTZ R6, R227, R2 ;  /* 0x00000002e3067221 */ /* 0x000fe20000010000 */
[----:B------:R-:W-:Y:S01]  /*13890*/  FADD.FTZ R0, R226, R0 ;  /* 0x00000000e2007221 */ /* 0x000fe20000010000 */
[----:B------:R-:W-:Y:S01]  /*138a0*/  FADD.FTZ R2, R141, R32 ;  /* 0x000000208d027221 */ /* 0x000fe20000010000 */
[----:B------:R-:W-:Y:S01]  /*138b0*/  HMMA.16816.F32 R196, R8, R24, R196 ;  /* 0x0000001808c4723c */ /* 0x000fe200000018c4 */
[----:B------:R-:W-:Y:S01]  /*138c0*/  MUFU.EX2 R35, R174 ;  /* 0x000000ae00237308 */ /* 0x000fe20000000800 */
[----:B------:R-:W-:Y:S01]  /*138d0*/  IMAD.MOV.U32 R104, RZ, RZ, R148 ;  /* 0x000000ffff687224 */ /* 0x000fe200078e0094 */
[----:B------:R-:W-:-:S02]  /*138e0*/  MOV R105, R150 ;  /* 0x0000009600697202 */ /* 0x000fc40000000f00 */
[----:B------:R-:W-:Y:S01]  /*138f0*/  MOV R106, R151 ;  /* 0x00000097006a7202 */ /* 0x000fe20000000f00 */
[C---:B------:R-:W-:Y:S01]  /*13900*/  HMMA.16816.F32 R192, R8.reuse, R26, R192 ;  /* 0x0000001a08c0723c */ /* 0x040fe200000018c0 */
[----:B------:R-:W-:Y:S01]  /*13910*/  FADD.FTZ R2, R220, R2 ;  /* 0x00000002dc027221 */ /* 0x000fe20000010000 */
[----:B------:R-:W-:Y:S01]  /*13920*/  IMAD.MOV.U32 R107, RZ, RZ, R166 ;  /* 0x000000ffff6b7224 */ /* 0x000fe200078e00a6 */
[----:B------:R-:W-:Y:S01]  /*13930*/  MOV R116, R167 ;  /* 0x000000a700747202 */ /* 0x000fe20000000f00 */
[----:B------:R-:W-:Y:S01]  /*13940*/  MUFU.EX2 R127, R127 ;  /* 0x0000007f007f7308 */ /* 0x000fe20000000800 */
[----:B------:R-:W-:Y:S01]  /*13950*/  MOV R117, R165 ;  /* 0x000000a500757202 */ /* 0x000fe20000000f00 */
[----:B------:R-:W-:Y:S01]  /*13960*/  HMMA.16816.F32 R188, R8, R20, R188 ;  /* 0x0000001408bc723c */ /* 0x000fe200000018bc */
[----:B------:R-:W-:Y:S01]  /*13970*/  MOV R118, R164 ;  /* 0x000000a400767202 */ /* 0x000fe20000000f00 */
[----:B------:R-:W-:-:S04]  /*13980*/  IMAD.MOV.U32 R103, RZ, RZ, R146 ;  /* 0x000000ffff677224 */ /* 0x000fc800078e0092 */
[----:B------:R-:W1:Y:S01]  /*13990*/  MUFU.EX2 R97, R154 ;  /* 0x0000009a00617308 */ /* 0x000e620000000800 */
[C---:B------:R-:W-:Y:S07]  /*139a0*/  HMMA.16816.F32 R184, R8.reuse, R22, R184 ;  /* 0x0000001608b8723c */ /* 0x040fee00000018b8 */
[----:B------:R3:W4:Y:S01]  /*139b0*/  MUFU.EX2 R98, R155 ;  /* 0x0000009b00627308 */ /* 0x0007220000000800 */
[C---:B------:R-:W-:Y:S01]  /*139c0*/  HMMA.16816.F32 R180, R8.reuse, R16, R180 ;  /* 0x0000001008b4723c */ /* 0x040fe200000018b4 */
[----:B------:R-:W-:Y:S01]  /*139d0*/  MOV R114, R161 ;  /* 0x000000a100727202 */ /* 0x000fe20000000f00 */
[----:B------:R1:W5:Y:S04]  /*139e0*/  LDL.LU R233, [R1+0x13c] ;  /* 0x00013c0001e97983 */ /* 0x0003680000300800 */
[C---:B------:R-:W-:Y:S06]  /*139f0*/  HMMA.16816.F32 R176, R8.reuse, R18, R80 ;  /* 0x0000001208b0723c */ /* 0x040fec0000001850 */
[----:B--2---:R-:W-:Y:S06]  /*13a00*/  HMMA.16816.F32 R84, R8, R30, R84 ;  /* 0x0000001e0854723c */ /* 0x004fec0000001854 */
[----:B------:R-:W-:Y:S01]  /*13a10*/  HMMA.16816.F32 R68, R12, R36, R68 ;  /* 0x000000240c44723c */ /* 0x000fe20000001844 */
[----:B------:R-:W-:Y:S01]  /*13a20*/  MOV R113, R160 ;  /* 0x000000a000717202 */ /* 0x000fe20000000f00 */
[----:B---3--:R-:W-:Y:S04]  /*13a30*/  LDSM.16.MT88.4 R152, [R217+0xb800] ;  /* 0x00b80000d998783b */ /* 0x008fe80000004200 */
[----:B------:R-:W-:Y:S01]  /*13a40*/  HMMA.16816.F32 R172, R8, R28, R88 ;  /* 0x0000001c08ac723c */ /* 0x000fe20000001858 */
[----:B------:R-:W-:Y:S01]  /*13a50*/  MOV R112, R147 ;  /* 0x0000009300707202 */ /* 0x000fe20000000f00 */
[----:B------:R-:W2:Y:S04]  /*13a60*/  LDSM.16.MT88.4 R160, [R214+0xb800] ;  /* 0x00b80000d6a0783b */ /* 0x000ea80000004200 */
[----:B------:R-:W-:Y:S01]  /*13a70*/  HMMA.16816.F32 R60, R12, R38, R60 ;  /* 0x000000260c3c723c */ /* 0x000fe2000000183c */
[----:B------:R-:W-:Y:S01]  /*13a80*/  FADD.FTZ R8, R225, R7 ;  /* 0x00000007e1087221 */ /* 0x000fe20000010000 */
[----:B------:R-:W-:Y:S01]  /*13a90*/  FADD.FTZ R7, R224, R6 ;  /* 0x00000006e0077221 */ /* 0x000fe20000010000 */
[----:B------:R-:W-:-:S03]  /*13aa0*/  FADD.FTZ R6, R221, R0 ;  /* 0x00000000dd067221 */ /* 0x000fc60000010000 */
[C---:B------:R-:W-:Y:S01]  /*13ab0*/  HMMA.16816.F32 R44, R12.reuse, R42, R44 ;  /* 0x0000002a0c2c723c */ /* 0x040fe2000000182c */
        /* <DEDUP_REMOVED lines=9> */
[----:B------:R-:W-:-:S02]  /*13b50*/  MOV R102, R145 ;  /* 0x0000009100667202 */ /* 0x000fc40000000f00 */
[----:B------:R-:W-:Y:S01]  /*13b60*/  MOV R101, R144 ;  /* 0x0000009000657202 */ /* 0x000fe20000000f00 */
[----:B------:R-:W-:Y:S01]  /*13b70*/  MUFU.EX2 R34, R210 ;  /* 0x000000d200227308 */ /* 0x000fe20000000800 */
[----:B------:R-:W-:Y:S01]  /*13b80*/  MOV R53, R142 ;  /* 0x0000008e00357202 */ /* 0x000fe20000000f00 */
[----:B------:R3:W5:Y:S01]  /*13b90*/  LDL.LU R232, [R1+0x138] ;  /* 0x0001380001e87983 */ /* 0x0007620000300800 */
[----:B------:R-:W-:Y:S01]  /*13ba0*/  MOV R54, R143 ;  /* 0x0000008f00367202 */ /* 0x000fe20000000f00 */
[----:B------:R-:W-:Y:S01]  /*13bb0*/  FADD.FTZ R2, R237, R2 ;  /* 0x00000002ed027221 */ /* 0x000fe20000010000 */
[----:B------:R-:W-:Y:S01]  /*13bc0*/  MOV R55, R149 ;  /* 0x0000009500377202 */ /* 0x000fe20000000f00 */
        /* <DEDUP_REMOVED lines=36> */
[----:B-1----:R-:W-:Y:S01]  /*13e10*/  F2FP.F16.F32.PACK_AB R13, R97, R127 ;  /* 0x0000007f610d723e */ /* 0x002fe200000000ff */
[----:B------:R-:W-:Y:S01]  /*13e20*/  FADD.FTZ R6, R126, R6 ;  /* 0x000000067e067221 */ /* 0x000fe20000010000 */
[----:B------:R-:W-:Y:S01]  /*13e30*/  F2FP.F16.F32.PACK_AB R14, R114, R113 ;  /* 0x00000071720e723e */ /* 0x000fe200000000ff */
[----:B------:R-:W-:Y:S01]  /*13e40*/  FADD.FTZ R2, R129, R2 ;  /* 0x0000000281027221 */ /* 0x000fe20000010000 */
[----:B----4-:R-:W-:Y:S01]  /*13e50*/  F2FP.F16.F32.PACK_AB R15, R64, R98 ;  /* 0x00000062400f723e */ /* 0x010fe200000000ff */
[----:B------:R-:W-:Y:S01]  /*13e60*/  FADD.FTZ R0, R135, R0 ;  /* 0x0000000087007221 */ /* 0x000fe20000010000 */
[----:B------:R-:W-:Y:S01]  /*13e70*/  FADD.FTZ R7, R109, R7 ;  /* 0x000000076d077221 */ /* 0x000fe20000010000 */
[----:B------:R-:W-:Y:S01]  /*13e80*/  FADD.FTZ R6, R125, R6 ;  /* 0x000000067d067221 */ /* 0x000fe20000010000 */
[----:B------:R-:W-:Y:S01]  /*13e90*/  FADD.FTZ R2, R130, R2 ;  /* 0x0000000282027221 */ /* 0x000fe20000010000 */
[----:B------:R-:W-:Y:S01]  /*13ea0*/  FADD.FTZ R0, R99, R0 ;  /* 0x0000000063007221 */ /* 0x000fe20000010000 */
[----:B------:R-:W1:Y:S01]  /*13eb0*/  LDSM.16.MT88.4 R144, [R215+0xb800] ;  /* 0x00b80000d790783b */ /* 0x000e620000004200 */
[C---:B------:R-:W-:Y:S01]  /*13ec0*/  HMMA.16816.F32 R56, R12.reuse, R16, R56 ;  /* 0x000000100c38723c */ /* 0x040fe20000001838 */
[----:B------:R-:W-:Y:S01]  /*13ed0*/  FADD.FTZ R7, R110, R7 ;  /* 0x000000076e077221 */ /* 0x000fe20000010000 */
[----:B------:R-:W-:Y:S01]  /*13ee0*/  FADD.FTZ R6, R124, R6 ;  /* 0x000000067c067221 */ /* 0x000fe20000010000 */
[----:B------:R-:W-:Y:S01]  /*13ef0*/  FADD.FTZ R2, R131, R2 ;  /* 0x0000000283027221 */ /* 0x000fe20000010000 */
[----:B------:R-:W-:Y:S01]  /*13f00*/  MUFU.EX2 R11, R222 ;  /* 0x000000de000b7308 */ /* 0x000fe20000000800 */
[----:B------:R-:W-:Y:S01]  /*13f10*/  MOV R115, R140 ;  /* 0x0000008c00737202 */ /* 0x000fe20000000f00 */
[C---:B------:R-:W-:Y:S01]  /*13f20*/  HMMA.16816.F32 R48, R12.reuse, R18, R48 ;  /* 0x000000120c30723c */ /* 0x040fe20000001830 */
[----:B------:R-:W4:Y:S01]  /*13f30*/  LDSM.16.MT88.4 R16, [R216+0xb800] ;  /* 0x00b80000d810783b */ /* 0x000f220000004200 */
[----:B------:R-:W-:Y:S01]  /*13f40*/  FADD.FTZ R0, R100, R0 ;  /* 0x0000000064007221 */ /* 0x000fe20000010000 */
[----:B------:R-:W-:Y:S01]  /*13f50*/  FADD.FTZ R7, R111, R7 ;  /* 0x000000076f077221 */ /* 0x000fe20000010000 */
[----:B------:R-:W-:Y:S01]  /*13f60*/  FADD.FTZ R6, R127, R6 ;  /* 0x000000067f067221 */ /* 0x000fe20000010000 */
[----:B------:R3:W5:Y:S01]  /*13f70*/  LDL.LU R231, [R1+0x134] ;  /* 0x0001340001e77983 */ /* 0x0007620000300800 */
[----:B------:R-:W-:Y:S01]  /*13f80*/  HMMA.16816.F32 R68, R12, R20, R68 ;  /* 0x000000140c44723c */ /* 0x000fe20000001844 */
[----:B------:R-:W2:Y:S01]  /*13f90*/  MUFU.EX2 R20, R219 ;  /* 0x000000db00147308 */ /* 0x000ea20000000800 */
[----:B------:R-:W-:Y:S01]  /*13fa0*/  FADD.FTZ R2, R95, R2 ;  /* 0x000000025f027221 */ /* 0x000fe20000010000 */
[----:B------:R-:W-:Y:S01]  /*13fb0*/  FADD.FTZ R0, R92, R0 ;  /* 0x000000005c007221 */ /* 0x000fe20000010000 */
[----:B------:R-:W-:Y:S01]  /*13fc0*/  FADD.FTZ R7, R112, R7 ;  /* 0x0000000770077221 */ /* 0x000fe20000010000 */
[----:B------:R-:W-:Y:S01]  /*13fd0*/  FADD.FTZ R6, R97, R6 ;  /* 0x0000000661067221 */ /* 0x000fe20000010000 */
[----:B------:R-:W-:Y:S01]  /*13fe0*/  FADD.FTZ R2, R96, R2 ;  /* 0x0000000260027221 */ /* 0x000fe20000010000 */
[----:B------:R-:W-:-:S02]  /*13ff0*/  FADD.FTZ R0, R67, R0 ;  /* 0x0000000043007221 */ /* 0x000fc40000010000 */
[----:B------:R-:W3:Y:S01]  /*14000*/  MUFU.EX2 R209, R209 ;  /* 0x000000d100d17308 */ /* 0x000ee20000000800 */
[----:B------:R-:W-:Y:S01]  /*14010*/  FADD.FTZ R7, R113, R7 ;  /* 0x0000000771077221 */ /* 0x000fe20000010000 */
[----:B------:R-:W-:Y:S01]  /*14020*/  HMMA.16816.F32 R76, R12, R24, R76 ;  /* 0x000000180c4c723c */ /* 0x000fe2000000184c */
[----:B------:R-:W-:Y:S01]  /*14030*/  FADD.FTZ R6, R98, R6 ;  /* 0x0000000662067221 */ /* 0x000fe20000010000 */
[----:B------:R-:W-:-:S04]  /*14040*/  FADD.FTZ R2, R94, R2 ;  /* 0x000000025e027221 */ /* 0x000fc80000010000 */
[----:B------:R-:W1:Y:S01]  /*14050*/  MUFU.EX2 R33, R211 ;  /* 0x000000d300217308 */ /* 0x000e620000000800 */
[----:B------:R-:W-:Y:S01]  /*14060*/  FADD.FTZ R0, R66, R0 ;  /* 0x0000000042007221 */ /* 0x000fe20000010000 */
[----:B------:R-:W-:Y:S01]  /*14070*/  FADD.FTZ R7, R114, R7 ;  /* 0x0000000772077221 */ /* 0x000fe20000010000 */
[C---:B------:R-:W-:Y:S05]  /*14080*/  HMMA.16816.F32 R72, R12.reuse, R26, R72 ;  /* 0x0000001a0c48723c */ /* 0x040fea0000001848 */
[----:B------:R-:W4:Y:S01]  /*14090*/  MUFU.EX2 R10, R223 ;  /* 0x000000df000a7308 */ /* 0x000f220000000800 */
[C---:B------:R-:W-:Y:S01]  /*140a0*/  HMMA.16816.F32 R60, R12.reuse, R22, R60 ;  /* 0x000000160c3c723c */ /* 0x040fe2000000183c */
[----:B------:R-:W-:Y:S01]  /*140b0*/  FADD.FTZ R6, R64, R6 ;  /* 0x0000000640067221 */ /* 0x000fe20000010000 */
[----:B------:R-:W-:Y:S01]  /*140c0*/  FADD.FTZ R2, R93, R2 ;  /* 0x000000025d027221 */ /* 0x000fe20000010000 */
[----:B------:R1:W5:Y:S04]  /*140d0*/  LDL.LU R230, [R1+0x130] ;  /* 0x0001300001e67983 */ /* 0x0003680000300800 */
[----:B------:R-:W4:Y:S01]  /*140e0*/  MUFU.EX2 R205, R205 ;  /* 0x000000cd00cd7308 */ /* 0x000f220000000800 */
[----:B------:R-:W-:Y:S01]  /*140f0*/  HMMA.16816.F32 R36, R12, R28, R36 ;  /* 0x0000001c0c24723c */ /* 0x000fe20000001824 */
[----:B------:R-:W-:-:S06]  /*14100*/  FADD.FTZ R0, R65, R0 ;  /* 0x0000000041007221 */ /* 0x000fcc0000010000 */
[----:B------:R-:W4:Y:S01]  /*14110*/  MUFU.EX2 R24, R207 ;  /* 0x000000cf00187308 */ /* 0x000f220000000800 */
[----:B------:R-:W-:Y:S01]  /*14120*/  HMMA.16816.F32 R44, R12, R30, R44 ;  /* 0x0000001e0c2c723c */ /* 0x000fe2000000182c */
[----:B------:R-:W-:Y:S01]  /*14130*/  FADD.FTZ R7, R115, R7 ;  /* 0x0000000773077221 */ /* 0x000fe20000010000 */
[----:B------:R1:W5:Y:S05]  /*14140*/  LDL.LU R229, [R1+0x12c] ;  /* 0x00012c0001e57983 */ /* 0x00036a0000300800 */
[----:B------:R-:W-:Y:S01]  /*14150*/  MUFU.EX2 R204, R204 ;  /* 0x000000cc00cc7308 */ /* 0x000fe20000000800 */
[----:B--2---:R-:W-:Y:S01]  /*14160*/  FADD.FTZ R6, R20, R6 ;  /* 0x0000000614067221 */ /* 0x004fe20000010000 */
[----:B------:R2:W5:Y:S06]  /*14170*/  LDL.LU R228, [R1+0x128] ;  /* 0x0001280001e47983 */ /* 0x00056c0000300800 */
[----:B------:R-:W-:Y:S01]  /*14180*/  MUFU.EX2 R21, R206 ;  /* 0x000000ce00157308 */ /* 0x000fe20000000800 */
[----:B------:R-:W-:Y:S01]  /*14190*/  FADD.FTZ R2, R35, R2 ;  /* 0x0000000223027221 */ /* 0x000fe20000010000 */
[----:B------:R2:W5:Y:S06]  /*141a0*/  LDL.LU R227, [R1+0x124] ;  /* 0x0001240001e37983 */ /* 0x00056c0000300800 */
[----:B------:R-:W2:Y:S01]  /*141b0*/  MUFU.EX2 R9, R234 ;  /* 0x000000ea00097308 */ /* 0x000ea20000000800 */
[----:B------:R-:W-:Y:S01]  /*141c0*/  FADD.FTZ R0, R34, R0 ;  /* 0x0000000022007221 */ /* 0x000fe20000010000 */
[----:B------:R2:W5:Y:S01]  /*141d0*/  LDL.LU R226, [R1+0x120] ;  /* 0x0001200001e27983 */ /* 0x0005620000300800 */
[----:B------:R-:W-:Y:S01]  /*141e0*/  FADD.FTZ R7, R101, R7 ;  /* 0x0000000765077221 */ /* 0x000fe20000010000 */
[----:B------:R-:W-:Y:S01]  /*141f0*/  FADD.FTZ R6, R11, R6 ;  /* 0x000000060b067221 */ /* 0x000fe20000010000 */
[----:B---3--:R-:W-:Y:S01]  /*14200*/  FADD.FTZ R2, R209, R2 ;  /* 0x00000002d1027221 */ /* 0x008fe20000010000 */
[----:B------:R3:W5:Y:S01]  /*14210*/  LDL.LU R225, [R1+0x11c] ;  /* 0x00011c0001e17983 */ /* 0x0007620000300800 */
[----:B-1----:R-:W-:Y:S01]  /*14220*/  FADD.FTZ R0, R33, R0 ;  /* 0x0000000021007221 */ /* 0x002fe20000010000 */
[----:B------:R-:W-:-:S02]  /*14230*/  FADD.FTZ R7, R102, R7 ;  /* 0x0000000766077221 */ /* 0x000fc40000010000 */
[----:B------:R3:W5:Y:S01]  /*14240*/  LDL.LU R224, [R1+0x118] ;  /* 0x0001180001e07983 */ /* 0x0007620000300800 */
[----:B----4-:R-:W-:-:S03]  /*14250*/  FADD.FTZ R6, R10, R6 ;  /* 0x000000060a067221 */ /* 0x010fc60000010000 */
[----:B------:R3:W5:Y:S01]  /*14260*/  LDL.LU R221, [R1+0x114] ;  /* 0x0001140001dd7983 */ /* 0x0007620000300800 */
[----:B------:R-:W-:-:S03]  /*14270*/  FADD.FTZ R2, R205, R2 ;  /* 0x00000002cd027221 */ /* 0x000fc60000010000 */
[----:B------:R3:W5:Y:S01]  /*14280*/  LDL.LU R220, [R1+0x110] ;  /* 0x0001100001dc7983 */ /* 0x0007620000300800 */
[----:B------:R-:W-:-:S03]  /*14290*/  FADD.FTZ R0, R24, R0 ;  /* 0x0000000018007221 */ /* 0x000fc60000010000 */
[----:B------:R3:W5:Y:S01]  /*142a0*/  LDL.LU R218, [R1+0x10c] ;  /* 0x00010c0001da7983 */ /* 0x0007620000300800 */
[----:B------:R-:W-:-:S03]  /*142b0*/  FADD.FTZ R7, R103, R7 ;  /* 0x0000000767077221 */ /* 0x000fc60000010000 */
[----:B------:R3:W5:Y:S01]  /*142c0*/  LDL.LU R213, [R1+0x108] ;  /* 0x0001080001d57983 */ /* 0x0007620000300800 */
[----:B------:R-:W-:Y:S01]  /*142d0*/  F2FP.F16.F32.PACK_AB R168, R209, R35 ;  /* 0x00000023d1a8723e */ /* 0x000fe200000000ff */
[----:B--2---:R-:W-:Y:S02]  /*142e0*/  FADD.FTZ R6, R9, R6 ;  /* 0x0000000609067221 */ /* 0x004fe40000010000 */
[----:B------:R3:W5:Y:S01]  /*142f0*/  LDL.LU R212, [R1+0x104] ;  /* 0x0001040001d47983 */ /* 0x0007620000300800 */
[----:B------:R-:W-:Y:S01]  /*14300*/  F2FP.F16.F32.PACK_AB R169, R33, R34 ;  /* 0x0000002221a9723e */ /* 0x000fe200000000ff */
[C---:B------:R-:W-:Y:S01]  /*14310*/  FADD.FTZ R2, R204.reuse, R2 ;  /* 0x00000002cc027221 */ /* 0x040fe20000010000 */
[----:B------:R-:W-:Y:S01]  /*14320*/  F2FP.F16.F32.PACK_AB R170, R204, R205 ;  /* 0x000000cdccaa723e */ /* 0x000fe200000000ff */
[----:B------:R3:W5:Y:S01]  /*14330*/  LDL.LU R133, [R1+0x100] ;  /* 0x0001000001857983 */ /* 0x0007620000300800 */
[----:B------:R-:W-:Y:S02]  /*14340*/  F2FP.F16.F32.PACK_AB R171, R21, R24 ;  /* 0x0000001815ab723e */ /* 0x000fe400000000ff */
[----:B------:R-:W-:Y:S01]  /*14350*/  F2FP.F16.F32.PACK_AB R136, R101, R115 ;  /* 0x000000736588723e */ /* 0x000fe200000000ff */
[----:B------:R3:W5:Y:S01]  /*14360*/  LDL.LU R132, [R1+0xfc] ;  /* 0x0000fc0001847983 */ /* 0x0007620000300800 */
[----:B------:R-:W-:-:S02]  /*14370*/  F2FP.F16.F32.PACK_AB R137, R11, R20 ;  /* 0x000000140b89723e */ /* 0x000fc400000000ff */
[----:B------:R-:W-:Y:S01]  /*14380*/  F2FP.F16.F32.PACK_AB R138, R103, R102 ;  /* 0x00000066678a723e */ /* 0x000fe200000000ff */
[----:B------:R3:W5:Y:S01]  /*14390*/  LDL.LU R5, [R1+0xf8] ;  /* 0x0000f80001057983 */ /* 0x0007620000300800 */
[----:B------:R-:W-:Y:S01]  /*143a0*/  F2FP.F16.F32.PACK_AB R139, R9, R10 ;  /* 0x0000000a098b723e */ /* 0x000fe200000000ff */
[----:B------:R-:W-:Y:S02]  /*143b0*/  FADD.FTZ R0, R21, R0 ;  /* 0x0000000015007221 */ /* 0x000fe40000010000 */
[----:B------:R3:W5:Y:S04]  /*143c0*/  LDL.LU R4, [R1+0xf4] ;  /* 0x0000f40001047983 */ /* 0x0007680000300800 */
        /* <DEDUP_REMOVED lines=21> */
[----:B------:R-:W-:-:S02]  /*14520*/  MOV R70, R202 ;  /* 0x000000ca00467202 */ /* 0x000fc40000000f00 */
[----:B------:R-:W-:Y:S02]  /*14530*/  MOV R71, R203 ;  /* 0x000000cb00477202 */ /* 0x000fe40000000f00 */
[----:B------:R-:W-:Y:S02]  /*14540*/  MOV R68, R200 ;  /* 0x000000c800447202 */ /* 0x000fe40000000f00 */
[----:B---3--:R-:W-:-:S15]  /*14550*/  MOV R69, R201 ;  /* 0x000000c900457202 */ /* 0x008fde0000000f00 */
[----:B------:R-:W-:-:S02]  /*14560*/  NOP ;  /* 0x0000000000007918 */ /* 0x000fc40000000000 */
.L_x_778:
[----:B------:R-:W-:-:S06]  /*14570*/  UISETP.GT.AND UP0, UPT, UR19, UR10, UPT ;  /* 0x0000000a1300728c */ /* 0x000fcc000bf04270 */
[----:B------:R-:W-:-:S13]  /*14580*/  PLOP3.LUT P0, PT, PT, PT, UP0, 0x80, 0x0 ;  /* 0x000000000000781c */ /* 0x000fda0003f0f008 */
[----:B------:R-:W-:Y:S05]  /*14590*/  @!P0 BRA `(.L_x_782) ;  /* 0x0000008000d08947 */ /* 0x000fea0003800000 */
[----:B------:R-:W-:Y:S01]  /*145a0*/  ULDC UR4, c[0x0][0x2d0] ;  /* 0x0000b40000047ab9 */ /* 0x000fe20000000800 */
[----:B-----5:R-:W-:Y:S01]  /*145b0*/  IMAD R223, R3, 0x2, R220 ;  /* 0x0000000203df7824 */ /* 0x020fe200078e02dc */
[----:B------:R-:W-:Y:S01]  /*145c0*/  ISETP.GE.AND P3, PT, R132, UR4, PT ;  /* 0x0000000484007c0c */ /* 0x000fe2000bf66270 */
[----:B------:R-:W-:Y:S01]  /*145d0*/  UIMAD.WIDE.U32 UR36, UR6, 0x30, URZ ;  /* 0x00000030062478a5 */ /* 0x000fe2000f8e003f */
[----:B------:R-:W-:Y:S01]  /*145e0*/  IMAD.MOV.U32 R133, RZ, RZ, R70 ;  /* 0x000000ffff857224 */ /* 0x000fe200078e0046 */
[----:B------:R-:W-:Y:S01]  /*145f0*/  UIMAD UR33, UR7, 0x30, URZ ;  /* 0x00000030072178a4 */ /* 0x000fe2000f8e023f */
[----:B------:R-:W-:Y:S01]  /*14600*/  MOV R132, R71 ;  /* 0x0000004700847202 */ /* 0x000fe20000000f00 */
[----:B------:R-:W-:Y:S01]  /*14610*/  UIMAD.WIDE.U32 UR34, UR6, 0x50, URZ ;  /* 0x00000050062278a5 */ /* 0x000fe2000f8e003f */
[----:B------:R-:W-:Y:S01]  /*14620*/  IMAD.MOV.U32 R135, RZ, RZ, R68 ;  /* 0x000000ffff877224 */ /* 0x000fe200078e0044 */
[----:B------:R-:W-:Y:S01]  /*14630*/  UIMAD UR38, UR7, 0x50, URZ ;  /* 0x00000050072678a4 */ /* 0x000fe2000f8e023f */
[----:B------:R-:W-:Y:S01]  /*14640*/  MOV R134, R69 ;  /* 0x0000004500867202 */ /* 0x000fe20000000f00 */
[----:B------:R-:W-:Y:S01]  /*14650*/  UIMAD.WIDE.U32 UR28, UR6, 0x60, URZ ;  /* 0x00000060061c78a5 */ /* 0x000fe2000f8e003f */
[----:B------:R-:W-:Y:S01]  /*14660*/  IADD3 R219, R213, R4, RZ ;  /* 0x00000004d5db7210 */ /* 0x000fe20007ffe0ff */
[----:B------:R-:W-:-:S02]  /*14670*/  UIMAD UR39, UR7, 0x60, URZ ;  /* 0x00000060072778a4 */ /* 0x000fc4000f8e023f */
[----:B------:R-:W1:Y:S01]  /*14680*/  @!P3 LDC.64 R8, c[0x0][0x220] ;  /* 0x00008800ff08bb82 */ /* 0x000e620000000a00 */
[----:B------:R-:W-:Y:S01]  /*14690*/  UIMAD.WIDE.U32 UR46, UR6, 0x70, URZ ;  /* 0x00000070062e78a5 */ /* 0x000fe2000f8e003f */
[----:B------:R-:W-:Y:S01]  /*146a0*/  IMAD R222, R5, 0x2, R220 ;  /* 0x0000000205de7824 */ /* 0x000fe200078e02dc */
[----:B------:R-:W-:Y:S02]  /*146b0*/  UIMAD UR40, UR7, 0x70, URZ ;  /* 0x00000070072878a4 */ /* 0x000fe4000f8e023f */
[----:B------:R-:W-:Y:S02]  /*146c0*/  UIMAD.WIDE.U32 UR52, UR8, 0x30, URZ ;  /* 0x00000030083478a5 */ /* 0x000fe4000f8e003f */
[----:B------:R-:W-:Y:S01]  /*146d0*/  UIMAD UR41, UR9, 0x30, URZ ;  /* 0x00000030092978a4 */ /* 0x000fe2000f8e023f */
[----:B------:R-:W2:Y:S01]  /*146e0*/  @!P3 LDC.64 R6, c[0x0][0x220] ;  /* 0x00008800ff06bb82 */ /* 0x000ea20000000a00 */
[----:B------:R-:W-:Y:S02]  /*146f0*/  UIMAD.WIDE.U32 UR50, UR8, 0x50, URZ ;  /* 0x00000050083278a5 */ /* 0x000fe4000f8e003f */
[----:B------:R-:W-:-:S02]  /*14700*/  UIMAD UR42, UR9, 0x50, URZ ;  /* 0x00000050092a78a4 */ /* 0x000fc4000f8e023f */
[----:B------:R-:W-:Y:S02]  /*14710*/  UIMAD.WIDE.U32 UR48, UR8, 0x60, URZ ;  /* 0x00000060083078a5 */ /* 0x000fe4000f8e003f */
[----:B------:R-:W-:Y:S01]  /*14720*/  UIMAD UR43, UR9, 0x60, URZ ;  /* 0x00000060092b78a4 */ /* 0x000fe2000f8e023f */
[----:B------:R-:W3:Y:S01]  /*14730*/  @!P3 LDC.64 R10, c[0x0][0x220] ;  /* 0x00008800ff0abb82 */ /* 0x000ee20000000a00 */
[----:B------:R-:W-:Y:S02]  /*14740*/  UIMAD.WIDE.U32 UR54, UR8, 0x70, URZ ;  /* 0x00000070083678a5 */ /* 0x000fe4000f8e003f */
[----:B------:R-:W-:Y:S02]  /*14750*/  UIMAD UR44, UR9, 0x70, URZ ;  /* 0x00000070092c78a4 */ /* 0x000fe4000f8e023f */
[----:B------:R-:W-:Y:S02]  /*14760*/  USHF.L.U64.HI UR21, UR6, 0x5, UR7 ;  /* 0x0000000506157899 */ /* 0x000fe40008010207 */
[----:B------:R-:W-:Y:S01]  /*14770*/  USHF.L.U32 UR22, UR6, 0x5, URZ ;  /* 0x0000000506167899 */ /* 0x000fe2000800063f */
[----:B-1----:R1:W-:Y:S01]  /*14780*/  @!P3 STL.64 [R1+0xc0], R8 ;  /* 0x0000c0080100b387 */ /* 0x0023e20000100a00 */
[----:B------:R-:W-:-:S02]  /*14790*/  USHF.L.U64.HI UR23, UR6, 0x6, UR7 ;  /* 0x0000000606177899 */ /* 0x000fc40008010207 */
[----:B------:R-:W-:Y:S02]  /*147a0*/  USHF.L.U32 UR24, UR6, 0x6, URZ ;  /* 0x0000000606187899 */ /* 0x000fe4000800063f */
[----:B------:R-:W-:Y:S02]  /*147b0*/  USHF.L.U64.HI UR25, UR8, 0x5, UR9 ;  /* 0x0000000508197899 */ /* 0x000fe40008010209 */
[----:B------:R-:W-:Y:S01]  /*147c0*/  USHF.L.U32 UR30, UR8, 0x5, URZ ;  /* 0x00000005081e7899 */ /* 0x000fe2000800063f */
[----:B--2---:R2:W-:Y:S01]  /*147d0*/  @!P3 STL.64 [R1+0xb8], R6 ;  /* 0x0000b8060100b387 */ /* 0x0045e20000100a00 */
[----:B------:R-:W-:Y:S02]  /*147e0*/  USHF.L.U64.HI UR31, UR8, 0x6, UR9 ;  /* 0x00000006081f7899 */ /* 0x000fe40008010209 */
[----:B------:R-:W-:Y:S02]  /*147f0*/  USHF.L.U32 UR32, UR8, 0x6, URZ ;  /* 0x0000000608207899 */ /* 0x000fe4000800063f */
[----:B------:R-:W-:-:S02]  /*14800*/  UIADD3 UR33, UR33, UR37, URZ ;  /* 0x0000002521217290 */ /* 0x000fc4000fffe03f */
[----:B------:R-:W-:Y:S01]  /*14810*/  UIADD3 UR38, UR38, UR35, URZ ;  /* 0x0000002326267290 */ /* 0x000fe2000fffe03f */
[----:B---3--:R3:W-:Y:S01]  /*14820*/  @!P3 STL.64 [R1+0xb0], R10 ;  /* 0x0000b00a0100b387 */ /* 0x0087e20000100a00 */
[----:B------:R-:W-:Y:S02]  /*14830*/  UIADD3 UR39, UR39, UR29, URZ ;  /* 0x0000001d27277290 */ /* 0x000fe4000fffe03f */
[----:B------:R-:W-:Y:S02]  /*14840*/  UIADD3 UR40, UR40, UR47, URZ ;  /* 0x0000002f28287290 */ /* 0x000fe4000fffe03f */
[----:B------:R-:W-:Y:S02]  /*14850*/  UIADD3 UR41, UR41, UR53, URZ ;  /* 0x0000003529297290 */ /* 0x000fe4000fffe03f */
[----:B------:R-:W-:Y:S02]  /*14860*/  UIADD3 UR42, UR42, UR51, URZ ;  /* 0x000000332a2a7290 */ /* 0x000fe4000fffe03f */
[----:B------:R-:W-:Y:S01]  /*14870*/  UIADD3 UR43, UR43, UR49, URZ ;  /* 0x000000312b2b7290 */ /* 0x000fe2000fffe03f */
[----:B-1----:R-:W1:Y:S01]  /*14880*/  @!P3 LDC.64 R8, c[0x0][0x220] ;  /* 0x00008800ff08bb82 */ /* 0x002e620000000a00 */
[----:B------:R-:W-:Y:S01]  /*14890*/  UIADD3 UR44, UR44, UR55, URZ ;  /* 0x000000372c2c7290 */ /* 0x000fe2000fffe03f */
[----:B------:R-:W-:Y:S01]  /*148a0*/  ULDC UR4, c[0x0][0x2ec] ;  /* 0x0000bb0000047ab9 */ /* 0x000fe20000000800 */
[----:B------:R-:W-:-:S05]  /*148b0*/  ULDC.64 UR6, c[0x0][0x248] ;  /* 0x0000920000067ab9 */ /* 0x000fca0000000a00 */
[----:B--2---:R-:W2:Y:S08]  /*148c0*/  @!P3 LDC.64 R6, c[0x0][0x220] ;  /* 0x00008800ff06bb82 */ /* 0x004eb00000000a00 */
[----:B---3--:R-:W3:Y:S01]  /*148d0*/  @!P3 LDC.64 R10, c[0x0][0x220] ;  /* 0x00008800ff0abb82 */ /* 0x008ee20000000a00 */
[----:B-1----:R1:W-:Y:S04]  /*148e0*/  @!P3 STL.64 [R1+0xa8], R8 ;  /* 0x0000a8080100b387 */ /* 0x0023e80000100a00 */
[----:B--2---:R2:W-:Y:S04]  /*148f0*/  @!P3 STL.64 [R1+0xa0], R6 ;  /* 0x0000a0060100b387 */ /* 0x0045e80000100a00 */
[----:B---3--:R-:W-:Y:S01]  /*14900*/  @!P3 STL.64 [R1+0x98], R10 ;  /* 0x0000980a0100b387 */ /* 0x008fe20000100a00 */
[----:B-1----:R-:W1:Y:S08]  /*14910*/  @!P3 LDC.64 R8, c[0x0][0x220] ;  /* 0x00008800ff08bb82 */ /* 0x002e700000000a00 */
[----:B--2---:R-:W2:Y:S01]  /*14920*/  @!P3 LDC.64 R6, c[0x0][0x220] ;  /* 0x00008800ff06bb82 */ /* 0x004ea20000000a00 */
[----:B-1----:R1:W-:Y:S04]  /*14930*/  @!P3 STL.64 [R1+0x90], R8 ;  /* 0x000090080100b387 */ /* 0x0023e80000100a00 */
[----:B--2---:R2:W-:Y:S04]  /*14940*/  @!P3 STL.64 [R1+0x88], R6 ;  /* 0x000088060100b387 */ /* 0x0045e80000100a00 */
[----:B-1----:R-:W3:Y:S04]  /*14950*/  LDL.LU.64 R8, [R1+0xe0] ;  /* 0x0000e00001087983 */ /* 0x002ee80000300a00 */
[----:B--2---:R-:W2:Y:S01]  /*14960*/  LDL.LU.64 R6, [R1+0xe8] ;  /* 0x0000e80001067983 */ /* 0x004ea20000300a00 */
[----:B---3--:R-:W-:Y:S01]  /*14970*/  IMAD.MOV.U32 R3, RZ, RZ, R9 ;  /* 0x000000ffff037224 */ /* 0x008fe200078e0009 */
[----:B--2---:R-:W-:-:S05]  /*14980*/  MOV R2, R6 ;  /* 0x0000000600027202 */ /* 0x004fca0000000f00 */
[----:B------:R1:W-:Y:S01]  /*14990*/  STL.64 [R1+0x80], R2 ;  /* 0x0000800201007387 */ /* 0x0003e20000100a00 */
[----:B------:R-:W-:Y:S05]  /*149a0*/  BRA `(.L_x_783) ;  /* 0x0000000400747947 */ /* 0x000fea0003800000 */
.L_x_785:
[----:B------:R-:W2:Y:S01]  /*149b0*/  LDL.64 R236, [R1+0xd0] ;  /* 0x0000d00001ec7983 */ /* 0x000ea20000100a00 */
[----:B------:R-:W1:Y:S01]  /*149c0*/  @!P3 LDC.64 R200, c[0x0][0x218] ;  /* 0x00008600ffc8bb82 */ /* 0x000e620000000a00 */
[----:B------:R-:W-:Y:S02]  /*149d0*/  UIADD3 UR19, UR19, -0x2, URZ ;  /* 0xfffffffe13137890 */ /* 0x000fe4000fffe03f */
[----:B------:R-:W3:Y:S02]  /*149e0*/  LDL.64 R234, [R1+0xc8] ;  /* 0x0000c80001ea7983 */ /* 0x000ee40000100a00 */
[----:B------:R-:W-:Y:S02]  /*149f0*/  USHF.R.S32.HI UR9, URZ, 0x1f, UR19 ;  /* 0x0000001f3f097899 */ /* 0x000fe40008011413 */
[----:B------:R4:W-:Y:S01]  /*14a00*/  @P3 STS.128 [R233+0x4000], RZ ;  /* 0x004000ffe9003388 */ /* 0x0009e20000000c00 */
[----:B------:R-:W-:Y:S01]  /*14a10*/  UIMAD.WIDE.U32 UR56, UR19, UR6, URZ ;  /* 0x00000006133872a5 */ /* 0x000fe2000f8e003f */
[----:B------:R-:W5:Y:S01]  /*14a20*/  @!P3 LDC.64 R202, c[0x0][0x218] ;  /* 0x00008600ffcabb82 */ /* 0x000f620000000a00 */
        /* <DEDUP_REMOVED lines=8> */
[C---:B-1----:R-:W-:Y:S02]  /*14ab0*/  @!P3 LEA R200, P0, R0.reuse, R200, 0x1 ;  /* 0x000000c800c8b211 */ /* 0x042fe400078008ff */
[C---:B------:R-:W-:Y:S02]  /*14ac0*/  @!P3 IADD3 R3, P1, R0.reuse, UR12, RZ ;  /* 0x0000000c0003bc10 */ /* 0x040fe4000ff3e0ff */
[----:B------:R-:W-:Y:S05]  /*14ad0*/  @!P3 LEA.HI.X R201, R0, R201, R2, 0x1, P0 ;  /* 0x000000c900c9b211 */ /* 0x000fea00000f0c02 */
[----:B------:R-:W-:Y:S01]  /*14ae0*/  @!PT LDS RZ, [RZ] ;  /* 0x00000000fffff984 */ /* 0x000fe20000000800 */
[----:B------:R-:W-:Y:S01]  /*14af0*/  @!PT LDS RZ, [RZ] ;  /* 0x00000000fffff984 */ /* 0x000fe20000000800 */
[----:B------:R-:W-:Y:S01]  /*14b00*/  @!PT LDS RZ, [RZ] ;  /* 0x00000000fffff984 */ /* 0x000fe20000000800 */
[----:B------:R5:W-:Y:S04]  /*14b10*/  @!P3 LDGSTS.E.BYPASS.LTC128B.128 [R233+0x4000], desc[UR26][R200.64] ;  /* 0x04000000c8e9bfae */ /* 0x000be8000b901d5a */
[----:B------:R4:W-:Y:S01]  /*14b20*/  @P3 STS.128 [R233+0x4800], RZ ;  /* 0x004800ffe9003388 */ /* 0x0009e20000000c00 */
[C---:B-----5:R-:W-:Y:S02]  /*14b30*/  @!P3 LEA R200, P0, R3.reuse, R202, 0x1 ;  /* 0x000000ca03c8b211 */ /* 0x060fe400078008ff */
[----:B------:R-:W-:Y:S04]  /*14b40*/  @!P3 IADD3.X R201, R2, UR11, RZ, P1, !PT ;  /* 0x0000000b02c9bc10 */ /* 0x000fe80008ffe4ff */
[----:B------:R-:W-:Y:S02]  /*14b50*/  @!P3 LEA.HI.X R201, R3, R203, R201, 0x1, P0 ;  /* 0x000000cb03c9b211 */ /* 0x000fe400000f0cc9 */
[----:B------:R-:W1:Y:S01]  /*14b60*/  @!P3 LDC.64 R202, c[0x0][0x218] ;  /* 0x00008600ffcabb82 */ /* 0x000e620000000a00 */
[----:B------:R-:W-:Y:S02]  /*14b70*/  @!P3 IADD3 R3, P1, R0, UR30, RZ ;  /* 0x0000001e0003bc10 */ /* 0x000fe4000ff3e0ff */
[----:B------:R-:W-:Y:S01]  /*14b80*/  @!PT LDS RZ, [RZ] ;  /* 0x00000000fffff984 */ /* 0x000fe20000000800 */
[----:B------:R-:W-:Y:S01]  /*14b90*/  @!PT LDS RZ, [RZ] ;  /* 0x00000000fffff984 */ /* 0x000fe20000000800 */
[----:B------:R-:W-:Y:S01]  /*14ba0*/  @!PT LDS RZ, [RZ] ;  /* 0x00000000fffff984 */ /* 0x000fe20000000800 */
[----:B------:R1:W-:Y:S04]  /*14bb0*/  @!P3 LDGSTS.E.BYPASS.LTC128B.128 [R233+0x4800], desc[UR26][R200.64] ;  /* 0x04800000c8e9bfae */ /* 0x0003e8000b901d5a */
[----:B------:R4:W-:Y:S01]  /*14bc0*/  @P3 STS.128 [R233+0x5000], RZ ;  /* 0x005000ffe9003388 */ /* 0x0009e20000000c00 */
[C---:B-1----:R-:W-:Y:S02]  /*14bd0*/  @!P3 LEA R200, P0, R3.reuse, R202, 0x1 ;  /* 0x000000ca03c8b211 */ /* 0x042fe400078008ff */
        /* <DEDUP_REMOVED lines=40> */
[----:B--2---:R-:W-:Y:S02]  /*14e60*/  @!P3 IADD3.X R200, R2, UR43, RZ, P1, !PT ;  /* 0x0000002b02c8bc10 */ /* 0x004fe40008ffe4ff */
[----:B------:R-:W-:Y:S02]  /*14e70*/  @!P3 IADD3 R0, P1, R0, UR54, RZ ;  /* 0x000000360000bc10 */ /* 0x000fe4000ff3e0ff */
[----:B------:R-:W-:Y:S02]  /*14e80*/  @!P3 LEA.HI.X R203, R3, R203, R200, 0x1, P0 ;  /* 0x000000cb03cbb211 */ /* 0x000fe400000f0cc8 */
[----:B------:R-:W1:Y:S01]  /*14e90*/  @!P3 LDC.64 R200, c[0x0][0x218] ;  /* 0x00008600ffc8bb82 */ /* 0x000e620000000a00 */
[----:B------:R-:W-:Y:S02]  /*14ea0*/  @!P3 IADD3.X R2, R2, UR44, RZ, P1, !PT ;  /* 0x0000002c0202bc10 */ /* 0x000fe40008ffe4ff */
[----:B------:R-:W-:Y:S01]  /*14eb0*/  @!PT LDS RZ, [RZ] ;  /* 0x00000000fffff984 */ /* 0x000fe20000000800 */
[----:B------:R-:W-:Y:S01]  /*14ec0*/  @!PT LDS RZ, [RZ] ;  /* 0x00000000fffff984 */ /* 0x000fe20000000800 */
[----:B------:R-:W-:Y:S01]  /*14ed0*/  @!PT LDS RZ, [RZ] ;  /* 0x00000000fffff984 */ /* 0x000fe20000000800 */
[----:B------:R4:W-:Y:S04]  /*14ee0*/  @!P3 LDGSTS.E.BYPASS.LTC128B.128 [R233+0x7000], desc[UR26][R202.64] ;  /* 0x07000000cae9bfae */ /* 0x0009e8000b901d5a */
[----:B------:R4:W-:Y:S01]  /*14ef0*/  @P3 STS.128 [R233+0x7800], RZ ;  /* 0x007800ffe9003388 */ /* 0x0009e20000000c00 */
[C---:B-1----:R-:W-:Y:S04]  /*14f00*/  @!P3 LEA R200, P0, R0.reuse, R200, 0x1 ;  /* 0x000000c800c8b211 */ /* 0x042fe800078008ff */
[----:B------:R-:W-:Y:S05]  /*14f10*/  @!P3 LEA.HI.X R201, R0, R201, R2, 0x1, P0 ;  /* 0x000000c900c9b211 */ /* 0x000fea00000f0c02 */
[----:B------:R-:W-:Y:S01]  /*14f20*/  @!PT LDS RZ, [RZ] ;  /* 0x00000000fffff984 */ /* 0x000fe20000000800 */
[----:B------:R-:W-:Y:S01]  /*14f30*/  @!PT LDS RZ, [RZ] ;  /* 0x00000000fffff984 */ /* 0x000fe20000000800 */
[----:B------:R-:W-:Y:S01]  /*14f40*/  @!PT LDS RZ, [RZ] ;  /* 0x00000000fffff984 */ /* 0x000fe20000000800 */
[----:B------:R4:W-:Y:S04]  /*14f50*/  @!P3 LDGSTS.E.BYPASS.LTC128B.128 [R233+0x7800], desc[UR26][R200.64] ;  /* 0x07800000c8e9bfae */ /* 0x0009e8000b901d5a */
[----:B------:R-:W0:Y:S01]  /*14f60*/  LDGDEPBAR ;  /* 0x00000000000079af */ /* 0x000e220000000000 */
[----:B------:R-:W-:Y:S05]  /*14f70*/  BRA `(.L_x_784) ;  /* 0x0000001000647947 */ /* 0x000fea0003800000 */
.L_x_783:
[----:B--2---:R-:W2:Y:S01]  /*14f80*/  LDL.64 R12, [R1+0x80] ;  /* 0x00008000010c7983 */ /* 0x004ea20000100a00 */
[----:B------:R-:W-:Y:S04]  /*14f90*/  DEPBAR.LE SB0, 0x0 ;  /* 0x000080000000791a */ /* 0x000fe80000000000 */
[----:B------:R-:W3:Y:S01]  /*14fa0*/  LDL R7, [R1+0xc0] ;  /* 0x0000c00001077983 */ /* 0x000ee20000100800 */
[----:B------:R-:W-:Y:S04]  /*14fb0*/  UIADD3 UR8, UR19, -0x1, URZ ;  /* 0xffffffff13087890 */ /* 0x000fe8000fffe03f */
[----:B------:R-:W4:Y:S01]  /*14fc0*/  LDL R29, [R1+0xc4] ;  /* 0x0000c400011d7983 */ /* 0x000f220000100800 */
[----:B------:R-:W-:Y:S02]  /*14fd0*/  USHF.R.S32.HI UR45, URZ, 0x1f, UR8 ;  /* 0x0000001f3f2d7899 */ /* 0x000fe40008011408 */
[----:B------:R-:W-:Y:S02]  /*14fe0*/  UIMAD UR9, UR13, UR8, URZ ;  /* 0x000000080d0972a4 */ /* 0x000fe4000f8e023f */
[----:B-----5:R-:W5:Y:S01]  /*14ff0*/  LDL R4, [R1+0xb8] ;  /* 0x0000b80001047983 */ /* 0x020f620000100800 */
[----:B-1----:R-:W-:Y:S01]  /*15000*/  IMAD.U32 R2, RZ, RZ, UR8 ;  /* 0x00000008ff027e24 */ /* 0x002fe2000f8e00ff */
[----:B------:R-:W-:Y:S03]  /*15010*/  UISETP.GT.AND UP0, UPT, UR8, UR10, UPT ;  /* 0x0000000a0800728c */ /* 0x000fe6000bf04270 */
[----:B------:R-:W5:Y:S01]  /*15020*/  LDL R11, [R1+0xbc] ;  /* 0x0000bc00010b7983 */ /* 0x000f620000100800 */
[----:B------:R-:W-:Y:S04]  /*15030*/  UIMAD UR9, UR45, UR14, UR9 ;  /* 0x0000000e2d0972a4 */ /* 0x000fe8000f8e0209 */
[----:B------:R-:W5:Y:S05]  /*15040*/  LDL R8, [R1+0xb0] ;  /* 0x0000b00001087983 */ /* 0x000f6a0000100800 */
        /* <DEDUP_REMOVED lines=10> */
[----:B------:R-:W5:Y:S01]  /*150f0*/  LDL R22, [R1+0x8c] ;  /* 0x00008c0001167983 */ /* 0x000f620000100800 */
[----:B------:R-:W-:Y:S06]  /*15100*/  BAR.SYNC.DEFER_BLOCKING 0x0 ;  /* 0x0000000000007b1d */ /* 0x000fec0000010000 */
[----:B------:R-:W-:Y:S01]  /*15110*/  @P3 STS.128 [R233+0x8000], RZ ;  /* 0x008000ffe9003388 */ /* 0x000fe20000000c00 */
[----:B--2---:R-:W-:Y:S04]  /*15120*/  IMAD.WIDE.U32 R2, R2, UR14, R12 ;  /* 0x0000000e02027c25 */ /* 0x004fe8000f8e000c */
[----:B------:R-:W-:Y:S01]  /*15130*/  VIADD R0, R3, UR9 ;  /* 0x0000000903007c36 */ /* 0x000fe20008000000 */
[C---:B---3--:R-:W-:Y:S02]  /*15140*/  @!P3 LEA R14, P4, R2.reuse, R7, 0x1 ;  /* 0x00000007020eb211 */ /* 0x048fe400078808ff */
[C---:B------:R-:W-:Y:S02]  /*15150*/  @!P3 IADD3 R3, P0, R2.reuse, UR16, RZ ;  /* 0x000000100203bc10 */ /* 0x040fe4000ff1e0ff */
[----:B----4-:R-:W-:Y:S02]  /*15160*/  @!P3 LEA.HI.X R15, R2, R29, R0, 0x1, P4 ;  /* 0x0000001d020fb211 */ /* 0x010fe400020f0c00 */
[----:B------:R-:W-:Y:S02]  /*15170*/  @!P3 IADD3.X R6, R0, UR15, RZ, P0, !PT ;  /* 0x0000000f0006bc10 */ /* 0x000fe400087fe4ff */
[C---:B-----5:R-:W-:Y:S01]  /*15180*/  @!P3 LEA R16, P2, R3.reuse, R4, 0x1 ;  /* 0x000000040310b211 */ /* 0x060fe200078408ff */
[----:B------:R-:W-:Y:S01]  /*15190*/  @!PT LDS RZ, [RZ] ;  /* 0x00000000fffff984 */ /* 0x000fe20000000800 */
[----:B------:R-:W-:Y:S01]  /*151a0*/  @!PT LDS RZ, [RZ] ;  /* 0x00000000fffff984 */ /* 0x000fe20000000800 */
[----:B------:R-:W-:Y:S01]  /*151b0*/  @!PT LDS RZ, [RZ] ;  /* 0x00000000fffff984 */ /* 0x000fe20000000800 */
[----:B------:R-:W-:Y:S01]  /*151c0*/  @!P3 LDGSTS.E.BYPASS.LTC128B.128 [R233+0x8000], desc[UR26][R14.64] ;  /* 0x080000000ee9bfae */ /* 0x000fe2000b901d5a */
[C---:B------:R-:W-:Y:S02]  /*151d0*/  @!P3 IADD3 R4, P1, R2.reuse, UR22, RZ ;  /* 0x000000160204bc10 */ /* 0x040fe4000ff3e0ff */
[----:B------:R-:W-:Y:S02]  /*151e0*/  @!P3 LEA.HI.X R17, R3, R11, R6, 0x1, P2 ;  /* 0x0000000b0311b211 */ /* 0x000fe400010f0c06 */
[----:B------:R-:W-:Y:S01]  /*151f0*/  @P3 STS.128 [R233+0x8800], RZ ;  /* 0x008800ffe9003388 */ /* 0x000fe20000000c00 */
[----:B------:R-:W-:Y:S02]  /*15200*/  @!P3 IADD3 R7, P2, R2, UR24, RZ ;  /* 0x000000180207bc10 */ /* 0x000fe4000ff5e0ff */
[----:B------:R-:W-:Y:S02]  /*15210*/  @!P3 IADD3.X R6, R0, UR21, RZ, P1, !PT ;  /* 0x000000150006bc10 */ /* 0x000fe40008ffe4ff */
[----:B------:R-:W-:Y:S01]  /*15220*/  @!PT LDS RZ, [RZ] ;  /* 0x00000000fffff984 */ /* 0x000fe20000000800 */
[----:B------:R-:W-:Y:S01]  /*15230*/  @!PT LDS RZ, [RZ] ;  /* 0x00000000fffff984 */ /* 0x000fe20000000800 */
[----:B------:R-:W-:Y:S01]  /*15240*/  @!PT LDS RZ, [RZ] ;  /* 0x00000000fffff984 */ /* 0x000fe20000000800 */
[----:B------:R1:W-:Y:S01]  /*15250*/  @!P3 LDGSTS.E.BYPASS.LTC128B.128 [R233+0x8800], desc[UR26][R16.64] ;  /* 0x0880000010e9bfae */ /* 0x0003e2000b901d5a */
[----:B------:R-:W-:Y:S02]  /*15260*/  P2R R3, PR, RZ, 0x4 ;  /* 0x00000004ff037803 */ /* 0x000fe40000000000 */
[----:B------:R-:W-:Y:S02]  /*15270*/  @!P3 LEA R12, P2, R4, R8, 0x1 ;  /* 0x00000008040cb211 */ /* 0x000fe400078408ff */
[----:B------:R-:W-:Y:S01]  /*15280*/  @P3 STS.128 [R233+0x9000], RZ ;  /* 0x009000ffe9003388 */ /* 0x000fe20000000c00 */
[----:B------:R-:W-:Y:S02]  /*15290*/  @!P3 IADD3 R5, P0, R2, UR36, RZ ;  /* 0x000000240205bc10 */ /* 0x000fe4000ff1e0ff */
[----:B------:R-:W-:Y:S02]  /*152a0*/  @!P3 LEA.HI.X R13, R4, R21, R6, 0x1, P2 ;  /* 0x00000015040db211 */ /* 0x000fe400010f0c06 */
[----:B------:R-:W-:Y:S02]  /*152b0*/  @!P3 LEA R10, P1, R5, R10, 0x1 ;  /* 0x0000000a050ab211 */ /* 0x000fe400078208ff */
[C---:B------:R-:W-:Y:S01]  /*152c0*/  @!P3 IADD3.X R8, R0.reuse, UR33, RZ, P0, !PT ;  /* 0x000000210008bc10 */ /* 0x040fe200087fe4ff */
[----:B------:R-:W-:Y:S01]  /*152d0*/  @!PT LDS RZ, [RZ] ;  /* 0x00000000fffff984 */ /* 0x000fe20000000800 */
[----:B------:R-:W-:Y:S01]  /*152e0*/  @!PT LDS RZ, [RZ] ;  /* 0x00000000fffff984 */ /* 0x000fe20000000800 */
[----:B------:R-:W-:Y:S01]  /*152f0*/  @!PT LDS RZ, [RZ] ;  /* 0x00000000fffff984 */ /* 0x000fe20000000800 */
[----:B------:R-:W-:Y:S01]  /*15300*/  @!P3 LDGSTS.E.BYPASS.LTC128B.128 [R233+0x9000], desc[UR26][R12.64] ;  /* 0x090000000ce9bfae */ /* 0x000fe2000b901d5a */
[----:B------:R-:W-:Y:S02]  /*15310*/  ISETP.NE.AND P4, PT, R3, RZ, PT ;  /* 0x000000ff0300720c */ /* 0x000fe40003f85270 */
[----:B------:R-:W-:Y:S02]  /*15320*/  @!P3 LEA.HI.X R11, R5, R20, R8, 0x1, P1 ;  /* 0x00000014050bb211 */ /* 0x000fe400008f0c08 */
[----:B------:R-:W-:Y:S01]  /*15330*/  @P3 STS.128 [R233+0x9800], RZ ;  /* 0x009800ffe9003388 */ /* 0x000fe20000000c00 */
[----:B------:R-:W-:Y:S02]  /*15340*/  @!P3 IADD3.X R5, R0, UR23, RZ, P4, !PT ;  /* 0x000000170005bc10 */ /* 0x000fe4000a7fe4ff */
[C---:B------:R-:W-:Y:S02]  /*15350*/  @!P3 LEA R8, P4, R7.reuse, R9, 0x1 ;  /* 0x000000090708b211 */ /* 0x040fe400078808ff */
[----:B------:R-:W-:Y:S01]  /*15360*/  @!PT LDS RZ, [RZ] ;  /* 0x00000000fffff984 */ /* 0x000fe20000000800 */
[----:B------:R-:W-:Y:S01]  /*15370*/  @!PT LDS RZ, [RZ] ;  /* 0x00000000fffff984 */ /* 0x000fe20000000800 */
[----:B------:R-:W-:Y:S01]  /*15380*/  @!PT LDS RZ, [RZ] ;  /* 0x00000000fffff984 */ /* 0x000fe20000000800 */
[----:B------:R-:W-:Y:S01]  /*15390*/  @!P3 LDGSTS.E.BYPASS.LTC128B.128 [R233+0x9800], desc[UR26][R10.64] ;  /* 0x098000000ae9bfae */ /* 0x000fe2000b901d5a */
[----:B------:R-:W-:Y:S02]  /*153a0*/  @!P3 IADD3 R18, P6, R2, UR34, RZ ;  /* 0x000000220212bc10 */ /* 0x000fe4000ffde0ff */
[----:B------:R-:W-:Y:S02]  /*153b0*/  @!P3 LEA.HI.X R9, R7, R25, R5, 0x1, P4 ;  /* 0x000000190709b211 */ /* 0x000fe400020f0c05 */
[----:B------:R-:W-:Y:S01]  /*153c0*/  @P3 STS.128 [R233+0xa000], RZ ;  /* 0x00a000ffe9003388 */ /* 0x000fe20000000c00 */
[----:B------:R-:W-:Y:S02]  /*153d0*/  @!P3 LEA R6, P2, R18, R28, 0x1 ;  /* 0x0000001c1206b211 */ /* 0x000fe400078408ff */
[----:B------:R-:W-:Y:S02]  /*153e0*/  @!P3 IADD3.X R20, R0, UR38, RZ, P6, !PT ;  /* 0x000000260014bc10 */ /* 0x000fe4000b7fe4ff */
[----:B------:R-:W-:Y:S01]  /*153f0*/  @!PT LDS RZ, [RZ] ;  /* 0x00000000fffff984 */ /* 0x000fe20000000800 */
[----:B------:R-:W-:Y:S01]  /*15400*/  @!PT LDS RZ, [RZ] ;  /* 0x00000000fffff984 */ /* 0x000fe20000000800 */
[----:B------:R-:W-:Y:S01]  /*15410*/  @!PT LDS RZ, [RZ] ;  /* 0x00000000fffff984 */ /* 0x000fe20000000800 */
[----:B------:R-:W-:Y:S01]  /*15420*/  @!P3 LDGSTS.E.BYPASS.LTC128B.128 [R233+0xa000], desc[UR26][R8.64] ;  /* 0x0a00000008e9bfae */ /* 0x000fe2000b901d5a */
[----:B------:R-:W-:Y:S02]  /*15430*/  @!P3 IADD3 R19, P5, R2, UR28, RZ ;  /* 0x0000001c0213bc10 */ /* 0x000fe4000ffbe0ff */
[----:B------:R-:W-:Y:S02]  /*15440*/  @!P3 LEA.HI.X R7, R18, R24, R20, 0x1, P2 ;  /* 0x000000181207b211 */ /* 0x000fe400010f0c14 */
[----:B------:R-:W-:Y:S01]  /*15450*/  @P3 STS.128 [R233+0xa800], RZ ;  /* 0x00a800ffe9003388 */ /* 0x000fe20000000c00 */
[C---:B------:R-:W-:Y:S02]  /*15460*/  @!P3 LEA R4, P1, R19.reuse, R27, 0x1 ;  /* 0x0000001b1304b211 */ /* 0x040fe400078208ff */
        /* <DEDUP_REMOVED lines=8> */
[----:B------:R-:W-:Y:S02]  /*154f0*/  @!P3 IADD3.X R0, R0, UR40, RZ, P0, !PT ;  /* 0x000000280000bc10 */ /* 0x000fe400087fe4ff */
[C---:B------:R-:W-:Y:S02]  /*15500*/  @!P3 LEA R2, P0, R3.reuse, R26, 0x1 ;  /* 0x0000001a0302b211 */ /* 0x040fe400078008ff */
[----:B------:R-:W-:Y:S01]  /*15510*/  @!PT LDS RZ, [RZ] ;  /* 0x00000000fffff984 */ /* 0x000fe20000000800 */
[----:B------:R-:W-:Y:S01]  /*15520*/  @!PT LDS RZ, [RZ] ;  /* 0x00000000fffff984 */ /* 0x000fe20000000800 */
[----:B------:R-:W-:Y:S01]  /*15530*/  @!PT LDS RZ, [RZ] ;  /* 0x00000000fffff984 */ /* 0x000fe20000000800 */
[----:B------:R2:W-:Y:S02]  /*15540*/  @!P3 LDGSTS.E.BYPASS.LTC128B.128 [R233+0xb000], desc[UR26][R4.64] ;  /* 0x0b00000004e9bfae */ /* 0x0005e4000b901d5a */
[----:B------:R-:W-:Y:S03]  /*15550*/  @!P3 LEA.HI.X R3, R3, R22, R0, 0x1, P0 ;  /* 0x000000160303b211 */ /* 0x000fe600000f0c00 */
[----:B------:R-:W-:Y:S01]  /*15560*/  @P3 STS.128 [R233+0xb800], RZ ;  /* 0x00b800ffe9003388 */ /* 0x000fe20000000c00 */
[----:B------:R-:W-:Y:S04]  /*15570*/  PLOP3.LUT P0, PT, PT, PT, UP0, 0x80, 0x0 ;  /* 0x000000000000781c */ /* 0x000fe80003f0f008 */
[----:B------:R-:W-:Y:S01]  /*15580*/  @!PT LDS RZ, [RZ] ;  /* 0x00000000fffff984 */ /* 0x000fe20000000800 */
[----:B------:R-:W-:Y:S01]  /*15590*/  @!PT LDS RZ, [RZ] ;  /* 0x00000000fffff984 */ /* 0x000fe20000000800 */
[----:B------:R-:W-:Y:S01]  /*155a0*/  @!PT LDS RZ, [RZ] ;  /* 0x00000000fffff984 */ /* 0x000fe20000000800 */
[----:B------:R3:W-:Y:S05]  /*155b0*/  @!P3 LDGSTS.E.BYPASS.LTC128B.128 [R233+0xb800], desc[UR26][R2.64] ;  /* 0x0b80000002e9bfae */ /* 0x0007ea000b901d5a */
[----:B------:R-:W-:Y:S05]  /*155c0*/  LDSM.16.M88.4 R128, [R220] ;  /* 0x00000000dc80783b */ /* 0x000fea0000000200 */
[----:B-1----:R-:W2:Y:S05]  /*155d0*/  LDSM.16.M88.4 R16, [R213+0x4000] ;  /* 0x00400000d510783b */ /* 0x002eaa0000000200 */
[----:B------:R-:W1:Y:S05]  /*155e0*/  LDSM.16.M88.4 R124, [R220+0x2000] ;  /* 0x00200000dc7c783b */ /* 0x000e6a0000000200 */
[----:B------:R-:W4:Y:S05]  /*155f0*/  LDSM.16.M88.4 R32, [R213+0x4800] ;  /* 0x00480000d520783b */ /* 0x000f2a0000000200 */
[----:B------:R-:W0:Y:S05]  /*15600*/  LDGDEPBAR ;  /* 0x00000000000079af */ /* 0x000e2a0000000000 */
[----:B------:R-:W5:Y:S05]  /*15610*/  LDSM.16.M88.4 R48, [R213+0x5000] ;  /* 0x00500000d530783b */ /* 0x000f6a0000000200 */
[----:B------:R-:W3:Y:S05]  /*15620*/  LDSM.16.M88.4 R64, [R213+0x5800] ;  /* 0x00580000d540783b */ /* 0x000eea0000000200 */
[----:B------:R-:W3:Y:S05]  /*15630*/  LDSM.16.M88.4 R80, [R213+0x6000] ;  /* 0x00600000d550783b */ /* 0x000eea0000000200 */
[----:B------:R-:W3:Y:S05]  /*15640*/  LDSM.16.M88.4 R96, [R213+0x6800] ;  /* 0x00680000d560783b */ /* 0x000eea0000000200 */
[----:B------:R-:W3:Y:S01]  /*15650*/  LDSM.16.M88.4 R112, [R213+0x7000] ;  /* 0x00700000d570783b */ /* 0x000ee20000000200 */
[-C--:B--2---:R-:W-:Y:S04]  /*15660*/  HMMA.16816.F32 R4, R128, R16.reuse, RZ ;  /* 0x000000108004723c */ /* 0x084fe800000018ff */
[----:B------:R-:W2:Y:S02]  /*15670*/  LDSM.16.M88.4 R200, [R213+0x7800] ;  /* 0x00780000d5c8783b */ /* 0x000ea40000000200 */
[C---:B-1----:R-:W-:Y:S03]  /*15680*/  HMMA.16816.F32 R8, R124.reuse, R16, RZ ;  /* 0x000000107c08723c */ /* 0x042fe600000018ff */
[----:B------:R-:W-:Y:S03]  /*15690*/  LDSM.16.M88.4 R204, [R223] ;  /* 0x00000000dfcc783b */ /* 0x000fe60000000200 */
[-C--:B------:R-:W-:Y:S02]  /*156a0*/  HMMA.16816.F32 R12, R124, R18.reuse, RZ ;  /* 0x000000127c0c723c */ /* 0x080fe400000018ff */
[----:B------:R-:W-:Y:S04]  /*156b0*/  LDSM.16.M88.4 R208, [R223+0x2000] ;  /* 0x00200000dfd0783b */ /* 0x000fe80000000200 */
        /* <DEDUP_REMOVED lines=9> */
[-C--:B---3--:R-:W-:Y:S06]  /*15750*/  HMMA.16816.F32 R52, R128, R64.reuse, RZ ;  /* 0x000000408034723c */ /* 0x088fec00000018ff */
        /* <DEDUP_REMOVED lines=15> */
[-C--:B--2---:R-:W-:Y:S06]  /*15850*/  HMMA.16816.F32 R116, R128, R200.reuse, RZ ;  /* 0x000000c88074723c */ /* 0x084fec00000018ff */
        /* <DEDUP_REMOVED lines=44> */
[----:B------:R-:W-:Y:S05]  /*15b20*/  LDSM.16.M88.4 R200, [R222] ;  /* 0x00000000dec8783b */ /* 0x000fea0000000200 */
        /* <DEDUP_REMOVED lines=94> */
.L_x_784:
[----:B------:R-:W-:Y:S01]  /*16110*/  LOP3.LUT R224, R224, 0xffffffdf, RZ, 0xc0, !PT ;  /* 0xffffffdfe0e07812 */ /* 0x000fe200078ec0ff */
[----:B------:R-:W1:Y:S01]  /*16120*/  S2R R2, SR_TID.X ;  /* 0x0000000000027919 */ /* 0x000e620000002100 */
[----:B------:R-:W-:Y:S01]  /*16130*/  IMAD.U32 R0, RZ, RZ, UR8 ;  /* 0x00000008ff007e24 */ /* 0x000fe2000f8e00ff */
[----:B------:R-:W-:Y:S01]  /*16140*/  UISETP.GT.AND UP0, UPT, UR8, UR10, UPT ;  /* 0x0000000a0800728c */ /* 0x000fe2000bf04270 */
[----:B------:R-:W-:Y:S01]  /*16150*/  @P3 LOP3.LUT R224, R224, 0x20, RZ, 0xfc, !PT ;  /* 0x00000020e0e03812 */ /* 0x000fe200078efcff */
[----:B------:R-:W-:Y:S01]  /*16160*/  STL [R1+0x110], R233 ;  /* 0x000110e901007387 */ /* 0x000fe20000100800 */
[----:B------:R-:W-:Y:S02]  /*16170*/  UMOV UR19, UR8 ;  /* 0x0000000800137c82 */ /* 0x000fe40008000000 */
[----:B------:R-:W-:Y:S01]  /*16180*/  LOP3.LUT R224, R224, 0xfffffffb, RZ, 0xc0, !PT ;  /* 0xfffffffbe0e07812 */ /* 0x000fe200078ec0ff */
[----:B------:R2:W-:Y:S04]  /*16190*/  STL [R1+0x10c], R223 ;  /* 0x00010cdf01007387 */ /* 0x0005e80000100800 */
[----:B------:R-:W-:Y:S04]  /*161a0*/  STL [R1+0x108], R222 ;  /* 0x000108de01007387 */ /* 0x000fe80000100800 */
[----:B------:R-:W-:Y:S04]  /*161b0*/  STL [R1+0x104], R221 ;  /* 0x000104dd01007387 */ /* 0x000fe80000100800 */
[----:B------:R-:W-:Y:S04]  /*161c0*/  STL [R1+0x100], R220 ;  /* 0x000100dc01007387 */ /* 0x000fe80000100800 */
[----:B------:R-:W-:Y:S04]  /*161d0*/  STL [R1+0xfc], R219 ;  /* 0x0000fcdb01007387 */ /* 0x000fe80000100800 */
[----:B------:R-:W-:Y:S01]  /*161e0*/  STL [R1+0xf8], R218 ;  /* 0x0000f8da01007387 */ /* 0x000fe20000100800 */
[----:B-1----:R-:W-:Y:S03]  /*161f0*/  IMAD.SHL.U32 R2, R2, 0x2, RZ ;  /* 0x0000000202027824 */ /* 0x002fe600078e00ff */
[----:B------:R-:W-:Y:S02]  /*16200*/  STL [R1+0xf4], R213 ;  /* 0x0000f4d501007387 */ /* 0x000fe40000100800 */
[----:B------:R-:W-:Y:S02]  /*16210*/  LOP3.LUT R2, R2, 0x6, RZ, 0xc0, !PT ;  /* 0x0000000602027812 */ /* 0x000fe400078ec0ff */
[----:B------:R1:W-:Y:S03]  /*16220*/  STL [R1+0xf0], R212 ;  /* 0x0000f0d401007387 */ /* 0x0003e60000100800 */
[----:B------:R-:W-:Y:S04]  /*16230*/  IMAD R0, R0, 0x80, R2 ;  /* 0x0000008000007824 */ /* 0x000fe800078e0202 */
[C---:B------:R-:W-:Y:S01]  /*16240*/  VIADD R2, R0.reuse, 0x1 ;  /* 0x0000000100027836 */ /* 0x040fe20000000000 */
[C---:B------:R-:W-:Y:S02]  /*16250*/  ISETP.GE.AND P4, PT, R0.reuse, R228, PT ;  /* 0x000000e40000720c */ /* 0x040fe40003f86270 */
[CC--:B------:R-:W-:Y:S02]  /*16260*/  ISETP.GE.AND P1, PT, R0.reuse, R227.reuse, PT ;  /* 0x000000e30000720c */ /* 0x0c0fe40003f26270 */
[----:B------:R-:W-:Y:S02]  /*16270*/  ISETP.GE.OR P3, PT, R0, R232, !P4 ;  /* 0x000000e80000720c */ /* 0x000fe40006766670 */
[C---:B------:R-:W-:Y:S02]  /*16280*/  ISETP.GE.AND P2, PT, R2.reuse, R228, PT ;  /* 0x000000e40200720c */ /* 0x040fe40003f46270 */
[----:B------:R-:W-:Y:S02]  /*16290*/  ISETP.GE.AND P0, PT, R2, R227, PT ;  /* 0x000000e30200720c */ /* 0x000fe40003f06270 */
[----:B------:R-:W-:Y:S02]  /*162a0*/  P2R R3, PR, RZ, 0x8 ;  /* 0x00000008ff037803 */ /* 0x000fe40000000000 */
[-C--:B------:R-:W-:Y:S02]  /*162b0*/  ISETP.GE.OR P4, PT, R0, R231.reuse, !P1 ;  /* 0x000000e70000720c */ /* 0x080fe40004f86670 */
[C---:B------:R-:W-:Y:S02]  /*162c0*/  ISETP.GE.OR P3, PT, R2.reuse, R232, !P2 ;  /* 0x000000e80200720c */ /* 0x040fe40005766670 */
[----:B------:R-:W-:Y:S02]  /*162d0*/  ISETP.GE.OR P1, PT, R2, R231, !P0 ;  /* 0x000000e70200720c */ /* 0x000fe40004726670 */
[----:B------:R-:W-:Y:S01]  /*162e0*/  ISETP.NE.AND P2, PT, R3, RZ, PT ;  /* 0x000000ff0300720c */ /* 0x000fe20003f45270 */
[C---:B------:R-:W-:Y:S01]  /*162f0*/  VIADD R3, R0.reuse, 0x8 ;  /* 0x0000000800037836 */ /* 0x040fe20000000000 */
[CC--:B------:R-:W-:Y:S02]  /*16300*/  ISETP.GE.AND P0, PT, R0.reuse, R226.reuse, PT ;  /* 0x000000e20000720c */ /* 0x0c0fe40003f06270 */
[----:B----4-:R-:W-:Y:S01]  /*16310*/  FSEL R203, R7, -INF , !P1 ;  /* 0xff80000007cb7808 */ /* 0x010fe20004800000 */
[----:B------:R-:W-:Y:S01]  /*16320*/  VIADD R7, R0, 0x61 ;  /* 0x0000006100077836 */ /* 0x000fe20000000000 */
[C---:B------:R-:W-:Y:S02]  /*16330*/  ISETP.GE.AND P6, PT, R2.reuse, R226, PT ;  /* 0x000000e20200720c */ /* 0x040fe40003fc6270 */
[-C--:B------:R-:W-:Y:S02]  /*16340*/  ISETP.GE.AND P5, PT, R2, R225.reuse, PT ;  /* 0x000000e10200720c */ /* 0x080fe40003fa6270 */
[----:B------:R-:W-:Y:S02]  /*16350*/  FSEL R200, R4, -INF , !P2 ;  /* 0xff80000004c87808 */ /* 0x000fe40005000000 */
[CC--:B------:R-:W-:Y:S02]  /*16360*/  ISETP.GE.OR P1, PT, R0.reuse, R230.reuse, !P0 ;  /* 0x000000e60000720c */ /* 0x0c0fe40004726670 */
[----:B------:R-:W-:Y:S02]  /*16370*/  ISETP.GE.AND P2, PT, R0, R225, PT ;  /* 0x000000e10000720c */ /* 0x000fe40003f46270 */
[C---:B------:R-:W-:Y:S02]  /*16380*/  ISETP.GE.OR P6, PT, R2.reuse, R230, !P6 ;  /* 0x000000e60200720c */ /* 0x040fe400077c6670 */
[-C--:B------:R-:W-:Y:S01]  /*16390*/  ISETP.GE.OR P5, PT, R2, R229.reuse, !P5 ;  /* 0x000000e50200720c */ /* 0x080fe20006fa6670 */
[----:B------:R-:W-:Y:S01]  /*163a0*/  VIADD R2, R0, 0x9 ;  /* 0x0000000900027836 */ /* 0x000fe20000000000 */
[----:B------:R-:W-:Y:S02]  /*163b0*/  FSEL R201, R8, -INF , !P1 ;  /* 0xff80000008c97808 */ /* 0x000fe40004800000 */
[----:B------:R-:W-:Y:S02]  /*163c0*/  ISETP.GE.OR P0, PT, R0, R229, !P2 ;  /* 0x000000e50000720c */ /* 0x000fe40005706670 */
[C---:B------:R-:W-:Y:S02]  /*163d0*/  ISETP.GE.AND P1, PT, R3.reuse, R226, PT ;  /* 0x000000e20300720c */ /* 0x040fe40003f26270 */
[----:B------:R-:W-:Y:S01]  /*163e0*/  FSEL R202, R6, -INF , !P4 ;  /* 0xff80000006ca7808 */ /* 0x000fe20006000000 */
[----:B------:R-:W-:Y:S01]  /*163f0*/  VIADD R6, R0, 0x68 ;  /* 0x0000006800067836 */ /* 0x000fe20000000000 */
[----:B------:R-:W-:Y:S02]  /*16400*/  FSEL R205, R10, -INF , !P0 ;  /* 0xff8000000acd7808 */ /* 0x000fe40004000000 */
[----:B------:R-:W-:Y:S02]  /*16410*/  ISETP.GE.OR P1, PT, R3, R230, !P1 ;  /* 0x000000e60300720c */ /* 0x000fe40004f26670 */
[----:B------:R-:W-:Y:S02]  /*16420*/  FSEL R210, R11, -INF , !P5 ;  /* 0xff8000000bd27808 */ /* 0x000fe40006800000 */
[C---:B------:R-:W-:Y:S02]  /*16430*/  ISETP.GE.AND P0, PT, R2.reuse, R226, PT ;  /* 0x000000e20200720c */ /* 0x040fe40003f06270 */
[C---:B------:R-:W-:Y:S02]  /*16440*/  ISETP.GE.AND P4, PT, R2.reuse, R225, PT ;  /* 0x000000e10200720c */ /* 0x040fe40003f86270 */
[----:B------:R-:W-:Y:S02]  /*16450*/  ISETP.GE.AND P5, PT, R2, R228, PT ;  /* 0x000000e40200720c */ /* 0x000fe40003fa6270 */
[----:B------:R-:W-:Y:S02]  /*16460*/  FSEL R207, R12, -INF , !P1 ;  /* 0xff8000000ccf7808 */ /* 0x000fe40004800000 */
[C---:B------:R-:W-:Y:S02]  /*16470*/  ISETP.GE.OR P0, PT, R2.reuse, R230, !P0 ;  /* 0x000000e60200720c */ /* 0x040fe40004706670 */
[C---:B------:R-:W-:Y:S02]  /*16480*/  ISETP.GE.OR P1, PT, R2.reuse, R229, !P4 ;  /* 0x000000e50200720c */ /* 0x040fe40006726670 */
[C---:B------:R-:W-:Y:S02]  /*16490*/  ISETP.GE.OR P4, PT, R2.reuse, R232, !P5 ;  /* 0x000000e80200720c */ /* 0x040fe40006f86670 */
[----:B------:R-:W-:Y:S02]  /*164a0*/  FSEL R206, R13, -INF , !P0 ;  /* 0xff8000000dce7808 */ /* 0x000fe40004000000 */
[----:B------:R-:W-:Y:S02]  /*164b0*/  ISETP.GE.AND P0, PT, R2, R227, PT ;  /* 0x000000e30200720c */ /* 0x000fe40003f06270 */
[----:B------:R-:W-:Y:S01]  /*164c0*/  FSEL R204, R5, -INF , !P3 ;  /* 0xff80000005cc7808 */ /* 0x000fe20005800000 */
[----:B------:R-:W-:Y:S01]  /*164d0*/  VIADD R5, R0, 0x69 ;  /* 0x0000006900057836 */ /* 0x000fe20000000000 */
[----:B------:R-:W-:Y:S02]  /*164e0*/  FSEL R9, R9, -INF , !P6 ;  /* 0xff80000009097808 */ /* 0x000fe40007000000 */
[----:B------:R-:W-:Y:S01]  /*164f0*/  ISETP.GE.OR P0, PT, R2, R231, !P0 ;  /* 0x000000e70200720c */ /* 0x000fe20004706670 */
[C---:B------:R-:W-:Y:S01]  /*16500*/  VIADD R2, R0.reuse, 0x11 ;  /* 0x0000001100027836 */ /* 0x040fe20000000000 */
[C---:B------:R-:W-:Y:S02]  /*16510*/  ISETP.GE.AND P2, PT, R3.reuse, R225, PT ;  /* 0x000000e10300720c */ /* 0x040fe40003f46270 */
[C---:B------:R-:W-:Y:S02]  /*16520*/  ISETP.GE.AND P3, PT, R3.reuse, R228, PT ;  /* 0x000000e40300720c */ /* 0x040fe40003f66270 */
[C---:B------:R-:W-:Y:S02]  /*16530*/  ISETP.GE.AND P6, PT, R3.reuse, R227, PT ;  /* 0x000000e30300720c */ /* 0x040fe40003fc6270 */
[C---:B------:R-:W-:Y:S02]  /*16540*/  ISETP.GE.OR P2, PT, R3.reuse, R229, !P2 ;  /* 0x000000e50300720c */ /* 0x040fe40005746670 */
[C---:B------:R-:W-:Y:S02]  /*16550*/  ISETP.GE.OR P3, PT, R3.reuse, R232, !P3 ;  /* 0x000000e80300720c */ /* 0x040fe40005f66670 */
[----:B------:R-:W-:Y:S01]  /*16560*/  ISETP.GE.OR P6, PT, R3, R231, !P6 ;  /* 0x000000e70300720c */ /* 0x000fe200077c6670 */
[----:B------:R-:W-:Y:S01]  /*16570*/  VIADD R3, R0, 0x10 ;  /* 0x0000001000037836 */ /* 0x000fe20000000000 */
[----:B------:R-:W-:Y:S02]  /*16580*/  @P4 LOP3.LUT R224, R224, 0x4, RZ, 0xfc, !PT ;  /* 0x00000004e0e04812 */ /* 0x000fe400078efcff */
[----:B------:R-:W-:Y:S02]  /*16590*/  FSEL R209, R14, -INF , !P2 ;  /* 0xff8000000ed17808 */ /* 0x000fe40005000000 */
[----:B------:R-:W-:Y:S02]  /*165a0*/  LOP3.LUT R224, R224, 0xfffffffd, RZ, 0xc0, !PT ;  /* 0xfffffffde0e07812 */ /* 0x000fe400078ec0ff */
[----:B------:R-:W-:Y:S02]  /*165b0*/  ISETP.GE.AND P4, PT, R3, R228, PT ;  /* 0x000000e40300720c */ /* 0x000fe40003f86270 */
[----:B------:R-:W-:Y:S02]  /*165c0*/  FSEL R208, R15, -INF , !P1 ;  /* 0xff8000000fd07808 */ /* 0x000fe40004800000 */
[C---:B------:R-:W-:Y:S02]  /*165d0*/  ISETP.GE.AND P2, PT, R3.reuse, R227, PT ;  /* 0x000000e30300720c */ /* 0x040fe40003f46270 */
[----:B------:R-:W-:Y:S02]  /*165e0*/  @P0 LOP3.LUT R224, R224, 0x2, RZ, 0xfc, !PT ;  /* 0x00000002e0e00812 */ /* 0x000fe400078efcff */
[C---:B------:R-:W-:Y:S02]  /*165f0*/  ISETP.GE.AND P1, PT, R3.reuse, R226, PT ;  /* 0x000000e20300720c */ /* 0x040fe40003f26270 */
[C---:B------:R-:W-:Y:S02]  /*16600*/  ISETP.GE.OR P5, PT, R3.reuse, R232, !P4 ;  /* 0x000000e80300720c */ /* 0x040fe400067a6670 */
[----:B------:R-:W-:Y:S02]  /*16610*/  FSEL R16, R16, -INF , !P3 ;  /* 0xff80000010107808 */ /* 0x000fe40005800000 */
[C---:B------:R-:W-:Y:S02]  /*16620*/  ISETP.GE.OR P4, PT, R3.reuse, R231, !P2 ;  /* 0x000000e70300720c */ /* 0x040fe40005786670 */
[C---:B------:R-:W-:Y:S02]  /*16630*/  LOP3.LUT P2, RZ, R224.reuse, 0x2, RZ, 0xc0, !PT ;  /* 0x00000002e0ff7812 */ /* 0x040fe4000784c0ff */
[C---:B------:R-:W-:Y:S02]  /*16640*/  ISETP.GE.OR P3, PT, R3.reuse, R230, !P1 ;  /* 0x000000e60300720c */ /* 0x040fe40004f66670 */
[----:B------:R-:W-:Y:S02]  /*16650*/  LOP3.LUT P1, RZ, R224, 0x4, RZ, 0xc0, !PT ;  /* 0x00000004e0ff7812 */ /* 0x000fe4000782c0ff */
[----:B------:R-:W-:Y:S02]  /*16660*/  ISETP.GE.AND P0, PT, R3, R225, PT ;  /* 0x000000e10300720c */ /* 0x000fe40003f06270 */
[----:B------:R-:W-:Y:S02]  /*16670*/  FSEL R19, R19, -INF , !P2 ;  /* 0xff80000013137808 */ /* 0x000fe40005000000 */
[----:B------:R-:W-:Y:S02]  /*16680*/  FSEL R18, R18, -INF , !P6 ;  /* 0xff80000012127808 */ /* 0x000fe40007000000 */
[----:B------:R-:W-:Y:S02]  /*16690*/  FSEL R17, R17, -INF , !P1 ;  /* 0xff80000011117808 */ /* 0x000fe40004800000 */
[----:B------:R-:W-:Y:S02]  /*166a0*/  ISETP.GE.AND P2, PT, R2, R228, PT ;  /* 0x000000e40200720c */ /* 0x000fe40003f46270 */
[----:B------:R-:W-:Y:S01]  /*166b0*/  ISETP.GE.OR P6, PT, R3, R229, !P0 ;  /* 0x000000e50300720c */ /* 0x000fe200047c6670 */
[----:B------:R-:W-:Y:S01]  /*166c0*/  VIADD R3, R0, 0x18 ;  /* 0x0000001800037836 */ /* 0x000fe20000000000 */
[C---:B------:R-:W-:Y:S02]  /*166d0*/  ISETP.GE.AND P1, PT, R2.reuse, R227, PT ;  /* 0x000000e30200720c */ /* 0x040fe40003f26270 */
[----:B------:R-:W-:Y:S02]  /*166e0*/  ISETP.GE.AND P0, PT, R2, R226, PT ;  /* 0x000000e20200720c */ /* 0x000fe40003f06270 */
[----:B------:R-:W-:Y:S02]  /*166f0*/  FSEL R20, R20, -INF , !P5 ;  /* 0xff80000014147808 */ /* 0x000fe40006800000 */
[----:B------:R-:W-:Y:S02]  /*16700*/  ISETP.GE.OR P5, PT, R2, R232, !P2 ;  /* 0x000000e80200720c */ /* 0x000fe400057a6670 */
[----:B------:R-:W-:Y:S02]  /*16710*/  FSEL R22, R22, -INF , !P4 ;  /* 0xff80000016167808 */ /* 0x000fe40006000000 */
[C---:B------:R-:W-:Y:S02]  /*16720*/  ISETP.GE.OR P2, PT, R2.reuse, R231, !P1 ;  /* 0x000000e70200720c */ /* 0x040fe40004f46670 */
[C---:B------:R-:W-:Y:S02]  /*16730*/  ISETP.GE.AND P4, PT, R2.reuse, R225, PT ;  /* 0x000000e10200720c */ /* 0x040fe40003f86270 */
[C---:B------:R-:W-:Y:S02]  /*16740*/  ISETP.GE.OR P1, PT, R2.reuse, R230, !P0 ;  /* 0x000000e60200720c */ /* 0x040fe40004726670 */
[----:B------:R-:W-:Y:S01]  /*16750*/  ISETP.GE.OR P0, PT, R2, R229, !P4 ;  /* 0x000000e50200720c */ /* 0x000fe20006706670 */
[----:B------:R-:W-:Y:S01]  /*16760*/  VIADD R2, R0, 0x19 ;  /* 0x0000001900027836 */ /* 0x000fe20000000000 */
[----:B------:R-:W-:Y:S02]  /*16770*/  FSEL R235, R25, -INF , !P1 ;  /* 0xff80000019eb7808 */ /* 0x000fe40004800000 */
[----:B------:R-:W-:Y:S02]  /*16780*/  ISETP.GE.AND P1, PT, R3, R226, PT ;  /* 0x000000e20300720c */ /* 0x000fe40003f26270 */
        /* <DEDUP_REMOVED lines=12> */
[----:B------:R-:W-:Y:S02]  /*16850*/  FSEL R23, R23, -INF , !P2 ;  /* 0xff80000017177808 */ /* 0x000fe40005000000 */
[----:B------:R-:W-:Y:S02]  /*16860*/  FSEL R236, R24, -INF , !P3 ;  /* 0xff80000018ec7808 */ /* 0x000fe40005800000 */
[----:B------:R-:W-:Y:S02]  /*16870*/  FSEL R237, R26, -INF , !P6 ;  /* 0xff8000001aed7808 */ /* 0x000fe40007000000 */
[----:B------:R-:W-:Y:S01]  /*16880*/  ISETP.GE.OR P0, PT, R2, R231, !P0 ;  /* 0x000000e70200720c */ /* 0x000fe20004706670 */
[----:B------:R-:W-:Y:S01]  /*16890*/  VIADD R2, R0, 0x21 ;  /* 0x0000002100027836 */ /* 0x000fe20000000000 */
[C---:B------:R-:W-:Y:S02]  /*168a0*/  ISETP.GE.AND P2, PT, R3.reuse, R225, PT ;  /* 0x000000e10300720c */ /* 0x040fe40003f46270 */
[C---:B------:R-:W-:Y:S02]  /*168b0*/  ISETP.GE.AND P3, PT, R3.reuse, R228, PT ;  /* 0x000000e40300720c */ /* 0x040fe40003f66270 */
[C---:B------:R-:W-:Y:S02]  /*168c0*/  ISETP.GE.AND P6, PT, R3.reuse, R227, PT ;  /* 0x000000e30300720c */ /* 0x040fe40003fc6270 */
[----:B------:R-:W-:Y:S02]  /*168d0*/  LOP3.LUT R224, R224, 0xfffffffb, RZ, 0xc0, !PT ;  /* 0xfffffffbe0e07812 */ /* 0x000fe400078ec0ff */
        /* <DEDUP_REMOVED lines=22> */
[C---:B------:R-:W-:Y:S02]  /*16a40*/  ISETP.GE.AND P2, PT, R2.reuse, R228, PT ;  /* 0x000000e40200720c */ /* 0x040fe40003f46270 */
[----:B------:R-:W-:Y:S02]  /*16a50*/  ISETP.GE.AND P1, PT, R2, R227, PT ;  /* 0x000000e30200720c */ /* 0x000fe40003f26270 */
[----:B------:R-:W-:Y:S01]  /*16a60*/  ISETP.GE.OR P6, PT, R3, R229, !P0 ;  /* 0x000000e50300720c */ /* 0x000fe200047c6670 */
[----:B------:R-:W-:Y:S01]  /*16a70*/  VIADD R3, R0, 0x28 ;  /* 0x0000002800037836 */ /* 0x000fe20000000000 */
[----:B------:R-:W-:Y:S02]  /*16a80*/  ISETP.GE.AND P0, PT, R2, R226, PT ;  /* 0x000000e20200720c */ /* 0x000fe40003f06270 */
[----:B------:R-:W-:Y:S02]  /*16a90*/  FSEL R36, R36, -INF , !P5 ;  /* 0xff80000024247808 */ /* 0x000fe40006800000 */
[C---:B------:R-:W-:Y:S02]  /*16aa0*/  ISETP.GE.OR P5, PT, R2.reuse, R232, !P2 ;  /* 0x000000e80200720c */ /* 0x040fe400057a6670 */
[----:B------:R-:W-:Y:S02]  /*16ab0*/  ISETP.GE.OR P2, PT, R2, R231, !P1 ;  /* 0x000000e70200720c */ /* 0x000fe40004f46670 */
[----:B------:R-:W-:Y:S02]  /*16ac0*/  FSEL R38, R38, -INF , !P4 ;  /* 0xff80000026267808 */ /* 0x000fe40006000000 */
[C---:B------:R-:W-:Y:S02]  /*16ad0*/  ISETP.GE.OR P1, PT, R2.reuse, R230, !P0 ;  /* 0x000000e60200720c */ /* 0x040fe40004726670 */
[C---:B------:R-:W-:Y:S02]  /*16ae0*/  ISETP.GE.AND P4, PT, R2.reuse, R225, PT ;  /* 0x000000e10200720c */ /* 0x040fe40003f86270 */
[----:B------:R-:W-:Y:S02]  /*16af0*/  FSEL R243, R41, -INF , !P1 ;  /* 0xff80000029f37808 */ /* 0x000fe40004800000 */
[----:B------:R-:W-:Y:S01]  /*16b00*/  ISETP.GE.OR P0, PT, R2, R229, !P4 ;  /* 0x000000e50200720c */ /* 0x000fe20006706670 */
[----:B------:R-:W-:Y:S01]  /*16b10*/  VIADD R2, R0, 0x29 ;  /* 0x0000002900027836 */ /* 0x000fe20000000000 */
        /* <DEDUP_REMOVED lines=14> */
[----:B------:R-:W-:Y:S01]  /*16c00*/  ISETP.GE.OR P0, PT, R2, R231, !P0 ;  /* 0x000000e70200720c */ /* 0x000fe20004706670 */
[----:B------:R-:W-:Y:S01]  /*16c10*/  VIADD R2, R0, 0x31 ;  /* 0x0000003100027836 */ /* 0x000fe20000000000 */
[----:B------:R-:W-:Y:S02]  /*16c20*/  FSEL R39, R39, -INF , !P2 ;  /* 0xff80000027277808 */ /* 0x000fe40005000000 */
[----:B------:R-:W-:Y:S02]  /*16c30*/  FSEL R246, R42, -INF , !P6 ;  /* 0xff8000002af67808 */ /* 0x000fe40007000000 */
[C---:B------:R-:W-:Y:S02]  /*16c40*/  ISETP.GE.AND P3, PT, R3.reuse, R228, PT ;  /* 0x000000e40300720c */ /* 0x040fe40003f66270 */
[C---:B------:R-:W-:Y:S02]  /*16c50*/  ISETP.GE.AND P6, PT, R3.reuse, R227, PT ;  /* 0x000000e30300720c */ /* 0x040fe40003fc6270 */
[C---:B------:R-:W-:Y:S02]  /*16c60*/  ISETP.GE.AND P2, PT, R3.reuse, R225, PT ;  /* 0x000000e10300720c */ /* 0x040fe40003f46270 */
[----:B------:R-:W-:Y:S02]  /*16c70*/  LOP3.LUT R224, R224, 0xfffffffb, RZ, 0xc0, !PT ;  /* 0xfffffffbe0e07812 */ /* 0x000fe400078ec0ff */
[C---:B------:R-:W-:Y:S02]  /*16c80*/  ISETP.GE.OR P3, PT, R3.reuse, R232, !P3 ;  /* 0x000000e80300720c */ /* 0x040fe40005f66670 */
[C---:B------:R-:W-:Y:S02]  /*16c90*/  ISETP.GE.OR P6, PT, R3.reuse, R231, !P6 ;  /* 0x000000e70300720c */ /* 0x040fe400077c6670 */
[----:B------:R-:W-:Y:S02]  /*16ca0*/  @P4 LOP3.LUT R224, R224, 0x4, RZ, 0xfc, !PT ;  /* 0x00000004e0e04812 */ /* 0x000fe400078efcff */
[----:B------:R-:W-:Y:S01]  /*16cb0*/  ISETP.GE.OR P2, PT, R3, R229, !P2 ;  /* 0x000000e50300720c */ /* 0x000fe20005746670 */
[----:B------:R-:W-:Y:S01]  /*16cc0*/  VIADD R3, R0, 0x30 ;  /* 0x0000003000037836 */ /* 0x000fe20000000000 */
[----:B------:R-:W-:Y:S02]  /*16cd0*/  LOP3.LUT R224, R224, 0xfffffffd, RZ, 0xc0, !PT ;  /* 0xfffffffde0e07812 */ /* 0x000fe400078ec0ff */
[----:B------:R-:W-:Y:S02]  /*16ce0*/  FSEL R252, R46, -INF , !P2 ;  /* 0xff8000002efc7808 */ /* 0x000fe40005000000 */
[C---:B------:R-:W-:Y:S02]  /*16cf0*/  ISETP.GE.AND P4, PT, R3.reuse, R228, PT ;  /* 0x000000e40300720c */ /* 0x040fe40003f86270 */
[----:B------:R-:W-:Y:S02]  /*16d00*/  ISETP.GE.AND P2, PT, R3, R227, PT ;  /* 0x000000e30300720c */ /* 0x000fe40003f46270 */
[----:B------:R-:W-:Y:S02]  /*16d10*/  FSEL R47, R47, -INF , !P1 ;  /* 0xff8000002f2f7808 */ /* 0x000fe40004800000 */
[C---:B------:R-:W-:Y:S02]  /*16d20*/  ISETP.GE.AND P1, PT, R3.reuse, R226, PT ;  /* 0x000000e20300720c */ /* 0x040fe40003f26270 */
[----:B------:R-:W-:Y:S02]  /*16d30*/  @P0 LOP3.LUT R224, R224, 0x2, RZ, 0xfc, !PT ;  /* 0x00000002e0e00812 */ /* 0x000fe400078efcff */
[C---:B------:R-:W-:Y:S02]  /*16d40*/  ISETP.GE.OR P5, PT, R3.reuse, R232, !P4 ;  /* 0x000000e80300720c */ /* 0x040fe400067a6670 */
[C---:B------:R-:W-:Y:S02]  /*16d50*/  ISETP.GE.OR P4, PT, R3.reuse, R231, !P2 ;  /* 0x000000e70300720c */ /* 0x040fe40005786670 */
[----:B------:R-:W-:Y:S02]  /*16d60*/  FSEL R48, R48, -INF , !P3 ;  /* 0xff80000030307808 */ /* 0x000fe40005800000 */
[C---:B------:R-:W-:Y:S02]  /*16d70*/  LOP3.LUT P2, RZ, R224.reuse, 0x2, RZ, 0xc0, !PT ;  /* 0x00000002e0ff7812 */ /* 0x040fe4000784c0ff */
[C---:B------:R-:W-:Y:S02]  /*16d80*/  ISETP.GE.OR P3, PT, R3.reuse, R230, !P1 ;  /* 0x000000e60300720c */ /* 0x040fe40004f66670 */
[----:B------:R-:W-:Y:S02]  /*16d90*/  LOP3.LUT P1, RZ, R224, 0x4, RZ, 0xc0, !PT ;  /* 0x00000004e0ff7812 */ /* 0x000fe4000782c0ff */
[----:B------:R-:W-:Y:S02]  /*16da0*/  ISETP.GE.AND P0, PT, R3, R225, PT ;  /* 0x000000e10300720c */ /* 0x000fe40003f06270 */
[----:B------:R-:W-:Y:S02]  /*16db0*/  FSEL R51, R51, -INF , !P2 ;  /* 0xff80000033337808 */ /* 0x000fe40005000000 */
[----:B------:R-:W-:Y:S02]  /*16dc0*/  ISETP.GE.AND P2, PT, R2, R228, PT ;  /* 0x000000e40200720c */ /* 0x000fe40003f46270 */
[----:B------:R-:W-:Y:S02]  /*16dd0*/  FSEL R50, R50, -INF , !P6 ;  /* 0xff80000032327808 */ /* 0x000fe40007000000 */
[----:B------:R-:W-:Y:S02]  /*16de0*/  FSEL R49, R49, -INF , !P1 ;  /* 0xff80000031317808 */ /* 0x000fe40004800000 */
        /* <DEDUP_REMOVED lines=58> */
[----:B------:R-:W-:Y:S01]  /*17190*/  ISETP.GE.OR P6, PT, R3, R229, !P0 ;  /* 0x000000e50300720c */ /* 0x000fe200047c6670 */
[----:B------:R-:W-:Y:S01]  /*171a0*/  VIADD R3, R0, 0x48 ;  /* 0x0000004800037836 */ /* 0x000fe20000000000 */
[C---:B------:R-:W-:Y:S02]  /*171b0*/  ISETP.GE.AND P1, PT, R2.reuse, R227, PT ;  /* 0x000000e30200720c */ /* 0x040fe40003f26270 */
        /* <DEDUP_REMOVED lines=10> */
[----:B------:R-:W-:Y:S01]  /*17260*/  ISETP.GE.AND P1, PT, R3, R226, PT ;  /* 0x000000e20300720c */ /* 0x000fe20003f26270 */
[----:B------:R-:W-:Y:S01]  /*17270*/  STL [R1+0x14], R73 ;  /* 0x0000144901007387 */ /* 0x000fe20000100800 */
[----:B------:R-:W-:Y:S02]  /*17280*/  FSEL R75, R75, -INF , !P0 ;  /* 0xff8000004b4b7808 */ /* 0x000fe40004000000 */
[----:B------:R-:W-:Y:S02]  /*17290*/  ISETP.GE.OR P1, PT, R3, R230, !P1 ;  /* 0x000000e60300720c */ /* 0x000fe40004f26670 */
[----:B------:R-:W-:Y:S02]  /*172a0*/  FSEL R12, R69, -INF , !P5 ;  /* 0xff800000450c7808 */ /* 0x000fe40006800000 */
[C---:B------:R-:W-:Y:S02]  /*172b0*/  ISETP.GE.AND P0, PT, R2.reuse, R226, PT ;  /* 0x000000e20200720c */ /* 0x040fe40003f06270 */
[C---:B------:R-:W-:Y:S02]  /*172c0*/  ISETP.GE.AND P4, PT, R2.reuse, R225, PT ;  /* 0x000000e10200720c */ /* 0x040fe40003f86270 */
[----:B------:R-:W-:Y:S02]  /*172d0*/  ISETP.GE.AND P5, PT, R2, R228, PT ;  /* 0x000000e40200720c */ /* 0x000fe40003fa6270 */
[----:B--2---:R-:W-:Y:S02]  /*172e0*/  FSEL R223, R76, -INF , !P1 ;  /* 0xff8000004cdf7808 */ /* 0x004fe40004800000 */
[C---:B------:R-:W-:Y:S02]  /*172f0*/  ISETP.GE.OR P0, PT, R2.reuse, R230, !P0 ;  /* 0x000000e60200720c */ /* 0x040fe40004706670 */
[C---:B------:R-:W-:Y:S02]  /*17300*/  ISETP.GE.OR P1, PT, R2.reuse, R229, !P4 ;  /* 0x000000e50200720c */ /* 0x040fe40006726670 */
[C---:B------:R-:W-:Y:S02]  /*17310*/  ISETP.GE.OR P4, PT, R2.reuse, R232, !P5 ;  /* 0x000000e80200720c */ /* 0x040fe40006f86670 */
[----:B-1----:R-:W-:Y:S02]  /*17320*/  FSEL R212, R77, -INF , !P0 ;  /* 0xff8000004dd47808 */ /* 0x002fe40004000000 */
[----:B------:R-:W-:Y:S02]  /*17330*/  ISETP.GE.AND P0, PT, R2, R227, PT ;  /* 0x000000e30200720c */ /* 0x000fe40003f06270 */
[----:B------:R-:W-:Y:S02]  /*17340*/  FSEL R74, R74, -INF , !P6 ;  /* 0xff8000004a4a7808 */ /* 0x000fe40007000000 */
[----:B------:R-:W-:Y:S02]  /*17350*/  FSEL R57, R72, -INF , !P3 ;  /* 0xff80000048397808 */ /* 0x000fe40005800000 */
[----:B------:R-:W-:Y:S01]  /*17360*/  ISETP.GE.OR P0, PT, R2, R231, !P0 ;  /* 0x000000e70200720c */ /* 0x000fe20004706670 */
[----:B------:R-:W-:Y:S01]  /*17370*/  VIADD R2, R0, 0x51 ;  /* 0x0000005100027836 */ /* 0x000fe20000000000 */
[----:B------:R-:W-:Y:S01]  /*17380*/  FSEL R13, R71, -INF , !P2 ;  /* 0xff800000470d7808 */ /* 0x000fe20005000000 */
[----:B------:R-:W-:Y:S01]  /*17390*/  STL [R1+0x20], R74 ;  /* 0x0000204a01007387 */ /* 0x000fe20000100800 */
[C---:B------:R-:W-:Y:S02]  /*173a0*/  ISETP.GE.AND P3, PT, R3.reuse, R228, PT ;  /* 0x000000e40300720c */ /* 0x040fe40003f66270 */
[C---:B------:R-:W-:Y:S01]  /*173b0*/  ISETP.GE.AND P6, PT, R3.reuse, R227, PT ;  /* 0x000000e30300720c */ /* 0x040fe20003fc6270 */
[----:B------:R-:W-:Y:S01]  /*173c0*/  STL [R1+0x24], R75 ;  /* 0x0000244b01007387 */ /* 0x000fe20000100800 */
        /* <DEDUP_REMOVED lines=30> */
[----:B------:R-:W-:Y:S02]  /*175b0*/  FSEL R11, R84, -INF , !P5 ;  /* 0xff800000540b7808 */ /* 0x000fe40006800000 */
[C---:B------:R-:W-:Y:S02]  /*175c0*/  ISETP.GE.AND P4, PT, R2.reuse, R225, PT ;  /* 0x000000e10200720c */ /* 0x040fe40003f86270 */
[C---:B------:R-:W-:Y:S02]  /*175d0*/  ISETP.GE.OR P5, PT, R2.reuse, R232, !P2 ;  /* 0x000000e80200720c */ /* 0x040fe400057a6670 */
[C---:B------:R-:W-:Y:S02]  /*175e0*/  ISETP.GE.OR P2, PT, R2.reuse, R231, !P1 ;  /* 0x000000e70200720c */ /* 0x040fe40004f46670 */
[----:B------:R-:W-:Y:S02]  /*175f0*/  ISETP.GE.OR P1, PT, R2, R230, !P0 ;  /* 0x000000e60200720c */ /* 0x000fe40004726670 */
[----:B------:R-:W-:Y:S02]  /*17600*/  FSEL R56, R88, -INF , !P3 ;  /* 0xff80000058387808 */ /* 0x000fe40005800000 */
[C---:B------:R-:W-:Y:S02]  /*17610*/  ISETP.GE.AND P3, PT, R3.reuse, R228, PT ;  /* 0x000000e40300720c */ /* 0x040fe40003f66270 */
[----:B------:R-:W-:Y:S01]  /*17620*/  ISETP.GE.OR P0, PT, R2, R229, !P4 ;  /* 0x000000e50200720c */ /* 0x000fe20006706670 */
[----:B------:R-:W-:Y:S01]  /*17630*/  VIADD R2, R0, 0x59 ;  /* 0x0000005900027836 */ /* 0x000fe20000000000 */
[----:B------:R-:W-:Y:S02]  /*17640*/  ISETP.GE.OR P3, PT, R3, R232, !P3 ;  /* 0x000000e80300720c */ /* 0x000fe40005f66670 */
[----:B------:R-:W-:Y:S02]  /*17650*/  FSEL R61, R91, -INF , !P0 ;  /* 0xff8000005b3d7808 */ /* 0x000fe40004000000 */
[CC--:B------:R-:W-:Y:S02]  /*17660*/  ISETP.GE.AND P0, PT, R2.reuse, R226.reuse, PT ;  /* 0x000000e20200720c */ /* 0x0c0fe40003f06270 */
[----:B------:R-:W-:Y:S02]  /*17670*/  FSEL R233, R89, -INF , !P1 ;  /* 0xff80000059e97808 */ /* 0x000fe40004800000 */
[----:B------:R-:W-:Y:S02]  /*17680*/  ISETP.GE.AND P1, PT, R3, R226, PT ;  /* 0x000000e20300720c */ /* 0x000fe40003f26270 */
[----:B------:R-:W-:Y:S02]  /*17690*/  ISETP.GE.OR P0, PT, R2, R230, !P0 ;  /* 0x000000e60200720c */ /* 0x000fe40004706670 */
[----:B------:R-:W-:Y:S02]  /*176a0*/  FSEL R85, R85, -INF , !P5 ;  /* 0xff80000055557808 */ /* 0x000fe40006800000 */
[----:B------:R-:W-:Y:S02]  /*176b0*/  LOP3.LUT R224, R224, 0xfffffffe, RZ, 0xc0, !PT ;  /* 0xfffffffee0e07812 */ /* 0x000fe400078ec0ff */
[C---:B------:R-:W-:Y:S02]  /*176c0*/  ISETP.GE.AND P5, PT, R2.reuse, R228, PT ;  /* 0x000000e40200720c */ /* 0x040fe40003fa6270 */
[----:B------:R-:W-:Y:S02]  /*176d0*/  FSEL R222, R93, -INF , !P0 ;  /* 0xff8000005dde7808 */ /* 0x000fe40004000000 */
[----:B------:R-:W-:Y:S02]  /*176e0*/  ISETP.GE.OR P1, PT, R3, R230, !P1 ;  /* 0x000000e60300720c */ /* 0x000fe40004f26670 */
[C---:B------:R-:W-:Y:S02]  /*176f0*/  ISETP.GE.AND P4, PT, R2.reuse, R225, PT ;  /* 0x000000e10200720c */ /* 0x040fe40003f86270 */
[----:B------:R-:W-:Y:S02]  /*17700*/  ISETP.GE.AND P0, PT, R2, R227, PT ;  /* 0x000000e30200720c */ /* 0x000fe40003f06270 */
[----:B------:R-:W-:Y:S02]  /*17710*/  @P3 LOP3.LUT R224, R224, 0x1, RZ, 0xfc, !PT ;  /* 0x00000001e0e03812 */ /* 0x000fe400078efcff */
[----:B------:R-:W-:Y:S02]  /*17720*/  ISETP.GE.OR P3, PT, R2, R232, !P5 ;  /* 0x000000e80200720c */ /* 0x000fe40006f66670 */
[----:B------:R-:W-:Y:S02]  /*17730*/  FSEL R79, R90, -INF , !P6 ;  /* 0xff8000005a4f7808 */ /* 0x000fe40007000000 */
[----:B------:R-:W-:Y:S02]  /*17740*/  FSEL R92, R92, -INF , !P1 ;  /* 0xff8000005c5c7808 */ /* 0x000fe40004800000 */
[----:B------:R-:W-:Y:S02]  /*17750*/  FSEL R87, R87, -INF , !P2 ;  /* 0xff80000057577808 */ /* 0x000fe40005000000 */
[C---:B------:R-:W-:Y:S02]  /*17760*/  ISETP.GE.AND P2, PT, R3.reuse, R225, PT ;  /* 0x000000e10300720c */ /* 0x040fe40003f46270 */
[C---:B------:R-:W-:Y:S02]  /*17770*/  ISETP.GE.AND P6, PT, R3.reuse, R227, PT ;  /* 0x000000e30300720c */ /* 0x040fe40003fc6270 */
[C---:B------:R-:W-:Y:S02]  /*17780*/  ISETP.GE.OR P1, PT, R2.reuse, R229, !P4 ;  /* 0x000000e50200720c */ /* 0x040fe40006726670 */
[----:B------:R-:W-:Y:S01]  /*17790*/  ISETP.GE.OR P5, PT, R2, R231, !P0 ;  /* 0x000000e70200720c */ /* 0x000fe200047a6670 */
[----:B------:R-:W-:Y:S01]  /*177a0*/  VIADD R2, R0, 0x60 ;  /* 0x0000006000027836 */ /* 0x000fe20000000000 */
[C---:B------:R-:W-:Y:S02]  /*177b0*/  ISETP.GE.OR P2, PT, R3.reuse, R229, !P2 ;  /* 0x000000e50300720c */ /* 0x040fe40005746670 */
[----:B------:R-:W-:Y:S02]  /*177c0*/  ISETP.GE.OR P6, PT, R3, R231, !P6 ;  /* 0x000000e70300720c */ /* 0x000fe400077c6670 */
[----:B------:R-:W-:Y:S02]  /*177d0*/  FSEL R3, R95, -INF , !P1 ;  /* 0xff8000005f037808 */ /* 0x000fe40004800000 */
[----:B------:R-:W-:Y:S02]  /*177e0*/  ISETP.GE.AND P1, PT, R2, R226, PT ;  /* 0x000000e20200720c */ /* 0x000fe40003f26270 */
[----:B------:R-:W-:Y:S02]  /*177f0*/  LOP3.LUT P0, RZ, R224, 0x1, RZ, 0xc0, !PT ;  /* 0x00000001e0ff7812 */ /* 0x000fe4000780c0ff */
[----:B------:R-:W-:Y:S02]  /*17800*/  ISETP.GE.OR P1, PT, R2, R230, !P1 ;  /* 0x000000e60200720c */ /* 0x000fe40004f26670 */
[----:B------:R-:W-:Y:S02]  /*17810*/  FSEL R4, R94, -INF , !P2 ;  /* 0xff8000005e047808 */ /* 0x000fe40005000000 */
[----:B------:R-:W-:Y:S02]  /*17820*/  FSEL R96, R96, -INF , !P0 ;  /* 0xff80000060607808 */ /* 0x000fe40004000000 */
[----:B------:R-:W-:Y:S01]  /*17830*/  ISETP.GE.AND P0, PT, R2, R225, PT ;  /* 0x000000e10200720c */ /* 0x000fe20003f06270 */
[----:B------:R1:W-:Y:S01]  /*17840*/  STL [R1+0x48], R4 ;  /* 0x0000480401007387 */ /* 0x0003e20000100800 */
[----:B------:R-:W-:Y:S02]  /*17850*/  LOP3.LUT R224, R224, 0xfffffffb, RZ, 0xc0, !PT ;  /* 0xfffffffbe0e07812 */ /* 0x000fe400078ec0ff */
[C---:B------:R-:W-:Y:S01]  /*17860*/  ISETP.GE.OR P0, PT, R2.reuse, R229, !P0 ;  /* 0x000000e50200720c */ /* 0x040fe20004706670 */
[----:B------:R2:W-:Y:S01]  /*17870*/  STL [R1+0x4c], R3 ;  /* 0x00004c0301007387 */ /* 0x0005e20000100800 */
[----:B------:R-:W-:Y:S02]  /*17880*/  ISETP.GE.AND P2, PT, R2, R227, PT ;  /* 0x000000e30200720c */ /* 0x000fe40003f46270 */
[----:B------:R-:W-:Y:S01]  /*17890*/  @P1 LOP3.LUT R224, R224, 0x4, RZ, 0xfc, !PT ;  /* 0x00000004e0e01812 */ /* 0x000fe200078efcff */
[----:B------:R3:W-:Y:S01]  /*178a0*/  STL [R1+0x114], R228 ;  /* 0x000114e401007387 */ /* 0x0007e20000100800 */
[-C--:B------:R-:W-:Y:S02]  /*178b0*/  ISETP.GE.AND P4, PT, R2, R228.reuse, PT ;  /* 0x000000e40200720c */ /* 0x080fe40003f86270 */
[----:B------:R-:W-:Y:S02]  /*178c0*/  LOP3.LUT R224, R224, 0xfffffff7, RZ, 0xc0, !PT ;  /* 0xfffffff7e0e07812 */ /* 0x000fe400078ec0ff */
[C---:B------:R-:W-:Y:S02]  /*178d0*/  ISETP.GE.AND P1, PT, R7.reuse, R228, PT ;  /* 0x000000e40700720c */ /* 0x040fe40003f26270 */
[----:B------:R-:W-:Y:S02]  /*178e0*/  ISETP.GE.OR P2, PT, R2, R231, !P2 ;  /* 0x000000e70200720c */ /* 0x000fe40005746670 */
[----:B------:R-:W-:Y:S02]  /*178f0*/  @P0 LOP3.LUT R224, R224, 0x8, RZ, 0xfc, !PT ;  /* 0x00000008e0e00812 */ /* 0x000fe400078efcff */
[C---:B------:R-:W-:Y:S02]  /*17900*/  ISETP.GE.AND P0, PT, R7.reuse, R227, PT ;  /* 0x000000e30700720c */ /* 0x040fe40003f06270 */
[-C--:B------:R-:W-:Y:S01]  /*17910*/  ISETP.GE.OR P4, PT, R2, R232.reuse, !P4 ;  /* 0x000000e80200720c */ /* 0x080fe20006786670 */
[C---:B------:R-:W-:Y:S01]  /*17920*/  VIADD R2, R0.reuse, 0x78 ;  /* 0x0000007800027836 */ /* 0x040fe20000000000 */
[C---:B------:R-:W-:Y:S02]  /*17930*/  ISETP.GE.OR P0, PT, R7.reuse, R231, !P0 ;  /* 0x000000e70700720c */ /* 0x040fe40004706670 */
[----:B------:R-:W-:Y:S01]  /*17940*/  ISETP.GE.OR P1, PT, R7, R232, !P1 ;  /* 0x000000e80700720c */ /* 0x000fe20004f26670 */
[----:B-1----:R-:W-:Y:S01]  /*17950*/  VIADD R4, R0, 0x70 ;  /* 0x0000007000047836 */ /* 0x002fe20000000000 */
[----:B------:R-:W-:Y:S02]  /*17960*/  FSEL R102, R102, -INF , !P2 ;  /* 0xff80000066667808 */ /* 0x000fe40005000000 */
[-C--:B------:R-:W-:Y:S01]  /*17970*/  ISETP.GE.AND P2, PT, R6, R228.reuse, PT ;  /* 0x000000e40600720c */ /* 0x080fe20003f46270 */
[C---:B--2---:R-:W-:Y:S01]  /*17980*/  VIADD R3, R0.reuse, 0x71 ;  /* 0x0000007100037836 */ /* 0x044fe20000000000 */
[----:B------:R-:W-:Y:S01]  /*17990*/  FSEL R103, R103, -INF , !P0 ;  /* 0xff80000067677808 */ /* 0x000fe20004000000 */
[----:B------:R-:W-:Y:S01]  /*179a0*/  VIADD R0, R0, 0x79 ;  /* 0x0000007900007836 */ /* 0x000fe20000000000 */
[----:B------:R-:W-:Y:S02]  /*179b0*/  FSEL R101, R101, -INF , !P1 ;  /* 0xff80000065657808 */ /* 0x000fe40004800000 */
[-C--:B------:R-:W-:Y:S02]  /*179c0*/  ISETP.GE.AND P0, PT, R6, R227.reuse, PT ;  /* 0x000000e30600720c */ /* 0x080fe40003f06270 */
[----:B------:R-:W-:Y:S02]  /*179d0*/  FSEL R100, R100, -INF , !P4 ;  /* 0xff80000064647808 */ /* 0x000fe40006000000 */
[C---:B------:R-:W-:Y:S02]  /*179e0*/  ISETP.GE.AND P1, PT, R5.reuse, R228, PT ;  /* 0x000000e40500720c */ /* 0x040fe40003f26270 */
[----:B------:R-:W-:Y:S02]  /*179f0*/  ISETP.GE.AND P4, PT, R5, R227, PT ;  /* 0x000000e30500720c */ /* 0x000fe40003f86270 */
[----:B------:R-:W-:Y:S02]  /*17a00*/  FSEL R99, R99, -INF , !P5 ;  /* 0xff80000063637808 */ /* 0x000fe40006800000 */
[CC--:B------:R-:W-:Y:S02]  /*17a10*/  ISETP.GE.OR P5, PT, R6.reuse, R232.reuse, !P2 ;  /* 0x000000e80600720c */ /* 0x0c0fe400057a6670 */
[-C--:B------:R-:W-:Y:S02]  /*17a20*/  ISETP.GE.OR P2, PT, R6, R231.reuse, !P0 ;  /* 0x000000e70600720c */ /* 0x080fe40004746670 */
[C---:B------:R-:W-:Y:S02]  /*17a30*/  ISETP.GE.OR P1, PT, R5.reuse, R232, !P1 ;  /* 0x000000e80500720c */ /* 0x040fe40004f26670 */
[----:B------:R-:W-:Y:S02]  /*17a40*/  ISETP.GE.OR P0, PT, R5, R231, !P4 ;  /* 0x000000e70500720c */ /* 0x000fe40006706670 */
[----:B------:R-:W-:Y:S02]  /*17a50*/  FSEL R114, R114, -INF , !P2 ;  /* 0xff80000072727808 */ /* 0x000fe40005000000 */
[CC--:B------:R-:W-:Y:S02]  /*17a60*/  ISETP.GE.AND P2, PT, R4.reuse, R228.reuse, PT ;  /* 0x000000e40400720c */ /* 0x0c0fe40003f46270 */
[----:B------:R-:W-:Y:S02]  /*17a70*/  FSEL R113, R113, -INF , !P1 ;  /* 0xff80000071717808 */ /* 0x000fe40004800000 */
[----:B------:R-:W-:Y:S02]  /*17a80*/  FSEL R115, R115, -INF , !P0 ;  /* 0xff80000073737808 */ /* 0x000fe40004000000 */
[C---:B------:R-:W-:Y:S02]  /*17a90*/  ISETP.GE.AND P1, PT, R3.reuse, R228, PT ;  /* 0x000000e40300720c */ /* 0x040fe40003f26270 */
[----:B------:R-:W-:Y:S02]  /*17aa0*/  ISETP.GE.AND P0, PT, R4, R227, PT ;  /* 0x000000e30400720c */ /* 0x000fe40003f06270 */
[----:B------:R-:W-:Y:S02]  /*17ab0*/  FSEL R112, R112, -INF , !P5 ;  /* 0xff80000070707808 */ /* 0x000fe40006800000 */
[CC--:B------:R-:W-:Y:S02]  /*17ac0*/  ISETP.GE.OR P5, PT, R4.reuse, R232.reuse, !P2 ;  /* 0x000000e80400720c */ /* 0x0c0fe400057a6670 */
[----:B------:R-:W-:Y:S02]  /*17ad0*/  ISETP.GE.OR P1, PT, R3, R232, !P1 ;  /* 0x000000e80300720c */ /* 0x000fe40004f26670 */
[----:B------:R-:W-:Y:S02]  /*17ae0*/  ISETP.GE.OR P2, PT, R4, R231, !P0 ;  /* 0x000000e70400720c */ /* 0x000fe40004746670 */
[----:B------:R-:W-:Y:S02]  /*17af0*/  FSEL R117, R117, -INF , !P1 ;  /* 0xff80000075757808 */ /* 0x000fe40004800000 */
[----:B------:R-:W-:Y:S02]  /*17b00*/  FSEL R118, R118, -INF , !P2 ;  /* 0xff80000076767808 */ /* 0x000fe40005000000 */
[-C--:B------:R-:W-:Y:S02]  /*17b10*/  ISETP.GE.AND P2, PT, R2, R228.reuse, PT ;  /* 0x000000e40200720c */ /* 0x080fe40003f46270 */
[----:B------:R-:W-:Y:S02]  /*17b20*/  ISETP.GE.AND P1, PT, R0, R228, PT ;  /* 0x000000e40000720c */ /* 0x000fe40003f26270 */
[----:B---3--:R-:W2:Y:S01]  /*17b30*/  LDL.LU R228, [R1+0x48] ;  /* 0x0000480001e47983 */ /* 0x008ea20000300800 */
[----:B------:R-:W-:Y:S02]  /*17b40*/  FSEL R116, R116, -INF , !P5 ;  /* 0xff80000074747808 */ /* 0x000fe40006800000 */
[-C--:B------:R-:W-:Y:S01]  /*17b50*/  ISETP.GE.OR P5, PT, R2, R232.reuse, !P2 ;  /* 0x000000e80200720c */ /* 0x080fe200057a6670 */
[----:B------:R-:W-:Y:S01]  /*17b60*/  STL [R1+0x118], R227 ;  /* 0x000118e301007387 */ /* 0x000fe20000100800 */
[C---:B------:R-:W-:Y:S02]  /*17b70*/  ISETP.GE.OR P1, PT, R0.reuse, R232, !P1 ;  /* 0x000000e80000720c */ /* 0x040fe40004f26670 */
[----:B------:R-:W-:Y:S01]  /*17b80*/  ISETP.GE.AND P4, PT, R3, R227, PT ;  /* 0x000000e30300720c */ /* 0x000fe20003f86270 */
[----:B------:R1:W-:Y:S01]  /*17b90*/  STL [R1+0x11c], R232 ;  /* 0x00011ce801007387 */ /* 0x0003e20000100800 */
[----:B------:R-:W-:Y:S02]  /*17ba0*/  FSEL R129, R129, -INF , !P1 ;  /* 0xff80000081817808 */ /* 0x000fe40004800000 */
[----:B------:R-:W-:Y:S02]  /*17bb0*/  ISETP.GE.OR P0, PT, R3, R231, !P4 ;  /* 0x000000e70300720c */ /* 0x000fe40006706670 */
[-C--:B------:R-:W-:Y:S02]  /*17bc0*/  ISETP.GE.AND P4, PT, R0, R227.reuse, PT ;  /* 0x000000e30000720c */ /* 0x080fe40003f86270 */
[----:B------:R-:W-:Y:S02]  /*17bd0*/  FSEL R119, R119, -INF , !P0 ;  /* 0xff80000077777808 */ /* 0x000fe40004000000 */
[C---:B------:R-:W-:Y:S02]  /*17be0*/  ISETP.GE.AND P0, PT, R2.reuse, R227, PT ;  /* 0x000000e30200720c */ /* 0x040fe40003f06270 */
[C---:B------:R-:W-:Y:S02]  /*17bf0*/  ISETP.GE.AND P1, PT, R7.reuse, R225, PT ;  /* 0x000000e10700720c */ /* 0x040fe40003f26270 */
[-C--:B------:R-:W-:Y:S02]  /*17c00*/  ISETP.GE.OR P2, PT, R2, R231.reuse, !P0 ;  /* 0x000000e70200720c */ /* 0x080fe40004746670 */
[----:B------:R-:W-:Y:S02]  /*17c10*/  ISETP.GE.OR P0, PT, R0, R231, !P4 ;  /* 0x000000e70000720c */ /* 0x000fe40006706670 */
[----:B------:R-:W-:Y:S02]  /*17c20*/  ISETP.GE.AND P4, PT, R7, R226, PT ;  /* 0x000000e20700720c */ /* 0x000fe40003f86270 */
[----:B------:R-:W-:Y:S02]  /*17c30*/  FSEL R97, R97, -INF , !P3 ;  /* 0xff80000061617808 */ /* 0x000fe40005800000 */
[----:B------:R-:W-:Y:S02]  /*17c40*/  ISETP.GE.OR P4, PT, R7, R230, !P4 ;  /* 0x000000e60700720c */ /* 0x000fe40006786670 */
[----:B------:R-:W-:Y:S01]  /*17c50*/  FSEL R131, R131, -INF , !P0 ;  /* 0xff80000083837808 */ /* 0x000fe20004000000 */
[----:B-1----:R-:W3:Y:S01]  /*17c60*/  LDL.LU R232, [R1+0x4c] ;  /* 0x00004c0001e87983 */ /* 0x002ee20000300800 */
[----:B------:R-:W-:Y:S02]  /*17c70*/  ISETP.GE.OR P3, PT, R7, R229, !P1 ;  /* 0x000000e50700720c */ /* 0x000fe40004f66670 */
[----:B------:R-:W-:Y:S01]  /*17c80*/  ISETP.GE.AND P0, PT, R6, R225, PT ;  /* 0x000000e10600720c */ /* 0x000fe20003f06270 */
[----:B------:R-:W-:Y:S01]  /*17c90*/  STL [R1+0x120], R231 ;  /* 0x000120e701007387 */ /* 0x000fe20000100800 */
[----:B------:R-:W-:Y:S02]  /*17ca0*/  FMNMX.FTZ R7, R200, R132, !PT ;  /* 0x00000084c8077209 */ /* 0x000fe40007810000 */
[----:B------:R-:W-:Y:S01]  /*17cb0*/  FSEL R128, R128, -INF , !P5 ;  /* 0xff80000080807808 */ /* 0x000fe20006800000 */
[----:B------:R-:W-:Y:S01]  /*17cc0*/  STL [R1+0x124], R226 ;  /* 0x000124e201007387 */ /* 0x000fe20000100800 */
[----:B------:R-:W-:Y:S02]  /*17cd0*/  FSEL R98, R98, -INF , !P6 ;  /* 0xff80000062627808 */ /* 0x000fe40007000000 */
[----:B------:R-:W-:Y:S01]  /*17ce0*/  LOP3.LUT P5, RZ, R224, 0x4, RZ, 0xc0, !PT ;  /* 0x00000004e0ff7812 */ /* 0x000fe200078ac0ff */
[----:B------:R-:W-:Y:S01]  /*17cf0*/  STL [R1+0x128], R230 ;  /* 0x000128e601007387 */ /* 0x000fe20000100800 */
[----:B------:R-:W-:Y:S02]  /*17d00*/  ISETP.GE.OR P6, PT, R6, R229, !P0 ;  /* 0x000000e50600720c */ /* 0x000fe400047c6670 */
[----:B------:R-:W-:Y:S01]  /*17d10*/  FMNMX.FTZ R7, R204, R7, !PT ;  /* 0x00000007cc077209 */ /* 0x000fe20007810000 */
[----:B------:R-:W-:Y:S01]  /*17d20*/  STL [R1+0x12c], R233 ;  /* 0x00012ce901007387 */ /* 0x000fe20000100800 */
[C---:B------:R-:W-:Y:S02]  /*17d30*/  ISETP.GE.AND P1, PT, R5.reuse, R226, PT ;  /* 0x000000e20500720c */ /* 0x040fe40003f26270 */
[C---:B------:R-:W-:Y:S01]  /*17d40*/  ISETP.GE.AND P0, PT, R5.reuse, R225, PT ;  /* 0x000000e10500720c */ /* 0x040fe20003f06270 */
[----:B------:R-:W-:Y:S01]  /*17d50*/  STL [R1+0x130], R222 ;  /* 0x000130de01007387 */ /* 0x000fe20000100800 */
[----:B------:R-:W-:Y:S02]  /*17d60*/  FSEL R221, R104, -INF , !P5 ;  /* 0xff80000068dd7808 */ /* 0x000fe40006800000 */
[----:B------:R-:W-:Y:S02]  /*17d70*/  FMNMX.FTZ R8, R16, R7, !PT ;  /* 0x0000000710087209 */ /* 0x000fe40007810000 */
[C---:B------:R-:W-:Y:S01]  /*17d80*/  ISETP.GE.OR P1, PT, R5.reuse, R230, !P1 ;  /* 0x000000e60500720c */ /* 0x040fe20004f26670 */
[----:B------:R-:W-:Y:S01]  /*17d90*/  STL [R1+0x134], R221 ;  /* 0x000134dd01007387 */ /* 0x000fe20000100800 */
[----:B------:R-:W-:Y:S02]  /*17da0*/  ISETP.GE.OR P5, PT, R5, R229, !P0 ;  /* 0x000000e50500720c */ /* 0x000fe400047a6670 */
[----:B------:R-:W-:Y:S02]  /*17db0*/  FMNMX.FTZ R5, R201, R134, !PT ;  /* 0x00000086c9057209 */ /* 0x000fe40007810000 */
[----:B------:R-:W-:Y:S02]  /*17dc0*/  FMNMX.FTZ R8, R17, R8, !PT ;  /* 0x0000000811087209 */ /* 0x000fe40007810000 */
[----:B------:R-:W-:Y:S02]  /*17dd0*/  FMNMX.FTZ R5, R9, R5, !PT ;  /* 0x0000000509057209 */ /* 0x000fe40007810000 */
[----:B------:R-:W-:Y:S02]  /*17de0*/  FMNMX.FTZ R8, R20, R8, !PT ;  /* 0x0000000814087209 */ /* 0x000fe40007810000 */
[----:B------:R-:W-:Y:S02]  /*17df0*/  FSEL R130, R130, -INF , !P2 ;  /* 0xff80000082827808 */ /* 0x000fe40005000000 */
[----:B------:R-:W-:Y:S02]  /*17e00*/  FMNMX.FTZ R5, R207, R5, !PT ;  /* 0x00000005cf057209 */ /* 0x000fe40007810000 */
[----:B------:R-:W-:Y:S02]  /*17e10*/  ISETP.GE.AND P2, PT, R6, R226, PT ;  /* 0x000000e20600720c */ /* 0x000fe40003f46270 */
[----:B------:R-:W-:Y:S02]  /*17e20*/  FMNMX.FTZ R8, R21, R8, !PT ;  /* 0x0000000815087209 */ /* 0x000fe40007810000 */
[----:B------:R-:W-:Y:S02]  /*17e30*/  FMNMX.FTZ R5, R206, R5, !PT ;  /* 0x00000005ce057209 */ /* 0x000fe40007810000 */
[----:B------:R-:W-:Y:S02]  /*17e40*/  ISETP.GE.OR P2, PT, R6, R230, !P2 ;  /* 0x000000e60600720c */ /* 0x000fe40005746670 */
        /* <DEDUP_REMOVED lines=74> */
[----:B------:R-:W-:Y:S02]  /*182f0*/  FSEL R220, R105, -INF , !P4 ;  /* 0xff80000069dc7808 */ /* 0x000fe40006000000 */
[----:B------:R-:W-:Y:S02]  /*18300*/  FMNMX.FTZ R69, R221, R69, !PT ;  /* 0x00000045dd457209 */ /* 0x000fe40007810000 */
[----:B------:R-:W-:Y:S01]  /*18310*/  ISETP.GE.AND P0, PT, R4, R226, PT ;  /* 0x000000e20400720c */ /* 0x000fe20003f06270 */
[----:B------:R-:W-:Y:S01]  /*18320*/  STL [R1+0x138], R220 ;  /* 0x000138dc01007387 */ /* 0x000fe20000100800 */
[----:B------:R-:W-:Y:S02]  /*18330*/  FMNMX.FTZ R6, R87, R6, !PT ;  /* 0x0000000657067209 */ /* 0x000fe40007810000 */
[----:B------:R-:W-:Y:S02]  /*18340*/  FMNMX.FTZ R5, R24, R5, !PT ;  /* 0x0000000518057209 */ /* 0x000fe40007810000 */
[----:B------:R-:W-:Y:S02]  /*18350*/  FMNMX.FTZ R71, R113, R71, !PT ;  /* 0x0000004771477209 */ /* 0x000fe40007810000 */
[----:B------:R-:W-:Y:S02]  /*18360*/  FSEL R219, R108, -INF , !P2 ;  /* 0xff8000006cdb7808 */ /* 0x000fe40005000000 */
[----:B------:R-:W-:Y:S02]  /*18370*/  FMNMX.FTZ R69, R220, R69, !PT ;  /* 0x00000045dc457209 */ /* 0x000fe40007810000 */
[----:B------:R-:W-:Y:S01]  /*18380*/  ISETP.GE.OR P0, PT, R4, R230, !P0 ;  /* 0x000000e60400720c */ /* 0x000fe20004706670 */
[----:B------:R-:W-:Y:S01]  /*18390*/  STL [R1+0x13c], R219 ;  /* 0x00013cdb01007387 */ /* 0x000fe20000100800 */
[----:B------:R-:W-:Y:S02]  /*183a0*/  FMNMX.FTZ R6, R98, R6, !PT ;  /* 0x0000000662067209 */ /* 0x000fe40007810000 */
[----:B------:R-:W-:Y:S02]  /*183b0*/  FMNMX.FTZ R5, R41, R5, !PT ;  /* 0x0000000529057209 */ /* 0x000fe40007810000 */
[----:B------:R-:W-:Y:S02]  /*183c0*/  FMNMX.FTZ R71, R116, R71, !PT ;  /* 0x0000004774477209 */ /* 0x000fe40007810000 */
[----:B------:R-:W-:Y:S02]  /*183d0*/  FSEL R218, R109, -INF , !P1 ;  /* 0xff8000006dda7808 */ /* 0x000fe40004800000 */
[----:B------:R-:W-:Y:S02]  /*183e0*/  ISETP.GE.AND P1, PT, R3, R226, PT ;  /* 0x000000e20300720c */ /* 0x000fe40003f26270 */
[----:B------:R-:W-:Y:S01]  /*183f0*/  FMNMX.FTZ R69, R219, R69, !PT ;  /* 0x00000045db457209 */ /* 0x000fe20007810000 */
[----:B------:R-:W-:Y:S01]  /*18400*/  STL [R1+0x140], R218 ;  /* 0x000140da01007387 */ /* 0x000fe20000100800 */
[----:B------:R-:W-:Y:S02]  /*18410*/  FSEL R213, R120, -INF , !P0 ;  /* 0xff80000078d57808 */ /* 0x000fe40004000000 */
[----:B------:R-:W-:Y:S02]  /*18420*/  FMNMX.FTZ R6, R99, R6, !PT ;  /* 0x0000000663067209 */ /* 0x000fe40007810000 */
[----:B------:R-:W-:Y:S01]  /*18430*/  FMNMX.FTZ R5, R60, R5, !PT ;  /* 0x000000053c057209 */ /* 0x000fe20007810000 */
[----:B------:R-:W-:Y:S01]  /*18440*/  STL [R1+0x144], R213 ;  /* 0x000144d501007387 */ /* 0x000fe20000100800 */
[----:B------:R-:W-:Y:S02]  /*18450*/  FMNMX.FTZ R71, R117, R71, !PT ;  /* 0x0000004775477209 */ /* 0x000fe40007810000 */
[----:B------:R-:W-:Y:S02]  /*18460*/  ISETP.GE.AND P0, PT, R2, R226, PT ;  /* 0x000000e20200720c */ /* 0x000fe40003f06270 */
[----:B------:R-:W-:Y:S02]  /*18470*/  ISETP.GE.OR P1, PT, R3, R230, !P1 ;  /* 0x000000e60300720c */ /* 0x000fe40004f26670 */
[----:B------:R-:W-:Y:S02]  /*18480*/  FMNMX.FTZ R69, R218, R69, !PT ;  /* 0x00000045da457209 */ /* 0x000fe40007810000 */
[----:B------:R-:W-:Y:S02]  /*18490*/  FMNMX.FTZ R6, R102, R6, !PT ;  /* 0x0000000666067209 */ /* 0x000fe40007810000 */
[----:B------:R-:W-:Y:S02]  /*184a0*/  FMNMX.FTZ R71, R128, R71, !PT ;  /* 0x0000004780477209 */ /* 0x000fe40007810000 */
[----:B------:R-:W-:Y:S02]  /*184b0*/  FMNMX.FTZ R5, R63, R5, !PT ;  /* 0x000000053f057209 */ /* 0x000fe40007810000 */
[----:B------:R-:W-:Y:S02]  /*184c0*/  ISETP.GE.OR P0, PT, R2, R230, !P0 ;  /* 0x000000e60200720c */ /* 0x000fe40004706670 */
[----:B------:R-:W-:Y:S02]  /*184d0*/  ISETP.GE.AND P2, PT, R0, R226, PT ;  /* 0x000000e20000720c */ /* 0x000fe40003f46270 */
[----:B------:R-:W-:Y:S02]  /*184e0*/  FMNMX.FTZ R69, R213, R69, !PT ;  /* 0x00000045d5457209 */ /* 0x000fe40007810000 */
[----:B------:R-:W-:Y:S02]  /*184f0*/  FSEL R10, R121, -INF , !P1 ;  /* 0xff800000790a7808 */ /* 0x000fe40004800000 */
[----:B------:R-:W-:Y:S02]  /*18500*/  FMNMX.FTZ R71, R129, R71, !PT ;  /* 0x0000004781477209 */ /* 0x000fe40007810000 */
[----:B------:R-:W-:Y:S02]  /*18510*/  FMNMX.FTZ R6, R103, R6, !PT ;  /* 0x0000000667067209 */ /* 0x000fe40007810000 */
[----:B------:R-:W-:Y:S01]  /*18520*/  FMNMX.FTZ R5, R74, R5, !PT ;  /* 0x000000054a057209 */ /* 0x000fe20007810000 */
[----:B------:R-:W1:Y:S01]  /*18530*/  SHFL.BFLY PT, R8, R71, 0x2, 0x1f ;  /* 0x0c401f0047087f89 */ /* 0x000e6200000e0000 */
[----:B------:R-:W-:Y:S02]  /*18540*/  FSEL R27, R124, -INF , !P0 ;  /* 0xff8000007c1b7808 */ /* 0x000fe40004000000 */
[----:B------:R-:W-:Y:S02]  /*18550*/  ISETP.GE.OR P0, PT, R0, R230, !P2 ;  /* 0x000000e60000720c */ /* 0x000fe40005706670 */
[----:B------:R-:W-:Y:S02]  /*18560*/  FMNMX.FTZ R69, R10, R69, !PT ;  /* 0x000000450a457209 */ /* 0x000fe40007810000 */
[----:B------:R-:W-:Y:S02]  /*18570*/  FMNMX.FTZ R5, R75, R5, !PT ;  /* 0x000000054b057209 */ /* 0x000fe40007810000 */
[----:B------:R-:W-:Y:S02]  /*18580*/  FMNMX.FTZ R6, R114, R6, !PT ;  /* 0x0000000672067209 */ /* 0x000fe40007810000 */
[----:B------:R-:W-:Y:S02]  /*18590*/  FSEL R241, R125, -INF , !P0 ;  /* 0xff8000007df17808 */ /* 0x000fe40004000000 */
[----:B------:R-:W-:Y:S02]  /*185a0*/  FMNMX.FTZ R69, R27, R69, !PT ;  /* 0x000000451b457209 */ /* 0x000fe40007810000 */
[----:B------:R-:W-:Y:S01]  /*185b0*/  FMNMX.FTZ R5, R25, R5, !PT ;  /* 0x0000000519057209 */ /* 0x000fe20007810000 */
[----:B------:R-:W-:Y:S01]  /*185c0*/  STL [R1+0x148], R241 ;  /* 0x000148f101007387 */ /* 0x000fe20000100800 */
[----:B------:R-:W-:Y:S02]  /*185d0*/  FMNMX.FTZ R6, R115, R6, !PT ;  /* 0x0000000673067209 */ /* 0x000fe40007810000 */
[----:B------:R-:W-:Y:S02]  /*185e0*/  FMNMX.FTZ R69, R241, R69, !PT ;  /* 0x00000045f1457209 */ /* 0x000fe40007810000 */
[----:B------:R-:W-:Y:S02]  /*185f0*/  FMNMX.FTZ R5, R29, R5, !PT ;  /* 0x000000051d057209 */ /* 0x000fe40007810000 */
[----:B------:R-:W-:Y:S01]  /*18600*/  FMNMX.FTZ R6, R118, R6, !PT ;  /* 0x0000000676067209 */ /* 0x000fe20007810000 */
[----:B------:R-:W4:Y:S01]  /*18610*/  SHFL.BFLY PT, R7, R69, 0x2, 0x1f ;  /* 0x0c401f0045077f89 */ /* 0x000f2200000e0000 */
[----:B------:R-:W-:Y:S02]  /*18620*/  FMNMX.FTZ R5, R79, R5, !PT ;  /* 0x000000054f057209 */ /* 0x000fe40007810000 */
[----:B------:R-:W-:Y:S02]  /*18630*/  FMNMX.FTZ R6, R119, R6, !PT ;  /* 0x0000000677067209 */ /* 0x000fe40007810000 */
[----:B------:R-:W-:Y:S02]  /*18640*/  ISETP.GE.AND P1, PT, R4, R225, PT ;  /* 0x000000e10400720c */ /* 0x000fe40003f26270 */
[----:B------:R-:W-:Y:S02]  /*18650*/  FMNMX.FTZ R5, R61, R5, !PT ;  /* 0x000000053d057209 */ /* 0x000fe40007810000 */
[----:B------:R-:W-:Y:S02]  /*18660*/  FMNMX.FTZ R6, R130, R6, !PT ;  /* 0x0000000682067209 */ /* 0x000fe40007810000 */
[----:B------:R-:W-:Y:S02]  /*18670*/  ISETP.GE.AND P0, PT, R3, R225, PT ;  /* 0x000000e10300720c */ /* 0x000fe40003f06270 */
[----:B------:R-:W-:Y:S02]  /*18680*/  ISETP.GE.OR P4, PT, R4, R229, !P1 ;  /* 0x000000e50400720c */ /* 0x000fe40004f86670 */
[----:B--2---:R-:W-:Y:S02]  /*18690*/  FMNMX.FTZ R4, R228, R5, !PT ;  /* 0x00000005e4047209 */ /* 0x004fe40007810000 */
[----:B------:R-:W-:Y:S02]  /*186a0*/  FMNMX.FTZ R70, R131, R6, !PT ;  /* 0x0000000683467209 */ /* 0x000fe40007810000 */
[----:B------:R-:W-:Y:S02]  /*186b0*/  LOP3.LUT P1, RZ, R224, 0x8, RZ, 0xc0, !PT ;  /* 0x00000008e0ff7812 */ /* 0x000fe4000782c0ff */
[----:B------:R-:W-:Y:S01]  /*186c0*/  ISETP.GE.OR P2, PT, R3, R229, !P0 ;  /* 0x000000e50300720c */ /* 0x000fe20004746670 */
[----:B------:R-:W2:Y:S01]  /*186d0*/  SHFL.BFLY PT, R6, R70, 0x2, 0x1f ;  /* 0x0c401f0046067f89 */ /* 0x000ea200000e0000 */
[----:B---3--:R-:W-:Y:S02]  /*186e0*/  FMNMX.FTZ R3, R232, R4, !PT ;  /* 0x00000004e8037209 */ /* 0x008fe40007810000 */
[----:B------:R-:W-:Y:S02]  /*186f0*/  FSEL R28, R106, -INF , !P1 ;  /* 0xff8000006a1c7808 */ /* 0x000fe40004800000 */
[----:B-1----:R-:W-:Y:S02]  /*18700*/  FMNMX.FTZ R71, R71, R8, !PT ;  /* 0x0000000847477209 */ /* 0x002fe40007810000 */
[----:B------:R-:W-:Y:S02]  /*18710*/  FSEL R26, R107, -INF , !P3 ;  /* 0xff8000006b1a7808 */ /* 0x000fe40005800000 */
[----:B------:R-:W-:Y:S01]  /*18720*/  FMNMX.FTZ R3, R28, R3, !PT ;  /* 0x000000031c037209 */ /* 0x000fe20007810000 */
[----:B------:R-:W1:Y:S01]  /*18730*/  SHFL.BFLY PT, R5, R71, 0x1, 0x1f ;  /* 0x0c201f0047057f89 */ /* 0x000e6200000e0000 */
[----:B------:R-:W-:Y:S02]  /*18740*/  ISETP.GE.AND P0, PT, R2, R225, PT ;  /* 0x000000e10200720c */ /* 0x000fe40003f06270 */
[----:B------:R-:W-:Y:S02]  /*18750*/  FSEL R218, R110, -INF , !P6 ;  /* 0xff8000006eda7808 */ /* 0x000fe40007000000 */
[----:B------:R-:W-:Y:S02]  /*18760*/  FMNMX.FTZ R3, R26, R3, !PT ;  /* 0x000000031a037209 */ /* 0x000fe40007810000 */
[----:B------:R-:W-:Y:S02]  /*18770*/  ISETP.GE.OR P1, PT, R2, R229, !P0 ;  /* 0x000000e50200720c */ /* 0x000fe40004726670 */
[----:B----4-:R-:W-:Y:S02]  /*18780*/  FMNMX.FTZ R69, R69, R7, !PT ;  /* 0x0000000745457209 */ /* 0x010fe40007810000 */
[----:B------:R-:W-:Y:S02]  /*18790*/  FMNMX.FTZ R2, R218, R3, !PT ;  /* 0x00000003da027209 */ /* 0x000fe40007810000 */
[----:B------:R-:W-:Y:S01]  /*187a0*/  FSEL R30, R111, -INF , !P5 ;  /* 0xff8000006f1e7808 */ /* 0x000fe20006800000 */
[----:B------:R-:W3:Y:S01]  /*187b0*/  SHFL.BFLY PT, R3, R69, 0x1, 0x1f ;  /* 0x0c201f0045037f89 */ /* 0x000ee200000e0000 */
[----:B------:R-:W-:Y:S02]  /*187c0*/  ISETP.GE.AND P0, PT, R0, R225, PT ;  /* 0x000000e10000720c */ /* 0x000fe40003f06270 */
[----:B------:R-:W-:Y:S02]  /*187d0*/  FSEL R40, R122, -INF , !P4 ;  /* 0xff8000007a287808 */ /* 0x000fe40006000000 */
[----:B------:R-:W-:Y:S02]  /*187e0*/  FMNMX.FTZ R2, R30, R2, !PT ;  /* 0x000000021e027209 */ /* 0x000fe40007810000 */
[----:B------:R-:W-:Y:S02]  /*187f0*/  ISETP.GE.OR P0, PT, R0, R229, !P0 ;  /* 0x000000e50000720c */ /* 0x000fe40004706670 */
[----:B------:R-:W-:Y:S02]  /*18800*/  FSEL R43, R123, -INF , !P2 ;  /* 0xff8000007b2b7808 */ /* 0x000fe40005000000 */
[----:B------:R-:W-:Y:S02]  /*18810*/  FMNMX.FTZ R0, R40, R2, !PT ;  /* 0x0000000228007209 */ /* 0x000fe40007810000 */
[----:B------:R-:W-:Y:S02]  /*18820*/  FSEL R42, R126, -INF , !P1 ;  /* 0xff8000007e2a7808 */ /* 0x000fe40004800000 */
[----:B------:R-:W-:Y:S02]  /*18830*/  FMNMX.FTZ R0, R43, R0, !PT ;  /* 0x000000002b007209 */ /* 0x000fe40007810000 */
[----:B--2---:R-:W-:Y:S02]  /*18840*/  FMNMX.FTZ R70, R70, R6, !PT ;  /* 0x0000000646467209 */ /* 0x004fe40007810000 */
[----:B------:R-:W-:Y:S02]  /*18850*/  FMNMX.FTZ R0, R42, R0, !PT ;  /* 0x000000002a007209 */ /* 0x000fe40007810000 */
[----:B------:R-:W-:Y:S01]  /*18860*/  FSEL R72, R127, -INF , !P0 ;  /* 0xff8000007f487808 */ /* 0x000fe20004000000 */
[----:B------:R-:W2:Y:S01]  /*18870*/  SHFL.BFLY PT, R4, R70, 0x1, 0x1f ;  /* 0x0c201f0046047f89 */ /* 0x000ea200000e0000 */
[----:B-1----:R-:W-:Y:S01]  /*18880*/  FMNMX.FTZ R71, R71, R5, !PT ;  /* 0x0000000547477209 */ /* 0x002fe20007810000 */
[----:B------:R-:W-:Y:S01]  /*18890*/  IMAD.MOV.U32 R127, RZ, RZ, R27 ;  /* 0x000000ffff7f7224 */ /* 0x000fe200078e001b */
[----:B------:R-:W-:Y:S02]  /*188a0*/  FMNMX.FTZ R0, R72, R0, !PT ;  /* 0x0000000048007209 */ /* 0x000fe40007810000 */
[C---:B------:R-:W-:Y:S01]  /*188b0*/  FSETP.NEU.FTZ.AND P2, PT, R71.reuse, -INF , PT ;  /* 0xff8000004700780b */ /* 0x040fe20003f5d000 */
[----:B------:R-:W-:Y:S01]  /*188c0*/  FMUL.FTZ R5, R71, UR4 ;  /* 0x0000000447057c20 */ /* 0x000fe20008410000 */
[----:B---3--:R-:W-:Y:S01]  /*188d0*/  FMNMX.FTZ R69, R69, R3, !PT ;  /* 0x0000000345457209 */ /* 0x008fe20007810000 */
[----:B------:R-:W1:Y:S01]  /*188e0*/  SHFL.BFLY PT, R2, R0, 0x2, 0x1f ;  /* 0x0c401f0000027f89 */ /* 0x000e6200000e0000 */
[----:B------:R-:W-:Y:S02]  /*188f0*/  LOP3.LUT P3, RZ, R224, 0x20, RZ, 0xc0, !PT ;  /* 0x00000020e0ff7812 */ /* 0x000fe4000786c0ff */
[----:B------:R-:W-:Y:S01]  /*18900*/  FSEL R5, R5, RZ, P2 ;  /* 0x000000ff05057208 */ /* 0x000fe20001000000 */
[C---:B------:R-:W-:Y:S01]  /*18910*/  FMUL.FTZ R73, R69.reuse, UR4 ;  /* 0x0000000445497c20 */ /* 0x040fe20008410000 */
[----:B------:R-:W-:Y:S03]  /*18920*/  FSETP.NEU.FTZ.AND P0, PT, R69, -INF , PT ;  /* 0xff8000004500780b */ /* 0x000fe60003f1d000 */
[--C-:B------:R-:W-:Y:S01]  /*18930*/  FFMA.FTZ R3, R200, UR4, -R5.reuse ;  /* 0x00000004c8037c23 */ /* 0x100fe20008010805 */
[--C-:B------:R-:W-:Y:S01]  /*18940*/  FFMA.FTZ R226, R85, UR4, -R5.reuse ;  /* 0x0000000455e27c23 */ /* 0x100fe20008010805 */
[--C-:B------:R-:W-:Y:S01]  /*18950*/  FFMA.FTZ R90, R33, UR4, -R5.reuse ;  /* 0x00000004215a7c23 */ /* 0x100fe20008010805 */
[--C-:B------:R-:W-:Y:S01]  /*18960*/  FFMA.FTZ R213, R11, UR4, -R5.reuse ;  /* 0x000000040bd57c23 */ /* 0x100fe20008010805 */
[----:B------:R3:W-:Y:S01]  /*18970*/  MUFU.EX2 R76, R3 ;  /* 0x00000003004c7308 */ /* 0x0007e20000000800 */
[----:B------:R-:W-:Y:S01]  /*18980*/  FSEL R73, R73, RZ, P0 ;  /* 0x000000ff49497208 */ /* 0x000fe20000000000 */
[--C-:B------:R-:W-:Y:S01]  /*18990*/  FFMA.FTZ R6, R17, UR4, -R5.reuse ;  /* 0x0000000411067c23 */ /* 0x100fe20008010805 */
[--C-:B------:R-:W-:Y:S01]  /*189a0*/  FFMA.FTZ R222, R117, UR4, -R5.reuse ;  /* 0x0000000475de7c23 */ /* 0x100fe20008010805 */
[----:B--2---:R-:W-:Y:S01]  /*189b0*/  FMNMX.FTZ R70, R70, R4, !PT ;  /* 0x0000000446467209 */ /* 0x004fe20007810000 */
[----:B------:R-:W-:Y:S01]  /*189c0*/  FFMA.FTZ R233, R128, UR4, -R5 ;  /* 0x0000000480e97c23 */ /* 0x000fe20008010805 */
[--C-:B------:R-:W-:Y:S01]  /*189d0*/  FFMA.FTZ R4, R9, UR4, -R73.reuse ;  /* 0x0000000409047c23 */ /* 0x100fe20008010849 */
[--C-:B------:R-:W-:Y:S03]  /*189e0*/  FFMA.FTZ R9, R207, UR4, -R73.reuse ;  /* 0x00000004cf097c23 */ /* 0x100fe60008010849 */
[----:B------:R-:W2:Y:S01]  /*189f0*/  MUFU.EX2 R91, R6 ;  /* 0x00000006005b7308 */ /* 0x000ea20000000800 */
[----:B------:R-:W-:Y:S01]  /*18a00*/  FFMA.FTZ R8, R206, UR4, -R73 ;  /* 0x00000004ce087c23 */ /* 0x000fe20008010849 */
[--C-:B------:R-:W-:Y:S01]  /*18a10*/  FFMA.FTZ R206, R81, UR4, -R5.reuse ;  /* 0x0000000451ce7c23 */ /* 0x100fe20008010805 */
[--C-:B------:R-:W-:Y:S01]  /*18a20*/  FFMA.FTZ R121, R48, UR4, -R5.reuse ;  /* 0x0000000430797c23 */ /* 0x100fe20008010805 */
[--C-:B------:R-:W-:Y:S01]  /*18a30*/  FFMA.FTZ R78, R96, UR4, -R5.reuse ;  /* 0x00000004604e7c23 */ /* 0x100fe20008010805 */
[--C-:B------:R-:W-:Y:S01]  /*18a40*/  FFMA.FTZ R46, R129, UR4, -R5.reuse ;  /* 0x00000004812e7c23 */ /* 0x100fe20008010805 */
[----:B------:R-:W-:Y:S02]  /*18a50*/  IMAD.MOV.U32 R17, RZ, RZ, R212 ;  /* 0x000000ffff117224 */ /* 0x000fe400078e00d4 */
[----:B------:R-:W-:Y:S02]  /*18a60*/  FMUL.FTZ R7, R70, UR4 ;  /* 0x0000000446077c20 */ /* 0x000fe40008410000 */
[----:B------:R4:W-:Y:S01]  /*18a70*/  MUFU.EX2 R88, R4 ;  /* 0x0000000400587308 */ /* 0x0009e20000000800 */
[----:B-1----:R-:W-:Y:S01]  /*18a80*/  FMNMX.FTZ R0, R0, R2, !PT ;  /* 0x0000000200007209 */ /* 0x002fe20007810000 */
[--C-:B------:R-:W-:Y:S01]  /*18a90*/  FFMA.FTZ R109, R21, UR4, -R5.reuse ;  /* 0x00000004156d7c23 */ /* 0x100fe20008010805 */
[----:B------:R-:W-:Y:S01]  /*18aa0*/  FSETP.NEU.FTZ.AND P1, PT, R70, -INF , PT ;  /* 0xff8000004600780b */ /* 0x000fe20003f3d000 */
[--C-:B------:R-:W-:Y:S01]  /*18ab0*/  FFMA.FTZ R123, R36, UR4, -R5.reuse ;  /* 0x00000004247b7c23 */ /* 0x100fe20008010805 */
[--C-:B------:R-:W-:Y:S01]  /*18ac0*/  FFMA.FTZ R122, R37, UR4, -R5.reuse ;  /* 0x00000004257a7c23 */ /* 0x100fe20008010805 */
[----:B---3--:R-:W1:Y:S01]  /*18ad0*/  SHFL.BFLY PT, R3, R0, 0x1, 0x1f ;  /* 0x0c201f0000037f89 */ /* 0x008e6200000e0000 */
[----:B------:R-:W-:Y:S03]  /*18ae0*/  FSEL R7, R7, RZ, P1 ;  /* 0x000000ff07077208 */ /* 0x000fe60000800000 */
[----:B------:R-:W-:Y:S01]  /*18af0*/  MUFU.EX2 R104, R9 ;  /* 0x0000000900687308 */ /* 0x000fe20000000800 */
[--C-:B------:R-:W-:Y:S01]  /*18b00*/  FFMA.FTZ R120, R49, UR4, -R5.reuse ;  /* 0x0000000431787c23 */ /* 0x100fe20008010805 */
[--C-:B------:R-:W-:Y:S01]  /*18b10*/  FFMA.FTZ R200, R53, UR4, -R5.reuse ;  /* 0x0000000435c87c23 */ /* 0x100fe20008010805 */
[----:B------:R-:W-:Y:S01]  /*18b20*/  FFMA.FTZ R126, R65, UR4, -R5 ;  /* 0x00000004417e7c23 */ /* 0x000fe20008010805 */
[--C-:B------:R-:W-:Y:S01]  /*18b30*/  FFMA.FTZ R2, R202, UR4, -R7.reuse ;  /* 0x00000004ca027c23 */ /* 0x100fe20008010807 */
[--C-:B------:R-:W-:Y:S01]  /*18b40*/  FFMA.FTZ R212, R99, UR4, -R7.reuse ;  /* 0x0000000463d47c23 */ /* 0x100fe20008010807 */
[--C-:B------:R-:W-:Y:S01]  /*18b50*/  FFMA.FTZ R95, R50, UR4, -R7.reuse ;  /* 0x00000004325f7c23 */ /* 0x100fe20008010807 */
[----:B------:R-:W-:Y:S03]  /*18b60*/  FFMA.FTZ R94, R51, UR4, -R7 ;  /* 0x00000004335e7c23 */ /* 0x000fe60008010807 */
[----:B------:R3:W-:Y:S01]  /*18b70*/  MUFU.EX2 R77, R2 ;  /* 0x00000002004d7308 */ /* 0x0007e20000000800 */
[----:B----4-:R-:W-:Y:S01]  /*18b80*/  FFMA.FTZ R4, R16, UR4, -R5 ;  /* 0x0000000410047c23 */ /* 0x010fe20008010805 */
[--C-:B------:R-:W-:Y:S01]  /*18b90*/  FFMA.FTZ R129, R82, UR4, -R7.reuse ;  /* 0x0000000452817c23 */ /* 0x100fe20008010807 */
[--C-:B------:R-:W-:Y:S01]  /*18ba0*/  FFMA.FTZ R219, R103, UR4, -R7.reuse ;  /* 0x0000000467db7c23 */ /* 0x100fe20008010807 */
[--C-:B------:R-:W-:Y:S01]  /*18bb0*/  FFMA.FTZ R231, R115, UR4, -R7.reuse ;  /* 0x0000000473e77c23 */ /* 0x100fe20008010807 */
[--C-:B------:R-:W-:Y:S01]  /*18bc0*/  FFMA.FTZ R221, R118, UR4, -R7.reuse ;  /* 0x0000000476dd7c23 */ /* 0x100fe20008010807 */
[--C-:B------:R-:W-:Y:S01]  /*18bd0*/  FFMA.FTZ R220, R119, UR4, -R7.reuse ;  /* 0x0000000477dc7c23 */ /* 0x100fe20008010807 */
[----:B------:R-:W-:Y:S03]  /*18be0*/  FFMA.FTZ R230, R130, UR4, -R7 ;  /* 0x0000000482e67c23 */ /* 0x000fe60008010807 */
[----:B------:R4:W-:Y:S01]  /*18bf0*/  MUFU.EX2 R241, R4 ;  /* 0x0000000400f17308 */ /* 0x0009e20000000800 */
[----:B------:R-:W-:Y:S02]  /*18c00*/  IMAD.MOV.U32 R16, RZ, RZ, R10 ;  /* 0x000000ffff107224 */ /* 0x000fe400078e000a */
[--C-:B------:R-:W-:Y:S01]  /*18c10*/  FFMA.FTZ R111, R97, UR4, -R5.reuse ;  /* 0x00000004616f7c23 */ /* 0x100fe20008010805 */
[--C-:B------:R-:W-:Y:S01]  /*18c20*/  FFMA.FTZ R44, R100, UR4, -R5.reuse ;  /* 0x00000004642c7c23 */ /* 0x100fe20008010805 */
[--C-:B------:R-:W-:Y:S01]  /*18c30*/  FFMA.FTZ R31, R112, UR4, -R5.reuse ;  /* 0x00000004701f7c23 */ /* 0x100fe20008010805 */
[--C-:B------:R-:W-:Y:S01]  /*18c40*/  FFMA.FTZ R113, R113, UR4, -R5.reuse ;  /* 0x0000000471717c23 */ /* 0x100fe20008010805 */
[----:B-1----:R-:W-:Y:S01]  /*18c50*/  FMNMX.FTZ R68, R0, R3, !PT ;  /* 0x0000000300447209 */ /* 0x002fe20007810000 */
[----:B------:R-:W-:Y:S02]  /*18c60*/  FFMA.FTZ R202, R12, UR4, -R5 ;  /* 0x000000040cca7c23 */ /* 0x000fe40008010805 */
[----:B------:R-:W-:Y:S01]  /*18c70*/  MUFU.EX2 R105, R8 ;  /* 0x0000000800697308 */ /* 0x000fe20000000800 */
[----:B------:R-:W-:Y:S01]  /*18c80*/  FSEL R0, R69, RZ, P0 ;  /* 0x000000ff45007208 */ /* 0x000fe20000000000 */
[----:B---3--:R-:W-:Y:S01]  /*18c90*/  FFMA.FTZ R2, R201, UR4, -R73 ;  /* 0x00000004c9027c23 */ /* 0x008fe20008010849 */
[----:B------:R-:W-:Y:S01]  /*18ca0*/  FSETP.NEU.FTZ.AND P0, PT, R68, -INF , PT ;  /* 0xff8000004400780b */ /* 0x000fe20003f1d000 */
[--C-:B------:R-:W-:Y:S01]  /*18cb0*/  FFMA.FTZ R10, R19, UR4, -R7.reuse ;  /* 0x00000004130a7c23 */ /* 0x100fe20008010807 */
[--C-:B------:R-:W-:Y:S01]  /*18cc0*/  FFMA.FTZ R62, R23, UR4, -R7.reuse ;  /* 0x00000004173e7c23 */ /* 0x100fe20008010807 */
[--C-:B------:R-:W-:Y:S01]  /*18cd0*/  FFMA.FTZ R58, R35, UR4, -R7.reuse ;  /* 0x00000004233a7c23 */ /* 0x100fe20008010807 */
[----:B------:R-:W-:Y:S03]  /*18ce0*/  FFMA.FTZ R97, R39, UR4, -R7 ;  /* 0x0000000427617c23 */ /* 0x000fe60008010807 */
[----:B------:R1:W-:Y:S01]  /*18cf0*/  MUFU.EX2 R84, R2 ;  /* 0x0000000200547308 */ /* 0x0003e20000000800 */
[----:B----4-:R-:W-:Y:S01]  /*18d00*/  FADD.FTZ R4, -R0, R134 ;  /* 0x0000008600047221 */ /* 0x010fe20000010100 */
[C---:B------:R-:W-:Y:S01]  /*18d10*/  FSEL R0, R68.reuse, RZ, P0 ;  /* 0x000000ff44007208 */ /* 0x040fe20000000000 */
[----:B------:R-:W-:Y:S01]  /*18d20*/  FMUL.FTZ R74, R68, UR4 ;  /* 0x00000004444a7c20 */ /* 0x000fe20008410000 */
[----:B------:R-:W-:Y:S02]  /*18d30*/  IMAD.MOV.U32 R134, RZ, RZ, R223 ;  /* 0x000000ffff867224 */ /* 0x000fe400078e00df */
[--C-:B------:R-:W-:Y:S01]  /*18d40*/  FFMA.FTZ R223, R101, UR4, -R5.reuse ;  /* 0x0000000465df7c23 */ /* 0x100fe20008010805 */
[----:B------:R-:W-:Y:S01]  /*18d50*/  FFMA.FTZ R201, R52, UR4, -R5 ;  /* 0x0000000434c97c23 */ /* 0x000fe20008010805 */
[----:B------:R-:W-:Y:S02]  /*18d60*/  FADD.FTZ R6, -R0, R135 ;  /* 0x0000008700067221 */ /* 0x000fe40000010100 */
[----:B------:R-:W-:Y:S01]  /*18d70*/  MUFU.EX2 R227, R10 ;  /* 0x0000000a00e37308 */ /* 0x000fe20000000800 */
[--C-:B------:R-:W-:Y:S01]  /*18d80*/  FFMA.FTZ R0, R18, UR4, -R7.reuse ;  /* 0x0000000412007c23 */ /* 0x100fe20008010807 */
[--C-:B------:R-:W-:Y:S01]  /*18d90*/  FFMA.FTZ R101, R22, UR4, -R7.reuse ;  /* 0x0000000416657c23 */ /* 0x100fe20008010807 */
[----:B------:R-:W3:Y:S01]  /*18da0*/  LDL.LU R18, [R1+0x70] ;  /* 0x0000700001127983 */ /* 0x000ee20000300800 */
[--C-:B------:R-:W-:Y:S01]  /*18db0*/  FFMA.FTZ R108, R66, UR4, -R7.reuse ;  /* 0x00000004426c7c23 */ /* 0x100fe20008010807 */
[--C-:B------:R-:W-:Y:S01]  /*18dc0*/  FFMA.FTZ R107, R67, UR4, -R7.reuse ;  /* 0x00000004436b7c23 */ /* 0x100fe20008010807 */
[----:B------:R-:W-:Y:S01]  /*18dd0*/  FFMA.FTZ R98, R98, UR4, -R7 ;  /* 0x0000000462627c23 */ /* 0x000fe20008010807 */
[----:B------:R-:W4:Y:S03]  /*18de0*/  LDL.LU R11, [R1+0x74] ;  /* 0x00007400010b7983 */ /* 0x000f260000300800 */
[----:B------:R2:W-:Y:S01]  /*18df0*/  MUFU.EX2 R89, R0 ;  /* 0x0000000000597308 */ /* 0x0005e20000000800 */
[----:B-1----:R-:W-:Y:S01]  /*18e00*/  FFMA.FTZ R2, R204, UR4, -R5 ;  /* 0x00000004cc027c23 */ /* 0x002fe20008010805 */
[----:B--2---:R-:W-:Y:S01]  /*18e10*/  IMAD.MOV.U32 R99, RZ, RZ, R91 ;  /* 0x000000ffff637224 */ /* 0x004fe200078e005b */
[----:B------:R-:W-:Y:S01]  /*18e20*/  FSEL R74, R74, RZ, P0 ;  /* 0x000000ff4a4a7208 */ /* 0x000fe20000000000 */
[----:B------:R-:W-:Y:S02]  /*18e30*/  IMAD.MOV.U32 R103, RZ, RZ, R57 ;  /* 0x000000ffff677224 */ /* 0x000fe400078e0039 */
[----:B------:R-:W-:Y:S01]  /*18e40*/  FFMA.FTZ R59, R34, UR4, -R7 ;  /* 0x00000004223b7c23 */ /* 0x000fe20008010807 */
[----:B------:R-:W-:Y:S02]  /*18e50*/  IMAD.MOV.U32 R130, RZ, RZ, R113 ;  /* 0x000000ffff827224 */ /* 0x000fe400078e0071 */
[----:B------:R-:W-:Y:S01]  /*18e60*/  FFMA.FTZ R106, R38, UR4, -R7 ;  /* 0x00000004266a7c23 */ /* 0x000fe20008010807 */
[----:B------:R1:W-:Y:S01]  /*18e70*/  MUFU.EX2 R93, R2 ;  /* 0x00000002005d7308 */ /* 0x0003e20000000800 */
[----:B------:R-:W-:Y:S02]  /*18e80*/  IMAD.MOV.U32 R135, RZ, RZ, R63 ;  /* 0x000000ffff877224 */ /* 0x000fe400078e003f */
[--C-:B------:R-:W-:Y:S01]  /*18e90*/  FFMA.FTZ R204, R14, UR4, -R5.reuse ;  /* 0x000000040ecc7c23 */ /* 0x100fe20008010805 */
[--C-:B------:R-:W-:Y:S01]  /*18ea0*/  FFMA.FTZ R63, R20, UR4, -R5.reuse ;  /* 0x00000004143f7c23 */ /* 0x100fe20008010805 */
[----:B------:R-:W-:Y:S01]  /*18eb0*/  FFMA.FTZ R14, R116, UR4, -R5 ;  /* 0x00000004740e7c23 */ /* 0x000fe20008010805 */
[----:B------:R-:W-:Y:S02]  /*18ec0*/  IMAD.MOV.U32 R9, RZ, RZ, R135 ;  /* 0x000000ffff097224 */ /* 0x000fe400078e0087 */
[----:B------:R-:W-:Y:S01]  /*18ed0*/  FFMA.FTZ R8, R208, UR4, -R74 ;  /* 0x00000004d0087c23 */ /* 0x000fe2000801084a */
[----:B------:R-:W-:Y:S01]  /*18ee0*/  IMAD.MOV.U32 R135, RZ, RZ, R134 ;  /* 0x000000ffff877224 */ /* 0x000fe200078e0086 */
[----:B------:R-:W-:Y:S01]  /*18ef0*/  MUFU.EX2 R109, R109 ;  /* 0x0000006d006d7308 */ /* 0x000fe20000000800 */
[----:B------:R-:W-:Y:S01]  /*18f00*/  FFMA.FTZ R0, R205, UR4, -R74 ;  /* 0x00000004cd007c23 */ /* 0x000fe2000801084a */
[----:B------:R-:W-:Y:S01]  /*18f10*/  FFMA.FTZ R205, R80, UR4, -R5 ;  /* 0x0000000450cd7c23 */ /* 0x000fe20008010805 */
[----:B------:R-:W-:Y:S02]  /*18f20*/  IMAD.MOV.U32 R119, RZ, RZ, R9 ;  /* 0x000000ffff777224 */ /* 0x000fe400078e0009 */
[----:B------:R-:W-:Y:S01]  /*18f30*/  FFMA.FTZ R117, R54, UR4, -R7 ;  /* 0x0000000436757c23 */ /* 0x000fe20008010807 */
[----:B------:R-:W-:Y:S02]  /*18f40*/  IMAD.MOV.U32 R12, RZ, RZ, R17 ;  /* 0x000000ffff0c7224 */ /* 0x000fe400078e0011 */
[--C-:B------:R-:W-:Y:S01]  /*18f50*/  FFMA.FTZ R116, R55, UR4, -R7.reuse ;  /* 0x0000000437747c23 */ /* 0x100fe20008010807 */
[--C-:B------:R-:W-:Y:S01]  /*18f60*/  FFMA.FTZ R125, R15, UR4, -R7.reuse ;  /* 0x000000040f7d7c23 */ /* 0x100fe20008010807 */
[----:B------:R2:W-:Y:S01]  /*18f70*/  MUFU.EX2 R207, R0 ;  /* 0x0000000000cf7308 */ /* 0x0005e20000000800 */
[--C-:B-1----:R-:W-:Y:S01]  /*18f80*/  FFMA.FTZ R2, R203, UR4, -R7.reuse ;  /* 0x00000004cb027c23 */ /* 0x102fe20008010807 */
[--C-:B------:R-:W-:Y:S01]  /*18f90*/  FFMA.FTZ R203, R83, UR4, -R7.reuse ;  /* 0x0000000453cb7c23 */ /* 0x100fe20008010807 */
[--C-:B------:R-:W-:Y:S01]  /*18fa0*/  FFMA.FTZ R124, R13, UR4, -R7.reuse ;  /* 0x000000040d7c7c23 */ /* 0x100fe20008010807 */
[----:B------:R-:W1:Y:S01]  /*18fb0*/  LDSM.16.MT88.4 R80, [R214+0x8000] ;  /* 0x00800000d650783b */ /* 0x000e620000004200 */
[----:B------:R-:W-:Y:S01]  /*18fc0*/  FFMA.FTZ R208, R86, UR4, -R7 ;  /* 0x0000000456d07c23 */ /* 0x000fe20008010807 */
[----:B------:R-:W-:Y:S02]  /*18fd0*/  IMAD.MOV.U32 R86, RZ, RZ, R41 ;  /* 0x000000ffff567224 */ /* 0x000fe400078e0029 */
[--C-:B------:R-:W-:Y:S02]  /*18fe0*/  FFMA.FTZ R27, R102, UR4, -R7.reuse ;  /* 0x00000004661b7c23 */ /* 0x100fe40008010807 */
[----:B------:R2:W-:Y:S01]  /*18ff0*/  MUFU.EX2 R75, R2 ;  /* 0x00000002004b7308 */ /* 0x0005e20000000800 */
[--C-:B------:R-:W-:Y:S01]  /*19000*/  FFMA.FTZ R114, R114, UR4, -R7.reuse ;  /* 0x0000000472727c23 */ /* 0x100fe20008010807 */
[----:B------:R-:W-:Y:S01]  /*19010*/  FFMA.FTZ R110, R131, UR4, -R7 ;  /* 0x00000004836e7c23 */ /* 0x000fe20008010807 */
[----:B------:R-:W-:Y:S01]  /*19020*/  IMAD.MOV.U32 R102, RZ, RZ, R56 ;  /* 0x000000ffff667224 */ /* 0x000fe200078e0038 */
[----:B------:R-:W-:Y:S01]  /*19030*/  PLOP3.LUT P0, PT, PT, PT, UP0, 0x80, 0x0 ;  /* 0x000000000000781c */ /* 0x000fe20003f0f008 */
[----:B------:R-:W-:Y:S02]  /*19040*/  IMAD.MOV.U32 R118, RZ, RZ, R61 ;  /* 0x000000ffff767224 */ /* 0x000fe400078e003d */
[----:B------:R-:W-:Y:S03]  /*19050*/  IMAD.MOV.U32 R115, RZ, RZ, R60 ;  /* 0x000000ffff737224 */ /* 0x000fe600078e003c */
[----:B------:R-:W-:Y:S01]  /*19060*/  MUFU.EX2 R101, R101 ;  /* 0x0000006500657308 */ /* 0x000fe20000000800 */
[----:B--2---:R-:W-:Y:S01]  /*19070*/  FFMA.FTZ R0, R209, UR4, -R74 ;  /* 0x00000004d1007c23 */ /* 0x004fe2000801084a */
[----:B------:R-:W-:Y:S02]  /*19080*/  IMAD.MOV.U32 R131, RZ, RZ, R118 ;  /* 0x000000ffff837224 */ /* 0x000fe400078e0076 */
[----:B------:R-:W-:Y:S01]  /*19090*/  FFMA.FTZ R209, R87, UR4, -R7 ;  /* 0x0000000457d17c23 */ /* 0x000fe20008010807 */
[----:B------:R-:W-:Y:S01]  /*190a0*/  MOV R87, R44 ;  /* 0x0000002c00577202 */ /* 0x000fe20000000f00 */
[----:B------:R-:W-:Y:S02]  /*190b0*/  IMAD.MOV.U32 R15, RZ, RZ, R40 ;  /* 0x000000ffff0f7224 */ /* 0x000fe400078e0028 */
[----:B------:R-:W-:Y:S02]  /*190c0*/  IMAD.MOV.U32 R128, RZ, RZ, R29 ;  /* 0x000000ffff807224 */ /* 0x000fe400078e001d */
[----:B------:R2:W-:Y:S01]  /*190d0*/  MUFU.EX2 R85, R0 ;  /* 0x0000000000557308 */ /* 0x0005e20000000800 */
[----:B------:R-:W-:Y:S01]  /*190e0*/  FSEL R2, R71, RZ, P2 ;  /* 0x000000ff47027208 */ /* 0x000fe20001000000 */
[----:B------:R-:W-:Y:S02]  /*190f0*/  IMAD.MOV.U32 R112, RZ, RZ, R28 ;  /* 0x000000ffff707224 */ /* 0x000fe400078e001c */
[----:B------:R-:W-:Y:S02]  /*19100*/  IMAD.MOV.U32 R100, RZ, RZ, R25 ;  /* 0x000000ffff647224 */ /* 0x000fe400078e0019 */
[----:B------:R-:W-:Y:S01]  /*19110*/  FADD.FTZ R3, -R2, R132 ;  /* 0x0000008402037221 */ /* 0x000fe20000010100 */
[----:B------:R-:W-:Y:S03]  /*19120*/  FSEL R2, R70, RZ, P1 ;  /* 0x000000ff46027208 */ /* 0x000fe60000800000 */
[----:B------:R-:W-:Y:S01]  /*19130*/  MUFU.EX2 R201, R201 ;  /* 0x000000c900c97308 */ /* 0x000fe20000000800 */
[----:B------:R-:W-:Y:S01]  /*19140*/  FFMA.FTZ R132, R64, UR4, -R5 ;  /* 0x0000000440847c23 */ /* 0x000fe20008010805 */
[----:B------:R-:W-:Y:S01]  /*19150*/  FADD.FTZ R2, -R2, R133 ;  /* 0x0000008502027221 */ /* 0x000fe20000010100 */
[----:B------:R-:W-:Y:S02]  /*19160*/  IMAD.MOV.U32 R133, RZ, RZ, R92 ;  /* 0x000000ffff857224 */ /* 0x000fe400078e005c */
[----:B------:R-:W-:Y:S01]  /*19170*/  FFMA.FTZ R92, R32, UR4, -R5 ;  /* 0x00000004205c7c23 */ /* 0x000fe20008010805 */
[----:B------:R-:W-:Y:S04]  /*19180*/  FFMA.FTZ R5, R210, UR4, -R74 ;  /* 0x00000004d2057c23 */ /* 0x000fe8000801084a */
[----:B------:R-:W-:Y:S01]  /*19190*/  MUFU.EX2 R200, R200 ;  /* 0x000000c800c87308 */ /* 0x000fe20000000800 */
[----:B--2---:R-:W-:Y:S01]  /*191a0*/  FMUL.FTZ R0, R3, UR4 ;  /* 0x0000000403007c20 */ /* 0x004fe20008410000 */
[----:B------:R-:W-:Y:S01]  /*191b0*/  FMUL.FTZ R3, R4, UR4 ;  /* 0x0000000404037c20 */ /* 0x000fe20008410000 */
[----:B------:R-:W-:Y:S02]  /*191c0*/  IMAD.MOV.U32 R134, RZ, RZ, R133 ;  /* 0x000000ffff867224 */ /* 0x000fe400078e0085 */
[----:B------:R-:W-:Y:S01]  /*191d0*/  FMUL.FTZ R2, R2, UR4 ;  /* 0x0000000402027c20 */ /* 0x000fe20008410000 */
[----:B------:R-:W-:Y:S04]  /*191e0*/  IMAD.MOV.U32 R133, RZ, RZ, R16 ;  /* 0x000000ffff857224 */ /* 0x000fe800078e0010 */
[----:B------:R-:W-:Y:S10]  /*191f0*/  MUFU.EX2 R45, R5 ;  /* 0x00000005002d7308 */ /* 0x000ff40000000800 */
[----:B------:R-:W2:Y:S10]  /*19200*/  MUFU.EX2 R0, R0 ;  /* 0x0000000000007308 */ /* 0x000eb40000000800 */
[----:B------:R1:W-:Y:S10]  /*19210*/  MUFU.EX2 R210, R8 ;  /* 0x0000000800d27308 */ /* 0x0003f40000000800 */
[----:B------:R-:W1:Y:S01]  /*19220*/  MUFU.EX2 R2, R2 ;  /* 0x0000000200027308 */ /* 0x000e620000000800 */
[C---:B--2---:R-:W-:Y:S01]  /*19230*/  FMUL.FTZ R4, R0.reuse, R164 ;  /* 0x000000a400047220 */ /* 0x044fe20000410000 */
[C---:B------:R-:W-:Y:S01]  /*19240*/  FMUL.FTZ R5, R0.reuse, R165 ;  /* 0x000000a500057220 */ /* 0x040fe20000410000 */
[C---:B------:R-:W-:Y:S01]  /*19250*/  FMUL.FTZ R16, R0.reuse, R160 ;  /* 0x000000a000107220 */ /* 0x040fe20000410000 */
[C---:B------:R-:W-:Y:S01]  /*19260*/  FMUL.FTZ R17, R0.reuse, R161 ;  /* 0x000000a100117220 */ /* 0x040fe20000410000 */
[C---:B------:R-:W-:Y:S01]  /*19270*/  FMUL.FTZ R20, R0.reuse, R156 ;  /* 0x0000009c00147220 */ /* 0x040fe20000410000 */
        /* <DEDUP_REMOVED lines=12> */
[----:B------:R-:W-:Y:S01]  /*19340*/  FMUL.FTZ R65, R0, R137 ;  /* 0x0000008900417220 */ /* 0x000fe20000410000 */
[----:B-1----:R-:W-:Y:S01]  /*19350*/  FMUL.FTZ R8, R6, UR4 ;  /* 0x0000000406087c20 */ /* 0x002fe20008410000 */
        /* <DEDUP_REMOVED lines=16> */
[----:B------:R-:W-:Y:S01]  /*19460*/  FMUL.FTZ R67, R2, R139 ;  /* 0x0000008b02437220 */ /* 0x000fe20000410000 */
[----:B------:R-:W-:Y:S02]  /*19470*/  IMAD.MOV.U32 R150, RZ, RZ, R85 ;  /* 0x000000ffff967224 */ /* 0x000fe400078e0055 */
[----:B------:R-:W-:Y:S02]  /*19480*/  IMAD.MOV.U32 R85, RZ, RZ, R24 ;  /* 0x000000ffff557224 */ /* 0x000fe400078e0018 */
[----:B------:R-:W-:Y:S02]  /*19490*/  IMAD.MOV.U32 R156, RZ, RZ, R103 ;  /* 0x000000ffff9c7224 */ /* 0x000fe400078e0067 */
[----:B------:R-:W-:Y:S02]  /*194a0*/  IMAD.MOV.U32 R140, RZ, RZ, R111 ;  /* 0x000000ffff8c7224 */ /* 0x000fe400078e006f */
[----:B------:R-:W-:Y:S02]  /*194b0*/  IMAD.MOV.U32 R154, RZ, RZ, R133 ;  /* 0x000000ffff9a7224 */ /* 0x000fe400078e0085 */
[----:B------:R-:W-:Y:S02]  /*194c0*/  IMAD.MOV.U32 R166, RZ, RZ, R128 ;  /* 0x000000ffffa67224 */ /* 0x000fe400078e0080 */
[----:B------:R-:W-:Y:S02]  /*194d0*/  IMAD.MOV.U32 R155, RZ, RZ, R127 ;  /* 0x000000ffff9b7224 */ /* 0x000fe400078e007f */
[----:B------:R-:W-:Y:S01]  /*194e0*/  FFMA.FTZ R154, R154, UR4, -R73 ;  /* 0x000000049a9a7c23 */ /* 0x000fe20008010849 */
[----:B------:R-:W-:Y:S02]  /*194f0*/  IMAD.MOV.U32 R141, RZ, RZ, R15 ;  /* 0x000000ffff8d7224 */ /* 0x000fe400078e000f */
[----:B------:R-:W-:Y:S01]  /*19500*/  IMAD.MOV.U32 R153, RZ, RZ, R87 ;  /* 0x000000ffff997224 */ /* 0x000fe200078e0057 */
[----:B------:R-:W-:Y:S01]  /*19510*/  F2FP.F16.F32.PACK_AB R87, R210, R150 ;  /* 0x00000096d257723e */ /* 0x000fe200000000ff */
[----:B------:R-:W-:Y:S02]  /*19520*/  IMAD.MOV.U32 R157, RZ, RZ, R102 ;  /* 0x000000ffff9d7224 */ /* 0x000fe400078e0066 */
[----:B------:R-:W-:Y:S01]  /*19530*/  FFMA.FTZ R155, R155, UR4, -R73 ;  /* 0x000000049b9b7c23 */ /* 0x000fe20008010849 */
[----:B------:R-:W-:Y:S01]  /*19540*/  MUFU.EX2 R102, R62 ;  /* 0x0000003e00667308 */ /* 0x000fe20000000800 */
[----:B------:R-:W-:Y:S02]  /*19550*/  IMAD.MOV.U32 R158, RZ, RZ, R85 ;  /* 0x000000ffff9e7224 */ /* 0x000fe400078e0055 */
[----:B------:R-:W-:Y:S02]  /*19560*/  IMAD.MOV.U32 R164, RZ, RZ, R119 ;  /* 0x000000ffffa47224 */ /* 0x000fe400078e0077 */
[----:B------:R-:W-:Y:S02]  /*19570*/  IMAD.MOV.U32 R148, RZ, RZ, R14 ;  /* 0x000000ffff947224 */ /* 0x000fe400078e000e */
[----:B------:R-:W-:Y:S03]  /*19580*/  IMAD.MOV.U32 R165, RZ, RZ, R115 ;  /* 0x000000ffffa57224 */ /* 0x000fe600078e0073 */
[----:B------:R-:W-:Y:S01]  /*19590*/  MUFU.EX2 R119, R92 ;  /* 0x0000005c00777308 */ /* 0x000fe20000000800 */
[----:B------:R-:W-:Y:S01]  /*195a0*/  IMAD.MOV.U32 R149, RZ, RZ, R86 ;  /* 0x000000ffff957224 */ /* 0x000fe200078e0056 */
[----:B------:R-:W-:Y:S01]  /*195b0*/  F2FP.F16.F32.PACK_AB R86, R105, R104 ;  /* 0x000000686956723e */ /* 0x000fe200000000ff */
[----:B------:R-:W-:Y:S02]  /*195c0*/  IMAD.MOV.U32 R147, RZ, RZ, R26 ;  /* 0x000000ffff937224 */ /* 0x000fe400078e001a */
[----:B------:R-:W-:Y:S02]  /*195d0*/  IMAD.MOV.U32 R145, RZ, RZ, R100 ;  /* 0x000000ffff917224 */ /* 0x000fe400078e0064 */
[----:B------:R-:W-:Y:S03]  /*195e0*/  IMAD.MOV.U32 R142, RZ, RZ, R79 ;  /* 0x000000ffff8e7224 */ /* 0x000fe600078e004f */
[----:B------:R-:W-:Y:S01]  /*195f0*/  MUFU.EX2 R100, R63 ;  /* 0x0000003f00647308 */ /* 0x000fe20000000800 */
[----:B------:R-:W-:Y:S01]  /*19600*/  F2FP.F16.F32.PACK_AB R79, R227, R89 ;  /* 0x00000059e34f723e */ /* 0x000fe200000000ff */
[----:B------:R-:W-:Y:S02]  /*19610*/  IMAD.MOV.U32 R151, RZ, RZ, R110 ;  /* 0x000000ffff977224 */ /* 0x000fe400078e006e */
[----:B------:R-:W-:Y:S06]  /*19620*/  IMAD.MOV.U32 R167, RZ, RZ, R112 ;  /* 0x000000ffffa77224 */ /* 0x000fec00078e0070 */
[----:B------:R-:W-:Y:S10]  /*19630*/  MUFU.EX2 R110, R59 ;  /* 0x0000003b006e7308 */ /* 0x000ff40000000800 */
[----:B------:R-:W-:Y:S10]  /*19640*/  MUFU.EX2 R112, R123 ;  /* 0x0000007b00707308 */ /* 0x000ff40000000800 */
[----:B------:R-:W-:Y:S01]  /*19650*/  MUFU.EX2 R115, R106 ;  /* 0x0000006a00737308 */ /* 0x000fe20000000800 */
[----:B---3--:R-:W-:Y:S01]  /*19660*/  FFMA.FTZ R10, R0, R18, R76 ;  /* 0x00000012000a7223 */ /* 0x008fe2000001004c */
[C---:B------:R-:W-:Y:S08]  /*19670*/  FMUL.FTZ R18, R2.reuse, R162 ;  /* 0x000000a202127220 */ /* 0x040ff00000410000 */
[----:B------:R1:W2:Y:S01]  /*19680*/  MUFU.EX2 R0, R3 ;  /* 0x0000000300007308 */ /* 0x0002a20000000800 */
[C---:B------:R-:W-:Y:S01]  /*19690*/  F2FP.F16.F32.PACK_AB R76, R93.reuse, R76 ;  /* 0x0000004c5d4c723e */ /* 0x040fe200000000ff */
[----:B----4-:R-:W-:Y:S01]  /*196a0*/  FFMA.FTZ R91, R2, R11, R77 ;  /* 0x0000000b025b7223 */ /* 0x010fe2000001004d */
[----:B------:R-:W-:Y:S01]  /*196b0*/  FADD.FTZ R93, R93, R10 ;  /* 0x0000000a5d5d7221 */ /* 0x000fe20000010000 */
[C---:B------:R-:W-:Y:S01]  /*196c0*/  F2FP.F16.F32.PACK_AB R77, R75.reuse, R77 ;  /* 0x0000004d4b4d723e */ /* 0x040fe200000000ff */
[----:B------:R-:W-:Y:S02]  /*196d0*/  IMAD.MOV.U32 R11, RZ, RZ, R12 ;  /* 0x000000ffff0b7224 */ /* 0x000fe400078e000c */
[----:B------:R-:W-:Y:S03]  /*196e0*/  FADD.FTZ R75, R75, R91 ;  /* 0x0000005b4b4b7221 */ /* 0x000fe60000010000 */
[----:B------:R3:W4:Y:S01]  /*196f0*/  MUFU.EX2 R2, R8 ;  /* 0x0000000800027308 */ /* 0x0007220000000800 */
[----:B------:R-:W-:Y:S09]  /*19700*/  IMAD.MOV.U32 R159, RZ, RZ, R11 ;  /* 0x000000ffff9f7224 */ /* 0x000ff200078e000b */
[----:B------:R-:W-:Y:S01]  /*19710*/  MUFU.EX2 R162, R90 ;  /* 0x0000005a00a27308 */ /* 0x000fe20000000800 */
[----:B-1----:R-:W4:Y:S01]  /*19720*/  LDL.LU R3, [R1+0x78] ;  /* 0x0000780001037983 */ /* 0x002f220000300800 */
[C---:B--2---:R-:W-:Y:S01]  /*19730*/  FMUL.FTZ R44, R0.reuse, R176 ;  /* 0x000000b0002c7220 */ /* 0x044fe20000410000 */
[----:B------:R-:W-:Y:S02]  /*19740*/  IMAD.MOV.U32 R176, RZ, RZ, R45 ;  /* 0x000000ffffb07224 */ /* 0x000fe400078e002d */
[C---:B------:R-:W-:Y:S01]  /*19750*/  FMUL.FTZ R9, R0.reuse, R197 ;  /* 0x000000c500097220 */ /* 0x040fe20000410000 */
[C---:B------:R-:W-:Y:S01]  /*19760*/  FMUL.FTZ R12, R0.reuse, R192 ;  /* 0x000000c0000c7220 */ /* 0x040fe20000410000 */
[C---:B------:R-:W-:Y:S01]  /*19770*/  FMUL.FTZ R13, R0.reuse, R193 ;  /* 0x000000c1000d7220 */ /* 0x040fe20000410000 */
[C---:B------:R-:W-:Y:S01]  /*19780*/  FMUL.FTZ R24, R0.reuse, R188 ;  /* 0x000000bc00187220 */ /* 0x040fe20000410000 */
[C---:B------:R-:W-:Y:S01]  /*19790*/  FMUL.FTZ R25, R0.reuse, R189 ;  /* 0x000000bd00197220 */ /* 0x040fe20000410000 */
        /* <DEDUP_REMOVED lines=10> */
[----:B------:R-:W-:Y:S01]  /*19840*/  MUFU.EX2 R168, R94 ;  /* 0x0000005e00a87308 */ /* 0x000fe20000000800 */
[----:B------:R-:W-:Y:S02]  /*19850*/  IMAD.MOV.U32 R180, RZ, RZ, R27 ;  /* 0x000000ffffb47224 */ /* 0x000fe400078e001b */
[C---:B----4-:R-:W-:Y:S01]  /*19860*/  FMUL.FTZ R14, R2.reuse, R194 ;  /* 0x000000c2020e7220 */ /* 0x050fe20000410000 */
[----:B------:R-:W-:Y:S02]  /*19870*/  IMAD.MOV.U32 R181, RZ, RZ, R47 ;  /* 0x000000ffffb57224 */ /* 0x000fe400078e002f */
[C---:B------:R-:W-:Y:S01]  /*19880*/  FMUL.FTZ R10, R2.reuse, R198 ;  /* 0x000000c6020a7220 */ /* 0x040fe20000410000 */
[----:B------:R-:W-:Y:S02]  /*19890*/  IMAD.MOV.U32 R177, RZ, RZ, R180 ;  /* 0x000000ffffb17224 */ /* 0x000fe400078e00b4 */
[C---:B------:R-:W-:Y:S01]  /*198a0*/  FMUL.FTZ R15, R2.reuse, R195 ;  /* 0x000000c3020f7220 */ /* 0x040fe20000410000 */
[----:B------:R-:W-:Y:S01]  /*198b0*/  IMAD.MOV.U32 R180, RZ, RZ, R141 ;  /* 0x000000ffffb47224 */ /* 0x000fe200078e008d */
[----:B------:R-:W-:Y:S01]  /*198c0*/  MUFU.EX2 R169, R120 ;  /* 0x0000007800a97308 */ /* 0x000fe20000000800 */
[----:B------:R-:W-:Y:S02]  /*198d0*/  IMAD.MOV.U32 R141, RZ, RZ, R153 ;  /* 0x000000ffff8d7224 */ /* 0x000fe400078e0099 */
[----:B------:R-:W-:Y:S01]  /*198e0*/  FMUL.FTZ R11, R2, R199 ;  /* 0x000000c7020b7220 */ /* 0x000fe20000410000 */
[----:B------:R-:W-:Y:S01]  /*198f0*/  IMAD.MOV.U32 R153, RZ, RZ, R157 ;  /* 0x000000ffff997224 */ /* 0x000fe200078e009d */
[----:B------:R-:W-:Y:S01]  /*19900*/  F2FP.F16.F32.PACK_AB R85, R176, R207 ;  /* 0x000000cfb055723e */ /* 0x000fe200000000ff */
[----:B------:R-:W-:Y:S02]  /*19910*/  IMAD.MOV.U32 R185, RZ, RZ, R30 ;  /* 0x000000ffffb97224 */ /* 0x000fe400078e001e */
[C---:B------:R-:W-:Y:S01]  /*19920*/  FMUL.FTZ R30, R2.reuse, R186 ;  /* 0x000000ba021e7220 */ /* 0x040fe20000410000 */
[----:B------:R-:W-:Y:S02]  /*19930*/  IMAD.MOV.U32 R184, RZ, RZ, R31 ;  /* 0x000000ffffb87224 */ /* 0x000fe400078e001f */
[C---:B------:R-:W-:Y:S01]  /*19940*/  FMUL.FTZ R31, R2.reuse, R187 ;  /* 0x000000bb021f7220 */ /* 0x040fe20000410000 */
[----:B------:R-:W-:Y:S01]  /*19950*/  IMAD.MOV.U32 R172, RZ, RZ, R185 ;  /* 0x000000ffffac7224 */ /* 0x000fe200078e00b9 */
[----:B------:R-:W-:Y:S01]  /*19960*/  MOV R187, R158 ;  /* 0x0000009e00bb7202 */ /* 0x000fe20000000f00 */
[----:B------:R-:W-:Y:S02]  /*19970*/  IMAD.MOV.U32 R185, RZ, RZ, R166 ;  /* 0x000000ffffb97224 */ /* 0x000fe400078e00a6 */
[C---:B------:R-:W-:Y:S01]  /*19980*/  FMUL.FTZ R59, R2.reuse, R175 ;  /* 0x000000af023b7220 */ /* 0x040fe20000410000 */
[----:B------:R-:W-:Y:S02]  /*19990*/  IMAD.MOV.U32 R194, RZ, RZ, R164 ;  /* 0x000000ffffc27224 */ /* 0x000fe400078e00a4 */
[C---:B------:R-:W-:Y:S01]  /*199a0*/  FMUL.FTZ R58, R2.reuse, R174 ;  /* 0x000000ae023a7220 */ /* 0x040fe20000410000 */
[----:B------:R-:W-:Y:S02]  /*199b0*/  IMAD.MOV.U32 R188, RZ, RZ, R134 ;  /* 0x000000ffffbc7224 */ /* 0x000fe400078e0086 */
[C---:B------:R-:W-:Y:S01]  /*199c0*/  FMUL.FTZ R47, R2.reuse, R179 ;  /* 0x000000b3022f7220 */ /* 0x040fe20000410000 */
[----:B------:R-:W-:Y:S01]  /*199d0*/  IMAD.MOV.U32 R197, RZ, RZ, R135 ;  /* 0x000000ffffc57224 */ /* 0x000fe200078e0087 */
[----:B------:R1:W-:Y:S01]  /*199e0*/  MUFU.EX2 R134, R97 ;  /* 0x0000006100867308 */ /* 0x0003e20000000800 */
[----:B------:R-:W-:Y:S02]  /*199f0*/  IMAD.MOV.U32 R198, RZ, RZ, R188 ;  /* 0x000000ffffc67224 */ /* 0x000fe400078e00bc */
[C---:B------:R-:W-:Y:S01]  /*19a00*/  FMUL.FTZ R62, R2.reuse, R170 ;  /* 0x000000aa023e7220 */ /* 0x040fe20000410000 */
[----:B------:R-:W-:Y:S02]  /*19a10*/  IMAD.MOV.U32 R195, RZ, RZ, R165 ;  /* 0x000000ffffc37224 */ /* 0x000fe400078e00a5 */
[C---:B------:R-:W-:Y:S01]  /*19a20*/  FMUL.FTZ R26, R2.reuse, R190 ;  /* 0x000000be021a7220 */ /* 0x040fe20000410000 */
[----:B------:R-:W-:Y:S02]  /*19a30*/  IMAD.MOV.U32 R186, RZ, RZ, R149 ;  /* 0x000000ffffba7224 */ /* 0x000fe400078e0095 */
[C---:B------:R-:W-:Y:S01]  /*19a40*/  FMUL.FTZ R27, R2.reuse, R191 ;  /* 0x000000bf021b7220 */ /* 0x040fe20000410000 */
[----:B------:R-:W-:Y:S01]  /*19a50*/  IMAD.MOV.U32 R199, RZ, RZ, R197 ;  /* 0x000000ffffc77224 */ /* 0x000fe200078e00c5 */
[----:B------:R-:W2:Y:S01]  /*19a60*/  LDL.LU R149, [R1+0x20] ;  /* 0x0000200001957983 */ /* 0x000ea20000300800 */
[----:B------:R-:W-:Y:S02]  /*19a70*/  IMAD.MOV.U32 R173, RZ, RZ, R184 ;  /* 0x000000ffffad7224 */ /* 0x000fe400078e00b8 */
[C---:B------:R-:W-:Y:S01]  /*19a80*/  FMUL.FTZ R63, R2.reuse, R171 ;  /* 0x000000ab023f7220 */ /* 0x040fe20000410000 */
[----:B------:R-:W-:Y:S01]  /*19a90*/  IMAD.MOV.U32 R196, RZ, RZ, R78 ;  /* 0x000000ffffc47224 */ /* 0x000fe200078e004e */
[----:B------:R-:W-:Y:S01]  /*19aa0*/  F2FP.F16.F32.PACK_AB R78, R99, R241 ;  /* 0x000000f1634e723e */ /* 0x000fe200000000ff */
[----:B------:R-:W-:Y:S02]  /*19ab0*/  IMAD.MOV.U32 R189, RZ, RZ, R43 ;  /* 0x000000ffffbd7224 */ /* 0x000fe400078e002b */
[C---:B------:R-:W-:Y:S01]  /*19ac0*/  FMUL.FTZ R43, R2.reuse, R183 ;  /* 0x000000b7022b7220 */ /* 0x040fe20000410000 */
[----:B------:R-:W-:Y:S02]  /*19ad0*/  IMAD.MOV.U32 R193, RZ, RZ, R42 ;  /* 0x000000ffffc17224 */ /* 0x000fe400078e002a */
[C---:B------:R-:W-:Y:S01]  /*19ae0*/  FMUL.FTZ R42, R2.reuse, R182 ;  /* 0x000000b6022a7220 */ /* 0x040fe20000410000 */
[----:B------:R-:W-:Y:S02]  /*19af0*/  IMAD.MOV.U32 R182, RZ, RZ, R186 ;  /* 0x000000ffffb67224 */ /* 0x000fe400078e00ba */
[----:B-1----:R-:W-:Y:S01]  /*19b00*/  FADD.FTZ R97, R89, R75 ;  /* 0x0000004b59617221 */ /* 0x002fe20000010000 */
[-C--:B------:R-:W-:Y:S01]  /*19b10*/  HMMA.16816.F32 R4, R76, R80.reuse, R4 ;  /* 0x000000504c04723c */ /* 0x080fe20000001804 */
[----:B------:R-:W-:Y:S04]  /*19b20*/  MUFU.EX2 R135, R122 ;  /* 0x0000007a00877308 */ /* 0x000fe80000000800 */
[----:B------:R-:W-:Y:S02]  /*19b30*/  IMAD.MOV.U32 R186, RZ, RZ, R194 ;  /* 0x000000ffffba7224 */ /* 0x000fe400078e00c2 */
[----:B------:R-:W-:Y:S04]  /*19b40*/  IMAD.MOV.U32 R194, RZ, RZ, R172 ;  /* 0x000000ffffc27224 */ /* 0x000fe800078e00ac */
[----:B------:R-:W-:Y:S01]  /*19b50*/  MUFU.EX2 R190, R107 ;  /* 0x0000006b00be7308 */ /* 0x000fe20000000800 */
[----:B------:R-:W-:Y:S02]  /*19b60*/  IMAD.MOV.U32 R172, RZ, RZ, R147 ;  /* 0x000000ffffac7224 */ /* 0x000fe400078e0093 */
[----:B------:R-:W-:Y:S02]  /*19b70*/  IMAD.MOV.U32 R184, RZ, RZ, R156 ;  /* 0x000000ffffb87224 */ /* 0x000fe400078e009c */
[----:B------:R-:W-:Y:S02]  /*19b80*/  IMAD.MOV.U32 R192, RZ, RZ, R46 ;  /* 0x000000ffffc07224 */ /* 0x000fe400078e002e */
[----:B------:R-:W-:Y:S01]  /*19b90*/  FMUL.FTZ R46, R2, R178 ;  /* 0x000000b2022e7220 */ /* 0x000fe20000410000 */
[----:B------:R-:W-:Y:S02]  /*19ba0*/  IMAD.MOV.U32 R197, RZ, RZ, R167 ;  /* 0x000000ffffc57224 */ /* 0x000fe400078e00a7 */
[----:B------:R-:W-:Y:S10]  /*19bb0*/  MUFU.EX2 R165, R108 ;  /* 0x0000006c00a57308 */ /* 0x000ff40000000800 */
[----:B------:R-:W-:Y:S10]  /*19bc0*/  MUFU.EX2 R167, R132 ;  /* 0x0000008400a77308 */ /* 0x000ff40000000800 */
[----:B------:R-:W-:Y:S10]  /*19bd0*/  MUFU.EX2 R156, R117 ;  /* 0x00000075009c7308 */ /* 0x000ff40000000800 */
[----:B------:R-:W-:Y:S01]  /*19be0*/  MUFU.EX2 R191, R126 ;  /* 0x0000007e00bf7308 */ /* 0x000fe20000000800 */
[----:B------:R-:W-:Y:S01]  /*19bf0*/  FFMA.FTZ R96, R0, R3, R84 ;  /* 0x0000000300607223 */ /* 0x000fe20000010054 */
[--C-:B------:R-:W-:Y:S01]  /*19c00*/  FFMA.FTZ R0, R236, UR4, -R73.reuse ;  /* 0x00000004ec007c23 */ /* 0x100fe20008010849 */
[--C-:B------:R-:W-:Y:S01]  /*19c10*/  FFMA.FTZ R3, R234, UR4, -R73.reuse ;  /* 0x00000004ea037c23 */ /* 0x100fe20008010849 */
[C---:B------:R-:W-:Y:S01]  /*19c20*/  F2FP.F16.F32.PACK_AB R84, R88.reuse, R84 ;  /* 0x000000545854723e */ /* 0x040fe200000000ff */
[----:B------:R-:W-:Y:S05]  /*19c30*/  FADD.FTZ R96, R88, R96 ;  /* 0x0000006058607221 */ /* 0x000fea0000010000 */
[----:B------:R1:W-:Y:S01]  /*19c40*/  MUFU.EX2 R118, R0 ;  /* 0x0000000000767308 */ /* 0x0003e20000000800 */
[----:B------:R-:W-:Y:S01]  /*19c50*/  LDSM.16.MT88.4 R88, [R214+0x9000] ;  /* 0x00900000d658783b */ /* 0x000fe20000004200 */
[----:B------:R-:W-:Y:S01]  /*19c60*/  FADD.FTZ R96, R104, R96 ;  /* 0x0000006068607221 */ /* 0x000fe20000010000 */
[C---:B------:R-:W-:Y:S07]  /*19c70*/  HMMA.16816.F32 R8, R84.reuse, R80, R8 ;  /* 0x000000505408723c */ /* 0x040fee0000001808 */
[----:B------:R3:W-:Y:S01]  /*19c80*/  MUFU.EX2 R113, R3 ;  /* 0x0000000300717308 */ /* 0x0007e20000000800 */
[-C--:B------:R-:W-:Y:S06]  /*19c90*/  HMMA.16816.F32 R12, R84, R82.reuse, R12 ;  /* 0x00000052540c723c */ /* 0x080fec000000180c */
[C---:B------:R-:W-:Y:S01]  /*19ca0*/  HMMA.16816.F32 R16, R76.reuse, R82, R16 ;  /* 0x000000524c10723c */ /* 0x040fe20000001810 */
[----:B------:R-:W4:Y:S04]  /*19cb0*/  LDSM.16.MT88.4 R80, [R217+0x8000] ;  /* 0x00800000d950783b */ /* 0x000f280000004200 */
[----:B-1----:R-:W-:Y:S01]  /*19cc0*/  FFMA.FTZ R0, R235, UR4, -R73 ;  /* 0x00000004eb007c23 */ /* 0x002fe20008010849 */
[----:B---3--:R-:W-:Y:S03]  /*19cd0*/  FADD.FTZ R3, R241, R93 ;  /* 0x0000005df1037221 */ /* 0x008fe60000010000 */
[----:B------:R1:W3:Y:S01]  /*19ce0*/  MUFU.EX2 R103, R0 ;  /* 0x0000000000677308 */ /* 0x0002e20000000800 */
[----:B------:R-:W2:Y:S01]  /*19cf0*/  LDL.LU R241, [R1+0x148] ;  /* 0x0001480001f17983 */ /* 0x000ea20000300800 */
[----:B------:R-:W-:Y:S03]  /*19d00*/  FADD.FTZ R99, R99, R3 ;  /* 0x0000000363637221 */ /* 0x000fe60000010000 */
[----:B------:R-:W-:Y:S01]  /*19d10*/  LDSM.16.MT88.4 R92, [R217+0x9000] ;  /* 0x00900000d95c783b */ /* 0x000fe20000004200 */
[--C-:B-1----:R-:W-:Y:S04]  /*19d20*/  FFMA.FTZ R0, R211, UR4, -R73.reuse ;  /* 0x00000004d3007c23 */ /* 0x102fe80008010849 */
[----:B------:R-:W-:Y:S10]  /*19d30*/  MUFU.EX2 R211, R205 ;  /* 0x000000cd00d37308 */ /* 0x000ff40000000800 */
[----:B------:R1:W-:Y:S01]  /*19d40*/  MUFU.EX2 R111, R0 ;  /* 0x00000000006f7308 */ /* 0x0003e20000000800 */
[-C--:B----4-:R-:W-:Y:S06]  /*19d50*/  HMMA.16816.F32 R20, R76, R80.reuse, R20 ;  /* 0x000000504c14723c */ /* 0x090fec0000001814 */
[C---:B------:R-:W-:Y:S06]  /*19d60*/  HMMA.16816.F32 R24, R84.reuse, R80, R24 ;  /* 0x000000505418723c */ /* 0x040fec0000001818 */
[-C--:B------:R-:W-:Y:S05]  /*19d70*/  HMMA.16816.F32 R28, R84, R82.reuse, R28 ;  /* 0x00000052541c723c */ /* 0x080fea000000181c */
[--C-:B-1----:R-:W-:Y:S01]  /*19d80*/  FFMA.FTZ R0, R237, UR4, -R74.reuse ;  /* 0x00000004ed007c23 */ /* 0x102fe2000801084a */
[C---:B------:R-:W-:Y:S01]  /*19d90*/  HMMA.16816.F32 R32, R76.reuse, R82, R32 ;  /* 0x000000524c20723c */ /* 0x040fe20000001820 */
[----:B------:R-:W1:Y:S02]  /*19da0*/  LDSM.16.MT88.4 R80, [R215+0x8000] ;  /* 0x00800000d750783b */ /* 0x000e640000004200 */
[----:B------:R4:W-:Y:S02]  /*19db0*/  MUFU.EX2 R138, R0 ;  /* 0x00000000008a7308 */ /* 0x0009e40000000800 */
[--C-:B----4-:R-:W-:Y:S08]  /*19dc0*/  FFMA.FTZ R0, R240, UR4, -R74.reuse ;  /* 0x00000004f0007c23 */ /* 0x110ff0000801084a */
[----:B------:R4:W3:Y:S01]  /*19dd0*/  MUFU.EX2 R139, R0 ;  /* 0x00000000008b7308 */ /* 0x0008e20000000800 */
[-C--:B-1----:R-:W-:Y:S03]  /*19de0*/  HMMA.16816.F32 R36, R76, R80.reuse, R36 ;  /* 0x000000504c24723c */ /* 0x082fe60000001824 */
[--C-:B----4-:R-:W-:Y:S03]  /*19df0*/  FFMA.FTZ R0, R238, UR4, -R74.reuse ;  /* 0x00000004ee007c23 */ /* 0x110fe6000801084a */
[C---:B------:R-:W-:Y:S03]  /*19e00*/  HMMA.16816.F32 R40, R84.reuse, R80, R40 ;  /* 0x000000505428723c */ /* 0x040fe60000001828 */
[----:B------:R1:W-:Y:S03]  /*19e10*/  MUFU.EX2 R143, R0 ;  /* 0x00000000008f7308 */ /* 0x0003e60000000800 */
[-C--:B------:R-:W-:Y:S06]  /*19e20*/  HMMA.16816.F32 R44, R84, R82.reuse, R44 ;  /* 0x00000052542c723c */ /* 0x080fec000000182c */
[C---:B------:R-:W-:Y:S01]  /*19e30*/  HMMA.16816.F32 R48, R76.reuse, R82, R48 ;  /* 0x000000524c30723c */ /* 0x040fe20000001830 */
[----:B------:R-:W4:Y:S04]  /*19e40*/  LDSM.16.MT88.4 R80, [R216+0x8000] ;  /* 0x00800000d850783b */ /* 0x000f280000004200 */
[--C-:B-1----:R-:W-:Y:S04]  /*19e50*/  FFMA.FTZ R0, R239, UR4, -R74.reuse ;  /* 0x00000004ef007c23 */ /* 0x102fe8000801084a */
[----:B------:R1:W3:Y:S02]  /*19e60*/  MUFU.EX2 R144, R0 ;  /* 0x0000000000907308 */ /* 0x0002e40000000800 */
[--C-:B-1----:R-:W-:Y:S08]  /*19e70*/  FFMA.FTZ R0, R244, UR4, -R73.reuse ;  /* 0x00000004f4007c23 */ /* 0x102ff00008010849 */
[----:B------:R1:W-:Y:S01]  /*19e80*/  MUFU.EX2 R160, R0 ;  /* 0x0000000000a07308 */ /* 0x0003e20000000800 */
[-C--:B----4-:R-:W-:Y:S06]  /*19e90*/  HMMA.16816.F32 R52, R76, R80.reuse, R52 ;  /* 0x000000504c34723c */ /* 0x090fec0000001834 */
[C---:B------:R-:W-:Y:S05]  /*19ea0*/  HMMA.16816.F32 R56, R84.reuse, R80, R56 ;  /* 0x000000505438723c */ /* 0x040fea0000001838 */
[--C-:B-1----:R-:W-:Y:S01]  /*19eb0*/  FFMA.FTZ R0, R243, UR4, -R73.reuse ;  /* 0x00000004f3007c23 */ /* 0x102fe20008010849 */
[-C--:B------:R-:W-:Y:S01]  /*19ec0*/  HMMA.16816.F32 R60, R84, R82.reuse, R60 ;  /* 0x00000052543c723c */ /* 0x080fe2000000183c */
[----:B------:R-:W1:Y:S02]  /*19ed0*/  LDSM.16.MT88.4 R84, [R214+0x8800] ;  /* 0x00880000d654783b */ /* 0x000e640000004200 */
[----:B------:R4:W2:Y:S02]  /*19ee0*/  MUFU.EX2 R133, R0 ;  /* 0x0000000000857308 */ /* 0x0008a40000000800 */
[----:B---3--:R-:W-:Y:S01]  /*19ef0*/  F2FP.F16.F32.PACK_AB R80, R103, R118 ;  /* 0x000000766750723e */ /* 0x008fe200000000ff */
[----:B------:R-:W-:Y:S05]  /*19f00*/  HMMA.16816.F32 R64, R76, R82, R64 ;  /* 0x000000524c40723c */ /* 0x000fea0000001840 */
[----:B------:R-:W-:Y:S02]  /*19f10*/  F2FP.F16.F32.PACK_AB R81, R139, R138 ;  /* 0x0000008a8b51723e */ /* 0x000fe400000000ff */
[----:B------:R-:W-:Y:S04]  /*19f20*/  F2FP.F16.F32.PACK_AB R77, R102, R101 ;  /* 0x00000065664d723e */ /* 0x000fe800000000ff */
[----:B------:R-:W-:Y:S02]  /*19f30*/  F2FP.F16.F32.PACK_AB R78, R162, R119 ;  /* 0x00000077a24e723e */ /* 0x000fe400000000ff */
[----:B------:R-:W-:Y:S01]  /*19f40*/  F2FP.F16.F32.PACK_AB R79, R161, R110 ;  /* 0x0000006ea14f723e */ /* 0x000fe200000000ff */
[--C-:B----4-:R-:W-:Y:S01]  /*19f50*/  FFMA.FTZ R0, R242, UR4, -R73.reuse ;  /* 0x00000004f2007c23 */ /* 0x110fe20008010849 */
[----:B------:R-:W-:Y:S02]  /*19f60*/  F2FP.F16.F32.PACK_AB R76, R109, R100 ;  /* 0x000000646d4c723e */ /* 0x000fe400000000ff */
[----:B------:R-:W-:Y:S01]  /*19f70*/  F2FP.F16.F32.PACK_AB R83, R144, R143 ;  /* 0x0000008f9053723e */ /* 0x000fe200000000ff */
[----:B------:R3:W-:Y:S01]  /*19f80*/  MUFU.EX2 R137, R0 ;  /* 0x0000000000897308 */ /* 0x0007e20000000800 */
[----:B------:R-:W-:Y:S03]  /*19f90*/  F2FP.F16.F32.PACK_AB R82, R113, R111 ;  /* 0x0000006f7152723e */ /* 0x000fe600000000ff */
[-C--:B-1----:R-:W-:Y:S03]  /*19fa0*/  HMMA.16816.F32 R4, R76, R84.reuse, R4 ;  /* 0x000000544c04723c */ /* 0x082fe60000001804 */
[----:B---3--:R-:W-:Y:S03]  /*19fb0*/  FFMA.FTZ R0, R245, UR4, -R73 ;  /* 0x00000004f5007c23 */ /* 0x008fe60008010849 */
[C---:B------:R-:W-:Y:S01]  /*19fc0*/  HMMA.16816.F32 R8, R80.reuse, R84, R8 ;  /* 0x000000545008723c */ /* 0x040fe20000001808 */
[----:B------:R1:W3:Y:S05]  /*19fd0*/  MUFU.EX2 R152, R0 ;  /* 0x0000000000987308 */ /* 0x0002ea0000000800 */
[-C--:B------:R-:W-:Y:S06]  /*19fe0*/  HMMA.16816.F32 R12, R80, R86.reuse, R12 ;  /* 0x00000056500c723c */ /* 0x080fec000000180c */
[C---:B------:R-:W-:Y:S01]  /*19ff0*/  HMMA.16816.F32 R16, R76.reuse, R86, R16 ;  /* 0x000000564c10723c */ /* 0x040fe20000001810 */
[----:B------:R-:W4:Y:S04]  /*1a000*/  LDSM.16.MT88.4 R84, [R217+0x8800] ;  /* 0x00880000d954783b */ /* 0x000f280000004200 */
[--C-:B-1----:R-:W-:Y:S04]  /*1a010*/  FFMA.FTZ R0, R246, UR4, -R74.reuse ;  /* 0x00000004f6007c23 */ /* 0x102fe8000801084a */
[----:B------:R1:W-:Y:S02]  /*1a020*/  MUFU.EX2 R128, R0 ;  /* 0x0000000000807308 */ /* 0x0003e40000000800 */
[--C-:B-1----:R-:W-:Y:S08]  /*1a030*/  FFMA.FTZ R0, R247, UR4, -R74.reuse ;  /* 0x00000004f7007c23 */ /* 0x102ff0000801084a */
[----:B------:R1:W-:Y:S01]  /*1a040*/  MUFU.EX2 R127, R0 ;  /* 0x00000000007f7308 */ /* 0x0003e20000000800 */
[-C--:B----4-:R-:W-:Y:S06]  /*1a050*/  HMMA.16816.F32 R20, R76, R84.reuse, R20 ;  /* 0x000000544c14723c */ /* 0x090fec0000001814 */
[C---:B------:R-:W-:Y:S05]  /*1a060*/  HMMA.16816.F32 R24, R80.reuse, R84, R24 ;  /* 0x000000545018723c */ /* 0x040fea0000001818 */
[--C-:B-1----:R-:W-:Y:S01]  /*1a070*/  FFMA.FTZ R0, R252, UR4, -R74.reuse ;  /* 0x00000004fc007c23 */ /* 0x102fe2000801084a */
[-C--:B------:R-:W-:Y:S03]  /*1a080*/  HMMA.16816.F32 R28, R80, R86.reuse, R28 ;  /* 0x00000056501c723c */ /* 0x080fe6000000181c */
[----:B------:R1:W-:Y:S03]  /*1a090*/  MUFU.EX2 R146, R0 ;  /* 0x0000000000927308 */ /* 0x0003e60000000800 */
[C---:B------:R-:W-:Y:S01]  /*1a0a0*/  HMMA.16816.F32 R32, R76.reuse, R86, R32 ;  /* 0x000000564c20723c */ /* 0x040fe20000001820 */
[----:B------:R-:W4:Y:S04]  /*1a0b0*/  LDSM.16.MT88.4 R84, [R215+0x8800] ;  /* 0x00880000d754783b */ /* 0x000f280000004200 */
[--C-:B-1----:R-:W-:Y:S01]  /*1a0c0*/  FFMA.FTZ R0, R181, UR4, -R74.reuse ;  /* 0x00000004b5007c23 */ /* 0x102fe2000801084a */
[----:B------:R-:W-:Y:S02]  /*1a0d0*/  IMAD.MOV.U32 R181, RZ, RZ, R159 ;  /* 0x000000ffffb57224 */ /* 0x000fe400078e009f */
[----:B------:R-:W-:Y:S03]  /*1a0e0*/  MUFU.EX2 R159, R116 ;  /* 0x00000074009f7308 */ /* 0x000fe60000000800 */
[--C-:B--2---:R-:W-:Y:S07]  /*1a0f0*/  FFMA.FTZ R241, R241, UR4, -R73.reuse ;  /* 0x00000004f1f17c23 */ /* 0x104fee0008010849 */
[----:B------:R1:W2:Y:S01]  /*1a100*/  MUFU.EX2 R157, R0 ;  /* 0x00000000009d7308 */ /* 0x0002a20000000800 */
[-C--:B----4-:R-:W-:Y:S03]  /*1a110*/  HMMA.16816.F32 R36, R76, R84.reuse, R36 ;  /* 0x000000544c24723c */ /* 0x090fe60000001824 */
[--C-:B-1----:R-:W-:Y:S03]  /*1a120*/  FFMA.FTZ R0, R251, UR4, -R73.reuse ;  /* 0x00000004fb007c23 */ /* 0x102fe60008010849 */
[C---:B------:R-:W-:Y:S03]  /*1a130*/  HMMA.16816.F32 R40, R80.reuse, R84, R40 ;  /* 0x000000545028723c */ /* 0x040fe60000001828 */
[----:B------:R1:W-:Y:S03]  /*1a140*/  MUFU.EX2 R166, R0 ;  /* 0x0000000000a67308 */ /* 0x0003e60000000800 */
        /* <DEDUP_REMOVED lines=9> */
[----:B-1----:R-:W-:Y:S01]  /*1a1e0*/  FFMA.FTZ R0, R249, UR4, -R73 ;  /* 0x00000004f9007c23 */ /* 0x002fe20008010849 */
[-C--:B------:R-:W-:Y:S03]  /*1a1f0*/  HMMA.16816.F32 R60, R80, R86.reuse, R60 ;  /* 0x00000056503c723c */ /* 0x080fe6000000183c */
[----:B------:R1:W-:Y:S03]  /*1a200*/  MUFU.EX2 R188, R0 ;  /* 0x0000000000bc7308 */ /* 0x0003e60000000800 */
[----:B------:R-:W-:Y:S01]  /*1a210*/  HMMA.16816.F32 R64, R76, R86, R64 ;  /* 0x000000564c40723c */ /* 0x000fe20000001840 */
[----:B------:R-:W4:Y:S04]  /*1a220*/  LDSM.16.MT88.4 R84, [R215+0x9000] ;  /* 0x00900000d754783b */ /* 0x000f280000004200 */
[----:B------:R-:W-:Y:S02]  /*1a230*/  F2FP.F16.F32.PACK_AB R80, R133, R160 ;  /* 0x000000a08550723e */ /* 0x000fe400000000ff */
[----:B------:R-:W-:Y:S04]  /*1a240*/  F2FP.F16.F32.PACK_AB R78, R169, R163 ;  /* 0x000000a3a94e723e */ /* 0x000fe800000000ff */
[----:B------:R-:W-:Y:S02]  /*1a250*/  F2FP.F16.F32.PACK_AB R76, R135, R112 ;  /* 0x00000070874c723e */ /* 0x000fe400000000ff */
[----:B------:R-:W-:Y:S01]  /*1a260*/  F2FP.F16.F32.PACK_AB R77, R134, R115 ;  /* 0x00000073864d723e */ /* 0x000fe200000000ff */
[----:B-1----:R-:W-:Y:S01]  /*1a270*/  FFMA.FTZ R0, R187, UR4, -R74 ;  /* 0x00000004bb007c23 */ /* 0x002fe2000801084a */
[----:B------:R-:W-:Y:S01]  /*1a280*/  IMAD.MOV.U32 R187, RZ, RZ, R195 ;  /* 0x000000ffffbb7224 */ /* 0x000fe200078e00c3 */
[----:B------:R-:W-:Y:S01]  /*1a290*/  F2FP.F16.F32.PACK_AB R79, R168, R136 ;  /* 0x00000088a84f723e */ /* 0x000fe200000000ff */
[----:B------:R-:W-:Y:S01]  /*1a2a0*/  IMAD.MOV.U32 R195, RZ, RZ, R199 ;  /* 0x000000ffffc37224 */ /* 0x000fe200078e00c7 */
[----:B------:R1:W-:Y:S01]  /*1a2b0*/  MUFU.EX2 R147, R0 ;  /* 0x0000000000937308 */ /* 0x0003e20000000800 */
[----:B------:R-:W-:Y:S01]  /*1a2c0*/  IMAD.MOV.U32 R199, RZ, RZ, R198 ;  /* 0x000000ffffc77224 */ /* 0x000fe200078e00c6 */
[----:B---3--:R-:W-:Y:S01]  /*1a2d0*/  F2FP.F16.F32.PACK_AB R82, R152, R137 ;  /* 0x000000899852723e */ /* 0x008fe200000000ff */
[----:B------:R-:W-:Y:S01]  /*1a2e0*/  IMAD.MOV.U32 R198, RZ, RZ, R173 ;  /* 0x000000ffffc67224 */ /* 0x000fe200078e00ad */
[----:B--2---:R-:W-:Y:S01]  /*1a2f0*/  F2FP.F16.F32.PACK_AB R83, R157, R146 ;  /* 0x000000929d53723e */ /* 0x004fe200000000ff */
[-C--:B------:R-:W-:Y:S03]  /*1a300*/  HMMA.16816.F32 R4, R76, R88.reuse, R4 ;  /* 0x000000584c04723c */ /* 0x080fe60000001804 */
[----:B------:R-:W-:Y:S01]  /*1a310*/  IMAD.MOV.U32 R173, RZ, RZ, R177 ;  /* 0x000000ffffad7224 */ /* 0x000fe200078e00b1 */
[----:B------:R-:W-:Y:S01]  /*1a320*/  F2FP.F16.F32.PACK_AB R81, R127, R128 ;  /* 0x000000807f51723e */ /* 0x000fe200000000ff */
[----:B------:R-:W-:Y:S02]  /*1a330*/  IMAD.MOV.U32 R177, RZ, RZ, R213 ;  /* 0x000000ffffb17224 */ /* 0x000fe400078e00d5 */
[----:B------:R-:W2:Y:S01]  /*1a340*/  LDL.LU R213, [R1+0x144] ;  /* 0x0001440001d57983 */ /* 0x000ea20000300800 */
[----:B------:R-:W-:Y:S03]  /*1a350*/  IMAD.MOV.U32 R183, RZ, RZ, R187 ;  /* 0x000000ffffb77224 */ /* 0x000fe600078e00bb */
[C---:B------:R-:W-:Y:S01]  /*1a360*/  HMMA.16816.F32 R8, R80.reuse, R88, R8 ;  /* 0x000000585008723c */ /* 0x040fe20000001808 */
[----:B------:R-:W-:Y:S03]  /*1a370*/  MUFU.EX2 R177, R177 ;  /* 0x000000b100b17308 */ /* 0x000fe60000000800 */
[----:B------:R-:W-:Y:S02]  /*1a380*/  IMAD.MOV.U32 R187, RZ, RZ, R195 ;  /* 0x000000ffffbb7224 */ /* 0x000fe400078e00c3 */
[----:B-1----:R-:W-:Y:S01]  /*1a390*/  FFMA.FTZ R0, R182, UR4, -R74 ;  /* 0x00000004b6007c23 */ /* 0x002fe2000801084a */
[-C--:B------:R-:W-:Y:S04]  /*1a3a0*/  HMMA.16816.F32 R12, R80, R90.reuse, R12 ;  /* 0x0000005a500c723c */ /* 0x080fe8000000180c */
[----:B------:R-:W-:Y:S02]  /*1a3b0*/  IMAD.MOV.U32 R195, RZ, RZ, R185 ;  /* 0x000000ffffc37224 */ /* 0x000fe400078e00b9 */
[C---:B------:R-:W-:Y:S01]  /*1a3c0*/  HMMA.16816.F32 R16, R76.reuse, R90, R16 ;  /* 0x0000005a4c10723c */ /* 0x040fe20000001810 */
[----:B------:R-:W3:Y:S04]  /*1a3d0*/  LDL.LU R185, [R1+0x24] ;  /* 0x0000240001b97983 */ /* 0x000ee80000300800 */
[----:B------:R-:W-:Y:S01]  /*1a3e0*/  IMAD.MOV.U32 R182, RZ, RZ, R186 ;  /* 0x000000ffffb67224 */ /* 0x000fe200078e00ba */
[-C--:B------:R-:W-:Y:S01]  /*1a3f0*/  HMMA.16816.F32 R20, R76, R92.reuse, R20 ;  /* 0x0000005c4c14723c */ /* 0x080fe20000001814 */
[----:B------:R-:W1:Y:S04]  /*1a400*/  LDSM.16.MT88.4 R88, [R216+0x9000] ;  /* 0x00900000d858783b */ /* 0x000e680000004200 */
[----:B------:R-:W-:Y:S01]  /*1a410*/  IMAD.MOV.U32 R186, RZ, RZ, R145 ;  /* 0x000000ffffba7224 */ /* 0x000fe200078e0091 */
[C---:B------:R-:W-:Y:S01]  /*1a420*/  HMMA.16816.F32 R24, R80.reuse, R92, R24 ;  /* 0x0000005c5018723c */ /* 0x040fe20000001818 */
[----:B------:R4:W1:Y:S04]  /*1a430*/  MUFU.EX2 R145, R0 ;  /* 0x0000000000917308 */ /* 0x0008680000000800 */
[----:B------:R-:W-:Y:S01]  /*1a440*/  IMAD.MOV.U32 R178, RZ, RZ, R182 ;  /* 0x000000ffffb27224 */ /* 0x000fe200078e00b6 */
[-C--:B------:R-:W-:Y:S06]  /*1a450*/  HMMA.16816.F32 R28, R80, R94.reuse, R28 ;  /* 0x0000005e501c723c */ /* 0x080fec000000181c */
[C---:B------:R-:W-:Y:S01]  /*1a460*/  HMMA.16816.F32 R32, R76.reuse, R94, R32 ;  /* 0x0000005e4c20723c */ /* 0x040fe20000001820 */
[----:B------:R-:W-:Y:S05]  /*1a470*/  LDSM.16.MT88.4 R92, [R217+0x9800] ;  /* 0x00980000d95c783b */ /* 0x000fea0000004200 */
[-C--:B----4-:R-:W-:Y:S05]  /*1a480*/  HMMA.16816.F32 R36, R76, R84.reuse, R36 ;  /* 0x000000544c24723c */ /* 0x090fea0000001824 */
[----:B------:R-:W-:Y:S01]  /*1a490*/  FFMA.FTZ R0, R183, UR4, -R74 ;  /* 0x00000004b7007c23 */ /* 0x000fe2000801084a */
[C---:B------:R-:W-:Y:S03]  /*1a4a0*/  HMMA.16816.F32 R40, R80.reuse, R84, R40 ;  /* 0x000000545028723c */ /* 0x040fe60000001828 */
[----:B------:R4:W-:Y:S02]  /*1a4b0*/  MUFU.EX2 R182, R0 ;  /* 0x0000000000b67308 */ /* 0x0009e40000000800 */
[----:B------:R-:W-:Y:S01]  /*1a4c0*/  IMAD.MOV.U32 R183, RZ, RZ, R187 ;  /* 0x000000ffffb77224 */ /* 0x000fe200078e00bb */
[-C--:B------:R-:W-:Y:S05]  /*1a4d0*/  HMMA.16816.F32 R44, R80, R86.reuse, R44 ;  /* 0x00000056502c723c */ /* 0x080fea000000182c */
[----:B------:R-:W-:Y:S01]  /*1a4e0*/  IMAD.MOV.U32 R187, RZ, RZ, R186 ;  /* 0x000000ffffbb7224 */ /* 0x000fe200078e00ba */
[C---:B------:R-:W-:Y:S01]  /*1a4f0*/  HMMA.16816.F32 R48, R76.reuse, R86, R48 ;  /* 0x000000564c30723c */ /* 0x040fe20000001830 */
[----:B------:R-:W4:Y:S04]  /*1a500*/  LDSM.16.MT88.4 R84, [R214+0x9800] ;  /* 0x00980000d654783b */ /* 0x000f280000004200 */
[----:B------:R-:W-:Y:S01]  /*1a510*/  IMAD.MOV.U32 R236, RZ, RZ, R183 ;  /* 0x000000ffffec7224 */ /* 0x000fe200078e00b7 */
[-C--:B-1----:R-:W-:Y:S05]  /*1a520*/  HMMA.16816.F32 R52, R76, R88.reuse, R52 ;  /* 0x000000584c34723c */ /* 0x082fea0000001834 */
[----:B----4-:R-:W-:Y:S01]  /*1a530*/  FFMA.FTZ R0, R178, UR4, -R74 ;  /* 0x00000004b2007c23 */ /* 0x010fe2000801084a */
[C---:B------:R-:W-:Y:S03]  /*1a540*/  HMMA.16816.F32 R56, R80.reuse, R88, R56 ;  /* 0x000000585038723c */ /* 0x040fe60000001838 */
[----:B------:R-:W1:Y:S02]  /*1a550*/  MUFU.EX2 R183, R0 ;  /* 0x0000000000b77308 */ /* 0x000e640000000800 */
[----:B------:R-:W-:Y:S01]  /*1a560*/  IMAD.MOV.U32 R178, RZ, RZ, R187 ;  /* 0x000000ffffb27224 */ /* 0x000fe200078e00bb */
[-C--:B------:R-:W-:Y:S07]  /*1a570*/  HMMA.16816.F32 R60, R80, R90.reuse, R60 ;  /* 0x0000005a503c723c */ /* 0x080fee000000183c */
[----:B------:R-:W-:Y:S01]  /*1a580*/  MUFU.EX2 R187, R124 ;  /* 0x0000007c00bb7308 */ /* 0x000fe20000000800 */
[----:B------:R-:W-:Y:S01]  /*1a590*/  HMMA.16816.F32 R64, R76, R90, R64 ;  /* 0x0000005a4c40723c */ /* 0x000fe20000001840 */
[----:B------:R-:W4:Y:S03]  /*1a5a0*/  LDSM.16.MT88.4 R88, [R215+0x9800] ;  /* 0x00980000d758783b */ /* 0x000f260000004200 */
[----:B------:R-:W-:Y:S03]  /*1a5b0*/  F2FP.F16.F32.PACK_AB R81, R145, R147 ;  /* 0x000000939151723e */ /* 0x000fe600000000ff */
[----:B------:R-:W-:Y:S04]  /*1a5c0*/  F2FP.F16.F32.PACK_AB R76, R200, R201 ;  /* 0x000000c9c84c723e */ /* 0x000fe800000000ff */
[----:B------:R-:W-:Y:S02]  /*1a5d0*/  F2FP.F16.F32.PACK_AB R77, R159, R156 ;  /* 0x0000009c9f4d723e */ /* 0x000fe400000000ff */
[----:B------:R-:W-:Y:S02]  /*1a5e0*/  F2FP.F16.F32.PACK_AB R78, R191, R167 ;  /* 0x000000a7bf4e723e */ /* 0x000fe400000000ff */
[----:B------:R-:W-:Y:S02]  /*1a5f0*/  F2FP.F16.F32.PACK_AB R79, R190, R165 ;  /* 0x000000a5be4f723e */ /* 0x000fe400000000ff */
[----:B------:R-:W-:Y:S02]  /*1a600*/  F2FP.F16.F32.PACK_AB R80, R158, R166 ;  /* 0x000000a69e50723e */ /* 0x000fe400000000ff */
[----:B------:R-:W-:Y:S02]  /*1a610*/  F2FP.F16.F32.PACK_AB R82, R188, R164 ;  /* 0x000000a4bc52723e */ /* 0x000fe400000000ff */
[----:B-1----:R-:W-:Y:S01]  /*1a620*/  F2FP.F16.F32.PACK_AB R83, R183, R182 ;  /* 0x000000b6b753723e */ /* 0x002fe200000000ff */
        /* <DEDUP_REMOVED lines=9> */
[----:B------:R-:W-:Y:S05]  /*1a6c0*/  LDSM.16.MT88.4 R92, [R217+0xa000] ;  /* 0x00a00000d95c783b */ /* 0x000fea0000004200 */
        /* <DEDUP_REMOVED lines=8> */
[----:B------:R-:W-:Y:S01]  /*1a750*/  HMMA.16816.F32 R64, R76, R86, R64 ;  /* 0x000000564c40723c */ /* 0x000fe20000001840 */
[----:B------:R-:W-:Y:S06]  /*1a760*/  LDSM.16.MT88.4 R84, [R214+0xa800] ;  /* 0x00a80000d654783b */ /* 0x000fec0000004200 */
[----:B------:R-:W-:Y:S01]  /*1a770*/  F2FP.F16.F32.PACK_AB R78, R206, R211 ;  /* 0x000000d3ce4e723e */ /* 0x000fe200000000ff */
[----:B---3--:R-:W-:Y:S03]  /*1a780*/  IMAD.MOV.U32 R186, RZ, RZ, R185 ;  /* 0x000000ffffba7224 */ /* 0x008fe600078e00b9 */
[----:B------:R-:W-:Y:S02]  /*1a790*/  IMAD.MOV.U32 R185, RZ, RZ, R184 ;  /* 0x000000ffffb97224 */ /* 0x000fe400078e00b8 */
[----:B------:R-:W3:Y:S01]  /*1a7a0*/  LDL.LU R184, [R1+0x14] ;  /* 0x0000140001b87983 */ /* 0x000ee20000300800 */
[----:B------:R-:W-:Y:S02]  /*1a7b0*/  IMAD.MOV.U32 R179, RZ, RZ, R186 ;  /* 0x000000ffffb37224 */ /* 0x000fe400078e00ba */
[----:B------:R-:W-:Y:S01]  /*1a7c0*/  MUFU.EX2 R186, R202 ;  /* 0x000000ca00ba7308 */ /* 0x000fe20000000800 */
[----:B------:R-:W-:Y:S04]  /*1a7d0*/  IMAD.MOV.U32 R234, RZ, RZ, R185 ;  /* 0x000000ffffea7224 */ /* 0x000fe800078e00b9 */
[----:B------:R-:W-:Y:S02]  /*1a7e0*/  IMAD.MOV.U32 R175, RZ, RZ, R234 ;  /* 0x000000ffffaf7224 */ /* 0x000fe400078e00ea */
[----:B------:R-:W-:Y:S03]  /*1a7f0*/  IMAD.MOV.U32 R234, RZ, RZ, R236 ;  /* 0x000000ffffea7224 */ /* 0x000fe600078e00ec */
[----:B------:R-:W1:Y:S01]  /*1a800*/  MUFU.EX2 R185, R204 ;  /* 0x000000cc00b97308 */ /* 0x000e620000000800 */
[----:B------:R-:W-:Y:S02]  /*1a810*/  IMAD.MOV.U32 R236, RZ, RZ, R149 ;  /* 0x000000ffffec7224 */ /* 0x000fe400078e0095 */
[----:B------:R-:W-:Y:S01]  /*1a820*/  FFMA.FTZ R0, R175, UR4, -R73 ;  /* 0x00000004af007c23 */ /* 0x000fe20008010849 */
[----:B------:R-:W-:Y:S02]  /*1a830*/  IMAD.MOV.U32 R175, RZ, RZ, R234 ;  /* 0x000000ffffaf7224 */ /* 0x000fe400078e00ea */
[----:B------:R-:W-:Y:S02]  /*1a840*/  IMAD.MOV.U32 R234, RZ, RZ, R236 ;  /* 0x000000ffffea7224 */ /* 0x000fe400078e00ec */
[----:B------:R-:W-:Y:S02]  /*1a850*/  IMAD.MOV.U32 R236, RZ, RZ, R178 ;  /* 0x000000ffffec7224 */ /* 0x000fe400078e00b2 */
[----:B------:R-:W-:Y:S01]  /*1a860*/  MUFU.EX2 R202, R129 ;  /* 0x0000008100ca7308 */ /* 0x000fe20000000800 */
[----:B------:R-:W-:Y:S02]  /*1a870*/  IMAD.MOV.U32 R178, RZ, RZ, R198 ;  /* 0x000000ffffb27224 */ /* 0x000fe400078e00c6 */
[----:B------:R-:W-:Y:S02]  /*1a880*/  IMAD.MOV.U32 R198, RZ, RZ, R189 ;  /* 0x000000ffffc67224 */ /* 0x000fe400078e00bd */
[----:B------:R-:W-:Y:S02]  /*1a890*/  IMAD.MOV.U32 R149, RZ, RZ, R218 ;  /* 0x000000ffff957224 */ /* 0x000fe400078e00da */
[----:B------:R-:W4:Y:S03]  /*1a8a0*/  LDL.LU R218, [R1+0x140] ;  /* 0x0001400001da7983 */ /* 0x000f260000300800 */
[----:B------:R2:W-:Y:S01]  /*1a8b0*/  MUFU.EX2 R189, R0 ;  /* 0x0000000000bd7308 */ /* 0x0005e20000000800 */
[----:B------:R-:W-:Y:S01]  /*1a8c0*/  IMAD.MOV.U32 R171, RZ, RZ, R175 ;  /* 0x000000ffffab7224 */ /* 0x000fe200078e00af */
[----:B-1----:R-:W-:Y:S01]  /*1a8d0*/  F2FP.F16.F32.PACK_AB R76, R186, R185 ;  /* 0x000000b9ba4c723e */ /* 0x002fe200000000ff */
[----:B------:R-:W-:Y:S02]  /*1a8e0*/  IMAD.MOV.U32 R175, RZ, RZ, R234 ;  /* 0x000000ffffaf7224 */ /* 0x000fe400078e00ea */
[----:B------:R-:W-:Y:S02]  /*1a8f0*/  IMAD.MOV.U32 R234, RZ, RZ, R236 ;  /* 0x000000ffffea7224 */ /* 0x000fe400078e00ec */
[----:B------:R-:W-:Y:S01]  /*1a900*/  FFMA.FTZ R75, R171, UR4, -R73 ;  /* 0x00000004ab4b7c23 */ /* 0x000fe20008010849 */
[----:B------:R-:W-:Y:S02]  /*1a910*/  IMAD.MOV.U32 R236, RZ, RZ, R178 ;  /* 0x000000ffffec7224 */ /* 0x000fe400078e00b2 */
[----:B------:R-:W-:Y:S02]  /*1a920*/  IMAD.MOV.U32 R171, RZ, RZ, R175 ;  /* 0x000000ffffab7224 */ /* 0x000fe400078e00af */
[----:B------:R-:W-:Y:S02]  /*1a930*/  IMAD.MOV.U32 R175, RZ, RZ, R234 ;  /* 0x000000ffffaf7224 */ /* 0x000fe400078e00ea */
[----:B---3--:R-:W-:Y:S02]  /*1a940*/  IMAD.MOV.U32 R235, RZ, RZ, R184 ;  /* 0x000000ffffeb7224 */ /* 0x008fe400078e00b8 */
[----:B------:R-:W1:Y:S02]  /*1a950*/  MUFU.EX2 R184, R125 ;  /* 0x0000007d00b87308 */ /* 0x000e640000000800 */
[----:B------:R-:W-:Y:S02]  /*1a960*/  IMAD.MOV.U32 R174, RZ, RZ, R235 ;  /* 0x000000ffffae7224 */ /* 0x000fe400078e00eb */
[----:B------:R-:W-:Y:S02]  /*1a970*/  IMAD.MOV.U32 R235, RZ, RZ, R181 ;  /* 0x000000ffffeb7224 */ /* 0x000fe400078e00b5 */
[----:B------:R-:W-:Y:S04]  /*1a980*/  IMAD.MOV.U32 R170, RZ, RZ, R174 ;  /* 0x000000ffffaa7224 */ /* 0x000fe800078e00ae */
[----:B------:R-:W3:Y:S01]  /*1a990*/  MUFU.EX2 R181, R203 ;  /* 0x000000cb00b57308 */ /* 0x000ee20000000800 */
[----:B------:R-:W-:Y:S01]  /*1a9a0*/  IMAD.MOV.U32 R174, RZ, RZ, R235 ;  /* 0x000000ffffae7224 */ /* 0x000fe200078e00eb */
[----:B------:R-:W-:Y:S01]  /*1a9b0*/  MOV R235, R179 ;  /* 0x000000b300eb7202 */ /* 0x000fe20000000f00 */
[----:B------:R-:W-:Y:S02]  /*1a9c0*/  IMAD.MOV.U32 R179, RZ, RZ, R195 ;  /* 0x000000ffffb37224 */ /* 0x000fe400078e00c3 */
[----:B--2---:R-:W-:Y:S01]  /*1a9d0*/  FFMA.FTZ R0, R170, UR4, -R73 ;  /* 0x00000004aa007c23 */ /* 0x004fe20008010849 */
[----:B------:R-:W-:Y:S02]  /*1a9e0*/  IMAD.MOV.U32 R195, RZ, RZ, R194 ;  /* 0x000000ffffc37224 */ /* 0x000fe400078e00c2 */
[----:B------:R-:W-:Y:S02]  /*1a9f0*/  IMAD.MOV.U32 R194, RZ, RZ, R196 ;  /* 0x000000ffffc27224 */ /* 0x000fe400078e00c4 */
[----:B------:R-:W-:Y:S01]  /*1aa00*/  IMAD.MOV.U32 R196, RZ, RZ, R151 ;  /* 0x000000ffffc47224 */ /* 0x000fe200078e0097 */
[----:B-1----:R-:W-:Y:S01]  /*1aa10*/  F2FP.F16.F32.PACK_AB R77, R187, R184 ;  /* 0x000000b8bb4d723e */ /* 0x002fe200000000ff */
[----:B------:R-:W-:Y:S02]  /*1aa20*/  IMAD.MOV.U32 R151, RZ, RZ, R140 ;  /* 0x000000ffff977224 */ /* 0x000fe400078e008c */
[----:B------:R-:W-:Y:S02]  /*1aa30*/  IMAD.MOV.U32 R170, RZ, RZ, R174 ;  /* 0x000000ffffaa7224 */ /* 0x000fe400078e00ae */
[----:B------:R-:W-:Y:S02]  /*1aa40*/  IMAD.MOV.U32 R178, RZ, RZ, R151 ;  /* 0x000000ffffb27224 */ /* 0x000fe400078e0097 */
[----:B----4-:R-:W-:Y:S01]  /*1aa50*/  FFMA.FTZ R108, R218, UR4, -R73 ;  /* 0x00000004da6c7c23 */ /* 0x010fe20008010849 */
[----:B------:R-:W1:Y:S01]  /*1aa60*/  MUFU.EX2 R151, R0 ;  /* 0x0000000000977308 */ /* 0x000e620000000800 */
[----:B------:R-:W-:Y:S01]  /*1aa70*/  IMAD.MOV.U32 R174, RZ, RZ, R235 ;  /* 0x000000ffffae7224 */ /* 0x000fe200078e00eb */
[----:B---3--:R-:W-:Y:S01]  /*1aa80*/  F2FP.F16.F32.PACK_AB R79, R181, R202 ;  /* 0x000000cab54f723e */ /* 0x008fe200000000ff */
[----:B------:R-:W-:Y:S02]  /*1aa90*/  IMAD.MOV.U32 R237, RZ, RZ, R170 ;  /* 0x000000ffffed7224 */ /* 0x000fe400078e00aa */
[----:B------:R-:W-:Y:S02]  /*1aaa0*/  IMAD.MOV.U32 R235, RZ, RZ, R179 ;  /* 0x000000ffffeb7224 */ /* 0x000fe400078e00b3 */
[----:B------:R-:W-:Y:S03]  /*1aab0*/  IMAD.MOV.U32 R179, RZ, RZ, R194 ;  /* 0x000000ffffb37224 */ /* 0x000fe600078e00c2 */
[----:B------:R-:W-:Y:S01]  /*1aac0*/  MUFU.EX2 R116, R108 ;  /* 0x0000006c00747308 */ /* 0x000fe20000000800 */
[----:B------:R-:W-:Y:S02]  /*1aad0*/  IMAD.MOV.U32 R170, RZ, RZ, R174 ;  /* 0x000000ffffaa7224 */ /* 0x000fe400078e00ae */
[----:B------:R-:W-:Y:S01]  /*1aae0*/  FFMA.FTZ R3, R237, UR4, -R73 ;  /* 0x00000004ed037c23 */ /* 0x000fe20008010849 */
[----:B------:R-:W-:Y:S01]  /*1aaf0*/  IMAD.MOV.U32 R234, RZ, RZ, R235 ;  /* 0x000000ffffea7224 */ /* 0x000fe200078e00eb */
[-C--:B------:R-:W-:Y:S03]  /*1ab00*/  HMMA.16816.F32 R4, R76, R88.reuse, R4 ;  /* 0x000000584c04723c */ /* 0x080fe60000001804 */
[----:B------:R-:W-:Y:S02]  /*1ab10*/  IMAD.MOV.U32 R237, RZ, RZ, R171 ;  /* 0x000000ffffed7224 */ /* 0x000fe400078e00ab */
[----:B------:R2:W-:Y:S01]  /*1ab20*/  MUFU.EX2 R174, R75 ;  /* 0x0000004b00ae7308 */ /* 0x0005e20000000800 */
[----:B------:R-:W-:Y:S01]  /*1ab30*/  IMAD.MOV.U32 R235, RZ, RZ, R236 ;  /* 0x000000ffffeb7224 */ /* 0x000fe200078e00ec */
[----:B-1----:R-:W-:Y:S01]  /*1ab40*/  F2FP.F16.F32.PACK_AB R80, R151, R189 ;  /* 0x000000bd9750723e */ /* 0x002fe200000000ff */
[----:B------:R-:W-:Y:S03]  /*1ab50*/  IMAD.MOV.U32 R194, RZ, RZ, R153 ;  /* 0x000000ffffc27224 */ /* 0x000fe600078e0099 */
[----:B------:R-:W-:Y:S01]  /*1ab60*/  FFMA.FTZ R0, R237, UR4, -R74 ;  /* 0x00000004ed007c23 */ /* 0x000fe2000801084a */
[----:B------:R-:W-:Y:S02]  /*1ab70*/  IMAD.MOV.U32 R236, RZ, RZ, R179 ;  /* 0x000000ffffec7224 */ /* 0x000fe400078e00b3 */
[----:B------:R-:W-:Y:S02]  /*1ab80*/  IMAD.MOV.U32 R171, RZ, RZ, R170 ;  /* 0x000000ffffab7224 */ /* 0x000fe400078e00aa */
[----:B------:R-:W-:Y:S02]  /*1ab90*/  IMAD.MOV.U32 R170, RZ, RZ, R175 ;  /* 0x000000ffffaa7224 */ /* 0x000fe400078e00af */
[----:B------:R-:W-:Y:S02]  /*1aba0*/  IMAD.MOV.U32 R175, RZ, RZ, R234 ;  /* 0x000000ffffaf7224 */ /* 0x000fe400078e00ea */
[----:B------:R-:W-:Y:S02]  /*1abb0*/  IMAD.MOV.U32 R179, RZ, RZ, R178 ;  /* 0x000000ffffb37224 */ /* 0x000fe400078e00b2 */
[----:B------:R-:W-:Y:S02]  /*1abc0*/  IMAD.MOV.U32 R234, RZ, RZ, R235 ;  /* 0x000000ffffea7224 */ /* 0x000fe400078e00eb */
[----:B--2---:R-:W-:Y:S01]  /*1abd0*/  FADD.FTZ R75, R227, R97 ;  /* 0x00000061e34b7221 */ /* 0x004fe20000010000 */
[----:B------:R-:W-:Y:S02]  /*1abe0*/  IMAD.MOV.U32 R178, RZ, RZ, R194 ;  /* 0x000000ffffb27224 */ /* 0x000fe400078e00c2 */
[----:B------:R-:W-:Y:S02]  /*1abf0*/  IMAD.MOV.U32 R235, RZ, RZ, R236 ;  /* 0x000000ffffeb7224 */ /* 0x000fe400078e00ec */
[----:B------:R-:W-:Y:S01]  /*1ac00*/  FADD.FTZ R75, R101, R75 ;  /* 0x0000004b654b7221 */ /* 0x000fe20000010000 */
[----:B------:R-:W-:Y:S02]  /*1ac10*/  IMAD.MOV.U32 R194, RZ, RZ, R199 ;  /* 0x000000ffffc27224 */ /* 0x000fe400078e00c7 */
[----:B------:R-:W-:Y:S02]  /*1ac20*/  IMAD.MOV.U32 R199, RZ, RZ, R131 ;  /* 0x000000ffffc77224 */ /* 0x000fe400078e0083 */
[----:B------:R-:W-:Y:S02]  /*1ac30*/  IMAD.MOV.U32 R240, RZ, RZ, R171 ;  /* 0x000000fffff07224 */ /* 0x000fe400078e00ab */
[----:B------:R-:W-:Y:S02]  /*1ac40*/  IMAD.MOV.U32 R171, RZ, RZ, R175 ;  /* 0x000000ffffab7224 */ /* 0x000fe400078e00af */
[----:B------:R-:W-:Y:S02]  /*1ac50*/  IMAD.MOV.U32 R175, RZ, RZ, R235 ;  /* 0x000000ffffaf7224 */ /* 0x000fe400078e00eb */
[----:B------:R-:W-:Y:S02]  /*1ac60*/  IMAD.MOV.U32 R235, RZ, RZ, R178 ;  /* 0x000000ffffeb7224 */ /* 0x000fe400078e00b2 */
[----:B------:R-:W-:Y:S02]  /*1ac70*/  IMAD.MOV.U32 R178, RZ, RZ, R199 ;  /* 0x000000ffffb27224 */ /* 0x000fe400078e00c7 */
[----:B------:R-:W-:Y:S02]  /*1ac80*/  IMAD.MOV.U32 R199, RZ, RZ, R148 ;  /* 0x000000ffffc77224 */ /* 0x000fe400078e0094 */
[----:B------:R1:W-:Y:S01]  /*1ac90*/  MUFU.EX2 R148, R0 ;  /* 0x0000000000947308 */ /* 0x0003e20000000800 */
[----:B------:R-:W-:Y:S02]  /*1aca0*/  IMAD.MOV.U32 R236, RZ, RZ, R179 ;  /* 0x000000ffffec7224 */ /* 0x000fe400078e00b3 */
[----:B------:R-:W-:Y:S02]  /*1acb0*/  IMAD.MOV.U32 R237, RZ, RZ, R170 ;  /* 0x000000ffffed7224 */ /* 0x000fe400078e00aa */
[----:B------:R-:W-:Y:S01]  /*1acc0*/  IMAD.MOV.U32 R170, RZ, RZ, R234 ;  /* 0x000000ffffaa7224 */ /* 0x000fe200078e00ea */
[----:B------:R-:W-:Y:S01]  /*1acd0*/  MOV R234, R236 ;  /* 0x000000ec00ea7202 */ /* 0x000fe20000000f00 */
[----:B------:R-:W-:Y:S03]  /*1ace0*/  IMAD.MOV.U32 R140, RZ, RZ, R219 ;  /* 0x000000ffff8c7224 */ /* 0x000fe600078e00db */
[----:B------:R2:W3:Y:S01]  /*1acf0*/  MUFU.EX2 R179, R3 ;  /* 0x0000000300b37308 */ /* 0x0004e20000000800 */
[----:B------:R-:W4:Y:S01]  /*1ad00*/  LDL.LU R219, [R1+0x13c] ;  /* 0x00013c0001db7983 */ /* 0x000f220000300800 */
[----:B------:R-:W-:Y:S02]  /*1ad10*/  IMAD.MOV.U32 R236, RZ, RZ, R194 ;  /* 0x000000ffffec7224 */ /* 0x000fe400078e00c2 */
[----:B------:R-:W-:Y:S02]  /*1ad20*/  IMAD.MOV.U32 R153, RZ, RZ, R220 ;  /* 0x000000ffff997224 */ /* 0x000fe400078e00dc */
[----:B------:R-:W-:Y:S01]  /*1ad30*/  IMAD.MOV.U32 R194, RZ, RZ, R150 ;  /* 0x000000ffffc27224 */ /* 0x000fe200078e0096 */
[----:B------:R-:W4:Y:S01]  /*1ad40*/  LDL.LU R220, [R1+0x138] ;  /* 0x0001380001dc7983 */ /* 0x000f220000300800 */
[----:B------:R-:W-:Y:S02]  /*1ad50*/  IMAD.MOV.U32 R131, RZ, RZ, R221 ;  /* 0x000000ffff837224 */ /* 0x000fe400078e00dd */
[----:B-1----:R-:W-:Y:S01]  /*1ad60*/  FFMA.FTZ R0, R240, UR4, -R74 ;  /* 0x00000004f0007c23 */ /* 0x002fe2000801084a */
[----:B------:R-:W-:Y:S01]  /*1ad70*/  IMAD.MOV.U32 R240, RZ, RZ, R237 ;  /* 0x000000fffff07224 */ /* 0x000fe200078e00ed */
[----:B------:R-:W4:Y:S01]  /*1ad80*/  LDL.LU R221, [R1+0x134] ;  /* 0x0001340001dd7983 */ /* 0x000f220000300800 */
[----:B------:R-:W-:Y:S02]  /*1ad90*/  IMAD.MOV.U32 R237, RZ, RZ, R171 ;  /* 0x000000ffffed7224 */ /* 0x000fe400078e00ab */
[----:B------:R-:W-:Y:S02]  /*1ada0*/  IMAD.MOV.U32 R171, RZ, RZ, R170 ;  /* 0x000000ffffab7224 */ /* 0x000fe400078e00aa */
[----:B------:R-:W-:Y:S02]  /*1adb0*/  IMAD.MOV.U32 R170, RZ, RZ, R175 ;  /* 0x000000ffffaa7224 */ /* 0x000fe400078e00af */
[----:B--2---:R-:W-:Y:S01]  /*1adc0*/  FADD.FTZ R3, R105, R96 ;  /* 0x0000006069037221 */ /* 0x004fe20000010000 */
[----:B------:R-:W-:Y:S01]  /*1add0*/  IMAD.MOV.U32 R175, RZ, RZ, R234 ;  /* 0x000000ffffaf7224 */ /* 0x000fe200078e00ea */
[----:B---3--:R-:W-:Y:S01]  /*1ade0*/  F2FP.F16.F32.PACK_AB R82, R179, R174 ;  /* 0x000000aeb352723e */ /* 0x008fe200000000ff */
        /* <DEDUP_REMOVED lines=8> */
[----:B------:R-:W-:Y:S01]  /*1ae70*/  IMAD.MOV.U32 R171, RZ, RZ, R175 ;  /* 0x000000ffffab7224 */ /* 0x000fe200078e00af */
[----:B------:R-:W2:Y:S01]  /*1ae80*/  LDL.LU R222, [R1+0x130] ;  /* 0x0001300001de7983 */ /* 0x000ea20000300800 */
[----:B------:R-:W-:Y:S02]  /*1ae90*/  IMAD.MOV.U32 R175, RZ, RZ, R235 ;  /* 0x000000ffffaf7224 */ /* 0x000fe400078e00eb */
[----:B------:R-:W-:Y:S02]  /*1aea0*/  IMAD.MOV.U32 R235, RZ, RZ, R194 ;  /* 0x000000ffffeb7224 */ /* 0x000fe400078e00c2 */
[----:B------:R-:W-:Y:S02]  /*1aeb0*/  IMAD.MOV.U32 R194, RZ, RZ, R176 ;  /* 0x000000ffffc27224 */ /* 0x000fe400078e00b0 */
[----:B------:R-:W-:Y:S02]  /*1aec0*/  IMAD.MOV.U32 R176, RZ, RZ, R233 ;  /* 0x000000ffffb07224 */ /* 0x000fe400078e00e9 */
[----:B------:R-:W3:Y:S01]  /*1aed0*/  LDL.LU R233, [R1+0x12c] ;  /* 0x00012c0001e97983 */ /* 0x000ee20000300800 */
[----:B------:R-:W-:Y:S02]  /*1aee0*/  IMAD.MOV.U32 R199, RZ, RZ, R150 ;  /* 0x000000ffffc77224 */ /* 0x000fe400078e0096 */
[----:B------:R-:W-:Y:S02]  /*1aef0*/  IMAD.MOV.U32 R150, RZ, RZ, R149 ;  /* 0x000000ffff967224 */ /* 0x000fe400078e0095 */
[----:B------:R1:W1:Y:S02]  /*1af00*/  MUFU.EX2 R149, R0 ;  /* 0x0000000000957308 */ /* 0x0002640000000800 */
[----:B-1----:R-:W-:Y:S01]  /*1af10*/  FFMA.FTZ R0, R240, UR4, -R74 ;  /* 0x00000004f0007c23 */ /* 0x002fe2000801084a */
[----:B------:R-:W-:Y:S01]  /*1af20*/  IMAD.MOV.U32 R240, RZ, RZ, R170 ;  /* 0x000000fffff07224 */ /* 0x000fe200078e00aa */
[----:B------:R-:W-:Y:S01]  /*1af30*/  F2FP.F16.F32.PACK_AB R81, R149, R148 ;  /* 0x000000949551723e */ /* 0x000fe200000000ff */
        /* <DEDUP_REMOVED lines=15> */
[----:B-1----:R-:W-:Y:S01]  /*1b030*/  FFMA.FTZ R0, R238, UR4, -R74 ;  /* 0x00000004ee007c23 */ /* 0x002fe2000801084a */
[----:B------:R-:W-:Y:S02]  /*1b040*/  IMAD.MOV.U32 R238, RZ, RZ, R171 ;  /* 0x000000ffffee7224 */ /* 0x000fe400078e00ab */
[----:B------:R-:W-:Y:S02]  /*1b050*/  IMAD.MOV.U32 R171, RZ, RZ, R175 ;  /* 0x000000ffffab7224 */ /* 0x000fe400078e00af */
[----:B------:R-:W1:Y:S01]  /*1b060*/  MUFU.EX2 R175, R0 ;  /* 0x0000000000af7308 */ /* 0x000e620000000800 */
[----:B------:R-:W-:Y:S01]  /*1b070*/  MOV R239, R238 ;  /* 0x000000ee00ef7202 */ /* 0x000fe20000000f00 */
        /* <DEDUP_REMOVED lines=8> */
[----:B------:R-:W-:Y:S01]  /*1b100*/  IMAD.MOV.U32 R239, RZ, RZ, R171 ;  /* 0x000000ffffef7224 */ /* 0x000fe200078e00ab */
[----:B-1----:R-:W-:Y:S01]  /*1b110*/  F2FP.F16.F32.PACK_AB R83, R175, R150 ;  /* 0x00000096af53723e */ /* 0x002fe200000000ff */
[----:B------:R-:W-:Y:S02]  /*1b120*/  IMAD.MOV.U32 R238, RZ, RZ, R231 ;  /* 0x000000ffffee7224 */ /* 0x000fe400078e00e7 */
[----:B------:R-:W-:Y:S02]  /*1b130*/  IMAD.MOV.U32 R106, RZ, RZ, R122 ;  /* 0x000000ffff6a7224 */ /* 0x000fe400078e007a */
[----:B------:R-:W-:Y:S02]  /*1b140*/  IMAD.MOV.U32 R122, RZ, RZ, R123 ;  /* 0x000000ffff7a7224 */ /* 0x000fe400078e007b */
[C---:B------:R-:W-:Y:S04]  /*1b150*/  HMMA.16816.F32 R8, R80.reuse, R88, R8 ;  /* 0x000000585008723c */ /* 0x040fe80000001808 */
[----:B------:R-:W-:Y:S02]  /*1b160*/  IMAD.MOV.U32 R123, RZ, RZ, R239 ;  /* 0x000000ffff7b7224 */ /* 0x000fe400078e00ef */
[-C--:B------:R-:W-:Y:S05]  /*1b170*/  HMMA.16816.F32 R12, R80, R90.reuse, R12 ;  /* 0x0000005a500c723c */ /* 0x080fea000000180c */
[----:B------:R-:W-:Y:S01]  /*1b180*/  IMAD.MOV.U32 R239, RZ, RZ, R238 ;  /* 0x000000ffffef7224 */ /* 0x000fe200078e00ee */
[C---:B------:R-:W-:Y:S01]  /*1b190*/  HMMA.16816.F32 R16, R76.reuse, R90, R16 ;  /* 0x0000005a4c10723c */ /* 0x040fe20000001810 */
[----:B------:R-:W-:Y:S04]  /*1b1a0*/  LDSM.16.MT88.4 R88, [R217+0xa800] ;  /* 0x00a80000d958783b */ /* 0x000fe80000004200 */
[----:B------:R-:W-:Y:S01]  /*1b1b0*/  IMAD.MOV.U32 R238, RZ, RZ, R237 ;  /* 0x000000ffffee7224 */ /* 0x000fe200078e00ed */
[-C--:B------:R-:W-:Y:S05]  /*1b1c0*/  HMMA.16816.F32 R20, R76, R92.reuse, R20 ;  /* 0x0000005c4c14723c */ /* 0x080fea0000001814 */
[----:B------:R-:W-:Y:S01]  /*1b1d0*/  IMAD.MOV.U32 R237, RZ, RZ, R195 ;  /* 0x000000ffffed7224 */ /* 0x000fe200078e00c3 */
[C---:B------:R-:W-:Y:S05]  /*1b1e0*/  HMMA.16816.F32 R24, R80.reuse, R92, R24 ;  /* 0x0000005c5018723c */ /* 0x040fea0000001818 */
[----:B------:R-:W-:Y:S01]  /*1b1f0*/  IMAD.MOV.U32 R195, RZ, RZ, R173 ;  /* 0x000000ffffc37224 */ /* 0x000fe200078e00ad */
[-C--:B------:R-:W-:Y:S05]  /*1b200*/  HMMA.16816.F32 R28, R80, R94.reuse, R28 ;  /* 0x0000005e501c723c */ /* 0x080fea000000181c */
[----:B------:R-:W-:Y:S01]  /*1b210*/  IMAD.MOV.U32 R121, RZ, RZ, R106 ;  /* 0x000000ffff797224 */ /* 0x000fe200078e006a */
[C---:B------:R-:W-:Y:S01]  /*1b220*/  HMMA.16816.F32 R32, R76.reuse, R94, R32 ;  /* 0x0000005e4c20723c */ /* 0x040fe20000001820 */
[----:B------:R-:W-:Y:S04]  /*1b230*/  LDSM.16.MT88.4 R92, [R215+0xa800] ;  /* 0x00a80000d75c783b */ /* 0x000fe80000004200 */
[----:B------:R-:W-:Y:S02]  /*1b240*/  IMAD.MOV.U32 R106, RZ, RZ, R122 ;  /* 0x000000ffff6a7224 */ /* 0x000fe400078e007a */
[----:B------:R-:W-:Y:S01]  /*1b250*/  FFMA.FTZ R0, R121, UR4, -R73 ;  /* 0x0000000479007c23 */ /* 0x000fe20008010849 */
[----:B------:R-:W-:Y:S03]  /*1b260*/  IMAD.MOV.U32 R122, RZ, RZ, R123 ;  /* 0x000000ffff7a7224 */ /* 0x000fe600078e007b */
[----:B------:R1:W-:Y:S01]  /*1b270*/  MUFU.EX2 R203, R0 ;  /* 0x0000000000cb7308 */ /* 0x0003e20000000800 */
        /* <DEDUP_REMOVED lines=16> */
[----:B------:R-:W-:Y:S01]  /*1b380*/  MUFU.EX2 R122, R122 ;  /* 0x0000007a007a7308 */ /* 0x000fe20000000800 */
[----:B------:R-:W-:Y:S02]  /*1b390*/  IMAD.MOV.U32 R195, RZ, RZ, R172 ;  /* 0x000000ffffc37224 */ /* 0x000fe400078e00ac */
[----:B------:R-:W-:Y:S02]  /*1b3a0*/  IMAD.MOV.U32 R244, RZ, RZ, R120 ;  /* 0x000000fffff47224 */ /* 0x000fe400078e0078 */
[----:B------:R-:W-:Y:S02]  /*1b3b0*/  IMAD.MOV.U32 R120, RZ, RZ, R121 ;  /* 0x000000ffff787224 */ /* 0x000fe400078e0079 */
[----:B------:R-:W-:Y:S03]  /*1b3c0*/  IMAD.MOV.U32 R121, RZ, RZ, R123 ;  /* 0x000000ffff797224 */ /* 0x000fe600078e007b */
[----:B------:R-:W-:Y:S01]  /*1b3d0*/  MUFU.EX2 R172, R98 ;  /* 0x0000006200ac7308 */ /* 0x000fe20000000800 */
        /* <DEDUP_REMOVED lines=12> */
[----:B-1----:R-:W-:Y:S01]  /*1b4a0*/  FFMA.FTZ R0, R245, UR4, -R74 ;  /* 0x00000004f5007c23 */ /* 0x002fe2000801084a */
[----:B------:R-:W-:Y:S02]  /*1b4b0*/  IMAD.MOV.U32 R245, RZ, RZ, R244 ;  /* 0x000000fffff57224 */ /* 0x000fe400078e00f4 */
[----:B------:R-:W-:Y:S02]  /*1b4c0*/  IMAD.MOV.U32 R171, RZ, RZ, R178 ;  /* 0x000000ffffab7224 */ /* 0x000fe400078e00b2 */
[----:B------:R-:W-:Y:S01]  /*1b4d0*/  IMAD.MOV.U32 R244, RZ, RZ, R120 ;  /* 0x000000fffff47224 */ /* 0x000fe200078e0078 */
        /* <DEDUP_REMOVED lines=9> */
[----:B------:R-:W-:Y:S03]  /*1b570*/  IMAD.MOV.U32 R246, RZ, RZ, R243 ;  /* 0x000000fffff67224 */ /* 0x000fe600078e00f3 */
[----:B------:R1:W-:Y:S01]  /*1b580*/  MUFU.EX2 R131, R0 ;  /* 0x0000000000837308 */ /* 0x0003e20000000800 */
[----:B------:R-:W-:Y:S02]  /*1b590*/  IMAD.MOV.U32 R142, RZ, RZ, R228 ;  /* 0x000000ffff8e7224 */ /* 0x000fe400078e00e4 */
[----:B------:R-:W-:Y:S02]  /*1b5a0*/  IMAD.MOV.U32 R197, RZ, RZ, R230 ;  /* 0x000000ffffc57224 */ /* 0x000fe400078e00e6 */
[----:B------:R2:W5:Y:S01]  /*1b5b0*/  LDL.LU R230, [R1+0x128] ;  /* 0x0001280001e67983 */ /* 0x0005620000300800 */
[----:B------:R-:W-:Y:S01]  /*1b5c0*/  MOV R173, R142 ;  /* 0x0000008e00ad7202 */ /* 0x000fe20000000f00 */
[----:B------:R-:W-:Y:S03]  /*1b5d0*/  IMAD.MOV.U32 R142, RZ, RZ, R141 ;  /* 0x000000ffff8e7224 */ /* 0x000fe600078e008d */
[----:B------:R1:W-:Y:S01]  /*1b5e0*/  MUFU.EX2 R180, R226 ;  /* 0x000000e200b47308 */ /* 0x0003e20000000800 */
[----:B------:R-:W-:Y:S02]  /*1b5f0*/  IMAD.MOV.U32 R141, RZ, RZ, R140 ;  /* 0x000000ffff8d7224 */ /* 0x000fe400078e008c */
[----:B------:R-:W-:Y:S02]  /*1b600*/  IMAD.MOV.U32 R195, RZ, RZ, R173 ;  /* 0x000000ffffc37224 */ /* 0x000fe400078e00ad */
[----:B------:R-:W-:Y:S02]  /*1b610*/  IMAD.MOV.U32 R173, RZ, RZ, R142 ;  /* 0x000000ffffad7224 */ /* 0x000fe400078e008e */
[----:B------:R-:W-:Y:S03]  /*1b620*/  IMAD.MOV.U32 R123, RZ, RZ, R195 ;  /* 0x000000ffff7b7224 */ /* 0x000fe600078e00c3 */
[----:B------:R-:W-:Y:S01]  /*1b630*/  MUFU.EX2 R108, R236 ;  /* 0x000000ec006c7308 */ /* 0x000fe20000000800 */
[----:B-1----:R-:W-:Y:S01]  /*1b640*/  FFMA.FTZ R0, R246, UR4, -R74 ;  /* 0x00000004f6007c23 */ /* 0x002fe2000801084a */
[----:B------:R-:W-:Y:S02]  /*1b650*/  IMAD.MOV.U32 R195, RZ, RZ, R173 ;  /* 0x000000ffffc37224 */ /* 0x000fe400078e00ad */
[----:B------:R-:W-:Y:S02]  /*1b660*/  IMAD.MOV.U32 R242, RZ, RZ, R123 ;  /* 0x000000fffff27224 */ /* 0x000fe400078e007b */
[----:B------:R-:W-:Y:S04]  /*1b670*/  IMAD.MOV.U32 R140, RZ, RZ, R130 ;  /* 0x000000ffff8c7224 */ /* 0x000fe800078e0082 */
[----:B------:R1:W-:Y:S01]  /*1b680*/  MUFU.EX2 R129, R0 ;  /* 0x0000000000817308 */ /* 0x0003e20000000800 */
[----:B------:R2:W5:Y:S01]  /*1b690*/  LDL.LU R226, [R1+0x124] ;  /* 0x0001240001e27983 */ /* 0x0005620000300800 */
[----:B------:R-:W-:Y:S02]  /*1b6a0*/  IMAD.MOV.U32 R243, RZ, RZ, R195 ;  /* 0x000000fffff37224 */ /* 0x000fe400078e00c3 */
[----:B------:R-:W-:Y:S01]  /*1b6b0*/  IMAD.MOV.U32 R130, RZ, RZ, R223 ;  /* 0x000000ffff827224 */ /* 0x000fe200078e00df */
[----:B------:R2:W5:Y:S01]  /*1b6c0*/  LDL.LU R231, [R1+0x120] ;  /* 0x0001200001e77983 */ /* 0x0005620000300800 */
[----:B------:R-:W-:Y:S04]  /*1b6d0*/  IMAD.MOV.U32 R142, RZ, RZ, R141 ;  /* 0x000000ffff8e7224 */ /* 0x000fe800078e008d */
[----:B------:R-:W-:Y:S01]  /*1b6e0*/  MUFU.EX2 R173, R212 ;  /* 0x000000d400ad7308 */ /* 0x000fe20000000800 */
[----:B------:R2:W5:Y:S01]  /*1b6f0*/  LDL.LU R232, [R1+0x11c] ;  /* 0x00011c0001e87983 */ /* 0x0005620000300800 */
[----:B------:R-:W-:Y:S02]  /*1b700*/  IMAD.MOV.U32 R141, RZ, RZ, R140 ;  /* 0x000000ffff8d7224 */ /* 0x000fe400078e008c */
[----:B------:R-:W-:Y:S01]  /*1b710*/  IMAD.MOV.U32 R140, RZ, RZ, R153 ;  /* 0x000000ffff8c7224 */ /* 0x000fe200078e0099 */
[----:B------:R2:W5:Y:S01]  /*1b720*/  LDL.LU R227, [R1+0x118] ;  /* 0x0001180001e37983 */ /* 0x0005620000300800 */
[----:B------:R-:W-:Y:S01]  /*1b730*/  FFMA.FTZ R153, R213, UR4, -R73 ;  /* 0x00000004d5997c23 */ /* 0x000fe20008010849 */
[----:B------:R-:W-:Y:S02]  /*1b740*/  IMAD.MOV.U32 R123, RZ, RZ, R142 ;  /* 0x000000ffff7b7224 */ /* 0x000fe400078e008e */
[----:B-1----:R-:W-:Y:S01]  /*1b750*/  FFMA.FTZ R0, R242, UR4, -R74 ;  /* 0x00000004f2007c23 */ /* 0x002fe2000801084a */
[----:B------:R-:W-:Y:S01]  /*1b760*/  IMAD.MOV.U32 R242, RZ, RZ, R243 ;  /* 0x000000fffff27224 */ /* 0x000fe200078e00f3 */
[----:B------:R1:W5:Y:S01]  /*1b770*/  LDL.LU R228, [R1+0x114] ;  /* 0x0001140001e47983 */ /* 0x0003620000300800 */
[----:B------:R-:W-:Y:S02]  /*1b780*/  IMAD.MOV.U32 R243, RZ, RZ, R130 ;  /* 0x000000fffff37224 */ /* 0x000fe400078e0082 */
[--C-:B----4-:R-:W-:Y:S01]  /*1b790*/  FFMA.FTZ R107, R219, UR4, -R73.reuse ;  /* 0x00000004db6b7c23 */ /* 0x110fe20008010849 */
[----:B------:R4:W-:Y:S01]  /*1b7a0*/  MUFU.EX2 R130, R0 ;  /* 0x0000000000827308 */ /* 0x0009e20000000800 */
[----:B------:R-:W-:Y:S01]  /*1b7b0*/  FFMA.FTZ R106, R220, UR4, -R73 ;  /* 0x00000004dc6a7c23 */ /* 0x000fe20008010849 */
[----:B------:R-:W-:Y:S02]  /*1b7c0*/  IMAD.MOV.U32 R121, RZ, RZ, R141 ;  /* 0x000000ffff797224 */ /* 0x000fe400078e008d */
[----:B------:R-:W-:Y:S02]  /*1b7d0*/  IMAD.MOV.U32 R195, RZ, RZ, R140 ;  /* 0x000000ffffc37224 */ /* 0x000fe400078e008c */
[--C-:B------:R-:W-:Y:S01]  /*1b7e0*/  FFMA.FTZ R105, R221, UR4, -R73.reuse ;  /* 0x00000004dd697c23 */ /* 0x100fe20008010849 */
[----:B------:R-:W-:Y:S03]  /*1b7f0*/  IMAD.MOV.U32 R199, RZ, RZ, R176 ;  /* 0x000000ffffc77224 */ /* 0x000fe600078e00b0 */
[----:B------:R-:W-:Y:S01]  /*1b800*/  MUFU.EX2 R140, R97 ;  /* 0x00000061008c7308 */ /* 0x000fe20000000800 */
[----:B------:R-:W-:Y:S09]  /*1b810*/  IMAD.MOV.U32 R244, RZ, RZ, R120 ;  /* 0x000000fffff47224 */ /* 0x000ff200078e0078 */
[----:B------:R-:W-:Y:S01]  /*1b820*/  MUFU.EX2 R176, R209 ;  /* 0x000000d100b07308 */ /* 0x000fe20000000800 */
[----:B----4-:R-:W-:Y:S09]  /*1b830*/  FFMA.FTZ R0, R245, UR4, -R74 ;  /* 0x00000004f5007c23 */ /* 0x010ff2000801084a */
[----:B------:R4:W-:Y:S01]  /*1b840*/  MUFU.EX2 R132, R0 ;  /* 0x0000000000847308 */ /* 0x0009e20000000800 */
[--C-:B--2---:R-:W-:Y:S09]  /*1b850*/  FFMA.FTZ R98, R222, UR4, -R73.reuse ;  /* 0x00000004de627c23 */ /* 0x104ff20008010849 */
[----:B------:R-:W-:Y:S01]  /*1b860*/  MUFU.EX2 R125, R242 ;  /* 0x000000f2007d7308 */ /* 0x000fe20000000800 */
[----:B---3--:R-:W-:Y:S01]  /*1b870*/  FFMA.FTZ R96, R233, UR4, -R73 ;  /* 0x00000004e9607c23 */ /* 0x008fe20008010849 */
[----:B------:R-:W-:Y:S01]  /*1b880*/  FADD.FTZ R73, R100, R99 ;  /* 0x0000006364497221 */ /* 0x000fe20000010000 */
[----:B------:R1:W5:Y:S01]  /*1b890*/  LDL.LU R233, [R1+0x110] ;  /* 0x0001100001e97983 */ /* 0x0003620000300800 */
[----:B------:R-:W-:Y:S01]  /*1b8a0*/  FADD.FTZ R100, R118, R3 ;  /* 0x0000000376647221 */ /* 0x000fe20000010000 */
[----:B------:R-:W-:Y:S01]  /*1b8b0*/  FADD.FTZ R3, R102, R75 ;  /* 0x0000004b66037221 */ /* 0x000fe20000010000 */
[----:B------:R-:W-:Y:S01]  /*1b8c0*/  FADD.FTZ R73, R109, R73 ;  /* 0x000000496d497221 */ /* 0x000fe20000010000 */
[----:B------:R1:W5:Y:S01]  /*1b8d0*/  LDL.LU R223, [R1+0x10c] ;  /* 0x00010c0001df7983 */ /* 0x0003620000300800 */
[----:B----4-:R-:W-:Y:S02]  /*1b8e0*/  FADD.FTZ R0, R103, R100 ;  /* 0x0000006467007221 */ /* 0x010fe40000010000 */
[----:B------:R-:W2:Y:S01]  /*1b8f0*/  MUFU.EX2 R142, R96 ;  /* 0x00000060008e7308 */ /* 0x000ea20000000800 */
[----:B------:R-:W-:Y:S01]  /*1b900*/  FADD.FTZ R104, R119, R73 ;  /* 0x0000004977687221 */ /* 0x000fe20000010000 */
[----:B------:R1:W5:Y:S01]  /*1b910*/  LDL.LU R222, [R1+0x108] ;  /* 0x0001080001de7983 */ /* 0x0003620000300800 */
[----:B------:R-:W-:Y:S01]  /*1b920*/  FADD.FTZ R73, R110, R3 ;  /* 0x000000036e497221 */ /* 0x000fe20000010000 */
[----:B------:R-:W-:Y:S02]  /*1b930*/  FADD.FTZ R3, R111, R0 ;  /* 0x000000006f037221 */ /* 0x000fe40000010000 */
[----:B------:R1:W5:Y:S01]  /*1b940*/  LDL.LU R221, [R1+0x104] ;  /* 0x0001040001dd7983 */ /* 0x0003620000300800 */
[----:B------:R-:W-:Y:S03]  /*1b950*/  FADD.FTZ R73, R161, R73 ;  /* 0x00000049a1497221 */ /* 0x000fe60000010000 */
[----:B------:R3:W4:Y:S01]  /*1b960*/  MUFU.EX2 R141, R98 ;  /* 0x00000062008d7308 */ /* 0x0007220000000800 */
[----:B------:R-:W-:Y:S01]  /*1b970*/  FADD.FTZ R3, R113, R3 ;  /* 0x0000000371037221 */ /* 0x000fe20000010000 */
[----:B------:R1:W5:Y:S04]  /*1b980*/  LDL.LU R220, [R1+0x100] ;  /* 0x0001000001dc7983 */ /* 0x0003680000300800 */
[----:B------:R1:W5:Y:S04]  /*1b990*/  LDL.LU R219, [R1+0xfc] ;  /* 0x0000fc0001db7983 */ /* 0x0003680000300800 */
[----:B------:R-:W-:Y:S01]  /*1b9a0*/  MUFU.EX2 R126, R243 ;  /* 0x000000f3007e7308 */ /* 0x000fe20000000800 */
[----:B------:R1:W5:Y:S04]  /*1b9b0*/  LDL.LU R218, [R1+0xf8] ;  /* 0x0000f80001da7983 */ /* 0x0003680000300800 */
[----:B------:R1:W5:Y:S05]  /*1b9c0*/  LDL.LU R213, [R1+0xf4] ;  /* 0x0000f40001d57983 */ /* 0x00036a0000300800 */
[----:B------:R-:W-:Y:S01]  /*1b9d0*/  MUFU.EX2 R123, R123 ;  /* 0x0000007b007b7308 */ /* 0x000fe20000000800 */
[----:B------:R1:W5:Y:S04]  /*1b9e0*/  LDL.LU R212, [R1+0xf0] ;  /* 0x0000f00001d47983 */ /* 0x0003680000300800 */
[----:B------:R-:W4:Y:S05]  /*1b9f0*/  LDL.LU R0, [R1+0x7c] ;  /* 0x00007c0001007983 */ /* 0x000f2a0000300800 */
[----:B------:R-:W-:Y:S01]  /*1ba00*/  MUFU.EX2 R121, R121 ;  /* 0x0000007900797308 */ /* 0x000fe20000000800 */
[----:B---3--:R-:W3:Y:S09]  /*1ba10*/  LDSM.16.MT88.4 R96, [R215+0xa000] ;  /* 0x00a00000d760783b */ /* 0x008ef20000004200 */
[----:B------:R-:W-:Y:S01]  /*1ba20*/  MUFU.EX2 R120, R114 ;  /* 0x0000007200787308 */ /* 0x000fe20000000800 */
[----:B------:R-:W2:Y:S09]  /*1ba30*/  LDSM.16.MT88.4 R100, [R216+0xa000] ;  /* 0x00a00000d864783b */ /* 0x000eb20000004200 */
[----:B------:R-:W-:Y:S10]  /*1ba40*/  MUFU.EX2 R119, R244 ;  /* 0x000000f400777308 */ /* 0x000ff40000000800 */
[----:B------:R-:W-:Y:S10]  /*1ba50*/  MUFU.EX2 R118, R105 ;  /* 0x0000006900767308 */ /* 0x000ff40000000800 */
[----:B------:R-:W-:Y:S10]  /*1ba60*/  MUFU.EX2 R105, R192 ;  /* 0x000000c000697308 */ /* 0x000ff40000000800 */
[----:B------:R-:W-:Y:S01]  /*1ba70*/  MUFU.EX2 R110, R171 ;  /* 0x000000ab006e7308 */ /* 0x000fe20000000800 */
[-C--:B---3--:R-:W-:Y:S06]  /*1ba80*/  HMMA.16816.F32 R36, R76, R96.reuse, R36 ;  /* 0x000000604c24723c */ /* 0x088fec0000001824 */
[C---:B------:R-:W-:Y:S03]  /*1ba90*/  HMMA.16816.F32 R40, R80.reuse, R96, R40 ;  /* 0x000000605028723c */ /* 0x040fe60000001828 */
[----:B------:R-:W-:Y:S03]  /*1baa0*/  MUFU.EX2 R109, R234 ;  /* 0x000000ea006d7308 */ /* 0x000fe60000000800 */
[-C--:B------:R-:W-:Y:S07]  /*1bab0*/  HMMA.16816.F32 R44, R80, R98.reuse, R44 ;  /* 0x00000062502c723c */ /* 0x080fee000000182c */
[----:B------:R-:W3:Y:S01]  /*1bac0*/  MUFU.EX2 R117, R106 ;  /* 0x0000006a00757308 */ /* 0x000ee20000000800 */
[C---:B------:R-:W-:Y:S01]  /*1bad0*/  HMMA.16816.F32 R48, R76.reuse, R98, R48 ;  /* 0x000000624c30723c */ /* 0x040fe20000001830 */
[----:B------:R-:W1:Y:S08]  /*1bae0*/  LDSM.16.MT88.4 R96, [R216+0xa800] ;  /* 0x00a80000d860783b */ /* 0x000e700000004200 */
[----:B------:R-:W-:Y:S01]  /*1baf0*/  MUFU.EX2 R106, R194 ;  /* 0x000000c2006a7308 */ /* 0x000fe20000000800 */
[-C--:B--2---:R-:W-:Y:S06]  /*1bb00*/  HMMA.16816.F32 R52, R76, R100.reuse, R52 ;  /* 0x000000644c34723c */ /* 0x084fec0000001834 */
[C---:B------:R-:W-:Y:S03]  /*1bb10*/  HMMA.16816.F32 R56, R80.reuse, R100, R56 ;  /* 0x000000645038723c */ /* 0x040fe60000001838 */
[----:B------:R-:W2:Y:S03]  /*1bb20*/  MUFU.EX2 R114, R107 ;  /* 0x0000006b00727308 */ /* 0x000ea60000000800 */
[-C--:B------:R-:W-:Y:S07]  /*1bb30*/  HMMA.16816.F32 R60, R80, R102.reuse, R60 ;  /* 0x00000066503c723c */ /* 0x080fee000000183c */
[----:B------:R-:W2:Y:S01]  /*1bb40*/  MUFU.EX2 R107, R195 ;  /* 0x000000c3006b7308 */ /* 0x000ea20000000800 */
[--C-:B------:R-:W-:Y:S01]  /*1bb50*/  FFMA.FTZ R100, R199, UR4, -R74.reuse ;  /* 0x00000004c7647c23 */ /* 0x100fe2000801084a */
[----:B------:R-:W-:Y:S04]  /*1bb60*/  HMMA.16816.F32 R64, R76, R102, R64 ;  /* 0x000000664c40723c */ /* 0x000fe80000001840 */
[----:B------:R-:W-:Y:S01]  /*1bb70*/  F2FP.F16.F32.PACK_AB R80, R142, R203 ;  /* 0x000000cb8e50723e */ /* 0x000fe200000000ff */
[--C-:B------:R-:W-:Y:S02]  /*1bb80*/  FFMA.FTZ R101, R198, UR4, -R74.reuse ;  /* 0x00000004c6657c23 */ /* 0x100fe4000801084a */
[----:B------:R-:W-:Y:S01]  /*1bb90*/  F2FP.F16.F32.PACK_AB R76, R180, R177 ;  /* 0x000000b1b44c723e */ /* 0x000fe200000000ff */
[--C-:B------:R-:W-:Y:S01]  /*1bba0*/  FFMA.FTZ R103, R72, UR4, -R74.reuse ;  /* 0x0000000448677c23 */ /* 0x100fe2000801084a */
[----:B------:R-:W-:Y:S02]  /*1bbb0*/  MUFU.EX2 R100, R100 ;  /* 0x0000006400647308 */ /* 0x000fe40000000800 */
[----:B------:R-:W-:Y:S01]  /*1bbc0*/  F2FP.F16.F32.PACK_AB R77, R176, R178 ;  /* 0x000000b2b04d723e */ /* 0x000fe200000000ff */
[--C-:B------:R-:W-:Y:S01]  /*1bbd0*/  FFMA.FTZ R102, R193, UR4, -R74.reuse ;  /* 0x00000004c1667c23 */ /* 0x100fe2000801084a */
[----:B------:R-:W-:Y:S02]  /*1bbe0*/  F2FP.F16.F32.PACK_AB R78, R204, R205 ;  /* 0x000000cdcc4e723e */ /* 0x000fe400000000ff */
[----:B------:R-:W-:Y:S02]  /*1bbf0*/  F2FP.F16.F32.PACK_AB R79, R173, R172 ;  /* 0x000000acad4f723e */ /* 0x000fe400000000ff */
[----:B----4-:R-:W-:Y:S02]  /*1bc00*/  F2FP.F16.F32.PACK_AB R82, R141, R140 ;  /* 0x0000008c8d52723e */ /* 0x010fe400000000ff */
[----:B------:R-:W-:Y:S02]  /*1bc10*/  F2FP.F16.F32.PACK_AB R81, R129, R131 ;  /* 0x000000838151723e */ /* 0x000fe400000000ff */
[----:B------:R-:W-:Y:S01]  /*1bc20*/  F2FP.F16.F32.PACK_AB R83, R132, R130 ;  /* 0x000000828453723e */ /* 0x000fe200000000ff */
[-C--:B------:R-:W-:Y:S06]  /*1bc30*/  HMMA.16816.F32 R4, R76, R84.reuse, R4 ;  /* 0x000000544c04723c */ /* 0x080fec0000001804 */
[C---:B------:R-:W-:Y:S06]  /*1bc40*/  HMMA.16816.F32 R8, R80.reuse, R84, R8 ;  /* 0x000000545008723c */ /* 0x040fec0000001808 */
[-C--:B------:R-:W-:Y:S06]  /*1bc50*/  HMMA.16816.F32 R12, R80, R86.reuse, R12 ;  /* 0x00000056500c723c */ /* 0x080fec000000180c */
[C---:B------:R-:W-:Y:S01]  /*1bc60*/  HMMA.16816.F32 R16, R76.reuse, R86, R16 ;  /* 0x000000564c10723c */ /* 0x040fe20000001810 */
[----:B------:R-:W4:Y:S05]  /*1bc70*/  LDSM.16.MT88.4 R84, [R214+0xb000] ;  /* 0x00b00000d654783b */ /* 0x000f2a0000004200 */
        /* <DEDUP_REMOVED lines=10> */
[-C--:B-1----:R-:W-:Y:S06]  /*1bd20*/  HMMA.16816.F32 R52, R76, R96.reuse, R52 ;  /* 0x000000604c34723c */ /* 0x082fec0000001834 */
[C---:B------:R-:W-:Y:S01]  /*1bd30*/  HMMA.16816.F32 R56, R80.reuse, R96, R56 ;  /* 0x000000605038723c */ /* 0x040fe20000001838 */
[----:B------:R-:W-:Y:S05]  /*1bd40*/  MUFU.EX2 R97, R154 ;  /* 0x0000009a00617308 */ /* 0x000fea0000000800 */
[-C--:B------:R-:W-:Y:S01]  /*1bd50*/  HMMA.16816.F32 R60, R80, R98.reuse, R60 ;  /* 0x00000062503c723c */ /* 0x080fe2000000183c */
[----:B------:R-:W1:Y:S05]  /*1bd60*/  LDSM.16.MT88.4 R80, [R216+0xb000] ;  /* 0x00b00000d850783b */ /* 0x000e6a0000004200 */
[----:B------:R-:W-:Y:S01]  /*1bd70*/  HMMA.16816.F32 R64, R76, R98, R64 ;  /* 0x000000624c40723c */ /* 0x000fe20000001840 */
[----:B------:R-:W1:Y:S06]  /*1bd80*/  MUFU.EX2 R98, R153 ;  /* 0x0000009900627308 */ /* 0x000e6c0000000800 */
[----:B---3--:R-:W-:Y:S04]  /*1bd90*/  F2FP.F16.F32.PACK_AB R76, R117, R118 ;  /* 0x00000076754c723e */ /* 0x008fe800000000ff */
[----:B------:R-:W-:Y:S01]  /*1bda0*/  MUFU.EX2 R99, R196 ;  /* 0x000000c400637308 */ /* 0x000fe20000000800 */
[----:B--2---:R-:W-:Y:S01]  /*1bdb0*/  F2FP.F16.F32.PACK_AB R78, R116, R114 ;  /* 0x00000072744e723e */ /* 0x004fe200000000ff */
[----:B------:R-:W-:Y:S01]  /*1bdc0*/  FFMA.FTZ R75, R2, R0, R207 ;  /* 0x00000000024b7223 */ /* 0x000fe200000100cf */
[----:B------:R-:W-:Y:S01]  /*1bdd0*/  FFMA.FTZ R0, R239, UR4, -R74 ;  /* 0x00000004ef007c23 */ /* 0x000fe2000801084a */
[----:B------:R-:W-:Y:S06]  /*1bde0*/  FADD.FTZ R2, R162, R104 ;  /* 0x00000068a2027221 */ /* 0x000fec0000010000 */
[----:B------:R2:W-:Y:S01]  /*1bdf0*/  MUFU.EX2 R113, R0 ;  /* 0x0000000000717308 */ /* 0x0005e20000000800 */
[----:B------:R-:W-:Y:S01]  /*1be00*/  FADD.FTZ R104, R112, R2 ;  /* 0x0000000270687221 */ /* 0x000fe20000010000 */
[----:B------:R-:W-:Y:S01]  /*1be10*/  FADD.FTZ R2, R115, R73 ;  /* 0x0000004973027221 */ /* 0x000fe20000010000 */
[----:B------:R-:W-:Y:S02]  /*1be20*/  FADD.FTZ R73, R160, R3 ;  /* 0x00000003a0497221 */ /* 0x000fe40000010000 */
        /* <DEDUP_REMOVED lines=8> */
[----:B------:R-:W3:Y:S01]  /*1beb0*/  LDSM.16.MT88.4 R160, [R214+0xb800] ;  /* 0x00b80000d6a0783b */ /* 0x000ee20000004200 */
[----:B------:R-:W-:Y:S01]  /*1bec0*/  F2FP.F16.F32.PACK_AB R136, R109, R110 ;  /* 0x0000006e6d88723e */ /* 0x000fe200000000ff */
[----:B------:R-:W-:Y:S01]  /*1bed0*/  MUFU.EX2 R104, R197 ;  /* 0x000000c500687308 */ /* 0x000fe20000000800 */
[----:B------:R-:W-:Y:S01]  /*1bee0*/  F2FP.F16.F32.PACK_AB R137, R107, R108 ;  /* 0x0000006c6b89723e */ /* 0x000fe200000000ff */
[----:B--2---:R-:W-:Y:S01]  /*1bef0*/  FFMA.FTZ R0, R238, UR4, -R74 ;  /* 0x00000004ee007c23 */ /* 0x004fe2000801084a */
[----:B------:R-:W-:Y:S01]  /*1bf00*/  FADD.FTZ R3, R168, R3 ;  /* 0x00000003a8037221 */ /* 0x000fe20000010000 */
[----:B-1----:R-:W-:Y:S01]  /*1bf10*/  F2FP.F16.F32.PACK_AB R168, R97, R98 ;  /* 0x0000006261a8723e */ /* 0x002fe200000000ff */
[----:B------:R-:W-:Y:S02]  /*1bf20*/  IMAD.MOV.U32 R135, RZ, RZ, R68 ;  /* 0x000000ffff877224 */ /* 0x000fe400078e0044 */
[----:B------:R-:W-:Y:S03]  /*1bf30*/  FADD.FTZ R3, R156, R3 ;  /* 0x000000039c037221 */ /* 0x000fe60000010000 */
[----:B------:R1:W2:Y:S01]  /*1bf40*/  MUFU.EX2 R115, R0 ;  /* 0x0000000000737308 */ /* 0x0002a20000000800 */
[----:B------:R-:W-:Y:S02]  /*1bf50*/  IMAD.MOV.U32 R133, RZ, RZ, R70 ;  /* 0x000000ffff857224 */ /* 0x000fe400078e0046 */
[----:B------:R-:W-:Y:S01]  /*1bf60*/  FADD.FTZ R3, R159, R3 ;  /* 0x000000039f037221 */ /* 0x000fe20000010000 */
[----:B------:R-:W-:Y:S02]  /*1bf70*/  IMAD.MOV.U32 R134, RZ, RZ, R69 ;  /* 0x000000ffff867224 */ /* 0x000fe400078e0045 */
[--C-:B-1----:R-:W-:Y:S01]  /*1bf80*/  FFMA.FTZ R0, R240, UR4, -R74.reuse ;  /* 0x00000004f0007c23 */ /* 0x102fe2000801084a */
[----:B--2---:R-:W-:Y:S03]  /*1bf90*/  F2FP.F16.F32.PACK_AB R77, R115, R113 ;  /* 0x00000071734d723e */ /* 0x004fe600000000ff */
[----:B------:R1:W-:Y:S02]  /*1bfa0*/  MUFU.EX2 R111, R0 ;  /* 0x00000000006f7308 */ /* 0x0003e40000000800 */
[----:B-1----:R-:W-:Y:S01]  /*1bfb0*/  FFMA.FTZ R0, R237, UR4, -R74 ;  /* 0x00000004ed007c23 */ /* 0x002fe2000801084a */
[----:B------:R-:W-:Y:S07]  /*1bfc0*/  F2FP.F16.F32.PACK_AB R74, R121, R122 ;  /* 0x0000007a794a723e */ /* 0x000fee00000000ff */
[----:B------:R1:W2:Y:S02]  /*1bfd0*/  MUFU.EX2 R112, R0 ;  /* 0x0000000000707308 */ /* 0x0002a40000000800 */
[----:B-1----:R-:W-:Y:S01]  /*1bfe0*/  FADD.FTZ R0, R170, R75 ;  /* 0x0000004baa007221 */ /* 0x002fe20000010000 */
[----:B------:R-:W-:Y:S02]  /*1bff0*/  F2FP.F16.F32.PACK_AB R75, R119, R120 ;  /* 0x00000078774b723e */ /* 0x000fe400000000ff */
[----:B--2---:R-:W-:Y:S01]  /*1c000*/  F2FP.F16.F32.PACK_AB R79, R112, R111 ;  /* 0x0000006f704f723e */ /* 0x004fe200000000ff */
[----:B------:R-:W-:Y:S04]  /*1c010*/  FADD.FTZ R0, R235, R0 ;  /* 0x00000000eb007221 */ /* 0x000fe80000010000 */
[-C--:B----4-:R-:W-:Y:S05]  /*1c020*/  HMMA.16816.F32 R4, R72, R84.reuse, R4 ;  /* 0x000000544804723c */ /* 0x090fea0000001804 */
[----:B------:R-:W-:Y:S01]  /*1c030*/  FADD.FTZ R0, R210, R0 ;  /* 0x00000000d2007221 */ /* 0x000fe20000010000 */
[C---:B------:R-:W-:Y:S05]  /*1c040*/  HMMA.16816.F32 R8, R76.reuse, R84, R8 ;  /* 0x000000544c08723c */ /* 0x040fea0000001808 */
[----:B------:R-:W-:Y:S01]  /*1c050*/  FADD.FTZ R0, R138, R0 ;  /* 0x000000008a007221 */ /* 0x000fe20000010000 */
[-C--:B------:R-:W-:Y:S05]  /*1c060*/  HMMA.16816.F32 R12, R76, R86.reuse, R12 ;  /* 0x000000564c0c723c */ /* 0x080fea000000180c */
[----:B------:R-:W-:Y:S01]  /*1c070*/  FADD.FTZ R85, R152, R2 ;  /* 0x0000000298557221 */ /* 0x000fe20000010000 */
[C---:B------:R-:W-:Y:S01]  /*1c080*/  HMMA.16816.F32 R16, R72.reuse, R86, R16 ;  /* 0x000000564810723c */ /* 0x040fe20000001810 */
[----:B------:R-:W-:Y:S04]  /*1c090*/  MUFU.EX2 R86, R102 ;  /* 0x0000006600567308 */ /* 0x000fe80000000800 */
[----:B------:R-:W-:Y:S01]  /*1c0a0*/  F2FP.F16.F32.PACK_AB R138, R105, R106 ;  /* 0x0000006a698a723e */ /* 0x000fe200000000ff */
[-C--:B------:R-:W-:Y:S05]  /*1c0b0*/  HMMA.16816.F32 R20, R72, R88.reuse, R20 ;  /* 0x000000584814723c */ /* 0x080fea0000001814 */
[----:B------:R-:W-:Y:S01]  /*1c0c0*/  MUFU.EX2 R87, R101 ;  /* 0x0000006500577308 */ /* 0x000fe20000000800 */
[----:B------:R-:W-:Y:S01]  /*1c0d0*/  FADD.FTZ R0, R139, R0 ;  /* 0x000000008b007221 */ /* 0x000fe20000010000 */
[C---:B------:R-:W-:Y:S08]  /*1c0e0*/  HMMA.16816.F32 R24, R76.reuse, R88, R24 ;  /* 0x000000584c18723c */ /* 0x040ff00000001818 */
[----:B------:R1:W-:Y:S01]  /*1c0f0*/  MUFU.EX2 R89, R155 ;  /* 0x0000009b00597308 */ /* 0x0003e20000000800 */
[-C--:B------:R-:W-:Y:S03]  /*1c100*/  HMMA.16816.F32 R28, R76, R90.reuse, R28 ;  /* 0x0000005a4c1c723c */ /* 0x080fe6000000181c */
[----:B------:R-:W-:Y:S03]  /*1c110*/  FADD.FTZ R0, R143, R0 ;  /* 0x000000008f007221 */ /* 0x000fe60000010000 */
[C---:B------:R-:W-:Y:S03]  /*1c120*/  HMMA.16816.F32 R32, R72.reuse, R90, R32 ;  /* 0x0000005a4820723c */ /* 0x040fe60000001820 */
[----:B------:R-:W2:Y:S02]  /*1c130*/  MUFU.EX2 R88, R241 ;  /* 0x000000f100587308 */ /* 0x000ea40000000800 */
[----:B------:R-:W-:Y:S01]  /*1c140*/  FADD.FTZ R0, R144, R0 ;  /* 0x0000000090007221 */ /* 0x000fe20000010000 */
[-C--:B------:R-:W-:Y:S01]  /*1c150*/  HMMA.16816.F32 R36, R72, R92.reuse, R36 ;  /* 0x0000005c4824723c */ /* 0x080fe20000001824 */
[----:B-1----:R-:W1:Y:S04]  /*1c160*/  LDSM.16.MT88.4 R152, [R217+0xb800] ;  /* 0x00b80000d998783b */ /* 0x002e680000004200 */
[----:B------:R-:W-:Y:S01]  /*1c170*/  F2FP.F16.F32.PACK_AB R139, R99, R104 ;  /* 0x00000068638b723e */ /* 0x000fe200000000ff */
        /* <DEDUP_REMOVED lines=9> */
[----:B------:R-:W4:Y:S04]  /*1c210*/  MUFU.EX2 R81, R103 ;  /* 0x0000006700517308 */ /* 0x000f280000000800 */
[----:B------:R-:W-:Y:S01]  /*1c220*/  FADD.FTZ R84, R169, R96 ;  /* 0x00000060a9547221 */ /* 0x000fe20000010000 */
[-C--:B------:R-:W-:Y:S05]  /*1c230*/  HMMA.16816.F32 R60, R76, R82.reuse, R60 ;  /* 0x000000524c3c723c */ /* 0x080fea000000183c */
[----:B------:R-:W-:Y:S01]  /*1c240*/  FADD.FTZ R0, R166, R85 ;  /* 0x00000055a6007221 */ /* 0x000fe20000010000 */
[----:B------:R-:W-:Y:S05]  /*1c250*/  HMMA.16816.F32 R64, R72, R82, R64 ;  /* 0x000000524840723c */ /* 0x000fea0000001840 */
[----:B------:R-:W-:Y:S01]  /*1c260*/  FADD.FTZ R84, R201, R84 ;  /* 0x00000054c9547221 */ /* 0x000fe20000010000 */
[----:B------:R-:W-:Y:S01]  /*1c270*/  FADD.FTZ R0, R158, R0 ;  /* 0x000000009e007221 */ /* 0x000fe20000010000 */
[----:B------:R-:W-:Y:S01]  /*1c280*/  FADD.FTZ R76, R165, R3 ;  /* 0x00000003a54c7221 */ /* 0x000fe20000010000 */
[----:B--2---:R-:W-:Y:S03]  /*1c290*/  F2FP.F16.F32.PACK_AB R170, R88, R89 ;  /* 0x0000005958aa723e */ /* 0x004fe600000000ff */
[----:B------:R-:W-:Y:S01]  /*1c2a0*/  FADD.FTZ R80, R200, R84 ;  /* 0x00000054c8507221 */ /* 0x000fe20000010000 */
[----:B------:R-:W-:Y:S01]  /*1c2b0*/  FADD.FTZ R3, R164, R0 ;  /* 0x00000000a4037221 */ /* 0x000fe20000010000 */
[----:B------:R-:W-:Y:S01]  /*1c2c0*/  F2FP.F16.F32.PACK_AB R169, R87, R100 ;  /* 0x0000006457a9723e */ /* 0x000fe200000000ff */
[----:B------:R-:W-:Y:S01]  /*1c2d0*/  FADD.FTZ R2, R147, R2 ;  /* 0x0000000293027221 */ /* 0x000fe20000010000 */
[----:B------:R-:W-:Y:S01]  /*1c2e0*/  FADD.FTZ R80, R167, R80 ;  /* 0x00000050a7507221 */ /* 0x000fe20000010000 */
[----:B----4-:R-:W-:Y:S01]  /*1c2f0*/  F2FP.F16.F32.PACK_AB R171, R81, R86 ;  /* 0x0000005651ab723e */ /* 0x010fe200000000ff */
[-C--:B---3--:R-:W-:Y:S05]  /*1c300*/  HMMA.16816.F32 R164, R136, R160.reuse, R4 ;  /* 0x000000a088a4723c */ /* 0x088fea0000001804 */
[----:B------:R-:W-:Y:S01]  /*1c310*/  FADD.FTZ R2, R145, R2 ;  /* 0x0000000291027221 */ /* 0x000fe20000010000 */
[C---:B------:R-:W-:Y:S01]  /*1c320*/  HMMA.16816.F32 R196, R168.reuse, R160, R8 ;  /* 0x000000a0a8c4723c */ /* 0x040fe20000001808 */
[----:B------:R-:W2:Y:S04]  /*1c330*/  LDSM.16.MT88.4 R144, [R215+0xb800] ;  /* 0x00b80000d790783b */ /* 0x000ea80000004200 */
[----:B------:R-:W-:Y:S01]  /*1c340*/  FADD.FTZ R5, R188, R3 ;  /* 0x00000003bc057221 */ /* 0x000fe20000010000 */
[-C--:B------:R-:W-:Y:S05]  /*1c350*/  HMMA.16816.F32 R192, R168, R162.reuse, R12 ;  /* 0x000000a2a8c0723c */ /* 0x080fea000000180c */
[----:B------:R-:W-:Y:S01]  /*1c360*/  FADD.FTZ R4, R190, R76 ;  /* 0x0000004cbe047221 */ /* 0x000fe20000010000 */
[C---:B------:R-:W-:Y:S05]  /*1c370*/  HMMA.16816.F32 R160, R136.reuse, R162, R16 ;  /* 0x000000a288a0723c */ /* 0x040fea0000001810 */
[----:B------:R-:W-:Y:S01]  /*1c380*/  FADD.FTZ R8, R189, R5 ;  /* 0x00000005bd087221 */ /* 0x000fe20000010000 */
[-C--:B-1----:R-:W-:Y:S05]  /*1c390*/  HMMA.16816.F32 R156, R136, R152.reuse, R20 ;  /* 0x00000098889c723c */ /* 0x082fea0000001814 */
[----:B------:R-:W-:Y:S01]  /*1c3a0*/  FADD.FTZ R0, R182, R2 ;  /* 0x00000002b6007221 */ /* 0x000fe20000010000 */
[----:B------:R-:W-:Y:S02]  /*1c3b0*/  FADD.FTZ R2, R191, R80 ;  /* 0x00000050bf027221 */ /* 0x000fe40000010000 */
[C---:B------:R-:W-:Y:S04]  /*1c3c0*/  HMMA.16816.F32 R188, R168.reuse, R152, R24 ;  /* 0x00000098a8bc723c */ /* 0x040fe80000001818 */
[----:B------:R-:W-:Y:S01]  /*1c3d0*/  FADD.FTZ R3, R183, R0 ;  /* 0x00000000b7037221 */ /* 0x000fe20000010000 */
[----:B------:R-:W-:Y:S01]  /*1c3e0*/  FADD.FTZ R0, R185, R2 ;  /* 0x00000002b9007221 */ /* 0x000fe20000010000 */
[----:B------:R-:W-:Y:S02]  /*1c3f0*/  FADD.FTZ R2, R184, R4 ;  /* 0x00000004b8027221 */ /* 0x000fe40000010000 */
[----:B------:R-:W1:Y:S03]  /*1c400*/  LDSM.16.MT88.4 R4, [R216+0xb800] ;  /* 0x00b80000d804783b */ /* 0x000e660000004200 */
        /* <DEDUP_REMOVED lines=11> */
[-C--:B--2---:R-:W-:Y:S04]  /*1c4c0*/  HMMA.16816.F32 R148, R136, R144.reuse, R36 ;  /* 0x000000908894723c */ /* 0x084fe80000001824 */
        /* <DEDUP_REMOVED lines=16> */
[C---:B------:R-:W-:Y:S04]  /*1c5d0*/  HMMA.16816.F32 R180, R168.reuse, R144, R40 ;  /* 0x00000090a8b4723c */ /* 0x040fe80000001828 */
[----:B------:R-:W-:Y:S01]  /*1c5e0*/  FADD.FTZ R0, R205, R9 ;  /* 0x00000009cd007221 */ /* 0x000fe20000010000 */
[----:B------:R-:W-:Y:S01]  /*1c5f0*/  IMAD.MOV.U32 R132, RZ, RZ, R71 ;  /* 0x000000ffff847224 */ /* 0x000fe200078e0047 */
[-C--:B------:R-:W-:Y:S05]  /*1c600*/  HMMA.16816.F32 R176, R168, R146.reuse, R44 ;  /* 0x00000092a8b0723c */ /* 0x080fea000000182c */
[----:B------:R-:W-:Y:S01]  /*1c610*/  FADD.FTZ R9, R204, R0 ;  /* 0x00000000cc097221 */ /* 0x000fe20000010000 */
[C---:B------:R-:W-:Y:S05]  /*1c620*/  HMMA.16816.F32 R144, R136.reuse, R146, R48 ;  /* 0x000000928890723c */ /* 0x040fea0000001830 */
        /* <DEDUP_REMOVED lines=36> */
[----:B------:R-:W-:Y:S02]  /*1c870*/  FADD.FTZ R2, R88, R2 ;  /* 0x0000000258027221 */ /* 0x000fe40000010000 */
[----:B------:R2:W-:Y:S01]  /*1c880*/  STL [R1+0x70], R4 ;  /* 0x0000700401007387 */ /* 0x0005e20000100800 */
[----:B------:R-:W-:Y:S03]  /*1c890*/  FADD.FTZ R0, R81, R0 ;  /* 0x0000000051007221 */ /* 0x000fe60000010000 */
[----:B------:R2:W-:Y:S04]  /*1c8a0*/  STL [R1+0x74], R3 ;  /* 0x0000740301007387 */ /* 0x0005e80000100800 */
[----:B------:R2:W-:Y:S04]  /*1c8b0*/  STL [R1+0x78], R2 ;  /* 0x0000780201007387 */ /* 0x0005e80000100800 */
[----:B------:R2:W-:Y:S01]  /*1c8c0*/  STL [R1+0x7c], R0 ;  /* 0x00007c0001007387 */ /* 0x0005e20000100800 */
[----:B------:R-:W-:Y:S05]  /*1c8d0*/  @P0 BRA `(.L_x_783) ;  /* 0xffffff8400a80947 */ /* 0x000fea000383ffff */
.L_x_782:
[----:B--2--5:R-:W2:Y:S04]  /*1c8e0*/  LDL.LU R2, [R1+0x70] ;  /* 0x0000700001027983 */ /* 0x024ea80000300800 */
[----:B------:R-:W3:Y:S04]  /*1c8f0*/  LDL.LU R9, [R1+0x74] ;  /* 0x0000740001097983 */ /* 0x000ee80000300800 */
[----:B------:R-:W4:Y:S04]  /*1c900*/  LDL.LU R7, [R1+0x78] ;  /* 0x0000780001077983 */ /* 0x000f280000300800 */
[----:B------:R-:W4:Y:S01]  /*1c910*/  LDL.LU R11, [R1+0x7c] ;  /* 0x00007c00010b7983 */ /* 0x000f220000300800 */
[----:B------:R-:W1:Y:S01]  /*1c920*/  S2UR UR4, SR_CgaCtaId ;  /* 0x00000000000479c3 */ /* 0x000e620000008800 */
[----:B------:R-:W-:Y:S01]  /*1c930*/  UISETP.NE.AND UP0, UPT, UR17, -0x1, UPT ;  /* 0xffffffff1100788c */ /* 0x000fe2000bf05270 */
[----:B------:R-:W-:Y:S01]  /*1c940*/  IMAD.MOV.U32 R36, RZ, RZ, 0x20 ;  /* 0x00000020ff247424 */ /* 0x000fe200078e00ff */
[----:B------:R-:W1:Y:S01]  /*1c950*/  S2R R10, SR_TID.X ;  /* 0x00000000000a7919 */ /* 0x000e620000002100 */
[----:B------:R-:W-:Y:S01]  /*1c960*/  UMOV UR8, 0x400 ;  /* 0x0000040000087882 */ /* 0x000fe20000000000 */
[----:B------:R-:W2:Y:S07]  /*1c970*/  S2R R47, SR_TID.X ;  /* 0x00000000002f7919 */ /* 0x000eae0000002100 */
[----:B------:R-:W-:-:S02]  /*1c980*/  @UP0 ULDC.64 UR6, c[0x0][0x298] ;  /* 0x0000a60000060ab9 */ /* 0x000fc40000000a00 */
[----:B------:R-:W-:-:S04]  /*1c990*/  @UP0 UIMAD.WIDE.U32 UR10, UR17, UR6, URZ ;  /* 0x00000006110a02a5 */ /* 0x000fc8000f8e003f */
[----:B------:R-:W-:Y:S02]  /*1c9a0*/  @UP0 UIMAD UR7, UR17, UR7, UR11 ;  /* 0x00000007110702a4 */ /* 0x000fe4000f8e020b */
[----:B-1----:R-:W-:Y:S01]  /*1c9b0*/  ULEA UR4, UR4, UR8, 0x18 ;  /* 0x0000000804047291 */ /* 0x002fe2000f8ec03f */
[----:B------:R-:W-:-:S04]  /*1c9c0*/  SHF.R.S32.HI R37, RZ, 0x1f, R10 ;  /* 0x0000001fff257819 */ /* 0x000fc8000001140a */
[----:B------:R-:W-:-:S04]  /*1c9d0*/  LEA.HI R5, R37, R10, RZ, 0x2 ;  /* 0x0000000a25057211 */ /* 0x000fc800078f10ff */
[--C-:B------:R-:W-:Y:S01]  /*1c9e0*/  SHF.R.S32.HI R6, RZ, 0x2, R5.reuse ;  /* 0x00000002ff067819 */ /* 0x100fe20000011405 */
[----:B--2---:R-:W1:Y:S04]  /*1c9f0*/  SHFL.BFLY PT, R0, R2, 0x2, 0x1f ;  /* 0x0c401f0002007f89 */ /* 0x004e6800000e0000 */
[----:B---3--:R-:W2:Y:S04]  /*1ca00*/  SHFL.BFLY PT, R4, R9, 0x2, 0x1f ;  /* 0x0c401f0009047f89 */ /* 0x008ea800000e0000 */
[----:B----4-:R-:W3:Y:S04]  /*1ca10*/  SHFL.BFLY PT, R3, R7, 0x2, 0x1f ;  /* 0x0c401f0007037f89 */ /* 0x010ee800000e0000 */
[----:B------:R-:W4:Y:S01]  /*1ca20*/  SHFL.BFLY PT, R8, R11, 0x2, 0x1f ;  /* 0x0c401f000b087f89 */ /* 0x000f2200000e0000 */
[----:B-1----:R-:W-:Y:S01]  /*1ca30*/  FADD.FTZ R0, R0, R2 ;  /* 0x0000000200007221 */ /* 0x002fe20000010000 */
[----:B------:R-:W-:-:S02]  /*1ca40*/  SHF.R.S32.HI R2, RZ, 0x1f, R5 ;  /* 0x0000001fff027819 */ /* 0x000fc40000011405 */
[----:B------:R-:W-:Y:S01]  /*1ca50*/  LOP3.LUT R5, R5, 0x3ffffffc, RZ, 0xc0, !PT ;  /* 0x3ffffffc05057812 */ /* 0x000fe200078ec0ff */
[----:B--2---:R-:W-:Y:S01]  /*1ca60*/  FADD.FTZ R4, R4, R9 ;  /* 0x0000000904047221 */ /* 0x004fe20000010000 */
[----:B------:R-:W-:Y:S01]  /*1ca70*/  LEA.HI R2, R2, R6, RZ, 0x3 ;  /* 0x0000000602027211 */ /* 0x000fe200078f18ff */
[----:B------:R-:W1:Y:S01]  /*1ca80*/  SHFL.BFLY PT, R42, R0, 0x1, 0x1f ;  /* 0x0c201f00002a7f89 */ /* 0x000e6200000e0000 */
[----:B------:R-:W-:Y:S01]  /*1ca90*/  LEA.HI R9, R37, R10, RZ, 0x5 ;  /* 0x0000000a25097211 */ /* 0x000fe200078f28ff */
[----:B---3--:R-:W-:Y:S01]  /*1caa0*/  FADD.FTZ R3, R3, R7 ;  /* 0x0000000703037221 */ /* 0x008fe20000010000 */
[----:B------:R-:W-:Y:S01]  /*1cab0*/  LOP3.LUT R2, R2, 0xfffffff8, RZ, 0xc0, !PT ;  /* 0xfffffff802027812 */ /* 0x000fe200078ec0ff */
[----:B------:R-:W-:Y:S01]  /*1cac0*/  IMAD.IADD R7, R10, 0x1, -R5 ;  /* 0x000000010a077824 */ /* 0x000fe200078e0a05 */
[----:B------:R-:W-:Y:S01]  /*1cad0*/  SHF.R.S32.HI R41, RZ, 0x5, R9 ;  /* 0x00000005ff297819 */ /* 0x000fe20000011409 */
[----:B----4-:R-:W-:Y:S01]  /*1cae0*/  FADD.FTZ R5, R8, R11 ;  /* 0x0000000b08057221 */ /* 0x010fe20000010000 */
[----:B------:R2:W3:Y:S01]  /*1caf0*/  SHFL.BFLY PT, R43, R4, 0x1, 0x1f ;  /* 0x0c201f00042b7f89 */ /* 0x0004e200000e0000 */
[----:B------:R-:W-:-:S02]  /*1cb00*/  IMAD.IADD R2, R6, 0x1, -R2 ;  /* 0x0000000106027824 */ /* 0x000fc400078e0a02 */
[----:B------:R-:W-:Y:S01]  /*1cb10*/  IMAD R7, R41, 0x200, R7 ;  /* 0x0000020029077824 */ /* 0x000fe200078e0207 */
[----:B------:R2:W4:Y:S01]  /*1cb20*/  SHFL.BFLY PT, R44, R3, 0x1, 0x1f ;  /* 0x0c201f00032c7f89 */ /* 0x00052200000e0000 */
[C---:B------:R-:W-:Y:S01]  /*1cb30*/  IMAD.SHL.U32 R6, R2.reuse, 0x40, RZ ;  /* 0x0000004002067824 */ /* 0x040fe200078e00ff */
[----:B------:R-:W-:Y:S02]  /*1cb40*/  R2P PR, R2, 0x6 ;  /* 0x0000000602007804 */ /* 0x000fe40000000000 */
[----:B------:R-:W-:Y:S01]  /*1cb50*/  PLOP3.LUT P0, PT, PT, PT, UP0, 0x80, 0x0 ;  /* 0x000000000000781c */ /* 0x000fe20003f0f008 */
[----:B------:R2:W2:Y:S01]  /*1cb60*/  SHFL.BFLY PT, R45, R5, 0x1, 0x1f ;  /* 0x0c201f00052d7f89 */ /* 0x0004a200000e0000 */
        /* <DEDUP_REMOVED lines=16> */
[----:B------:R-:W-:-:S04]  /*1cc70*/  UIMAD UR7, UR8, UR7, UR4 ;  /* 0x00000007080772a4 */ /* 0x000fc8000f8e0204 */
[----:B------:R-:W-:-:S12]  /*1cc80*/  UIADD3 UR7, UR11, UR7, URZ ;  /* 0x000000070b077290 */ /* 0x000fd8000fffe03f */
.L_x_786:
        /* <DEDUP_REMOVED lines=17> */
[----:B---3--:R-:W-:-:S04]  /*1cda0*/  @!UP0 UIMAD UR17, UR6, UR4, URZ ;  /* 0x00000004061182a4 */ /* 0x008fc8000f8e023f */
[----:B------:R-:W-:Y:S02]  /*1cdb0*/  USHF.R.S32.HI UR4, URZ, 0x1f, UR17 ;  /* 0x0000001f3f047899 */ /* 0x000fe40008011411 */
[----:B------:R-:W-:-:S04]  /*1cdc0*/  IMAD.U32 R38, RZ, RZ, UR17 ;  /* 0x00000011ff267e24 */ /* 0x000fc8000f8e00ff */
[----:B------:R-:W-:-:S07]  /*1cdd0*/  MOV R39, UR4 ;  /* 0x0000000400277c02 */ /* 0x000fce0008000f00 */
.L_x_787:
        /* <DEDUP_REMOVED lines=9> */
[----:B------:R-:W-:Y:S01]  /*1ce70*/  FMUL.FTZ R161, R0, R161 ;  /* 0x000000a100a17220 */ /* 0x000fe20000410000 */
[----:B------:R-:W-:Y:S01]  /*1ce80*/  SEL R40, R40, 0xfffffff0, P0 ;  /* 0xfffffff028287807 */ /* 0x000fe20000000000 */
[C---:B------:R-:W-:Y:S01]  /*1ce90*/  FMUL.FTZ R156, R0.reuse, R156 ;  /* 0x0000009c009c7220 */ /* 0x040fe20000410000 */
[----:B------:R-:W-:Y:S01]  /*1cea0*/  PLOP3.LUT P0, PT, PT, PT, PT, 0x8, 0x0 ;  /* 0x000000000000781c */ /* 0x000fe20003f0e170 */
[----:B------:R-:W2:Y:S01]  /*1ceb0*/  @!P4 LDC R46, c[0x0][0x2c4] ;  /* 0x0000b100ff2ecb82 */ /* 0x000ea20000000800 */
[----:B------:R-:W-:Y:S01]  /*1cec0*/  @!P4 PLOP3.LUT P0, PT, P1, PT, PT, 0x80, 0x0 ;  /* 0x000000000000c81c */ /* 0x000fe20000f0f070 */
[C---:B------:R-:W-:Y:S01]  /*1ced0*/  FMUL.FTZ R12, R0.reuse, R157 ;  /* 0x0000009d000c7220 */ /* 0x040fe20000410000 */
[----:B------:R-:W-:Y:S01]  /*1cee0*/  IADD3 R4, -R3, R10, RZ ;  /* 0x0000000a03047210 */ /* 0x000fe20007ffe1ff */
[----:B------:R-:W-:Y:S01]  /*1cef0*/  FMUL.FTZ R152, R0, R152 ;  /* 0x0000009800987220 */ /* 0x000fe20000410000 */
[----:B------:R-:W-:Y:S01]  /*1cf00*/  LOP3.LUT R3, R48, 0xfffffff8, RZ, 0xc0, !PT ;  /* 0xfffffff830037812 */ /* 0x000fe200078ec0ff */
[----:B------:R-:W-:Y:S01]  /*1cf10*/  FMUL.FTZ R9, R0, R153 ;  /* 0x0000009900097220 */ /* 0x000fe20000410000 */
[----:B------:R-:W-:Y:S01]  /*1cf20*/  FSETP.NE.FTZ.AND P1, PT, R44, RZ, PT ;  /* 0x000000ff2c00720b */ /* 0x000fe20003f35000 */
[C---:B------:R-:W-:Y:S01]  /*1cf30*/  FMUL.FTZ R148, R0.reuse, R148 ;  /* 0x0000009400947220 */ /* 0x040fe20000410000 */
[----:B------:R-:W-:Y:S01]  /*1cf40*/  IADD3 R47, -R3, R47, RZ ;  /* 0x0000002f032f7210 */ /* 0x000fe20007ffe1ff */
[C---:B------:R-:W-:Y:S01]  /*1cf50*/  FMUL.FTZ R19, R0.reuse, R149 ;  /* 0x0000009500137220 */ /* 0x040fe20000410000 */
[----:B------:R-:W-:Y:S01]  /*1cf60*/  MOV R3, 0x3f800000 ;  /* 0x3f80000000037802 */ /* 0x000fe20000000f00 */
        /* <DEDUP_REMOVED lines=10> */
[----:B------:R-:W-:Y:S01]  /*1d010*/  LOP3.LUT P6, RZ, R4, 0x3, RZ, 0xc0, !PT ;  /* 0x0000000304ff7812 */ /* 0x000fe200078cc0ff */
[----:B------:R-:W-:Y:S01]  /*1d020*/  BSSY B0, `(.L_x_788) ;  /* 0x00000d6000007945 */ /* 0x000fe20003800000 */
[----:B------:R-:W-:-:S02]  /*1d030*/  F2FP.F16.F32.PACK_AB R6, R6, R164 ;  /* 0x000000a40606723e */ /* 0x000fc400000000ff */
[----:B------:R-:W-:Y:S01]  /*1d040*/  F2FP.F16.F32.PACK_AB R12, R12, R156 ;  /* 0x0000009c0c0c723e */ /* 0x000fe200000000ff */
[----:B------:R-:W5:Y:S01]  /*1d050*/  @P1 MUFU.RCP R2, R44 ;  /* 0x0000002c00021308 */ /* 0x000f620000001000 */
[----:B------:R-:W-:Y:S01]  /*1d060*/  F2FP.F16.F32.PACK_AB R9, R9, R152 ;  /* 0x000000980909723e */ /* 0x000fe200000000ff */
[----:B--2---:R-:W2:Y:S01]  /*1d070*/  @P0 LDC R46, c[0x0][0x2e4] ;  /* 0x0000b900ff2e0b82 */ /* 0x004ea20000000800 */
[----:B------:R-:W-:Y:S01]  /*1d080*/  FSETP.NE.FTZ.AND P0, PT, R45, RZ, PT ;  /* 0x000000ff2d00720b */ /* 0x000fe20003f15000 */
[----:B------:R1:W-:Y:S01]  /*1d090*/  STS [R21], R6 ;  /* 0x0000000615007388 */ /* 0x0003e20000000800 */
        /* <DEDUP_REMOVED lines=52> */
[----:B-1----:R-:W4:Y:S01]  /*1d3e0*/  @P4 LDC R6, c[0x0][0x2c0] ;  /* 0x0000b000ff064b82 */ /* 0x002f220000000800 */
[----:B------:R-:W-:-:S02]  /*1d3f0*/  F2FP.F16.F32.PACK_AB R3, R161, R160 ;  /* 0x000000a0a103723e */ /* 0x000fc400000000ff */
[----:B------:R-:W-:Y:S01]  /*1d400*/  F2FP.F16.F32.PACK_AB R2, R163, R162 ;  /* 0x000000a2a302723e */ /* 0x000fe200000000ff */
[----:B------:R1:W-:Y:S01]  /*1d410*/  STS [R21+0x400], R5 ;  /* 0x0004000515007388 */ /* 0x0003e20000000800 */
        /* <DEDUP_REMOVED lines=17> */
[----:B-1----:R-:W1:Y:S02]  /*1d530*/  @!P4 LDC R5, c[0x0][0x270] ;  /* 0x00009c00ff05cb82 */ /* 0x002e640000000800 */
[----:B------:R4:W-:Y:S01]  /*1d540*/  STS [R0+0x2000], R14 ;  /* 0x0020000e00007388 */ /* 0x0009e20000000800 */
[----:B------:R-:W-:-:S02]  /*1d550*/  F2FP.F16.F32.PACK_AB R22, R22, R146 ;  /* 0x000000921616723e */ /* 0x000fc400000000ff */
[----:B------:R-:W-:Y:S02]  /*1d560*/  F2FP.F16.F32.PACK_AB R24, R24, R180 ;  /* 0x000000b41818723e */ /* 0x000fe400000000ff */
[----:B---3--:R-:W-:Y:S02]  /*1d570*/  IADD3 R3, R0, R36, RZ ;  /* 0x0000002400037210 */ /* 0x008fe40007ffe0ff */
[----:B------:R-:W-:Y:S02]  /*1d580*/  F2FP.F16.F32.PACK_AB R26, R183, R26 ;  /* 0x0000001ab71a723e */ /* 0x000fe400000000ff */
[----:B-----5:R-:W-:Y:S02]  /*1d590*/  IADD3 R2, R21, R36, RZ ;  /* 0x0000002415027210 */ /* 0x020fe40007ffe0ff */
[----:B------:R-:W-:Y:S02]  /*1d5a0*/  F2FP.F16.F32.PACK_AB R25, R25, R176 ;  /* 0x000000b01919723e */ /* 0x000fe400000000ff */
[----:B------:R-:W-:Y:S01]  /*1d5b0*/  F2FP.F16.F32.PACK_AB R27, R179, R27 ;  /* 0x0000001bb31b723e */ /* 0x000fe200000000ff */
[----:B------:R3:W-:Y:S01]  /*1d5c0*/  STS [R2], R12 ;  /* 0x0000000c02007388 */ /* 0x0007e20000000800 */
[----:B------:R-:W-:-:S02]  /*1d5d0*/  F2FP.F16.F32.PACK_AB R31, R31, R140 ;  /* 0x0000008c1f1f723e */ /* 0x000fc400000000ff */
[----:B------:R-:W-:Y:S01]  /*1d5e0*/  F2FP.F16.F32.PACK_AB R30, R30, R142 ;  /* 0x0000008e1e1e723e */ /* 0x000fe200000000ff */
[----:B------:R5:W-:Y:S01]  /*1d5f0*/  STS [R2+0x400], R11 ;  /* 0x0004000b02007388 */ /* 0x000be20000000800 */
[----:B------:R-:W-:Y:S01]  /*1d600*/  F2FP.F16.F32.PACK_AB R29, R29, R136 ;  /* 0x000000881d1d723e */ /* 0x000fe200000000ff */
[----:B--2---:R-:W2:Y:S01]  /*1d610*/  @P3 MUFU.LG2 R7, R42 ;  /* 0x0000002a00073308 */ /* 0x004ea20000000c00 */
[----:B------:R-:W-:Y:S01]  /*1d620*/  F2FP.F16.F32.PACK_AB R28, R28, R138 ;  /* 0x0000008a1c1c723e */ /* 0x000fe200000000ff */
[----:B----4-:R-:W4:Y:S01]  /*1d630*/  S2R R13, SR_CTAID.Y ;  /* 0x00000000000d7919 */ /* 0x010f220000002600 */
[----:B------:R-:W-:Y:S02]  /*1d640*/  F2FP.F16.F32.PACK_AB R33, R33, R172 ;  /* 0x000000ac2121723e */ /* 0x000fe400000000ff */
[----:B------:R-:W-:Y:S01]  /*1d650*/  IADD3 R0, R36, 0x400, R23 ;  /* 0x0000040024007810 */ /* 0x000fe20007ffe017 */
[----:B------:R-:W-:Y:S01]  /*1d660*/  STS [R3], R9 ;  /* 0x0000000903007388 */ /* 0x000fe20000000800 */
[----:B------:R-:W-:Y:S01]  /*1d670*/  F2FP.F16.F32.PACK_AB R32, R175, R32 ;  /* 0x00000020af20723e */ /* 0x000fe200000000ff */
[----:B------:R-:W4:Y:S01]  /*1d680*/  @P1 LDC R14, c[0x0][0x2e8] ;  /* 0x0000ba00ff0e1b82 */ /* 0x000f220000000800 */
[C---:B------:R-:W-:Y:S01]  /*1d690*/  IADD3 R4, R40.reuse, R0, RZ ;  /* 0x0000000028047210 */ /* 0x040fe20007ffe0ff */
[----:B------:R1:W-:Y:S01]  /*1d6a0*/  STS [R3+0x400], R8 ;  /* 0x0004000803007388 */ /* 0x0003e20000000800 */
[----:B------:R-:W-:-:S02]  /*1d6b0*/  IADD3 R0, R40, R23, RZ ;  /* 0x0000001728007210 */ /* 0x000fc40007ffe0ff */
[----:B------:R-:W-:Y:S01]  /*1d6c0*/  @!P4 MOV R6, 0x1 ;  /* 0x000000010006c802 */ /* 0x000fe20000000f00 */
[----:B------:R-:W-:Y:S01]  /*1d6d0*/  STS [R2+0x2000], R10 ;  /* 0x0020000a02007388 */ /* 0x000fe20000000800 */
[----:B------:R-:W-:Y:S02]  /*1d6e0*/  F2FP.F16.F32.PACK_AB R35, R35, R168 ;  /* 0x000000a82323723e */ /* 0x000fe400000000ff */
[----:B------:R-:W-:Y:S01]  /*1d6f0*/  F2FP.F16.F32.PACK_AB R34, R171, R34 ;  /* 0x00000022ab22723e */ /* 0x000fe200000000ff */
[----:B------:R1:W-:Y:S01]  /*1d700*/  STS [R2+0x2400], R16 ;  /* 0x0024001002007388 */ /* 0x0003e20000000800 */
[----:B---3--:R-:W-:Y:S01]  /*1d710*/  @P1 MUFU.LG2 R12, R44 ;  /* 0x0000002c000c1308 */ /* 0x008fe20000000c00 */
[----:B--2---:R-:W-:Y:S01]  /*1d720*/  @P3 FMUL.FTZ R7, R7, 0.69314718246459960938 ;  /* 0x3f31721807073820 */ /* 0x004fe20000410000 */
[----:B------:R-:W-:Y:S01]  /*1d730*/  MOV R21, 0x7f800000 ;  /* 0x7f80000000157802 */ /* 0x000fe20000000f00 */
[----:B------:R-:W-:Y:S04]  /*1d740*/  STS [R3+0x2000], R15 ;  /* 0x0020000f03007388 */ /* 0x000fe80000000800 */
[----:B------:R2:W-:Y:S01]  /*1d750*/  STS [R3+0x2400], R20 ;  /* 0x0024001403007388 */ /* 0x0005e20000000800 */
[----:B-----5:R-:W3:Y:S03]  /*1d760*/  @P2 MUFU.LG2 R11, R43 ;  /* 0x0000002b000b2308 */ /* 0x020ee60000000c00 */
[----:B------:R-:W-:Y:S04]  /*1d770*/  STS [R23], R19 ;  /* 0x0000001317007388 */ /* 0x000fe80000000800 */
[----:B------:R-:W-:Y:S01]  /*1d780*/  STS [R23+0x400], R18 ;  /* 0x0004001217007388 */ /* 0x000fe20000000800 */
[----:B-1----:R-:W1:Y:S03]  /*1d790*/  @P4 LDC.64 R8, c[0x0][0x2c0] ;  /* 0x0000b000ff084b82 */ /* 0x002e660000000a00 */
[----:B------:R-:W-:Y:S04]  /*1d7a0*/  STS [R0], R17 ;  /* 0x0000001100007388 */ /* 0x000fe80000000800 */
[----:B------:R5:W-:Y:S01]  /*1d7b0*/  STS [R0+0x400], R22 ;  /* 0x0004001600007388 */ /* 0x000be20000000800 */
[C---:B------:R-:W-:Y:S01]  /*1d7c0*/  IADD3 R2, R36.reuse, R23, RZ ;  /* 0x0000001724027210 */ /* 0x040fe20007ffe0ff */
[----:B------:R-:W3:Y:S02]  /*1d7d0*/  @P3 LDC R10, c[0x0][0x2e8] ;  /* 0x0000ba00ff0a3b82 */ /* 0x000ee40000000800 */
[----:B------:R4:W-:Y:S04]  /*1d7e0*/  STS [R23+0x2000], R24 ;  /* 0x0020001817007388 */ /* 0x0009e80000000800 */
[----:B------:R4:W-:Y:S01]  /*1d7f0*/  STS [R23+0x2400], R26 ;  /* 0x0024001a17007388 */ /* 0x0009e20000000800 */
[----:B--2---:R-:W-:Y:S01]  /*1d800*/  IADD3 R3, R36, R0, RZ ;  /* 0x0000000024037210 */ /* 0x004fe20007ffe0ff */
[----:B------:R-:W2:Y:S01]  /*1d810*/  @P2 LDC R15, c[0x0][0x2e8] ;  /* 0x0000ba00ff0f2b82 */ /* 0x000ea20000000800 */
[----:B------:R-:W-:Y:S01]  /*1d820*/  MOV R20, 0x7f800000 ;  /* 0x7f80000000147802 */ /* 0x000fe20000000f00 */
[----:B------:R-:W-:Y:S04]  /*1d830*/  STS [R0+0x2000], R25 ;  /* 0x0020001900007388 */ /* 0x000fe80000000800 */
[----:B------:R1:W-:Y:S04]  /*1d840*/  STS [R0+0x2400], R27 ;  /* 0x0024001b00007388 */ /* 0x0003e80000000800 */
[----:B------:R-:W-:Y:S04]  /*1d850*/  STS [R2], R31 ;  /* 0x0000001f02007388 */ /* 0x000fe80000000800 */
[----:B------:R-:W-:Y:S01]  /*1d860*/  STS [R2+0x400], R30 ;  /* 0x0004001e02007388 */ /* 0x000fe20000000800 */
[----:B-----5:R-:W-:-:S03]  /*1d870*/  MOV R22, 0x7f800000 ;  /* 0x7f80000000167802 */ /* 0x020fc60000000f00 */
[----:B------:R-:W-:Y:S01]  /*1d880*/  STS [R3], R29 ;  /* 0x0000001d03007388 */ /* 0x000fe20000000800 */
[----:B----4-:R-:W4:Y:S01]  /*1d890*/  S2R R24, SR_CTAID.Z ;  /* 0x0000000000187919 */ /* 0x010f220000002700 */
[----:B------:R-:W-:Y:S01]  /*1d8a0*/  MOV R23, 0x7f800000 ;  /* 0x7f80000000177802 */ /* 0x000fe20000000f00 */
[----:B---3--:R-:W-:Y:S01]  /*1d8b0*/  @P3 FFMA.FTZ R23, R71, R10, R7 ;  /* 0x0000000a47173223 */ /* 0x008fe20000010007 */
[----:B------:R-:W-:Y:S01]  /*1d8c0*/  @P2 FMUL.FTZ R7, R11, 0.69314718246459960938 ;  /* 0x3f3172180b072820 */ /* 0x000fe20000410000 */
[----:B------:R-:W-:Y:S03]  /*1d8d0*/  STS [R4], R28 ;  /* 0x0000001c04007388 */ /* 0x000fe60000000800 */
[----:B--2---:R-:W-:Y:S01]  /*1d8e0*/  @P2 FFMA.FTZ R22, R70, R15, R7 ;  /* 0x0000000f46162223 */ /* 0x004fe20000010007 */
[----:B------:R-:W-:Y:S01]  /*1d8f0*/  STS [R2+0x2000], R33 ;  /* 0x0020002102007388 */ /* 0x000fe20000000800 */
[----:B-1----:R-:W-:Y:S01]  /*1d900*/  @P4 MOV R0, 0x1 ;  /* 0x0000000100004802 */ /* 0x002fe20000000f00 */
        /* <DEDUP_REMOVED lines=12> */
[----:B---3--:R-:W-:-:S03]  /*1d9d0*/  SHF.R.S32.HI R3, RZ, 0x1f, R0 ;  /* 0x0000001fff037819 */ /* 0x008fc60000011400 */
[----:B----4-:R-:W-:Y:S02]  /*1d9e0*/  IMAD R2, R24, R2, R5 ;  /* 0x0000000218027224 */ /* 0x010fe400078e0205 */
        /* <DEDUP_REMOVED lines=9> */
[----:B------:R-:W1:Y:S01]  /*1da80*/  S2R R3, SR_TID.X ;  /* 0x0000000000037919 */ /* 0x000e620000002100 */
[----:B------:R-:W-:-:S04]  /*1da90*/  SHF.R.S32.HI R2, RZ, 0x1f, R41 ;  /* 0x0000001fff027819 */ /* 0x000fc80000011429 */
[----:B------:R-:W-:-:S04]  /*1daa0*/  LEA.HI R2, R2, R41, RZ, 0x2 ;  /* 0x0000002902027211 */ /* 0x000fc800078f10ff */
[----:B------:R-:W-:-:S05]  /*1dab0*/  LOP3.LUT R2, R2, 0xffffffc, RZ, 0xc0, !PT ;  /* 0x0ffffffc02027812 */ /* 0x000fca00078ec0ff */
[----:B------:R-:W-:Y:S01]  /*1dac0*/  IMAD.IADD R2, R41, 0x1, -R2 ;  /* 0x0000000129027824 */ /* 0x000fe200078e0a02 */
[----:B-1----:R-:W-:-:S04]  /*1dad0*/  SHF.R.S32.HI R0, RZ, 0x1f, R3 ;  /* 0x0000001fff007819 */ /* 0x002fc80000011403 */
[----:B------:R-:W-:-:S04]  /*1dae0*/  LEA.HI R0, R0, R3, RZ, 0x5 ;  /* 0x0000000300007211 */ /* 0x000fc800078f28ff */
[----:B------:R-:W-:-:S05]  /*1daf0*/  LOP3.LUT R0, R0, 0xffffffe0, RZ, 0xc0, !PT ;  /* 0xffffffe000007812 */ /* 0x000fca00078ec0ff */
[----:B------:R-:W-:-:S05]  /*1db00*/  IMAD.IADD R0, R3, 0x1, -R0 ;  /* 0x0000000103007824 */ /* 0x000fca00078e0a00 */
[----:B------:R-:W-:-:S04]  /*1db10*/  SHF.R.S32.HI R3, RZ, 0x1f, R0 ;  /* 0x0000001fff037819 */ /* 0x000fc80000011400 */
[----:B------:R-:W-:-:S04]  /*1db20*/  LEA.HI R0, R3, R0, RZ, 0x2 ;  /* 0x0000000003007211 */ /* 0x000fc800078f10ff */
        /* <DEDUP_REMOVED lines=17> */
[----:B------:R-:W-:Y:S02]  /*1dc40*/  @!P3 LEA.HI.X.SX32 R4, R4, R9, 0x1, P4 ;  /* 0x000000090404b211 */ /* 0x000fe400020f0eff */
[----:B------:R-:W-:-:S02]  /*1dc50*/  @!P1 IADD3 R11, P4, R0, R10, RZ ;  /* 0x0000000a000b9210 */ /* 0x000fc40007f9e0ff */
        /* <DEDUP_REMOVED lines=18> */
.L_x_789:
[----:B------:R-:W-:Y:S05]  /*1dd80*/  BSYNC B0 ;  /* 0x0000000000007941 */ /* 0x000fea0003800000 */
.L_x_788:
[----:B-1----:R1:W2:Y:S01]  /*1dd90*/  LDS.128 R20, [R233+0x3800] ;  /* 0x00380000e9147984 */ /* 0x0022a20000000c00 */
[----:B------:R-:W-:Y:S01]  /*1dda0*/  IMAD.SHL.U32 R0, R47, 0x8, RZ ;  /* 0x000000082f007824 */ /* 0x000fe200078e00ff */
[----:B------:R-:W-:Y:S01]  /*1ddb0*/  UIMAD UR20, UR4, -0x80, UR20 ;  /* 0xffffff80041478a4 */ /* 0x000fe2000f8e0214 */
[----:B------:R-:W-:Y:S01]  /*1ddc0*/  SHF.R.S32.HI R2, RZ, 0x3, R37 ;  /* 0x00000003ff027819 */ /* 0x000fe20000011425 */
[----:B------:R1:W3:Y:S01]  /*1ddd0*/  LDS.128 R12, [R233] ;  /* 0x00000000e90c7984 */ /* 0x0002e20000000c00 */
[----:B------:R-:W-:Y:S01]  /*1dde0*/  ULDC UR4, c[0x0][0x2d0] ;  /* 0x0000b40000047ab9 */ /* 0x000fe20000000800 */
[C---:B------:R-:W-:Y:S01]  /*1ddf0*/  LEA.HI.SX32 R4, R37.reuse, 0x20, 0x1d ;  /* 0x0000002025047811 */ /* 0x040fe200078feaff */
[----:B------:R-:W-:Y:S01]  /*1de00*/  BSSY B0, `(.L_x_790) ;  /* 0x0000027000007945 */ /* 0x000fe20003800000 */
[----:B------:R-:W-:Y:S01]  /*1de10*/  ISETP.GE.AND P0, PT, R0, UR4, PT ;  /* 0x0000000400007c0c */ /* 0x000fe2000bf06270 */
[----:B------:R-:W-:Y:S01]  /*1de20*/  ULDC.64 UR4, c[0x0][0x2a0] ;  /* 0x0000a80000047ab9 */ /* 0x000fe20000000a00 */
[----:B------:R-:W-:-:S02]  /*1de30*/  LEA.HI.SX32 R3, R37, 0x30, 0x1d ;  /* 0x0000003025037811 */ /* 0x000fc400078feaff */
[----:B------:R-:W-:Y:S02]  /*1de40*/  LEA.HI.SX32 R5, R37, 0x10, 0x1d ;  /* 0x0000001025057811 */ /* 0x000fe400078feaff */
[----:B------:R-:W-:Y:S02]  /*1de50*/  ISETP.GE.OR P2, PT, R2, UR20, P0 ;  /* 0x0000001402007c0c */ /* 0x000fe40008746670 */
[----:B------:R-:W-:Y:S02]  /*1de60*/  ISETP.GE.OR P4, PT, R4, UR20, P0 ;  /* 0x0000001404007c0c */ /* 0x000fe40008786670 */
[----:B------:R-:W-:Y:S02]  /*1de70*/  ISETP.GE.OR P5, PT, R3, UR20, P0 ;  /* 0x0000001403007c0c */ /* 0x000fe400087a6670 */
[----:B------:R-:W-:Y:S02]  /*1de80*/  LEA.HI.SX32 R2, R37, 0x40, 0x1d ;  /* 0x0000004025027811 */ /* 0x000fe400078feaff */
[----:B------:R-:W-:-:S02]  /*1de90*/  SHF.R.S32.HI R3, RZ, 0x1f, R0 ;  /* 0x0000001fff037819 */ /* 0x000fc40000011400 */
[----:B------:R-:W-:Y:S02]  /*1dea0*/  IADD3 R4, P1, R0, UR10, RZ ;  /* 0x0000000a00047c10 */ /* 0x000fe4000ff3e0ff */
[----:B------:R-:W-:Y:S02]  /*1deb0*/  SHF.R.S32.HI R6, RZ, 0x1f, R24 ;  /* 0x0000001fff067819 */ /* 0x000fe40000011418 */
[----:B------:R-:W-:Y:S02]  /*1dec0*/  LEA.HI.SX32 R0, R37, 0x50, 0x1d ;  /* 0x0000005025007811 */ /* 0x000fe400078feaff */
[----:B------:R-:W-:Y:S02]  /*1ded0*/  ISETP.GE.OR P3, PT, R5, UR20, P0 ;  /* 0x0000001405007c0c */ /* 0x000fe40008766670 */
[----:B------:R-:W-:Y:S02]  /*1dee0*/  ISETP.GE.OR P6, PT, R2, UR20, P0 ;  /* 0x0000001402007c0c */ /* 0x000fe400087c6670 */
[----:B------:R-:W-:-:S02]  /*1def0*/  IADD3.X R5, R3, UR7, RZ, P1, !PT ;  /* 0x0000000703057c10 */ /* 0x000fc40008ffe4ff */
[----:B------:R-:W-:Y:S02]  /*1df00*/  SHF.R.S32.HI R2, RZ, 0x3, R48 ;  /* 0x00000003ff027819 */ /* 0x000fe40000011430 */
[----:B------:R-:W-:Y:S01]  /*1df10*/  ISETP.GE.OR P1, PT, R0, UR20, P0 ;  /* 0x0000001400007c0c */ /* 0x000fe20008726670 */
[----:B------:R-:W-:Y:S01]  /*1df20*/  IMAD R0, R6, UR4, RZ ;  /* 0x0000000406007c24 */ /* 0x000fe2000f8e02ff */
[----:B------:R-:W-:Y:S01]  /*1df30*/  SHF.R.S32.HI R3, RZ, 0x1f, R2 ;  /* 0x0000001fff037819 */ /* 0x000fe20000011402 */
[----:B------:R-:W-:Y:S01]  /*1df40*/  IMAD.U32 R6, RZ, RZ, UR18 ;  /* 0x00000012ff067e24 */ /* 0x000fe2000f8e00ff */
[----:B------:R-:W-:Y:S01]  /*1df50*/  P2R R18, PR, RZ, 0x2 ;  /* 0x00000002ff127803 */ /* 0x000fe20000000000 */
[C---:B------:R-:W-:Y:S01]  /*1df60*/  IMAD R0, R24.reuse, UR5, R0 ;  /* 0x0000000518007c24 */ /* 0x040fe2000f8e0200 */
[C---:B------:R-:W-:Y:S01]  /*1df70*/  LEA.HI.SX32 R17, R37.reuse, 0x60, 0x1d ;  /* 0x0000006025117811 */ /* 0x040fe200078feaff */
[----:B------:R-:W-:Y:S01]  /*1df80*/  IMAD.WIDE.U32 R10, R24, UR4, R4 ;  /* 0x00000004180a7c25 */ /* 0x000fe2000f8e0004 */
[----:B------:R-:W-:-:S03]  /*1df90*/  LEA.HI.SX32 R16, R37, 0x70, 0x1d ;  /* 0x0000007025107811 */ /* 0x000fc600078feaff */
        /* <DEDUP_REMOVED lines=13> */
.L_x_791:
[----:B------:R-:W-:Y:S05]  /*1e070*/  BSYNC B0 ;  /* 0x0000000000007941 */ /* 0x000fea0003800000 */
.L_x_790:
        /* <DEDUP_REMOVED lines=18> */
.L_x_793:
[----:B------:R-:W-:Y:S05]  /*1e1a0*/  BSYNC B0 ;  /* 0x0000000000007941 */ /* 0x000fea0003800000 */
.L_x_792:
        /* <DEDUP_REMOVED lines=16> */
.L_x_795:
[----:B------:R-:W-:Y:S05]  /*1e2b0*/  BSYNC B0 ;  /* 0x0000000000007941 */ /* 0x000fea0003800000 */
.L_x_794:
        /* <DEDUP_REMOVED lines=16> */
.L_x_797:
[----:B------:R-:W-:Y:S05]  /*1e3c0*/  BSYNC B0 ;  /* 0x0000000000007941 */ /* 0x000fea0003800000 */
.L_x_796:
        /* <DEDUP_REMOVED lines=16> */
.L_x_799:
[----:B------:R-:W-:Y:S05]  /*1e4d0*/  BSYNC B0 ;  /* 0x0000000000007941 */ /* 0x000fea0003800000 */
.L_x_798:
[----:B-1----:R1:W1:Y:S01]  /*1e4e0*/  LDS.128 R12, [R233+0x2800] ;  /* 0x00280000e90c7984 */ /* 0x0022620000000c00 */
[----:B------:R-:W-:Y:S01]  /*1e4f0*/  ISETP.NE.AND P0, PT, R18, RZ, PT ;  /* 0x000000ff1200720c */ /* 0x000fe20003f05270 */
[----:B------:R-:W-:-:S12]  /*1e500*/  BSSY B0, `(.L_x_800) ;  /* 0x000000f000007945 */ /* 0x000fd80003800000 */
        /* <DEDUP_REMOVED lines=14> */
.L_x_801:
[----:B------:R-:W-:Y:S05]  /*1e5f0*/  BSYNC B0 ;  /* 0x0000000000007941 */ /* 0x000fea0003800000 */
.L_x_800:
        /* <DEDUP_REMOVED lines=16> */
.L_x_803:
[----:B------:R-:W-:Y:S05]  /*1e700*/  BSYNC B0 ;  /* 0x0000000000007941 */ /* 0x000fea0003800000 */
.L_x_802:
        /* <DEDUP_REMOVED lines=15> */
.L_x_804:
        /* <DEDUP_REMOVED lines=16> */
.L_x_2580:


//--------------------- .text._ZN5flash16flash_fwd_kernelI23Flash_fwd_kernel_traitsILi64ELi128ELi128ELi4ELb0ELb0EN7cutlass6half_tE19Flash_kernel_traitsILi64ELi128ELi128ELi4ES3_EELb0ELb0ELb1ELb0ELb0ELb0ELb1ELb0EEEvNS_16Flash_fwd_paramsE --------------------------
	.section	.text._ZN5flash16flash_fwd_kernelI23Flash_fwd_kernel_traitsILi64ELi128ELi128ELi4ELb0ELb0EN7cutlass6half_tE19Flash_kernel_traitsILi64ELi128ELi128ELi4ES3_EELb0ELb0ELb1ELb0ELb0ELb0ELb1ELb0EEEvNS_16Flash_fwd_paramsE,"ax",@progbits
	.align	128
        .global         _ZN5flash16flash_fwd_kernelI23Flash_fwd_kernel_traitsILi64ELi128ELi128ELi4ELb0ELb0EN7cutlass6half_tE19Flash_kernel_traitsILi64ELi128ELi128ELi4ES3_EELb0ELb0ELb1ELb0ELb0ELb0ELb1ELb0EEEvNS_16Flash_fwd_paramsE
        .type           _ZN5flash16flash_fwd_kernelI23Flash_fwd_kernel_traitsILi64ELi128ELi128ELi4ELb0ELb0EN7cutlass6half_tE19Flash_kernel_traitsILi64ELi128ELi128ELi4ES3_EELb0ELb0ELb1ELb0ELb0ELb0ELb1ELb0EEEvNS_16Flash_fwd_paramsE,@function
        .size           _ZN5flash16flash_fwd_kernelI23Flash_fwd_kernel_traitsILi64ELi128ELi128ELi4ELb0ELb0EN7cutlass6half_tE19Flash_kernel_traitsILi64ELi128ELi128ELi4ES3_EELb0ELb0ELb1ELb0ELb0ELb0ELb1ELb0EEEvNS_16Flash_fwd_paramsE,(.L_x_2581 - _ZN5flash16flash_fwd_kernelI23Flash_fwd_kernel_traitsILi64ELi128ELi128ELi4ELb0ELb0EN7cutlass6half_tE19Flash_kernel_traitsILi64ELi128ELi128ELi4ES3_EELb0ELb0ELb1ELb0ELb0ELb0ELb1ELb0EEEvNS_16Flash_fwd_paramsE)
        .other          _ZN5flash16flash_fwd_kernelI23Flash_fwd_kernel_traitsILi64ELi128ELi128ELi4ELb0ELb0EN7cutlass6half_tE19Flash_kernel_traitsILi64ELi128ELi128ELi4ES3_EELb0ELb0ELb1ELb0ELb0ELb0ELb1ELb0EEEvNS_16Flash_fwd_paramsE,@"STO_CUDA_ENTRY STV_DEFAULT"
_ZN5flash16flash_fwd_kernelI23Flash_fwd_kernel_traitsILi64ELi128ELi128ELi4ELb0ELb0EN7cutlass6half_tE19Flash_kernel_traitsILi64ELi128ELi128ELi4ES3_EELb0ELb0ELb1ELb0ELb0ELb0ELb1ELb0EEEvNS_16Flash_fwd_paramsE:
.text._ZN5flash16flash_fwd_kernelI23Flash_fwd_kernel_traitsILi64ELi128ELi128ELi4ELb0ELb0EN7cutlass6half_tE19Flash_kernel_traitsILi64ELi128ELi128ELi4ES3_EELb0ELb0ELb1ELb0ELb0ELb0ELb1ELb0EEEvNS_16Flash_fwd_paramsE:
        /* <DEDUP_REMOVED lines=55> */
.L_x_805:
[----:B------:R-:W-:-:S05]  /*0370*/  ULDC UR6, c[0x0][0x2c8] ;  /* 0x0000b20000067ab9 */ /* 0x000fca0000000800 */
.L_x_806:
        /* <DEDUP_REMOVED lines=135> */
.L_x_809:
[----:B------:R-:W-:Y:S05]  /*0bf0*/  BSYNC B0 ;  /* 0x0000000000007941 */ /* 0x000fea0003800000 */
.L_x_808:
        /* <DEDUP_REMOVED lines=17> */
.L_x_811:
[----:B------:R-:W-:Y:S05]  /*0d10*/  BSYNC B0 ;  /* 0x0000000000007941 */ /* 0x000fea0003800000 */
.L_x_810:
        /* <DEDUP_REMOVED lines=16> */
.L_x_813:
[----:B------:R-:W-:Y:S05]  /*0e20*/  BSYNC B0 ;  /* 0x0000000000007941 */ /* 0x000fea0003800000 */
.L_x_812:
        /* <DEDUP_REMOVED lines=16> */
.L_x_815:
[----:B------:R-:W-:Y:S05]  /*0f30*/  BSYNC B0 ;  /* 0x0000000000007941 */ /* 0x000fea0003800000 */
.L_x_814:
        /* <DEDUP_REMOVED lines=16> */
.L_x_817:
[----:B------:R-:W-:Y:S05]  /*1040*/  BSYNC B0 ;  /* 0x0000000000007941 */ /* 0x000fea0003800000 */
.L_x_816:
        /* <DEDUP_REMOVED lines=28> */
.L_x_819:
[----:B------:R-:W-:Y:S05]  /*1210*/  BSYNC B0 ;  /* 0x0000000000007941 */ /* 0x000fea0003800000 */
.L_x_818:
        /* <DEDUP_REMOVED lines=19> */
.L_x_821:
[----:B------:R-:W-:Y:S05]  /*1350*/  BSYNC B0 ;  /* 0x0000000000007941 */ /* 0x000fea0003800000 */
.L_x_820:
        /* <DEDUP_REMOVED lines=16> */
.L_x_823:
[----:B------:R-:W-:Y:S05]  /*1460*/  BSYNC B0 ;  /* 0x0000000000007941 */ /* 0x000fea0003800000 */
.L_x_822:
        /* <DEDUP_REMOVED lines=10> */
.L_x_825:
[----:B------:R-:W-:Y:S05]  /*1510*/  BSYNC B0 ;  /* 0x0000000000007941 */ /* 0x000fea0003800000 */
.L_x_824:
        /* <DEDUP_REMOVED lines=10> */
.L_x_827:
[----:B------:R-:W-:Y:S05]  /*15c0*/  BSYNC B0 ;  /* 0x0000000000007941 */ /* 0x000fea0003800000 */
.L_x_826:
        /* <DEDUP_REMOVED lines=10> */
.L_x_829:
[----:B------:R-:W-:Y:S05]  /*1670*/  BSYNC B0 ;  /* 0x0000000000007941 */ /* 0x000fea0003800000 */
.L_x_828:
        /* <DEDUP_REMOVED lines=11> */
.L_x_831:
[----:B------:R-:W-:Y:S05]  /*1730*/  BSYNC B0 ;  /* 0x0000000000007941 */ /* 0x000fea0003800000 */
.L_x_830:
        /* <DEDUP_REMOVED lines=11> */
.L_x_833:
[----:B------:R-:W-:Y:S05]  /*17f0*/  BSYNC B0 ;  /* 0x0000000000007941 */ /* 0x000fea0003800000 */
.L_x_832:
        /* <DEDUP_REMOVED lines=11> */
.L_x_835:
[----:B------:R-:W-:Y:S05]  /*18b0*/  BSYNC B0 ;  /* 0x0000000000007941 */ /* 0x000fea0003800000 */
.L_x_834:
        /* <DEDUP_REMOVED lines=10> */
.L_x_837:
[----:B------:R-:W-:Y:S05]  /*1960*/  BSYNC B0 ;  /* 0x0000000000007941 */ /* 0x000fea0003800000 */
.L_x_836:
        /* <DEDUP_REMOVED lines=10> */
.L_x_807:
        /* <DEDUP_REMOVED lines=62> */
.L_x_838:
        /* <DEDUP_REMOVED lines=26> */
.L_x_839:
        /* <DEDUP_REMOVED lines=52> */
.L_x_841:
[----:B------:R-:W-:Y:S05]  /*22d0*/  BSYNC B0 ;  /* 0x0000000000007941 */ /* 0x000fea0003800000 */
.L_x_840:
        /* <DEDUP_REMOVED lines=24> */
.L_x_843:
[----:B------:R-:W-:Y:S05]  /*2460*/  BSYNC B0 ;  /* 0x0000000000007941 */ /* 0x000fea0003800000 */
.L_x_842:
        /* <DEDUP_REMOVED lines=24> */
.L_x_845:
[----:B------:R-:W-:Y:S05]  /*25f0*/  BSYNC B0 ;  /* 0x0000000000007941 */ /* 0x000fea0003800000 */
.L_x_844:
        /* <DEDUP_REMOVED lines=24> */
.L_x_847:
[----:B------:R-:W-:Y:S05]  /*2780*/  BSYNC B0 ;  /* 0x0000000000007941 */ /* 0x000fea0003800000 */
.L_x_846:
        /* <DEDUP_REMOVED lines=24> */
.L_x_849:
[----:B------:R-:W-:Y:S05]  /*2910*/  BSYNC B0 ;  /* 0x0000000000007941 */ /* 0x000fea0003800000 */
.L_x_848:
        /* <DEDUP_REMOVED lines=24> */
.L_x_851:
[----:B------:R-:W-:Y:S05]  /*2aa0*/  BSYNC B0 ;  /* 0x0000000000007941 */ /* 0x000fea0003800000 */
.L_x_850:
        /* <DEDUP_REMOVED lines=25> */
.L_x_853:
[----:B------:R-:W-:Y:S05]  /*2c40*/  BSYNC B0 ;  /* 0x0000000000007941 */ /* 0x000fea0003800000 */
.L_x_852:
        /* <DEDUP_REMOVED lines=24> */
.L_x_855:
[----:B------:R-:W-:Y:S05]  /*2dd0*/  BSYNC B0 ;  /* 0x0000000000007941 */ /* 0x000fea0003800000 */
.L_x_854:
        /* <DEDUP_REMOVED lines=8> */
[----:B------:R-:W-:Y:S01]  /*2e60*/  USHF.L.U32 UR25, UR8, 0x7, URZ ;  /* 0x0000000708197899 */ /* 0x000fe2000800063f */
[----:B------:R-:W-:Y:S01]  /*2e70*/  @!P3 IADD3 R0, -R0, RZ, RZ ;  /* 0x000000ff0000b210 */ /* 0x000fe20007ffe1ff */
[----:B----4-:R-:W-:Y:S01]  /*2e80*/  IMAD.WIDE.U32 R2, R6, UR6, R200 ;  /* 0x0000000606027c25 */ /* 0x010fe2000f8e00c8 */
[----:B------:R-:W-:Y:S01]  /*2e90*/  IADD3 R4, P1, R4, UR14, RZ ;  /* 0x0000000e04047c10 */ /* 0x000fe2000ff3e0ff */
[----:B------:R-:W-:Y:S01]  /*2ea0*/  USHF.L.U64.HI UR24, UR8, 0x7, UR9 ;  /* 0x0000000708187899 */ /* 0x000fe20008010209 */
        /* <DEDUP_REMOVED lines=17> */
[----:B------:R-:W-:Y:S01]  /*2fc0*/  IMAD R9, R0, UR13, R8 ;  /* 0x0000000d00097c24 */ /* 0x000fe2000f8e0208 */
[----:B------:R-:W-:Y:S01]  /*2fd0*/  MOV R8, UR19 ;  /* 0x0000001300087c02 */ /* 0x000fe20008000f00 */
[----:B------:R-:W-:Y:S01]  /*2fe0*/  STL.64 [R1+0xc0], R32 ;  /* 0x0000c02001007387 */ /* 0x000fe20000100a00 */
[----:B------:R-:W-:Y:S01]  /*2ff0*/  MOV R30, R32 ;  /* 0x00000020001e7202 */ /* 0x000fe20000000f00 */
[----:B------:R-:W-:Y:S01]  /*3000*/  IMAD.IADD R31, R33, 0x1, R9 ;  /* 0x00000001211f7824 */ /* 0x000fe200078e0209 */
[----:B------:R-:W-:Y:S01]  /*3010*/  ULDC.64 UR12, c[0x0][0x268] ;  /* 0x00009a00000c7ab9 */ /* 0x000fe20000000a00 */
[----:B------:R-:W-:Y:S01]  /*3020*/  UIMAD UR11, UR16, UR25, UR11 ;  /* 0x00000019100b72a4 */ /* 0x000fe2000f8e020b */
[----:B------:R-:W-:Y:S01]  /*3030*/  IMAD R2, R2, UR12, RZ ;  /* 0x0000000c02027c24 */ /* 0x000fe2000f8e02ff */
[C---:B------:R-:W-:Y:S01]  /*3040*/  ISETP.GE.AND P3, PT, R17.reuse, UR32, PT ;  /* 0x0000002011007c0c */ /* 0x040fe2000bf66270 */
[----:B------:R4:W-:Y:S01]  /*3050*/  STL.64 [R1+0xb8], R30 ;  /* 0x0000b81e01007387 */ /* 0x0009e20000100a00 */
[----:B------:R-:W-:Y:S01]  /*3060*/  IMAD.WIDE.U32 R8, R8, UR25, R30 ;  /* 0x0000001908087c25 */ /* 0x000fe2000f8e001e */
[----:B------:R-:W-:-:S02]  /*3070*/  ISETP.GE.AND P6, PT, R17, UR32, PT ;  /* 0x0000002011007c0c */ /* 0x000fc4000bfc6270 */
[----:B------:R-:W-:Y:S01]  /*3080*/  SEL R3, R3, 0xfffffff0, !P1 ;  /* 0xfffffff003037807 */ /* 0x000fe20004800000 */
[----:B------:R-:W-:Y:S02]  /*3090*/  IMAD.MOV.U32 R29, RZ, RZ, 0x20 ;  /* 0x00000020ff1d7424 */ /* 0x000fe400078e00ff */
[----:B------:R-:W-:-:S03]  /*30a0*/  IMAD R17, R0, UR13, R2 ;  /* 0x0000000d00117c24 */ /* 0x000fc6000f8e0202 */
[----:B------:R-:W-:Y:S01]  /*30b0*/  SEL R5, R29, 0xffffffe0, !P2 ;  /* 0xffffffe01d057807 */ /* 0x000fe20005000000 */
[----:B----4-:R-:W-:-:S04]  /*30c0*/  IMAD.WIDE.U32 R30, R0, UR12, R10 ;  /* 0x0000000c001e7c25 */ /* 0x010fc8000f8e000a */
[----:B------:R-:W-:Y:S01]  /*30d0*/  VIADD R11, R9, UR11 ;  /* 0x0000000b090b7c36 */ /* 0x000fe20008000000 */
[----:B------:R4:W-:Y:S01]  /*30e0*/  STL.64 [R1+0xd0], R30 ;  /* 0x0000d01e01007387 */ /* 0x0009e20000100a00 */
[----:B------:R-:W-:Y:S05]  /*30f0*/  @P0 BRA `(.L_x_857) ;  /* 0x00000000002c0947 */ /* 0x000fea0003800000 */
        /* <DEDUP_REMOVED lines=11> */
.L_x_857:
[----:B------:R-:W-:Y:S05]  /*31b0*/  BSYNC B0 ;  /* 0x0000000000007941 */ /* 0x000fea0003800000 */
.L_x_856:
        /* <DEDUP_REMOVED lines=18> */
.L_x_859:
[----:B------:R-:W-:Y:S05]  /*32e0*/  BSYNC B0 ;  /* 0x0000000000007941 */ /* 0x000fea0003800000 */
.L_x_858:
        /* <DEDUP_REMOVED lines=20> */
.L_x_861:
[----:B------:R-:W-:Y:S05]  /*3430*/  BSYNC B0 ;  /* 0x0000000000007941 */ /* 0x000fea0003800000 */
.L_x_860:
        /* <DEDUP_REMOVED lines=19> */
.L_x_863:
[----:B------:R-:W-:Y:S05]  /*3570*/  BSYNC B0 ;  /* 0x0000000000007941 */ /* 0x000fea0003800000 */
.L_x_862:
        /* <DEDUP_REMOVED lines=19> */
.L_x_865:
[----:B------:R-:W-:Y:S05]  /*36b0*/  BSYNC B0 ;  /* 0x0000000000007941 */ /* 0x000fea0003800000 */
.L_x_864:
        /* <DEDUP_REMOVED lines=20> */
.L_x_867:
[----:B------:R-:W-:Y:S05]  /*3800*/  BSYNC B0 ;  /* 0x0000000000007941 */ /* 0x000fea0003800000 */
.L_x_866:
        /* <DEDUP_REMOVED lines=23> */
.L_x_869:
[----:B------:R-:W-:Y:S05]  /*3980*/  BSYNC B0 ;  /* 0x0000000000007941 */ /* 0x000fea0003800000 */
.L_x_868:
        /* <DEDUP_REMOVED lines=25> */
.L_x_871:
[----:B------:R-:W-:Y:S05]  /*3b20*/  BSYNC B0 ;  /* 0x0000000000007941 */ /* 0x000fea0003800000 */
.L_x_870:
        /* <DEDUP_REMOVED lines=13> */
[----:B-1----:R-:W-:Y:S01]  /*3c00*/  LEA.HI R9, R28, R232, RZ, 0x5 ;  /* 0x000000e81c097211 */ /* 0x002fe200078f28ff */
        /* <DEDUP_REMOVED lines=11> */
[----:B------:R-:W-:Y:S01]  /*3cc0*/  VIADD R9, R7, UR15 ;  /* 0x0000000f07097c36 */ /* 0x000fe20008000000 */
        /* <DEDUP_REMOVED lines=16> */
.L_x_873:
[----:B------:R-:W-:Y:S05]  /*3dd0*/  BSYNC B0 ;  /* 0x0000000000007941 */ /* 0x000fea0003800000 */
.L_x_872:
        /* <DEDUP_REMOVED lines=23> */
.L_x_875:
[----:B------:R-:W-:Y:S05]  /*3f50*/  BSYNC B0 ;  /* 0x0000000000007941 */ /* 0x000fea0003800000 */
.L_x_874:
        /* <DEDUP_REMOVED lines=20> */
.L_x_877:
[----:B------:R-:W-:Y:S05]  /*40a0*/  BSYNC B0 ;  /* 0x0000000000007941 */ /* 0x000fea0003800000 */
.L_x_876:
        /* <DEDUP_REMOVED lines=19> */
.L_x_879:
[----:B------:R-:W-:Y:S05]  /*41e0*/  BSYNC B0 ;  /* 0x0000000000007941 */ /* 0x000fea0003800000 */
.L_x_878:
        /* <DEDUP_REMOVED lines=19> */
.L_x_881:
[----:B------:R-:W-:Y:S05]  /*4320*/  BSYNC B0 ;  /* 0x0000000000007941 */ /* 0x000fea0003800000 */
.L_x_880:
        /* <DEDUP_REMOVED lines=20> */
.L_x_883:
[----:B------:R-:W-:Y:S05]  /*4470*/  BSYNC B0 ;  /* 0x0000000000007941 */ /* 0x000fea0003800000 */
.L_x_882:
        /* <DEDUP_REMOVED lines=20> */
.L_x_885:
[----:B------:R-:W-:Y:S05]  /*45c0*/  BSYNC B0 ;  /* 0x0000000000007941 */ /* 0x000fea0003800000 */
.L_x_884:
        /* <DEDUP_REMOVED lines=19> */
.L_x_887:
[----:B------:R-:W-:Y:S05]  /*4700*/  BSYNC B0 ;  /* 0x0000000000007941 */ /* 0x000fea0003800000 */
.L_x_886:
[----:B--2---:R-:W-:Y:S01]  /*4710*/  LDSM.16.M88.4 R12, [R213+0x4000] ;  /* 0x00400000d50c783b */ /* 0x004fe20000000200 */
[----:B------:R-:W-:Y:S01]  /*4720*/  R2P PR, R24, 0x6 ;  /* 0x0000000618007804 */ /* 0x000fe20000000000 */
[--C-:B------:R-:W-:Y:S01]  /*4730*/  IMAD R0, R3, 0x2, R220.reuse ;  /* 0x0000000203007824 */ /* 0x100fe200078e02dc */
[----:B------:R-:W-:Y:S01]  /*4740*/  ULDC UR32, c[0x0][0x39c] ;  /* 0x0000e70000207ab9 */ /* 0x000fe20000000800 */
[----:B-1----:R-:W1:Y:S01]  /*4750*/  LDSM.16.M88.4 R8, [R220+0x2000] ;  /* 0x00200000dc08783b */ /* 0x002e620000000200 */
[----:B------:R-:W-:Y:S01]  /*4760*/  VIADD R212, R213, 0x4040 ;  /* 0x00004040d5d47836 */ /* 0x000fe20000000000 */
[----:B------:R-:W-:Y:S01]  /*4770*/  SEL R4, R29, 0xffffffe0, !P1 ;  /* 0xffffffe01d047807 */ /* 0x000fe20004800000 */
[----:B------:R-:W-:Y:S01]  /*4780*/  IMAD R2, R5, 0x2, R220 ;  /* 0x0000000205027824 */ /* 0x000fe200078e02dc */
[----:B------:R-:W2:Y:S01]  /*4790*/  LDSM.16.M88.4 R16, [R220] ;  /* 0x00000000dc10783b */ /* 0x000ea20000000200 */
[----:B------:R-:W-:Y:S02]  /*47a0*/  UIADD3 UR22, UR31, 0x1, -UR20 ;  /* 0x000000011f167890 */ /* 0x000fe4000fffe814 */
[----:B------:R-:W-:Y:S01]  /*47b0*/  IMAD.IADD R202, R213, 0x1, R4 ;  /* 0x00000001d5ca7824 */ /* 0x000fe200078e0204 */
[----:B----4-:R-:W-:Y:S01]  /*47c0*/  LDSM.16.M88.4 R28, [R0+0x2000] ;  /* 0x00200000001c783b */ /* 0x010fe20000000200 */
[----:B------:R-:W-:Y:S01]  /*47d0*/  IMAD R221, R3, 0x2, R2 ;  /* 0x0000000203dd7824 */ /* 0x000fe200078e0202 */
[----:B------:R-:W-:-:S02]  /*47e0*/  UIADD3 UR22, UR22, UR28, URZ ;  /* 0x0000001c16167290 */ /* 0x000fc4000fffe03f */
[----:B------:R-:W4:Y:S01]  /*47f0*/  LDSM.16.M88.4 R48, [R202+0x4000] ;  /* 0x00400000ca30783b */ /* 0x000f220000000200 */
[----:B------:R-:W-:Y:S02]  /*4800*/  UIADD3 UR29, UR31, -UR29, -UR20 ;  /* 0x8000001d1f1d7290 */ /* 0x000fe4000fffe814 */
[----:B------:R-:W-:Y:S01]  /*4810*/  UISETP.GT.AND UP0, UPT, UR19, UR10, UPT ;  /* 0x0000000a1300728c */ /* 0x000fe2000bf04270 */
[----:B------:R-:W5:Y:S04]  /*4820*/  LDSM.16.M88.4 R32, [R0] ;  /* 0x000000000020783b */ /* 0x000f680000000200 */
[----:B------:R-:W3:Y:S04]  /*4830*/  LDSM.16.M88.4 R20, [R213+0x4800] ;  /* 0x00480000d514783b */ /* 0x000ee80000000200 */
[----:B------:R2:W-:Y:S04]  /*4840*/  STL [R1+0x4], R0 ;  /* 0x0000040001007387 */ /* 0x0005e80000100800 */
[----:B------:R-:W3:Y:S04]  /*4850*/  LDSM.16.M88.4 R72, [R213+0x7800] ;  /* 0x00780000d548783b */ /* 0x000ee80000000200 */
[----:B------:R-:W3:Y:S04]  /*4860*/  LDSM.16.M88.4 R36, [R213+0x5000] ;  /* 0x00500000d524783b */ /* 0x000ee80000000200 */
[----:B------:R-:W3:Y:S01]  /*4870*/  LDSM.16.M88.4 R80, [R213+0x6800] ;  /* 0x00680000d550783b */ /* 0x000ee20000000200 */
[-C--:B-1----:R-:W-:Y:S03]  /*4880*/  HMMA.16816.F32 R24, R8, R12.reuse, RZ ;  /* 0x0000000c0818723c */ /* 0x082fe600000018ff */
[----:B------:R-:W1:Y:S04]  /*4890*/  LDSM.16.M88.4 R68, [R213+0x5800] ;  /* 0x00580000d544783b */ /* 0x000e680000000200 */
[----:B------:R-:W1:Y:S01]  /*48a0*/  LDSM.16.M88.4 R84, [R213+0x6000] ;  /* 0x00600000d554783b */ /* 0x000e620000000200 */
[----:B--2---:R-:W-:Y:S01]  /*48b0*/  HMMA.16816.F32 R40, R16, R12, RZ ;  /* 0x0000000c1028723c */ /* 0x004fe200000018ff */
[----:B------:R-:W-:-:S02]  /*48c0*/  VIADD R0, R213, 0x4000 ;  /* 0x00004000d5007836 */ /* 0x000fc40000000000 */
[----:B------:R-:W2:Y:S03]  /*48d0*/  LDSM.16.M88.4 R76, [R213+0x7000] ;  /* 0x00700000d54c783b */ /* 0x000ea60000000200 */
[-C--:B------:R-:W-:Y:S01]  /*48e0*/  HMMA.16816.F32 R96, R8, R14.reuse, RZ ;  /* 0x0000000e0860723c */ /* 0x080fe200000018ff */
[----:B------:R-:W-:Y:S01]  /*48f0*/  @P2 VIADD R212, R0, 0xffffffc0 ;  /* 0xffffffc000d42836 */ /* 0x000fe20000000000 */
[----:B------:R-:W-:Y:S03]  /*4900*/  LDSM.16.M88.4 R56, [R202+0x7800] ;  /* 0x00780000ca38783b */ /* 0x000fe60000000200 */
[----:B------:R-:W-:Y:S01]  /*4910*/  IMAD.IADD R218, R4, 0x1, R212 ;  /* 0x0000000104da7824 */ /* 0x000fe200078e02d4 */
[----:B------:R-:W-:Y:S01]  /*4920*/  LDSM.16.M88.4 R88, [R212] ;  /* 0x00000000d458783b */ /* 0x000fe20000000200 */
[----:B------:R-:W-:Y:S03]  /*4930*/  HMMA.16816.F32 R116, R16, R14, RZ ;  /* 0x0000000e1074723c */ /* 0x000fe600000018ff */
[----:B------:R-:W-:Y:S03]  /*4940*/  LDSM.16.M88.4 R12, [R2+0x2000] ;  /* 0x00200000020c783b */ /* 0x000fe60000000200 */
[-C--:B----4-:R-:W-:Y:S01]  /*4950*/  HMMA.16816.F32 R124, R28, R48.reuse, R24 ;  /* 0x000000301c7c723c */ /* 0x090fe20000001818 */
[----:B------:R-:W4:Y:S04]  /*4960*/  LDSM.16.M88.4 R24, [R2] ;  /* 0x000000000218783b */ /* 0x000f280000000200 */
[----:B------:R-:W-:Y:S01]  /*4970*/  LDSM.16.M88.4 R92, [R218] ;  /* 0x00000000da5c783b */ /* 0x000fe20000000200 */
[----:B-----5:R-:W-:Y:S03]  /*4980*/  HMMA.16816.F32 R120, R32, R48, R40 ;  /* 0x000000302078723c */ /* 0x020fe60000001828 */
[----:B------:R-:W-:Y:S03]  /*4990*/  LDSM.16.M88.4 R64, [R202+0x4800] ;  /* 0x00480000ca40783b */ /* 0x000fe60000000200 */
[C---:B---3--:R-:W-:Y:S01]  /*49a0*/  HMMA.16816.F32 R128, R8.reuse, R20, RZ ;  /* 0x000000140880723c */ /* 0x048fe200000018ff */
[----:B------:R-:W-:Y:S04]  /*49b0*/  LDSM.16.M88.4 R60, [R202+0x5000] ;  /* 0x00500000ca3c783b */ /* 0x000fe80000000200 */
[----:B------:R-:W-:Y:S01]  /*49c0*/  LDSM.16.M88.4 R52, [R202+0x5800] ;  /* 0x00580000ca34783b */ /* 0x000fe20000000200 */
[----:B------:R-:W-:Y:S03]  /*49d0*/  HMMA.16816.F32 R132, R8, R22, RZ ;  /* 0x000000160884723c */ /* 0x000fe600000018ff */
[----:B------:R-:W-:Y:S03]  /*49e0*/  LDSM.16.M88.4 R44, [R202+0x6000] ;  /* 0x00600000ca2c783b */ /* 0x000fe60000000200 */
[C---:B------:R-:W-:Y:S01]  /*49f0*/  HMMA.16816.F32 R188, R16.reuse, R20, RZ ;  /* 0x0000001410bc723c */ /* 0x040fe200000018ff */
[----:B------:R-:W-:Y:S04]  /*4a00*/  LDSM.16.M88.4 R40, [R202+0x6800] ;  /* 0x00680000ca28783b */ /* 0x000fe80000000200 */
[----:B------:R-:W0:Y:S01]  /*4a10*/  LDGDEPBAR ;  /* 0x00000000000079af */ /* 0x000e220000000000 */
[----:B------:R-:W-:Y:S03]  /*4a20*/  HMMA.16816.F32 R204, R16, R22, RZ ;  /* 0x0000001610cc723c */ /* 0x000fe600000018ff */
[----:B------:R-:W3:Y:S03]  /*4a30*/  LDSM.16.M88.4 R20, [R221] ;  /* 0x00000000dd14783b */ /* 0x000ee60000000200 */
[C---:B------:R-:W-:Y:S06]  /*4a40*/  HMMA.16816.F32 R144, R8.reuse, R72, RZ ;  /* 0x000000480890723c */ /* 0x040fec00000018ff */
[C---:B------:R-:W-:Y:S06]  /*4a50*/  HMMA.16816.F32 R180, R8.reuse, R36, RZ ;  /* 0x0000002408b4723c */ /* 0x040fec00000018ff */
[C---:B------:R-:W-:Y:S06]  /*4a60*/  HMMA.16816.F32 R176, R8.reuse, R38, RZ ;  /* 0x0000002608b0723c */ /* 0x040fec00000018ff */
[C---:B------:R-:W-:Y:S06]  /*4a70*/  HMMA.16816.F32 R156, R8.reuse, R80, RZ ;  /* 0x00000050089c723c */ /* 0x040fec00000018ff */
[----:B------:R-:W-:Y:S06]  /*4a80*/  HMMA.16816.F32 R152, R8, R82, RZ ;  /* 0x000000520898723c */ /* 0x000fec00000018ff */
[C---:B------:R-:W-:Y:S06]  /*4a90*/  HMMA.16816.F32 R224, R16.reuse, R36, RZ ;  /* 0x0000002410e0723c */ /* 0x040fec00000018ff */
[C---:B------:R-:W-:Y:S01]  /*4aa0*/  HMMA.16816.F32 R236, R16.reuse, R38, RZ ;  /* 0x0000002610ec723c */ /* 0x040fe200000018ff */
[----:B------:R-:W5:Y:S05]  /*4ab0*/  LDSM.16.M88.4 R36, [R202+0x7000] ;  /* 0x00700000ca24783b */ /* 0x000f6a0000000200 */
[C---:B------:R-:W-:Y:S06]  /*4ac0*/  HMMA.16816.F32 R136, R16.reuse, R80, RZ ;  /* 0x000000501088723c */ /* 0x040fec00000018ff */
[C---:B------:R-:W-:Y:S06]  /*4ad0*/  HMMA.16816.F32 R112, R16.reuse, R82, RZ ;  /* 0x000000521070723c */ /* 0x040fec00000018ff */
[C---:B-1----:R-:W-:Y:S06]  /*4ae0*/  HMMA.16816.F32 R208, R16.reuse, R68, RZ ;  /* 0x0000004410d0723c */ /* 0x042fec00000018ff */
[C---:B------:R-:W-:Y:S06]  /*4af0*/  HMMA.16816.F32 R196, R16.reuse, R70, RZ ;  /* 0x0000004610c4723c */ /* 0x040fec00000018ff */
[C---:B------:R-:W-:Y:S06]  /*4b00*/  HMMA.16816.F32 R184, R16.reuse, R84, RZ ;  /* 0x0000005410b8723c */ /* 0x040fec00000018ff */
[C---:B------:R-:W-:Y:S06]  /*4b10*/  HMMA.16816.F32 R140, R16.reuse, R86, RZ ;  /* 0x00000056108c723c */ /* 0x040fec00000018ff */
[C---:B--2---:R-:W-:Y:S06]  /*4b20*/  HMMA.16816.F32 R108, R16.reuse, R76, RZ ;  /* 0x0000004c106c723c */ /* 0x044fec00000018ff */
[C---:B------:R-:W-:Y:S06]  /*4b30*/  HMMA.16816.F32 R100, R16.reuse, R78, RZ ;  /* 0x0000004e1064723c */ /* 0x040fec00000018ff */
[C---:B------:R-:W-:Y:S06]  /*4b40*/  HMMA.16816.F32 R80, R16.reuse, R72, RZ ;  /* 0x000000481050723c */ /* 0x040fec00000018ff */
[----:B------:R-:W-:Y:S06]  /*4b50*/  HMMA.16816.F32 R104, R16, R74, RZ ;  /* 0x0000004a1068723c */ /* 0x000fec00000018ff */
[----:B----4-:R-:W-:Y:S06]  /*4b60*/  HMMA.16816.F32 R16, R24, R88, R120 ;  /* 0x000000581810723c */ /* 0x010fec0000001878 */
[C---:B------:R-:W-:Y:S06]  /*4b70*/  HMMA.16816.F32 R172, R8.reuse, R68, RZ ;  /* 0x0000004408ac723c */ /* 0x040fec00000018ff */
[C---:B------:R-:W-:Y:S06]  /*4b80*/  HMMA.16816.F32 R168, R8.reuse, R70, RZ ;  /* 0x0000004608a8723c */ /* 0x040fec00000018ff */
[C---:B------:R-:W-:Y:S06]  /*4b90*/  HMMA.16816.F32 R164, R8.reuse, R84, RZ ;  /* 0x0000005408a4723c */ /* 0x040fec00000018ff */
[C---:B------:R-:W-:Y:S06]  /*4ba0*/  HMMA.16816.F32 R160, R8.reuse, R86, RZ ;  /* 0x0000005608a0723c */ /* 0x040fec00000018ff */
[C---:B------:R-:W-:Y:S06]  /*4bb0*/  HMMA.16816.F32 R148, R8.reuse, R76, RZ ;  /* 0x0000004c0894723c */ /* 0x040fec00000018ff */
[C---:B------:R-:W-:Y:S06]  /*4bc0*/  HMMA.16816.F32 R228, R8.reuse, R78, RZ ;  /* 0x0000004e08e4723c */ /* 0x040fec00000018ff */
[----:B------:R-:W-:Y:S01]  /*4bd0*/  HMMA.16816.F32 R192, R8, R74, RZ ;  /* 0x0000004a08c0723c */ /* 0x000fe200000018ff */
[----:B------:R-:W1:Y:S05]  /*4be0*/  LDSM.16.M88.4 R8, [R221+0x2000] ;  /* 0x00200000dd08783b */ /* 0x000e6a0000000200 */
[----:B------:R-:W-:Y:S06]  /*4bf0*/  HMMA.16816.F32 R72, R32, R50, R116 ;  /* 0x000000322048723c */ /* 0x000fec0000001874 */
[----:B------:R-:W-:Y:S06]  /*4c00*/  HMMA.16816.F32 R144, R28, R56, R144 ;  /* 0x000000381c90723c */ /* 0x000fec0000001890 */
[----:B------:R-:W-:Y:S06]  /*4c10*/  HMMA.16816.F32 R68, R12, R88, R124 ;  /* 0x000000580c44723c */ /* 0x000fec000000187c */
[----:B------:R-:W-:Y:S01]  /*4c20*/  HMMA.16816.F32 R84, R28, R50, R96 ;  /* 0x000000321c54723c */ /* 0x000fe20000001860 */
[----:B------:R-:W2:Y:S05]  /*4c30*/  LDSM.16.M88.4 R48, [R212+0x800] ;  /* 0x00080000d430783b */ /* 0x000eaa0000000200 */
[----:B---3--:R-:W-:Y:S06]  /*4c40*/  HMMA.16816.F32 R76, R20, R92, R16 ;  /* 0x0000005c144c723c */ /* 0x008fec0000001810 */
        /* <DEDUP_REMOVED lines=14> */
[C---:B-----5:R-:W-:Y:S06]  /*4d30*/  HMMA.16816.F32 R248, R28.reuse, R36, R148 ;  /* 0x000000241cf8723c */ /* 0x060fec0000001894 */
[C---:B------:R-:W-:Y:S06]  /*4d40*/  HMMA.16816.F32 R228, R28.reuse, R38, R228 ;  /* 0x000000261ce4723c */ /* 0x040fec00000018e4 */
[----:B------:R-:W-:Y:S06]  /*4d50*/  HMMA.16816.F32 R192, R28, R58, R192 ;  /* 0x0000003a1cc0723c */ /* 0x000fec00000018c0 */
[----:B------:R-:W-:Y:S06]  /*4d60*/  HMMA.16816.F32 R16, R32, R64, R188 ;  /* 0x000000402010723c */ /* 0x000fec00000018bc */
[----:B------:R-:W-:Y:S06]  /*4d70*/  HMMA.16816.F32 R28, R24, R90, R72 ;  /* 0x0000005a181c723c */ /* 0x000fec0000001848 */
[C---:B------:R-:W-:Y:S06]  /*4d80*/  HMMA.16816.F32 R152, R32.reuse, R40, R136 ;  /* 0x000000282098723c */ /* 0x040fec0000001888 */
[----:B------:R-:W-:Y:S06]  /*4d90*/  HMMA.16816.F32 R148, R32, R42, R112 ;  /* 0x0000002a2094723c */ /* 0x000fec0000001870 */
[----:B-1----:R-:W-:Y:S06]  /*4da0*/  HMMA.16816.F32 R40, R8, R92, R68 ;  /* 0x0000005c0828723c */ /* 0x002fec0000001844 */
[C---:B------:R-:W-:Y:S06]  /*4db0*/  HMMA.16816.F32 R160, R32.reuse, R56, R80 ;  /* 0x0000003820a0723c */ /* 0x040fec0000001850 */
[----:B------:R-:W-:Y:S01]  /*4dc0*/  HMMA.16816.F32 R124, R32, R60, R224 ;  /* 0x0000003c207c723c */ /* 0x000fe200000018e0 */
[----:B------:R-:W-:-:S02]  /*4dd0*/  IMAD.MOV.U32 R83, RZ, RZ, R0 ;  /* 0x000000ffff537224 */ /* 0x000fc400078e0000 */
[----:B------:R-:W-:Y:S01]  /*4de0*/  FMUL.FTZ R0, R76, UR32 ;  /* 0x000000204c007c20 */ /* 0x000fe20008410000 */
[----:B------:R-:W-:Y:S02]  /*4df0*/  IMAD.MOV.U32 R80, RZ, RZ, R88 ;  /* 0x000000ffff507224 */ /* 0x000fe400078e0058 */
[----:B------:R-:W-:Y:S01]  /*4e00*/  IMAD.MOV.U32 R81, RZ, RZ, R7 ;  /* 0x000000ffff517224 */ /* 0x000fe200078e0007 */
[----:B------:R1:W3:Y:S01]  /*4e10*/  MUFU.TANH R227, R0 ;  /* 0x0000000000e37308 */ /* 0x0002e20000002400 */
[----:B------:R-:W-:Y:S01]  /*4e20*/  HMMA.16816.F32 R156, R32, R36, R108 ;  /* 0x00000024209c723c */ /* 0x000fe2000000186c */
[----:B------:R-:W-:Y:S01]  /*4e30*/  IMAD.MOV.U32 R82, RZ, RZ, R6 ;  /* 0x000000ffff527224 */ /* 0x000fe200078e0006 */
[----:B------:R-:W-:-:S04]  /*4e40*/  SHF.R.S32.HI R6, RZ, 0x1f, R232 ;  /* 0x0000001fff067819 */ /* 0x000fc800000114e8 */
[----:B------:R-:W-:Y:S01]  /*4e50*/  HMMA.16816.F32 R164, R32, R38, R100 ;  /* 0x0000002620a4723c */ /* 0x000fe20000001864 */
[----:B------:R-:W-:-:S04]  /*4e60*/  LEA.HI R6, R6, R232, RZ, 0x5 ;  /* 0x000000e806067211 */ /* 0x000fc800078f28ff */
[----:B------:R-:W-:Y:S01]  /*4e70*/  LOP3.LUT R6, R6, 0xffffffe0, RZ, 0xc0, !PT ;  /* 0xffffffe006067812 */ /* 0x000fe200078ec0ff */
[----:B------:R-:W-:Y:S01]  /*4e80*/  HMMA.16816.F32 R36, R12, R90, R84 ;  /* 0x0000005a0c24723c */ /* 0x000fe20000001854 */
[----:B-1----:R-:W-:-:S05]  /*4e90*/  FMUL.FTZ R0, R77, UR32 ;  /* 0x000000204d007c20 */ /* 0x002fca0008410000 */
[C---:B------:R-:W-:Y:S01]  /*4ea0*/  HMMA.16816.F32 R208, R32.reuse, R52, R208 ;  /* 0x0000003420d0723c */ /* 0x040fe200000018d0 */
[----:B------:R1:W4:Y:S05]  /*4eb0*/  MUFU.TANH R226, R0 ;  /* 0x0000000000e27308 */ /* 0x00032a0000002400 */
[----:B------:R-:W-:Y:S06]  /*4ec0*/  HMMA.16816.F32 R196, R32, R54, R196 ;  /* 0x0000003620c4723c */ /* 0x000fec00000018c4 */
[----:B--2---:R-:W-:Y:S01]  /*4ed0*/  HMMA.16816.F32 R52, R24, R48, R16 ;  /* 0x000000301834723c */ /* 0x004fe20000001810 */
[----:B------:R-:W2:Y:S05]  /*4ee0*/  LDSM.16.M88.4 R16, [R218+0x800] ;  /* 0x00080000da10783b */ /* 0x000eaa0000000200 */
[----:B------:R-:W-:Y:S01]  /*4ef0*/  HMMA.16816.F32 R28, R20, R94, R28 ;  /* 0x0000005e141c723c */ /* 0x000fe2000000181c */
[----:B-1----:R-:W-:-:S04]  /*4f00*/  FMUL.FTZ R0, R78, UR32 ;  /* 0x000000204e007c20 */ /* 0x002fc80008410000 */
[----:B------:R1:W5:Y:S01]  /*4f10*/  MUFU.TANH R235, R0 ;  /* 0x0000000000eb7308 */ /* 0x0003620000002400 */
[C---:B------:R-:W-:Y:S06]  /*4f20*/  HMMA.16816.F32 R96, R32.reuse, R66, R204 ;  /* 0x000000422060723c */ /* 0x040fec00000018cc */
[C---:B------:R-:W-:Y:S06]  /*4f30*/  HMMA.16816.F32 R184, R32.reuse, R44, R184 ;  /* 0x0000002c20b8723c */ /* 0x040fec00000018b8 */
[----:B------:R-:W-:Y:S01]  /*4f40*/  HMMA.16816.F32 R144, R32, R46, R140 ;  /* 0x0000002e2090723c */ /* 0x000fe2000000188c */
[----:B-1----:R-:W-:-:S05]  /*4f50*/  FMUL.FTZ R0, R79, UR32 ;  /* 0x000000204f007c20 */ /* 0x002fca0008410000 */
[C---:B------:R-:W-:Y:S01]  /*4f60*/  HMMA.16816.F32 R236, R32.reuse, R62, R236 ;  /* 0x0000003e20ec723c */ /* 0x040fe200000018ec */
[----:B------:R1:W-:Y:S05]  /*4f70*/  MUFU.TANH R252, R0 ;  /* 0x0000000000fc7308 */ /* 0x0003ea0000002400 */
[----:B------:R-:W-:Y:S01]  /*4f80*/  HMMA.16816.F32 R140, R32, R58, R104 ;  /* 0x0000003a208c723c */ /* 0x000fe20000001868 */
[----:B------:R-:W3:Y:S05]  /*4f90*/  LDSM.16.M88.4 R32, [R212+0x1000] ;  /* 0x00100000d420783b */ /* 0x000eea0000000200 */
[----:B------:R-:W-:Y:S06]  /*4fa0*/  HMMA.16816.F32 R44, R12, R48, R116 ;  /* 0x000000300c2c723c */ /* 0x000fec0000001874 */
[----:B--2---:R-:W-:Y:S01]  /*4fb0*/  HMMA.16816.F32 R60, R20, R16, R52 ;  /* 0x00000010143c723c */ /* 0x004fe20000001834 */
[----:B-1----:R-:W-:-:S04]  /*4fc0*/  FMUL.FTZ R0, R40, UR32 ;  /* 0x0000002028007c20 */ /* 0x002fc80008410000 */
[----:B------:R1:W-:Y:S01]  /*4fd0*/  MUFU.TANH R224, R0 ;  /* 0x0000000000e07308 */ /* 0x0003e20000002400 */
[-C--:B------:R-:W-:Y:S06]  /*4fe0*/  HMMA.16816.F32 R64, R12, R50.reuse, R120 ;  /* 0x000000320c40723c */ /* 0x080fec0000001878 */
[----:B------:R-:W-:Y:S01]  /*4ff0*/  HMMA.16816.F32 R68, R24, R50, R96 ;  /* 0x000000321844723c */ /* 0x000fe20000001860 */
[----:B------:R-:W2:Y:S05]  /*5000*/  LDSM.16.M88.4 R48, [R212+0x1800] ;  /* 0x00180000d430783b */ /* 0x000eaa0000000200 */
[----:B------:R-:W-:Y:S01]  /*5010*/  HMMA.16816.F32 R56, R8, R16, R44 ;  /* 0x000000100838723c */ /* 0x000fe2000000182c */
[----:B------:R-:W4:Y:S01]  /*5020*/  LDSM.16.M88.4 R44, [R212+0x3000] ;  /* 0x00300000d42c783b */ /* 0x000f220000000200 */
[----:B-1----:R-:W-:-:S04]  /*5030*/  FMUL.FTZ R0, R41, UR32 ;  /* 0x0000002029007c20 */ /* 0x002fc80008410000 */
[----:B------:R1:W-:Y:S01]  /*5040*/  MUFU.TANH R234, R0 ;  /* 0x0000000000ea7308 */ /* 0x0003e20000002400 */
[----:B---3--:R-:W-:Y:S06]  /*5050*/  HMMA.16816.F32 R76, R12, R32, R180 ;  /* 0x000000200c4c723c */ /* 0x008fec00000018b4 */
[-C--:B------:R-:W-:Y:S06]  /*5060*/  HMMA.16816.F32 R64, R8, R18.reuse, R64 ;  /* 0x000000120840723c */ /* 0x080fec0000001840 */
[----:B------:R-:W-:Y:S01]  /*5070*/  HMMA.16816.F32 R52, R20, R18, R68 ;  /* 0x000000121434723c */ /* 0x000fe20000001844 */
[----:B------:R-:W-:Y:S01]  /*5080*/  LDSM.16.M88.4 R16, [R218+0x1000] ;  /* 0x00100000da10783b */ /* 0x000fe20000000200 */
[----:B-1----:R-:W-:-:S04]  /*5090*/  FMUL.FTZ R0, R42, UR32 ;  /* 0x000000202a007c20 */ /* 0x002fc80008410000 */
[----:B------:R1:W3:Y:S01]  /*50a0*/  MUFU.TANH R219, R0 ;  /* 0x0000000000db7308 */ /* 0x0002e20000002400 */
[----:B------:R-:W-:Y:S06]  /*50b0*/  HMMA.16816.F32 R72, R24, R32, R124 ;  /* 0x000000201848723c */ /* 0x000fec000000187c */
[C---:B------:R-:W-:Y:S06]  /*50c0*/  HMMA.16816.F32 R96, R12.reuse, R34, R176 ;  /* 0x000000220c60723c */ /* 0x040fec00000018b0 */
[----:B--2---:R-:W-:Y:S01]  /*50d0*/  HMMA.16816.F32 R100, R12, R48, R172 ;  /* 0x000000300c64723c */ /* 0x004fe200000018ac */
[----:B-1----:R-:W-:-:S05]  /*50e0*/  FMUL.FTZ R0, R43, UR32 ;  /* 0x000000202b007c20 */ /* 0x002fca0008410000 */
[----:B------:R-:W-:Y:S01]  /*50f0*/  HMMA.16816.F32 R40, R8, R94, R36 ;  /* 0x0000005e0828723c */ /* 0x000fe20000001824 */
[----:B------:R-:W1:Y:S01]  /*5100*/  LDSM.16.M88.4 R36, [R212+0x2000] ;  /* 0x00200000d424783b */ /* 0x000e620000000200 */
[----:B------:R2:W3:Y:S04]  /*5110*/  MUFU.TANH R223, R0 ;  /* 0x0000000000df7308 */ /* 0x0004e80000002400 */
[C---:B------:R-:W-:Y:S06]  /*5120*/  HMMA.16816.F32 R108, R12.reuse, R50, R168 ;  /* 0x000000320c6c723c */ /* 0x040fec00000018a8 */
[----:B----4-:R-:W-:Y:S06]  /*5130*/  HMMA.16816.F32 R116, R12, R46, R228 ;  /* 0x0000002e0c74723c */ /* 0x010fec00000018e4 */
[----:B------:R-:W-:Y:S01]  /*5140*/  HMMA.16816.F32 R84, R24, R50, R196 ;  /* 0x000000321854723c */ /* 0x000fe200000018c4 */
[----:B--2---:R-:W-:-:S04]  /*5150*/  FMUL.FTZ R0, R28, UR32 ;  /* 0x000000201c007c20 */ /* 0x004fc80008410000 */
[----:B------:R2:W4:Y:S02]  /*5160*/  MUFU.TANH R217, R0 ;  /* 0x0000000000d97308 */ /* 0x0005240000002400 */
[----:B--2---:R-:W-:Y:S01]  /*5170*/  FMUL.FTZ R0, R29, UR32 ;  /* 0x000000201d007c20 */ /* 0x004fe20008410000 */
[C---:B-1----:R-:W-:Y:S05]  /*5180*/  HMMA.16816.F32 R112, R12.reuse, R36, R128 ;  /* 0x000000240c70723c */ /* 0x042fea0000001880 */
[----:B------:R1:W-:Y:S01]  /*5190*/  MUFU.TANH R222, R0 ;  /* 0x0000000000de7308 */ /* 0x0003e20000002400 */
[C---:B------:R-:W-:Y:S06]  /*51a0*/  HMMA.16816.F32 R124, R12.reuse, R38, R132 ;  /* 0x000000260c7c723c */ /* 0x040fec0000001884 */
[----:B------:R-:W-:Y:S06]  /*51b0*/  HMMA.16816.F32 R128, R12, R44, R248 ;  /* 0x0000002c0c80723c */ /* 0x000fec00000018f8 */
[----:B------:R-:W-:Y:S01]  /*51c0*/  HMMA.16816.F32 R92, R24, R38, R144 ;  /* 0x00000026185c723c */ /* 0x000fe20000001890 */
[----:B-1----:R-:W-:-:S04]  /*51d0*/  FMUL.FTZ R0, R30, UR32 ;  /* 0x000000201e007c20 */ /* 0x002fc80008410000 */
[----:B------:R1:W2:Y:S01]  /*51e0*/  MUFU.TANH R207, R0 ;  /* 0x0000000000cf7308 */ /* 0x0002a20000002400 */
[----:B------:R-:W-:Y:S01]  /*51f0*/  HMMA.16816.F32 R88, R24, R36, R184 ;  /* 0x000000241858723c */ /* 0x000fe200000018b8 */
[----:B-1----:R-:W-:Y:S02]  /*5200*/  FMUL.FTZ R0, R31, UR32 ;  /* 0x000000201f007c20 */ /* 0x002fe40008410000 */
[----:B------:R-:W1:Y:S04]  /*5210*/  LDSM.16.M88.4 R28, [R212+0x2800] ;  /* 0x00280000d41c783b */ /* 0x000e680000000200 */
[----:B------:R5:W-:Y:S02]  /*5220*/  MUFU.TANH R216, R0 ;  /* 0x0000000000d87308 */ /* 0x000be40000002400 */
[----:B-----5:R-:W-:-:S06]  /*5230*/  FMUL.FTZ R0, R40, UR32 ;  /* 0x0000002028007c20 */ /* 0x020fcc0008410000 */
[----:B------:R5:W2:Y:S02]  /*5240*/  MUFU.TANH R205, R0 ;  /* 0x0000000000cd7308 */ /* 0x000aa40000002400 */
[----:B-----5:R-:W-:Y:S01]  /*5250*/  FMUL.FTZ R0, R41, UR32 ;  /* 0x0000002029007c20 */ /* 0x020fe20008410000 */
[C---:B-1----:R-:W-:Y:S05]  /*5260*/  HMMA.16816.F32 R136, R12.reuse, R28, R240 ;  /* 0x0000001c0c88723c */ /* 0x042fea00000018f0 */
[----:B------:R1:W-:Y:S01]  /*5270*/  MUFU.TANH R206, R0 ;  /* 0x0000000000ce7308 */ /* 0x0003e20000002400 */
[----:B------:R-:W-:Y:S01]  /*5280*/  HMMA.16816.F32 R132, R12, R30, R244 ;  /* 0x0000001e0c84723c */ /* 0x000fe200000018f4 */
[----:B------:R-:W-:-:S02]  /*5290*/  IMAD.MOV.U32 R242, RZ, RZ, R227 ;  /* 0x000000fffff27224 */ /* 0x000fc400078e00e3 */
[----:B------:R-:W-:Y:S02]  /*52a0*/  IMAD.MOV.U32 R243, RZ, RZ, R226 ;  /* 0x000000fffff37224 */ /* 0x000fe400078e00e2 */
[----:B-1----:R-:W-:-:S04]  /*52b0*/  FMUL.FTZ R0, R42, UR32 ;  /* 0x000000202a007c20 */ /* 0x002fc80008410000 */
[----:B------:R1:W5:Y:S02]  /*52c0*/  MUFU.TANH R188, R0 ;  /* 0x0000000000bc7308 */ /* 0x0003640000002400 */
[----:B-1----:R-:W-:Y:S02]  /*52d0*/  FMUL.FTZ R0, R43, UR32 ;  /* 0x000000202b007c20 */ /* 0x002fe40008410000 */
[----:B------:R-:W1:Y:S04]  /*52e0*/  LDSM.16.M88.4 R40, [R212+0x3800] ;  /* 0x00380000d428783b */ /* 0x000e680000000200 */
[----:B------:R3:W-:Y:S02]  /*52f0*/  MUFU.TANH R204, R0 ;  /* 0x0000000000cc7308 */ /* 0x0007e40000002400 */
[----:B---3--:R-:W-:-:S06]  /*5300*/  FMUL.FTZ R0, R60, UR32 ;  /* 0x000000203c007c20 */ /* 0x008fcc0008410000 */
[----:B------:R3:W5:Y:S02]  /*5310*/  MUFU.TANH R190, R0 ;  /* 0x0000000000be7308 */ /* 0x0007640000002400 */
[----:B---3--:R-:W-:Y:S01]  /*5320*/  FMUL.FTZ R0, R61, UR32 ;  /* 0x000000203d007c20 */ /* 0x008fe20008410000 */
[C---:B-1----:R-:W-:Y:S05]  /*5330*/  HMMA.16816.F32 R120, R12.reuse, R40, R80 ;  /* 0x000000280c78723c */ /* 0x042fea0000001850 */
[----:B------:R1:W-:Y:S01]  /*5340*/  MUFU.TANH R191, R0 ;  /* 0x0000000000bf7308 */ /* 0x0003e20000002400 */
[----:B------:R-:W-:Y:S06]  /*5350*/  HMMA.16816.F32 R104, R12, R42, R192 ;  /* 0x0000002a0c68723c */ /* 0x000fec00000018c0 */
[----:B------:R-:W-:Y:S06]  /*5360*/  HMMA.16816.F32 R12, R8, R16, R76 ;  /* 0x00000010080c723c */ /* 0x000fec000000184c */
[----:B------:R-:W-:Y:S01]  /*5370*/  HMMA.16816.F32 R76, R24, R28, R152 ;  /* 0x0000001c184c723c */ /* 0x000fe20000001898 */
[----:B-1----:R-:W-:-:S04]  /*5380*/  FMUL.FTZ R0, R62, UR32 ;  /* 0x000000203e007c20 */ /* 0x002fc80008410000 */
[----:B------:R1:W3:Y:S01]  /*5390*/  MUFU.TANH R183, R0 ;  /* 0x0000000000b77308 */ /* 0x0002e20000002400 */
[C---:B------:R-:W-:Y:S01]  /*53a0*/  HMMA.16816.F32 R80, R24.reuse, R30, R148 ;  /* 0x0000001e1850723c */ /* 0x040fe20000001894 */
[----:B------:R-:W4:Y:S05]  /*53b0*/  LDSM.16.M88.4 R28, [R218+0x1800] ;  /* 0x00180000da1c783b */ /* 0x000f2a0000000200 */
[----:B------:R-:W-:Y:S01]  /*53c0*/  HMMA.16816.F32 R68, R24, R40, R160 ;  /* 0x000000281844723c */ /* 0x000fe200000018a0 */
[----:B-1----:R-:W-:-:S05]  /*53d0*/  FMUL.FTZ R0, R63, UR32 ;  /* 0x000000203f007c20 */ /* 0x002fca0008410000 */
[----:B------:R-:W-:Y:S01]  /*53e0*/  HMMA.16816.F32 R60, R24, R48, R208 ;  /* 0x00000030183c723c */ /* 0x000fe200000018d0 */
[----:B------:R1:W-:Y:S02]  /*53f0*/  MUFU.TANH R189, R0 ;  /* 0x0000000000bd7308 */ /* 0x0003e40000002400 */
[----:B-1----:R-:W-:-:S06]  /*5400*/  FMUL.FTZ R0, R56, UR32 ;  /* 0x0000002038007c20 */ /* 0x002fcc0008410000 */
[----:B------:R1:W3:-:S15]  /*5410*/  MUFU.TANH R181, R0 ;  /* 0x0000000000b57308 */ /* 0x0002de0000002400 */
[----:B----4-:R-:W-:Y:S01]  /*5420*/  HMMA.16816.F32 R36, R20, R28, R60 ;  /* 0x0000001c1424723c */ /* 0x010fe2000000183c */
[----:B-1----:R-:W-:-:S04]  /*5430*/  FMUL.FTZ R0, R57, UR32 ;  /* 0x0000002039007c20 */ /* 0x002fc80008410000 */
[----:B------:R1:W-:Y:S02]  /*5440*/  MUFU.TANH R182, R0 ;  /* 0x0000000000b67308 */ /* 0x0003e40000002400 */
[----:B-1----:R-:W-:-:S06]  /*5450*/  FMUL.FTZ R0, R58, UR32 ;  /* 0x000000203a007c20 */ /* 0x002fcc0008410000 */
[----:B------:R1:W4:Y:S02]  /*5460*/  MUFU.TANH R177, R0 ;  /* 0x0000000000b17308 */ /* 0x0003240000002400 */
[----:B-1----:R-:W-:Y:S02]  /*5470*/  FMUL.FTZ R0, R59, UR32 ;  /* 0x000000203b007c20 */ /* 0x002fe40008410000 */
[----:B------:R-:W-:Y:S04]  /*5480*/  HMMA.16816.F32 R56, R24, R34, R236 ;  /* 0x000000221838723c */ /* 0x000fe800000018ec */
[----:B------:R1:W-:Y:S02]  /*5490*/  MUFU.TANH R180, R0 ;  /* 0x0000000000b47308 */ /* 0x0003e40000002400 */
[----:B------:R-:W-:Y:S06]  /*54a0*/  HMMA.16816.F32 R32, R20, R16, R72 ;  /* 0x000000101420723c */ /* 0x000fec0000001848 */
[----:B------:R-:W-:Y:S01]  /*54b0*/  HMMA.16816.F32 R72, R24, R44, R156 ;  /* 0x0000002c1848723c */ /* 0x000fe2000000189c */
[----:B-1----:R-:W-:-:S04]  /*54c0*/  FMUL.FTZ R0, R52, UR32 ;  /* 0x0000002034007c20 */ /* 0x002fc80008410000 */
[----:B------:R1:W4:Y:S07]  /*54d0*/  MUFU.TANH R179, R0 ;  /* 0x0000000000b37308 */ /* 0x00032e0000002400 */
[----:B------:R-:W-:Y:S06]  /*54e0*/  HMMA.16816.F32 R48, R20, R18, R56 ;  /* 0x000000121430723c */ /* 0x000fec0000001838 */
[----:B------:R-:W-:Y:S06]  /*54f0*/  HMMA.16816.F32 R56, R24, R42, R140 ;  /* 0x0000002a1838723c */ /* 0x000fec000000188c */
[----:B------:R-:W-:Y:S01]  /*5500*/  HMMA.16816.F32 R40, R8, R18, R96 ;  /* 0x000000120828723c */ /* 0x000fe20000001860 */
[----:B------:R-:W2:Y:S01]  /*5510*/  LDSM.16.M88.4 R16, [R218+0x3000] ;  /* 0x00300000da10783b */ /* 0x000ea20000000200 */
[----:B-1----:R-:W-:-:S04]  /*5520*/  FMUL.FTZ R0, R53, UR32 ;  /* 0x0000002035007c20 */ /* 0x002fc80008410000 */
[----:B------:R1:W-:Y:S02]  /*5530*/  MUFU.TANH R178, R0 ;  /* 0x0000000000b27308 */ /* 0x0003e40000002400 */
[----:B-1----:R-:W-:-:S06]  /*5540*/  FMUL.FTZ R0, R54, UR32 ;  /* 0x0000002036007c20 */ /* 0x002fcc0008410000 */
[----:B------:R1:W4:Y:S01]  /*5550*/  MUFU.TANH R175, R0 ;  /* 0x0000000000af7308 */ /* 0x0003220000002400 */
[----:B--2---:R-:W-:Y:S01]  /*5560*/  HMMA.16816.F32 R128, R8, R16, R128 ;  /* 0x000000100880723c */ /* 0x004fe20000001880 */
[----:B-1----:R-:W-:-:S05]  /*5570*/  FMUL.FTZ R0, R55, UR32 ;  /* 0x0000002037007c20 */ /* 0x002fca0008410000 */
[C---:B------:R-:W-:Y:S01]  /*5580*/  HMMA.16816.F32 R116, R8.reuse, R18, R116 ;  /* 0x000000120874723c */ /* 0x040fe20000001874 */
[----:B------:R1:W-:Y:S05]  /*5590*/  MUFU.TANH R176, R0 ;  /* 0x0000000000b07308 */ /* 0x0003ea0000002400 */
[----:B------:R-:W-:Y:S06]  /*55a0*/  HMMA.16816.F32 R52, R8, R30, R108 ;  /* 0x0000001e0834723c */ /* 0x000fec000000186c */
[----:B------:R-:W-:Y:S01]  /*55b0*/  HMMA.16816.F32 R72, R20, R16, R72 ;  /* 0x000000101448723c */ /* 0x000fe20000001848 */
[----:B-1----:R-:W-:-:S04]  /*55c0*/  FMUL.FTZ R0, R64, UR32 ;  /* 0x0000002040007c20 */ /* 0x002fc80008410000 */
[----:B------:R1:W2:-:S13]  /*55d0*/  MUFU.TANH R173, R0 ;  /* 0x0000000000ad7308 */ /* 0x00029a0000002400 */
[----:B------:R-:W-:Y:S01]  /*55e0*/  FMUL.FTZ R16, R54, UR32 ;  /* 0x0000002036107c20 */ /* 0x000fe20008410000 */
[----:B------:R-:W-:Y:S01]  /*55f0*/  FMUL.FTZ R17, R55, UR32 ;  /* 0x0000002037117c20 */ /* 0x000fe20008410000 */
[----:B-1----:R-:W-:-:S04]  /*5600*/  FMUL.FTZ R0, R65, UR32 ;  /* 0x0000002041007c20 */ /* 0x002fc80008410000 */
[----:B------:R1:W-:Y:S02]  /*5610*/  MUFU.TANH R174, R0 ;  /* 0x0000000000ae7308 */ /* 0x0003e40000002400 */
[----:B-1----:R-:W-:-:S06]  /*5620*/  FMUL.FTZ R0, R66, UR32 ;  /* 0x0000002042007c20 */ /* 0x002fcc0008410000 */
[----:B------:R1:W2:Y:S02]  /*5630*/  MUFU.TANH R170, R0 ;  /* 0x0000000000aa7308 */ /* 0x0002a40000002400 */
[----:B-1----:R-:W-:Y:S02]  /*5640*/  FMUL.FTZ R0, R67, UR32 ;  /* 0x0000002043007c20 */ /* 0x002fe40008410000 */
[----:B------:R-:W-:Y:S01]  /*5650*/  HMMA.16816.F32 R64, R24, R46, R164 ;  /* 0x0000002e1840723c */ /* 0x000fe200000018a4 */
[----:B------:R-:W1:Y:S03]  /*5660*/  LDSM.16.M88.4 R24, [R218+0x3800] ;  /* 0x00380000da18783b */ /* 0x000e660000000200 */
[----:B------:R5:W-:Y:S02]  /*5670*/  MUFU.TANH R172, R0 ;  /* 0x0000000000ac7308 */ /* 0x000be40000002400 */
[----:B------:R-:W-:Y:S06]  /*5680*/  HMMA.16816.F32 R44, R8, R28, R100 ;  /* 0x0000001c082c723c */ /* 0x000fec0000001864 */
[----:B------:R-:W-:Y:S01]  /*5690*/  HMMA.16816.F32 R28, R20, R30, R84 ;  /* 0x0000001e141c723c */ /* 0x000fe20000001854 */
[----:B-----5:R-:W-:-:S04]  /*56a0*/  FMUL.FTZ R0, R32, UR32 ;  /* 0x0000002020007c20 */ /* 0x020fc80008410000 */
[----:B------:R5:W2:Y:S07]  /*56b0*/  MUFU.TANH R168, R0 ;  /* 0x0000000000a87308 */ /* 0x000aae0000002400 */
[----:B------:R-:W-:Y:S01]  /*56c0*/  HMMA.16816.F32 R64, R20, R18, R64 ;  /* 0x000000121440723c */ /* 0x000fe20000001840 */
[----:B-----5:R-:W-:-:S05]  /*56d0*/  FMUL.FTZ R0, R33, UR32 ;  /* 0x0000002021007c20 */ /* 0x020fca0008410000 */
[C---:B-1----:R-:W-:Y:S01]  /*56e0*/  HMMA.16816.F32 R108, R8.reuse, R26, R104 ;  /* 0x0000001a086c723c */ /* 0x042fe20000001868 */
[----:B------:R1:W-:Y:S05]  /*56f0*/  MUFU.TANH R169, R0 ;  /* 0x0000000000a97308 */ /* 0x0003ea0000002400 */
[-C--:B------:R-:W-:Y:S06]  /*5700*/  HMMA.16816.F32 R120, R8, R24.reuse, R120 ;  /* 0x000000180878723c */ /* 0x080fec0000001878 */
[C---:B------:R-:W-:Y:S01]  /*5710*/  HMMA.16816.F32 R68, R20.reuse, R24, R68 ;  /* 0x000000181444723c */ /* 0x040fe20000001844 */
[----:B------:R-:W-:Y:S05]  /*5720*/  MUFU.TANH R24, R16 ;  /* 0x0000001000187308 */ /* 0x000fea0000002400 */
[----:B------:R-:W-:Y:S01]  /*5730*/  HMMA.16816.F32 R56, R20, R26, R56 ;  /* 0x0000001a1438723c */ /* 0x000fe20000001838 */
        /* <DEDUP_REMOVED lines=8> */
[----:B-1----:R-:W-:Y:S05]  /*57c0*/  HMMA.16816.F32 R60, R8, R34, R124 ;  /* 0x00000022083c723c */ /* 0x002fea000000187c */
[----:B------:R1:W-:Y:S02]  /*57d0*/  MUFU.TANH R158, R0 ;  /* 0x00000000009e7308 */ /* 0x0003e40000002400 */
[----:B-1----:R-:W-:-:S06]  /*57e0*/  FMUL.FTZ R0, R14, UR32 ;  /* 0x000000200e007c20 */ /* 0x002fcc0008410000 */
[----:B------:R1:W3:Y:S02]  /*57f0*/  MUFU.TANH R146, R0 ;  /* 0x0000000000927308 */ /* 0x0002e40000002400 */
[----:B-1----:R-:W-:Y:S02]  /*5800*/  FMUL.FTZ R0, R15, UR32 ;  /* 0x000000200f007c20 */ /* 0x002fe40008410000 */
[----:B------:R-:W1:Y:S01]  /*5810*/  LDSM.16.M88.4 R12, [R218+0x2800] ;  /* 0x00280000da0c783b */ /* 0x000e620000000200 */
[----:B------:R-:W-:-:S04]  /*5820*/  DEPBAR.LE SB0, 0x0 ;  /* 0x000080000000791a */ /* 0x000fc80000000000 */
[----:B------:R4:W-:Y:S02]  /*5830*/  MUFU.TANH R156, R0 ;  /* 0x00000000009c7308 */ /* 0x0009e40000002400 */
[----:B----4-:R-:W-:-:S06]  /*5840*/  FMUL.FTZ R0, R48, UR32 ;  /* 0x0000002030007c20 */ /* 0x010fcc0008410000 */
[----:B------:R4:W3:Y:S01]  /*5850*/  MUFU.TANH R154, R0 ;  /* 0x00000000009a7308 */ /* 0x0008e20000002400 */
[----:B-1----:R-:W-:Y:S01]  /*5860*/  HMMA.16816.F32 R136, R8, R12, R136 ;  /* 0x0000000c0888723c */ /* 0x002fe20000001888 */
[----:B----4-:R-:W-:-:S05]  /*5870*/  FMUL.FTZ R0, R49, UR32 ;  /* 0x0000002031007c20 */ /* 0x010fca0008410000 */
[-C--:B------:R-:W-:Y:S01]  /*5880*/  HMMA.16816.F32 R132, R8, R14.reuse, R132 ;  /* 0x0000000e0884723c */ /* 0x080fe20000001884 */
[----:B------:R1:W-:Y:S05]  /*5890*/  MUFU.TANH R155, R0 ;  /* 0x00000000009b7308 */ /* 0x0003ea0000002400 */
[----:B------:R-:W-:Y:S01]  /*58a0*/  HMMA.16816.F32 R80, R20, R14, R80 ;  /* 0x0000000e1450723c */ /* 0x000fe20000001850 */
[----:B-1----:R-:W-:-:S04]  /*58b0*/  FMUL.FTZ R0, R50, UR32 ;  /* 0x0000002032007c20 */ /* 0x002fc80008410000 */
[----:B------:R1:W4:Y:S02]  /*58c0*/  MUFU.TANH R151, R0 ;  /* 0x0000000000977308 */ /* 0x0003240000002400 */
[----:B-1----:R-:W-:Y:S02]  /*58d0*/  FMUL.FTZ R0, R51, UR32 ;  /* 0x0000002033007c20 */ /* 0x002fe40008410000 */
[----:B------:R-:W-:Y:S04]  /*58e0*/  HMMA.16816.F32 R48, R8, R32, R112 ;  /* 0x000000200830723c */ /* 0x000fe80000001870 */
[----:B------:R1:W-:Y:S03]  /*58f0*/  MUFU.TANH R152, R0 ;  /* 0x0000000000987308 */ /* 0x0003e60000002400 */
[----:B------:R-:W-:Y:S01]  /*5900*/  FMUL.FTZ R10, R53, UR32 ;  /* 0x00000020350a7c20 */ /* 0x000fe20008410000 */
[----:B------:R-:W-:-:S04]  /*5910*/  IMAD.U32 R11, RZ, RZ, UR22 ;  /* 0x00000016ff0b7e24 */ /* 0x000fc8000f8e00ff */
[----:B------:R2:W-:Y:S01]  /*5920*/  MUFU.TANH R102, R10 ;  /* 0x0000000a00667308 */ /* 0x0005e20000002400 */
[----:B-1----:R-:W-:-:S07]  /*5930*/  FMUL.FTZ R0, R40, UR32 ;  /* 0x0000002028007c20 */ /* 0x002fce0008410000 */
[----:B------:R1:W4:Y:S01]  /*5940*/  MUFU.TANH R113, R0 ;  /* 0x0000000000717308 */ /* 0x0003220000002400 */
[----:B--2---:R-:W-:Y:S02]  /*5950*/  IMAD.U32 R10, RZ, RZ, UR22 ;  /* 0x00000016ff0a7e24 */ /* 0x004fe4000f8e00ff */
[----:B-1----:R-:W-:-:S05]  /*5960*/  FMUL.FTZ R0, R41, UR32 ;  /* 0x0000002029007c20 */ /* 0x002fca0008410000 */
[----:B------:R1:W-:Y:S02]  /*5970*/  MUFU.TANH R114, R0 ;  /* 0x0000000000727308 */ /* 0x0003e40000002400 */
[----:B-1----:R-:W-:-:S06]  /*5980*/  FMUL.FTZ R0, R42, UR32 ;  /* 0x000000202a007c20 */ /* 0x002fcc0008410000 */
[----:B------:R1:W2:Y:S02]  /*5990*/  MUFU.TANH R112, R0 ;  /* 0x0000000000707308 */ /* 0x0002a40000002400 */
[----:B-1----:R-:W-:Y:S02]  /*59a0*/  FMUL.FTZ R0, R43, UR32 ;  /* 0x000000202b007c20 */ /* 0x002fe40008410000 */
[----:B------:R-:W-:Y:S04]  /*59b0*/  HMMA.16816.F32 R40, R20, R12, R76 ;  /* 0x0000000c1428723c */ /* 0x000fe8000000184c */
[----:B------:R1:W-:Y:S03]  /*59c0*/  MUFU.TANH R126, R0 ;  /* 0x00000000007e7308 */ /* 0x0003e60000002400 */
[----:B------:R-:W-:-:S02]  /*59d0*/  IMAD.U32 R12, RZ, RZ, UR22 ;  /* 0x00000016ff0c7e24 */ /* 0x000fc4000f8e00ff */
[----:B-1----:R-:W-:-:S04]  /*59e0*/  FMUL.FTZ R0, R36, UR32 ;  /* 0x0000002024007c20 */ /* 0x002fc80008410000 */
[----:B------:R1:W2:Y:S02]  /*59f0*/  MUFU.TANH R171, R0 ;  /* 0x0000000000ab7308 */ /* 0x0002a40000002400 */
[----:B-1----:R-:W-:-:S06]  /*5a00*/  FMUL.FTZ R0, R37, UR32 ;  /* 0x0000002025007c20 */ /* 0x002fcc0008410000 */
[----:B------:R1:W-:Y:S02]  /*5a10*/  MUFU.TANH R153, R0 ;  /* 0x0000000000997308 */ /* 0x0003e40000002400 */
[----:B-1----:R-:W-:-:S06]  /*5a20*/  FMUL.FTZ R0, R38, UR32 ;  /* 0x0000002026007c20 */ /* 0x002fcc0008410000 */
[----:B------:R1:W2:Y:S02]  /*5a30*/  MUFU.TANH R150, R0 ;  /* 0x0000000000967308 */ /* 0x0002a40000002400 */
[----:B-1----:R-:W-:Y:S02]  /*5a40*/  FMUL.FTZ R0, R39, UR32 ;  /* 0x0000002027007c20 */ /* 0x002fe40008410000 */
[C---:B------:R-:W-:Y:S04]  /*5a50*/  HMMA.16816.F32 R36, R20.reuse, R32, R88 ;  /* 0x000000201424723c */ /* 0x040fe80000001858 */
[----:B------:R1:W-:Y:S02]  /*5a60*/  MUFU.TANH R149, R0 ;  /* 0x0000000000957308 */ /* 0x0003e40000002400 */
[----:B------:R-:W-:Y:S01]  /*5a70*/  HMMA.16816.F32 R32, R20, R34, R92 ;  /* 0x000000221420723c */ /* 0x000fe2000000185c */
[----:B-1----:R-:W-:-:S05]  /*5a80*/  FMUL.FTZ R0, R44, UR32 ;  /* 0x000000202c007c20 */ /* 0x002fca0008410000 */
        /* <DEDUP_REMOVED lines=9> */
[C---:B-1----:R-:W-:Y:S02]  /*5b20*/  IMAD.IADD R0, R232.reuse, 0x1, -R6 ;  /* 0x00000001e8007824 */ /* 0x042fe400078e0a06 */
[----:B------:R-:W-:Y:S01]  /*5b30*/  FMUL.FTZ R6, R29, UR32 ;  /* 0x000000201d067c20 */ /* 0x000fe20008410000 */
[----:B------:R-:W-:Y:S02]  /*5b40*/  IMAD.SHL.U32 R232, R232, 0x2, RZ ;  /* 0x00000002e8e87824 */ /* 0x000fe400078e00ff */
[----:B------:R-:W-:Y:S01]  /*5b50*/  SHF.R.S32.HI R7, RZ, 0x1f, R0 ;  /* 0x0000001fff077819 */ /* 0x000fe20000011400 */
[----:B------:R1:W-:Y:S02]  /*5b60*/  MUFU.TANH R105, R6 ;  /* 0x0000000600697308 */ /* 0x0003e40000002400 */
[----:B------:R-:W-:-:S02]  /*5b70*/  LOP3.LUT R9, R232, 0x6, RZ, 0xc0, !PT ;  /* 0x00000006e8097812 */ /* 0x000fc400078ec0ff */
[----:B------:R-:W-:Y:S02]  /*5b80*/  LEA.HI R0, R7, R0, RZ, 0x2 ;  /* 0x0000000007007211 */ /* 0x000fe400078f10ff */
[----:B------:R-:W-:Y:S02]  /*5b90*/  LEA R7, R215, UR30, 0x4 ;  /* 0x0000001ed7077c11 */ /* 0x000fe4000f8e20ff */
[----:B------:R-:W-:-:S05]  /*5ba0*/  SHF.R.S32.HI R0, RZ, 0x2, R0 ;  /* 0x00000002ff007819 */ /* 0x000fca0000011400 */
[----:B------:R-:W-:Y:S02]  /*5bb0*/  IMAD.IADD R8, R0, 0x1, R7 ;  /* 0x0000000100087824 */ /* 0x000fe400078e0207 */
[----:B------:R-:W-:Y:S01]  /*5bc0*/  FMUL.FTZ R7, R31, UR32 ;  /* 0x000000201f077c20 */ /* 0x000fe20008410000 */
[----:B------:R-:W-:Y:S02]  /*5bd0*/  IMAD.IADD R0, R214, 0x1, R203 ;  /* 0x00000001d6007824 */ /* 0x000fe400078e02cb */
[----:B------:R-:W-:Y:S02]  /*5be0*/  VIADD R15, R8, 0x48 ;  /* 0x00000048080f7836 */ /* 0x000fe40000000000 */
[----:B-1----:R-:W-:Y:S01]  /*5bf0*/  FMUL.FTZ R6, R30, UR32 ;  /* 0x000000201e067c20 */ /* 0x002fe20008410000 */
[----:B------:R1:W-:Y:S01]  /*5c00*/  MUFU.TANH R103, R7 ;  /* 0x0000000700677308 */ /* 0x0003e20000002400 */
[----:B------:R-:W-:Y:S01]  /*5c10*/  IADD3 R10, R10, 0x48, R8 ;  /* 0x000000480a0a7810 */ /* 0x000fe20007ffe008 */
[C---:B------:R-:W-:Y:S01]  /*5c20*/  VIADD R13, R8.reuse, 0x8 ;  /* 0x00000008080d7836 */ /* 0x040fe20000000000 */
[C---:B------:R-:W-:Y:S01]  /*5c30*/  VIADDMNMX R228, R8.reuse, UR29, RZ, !PT ;  /* 0x0000001d08e47c46 */ /* 0x040fe2000f8001ff */
[----:B------:R-:W-:Y:S01]  /*5c40*/  VIADD R14, R8, 0x40 ;  /* 0x00000040080e7836 */ /* 0x000fe20000000000 */
[----:B------:R-:W-:-:S02]  /*5c50*/  VIMNMX R229, R10, UR31, PT ;  /* 0x0000001f0ae57c48 */ /* 0x000fc4000bfe0100 */
[----:B------:R-:W-:Y:S01]  /*5c60*/  VIADDMNMX R225, R15, UR29, RZ, !PT ;  /* 0x0000001d0fe17c46 */ /* 0x000fe2000f8001ff */
[----:B------:R5:W2:Y:S01]  /*5c70*/  MUFU.TANH R104, R6 ;  /* 0x0000000600687308 */ /* 0x000aa20000002400 */
[----:B------:R-:W-:Y:S02]  /*5c80*/  IADD3 R11, R11, 0x40, R8 ;  /* 0x000000400b0b7810 */ /* 0x000fe40007ffe008 */
[----:B------:R-:W-:Y:S02]  /*5c90*/  VIADDMNMX R227, R13, UR29, RZ, !PT ;  /* 0x0000001d0de37c46 */ /* 0x000fe4000f8001ff */
[----:B------:R-:W-:Y:S01]  /*5ca0*/  VIMNMX R230, R11, UR31, PT ;  /* 0x0000001f0be67c48 */ /* 0x000fe2000bfe0100 */
[----:B------:R-:W-:Y:S01]  /*5cb0*/  FMUL.FTZ R11, R48, UR32 ;  /* 0x00000020300b7c20 */ /* 0x000fe20008410000 */
[----:B------:R-:W-:Y:S01]  /*5cc0*/  VIADDMNMX R226, R14, UR29, RZ, !PT ;  /* 0x0000001d0ee27c46 */ /* 0x000fe2000f8001ff */
[----:B------:R-:W-:Y:S01]  /*5cd0*/  MUFU.TANH R30, R17 ;  /* 0x00000011001e7308 */ /* 0x000fe20000002400 */
[----:B-1----:R-:W-:-:S07]  /*5ce0*/  FMUL.FTZ R7, R52, UR32 ;  /* 0x0000002034077c20 */ /* 0x002fce0008410000 */
[----:B------:R1:W2:Y:S01]  /*5cf0*/  MUFU.TANH R25, R7 ;  /* 0x0000000700197308 */ /* 0x0002a20000002400 */
[----:B-----5:R-:W-:-:S04]  /*5d00*/  IMAD.U32 R6, RZ, RZ, UR19 ;  /* 0x00000013ff067e24 */ /* 0x020fc8000f8e00ff */
[----:B------:R-:W-:Y:S02]  /*5d10*/  IMAD R6, R6, 0x80, R9 ;  /* 0x0000008006067824 */ /* 0x000fe400078e0209 */
[----:B------:R-:W-:Y:S01]  /*5d20*/  IMAD.U32 R9, RZ, RZ, UR22 ;  /* 0x00000016ff097e24 */ /* 0x000fe2000f8e00ff */
[----:B------:R-:W-:Y:S04]  /*5d30*/  MUFU.TANH R29, R11 ;  /* 0x0000000b001d7308 */ /* 0x000fe80000002400 */
[----:B------:R-:W-:Y:S02]  /*5d40*/  VIADDMNMX R232, R8, R9, UR31, PT ;  /* 0x0000001f08e87e46 */ /* 0x000fe4000b800109 */
[----:B------:R-:W-:Y:S01]  /*5d50*/  IADD3 R9, R12, 0x8, R8 ;  /* 0x000000080c097810 */ /* 0x000fe20007ffe008 */
[----:B------:R-:W-:Y:S01]  /*5d60*/  FMUL.FTZ R8, R36, UR32 ;  /* 0x0000002024087c20 */ /* 0x000fe20008410000 */
[----:B------:R-:W-:Y:S01]  /*5d70*/  FMUL.FTZ R12, R49, UR32 ;  /* 0x00000020310c7c20 */ /* 0x000fe20008410000 */
[----:B-1----:R-:W-:Y:S01]  /*5d80*/  VIADD R7, R6, 0x1 ;  /* 0x0000000106077836 */ /* 0x002fe20000000000 */
[----:B------:R-:W-:Y:S01]  /*5d90*/  VIMNMX R231, R9, UR31, PT ;  /* 0x0000001f09e77c48 */ /* 0x000fe2000bfe0100 */
[----:B------:R1:W5:Y:S01]  /*5da0*/  MUFU.TANH R52, R8 ;  /* 0x0000000800347308 */ /* 0x0003620000002400 */
[----:B------:R-:W-:Y:S01]  /*5db0*/  FMUL.FTZ R9, R37, UR32 ;  /* 0x0000002025097c20 */ /* 0x000fe20008410000 */
[----:B------:R-:W-:Y:S01]  /*5dc0*/  BAR.SYNC.DEFER_BLOCKING 0x0 ;  /* 0x0000000000007b1d */ /* 0x000fe20000010000 */
[----:B------:R-:W-:-:S02]  /*5dd0*/  ISETP.GE.AND P0, PT, R7, R232, PT ;  /* 0x000000e80700720c */ /* 0x000fc40003f06270 */
[C---:B------:R-:W-:Y:S02]  /*5de0*/  ISETP.GE.AND P2, PT, R7.reuse, R231, PT ;  /* 0x000000e70700720c */ /* 0x040fe40003f46270 */
[C---:B------:R-:W-:Y:S01]  /*5df0*/  ISETP.LT.OR P3, PT, R7.reuse, R228, P0 ;  /* 0x000000e40700720c */ /* 0x040fe20000761670 */
[----:B------:R3:W-:Y:S01]  /*5e00*/  MUFU.TANH R76, R9 ;  /* 0x00000009004c7308 */ /* 0x0007e20000002400 */
[C---:B------:R-:W-:Y:S02]  /*5e10*/  ISETP.GE.AND P0, PT, R7.reuse, R229, PT ;  /* 0x000000e50700720c */ /* 0x040fe40003f06270 */
[C---:B------:R-:W-:Y:S02]  /*5e20*/  ISETP.GE.AND P1, PT, R7.reuse, R230, PT ;  /* 0x000000e60700720c */ /* 0x040fe40003f26270 */
[C---:B------:R-:W-:Y:S02]  /*5e30*/  ISETP.LT.OR P0, PT, R7.reuse, R225, P0 ;  /* 0x000000e10700720c */ /* 0x040fe40000701670 */
[----:B------:R-:W-:Y:S01]  /*5e40*/  ISETP.LT.OR P6, PT, R7, R227, P2 ;  /* 0x000000e30700720c */ /* 0x000fe200017c1670 */
[----:B------:R4:W-:Y:S01]  /*5e50*/  MUFU.TANH R47, R12 ;  /* 0x0000000c002f7308 */ /* 0x0009e20000002400 */
[----:B-1----:R-:W-:-:S02]  /*5e60*/  P2R R8, PR, RZ, 0x1 ;  /* 0x00000001ff087803 */ /* 0x002fc40000000000 */
[C---:B------:R-:W-:Y:S02]  /*5e70*/  ISETP.GE.AND P0, PT, R6.reuse, R231, PT ;  /* 0x000000e70600720c */ /* 0x040fe40003f06270 */
[----:B------:R-:W-:Y:S01]  /*5e80*/  ISETP.LT.OR P4, PT, R7, R226, P1 ;  /* 0x000000e20700720c */ /* 0x000fe20000f81670 */
[C---:B------:R-:W-:Y:S01]  /*5e90*/  VIADD R7, R6.reuse, 0x8 ;  /* 0x0000000806077836 */ /* 0x040fe20000000000 */
[C---:B------:R-:W-:Y:S02]  /*5ea0*/  ISETP.LT.OR P0, PT, R6.reuse, R227, P0 ;  /* 0x000000e30600720c */ /* 0x040fe40000701670 */
[----:B------:R-:W-:Y:S01]  /*5eb0*/  ISETP.GE.AND P1, PT, R6, R232, PT ;  /* 0x000000e80600720c */ /* 0x000fe20003f26270 */
[----:B---3--:R-:W-:Y:S01]  /*5ec0*/  FMUL.FTZ R9, R38, UR32 ;  /* 0x0000002026097c20 */ /* 0x008fe20008410000 */
[----:B------:R-:W-:Y:S02]  /*5ed0*/  FSEL R87, R235, -INF , !P0 ;  /* 0xff800000eb577808 */ /* 0x000fe40004000000 */
[C---:B------:R-:W-:Y:S01]  /*5ee0*/  ISETP.GE.AND P0, PT, R6.reuse, R229, PT ;  /* 0x000000e50600720c */ /* 0x040fe20003f06270 */
[----:B------:R1:W3:Y:S01]  /*5ef0*/  MUFU.TANH R15, R9 ;  /* 0x00000009000f7308 */ /* 0x0002e20000002400 */
[----:B------:R-:W-:-:S02]  /*5f00*/  ISETP.LT.OR P1, PT, R6, R228, P1 ;  /* 0x000000e40600720c */ /* 0x000fc40000f21670 */
[C---:B------:R-:W-:Y:S01]  /*5f10*/  ISETP.GE.AND P2, PT, R7.reuse, R232, PT ;  /* 0x000000e80700720c */ /* 0x040fe20003f46270 */
[----:B----4-:R-:W-:Y:S01]  /*5f20*/  FMUL.FTZ R12, R50, UR32 ;  /* 0x00000020320c7c20 */ /* 0x010fe20008410000 */
[----:B------:R-:W-:Y:S02]  /*5f30*/  ISETP.LT.OR P0, PT, R6, R225, P0 ;  /* 0x000000e10600720c */ /* 0x000fe40000701670 */
[----:B------:R-:W-:Y:S01]  /*5f40*/  FSEL R53, R242, -INF , !P1 ;  /* 0xff800000f2357808 */ /* 0x000fe20004800000 */
[----:B------:R4:W3:Y:S01]  /*5f50*/  MUFU.TANH R14, R12 ;  /* 0x0000000c000e7308 */ /* 0x0008e20000002400 */
[C---:B------:R-:W-:Y:S02]  /*5f60*/  ISETP.LT.OR P5, PT, R7.reuse, R228, P2 ;  /* 0x000000e40700720c */ /* 0x040fe400017a1670 */
[----:B------:R-:W-:Y:S02]  /*5f70*/  ISETP.GE.AND P1, PT, R6, R230, PT ;  /* 0x000000e60600720c */ /* 0x000fe40003f26270 */
[----:B------:R-:W-:-:S02]  /*5f80*/  ISETP.GE.AND P2, PT, R7, R231, PT ;  /* 0x000000e70700720c */ /* 0x000fc40003f46270 */
[----:B------:R-:W-:Y:S02]  /*5f90*/  FSEL R97, R219, -INF , !P0 ;  /* 0xff800000db617808 */ /* 0x000fe40004000000 */
[----:B------:R-:W-:Y:S01]  /*5fa0*/  ISETP.GE.AND P0, PT, R7, R229, PT ;  /* 0x000000e50700720c */ /* 0x000fe20003f06270 */
[----:B-1----:R-:W-:Y:S01]  /*5fb0*/  FMUL.FTZ R9, R39, UR32 ;  /* 0x0000002027097c20 */ /* 0x002fe20008410000 */
[----:B------:R-:W-:Y:S02]  /*5fc0*/  FSEL R54, R243, -INF , !P3 ;  /* 0xff800000f3367808 */ /* 0x000fe40005800000 */
[----:B------:R-:W-:Y:S01]  /*5fd0*/  ISETP.LT.OR P1, PT, R6, R226, P1 ;  /* 0x000000e20600720c */ /* 0x000fe20000f21670 */
[----:B------:R1:W-:Y:S01]  /*5fe0*/  MUFU.TANH R78, R9 ;  /* 0x00000009004e7308 */ /* 0x0003e20000002400 */
[C---:B------:R-:W-:Y:S02]  /*5ff0*/  ISETP.LT.OR P3, PT, R7.reuse, R227, P2 ;  /* 0x000000e30700720c */ /* 0x040fe40001761670 */
[----:B------:R-:W-:Y:S01]  /*6000*/  ISETP.NE.AND P2, PT, R8, RZ, PT ;  /* 0x000000ff0800720c */ /* 0x000fe20003f45270 */
[----:B------:R-:W-:Y:S01]  /*6010*/  VIADD R8, R6, 0x9 ;  /* 0x0000000906087836 */ /* 0x000fe20000000000 */
[----:B------:R-:W-:Y:S01]  /*6020*/  ISETP.LT.OR P0, PT, R7, R225, P0 ;  /* 0x000000e10700720c */ /* 0x000fe20000701670 */
[----:B----4-:R-:W-:Y:S01]  /*6030*/  FMUL.FTZ R12, R33, UR32 ;  /* 0x00000020210c7c20 */ /* 0x010fe20008410000 */
[----:B------:R-:W-:-:S02]  /*6040*/  FSEL R94, R224, -INF , !P1 ;  /* 0xff800000e05e7808 */ /* 0x000fc40004800000 */
[----:B------:R-:W-:Y:S01]  /*6050*/  ISETP.GE.AND P1, PT, R7, R230, PT ;  /* 0x000000e60700720c */ /* 0x000fe20003f26270 */
[----:B------:R4:W-:Y:S01]  /*6060*/  MUFU.TANH R46, R12 ;  /* 0x0000000c002e7308 */ /* 0x0009e20000002400 */
[----:B------:R-:W-:Y:S02]  /*6070*/  FSEL R95, R223, -INF , !P2 ;  /* 0xff800000df5f7808 */ /* 0x000fe40005000000 */
[----:B------:R-:W-:Y:S01]  /*6080*/  ISETP.LT.OR P1, PT, R7, R226, P1 ;  /* 0x000000e20700720c */ /* 0x000fe20000f21670 */
[----:B------:R-:W-:Y:S01]  /*6090*/  VIADD R7, R6, 0x10 ;  /* 0x0000001006077836 */ /* 0x000fe20000000000 */
[C---:B------:R-:W-:Y:S02]  /*60a0*/  ISETP.GE.AND P2, PT, R8.reuse, R231, PT ;  /* 0x000000e70800720c */ /* 0x040fe40003f46270 */
[----:B-1----:R-:W-:Y:S02]  /*60b0*/  P2R R9, PR, RZ, 0x1 ;  /* 0x00000001ff097803 */ /* 0x002fe40000000000 */
[----:B------:R-:W-:-:S02]  /*60c0*/  ISETP.GE.AND P0, PT, R8, R232, PT ;  /* 0x000000e80800720c */ /* 0x000fc40003f06270 */
[----:B------:R-:W-:Y:S02]  /*60d0*/  P2R R10, PR, RZ, 0x2 ;  /* 0x00000002ff0a7803 */ /* 0x000fe40000000000 */
[C---:B------:R-:W-:Y:S02]  /*60e0*/  ISETP.LT.OR P0, PT, R8.reuse, R228, P0 ;  /* 0x000000e40800720c */ /* 0x040fe40000701670 */
[----:B------:R-:W-:Y:S02]  /*60f0*/  ISETP.GE.AND P1, PT, R8, R230, PT ;  /* 0x000000e60800720c */ /* 0x000fe40003f26270 */
[----:B------:R-:W-:Y:S01]  /*6100*/  P2R R11, PR, RZ, 0x1 ;  /* 0x00000001ff0b7803 */ /* 0x000fe20000000000 */
[----:B----4-:R-:W-:Y:S01]  /*6110*/  FMUL.FTZ R12, R34, UR32 ;  /* 0x00000020220c7c20 */ /* 0x010fe20008410000 */
[----:B------:R-:W-:Y:S02]  /*6120*/  FSEL R85, R252, -INF , !P6 ;  /* 0xff800000fc557808 */ /* 0x000fe40007000000 */
[----:B------:R-:W-:Y:S01]  /*6130*/  FSEL R92, R234, -INF , !P4 ;  /* 0xff800000ea5c7808 */ /* 0x000fe20006000000 */
[----:B------:R1:W-:Y:S01]  /*6140*/  MUFU.TANH R13, R12 ;  /* 0x0000000c000d7308 */ /* 0x0003e20000002400 */
[----:B------:R-:W-:-:S02]  /*6150*/  ISETP.GE.AND P0, PT, R8, R229, PT ;  /* 0x000000e50800720c */ /* 0x000fc40003f06270 */
[----:B------:R-:W-:Y:S02]  /*6160*/  ISETP.GE.AND P4, PT, R7, R232, PT ;  /* 0x000000e80700720c */ /* 0x000fe40003f86270 */
[----:B------:R-:W-:Y:S02]  /*6170*/  FSEL R77, R217, -INF , !P5 ;  /* 0xff800000d94d7808 */ /* 0x000fe40006800000 */
[----:B------:R-:W-:Y:S02]  /*6180*/  ISETP.LT.OR P6, PT, R8, R227, P2 ;  /* 0x000000e30800720c */ /* 0x000fe400017c1670 */
[----:B------:R-:W-:Y:S01]  /*6190*/  ISETP.NE.AND P2, PT, R10, RZ, PT ;  /* 0x000000ff0a00720c */ /* 0x000fe20003f45270 */
[----:B------:R-:W-:Y:S01]  /*61a0*/  FMUL.FTZ R10, R32, UR32 ;  /* 0x00000020200a7c20 */ /* 0x000fe20008410000 */
[C---:B------:R-:W-:Y:S02]  /*61b0*/  ISETP.LT.OR P5, PT, R8.reuse, R226, P1 ;  /* 0x000000e20800720c */ /* 0x040fe40000fa1670 */
[----:B------:R-:W-:Y:S01]  /*61c0*/  FSEL R90, R207, -INF , !P3 ;  /* 0xff800000cf5a7808 */ /* 0x000fe20005800000 */
[----:B------:R-:W4:Y:S01]  /*61d0*/  MUFU.TANH R44, R10 ;  /* 0x0000000a002c7308 */ /* 0x000f220000002400 */
[----:B------:R-:W-:Y:S01]  /*61e0*/  ISETP.NE.AND P1, PT, R9, RZ, PT ;  /* 0x000000ff0900720c */ /* 0x000fe20003f25270 */
[----:B------:R-:W-:Y:S01]  /*61f0*/  FMUL.FTZ R9, R51, UR32 ;  /* 0x0000002033097c20 */ /* 0x000fe20008410000 */
[----:B------:R-:W-:Y:S01]  /*6200*/  ISETP.LT.OR P3, PT, R8, R225, P0 ;  /* 0x000000e10800720c */ /* 0x000fe20000761670 */
[----:B-1----:R-:W-:Y:S01]  /*6210*/  FMUL.FTZ R12, R61, UR32 ;  /* 0x000000203d0c7c20 */ /* 0x002fe20008410000 */
[----:B------:R-:W-:-:S02]  /*6220*/  ISETP.NE.AND P0, PT, R11, RZ, PT ;  /* 0x000000ff0b00720c */ /* 0x000fc40003f05270 */
[----:B------:R-:W-:Y:S01]  /*6230*/  ISETP.LT.OR P4, PT, R7, R228, P4 ;  /* 0x000000e40700720c */ /* 0x000fe20002781670 */
[----:B------:R1:W4:Y:S01]  /*6240*/  MUFU.TANH R28, R9 ;  /* 0x00000009001c7308 */ /* 0x0003220000002400 */
[----:B------:R-:W-:Y:S02]  /*6250*/  FSEL R93, R205, -INF , !P2 ;  /* 0xff800000cd5d7808 */ /* 0x000fe40005000000 */
[C---:B------:R-:W-:Y:S02]  /*6260*/  ISETP.GE.AND P2, PT, R7.reuse, R231, PT ;  /* 0x000000e70700720c */ /* 0x040fe40003f46270 */
[----:B------:R-:W-:Y:S02]  /*6270*/  FSEL R98, R188, -INF , !P1 ;  /* 0xff800000bc627808 */ /* 0x000fe40004800000 */
[----:B------:R-:W-:Y:S01]  /*6280*/  ISETP.GE.AND P1, PT, R7, R230, PT ;  /* 0x000000e60700720c */ /* 0x000fe20003f26270 */
[----:B------:R2:W-:Y:S01]  /*6290*/  MUFU.TANH R39, R12 ;  /* 0x0000000c00277308 */ /* 0x0005e20000002400 */
[----:B------:R-:W-:-:S02]  /*62a0*/  P2R R8, PR, RZ, 0x10 ;  /* 0x00000010ff087803 */ /* 0x000fc40000000000 */
[----:B------:R-:W-:Y:S02]  /*62b0*/  FSEL R55, R222, -INF , !P0 ;  /* 0xff800000de377808 */ /* 0x000fe40004000000 */
[C---:B------:R-:W-:Y:S02]  /*62c0*/  ISETP.GE.AND P0, PT, R7.reuse, R229, PT ;  /* 0x000000e50700720c */ /* 0x040fe40003f06270 */
[C---:B------:R-:W-:Y:S02]  /*62d0*/  ISETP.LT.OR P4, PT, R7.reuse, R227, P2 ;  /* 0x000000e30700720c */ /* 0x040fe40001781670 */
[C---:B------:R-:W-:Y:S02]  /*62e0*/  ISETP.LT.OR P2, PT, R7.reuse, R226, P1 ;  /* 0x000000e20700720c */ /* 0x040fe40000f41670 */
[----:B------:R-:W-:Y:S01]  /*62f0*/  ISETP.NE.AND P1, PT, R8, RZ, PT ;  /* 0x000000ff0800720c */ /* 0x000fe20003f25270 */
[C---:B------:R-:W-:Y:S01]  /*6300*/  VIADD R8, R6.reuse, 0x11 ;  /* 0x0000001106087836 */ /* 0x040fe20000000000 */
[----:B------:R-:W-:Y:S01]  /*6310*/  ISETP.LT.OR P0, PT, R7, R225, P0 ;  /* 0x000000e10700720c */ /* 0x000fe20000701670 */
[----:B------:R-:W-:Y:S01]  /*6320*/  VIADD R7, R6, 0x18 ;  /* 0x0000001806077836 */ /* 0x000fe20000000000 */
[----:B------:R-:W-:-:S02]  /*6330*/  P2R R11, PR, RZ, 0x4 ;  /* 0x00000004ff0b7803 */ /* 0x000fc40000000000 */
[----:B-1----:R-:W-:Y:S01]  /*6340*/  P2R R9, PR, RZ, 0x1 ;  /* 0x00000001ff097803 */ /* 0x002fe20000000000 */
[----:B--2---:R-:W-:Y:S01]  /*6350*/  FMUL.FTZ R12, R62, UR32 ;  /* 0x000000203e0c7c20 */ /* 0x004fe20008410000 */
[C---:B------:R-:W-:Y:S02]  /*6360*/  ISETP.GE.AND P0, PT, R8.reuse, R232, PT ;  /* 0x000000e80800720c */ /* 0x040fe40003f06270 */
[C---:B------:R-:W-:Y:S01]  /*6370*/  ISETP.GE.AND P2, PT, R8.reuse, R231, PT ;  /* 0x000000e70800720c */ /* 0x040fe20003f46270 */
[----:B------:R1:W-:Y:S01]  /*6380*/  MUFU.TANH R17, R12 ;  /* 0x0000000c00117308 */ /* 0x0003e20000002400 */
[----:B------:R-:W-:Y:S02]  /*6390*/  ISETP.LT.OR P0, PT, R8, R228, P0 ;  /* 0x000000e40800720c */ /* 0x000fe40000701670 */
[----:B------:R-:W-:Y:S02]  /*63a0*/  FSEL R51, R190, -INF , !P1 ;  /* 0xff800000be337808 */ /* 0x000fe40004800000 */
[----:B------:R-:W-:-:S02]  /*63b0*/  ISETP.GE.AND P1, PT, R8, R230, PT ;  /* 0x000000e60800720c */ /* 0x000fc40003f26270 */
[----:B------:R-:W-:Y:S02]  /*63c0*/  P2R R10, PR, RZ, 0x1 ;  /* 0x00000001ff0a7803 */ /* 0x000fe40000000000 */
[----:B------:R-:W-:Y:S02]  /*63d0*/  FSEL R86, R216, -INF , !P6 ;  /* 0xff800000d8567808 */ /* 0x000fe40007000000 */
[----:B------:R-:W-:Y:S02]  /*63e0*/  FSEL R91, R206, -INF , !P5 ;  /* 0xff800000ce5b7808 */ /* 0x000fe40006800000 */
[C---:B------:R-:W-:Y:S02]  /*63f0*/  ISETP.GE.AND P0, PT, R8.reuse, R229, PT ;  /* 0x000000e50800720c */ /* 0x040fe40003f06270 */
[----:B------:R-:W-:Y:S02]  /*6400*/  ISETP.GE.AND P5, PT, R7, R232, PT ;  /* 0x000000e80700720c */ /* 0x000fe40003fa6270 */
[----:B------:R-:W-:Y:S01]  /*6410*/  FSEL R84, R183, -INF , !P4 ;  /* 0xff800000b7547808 */ /* 0x000fe20006000000 */
[----:B-1----:R-:W-:Y:S01]  /*6420*/  FMUL.FTZ R12, R41, UR32 ;  /* 0x00000020290c7c20 */ /* 0x002fe20008410000 */
[----:B------:R-:W-:-:S02]  /*6430*/  ISETP.LT.OR P6, PT, R8, R227, P2 ;  /* 0x000000e30800720c */ /* 0x000fc400017c1670 */
[----:B------:R-:W-:Y:S01]  /*6440*/  ISETP.NE.AND P2, PT, R11, RZ, PT ;  /* 0x000000ff0b00720c */ /* 0x000fe20003f45270 */
[----:B------:R1:W-:Y:S01]  /*6450*/  MUFU.TANH R38, R12 ;  /* 0x0000000c00267308 */ /* 0x0003e20000002400 */
[----:B------:R-:W-:Y:S02]  /*6460*/  ISETP.LT.OR P4, PT, R8, R226, P1 ;  /* 0x000000e20800720c */ /* 0x000fe40000f81670 */
[----:B------:R-:W-:Y:S02]  /*6470*/  FSEL R96, R204, -INF , !P3 ;  /* 0xff800000cc607808 */ /* 0x000fe40005800000 */
[----:B------:R-:W-:Y:S01]  /*6480*/  ISETP.NE.AND P1, PT, R9, RZ, PT ;  /* 0x000000ff0900720c */ /* 0x000fe20003f25270 */
[----:B------:R-:W-:Y:S01]  /*6490*/  FMUL.FTZ R9, R35, UR32 ;  /* 0x0000002023097c20 */ /* 0x000fe20008410000 */
[----:B------:R-:W-:Y:S02]  /*64a0*/  ISETP.LT.OR P3, PT, R8, R225, P0 ;  /* 0x000000e10800720c */ /* 0x000fe40000761670 */
[----:B------:R-:W-:Y:S01]  /*64b0*/  ISETP.NE.AND P0, PT, R10, RZ, PT ;  /* 0x000000ff0a00720c */ /* 0x000fe20003f05270 */
[----:B------:R2:W-:Y:S01]  /*64c0*/  MUFU.TANH R45, R9 ;  /* 0x00000009002d7308 */ /* 0x0005e20000002400 */
[----:B------:R-:W-:Y:S01]  /*64d0*/  ISETP.LT.OR P5, PT, R7, R228, P5 ;  /* 0x000000e40700720c */ /* 0x000fe20002fa1670 */
[----:B------:R-:W-:Y:S01]  /*64e0*/  FMUL.FTZ R10, R60, UR32 ;  /* 0x000000203c0a7c20 */ /* 0x000fe20008410000 */
[----:B------:R-:W-:-:S02]  /*64f0*/  FSEL R89, R181, -INF , !P2 ;  /* 0xff800000b5597808 */ /* 0x000fc40005000000 */
[----:B------:R-:W-:Y:S02]  /*6500*/  ISETP.GE.AND P2, PT, R7, R231, PT ;  /* 0x000000e70700720c */ /* 0x000fe40003f46270 */
[----:B------:R-:W-:Y:S01]  /*6510*/  FSEL R100, R177, -INF , !P1 ;  /* 0xff800000b1647808 */ /* 0x000fe20004800000 */
[----:B------:R-:W4:Y:S01]  /*6520*/  MUFU.TANH R19, R10 ;  /* 0x0000000a00137308 */ /* 0x000f220000002400 */
[----:B------:R-:W-:Y:S01]  /*6530*/  ISETP.GE.AND P1, PT, R7, R230, PT ;  /* 0x000000e60700720c */ /* 0x000fe20003f26270 */
[----:B-1----:R-:W-:Y:S01]  /*6540*/  FMUL.FTZ R12, R42, UR32 ;  /* 0x000000202a0c7c20 */ /* 0x002fe20008410000 */
[----:B------:R-:W-:Y:S02]  /*6550*/  P2R R8, PR, RZ, 0x20 ;  /* 0x00000020ff087803 */ /* 0x000fe40000000000 */
[----:B------:R-:W-:Y:S02]  /*6560*/  FSEL R50, R191, -INF , !P0 ;  /* 0xff800000bf327808 */ /* 0x000fe40004000000 */
[C---:B------:R-:W-:Y:S01]  /*6570*/  ISETP.GE.AND P0, PT, R7.reuse, R229, PT ;  /* 0x000000e50700720c */ /* 0x040fe20003f06270 */
[----:B------:R1:W-:Y:S01]  /*6580*/  MUFU.TANH R16, R12 ;  /* 0x0000000c00107308 */ /* 0x0003e20000002400 */
[----:B------:R-:W-:-:S02]  /*6590*/  ISETP.LT.OR P5, PT, R7, R227, P2 ;  /* 0x000000e30700720c */ /* 0x000fc400017a1670 */
[C---:B------:R-:W-:Y:S02]  /*65a0*/  ISETP.LT.OR P2, PT, R7.reuse, R226, P1 ;  /* 0x000000e20700720c */ /* 0x040fe40000f41670 */
[----:B------:R-:W-:Y:S01]  /*65b0*/  ISETP.NE.AND P1, PT, R8, RZ, PT ;  /* 0x000000ff0800720c */ /* 0x000fe20003f25270 */
[C---:B------:R-:W-:Y:S01]  /*65c0*/  VIADD R8, R6.reuse, 0x19 ;  /* 0x0000001906087836 */ /* 0x040fe20000000000 */
[----:B------:R-:W-:Y:S01]  /*65d0*/  ISETP.LT.OR P0, PT, R7, R225, P0 ;  /* 0x000000e10700720c */ /* 0x000fe20000701670 */
[----:B------:R-:W-:Y:S01]  /*65e0*/  VIADD R7, R6, 0x20 ;  /* 0x0000002006077836 */ /* 0x000fe20000000000 */
[----:B------:R-:W-:Y:S02]  /*65f0*/  P2R R11, PR, RZ, 0x4 ;  /* 0x00000004ff0b7803 */ /* 0x000fe40000000000 */
[----:B--2---:R-:W-:Y:S02]  /*6600*/  P2R R9, PR, RZ, 0x1 ;  /* 0x00000001ff097803 */ /* 0x004fe40000000000 */
[----:B------:R-:W-:-:S02]  /*6610*/  ISETP.GE.AND P0, PT, R8, R232, PT ;  /* 0x000000e80800720c */ /* 0x000fc40003f06270 */
[C---:B------:R-:W-:Y:S02]  /*6620*/  ISETP.GE.AND P2, PT, R8.reuse, R231, PT ;  /* 0x000000e70800720c */ /* 0x040fe40003f46270 */
[C---:B------:R-:W-:Y:S01]  /*6630*/  ISETP.LT.OR P0, PT, R8.reuse, R228, P0 ;  /* 0x000000e40800720c */ /* 0x040fe20000701670 */
[----:B-1----:R-:W-:Y:S01]  /*6640*/  FMUL.FTZ R12, R137, UR32 ;  /* 0x00000020890c7c20 */ /* 0x002fe20008410000 */
[----:B------:R-:W-:Y:S02]  /*6650*/  FSEL R49, R179, -INF , !P1 ;  /* 0xff800000b3317808 */ /* 0x000fe40004800000 */
[----:B------:R-:W-:Y:S01]  /*6660*/  P2R R10, PR, RZ, 0x1 ;  /* 0x00000001ff0a7803 */ /* 0x000fe20000000000 */
[----:B------:R1:W-:Y:S01]  /*6670*/  MUFU.TANH R36, R12 ;  /* 0x0000000c00247308 */ /* 0x0003e20000002400 */
[C---:B------:R-:W-:Y:S02]  /*6680*/  ISETP.GE.AND P0, PT, R8.reuse, R229, PT ;  /* 0x000000e50800720c */ /* 0x040fe40003f06270 */
[----:B------:R-:W-:-:S02]  /*6690*/  ISETP.GE.AND P1, PT, R8, R230, PT ;  /* 0x000000e60800720c */ /* 0x000fc40003f26270 */
[----:B------:R-:W-:Y:S02]  /*66a0*/  FSEL R99, R180, -INF , !P3 ;  /* 0xff800000b4637808 */ /* 0x000fe40005800000 */
[----:B------:R-:W-:Y:S02]  /*66b0*/  FSEL R79, R189, -INF , !P6 ;  /* 0xff800000bd4f7808 */ /* 0x000fe40007000000 */
[----:B------:R-:W-:Y:S02]  /*66c0*/  ISETP.LT.OR P3, PT, R8, R225, P0 ;  /* 0x000000e10800720c */ /* 0x000fe40000761670 */
[----:B------:R-:W-:Y:S02]  /*66d0*/  FSEL R88, R182, -INF , !P4 ;  /* 0xff800000b6587808 */ /* 0x000fe40006000000 */
[----:B------:R-:W-:Y:S02]  /*66e0*/  ISETP.LT.OR P6, PT, R8, R227, P2 ;  /* 0x000000e30800720c */ /* 0x000fe400017c1670 */
[----:B------:R-:W-:-:S02]  /*66f0*/  ISETP.GE.AND P0, PT, R7, R232, PT ;  /* 0x000000e80700720c */ /* 0x000fc40003f06270 */
[----:B------:R-:W-:Y:S01]  /*6700*/  ISETP.NE.AND P2, PT, R11, RZ, PT ;  /* 0x000000ff0b00720c */ /* 0x000fe20003f45270 */
[----:B-1----:R-:W-:Y:S01]  /*6710*/  FMUL.FTZ R12, R138, UR32 ;  /* 0x000000208a0c7c20 */ /* 0x002fe20008410000 */
[----:B------:R-:W-:Y:S02]  /*6720*/  ISETP.LT.OR P4, PT, R8, R226, P1 ;  /* 0x000000e20800720c */ /* 0x000fe40000f81670 */
[----:B------:R-:W-:Y:S01]  /*6730*/  ISETP.NE.AND P1, PT, R9, RZ, PT ;  /* 0x000000ff0900720c */ /* 0x000fe20003f25270 */
[----:B------:R-:W-:Y:S01]  /*6740*/  FMUL.FTZ R9, R63, UR32 ;  /* 0x000000203f097c20 */ /* 0x000fe20008410000 */
[----:B------:R-:W-:Y:S01]  /*6750*/  FSEL R60, R175, -INF , !P5 ;  /* 0xff800000af3c7808 */ /* 0x000fe20006800000 */
[----:B------:R1:W-:Y:S01]  /*6760*/  MUFU.TANH R21, R12 ;  /* 0x0000000c00157308 */ /* 0x0003e20000002400 */
[----:B------:R-:W-:Y:S02]  /*6770*/  ISETP.LT.OR P0, PT, R7, R228, P0 ;  /* 0x000000e40700720c */ /* 0x000fe40000701670 */
[----:B------:R-:W-:Y:S01]  /*6780*/  ISETP.NE.AND P5, PT, R10, RZ, PT ;  /* 0x000000ff0a00720c */ /* 0x000fe20003fa5270 */
[----:B------:R-:W-:Y:S01]  /*6790*/  FMUL.FTZ R10, R40, UR32 ;  /* 0x00000020280a7c20 */ /* 0x000fe20008410000 */
[----:B------:R-:W-:-:S02]  /*67a0*/  FSEL R62, R173, -INF , !P2 ;  /* 0xff800000ad3e7808 */ /* 0x000fc40005000000 */
[C---:B------:R-:W-:Y:S01]  /*67b0*/  ISETP.GE.AND P2, PT, R7.reuse, R231, PT ;  /* 0x000000e70700720c */ /* 0x040fe20003f46270 */
[----:B------:R2:W-:Y:S01]  /*67c0*/  MUFU.TANH R31, R9 ;  /* 0x00000009001f7308 */ /* 0x0005e20000002400 */
[----:B------:R-:W-:Y:S02]  /*67d0*/  FSEL R101, R170, -INF , !P1 ;  /* 0xff800000aa657808 */ /* 0x000fe40004800000 */
[C---:B------:R-:W-:Y:S02]  /*67e0*/  ISETP.GE.AND P1, PT, R7.reuse, R230, PT ;  /* 0x000000e60700720c */ /* 0x040fe40003f26270 */
[----:B------:R-:W-:Y:S02]  /*67f0*/  P2R R8, PR, RZ, 0x1 ;  /* 0x00000001ff087803 */ /* 0x000fe40000000000 */
[----:B------:R-:W-:Y:S01]  /*6800*/  FSEL R48, R178, -INF , !P5 ;  /* 0xff800000b2307808 */ /* 0x000fe20006800000 */
[----:B------:R5:W4:Y:S01]  /*6810*/  MUFU.TANH R23, R10 ;  /* 0x0000000a00177308 */ /* 0x000b220000002400 */
[----:B------:R-:W-:Y:S01]  /*6820*/  ISETP.GE.AND P0, PT, R7, R229, PT ;  /* 0x000000e50700720c */ /* 0x000fe20003f06270 */
[----:B-1----:R-:W-:Y:S01]  /*6830*/  FMUL.FTZ R12, R81, UR32 ;  /* 0x00000020510c7c20 */ /* 0x002fe20008410000 */
[----:B------:R-:W-:-:S02]  /*6840*/  ISETP.LT.OR P5, PT, R7, R227, P2 ;  /* 0x000000e30700720c */ /* 0x000fc400017a1670 */
[C---:B------:R-:W-:Y:S02]  /*6850*/  ISETP.LT.OR P2, PT, R7.reuse, R226, P1 ;  /* 0x000000e20700720c */ /* 0x040fe40000f41670 */
[----:B------:R-:W-:Y:S01]  /*6860*/  ISETP.NE.AND P1, PT, R8, RZ, PT ;  /* 0x000000ff0800720c */ /* 0x000fe20003f25270 */
[C---:B------:R-:W-:Y:S01]  /*6870*/  VIADD R8, R6.reuse, 0x21 ;  /* 0x0000002106087836 */ /* 0x040fe20000000000 */
[----:B------:R-:W-:Y:S01]  /*6880*/  ISETP.LT.OR P0, PT, R7, R225, P0 ;  /* 0x000000e10700720c */ /* 0x000fe20000701670 */
[----:B------:R-:W-:Y:S01]  /*6890*/  VIADD R7, R6, 0x28 ;  /* 0x0000002806077836 */ /* 0x000fe20000000000 */
[----:B------:R-:W-:Y:S01]  /*68a0*/  P2R R11, PR, RZ, 0x4 ;  /* 0x00000004ff0b7803 */ /* 0x000fe20000000000 */
[----:B------:R1:W-:Y:S01]  /*68b0*/  MUFU.TANH R35, R12 ;  /* 0x0000000c00237308 */ /* 0x0003e20000002400 */
[----:B--2---:R-:W-:Y:S02]  /*68c0*/  P2R R9, PR, RZ, 0x1 ;  /* 0x00000001ff097803 */ /* 0x004fe40000000000 */
[----:B------:R-:W-:-:S02]  /*68d0*/  ISETP.GE.AND P0, PT, R8, R232, PT ;  /* 0x000000e80800720c */ /* 0x000fc40003f06270 */
[C---:B------:R-:W-:Y:S02]  /*68e0*/  ISETP.GE.AND P2, PT, R8.reuse, R231, PT ;  /* 0x000000e70800720c */ /* 0x040fe40003f46270 */
[----:B------:R-:W-:Y:S02]  /*68f0*/  ISETP.LT.OR P0, PT, R8, R228, P0 ;  /* 0x000000e40800720c */ /* 0x000fe40000701670 */
[----:B------:R-:W-:Y:S02]  /*6900*/  FSEL R142, R168, -INF , !P1 ;  /* 0xff800000a88e7808 */ /* 0x000fe40004800000 */
[----:B-----5:R-:W-:Y:S02]  /*6910*/  P2R R10, PR, RZ, 0x1 ;  /* 0x00000001ff0a7803 */ /* 0x020fe40000000000 */
[C---:B------:R-:W-:Y:S02]  /*6920*/  ISETP.GE.AND P0, PT, R8.reuse, R229, PT ;  /* 0x000000e50800720c */ /* 0x040fe40003f06270 */
[----:B------:R-:W-:-:S02]  /*6930*/  ISETP.GE.AND P1, PT, R8, R230, PT ;  /* 0x000000e60800720c */ /* 0x000fc40003f26270 */
[----:B------:R-:W-:Y:S01]  /*6940*/  FSEL R41, R172, -INF , !P3 ;  /* 0xff800000ac297808 */ /* 0x000fe20005800000 */
[----:B-1----:R-:W-:Y:S01]  /*6950*/  FMUL.FTZ R12, R82, UR32 ;  /* 0x00000020520c7c20 */ /* 0x002fe20008410000 */
[----:B------:R-:W-:Y:S02]  /*6960*/  FSEL R40, R176, -INF , !P6 ;  /* 0xff800000b0287808 */ /* 0x000fe40007000000 */
[----:B------:R-:W-:Y:S01]  /*6970*/  ISETP.LT.OR P3, PT, R8, R225, P0 ;  /* 0x000000e10800720c */ /* 0x000fe20000761670 */
[----:B------:R1:W-:Y:S01]  /*6980*/  MUFU.TANH R27, R12 ;  /* 0x0000000c001b7308 */ /* 0x0003e20000002400 */
[----:B------:R-:W-:Y:S02]  /*6990*/  FSEL R61, R174, -INF , !P4 ;  /* 0xff800000ae3d7808 */ /* 0x000fe40006000000 */
[----:B------:R-:W-:Y:S02]  /*69a0*/  ISETP.LT.OR P6, PT, R8, R227, P2 ;  /* 0x000000e30800720c */ /* 0x000fe400017c1670 */
[----:B------:R-:W-:-:S02]  /*69b0*/  ISETP.GE.AND P0, PT, R7, R232, PT ;  /* 0x000000e80700720c */ /* 0x000fc40003f06270 */
[----:B------:R-:W-:Y:S02]  /*69c0*/  ISETP.NE.AND P2, PT, R11, RZ, PT ;  /* 0x000000ff0b00720c */ /* 0x000fe40003f45270 */
[----:B------:R-:W-:Y:S02]  /*69d0*/  ISETP.LT.OR P4, PT, R8, R226, P1 ;  /* 0x000000e20800720c */ /* 0x000fe40000f81670 */
[----:B------:R-:W-:Y:S01]  /*69e0*/  ISETP.NE.AND P1, PT, R9, RZ, PT ;  /* 0x000000ff0900720c */ /* 0x000fe20003f25270 */
[----:B------:R-:W-:Y:S01]  /*69f0*/  FMUL.FTZ R9, R43, UR32 ;  /* 0x000000202b097c20 */ /* 0x000fe20008410000 */
[----:B------:R-:W-:Y:S02]  /*6a00*/  FSEL R144, R144, -INF , !P5 ;  /* 0xff80000090907808 */ /* 0x000fe40006800000 */
[----:B------:R-:W-:Y:S01]  /*6a10*/  ISETP.LT.OR P0, PT, R7, R228, P0 ;  /* 0x000000e40700720c */ /* 0x000fe20000701670 */
[----:B------:R2:W-:Y:S01]  /*6a20*/  MUFU.TANH R37, R9 ;  /* 0x0000000900257308 */ /* 0x0005e20000002400 */
[----:B------:R-:W-:Y:S01]  /*6a30*/  ISETP.NE.AND P5, PT, R10, RZ, PT ;  /* 0x000000ff0a00720c */ /* 0x000fe20003fa5270 */
[----:B------:R-:W-:Y:S01]  /*6a40*/  FMUL.FTZ R10, R136, UR32 ;  /* 0x00000020880a7c20 */ /* 0x000fe20008410000 */
[----:B------:R-:W-:Y:S01]  /*6a50*/  FSEL R143, R157, -INF , !P2 ;  /* 0xff8000009d8f7808 */ /* 0x000fe20005000000 */
[----:B-1----:R-:W-:Y:S01]  /*6a60*/  FMUL.FTZ R12, R133, UR32 ;  /* 0x00000020850c7c20 */ /* 0x002fe20008410000 */
[----:B------:R-:W-:-:S02]  /*6a70*/  ISETP.GE.AND P2, PT, R7, R231, PT ;  /* 0x000000e70700720c */ /* 0x000fc40003f46270 */
[----:B------:R-:W-:Y:S01]  /*6a80*/  FSEL R146, R146, -INF , !P1 ;  /* 0xff80000092927808 */ /* 0x000fe20004800000 */
[----:B------:R-:W1:Y:S01]  /*6a90*/  MUFU.TANH R22, R10 ;  /* 0x0000000a00167308 */ /* 0x000e620000002400 */
[----:B------:R-:W-:Y:S02]  /*6aa0*/  ISETP.GE.AND P1, PT, R7, R230, PT ;  /* 0x000000e60700720c */ /* 0x000fe40003f26270 */
        /* <DEDUP_REMOVED lines=14> */
[----:B------:R-:W-:Y:S01]  /*6b90*/  ISETP.LT.OR P0, PT, R8, R228, P0 ;  /* 0x000000e40800720c */ /* 0x000fe20000701670 */
[----:B-----5:R-:W-:Y:S01]  /*6ba0*/  FMUL.FTZ R12, R134, UR32 ;  /* 0x00000020860c7c20 */ /* 0x020fe20008410000 */
        /* <DEDUP_REMOVED lines=12> */
[----:B--2---:R-:W-:Y:S01]  /*6c70*/  FMUL.FTZ R12, R73, UR32 ;  /* 0x00000020490c7c20 */ /* 0x004fe20008410000 */
        /* <DEDUP_REMOVED lines=8> */
[----:B------:R-:W-:-:S02]  /*6d00*/  FSEL R124, R113, -INF , !P2 ;  /* 0xff800000717c7808 */ /* 0x000fc40005000000 */
[C---:B------:R-:W-:Y:S02]  /*6d10*/  ISETP.GE.AND P2, PT, R7.reuse, R231, PT ;  /* 0x000000e70700720c */ /* 0x040fe40003f46270 */
[----:B------:R-:W-:Y:S01]  /*6d20*/  FSEL R136, R112, -INF , !P1 ;  /* 0xff80000070887808 */ /* 0x000fe20004800000 */
[----:B------:R5:W1:Y:S01]  /*6d30*/  MUFU.TANH R33, R10 ;  /* 0x0000000a00217308 */ /* 0x000a620000002400 */
[----:B------:R-:W-:Y:S02]  /*6d40*/  ISETP.GE.AND P1, PT, R7, R230, PT ;  /* 0x000000e60700720c */ /* 0x000fe40003f26270 */
[----:B------:R-:W-:Y:S02]  /*6d50*/  P2R R8, PR, RZ, 0x1 ;  /* 0x00000001ff087803 */ /* 0x000fe40000000000 */
[----:B------:R-:W-:Y:S02]  /*6d60*/  FSEL R113, R155, -INF , !P5 ;  /* 0xff8000009b717808 */ /* 0x000fe40006800000 */
[----:B------:R-:W-:-:S02]  /*6d70*/  ISETP.GE.AND P0, PT, R7, R229, PT ;  /* 0x000000e50700720c */ /* 0x000fc40003f06270 */
[C---:B------:R-:W-:Y:S02]  /*6d80*/  ISETP.LT.OR P5, PT, R7.reuse, R227, P2 ;  /* 0x000000e30700720c */ /* 0x040fe400017a1670 */
[C---:B------:R-:W-:Y:S02]  /*6d90*/  ISETP.LT.OR P2, PT, R7.reuse, R226, P1 ;  /* 0x000000e20700720c */ /* 0x040fe40000f41670 */
[----:B------:R-:W-:Y:S01]  /*6da0*/  ISETP.NE.AND P1, PT, R8, RZ, PT ;  /* 0x000000ff0800720c */ /* 0x000fe20003f25270 */
[C---:B------:R-:W-:Y:S01]  /*6db0*/  VIADD R8, R6.reuse, 0x31 ;  /* 0x0000003106087836 */ /* 0x040fe20000000000 */
[----:B------:R-:W-:Y:S01]  /*6dc0*/  ISETP.LT.OR P0, PT, R7, R225, P0 ;  /* 0x000000e10700720c */ /* 0x000fe20000701670 */
[----:B------:R-:W-:Y:S01]  /*6dd0*/  VIADD R7, R6, 0x38 ;  /* 0x0000003806077836 */ /* 0x000fe20000000000 */
[----:B------:R-:W-:Y:S02]  /*6de0*/  P2R R11, PR, RZ, 0x4 ;  /* 0x00000004ff0b7803 */ /* 0x000fe40000000000 */
[----:B--2---:R-:W-:-:S02]  /*6df0*/  P2R R9, PR, RZ, 0x1 ;  /* 0x00000001ff097803 */ /* 0x004fc40000000000 */
[C---:B------:R-:W-:Y:S02]  /*6e00*/  ISETP.GE.AND P0, PT, R8.reuse, R232, PT ;  /* 0x000000e80800720c */ /* 0x040fe40003f06270 */
[C---:B------:R-:W-:Y:S02]  /*6e10*/  ISETP.GE.AND P2, PT, R8.reuse, R231, PT ;  /* 0x000000e70800720c */ /* 0x040fe40003f46270 */
[C---:B------:R-:W-:Y:S02]  /*6e20*/  ISETP.LT.OR P0, PT, R8.reuse, R228, P0 ;  /* 0x000000e40800720c */ /* 0x040fe40000701670 */
[----:B------:R-:W-:Y:S02]  /*6e30*/  FSEL R171, R171, -INF , !P1 ;  /* 0xff800000abab7808 */ /* 0x000fe40004800000 */
[----:B-----5:R-:W-:Y:S02]  /*6e40*/  P2R R10, PR, RZ, 0x1 ;  /* 0x00000001ff0a7803 */ /* 0x020fe40000000000 */
[----:B------:R-:W-:-:S02]  /*6e50*/  ISETP.GE.AND P0, PT, R8, R229, PT ;  /* 0x000000e50800720c */ /* 0x000fc40003f06270 */
[----:B------:R-:W-:Y:S02]  /*6e60*/  ISETP.GE.AND P1, PT, R8, R230, PT ;  /* 0x000000e60800720c */ /* 0x000fe40003f26270 */
[----:B------:R-:W-:Y:S02]  /*6e70*/  FSEL R126, R126, -INF , !P3 ;  /* 0xff8000007e7e7808 */ /* 0x000fe40005800000 */
[----:B------:R-:W-:Y:S02]  /*6e80*/  FSEL R112, R152, -INF , !P6 ;  /* 0xff80000098707808 */ /* 0x000fe40007000000 */
[----:B------:R-:W-:Y:S02]  /*6e90*/  ISETP.LT.OR P3, PT, R8, R225, P0 ;  /* 0x000000e10800720c */ /* 0x000fe40000761670 */
[----:B------:R-:W-:Y:S02]  /*6ea0*/  FSEL R114, R114, -INF , !P4 ;  /* 0xff80000072727808 */ /* 0x000fe40006000000 */
[----:B------:R-:W-:-:S02]  /*6eb0*/  ISETP.LT.OR P6, PT, R8, R227, P2 ;  /* 0x000000e30800720c */ /* 0x000fc400017c1670 */
[----:B------:R-:W-:Y:S02]  /*6ec0*/  ISETP.GE.AND P0, PT, R7, R232, PT ;  /* 0x000000e80700720c */ /* 0x000fe40003f06270 */
        /* <DEDUP_REMOVED lines=10> */
[----:B------:R-:W-:Y:S02]  /*6f70*/  ISETP.GE.AND P2, PT, R7, R231, PT ;  /* 0x000000e70700720c */ /* 0x000fe40003f46270 */
        /* <DEDUP_REMOVED lines=16> */
[----:B------:R-:W-:Y:S02]  /*7080*/  ISETP.LT.OR P0, PT, R8, R228, P0 ;  /* 0x000000e40800720c */ /* 0x000fe40000701670 */
[----:B------:R-:W-:Y:S02]  /*7090*/  FSEL R139, R106, -INF , !P1 ;  /* 0xff8000006a8b7808 */ /* 0x000fe40004800000 */
[----:B-----5:R-:W-:Y:S02]  /*70a0*/  P2R R10, PR, RZ, 0x1 ;  /* 0x00000001ff0a7803 */ /* 0x020fe40000000000 */
[----:B------:R-:W-:-:S02]  /*70b0*/  ISETP.GE.AND P0, PT, R8, R229, PT ;  /* 0x000000e50800720c */ /* 0x000fc40003f06270 */
[C---:B------:R-:W-:Y:S02]  /*70c0*/  ISETP.GE.AND P1, PT, R8.reuse, R230, PT ;  /* 0x000000e60800720c */ /* 0x040fe40003f26270 */
[----:B------:R-:W-:Y:S02]  /*70d0*/  FSEL R156, R107, -INF , !P3 ;  /* 0xff8000006b9c7808 */ /* 0x000fe40005800000 */
[----:B------:R-:W-:Y:S02]  /*70e0*/  FSEL R150, R149, -INF , !P6 ;  /* 0xff80000095967808 */ /* 0x000fe40007000000 */
[C---:B------:R-:W-:Y:S02]  /*70f0*/  ISETP.LT.OR P3, PT, R8.reuse, R225, P0 ;  /* 0x000000e10800720c */ /* 0x040fe40000761670 */
        /* <DEDUP_REMOVED lines=8> */
[----:B------:R-:W-:-:S02]  /*7180*/  ISETP.LT.OR P0, PT, R7, R228, P0 ;  /* 0x000000e40700720c */ /* 0x000fc40000701670 */
[----:B------:R-:W-:Y:S01]  /*7190*/  ISETP.NE.AND P5, PT, R10, RZ, PT ;  /* 0x000000ff0a00720c */ /* 0x000fe20003fa5270 */
[----:B------:R-:W-:Y:S01]  /*71a0*/  FMUL.FTZ R10, R72, UR32 ;  /* 0x00000020480a7c20 */ /* 0x000fe20008410000 */
[----:B------:R-:W-:Y:S02]  /*71b0*/  FSEL R138, R25, -INF , !P2 ;  /* 0xff800000198a7808 */ /* 0x000fe40005000000 */
[C---:B------:R-:W-:Y:S01]  /*71c0*/  ISETP.GE.AND P2, PT, R7.reuse, R231, PT ;  /* 0x000000e70700720c */ /* 0x040fe20003f46270 */
[----:B------:R2:W-:Y:S01]  /*71d0*/  MUFU.TANH R25, R9 ;  /* 0x0000000900197308 */ /* 0x0005e20000002400 */
[----:B------:R-:W-:Y:S02]  /*71e0*/  FSEL R149, R24, -INF , !P1 ;  /* 0xff80000018957808 */ /* 0x000fe40004800000 */
[----:B------:R-:W-:Y:S02]  /*71f0*/  ISETP.GE.AND P1, PT, R7, R230, PT ;  /* 0x000000e60700720c */ /* 0x000fe40003f26270 */
[----:B------:R-:W-:-:S02]  /*7200*/  P2R R8, PR, RZ, 0x1 ;  /* 0x00000001ff087803 */ /* 0x000fc40000000000 */
[----:B------:R-:W-:Y:S01]  /*7210*/  FSEL R133, R105, -INF , !P5 ;  /* 0xff80000069857808 */ /* 0x000fe20006800000 */
[----:B------:R5:W1:Y:S01]  /*7220*/  MUFU.TANH R24, R10 ;  /* 0x0000000a00187308 */ /* 0x000a620000002400 */
        /* <DEDUP_REMOVED lines=8> */
[----:B--2---:R-:W-:Y:S02]  /*72b0*/  P2R R9, PR, RZ, 0x1 ;  /* 0x00000001ff097803 */ /* 0x004fe40000000000 */
[C---:B------:R-:W-:Y:S02]  /*72c0*/  ISETP.GE.AND P0, PT, R8.reuse, R232, PT ;  /* 0x000000e80800720c */ /* 0x040fe40003f06270 */
[C---:B------:R-:W-:Y:S02]  /*72d0*/  ISETP.GE.AND P2, PT, R8.reuse, R231, PT ;  /* 0x000000e70800720c */ /* 0x040fe40003f46270 */
[----:B------:R-:W-:Y:S02]  /*72e0*/  ISETP.LT.OR P0, PT, R8, R228, P0 ;  /* 0x000000e40800720c */ /* 0x000fe40000701670 */
[----:B------:R-:W-:Y:S02]  /*72f0*/  FSEL R204, R52, -INF , !P1 ;  /* 0xff80000034cc7808 */ /* 0x000fe40004800000 */
[----:B-----5:R-:W-:-:S02]  /*7300*/  P2R R10, PR, RZ, 0x1 ;  /* 0x00000001ff0a7803 */ /* 0x020fc40000000000 */
[C---:B------:R-:W-:Y:S02]  /*7310*/  ISETP.GE.AND P0, PT, R8.reuse, R229, PT ;  /* 0x000000e50800720c */ /* 0x040fe40003f06270 */
[----:B------:R-:W-:Y:S02]  /*7320*/  ISETP.GE.AND P1, PT, R8, R230, PT ;  /* 0x000000e60800720c */ /* 0x000fe40003f26270 */
[----:B------:R-:W-:Y:S02]  /*7330*/  FSEL R135, R30, -INF , !P3 ;  /* 0xff8000001e877808 */ /* 0x000fe40005800000 */
[----:B------:R-:W-:Y:S01]  /*7340*/  FSEL R132, R103, -INF , !P6 ;  /* 0xff80000067847808 */ /* 0x000fe20007000000 */
[----:B------:R2:W-:Y:S01]  /*7350*/  MUFU.TANH R30, R12 ;  /* 0x0000000c001e7308 */ /* 0x0005e20000002400 */
[----:B------:R-:W-:Y:S02]  /*7360*/  ISETP.LT.OR P3, PT, R8, R225, P0 ;  /* 0x000000e10800720c */ /* 0x000fe40000761670 */
[----:B------:R-:W-:-:S02]  /*7370*/  FSEL R134, R102, -INF , !P4 ;  /* 0xff80000066867808 */ /* 0x000fc40006000000 */
[C---:B------:R-:W-:Y:S02]  /*7380*/  ISETP.LT.OR P6, PT, R8.reuse, R227, P2 ;  /* 0x000000e30800720c */ /* 0x040fe400017c1670 */
[----:B------:R-:W-:Y:S02]  /*7390*/  ISETP.GE.AND P0, PT, R7, R232, PT ;  /* 0x000000e80700720c */ /* 0x000fe40003f06270 */
[----:B------:R-:W-:Y:S02]  /*73a0*/  ISETP.NE.AND P2, PT, R11, RZ, PT ;  /* 0x000000ff0b00720c */ /* 0x000fe40003f45270 */
[----:B------:R-:W-:Y:S02]  /*73b0*/  ISETP.LT.OR P4, PT, R8, R226, P1 ;  /* 0x000000e20800720c */ /* 0x000fe40000f81670 */
[----:B------:R-:W-:Y:S01]  /*73c0*/  ISETP.NE.AND P1, PT, R9, RZ, PT ;  /* 0x000000ff0900720c */ /* 0x000fe20003f25270 */
[----:B------:R-:W-:Y:S01]  /*73d0*/  FMUL.FTZ R9, R75, UR32 ;  /* 0x000000204b097c20 */ /* 0x000fe20008410000 */
[----:B---3--:R-:W-:-:S02]  /*73e0*/  FSEL R206, R15, -INF , !P5 ;  /* 0xff8000000fce7808 */ /* 0x008fc40006800000 */
[----:B------:R-:W-:Y:S01]  /*73f0*/  ISETP.LT.OR P0, PT, R7, R228, P0 ;  /* 0x000000e40700720c */ /* 0x000fe20000701670 */
[----:B--2---:R-:W-:Y:S01]  /*7400*/  FMUL.FTZ R12, R74, UR32 ;  /* 0x000000204a0c7c20 */ /* 0x004fe20008410000 */
[----:B------:R-:W-:Y:S01]  /*7410*/  ISETP.NE.AND P5, PT, R10, RZ, PT ;  /* 0x000000ff0a00720c */ /* 0x000fe20003fa5270 */
[----:B------:R-:W-:Y:S01]  /*7420*/  FMUL.FTZ R10, R128, UR32 ;  /* 0x00000020800a7c20 */ /* 0x000fe20008410000 */
[----:B------:R-:W-:Y:S01]  /*7430*/  FSEL R203, R29, -INF , !P2 ;  /* 0xff8000001dcb7808 */ /* 0x000fe20005000000 */
[----:B------:R2:W3:Y:S01]  /*7440*/  MUFU.TANH R15, R12 ;  /* 0x0000000c000f7308 */ /* 0x0004e20000002400 */
[C---:B------:R-:W-:Y:S02]  /*7450*/  ISETP.GE.AND P2, PT, R7.reuse, R231, PT ;  /* 0x000000e70700720c */ /* 0x040fe40003f46270 */
[----:B------:R-:W-:Y:S02]  /*7460*/  FSEL R210, R14, -INF , !P1 ;  /* 0xff8000000ed27808 */ /* 0x000fe40004800000 */
[----:B------:R-:W-:-:S02]  /*7470*/  ISETP.GE.AND P1, PT, R7, R230, PT ;  /* 0x000000e60700720c */ /* 0x000fc40003f26270 */
[----:B------:R-:W-:Y:S01]  /*7480*/  P2R R8, PR, RZ, 0x1 ;  /* 0x00000001ff087803 */ /* 0x000fe20000000000 */
[----:B------:R5:W-:Y:S01]  /*7490*/  MUFU.TANH R29, R9 ;  /* 0x00000009001d7308 */ /* 0x000be20000002400 */
[----:B------:R-:W-:Y:S02]  /*74a0*/  FSEL R196, R76, -INF , !P5 ;  /* 0xff8000004cc47808 */ /* 0x000fe40006800000 */
[C---:B------:R-:W-:Y:S02]  /*74b0*/  ISETP.GE.AND P0, PT, R7.reuse, R229, PT ;  /* 0x000000e50700720c */ /* 0x040fe40003f06270 */
[C---:B------:R-:W-:Y:S02]  /*74c0*/  ISETP.LT.OR P5, PT, R7.reuse, R227, P2 ;  /* 0x000000e30700720c */ /* 0x040fe400017a1670 */
[C---:B------:R-:W-:Y:S01]  /*74d0*/  ISETP.LT.OR P2, PT, R7.reuse, R226, P1 ;  /* 0x000000e20700720c */ /* 0x040fe20000f41670 */
[----:B------:R1:W3:Y:S01]  /*74e0*/  MUFU.TANH R14, R10 ;  /* 0x0000000a000e7308 */ /* 0x0002e20000002400 */
[----:B------:R-:W-:Y:S01]  /*74f0*/  ISETP.NE.AND P1, PT, R8, RZ, PT ;  /* 0x000000ff0800720c */ /* 0x000fe20003f25270 */
[C---:B------:R-:W-:Y:S01]  /*7500*/  VIADD R8, R6.reuse, 0x49 ;  /* 0x0000004906087836 */ /* 0x040fe20000000000 */
[----:B------:R-:W-:Y:S01]  /*7510*/  ISETP.LT.OR P0, PT, R7, R225, P0 ;  /* 0x000000e10700720c */ /* 0x000fe20000701670 */
[----:B------:R-:W-:Y:S01]  /*7520*/  VIADD R7, R6, 0x50 ;  /* 0x0000005006077836 */ /* 0x000fe20000000000 */
[----:B------:R-:W-:Y:S01]  /*7530*/  P2R R11, PR, RZ, 0x4 ;  /* 0x00000004ff0b7803 */ /* 0x000fe20000000000 */
[----:B--2---:R-:W-:Y:S01]  /*7540*/  FMUL.FTZ R12, R129, UR32 ;  /* 0x00000020810c7c20 */ /* 0x004fe20008410000 */
[----:B------:R-:W-:-:S02]  /*7550*/  ISETP.GE.AND P2, PT, R8, R231, PT ;  /* 0x000000e70800720c */ /* 0x000fc40003f46270 */
[----:B-----5:R-:W-:Y:S02]  /*7560*/  P2R R9, PR, RZ, 0x1 ;  /* 0x00000001ff097803 */ /* 0x020fe40000000000 */
[----:B------:R-:W-:Y:S02]  /*7570*/  ISETP.GE.AND P0, PT, R8, R232, PT ;  /* 0x000000e80800720c */ /* 0x000fe40003f06270 */
[----:B----4-:R-:W-:Y:S02]  /*7580*/  FSEL R190, R44, -INF , !P1 ;  /* 0xff8000002cbe7808 */ /* 0x010fe40004800000 */
[C---:B------:R-:W-:Y:S02]  /*7590*/  ISETP.LT.OR P0, PT, R8.reuse, R228, P0 ;  /* 0x000000e40800720c */ /* 0x040fe40000701670 */
[----:B------:R-:W-:Y:S02]  /*75a0*/  ISETP.GE.AND P1, PT, R8, R230, PT ;  /* 0x000000e60800720c */ /* 0x000fe40003f26270 */
[----:B-1----:R-:W-:-:S02]  /*75b0*/  P2R R10, PR, RZ, 0x1 ;  /* 0x00000001ff0a7803 */ /* 0x002fc40000000000 */
[----:B------:R-:W-:Y:S02]  /*75c0*/  ISETP.GE.AND P0, PT, R8, R229, PT ;  /* 0x000000e50800720c */ /* 0x000fe40003f06270 */
[----:B------:R-:W-:Y:S02]  /*75d0*/  FSEL R209, R28, -INF , !P3 ;  /* 0xff8000001cd17808 */ /* 0x000fe40005800000 */
[----:B------:R-:W-:Y:S01]  /*75e0*/  FSEL R194, R78, -INF , !P6 ;  /* 0xff8000004ec27808 */ /* 0x000fe20007000000 */
[----:B------:R1:W-:Y:S01]  /*75f0*/  MUFU.TANH R28, R12 ;  /* 0x0000000c001c7308 */ /* 0x0003e20000002400 */
        /* <DEDUP_REMOVED lines=10> */
[----:B-1----:R-:W-:Y:S01]  /*76a0*/  FMUL.FTZ R12, R130, UR32 ;  /* 0x00000020820c7c20 */ /* 0x002fe20008410000 */
[----:B------:R-:W-:Y:S01]  /*76b0*/  ISETP.NE.AND P5, PT, R10, RZ, PT ;  /* 0x000000ff0a00720c */ /* 0x000fe20003fa5270 */
[----:B------:R-:W-:Y:S01]  /*76c0*/  FMUL.FTZ R10, R116, UR32 ;  /* 0x00000020740a7c20 */ /* 0x000fe20008410000 */
[----:B------:R-:W-:Y:S01]  /*76d0*/  FSEL R197, R19, -INF , !P2 ;  /* 0xff80000013c57808 */ /* 0x000fe20005000000 */
[----:B------:R1:W2:Y:S01]  /*76e0*/  MUFU.TANH R13, R12 ;  /* 0x0000000c000d7308 */ /* 0x0002a20000002400 */
[----:B------:R-:W-:-:S02]  /*76f0*/  ISETP.GE.AND P2, PT, R7, R231, PT ;  /* 0x000000e70700720c */ /* 0x000fc40003f46270 */
[----:B------:R-:W-:Y:S02]  /*7700*/  FSEL R208, R17, -INF , !P1 ;  /* 0xff80000011d07808 */ /* 0x000fe40004800000 */
[C---:B------:R-:W-:Y:S02]  /*7710*/  ISETP.GE.AND P1, PT, R7.reuse, R230, PT ;  /* 0x000000e60700720c */ /* 0x040fe40003f26270 */
[----:B------:R-:W-:Y:S01]  /*7720*/  P2R R8, PR, RZ, 0x1 ;  /* 0x00000001ff087803 */ /* 0x000fe20000000000 */
[----:B------:R4:W-:Y:S01]  /*7730*/  MUFU.TANH R19, R9 ;  /* 0x0000000900137308 */ /* 0x0009e20000002400 */
[----:B------:R-:W-:Y:S02]  /*7740*/  FSEL R186, R46, -INF , !P5 ;  /* 0xff8000002eba7808 */ /* 0x000fe40006800000 */
[C---:B------:R-:W-:Y:S02]  /*7750*/  ISETP.GE.AND P0, PT, R7.reuse, R229, PT ;  /* 0x000000e50700720c */ /* 0x040fe40003f06270 */
[----:B------:R-:W-:-:S02]  /*7760*/  ISETP.LT.OR P5, PT, R7, R227, P2 ;  /* 0x000000e30700720c */ /* 0x000fc400017a1670 */
[C---:B------:R-:W-:Y:S01]  /*7770*/  ISETP.LT.OR P2, PT, R7.reuse, R226, P1 ;  /* 0x000000e20700720c */ /* 0x040fe20000f41670 */
[----:B------:R5:W-:Y:S01]  /*7780*/  MUFU.TANH R17, R10 ;  /* 0x0000000a00117308 */ /* 0x000be20000002400 */
[----:B------:R-:W-:Y:S01]  /*7790*/  ISETP.NE.AND P1, PT, R8, RZ, PT ;  /* 0x000000ff0800720c */ /* 0x000fe20003f25270 */
[C---:B------:R-:W-:Y:S01]  /*77a0*/  VIADD R8, R6.reuse, 0x51 ;  /* 0x0000005106087836 */ /* 0x040fe20000000000 */
[----:B------:R-:W-:Y:S01]  /*77b0*/  ISETP.LT.OR P0, PT, R7, R225, P0 ;  /* 0x000000e10700720c */ /* 0x000fe20000701670 */
[----:B------:R-:W-:Y:S01]  /*77c0*/  VIADD R7, R6, 0x58 ;  /* 0x0000005806077836 */ /* 0x000fe20000000000 */
[----:B------:R-:W-:Y:S01]  /*77d0*/  P2R R11, PR, RZ, 0x4 ;  /* 0x00000004ff0b7803 */ /* 0x000fe20000000000 */
[----:B-1----:R-:W-:Y:S01]  /*77e0*/  FMUL.FTZ R12, R117, UR32 ;  /* 0x00000020750c7c20 */ /* 0x002fe20008410000 */
[----:B------:R-:W-:Y:S02]  /*77f0*/  ISETP.GE.AND P2, PT, R8, R231, PT ;  /* 0x000000e70800720c */ /* 0x000fe40003f46270 */
[----:B----4-:R-:W-:-:S02]  /*7800*/  P2R R9, PR, RZ, 0x1 ;  /* 0x00000001ff097803 */ /* 0x010fc40000000000 */
[C---:B------:R-:W-:Y:S02]  /*7810*/  ISETP.GE.AND P0, PT, R8.reuse, R232, PT ;  /* 0x000000e80800720c */ /* 0x040fe40003f06270 */
[----:B------:R-:W-:Y:S02]  /*7820*/  FSEL R184, R23, -INF , !P1 ;  /* 0xff80000017b87808 */ /* 0x000fe40004800000 */
[C---:B------:R-:W-:Y:S02]  /*7830*/  ISETP.LT.OR P0, PT, R8.reuse, R228, P0 ;  /* 0x000000e40800720c */ /* 0x040fe40000701670 */
[C---:B------:R-:W-:Y:S02]  /*7840*/  ISETP.GE.AND P1, PT, R8.reuse, R230, PT ;  /* 0x000000e60800720c */ /* 0x040fe40003f26270 */
[----:B-----5:R-:W-:Y:S02]  /*7850*/  P2R R10, PR, RZ, 0x1 ;  /* 0x00000001ff0a7803 */ /* 0x020fe40000000000 */
[----:B------:R-:W-:-:S02]  /*7860*/  ISETP.GE.AND P0, PT, R8, R229, PT ;  /* 0x000000e50800720c */ /* 0x000fc40003f06270 */
[----:B------:R-:W-:Y:S02]  /*7870*/  FSEL R207, R31, -INF , !P3 ;  /* 0xff8000001fcf7808 */ /* 0x000fe40005800000 */
[----:B------:R-:W-:Y:S01]  /*7880*/  FSEL R185, R45, -INF , !P6 ;  /* 0xff8000002db97808 */ /* 0x000fe20007000000 */
[----:B------:R1:W-:Y:S01]  /*7890*/  MUFU.TANH R31, R12 ;  /* 0x0000000c001f7308 */ /* 0x0003e20000002400 */
[C---:B------:R-:W-:Y:S02]  /*78a0*/  ISETP.LT.OR P3, PT, R8.reuse, R225, P0 ;  /* 0x000000e10800720c */ /* 0x040fe40000761670 */
        /* <DEDUP_REMOVED lines=8> */
[C---:B------:R-:W-:Y:S01]  /*7930*/  ISETP.LT.OR P0, PT, R7.reuse, R228, P0 ;  /* 0x000000e40700720c */ /* 0x040fe20000701670 */
[----:B------:R4:W-:Y:S01]  /*7940*/  MUFU.TANH R23, R9 ;  /* 0x0000000900177308 */ /* 0x0009e20000002400 */
[----:B------:R-:W-:Y:S01]  /*7950*/  ISETP.NE.AND P5, PT, R10, RZ, PT ;  /* 0x000000ff0a00720c */ /* 0x000fe20003fa5270 */
[----:B------:R-:W-:Y:S01]  /*7960*/  FMUL.FTZ R10, R68, UR32 ;  /* 0x00000020440a7c20 */ /* 0x000fe20008410000 */
[----:B------:R-:W-:Y:S01]  /*7970*/  FSEL R193, R22, -INF , !P2 ;  /* 0xff80000016c17808 */ /* 0x000fe20005000000 */
[----:B-1----:R-:W-:Y:S01]  /*7980*/  FMUL.FTZ R12, R118, UR32 ;  /* 0x00000020760c7c20 */ /* 0x002fe20008410000 */
[----:B------:R-:W-:-:S02]  /*7990*/  ISETP.GE.AND P2, PT, R7, R231, PT ;  /* 0x000000e70700720c */ /* 0x000fc40003f46270 */
[----:B------:R-:W-:Y:S01]  /*79a0*/  FSEL R205, R21, -INF , !P1 ;  /* 0xff80000015cd7808 */ /* 0x000fe20004800000 */
[----:B------:R-:W-:Y:S01]  /*79b0*/  MUFU.TANH R22, R10 ;  /* 0x0000000a00167308 */ /* 0x000fe20000002400 */
[C---:B------:R-:W-:Y:S02]  /*79c0*/  ISETP.GE.AND P1, PT, R7.reuse, R230, PT ;  /* 0x000000e60700720c */ /* 0x040fe40003f26270 */
        /* <DEDUP_REMOVED lines=11> */
[----:B----4-:R-:W-:Y:S02]  /*7a80*/  P2R R9, PR, RZ, 0x1 ;  /* 0x00000001ff097803 */ /* 0x010fe40000000000 */
[----:B------:R-:W-:-:S02]  /*7a90*/  ISETP.GE.AND P0, PT, R8, R232, PT ;  /* 0x000000e80800720c */ /* 0x000fc40003f06270 */
[C---:B------:R-:W-:Y:S02]  /*7aa0*/  ISETP.GE.AND P2, PT, R8.reuse, R231, PT ;  /* 0x000000e70800720c */ /* 0x040fe40003f46270 */
[C---:B------:R-:W-:Y:S01]  /*7ab0*/  ISETP.LT.OR P0, PT, R8.reuse, R228, P0 ;  /* 0x000000e40800720c */ /* 0x040fe20000701670 */
[----:B-1----:R-:W-:Y:S01]  /*7ac0*/  FMUL.FTZ R12, R69, UR32 ;  /* 0x00000020450c7c20 */ /* 0x002fe20008410000 */
[----:B------:R-:W-:Y:S02]  /*7ad0*/  FSEL R131, R33, -INF , !P1 ;  /* 0xff80000021837808 */ /* 0x000fe40004800000 */
[----:B------:R-:W-:Y:S02]  /*7ae0*/  P2R R10, PR, RZ, 0x1 ;  /* 0x00000001ff0a7803 */ /* 0x000fe40000000000 */
[C---:B------:R-:W-:Y:S02]  /*7af0*/  ISETP.GE.AND P0, PT, R8.reuse, R229, PT ;  /* 0x000000e50800720c */ /* 0x040fe40003f06270 */
[----:B------:R-:W-:-:S02]  /*7b00*/  ISETP.GE.AND P1, PT, R8, R230, PT ;  /* 0x000000e60800720c */ /* 0x000fc40003f26270 */
[----:B------:R-:W-:Y:S02]  /*7b10*/  FSEL R198, R26, -INF , !P3 ;  /* 0xff8000001ac67808 */ /* 0x000fe40005800000 */
[----:B------:R-:W-:Y:S01]  /*7b20*/  FSEL R182, R37, -INF , !P6 ;  /* 0xff80000025b67808 */ /* 0x000fe20007000000 */
[----:B------:R1:W-:Y:S01]  /*7b30*/  MUFU.TANH R26, R12 ;  /* 0x0000000c001a7308 */ /* 0x0003e20000002400 */
[----:B------:R-:W-:Y:S02]  /*7b40*/  ISETP.LT.OR P3, PT, R8, R225, P0 ;  /* 0x000000e10800720c */ /* 0x000fe40000761670 */
        /* <DEDUP_REMOVED lines=32> */
[----:B------:R-:W-:Y:S01]  /*7d50*/  ISETP.LT.OR P0, PT, R8, R228, P0 ;  /* 0x000000e40800720c */ /* 0x000fe20000701670 */
        /* <DEDUP_REMOVED lines=16> */
[----:B---3--:R-:W-:Y:S02]  /*7e60*/  FSEL R129, R15, -INF , !P5 ;  /* 0xff8000000f817808 */ /* 0x008fe40006800000 */
[C---:B------:R-:W-:Y:S01]  /*7e70*/  ISETP.LT.OR P0, PT, R7.reuse, R228, P0 ;  /* 0x000000e40700720c */ /* 0x040fe20000701670 */
[----:B-1----:R-:W-:Y:S01]  /*7e80*/  FMUL.FTZ R12, R64, UR32 ;  /* 0x00000020400c7c20 */ /* 0x002fe20008410000 */
[----:B------:R-:W-:Y:S01]  /*7e90*/  ISETP.NE.AND P5, PT, R10, RZ, PT ;  /* 0x000000ff0a00720c */ /* 0x000fe20003fa5270 */
[----:B------:R-:W-:Y:S01]  /*7ea0*/  FMUL.FTZ R10, R122, UR32 ;  /* 0x000000207a0a7c20 */ /* 0x000fe20008410000 */
[----:B------:R-:W-:Y:S01]  /*7eb0*/  FSEL R176, R14, -INF , !P2 ;  /* 0xff8000000eb07808 */ /* 0x000fe20005000000 */
[----:B------:R-:W1:Y:S01]  /*7ec0*/  MUFU.TANH R15, R12 ;  /* 0x0000000c000f7308 */ /* 0x000e620000002400 */
[----:B------:R-:W-:-:S02]  /*7ed0*/  ISETP.GE.AND P2, PT, R7, R231, PT ;  /* 0x000000e70700720c */ /* 0x000fc40003f46270 */
[----:B--2---:R-:W-:Y:S01]  /*7ee0*/  FSEL R181, R13, -INF , !P1 ;  /* 0xff8000000db57808 */ /* 0x004fe20004800000 */
[----:B------:R-:W-:Y:S01]  /*7ef0*/  FMUL.FTZ R13, R67, UR32 ;  /* 0x00000020430d7c20 */ /* 0x000fe20008410000 */
[C---:B------:R-:W-:Y:S02]  /*7f00*/  ISETP.GE.AND P1, PT, R7.reuse, R230, PT ;  /* 0x000000e60700720c */ /* 0x040fe40003f26270 */
[----:B------:R-:W-:Y:S01]  /*7f10*/  P2R R8, PR, RZ, 0x1 ;  /* 0x00000001ff087803 */ /* 0x000fe20000000000 */
[----:B------:R2:W3:Y:S01]  /*7f20*/  MUFU.TANH R14, R9 ;  /* 0x00000009000e7308 */ /* 0x0004e20000002400 */
        /* <DEDUP_REMOVED lines=9> */
[----:B------:R-:W-:Y:S02]  /*7fc0*/  P2R R11, PR, RZ, 0x4 ;  /* 0x00000004ff0b7803 */ /* 0x000fe40000000000 */
[----:B------:R-:W-:Y:S02]  /*7fd0*/  ISETP.GE.AND P2, PT, R8, R231, PT ;  /* 0x000000e70800720c */ /* 0x000fe40003f46270 */
[----:B--2---:R-:W-:-:S02]  /*7fe0*/  P2R R9, PR, RZ, 0x1 ;  /* 0x00000001ff097803 */ /* 0x004fc40000000000 */
[C---:B------:R-:W-:Y:S02]  /*7ff0*/  ISETP.GE.AND P0, PT, R8.reuse, R232, PT ;  /* 0x000000e80800720c */ /* 0x040fe40003f06270 */
[----:B-1----:R-:W-:Y:S02]  /*8000*/  FSEL R118, R15, -INF , !P1 ;  /* 0xff8000000f767808 */ /* 0x002fe40004800000 */
[C---:B------:R-:W-:Y:S01]  /*8010*/  ISETP.LT.OR P0, PT, R8.reuse, R228, P0 ;  /* 0x000000e40800720c */ /* 0x040fe20000701670 */
[----:B----4-:R-:W-:Y:S01]  /*8020*/  FMUL.FTZ R10, R65, UR32 ;  /* 0x00000020410a7c20 */ /* 0x010fe20008410000 */
[----:B------:R-:W-:Y:S02]  /*8030*/  ISETP.GE.AND P1, PT, R8, R230, PT ;  /* 0x000000e60800720c */ /* 0x000fe40003f26270 */
[----:B------:R-:W-:Y:S01]  /*8040*/  FSEL R177, R19, -INF , !P3 ;  /* 0xff80000013b17808 */ /* 0x000fe20005800000 */
[----:B------:R1:W2:Y:S01]  /*8050*/  MUFU.TANH R12, R10 ;  /* 0x0000000a000c7308 */ /* 0x0002a20000002400 */
[----:B------:R-:W-:-:S02]  /*8060*/  FSEL R157, R29, -INF , !P6 ;  /* 0xff8000001d9d7808 */ /* 0x000fc40007000000 */
[----:B------:R-:W-:Y:S02]  /*8070*/  FSEL R122, R28, -INF , !P4 ;  /* 0xff8000001c7a7808 */ /* 0x000fe40006000000 */
[C---:B------:R-:W-:Y:S02]  /*8080*/  ISETP.LT.OR P6, PT, R8.reuse, R227, P2 ;  /* 0x000000e30800720c */ /* 0x040fe400017c1670 */
[----:B------:R-:W-:Y:S02]  /*8090*/  ISETP.NE.AND P2, PT, R11, RZ, PT ;  /* 0x000000ff0b00720c */ /* 0x000fe40003f45270 */
[----:B------:R-:W-:Y:S01]  /*80a0*/  ISETP.LT.OR P4, PT, R8, R226, P1 ;  /* 0x000000e20800720c */ /* 0x000fe20000f81670 */
[----:B------:R-:W4:Y:S01]  /*80b0*/  MUFU.TANH R11, R13 ;  /* 0x0000000d000b7308 */ /* 0x000f220000002400 */
[----:B------:R-:W-:Y:S01]  /*80c0*/  ISETP.NE.AND P1, PT, R9, RZ, PT ;  /* 0x000000ff0900720c */ /* 0x000fe20003f25270 */
[----:B------:R-:W-:Y:S01]  /*80d0*/  FMUL.FTZ R9, R123, UR32 ;  /* 0x000000207b097c20 */ /* 0x000fe20008410000 */
[----:B---3--:R-:W-:-:S02]  /*80e0*/  FSEL R158, R14, -INF , !P5 ;  /* 0xff8000000e9e7808 */ /* 0x008fc40006800000 */
[----:B------:R-:W-:Y:S02]  /*80f0*/  FSEL R121, R17, -INF , !P2 ;  /* 0xff80000011797808 */ /* 0x000fe40005000000 */
[----:B-1----:R-:W-:Y:S01]  /*8100*/  P2R R10, PR, RZ, 0x1 ;  /* 0x00000001ff0a7803 */ /* 0x002fe20000000000 */
[----:B------:R1:W3:Y:S01]  /*8110*/  MUFU.TANH R19, R9 ;  /* 0x0000000900137308 */ /* 0x0002e20000002400 */
[----:B------:R-:W-:Y:S02]  /*8120*/  ISETP.GE.AND P0, PT, R8, R229, PT ;  /* 0x000000e50800720c */ /* 0x000fe40003f06270 */
[----:B------:R-:W-:Y:S02]  /*8130*/  ISETP.NE.AND P5, PT, R10, RZ, PT ;  /* 0x000000ff0a00720c */ /* 0x000fe40003fa5270 */
[----:B------:R-:W-:Y:S02]  /*8140*/  ISETP.LT.OR P3, PT, R8, R225, P0 ;  /* 0x000000e10800720c */ /* 0x000fe40000761670 */
[----:B------:R-:W-:-:S02]  /*8150*/  ISETP.GE.AND P0, PT, R7, R232, PT ;  /* 0x000000e80700720c */ /* 0x000fc40003f06270 */
[C---:B------:R-:W-:Y:S02]  /*8160*/  ISETP.GE.AND P2, PT, R7.reuse, R231, PT ;  /* 0x000000e70700720c */ /* 0x040fe40003f46270 */
[C---:B------:R-:W-:Y:S02]  /*8170*/  ISETP.LT.OR P0, PT, R7.reuse, R228, P0 ;  /* 0x000000e40700720c */ /* 0x040fe40000701670 */
[----:B------:R-:W-:Y:S02]  /*8180*/  FSEL R123, R16, -INF , !P1 ;  /* 0xff800000107b7808 */ /* 0x000fe40004800000 */
[C---:B------:R-:W-:Y:S02]  /*8190*/  ISETP.GE.AND P1, PT, R7.reuse, R230, PT ;  /* 0x000000e60700720c */ /* 0x040fe40003f26270 */
[----:B------:R-:W-:Y:S01]  /*81a0*/  P2R R8, PR, RZ, 0x1 ;  /* 0x00000001ff087803 */ /* 0x000fe20000000000 */
[----:B-1----:R-:W-:Y:S01]  /*81b0*/  FMUL.FTZ R9, R108, UR32 ;  /* 0x000000206c097c20 */ /* 0x002fe20008410000 */
[----:B--2---:R-:W-:Y:S01]  /*81c0*/  FSEL R117, R12, -INF , !P5 ;  /* 0xff8000000c757808 */ /* 0x004fe20006800000 */
[----:B------:R-:W-:Y:S01]  /*81d0*/  FMUL.FTZ R12, R110, UR32 ;  /* 0x000000206e0c7c20 */ /* 0x000fe20008410000 */
[C---:B------:R-:W-:Y:S01]  /*81e0*/  ISETP.GE.AND P0, PT, R7.reuse, R229, PT ;  /* 0x000000e50700720c */ /* 0x040fe20003f06270 */
[----:B------:R1:W-:Y:S01]  /*81f0*/  MUFU.TANH R17, R9 ;  /* 0x0000000900117308 */ /* 0x0003e20000002400 */
[----:B------:R-:W-:-:S02]  /*8200*/  ISETP.LT.OR P5, PT, R7, R227, P2 ;  /* 0x000000e30700720c */ /* 0x000fc400017a1670 */
[C---:B------:R-:W-:Y:S02]  /*8210*/  ISETP.LT.OR P2, PT, R7.reuse, R226, P1 ;  /* 0x000000e20700720c */ /* 0x040fe40000f41670 */
[----:B------:R-:W-:Y:S01]  /*8220*/  ISETP.NE.AND P1, PT, R8, RZ, PT ;  /* 0x000000ff0800720c */ /* 0x000fe20003f25270 */
[C---:B------:R-:W-:Y:S01]  /*8230*/  VIADD R8, R6.reuse, 0x71 ;  /* 0x0000007106087836 */ /* 0x040fe20000000000 */
[----:B------:R-:W-:Y:S01]  /*8240*/  ISETP.LT.OR P0, PT, R7, R225, P0 ;  /* 0x000000e10700720c */ /* 0x000fe20000701670 */
[C---:B------:R-:W-:Y:S01]  /*8250*/  VIADD R7, R6.reuse, 0x78 ;  /* 0x0000007806077836 */ /* 0x040fe20000000000 */
[----:B----4-:R-:W-:Y:S01]  /*8260*/  FSEL R159, R11, -INF , !P6 ;  /* 0xff8000000b9f7808 */ /* 0x010fe20007000000 */
[----:B------:R-:W-:Y:S01]  /*8270*/  FMUL.FTZ R11, R109, UR32 ;  /* 0x000000206d0b7c20 */ /* 0x000fe20008410000 */
[----:B------:R-:W-:Y:S01]  /*8280*/  P2R R10, PR, RZ, 0x4 ;  /* 0x00000004ff0a7803 */ /* 0x000fe20000000000 */
[----:B------:R-:W-:Y:S01]  /*8290*/  VIADD R6, R6, 0x79 ;  /* 0x0000007906067836 */ /* 0x000fe20000000000 */
[----:B------:R-:W-:Y:S01]  /*82a0*/  FSEL R147, R22, -INF , !P1 ;  /* 0xff80000016937808 */ /* 0x000fe20004800000 */
[----:B------:R2:W-:Y:S01]  /*82b0*/  MUFU.TANH R16, R11 ;  /* 0x0000000b00107308 */ /* 0x0005e20000002400 */
[----:B------:R-:W-:-:S02]  /*82c0*/  FSEL R155, R23, -INF , !P3 ;  /* 0xff800000179b7808 */ /* 0x000fc40005800000 */
[----:B-1----:R-:W-:Y:S02]  /*82d0*/  P2R R9, PR, RZ, 0x1 ;  /* 0x00000001ff097803 */ /* 0x002fe40000000000 */
[C---:B------:R-:W-:Y:S02]  /*82e0*/  ISETP.GE.AND P0, PT, R8.reuse, R232, PT ;  /* 0x000000e80800720c */ /* 0x040fe40003f06270 */
[C---:B------:R-:W-:Y:S01]  /*82f0*/  ISETP.GE.AND P2, PT, R8.reuse, R231, PT ;  /* 0x000000e70800720c */ /* 0x040fe20003f46270 */
[----:B------:R1:W-:Y:S01]  /*8300*/  MUFU.TANH R15, R12 ;  /* 0x0000000c000f7308 */ /* 0x0003e20000002400 */
[C---:B------:R-:W-:Y:S02]  /*8310*/  ISETP.LT.OR P0, PT, R8.reuse, R228, P0 ;  /* 0x000000e40800720c */ /* 0x040fe40000701670 */
[----:B------:R-:W-:Y:S02]  /*8320*/  ISETP.GE.AND P1, PT, R8, R230, PT ;  /* 0x000000e60800720c */ /* 0x000fe40003f26270 */
[----:B------:R-:W-:-:S02]  /*8330*/  FSEL R152, R31, -INF , !P4 ;  /* 0xff8000001f987808 */ /* 0x000fc40006000000 */
[----:B------:R-:W-:Y:S02]  /*8340*/  FSEL R168, R21, -INF , !P5 ;  /* 0xff80000015a87808 */ /* 0x000fe40006800000 */
[----:B--2---:R-:W-:Y:S02]  /*8350*/  P2R R11, PR, RZ, 0x1 ;  /* 0x00000001ff0b7803 */ /* 0x004fe40000000000 */
[C---:B------:R-:W-:Y:S02]  /*8360*/  ISETP.GE.AND P0, PT, R8.reuse, R229, PT ;  /* 0x000000e50800720c */ /* 0x040fe40003f06270 */
[C---:B------:R-:W-:Y:S02]  /*8370*/  ISETP.LT.OR P5, PT, R8.reuse, R227, P2 ;  /* 0x000000e30800720c */ /* 0x040fe400017a1670 */
[----:B------:R-:W-:Y:S02]  /*8380*/  ISETP.LT.OR P3, PT, R8, R225, P0 ;  /* 0x000000e10800720c */ /* 0x000fe40000761670 */
[----:B------:R-:W-:Y:S01]  /*8390*/  ISETP.NE.AND P0, PT, R11, RZ, PT ;  /* 0x000000ff0b00720c */ /* 0x000fe20003f05270 */
[----:B------:R-:W-:Y:S01]  /*83a0*/  FMUL.FTZ R11, R58, UR32 ;  /* 0x000000203a0b7c20 */ /* 0x000fe20008410000 */
[----:B------:R-:W-:Y:S01]  /*83b0*/  ISETP.LT.OR P4, PT, R8, R226, P1 ;  /* 0x000000e20800720c */ /* 0x000fe20000f81670 */
[----:B------:R-:W-:Y:S01]  /*83c0*/  FMUL.FTZ R8, R56, UR32 ;  /* 0x0000002038087c20 */ /* 0x000fe20008410000 */
[----:B------:R-:W-:Y:S01]  /*83d0*/  ISETP.NE.AND P2, PT, R10, RZ, PT ;  /* 0x000000ff0a00720c */ /* 0x000fe20003f45270 */
[----:B------:R-:W-:Y:S01]  /*83e0*/  FMUL.FTZ R10, R59, UR32 ;  /* 0x000000203b0a7c20 */ /* 0x000fe20008410000 */
[----:B------:R-:W-:Y:S01]  /*83f0*/  ISETP.NE.AND P1, PT, R9, RZ, PT ;  /* 0x000000ff0900720c */ /* 0x000fe20003f25270 */
[----:B------:R2:W4:Y:S01]  /*8400*/  MUFU.TANH R14, R8 ;  /* 0x00000008000e7308 */ /* 0x0005220000002400 */
[----:B------:R-:W-:Y:S01]  /*8410*/  FSEL R116, R26, -INF , !P0 ;  /* 0xff8000001a747808 */ /* 0x000fe20004000000 */
[----:B-1----:R-:W-:Y:S01]  /*8420*/  FMUL.FTZ R12, R111, UR32 ;  /* 0x000000206f0c7c20 */ /* 0x002fe20008410000 */
[----:B------:R-:W-:-:S02]  /*8430*/  ISETP.GE.AND P0, PT, R7, R229, PT ;  /* 0x000000e50700720c */ /* 0x000fc40003f06270 */
[----:B------:R-:W-:Y:S02]  /*8440*/  FSEL R160, R20, -INF , !P2 ;  /* 0xff80000014a07808 */ /* 0x000fe40005000000 */
[----:B------:R-:W-:Y:S01]  /*8450*/  FSEL R164, R18, -INF , !P1 ;  /* 0xff80000012a47808 */ /* 0x000fe20004800000 */
[----:B------:R-:W1:Y:S01]  /*8460*/  MUFU.TANH R11, R11 ;  /* 0x0000000b000b7308 */ /* 0x000e620000002400 */
[C---:B------:R-:W-:Y:S02]  /*8470*/  ISETP.GE.AND P6, PT, R7.reuse, R232, PT ;  /* 0x000000e80700720c */ /* 0x040fe40003fc6270 */
[C---:B------:R-:W-:Y:S02]  /*8480*/  ISETP.GE.AND P2, PT, R7.reuse, R231, PT ;  /* 0x000000e70700720c */ /* 0x040fe40003f46270 */
[C---:B------:R-:W-:Y:S02]  /*8490*/  ISETP.GE.AND P1, PT, R7.reuse, R230, PT ;  /* 0x000000e60700720c */ /* 0x040fe40003f26270 */
[C---:B------:R-:W-:Y:S01]  /*84a0*/  ISETP.LT.OR P0, PT, R7.reuse, R225, P0 ;  /* 0x000000e10700720c */ /* 0x040fe20000701670 */
[----:B------:R-:W-:Y:S01]  /*84b0*/  MUFU.TANH R10, R10 ;  /* 0x0000000a000a7308 */ /* 0x000fe20000002400 */
[----:B------:R-:W-:Y:S01]  /*84c0*/  ISETP.LT.OR P6, PT, R7, R228, P6 ;  /* 0x000000e40700720c */ /* 0x000fe200037c1670 */
[----:B--2---:R-:W-:Y:S01]  /*84d0*/  FMUL.FTZ R8, R57, UR32 ;  /* 0x0000002039087c20 */ /* 0x004fe20008410000 */
[----:B------:R-:W-:-:S02]  /*84e0*/  ISETP.LT.OR P2, PT, R7, R227, P2 ;  /* 0x000000e30700720c */ /* 0x000fc40001741670 */
[----:B------:R-:W-:Y:S02]  /*84f0*/  ISETP.LT.OR P1, PT, R7, R226, P1 ;  /* 0x000000e20700720c */ /* 0x000fe40000f21670 */
[----:B------:R-:W-:Y:S01]  /*8500*/  P2R R7, PR, RZ, 0x1 ;  /* 0x00000001ff077803 */ /* 0x000fe20000000000 */
[----:B------:R2:W5:Y:S01]  /*8510*/  MUFU.TANH R13, R8 ;  /* 0x00000008000d7308 */ /* 0x0005620000002400 */
[C---:B------:R-:W-:Y:S02]  /*8520*/  ISETP.GE.AND P0, PT, R6.reuse, R232, PT ;  /* 0x000000e80600720c */ /* 0x040fe40003f06270 */
[----:B------:R-:W-:Y:S02]  /*8530*/  FSEL R169, R27, -INF , !P5 ;  /* 0xff8000001ba97808 */ /* 0x000fe40006800000 */
[----:B------:R-:W-:Y:S02]  /*8540*/  ISETP.LT.OR P5, PT, R6, R228, P0 ;  /* 0x000000e40600720c */ /* 0x000fe400007a1670 */
[----:B------:R-:W-:-:S02]  /*8550*/  P2R R9, PR, RZ, 0x4 ;  /* 0x00000004ff097803 */ /* 0x000fc40000000000 */
[C---:B------:R-:W-:Y:S02]  /*8560*/  ISETP.GE.AND P0, PT, R6.reuse, R230, PT ;  /* 0x000000e60600720c */ /* 0x040fe40003f06270 */
[C---:B------:R-:W-:Y:S02]  /*8570*/  ISETP.GE.AND P2, PT, R6.reuse, R229, PT ;  /* 0x000000e50600720c */ /* 0x040fe40003f46270 */
[----:B---3--:R-:W-:Y:S02]  /*8580*/  FSEL R165, R19, -INF , !P3 ;  /* 0xff80000013a57808 */ /* 0x008fe40005800000 */
[----:B------:R-:W-:Y:S02]  /*8590*/  FSEL R161, R25, -INF , !P4 ;  /* 0xff80000019a17808 */ /* 0x000fe40006000000 */
[----:B--2---:R-:W-:Y:S02]  /*85a0*/  P2R R8, PR, RZ, 0x2 ;  /* 0x00000002ff087803 */ /* 0x004fe40000000000 */
[----:B------:R-:W-:-:S02]  /*85b0*/  ISETP.GE.AND P1, PT, R6, R231, PT ;  /* 0x000000e70600720c */ /* 0x000fc40003f26270 */
[----:B------:R-:W-:Y:S01]  /*85c0*/  ISETP.NE.AND P4, PT, R9, RZ, PT ;  /* 0x000000ff0900720c */ /* 0x000fe20003f85270 */
[----:B------:R-:W-:Y:S01]  /*85d0*/  VIADD R9, R212, 0x1000 ;  /* 0x00001000d4097836 */ /* 0x000fe20000000000 */
[C---:B------:R-:W-:Y:S02]  /*85e0*/  ISETP.LT.OR P3, PT, R6.reuse, R227, P1 ;  /* 0x000000e30600720c */ /* 0x040fe40000f61670 */
[C---:B------:R-:W-:Y:S02]  /*85f0*/  ISETP.LT.OR P1, PT, R6.reuse, R226, P0 ;  /* 0x000000e20600720c */ /* 0x040fe40000721670 */
[----:B------:R-:W-:Y:S01]  /*8600*/  ISETP.LT.OR P0, PT, R6, R225, P2 ;  /* 0x000000e10600720c */ /* 0x000fe20001701670 */
[----:B------:R-:W-:Y:S01]  /*8610*/  VIADD R6, R212, 0x800 ;  /* 0x00000800d4067836 */ /* 0x000fe20000000000 */
[----:B------:R-:W-:Y:S01]  /*8620*/  ISETP.NE.AND P2, PT, R8, RZ, PT ;  /* 0x000000ff0800720c */ /* 0x000fe20003f45270 */
[----:B------:R-:W-:Y:S01]  /*8630*/  VIADD R8, R212, 0x1800 ;  /* 0x00001800d4087836 */ /* 0x000fe20000000000 */
[----:B----4-:R-:W-:-:S02]  /*8640*/  FSEL R145, R14, -INF , !P6 ;  /* 0xff8000000e917808 */ /* 0x010fc40007000000 */
[----:B------:R2:W-:Y:S01]  /*8650*/  STL [R1+0x78], R6 ;  /* 0x0000780601007387 */ /* 0x0005e20000100800 */
[----:B------:R-:W-:Y:S02]  /*8660*/  ISETP.NE.AND P6, PT, R7, RZ, PT ;  /* 0x000000ff0700720c */ /* 0x000fe40003fc5270 */
[----:B------:R-:W3:Y:S01]  /*8670*/  MUFU.TANH R7, R12 ;  /* 0x0000000c00077308 */ /* 0x000ee20000002400 */
[----:B------:R4:W-:Y:S01]  /*8680*/  STL [R1+0x7c], R9 ;  /* 0x00007c0901007387 */ /* 0x0009e20000100800 */
[----:B-1----:R-:W-:Y:S02]  /*8690*/  FSEL R172, R11, -INF , !P4 ;  /* 0xff8000000bac7808 */ /* 0x002fe40006000000 */
[----:B------:R-:W-:Y:S01]  /*86a0*/  PLOP3.LUT P4, PT, PT, PT, UP0, 0x80, 0x0 ;  /* 0x000000000000781c */ /* 0x000fe20003f8f008 */
[----:B------:R1:W-:Y:S01]  /*86b0*/  STL [R1+0x80], R8 ;  /* 0x0000800801007387 */ /* 0x0003e20000100800 */
[----:B------:R-:W-:Y:S02]  /*86c0*/  FSEL R162, R17, -INF , !P2 ;  /* 0xff80000011a27808 */ /* 0x000fe40005000000 */
[----:B------:R-:W-:-:S02]  /*86d0*/  FSEL R166, R15, -INF , !P6 ;  /* 0xff8000000fa67808 */ /* 0x000fc40007000000 */
[----:B-----5:R-:W-:Y:S02]  /*86e0*/  FSEL R151, R13, -INF , !P5 ;  /* 0xff8000000d977808 */ /* 0x020fe40006800000 */
[----:B------:R-:W-:Y:S02]  /*86f0*/  FSEL R173, R10, -INF , !P3 ;  /* 0xff8000000aad7808 */ /* 0x000fe40005800000 */
[----:B------:R-:W-:Y:S02]  /*8700*/  FSEL R163, R16, -INF , !P1 ;  /* 0xff80000010a37808 */ /* 0x000fe40004800000 */
[----:B---3--:R-:W-:Y:S01]  /*8710*/  FSEL R167, R7, -INF , !P0 ;  /* 0xff80000007a77808 */ /* 0x008fe20004000000 */
[C---:B--2---:R-:W-:Y:S02]  /*8720*/  VIADD R6, R212.reuse, 0x2000 ;  /* 0x00002000d4067836 */ /* 0x044fe40000000000 */
[----:B----4-:R-:W-:-:S03]  /*8730*/  VIADD R9, R212, 0x2800 ;  /* 0x00002800d4097836 */ /* 0x010fc60000000000 */
[----:B------:R2:W-:Y:S01]  /*8740*/  STL [R1+0x84], R6 ;  /* 0x0000840601007387 */ /* 0x0005e20000100800 */
[----:B-1----:R-:W-:-:S03]  /*8750*/  VIADD R8, R212, 0x3000 ;  /* 0x00003000d4087836 */ /* 0x002fc60000000000 */
[----:B------:R1:W-:Y:S04]  /*8760*/  STL [R1+0x88], R9 ;  /* 0x0000880901007387 */ /* 0x0003e80000100800 */
[----:B------:R1:W-:Y:S01]  /*8770*/  STL [R1+0x8c], R8 ;  /* 0x00008c0801007387 */ /* 0x0003e20000100800 */
[----:B--2---:R-:W-:-:S05]  /*8780*/  VIADD R6, R212, 0x3800 ;  /* 0x00003800d4067836 */ /* 0x004fca0000000000 */
[----:B------:R1:W-:Y:S01]  /*8790*/  STL [R1+0x90], R6 ;  /* 0x0000900601007387 */ /* 0x0003e20000100800 */
[----:B------:R-:W-:Y:S05]  /*87a0*/  @!P4 BRA `(.L_x_888) ;  /* 0x0000000400c0c947 */ /* 0x000fea0003800000 */
[----:B------:R-:W2:Y:S01]  /*87b0*/  LDL.64 R242, [R1+0xb8] ;  /* 0x0000b80001f27983 */ /* 0x000ea20000100a00 */
[----:B------:R-:W-:Y:S01]  /*87c0*/  ULDC UR22, c[0x0][0x2d0] ;  /* 0x0000b40000167ab9 */ /* 0x000fe20000000800 */
[----:B------:R-:W-:Y:S01]  /*87d0*/  UIADD3 UR23, UR21, -0x2, URZ ;  /* 0xfffffffe15177890 */ /* 0x000fe2000fffe03f */
[----:B------:R-:W-:Y:S01]  /*87e0*/  ISETP.GE.AND P0, PT, R200, UR22, PT ;  /* 0x00000016c8007c0c */ /* 0x000fe2000bf06270 */
[----:B-1----:R-:W-:Y:S01]  /*87f0*/  IMAD.U32 R6, RZ, RZ, UR8 ;  /* 0x00000008ff067e24 */ /* 0x002fe2000f8e00ff */
        /* <DEDUP_REMOVED lines=50> */
[C---:B---3--:R-:W-:Y:S01]  /*8b20*/  @!P0 LEA R20, P1, R14.reuse, R28, 0x1 ;  /* 0x0000001c0e148211 */ /* 0x048fe200078208ff */
        /* <DEDUP_REMOVED lines=54> */
.L_x_890:
[----:B------:R-:W-:Y:S05]  /*8e90*/  BSYNC B0 ;  /* 0x0000000000007941 */ /* 0x000fea0003800000 */
.L_x_889:
[----:B------:R-:W0:Y:S02]  /*8ea0*/  LDGDEPBAR ;  /* 0x00000000000079af */ /* 0x000e240000000000 */
.L_x_888:
[----:B-1----:R-:W-:Y:S01]  /*8eb0*/  FMNMX.FTZ R6, R53, R54, !PT ;  /* 0x0000003635067209 */ /* 0x002fe20007810000 */
        /* <DEDUP_REMOVED lines=118> */
[----:B------:R-:W1:Y:S01]  /*9620*/  SHFL.BFLY PT, R10, R9, 0x2, 0x1f ;  /* 0x0c401f00090a7f89 */ /* 0x000e6200000e0000 */
[----:B------:R-:W-:Y:S02]  /*9630*/  FMNMX.FTZ R6, R156, R6, !PT ;  /* 0x000000069c067209 */ /* 0x000fe40007810000 */
[----:B------:R-:W-:Y:S01]  /*9640*/  FMNMX.FTZ R7, R183, R7, !PT ;  /* 0x00000007b7077209 */ /* 0x000fe20007810000 */
[----:B------:R-:W-:Y:S01]  /*9650*/  FMUL.FTZ R8, R71, UR24 ;  /* 0x0000001847087c20 */ /* 0x000fe20008410000 */
[----:B------:R-:W-:Y:S01]  /*9660*/  FMNMX.FTZ R6, R149, R6, !PT ;  /* 0x0000000695067209 */ /* 0x000fe20007810000 */
[----:B------:R-:W-:Y:S01]  /*9670*/  STL [R1+0x124], R71 ;  /* 0x0001244701007387 */ /* 0x000fe20000100800 */
[----:B------:R-:W-:Y:S02]  /*9680*/  FMNMX.FTZ R69, R180, R7, !PT ;  /* 0x00000007b4457209 */ /* 0x000fe40007810000 */
        /* <DEDUP_REMOVED lines=18> */
[----:B------:R-:W-:Y:S01]  /*97b0*/  FMNMX.FTZ R6, R198, R6, !PT ;  /* 0x00000006c6067209 */ /* 0x000fe20007810000 */
[----:B---3--:R-:W-:Y:S01]  /*97c0*/  FFMA.FTZ R7, R54, UR24, -R8 ;  /* 0x0000001836077c23 */ /* 0x008fe20008010808 */
[----:B------:R-:W-:-:S03]  /*97d0*/  FMNMX.FTZ R69, R162, R69, !PT ;  /* 0x00000045a2457209 */ /* 0x000fc60007810000 */
[----:B------:R3:W-:Y:S01]  /*97e0*/  MUFU.EX2 R11, R7 ;  /* 0x00000007000b7308 */ /* 0x0007e20000000800 */
[----:B------:R-:W-:-:S05]  /*97f0*/  FMNMX.FTZ R69, R163, R69, !PT ;  /* 0x00000045a3457209 */ /* 0x000fca0007810000 */
[----:B------:R-:W4:Y:S01]  /*9800*/  SHFL.BFLY PT, R10, R69, 0x2, 0x1f ;  /* 0x0c401f00450a7f89 */ /* 0x000f2200000e0000 */
[----:B-1----:R-:W-:Y:S01]  /*9810*/  FMNMX.FTZ R70, R9, R70, !PT ;  /* 0x0000004609467209 */ /* 0x002fe20007810000 */
[----:B---3--:R-:W-:-:S03]  /*9820*/  FFMA.FTZ R7, R77, UR24, -R8 ;  /* 0x000000184d077c23 */ /* 0x008fc60008010808 */
[----:B------:R-:W-:Y:S01]  /*9830*/  FSETP.NEU.FTZ.AND P0, PT, R70, -INF , PT ;  /* 0xff8000004600780b */ /* 0x000fe20003f1d000 */
[----:B------:R-:W-:Y:S01]  /*9840*/  STL [R1+0x128], R70 ;  /* 0x0001284601007387 */ /* 0x000fe20000100800 */
[----:B------:R1:W-:Y:S01]  /*9850*/  MUFU.EX2 R239, R7 ;  /* 0x0000000700ef7308 */ /* 0x0003e20000000800 */
[----:B----4-:R-:W-:Y:S01]  /*9860*/  FMNMX.FTZ R69, R69, R10, !PT ;  /* 0x0000000a45457209 */ /* 0x010fe20007810000 */
        /* <DEDUP_REMOVED lines=16> */
[----:B------:R-:W3:Y:S02]  /*9970*/  SHFL.BFLY PT, R9, R69, 0x1, 0x1f ;  /* 0x0c201f0045097f89 */ /* 0x000ee400000e0000 */
[----:B------:R-:W-:-:S04]  /*9980*/  FMNMX.FTZ R68, R166, R68, !PT ;  /* 0x00000044a6447209 */ /* 0x000fc80007810000 */
[----:B------:R-:W-:-:S05]  /*9990*/  FMNMX.FTZ R68, R167, R68, !PT ;  /* 0x00000044a7447209 */ /* 0x000fca0007810000 */
[----:B------:R-:W4:Y:S01]  /*99a0*/  SHFL.BFLY PT, R10, R68, 0x2, 0x1f ;  /* 0x0c401f00440a7f89 */ /* 0x000f2200000e0000 */
[----:B-1----:R-:W-:-:S04]  /*99b0*/  FFMA.FTZ R6, R49, UR24, -R8 ;  /* 0x0000001831067c23 */ /* 0x002fc80008010808 */
[----:B------:R1:W-:Y:S01]  /*99c0*/  MUFU.EX2 R213, R6 ;  /* 0x0000000600d57308 */ /* 0x0003e20000000800 */
[----:B---3--:R-:W-:Y:S01]  /*99d0*/  FMNMX.FTZ R69, R69, R9, !PT ;  /* 0x0000000945457209 */ /* 0x008fe20007810000 */
[----:B------:R-:W-:-:S03]  /*99e0*/  FFMA.FTZ R9, R60, UR24, -R7 ;  /* 0x000000183c097c23 */ /* 0x000fc60008010807 */
[----:B------:R-:W-:Y:S01]  /*99f0*/  FSETP.NEU.FTZ.AND P0, PT, R69, -INF , PT ;  /* 0xff8000004500780b */ /* 0x000fe20003f1d000 */
[----:B-1----:R-:W-:-:S04]  /*9a00*/  FFMA.FTZ R6, R48, UR24, -R8 ;  /* 0x0000001830067c23 */ /* 0x002fc80008010808 */
[----:B------:R1:W-:Y:S02]  /*9a10*/  MUFU.EX2 R243, R6 ;  /* 0x0000000600f37308 */ /* 0x0003e40000000800 */
[----:B-1----:R-:W-:-:S06]  /*9a20*/  FFMA.FTZ R6, R87, UR24, -R7 ;  /* 0x0000001857067c23 */ /* 0x002fcc0008010807 */
[----:B--2---:R1:W2:Y:S02]  /*9a30*/  MUFU.EX2 R16, R6 ;  /* 0x0000000600107308 */ /* 0x0042a40000000800 */
[--C-:B-1----:R-:W-:Y:S01]  /*9a40*/  FFMA.FTZ R6, R85, UR24, -R7.reuse ;  /* 0x0000001855067c23 */ /* 0x102fe20008010807 */
[----:B--2---:R-:W-:Y:S05]  /*9a50*/  STL [R1+0x8], R16 ;  /* 0x0000081001007387 */ /* 0x004fea0000100800 */
        /* <DEDUP_REMOVED lines=9> */
[----:B------:R1:W-:Y:S02]  /*9af0*/  MUFU.EX2 R228, R6 ;  /* 0x0000000600e47308 */ /* 0x0003e40000000800 */
[----:B-1----:R-:W-:-:S06]  /*9b00*/  FFMA.FTZ R6, R79, UR24, -R7 ;  /* 0x000000184f067c23 */ /* 0x002fcc0008010807 */
[----:B------:R1:W3:Y:S02]  /*9b10*/  MUFU.EX2 R221, R6 ;  /* 0x0000000600dd7308 */ /* 0x0002e40000000800 */
[----:B-1----:R-:W-:Y:S02]  /*9b20*/  FMUL.FTZ R6, R69, UR24 ;  /* 0x0000001845067c20 */ /* 0x002fe40008410000 */
[----:B--2---:R-:W2:Y:S01]  /*9b30*/  LDL.LU R69, [R1+0xc] ;  /* 0x00000c0001457983 */ /* 0x004ea20000300800 */
[----:B----4-:R-:W-:-:S03]  /*9b40*/  FMNMX.FTZ R68, R68, R10, !PT ;  /* 0x0000000a44447209 */ /* 0x010fc60007810000 */
[----:B------:R1:W-:Y:S01]  /*9b50*/  MUFU.EX2 R212, R9 ;  /* 0x0000000900d47308 */ /* 0x0003e20000000800 */
[----:B------:R-:W-:Y:S01]  /*9b60*/  FSEL R6, R6, RZ, P0 ;  /* 0x000000ff06067208 */ /* 0x000fe20000000000 */
[--C-:B------:R-:W-:Y:S01]  /*9b70*/  FFMA.FTZ R147, R147, UR24, -R8.reuse ;  /* 0x0000001893937c23 */ /* 0x100fe20008010808 */
[----:B------:R-:W-:Y:S01]  /*9b80*/  LEA R214, R0, UR4, 0x1 ;  /* 0x0000000400d67c11 */ /* 0x000fe2000f8e08ff */
[----:B------:R-:W4:Y:S01]  /*9b90*/  SHFL.BFLY PT, R10, R68, 0x1, 0x1f ;  /* 0x0c201f00440a7f89 */ /* 0x000f2200000e0000 */
[----:B------:R-:W-:Y:S01]  /*9ba0*/  F2FP.F16.F32.PACK_AB R24, R11, R211 ;  /* 0x000000d30b18723e */ /* 0x000fe200000000ff */
[----:B------:R-:W-:Y:S01]  /*9bb0*/  FFMA.FTZ R145, R145, UR24, -R8 ;  /* 0x0000001891917c23 */ /* 0x000fe20008010808 */
[----:B------:R-:W-:Y:S01]  /*9bc0*/  LEA R217, R3, R214, 0x1 ;  /* 0x000000d603d97211 */ /* 0x000fe200078e08ff */
[----:B------:R-:W4:Y:S01]  /*9bd0*/  LDSM.16.MT88.4 R12, [R214+0x8000] ;  /* 0x00800000d60c783b */ /* 0x000f220000004200 */
[----:B------:R-:W-:Y:S01]  /*9be0*/  F2FP.F16.F32.PACK_AB R26, R222, R239 ;  /* 0x000000efde1a723e */ /* 0x000fe200000000ff */
[----:B------:R-:W-:Y:S01]  /*9bf0*/  IMAD R215, R5, 0x2, R214 ;  /* 0x0000000205d77824 */ /* 0x000fe200078e02d6 */
[----:B------:R-:W-:Y:S01]  /*9c00*/  F2FP.F16.F32.PACK_AB R25, R17, R16 ;  /* 0x000000101119723e */ /* 0x000fe200000000ff */
[----:B------:R-:W2:Y:S01]  /*9c10*/  LDSM.16.MT88.4 R28, [R217+0x8000] ;  /* 0x00800000d91c783b */ /* 0x000ea20000004200 */
[----:B------:R-:W-:Y:S01]  /*9c20*/  F2FP.F16.F32.PACK_AB R16, R225, R229 ;  /* 0x000000e5e110723e */ /* 0x000fe200000000ff */
[----:B------:R-:W-:Y:S01]  /*9c30*/  FFMA.FTZ R151, R151, UR24, -R8 ;  /* 0x0000001897977c23 */ /* 0x000fe20008010808 */
[----:B---3--:R-:W-:Y:S01]  /*9c40*/  F2FP.F16.F32.PACK_AB R17, R221, R228 ;  /* 0x000000e4dd11723e */ /* 0x008fe200000000ff */
[----:B------:R-:W3:Y:S01]  /*9c50*/  LDSM.16.MT88.4 R32, [R214+0x8800] ;  /* 0x00880000d620783b */ /* 0x000ee20000004200 */
[--C-:B-1----:R-:W-:Y:S01]  /*9c60*/  FFMA.FTZ R9, R40, UR24, -R7.reuse ;  /* 0x0000001828097c23 */ /* 0x102fe20008010807 */
[----:B------:R-:W-:Y:S01]  /*9c70*/  F2FP.F16.F32.PACK_AB R18, R243, R213 ;  /* 0x000000d5f312723e */ /* 0x000fe200000000ff */
[--C-:B------:R-:W-:Y:S01]  /*9c80*/  FFMA.FTZ R157, R157, UR24, -R7.reuse ;  /* 0x000000189d9d7c23 */ /* 0x100fe20008010807 */
[----:B------:R-:W1:Y:S01]  /*9c90*/  LDSM.16.MT88.4 R36, [R217+0x8800] ;  /* 0x00880000d924783b */ /* 0x000e620000004200 */
[----:B------:R4:W4:Y:S01]  /*9ca0*/  MUFU.EX2 R4, R9 ;  /* 0x0000000900047308 */ /* 0x0009220000000800 */
[----:B------:R-:W-:Y:S01]  /*9cb0*/  LEA R216, R3, R215, 0x1 ;  /* 0x000000d703d87211 */ /* 0x000fe200078e08ff */
[--C-:B------:R-:W-:Y:S01]  /*9cc0*/  FFMA.FTZ R158, R158, UR24, -R7.reuse ;  /* 0x000000189e9e7c23 */ /* 0x100fe20008010807 */
[--C-:B------:R-:W-:Y:S01]  /*9cd0*/  FFMA.FTZ R159, R159, UR24, -R7.reuse ;  /* 0x000000189f9f7c23 */ /* 0x100fe20008010807 */
[--C-:B------:R-:W-:Y:S01]  /*9ce0*/  FFMA.FTZ R168, R168, UR24, -R7.reuse ;  /* 0x00000018a8a87c23 */ /* 0x100fe20008010807 */
[--C-:B------:R-:W-:Y:S01]  /*9cf0*/  FFMA.FTZ R169, R169, UR24, -R7.reuse ;  /* 0x00000018a9a97c23 */ /* 0x100fe20008010807 */
[--C-:B------:R-:W-:Y:S01]  /*9d00*/  FFMA.FTZ R172, R172, UR24, -R7.reuse ;  /* 0x00000018acac7c23 */ /* 0x100fe20008010807 */
[----:B----4-:R-:W-:Y:S01]  /*9d10*/  FMNMX.FTZ R68, R68, R10, !PT ;  /* 0x0000000a44447209 */ /* 0x010fe20007810000 */
[----:B------:R-:W-:Y:S01]  /*9d20*/  FFMA.FTZ R173, R173, UR24, -R7 ;  /* 0x00000018adad7c23 */ /* 0x000fe20008010807 */
[--C-:B------:R-:W-:Y:S01]  /*9d30*/  FFMA.FTZ R152, R152, UR24, -R6.reuse ;  /* 0x0000001898987c23 */ /* 0x100fe20008010806 */
[--C-:B------:R-:W-:Y:S01]  /*9d40*/  FFMA.FTZ R160, R160, UR24, -R6.reuse ;  /* 0x00000018a0a07c23 */ /* 0x100fe20008010806 */
[C---:B------:R-:W-:Y:S01]  /*9d50*/  FSETP.NEU.FTZ.AND P0, PT, R68.reuse, -INF , PT ;  /* 0xff8000004400780b */ /* 0x040fe20003f1d000 */
[----:B------:R-:W-:Y:S01]  /*9d60*/  FMUL.FTZ R10, R68, UR24 ;  /* 0x00000018440a7c20 */ /* 0x000fe20008410000 */
[----:B------:R-:W-:Y:S01]  /*9d70*/  STL [R1+0x130], R68 ;  /* 0x0001304401007387 */ /* 0x000fe20000100800 */
[--C-:B------:R-:W-:Y:S01]  /*9d80*/  FFMA.FTZ R161, R161, UR24, -R6.reuse ;  /* 0x00000018a1a17c23 */ /* 0x100fe20008010806 */
[--C-:B------:R-:W-:Y:S01]  /*9d90*/  FFMA.FTZ R162, R162, UR24, -R6.reuse ;  /* 0x00000018a2a27c23 */ /* 0x100fe20008010806 */
[--C-:B------:R-:W-:Y:S01]  /*9da0*/  FFMA.FTZ R163, R163, UR24, -R6.reuse ;  /* 0x00000018a3a37c23 */ /* 0x100fe20008010806 */
[----:B------:R-:W-:Y:S01]  /*9db0*/  FFMA.FTZ R9, R94, UR24, -R6 ;  /* 0x000000185e097c23 */ /* 0x000fe20008010806 */
[----:B------:R-:W-:-:S02]  /*9dc0*/  FSEL R0, R10, RZ, P0 ;  /* 0x000000ff0a007208 */ /* 0x000fc40000000000 */
[----:B------:R-:W-:Y:S01]  /*9dd0*/  F2FP.F16.F32.PACK_AB R19, R4, R212 ;  /* 0x000000d40413723e */ /* 0x000fe200000000ff */
[----:B------:R4:W-:Y:S02]  /*9de0*/  MUFU.EX2 R252, R9 ;  /* 0x0000000900fc7308 */ /* 0x0009e40000000800 */
[--C-:B------:R-:W-:Y:S01]  /*9df0*/  FFMA.FTZ R155, R155, UR24, -R0.reuse ;  /* 0x000000189b9b7c23 */ /* 0x100fe20008010800 */
[--C-:B------:R-:W-:Y:S01]  /*9e00*/  FFMA.FTZ R164, R164, UR24, -R0.reuse ;  /* 0x00000018a4a47c23 */ /* 0x100fe20008010800 */
[--C-:B------:R-:W-:Y:S01]  /*9e10*/  FFMA.FTZ R165, R165, UR24, -R0.reuse ;  /* 0x00000018a5a57c23 */ /* 0x100fe20008010800 */
[--C-:B------:R-:W-:Y:S01]  /*9e20*/  FFMA.FTZ R166, R166, UR24, -R0.reuse ;  /* 0x00000018a6a67c23 */ /* 0x100fe20008010800 */
[----:B------:R-:W-:Y:S01]  /*9e30*/  FFMA.FTZ R167, R167, UR24, -R0 ;  /* 0x00000018a7a77c23 */ /* 0x000fe20008010800 */
[----:B----4-:R-:W-:-:S04]  /*9e40*/  FFMA.FTZ R9, R92, UR24, -R6 ;  /* 0x000000185c097c23 */ /* 0x010fc80008010806 */
[----:B------:R4:W3:Y:S02]  /*9e50*/  MUFU.EX2 R251, R9 ;  /* 0x0000000900fb7308 */ /* 0x0008e40000000800 */
[----:B----4-:R-:W-:Y:S01]  /*9e60*/  FFMA.FTZ R9, R93, UR24, -R6 ;  /* 0x000000185d097c23 */ /* 0x010fe20008010806 */
[----:B---3--:R-:W-:-:S05]  /*9e70*/  F2FP.F16.F32.PACK_AB R20, R251, R252 ;  /* 0x000000fcfb14723e */ /* 0x008fca00000000ff */
[----:B------:R3:W-:Y:S02]  /*9e80*/  MUFU.EX2 R70, R9 ;  /* 0x0000000900467308 */ /* 0x0007e40000000800 */
[----:B---3--:R-:W-:-:S06]  /*9e90*/  FFMA.FTZ R9, R91, UR24, -R6 ;  /* 0x000000185b097c23 */ /* 0x008fcc0008010806 */
[----:B------:R3:W4:Y:S02]  /*9ea0*/  MUFU.EX2 R231, R9 ;  /* 0x0000000900e77308 */ /* 0x0007240000000800 */
[----:B---3--:R-:W-:Y:S01]  /*9eb0*/  FFMA.FTZ R9, R89, UR24, -R6 ;  /* 0x0000001859097c23 */ /* 0x008fe20008010806 */
[----:B----4-:R-:W-:-:S05]  /*9ec0*/  F2FP.F16.F32.PACK_AB R22, R231, R70 ;  /* 0x00000046e716723e */ /* 0x010fca00000000ff */
[----:B------:R3:W-:Y:S02]  /*9ed0*/  MUFU.EX2 R227, R9 ;  /* 0x0000000900e37308 */ /* 0x0007e40000000800 */
[----:B---3--:R-:W-:-:S06]  /*9ee0*/  FFMA.FTZ R9, R88, UR24, -R6 ;  /* 0x0000001858097c23 */ /* 0x008fcc0008010806 */
[----:B------:R3:W-:Y:S02]  /*9ef0*/  MUFU.EX2 R220, R9 ;  /* 0x0000000900dc7308 */ /* 0x0007e40000000800 */
[----:B---3--:R-:W-:-:S06]  /*9f00*/  FFMA.FTZ R9, R97, UR24, -R0 ;  /* 0x0000001861097c23 */ /* 0x008fcc0008010800 */
        /* <DEDUP_REMOVED lines=11> */
[C---:B------:R-:W-:Y:S06]  /*9fc0*/  HMMA.16816.F32 R72, R20.reuse, R12, RZ ;  /* 0x0000000c1448723c */ /* 0x040fec00000018ff */
[C---:B------:R-:W-:Y:S06]  /*9fd0*/  HMMA.16816.F32 R64, R20.reuse, R14, RZ ;  /* 0x0000000e1440723c */ /* 0x040fec00000018ff */
[----:B--2---:R-:W-:Y:S01]  /*9fe0*/  HMMA.16816.F32 R48, R20, R28, RZ ;  /* 0x0000001c1430723c */ /* 0x004fe200000018ff */
[----:B---3--:R-:W-:-:S04]  /*9ff0*/  FFMA.FTZ R9, R61, UR24, -R6 ;  /* 0x000000183d097c23 */ /* 0x008fc80008010806 */
[----:B------:R2:W3:Y:S01]  /*a000*/  MUFU.EX2 R247, R9 ;  /* 0x0000000900f77308 */ /* 0x0004e20000000800 */
[----:B------:R-:W-:Y:S01]  /*a010*/  HMMA.16816.F32 R44, R20, R30, RZ ;  /* 0x0000001e142c723c */ /* 0x000fe200000018ff */
[----:B--2---:R-:W-:-:S06]  /*a020*/  FFMA.FTZ R9, R100, UR24, -R0 ;  /* 0x0000001864097c23 */ /* 0x004fcc0008010800 */
[----:B------:R2:W-:Y:S01]  /*a030*/  MUFU.EX2 R226, R9 ;  /* 0x0000000900e27308 */ /* 0x0005e20000000800 */
[----:B------:R-:W-:-:S07]  /*a040*/  F2FP.F16.F32.PACK_AB R27, R232, R69 ;  /* 0x00000045e81b723e */ /* 0x000fce00000000ff */
[----:B------:R-:W-:Y:S01]  /*a050*/  HMMA.16816.F32 R76, R24, R12, RZ ;  /* 0x0000000c184c723c */ /* 0x000fe200000018ff */
[----:B--2---:R-:W-:-:S05]  /*a060*/  FFMA.FTZ R9, R99, UR24, -R0 ;  /* 0x0000001863097c23 */ /* 0x004fca0008010800 */
[C---:B------:R-:W-:Y:S01]  /*a070*/  HMMA.16816.F32 R60, R24.reuse, R14, RZ ;  /* 0x0000000e183c723c */ /* 0x040fe200000018ff */
[----:B------:R-:W-:Y:S01]  /*a080*/  F2FP.F16.F32.PACK_AB R12, R220, R227 ;  /* 0x000000e3dc0c723e */ /* 0x000fe200000000ff */
[----:B------:R2:W4:Y:S04]  /*a090*/  MUFU.EX2 R236, R9 ;  /* 0x0000000900ec7308 */ /* 0x0005280000000800 */
[----:B------:R-:W-:Y:S01]  /*a0a0*/  HMMA.16816.F32 R56, R24, R28, RZ ;  /* 0x0000001c1838723c */ /* 0x000fe200000018ff */
[----:B---3--:R-:W-:-:S05]  /*a0b0*/  F2FP.F16.F32.PACK_AB R14, R247, R202 ;  /* 0x000000caf70e723e */ /* 0x008fca00000000ff */
[----:B------:R-:W-:Y:S01]  /*a0c0*/  HMMA.16816.F32 R52, R24, R30, RZ ;  /* 0x0000001e1834723c */ /* 0x000fe200000018ff */
[----:B------:R-:W-:Y:S05]  /*a0d0*/  LDSM.16.MT88.4 R28, [R215+0x8800] ;  /* 0x00880000d71c783b */ /* 0x000fea0000004200 */
[----:B------:R-:W-:Y:S01]  /*a0e0*/  HMMA.16816.F32 R88, R16, R32, R76 ;  /* 0x000000201058723c */ /* 0x000fe2000000184c */
[----:B--2---:R-:W-:Y:S01]  /*a0f0*/  FFMA.FTZ R9, R101, UR24, -R0 ;  /* 0x0000001865097c23 */ /* 0x004fe20008010800 */
[----:B----4-:R-:W-:-:S03]  /*a100*/  F2FP.F16.F32.PACK_AB R13, R236, R226 ;  /* 0x000000e2ec0d723e */ /* 0x010fc600000000ff */
[----:B------:R2:W-:Y:S01]  /*a110*/  MUFU.EX2 R201, R9 ;  /* 0x0000000900c97308 */ /* 0x0005e20000000800 */
[C---:B------:R-:W-:Y:S06]  /*a120*/  HMMA.16816.F32 R60, R16.reuse, R34, R60 ;  /* 0x00000022103c723c */ /* 0x040fec000000183c */
[C---:B-1----:R-:W-:Y:S06]  /*a130*/  HMMA.16816.F32 R56, R16.reuse, R36, R56 ;  /* 0x000000241038723c */ /* 0x042fec0000001838 */
[----:B------:R-:W-:Y:S01]  /*a140*/  HMMA.16816.F32 R84, R16, R38, R52 ;  /* 0x000000261054723c */ /* 0x000fe20000001834 */
[----:B--2---:R-:W-:-:S02]  /*a150*/  FFMA.FTZ R9, R41, UR24, -R0 ;  /* 0x0000001829097c23 */ /* 0x004fc40008010800 */
[----:B------:R-:W1:Y:S02]  /*a160*/  LDSM.16.MT88.4 R40, [R215+0x8000] ;  /* 0x00800000d728783b */ /* 0x000e640000004200 */
[----:B------:R-:W2:Y:S02]  /*a170*/  MUFU.EX2 R240, R9 ;  /* 0x0000000900f07308 */ /* 0x000ea40000000800 */
[----:B--2---:R-:W-:Y:S01]  /*a180*/  F2FP.F16.F32.PACK_AB R15, R240, R201 ;  /* 0x000000c9f00f723e */ /* 0x004fe200000000ff */
[----:B------:R-:W-:-:S05]  /*a190*/  FFMA.FTZ R9, R142, UR24, -R8 ;  /* 0x000000188e097c23 */ /* 0x000fca0008010808 */
[----:B------:R2:W-:Y:S01]  /*a1a0*/  MUFU.EX2 R2, R9 ;  /* 0x0000000900027308 */ /* 0x0005e20000000800 */
[C---:B------:R-:W-:Y:S06]  /*a1b0*/  HMMA.16816.F32 R104, R12.reuse, R32, R72 ;  /* 0x000000200c68723c */ /* 0x040fec0000001848 */
[C---:B------:R-:W-:Y:S01]  /*a1c0*/  HMMA.16816.F32 R96, R12.reuse, R34, R64 ;  /* 0x000000220c60723c */ /* 0x040fe20000001840 */
[----:B------:R-:W3:Y:S05]  /*a1d0*/  LDSM.16.MT88.4 R32, [R216+0x8000] ;  /* 0x00800000d820783b */ /* 0x000eea0000004200 */
[----:B------:R-:W-:Y:S01]  /*a1e0*/  HMMA.16816.F32 R92, R12, R36, R48 ;  /* 0x000000240c5c723c */ /* 0x000fe20000001830 */
[----:B--2---:R-:W-:-:S05]  /*a1f0*/  FFMA.FTZ R9, R140, UR24, -R8 ;  /* 0x000000188c097c23 */ /* 0x004fca0008010808 */
[----:B------:R-:W-:Y:S01]  /*a200*/  HMMA.16816.F32 R100, R12, R38, R44 ;  /* 0x000000260c64723c */ /* 0x000fe2000000182c */
[----:B------:R2:W4:Y:S05]  /*a210*/  MUFU.EX2 R244, R9 ;  /* 0x0000000900f47308 */ /* 0x00052a0000000800 */
[-C--:B-1----:R-:W-:Y:S06]  /*a220*/  HMMA.16816.F32 R48, R24, R40.reuse, RZ ;  /* 0x000000281830723c */ /* 0x082fec00000018ff */
[C---:B------:R-:W-:Y:S06]  /*a230*/  HMMA.16816.F32 R44, R20.reuse, R40, RZ ;  /* 0x00000028142c723c */ /* 0x040fec00000018ff */
[----:B------:R-:W-:Y:S01]  /*a240*/  HMMA.16816.F32 R36, R20, R42, RZ ;  /* 0x0000002a1424723c */ /* 0x000fe200000018ff */
[----:B--2---:R-:W-:-:S04]  /*a250*/  FFMA.FTZ R9, R115, UR24, -R8 ;  /* 0x0000001873097c23 */ /* 0x004fc80008010808 */
[----:B------:R1:W-:Y:S01]  /*a260*/  MUFU.EX2 R238, R9 ;  /* 0x0000000900ee7308 */ /* 0x0003e20000000800 */
[----:B------:R-:W-:Y:S06]  /*a270*/  HMMA.16816.F32 R40, R24, R42, RZ ;  /* 0x0000002a1828723c */ /* 0x000fec00000018ff */
[-C--:B------:R-:W-:Y:S06]  /*a280*/  HMMA.16816.F32 R80, R16, R28.reuse, R48 ;  /* 0x0000001c1050723c */ /* 0x080fec0000001830 */
[----:B------:R-:W-:Y:S01]  /*a290*/  HMMA.16816.F32 R76, R12, R28, R44 ;  /* 0x0000001c0c4c723c */ /* 0x000fe2000000182c */
[----:B-1----:R-:W-:-:S05]  /*a2a0*/  FFMA.FTZ R9, R113, UR24, -R8 ;  /* 0x0000001871097c23 */ /* 0x002fca0008010808 */
[-C--:B------:R-:W-:Y:S01]  /*a2b0*/  HMMA.16816.F32 R72, R12, R30.reuse, R36 ;  /* 0x0000001e0c48723c */ /* 0x080fe20000001824 */
[----:B------:R1:W2:Y:S05]  /*a2c0*/  MUFU.EX2 R237, R9 ;  /* 0x0000000900ed7308 */ /* 0x0002aa0000000800 */
[----:B------:R-:W-:Y:S06]  /*a2d0*/  HMMA.16816.F32 R64, R16, R30, R40 ;  /* 0x0000001e1040723c */ /* 0x000fec0000001828 */
[C---:B---3--:R-:W-:Y:S06]  /*a2e0*/  HMMA.16816.F32 R40, R20.reuse, R32, RZ ;  /* 0x000000201428723c */ /* 0x048fec00000018ff */
[----:B------:R-:W-:Y:S01]  /*a2f0*/  HMMA.16816.F32 R36, R20, R34, RZ ;  /* 0x000000221424723c */ /* 0x000fe200000018ff */
[--C-:B-1----:R-:W-:Y:S01]  /*a300*/  FFMA.FTZ R9, R144, UR24, -R7.reuse ;  /* 0x0000001890097c23 */ /* 0x102fe20008010807 */
[----:B------:R-:W1:Y:S03]  /*a310*/  LDSM.16.MT88.4 R20, [R216+0x8800] ;  /* 0x00880000d814783b */ /* 0x000e660000004200 */
[----:B------:R3:W2:Y:S01]  /*a320*/  MUFU.EX2 R108, R9 ;  /* 0x00000009006c7308 */ /* 0x0006a20000000800 */
[C---:B------:R-:W-:Y:S06]  /*a330*/  HMMA.16816.F32 R28, R24.reuse, R32, RZ ;  /* 0x00000020181c723c */ /* 0x040fec00000018ff */
[----:B------:R-:W-:Y:S01]  /*a340*/  HMMA.16816.F32 R24, R24, R34, RZ ;  /* 0x000000221818723c */ /* 0x000fe200000018ff */
[----:B---3--:R-:W-:-:S04]  /*a350*/  FFMA.FTZ R9, R127, UR24, -R7 ;  /* 0x000000187f097c23 */ /* 0x008fc80008010807 */
[----:B------:R3:W-:Y:S01]  /*a360*/  MUFU.EX2 R10, R9 ;  /* 0x00000009000a7308 */ /* 0x0007e20000000800 */
[----:B-1----:R-:W-:Y:S01]  /*a370*/  HMMA.16816.F32 R52, R12, R20, R40 ;  /* 0x000000140c34723c */ /* 0x002fe20000001828 */
[----:B---3--:R-:W-:-:S06]  /*a380*/  FFMA.FTZ R9, R125, UR24, -R7 ;  /* 0x000000187d097c23 */ /* 0x008fcc0008010807 */
[----:B------:R1:W-:Y:S01]  /*a390*/  MUFU.EX2 R245, R9 ;  /* 0x0000000900f57308 */ /* 0x0003e20000000800 */
[----:B------:R-:W-:Y:S06]  /*a3a0*/  HMMA.16816.F32 R48, R12, R22, R36 ;  /* 0x000000160c30723c */ /* 0x000fec0000001824 */
[C---:B------:R-:W-:Y:S06]  /*a3b0*/  HMMA.16816.F32 R28, R16.reuse, R20, R28 ;  /* 0x00000014101c723c */ /* 0x040fec000000181c */
[----:B------:R-:W-:Y:S01]  /*a3c0*/  HMMA.16816.F32 R24, R16, R22, R24 ;  /* 0x000000161018723c */ /* 0x000fe20000001818 */
[----:B------:R-:W3:Y:S01]  /*a3d0*/  LDSM.16.MT88.4 R20, [R214+0x9000] ;  /* 0x00900000d614783b */ /* 0x000ee20000004200 */
[----:B-1----:R-:W-:-:S05]  /*a3e0*/  FFMA.FTZ R9, R112, UR24, -R7 ;  /* 0x0000001870097c23 */ /* 0x002fca0008010807 */
[----:B----4-:R-:W-:Y:S01]  /*a3f0*/  F2FP.F16.F32.PACK_AB R16, R244, R2 ;  /* 0x00000002f410723e */ /* 0x010fe200000000ff */
[----:B------:R1:W-:Y:S01]  /*a400*/  MUFU.EX2 R68, R9 ;  /* 0x0000000900447308 */ /* 0x0003e20000000800 */
[----:B--2---:R-:W-:Y:S01]  /*a410*/  F2FP.F16.F32.PACK_AB R18, R237, R238 ;  /* 0x000000eeed12723e */ /* 0x004fe200000000ff */
[----:B-1----:R-:W-:Y:S01]  /*a420*/  FFMA.FTZ R9, R143, UR24, -R6 ;  /* 0x000000188f097c23 */ /* 0x002fe20008010806 */
[----:B------:R-:W-:-:S05]  /*a430*/  IMAD.MOV.U32 R143, RZ, RZ, R108 ;  /* 0x000000ffff8f7224 */ /* 0x000fca00078e006c */
[----:B------:R1:W-:Y:S02]  /*a440*/  MUFU.EX2 R140, R9 ;  /* 0x00000009008c7308 */ /* 0x0003e40000000800 */
[----:B-1----:R-:W-:Y:S01]  /*a450*/  FFMA.FTZ R9, R141, UR24, -R6 ;  /* 0x000000188d097c23 */ /* 0x002fe20008010806 */
[----:B------:R-:W-:-:S05]  /*a460*/  IMAD.MOV.U32 R141, RZ, RZ, R247 ;  /* 0x000000ffff8d7224 */ /* 0x000fca00078e00f7 */
[----:B------:R1:W2:Y:S02]  /*a470*/  MUFU.EX2 R242, R9 ;  /* 0x0000000900f27308 */ /* 0x0002a40000000800 */
[----:B-1----:R-:W-:Y:S01]  /*a480*/  FFMA.FTZ R9, R124, UR24, -R6 ;  /* 0x000000187c097c23 */ /* 0x002fe20008010806 */
[----:B--2---:R-:W-:-:S05]  /*a490*/  F2FP.F16.F32.PACK_AB R12, R242, R140 ;  /* 0x0000008cf20c723e */ /* 0x004fca00000000ff */
[----:B------:R1:W-:Y:S02]  /*a4a0*/  MUFU.EX2 R144, R9 ;  /* 0x0000000900907308 */ /* 0x0003e40000000800 */
[----:B-1----:R-:W-:-:S06]  /*a4b0*/  FFMA.FTZ R9, R114, UR24, -R6 ;  /* 0x0000001872097c23 */ /* 0x002fcc0008010806 */
[----:B------:R1:W2:Y:S02]  /*a4c0*/  MUFU.EX2 R246, R9 ;  /* 0x0000000900f67308 */ /* 0x0002a40000000800 */
[----:B-1----:R-:W-:Y:S01]  /*a4d0*/  FFMA.FTZ R9, R146, UR24, -R0 ;  /* 0x0000001892097c23 */ /* 0x002fe20008010800 */
[----:B------:R-:W-:Y:S02]  /*a4e0*/  MOV R146, R10 ;  /* 0x0000000a00927202 */ /* 0x000fe40000000f00 */
[----:B--2---:R-:W-:-:S03]  /*a4f0*/  F2FP.F16.F32.PACK_AB R14, R246, R144 ;  /* 0x00000090f60e723e */ /* 0x004fc600000000ff */
[----:B------:R1:W2:Y:S01]  /*a500*/  MUFU.EX2 R10, R9 ;  /* 0x00000009000a7308 */ /* 0x0002a20000000800 */
[----:B------:R-:W-:Y:S01]  /*a510*/  F2FP.F16.F32.PACK_AB R17, R146, R143 ;  /* 0x0000008f9211723e */ /* 0x000fe200000000ff */
[----:B-1----:R-:W-:Y:S01]  /*a520*/  FFMA.FTZ R9, R137, UR24, -R0 ;  /* 0x0000001889097c23 */ /* 0x002fe20008010800 */
[----:B------:R-:W-:-:S05]  /*a530*/  IMAD.MOV.U32 R137, RZ, RZ, R68 ;  /* 0x000000ffff897224 */ /* 0x000fca00078e0044 */
[----:B------:R1:W4:Y:S01]  /*a540*/  MUFU.EX2 R241, R9 ;  /* 0x0000000900f17308 */ /* 0x0003220000000800 */
[----:B------:R-:W-:-:S07]  /*a550*/  F2FP.F16.F32.PACK_AB R19, R137, R245 ;  /* 0x000000f58913723e */ /* 0x000fce00000000ff */
[C---:B---3--:R-:W-:Y:S06]  /*a560*/  HMMA.16816.F32 R36, R16.reuse, R20, R88 ;  /* 0x000000141024723c */ /* 0x048fec0000001858 */
[----:B------:R-:W-:Y:S01]  /*a570*/  HMMA.16816.F32 R32, R16, R22, R60 ;  /* 0x000000161020723c */ /* 0x000fe2000000183c */
[----:B-1----:R-:W-:Y:S01]  /*a580*/  FFMA.FTZ R9, R136, UR24, -R0 ;  /* 0x0000001888097c23 */ /* 0x002fe20008010800 */
[----:B--2---:R-:W-:-:S03]  /*a590*/  MOV R136, R10 ;  /* 0x0000000a00887202 */ /* 0x004fc60000000f00 */
[----:B------:R1:W-:Y:S01]  /*a5a0*/  MUFU.EX2 R142, R9 ;  /* 0x00000009008e7308 */ /* 0x0003e20000000800 */
[----:B----4-:R-:W-:Y:S01]  /*a5b0*/  F2FP.F16.F32.PACK_AB R13, R241, R136 ;  /* 0x00000088f10d723e */ /* 0x010fe200000000ff */
[----:B-1----:R-:W-:-:S06]  /*a5c0*/  FFMA.FTZ R9, R126, UR24, -R0 ;  /* 0x000000187e097c23 */ /* 0x002fcc0008010800 */
[----:B------:R-:W1:Y:S02]  /*a5d0*/  MUFU.EX2 R200, R9 ;  /* 0x0000000900c87308 */ /* 0x000e640000000800 */
[----:B-1----:R-:W-:Y:S01]  /*a5e0*/  F2FP.F16.F32.PACK_AB R15, R200, R142 ;  /* 0x0000008ec80f723e */ /* 0x002fe200000000ff */
[----:B------:R-:W-:Y:S01]  /*a5f0*/  FFMA.FTZ R9, R171, UR24, -R8 ;  /* 0x00000018ab097c23 */ /* 0x000fe20008010808 */
[----:B------:R-:W-:Y:S01]  /*a600*/  IMAD.MOV.U32 R171, RZ, RZ, R142 ;  /* 0x000000ffffab7224 */ /* 0x000fe200078e008e */
[----:B------:R-:W-:-:S03]  /*a610*/  MOV R142, R243 ;  /* 0x000000f3008e7202 */ /* 0x000fc60000000f00 */
[----:B------:R1:W-:Y:S01]  /*a620*/  MUFU.EX2 R68, R9 ;  /* 0x0000000900447308 */ /* 0x0003e20000000800 */
[C---:B------:R-:W-:Y:S06]  /*a630*/  HMMA.16816.F32 R44, R12.reuse, R20, R104 ;  /* 0x000000140c2c723c */ /* 0x040fec0000001868 */
[----:B------:R-:W-:Y:S01]  /*a640*/  HMMA.16816.F32 R40, R12, R22, R96 ;  /* 0x000000160c28723c */ /* 0x000fe20000001860 */
[----:B------:R-:W2:Y:S01]  /*a650*/  LDSM.16.MT88.4 R20, [R217+0x9000] ;  /* 0x00900000d914783b */ /* 0x000ea20000004200 */
[----:B-1----:R-:W-:Y:S01]  /*a660*/  FFMA.FTZ R9, R153, UR24, -R8 ;  /* 0x0000001899097c23 */ /* 0x002fe20008010808 */
[----:B------:R-:W-:-:S03]  /*a670*/  MOV R153, R242 ;  /* 0x000000f200997202 */ /* 0x000fc60000000f00 */
[----:B------:R1:W-:Y:S02]  /*a680*/  MUFU.EX2 R230, R9 ;  /* 0x0000000900e67308 */ /* 0x0003e40000000800 */
[--C-:B-1----:R-:W-:Y:S01]  /*a690*/  FFMA.FTZ R9, R139, UR24, -R8.reuse ;  /* 0x000000188b097c23 */ /* 0x102fe20008010808 */
[--C-:B------:R-:W-:Y:S01]  /*a6a0*/  FFMA.FTZ R139, R184, UR24, -R8.reuse ;  /* 0x00000018b88b7c23 */ /* 0x100fe20008010808 */
[----:B------:R-:W-:Y:S02]  /*a6b0*/  IMAD.MOV.U32 R184, RZ, RZ, R143 ;  /* 0x000000ffffb87224 */ /* 0x000fe400078e008f */
[--C-:B------:R-:W-:Y:S02]  /*a6c0*/  FFMA.FTZ R143, R118, UR24, -R8.reuse ;  /* 0x00000018768f7c23 */ /* 0x100fe40008010808 */
[----:B------:R1:W-:Y:S01]  /*a6d0*/  MUFU.EX2 R234, R9 ;  /* 0x0000000900ea7308 */ /* 0x0003e20000000800 */
[-C--:B--2---:R-:W-:Y:S06]  /*a6e0*/  HMMA.16816.F32 R56, R16, R20.reuse, R56 ;  /* 0x000000141038723c */ /* 0x084fec0000001838 */
[----:B------:R-:W-:Y:S01]  /*a6f0*/  HMMA.16816.F32 R60, R12, R20, R92 ;  /* 0x000000140c3c723c */ /* 0x000fe2000000185c */
[----:B-1----:R-:W-:-:S05]  /*a700*/  FFMA.FTZ R9, R133, UR24, -R8 ;  /* 0x0000001885097c23 */ /* 0x002fca0008010808 */
[-C--:B------:R-:W-:Y:S01]  /*a710*/  HMMA.16816.F32 R100, R12, R22.reuse, R100 ;  /* 0x000000160c64723c */ /* 0x080fe20000001864 */
[----:B------:R1:W-:Y:S05]  /*a720*/  MUFU.EX2 R10, R9 ;  /* 0x00000009000a7308 */ /* 0x0003ea0000000800 */
[----:B------:R-:W-:Y:S01]  /*a730*/  HMMA.16816.F32 R96, R16, R22, R84 ;  /* 0x000000161060723c */ /* 0x000fe20000001854 */
[----:B------:R-:W2:Y:S01]  /*a740*/  LDSM.16.MT88.4 R20, [R215+0x9000] ;  /* 0x00900000d714783b */ /* 0x000ea20000004200 */
[----:B-1----:R-:W-:-:S04]  /*a750*/  FFMA.FTZ R9, R174, UR24, -R7 ;  /* 0x00000018ae097c23 */ /* 0x002fc80008010807 */
[----:B------:R1:W3:Y:S02]  /*a760*/  MUFU.EX2 R112, R9 ;  /* 0x0000000900707308 */ /* 0x0002e40000000800 */
[----:B-1----:R-:W-:Y:S01]  /*a770*/  FFMA.FTZ R9, R150, UR24, -R7 ;  /* 0x0000001896097c23 */ /* 0x002fe20008010807 */
[----:B------:R-:W-:-:S05]  /*a780*/  IMAD.MOV.U32 R150, RZ, RZ, R245 ;  /* 0x000000ffff967224 */ /* 0x000fca00078e00f5 */
[----:B------:R1:W4:Y:S01]  /*a790*/  MUFU.EX2 R218, R9 ;  /* 0x0000000900da7308 */ /* 0x0003220000000800 */
[-C--:B--2---:R-:W-:Y:S06]  /*a7a0*/  HMMA.16816.F32 R108, R16, R20.reuse, R80 ;  /* 0x00000014106c723c */ /* 0x084fec0000001850 */
[C---:B------:R-:W-:Y:S06]  /*a7b0*/  HMMA.16816.F32 R88, R12.reuse, R20, R76 ;  /* 0x000000140c58723c */ /* 0x040fec000000184c */
[----:B------:R-:W-:Y:S01]  /*a7c0*/  HMMA.16816.F32 R92, R12, R22, R72 ;  /* 0x000000160c5c723c */ /* 0x000fe20000001848 */
[----:B-1----:R-:W-:Y:S01]  /*a7d0*/  FFMA.FTZ R9, R148, UR24, -R7 ;  /* 0x0000001894097c23 */ /* 0x002fe20008010807 */
[----:B------:R-:W-:-:S04]  /*a7e0*/  MOV R148, R241 ;  /* 0x000000f100947202 */ /* 0x000fc80000000f00 */
[----:B------:R-:W-:Y:S01]  /*a7f0*/  HMMA.16816.F32 R84, R16, R22, R64 ;  /* 0x000000161054723c */ /* 0x000fe20000001840 */
[----:B------:R-:W1:Y:S01]  /*a800*/  LDSM.16.MT88.4 R20, [R216+0x9000] ;  /* 0x00900000d814783b */ /* 0x000e620000004200 */
[----:B------:R2:W-:Y:S02]  /*a810*/  MUFU.EX2 R224, R9 ;  /* 0x0000000900e07308 */ /* 0x0005e40000000800 */
[----:B--2---:R-:W-:-:S06]  /*a820*/  FFMA.FTZ R9, R132, UR24, -R7 ;  /* 0x0000001884097c23 */ /* 0x004fcc0008010807 */
[----:B------:R2:W4:Y:S02]  /*a830*/  MUFU.EX2 R233, R9 ;  /* 0x0000000900e97308 */ /* 0x0005240000000800 */
[----:B--2---:R-:W-:Y:S01]  /*a840*/  FFMA.FTZ R9, R170, UR24, -R6 ;  /* 0x00000018aa097c23 */ /* 0x004fe20008010806 */
[----:B-1----:R-:W-:Y:S01]  /*a850*/  HMMA.16816.F32 R80, R12, R20, R52 ;  /* 0x000000140c50723c */ /* 0x002fe20000001834 */
[----:B---3--:R-:W-:-:S05]  /*a860*/  IMAD.MOV.U32 R170, RZ, RZ, R112 ;  /* 0x000000ffffaa7224 */ /* 0x008fca00078e0070 */
[----:B------:R-:W-:Y:S01]  /*a870*/  HMMA.16816.F32 R76, R12, R22, R48 ;  /* 0x000000160c4c723c */ /* 0x000fe20000001830 */
[----:B------:R1:W2:Y:S05]  /*a880*/  MUFU.EX2 R12, R9 ;  /* 0x00000009000c7308 */ /* 0x0002aa0000000800 */
[C---:B------:R-:W-:Y:S06]  /*a890*/  HMMA.16816.F32 R28, R16.reuse, R20, R28 ;  /* 0x00000014101c723c */ /* 0x040fec000000181c */
[----:B------:R-:W-:Y:S01]  /*a8a0*/  HMMA.16816.F32 R24, R16, R22, R24 ;  /* 0x000000161018723c */ /* 0x000fe20000001818 */
[----:B------:R-:W3:Y:S01]  /*a8b0*/  LDSM.16.MT88.4 R20, [R214+0x9800] ;  /* 0x00980000d614783b */ /* 0x000ee20000004200 */
[----:B-1----:R-:W-:-:S05]  /*a8c0*/  FFMA.FTZ R9, R154, UR24, -R6 ;  /* 0x000000189a097c23 */ /* 0x002fca0008010806 */
[----:B------:R-:W-:Y:S02]  /*a8d0*/  F2FP.F16.F32.PACK_AB R16, R230, R68 ;  /* 0x00000044e610723e */ /* 0x000fe400000000ff */
[----:B----4-:R-:W-:Y:S01]  /*a8e0*/  F2FP.F16.F32.PACK_AB R17, R218, R170 ;  /* 0x000000aada11723e */ /* 0x010fe200000000ff */
[----:B------:R1:W-:Y:S01]  /*a8f0*/  MUFU.EX2 R127, R9 ;  /* 0x00000009007f7308 */ /* 0x0003e20000000800 */
[----:B------:R-:W-:Y:S02]  /*a900*/  F2FP.F16.F32.PACK_AB R18, R10, R234 ;  /* 0x000000ea0a12723e */ /* 0x000fe400000000ff */
[----:B------:R-:W-:Y:S02]  /*a910*/  F2FP.F16.F32.PACK_AB R19, R233, R224 ;  /* 0x000000e0e913723e */ /* 0x000fe400000000ff */
[----:B------:R-:W-:Y:S01]  /*a920*/  MOV R154, R244 ;  /* 0x000000f4009a7202 */ /* 0x000fe20000000f00 */
[----:B-1----:R-:W-:Y:S01]  /*a930*/  FFMA.FTZ R9, R138, UR24, -R6 ;  /* 0x000000188a097c23 */ /* 0x002fe20008010806 */
[--C-:B------:R-:W-:Y:S01]  /*a940*/  FFMA.FTZ R138, R178, UR24, -R8.reuse ;  /* 0x00000018b28a7c23 */ /* 0x100fe20008010808 */
[----:B------:R-:W-:Y:S01]  /*a950*/  MOV R178, R140 ;  /* 0x0000008c00b27202 */ /* 0x000fe20000000f00 */
[----:B------:R-:W-:Y:S01]  /*a960*/  FFMA.FTZ R140, R120, UR24, -R8 ;  /* 0x00000018788c7c23 */ /* 0x000fe20008010808 */
[----:B------:R1:W-:Y:S01]  /*a970*/  MUFU.EX2 R125, R9 ;  /* 0x00000009007d7308 */ /* 0x0003e20000000800 */
[C---:B---3--:R-:W-:Y:S06]  /*a980*/  HMMA.16816.F32 R104, R16.reuse, R20, R36 ;  /* 0x000000141068723c */ /* 0x048fec0000001824 */
[----:B------:R-:W-:Y:S01]  /*a990*/  HMMA.16816.F32 R32, R16, R22, R32 ;  /* 0x000000161020723c */ /* 0x000fe20000001820 */
[----:B-1----:R-:W-:Y:S01]  /*a9a0*/  FFMA.FTZ R9, R134, UR24, -R6 ;  /* 0x0000001886097c23 */ /* 0x002fe20008010806 */
[----:B------:R-:W-:-:S03]  /*a9b0*/  MOV R134, R246 ;  /* 0x000000f600867202 */ /* 0x000fc60000000f00 */
[----:B------:R1:W3:Y:S02]  /*a9c0*/  MUFU.EX2 R133, R9 ;  /* 0x0000000900857308 */ /* 0x0002e40000000800 */
[----:B-1----:R-:W-:Y:S01]  /*a9d0*/  FFMA.FTZ R9, R175, UR24, -R0 ;  /* 0x00000018af097c23 */ /* 0x002fe20008010800 */
[----:B--2---:R-:W-:Y:S02]  /*a9e0*/  MOV R175, R12 ;  /* 0x0000000c00af7202 */ /* 0x004fe40000000f00 */
[----:B---3--:R-:W-:-:S03]  /*a9f0*/  F2FP.F16.F32.PACK_AB R14, R133, R125 ;  /* 0x0000007d850e723e */ /* 0x008fc600000000ff */
[----:B------:R1:W-:Y:S01]  /*aa00*/  MUFU.EX2 R174, R9 ;  /* 0x0000000900ae7308 */ /* 0x0003e20000000800 */
[----:B------:R-:W-:Y:S01]  /*aa10*/  F2FP.F16.F32.PACK_AB R12, R127, R175 ;  /* 0x000000af7f0c723e */ /* 0x000fe200000000ff */
[--C-:B-1----:R-:W-:Y:S01]  /*aa20*/  FFMA.FTZ R9, R156, UR24, -R0.reuse ;  /* 0x000000189c097c23 */ /* 0x102fe20008010800 */
[----:B------:R-:W-:-:S05]  /*aa30*/  FFMA.FTZ R156, R123, UR24, -R0 ;  /* 0x000000187b9c7c23 */ /* 0x000fca0008010800 */
[----:B------:R1:W2:Y:S02]  /*aa40*/  MUFU.EX2 R126, R9 ;  /* 0x00000009007e7308 */ /* 0x0002a40000000800 */
[----:B-1----:R-:W-:Y:S01]  /*aa50*/  FFMA.FTZ R9, R149, UR24, -R0 ;  /* 0x0000001895097c23 */ /* 0x002fe20008010800 */
[----:B--2---:R-:W-:Y:S01]  /*aa60*/  F2FP.F16.F32.PACK_AB R13, R126, R174 ;  /* 0x000000ae7e0d723e */ /* 0x004fe200000000ff */
[----:B------:R-:W-:-:S04]  /*aa70*/  FFMA.FTZ R149, R129, UR24, -R7 ;  /* 0x0000001881957c23 */ /* 0x000fc80008010807 */
[----:B------:R1:W-:Y:S02]  /*aa80*/  MUFU.EX2 R124, R9 ;  /* 0x00000009007c7308 */ /* 0x0003e40000000800 */
[----:B-1----:R-:W-:Y:S01]  /*aa90*/  FFMA.FTZ R9, R135, UR24, -R0 ;  /* 0x0000001887097c23 */ /* 0x002fe20008010800 */
[----:B------:R-:W-:Y:S01]  /*aaa0*/  FFMA.FTZ R135, R189, UR24, -R7 ;  /* 0x00000018bd877c23 */ /* 0x000fe20008010807 */
[----:B------:R-:W-:-:S04]  /*aab0*/  IMAD.MOV.U32 R189, RZ, RZ, R154 ;  /* 0x000000ffffbd7224 */ /* 0x000fc800078e009a */
[----:B------:R-:W1:Y:S01]  /*aac0*/  MUFU.EX2 R132, R9 ;  /* 0x0000000900847308 */ /* 0x000e620000000800 */
[----:B------:R-:W-:Y:S01]  /*aad0*/  IMAD.MOV.U32 R154, RZ, RZ, R240 ;  /* 0x000000ffff9a7224 */ /* 0x000fe200078e00f0 */
[----:B-1----:R-:W-:Y:S01]  /*aae0*/  F2FP.F16.F32.PACK_AB R15, R132, R124 ;  /* 0x0000007c840f723e */ /* 0x002fe200000000ff */
[----:B------:R-:W-:Y:S01]  /*aaf0*/  FFMA.FTZ R9, R204, UR24, -R8 ;  /* 0x00000018cc097c23 */ /* 0x000fe20008010808 */
[----:B------:R-:W-:-:S04]  /*ab00*/  IMAD.MOV.U32 R204, RZ, RZ, R224 ;  /* 0x000000ffffcc7224 */ /* 0x000fc800078e00e0 */
[----:B------:R1:W-:Y:S01]  /*ab10*/  MUFU.EX2 R247, R9 ;  /* 0x0000000900f77308 */ /* 0x0003e20000000800 */
[C---:B------:R-:W-:Y:S06]  /*ab20*/  HMMA.16816.F32 R72, R12.reuse, R20, R44 ;  /* 0x000000140c48723c */ /* 0x040fec000000182c */
[----:B------:R-:W-:Y:S01]  /*ab30*/  HMMA.16816.F32 R40, R12, R22, R40 ;  /* 0x000000160c28723c */ /* 0x000fe20000001828 */
[----:B------:R-:W2:Y:S01]  /*ab40*/  LDSM.16.MT88.4 R20, [R217+0x9800] ;  /* 0x00980000d914783b */ /* 0x000ea20000004200 */
[----:B-1----:R-:W-:Y:S01]  /*ab50*/  FFMA.FTZ R9, R196, UR24, -R8 ;  /* 0x00000018c4097c23 */ /* 0x002fe20008010808 */
[----:B------:R-:W-:-:S03]  /*ab60*/  MOV R196, R234 ;  /* 0x000000ea00c47202 */ /* 0x000fc60000000f00 */
[----:B------:R1:W3:Y:S02]  /*ab70*/  MUFU.EX2 R248, R9 ;  /* 0x0000000900f87308 */ /* 0x0002e40000000800 */
[--C-:B-1----:R-:W-:Y:S01]  /*ab80*/  FFMA.FTZ R9, R190, UR24, -R8.reuse ;  /* 0x00000018be097c23 */ /* 0x102fe20008010808 */
[----:B------:R-:W-:Y:S01]  /*ab90*/  MOV R190, R132 ;  /* 0x0000008400be7202 */ /* 0x000fe20000000f00 */
[----:B------:R-:W-:Y:S02]  /*aba0*/  IMAD.MOV.U32 R132, RZ, RZ, R137 ;  /* 0x000000ffff847224 */ /* 0x000fe400078e0089 */
[--C-:B------:R-:W-:Y:S02]  /*abb0*/  FFMA.FTZ R137, R131, UR24, -R8.reuse ;  /* 0x0000001883897c23 */ /* 0x100fe40008010808 */
[----:B------:R1:W-:Y:S01]  /*abc0*/  MUFU.EX2 R249, R9 ;  /* 0x0000000900f97308 */ /* 0x0003e20000000800 */
[-C--:B--2---:R-:W-:Y:S06]  /*abd0*/  HMMA.16816.F32 R36, R16, R20.reuse, R56 ;  /* 0x000000141024723c */ /* 0x084fec0000001838 */
[----:B------:R-:W-:Y:S01]  /*abe0*/  HMMA.16816.F32 R52, R12, R20, R60 ;  /* 0x000000140c34723c */ /* 0x000fe2000000183c */
[----:B-1----:R-:W-:Y:S01]  /*abf0*/  FFMA.FTZ R9, R186, UR24, -R8 ;  /* 0x00000018ba097c23 */ /* 0x002fe20008010808 */
[----:B------:R-:W-:-:S04]  /*ac00*/  MOV R186, R237 ;  /* 0x000000ed00ba7202 */ /* 0x000fc80000000f00 */
[-C--:B------:R-:W-:Y:S01]  /*ac10*/  HMMA.16816.F32 R48, R12, R22.reuse, R100 ;  /* 0x000000160c30723c */ /* 0x080fe20000001864 */
[----:B------:R1:W-:Y:S05]  /*ac20*/  MUFU.EX2 R250, R9 ;  /* 0x0000000900fa7308 */ /* 0x0003ea0000000800 */
[----:B------:R-:W-:Y:S01]  /*ac30*/  HMMA.16816.F32 R44, R16, R22, R96 ;  /* 0x00000016102c723c */ /* 0x000fe20000001860 */
[----:B------:R-:W2:Y:S01]  /*ac40*/  LDSM.16.MT88.4 R20, [R215+0x9800] ;  /* 0x00980000d714783b */ /* 0x000ea20000004200 */
[----:B-1----:R-:W-:Y:S01]  /*ac50*/  FFMA.FTZ R9, R206, UR24, -R7 ;  /* 0x00000018ce097c23 */ /* 0x002fe20008010807 */
[----:B------:R-:W-:-:S03]  /*ac60*/  MOV R206, R126 ;  /* 0x0000007e00ce7202 */ /* 0x000fc60000000f00 */
[----:B------:R1:W-:Y:S02]  /*ac70*/  MUFU.EX2 R243, R9 ;  /* 0x0000000900f37308 */ /* 0x0003e40000000800 */
[----:B-1----:R-:W-:Y:S01]  /*ac80*/  FFMA.FTZ R9, R194, UR24, -R7 ;  /* 0x00000018c2097c23 */ /* 0x002fe20008010807 */
[----:B------:R-:W-:Y:S01]  /*ac90*/  MOV R194, R136 ;  /* 0x0000008800c27202 */ /* 0x000fe20000000f00 */
[----:B------:R-:W-:-:S04]  /*aca0*/  FFMA.FTZ R136, R128, UR24, -R8 ;  /* 0x0000001880887c23 */ /* 0x000fc80008010808 */
[----:B------:R1:W4:Y:S01]  /*acb0*/  MUFU.EX2 R244, R9 ;  /* 0x0000000900f47308 */ /* 0x0003220000000800 */
[-C--:B--2---:R-:W-:Y:S06]  /*acc0*/  HMMA.16816.F32 R100, R16, R20.reuse, R108 ;  /* 0x000000141064723c */ /* 0x084fec000000186c */
[C---:B------:R-:W-:Y:S06]  /*acd0*/  HMMA.16816.F32 R64, R12.reuse, R20, R88 ;  /* 0x000000140c40723c */ /* 0x040fec0000001858 */
[----:B------:R-:W-:Y:S01]  /*ace0*/  HMMA.16816.F32 R92, R12, R22, R92 ;  /* 0x000000160c5c723c */ /* 0x000fe2000000185c */
[----:B-1----:R-:W-:Y:S01]  /*acf0*/  FFMA.FTZ R9, R192, UR24, -R7 ;  /* 0x00000018c0097c23 */ /* 0x002fe20008010807 */
[----:B------:R-:W-:-:S04]  /*ad00*/  IMAD.MOV.U32 R192, RZ, RZ, R127 ;  /* 0x000000ffffc07224 */ /* 0x000fc800078e007f */
[----:B------:R-:W-:Y:S01]  /*ad10*/  HMMA.16816.F32 R112, R16, R22, R84 ;  /* 0x000000161070723c */ /* 0x000fe20000001854 */
[----:B------:R-:W1:Y:S01]  /*ad20*/  LDSM.16.MT88.4 R20, [R216+0x9800] ;  /* 0x00980000d814783b */ /* 0x000e620000004200 */
[----:B------:R2:W-:Y:S02]  /*ad30*/  MUFU.EX2 R245, R9 ;  /* 0x0000000900f57308 */ /* 0x0005e40000000800 */
[----:B--2---:R-:W-:Y:S01]  /*ad40*/  FFMA.FTZ R9, R185, UR24, -R7 ;  /* 0x00000018b9097c23 */ /* 0x004fe20008010807 */
[----:B------:R-:W-:-:S05]  /*ad50*/  MOV R185, R235 ;  /* 0x000000eb00b97202 */ /* 0x000fca0000000f00 */
[----:B------:R2:W4:Y:S02]  /*ad60*/  MUFU.EX2 R246, R9 ;  /* 0x0000000900f67308 */ /* 0x0005240000000800 */
[----:B--2---:R-:W-:Y:S01]  /*ad70*/  FFMA.FTZ R9, R203, UR24, -R6 ;  /* 0x00000018cb097c23 */ /* 0x004fe20008010806 */
[----:B-1----:R-:W-:Y:S01]  /*ad80*/  HMMA.16816.F32 R88, R12, R20, R80 ;  /* 0x000000140c58723c */ /* 0x002fe20000001850 */
[----:B------:R-:W-:Y:S01]  /*ad90*/  MOV R203, R141 ;  /* 0x0000008d00cb7202 */ /* 0x000fe20000000f00 */
[----:B------:R-:W-:-:S03]  /*ada0*/  FFMA.FTZ R141, R119, UR24, -R8 ;  /* 0x00000018778d7c23 */ /* 0x000fc60008010808 */
[----:B------:R1:W-:Y:S01]  /*adb0*/  MUFU.EX2 R242, R9 ;  /* 0x0000000900f27308 */ /* 0x0003e20000000800 */
[C---:B------:R-:W-:Y:S06]  /*adc0*/  HMMA.16816.F32 R80, R16.reuse, R20, R28 ;  /* 0x000000141050723c */ /* 0x040fec000000181c */
[----:B------:R-:W-:Y:S01]  /*add0*/  HMMA.16816.F32 R56, R16, R22, R24 ;  /* 0x000000161038723c */ /* 0x000fe20000001818 */
[----:B------:R-:W-:Y:S01]  /*ade0*/  MOV R30, R133 ;  /* 0x00000085001e7202 */ /* 0x000fe20000000f00 */
[----:B------:R-:W-:Y:S01]  /*adf0*/  FFMA.FTZ R29, R193, UR24, -R6 ;  /* 0x00000018c11d7c23 */ /* 0x000fe20008010806 */
[----:B------:R-:W-:Y:S01]  /*ae00*/  MOV R133, R146 ;  /* 0x0000009200857202 */ /* 0x000fe20000000f00 */
[----:B------:R-:W-:Y:S01]  /*ae10*/  FFMA.FTZ R146, R116, UR24, -R8 ;  /* 0x0000001874927c23 */ /* 0x000fe20008010808 */
[----:B------:R-:W-:-:S02]  /*ae20*/  IMAD.MOV.U32 R193, RZ, RZ, R148 ;  /* 0x000000ffffc17224 */ /* 0x000fc400078e0094 */
[--C-:B------:R-:W-:Y:S01]  /*ae30*/  FFMA.FTZ R28, R188, UR24, -R6.reuse ;  /* 0x00000018bc1c7c23 */ /* 0x100fe20008010806 */
[--C-:B------:R-:W-:Y:S01]  /*ae40*/  FFMA.FTZ R27, R183, UR24, -R6.reuse ;  /* 0x00000018b71b7c23 */ /* 0x100fe20008010806 */
[----:B-1----:R-:W-:Y:S01]  /*ae50*/  FFMA.FTZ R9, R199, UR24, -R6 ;  /* 0x00000018c7097c23 */ /* 0x002fe20008010806 */
[----:B------:R-:W-:Y:S02]  /*ae60*/  IMAD.MOV.U32 R199, RZ, RZ, R142 ;  /* 0x000000ffffc77224 */ /* 0x000fe400078e008e */
[----:B------:R-:W-:Y:S01]  /*ae70*/  FFMA.FTZ R142, R117, UR24, -R8 ;  /* 0x00000018758e7c23 */ /* 0x000fe20008010808 */
[----:B------:R-:W-:Y:S01]  /*ae80*/  FFMA.FTZ R8, R197, UR24, -R6 ;  /* 0x00000018c5087c23 */ /* 0x000fe20008010806 */
[----:B------:R-:W-:Y:S01]  /*ae90*/  MOV R197, R134 ;  /* 0x0000008600c57202 */ /* 0x000fe20000000f00 */
[--C-:B------:R-:W-:Y:S01]  /*aea0*/  FFMA.FTZ R134, R182, UR24, -R7.reuse ;  /* 0x00000018b6867c23 */ /* 0x100fe20008010807 */
[----:B------:R-:W-:Y:S01]  /*aeb0*/  MOV R182, R133 ;  /* 0x0000008500b67202 */ /* 0x000fe20000000f00 */
[--C-:B------:R-:W-:Y:S01]  /*aec0*/  FFMA.FTZ R133, R179, UR24, -R7.reuse ;  /* 0x00000018b3857c23 */ /* 0x100fe20008010807 */
[----:B------:R-:W-:Y:S01]  /*aed0*/  MOV R179, R132 ;  /* 0x0000008400b37202 */ /* 0x000fe20000000f00 */
[----:B------:R-:W-:Y:S01]  /*aee0*/  FFMA.FTZ R132, R130, UR24, -R7 ;  /* 0x0000001882847c23 */ /* 0x000fe20008010807 */
[----:B------:R-:W-:Y:S01]  /*aef0*/  FFMA.FTZ R7, R210, UR24, -R0 ;  /* 0x00000018d2077c23 */ /* 0x000fe20008010800 */
[----:B------:R-:W-:Y:S01]  /*af00*/  MOV R183, R238 ;  /* 0x000000ee00b77202 */ /* 0x000fe20000000f00 */
[----:B------:R1:W-:Y:S01]  /*af10*/  MUFU.EX2 R240, R8 ;  /* 0x0000000800f07308 */ /* 0x0003e20000000800 */
[--C-:B------:R-:W-:Y:S01]  /*af20*/  FFMA.FTZ R26, R180, UR24, -R6.reuse ;  /* 0x00000018b41a7c23 */ /* 0x100fe20008010806 */
[----:B------:R-:W-:Y:S01]  /*af30*/  MOV R180, R144 ;  /* 0x0000009000b47202 */ /* 0x000fe20000000f00 */
[----:B------:R-:W-:Y:S01]  /*af40*/  FFMA.FTZ R144, R176, UR24, -R6 ;  /* 0x00000018b0907c23 */ /* 0x000fe20008010806 */
[--C-:B------:R-:W-:Y:S01]  /*af50*/  FFMA.FTZ R25, R205, UR24, -R0.reuse ;  /* 0x00000018cd197c23 */ /* 0x100fe20008010800 */
[----:B------:R-:W-:Y:S01]  /*af60*/  FFMA.FTZ R24, R198, UR24, -R0 ;  /* 0x00000018c6187c23 */ /* 0x000fe20008010800 */
[----:B------:R-:W-:Y:S01]  /*af70*/  IMAD.MOV.U32 R176, RZ, RZ, R150 ;  /* 0x000000ffffb07224 */ /* 0x000fe200078e0096 */
[----:B------:R-:W-:Y:S01]  /*af80*/  MOV R205, R211 ;  /* 0x000000d300cd7202 */ /* 0x000fe20000000f00 */
[----:B------:R2:W-:Y:S01]  /*af90*/  MUFU.EX2 R238, R7 ;  /* 0x0000000700ee7308 */ /* 0x0005e20000000800 */
[----:B------:R-:W-:-:S02]  /*afa0*/  IMAD.MOV.U32 R198, RZ, RZ, R11 ;  /* 0x000000ffffc67224 */ /* 0x000fc400078e000b */
[--C-:B------:R-:W-:Y:S01]  /*afb0*/  FFMA.FTZ R150, R122, UR24, -R6.reuse ;  /* 0x000000187a967c23 */ /* 0x100fe20008010806 */
[----:B------:R-:W-:Y:S01]  /*afc0*/  FFMA.FTZ R148, R121, UR24, -R6 ;  /* 0x0000001879947c23 */ /* 0x000fe20008010806 */
[----:B------:R-:W-:Y:S01]  /*afd0*/  IMAD.MOV.U32 R188, RZ, RZ, R236 ;  /* 0x000000ffffbc7224 */ /* 0x000fe200078e00ec */
[----:B------:R-:W-:Y:S01]  /*afe0*/  HMMA.16816.F32 R84, R12, R22, R76 ;  /* 0x000000160c54723c */ /* 0x000fe2000000184c */
[----:B------:R-:W4:Y:S01]  /*aff0*/  LDSM.16.MT88.4 R16, [R214+0xa000] ;  /* 0x00a00000d610783b */ /* 0x000f220000004200 */
[----:B------:R-:W-:Y:S01]  /*b000*/  MOV R31, R222 ;  /* 0x000000de001f7202 */ /* 0x000fe20000000f00 */
[----:B------:R-:W4:Y:S01]  /*b010*/  MUFU.EX2 R241, R9 ;  /* 0x0000000900f17308 */ /* 0x000f220000000800 */
[----:B-1----:R-:W-:Y:S01]  /*b020*/  FFMA.FTZ R8, R195, UR24, -R6 ;  /* 0x00000018c3087c23 */ /* 0x002fe20008010806 */
[----:B------:R-:W-:Y:S01]  /*b030*/  MOV R195, R153 ;  /* 0x0000009900c37202 */ /* 0x000fe20000000f00 */
[--C-:B------:R-:W-:Y:S01]  /*b040*/  FFMA.FTZ R6, R207, UR24, -R0.reuse ;  /* 0x00000018cf067c23 */ /* 0x100fe20008010800 */
[----:B------:R-:W-:Y:S01]  /*b050*/  MOV R153, R239 ;  /* 0x000000ef00997202 */ /* 0x000fe20000000f00 */
[----:B------:R-:W-:Y:S01]  /*b060*/  FFMA.FTZ R76, R187, UR24, -R0 ;  /* 0x00000018bb4c7c23 */ /* 0x000fe20008010800 */
[----:B------:R-:W-:Y:S01]  /*b070*/  IMAD.MOV.U32 R79, RZ, RZ, R10 ;  /* 0x000000ffff4f7224 */ /* 0x000fe200078e000a */
[----:B---3--:R-:W-:Y:S01]  /*b080*/  F2FP.F16.F32.PACK_AB R12, R248, R247 ;  /* 0x000000f7f80c723e */ /* 0x008fe200000000ff */
[----:B------:R1:W3:Y:S01]  /*b090*/  MUFU.EX2 R239, R8 ;  /* 0x0000000800ef7308 */ /* 0x0002e20000000800 */
[--C-:B--2---:R-:W-:Y:S01]  /*b0a0*/  FFMA.FTZ R7, R209, UR24, -R0.reuse ;  /* 0x00000018d1077c23 */ /* 0x104fe20008010800 */
[----:B------:R-:W-:Y:S01]  /*b0b0*/  MOV R207, R153 ;  /* 0x0000009900cf7202 */ /* 0x000fe20000000f00 */
[----:B------:R-:W-:Y:S01]  /*b0c0*/  FFMA.FTZ R153, R181, UR24, -R0 ;  /* 0x00000018b5997c23 */ /* 0x000fe20008010800 */
[----:B----4-:R-:W-:Y:S01]  /*b0d0*/  F2FP.F16.F32.PACK_AB R13, R244, R243 ;  /* 0x000000f3f40d723e */ /* 0x010fe200000000ff */
[----:B------:R-:W2:Y:S01]  /*b0e0*/  LDSM.16.MT88.4 R20, [R215+0xa000] ;  /* 0x00a00000d714783b */ /* 0x000ea20000004200 */
[----:B------:R-:W-:-:S02]  /*b0f0*/  F2FP.F16.F32.PACK_AB R14, R250, R249 ;  /* 0x000000f9fa0e723e */ /* 0x000fc400000000ff */
[----:B------:R4:W4:Y:S01]  /*b100*/  MUFU.EX2 R237, R7 ;  /* 0x0000000700ed7308 */ /* 0x0009220000000800 */
[----:B------:R-:W-:Y:S02]  /*b110*/  F2FP.F16.F32.PACK_AB R15, R246, R245 ;  /* 0x000000f5f60f723e */ /* 0x000fe400000000ff */
[----:B------:R-:W-:Y:S02]  /*b120*/  MOV R77, R125 ;  /* 0x0000007d004d7202 */ /* 0x000fe40000000f00 */
[----:B------:R-:W-:-:S03]  /*b130*/  MOV R78, R124 ;  /* 0x0000007c004e7202 */ /* 0x000fc60000000f00 */
[----:B------:R-:W-:Y:S01]  /*b140*/  MUFU.EX2 R235, R6 ;  /* 0x0000000600eb7308 */ /* 0x000fe20000000800 */
[----:B-1----:R-:W-:Y:S02]  /*b150*/  F2FP.F16.F32.PACK_AB R8, R241, R242 ;  /* 0x000000f2f108723e */ /* 0x002fe400000000ff */
[----:B---3--:R-:W-:-:S05]  /*b160*/  F2FP.F16.F32.PACK_AB R10, R239, R240 ;  /* 0x000000f0ef0a723e */ /* 0x008fca00000000ff */
[----:B------:R-:W-:Y:S01]  /*b170*/  MUFU.EX2 R211, R29 ;  /* 0x0000001d00d37308 */ /* 0x000fe20000000800 */
[--C-:B----4-:R-:W-:Y:S01]  /*b180*/  FFMA.FTZ R7, R208, UR24, -R0.reuse ;  /* 0x00000018d0077c23 */ /* 0x110fe20008010800 */
[----:B------:R-:W-:Y:S01]  /*b190*/  MOV R208, R154 ;  /* 0x0000009a00d07202 */ /* 0x000fe20000000f00 */
[--C-:B------:R-:W-:Y:S01]  /*b1a0*/  FFMA.FTZ R154, R177, UR24, -R0.reuse ;  /* 0x00000018b19a7c23 */ /* 0x100fe20008010800 */
[----:B------:R-:W-:Y:S01]  /*b1b0*/  F2FP.F16.F32.PACK_AB R9, R237, R238 ;  /* 0x000000eeed09723e */ /* 0x000fe200000000ff */
[C---:B------:R-:W-:Y:S03]  /*b1c0*/  HMMA.16816.F32 R128, R12.reuse, R16, R104 ;  /* 0x000000100c80723c */ /* 0x040fe60000001868 */
[----:B------:R1:W3:Y:S03]  /*b1d0*/  MUFU.EX2 R236, R7 ;  /* 0x0000000700ec7308 */ /* 0x0002e60000000800 */
[C---:B------:R-:W-:Y:S05]  /*b1e0*/  HMMA.16816.F32 R124, R12.reuse, R18, R32 ;  /* 0x000000120c7c723c */ /* 0x040fea0000001820 */
[----:B------:R-:W-:Y:S01]  /*b1f0*/  MUFU.EX2 R222, R28 ;  /* 0x0000001c00de7308 */ /* 0x000fe20000000800 */
[C---:B--2---:R-:W-:Y:S07]  /*b200*/  HMMA.16816.F32 R100, R12.reuse, R20, R100 ;  /* 0x000000140c64723c */ /* 0x044fee0000001864 */
[----:B------:R-:W-:Y:S01]  /*b210*/  MUFU.EX2 R224, R27 ;  /* 0x0000001b00e07308 */ /* 0x000fe20000000800 */
[----:B-1----:R-:W-:Y:S01]  /*b220*/  FFMA.FTZ R7, R191, UR24, -R0 ;  /* 0x00000018bf077c23 */ /* 0x002fe20008010800 */
[----:B------:R-:W-:Y:S01]  /*b230*/  FADD.FTZ R0, R205, R198 ;  /* 0x000000c6cd007221 */ /* 0x000fe20000010000 */
[----:B---3--:R-:W-:Y:S01]  /*b240*/  F2FP.F16.F32.PACK_AB R11, R235, R236 ;  /* 0x000000eceb0b723e */ /* 0x008fe200000000ff */
[----:B------:R-:W2:Y:S01]  /*b250*/  LDL.LU R198, [R1] ;  /* 0x0000000001c67983 */ /* 0x000ea20000300800 */
[----:B------:R-:W-:Y:S03]  /*b260*/  HMMA.16816.F32 R112, R12, R22, R112 ;  /* 0x000000160c70723c */ /* 0x000fe60000001870 */
[----:B------:R-:W2:Y:S01]  /*b270*/  LDL.LU R205, [R1+0x8] ;  /* 0x0000080001cd7983 */ /* 0x000ea20000300800 */
[----:B------:R-:W-:Y:S02]  /*b280*/  MUFU.EX2 R234, R26 ;  /* 0x0000001a00ea7308 */ /* 0x000fe40000000800 */
[C---:B------:R-:W-:Y:S06]  /*b290*/  HMMA.16816.F32 R72, R8.reuse, R16, R72 ;  /* 0x000000100848723c */ /* 0x040fec0000001848 */
[----:B------:R-:W-:Y:S01]  /*b2a0*/  HMMA.16816.F32 R60, R8, R18, R40 ;  /* 0x00000012083c723c */ /* 0x000fe20000001828 */
[----:B------:R-:W1:Y:S01]  /*b2b0*/  LDSM.16.MT88.4 R16, [R217+0xa000] ;  /* 0x00a00000d910783b */ /* 0x000e620000004200 */
[----:B------:R-:W-:Y:S01]  /*b2c0*/  MOV R191, R207 ;  /* 0x000000cf00bf7202 */ /* 0x000fe20000000f00 */
[----:B------:R-:W-:Y:S01]  /*b2d0*/  MUFU.EX2 R209, R25 ;  /* 0x0000001900d17308 */ /* 0x000fe20000000800 */
[----:B------:R-:W-:-:S02]  /*b2e0*/  MOV R207, R180 ;  /* 0x000000b400cf7202 */ /* 0x000fc40000000f00 */
[----:B------:R-:W-:Y:S05]  /*b2f0*/  HMMA.16816.F32 R40, R8, R22, R92 ;  /* 0x000000160828723c */ /* 0x000fea000000185c */
[----:B------:R3:W4:Y:S01]  /*b300*/  MUFU.EX2 R210, R24 ;  /* 0x0000001800d27308 */ /* 0x0007220000000800 */
[-C--:B-1----:R-:W-:Y:S06]  /*b310*/  HMMA.16816.F32 R120, R12, R16.reuse, R36 ;  /* 0x000000100c78723c */ /* 0x082fec0000001824 */
[C---:B------:R-:W-:Y:S06]  /*b320*/  HMMA.16816.F32 R52, R8.reuse, R16, R52 ;  /* 0x000000100834723c */ /* 0x040fec0000001834 */
[-C--:B------:R-:W-:Y:S06]  /*b330*/  HMMA.16816.F32 R48, R8, R18.reuse, R48 ;  /* 0x000000120830723c */ /* 0x080fec0000001830 */
[----:B------:R-:W-:Y:S01]  /*b340*/  HMMA.16816.F32 R116, R12, R18, R44 ;  /* 0x000000120c74723c */ /* 0x000fe2000000182c */
[----:B------:R-:W1:Y:S01]  /*b350*/  LDSM.16.MT88.4 R16, [R216+0xa000] ;  /* 0x00a00000d810783b */ /* 0x000e620000004200 */
[----:B------:R-:W-:-:S02]  /*b360*/  MOV R180, R195 ;  /* 0x000000c300b47202 */ /* 0x000fc40000000f00 */
[----:B------:R-:W-:Y:S02]  /*b370*/  MOV R195, R189 ;  /* 0x000000bd00c37202 */ /* 0x000fe40000000f00 */
[----:B------:R-:W-:Y:S01]  /*b380*/  MOV R189, R178 ;  /* 0x000000b200bd7202 */ /* 0x000fe20000000f00 */
[C---:B------:R-:W-:Y:S01]  /*b390*/  HMMA.16816.F32 R44, R8.reuse, R20, R64 ;  /* 0x00000014082c723c */ /* 0x040fe20000001840 */
[----:B------:R-:W-:Y:S01]  /*b3a0*/  MOV R178, R194 ;  /* 0x000000c200b27202 */ /* 0x000fe20000000f00 */
[----:B------:R-:W2:Y:S01]  /*b3b0*/  LDSM.16.MT88.4 R20, [R214+0xa800] ;  /* 0x00a80000d614783b */ /* 0x000ea20000004200 */
[----:B------:R-:W-:Y:S01]  /*b3c0*/  MOV R194, R30 ;  /* 0x0000001e00c27202 */ /* 0x000fe20000000f00 */
[----:B------:R-:W-:Y:S01]  /*b3d0*/  FADD.FTZ R0, R191, R0 ;  /* 0x00000000bf007221 */ /* 0x000fe20000010000 */
[----:B------:R-:W-:Y:S01]  /*b3e0*/  IMAD.MOV.U32 R187, RZ, RZ, R207 ;  /* 0x000000ffffbb7224 */ /* 0x000fe200078e00cf */
[C---:B-1----:R-:W-:Y:S06]  /*b3f0*/  HMMA.16816.F32 R36, R8.reuse, R16, R88 ;  /* 0x000000100824723c */ /* 0x042fec0000001858 */
[----:B------:R-:W-:Y:S06]  /*b400*/  HMMA.16816.F32 R32, R8, R18, R84 ;  /* 0x000000120820723c */ /* 0x000fec0000001854 */
[C---:B------:R-:W-:Y:S06]  /*b410*/  HMMA.16816.F32 R96, R12.reuse, R16, R80 ;  /* 0x000000100c60723c */ /* 0x040fec0000001850 */
[----:B------:R-:W-:Y:S01]  /*b420*/  HMMA.16816.F32 R108, R12, R18, R56 ;  /* 0x000000120c6c723c */ /* 0x000fe20000001838 */
[----:B------:R-:W1:Y:S04]  /*b430*/  LDSM.16.MT88.4 R16, [R217+0xa800] ;  /* 0x00a80000d910783b */ /* 0x000e680000004200 */
[----:B------:R-:W1:Y:S01]  /*b440*/  LDSM.16.MT88.4 R12, [R215+0xa800] ;  /* 0x00a80000d70c783b */ /* 0x000e620000004200 */
[----:B------:R-:W-:-:S02]  /*b450*/  FADD.FTZ R9, R223, R219 ;  /* 0x000000dbdf097221 */ /* 0x000fc40000010000 */
[----:B------:R-:W-:Y:S08]  /*b460*/  MUFU.EX2 R219, R7 ;  /* 0x0000000700db7308 */ /* 0x000ff00000000800 */
[----:B------:R-:W1:Y:S01]  /*b470*/  MUFU.EX2 R223, R76 ;  /* 0x0000004c00df7308 */ /* 0x000e620000000800 */
[----:B------:R-:W-:Y:S01]  /*b480*/  FADD.FTZ R8, R252, R251 ;  /* 0x000000fbfc087221 */ /* 0x000fe20000010000 */
[----:B------:R-:W-:Y:S01]  /*b490*/  IMAD.MOV.U32 R58, RZ, RZ, R189 ;  /* 0x000000ffff3a7224 */ /* 0x000fe200078e00bd */
[----:B------:R-:W-:Y:S01]  /*b4a0*/  MOV R189, R204 ;  /* 0x000000cc00bd7202 */ /* 0x000fe20000000f00 */
[----:B---3--:R-:W-:Y:S01]  /*b4b0*/  FADD.FTZ R24, R71, R9 ;  /* 0x0000000947187221 */ /* 0x008fe20000010000 */
[----:B----4-:R-:W-:-:S03]  /*b4c0*/  F2FP.F16.F32.PACK_AB R9, R210, R209 ;  /* 0x000000d1d209723e */ /* 0x010fc600000000ff */
[----:B------:R3:W-:Y:S01]  /*b4d0*/  MUFU.EX2 R204, R138 ;  /* 0x0000008a00cc7308 */ /* 0x0007e20000000800 */
[----:B------:R-:W-:-:S07]  /*b4e0*/  F2FP.F16.F32.PACK_AB R10, R234, R224 ;  /* 0x000000e0ea0a723e */ /* 0x000fce00000000ff */
[----:B------:R-:W-:Y:S01]  /*b4f0*/  MUFU.EX2 R207, R137 ;  /* 0x0000008900cf7308 */ /* 0x000fe20000000800 */
[----:B-1----:R-:W-:-:S07]  /*b500*/  F2FP.F16.F32.PACK_AB R11, R223, R219 ;  /* 0x000000dbdf0b723e */ /* 0x002fce00000000ff */
[----:B------:R-:W-:Y:S08]  /*b510*/  MUFU.EX2 R135, R135 ;  /* 0x0000008700877308 */ /* 0x000ff00000000800 */
[----:B------:R-:W-:Y:S08]  /*b520*/  MUFU.EX2 R134, R134 ;  /* 0x0000008600867308 */ /* 0x000ff00000000800 */
[----:B------:R-:W-:Y:S01]  /*b530*/  MUFU.EX2 R133, R133 ;  /* 0x0000008500857308 */ /* 0x000fe20000000800 */
[----:B------:R-:W-:-:S02]  /*b540*/  IMAD.MOV.U32 R66, RZ, RZ, R180 ;  /* 0x000000ffff427224 */ /* 0x000fc400078e00b4 */
[----:B------:R-:W-:Y:S01]  /*b550*/  IMAD.MOV.U32 R56, RZ, RZ, R185 ;  /* 0x000000ffff387224 */ /* 0x000fe200078e00b9 */
[----:B------:R-:W-:Y:S01]  /*b560*/  MOV R185, R79 ;  /* 0x0000004f00b97202 */ /* 0x000fe20000000f00 */
[----:B------:R-:W-:Y:S02]  /*b570*/  IMAD.MOV.U32 R64, RZ, RZ, R195 ;  /* 0x000000ffff407224 */ /* 0x000fe400078e00c3 */
[----:B------:R-:W-:Y:S01]  /*b580*/  IMAD.MOV.U32 R26, RZ, RZ, R56 ;  /* 0x000000ffff1a7224 */ /* 0x000fe200078e0038 */
[----:B------:R-:W-:Y:S02]  /*b590*/  MOV R56, R58 ;  /* 0x0000003a00387202 */ /* 0x000fe40000000f00 */
[----:B------:R-:W-:Y:S01]  /*b5a0*/  MOV R58, R64 ;  /* 0x00000040003a7202 */ /* 0x000fe20000000f00 */
[----:B------:R-:W-:-:S03]  /*b5b0*/  IMAD.MOV.U32 R64, RZ, RZ, R66 ;  /* 0x000000ffff407224 */ /* 0x000fc600078e0042 */
[----:B---3--:R-:W-:Y:S02]  /*b5c0*/  MOV R138, R58 ;  /* 0x0000003a008a7202 */ /* 0x008fe40000000f00 */
[----:B------:R-:W-:Y:S01]  /*b5d0*/  MOV R252, R64 ;  /* 0x0000004000fc7202 */ /* 0x000fe20000000f00 */
[----:B--2---:R-:W-:Y:S01]  /*b5e0*/  FADD.FTZ R6, R205, R198 ;  /* 0x000000c6cd067221 */ /* 0x004fe20000010000 */
[----:B------:R-:W-:Y:S02]  /*b5f0*/  MOV R205, R208 ;  /* 0x000000d000cd7202 */ /* 0x000fe40000000f00 */
[----:B------:R-:W-:Y:S02]  /*b600*/  MOV R208, R183 ;  /* 0x000000b700d07202 */ /* 0x000fe40000000f00 */
[----:B------:R-:W-:Y:S02]  /*b610*/  MOV R183, R179 ;  /* 0x000000b300b77202 */ /* 0x000fe40000000f00 */
[----:B------:R-:W-:-:S02]  /*b620*/  MOV R179, R197 ;  /* 0x000000c500b37202 */ /* 0x000fc40000000f00 */
[----:B------:R-:W-:Y:S01]  /*b630*/  MOV R197, R184 ;  /* 0x000000b800c57202 */ /* 0x000fe20000000f00 */
[----:B------:R-:W-:Y:S02]  /*b640*/  IMAD.MOV.U32 R184, RZ, RZ, R31 ;  /* 0x000000ffffb87224 */ /* 0x000fe400078e001f */
[----:B------:R-:W1:Y:S01]  /*b650*/  LDSM.16.MT88.4 R28, [R216+0xa800] ;  /* 0x00a80000d81c783b */ /* 0x000e620000004200 */
[----:B------:R-:W-:Y:S02]  /*b660*/  IMAD.MOV.U32 R198, RZ, RZ, R176 ;  /* 0x000000ffffc67224 */ /* 0x000fe400078e00b0 */
[----:B------:R-:W-:Y:S02]  /*b670*/  IMAD.MOV.U32 R176, RZ, RZ, R193 ;  /* 0x000000ffffb07224 */ /* 0x000fe400078e00c1 */
[----:B------:R-:W-:Y:S02]  /*b680*/  IMAD.MOV.U32 R193, RZ, RZ, R182 ;  /* 0x000000ffffc17224 */ /* 0x000fe400078e00b6 */
[----:B------:R-:W-:-:S02]  /*b690*/  IMAD.MOV.U32 R182, RZ, RZ, R199 ;  /* 0x000000ffffb67224 */ /* 0x000fc400078e00c7 */
[----:B------:R-:W-:Y:S01]  /*b6a0*/  IMAD.MOV.U32 R199, RZ, RZ, R203 ;  /* 0x000000ffffc77224 */ /* 0x000fe200078e00cb */
[----:B------:R-:W-:Y:S02]  /*b6b0*/  MOV R203, R68 ;  /* 0x0000004400cb7202 */ /* 0x000fe40000000f00 */
[----:B------:R-:W-:Y:S01]  /*b6c0*/  MOV R67, R176 ;  /* 0x000000b000437202 */ /* 0x000fe20000000f00 */
[----:B------:R-:W-:Y:S01]  /*b6d0*/  FADD.FTZ R7, R69, R6 ;  /* 0x0000000645077221 */ /* 0x000fe20000010000 */
[----:B------:R-:W-:Y:S01]  /*b6e0*/  MOV R191, R183 ;  /* 0x000000b700bf7202 */ /* 0x000fe20000000f00 */
[----:B------:R2:W5:Y:S01]  /*b6f0*/  LDL.LU R68, [R1+0x130] ;  /* 0x0001300001447983 */ /* 0x0005620000300800 */
[----:B------:R-:W-:Y:S02]  /*b700*/  MOV R176, R179 ;  /* 0x000000b300b07202 */ /* 0x000fe40000000f00 */
[----:B------:R-:W-:Y:S01]  /*b710*/  MOV R177, R208 ;  /* 0x000000d000b17202 */ /* 0x000fe20000000f00 */
[----:B------:R-:W-:Y:S01]  /*b720*/  FADD.FTZ R6, R70, R8 ;  /* 0x0000000846067221 */ /* 0x000fe20000010000 */
[----:B------:R-:W-:Y:S01]  /*b730*/  MOV R183, R203 ;  /* 0x000000cb00b77202 */ /* 0x000fe20000000f00 */
[----:B------:R-:W-:Y:S01]  /*b740*/  MUFU.EX2 R208, R136 ;  /* 0x0000008800d07308 */ /* 0x000fe20000000800 */
[----:B------:R-:W-:-:S02]  /*b750*/  MOV R179, R206 ;  /* 0x000000ce00b37202 */ /* 0x000fc40000000f00 */
[----:B------:R-:W-:Y:S02]  /*b760*/  MOV R27, R184 ;  /* 0x000000b8001b7202 */ /* 0x000fe40000000f00 */
[----:B------:R-:W-:Y:S02]  /*b770*/  MOV R65, R193 ;  /* 0x000000c100417202 */ /* 0x000fe40000000f00 */
[----:B------:R-:W-:Y:S01]  /*b780*/  MOV R59, R182 ;  /* 0x000000b6003b7202 */ /* 0x000fe20000000f00 */
[----:B------:R-:W3:Y:S01]  /*b790*/  MUFU.EX2 R203, R139 ;  /* 0x0000008b00cb7308 */ /* 0x000ee20000000800 */
[----:B------:R-:W-:Y:S02]  /*b7a0*/  F2FP.F16.F32.PACK_AB R8, R222, R211 ;  /* 0x000000d3de08723e */ /* 0x000fe400000000ff */
[----:B------:R-:W-:Y:S02]  /*b7b0*/  MOV R181, R198 ;  /* 0x000000c600b57202 */ /* 0x000fe40000000f00 */
[----:B------:R-:W-:-:S02]  /*b7c0*/  MOV R57, R197 ;  /* 0x000000c500397202 */ /* 0x000fc40000000f00 */
[----:B------:R-:W-:Y:S01]  /*b7d0*/  MOV R180, R199 ;  /* 0x000000c700b47202 */ /* 0x000fe20000000f00 */
[----:B------:R-:W4:Y:S01]  /*b7e0*/  MUFU.EX2 R206, R132 ;  /* 0x0000008400ce7308 */ /* 0x000f220000000800 */
[----:B------:R-:W-:Y:S01]  /*b7f0*/  IMAD.MOV.U32 R193, RZ, RZ, R178 ;  /* 0x000000ffffc17224 */ /* 0x000fe200078e00b2 */
[----:B------:R-:W-:Y:S01]  /*b800*/  MOV R178, R77 ;  /* 0x0000004d00b27202 */ /* 0x000fe20000000f00 */
[----:B------:R-:W-:Y:S01]  /*b810*/  IMAD.MOV.U32 R182, RZ, RZ, R196 ;  /* 0x000000ffffb67224 */ /* 0x000fe200078e00c4 */
[C---:B------:R-:W-:Y:S01]  /*b820*/  HMMA.16816.F32 R104, R8.reuse, R22, R60 ;  /* 0x000000160868723c */ /* 0x040fe2000000183c */
[----:B------:R-:W-:Y:S01]  /*b830*/  IMAD.MOV.U32 R184, RZ, RZ, R78 ;  /* 0x000000ffffb87224 */ /* 0x000fe200078e004e */
[----:B------:R-:W-:Y:S01]  /*b840*/  MOV R66, R205 ;  /* 0x000000cd00427202 */ /* 0x000fe20000000f00 */
[----:B------:R-:W-:Y:S01]  /*b850*/  FADD.FTZ R7, R232, R7 ;  /* 0x00000007e8077221 */ /* 0x000fe20000010000 */
[----:B------:R-:W-:Y:S01]  /*b860*/  MOV R195, R192 ;  /* 0x000000c000c37202 */ /* 0x000fe20000000f00 */
[----:B------:R2:W5:Y:S01]  /*b870*/  LDL.LU R69, [R1+0x12c] ;  /* 0x00012c0001457983 */ /* 0x0005620000300800 */
[C---:B------:R-:W-:Y:S06]  /*b880*/  HMMA.16816.F32 R196, R8.reuse, R20, R72 ;  /* 0x0000001408c4723c */ /* 0x040fec0000001848 */
[C---:B------:R-:W-:Y:S06]  /*b890*/  HMMA.16816.F32 R92, R8.reuse, R16, R52 ;  /* 0x00000010085c723c */ /* 0x040fec0000001834 */
[C---:B------:R-:W-:Y:S06]  /*b8a0*/  HMMA.16816.F32 R88, R8.reuse, R18, R48 ;  /* 0x000000120858723c */ /* 0x040fec0000001830 */
[C---:B------:R-:W-:Y:S06]  /*b8b0*/  HMMA.16816.F32 R76, R8.reuse, R12, R44 ;  /* 0x0000000c084c723c */ /* 0x040fec000000182c */
[C---:B------:R-:W-:Y:S06]  /*b8c0*/  HMMA.16816.F32 R84, R8.reuse, R14, R40 ;  /* 0x0000000e0854723c */ /* 0x040fec0000001828 */
[----:B-1----:R-:W-:Y:S01]  /*b8d0*/  HMMA.16816.F32 R80, R8, R28, R36 ;  /* 0x0000001c0850723c */ /* 0x002fe20000001824 */
[----:B------:R1:W-:Y:S01]  /*b8e0*/  MUFU.EX2 R205, R140 ;  /* 0x0000008c00cd7308 */ /* 0x0003e20000000800 */
[----:B------:R-:W-:Y:S01]  /*b8f0*/  FADD.FTZ R6, R231, R6 ;  /* 0x00000006e7067221 */ /* 0x000fe20000010000 */
[----:B------:R-:W-:-:S06]  /*b900*/  FADD.FTZ R7, R228, R7 ;  /* 0x00000007e4077221 */ /* 0x000fcc0000010000 */
[----:B------:R2:W-:Y:S01]  /*b910*/  MUFU.EX2 R132, R141 ;  /* 0x0000008d00847308 */ /* 0x0005e20000000800 */
[----:B------:R-:W-:Y:S01]  /*b920*/  HMMA.16816.F32 R72, R8, R30, R32 ;  /* 0x0000001e0848723c */ /* 0x000fe20000001820 */
[----:B------:R-:W-:Y:S01]  /*b930*/  IMAD.MOV.U32 R38, RZ, RZ, R56 ;  /* 0x000000ffff267224 */ /* 0x000fe200078e0038 */
[----:B------:R-:W2:Y:S01]  /*b940*/  LDSM.16.MT88.4 R32, [R214+0xb000] ;  /* 0x00b00000d620783b */ /* 0x000ea20000004200 */
[----:B------:R-:W-:-:S03]  /*b950*/  MOV R192, R233 ;  /* 0x000000e900c07202 */ /* 0x000fc60000000f00 */
[----:B------:R1:W5:Y:S01]  /*b960*/  LDL.LU R70, [R1+0x128] ;  /* 0x0001280001467983 */ /* 0x0003620000300800 */
[----:B------:R-:W-:Y:S01]  /*b970*/  FADD.FTZ R8, R27, R0 ;  /* 0x000000001b087221 */ /* 0x000fe20000010000 */
[----:B------:R-:W-:Y:S01]  /*b980*/  MOV R27, R57 ;  /* 0x00000039001b7202 */ /* 0x000fe20000000f00 */
[----:B------:R-:W-:Y:S01]  /*b990*/  IMAD.MOV.U32 R57, RZ, RZ, R59 ;  /* 0x000000ffff397224 */ /* 0x000fe200078e003b */
[----:B------:R-:W-:Y:S01]  /*b9a0*/  MOV R59, R65 ;  /* 0x00000041003b7202 */ /* 0x000fe20000000f00 */
[----:B------:R-:W-:Y:S01]  /*b9b0*/  FADD.FTZ R36, R229, R8 ;  /* 0x00000008e5247221 */ /* 0x000fe20000010000 */
[----:B------:R-:W-:Y:S01]  /*b9c0*/  MOV R65, R67 ;  /* 0x0000004300417202 */ /* 0x000fe20000000f00 */
[----:B------:R-:W-:Y:S01]  /*b9d0*/  IMAD.MOV.U32 R67, RZ, RZ, R188 ;  /* 0x000000ffff437224 */ /* 0x000fe200078e00bc */
[----:B---3--:R-:W-:Y:S02]  /*b9e0*/  F2FP.F16.F32.PACK_AB R8, R204, R203 ;  /* 0x000000cbcc08723e */ /* 0x008fe400000000ff */
[----:B------:R-:W-:-:S02]  /*b9f0*/  F2FP.F16.F32.PACK_AB R9, R134, R135 ;  /* 0x000000878609723e */ /* 0x000fc400000000ff */
[----:B------:R-:W-:Y:S02]  /*ba00*/  F2FP.F16.F32.PACK_AB R10, R208, R207 ;  /* 0x000000cfd00a723e */ /* 0x000fe400000000ff */
[----:B----4-:R-:W-:Y:S01]  /*ba10*/  F2FP.F16.F32.PACK_AB R11, R206, R133 ;  /* 0x00000085ce0b723e */ /* 0x010fe200000000ff */
[----:B------:R-:W-:Y:S01]  /*ba20*/  IMAD.MOV.U32 R139, RZ, RZ, R59 ;  /* 0x000000ffff8b7224 */ /* 0x000fe200078e003b */
[----:B------:R-:W-:Y:S01]  /*ba30*/  MOV R137, R57 ;  /* 0x0000003900897202 */ /* 0x000fe20000000f00 */
[----:B------:R-:W-:Y:S01]  /*ba40*/  IMAD.MOV.U32 R37, RZ, RZ, R66 ;  /* 0x000000ffff257224 */ /* 0x000fe200078e0042 */
[----:B------:R-:W-:Y:S01]  /*ba50*/  MOV R251, R65 ;  /* 0x0000004100fb7202 */ /* 0x000fe20000000f00 */
[----:B------:R-:W-:Y:S01]  /*ba60*/  FADD.FTZ R0, R26, R24 ;  /* 0x000000181a007221 */ /* 0x000fe20000010000 */
[----:B------:R-:W-:Y:S01]  /*ba70*/  MOV R136, R67 ;  /* 0x0000004300887202 */ /* 0x000fe20000000f00 */
[----:B------:R-:W-:Y:S01]  /*ba80*/  HMMA.16816.F32 R52, R8, R20, R128 ;  /* 0x000000140834723c */ /* 0x000fe20000001880 */
[----:B------:R-:W-:-:S02]  /*ba90*/  MOV R39, R27 ;  /* 0x0000001b00277202 */ /* 0x000fc40000000f00 */
[----:B-1----:R-:W-:Y:S01]  /*baa0*/  MOV R140, R225 ;  /* 0x000000e1008c7202 */ /* 0x002fe20000000f00 */
[----:B------:R-:W1:Y:S02]  /*bab0*/  LDSM.16.MT88.4 R24, [R217+0xb000] ;  /* 0x00b00000d918783b */ /* 0x000e640000004200 */
[C---:B------:R-:W-:Y:S02]  /*bac0*/  HMMA.16816.F32 R60, R8.reuse, R22, R124 ;  /* 0x00000016083c723c */ /* 0x040fe4000000187c */
[----:B------:R-:W-:Y:S04]  /*bad0*/  LDSM.16.MT88.4 R20, [R216+0xb000] ;  /* 0x00b00000d814783b */ /* 0x000fe80000004200 */
[C---:B------:R-:W-:Y:S01]  /*bae0*/  HMMA.16816.F32 R64, R8.reuse, R16, R120 ;  /* 0x000000100840723c */ /* 0x040fe20000001878 */
[----:B------:R-:W-:Y:S01]  /*baf0*/  FADD.FTZ R6, R227, R6 ;  /* 0x00000006e3067221 */ /* 0x000fe20000010000 */
[----:B------:R-:W-:Y:S01]  /*bb00*/  FADD.FTZ R7, R221, R7 ;  /* 0x00000007dd077221 */ /* 0x000fe20000010000 */
[----:B------:R3:W5:Y:S03]  /*bb10*/  LDL.LU R71, [R1+0x124] ;  /* 0x0001240001477983 */ /* 0x0007660000300800 */
[C---:B------:R-:W-:Y:S01]  /*bb20*/  HMMA.16816.F32 R56, R8.reuse, R18, R116 ;  /* 0x000000120838723c */ /* 0x040fe20000001874 */
[----:B------:R-:W4:Y:S01]  /*bb30*/  LDSM.16.MT88.4 R16, [R215+0xb000] ;  /* 0x00b00000d710783b */ /* 0x000f220000004200 */
[----:B------:R-:W-:Y:S04]  /*bb40*/  MUFU.EX2 R120, R144 ;  /* 0x0000009000787308 */ /* 0x000fe80000000800 */
[C---:B------:R-:W-:Y:S06]  /*bb50*/  HMMA.16816.F32 R48, R8.reuse, R12, R100 ;  /* 0x0000000c0830723c */ /* 0x040fec0000001864 */
[C---:B------:R-:W-:Y:S01]  /*bb60*/  HMMA.16816.F32 R44, R8.reuse, R28, R96 ;  /* 0x0000001c082c723c */ /* 0x040fe20000001860 */
[----:B------:R-:W3:Y:S05]  /*bb70*/  MUFU.EX2 R116, R150 ;  /* 0x0000009600747308 */ /* 0x000eea0000000800 */
[C---:B------:R-:W-:Y:S06]  /*bb80*/  HMMA.16816.F32 R40, R8.reuse, R14, R112 ;  /* 0x0000000e0828723c */ /* 0x040fec0000001870 */
[----:B------:R-:W-:Y:S01]  /*bb90*/  HMMA.16816.F32 R108, R8, R30, R108 ;  /* 0x0000001e086c723c */ /* 0x000fe2000000186c */
[----:B------:R-:W-:Y:S01]  /*bba0*/  MUFU.EX2 R117, R148 ;  /* 0x0000009400757308 */ /* 0x000fe20000000800 */
[----:B------:R-:W-:Y:S01]  /*bbb0*/  FADD.FTZ R0, R226, R0 ;  /* 0x00000000e2007221 */ /* 0x000fe20000010000 */
[----:B------:R-:W-:Y:S01]  /*bbc0*/  FADD.FTZ R6, R220, R6 ;  /* 0x00000006dc067221 */ /* 0x000fe20000010000 */
[----:B------:R-:W-:Y:S01]  /*bbd0*/  FADD.FTZ R7, R212, R7 ;  /* 0x00000007d4077221 */ /* 0x000fe20000010000 */
[----:B------:R-:W-:Y:S01]  /*bbe0*/  MOV R188, R230 ;  /* 0x000000e600bc7202 */ /* 0x000fe20000000f00 */
[----:B------:R1:W5:Y:S01]  /*bbf0*/  LDL.LU R233, [R1+0x120] ;  /* 0x0001200001e97983 */ /* 0x0003620000300800 */
[----:B------:R-:W-:-:S02]  /*bc00*/  FADD.FTZ R8, R140, R36 ;  /* 0x000000248c087221 */ /* 0x000fc40000010000 */
[----:B------:R-:W-:Y:S01]  /*bc10*/  MUFU.EX2 R102, R152 ;  /* 0x0000009800667308 */ /* 0x000fe20000000800 */
[----:B------:R-:W-:Y:S01]  /*bc20*/  IMAD.MOV.U32 R140, RZ, RZ, R136 ;  /* 0x000000ffff8c7224 */ /* 0x000fe200078e0088 */
[----:B------:R-:W-:-:S06]  /*bc30*/  MOV R136, R137 ;  /* 0x0000008900887202 */ /* 0x000fcc0000000f00 */
[----:B------:R-:W-:Y:S01]  /*bc40*/  MUFU.EX2 R101, R153 ;  /* 0x0000009900657308 */ /* 0x000fe20000000800 */
[----:B------:R-:W-:Y:S01]  /*bc50*/  MOV R137, R38 ;  /* 0x0000002600897202 */ /* 0x000fe20000000f00 */
[----:B------:R-:W-:-:S06]  /*bc60*/  IMAD.MOV.U32 R38, RZ, RZ, R39 ;  /* 0x000000ffff267224 */ /* 0x000fcc00078e0027 */
[----:B------:R-:W4:Y:S01]  /*bc70*/  MUFU.EX2 R98, R154 ;  /* 0x0000009a00627308 */ /* 0x000f220000000800 */
[----:B------:R-:W-:-:S07]  /*bc80*/  MOV R39, R180 ;  /* 0x000000b400277202 */ /* 0x000fce0000000f00 */
[----:B------:R-:W-:Y:S08]  /*bc90*/  MUFU.EX2 R99, R156 ;  /* 0x0000009c00637308 */ /* 0x000ff00000000800 */
[----:B------:R-:W1:Y:S01]  /*bca0*/  MUFU.EX2 R100, R155 ;  /* 0x0000009b00647308 */ /* 0x000e620000000800 */
[----:B------:R-:W-:Y:S01]  /*bcb0*/  MOV R131, R136 ;  /* 0x0000008800837202 */ /* 0x000fe20000000f00 */
[----:B------:R-:W-:Y:S01]  /*bcc0*/  FADD.FTZ R12, R213, R8 ;  /* 0x00000008d50c7221 */ /* 0x000fe20000010000 */
[----:B--2---:R-:W-:Y:S01]  /*bcd0*/  MOV R141, R39 ;  /* 0x00000027008d7202 */ /* 0x004fe20000000f00 */
[----:B------:R-:W-:Y:S01]  /*bce0*/  FADD.FTZ R0, R140, R0 ;  /* 0x000000008c007221 */ /* 0x000fe20000010000 */
[----:B------:R-:W-:Y:S01]  /*bcf0*/  MOV R180, R193 ;  /* 0x000000c100b47202 */ /* 0x000fe20000000f00 */
[----:B------:R-:W-:Y:S01]  /*bd00*/  FADD.FTZ R12, R131, R12 ;  /* 0x0000000c830c7221 */ /* 0x000fe20000010000 */
[----:B------:R-:W-:Y:S01]  /*bd10*/  MOV R130, R141 ;  /* 0x0000008d00827202 */ /* 0x000fe20000000f00 */
[----:B------:R-:W-:Y:S01]  /*bd20*/  FADD.FTZ R6, R202, R6 ;  /* 0x00000006ca067221 */ /* 0x000fe20000010000 */
[----:B------:R-:W-:Y:S01]  /*bd30*/  MOV R131, R37 ;  /* 0x0000002500837202 */ /* 0x000fe20000000f00 */
[----:B------:R-:W-:Y:S01]  /*bd40*/  FADD.FTZ R0, R201, R0 ;  /* 0x00000000c9007221 */ /* 0x000fe20000010000 */
[----:B---3--:R-:W-:Y:S01]  /*bd50*/  F2FP.F16.F32.PACK_AB R8, R116, R120 ;  /* 0x000000787408723e */ /* 0x008fe200000000ff */
[----:B------:R-:W-:Y:S01]  /*bd60*/  IMAD.MOV.U32 R141, RZ, RZ, R2 ;  /* 0x000000ffff8d7224 */ /* 0x000fe200078e0002 */
[----:B----4-:R-:W-:Y:S01]  /*bd70*/  F2FP.F16.F32.PACK_AB R9, R98, R101 ;  /* 0x000000656209723e */ /* 0x010fe200000000ff */
[----:B------:R-:W-:Y:S01]  /*bd80*/  IMAD.MOV.U32 R140, RZ, RZ, R38 ;  /* 0x000000ffff8c7224 */ /* 0x000fe200078e0026 */
[----:B------:R-:W-:Y:S01]  /*bd90*/  F2FP.F16.F32.PACK_AB R10, R102, R117 ;  /* 0x00000075660a723e */ /* 0x000fe200000000ff */
[----:B------:R-:W-:Y:S01]  /*bda0*/  FADD.FTZ R7, R4, R7 ;  /* 0x0000000704077221 */ /* 0x000fe20000010000 */
[----:B-1----:R-:W-:Y:S01]  /*bdb0*/  F2FP.F16.F32.PACK_AB R11, R100, R99 ;  /* 0x00000063640b723e */ /* 0x002fe200000000ff */
[----:B------:R-:W-:Y:S01]  /*bdc0*/  FADD.FTZ R6, R130, R6 ;  /* 0x0000000682067221 */ /* 0x000fe20000010000 */
[----:B------:R-:W-:Y:S01]  /*bdd0*/  MOV R136, R137 ;  /* 0x0000008900887202 */ /* 0x000fe20000000f00 */
[----:B------:R-:W-:Y:S01]  /*bde0*/  FADD.FTZ R0, R131, R0 ;  /* 0x0000000083007221 */ /* 0x000fe20000010000 */
[----:B------:R-:W-:Y:S01]  /*bdf0*/  MOV R137, R180 ;  /* 0x000000b400897202 */ /* 0x000fe20000000f00 */
        /* <DEDUP_REMOVED lines=8> */
[----:B------:R-:W-:Y:S01]  /*be80*/  LDSM.16.MT88.4 R152, [R217+0xb800] ;  /* 0x00b80000d998783b */ /* 0x000fe20000004200 */
[----:B------:R-:W-:Y:S01]  /*be90*/  HMMA.16816.F32 R104, R8, R34, R104 ;  /* 0x000000220868723c */ /* 0x000fe20000001868 */
[----:B------:R-:W-:-:S02]  /*bea0*/  IMAD.MOV.U32 R193, RZ, RZ, R218 ;  /* 0x000000ffffc17224 */ /* 0x000fc400078e00da */
[----:B------:R-:W-:Y:S01]  /*beb0*/  FADD.FTZ R0, R251, R0 ;  /* 0x00000000fb007221 */ /* 0x000fe20000010000 */
[----:B------:R1:W5:Y:S02]  /*bec0*/  LDL.LU R232, [R1+0x11c] ;  /* 0x00011c0001e87983 */ /* 0x0003640000300800 */
[----:B------:R-:W-:Y:S01]  /*bed0*/  HMMA.16816.F32 R92, R8, R24, R92 ;  /* 0x00000018085c723c */ /* 0x000fe2000000185c */
[----:B------:R-:W-:-:S05]  /*bee0*/  IMAD.MOV.U32 R180, RZ, RZ, R200 ;  /* 0x000000ffffb47224 */ /* 0x000fca00078e00c8 */
[----:B------:R-:W-:Y:S01]  /*bef0*/  HMMA.16816.F32 R88, R8, R26, R88 ;  /* 0x0000001a0858723c */ /* 0x000fe20000001858 */
[----:B------:R-:W-:-:S05]  /*bf00*/  MOV R131, R191 ;  /* 0x000000bf00837202 */ /* 0x000fca0000000f00 */
[C---:B------:R-:W-:Y:S06]  /*bf10*/  HMMA.16816.F32 R76, R8.reuse, R16, R76 ;  /* 0x00000010084c723c */ /* 0x040fec000000184c */
[C---:B------:R-:W-:Y:S06]  /*bf20*/  HMMA.16816.F32 R84, R8.reuse, R18, R84 ;  /* 0x000000120854723c */ /* 0x040fec0000001854 */
[C---:B------:R-:W-:Y:S06]  /*bf30*/  HMMA.16816.F32 R80, R8.reuse, R20, R80 ;  /* 0x000000140850723c */ /* 0x040fec0000001850 */
[----:B------:R-:W-:Y:S01]  /*bf40*/  HMMA.16816.F32 R72, R8, R22, R72 ;  /* 0x000000160848723c */ /* 0x000fe20000001848 */
[----:B------:R-:W-:-:S02]  /*bf50*/  MOV R141, R176 ;  /* 0x000000b0008d7202 */ /* 0x000fc40000000f00 */
[----:B------:R-:W-:Y:S02]  /*bf60*/  MOV R136, R183 ;  /* 0x000000b700887202 */ /* 0x000fe40000000f00 */
[----:B------:R-:W-:Y:S01]  /*bf70*/  MOV R137, R188 ;  /* 0x000000bc00897202 */ /* 0x000fe20000000f00 */
[----:B------:R-:W-:Y:S02]  /*bf80*/  IMAD.MOV.U32 R251, RZ, RZ, R182 ;  /* 0x000000fffffb7224 */ /* 0x000fe400078e00b6 */
[----:B------:R-:W-:Y:S01]  /*bf90*/  FADD.FTZ R8, R138, R28 ;  /* 0x0000001c8a087221 */ /* 0x000fe20000010000 */
[----:B------:R-:W-:Y:S01]  /*bfa0*/  FADD.FTZ R10, R181, R7 ;  /* 0x00000007b50a7221 */ /* 0x000fe20000010000 */
[----:B------:R-:W-:Y:S01]  /*bfb0*/  FADD.FTZ R9, R187, R6 ;  /* 0x00000006bb097221 */ /* 0x000fe20000010000 */
[----:B------:R-:W-:Y:S01]  /*bfc0*/  MOV R139, R195 ;  /* 0x000000c3008b7202 */ /* 0x000fe20000000f00 */
[----:B------:R-:W-:Y:S01]  /*bfd0*/  FADD.FTZ R8, R177, R8 ;  /* 0x00000008b1087221 */ /* 0x000fe20000010000 */
[----:B------:R-:W-:Y:S01]  /*bfe0*/  IMAD.MOV.U32 R140, RZ, RZ, R180 ;  /* 0x000000ffff8c7224 */ /* 0x000fe200078e00b4 */
[----:B------:R-:W-:Y:S01]  /*bff0*/  MOV R181, R178 ;  /* 0x000000b200b57202 */ /* 0x000fe20000000f00 */
[----:B------:R-:W-:-:S02]  /*c000*/  IMAD.MOV.U32 R138, RZ, RZ, R193 ;  /* 0x000000ffff8a7224 */ /* 0x000fc400078e00c1 */
[----:B------:R-:W-:Y:S01]  /*c010*/  FADD.FTZ R7, R171, R0 ;  /* 0x00000000ab077221 */ /* 0x000fe20000010000 */
[----:B------:R-:W-:Y:S01]  /*c020*/  MOV R178, R170 ;  /* 0x000000aa00b27202 */ /* 0x000fe20000000f00 */
[----:B------:R-:W-:Y:S01]  /*c030*/  FADD.FTZ R6, R186, R8 ;  /* 0x00000008ba067221 */ /* 0x000fe20000010000 */
[----:B------:R-:W-:Y:S01]  /*c040*/  FADD.FTZ R0, R131, R10 ;  /* 0x0000000a83007221 */ /* 0x000fe20000010000 */
[----:B------:R-:W-:Y:S01]  /*c050*/  MOV R252, R179 ;  /* 0x000000b300fc7202 */ /* 0x000fe20000000f00 */
[----:B------:R-:W-:Y:S01]  /*c060*/  FADD.FTZ R8, R141, R9 ;  /* 0x000000098d087221 */ /* 0x000fe20000010000 */
[----:B------:R-:W-:Y:S01]  /*c070*/  FADD.FTZ R7, R140, R7 ;  /* 0x000000078c077221 */ /* 0x000fe20000010000 */
[----:B------:R-:W-:Y:S01]  /*c080*/  MOV R177, R189 ;  /* 0x000000bd00b17202 */ /* 0x000fe20000000f00 */
[----:B------:R-:W-:Y:S01]  /*c090*/  FADD.FTZ R9, R136, R6 ;  /* 0x0000000688097221 */ /* 0x000fe20000010000 */
[----:B------:R-:W-:Y:S01]  /*c0a0*/  IMAD.MOV.U32 R113, RZ, RZ, R137 ;  /* 0x000000ffff717224 */ /* 0x000fe200078e0089 */
[----:B------:R-:W-:Y:S01]  /*c0b0*/  MOV R114, R138 ;  /* 0x0000008a00727202 */ /* 0x000fe20000000f00 */
        /* <DEDUP_REMOVED lines=38> */
[----:B------:R-:W-:Y:S01]  /*c320*/  MUFU.EX2 R121, R149 ;  /* 0x0000009500797308 */ /* 0x000fe20000000800 */
[----:B------:R-:W-:Y:S01]  /*c330*/  FADD.FTZ R6, R241, R6 ;  /* 0x00000006f1067221 */ /* 0x000fe20000010000 */
[----:B------:R-:W-:Y:S01]  /*c340*/  FADD.FTZ R8, R249, R8 ;  /* 0x00000008f9087221 */ /* 0x000fe20000010000 */
[----:B------:R-:W-:Y:S01]  /*c350*/  FADD.FTZ R7, R245, R7 ;  /* 0x00000007f5077221 */ /* 0x000fe20000010000 */
[----:B------:R-:W-:-:S04]  /*c360*/  FADD.FTZ R0, R236, R0 ;  /* 0x00000000ec007221 */ /* 0x000fc80000010000 */
[----:B------:R-:W2:Y:S01]  /*c370*/  MUFU.EX2 R96, R157 ;  /* 0x0000009d00607308 */ /* 0x000ea20000000800 */
[----:B------:R-:W-:Y:S01]  /*c380*/  FADD.FTZ R6, R240, R6 ;  /* 0x00000006f0067221 */ /* 0x000fe20000010000 */
[----:B------:R-:W-:-:S06]  /*c390*/  FADD.FTZ R8, R250, R8 ;  /* 0x00000008fa087221 */ /* 0x000fcc0000010000 */
[----:B------:R-:W-:Y:S01]  /*c3a0*/  MUFU.EX2 R39, R158 ;  /* 0x0000009e00277308 */ /* 0x000fe20000000800 */
[----:B------:R-:W-:-:S07]  /*c3b0*/  FADD.FTZ R7, R246, R7 ;  /* 0x00000007f6077221 */ /* 0x000fce0000010000 */
        /* <DEDUP_REMOVED lines=35> */
[----:B------:R-:W1:Y:S01]  /*c5f0*/  MUFU.EX2 R38, R160 ;  /* 0x000000a000267308 */ /* 0x000e620000000800 */
[----:B------:R-:W-:Y:S01]  /*c600*/  FADD.FTZ R6, R116, R6 ;  /* 0x0000000674067221 */ /* 0x000fe20000010000 */
[----:B------:R-:W-:Y:S01]  /*c610*/  HMMA.16816.F32 R56, R12, R26, R56 ;  /* 0x0000001a0c38723c */ /* 0x000fe20000001838 */
[----:B------:R-:W-:Y:S01]  /*c620*/  FADD.FTZ R8, R128, R8 ;  /* 0x0000000880087221 */ /* 0x000fe20000010000 */
[----:B------:R1:W5:Y:S04]  /*c630*/  LDL.LU R231, [R1+0x118] ;  /* 0x0001180001e77983 */ /* 0x0003680000300800 */
[----:B------:R-:W1:Y:S01]  /*c640*/  MUFU.EX2 R125, R146 ;  /* 0x00000092007d7308 */ /* 0x000e620000000800 */
[----:B------:R-:W-:Y:S01]  /*c650*/  FADD.FTZ R7, R39, R7 ;  /* 0x0000000727077221 */ /* 0x000fe20000010000 */
[----:B------:R-:W-:-:S06]  /*c660*/  FADD.FTZ R0, R99, R0 ;  /* 0x0000000063007221 */ /* 0x000fcc0000010000 */
[----:B------:R-:W1:Y:S01]  /*c670*/  MUFU.EX2 R21, R169 ;  /* 0x000000a900157308 */ /* 0x000e620000000800 */
[----:B------:R-:W-:Y:S01]  /*c680*/  HMMA.16816.F32 R48, R12, R16, R48 ;  /* 0x000000100c30723c */ /* 0x000fe20000001830 */
[----:B------:R-:W-:-:S06]  /*c690*/  FADD.FTZ R6, R117, R6 ;  /* 0x0000000675067221 */ /* 0x000fcc0000010000 */
[----:B------:R-:W1:Y:S01]  /*c6a0*/  MUFU.EX2 R29, R165 ;  /* 0x000000a5001d7308 */ /* 0x000e620000000800 */
[----:B------:R-:W-:Y:S01]  /*c6b0*/  HMMA.16816.F32 R40, R12, R18, R40 ;  /* 0x000000120c28723c */ /* 0x000fe20000001828 */
[----:B------:R-:W-:Y:S06]  /*c6c0*/  LDSM.16.MT88.4 R16, [R216+0xb800] ;  /* 0x00b80000d810783b */ /* 0x000fec0000004200 */
[----:B------:R-:W1:Y:S01]  /*c6d0*/  MUFU.EX2 R37, R161 ;  /* 0x000000a100257308 */ /* 0x000e620000000800 */
[----:B------:R-:W-:Y:S01]  /*c6e0*/  FADD.FTZ R8, R129, R8 ;  /* 0x0000000881087221 */ /* 0x000fe20000010000 */
[----:B------:R-:W-:-:S06]  /*c6f0*/  FADD.FTZ R7, R97, R7 ;  /* 0x0000000761077221 */ /* 0x000fcc0000010000 */
[----:B------:R2:W1:Y:S01]  /*c700*/  MUFU.EX2 R126, R145 ;  /* 0x00000091007e7308 */ /* 0x0004620000000800 */
[----:B------:R-:W-:-:S07]  /*c710*/  FADD.FTZ R0, R100, R0 ;  /* 0x0000000064007221 */ /* 0x000fce0000010000 */
[----:B------:R-:W1:Y:S01]  /*c720*/  MUFU.EX2 R20, R172 ;  /* 0x000000ac00147308 */ /* 0x000e620000000800 */
[----:B------:R-:W-:-:S07]  /*c730*/  FADD.FTZ R6, R102, R6 ;  /* 0x0000000666067221 */ /* 0x000fce0000010000 */
[----:B------:R-:W1:Y:S01]  /*c740*/  MUFU.EX2 R26, R166 ;  /* 0x000000a6001a7308 */ /* 0x000e620000000800 */
[----:B--2---:R-:W-:Y:S01]  /*c750*/  LDSM.16.MT88.4 R144, [R215+0xb800] ;  /* 0x00b80000d790783b */ /* 0x004fe20000004200 */
[----:B------:R-:W-:-:S06]  /*c760*/  FADD.FTZ R8, R124, R8 ;  /* 0x000000087c087221 */ /* 0x000fcc0000010000 */
[----:B------:R-:W2:Y:S01]  /*c770*/  MUFU.EX2 R36, R162 ;  /* 0x000000a200247308 */ /* 0x000ea20000000800 */
[----:B------:R1:W5:Y:S07]  /*c780*/  LDL.LU R230, [R1+0x114] ;  /* 0x0001140001e67983 */ /* 0x00036e0000300800 */
[----:B------:R2:W-:Y:S01]  /*c790*/  MUFU.EX2 R31, R163 ;  /* 0x000000a3001f7308 */ /* 0x0005e20000000800 */
[----:B---3--:R-:W-:Y:S01]  /*c7a0*/  FADD.FTZ R7, R24, R7 ;  /* 0x0000000718077221 */ /* 0x008fe20000010000 */
[----:B------:R3:W5:Y:S06]  /*c7b0*/  LDL.LU R229, [R1+0x110] ;  /* 0x0001100001e57983 */ /* 0x00076c0000300800 */
[----:B------:R-:W3:Y:S01]  /*c7c0*/  MUFU.EX2 R122, R151 ;  /* 0x00000097007a7308 */ /* 0x000ee20000000800 */
[----:B----4-:R-:W-:Y:S01]  /*c7d0*/  FADD.FTZ R0, R30, R0 ;  /* 0x000000001e007221 */ /* 0x010fe20000010000 */
[----:B------:R4:W5:Y:S06]  /*c7e0*/  LDL.LU R228, [R1+0x10c] ;  /* 0x00010c0001e47983 */ /* 0x00096c0000300800 */
[----:B------:R-:W4:Y:S01]  /*c7f0*/  MUFU.EX2 R11, R173 ;  /* 0x000000ad000b7308 */ /* 0x000f220000000800 */
[----:B--2---:R-:W2:Y:S01]  /*c800*/  LDSM.16.MT88.4 R160, [R214+0xb800] ;  /* 0x00b80000d6a0783b */ /* 0x004ea20000004200 */
[----:B-1----:R-:W-:-:S06]  /*c810*/  FADD.FTZ R6, R38, R6 ;  /* 0x0000000626067221 */ /* 0x002fcc0000010000 */
[----:B------:R-:W1:Y:S01]  /*c820*/  MUFU.EX2 R25, R167 ;  /* 0x000000a700197308 */ /* 0x000e620000000800 */
        /* <DEDUP_REMOVED lines=10> */
[----:B------:R-:W-:-:S03]  /*c8d0*/  FADD.FTZ R0, R26, R0 ;  /* 0x000000001a007221 */ /* 0x000fc60000010000 */
[----:B------:R2:W5:Y:S01]  /*c8e0*/  LDL.LU R220, [R1+0xf8] ;  /* 0x0000f80001dc7983 */ /* 0x0005620000300800 */
[----:B------:R-:W-:Y:S01]  /*c8f0*/  HMMA.16816.F32 R52, R12, R32, R52 ;  /* 0x000000200c34723c */ /* 0x000fe20000001834 */
[----:B------:R-:W-:Y:S02]  /*c900*/  FADD.FTZ R6, R36, R6 ;  /* 0x0000000624067221 */ /* 0x000fe40000010000 */
[----:B------:R2:W5:Y:S01]  /*c910*/  LDL.LU R218, [R1+0xf4] ;  /* 0x0000f40001da7983 */ /* 0x0005620000300800 */
[----:B---3--:R-:W-:-:S03]  /*c920*/  FADD.FTZ R8, R122, R8 ;  /* 0x000000087a087221 */ /* 0x008fc60000010000 */
[----:B------:R3:W5:Y:S01]  /*c930*/  LDL.LU R213, [R1+0xf0] ;  /* 0x0000f00001d57983 */ /* 0x0007620000300800 */
[C---:B------:R-:W-:Y:S01]  /*c940*/  HMMA.16816.F32 R60, R12.reuse, R34, R60 ;  /* 0x000000220c3c723c */ /* 0x040fe2000000183c */
[----:B----4-:R-:W-:Y:S02]  /*c950*/  FADD.FTZ R7, R11, R7 ;  /* 0x000000070b077221 */ /* 0x010fe40000010000 */
[----:B------:R3:W5:Y:S01]  /*c960*/  LDL.LU R212, [R1+0xec] ;  /* 0x0000ec0001d47983 */ /* 0x0007620000300800 */
[----:B-1----:R-:W-:Y:S02]  /*c970*/  FADD.FTZ R0, R25, R0 ;  /* 0x0000000019007221 */ /* 0x002fe40000010000 */
        /* <DEDUP_REMOVED lines=19> */
[C---:B--2---:R-:W-:Y:S06]  /*cab0*/  HMMA.16816.F32 R196, R168.reuse, R160, R196 ;  /* 0x000000a0a8c4723c */ /* 0x044fec00000018c4 */
        /* <DEDUP_REMOVED lines=25> */
[----:B------:R-:W4:Y:S01]  /*cc50*/  LDL.LU R131, [R1+0x88] ;  /* 0x0000880001837983 */ /* 0x000f220000300800 */
[----:B-----5:R-:W-:Y:S01]  /*cc60*/  ISETP.GE.AND P0, PT, R200, UR4, PT ;  /* 0x00000004c8007c0c */ /* 0x020fe2000bf06270 */
[----:B------:R-:W-:Y:S01]  /*cc70*/  USHF.R.S32.HI UR22, URZ, 0x1f, UR19 ;  /* 0x0000001f3f167899 */ /* 0x000fe20008011413 */
[----:B------:R-:W-:Y:S01]  /*cc80*/  IMAD.U32 R6, RZ, RZ, UR19 ;  /* 0x00000013ff067e24 */ /* 0x000fe2000f8e00ff */
[----:B------:R-:W-:Y:S01]  /*cc90*/  STL [R1+0x100], R139 ;  /* 0x0001008b01007387 */ /* 0x000fe20000100800 */
[----:B------:R-:W-:-:S03]  /*cca0*/  UIMAD UR4, UR13, UR19, URZ ;  /* 0x000000130d0472a4 */ /* 0x000fc6000f8e023f */
[----:B------:R-:W-:Y:S04]  /*ccb0*/  STL [R1+0xfc], R138 ;  /* 0x0000fc8a01007387 */ /* 0x000fe80000100800 */
        /* <DEDUP_REMOVED lines=8> */
[----:B------:R-:W1:Y:S02]  /*cd40*/  @!P0 LDC.64 R28, c[0x0][0x220] ;  /* 0x00008800ff1c8b82 */ /* 0x000e640000000a00 */
[----:B------:R-:W-:Y:S04]  /*cd50*/  STL [R1+0xe4], R68 ;  /* 0x0000e44401007387 */ /* 0x000fe80000100800 */
[----:B------:R-:W-:Y:S01]  /*cd60*/  STL [R1+0xe0], R5 ;  /* 0x0000e00501007387 */ /* 0x000fe20000100800 */
[----:B------:R-:W-:Y:S01]  /*cd70*/  IMAD.U32 R20, RZ, RZ, UR6 ;  /* 0x00000006ff147e24 */ /* 0x000fe2000f8e00ff */
[----:B------:R-:W1:Y:S02]  /*cd80*/  @!P0 LDC.64 R30, c[0x0][0x220] ;  /* 0x00008800ff1e8b82 */ /* 0x000e640000000a00 */
[----:B------:R-:W-:Y:S04]  /*cd90*/  STL [R1+0xdc], R4 ;  /* 0x0000dc0401007387 */ /* 0x000fe80000100800 */
[----:B------:R4:W-:Y:S01]  /*cda0*/  STL [R1+0xd8], R3 ;  /* 0x0000d80301007387 */ /* 0x0009e20000100800 */
[----:B------:R-:W-:Y:S01]  /*cdb0*/  IMAD.U32 R9, RZ, RZ, UR6 ;  /* 0x00000006ff097e24 */ /* 0x000fe2000f8e00ff */
[----:B------:R-:W1:Y:S02]  /*cdc0*/  @!P0 LDC.64 R32, c[0x0][0x220] ;  /* 0x00008800ff208b82 */ /* 0x000e640000000a00 */
[----:B------:R-:W4:Y:S04]  /*cdd0*/  LDL R130, [R1+0x4] ;  /* 0x0000040001827983 */ /* 0x000f280000100800 */
[----:B------:R-:W4:Y:S01]  /*cde0*/  LDL.LU R103, [R1+0x78] ;  /* 0x0000780001677983 */ /* 0x000f220000300800 */
[----:B------:R-:W-:Y:S01]  /*cdf0*/  IMAD.U32 R8, RZ, RZ, UR7 ;  /* 0x00000007ff087e24 */ /* 0x000fe2000f8e00ff */
[----:B------:R-:W1:Y:S02]  /*ce00*/  @!P0 LDC.64 R34, c[0x0][0x220] ;  /* 0x00008800ff228b82 */ /* 0x000e640000000a00 */
[----:B------:R-:W4:Y:S04]  /*ce10*/  LDL.LU R244, [R1+0x7c] ;  /* 0x00007c0001f47983 */ /* 0x000f280000300800 */
[----:B------:R-:W4:Y:S01]  /*ce20*/  LDL.LU R123, [R1+0x80] ;  /* 0x00008000017b7983 */ /* 0x000f220000300800 */
[----:B------:R-:W-:Y:S01]  /*ce30*/  UIMAD UR4, UR22, UR14, UR4 ;  /* 0x0000000e160472a4 */ /* 0x000fe2000f8e0204 */
[----:B------:R-:W-:Y:S01]  /*ce40*/  IMAD.U32 R17, RZ, RZ, UR6 ;  /* 0x00000006ff117e24 */ /* 0x000fe2000f8e00ff */
[----:B------:R-:W-:Y:S01]  /*ce50*/  BAR.SYNC.DEFER_BLOCKING 0x0 ;  /* 0x0000000000007b1d */ /* 0x000fe20000010000 */
[----:B------:R-:W-:-:S05]  /*ce60*/  IMAD.U32 R14, RZ, RZ, UR6 ;  /* 0x00000006ff0e7e24 */ /* 0x000fca000f8e00ff */
[----:B------:R-:W-:-:S05]  /*ce70*/  VOTEU.ALL UP0, P0 ;  /* 0x00000000003f7886 */ /* 0x000fca0000000000 */
[----:B------:R-:W-:Y:S02]  /*ce80*/  @!UP0 UIMAD UR25, UR7, 0x30, URZ ;  /* 0x00000030071988a4 */ /* 0x000fe4000f8e023f */
[----:B------:R-:W-:Y:S02]  /*ce90*/  @!UP0 UIMAD UR23, UR7, 0x50, URZ ;  /* 0x00000050071788a4 */ /* 0x000fe4000f8e023f */
[----:B------:R-:W-:Y:S01]  /*cea0*/  @!UP0 UIMAD UR22, UR7, 0x60, URZ ;  /* 0x00000060071688a4 */ /* 0x000fe2000f8e023f */
[----:B------:R-:W-:Y:S01]  /*ceb0*/  @P0 STS.128 [R233+0x8000], RZ ;  /* 0x008000ffe9000388 */ /* 0x000fe20000000c00 */
[----:B--2---:R-:W-:-:S04]  /*cec0*/  IMAD.WIDE.U32 R6, R6, UR14, R118 ;  /* 0x0000000e06067c25 */ /* 0x004fc8000f8e0076 */
[----:B---3--:R-:W-:Y:S02]  /*ced0*/  IMAD.MOV.U32 R248, RZ, RZ, R252 ;  /* 0x000000fffff87224 */ /* 0x008fe400078e00fc */
[----:B------:R-:W2:Y:S01]  /*cee0*/  LDL.LU R252, [R1+0x84] ;  /* 0x0000840001fc7983 */ /* 0x000ea20000300800 */
[----:B------:R-:W-:Y:S01]  /*cef0*/  VIADD R7, R7, UR4 ;  /* 0x0000000407077c36 */ /* 0x000fe20008000000 */
[-C--:B------:R-:W-:Y:S01]  /*cf00*/  @!P0 LEA R22, P1, R22, R6.reuse, 0x6 ;  /* 0x0000000616168211 */ /* 0x080fe200078230ff */
[----:B------:R-:W-:Y:S02]  /*cf10*/  @!P0 IMAD.MOV.U32 R12, RZ, RZ, R6 ;  /* 0x000000ffff0c8224 */ /* 0x000fe400078e0006 */
[----:B------:R-:W-:Y:S01]  /*cf20*/  @!P0 IMAD.MOV.U32 R13, RZ, RZ, R7 ;  /* 0x000000ffff0d8224 */ /* 0x000fe200078e0007 */
[----:B------:R-:W-:Y:S01]  /*cf30*/  @!P0 LEA.HI.X R23, R10, R7, R0, 0x6, P1 ;  /* 0x000000070a178211 */ /* 0x000fe200008f3400 */
[----:B------:R-:W-:Y:S01]  /*cf40*/  IMAD.U32 R0, RZ, RZ, UR6 ;  /* 0x00000006ff007e24 */ /* 0x000fe2000f8e00ff */
[----:B------:R-:W-:-:S03]  /*cf50*/  @!P0 LEA R20, P2, R20, R6, 0x5 ;  /* 0x0000000614148211 */ /* 0x000fc600078428ff */
[----:B------:R-:W-:Y:S01]  /*cf60*/  @!P0 IMAD.WIDE.U32 R12, R0, 0x50, R12 ;  /* 0x00000050000c8825 */ /* 0x000fe200078e000c */
[----:B------:R-:W-:Y:S02]  /*cf70*/  @!P0 IADD3 R0, P1, R6, UR16, RZ ;  /* 0x0000001006008c10 */ /* 0x000fe4000ff3e0ff */
[----:B------:R-:W-:Y:S01]  /*cf80*/  @!P0 LEA.HI.X R21, R9, R7, R8, 0x5, P2 ;  /* 0x0000000709158211 */ /* 0x000fe200010f2c08 */
[----:B------:R-:W-:Y:S01]  /*cf90*/  IMAD.U32 R8, RZ, RZ, UR6 ;  /* 0x00000006ff087e24 */ /* 0x000fe2000f8e00ff */
[----:B------:R-:W-:Y:S01]  /*cfa0*/  @!P0 IADD3.X R19, R7, UR15, RZ, P1, !PT ;  /* 0x0000000f07138c10 */ /* 0x000fe20008ffe4ff */
[----:B------:R-:W-:Y:S02]  /*cfb0*/  @!P0 IMAD.MOV.U32 R10, RZ, RZ, R6 ;  /* 0x000000ffff0a8224 */ /* 0x000fe400078e0006 */
[--C-:B------:R-:W-:Y:S01]  /*cfc0*/  @!P0 IMAD.MOV.U32 R11, RZ, RZ, R7.reuse ;  /* 0x000000ffff0b8224 */ /* 0x100fe200078e0007 */
[----:B-1----:R-:W-:Y:S01]  /*cfd0*/  @!P0 LEA R18, P1, R0, R26, 0x1 ;  /* 0x0000001a00128211 */ /* 0x002fe200078208ff */
[----:B------:R-:W-:-:S02]  /*cfe0*/  @!P0 IMAD.MOV.U32 R9, RZ, RZ, R7 ;  /* 0x000000ffff098224 */ /* 0x000fc400078e0007 */
[----:B------:R-:W-:Y:S01]  /*cff0*/  @!P0 IMAD.WIDE.U32 R10, R8, 0x60, R10 ;  /* 0x00000060080a8825 */ /* 0x000fe200078e000a */
[----:B------:R-:W-:Y:S02]  /*d000*/  @!P0 LEA R16, P2, R6, R24, 0x1 ;  /* 0x0000001806108211 */ /* 0x000fe400078408ff */
[----:B------:R-:W-:Y:S01]  /*d010*/  @!P0 LEA.HI.X R19, R0, R27, R19, 0x1, P1 ;  /* 0x0000001b00138211 */ /* 0x000fe200008f0c13 */
[----:B------:R-:W-:Y:S01]  /*d020*/  @!P0 IMAD.MOV.U32 R8, RZ, RZ, R6 ;  /* 0x000000ffff088224 */ /* 0x000fe200078e0006 */
[----:B------:R-:W1:Y:S03]  /*d030*/  @!P0 LDC.64 R26, c[0x0][0x220] ;  /* 0x00008800ff1a8b82 */ /* 0x000e660000000a00 */
[----:B------:R-:W-:Y:S01]  /*d040*/  @!P0 IMAD.WIDE.U32 R8, R17, 0x70, R8 ;  /* 0x0000007011088825 */ /* 0x000fe200078e0008 */
[----:B------:R-:W-:-:S04]  /*d050*/  @!P0 LEA.HI.X R17, R6, R25, R7, 0x1, P2 ;  /* 0x0000001906118211 */ /* 0x000fc800010f0c07 */
[----:B------:R-:W3:Y:S01]  /*d060*/  @!P0 LDC.64 R24, c[0x0][0x220] ;  /* 0x00008800ff188b82 */ /* 0x000ee20000000a00 */
        /* <DEDUP_REMOVED lines=25> */
[----:B----4-:R-:W-:-:S03]  /*d200*/  @!P0 LEA R16, P3, R12, R30, 0x1 ;  /* 0x0000001e0c108211 */ /* 0x010fc600078608ff */
[----:B------:R-:W-:Y:S01]  /*d210*/  @!PT LDS RZ, [RZ] ;  /* 0x00000000fffff984 */ /* 0x000fe20000000800 */
[----:B------:R-:W-:Y:S01]  /*d220*/  @!PT LDS RZ, [RZ] ;  /* 0x00000000fffff984 */ /* 0x000fe20000000800 */
[----:B------:R-:W-:Y:S01]  /*d230*/  @!PT LDS RZ, [RZ] ;  /* 0x00000000fffff984 */ /* 0x000fe20000000800 */
[----:B------:R-:W-:Y:S01]  /*d240*/  @!P0 LDGSTS.E.BYPASS.LTC128B.128 [R233+0x9800], desc[UR26][R20.64] ;  /* 0x0980000014e98fae */ /* 0x000fe2000b901d5a */
[----:B---3--:R-:W-:Y:S02]  /*d250*/  @!P0 LEA R18, P1, R22, R24, 0x1 ;  /* 0x0000001816128211 */ /* 0x008fe400078208ff */
        /* <DEDUP_REMOVED lines=32> */
[----:B------:R-:W4:Y:S04]  /*d460*/  LDSM.16.M88.4 R40, [R202+0x5000] ;  /* 0x00500000ca28783b */ /* 0x000f280000000200 */
[----:B------:R-:W3:Y:S04]  /*d470*/  LDSM.16.M88.4 R56, [R202+0x5800] ;  /* 0x00580000ca38783b */ /* 0x000ee80000000200 */
[----:B------:R-:W-:Y:S04]  /*d480*/  LDSM.16.M88.4 R20, [R130] ;  /* 0x000000008214783b */ /* 0x000fe80000000200 */
[----:B------:R-:W3:Y:S04]  /*d490*/  LDSM.16.M88.4 R44, [R202+0x4800] ;  /* 0x00480000ca2c783b */ /* 0x000ee80000000200 */
[----:B------:R-:W-:Y:S01]  /*d4a0*/  LDSM.16.M88.4 R32, [R213+0x6800] ;  /* 0x00680000d520783b */ /* 0x000fe20000000200 */
[----:B------:R-:W-:-:S02]  /*d4b0*/  IMAD.MOV.U32 R247, RZ, RZ, R131 ;  /* 0x000000fffff77224 */ /* 0x000fc400078e0083 */
[----:B------:R-:W-:Y:S01]  /*d4c0*/  IMAD.MOV.U32 R3, RZ, RZ, R248 ;  /* 0x000000ffff037224 */ /* 0x000fe200078e00f8 */
[----:B------:R-:W-:Y:S01]  /*d4d0*/  LOP3.LUT R224, R224, 0xffffffdf, RZ, 0xc0, !PT ;  /* 0xffffffdfe0e07812 */ /* 0x000fe200078ec0ff */
        /* <DEDUP_REMOVED lines=11> */
[C---:B----4-:R-:W-:Y:S01]  /*d590*/  HMMA.16816.F32 R124, R16.reuse, R42, R60 ;  /* 0x0000002a107c723c */ /* 0x050fe2000000183c */
[----:B------:R-:W-:Y:S05]  /*d5a0*/  LDSM.16.M88.4 R60, [R103] ;  /* 0x00000000673c783b */ /* 0x000fea0000000200 */
[----:B---3--:R-:W-:Y:S01]  /*d5b0*/  HMMA.16816.F32 R108, R16, R56, R12 ;  /* 0x00000038106c723c */ /* 0x008fe2000000180c */
[----:B------:R-:W3:Y:S05]  /*d5c0*/  LDSM.16.M88.4 R12, [R2] ;  /* 0x00000000020c783b */ /* 0x000eea0000000200 */
[C---:B------:R-:W-:Y:S06]  /*d5d0*/  HMMA.16816.F32 R240, R20.reuse, R44, R88 ;  /* 0x0000002c14f0723c */ /* 0x040fec0000001858 */
[----:B------:R-:W-:Y:S01]  /*d5e0*/  HMMA.16816.F32 R116, R20, R42, R52 ;  /* 0x0000002a1474723c */ /* 0x000fe20000001834 */
[----:B------:R-:W4:Y:S05]  /*d5f0*/  LDSM.16.M88.4 R52, [R202+0x6000] ;  /* 0x00600000ca34783b */ /* 0x000f2a0000000200 */
        /* <DEDUP_REMOVED lines=8> */
[----:B------:R-:W-:Y:S06]  /*d680*/  HMMA.16816.F32 R204, R20, R46, R76 ;  /* 0x0000002e14cc723c */ /* 0x000fec000000184c */
[-C--:B------:R-:W-:Y:S06]  /*d690*/  HMMA.16816.F32 R104, R28, R32.reuse, RZ ;  /* 0x000000201c68723c */ /* 0x080fec00000018ff */
[C---:B------:R-:W-:Y:S06]  /*d6a0*/  HMMA.16816.F32 R100, R24.reuse, R32, RZ ;  /* 0x000000201864723c */ /* 0x040fec00000018ff */
[----:B------:R-:W-:Y:S01]  /*d6b0*/  HMMA.16816.F32 R96, R24, R34, RZ ;  /* 0x000000221860723c */ /* 0x000fe200000018ff */
[----:B------:R-:W-:-:S02]  /*d6c0*/  IMAD.MOV.U32 R235, RZ, RZ, R6 ;  /* 0x000000ffffeb7224 */ /* 0x000fc400078e0006 */
[----:B------:R-:W-:-:S03]  /*d6d0*/  IMAD.MOV.U32 R234, RZ, RZ, R7 ;  /* 0x000000ffffea7224 */ /* 0x000fc600078e0007 */
[----:B------:R-:W-:Y:S01]  /*d6e0*/  HMMA.16816.F32 R76, R28, R34, RZ ;  /* 0x000000221c4c723c */ /* 0x000fe200000018ff */
[----:B--2---:R2:W-:Y:S05]  /*d6f0*/  LDSM.16.M88.4 R32, [R252] ;  /* 0x00000000fc20783b */ /* 0x0045ea0000000200 */
[-C--:B----4-:R-:W-:Y:S06]  /*d700*/  HMMA.16816.F32 R88, R20, R52.reuse, R88 ;  /* 0x000000341458723c */ /* 0x090fec0000001858 */
[----:B------:R-:W-:Y:S07]  /*d710*/  HMMA.16816.F32 R84, R16, R52, R84 ;  /* 0x000000341054723c */ /* 0x000fee0000001854 */
[----:B------:R-:W-:-:S02]  /*d720*/  IMAD.MOV.U32 R52, RZ, RZ, R4 ;  /* 0x000000ffff347224 */ /* 0x000fc400078e0004 */
[----:B--2---:R-:W-:Y:S02]  /*d730*/  IMAD.MOV.U32 R252, RZ, RZ, R5 ;  /* 0x000000fffffc7224 */ /* 0x004fe400078e0005 */
[----:B-1----:R-:W-:Y:S06]  /*d740*/  HMMA.16816.F32 R4, R8, R60, R236 ;  /* 0x0000003c0804723c */ /* 0x002fec00000018ec */
[-C--:B------:R-:W-:Y:S06]  /*d750*/  HMMA.16816.F32 R132, R20, R40.reuse, R72 ;  /* 0x000000281484723c */ /* 0x080fec0000001848 */
[----:B------:R-:W-:Y:S01]  /*d760*/  HMMA.16816.F32 R128, R16, R40, R64 ;  /* 0x000000281080723c */ /* 0x000fe20000001840 */
[----:B------:R1:W2:Y:S11]  /*d770*/  LDSM.16.M88.4 R40, [R244] ;  /* 0x00000000f428783b */ /* 0x0002b60000000200 */
[----:B------:R-:W-:-:S02]  /*d780*/  IMAD.MOV.U32 R239, RZ, RZ, R5 ;  /* 0x000000ffffef7224 */ /* 0x000fc400078e0005 */
[----:B------:R-:W-:Y:S02]  /*d790*/  IMAD.MOV.U32 R238, RZ, RZ, R6 ;  /* 0x000000ffffee7224 */ /* 0x000fe400078e0006 */
[----:B------:R-:W-:Y:S02]  /*d7a0*/  IMAD.MOV.U32 R237, RZ, RZ, R7 ;  /* 0x000000ffffed7224 */ /* 0x000fe400078e0007 */
[----:B------:R-:W-:Y:S02]  /*d7b0*/  IMAD.MOV.U32 R236, RZ, RZ, R4 ;  /* 0x000000ffffec7224 */ /* 0x000fe400078e0004 */
[----:B------:R-:W-:Y:S01]  /*d7c0*/  HMMA.16816.F32 R4, R8, R62, R208 ;  /* 0x0000003e0804723c */ /* 0x000fe200000018d0 */
[----:B-1----:R-:W-:-:S15]  /*d7d0*/  IMAD.MOV.U32 R244, RZ, RZ, R247 ;  /* 0x000000fffff47224 */ /* 0x002fde00078e00f7 */
[----:B------:R-:W-:-:S08]  /*d7e0*/  NOP ;  /* 0x0000000000007918 */ /* 0x000fd00000000000 */
[----:B------:R-:W-:Y:S02]  /*d7f0*/  IMAD.MOV.U32 R2, RZ, RZ, R5 ;  /* 0x000000ffff027224 */ /* 0x000fe400078e0005 */
[----:B------:R-:W-:Y:S02]  /*d800*/  IMAD.MOV.U32 R247, RZ, RZ, R6 ;  /* 0x000000fffff77224 */ /* 0x000fe400078e0006 */
[----:B------:R-:W-:Y:S02]  /*d810*/  IMAD.MOV.U32 R246, RZ, RZ, R7 ;  /* 0x000000fffff67224 */ /* 0x000fe400078e0007 */
[----:B------:R-:W-:Y:S02]  /*d820*/  IMAD.MOV.U32 R245, RZ, RZ, R4 ;  /* 0x000000fffff57224 */ /* 0x000fe400078e0004 */
[----:B------:R-:W-:Y:S06]  /*d830*/  HMMA.16816.F32 R4, R12, R62, R204 ;  /* 0x0000003e0c04723c */ /* 0x000fec00000018cc */
[-C--:B------:R-:W-:Y:S06]  /*d840*/  HMMA.16816.F32 R92, R16, R54.reuse, R92 ;  /* 0x00000036105c723c */ /* 0x080fec000000185c */
[----:B------:R-:W-:Y:S06]  /*d850*/  HMMA.16816.F32 R80, R20, R54, R80 ;  /* 0x000000361450723c */ /* 0x000fec0000001850 */
[----:B--2---:R-:W-:Y:S06]  /*d860*/  HMMA.16816.F32 R60, R8, R40, R128 ;  /* 0x00000028083c723c */ /* 0x004fec0000001880 */
[----:B------:R-:W-:-:S02]  /*d870*/  IMAD.MOV.U32 R54, RZ, RZ, R4 ;  /* 0x000000ffff367224 */ /* 0x000fc400078e0004 */
[----:B------:R-:W-:Y:S02]  /*d880*/  IMAD.MOV.U32 R139, RZ, RZ, R5 ;  /* 0x000000ffff8b7224 */ /* 0x000fe400078e0005 */
[----:B------:R-:W-:Y:S02]  /*d890*/  IMAD.MOV.U32 R138, RZ, RZ, R6 ;  /* 0x000000ffff8a7224 */ /* 0x000fe400078e0006 */
[----:B------:R-:W-:Y:S02]  /*d8a0*/  IMAD.MOV.U32 R137, RZ, RZ, R7 ;  /* 0x000000ffff897224 */ /* 0x000fe400078e0007 */
[----:B------:R-:W-:Y:S06]  /*d8b0*/  HMMA.16816.F32 R4, R12, R40, R132 ;  /* 0x000000280c04723c */ /* 0x000fec0000001884 */
[----:B------:R-:W-:Y:S06]  /*d8c0*/  HMMA.16816.F32 R48, R28, R36, RZ ;  /* 0x000000241c30723c */ /* 0x000fec00000018ff */
[-C--:B------:R-:W-:Y:S06]  /*d8d0*/  HMMA.16816.F32 R44, R24, R38.reuse, RZ ;  /* 0x00000026182c723c */ /* 0x080fec00000018ff */
[----:B------:R-:W-:Y:S01]  /*d8e0*/  HMMA.16816.F32 R64, R28, R38, RZ ;  /* 0x000000261c40723c */ /* 0x000fe200000018ff */
[----:B------:R-:W1:Y:S01]  /*d8f0*/  LDSM.16.M88.4 R36, [R123] ;  /* 0x000000007b24783b */ /* 0x000e620000000200 */
[----:B------:R-:W-:-:S04]  /*d900*/  IMAD.MOV.U32 R136, RZ, RZ, R60 ;  /* 0x000000ffff887224 */ /* 0x000fc800078e003c */
[----:B------:R-:W-:Y:S02]  /*d910*/  IMAD.MOV.U32 R205, RZ, RZ, R5 ;  /* 0x000000ffffcd7224 */ /* 0x000fe400078e0005 */
[----:B------:R-:W-:Y:S02]  /*d920*/  IMAD.MOV.U32 R204, RZ, RZ, R6 ;  /* 0x000000ffffcc7224 */ /* 0x000fe400078e0006 */
[----:B------:R-:W-:Y:S02]  /*d930*/  IMAD.MOV.U32 R135, RZ, RZ, R7 ;  /* 0x000000ffff877224 */ /* 0x000fe400078e0007 */
[----:B------:R-:W-:Y:S02]  /*d940*/  IMAD.MOV.U32 R7, RZ, RZ, R61 ;  /* 0x000000ffff077224 */ /* 0x000fe400078e003d */
[----:B------:R-:W-:Y:S02]  /*d950*/  IMAD.MOV.U32 R6, RZ, RZ, R62 ;  /* 0x000000ffff067224 */ /* 0x000fe400078e003e */
[----:B------:R-:W-:-:S02]  /*d960*/  IMAD.MOV.U32 R5, RZ, RZ, R63 ;  /* 0x000000ffff057224 */ /* 0x000fc400078e003f */
[-C--:B------:R-:W-:Y:S06]  /*d970*/  HMMA.16816.F32 R60, R8, R42.reuse, R124 ;  /* 0x0000002a083c723c */ /* 0x080fec000000187c */
[----:B------:R-:W-:Y:S06]  /*d980*/  HMMA.16816.F32 R40, R12, R42, R116 ;  /* 0x0000002a0c28723c */ /* 0x000fec0000001874 */
[----:B------:R-:W-:Y:S01]  /*d990*/  HMMA.16816.F32 R112, R20, R56, R48 ;  /* 0x000000381470723c */ /* 0x000fe20000001830 */
[----:B------:R-:W2:Y:S05]  /*d9a0*/  LDSM.16.M88.4 R48, [R202+0x6800] ;  /* 0x00680000ca30783b */ /* 0x000eaa0000000200 */
[----:B------:R-:W-:Y:S01]  /*d9b0*/  HMMA.16816.F32 R72, R16, R58, R44 ;  /* 0x0000003a1048723c */ /* 0x000fe2000000182c */
[----:B------:R-:W3:Y:S11]  /*d9c0*/  LDSM.16.M88.4 R44, [R213+0x7000] ;  /* 0x00700000d52c783b */ /* 0x000ef60000000200 */
[----:B------:R-:W-:-:S02]  /*d9d0*/  IMAD.MOV.U32 R53, RZ, RZ, R40 ;  /* 0x000000ffff357224 */ /* 0x000fc400078e0028 */
[----:B------:R-:W-:Y:S02]  /*d9e0*/  IMAD.MOV.U32 R118, RZ, RZ, R41 ;  /* 0x000000ffff767224 */ /* 0x000fe400078e0029 */
[----:B------:R-:W-:Y:S02]  /*d9f0*/  IMAD.MOV.U32 R117, RZ, RZ, R42 ;  /* 0x000000ffff757224 */ /* 0x000fe400078e002a */
[----:B------:R-:W-:Y:S02]  /*da00*/  IMAD.MOV.U32 R116, RZ, RZ, R43 ;  /* 0x000000ffff747224 */ /* 0x000fe400078e002b */
[----:B-1----:R-:W-:Y:S06]  /*da10*/  HMMA.16816.F32 R40, R12, R36, R112 ;  /* 0x000000240c28723c */ /* 0x002fec0000001870 */
[C---:B------:R-:W-:Y:S06]  /*da20*/  HMMA.16816.F32 R56, R20.reuse, R58, R64 ;  /* 0x0000003a1438723c */ /* 0x040fec0000001840 */
[----:B--2---:R-:W-:-:S12]  /*da30*/  HMMA.16816.F32 R120, R20, R48, R104 ;  /* 0x000000301478723c */ /* 0x004fd80000001868 */
[----:B------:R-:W-:Y:S02]  /*da40*/  IMAD.MOV.U32 R211, RZ, RZ, R42 ;  /* 0x000000ffffd37224 */ /* 0x000fe400078e002a */
[----:B------:R-:W-:Y:S02]  /*da50*/  IMAD.MOV.U32 R210, RZ, RZ, R43 ;  /* 0x000000ffffd27224 */ /* 0x000fe400078e002b */
[----:B------:R-:W-:Y:S02]  /*da60*/  IMAD.MOV.U32 R209, RZ, RZ, R40 ;  /* 0x000000ffffd17224 */ /* 0x000fe400078e0028 */
[----:B------:R-:W-:Y:S02]  /*da70*/  IMAD.MOV.U32 R208, RZ, RZ, R41 ;  /* 0x000000ffffd07224 */ /* 0x000fe400078e0029 */
[----:B------:R-:W-:Y:S06]  /*da80*/  HMMA.16816.F32 R40, R8, R36, R108 ;  /* 0x000000240828723c */ /* 0x000fec000000186c */
[C---:B------:R-:W-:Y:S06]  /*da90*/  HMMA.16816.F32 R104, R16.reuse, R48, R100 ;  /* 0x000000301068723c */ /* 0x040fec0000001864 */
[-C--:B------:R-:W-:Y:S06]  /*daa0*/  HMMA.16816.F32 R100, R16, R50.reuse, R96 ;  /* 0x000000321064723c */ /* 0x080fec0000001860 */
[----:B------:R-:W-:Y:S01]  /*dab0*/  HMMA.16816.F32 R96, R20, R50, R76 ;  /* 0x000000321460723c */ /* 0x000fe2000000184c */
[----:B------:R-:W1:Y:S05]  /*dac0*/  LDSM.16.M88.4 R48, [R202+0x7000] ;  /* 0x00700000ca30783b */ /* 0x000e6a0000000200 */
[----:B------:R-:W-:Y:S01]  /*dad0*/  IMAD.MOV.U32 R207, RZ, RZ, R42 ;  /* 0x000000ffffcf7224 */ /* 0x000fe200078e002a */
[----:B------:R-:W-:Y:S01]  /*dae0*/  HMMA.16816.F32 R68, R12, R38, R56 ;  /* 0x000000260c44723c */ /* 0x000fe20000001838 */
[----:B------:R-:W-:-:S02]  /*daf0*/  IMAD.MOV.U32 R206, RZ, RZ, R43 ;  /* 0x000000ffffce7224 */ /* 0x000fc400078e002b */
[----:B------:R-:W-:Y:S02]  /*db00*/  IMAD.MOV.U32 R133, RZ, RZ, R40 ;  /* 0x000000ffff857224 */ /* 0x000fe400078e0028 */
[----:B------:R-:W-:Y:S02]  /*db10*/  IMAD.MOV.U32 R132, RZ, RZ, R41 ;  /* 0x000000ffff847224 */ /* 0x000fe400078e0029 */
[----:B------:R-:W-:Y:S06]  /*db20*/  HMMA.16816.F32 R40, R8, R38, R72 ;  /* 0x000000260828723c */ /* 0x000fec0000001848 */
[----:B---3--:R-:W-:Y:S01]  /*db30*/  HMMA.16816.F32 R36, R24, R46, RZ ;  /* 0x0000002e1824723c */ /* 0x008fe200000018ff */
[----:B------:R-:W-:-:S02]  /*db40*/  IMAD.MOV.U32 R0, RZ, RZ, R244 ;  /* 0x000000ffff007224 */ /* 0x000fc400078e00f4 */
[----:B------:R-:W-:-:S03]  /*db50*/  IMAD.MOV.U32 R131, RZ, RZ, R54 ;  /* 0x000000ffff837224 */ /* 0x000fc600078e0036 */
[----:B------:R-:W-:Y:S07]  /*db60*/  HMMA.16816.F32 R108, R12, R32, R88 ;  /* 0x000000200c6c723c */ /* 0x000fee0000001858 */
[----:B------:R-:W-:Y:S02]  /*db70*/  IMAD.MOV.U32 R89, RZ, RZ, R53 ;  /* 0x000000ffff597224 */ /* 0x000fe400078e0035 */
[----:B------:R-:W-:Y:S02]  /*db80*/  IMAD.MOV.U32 R91, RZ, RZ, R52 ;  /* 0x000000ffff5b7224 */ /* 0x000fe400078e0034 */
[----:B------:R-:W-:Y:S01]  /*db90*/  LDSM.16.M88.4 R52, [R213+0x7800] ;  /* 0x00780000d534783b */ /* 0x000fe20000000200 */
[----:B------:R-:W-:-:S02]  /*dba0*/  IMAD.MOV.U32 R244, RZ, RZ, R41 ;  /* 0x000000fffff47224 */ /* 0x000fc400078e0029 */
[----:B------:R-:W-:-:S04]  /*dbb0*/  IMAD.MOV.U32 R242, RZ, RZ, R42 ;  /* 0x000000fffff27224 */ /* 0x000fc800078e002a */
[----:B-1----:R-:W-:Y:S01]  /*dbc0*/  HMMA.16816.F32 R64, R16, R50, R36 ;  /* 0x000000321040723c */ /* 0x002fe20000001824 */
[----:B------:R-:W1:Y:S01]  /*dbd0*/  LDSM.16.M88.4 R36, [R0] ;  /* 0x000000000024783b */ /* 0x000e620000000200 */
[----:B------:R-:W-:Y:S02]  /*dbe0*/  IMAD.MOV.U32 R241, RZ, RZ, R43 ;  /* 0x000000fffff17224 */ /* 0x000fe400078e002b */
[----:B------:R-:W-:Y:S02]  /*dbf0*/  IMAD.MOV.U32 R240, RZ, RZ, R40 ;  /* 0x000000fffff07224 */ /* 0x000fe400078e0028 */
[----:B------:R-:W-:Y:S01]  /*dc00*/  HMMA.16816.F32 R40, R24, R44, RZ ;  /* 0x0000002c1828723c */ /* 0x000fe200000018ff */
[----:B------:R-:W-:Y:S02]  /*dc10*/  IMAD.MOV.U32 R223, RZ, RZ, R60 ;  /* 0x000000ffffdf7224 */ /* 0x000fe400078e003c */
[----:B------:R-:W-:Y:S02]  /*dc20*/  IMAD.MOV.U32 R222, RZ, RZ, R61 ;  /* 0x000000ffffde7224 */ /* 0x000fe400078e003d */
[----:B------:R-:W-:Y:S01]  /*dc30*/  IMAD.MOV.U32 R219, RZ, RZ, R62 ;  /* 0x000000ffffdb7224 */ /* 0x000fe200078e003e */
[----:B------:R-:W-:Y:S01]  /*dc40*/  HMMA.16816.F32 R56, R28, R46, RZ ;  /* 0x0000002e1c38723c */ /* 0x000fe200000018ff */
[----:B------:R-:W-:-:S05]  /*dc50*/  IMAD.MOV.U32 R203, RZ, RZ, R63 ;  /* 0x000000ffffcb7224 */ /* 0x000fca00078e003f */
[----:B------:R-:W-:Y:S01]  /*dc60*/  HMMA.16816.F32 R60, R28, R44, RZ ;  /* 0x0000002c1c3c723c */ /* 0x000fe200000018ff */
[----:B------:R-:W-:Y:S01]  /*dc70*/  IMAD.MOV.U32 R134, RZ, RZ, R4 ;  /* 0x000000ffff867224 */ /* 0x000fe200078e0004 */
[----:B------:R-:W-:Y:S01]  /*dc80*/  LDSM.16.M88.4 R44, [R202+0x7800] ;  /* 0x00780000ca2c783b */ /* 0x000fe20000000200 */
[----:B------:R-:W-:-:S03]  /*dc90*/  IMAD.MOV.U32 R4, RZ, RZ, R251 ;  /* 0x000000ffff047224 */ /* 0x000fc600078e00fb */
[C---:B------:R-:W-:Y:S06]  /*dca0*/  HMMA.16816.F32 R112, R8.reuse, R32, R84 ;  /* 0x000000200870723c */ /* 0x040fec0000001854 */
[-C--:B------:R-:W-:Y:S06]  /*dcb0*/  HMMA.16816.F32 R124, R8, R34.reuse, R92 ;  /* 0x00000022087c723c */ /* 0x080fec000000185c */
[----:B------:R-:W-:Y:S01]  /*dcc0*/  HMMA.16816.F32 R248, R12, R34, R80 ;  /* 0x000000220cf8723c */ /* 0x000fe20000001850 */
[----:B------:R2:W3:Y:S05]  /*dcd0*/  LDSM.16.M88.4 R32, [R3] ;  /* 0x000000000320783b */ /* 0x0004ea0000000200 */
[----:B------:R-:W-:Y:S01]  /*dce0*/  HMMA.16816.F32 R72, R16, R48, R40 ;  /* 0x000000301048723c */ /* 0x000fe20000001828 */
[----:B------:R-:W4:Y:S05]  /*dcf0*/  LDSM.16.M88.4 R40, [R213+0x4000] ;  /* 0x00400000d528783b */ /* 0x000f2a0000000200 */
[----:B-1----:R-:W-:Y:S06]  /*dd00*/  HMMA.16816.F32 R80, R12, R36, R120 ;  /* 0x000000240c50723c */ /* 0x002fec0000001878 */
[C---:B------:R-:W-:Y:S06]  /*dd10*/  HMMA.16816.F32 R76, R20.reuse, R48, R60 ;  /* 0x00000030144c723c */ /* 0x040fec000000183c */
[----:B------:R-:W-:Y:S06]  /*dd20*/  HMMA.16816.F32 R56, R20, R50, R56 ;  /* 0x000000321438723c */ /* 0x000fec0000001838 */
[----:B------:R-:W-:Y:S01]  /*dd30*/  HMMA.16816.F32 R48, R24, R52, RZ ;  /* 0x000000341830723c */ /* 0x000fe200000018ff */
[----:B------:R-:W-:-:S02]  /*dd40*/  IMAD.MOV.U32 R90, RZ, RZ, R2 ;  /* 0x000000ffff5a7224 */ /* 0x000fc400078e0002 */
[----:B------:R-:W-:Y:S02]  /*dd50*/  IMAD.MOV.U32 R119, RZ, RZ, R131 ;  /* 0x000000ffff777224 */ /* 0x000fe400078e0083 */
[----:B------:R-:W-:Y:S01]  /*dd60*/  IMAD.MOV.U32 R243, RZ, RZ, R4 ;  /* 0x000000fffff37224 */ /* 0x000fe200078e0004 */
[----:B------:R-:W-:Y:S01]  /*dd70*/  HMMA.16816.F32 R128, R8, R36, R104 ;  /* 0x000000240880723c */ /* 0x000fe20000001868 */
[----:B------:R-:W-:Y:S02]  /*dd80*/  IMAD.MOV.U32 R88, RZ, RZ, R90 ;  /* 0x000000ffff587224 */ /* 0x000fe400078e005a */
[----:B------:R-:W-:Y:S02]  /*dd90*/  IMAD.MOV.U32 R90, RZ, RZ, R246 ;  /* 0x000000ffff5a7224 */ /* 0x000fe400078e00f6 */
[----:B------:R-:W-:Y:S02]  /*dda0*/  IMAD.MOV.U32 R87, RZ, RZ, R245 ;  /* 0x000000ffff577224 */ /* 0x000fe400078e00f5 */
[----:B------:R-:W-:-:S02]  /*ddb0*/  IMAD.MOV.U32 R106, RZ, RZ, R89 ;  /* 0x000000ffff6a7224 */ /* 0x000fc400078e0059 */
[----:B------:R-:W-:Y:S02]  /*ddc0*/  IMAD.MOV.U32 R89, RZ, RZ, R247 ;  /* 0x000000ffff597224 */ /* 0x000fe400078e00f7 */
[----:B------:R-:W-:Y:S02]  /*ddd0*/  IMAD.MOV.U32 R121, RZ, RZ, R244 ;  /* 0x000000ffff797224 */ /* 0x000fe400078e00f4 */
[----:B------:R-:W-:Y:S01]  /*dde0*/  IMAD.MOV.U32 R2, RZ, RZ, R82 ;  /* 0x000000ffff027224 */ /* 0x000fe200078e0052 */
[----:B------:R-:W-:Y:S01]  /*ddf0*/  HMMA.16816.F32 R244, R8, R38, R100 ;  /* 0x0000002608f4723c */ /* 0x000fe20000001864 */
[----:B------:R-:W-:Y:S02]  /*de00*/  IMAD.MOV.U32 R4, RZ, RZ, R80 ;  /* 0x000000ffff047224 */ /* 0x000fe400078e0050 */
[----:B--2---:R-:W-:Y:S02]  /*de10*/  IMAD.MOV.U32 R3, RZ, RZ, R81 ;  /* 0x000000ffff037224 */ /* 0x004fe400078e0051 */
[----:B------:R-:W-:-:S02]  /*de20*/  IMAD.MOV.U32 R82, RZ, RZ, R135 ;  /* 0x000000ffff527224 */ /* 0x000fc400078e0087 */
[----:B------:R-:W-:Y:S02]  /*de30*/  IMAD.MOV.U32 R107, RZ, RZ, R134 ;  /* 0x000000ffff6b7224 */ /* 0x000fe400078e0086 */
[----:B------:R-:W-:Y:S02]  /*de40*/  IMAD.MOV.U32 R102, RZ, RZ, R133 ;  /* 0x000000ffff667224 */ /* 0x000fe400078e0085 */
[----:B------:R-:W-:Y:S02]  /*de50*/  IMAD.MOV.U32 R103, RZ, RZ, R132 ;  /* 0x000000ffff677224 */ /* 0x000fe400078e0084 */
[----:B------:R-:W-:Y:S01]  /*de60*/  IMAD.MOV.U32 R122, RZ, RZ, R242 ;  /* 0x000000ffff7a7224 */ /* 0x000fe200078e00f2 */
[----:B---3--:R-:W-:Y:S01]  /*de70*/  HMMA.16816.F32 R132, R8, R34, R64 ;  /* 0x000000220884723c */ /* 0x008fe20000001840 */
[----:B------:R-:W-:Y:S02]  /*de80*/  IMAD.MOV.U32 R123, RZ, RZ, R241 ;  /* 0x000000ffff7b7224 */ /* 0x000fe400078e00f1 */
[----:B------:R-:W-:-:S02]  /*de90*/  IMAD.MOV.U32 R120, RZ, RZ, R240 ;  /* 0x000000ffff787224 */ /* 0x000fc400078e00f0 */
[----:B------:R-:W-:Y:S01]  /*dea0*/  IMAD.MOV.U32 R104, RZ, RZ, R207 ;  /* 0x000000ffff687224 */ /* 0x000fe200078e00cf */
[----:B------:R-:W-:Y:S01]  /*deb0*/  HMMA.16816.F32 R64, R16, R44, R48 ;  /* 0x0000002c1040723c */ /* 0x000fe20000001830 */
[----:B------:R-:W-:Y:S02]  /*dec0*/  IMAD.MOV.U32 R105, RZ, RZ, R206 ;  /* 0x000000ffff697224 */ /* 0x000fe400078e00ce */
[----:B------:R-:W-:Y:S02]  /*ded0*/  IMAD.MOV.U32 R80, RZ, RZ, R205 ;  /* 0x000000ffff507224 */ /* 0x000fe400078e00cd */
[----:B------:R-:W-:Y:S02]  /*dee0*/  IMAD.MOV.U32 R81, RZ, RZ, R204 ;  /* 0x000000ffff517224 */ /* 0x000fe400078e00cc */
[----:B------:R-:W-:Y:S01]  /*def0*/  IMAD.MOV.U32 R101, RZ, RZ, R243 ;  /* 0x000000ffff657224 */ /* 0x000fe200078e00f3 */
[C---:B------:R-:W-:Y:S06]  /*df00*/  HMMA.16816.F32 R204, R12.reuse, R34, R56 ;  /* 0x000000220ccc723c */ /* 0x040fec0000001838 */
[----:B------:R-:W-:Y:S06]  /*df10*/  HMMA.16816.F32 R240, R12, R38, R96 ;  /* 0x000000260cf0723c */ /* 0x000fec0000001860 */
[C---:B----4-:R-:W-:Y:S06]  /*df20*/  HMMA.16816.F32 R48, R24.reuse, R40, RZ ;  /* 0x000000281830723c */ /* 0x050fec00000018ff */
        /* <DEDUP_REMOVED lines=10> */
[----:B------:R-:W-:Y:S01]  /*dfd0*/  HMMA.16816.F32 R208, R8, R32, R72 ;  /* 0x0000002008d0723c */ /* 0x000fe20000001848 */
[----:B------:R-:W-:-:S02]  /*dfe0*/  IMAD.MOV.U32 R93, RZ, RZ, R238 ;  /* 0x000000ffff5d7224 */ /* 0x000fc400078e00ee */
        /* <DEDUP_REMOVED lines=11> */
[----:B------:R1:W2:Y:S05]  /*e0a0*/  LDSM.16.M88.4 R16, [R101] ;  /* 0x000000006510783b */ /* 0x0002aa0000000200 */
[C---:B------:R-:W-:Y:S06]  /*e0b0*/  HMMA.16816.F32 R24, R20.reuse, R26, R40 ;  /* 0x0000001a1418723c */ /* 0x040fec0000001828 */
[----:B------:R-:W-:Y:S01]  /*e0c0*/  HMMA.16816.F32 R44, R20, R46, R28 ;  /* 0x0000002e142c723c */ /* 0x000fe2000000181c */
[----:B------:R-:W3:Y:S01]  /*e0d0*/  LDSM.16.M88.4 R20, [R212] ;  /* 0x00000000d414783b */ /* 0x000ee20000000200 */
[----:B------:R-:W-:-:S02]  /*e0e0*/  IMAD.MOV.U32 R100, RZ, RZ, R102 ;  /* 0x000000ffff647224 */ /* 0x000fc400078e0066 */
[----:B------:R-:W-:Y:S02]  /*e0f0*/  IMAD.MOV.U32 R102, RZ, RZ, R104 ;  /* 0x000000ffff667224 */ /* 0x000fe400078e0068 */
[----:B------:R-:W-:Y:S02]  /*e100*/  IMAD.MOV.U32 R40, RZ, RZ, R106 ;  /* 0x000000ffff287224 */ /* 0x000fe400078e006a */
[----:B------:R-:W-:Y:S02]  /*e110*/  IMAD.MOV.U32 R41, RZ, RZ, R118 ;  /* 0x000000ffff297224 */ /* 0x000fe400078e0076 */
[----:B------:R-:W-:Y:S02]  /*e120*/  IMAD.MOV.U32 R42, RZ, RZ, R117 ;  /* 0x000000ffff2a7224 */ /* 0x000fe400078e0075 */
[----:B-1----:R-:W-:Y:S02]  /*e130*/  IMAD.MOV.U32 R101, RZ, RZ, R103 ;  /* 0x000000ffff657224 */ /* 0x002fe400078e0067 */
[----:B------:R-:W-:-:S02]  /*e140*/  IMAD.MOV.U32 R103, RZ, RZ, R105 ;  /* 0x000000ffff677224 */ /* 0x000fc400078e0069 */
[----:B------:R-:W-:Y:S02]  /*e150*/  IMAD.MOV.U32 R43, RZ, RZ, R116 ;  /* 0x000000ffff2b7224 */ /* 0x000fe400078e0074 */
[----:B------:R-:W-:Y:S02]  /*e160*/  IMAD.MOV.U32 R56, RZ, RZ, R119 ;  /* 0x000000ffff387224 */ /* 0x000fe400078e0077 */
[-C--:B--2---:R-:W-:Y:S06]  /*e170*/  HMMA.16816.F32 R116, R8, R16.reuse, R64 ;  /* 0x000000100874723c */ /* 0x084fec0000001840 */
[----:B------:R-:W-:Y:S01]  /*e180*/  HMMA.16816.F32 R96, R12, R16, R72 ;  /* 0x000000100c60723c */ /* 0x000fe20000001848 */
[----:B------:R-:W-:-:S02]  /*e190*/  IMAD.MOV.U32 R65, RZ, RZ, R92 ;  /* 0x000000ffff417224 */ /* 0x000fc400078e005c */
[----:B------:R-:W-:-:S03]  /*e1a0*/  IMAD.MOV.U32 R66, RZ, RZ, R93 ;  /* 0x000000ffff427224 */ /* 0x000fc600078e005d */
[----:B---3--:R-:W-:Y:S01]  /*e1b0*/  HMMA.16816.F32 R36, R8, R22, R52 ;  /* 0x000000160824723c */ /* 0x008fe20000001834 */
[----:B------:R-:W-:-:S06]  /*e1c0*/  IMAD.MOV.U32 R67, RZ, RZ, R94 ;  /* 0x000000ffff437224 */ /* 0x000fcc00078e005e */
[----:B------:R-:W-:Y:S02]  /*e1d0*/  IMAD.MOV.U32 R52, RZ, RZ, R107 ;  /* 0x000000ffff347224 */ /* 0x000fe400078e006b */
[C---:B------:R-:W-:Y:S06]  /*e1e0*/  HMMA.16816.F32 R104, R8.reuse, R18, R32 ;  /* 0x000000120868723c */ /* 0x040fec0000001820 */
[-C--:B------:R-:W-:Y:S01]  /*e1f0*/  HMMA.16816.F32 R48, R8, R20.reuse, R48 ;  /* 0x000000140830723c */ /* 0x080fe20000001830 */
[----:B------:R-:W-:Y:S01]  /*e200*/  IMAD.MOV.U32 R32, RZ, RZ, R95 ;  /* 0x000000ffff207224 */ /* 0x000fe200078e005f */
[----:B------:R-:W-:Y:S04]  /*e210*/  LDSM.16.M88.4 R8, [R221+0x2000] ;  /* 0x00200000dd08783b */ /* 0x000fe80000000200 */
[C---:B------:R-:W-:Y:S06]  /*e220*/  HMMA.16816.F32 R28, R12.reuse, R20, R60 ;  /* 0x000000140c1c723c */ /* 0x040fec000000183c */
[C---:B------:R-:W-:Y:S01]  /*e230*/  HMMA.16816.F32 R24, R12.reuse, R22, R24 ;  /* 0x000000160c18723c */ /* 0x040fe20000001818 */
[----:B------:R-:W1:Y:S05]  /*e240*/  LDSM.16.M88.4 R20, [R218] ;  /* 0x00000000da14783b */ /* 0x000e6a0000000200 */
        /* <DEDUP_REMOVED lines=17> */
[----:B------:R-:W-:Y:S01]  /*e360*/  @P0 LOP3.LUT R224, R224, 0x20, RZ, 0xfc, !PT ;  /* 0x00000020e0e00812 */ /* 0x000fe200078efcff */
[----:B------:R-:W-:Y:S01]  /*e370*/  IMAD.MOV.U32 R59, RZ, RZ, R137 ;  /* 0x000000ffff3b7224 */ /* 0x000fe200078e0089 */
[-C--:B-1----:R-:W-:Y:S01]  /*e380*/  HMMA.16816.F32 R88, R8, R20.reuse, R48 ;  /* 0x000000140858723c */ /* 0x082fe20000001830 */
[----:B------:R-:W-:Y:S01]  /*e390*/  IMAD.MOV.U32 R73, RZ, RZ, R252 ;  /* 0x000000ffff497224 */ /* 0x000fe200078e00fc */
[----:B------:R1:W5:Y:S01]  /*e3a0*/  LDL.LU R139, [R1+0x100] ;  /* 0x00010000018b7983 */ /* 0x0003620000300800 */
[----:B------:R-:W-:Y:S02]  /*e3b0*/  IMAD.MOV.U32 R74, RZ, RZ, R235 ;  /* 0x000000ffff4a7224 */ /* 0x000fe400078e00eb */
[----:B------:R-:W-:Y:S01]  /*e3c0*/  IMAD.MOV.U32 R75, RZ, RZ, R234 ;  /* 0x000000ffff4b7224 */ /* 0x000fe200078e00ea */
[----:B--2---:R-:W-:Y:S06]  /*e3d0*/  HMMA.16816.F32 R84, R12, R20, R28 ;  /* 0x000000140c54723c */ /* 0x004fec000000181c */
[-C--:B------:R-:W-:Y:S06]  /*e3e0*/  HMMA.16816.F32 R80, R8, R22.reuse, R36 ;  /* 0x000000160850723c */ /* 0x080fec0000001824 */
[C---:B------:R-:W-:Y:S01]  /*e3f0*/  HMMA.16816.F32 R76, R12.reuse, R22, R24 ;  /* 0x000000160c4c723c */ /* 0x040fe20000001818 */
[----:B------:R-:W2:Y:S04]  /*e400*/  LDSM.16.M88.4 R20, [R218+0x1800] ;  /* 0x00180000da14783b */ /* 0x000ea80000000200 */
[----:B------:R-:W4:Y:S01]  /*e410*/  LDSM.16.M88.4 R24, [R218+0x1000] ;  /* 0x00100000da18783b */ /* 0x000f220000000200 */
[-C--:B---3--:R-:W-:Y:S06]  /*e420*/  HMMA.16816.F32 R72, R12, R16.reuse, R72 ;  /* 0x000000100c48723c */ /* 0x088fec0000001848 */
[C---:B------:R-:W-:Y:S06]  /*e430*/  HMMA.16816.F32 R64, R8.reuse, R16, R64 ;  /* 0x000000100840723c */ /* 0x040fec0000001840 */
[-C--:B------:R-:W-:Y:S06]  /*e440*/  HMMA.16816.F32 R60, R8, R18.reuse, R60 ;  /* 0x00000012083c723c */ /* 0x080fec000000183c */
[----:B------:R-:W-:Y:S01]  /*e450*/  HMMA.16816.F32 R56, R12, R18, R56 ;  /* 0x000000120c38723c */ /* 0x000fe20000001838 */
[----:B------:R-:W3:Y:S01]  /*e460*/  LDSM.16.M88.4 R16, [R218+0x2000] ;  /* 0x00200000da10783b */ /* 0x000ee20000000200 */
[----:B------:R-:W-:-:S02]  /*e470*/  IMAD.MOV.U32 R44, RZ, RZ, R223 ;  /* 0x000000ffff2c7224 */ /* 0x000fc400078e00df */
[----:B------:R-:W-:Y:S01]  /*e480*/  IMAD.MOV.U32 R45, RZ, RZ, R222 ;  /* 0x000000ffff2d7224 */ /* 0x000fe200078e00de */
[----:B------:R1:W5:Y:S01]  /*e490*/  LDL.LU R138, [R1+0xfc] ;  /* 0x0000fc00018a7983 */ /* 0x0003620000300800 */
[----:B------:R-:W-:Y:S02]  /*e4a0*/  IMAD.MOV.U32 R46, RZ, RZ, R219 ;  /* 0x000000ffff2e7224 */ /* 0x000fe400078e00db */
[----:B------:R-:W-:Y:S01]  /*e4b0*/  IMAD.MOV.U32 R47, RZ, RZ, R203 ;  /* 0x000000ffff2f7224 */ /* 0x000fe200078e00cb */
[----:B------:R1:W5:Y:S01]  /*e4c0*/  LDL.LU R137, [R1+0xf8] ;  /* 0x0000f80001897983 */ /* 0x0003620000300800 */
[----:B------:R-:W-:Y:S02]  /*e4d0*/  IMAD.MOV.U32 R48, RZ, RZ, R136 ;  /* 0x000000ffff307224 */ /* 0x000fe400078e0088 */
[----:B------:R-:W-:Y:S02]  /*e4e0*/  IMAD.MOV.U32 R49, RZ, RZ, R7 ;  /* 0x000000ffff317224 */ /* 0x000fe400078e0007 */
[----:B------:R-:W-:-:S02]  /*e4f0*/  IMAD.MOV.U32 R50, RZ, RZ, R6 ;  /* 0x000000ffff327224 */ /* 0x000fc400078e0006 */
[----:B------:R-:W-:Y:S01]  /*e500*/  IMAD.MOV.U32 R51, RZ, RZ, R5 ;  /* 0x000000ffff337224 */ /* 0x000fe200078e0005 */
[-C--:B--2---:R-:W-:Y:S06]  /*e510*/  HMMA.16816.F32 R36, R12, R20.reuse, R32 ;  /* 0x000000140c24723c */ /* 0x084fec0000001820 */
        /* <DEDUP_REMOVED lines=8> */
[----:B------:R-:W4:Y:S05]  /*e5a0*/  LDSM.16.M88.4 R24, [R218+0x2800] ;  /* 0x00280000da18783b */ /* 0x000f2a0000000200 */
[-C--:B---3--:R-:W-:Y:S06]  /*e5b0*/  HMMA.16816.F32 R108, R12, R16.reuse, R108 ;  /* 0x000000100c6c723c */ /* 0x088fec000000186c */
[C---:B------:R-:W-:Y:S06]  /*e5c0*/  HMMA.16816.F32 R112, R8.reuse, R16, R112 ;  /* 0x000000100870723c */ /* 0x040fec0000001870 */
[-C--:B------:R-:W-:Y:S06]  /*e5d0*/  HMMA.16816.F32 R124, R8, R18.reuse, R124 ;  /* 0x00000012087c723c */ /* 0x080fec000000187c */
[----:B------:R-:W-:Y:S01]  /*e5e0*/  HMMA.16816.F32 R120, R12, R18, R248 ;  /* 0x000000120c78723c */ /* 0x000fe200000018f8 */
[----:B------:R-:W3:Y:S01]  /*e5f0*/  LDSM.16.M88.4 R16, [R218+0x3800] ;  /* 0x00380000da10783b */ /* 0x000ee20000000200 */
[----:B------:R-:W-:Y:S01]  /*e600*/  UISETP.GT.AND UP1, UPT, UR19, UR10, UPT ;  /* 0x0000000a1300728c */ /* 0x000fe2000bf24270 */
[----:B------:R-:W-:-:S04]  /*e610*/  DEPBAR.LE SB0, 0x0 ;  /* 0x000080000000791a */ /* 0x000fc80000000000 */
[----:B--2---:R-:W-:Y:S07]  /*e620*/  HMMA.16816.F32 R248, R8, R22, R132 ;  /* 0x0000001608f8723c */ /* 0x004fee0000001884 */
[----:B------:R-:W-:Y:S02]  /*e630*/  IMAD.MOV.U32 R132, RZ, RZ, R4 ;  /* 0x000000ffff847224 */ /* 0x000fe400078e0004 */
[----:B------:R-:W-:Y:S02]  /*e640*/  IMAD.MOV.U32 R133, RZ, RZ, R3 ;  /* 0x000000ffff857224 */ /* 0x000fe400078e0003 */
[----:B------:R-:W-:-:S02]  /*e650*/  IMAD.MOV.U32 R134, RZ, RZ, R2 ;  /* 0x000000ffff867224 */ /* 0x000fc400078e0002 */
[----:B------:R-:W-:Y:S01]  /*e660*/  IMAD.MOV.U32 R135, RZ, RZ, R0 ;  /* 0x000000ffff877224 */ /* 0x000fe200078e0000 */
[----:B----4-:R-:W-:Y:S01]  /*e670*/  HMMA.16816.F32 R128, R8, R24, R128 ;  /* 0x000000180880723c */ /* 0x010fe20000001880 */
[----:B------:R-:W-:-:S05]  /*e680*/  FMUL.FTZ R0, R84, UR32 ;  /* 0x0000002054007c20 */ /* 0x000fca0008410000 */
[C---:B------:R-:W-:Y:S06]  /*e690*/  HMMA.16816.F32 R244, R8.reuse, R26, R244 ;  /* 0x0000001a08f4723c */ /* 0x040fec00000018f4 */
[C---:B------:R-:W-:Y:S06]  /*e6a0*/  HMMA.16816.F32 R208, R8.reuse, R20, R208 ;  /* 0x0000001408d0723c */ /* 0x040fec00000018d0 */
[C---:B---3--:R-:W-:Y:S06]  /*e6b0*/  HMMA.16816.F32 R4, R8.reuse, R16, R116 ;  /* 0x000000100804723c */ /* 0x048fec0000001874 */
[----:B------:R-:W-:Y:S06]  /*e6c0*/  HMMA.16816.F32 R8, R8, R18, R104 ;  /* 0x000000120808723c */ /* 0x000fec0000001868 */
[C---:B------:R-:W-:Y:S06]  /*e6d0*/  HMMA.16816.F32 R104, R12.reuse, R24, R132 ;  /* 0x000000180c68723c */ /* 0x040fec0000001884 */
[C---:B------:R-:W-:Y:S06]  /*e6e0*/  HMMA.16816.F32 R132, R12.reuse, R20, R236 ;  /* 0x000000140c84723c */ /* 0x040fec00000018ec */
[C---:B------:R-:W-:Y:S06]  /*e6f0*/  HMMA.16816.F32 R116, R12.reuse, R26, R240 ;  /* 0x0000001a0c74723c */ /* 0x040fec00000018f0 */
[C---:B------:R-:W-:Y:S06]  /*e700*/  HMMA.16816.F32 R204, R12.reuse, R22, R204 ;  /* 0x000000160ccc723c */ /* 0x040fec00000018cc */
[C---:B------:R-:W-:Y:S06]  /*e710*/  HMMA.16816.F32 R96, R12.reuse, R16, R96 ;  /* 0x000000100c60723c */ /* 0x040fec0000001860 */
[----:B------:R-:W-:Y:S01]  /*e720*/  HMMA.16816.F32 R236, R12, R18, R92 ;  /* 0x000000120cec723c */ /* 0x000fe2000000185c */
[----:B------:R2:W-:Y:S02]  /*e730*/  MUFU.TANH R14, R0 ;  /* 0x00000000000e7308 */ /* 0x0005e40000002400 */
[----:B--2---:R-:W-:-:S06]  /*e740*/  FMUL.FTZ R0, R85, UR32 ;  /* 0x0000002055007c20 */ /* 0x004fcc0008410000 */
[----:B------:R2:W-:Y:S02]  /*e750*/  MUFU.TANH R92, R0 ;  /* 0x00000000005c7308 */ /* 0x0005e40000002400 */
[----:B--2---:R-:W-:-:S06]  /*e760*/  FMUL.FTZ R0, R86, UR32 ;  /* 0x0000002056007c20 */ /* 0x004fcc0008410000 */
[----:B------:R2:W-:Y:S02]  /*e770*/  MUFU.TANH R13, R0 ;  /* 0x00000000000d7308 */ /* 0x0005e40000002400 */
[----:B--2---:R-:W-:-:S06]  /*e780*/  FMUL.FTZ R0, R87, UR32 ;  /* 0x0000002057007c20 */ /* 0x004fcc0008410000 */
[----:B------:R2:W-:Y:S01]  /*e790*/  MUFU.TANH R84, R0 ;  /* 0x0000000000547308 */ /* 0x0005e20000002400 */
[----:B------:R-:W-:Y:S02]  /*e7a0*/  IMAD.MOV.U32 R71, RZ, RZ, R5 ;  /* 0x000000ffff477224 */ /* 0x000fe400078e0005 */
[----:B------:R-:W-:Y:S02]  /*e7b0*/  IMAD.MOV.U32 R5, RZ, RZ, R9 ;  /* 0x000000ffff057224 */ /* 0x000fe400078e0009 */
[----:B--2---:R-:W-:-:S04]  /*e7c0*/  FMUL.FTZ R0, R88, UR32 ;  /* 0x0000002058007c20 */ /* 0x004fc80008410000 */
[----:B------:R2:W-:Y:S02]  /*e7d0*/  MUFU.TANH R12, R0 ;  /* 0x00000000000c7308 */ /* 0x0005e40000002400 */
[----:B--2---:R-:W-:-:S06]  /*e7e0*/  FMUL.FTZ R0, R89, UR32 ;  /* 0x0000002059007c20 */ /* 0x004fcc0008410000 */
        /* <DEDUP_REMOVED lines=36> */
[----:B--2---:R-:W-:-:S05]  /*ea30*/  FMUL.FTZ R0, R67, UR32 ;  /* 0x0000002043007c20 */ /* 0x004fca0008410000 */
[----:B------:R2:W-:Y:S02]  /*ea40*/  MUFU.TANH R203, R0 ;  /* 0x0000000000cb7308 */ /* 0x0005e40000002400 */
[----:B--2---:R-:W-:-:S06]  /*ea50*/  FMUL.FTZ R0, R56, UR32 ;  /* 0x0000002038007c20 */ /* 0x004fcc0008410000 */
[----:B------:R2:W-:Y:S02]  /*ea60*/  MUFU.TANH R91, R0 ;  /* 0x00000000005b7308 */ /* 0x0005e40000002400 */
[----:B--2---:R-:W-:-:S06]  /*ea70*/  FMUL.FTZ R0, R57, UR32 ;  /* 0x0000002039007c20 */ /* 0x004fcc0008410000 */
[----:B------:R2:W3:Y:S02]  /*ea80*/  MUFU.TANH R6, R0 ;  /* 0x0000000000067308 */ /* 0x0004e40000002400 */
        /* <DEDUP_REMOVED lines=26> */
[----:B------:R2:W4:Y:S02]  /*ec30*/  MUFU.TANH R26, R0 ;  /* 0x00000000001a7308 */ /* 0x0005240000002400 */
[----:B--2---:R-:W-:-:S06]  /*ec40*/  FMUL.FTZ R0, R50, UR32 ;  /* 0x0000002032007c20 */ /* 0x004fcc0008410000 */
[----:B------:R2:W1:Y:S02]  /*ec50*/  MUFU.TANH R11, R0 ;  /* 0x00000000000b7308 */ /* 0x0004640000002400 */
[----:B--2---:R-:W-:-:S06]  /*ec60*/  FMUL.FTZ R0, R51, UR32 ;  /* 0x0000002033007c20 */ /* 0x004fcc0008410000 */
[----:B------:R2:W1:Y:S02]  /*ec70*/  MUFU.TANH R235, R0 ;  /* 0x0000000000eb7308 */ /* 0x0004640000002400 */
[----:B--2---:R-:W-:-:S06]  /*ec80*/  FMUL.FTZ R0, R40, UR32 ;  /* 0x0000002028007c20 */ /* 0x004fcc0008410000 */
[----:B------:R2:W1:Y:S02]  /*ec90*/  MUFU.TANH R222, R0 ;  /* 0x0000000000de7308 */ /* 0x0004640000002400 */
[----:B--2---:R-:W-:-:S06]  /*eca0*/  FMUL.FTZ R0, R41, UR32 ;  /* 0x0000002029007c20 */ /* 0x004fcc0008410000 */
[----:B------:R2:W-:Y:S02]  /*ecb0*/  MUFU.TANH R242, R0 ;  /* 0x0000000000f27308 */ /* 0x0005e40000002400 */
[----:B--2---:R-:W-:-:S06]  /*ecc0*/  FMUL.FTZ R0, R42, UR32 ;  /* 0x000000202a007c20 */ /* 0x004fcc0008410000 */
[----:B------:R2:W-:Y:S02]  /*ecd0*/  MUFU.TANH R72, R0 ;  /* 0x0000000000487308 */ /* 0x0005e40000002400 */
[----:B--2---:R-:W-:-:S06]  /*ece0*/  FMUL.FTZ R0, R43, UR32 ;  /* 0x000000202b007c20 */ /* 0x004fcc0008410000 */
[----:B------:R2:W-:Y:S02]  /*ecf0*/  MUFU.TANH R95, R0 ;  /* 0x00000000005f7308 */ /* 0x0005e40000002400 */
        /* <DEDUP_REMOVED lines=9> */
[----:B------:R2:W1:Y:S02]  /*ed90*/  MUFU.TANH R74, R0 ;  /* 0x00000000004a7308 */ /* 0x0004640000002400 */
[----:B--2---:R-:W-:-:S06]  /*eda0*/  FMUL.FTZ R0, R37, UR32 ;  /* 0x0000002025007c20 */ /* 0x004fcc0008410000 */
[----:B------:R2:W-:Y:S02]  /*edb0*/  MUFU.TANH R219, R0 ;  /* 0x0000000000db7308 */ /* 0x0005e40000002400 */
[----:B--2---:R-:W-:-:S06]  /*edc0*/  FMUL.FTZ R0, R38, UR32 ;  /* 0x0000002026007c20 */ /* 0x004fcc0008410000 */
[----:B------:R2:W1:Y:S02]  /*edd0*/  MUFU.TANH R63, R0 ;  /* 0x00000000003f7308 */ /* 0x0004640000002400 */
[----:B--2---:R-:W-:-:S06]  /*ede0*/  FMUL.FTZ R0, R39, UR32 ;  /* 0x0000002027007c20 */ /* 0x004fcc0008410000 */
[----:B------:R2:W-:Y:S01]  /*edf0*/  MUFU.TANH R67, R0 ;  /* 0x0000000000437308 */ /* 0x0005e20000002400 */
[----:B------:R-:W-:Y:S02]  /*ee00*/  IMAD.MOV.U32 R136, RZ, RZ, R4 ;  /* 0x000000ffff887224 */ /* 0x000fe400078e0004 */
[----:B------:R-:W-:Y:S02]  /*ee10*/  IMAD.MOV.U32 R4, RZ, RZ, R10 ;  /* 0x000000ffff047224 */ /* 0x000fe400078e000a */
[----:B--2---:R-:W-:-:S04]  /*ee20*/  FMUL.FTZ R0, R32, UR32 ;  /* 0x0000002020007c20 */ /* 0x004fc80008410000 */
[----:B------:R2:W1:Y:S02]  /*ee30*/  MUFU.TANH R19, R0 ;  /* 0x0000000000137308 */ /* 0x0004640000002400 */
[----:B--2---:R-:W-:-:S06]  /*ee40*/  FMUL.FTZ R0, R33, UR32 ;  /* 0x0000002021007c20 */ /* 0x004fcc0008410000 */
[----:B------:R2:W1:Y:S01]  /*ee50*/  MUFU.TANH R93, R0 ;  /* 0x00000000005d7308 */ /* 0x0004620000002400 */
[----:B------:R-:W3:Y:S01]  /*ee60*/  S2R R18, SR_TID.X ;  /* 0x0000000000127919 */ /* 0x000ee20000002100 */
        /* <DEDUP_REMOVED lines=11> */
[----:B------:R2:W1:Y:S01]  /*ef20*/  MUFU.TANH R62, R0 ;  /* 0x00000000003e7308 */ /* 0x0004620000002400 */
[----:B---3--:R-:W-:Y:S02]  /*ef30*/  IMAD.SHL.U32 R18, R18, 0x2, RZ ;  /* 0x0000000212127824 */ /* 0x008fe400078e00ff */
[----:B--2---:R-:W-:-:S05]  /*ef40*/  FMUL.FTZ R0, R100, UR32 ;  /* 0x0000002064007c20 */ /* 0x004fca0008410000 */
[----:B------:R2:W3:Y:S01]  /*ef50*/  MUFU.TANH R27, R0 ;  /* 0x00000000001b7308 */ /* 0x0004e20000002400 */
[----:B------:R-:W-:Y:S01]  /*ef60*/  LOP3.LUT R18, R18, 0x6, RZ, 0xc0, !PT ;  /* 0x0000000612127812 */ /* 0x000fe200078ec0ff */
[----:B--2---:R-:W-:-:S06]  /*ef70*/  FMUL.FTZ R0, R101, UR32 ;  /* 0x0000002065007c20 */ /* 0x004fcc0008410000 */
[----:B------:R2:W3:Y:S01]  /*ef80*/  MUFU.TANH R65, R0 ;  /* 0x0000000000417308 */ /* 0x0004e20000002400 */
[----:B------:R-:W-:Y:S01]  /*ef90*/  FMUL.FTZ R2, R108, UR32 ;  /* 0x000000206c027c20 */ /* 0x000fe20008410000 */
[----:B--2---:R-:W-:-:S06]  /*efa0*/  FMUL.FTZ R0, R102, UR32 ;  /* 0x0000002066007c20 */ /* 0x004fcc0008410000 */
[----:B------:R2:W3:Y:S02]  /*efb0*/  MUFU.TANH R17, R0 ;  /* 0x0000000000117308 */ /* 0x0004e40000002400 */
[----:B--2---:R-:W-:-:S06]  /*efc0*/  FMUL.FTZ R0, R103, UR32 ;  /* 0x0000002067007c20 */ /* 0x004fcc0008410000 */
[----:B------:R2:W-:Y:S01]  /*efd0*/  MUFU.TANH R61, R0 ;  /* 0x00000000003d7308 */ /* 0x0005e20000002400 */
[----:B------:R-:W-:-:S07]  /*efe0*/  IMAD.MOV.U32 R33, RZ, RZ, R6 ;  /* 0x000000ffff217224 */ /* 0x000fce00078e0006 */
[----:B------:R4:W3:Y:S01]  /*eff0*/  MUFU.TANH R59, R2 ;  /* 0x00000002003b7308 */ /* 0x0008e20000002400 */
[----:B--2---:R-:W-:-:S04]  /*f000*/  IMAD.U32 R0, RZ, RZ, UR19 ;  /* 0x00000013ff007e24 */ /* 0x004fc8000f8e00ff */
[----:B------:R-:W-:-:S04]  /*f010*/  IMAD R0, R0, 0x80, R18 ;  /* 0x0000008000007824 */ /* 0x000fc800078e0212 */
[C---:B----4-:R-:W-:Y:S01]  /*f020*/  VIADD R2, R0.reuse, 0x1 ;  /* 0x0000000100027836 */ /* 0x050fe20000000000 */
[----:B------:R-:W-:Y:S01]  /*f030*/  ISETP.GE.AND P1, PT, R0, R232, PT ;  /* 0x000000e80000720c */ /* 0x000fe20003f26270 */
[----:B------:R-:W-:-:S03]  /*f040*/  FMUL.FTZ R6, R109, UR32 ;  /* 0x000000206d067c20 */ /* 0x000fc60008410000 */
[----:B------:R-:W-:Y:S02]  /*f050*/  ISETP.GE.AND P3, PT, R2, R231, PT ;  /* 0x000000e70200720c */ /* 0x000fe40003f66270 */
[----:B------:R-:W-:Y:S02]  /*f060*/  ISETP.LT.OR P6, PT, R0, R228, P1 ;  /* 0x000000e40000720c */ /* 0x000fe40000fc1670 */
[C---:B------:R-:W-:Y:S02]  /*f070*/  ISETP.GE.AND P2, PT, R2.reuse, R230, PT ;  /* 0x000000e60200720c */ /* 0x040fe40003f46270 */
[C---:B------:R-:W-:Y:S02]  /*f080*/  ISETP.GE.AND P4, PT, R2.reuse, R232, PT ;  /* 0x000000e80200720c */ /* 0x040fe40003f86270 */
[C---:B------:R-:W-:Y:S01]  /*f090*/  ISETP.GE.AND P1, PT, R2.reuse, R229, PT ;  /* 0x000000e50200720c */ /* 0x040fe20003f26270 */
[----:B------:R2:W-:Y:S01]  /*f0a0*/  MUFU.TANH R60, R6 ;  /* 0x00000006003c7308 */ /* 0x0005e20000002400 */
[----:B------:R-:W-:-:S02]  /*f0b0*/  ISETP.LT.OR P0, PT, R2, R227, P3 ;  /* 0x000000e30200720c */ /* 0x000fc40001f01670 */
[C---:B------:R-:W-:Y:S02]  /*f0c0*/  ISETP.LT.OR P3, PT, R2.reuse, R226, P2 ;  /* 0x000000e20200720c */ /* 0x040fe40001761670 */
[C---:B------:R-:W-:Y:S02]  /*f0d0*/  ISETP.LT.OR P4, PT, R2.reuse, R228, P4 ;  /* 0x000000e40200720c */ /* 0x040fe40002781670 */
[----:B------:R-:W-:Y:S01]  /*f0e0*/  ISETP.LT.OR P2, PT, R2, R225, P1 ;  /* 0x000000e10200720c */ /* 0x000fe20000f41670 */
[----:B------:R-:W-:Y:S01]  /*f0f0*/  FMUL.FTZ R2, R111, UR32 ;  /* 0x000000206f027c20 */ /* 0x000fe20008410000 */
[----:B------:R-:W-:Y:S01]  /*f100*/  BAR.SYNC.DEFER_BLOCKING 0x0 ;  /* 0x0000000000007b1d */ /* 0x000fe20000010000 */
[----:B------:R-:W-:Y:S01]  /*f110*/  ISETP.GE.AND P5, PT, R0, R231, PT ;  /* 0x000000e70000720c */ /* 0x000fe20003fa6270 */
[----:B------:R-:W-:Y:S02]  /*f120*/  IMAD.MOV.U32 R32, RZ, RZ, R26 ;  /* 0x000000ffff207224 */ /* 0x000fe400078e001a */
[----:B--2---:R-:W-:Y:S01]  /*f130*/  FMUL.FTZ R6, R110, UR32 ;  /* 0x000000206e067c20 */ /* 0x004fe20008410000 */
[----:B------:R-:W-:Y:S01]  /*f140*/  IMAD.MOV.U32 R34, RZ, RZ, R8 ;  /* 0x000000ffff227224 */ /* 0x000fe200078e0008 */
[----:B------:R-:W-:Y:S01]  /*f150*/  ISETP.LT.OR P1, PT, R0, R227, P5 ;  /* 0x000000e30000720c */ /* 0x000fe20002f21670 */
[----:B------:R2:W-:Y:S01]  /*f160*/  MUFU.TANH R26, R2 ;  /* 0x00000002001a7308 */ /* 0x0005e20000002400 */
[----:B------:R-:W-:Y:S01]  /*f170*/  P2R R8, PR, RZ, 0x10 ;  /* 0x00000010ff087803 */ /* 0x000fe20000000000 */
[----:B------:R-:W-:Y:S01]  /*f180*/  IMAD.MOV.U32 R36, RZ, RZ, R7 ;  /* 0x000000ffff247224 */ /* 0x000fe200078e0007 */
[----:B------:R-:W-:-:S05]  /*f190*/  FSEL R43, R13, -INF , !P1 ;  /* 0xff8000000d2b7808 */ /* 0x000fca0004800000 */
[----:B------:R4:W3:Y:S01]  /*f1a0*/  MUFU.TANH R18, R6 ;  /* 0x0000000600127308 */ /* 0x0008e20000002400 */
[----:B------:R-:W-:Y:S02]  /*f1b0*/  P2R R7, PR, RZ, 0x8 ;  /* 0x00000008ff077803 */ /* 0x000fe40000000000 */
[----:B------:R-:W-:Y:S02]  /*f1c0*/  ISETP.NE.AND P5, PT, R8, RZ, PT ;  /* 0x000000ff0800720c */ /* 0x000fe40003fa5270 */
[C---:B------:R-:W-:Y:S01]  /*f1d0*/  ISETP.GE.AND P1, PT, R0.reuse, R229, PT ;  /* 0x000000e50000720c */ /* 0x040fe20003f26270 */
[C---:B--2---:R-:W-:Y:S01]  /*f1e0*/  VIADD R2, R0.reuse, 0x8 ;  /* 0x0000000800027836 */ /* 0x044fe20000000000 */
[----:B----4-:R-:W-:Y:S02]  /*f1f0*/  P2R R6, PR, RZ, 0x4 ;  /* 0x00000004ff067803 */ /* 0x010fe40000000000 */
[----:B------:R-:W-:Y:S02]  /*f200*/  ISETP.GE.AND P2, PT, R0, R230, PT ;  /* 0x000000e60000720c */ /* 0x000fe40003f46270 */
[----:B------:R-:W-:-:S02]  /*f210*/  ISETP.GE.AND P3, PT, R2, R231, PT ;  /* 0x000000e70200720c */ /* 0x000fc40003f66270 */
[----:B------:R-:W-:Y:S02]  /*f220*/  ISETP.LT.OR P2, PT, R0, R226, P2 ;  /* 0x000000e20000720c */ /* 0x000fe40001741670 */
[----:B------:R-:W-:Y:S02]  /*f230*/  ISETP.GE.AND P4, PT, R2, R232, PT ;  /* 0x000000e80200720c */ /* 0x000fe40003f86270 */
[----:B------:R-:W-:Y:S02]  /*f240*/  ISETP.LT.OR P1, PT, R0, R225, P1 ;  /* 0x000000e10000720c */ /* 0x000fe40000f21670 */
[----:B------:R-:W-:Y:S02]  /*f250*/  FSEL R48, R12, -INF , !P2 ;  /* 0xff8000000c307808 */ /* 0x000fe40005000000 */
[----:B------:R-:W-:Y:S02]  /*f260*/  FSEL R46, R92, -INF , !P5 ;  /* 0xff8000005c2e7808 */ /* 0x000fe40006800000 */
[----:B------:R-:W-:-:S02]  /*f270*/  FSEL R40, R14, -INF , !P6 ;  /* 0xff8000000e287808 */ /* 0x000fc40007000000 */
[C---:B------:R-:W-:Y:S02]  /*f280*/  ISETP.GE.AND P2, PT, R2.reuse, R230, PT ;  /* 0x000000e60200720c */ /* 0x040fe40003f46270 */
[C---:B------:R-:W-:Y:S02]  /*f290*/  ISETP.LT.OR P5, PT, R2.reuse, R227, P3 ;  /* 0x000000e30200720c */ /* 0x040fe40001fa1670 */
[----:B------:R-:W-:Y:S02]  /*f2a0*/  ISETP.LT.OR P6, PT, R2, R228, P4 ;  /* 0x000000e40200720c */ /* 0x000fe400027c1670 */
[----:B------:R-:W-:Y:S01]  /*f2b0*/  ISETP.NE.AND P3, PT, R6, RZ, PT ;  /* 0x000000ff0600720c */ /* 0x000fe20003f65270 */
[----:B------:R-:W-:Y:S01]  /*f2c0*/  VIADD R6, R0, 0x9 ;  /* 0x0000000900067836 */ /* 0x000fe20000000000 */
[----:B------:R-:W-:Y:S02]  /*f2d0*/  ISETP.NE.AND P4, PT, R7, RZ, PT ;  /* 0x000000ff0700720c */ /* 0x000fe40003f85270 */
[----:B------:R-:W-:-:S02]  /*f2e0*/  FSEL R52, R9, -INF , !P1 ;  /* 0xff80000009347808 */ /* 0x000fc40004800000 */
[C---:B------:R-:W-:Y:S02]  /*f2f0*/  ISETP.GE.AND P1, PT, R2.reuse, R229, PT ;  /* 0x000000e50200720c */ /* 0x040fe40003f26270 */
[----:B------:R-:W-:Y:S02]  /*f300*/  ISETP.LT.OR P2, PT, R2, R226, P2 ;  /* 0x000000e20200720c */ /* 0x000fe40001741670 */
[----:B------:R-:W-:Y:S02]  /*f310*/  FSEL R50, R87, -INF , !P4 ;  /* 0xff80000057327808 */ /* 0x000fe40006000000 */
[----:B------:R-:W-:Y:S02]  /*f320*/  FSEL R51, R84, -INF , !P0 ;  /* 0xff80000054337808 */ /* 0x000fe40004000000 */
[----:B------:R-:W-:Y:S02]  /*f330*/  ISETP.GE.AND P4, PT, R6, R232, PT ;  /* 0x000000e80600720c */ /* 0x000fe40003f86270 */
[----:B------:R-:W-:-:S02]  /*f340*/  ISETP.LT.OR P0, PT, R2, R225, P1 ;  /* 0x000000e10200720c */ /* 0x000fc40000f01670 */
[----:B------:R-:W-:Y:S02]  /*f350*/  P2R R7, PR, RZ, 0x4 ;  /* 0x00000004ff077803 */ /* 0x000fe40000000000 */
[----:B------:R-:W-:Y:S01]  /*f360*/  ISETP.GE.AND P1, PT, R6, R229, PT ;  /* 0x000000e50600720c */ /* 0x000fe20003f26270 */
[----:B------:R-:W-:Y:S01]  /*f370*/  VIADD R2, R0, 0x10 ;  /* 0x0000001000027836 */ /* 0x000fe20000000000 */
[----:B------:R-:W-:Y:S02]  /*f380*/  FSEL R54, R86, -INF , !P3 ;  /* 0xff80000056367808 */ /* 0x000fe40005800000 */
[----:B------:R-:W-:Y:S02]  /*f390*/  FSEL R42, R85, -INF , !P6 ;  /* 0xff800000552a7808 */ /* 0x000fe40007000000 */
[----:B------:R-:W-:Y:S01]  /*f3a0*/  ISETP.GE.AND P2, PT, R6, R230, PT ;  /* 0x000000e60600720c */ /* 0x000fe20003f46270 */
[----:B------:R-:W-:Y:S01]  /*f3b0*/  FMUL.FTZ R8, R112, UR32 ;  /* 0x0000002070087c20 */ /* 0x000fe20008410000 */
[----:B------:R-:W-:-:S02]  /*f3c0*/  ISETP.GE.AND P3, PT, R6, R231, PT ;  /* 0x000000e70600720c */ /* 0x000fc40003f66270 */
[C---:B------:R-:W-:Y:S02]  /*f3d0*/  ISETP.LT.OR P6, PT, R6.reuse, R228, P4 ;  /* 0x000000e40600720c */ /* 0x040fe400027c1670 */
[----:B------:R-:W-:Y:S02]  /*f3e0*/  ISETP.NE.AND P4, PT, R7, RZ, PT ;  /* 0x000000ff0700720c */ /* 0x000fe40003f85270 */
[C---:B------:R-:W-:Y:S02]  /*f3f0*/  ISETP.LT.OR P1, PT, R6.reuse, R225, P1 ;  /* 0x000000e10600720c */ /* 0x040fe40000f21670 */
[----:B------:R-:W-:Y:S02]  /*f400*/  FSEL R47, R25, -INF , !P5 ;  /* 0xff800000192f7808 */ /* 0x000fe40006800000 */
[C---:B------:R-:W-:Y:S01]  /*f410*/  ISETP.LT.OR P2, PT, R6.reuse, R226, P2 ;  /* 0x000000e20600720c */ /* 0x040fe20001741670 */
[----:B------:R2:W4:Y:S01]  /*f420*/  MUFU.TANH R14, R8 ;  /* 0x00000008000e7308 */ /* 0x0005220000002400 */
[----:B------:R-:W-:-:S02]  /*f430*/  ISETP.LT.OR P5, PT, R6, R227, P3 ;  /* 0x000000e30600720c */ /* 0x000fc40001fa1670 */
[----:B------:R-:W-:Y:S02]  /*f440*/  FSEL R49, R24, -INF , !P4 ;  /* 0xff80000018317808 */ /* 0x000fe40006000000 */
[C---:B------:R-:W-:Y:S02]  /*f450*/  ISETP.GE.AND P3, PT, R2.reuse, R231, PT ;  /* 0x000000e70200720c */ /* 0x040fe40003f66270 */
[----:B------:R-:W-:Y:S02]  /*f460*/  P2R R6, PR, RZ, 0x2 ;  /* 0x00000002ff067803 */ /* 0x000fe40000000000 */
[----:B------:R-:W-:Y:S02]  /*f470*/  ISETP.GE.AND P4, PT, R2, R232, PT ;  /* 0x000000e80200720c */ /* 0x000fe40003f86270 */
[----:B------:R-:W-:Y:S02]  /*f480*/  P2R R7, PR, RZ, 0x4 ;  /* 0x00000004ff077803 */ /* 0x000fe40000000000 */
[----:B------:R-:W-:Y:S01]  /*f490*/  FSEL R45, R79, -INF , !P5 ;  /* 0xff8000004f2d7808 */ /* 0x000fe20006800000 */
[----:B--2---:R-:W-:Y:S01]  /*f4a0*/  FMUL.FTZ R8, R113, UR32 ;  /* 0x0000002071087c20 */ /* 0x004fe20008410000 */
[----:B------:R-:W-:-:S02]  /*f4b0*/  FSEL R41, R88, -INF , !P6 ;  /* 0xff80000058297808 */ /* 0x000fc40007000000 */
[C---:B------:R-:W-:Y:S01]  /*f4c0*/  ISETP.GE.AND P2, PT, R2.reuse, R230, PT ;  /* 0x000000e60200720c */ /* 0x040fe20003f46270 */
[----:B------:R2:W4:Y:S01]  /*f4d0*/  MUFU.TANH R58, R8 ;  /* 0x00000008003a7308 */ /* 0x0005220000002400 */
[C---:B------:R-:W-:Y:S02]  /*f4e0*/  ISETP.LT.OR P5, PT, R2.reuse, R227, P3 ;  /* 0x000000e30200720c */ /* 0x040fe40001fa1670 */
[----:B------:R-:W-:Y:S02]  /*f4f0*/  ISETP.LT.OR P6, PT, R2, R228, P4 ;  /* 0x000000e40200720c */ /* 0x000fe400027c1670 */
[----:B------:R-:W-:Y:S01]  /*f500*/  ISETP.NE.AND P3, PT, R6, RZ, PT ;  /* 0x000000ff0600720c */ /* 0x000fe20003f65270 */
[----:B------:R-:W-:Y:S01]  /*f510*/  VIADD R6, R0, 0x11 ;  /* 0x0000001100067836 */ /* 0x000fe20000000000 */
[----:B------:R-:W-:Y:S02]  /*f520*/  ISETP.NE.AND P4, PT, R7, RZ, PT ;  /* 0x000000ff0700720c */ /* 0x000fe40003f85270 */
[----:B------:R-:W-:-:S02]  /*f530*/  ISETP.GE.AND P1, PT, R2, R229, PT ;  /* 0x000000e50200720c */ /* 0x000fc40003f26270 */
[----:B------:R-:W-:Y:S02]  /*f540*/  ISETP.LT.OR P2, PT, R2, R226, P2 ;  /* 0x000000e20200720c */ /* 0x000fe40001741670 */
[----:B------:R-:W-:Y:S01]  /*f550*/  FSEL R44, R89, -INF , !P4 ;  /* 0xff800000592c7808 */ /* 0x000fe20006000000 */
[----:B--2---:R-:W-:Y:S01]  /*f560*/  FMUL.FTZ R8, R115, UR32 ;  /* 0x0000002073087c20 */ /* 0x004fe20008410000 */
[----:B------:R-:W-:Y:S02]  /*f570*/  FSEL R53, R15, -INF , !P0 ;  /* 0xff8000000f357808 */ /* 0x000fe40004000000 */
[----:B------:R-:W-:Y:S01]  /*f580*/  ISETP.GE.AND P4, PT, R6, R232, PT ;  /* 0x000000e80600720c */ /* 0x000fe20003f86270 */
[----:B------:R2:W4:Y:S01]  /*f590*/  MUFU.TANH R57, R8 ;  /* 0x0000000800397308 */ /* 0x0005220000002400 */
[----:B------:R-:W-:Y:S02]  /*f5a0*/  ISETP.LT.OR P0, PT, R2, R225, P1 ;  /* 0x000000e10200720c */ /* 0x000fe40000f01670 */
[----:B------:R-:W-:-:S02]  /*f5b0*/  P2R R7, PR, RZ, 0x4 ;  /* 0x00000004ff077803 */ /* 0x000fc40000000000 */
[----:B------:R-:W-:Y:S01]  /*f5c0*/  ISETP.GE.AND P1, PT, R6, R229, PT ;  /* 0x000000e50600720c */ /* 0x000fe20003f26270 */
[----:B------:R-:W-:Y:S01]  /*f5d0*/  VIADD R2, R0, 0x18 ;  /* 0x0000001800027836 */ /* 0x000fe20000000000 */
[----:B------:R-:W-:Y:S02]  /*f5e0*/  FSEL R55, R82, -INF , !P3 ;  /* 0xff80000052377808 */ /* 0x000fe40005800000 */
[----:B------:R-:W-:Y:S02]  /*f5f0*/  FSEL R88, R81, -INF , !P6 ;  /* 0xff80000051587808 */ /* 0x000fe40007000000 */
[C---:B------:R-:W-:Y:S02]  /*f600*/  ISETP.GE.AND P2, PT, R6.reuse, R230, PT ;  /* 0x000000e60600720c */ /* 0x040fe40003f46270 */
[----:B------:R-:W-:Y:S01]  /*f610*/  ISETP.GE.AND P3, PT, R6, R231, PT ;  /* 0x000000e70600720c */ /* 0x000fe20003f66270 */
[----:B--2---:R-:W-:Y:S01]  /*f620*/  FMUL.FTZ R8, R120, UR32 ;  /* 0x0000002078087c20 */ /* 0x004fe20008410000 */
[----:B------:R-:W-:-:S02]  /*f630*/  ISETP.LT.OR P6, PT, R6, R228, P4 ;  /* 0x000000e40600720c */ /* 0x000fc400027c1670 */
[----:B------:R-:W-:Y:S01]  /*f640*/  ISETP.NE.AND P4, PT, R7, RZ, PT ;  /* 0x000000ff0700720c */ /* 0x000fe20003f85270 */
[----:B------:R2:W4:Y:S01]  /*f650*/  MUFU.TANH R25, R8 ;  /* 0x0000000800197308 */ /* 0x0005220000002400 */
[----:B------:R-:W-:Y:S02]  /*f660*/  ISETP.LT.OR P1, PT, R6, R225, P1 ;  /* 0x000000e10600720c */ /* 0x000fe40000f21670 */
[----:B------:R-:W-:Y:S02]  /*f670*/  FSEL R90, R78, -INF , !P5 ;  /* 0xff8000004e5a7808 */ /* 0x000fe40006800000 */
[C---:B------:R-:W-:Y:S02]  /*f680*/  ISETP.LT.OR P2, PT, R6.reuse, R226, P2 ;  /* 0x000000e20600720c */ /* 0x040fe40001741670 */
[----:B------:R-:W-:Y:S02]  /*f690*/  ISETP.LT.OR P5, PT, R6, R227, P3 ;  /* 0x000000e30600720c */ /* 0x000fe40001fa1670 */
[----:B------:R-:W-:-:S02]  /*f6a0*/  FSEL R89, R77, -INF , !P4 ;  /* 0xff8000004d597808 */ /* 0x000fc40006000000 */
[C---:B------:R-:W-:Y:S01]  /*f6b0*/  ISETP.GE.AND P3, PT, R2.reuse, R231, PT ;  /* 0x000000e70200720c */ /* 0x040fe20003f66270 */
[----:B--2---:R-:W-:Y:S01]  /*f6c0*/  FMUL.FTZ R8, R121, UR32 ;  /* 0x0000002079087c20 */ /* 0x004fe20008410000 */
[----:B------:R-:W-:Y:S02]  /*f6d0*/  P2R R6, PR, RZ, 0x2 ;  /* 0x00000002ff067803 */ /* 0x000fe40000000000 */
[----:B------:R-:W-:Y:S01]  /*f6e0*/  ISETP.GE.AND P4, PT, R2, R232, PT ;  /* 0x000000e80200720c */ /* 0x000fe20003f86270 */
[----:B------:R2:W-:Y:S01]  /*f6f0*/  MUFU.TANH R56, R8 ;  /* 0x0000000800387308 */ /* 0x0005e20000002400 */
[----:B------:R-:W-:Y:S02]  /*f700*/  P2R R7, PR, RZ, 0x4 ;  /* 0x00000004ff077803 */ /* 0x000fe40000000000 */
[----:B------:R-:W-:Y:S02]  /*f710*/  FSEL R86, R80, -INF , !P5 ;  /* 0xff80000050567808 */ /* 0x000fe40006800000 */
[----:B------:R-:W-:-:S02]  /*f720*/  FSEL R83, R83, -INF , !P6 ;  /* 0xff80000053537808 */ /* 0x000fc40007000000 */
[C---:B------:R-:W-:Y:S02]  /*f730*/  ISETP.GE.AND P2, PT, R2.reuse, R230, PT ;  /* 0x000000e60200720c */ /* 0x040fe40003f46270 */
[C---:B------:R-:W-:Y:S02]  /*f740*/  ISETP.LT.OR P5, PT, R2.reuse, R227, P3 ;  /* 0x000000e30200720c */ /* 0x040fe40001fa1670 */
[----:B------:R-:W-:Y:S02]  /*f750*/  ISETP.LT.OR P6, PT, R2, R228, P4 ;  /* 0x000000e40200720c */ /* 0x000fe400027c1670 */
[----:B------:R-:W-:Y:S01]  /*f760*/  ISETP.NE.AND P3, PT, R6, RZ, PT ;  /* 0x000000ff0600720c */ /* 0x000fe20003f65270 */
[----:B--2---:R-:W-:Y:S01]  /*f770*/  FMUL.FTZ R8, R123, UR32 ;  /* 0x000000207b087c20 */ /* 0x004fe20008410000 */
[----:B------:R-:W-:Y:S01]  /*f780*/  ISETP.NE.AND P4, PT, R7, RZ, PT ;  /* 0x000000ff0700720c */ /* 0x000fe20003f85270 */
[----:B------:R-:W-:Y:S02]  /*f790*/  VIADD R6, R0, 0x19 ;  /* 0x0000001900067836 */ /* 0x000fe40000000000 */
[----:B------:R2:W-:Y:S01]  /*f7a0*/  MUFU.TANH R39, R8 ;  /* 0x0000000800277308 */ /* 0x0005e20000002400 */
[----:B------:R-:W-:-:S02]  /*f7b0*/  ISETP.GE.AND P1, PT, R2, R229, PT ;  /* 0x000000e50200720c */ /* 0x000fc40003f26270 */
[----:B------:R-:W-:Y:S02]  /*f7c0*/  ISETP.LT.OR P2, PT, R2, R226, P2 ;  /* 0x000000e20200720c */ /* 0x000fe40001741670 */
[----:B------:R-:W-:Y:S02]  /*f7d0*/  FSEL R108, R16, -INF , !P0 ;  /* 0xff800000106c7808 */ /* 0x000fe40004000000 */
[----:B------:R-:W-:Y:S02]  /*f7e0*/  FSEL R84, R223, -INF , !P4 ;  /* 0xff800000df547808 */ /* 0x000fe40006000000 */
[----:B------:R-:W-:Y:S02]  /*f7f0*/  ISETP.GE.AND P4, PT, R6, R232, PT ;  /* 0x000000e80600720c */ /* 0x000fe40003f86270 */
[----:B------:R-:W-:Y:S01]  /*f800*/  ISETP.LT.OR P0, PT, R2, R225, P1 ;  /* 0x000000e10200720c */ /* 0x000fe20000f01670 */
[----:B--2---:R-:W-:Y:S01]  /*f810*/  FMUL.FTZ R8, R124, UR32 ;  /* 0x000000207c087c20 */ /* 0x004fe20008410000 */
[----:B------:R-:W-:-:S03]  /*f820*/  P2R R7, PR, RZ, 0x4 ;  /* 0x00000004ff077803 */ /* 0x000fc60000000000 */
[----:B------:R2:W-:Y:S01]  /*f830*/  MUFU.TANH R16, R8 ;  /* 0x0000000800107308 */ /* 0x0005e20000002400 */
[----:B------:R-:W-:Y:S01]  /*f840*/  ISETP.GE.AND P1, PT, R6, R229, PT ;  /* 0x000000e50600720c */ /* 0x000fe20003f26270 */
[----:B------:R-:W-:Y:S01]  /*f850*/  VIADD R2, R0, 0x20 ;  /* 0x0000002000027836 */ /* 0x000fe20000000000 */
[----:B------:R-:W-:Y:S02]  /*f860*/  FSEL R87, R203, -INF , !P3 ;  /* 0xff800000cb577808 */ /* 0x000fe40005800000 */
[----:B------:R-:W-:Y:S02]  /*f870*/  FSEL R79, R91, -INF , !P6 ;  /* 0xff8000005b4f7808 */ /* 0x000fe40007000000 */
[C---:B------:R-:W-:Y:S02]  /*f880*/  ISETP.GE.AND P2, PT, R6.reuse, R230, PT ;  /* 0x000000e60600720c */ /* 0x040fe40003f46270 */
[C---:B------:R-:W-:Y:S02]  /*f890*/  ISETP.GE.AND P3, PT, R6.reuse, R231, PT ;  /* 0x000000e70600720c */ /* 0x040fe40003f66270 */
[----:B------:R-:W-:Y:S01]  /*f8a0*/  ISETP.LT.OR P6, PT, R6, R228, P4 ;  /* 0x000000e40600720c */ /* 0x000fe200027c1670 */
[----:B--2---:R-:W-:Y:S01]  /*f8b0*/  FMUL.FTZ R8, R125, UR32 ;  /* 0x000000207d087c20 */ /* 0x004fe20008410000 */
[----:B------:R-:W-:-:S03]  /*f8c0*/  ISETP.NE.AND P4, PT, R7, RZ, PT ;  /* 0x000000ff0700720c */ /* 0x000fc60003f85270 */
[----:B------:R2:W-:Y:S01]  /*f8d0*/  MUFU.TANH R38, R8 ;  /* 0x0000000800267308 */ /* 0x0005e20000002400 */
[----:B------:R-:W-:Y:S01]  /*f8e0*/  ISETP.LT.OR P1, PT, R6, R225, P1 ;  /* 0x000000e10600720c */ /* 0x000fe20000f21670 */
[----:B------:R-:W-:Y:S01]  /*f8f0*/  FMUL.FTZ R9, R114, UR32 ;  /* 0x0000002072097c20 */ /* 0x000fe20008410000 */
[----:B------:R-:W-:Y:S02]  /*f900*/  FSEL R82, R76, -INF , !P5 ;  /* 0xff8000004c527808 */ /* 0x000fe40006800000 */
[C---:B------:R-:W-:Y:S02]  /*f910*/  ISETP.LT.OR P2, PT, R6.reuse, R226, P2 ;  /* 0x000000e20600720c */ /* 0x040fe40001741670 */
[----:B------:R-:W-:Y:S02]  /*f920*/  ISETP.LT.OR P5, PT, R6, R227, P3 ;  /* 0x000000e30600720c */ /* 0x000fe40001fa1670 */
[----:B------:R-:W-:Y:S02]  /*f930*/  FSEL R81, R23, -INF , !P4 ;  /* 0xff80000017517808 */ /* 0x000fe40006000000 */
[C---:B------:R-:W-:Y:S01]  /*f940*/  ISETP.GE.AND P3, PT, R2.reuse, R231, PT ;  /* 0x000000e70200720c */ /* 0x040fe20003f66270 */
[----:B--2---:R-:W-:Y:S01]  /*f950*/  FMUL.FTZ R8, R127, UR32 ;  /* 0x000000207f087c20 */ /* 0x004fe20008410000 */
[----:B------:R-:W-:Y:S01]  /*f960*/  P2R R6, PR, RZ, 0x2 ;  /* 0x00000002ff067803 */ /* 0x000fe20000000000 */
[----:B------:R2:W4:Y:S01]  /*f970*/  MUFU.TANH R12, R9 ;  /* 0x00000009000c7308 */ /* 0x0005220000002400 */
[----:B------:R-:W-:-:S02]  /*f980*/  ISETP.GE.AND P4, PT, R2, R232, PT ;  /* 0x000000e80200720c */ /* 0x000fc40003f86270 */
[----:B------:R-:W-:Y:S02]  /*f990*/  P2R R7, PR, RZ, 0x4 ;  /* 0x00000004ff077803 */ /* 0x000fe40000000000 */
[----:B------:R-:W-:-:S03]  /*f9a0*/  FSEL R78, R241, -INF , !P5 ;  /* 0xff800000f14e7808 */ /* 0x000fc60006800000 */
[----:B------:R1:W-:Y:S01]  /*f9b0*/  MUFU.TANH R37, R8 ;  /* 0x0000000800257308 */ /* 0x0003e20000002400 */
[----:B------:R-:W-:Y:S02]  /*f9c0*/  FSEL R76, R33, -INF , !P6 ;  /* 0xff800000214c7808 */ /* 0x000fe40007000000 */
[C---:B------:R-:W-:Y:S02]  /*f9d0*/  ISETP.GE.AND P2, PT, R2.reuse, R230, PT ;  /* 0x000000e60200720c */ /* 0x040fe40003f46270 */
[C---:B------:R-:W-:Y:S02]  /*f9e0*/  ISETP.LT.OR P5, PT, R2.reuse, R227, P3 ;  /* 0x000000e30200720c */ /* 0x040fe40001fa1670 */
[----:B------:R-:W-:Y:S01]  /*f9f0*/  ISETP.LT.OR P6, PT, R2, R228, P4 ;  /* 0x000000e40200720c */ /* 0x000fe200027c1670 */
[----:B--2---:R-:W-:Y:S01]  /*fa00*/  FMUL.FTZ R9, R122, UR32 ;  /* 0x000000207a097c20 */ /* 0x004fe20008410000 */
[----:B------:R-:W-:Y:S01]  /*fa10*/  ISETP.NE.AND P3, PT, R6, RZ, PT ;  /* 0x000000ff0600720c */ /* 0x000fe20003f65270 */
[----:B------:R-:W-:Y:S01]  /*fa20*/  VIADD R6, R0, 0x21 ;  /* 0x0000002100067836 */ /* 0x000fe20000000000 */
[----:B------:R-:W-:Y:S01]  /*fa30*/  ISETP.NE.AND P4, PT, R7, RZ, PT ;  /* 0x000000ff0700720c */ /* 0x000fe20003f85270 */
[----:B-1----:R-:W-:Y:S01]  /*fa40*/  FMUL.FTZ R8, R104, UR32 ;  /* 0x0000002068087c20 */ /* 0x002fe20008410000 */
[----:B------:R1:W2:Y:S01]  /*fa50*/  MUFU.TANH R24, R9 ;  /* 0x0000000900187308 */ /* 0x0002a20000002400 */
[C---:B------:R-:W-:Y:S01]  /*fa60*/  ISETP.GE.AND P1, PT, R2.reuse, R229, PT ;  /* 0x000000e50200720c */ /* 0x040fe20003f26270 */
[----:B------:R-:W-:Y:S01]  /*fa70*/  IMAD.MOV.U32 R33, RZ, RZ, R36 ;  /* 0x000000ffff217224 */ /* 0x000fe200078e0024 */
[----:B------:R-:W-:-:S05]  /*fa80*/  ISETP.LT.OR P2, PT, R2, R226, P2 ;  /* 0x000000e20200720c */ /* 0x000fca0001741670 */
[----:B------:R3:W-:Y:S01]  /*fa90*/  MUFU.TANH R35, R8 ;  /* 0x0000000800237308 */ /* 0x0007e20000002400 */
[----:B------:R-:W-:Y:S02]  /*faa0*/  FSEL R77, R34, -INF , !P4 ;  /* 0xff800000224d7808 */ /* 0x000fe40006000000 */
[----:B------:R-:W-:Y:S02]  /*fab0*/  FSEL R85, R22, -INF , !P0 ;  /* 0xff80000016557808 */ /* 0x000fe40004000000 */
[----:B------:R-:W-:Y:S01]  /*fac0*/  ISETP.GE.AND P4, PT, R6, R232, PT ;  /* 0x000000e80600720c */ /* 0x000fe20003f86270 */
[----:B-1----:R-:W-:Y:S01]  /*fad0*/  FMUL.FTZ R9, R126, UR32 ;  /* 0x000000207e097c20 */ /* 0x002fe20008410000 */
[----:B------:R-:W-:Y:S01]  /*fae0*/  ISETP.LT.OR P0, PT, R2, R225, P1 ;  /* 0x000000e10200720c */ /* 0x000fe20000f01670 */
[----:B---3--:R-:W-:Y:S02]  /*faf0*/  FMUL.FTZ R8, R105, UR32 ;  /* 0x0000002069087c20 */ /* 0x008fe40008410000 */
[----:B------:R1:W3:Y:S01]  /*fb00*/  MUFU.TANH R15, R9 ;  /* 0x00000009000f7308 */ /* 0x0002e20000002400 */
[----:B------:R-:W-:-:S02]  /*fb10*/  P2R R7, PR, RZ, 0x4 ;  /* 0x00000004ff077803 */ /* 0x000fc40000000000 */
[----:B------:R-:W-:-:S05]  /*fb20*/  ISETP.GE.AND P1, PT, R6, R229, PT ;  /* 0x000000e50600720c */ /* 0x000fca0003f26270 */
[----:B------:R4:W-:Y:S01]  /*fb30*/  MUFU.TANH R36, R8 ;  /* 0x0000000800247308 */ /* 0x0009e20000002400 */
[----:B------:R-:W-:Y:S01]  /*fb40*/  FSEL R80, R252, -INF , !P3 ;  /* 0xff800000fc507808 */ /* 0x000fe20005800000 */
[----:B------:R-:W-:Y:S01]  /*fb50*/  VIADD R2, R0, 0x28 ;  /* 0x0000002800027836 */ /* 0x000fe20000000000 */
[----:B------:R-:W-:Y:S02]  /*fb60*/  FSEL R13, R243, -INF , !P6 ;  /* 0xff800000f30d7808 */ /* 0x000fe40007000000 */
[C---:B------:R-:W-:Y:S02]  /*fb70*/  ISETP.GE.AND P2, PT, R6.reuse, R230, PT ;  /* 0x000000e60600720c */ /* 0x040fe40003f46270 */
[----:B------:R-:W-:Y:S01]  /*fb80*/  ISETP.GE.AND P3, PT, R6, R231, PT ;  /* 0x000000e70600720c */ /* 0x000fe20003f66270 */
[----:B-1----:R-:W-:Y:S01]  /*fb90*/  FMUL.FTZ R9, R106, UR32 ;  /* 0x000000206a097c20 */ /* 0x002fe20008410000 */
[C---:B------:R-:W-:Y:S02]  /*fba0*/  ISETP.LT.OR P6, PT, R6.reuse, R228, P4 ;  /* 0x000000e40600720c */ /* 0x040fe400027c1670 */
[----:B------:R-:W-:Y:S01]  /*fbb0*/  ISETP.NE.AND P4, PT, R7, RZ, PT ;  /* 0x000000ff0700720c */ /* 0x000fe20003f85270 */
[----:B----4-:R-:W-:Y:S01]  /*fbc0*/  FMUL.FTZ R8, R107, UR32 ;  /* 0x000000206b087c20 */ /* 0x010fe20008410000 */
[----:B------:R1:W4:Y:S01]  /*fbd0*/  MUFU.TANH R22, R9 ;  /* 0x0000000900167308 */ /* 0x0003220000002400 */
[C---:B------:R-:W-:Y:S01]  /*fbe0*/  ISETP.LT.OR P1, PT, R6.reuse, R225, P1 ;  /* 0x000000e10600720c */ /* 0x040fe20000f21670 */
[----:B------:R2:W-:Y:S01]  /*fbf0*/  STL [R1+0x44], R13 ;  /* 0x0000440d01007387 */ /* 0x0005e20000100800 */
[----:B------:R-:W-:-:S05]  /*fc00*/  ISETP.LT.OR P2, PT, R6, R226, P2 ;  /* 0x000000e20600720c */ /* 0x000fca0001741670 */
[----:B------:R3:W-:Y:S01]  /*fc10*/  MUFU.TANH R23, R8 ;  /* 0x0000000800177308 */ /* 0x0007e20000002400 */
[----:B------:R-:W-:Y:S02]  /*fc20*/  FSEL R110, R75, -INF , !P4 ;  /* 0xff8000004b6e7808 */ /* 0x000fe40006000000 */
[----:B------:R-:W-:Y:S02]  /*fc30*/  ISETP.GE.AND P4, PT, R2, R232, PT ;  /* 0x000000e80200720c */ /* 0x000fe40003f86270 */
[----:B------:R-:W-:Y:S02]  /*fc40*/  P2R R7, PR, RZ, 0x4 ;  /* 0x00000004ff077803 */ /* 0x000fe40000000000 */
[----:B-1----:R-:W-:Y:S02]  /*fc50*/  FSEL R9, R202, -INF , !P5 ;  /* 0xff800000ca097808 */ /* 0x002fe40006800000 */
[----:B------:R-:W-:Y:S02]  /*fc60*/  ISETP.LT.OR P5, PT, R6, R227, P3 ;  /* 0x000000e30600720c */ /* 0x000fe40001fa1670 */
[----:B------:R-:W-:Y:S01]  /*fc70*/  ISETP.GE.AND P3, PT, R2, R231, PT ;  /* 0x000000e70200720c */ /* 0x000fe20003f66270 */
[----:B---3--:R-:W-:Y:S01]  /*fc80*/  FMUL.FTZ R8, R128, UR32 ;  /* 0x0000002080087c20 */ /* 0x008fe20008410000 */
[----:B------:R-:W-:-:S03]  /*fc90*/  P2R R6, PR, RZ, 0x2 ;  /* 0x00000002ff067803 */ /* 0x000fc60000000000 */
[----:B--2---:R1:W2:Y:S01]  /*fca0*/  MUFU.TANH R13, R8 ;  /* 0x00000008000d7308 */ /* 0x0042a20000002400 */
[----:B------:R-:W-:Y:S01]  /*fcb0*/  FSEL R101, R240, -INF , !P5 ;  /* 0xff800000f0657808 */ /* 0x000fe20006800000 */
[----:B------:R3:W-:Y:S01]  /*fcc0*/  STL [R1+0x54], R9 ;  /* 0x0000540901007387 */ /* 0x0007e20000100800 */
[C---:B------:R-:W-:Y:S02]  /*fcd0*/  ISETP.GE.AND P2, PT, R2.reuse, R230, PT ;  /* 0x000000e60200720c */ /* 0x040fe40003f46270 */
[----:B------:R-:W-:Y:S02]  /*fce0*/  ISETP.LT.OR P5, PT, R2, R227, P3 ;  /* 0x000000e30200720c */ /* 0x000fe40001fa1670 */
[----:B------:R-:W-:Y:S01]  /*fcf0*/  ISETP.NE.AND P3, PT, R6, RZ, PT ;  /* 0x000000ff0600720c */ /* 0x000fe20003f65270 */
[----:B------:R-:W-:Y:S01]  /*fd00*/  VIADD R6, R0, 0x29 ;  /* 0x0000002900067836 */ /* 0x000fe20000000000 */
[----:B------:R-:W-:Y:S02]  /*fd10*/  ISETP.GE.AND P1, PT, R2, R229, PT ;  /* 0x000000e50200720c */ /* 0x000fe40003f26270 */
[----:B-1----:R-:W-:-:S02]  /*fd20*/  FSEL R8, R33, -INF , !P6 ;  /* 0xff80000021087808 */ /* 0x002fc40007000000 */
[C---:B------:R-:W-:Y:S02]  /*fd30*/  ISETP.LT.OR P6, PT, R2.reuse, R228, P4 ;  /* 0x000000e40200720c */ /* 0x040fe400027c1670 */
[----:B------:R-:W-:Y:S01]  /*fd40*/  ISETP.NE.AND P4, PT, R7, RZ, PT ;  /* 0x000000ff0700720c */ /* 0x000fe20003f85270 */
[----:B------:R1:W-:Y:S01]  /*fd50*/  STL [R1+0x34], R8 ;  /* 0x0000340801007387 */ /* 0x0003e20000100800 */
[----:B------:R-:W-:Y:S02]  /*fd60*/  ISETP.LT.OR P2, PT, R2, R226, P2 ;  /* 0x000000e20200720c */ /* 0x000fe40001741670 */
[----:B------:R-:W-:Y:S02]  /*fd70*/  FSEL R107, R32, -INF , !P4 ;  /* 0xff800000206b7808 */ /* 0x000fe40006000000 */
[----:B------:R-:W-:Y:S01]  /*fd80*/  FSEL R111, R11, -INF , !P0 ;  /* 0xff8000000b6f7808 */ /* 0x000fe20004000000 */
[----:B---3--:R-:W-:Y:S01]  /*fd90*/  FMUL.FTZ R9, R130, UR32 ;  /* 0x0000002082097c20 */ /* 0x008fe20008410000 */
[----:B------:R-:W-:-:S02]  /*fda0*/  ISETP.GE.AND P4, PT, R6, R232, PT ;  /* 0x000000e80600720c */ /* 0x000fc40003f86270 */
[----:B------:R-:W-:Y:S02]  /*fdb0*/  ISETP.LT.OR P0, PT, R2, R225, P1 ;  /* 0x000000e10200720c */ /* 0x000fe40000f01670 */
[----:B------:R-:W-:Y:S02]  /*fdc0*/  P2R R7, PR, RZ, 0x4 ;  /* 0x00000004ff077803 */ /* 0x000fe40000000000 */
[----:B------:R-:W-:Y:S01]  /*fdd0*/  ISETP.GE.AND P1, PT, R6, R229, PT ;  /* 0x000000e50600720c */ /* 0x000fe20003f26270 */
[----:B------:R-:W-:Y:S01]  /*fde0*/  VIADD R2, R0, 0x30 ;  /* 0x0000003000027836 */ /* 0x000fe20000000000 */
[----:B------:R-:W-:Y:S02]  /*fdf0*/  FSEL R109, R235, -INF , !P3 ;  /* 0xff800000eb6d7808 */ /* 0x000fe40005800000 */
[----:B------:R-:W-:Y:S01]  /*fe00*/  FSEL R29, R222, -INF , !P6 ;  /* 0xff800000de1d7808 */ /* 0x000fe20007000000 */
[----:B-1----:R-:W-:Y:S01]  /*fe10*/  FMUL.FTZ R8, R129, UR32 ;  /* 0x0000002081087c20 */ /* 0x002fe20008410000 */
[----:B------:R-:W-:-:S03]  /*fe20*/  ISETP.GE.AND P2, PT, R6, R230, PT ;  /* 0x000000e60600720c */ /* 0x000fc60003f46270 */
[----:B------:R1:W3:Y:S01]  /*fe30*/  MUFU.TANH R34, R8 ;  /* 0x0000000800227308 */ /* 0x0002e20000002400 */
[C---:B------:R-:W-:Y:S02]  /*fe40*/  ISETP.GE.AND P3, PT, R6.reuse, R231, PT ;  /* 0x000000e70600720c */ /* 0x040fe40003f66270 */
[C---:B------:R-:W-:Y:S02]  /*fe50*/  ISETP.LT.OR P6, PT, R6.reuse, R228, P4 ;  /* 0x000000e40600720c */ /* 0x040fe400027c1670 */
[----:B------:R-:W-:Y:S02]  /*fe60*/  ISETP.NE.AND P4, PT, R7, RZ, PT ;  /* 0x000000ff0700720c */ /* 0x000fe40003f85270 */
[C---:B------:R-:W-:Y:S01]  /*fe70*/  ISETP.LT.OR P1, PT, R6.reuse, R225, P1 ;  /* 0x000000e10600720c */ /* 0x040fe20000f21670 */
[----:B------:R4:W3:Y:S01]  /*fe80*/  MUFU.TANH R11, R9 ;  /* 0x00000009000b7308 */ /* 0x0008e20000002400 */
[----:B------:R-:W-:Y:S01]  /*fe90*/  ISETP.LT.OR P2, PT, R6, R226, P2 ;  /* 0x000000e20600720c */ /* 0x000fe20001741670 */
[----:B-1----:R-:W-:-:S06]  /*fea0*/  FMUL.FTZ R8, R131, UR32 ;  /* 0x0000002083087c20 */ /* 0x002fcc0008410000 */
[----:B------:R1:W-:Y:S01]  /*feb0*/  MUFU.TANH R33, R8 ;  /* 0x0000000800217308 */ /* 0x0003e20000002400 */
[----:B------:R-:W-:Y:S02]  /*fec0*/  FSEL R104, R21, -INF , !P4 ;  /* 0xff80000015687808 */ /* 0x000fe40006000000 */
[----:B----4-:R-:W-:Y:S02]  /*fed0*/  FSEL R9, R72, -INF , !P5 ;  /* 0xff80000048097808 */ /* 0x010fe40006800000 */
[----:B------:R-:W-:Y:S01]  /*fee0*/  ISETP.LT.OR P5, PT, R6, R227, P3 ;  /* 0x000000e30600720c */ /* 0x000fe20001fa1670 */
[----:B------:R-:W-:Y:S01]  /*fef0*/  STL [R1+0x24], R29 ;  /* 0x0000241d01007387 */ /* 0x000fe20000100800 */
[C---:B------:R-:W-:Y:S02]  /*ff00*/  ISETP.GE.AND P3, PT, R2.reuse, R231, PT ;  /* 0x000000e70200720c */ /* 0x040fe40003f66270 */
[----:B------:R-:W-:Y:S01]  /*ff10*/  P2R R6, PR, RZ, 0x2 ;  /* 0x00000002ff067803 */ /* 0x000fe20000000000 */
[----:B------:R4:W-:Y:S01]  /*ff20*/  STL [R1+0x48], R9 ;  /* 0x0000480901007387 */ /* 0x0009e20000100800 */
[----:B------:R-:W-:Y:S01]  /*ff30*/  ISETP.GE.AND P4, PT, R2, R232, PT ;  /* 0x000000e80200720c */ /* 0x000fe20003f86270 */
[----:B-1----:R-:W-:Y:S01]  /*ff40*/  FMUL.FTZ R8, R116, UR32 ;  /* 0x0000002074087c20 */ /* 0x002fe20008410000 */
[----:B------:R-:W-:-:S03]  /*ff50*/  P2R R7, PR, RZ, 0x4 ;  /* 0x00000004ff077803 */ /* 0x000fc60000000000 */
[----:B------:R1:W3:Y:S01]  /*ff60*/  MUFU.TANH R21, R8 ;  /* 0x0000000800157308 */ /* 0x0002e20000002400 */
[----:B------:R-:W-:-:S04]  /*ff70*/  ISETP.GE.AND P2, PT, R2, R230, PT ;  /* 0x000000e60200720c */ /* 0x000fc80003f46270 */
[C---:B------:R-:W-:Y:S02]  /*ff80*/  ISETP.LT.OR P2, PT, R2.reuse, R226, P2 ;  /* 0x000000e20200720c */ /* 0x040fe40001741670 */
[----:B------:R-:W-:Y:S02]  /*ff90*/  ISETP.GE.AND P1, PT, R2, R229, PT ;  /* 0x000000e50200720c */ /* 0x000fe40003f26270 */
[----:B----4-:R-:W-:Y:S02]  /*ffa0*/  FSEL R9, R95, -INF , !P5 ;  /* 0xff8000005f097808 */ /* 0x010fe40006800000 */
[----:B-1----:R-:W-:Y:S02]  /*ffb0*/  FSEL R8, R242, -INF , !P6 ;  /* 0xff800000f2087808 */ /* 0x002fe40007000000 */
[C---:B------:R-:W-:Y:S02]  /*ffc0*/  ISETP.LT.OR P5, PT, R2.reuse, R227, P3 ;  /* 0x000000e30200720c */ /* 0x040fe40001fa1670 */
[----:B------:R-:W-:-:S02]  /*ffd0*/  ISETP.LT.OR P6, PT, R2, R228, P4 ;  /* 0x000000e40200720c */ /* 0x000fc400027c1670 */
[----:B------:R-:W-:Y:S01]  /*ffe0*/  ISETP.NE.AND P3, PT, R6, RZ, PT ;  /* 0x000000ff0600720c */ /* 0x000fe20003f65270 */
[----:B------:R-:W-:Y:S01]  /*fff0*/  VIADD R6, R0, 0x31 ;  /* 0x0000003100067836 */ /* 0x000fe20000000000 */
[----:B------:R-:W-:Y:S01]  /*10000*/  ISETP.NE.AND P4, PT, R7, RZ, PT ;  /* 0x000000ff0700720c */ /* 0x000fe20003f85270 */
[----:B------:R1:W-:Y:S04]  /*10010*/  STL [R1+0x14], R8 ;  /* 0x0000140801007387 */ /* 0x0003e80000100800 */
[----:B------:R4:W-:Y:S01]  /*10020*/  STL [R1+0x38], R9 ;  /* 0x0000380901007387 */ /* 0x0009e20000100800 */
[----:B------:R-:W-:Y:S02]  /*10030*/  FSEL R91, R234, -INF , !P4 ;  /* 0xff800000ea5b7808 */ /* 0x000fe40006000000 */
[----:B------:R-:W-:-:S02]  /*10040*/  ISETP.GE.AND P4, PT, R6, R232, PT ;  /* 0x000000e80600720c */ /* 0x000fc40003f86270 */
[----:B------:R-:W-:Y:S02]  /*10050*/  FSEL R106, R20, -INF , !P0 ;  /* 0xff800000146a7808 */ /* 0x000fe40004000000 */
[----:B------:R-:W-:Y:S02]  /*10060*/  P2R R7, PR, RZ, 0x4 ;  /* 0x00000004ff077803 */ /* 0x000fe40000000000 */
[----:B------:R-:W-:Y:S02]  /*10070*/  FSEL R112, R74, -INF , !P6 ;  /* 0xff8000004a707808 */ /* 0x000fe40007000000 */
[----:B------:R-:W-:Y:S02]  /*10080*/  ISETP.LT.OR P0, PT, R2, R225, P1 ;  /* 0x000000e10200720c */ /* 0x000fe40000f01670 */
[C---:B------:R-:W-:Y:S02]  /*10090*/  ISETP.LT.OR P6, PT, R6.reuse, R228, P4 ;  /* 0x000000e40600720c */ /* 0x040fe400027c1670 */
[----:B------:R-:W-:Y:S01]  /*100a0*/  ISETP.GE.AND P1, PT, R6, R229, PT ;  /* 0x000000e50600720c */ /* 0x000fe20003f26270 */
[----:B-1----:R-:W-:Y:S01]  /*100b0*/  FMUL.FTZ R8, R117, UR32 ;  /* 0x0000002075087c20 */ /* 0x002fe20008410000 */
[----:B----4-:R-:W-:-:S03]  /*100c0*/  FMUL.FTZ R9, R118, UR32 ;  /* 0x0000002076097c20 */ /* 0x010fc60008410000 */
[----:B------:R1:W-:Y:S01]  /*100d0*/  MUFU.TANH R32, R8 ;  /* 0x0000000800207308 */ /* 0x0003e20000002400 */
[----:B------:R-:W-:Y:S01]  /*100e0*/  ISETP.NE.AND P4, PT, R7, RZ, PT ;  /* 0x000000ff0700720c */ /* 0x000fe20003f85270 */
[----:B------:R-:W-:Y:S01]  /*100f0*/  VIADD R2, R0, 0x38 ;  /* 0x0000003800027836 */ /* 0x000fe20000000000 */
[----:B------:R-:W-:-:S05]  /*10100*/  FSEL R105, R94, -INF , !P3 ;  /* 0xff8000005e697808 */ /* 0x000fca0005800000 */
[----:B------:R4:W3:Y:S01]  /*10110*/  MUFU.TANH R20, R9 ;  /* 0x0000000900147308 */ /* 0x0008e20000002400 */
[C---:B------:R-:W-:Y:S02]  /*10120*/  ISETP.GE.AND P2, PT, R6.reuse, R230, PT ;  /* 0x000000e60600720c */ /* 0x040fe40003f46270 */
[C---:B------:R-:W-:Y:S02]  /*10130*/  ISETP.GE.AND P3, PT, R6.reuse, R231, PT ;  /* 0x000000e70600720c */ /* 0x040fe40003f66270 */
[C---:B------:R-:W-:Y:S01]  /*10140*/  ISETP.LT.OR P1, PT, R6.reuse, R225, P1 ;  /* 0x000000e10600720c */ /* 0x040fe20000f21670 */
[----:B-1----:R-:W-:Y:S01]  /*10150*/  FMUL.FTZ R8, R119, UR32 ;  /* 0x0000002077087c20 */ /* 0x002fe20008410000 */
[C---:B------:R-:W-:Y:S02]  /*10160*/  ISETP.LT.OR P2, PT, R6.reuse, R226, P2 ;  /* 0x000000e20600720c */ /* 0x040fe40001741670 */
[----:B----4-:R-:W-:Y:S01]  /*10170*/  FSEL R9, R63, -INF , !P5 ;  /* 0xff8000003f097808 */ /* 0x010fe20006800000 */
[----:B------:R1:W-:Y:S01]  /*10180*/  MUFU.TANH R30, R8 ;  /* 0x00000008001e7308 */ /* 0x0003e20000002400 */
[----:B------:R-:W-:-:S03]  /*10190*/  ISETP.LT.OR P5, PT, R6, R227, P3 ;  /* 0x000000e30600720c */ /* 0x000fc60001fa1670 */
[----:B------:R4:W-:Y:S01]  /*101a0*/  STL [R1+0x2c], R9 ;  /* 0x00002c0901007387 */ /* 0x0009e20000100800 */
[----:B------:R-:W-:Y:S02]  /*101b0*/  ISETP.GE.AND P3, PT, R2, R231, PT ;  /* 0x000000e70200720c */ /* 0x000fe40003f66270 */
[----:B------:R-:W-:Y:S02]  /*101c0*/  P2R R6, PR, RZ, 0x2 ;  /* 0x00000002ff067803 */ /* 0x000fe40000000000 */
[----:B------:R-:W-:Y:S02]  /*101d0*/  P2R R7, PR, RZ, 0x4 ;  /* 0x00000004ff077803 */ /* 0x000fe40000000000 */
[----:B------:R-:W-:Y:S01]  /*101e0*/  FSEL R113, R219, -INF , !P6 ;  /* 0xff800000db717808 */ /* 0x000fe20007000000 */
[----:B-1----:R-:W-:Y:S01]  /*101f0*/  FMUL.FTZ R8, R244, UR32 ;  /* 0x00000020f4087c20 */ /* 0x002fe20008410000 */
[----:B------:R-:W-:Y:S02]  /*10200*/  ISETP.GE.AND P2, PT, R2, R230, PT ;  /* 0x000000e60200720c */ /* 0x000fe40003f46270 */
[----:B----4-:R-:W-:-:S02]  /*10210*/  FSEL R9, R19, -INF , !P4 ;  /* 0xff80000013097808 */ /* 0x010fc40006000000 */
[C---:B------:R-:W-:Y:S01]  /*10220*/  ISETP.GE.AND P4, PT, R2.reuse, R232, PT ;  /* 0x000000e80200720c */ /* 0x040fe20003f86270 */
[----:B------:R1:W4:Y:S02]  /*10230*/  MUFU.TANH R19, R8 ;  /* 0x0000000800137308 */ /* 0x0003240000002400 */
[----:B------:R2:W-:Y:S01]  /*10240*/  STL [R1+0x40], R9 ;  /* 0x0000400901007387 */ /* 0x0005e20000100800 */
[C---:B------:R-:W-:Y:S02]  /*10250*/  ISETP.LT.OR P6, PT, R2.reuse, R228, P4 ;  /* 0x000000e40200720c */ /* 0x040fe400027c1670 */
[----:B------:R-:W-:Y:S02]  /*10260*/  ISETP.NE.AND P4, PT, R7, RZ, PT ;  /* 0x000000ff0700720c */ /* 0x000fe40003f85270 */
[----:B------:R-:W-:Y:S02]  /*10270*/  ISETP.LT.OR P2, PT, R2, R226, P2 ;  /* 0x000000e20200720c */ /* 0x000fe40001741670 */
[----:B------:R-:W-:-:S02]  /*10280*/  FSEL R29, R93, -INF , !P4 ;  /* 0xff8000005d1d7808 */ /* 0x000fc40006000000 */
[----:B-1----:R-:W-:Y:S02]  /*10290*/  FSEL R8, R67, -INF , !P5 ;  /* 0xff80000043087808 */ /* 0x002fe40006800000 */
[----:B------:R-:W-:Y:S02]  /*102a0*/  ISETP.LT.OR P5, PT, R2, R227, P3 ;  /* 0x000000e30200720c */ /* 0x000fe40001fa1670 */
[----:B------:R-:W-:Y:S01]  /*102b0*/  ISETP.NE.AND P3, PT, R6, RZ, PT ;  /* 0x000000ff0600720c */ /* 0x000fe20003f65270 */
[----:B------:R-:W-:Y:S01]  /*102c0*/  VIADD R6, R0, 0x39 ;  /* 0x0000003900067836 */ /* 0x000fe20000000000 */
[----:B--2---:R-:W-:Y:S02]  /*102d0*/  FSEL R9, R10, -INF , !P0 ;  /* 0xff8000000a097808 */ /* 0x004fe40004000000 */
[----:B------:R-:W-:-:S03]  /*102e0*/  ISETP.GE.AND P1, PT, R2, R229, PT ;  /* 0x000000e50200720c */ /* 0x000fc60003f26270 */
[----:B------:R1:W-:Y:S01]  /*102f0*/  STL [R1+0x50], R9 ;  /* 0x0000500901007387 */ /* 0x0003e20000100800 */
[----:B------:R-:W-:Y:S02]  /*10300*/  ISETP.GE.AND P4, PT, R6, R232, PT ;  /* 0x000000e80600720c */ /* 0x000fe40003f86270 */
[----:B------:R-:W-:Y:S02]  /*10310*/  P2R R7, PR, RZ, 0x4 ;  /* 0x00000004ff077803 */ /* 0x000fe40000000000 */
[----:B------:R-:W-:Y:S02]  /*10320*/  FSEL R114, R64, -INF , !P6 ;  /* 0xff80000040727808 */ /* 0x000fe40007000000 */
[----:B------:R-:W-:Y:S02]  /*10330*/  ISETP.LT.OR P0, PT, R2, R225, P1 ;  /* 0x000000e10200720c */ /* 0x000fe40000f01670 */
[C---:B------:R-:W-:Y:S01]  /*10340*/  ISETP.LT.OR P6, PT, R6.reuse, R228, P4 ;  /* 0x000000e40600720c */ /* 0x040fe200027c1670 */
[----:B------:R-:W-:Y:S01]  /*10350*/  STL [R1+0x20], R8 ;  /* 0x0000200801007387 */ /* 0x000fe20000100800 */
[----:B------:R-:W-:-:S02]  /*10360*/  ISETP.GE.AND P1, PT, R6, R229, PT ;  /* 0x000000e50600720c */ /* 0x000fc40003f26270 */
[----:B------:R-:W-:Y:S01]  /*10370*/  ISETP.NE.AND P4, PT, R7, RZ, PT ;  /* 0x000000ff0700720c */ /* 0x000fe20003f85270 */
[----:B------:R-:W-:Y:S01]  /*10380*/  VIADD R2, R0, 0x40 ;  /* 0x0000004000027836 */ /* 0x000fe20000000000 */
[----:B------:R-:W-:Y:S01]  /*10390*/  ISETP.GE.AND P2, PT, R6, R230, PT ;  /* 0x000000e60600720c */ /* 0x000fe20003f46270 */
[----:B------:R-:W-:Y:S01]  /*103a0*/  STL [R1+0x30], R29 ;  /* 0x0000301d01007387 */ /* 0x000fe20000100800 */
[----:B-1----:R-:W-:-:S04]  /*103b0*/  FMUL.FTZ R9, R246, UR32 ;  /* 0x00000020f6097c20 */ /* 0x002fc80008410000 */
[----:B------:R1:W-:Y:S01]  /*103c0*/  MUFU.TANH R10, R9 ;  /* 0x00000009000a7308 */ /* 0x0003e20000002400 */
[----:B------:R-:W-:Y:S02]  /*103d0*/  ISETP.LT.OR P1, PT, R6, R225, P1 ;  /* 0x000000e10600720c */ /* 0x000fe40000f21670 */
[----:B------:R-:W-:Y:S02]  /*103e0*/  FSEL R203, R28, -INF , !P5 ;  /* 0xff8000001ccb7808 */ /* 0x000fe40006800000 */
[----:B------:R-:W-:Y:S02]  /*103f0*/  ISETP.LT.OR P2, PT, R6, R226, P2 ;  /* 0x000000e20600720c */ /* 0x000fe40001741670 */
[----:B-1----:R-:W-:Y:S02]  /*10400*/  FSEL R9, R66, -INF , !P3 ;  /* 0xff80000042097808 */ /* 0x002fe40005800000 */
[----:B------:R-:W-:-:S03]  /*10410*/  ISETP.GE.AND P3, PT, R6, R231, PT ;  /* 0x000000e70600720c */ /* 0x000fc60003f66270 */
[----:B------:R1:W-:Y:S01]  /*10420*/  STL [R1+0x4c], R9 ;  /* 0x00004c0901007387 */ /* 0x0003e20000100800 */
[----:B------:R-:W-:Y:S02]  /*10430*/  ISETP.LT.OR P5, PT, R6, R227, P3 ;  /* 0x000000e30600720c */ /* 0x000fe40001fa1670 */
[----:B------:R-:W-:Y:S02]  /*10440*/  ISETP.GE.AND P3, PT, R2, R231, PT ;  /* 0x000000e70200720c */ /* 0x000fe40003f66270 */
[----:B------:R-:W-:Y:S02]  /*10450*/  P2R R6, PR, RZ, 0x2 ;  /* 0x00000002ff067803 */ /* 0x000fe40000000000 */
[----:B------:R-:W-:Y:S02]  /*10460*/  P2R R7, PR, RZ, 0x4 ;  /* 0x00000004ff077803 */ /* 0x000fe40000000000 */
[----:B------:R-:W-:Y:S02]  /*10470*/  FSEL R62, R62, -INF , !P5 ;  /* 0xff8000003e3e7808 */ /* 0x000fe40006800000 */
[----:B------:R-:W-:-:S02]  /*10480*/  FSEL R115, R73, -INF , !P6 ;  /* 0xff80000049737808 */ /* 0x000fc40007000000 */
[C---:B------:R-:W-:Y:S02]  /*10490*/  ISETP.GE.AND P2, PT, R2.reuse, R230, PT ;  /* 0x000000e60200720c */ /* 0x040fe40003f46270 */
[----:B------:R-:W-:Y:S02]  /*104a0*/  ISETP.LT.OR P5, PT, R2, R227, P3 ;  /* 0x000000e30200720c */ /* 0x000fe40001fa1670 */
[----:B------:R-:W-:Y:S02]  /*104b0*/  ISETP.NE.AND P3, PT, R6, RZ, PT ;  /* 0x000000ff0600720c */ /* 0x000fe40003f65270 */
[----:B-1----:R-:W-:Y:S02]  /*104c0*/  FSEL R9, R27, -INF , !P4 ;  /* 0xff8000001b097808 */ /* 0x002fe40006000000 */
[----:B------:R-:W-:-:S03]  /*104d0*/  ISETP.GE.AND P4, PT, R2, R232, PT ;  /* 0x000000e80200720c */ /* 0x000fc60003f86270 */
[----:B------:R1:W-:Y:S01]  /*104e0*/  STL [R1+0x1c], R9 ;  /* 0x00001c0901007387 */ /* 0x0003e20000100800 */
[----:B------:R-:W-:Y:S01]  /*104f0*/  ISETP.LT.OR P6, PT, R2, R228, P4 ;  /* 0x000000e40200720c */ /* 0x000fe200027c1670 */
[----:B------:R-:W-:Y:S01]  /*10500*/  VIADD R6, R0, 0x41 ;  /* 0x0000004100067836 */ /* 0x000fe20000000000 */
[----:B------:R-:W-:Y:S01]  /*10510*/  ISETP.NE.AND P4, PT, R7, RZ, PT ;  /* 0x000000ff0700720c */ /* 0x000fe20003f85270 */
[----:B------:R-:W-:Y:S01]  /*10520*/  FMUL.FTZ R8, R245, UR32 ;  /* 0x00000020f5087c20 */ /* 0x000fe20008410000 */
[C---:B------:R-:W-:Y:S02]  /*10530*/  ISETP.GE.AND P1, PT, R2.reuse, R229, PT ;  /* 0x000000e50200720c */ /* 0x040fe40003f26270 */
[----:B------:R-:W-:Y:S02]  /*10540*/  ISETP.LT.OR P2, PT, R2, R226, P2 ;  /* 0x000000e20200720c */ /* 0x000fe40001741670 */
[----:B------:R-:W-:Y:S01]  /*10550*/  FSEL R63, R65, -INF , !P4 ;  /* 0xff800000413f7808 */ /* 0x000fe20006000000 */
[----:B------:R2:W4:Y:S01]  /*10560*/  MUFU.TANH R31, R8 ;  /* 0x00000008001f7308 */ /* 0x0005220000002400 */
[----:B------:R-:W-:-:S02]  /*10570*/  ISETP.GE.AND P4, PT, R6, R232, PT ;  /* 0x000000e80600720c */ /* 0x000fc40003f86270 */
[----:B------:R-:W-:Y:S02]  /*10580*/  P2R R7, PR, RZ, 0x4 ;  /* 0x00000004ff077803 */ /* 0x000fe40000000000 */
[----:B-1----:R-:W-:-:S05]  /*10590*/  FSEL R9, R17, -INF , !P0 ;  /* 0xff80000011097808 */ /* 0x002fca0004000000 */
[----:B------:R1:W-:Y:S01]  /*105a0*/  STL [R1+0x3c], R9 ;  /* 0x00003c0901007387 */ /* 0x0003e20000100800 */
[----:B------:R-:W-:Y:S01]  /*105b0*/  ISETP.LT.OR P0, PT, R2, R225, P1 ;  /* 0x000000e10200720c */ /* 0x000fe20000f01670 */
[----:B--2---:R-:W-:Y:S01]  /*105c0*/  FMUL.FTZ R8, R247, UR32 ;  /* 0x00000020f7087c20 */ /* 0x004fe20008410000 */
[----:B------:R-:W-:Y:S01]  /*105d0*/  ISETP.GE.AND P1, PT, R6, R229, PT ;  /* 0x000000e50600720c */ /* 0x000fe20003f26270 */
[----:B------:R-:W-:Y:S01]  /*105e0*/  VIADD R2, R0, 0x48 ;  /* 0x0000004800027836 */ /* 0x000fe20000000000 */
[----:B------:R-:W-:Y:S02]  /*105f0*/  FSEL R247, R59, -INF , !P6 ;  /* 0xff8000003bf77808 */ /* 0x000fe40007000000 */
[C---:B------:R-:W-:Y:S02]  /*10600*/  ISETP.GE.AND P2, PT, R6.reuse, R230, PT ;  /* 0x000000e60600720c */ /* 0x040fe40003f46270 */
[----:B------:R-:W-:Y:S02]  /*10610*/  ISETP.LT.OR P6, PT, R6, R228, P4 ;  /* 0x000000e40600720c */ /* 0x000fe400027c1670 */
[----:B------:R-:W-:-:S02]  /*10620*/  ISETP.NE.AND P4, PT, R7, RZ, PT ;  /* 0x000000ff0700720c */ /* 0x000fc40003f85270 */
[----:B------:R-:W-:Y:S02]  /*10630*/  ISETP.LT.OR P1, PT, R6, R225, P1 ;  /* 0x000000e10600720c */ /* 0x000fe40000f21670 */
[----:B------:R-:W-:Y:S01]  /*10640*/  FSEL R103, R18, -INF , !P5 ;  /* 0xff80000012677808 */ /* 0x000fe20006800000 */
[----:B-1----:R-:W-:-:S04]  /*10650*/  FMUL.FTZ R9, R134, UR32 ;  /* 0x0000002086097c20 */ /* 0x002fc80008410000 */
[----:B------:R1:W-:Y:S01]  /*10660*/  MUFU.TANH R17, R9 ;  /* 0x0000000900117308 */ /* 0x0003e20000002400 */
[----:B------:R-:W-:Y:S02]  /*10670*/  ISETP.LT.OR P2, PT, R6, R226, P2 ;  /* 0x000000e20600720c */ /* 0x000fe40001741670 */
[----:B------:R-:W-:Y:S02]  /*10680*/  FSEL R243, R60, -INF , !P6 ;  /* 0xff8000003cf37808 */ /* 0x000fe40007000000 */
[----:B------:R-:W-:Y:S02]  /*10690*/  P2R R7, PR, RZ, 0x4 ;  /* 0x00000004ff077803 */ /* 0x000fe40000000000 */
[----:B------:R-:W-:Y:S02]  /*106a0*/  ISETP.GE.AND P2, PT, R2, R230, PT ;  /* 0x000000e60200720c */ /* 0x000fe40003f46270 */
[----:B-1----:R-:W-:Y:S02]  /*106b0*/  FSEL R9, R61, -INF , !P3 ;  /* 0xff8000003d097808 */ /* 0x002fe40005800000 */
[----:B------:R-:W-:-:S02]  /*106c0*/  ISETP.GE.AND P3, PT, R6, R231, PT ;  /* 0x000000e70600720c */ /* 0x000fc40003f66270 */
[----:B------:R-:W-:Y:S02]  /*106d0*/  FSEL R61, R14, -INF , !P4 ;  /* 0xff8000000e3d7808 */ /* 0x000fe40006000000 */
[----:B------:R-:W-:Y:S02]  /*106e0*/  ISETP.LT.OR P5, PT, R6, R227, P3 ;  /* 0x000000e30600720c */ /* 0x000fe40001fa1670 */
[C---:B------:R-:W-:Y:S02]  /*106f0*/  ISETP.GE.AND P3, PT, R2.reuse, R231, PT ;  /* 0x000000e70200720c */ /* 0x040fe40003f66270 */
[----:B------:R-:W-:Y:S02]  /*10700*/  P2R R6, PR, RZ, 0x2 ;  /* 0x00000002ff067803 */ /* 0x000fe40000000000 */
[----:B------:R-:W-:Y:S02]  /*10710*/  ISETP.GE.AND P4, PT, R2, R232, PT ;  /* 0x000000e80200720c */ /* 0x000fe40003f86270 */
[----:B------:R-:W-:-:S02]  /*10720*/  FSEL R102, R26, -INF , !P5 ;  /* 0xff8000001a667808 */ /* 0x000fc40006800000 */
[C---:B------:R-:W-:Y:S02]  /*10730*/  ISETP.LT.OR P5, PT, R2.reuse, R227, P3 ;  /* 0x000000e30200720c */ /* 0x040fe40001fa1670 */
[----:B------:R-:W-:Y:S02]  /*10740*/  ISETP.LT.OR P6, PT, R2, R228, P4 ;  /* 0x000000e40200720c */ /* 0x000fe400027c1670 */
[----:B------:R-:W-:Y:S01]  /*10750*/  ISETP.NE.AND P3, PT, R6, RZ, PT ;  /* 0x000000ff0600720c */ /* 0x000fe20003f65270 */
[----:B------:R-:W-:Y:S01]  /*10760*/  VIADD R6, R0, 0x49 ;  /* 0x0000004900067836 */ /* 0x000fe20000000000 */
[----:B------:R-:W-:Y:S01]  /*10770*/  ISETP.NE.AND P4, PT, R7, RZ, PT ;  /* 0x000000ff0700720c */ /* 0x000fe20003f85270 */
[----:B------:R1:W2:Y:S01]  /*10780*/  MUFU.TANH R29, R8 ;  /* 0x00000008001d7308 */ /* 0x0002a20000002400 */
[C---:B------:R-:W-:Y:S02]  /*10790*/  ISETP.GE.AND P1, PT, R2.reuse, R229, PT ;  /* 0x000000e50200720c */ /* 0x040fe40003f26270 */
[----:B------:R-:W-:Y:S01]  /*107a0*/  ISETP.LT.OR P2, PT, R2, R226, P2 ;  /* 0x000000e20200720c */ /* 0x000fe20001741670 */
[----:B------:R3:W-:Y:S01]  /*107b0*/  STL [R1+0x28], R9 ;  /* 0x0000280901007387 */ /* 0x0007e20000100800 */
[----:B------:R-:W-:-:S02]  /*107c0*/  FSEL R58, R58, -INF , !P4 ;  /* 0xff8000003a3a7808 */ /* 0x000fc40006000000 */
[----:B------:R-:W-:Y:S02]  /*107d0*/  ISETP.GE.AND P4, PT, R6, R232, PT ;  /* 0x000000e80600720c */ /* 0x000fe40003f86270 */
[----:B------:R-:W-:Y:S02]  /*107e0*/  P2R R7, PR, RZ, 0x4 ;  /* 0x00000004ff077803 */ /* 0x000fe40000000000 */
[----:B------:R-:W-:Y:S01]  /*107f0*/  FSEL R57, R57, -INF , !P3 ;  /* 0xff80000039397808 */ /* 0x000fe20005800000 */
[----:B-1----:R-:W-:Y:S01]  /*10800*/  FMUL.FTZ R8, R132, UR32 ;  /* 0x0000002084087c20 */ /* 0x002fe20008410000 */
[----:B------:R-:W-:-:S03]  /*10810*/  FSEL R235, R25, -INF , !P6 ;  /* 0xff80000019eb7808 */ /* 0x000fc60007000000 */
[----:B------:R1:W2:Y:S01]  /*10820*/  MUFU.TANH R27, R8 ;  /* 0x00000008001b7308 */ /* 0x0002a20000002400 */
[C---:B------:R-:W-:Y:S02]  /*10830*/  ISETP.GE.AND P2, PT, R6.reuse, R230, PT ;  /* 0x000000e60600720c */ /* 0x040fe40003f46270 */
[----:B------:R-:W-:Y:S02]  /*10840*/  ISETP.GE.AND P3, PT, R6, R231, PT ;  /* 0x000000e70600720c */ /* 0x000fe40003f66270 */
[----:B---3--:R-:W-:Y:S02]  /*10850*/  FSEL R9, R12, -INF , !P0 ;  /* 0xff8000000c097808 */ /* 0x008fe40004000000 */
[----:B------:R-:W-:Y:S02]  /*10860*/  ISETP.LT.OR P0, PT, R2, R225, P1 ;  /* 0x000000e10200720c */ /* 0x000fe40000f01670 */
[----:B------:R-:W-:Y:S01]  /*10870*/  ISETP.GE.AND P1, PT, R6, R229, PT ;  /* 0x000000e50600720c */ /* 0x000fe20003f26270 */
[----:B------:R-:W-:Y:S01]  /*10880*/  VIADD R2, R0, 0x50 ;  /* 0x0000005000027836 */ /* 0x000fe20000000000 */
[----:B------:R-:W-:Y:S01]  /*10890*/  ISETP.LT.OR P6, PT, R6, R228, P4 ;  /* 0x000000e40600720c */ /* 0x000fe200027c1670 */
[----:B-1----:R-:W-:Y:S01]  /*108a0*/  FMUL.FTZ R8, R133, UR32 ;  /* 0x0000002085087c20 */ /* 0x002fe20008410000 */
[----:B------:R-:W-:-:S02]  /*108b0*/  ISETP.NE.AND P4, PT, R7, RZ, PT ;  /* 0x000000ff0700720c */ /* 0x000fc40003f85270 */
[----:B------:R-:W-:Y:S01]  /*108c0*/  ISETP.LT.OR P1, PT, R6, R225, P1 ;  /* 0x000000e10600720c */ /* 0x000fe20000f21670 */
[----:B------:R1:W-:Y:S01]  /*108d0*/  MUFU.TANH R28, R8 ;  /* 0x00000008001c7308 */ /* 0x0003e20000002400 */
[----:B------:R-:W-:Y:S02]  /*108e0*/  FSEL R100, R24, -INF , !P5 ;  /* 0xff80000018647808 */ /* 0x000fe40006800000 */
[C---:B------:R-:W-:Y:S02]  /*108f0*/  ISETP.LT.OR P2, PT, R6.reuse, R226, P2 ;  /* 0x000000e20600720c */ /* 0x040fe40001741670 */
[----:B------:R-:W-:Y:S02]  /*10900*/  ISETP.LT.OR P5, PT, R6, R227, P3 ;  /* 0x000000e30600720c */ /* 0x000fe40001fa1670 */
[----:B------:R-:W-:Y:S02]  /*10910*/  FSEL R59, R16, -INF , !P4 ;  /* 0xff800000103b7808 */ /* 0x000fe40006000000 */
[----:B------:R-:W-:-:S02]  /*10920*/  ISETP.GE.AND P3, PT, R2, R231, PT ;  /* 0x000000e70200720c */ /* 0x000fc40003f66270 */
[----:B------:R-:W-:Y:S02]  /*10930*/  P2R R6, PR, RZ, 0x2 ;  /* 0x00000002ff067803 */ /* 0x000fe40000000000 */
[----:B------:R-:W-:Y:S01]  /*10940*/  ISETP.GE.AND P4, PT, R2, R232, PT ;  /* 0x000000e80200720c */ /* 0x000fe20003f86270 */
[----:B-1----:R-:W-:Y:S01]  /*10950*/  FMUL.FTZ R8, R135, UR32 ;  /* 0x0000002087087c20 */ /* 0x002fe20008410000 */
[----:B------:R-:W-:Y:S02]  /*10960*/  P2R R7, PR, RZ, 0x4 ;  /* 0x00000004ff077803 */ /* 0x000fe40000000000 */
[----:B------:R-:W-:Y:S01]  /*10970*/  FSEL R246, R39, -INF , !P5 ;  /* 0xff80000027f67808 */ /* 0x000fe20006800000 */
[----:B------:R1:W-:Y:S01]  /*10980*/  MUFU.TANH R18, R8 ;  /* 0x0000000800127308 */ /* 0x0003e20000002400 */
[----:B------:R-:W-:Y:S02]  /*10990*/  FSEL R126, R56, -INF , !P6 ;  /* 0xff800000387e7808 */ /* 0x000fe40007000000 */
[----:B------:R-:W-:-:S02]  /*109a0*/  ISETP.GE.AND P2, PT, R2, R230, PT ;  /* 0x000000e60200720c */ /* 0x000fc40003f46270 */
[C---:B------:R-:W-:Y:S02]  /*109b0*/  ISETP.LT.OR P5, PT, R2.reuse, R227, P3 ;  /* 0x000000e30200720c */ /* 0x040fe40001fa1670 */
[----:B------:R-:W-:Y:S02]  /*109c0*/  ISETP.LT.OR P6, PT, R2, R228, P4 ;  /* 0x000000e40200720c */ /* 0x000fe400027c1670 */
[----:B------:R-:W-:Y:S01]  /*109d0*/  ISETP.NE.AND P3, PT, R6, RZ, PT ;  /* 0x000000ff0600720c */ /* 0x000fe20003f65270 */
[----:B------:R-:W-:Y:S01]  /*109e0*/  VIADD R6, R0, 0x51 ;  /* 0x0000005100067836 */ /* 0x000fe20000000000 */
[----:B------:R-:W-:Y:S01]  /*109f0*/  ISETP.NE.AND P4, PT, R7, RZ, PT ;  /* 0x000000ff0700720c */ /* 0x000fe20003f85270 */
[----:B-1----:R-:W-:Y:S01]  /*10a00*/  FMUL.FTZ R8, R208, UR32 ;  /* 0x00000020d0087c20 */ /* 0x002fe20008410000 */
[C---:B------:R-:W-:Y:S02]  /*10a10*/  ISETP.GE.AND P1, PT, R2.reuse, R229, PT ;  /* 0x000000e50200720c */ /* 0x040fe40003f26270 */
[----:B------:R-:W-:Y:S01]  /*10a20*/  ISETP.LT.OR P2, PT, R2, R226, P2 ;  /* 0x000000e20200720c */ /* 0x000fe20001741670 */
[----:B------:R1:W3:Y:S01]  /*10a30*/  MUFU.TANH R14, R8 ;  /* 0x00000008000e7308 */ /* 0x0002e20000002400 */
[----:B------:R-:W-:-:S02]  /*10a40*/  FSEL R252, R38, -INF , !P4 ;  /* 0xff80000026fc7808 */ /* 0x000fc40006000000 */
[----:B------:R-:W-:Y:S02]  /*10a50*/  FSEL R60, R15, -INF , !P0 ;  /* 0xff8000000f3c7808 */ /* 0x000fe40004000000 */
[----:B------:R-:W-:Y:S02]  /*10a60*/  ISETP.GE.AND P4, PT, R6, R232, PT ;  /* 0x000000e80600720c */ /* 0x000fe40003f86270 */
[----:B------:R-:W-:Y:S02]  /*10a70*/  ISETP.LT.OR P0, PT, R2, R225, P1 ;  /* 0x000000e10200720c */ /* 0x000fe40000f01670 */
[----:B------:R-:W-:Y:S02]  /*10a80*/  P2R R7, PR, RZ, 0x4 ;  /* 0x00000004ff077803 */ /* 0x000fe40000000000 */
[----:B------:R-:W-:Y:S01]  /*10a90*/  ISETP.GE.AND P1, PT, R6, R229, PT ;  /* 0x000000e50600720c */ /* 0x000fe20003f26270 */
[----:B-1----:R-:W-:Y:S01]  /*10aa0*/  FMUL.FTZ R8, R209, UR32 ;  /* 0x00000020d1087c20 */ /* 0x002fe20008410000 */
[----:B------:R-:W-:-:S03]  /*10ab0*/  FSEL R37, R37, -INF , !P3 ;  /* 0xff80000025257808 */ /* 0x000fc60005800000 */
[----:B------:R1:W3:Y:S01]  /*10ac0*/  MUFU.TANH R26, R8 ;  /* 0x00000008001a7308 */ /* 0x0002e20000002400 */
[----:B------:R-:W-:Y:S01]  /*10ad0*/  FSEL R125, R35, -INF , !P6 ;  /* 0xff800000237d7808 */ /* 0x000fe20007000000 */
[----:B------:R-:W-:Y:S01]  /*10ae0*/  VIADD R2, R0, 0x58 ;  /* 0x0000005800027836 */ /* 0x000fe20000000000 */
[C---:B------:R-:W-:Y:S02]  /*10af0*/  ISETP.GE.AND P2, PT, R6.reuse, R230, PT ;  /* 0x000000e60600720c */ /* 0x040fe40003f46270 */
[C---:B------:R-:W-:Y:S02]  /*10b00*/  ISETP.GE.AND P3, PT, R6.reuse, R231, PT ;  /* 0x000000e70600720c */ /* 0x040fe40003f66270 */
[C---:B------:R-:W-:Y:S02]  /*10b10*/  ISETP.LT.OR P6, PT, R6.reuse, R228, P4 ;  /* 0x000000e40600720c */ /* 0x040fe400027c1670 */
[----:B------:R-:W-:Y:S02]  /*10b20*/  ISETP.NE.AND P4, PT, R7, RZ, PT ;  /* 0x000000ff0700720c */ /* 0x000fe40003f85270 */
[----:B------:R-:W-:Y:S01]  /*10b30*/  ISETP.LT.OR P1, PT, R6, R225, P1 ;  /* 0x000000e10600720c */ /* 0x000fe20000f21670 */
[----:B-1----:R-:W-:Y:S01]  /*10b40*/  FMUL.FTZ R8, R211, UR32 ;  /* 0x00000020d3087c20 */ /* 0x002fe20008410000 */
[----:B------:R-:W-:-:S02]  /*10b50*/  FSEL R242, R22, -INF , !P5 ;  /* 0xff80000016f27808 */ /* 0x000fc40006800000 */
[C---:B------:R-:W-:Y:S01]  /*10b60*/  ISETP.LT.OR P2, PT, R6.reuse, R226, P2 ;  /* 0x000000e20600720c */ /* 0x040fe20001741670 */
[----:B------:R1:W-:Y:S01]  /*10b70*/  MUFU.TANH R25, R8 ;  /* 0x0000000800197308 */ /* 0x0003e20000002400 */
[----:B------:R-:W-:Y:S02]  /*10b80*/  ISETP.LT.OR P5, PT, R6, R227, P3 ;  /* 0x000000e30600720c */ /* 0x000fe40001fa1670 */
[----:B------:R-:W-:Y:S02]  /*10b90*/  FSEL R245, R13, -INF , !P4 ;  /* 0xff8000000df57808 */ /* 0x000fe40006000000 */
[C---:B------:R-:W-:Y:S02]  /*10ba0*/  ISETP.GE.AND P3, PT, R2.reuse, R231, PT ;  /* 0x000000e70200720c */ /* 0x040fe40003f66270 */
[----:B------:R-:W-:Y:S02]  /*10bb0*/  P2R R6, PR, RZ, 0x2 ;  /* 0x00000002ff067803 */ /* 0x000fe40000000000 */
[----:B------:R-:W-:-:S02]  /*10bc0*/  ISETP.GE.AND P4, PT, R2, R232, PT ;  /* 0x000000e80200720c */ /* 0x000fc40003f86270 */
[----:B------:R-:W-:Y:S01]  /*10bd0*/  P2R R7, PR, RZ, 0x4 ;  /* 0x00000004ff077803 */ /* 0x000fe20000000000 */
[----:B-1----:R-:W-:Y:S01]  /*10be0*/  FMUL.FTZ R8, R204, UR32 ;  /* 0x00000020cc087c20 */ /* 0x002fe20008410000 */
[----:B------:R-:W-:-:S03]  /*10bf0*/  FSEL R223, R23, -INF , !P5 ;  /* 0xff80000017df7808 */ /* 0x000fc60006800000 */
[----:B------:R1:W-:Y:S01]  /*10c00*/  MUFU.TANH R16, R8 ;  /* 0x0000000800107308 */ /* 0x0003e20000002400 */
[----:B------:R-:W-:Y:S02]  /*10c10*/  FSEL R123, R36, -INF , !P6 ;  /* 0xff800000247b7808 */ /* 0x000fe40007000000 */
[C---:B------:R-:W-:Y:S02]  /*10c20*/  ISETP.GE.AND P2, PT, R2.reuse, R230, PT ;  /* 0x000000e60200720c */ /* 0x040fe40003f46270 */
[C---:B------:R-:W-:Y:S02]  /*10c30*/  ISETP.LT.OR P5, PT, R2.reuse, R227, P3 ;  /* 0x000000e30200720c */ /* 0x040fe40001fa1670 */
[----:B------:R-:W-:Y:S02]  /*10c40*/  ISETP.LT.OR P6, PT, R2, R228, P4 ;  /* 0x000000e40200720c */ /* 0x000fe400027c1670 */
[----:B------:R-:W-:Y:S01]  /*10c50*/  ISETP.NE.AND P3, PT, R6, RZ, PT ;  /* 0x000000ff0600720c */ /* 0x000fe20003f65270 */
[----:B------:R-:W-:Y:S01]  /*10c60*/  VIADD R6, R0, 0x59 ;  /* 0x0000005900067836 */ /* 0x000fe20000000000 */
[----:B------:R-:W-:Y:S01]  /*10c70*/  ISETP.NE.AND P4, PT, R7, RZ, PT ;  /* 0x000000ff0700720c */ /* 0x000fe20003f85270 */
[----:B-1----:R-:W-:Y:S01]  /*10c80*/  FMUL.FTZ R8, R205, UR32 ;  /* 0x00000020cd087c20 */ /* 0x002fe20008410000 */
[----:B------:R-:W-:-:S02]  /*10c90*/  ISETP.GE.AND P1, PT, R2, R229, PT ;  /* 0x000000e50200720c */ /* 0x000fc40003f26270 */
[----:B------:R-:W-:Y:S01]  /*10ca0*/  ISETP.LT.OR P2, PT, R2, R226, P2 ;  /* 0x000000e20200720c */ /* 0x000fe20001741670 */
[----:B------:R1:W-:Y:S01]  /*10cb0*/  MUFU.TANH R24, R8 ;  /* 0x0000000800187308 */ /* 0x0003e20000002400 */
[----:B------:R-:W-:Y:S02]  /*10cc0*/  FSEL R241, R34, -INF , !P4 ;  /* 0xff80000022f17808 */ /* 0x000fe40006000000 */
[----:B------:R-:W-:Y:S02]  /*10cd0*/  FSEL R202, R11, -INF , !P0 ;  /* 0xff8000000bca7808 */ /* 0x000fe40004000000 */
[----:B------:R-:W-:Y:S02]  /*10ce0*/  ISETP.GE.AND P4, PT, R6, R232, PT ;  /* 0x000000e80600720c */ /* 0x000fe40003f86270 */
[----:B------:R-:W-:Y:S02]  /*10cf0*/  ISETP.LT.OR P0, PT, R2, R225, P1 ;  /* 0x000000e10200720c */ /* 0x000fe40000f01670 */
[----:B------:R-:W-:-:S02]  /*10d00*/  P2R R7, PR, RZ, 0x4 ;  /* 0x00000004ff077803 */ /* 0x000fc40000000000 */
[----:B------:R-:W-:Y:S01]  /*10d10*/  ISETP.GE.AND P1, PT, R6, R229, PT ;  /* 0x000000e50600720c */ /* 0x000fe20003f26270 */
[----:B-1----:R-:W-:Y:S01]  /*10d20*/  FMUL.FTZ R8, R207, UR32 ;  /* 0x00000020cf087c20 */ /* 0x002fe20008410000 */
[----:B------:R-:W-:-:S03]  /*10d30*/  FSEL R75, R21, -INF , !P6 ;  /* 0xff800000154b7808 */ /* 0x000fc60007000000 */
[----:B------:R1:W-:Y:S01]  /*10d40*/  MUFU.TANH R22, R8 ;  /* 0x0000000800167308 */ /* 0x0003e20000002400 */
[----:B------:R-:W-:Y:S01]  /*10d50*/  ISETP.GE.AND P2, PT, R6, R230, PT ;  /* 0x000000e60600720c */ /* 0x000fe20003f46270 */
[----:B------:R-:W-:Y:S01]  /*10d60*/  VIADD R2, R0, 0x60 ;  /* 0x0000006000027836 */ /* 0x000fe20000000000 */
[C---:B------:R-:W-:Y:S02]  /*10d70*/  ISETP.LT.OR P6, PT, R6.reuse, R228, P4 ;  /* 0x000000e40600720c */ /* 0x040fe400027c1670 */
[----:B------:R-:W-:Y:S02]  /*10d80*/  ISETP.NE.AND P4, PT, R7, RZ, PT ;  /* 0x000000ff0700720c */ /* 0x000fe40003f85270 */
[----:B------:R-:W-:Y:S02]  /*10d90*/  ISETP.LT.OR P1, PT, R6, R225, P1 ;  /* 0x000000e10600720c */ /* 0x000fe40000f21670 */
[----:B------:R-:W-:Y:S02]  /*10da0*/  FSEL R130, R20, -INF , !P5 ;  /* 0xff80000014827808 */ /* 0x000fe40006800000 */
[----:B------:R-:W-:Y:S01]  /*10db0*/  ISETP.LT.OR P2, PT, R6, R226, P2 ;  /* 0x000000e20600720c */ /* 0x000fe20001741670 */
[----:B-1----:R-:W-:Y:S01]  /*10dc0*/  FMUL.FTZ R8, R248, UR32 ;  /* 0x00000020f8087c20 */ /* 0x002fe20008410000 */
[----:B------:R-:W-:-:S02]  /*10dd0*/  FSEL R248, R33, -INF , !P3 ;  /* 0xff80000021f87808 */ /* 0x000fc40005800000 */
[C---:B------:R-:W-:Y:S02]  /*10de0*/  ISETP.GE.AND P3, PT, R6.reuse, R231, PT ;  /* 0x000000e70600720c */ /* 0x040fe40003f66270 */
[----:B----4-:R-:W-:Y:S02]  /*10df0*/  FSEL R222, R19, -INF , !P4 ;  /* 0xff80000013de7808 */ /* 0x010fe40006000000 */
[----:B------:R-:W-:Y:S02]  /*10e00*/  ISETP.LT.OR P5, PT, R6, R227, P3 ;  /* 0x000000e30600720c */ /* 0x000fe40001fa1670 */
[C---:B------:R-:W-:Y:S02]  /*10e10*/  ISETP.GE.AND P3, PT, R2.reuse, R231, PT ;  /* 0x000000e70200720c */ /* 0x040fe40003f66270 */
[----:B------:R-:W-:Y:S02]  /*10e20*/  P2R R6, PR, RZ, 0x2 ;  /* 0x00000002ff067803 */ /* 0x000fe40000000000 */
[----:B------:R-:W-:-:S02]  /*10e30*/  ISETP.GE.AND P4, PT, R2, R232, PT ;  /* 0x000000e80200720c */ /* 0x000fc40003f86270 */
[----:B------:R-:W-:Y:S02]  /*10e40*/  P2R R7, PR, RZ, 0x4 ;  /* 0x00000004ff077803 */ /* 0x000fe40000000000 */
[----:B------:R-:W-:Y:S02]  /*10e50*/  FSEL R124, R30, -INF , !P5 ;  /* 0xff8000001e7c7808 */ /* 0x000fe40006800000 */
[----:B------:R-:W-:Y:S02]  /*10e60*/  FSEL R74, R32, -INF , !P6 ;  /* 0xff800000204a7808 */ /* 0x000fe40007000000 */
[C---:B------:R-:W-:Y:S02]  /*10e70*/  ISETP.GE.AND P2, PT, R2.reuse, R230, PT ;  /* 0x000000e60200720c */ /* 0x040fe40003f46270 */
[C---:B------:R-:W-:Y:S01]  /*10e80*/  ISETP.LT.OR P5, PT, R2.reuse, R227, P3 ;  /* 0x000000e30200720c */ /* 0x040fe20001fa1670 */
[----:B------:R1:W-:Y:S01]  /*10e90*/  MUFU.TANH R13, R8 ;  /* 0x00000008000d7308 */ /* 0x0003e20000002400 */
[----:B------:R-:W-:-:S02]  /*10ea0*/  ISETP.LT.OR P6, PT, R2, R228, P4 ;  /* 0x000000e40200720c */ /* 0x000fc400027c1670 */
[----:B------:R-:W-:Y:S01]  /*10eb0*/  ISETP.NE.AND P3, PT, R6, RZ, PT ;  /* 0x000000ff0600720c */ /* 0x000fe20003f65270 */
[----:B------:R-:W-:Y:S01]  /*10ec0*/  VIADD R6, R0, 0x61 ;  /* 0x0000006100067836 */ /* 0x000fe20000000000 */
[----:B------:R-:W-:Y:S01]  /*10ed0*/  ISETP.NE.AND P4, PT, R7, RZ, PT ;  /* 0x000000ff0700720c */ /* 0x000fe20003f85270 */
[----:B------:R4:W-:Y:S01]  /*10ee0*/  STL [R1+0x18], R9 ;  /* 0x0000180901007387 */ /* 0x0009e20000100800 */
[C---:B------:R-:W-:Y:S02]  /*10ef0*/  ISETP.GE.AND P1, PT, R2.reuse, R229, PT ;  /* 0x000000e50200720c */ /* 0x040fe40003f26270 */
[----:B------:R-:W-:Y:S02]  /*10f00*/  ISETP.LT.OR P2, PT, R2, R226, P2 ;  /* 0x000000e20200720c */ /* 0x000fe40001741670 */
[----:B------:R-:W-:Y:S02]  /*10f10*/  FSEL R131, R31, -INF , !P4 ;  /* 0xff8000001f837808 */ /* 0x000fe40006000000 */
[----:B------:R-:W-:Y:S01]  /*10f20*/  FSEL R244, R10, -INF , !P0 ;  /* 0xff8000000af47808 */ /* 0x000fe20004000000 */
[----:B-1----:R-:W-:Y:S01]  /*10f30*/  FMUL.FTZ R8, R249, UR32 ;  /* 0x00000020f9087c20 */ /* 0x002fe20008410000 */
[----:B------:R-:W-:-:S02]  /*10f40*/  ISETP.GE.AND P4, PT, R6, R232, PT ;  /* 0x000000e80600720c */ /* 0x000fc40003f86270 */
[----:B------:R-:W-:Y:S01]  /*10f50*/  ISETP.LT.OR P0, PT, R2, R225, P1 ;  /* 0x000000e10200720c */ /* 0x000fe20000f01670 */
[----:B------:R1:W-:Y:S01]  /*10f60*/  MUFU.TANH R23, R8 ;  /* 0x0000000800177308 */ /* 0x0003e20000002400 */
[----:B------:R-:W-:Y:S02]  /*10f70*/  P2R R7, PR, RZ, 0x4 ;  /* 0x00000004ff077803 */ /* 0x000fe40000000000 */
[----:B------:R-:W-:Y:S01]  /*10f80*/  ISETP.GE.AND P1, PT, R6, R229, PT ;  /* 0x000000e50600720c */ /* 0x000fe20003f26270 */
[----:B------:R-:W-:Y:S01]  /*10f90*/  VIADD R2, R0, 0x68 ;  /* 0x0000006800027836 */ /* 0x000fe20000000000 */
[----:B--2---:R-:W-:Y:S01]  /*10fa0*/  FSEL R240, R29, -INF , !P3 ;  /* 0xff8000001df07808 */ /* 0x004fe20005800000 */
[----:B----4-:R-:W-:Y:S01]  /*10fb0*/  FMUL.FTZ R9, R210, UR32 ;  /* 0x00000020d2097c20 */ /* 0x010fe20008410000 */
[----:B------:R-:W-:Y:S02]  /*10fc0*/  FSEL R73, R27, -INF , !P6 ;  /* 0xff8000001b497808 */ /* 0x000fe40007000000 */
[C---:B------:R-:W-:Y:S01]  /*10fd0*/  ISETP.GE.AND P2, PT, R6.reuse, R230, PT ;  /* 0x000000e60600720c */ /* 0x040fe20003f46270 */
[----:B------:R2:W4:Y:S01]  /*10fe0*/  MUFU.TANH R12, R9 ;  /* 0x00000009000c7308 */ /* 0x0005220000002400 */
[----:B-1----:R-:W-:Y:S01]  /*10ff0*/  FMUL.FTZ R8, R251, UR32 ;  /* 0x00000020fb087c20 */ /* 0x002fe20008410000 */
[----:B------:R-:W-:-:S02]  /*11000*/  ISETP.GE.AND P3, PT, R6, R231, PT ;  /* 0x000000e70600720c */ /* 0x000fc40003f66270 */
[----:B------:R-:W-:-:S04]  /*11010*/  ISETP.LT.OR P6, PT, R6, R228, P4 ;  /* 0x000000e40600720c */ /* 0x000fc800027c1670 */
[----:B------:R1:W-:Y:S01]  /*11020*/  MUFU.TANH R21, R8 ;  /* 0x0000000800157308 */ /* 0x0003e20000002400 */
[----:B------:R-:W-:Y:S02]  /*11030*/  ISETP.NE.AND P4, PT, R7, RZ, PT ;  /* 0x000000ff0700720c */ /* 0x000fe40003f85270 */
[C---:B------:R-:W-:Y:S02]  /*11040*/  ISETP.LT.OR P1, PT, R6.reuse, R225, P1 ;  /* 0x000000e10600720c */ /* 0x040fe40000f21670 */
[----:B------:R-:W-:Y:S02]  /*11050*/  FSEL R127, R17, -INF , !P5 ;  /* 0xff800000117f7808 */ /* 0x000fe40006800000 */
[----:B------:R-:W-:Y:S01]  /*11060*/  ISETP.LT.OR P2, PT, R6, R226, P2 ;  /* 0x000000e20600720c */ /* 0x000fe20001741670 */
[----:B--2---:R-:W-:Y:S01]  /*11070*/  FMUL.FTZ R9, R206, UR32 ;  /* 0x00000020ce097c20 */ /* 0x004fe20008410000 */
[----:B------:R-:W-:Y:S02]  /*11080*/  ISETP.LT.OR P5, PT, R6, R227, P3 ;  /* 0x000000e30600720c */ /* 0x000fe40001fa1670 */
[----:B---3--:R-:W-:Y:S01]  /*11090*/  FSEL R135, R14, -INF , !P4 ;  /* 0xff8000000e877808 */ /* 0x008fe20006000000 */
[----:B------:R-:W2:Y:S01]  /*110a0*/  MUFU.TANH R15, R9 ;  /* 0x00000009000f7308 */ /* 0x000ea20000002400 */
[----:B------:R-:W-:Y:S01]  /*110b0*/  ISETP.GE.AND P3, PT, R2, R231, PT ;  /* 0x000000e70200720c */ /* 0x000fe20003f66270 */
[----:B-1----:R-:W-:Y:S01]  /*110c0*/  FMUL.FTZ R8, R96, UR32 ;  /* 0x0000002060087c20 */ /* 0x002fe20008410000 */
[----:B------:R-:W-:-:S02]  /*110d0*/  P2R R6, PR, RZ, 0x2 ;  /* 0x00000002ff067803 */ /* 0x000fc40000000000 */
[----:B------:R-:W-:-:S03]  /*110e0*/  ISETP.GE.AND P4, PT, R2, R232, PT ;  /* 0x000000e80200720c */ /* 0x000fc60003f86270 */
[----:B------:R1:W-:Y:S01]  /*110f0*/  MUFU.TANH R19, R8 ;  /* 0x0000000800137308 */ /* 0x0003e20000002400 */
[----:B------:R-:W-:Y:S02]  /*11100*/  P2R R7, PR, RZ, 0x4 ;  /* 0x00000004ff077803 */ /* 0x000fe40000000000 */
[----:B------:R-:W-:Y:S02]  /*11110*/  FSEL R129, R18, -INF , !P5 ;  /* 0xff80000012817808 */ /* 0x000fe40006800000 */
[----:B------:R-:W-:Y:S02]  /*11120*/  FSEL R72, R28, -INF , !P6 ;  /* 0xff8000001c487808 */ /* 0x000fe40007000000 */
[C---:B------:R-:W-:Y:S02]  /*11130*/  ISETP.GE.AND P2, PT, R2.reuse, R230, PT ;  /* 0x000000e60200720c */ /* 0x040fe40003f46270 */
[C---:B------:R-:W-:Y:S02]  /*11140*/  ISETP.LT.OR P5, PT, R2.reuse, R227, P3 ;  /* 0x000000e30200720c */ /* 0x040fe40001fa1670 */
[----:B------:R-:W-:-:S02]  /*11150*/  ISETP.LT.OR P6, PT, R2, R228, P4 ;  /* 0x000000e40200720c */ /* 0x000fc400027c1670 */
[----:B------:R-:W-:Y:S01]  /*11160*/  ISETP.NE.AND P3, PT, R6, RZ, PT ;  /* 0x000000ff0600720c */ /* 0x000fe20003f65270 */
[----:B-1----:R-:W-:Y:S01]  /*11170*/  FMUL.FTZ R8, R97, UR32 ;  /* 0x0000002061087c20 */ /* 0x002fe20008410000 */
[----:B------:R-:W-:Y:S01]  /*11180*/  ISETP.NE.AND P4, PT, R7, RZ, PT ;  /* 0x000000ff0700720c */ /* 0x000fe20003f85270 */
[----:B------:R-:W-:Y:S02]  /*11190*/  VIADD R6, R0, 0x69 ;  /* 0x0000006900067836 */ /* 0x000fe40000000000 */
[----:B------:R1:W-:Y:S01]  /*111a0*/  MUFU.TANH R20, R8 ;  /* 0x0000000800147308 */ /* 0x0003e20000002400 */
[C---:B------:R-:W-:Y:S02]  /*111b0*/  ISETP.GE.AND P1, PT, R2.reuse, R229, PT ;  /* 0x000000e50200720c */ /* 0x040fe40003f26270 */
[----:B------:R-:W-:Y:S02]  /*111c0*/  ISETP.LT.OR P2, PT, R2, R226, P2 ;  /* 0x000000e20200720c */ /* 0x000fe40001741670 */
[----:B------:R-:W-:-:S02]  /*111d0*/  FSEL R134, R26, -INF , !P4 ;  /* 0xff8000001a867808 */ /* 0x000fc40006000000 */
[----:B----4-:R-:W-:Y:S02]  /*111e0*/  FSEL R234, R12, -INF , !P0 ;  /* 0xff8000000cea7808 */ /* 0x010fe40004000000 */
[----:B------:R-:W-:Y:S01]  /*111f0*/  ISETP.GE.AND P4, PT, R6, R232, PT ;  /* 0x000000e80600720c */ /* 0x000fe20003f86270 */
[----:B------:R-:W-:Y:S01]  /*11200*/  FMUL.FTZ R9, R250, UR32 ;  /* 0x00000020fa097c20 */ /* 0x000fe20008410000 */
[----:B------:R-:W-:Y:S01]  /*11210*/  ISETP.LT.OR P0, PT, R2, R225, P1 ;  /* 0x000000e10200720c */ /* 0x000fe20000f01670 */
[----:B-1----:R-:W-:Y:S01]  /*11220*/  FMUL.FTZ R8, R99, UR32 ;  /* 0x0000002063087c20 */ /* 0x002fe20008410000 */
        /* <DEDUP_REMOVED lines=9> */
[----:B------:R3:W4:Y:S01]  /*112c0*/  MUFU.TANH R11, R9 ;  /* 0x00000009000b7308 */ /* 0x0007220000002400 */
[----:B------:R-:W-:Y:S01]  /*112d0*/  ISETP.NE.AND P4, PT, R7, RZ, PT ;  /* 0x000000ff0700720c */ /* 0x000fe20003f85270 */
[----:B-1----:R-:W-:Y:S01]  /*112e0*/  FMUL.FTZ R8, R136, UR32 ;  /* 0x0000002088087c20 */ /* 0x002fe20008410000 */
[----:B------:R-:W-:Y:S01]  /*112f0*/  ISETP.LT.OR P1, PT, R6, R225, P1 ;  /* 0x000000e10600720c */ /* 0x000fe20000f21670 */
[----:B------:R1:W5:Y:S04]  /*11300*/  LDL.LU R136, [R1+0xf4] ;  /* 0x0000f40001887983 */ /* 0x0003680000300800 */
[----:B------:R4:W-:Y:S01]  /*11310*/  MUFU.TANH R14, R8 ;  /* 0x00000008000e7308 */ /* 0x0009e20000002400 */
[----:B--2---:R-:W-:-:S02]  /*11320*/  FSEL R128, R15, -INF , !P5 ;  /* 0xff8000000f807808 */ /* 0x004fc40006800000 */
[C---:B------:R-:W-:Y:S02]  /*11330*/  ISETP.LT.OR P2, PT, R6.reuse, R226, P2 ;  /* 0x000000e20600720c */ /* 0x040fe40001741670 */
[----:B------:R-:W-:Y:S01]  /*11340*/  ISETP.LT.OR P5, PT, R6, R227, P3 ;  /* 0x000000e30600720c */ /* 0x000fe20001fa1670 */
[----:B---3--:R-:W-:Y:S01]  /*11350*/  FMUL.FTZ R9, R98, UR32 ;  /* 0x0000002062097c20 */ /* 0x008fe20008410000 */
[----:B------:R-:W-:Y:S02]  /*11360*/  FSEL R133, R13, -INF , !P4 ;  /* 0xff8000000d857808 */ /* 0x000fe40006000000 */
[C---:B------:R-:W-:Y:S01]  /*11370*/  ISETP.GE.AND P3, PT, R2.reuse, R231, PT ;  /* 0x000000e70200720c */ /* 0x040fe20003f66270 */
[----:B------:R-:W2:Y:S01]  /*11380*/  MUFU.TANH R10, R9 ;  /* 0x00000009000a7308 */ /* 0x000ea20000002400 */
[----:B------:R-:W-:Y:S01]  /*11390*/  P2R R6, PR, RZ, 0x2 ;  /* 0x00000002ff067803 */ /* 0x000fe20000000000 */
[----:B----4-:R-:W-:Y:S01]  /*113a0*/  FMUL.FTZ R8, R71, UR32 ;  /* 0x0000002047087c20 */ /* 0x010fe20008410000 */
[----:B------:R-:W-:Y:S01]  /*113b0*/  ISETP.GE.AND P4, PT, R2, R232, PT ;  /* 0x000000e80200720c */ /* 0x000fe20003f86270 */
[----:B------:R1:W5:Y:S01]  /*113c0*/  LDL.LU R71, [R1+0xf0] ;  /* 0x0000f00001477983 */ /* 0x0003620000300800 */
[----:B------:R-:W-:-:S03]  /*113d0*/  P2R R7, PR, RZ, 0x4 ;  /* 0x00000004ff077803 */ /* 0x000fc60000000000 */
[----:B------:R3:W-:Y:S01]  /*113e0*/  MUFU.TANH R18, R8 ;  /* 0x0000000800127308 */ /* 0x0007e20000002400 */
[----:B------:R-:W-:Y:S02]  /*113f0*/  FSEL R121, R22, -INF , !P5 ;  /* 0xff80000016797808 */ /* 0x000fe40006800000 */
[----:B------:R-:W-:Y:S02]  /*11400*/  FSEL R94, R24, -INF , !P6 ;  /* 0xff800000185e7808 */ /* 0x000fe40007000000 */
[C---:B------:R-:W-:Y:S02]  /*11410*/  ISETP.GE.AND P2, PT, R2.reuse, R230, PT ;  /* 0x000000e60200720c */ /* 0x040fe40003f46270 */
[C---:B------:R-:W-:Y:S02]  /*11420*/  ISETP.LT.OR P5, PT, R2.reuse, R227, P3 ;  /* 0x000000e30200720c */ /* 0x040fe40001fa1670 */
[----:B------:R-:W-:Y:S02]  /*11430*/  ISETP.LT.OR P6, PT, R2, R228, P4 ;  /* 0x000000e40200720c */ /* 0x000fe400027c1670 */
[----:B------:R-:W-:Y:S01]  /*11440*/  ISETP.NE.AND P3, PT, R6, RZ, PT ;  /* 0x000000ff0600720c */ /* 0x000fe20003f65270 */
[----:B------:R-:W-:Y:S01]  /*11450*/  VIADD R6, R0, 0x71 ;  /* 0x0000007100067836 */ /* 0x000fe20000000000 */
[----:B------:R-:W-:Y:S01]  /*11460*/  ISETP.NE.AND P4, PT, R7, RZ, PT ;  /* 0x000000ff0700720c */ /* 0x000fe20003f85270 */
[----:B---3--:R-:W-:Y:S01]  /*11470*/  FMUL.FTZ R8, R69, UR32 ;  /* 0x0000002045087c20 */ /* 0x008fe20008410000 */
[----:B------:R-:W-:-:S03]  /*11480*/  ISETP.LT.OR P2, PT, R2, R226, P2 ;  /* 0x000000e20200720c */ /* 0x000fc60001741670 */
[----:B------:R3:W-:Y:S01]  /*11490*/  MUFU.TANH R16, R8 ;  /* 0x0000000800107308 */ /* 0x0007e20000002400 */
[----:B------:R-:W-:Y:S02]  /*114a0*/  FSEL R132, R23, -INF , !P4 ;  /* 0xff80000017847808 */ /* 0x000fe40006000000 */
[----:B------:R-:W-:Y:S02]  /*114b0*/  ISETP.GE.AND P1, PT, R2, R229, PT ;  /* 0x000000e50200720c */ /* 0x000fe40003f26270 */
[----:B------:R-:W-:Y:S02]  /*114c0*/  ISETP.GE.AND P4, PT, R6, R232, PT ;  /* 0x000000e80600720c */ /* 0x000fe40003f86270 */
[----:B------:R-:W-:Y:S01]  /*114d0*/  P2R R7, PR, RZ, 0x4 ;  /* 0x00000004ff077803 */ /* 0x000fe20000000000 */
[----:B------:R-:W-:Y:S01]  /*114e0*/  FMUL.FTZ R9, R70, UR32 ;  /* 0x0000002046097c20 */ /* 0x000fe20008410000 */
[----:B------:R-:W-:Y:S01]  /*114f0*/  FSEL R211, R11, -INF , !P0 ;  /* 0xff8000000bd37808 */ /* 0x000fe20004000000 */
[----:B------:R1:W5:Y:S01]  /*11500*/  LDL.LU R70, [R1+0xec] ;  /* 0x0000ec0001467983 */ /* 0x0003620000300800 */
[----:B---3--:R-:W-:Y:S01]  /*11510*/  FMUL.FTZ R8, R236, UR32 ;  /* 0x00000020ec087c20 */ /* 0x008fe20008410000 */
[----:B------:R-:W-:-:S02]  /*11520*/  FSEL R66, R19, -INF , !P6 ;  /* 0xff80000013427808 */ /* 0x000fc40007000000 */
[----:B------:R-:W-:Y:S01]  /*11530*/  FSEL R210, R21, -INF , !P3 ;  /* 0xff80000015d27808 */ /* 0x000fe20005800000 */
[----:B------:R3:W-:Y:S01]  /*11540*/  MUFU.TANH R15, R8 ;  /* 0x00000008000f7308 */ /* 0x0007e20000002400 */
[----:B------:R-:W-:Y:S01]  /*11550*/  ISETP.LT.OR P0, PT, R2, R225, P1 ;  /* 0x000000e10200720c */ /* 0x000fe20000f01670 */
[----:B------:R-:W-:Y:S01]  /*11560*/  VIADD R2, R0, 0x78 ;  /* 0x0000007800027836 */ /* 0x000fe20000000000 */
[C---:B------:R-:W-:Y:S01]  /*11570*/  ISETP.GE.AND P2, PT, R6.reuse, R230, PT ;  /* 0x000000e60600720c */ /* 0x040fe20003f46270 */
[----:B------:R1:W5:Y:S01]  /*11580*/  LDL.LU R69, [R1+0xe8] ;  /* 0x0000e80001457983 */ /* 0x0003620000300800 */
[C---:B------:R-:W-:Y:S02]  /*11590*/  ISETP.LT.OR P6, PT, R6.reuse, R228, P4 ;  /* 0x000000e40600720c */ /* 0x040fe400027c1670 */
[C---:B------:R-:W-:Y:S02]  /*115a0*/  ISETP.GE.AND P3, PT, R6.reuse, R231, PT ;  /* 0x000000e70600720c */ /* 0x040fe40003f66270 */
[----:B------:R-:W-:-:S02]  /*115b0*/  ISETP.GE.AND P1, PT, R6, R229, PT ;  /* 0x000000e50600720c */ /* 0x000fc40003f26270 */
[----:B------:R-:W-:Y:S01]  /*115c0*/  ISETP.NE.AND P4, PT, R7, RZ, PT ;  /* 0x000000ff0700720c */ /* 0x000fe20003f85270 */
[----:B---3--:R-:W-:Y:S01]  /*115d0*/  FMUL.FTZ R8, R237, UR32 ;  /* 0x00000020ed087c20 */ /* 0x008fe20008410000 */
[----:B------:R3:W4:Y:S01]  /*115e0*/  MUFU.TANH R12, R9 ;  /* 0x00000009000c7308 */ /* 0x0007220000002400 */
[----:B--2---:R-:W-:Y:S02]  /*115f0*/  FSEL R119, R10, -INF , !P5 ;  /* 0xff8000000a777808 */ /* 0x004fe40006800000 */
[----:B------:R-:W-:-:S05]  /*11600*/  ISETP.LT.OR P2, PT, R6, R226, P2 ;  /* 0x000000e20600720c */ /* 0x000fca0001741670 */
[----:B------:R2:W-:Y:S01]  /*11610*/  MUFU.TANH R13, R8 ;  /* 0x00000008000d7308 */ /* 0x0005e20000002400 */
[C---:B------:R-:W-:Y:S02]  /*11620*/  ISETP.LT.OR P5, PT, R6.reuse, R227, P3 ;  /* 0x000000e30600720c */ /* 0x040fe40001fa1670 */
[----:B------:R-:W-:Y:S02]  /*11630*/  ISETP.LT.OR P1, PT, R6, R225, P1 ;  /* 0x000000e10600720c */ /* 0x000fe40000f21670 */
[----:B------:R-:W-:Y:S02]  /*11640*/  FSEL R122, R14, -INF , !P4 ;  /* 0xff8000000e7a7808 */ /* 0x000fe40006000000 */
[----:B------:R-:W-:Y:S01]  /*11650*/  ISETP.GE.AND P4, PT, R2, R232, PT ;  /* 0x000000e80200720c */ /* 0x000fe20003f86270 */
[----:B---3--:R-:W-:Y:S01]  /*11660*/  FMUL.FTZ R9, R238, UR32 ;  /* 0x00000020ee097c20 */ /* 0x008fe20008410000 */
[----:B------:R-:W-:Y:S01]  /*11670*/  ISETP.GE.AND P3, PT, R2, R231, PT ;  /* 0x000000e70200720c */ /* 0x000fe20003f66270 */
[----:B--2---:R-:W-:Y:S01]  /*11680*/  FMUL.FTZ R8, R239, UR32 ;  /* 0x00000020ef087c20 */ /* 0x004fe20008410000 */
[----:B------:R-:W-:-:S03]  /*11690*/  P2R R7, PR, RZ, 0x4 ;  /* 0x00000004ff077803 */ /* 0x000fc60000000000 */
[----:B------:R2:W-:Y:S01]  /*116a0*/  MUFU.TANH R10, R8 ;  /* 0x00000008000a7308 */ /* 0x0005e20000002400 */
[----:B------:R-:W-:Y:S02]  /*116b0*/  P2R R6, PR, RZ, 0x2 ;  /* 0x00000002ff067803 */ /* 0x000fe40000000000 */
[----:B------:R-:W-:Y:S02]  /*116c0*/  FSEL R95, R17, -INF , !P5 ;  /* 0xff800000115f7808 */ /* 0x000fe40006800000 */
[C---:B------:R-:W-:Y:S02]  /*116d0*/  ISETP.LT.OR P5, PT, R2.reuse, R228, P4 ;  /* 0x000000e40200720c */ /* 0x040fe400027a1670 */
[----:B------:R-:W-:Y:S01]  /*116e0*/  ISETP.LT.OR P4, PT, R2, R227, P3 ;  /* 0x000000e30200720c */ /* 0x000fe20001f81670 */
[----:B------:R-:W-:Y:S01]  /*116f0*/  MUFU.TANH R11, R9 ;  /* 0x00000009000b7308 */ /* 0x000fe20000002400 */
[----:B------:R-:W-:Y:S02]  /*11700*/  FSEL R64, R20, -INF , !P6 ;  /* 0xff80000014407808 */ /* 0x000fe40007000000 */
[----:B------:R-:W-:Y:S01]  /*11710*/  ISETP.NE.AND P3, PT, R7, RZ, PT ;  /* 0x000000ff0700720c */ /* 0x000fe20003f65270 */
[----:B--2---:R-:W-:Y:S01]  /*11720*/  FMUL.FTZ R8, R68, UR32 ;  /* 0x0000002044087c20 */ /* 0x004fe20008410000 */
[----:B------:R-:W-:Y:S01]  /*11730*/  ISETP.NE.AND P6, PT, R6, RZ, PT ;  /* 0x000000ff0600720c */ /* 0x000fe20003fc5270 */
[----:B------:R1:W5:Y:S02]  /*11740*/  LDL.LU R68, [R1+0xe4] ;  /* 0x0000e40001447983 */ /* 0x0003640000300800 */
[----:B------:R2:W3:Y:S01]  /*11750*/  MUFU.TANH R9, R8 ;  /* 0x0000000800097308 */ /* 0x0004e20000002400 */
[----:B------:R-:W-:Y:S01]  /*11760*/  FMUL.FTZ R7, R4, UR32 ;  /* 0x0000002004077c20 */ /* 0x000fe20008410000 */
[----:B------:R-:W-:Y:S01]  /*11770*/  FMUL.FTZ R6, R3, UR32 ;  /* 0x0000002003067c20 */ /* 0x000fe20008410000 */
[----:B--2---:R-:W-:-:S02]  /*11780*/  FMUL.FTZ R8, R5, UR32 ;  /* 0x0000002005087c20 */ /* 0x004fc40008410000 */
[----:B------:R1:W5:Y:S04]  /*11790*/  LDL.LU R5, [R1+0xe0] ;  /* 0x0000e00001057983 */ /* 0x0003680000300800 */
[----:B------:R1:W5:Y:S04]  /*117a0*/  LDL.LU R4, [R1+0xdc] ;  /* 0x0000dc0001047983 */ /* 0x0003680000300800 */
[----:B------:R1:W5:Y:S01]  /*117b0*/  LDL.LU R3, [R1+0xd8] ;  /* 0x0000d80001037983 */ /* 0x0003620000300800 */
[----:B------:R-:W-:Y:S01]  /*117c0*/  ISETP.GE.AND P2, PT, R2, R230, PT ;  /* 0x000000e60200720c */ /* 0x000fe20003f46270 */
[----:B------:R-:W-:Y:S01]  /*117d0*/  VIADD R0, R0, 0x79 ;  /* 0x0000007900007836 */ /* 0x000fe20000000000 */
[----:B------:R-:W-:-:S02]  /*117e0*/  ISETP.GE.AND P1, PT, R2, R229, PT ;  /* 0x000000e50200720c */ /* 0x000fc40003f26270 */
[----:B------:R-:W-:Y:S02]  /*117f0*/  ISETP.LT.OR P2, PT, R2, R226, P2 ;  /* 0x000000e20200720c */ /* 0x000fe40001741670 */
[----:B----4-:R-:W-:Y:S02]  /*11800*/  FSEL R209, R12, -INF , !P0 ;  /* 0xff8000000cd17808 */ /* 0x010fe40004000000 */
[----:B------:R-:W-:Y:S02]  /*11810*/  FSEL R120, R18, -INF , !P3 ;  /* 0xff80000012787808 */ /* 0x000fe40005800000 */
[----:B------:R-:W-:Y:S02]  /*11820*/  ISETP.LT.OR P0, PT, R2, R225, P1 ;  /* 0x000000e10200720c */ /* 0x000fe40000f01670 */
[C---:B------:R-:W-:Y:S02]  /*11830*/  ISETP.GE.AND P3, PT, R0.reuse, R232, PT ;  /* 0x000000e80000720c */ /* 0x040fe40003f66270 */
[----:B------:R-:W-:-:S02]  /*11840*/  ISETP.GE.AND P1, PT, R0, R230, PT ;  /* 0x000000e60000720c */ /* 0x000fc40003f26270 */
[----:B------:R-:W-:Y:S02]  /*11850*/  P2R R2, PR, RZ, 0x4 ;  /* 0x00000004ff027803 */ /* 0x000fe40000000000 */
[----:B------:R-:W-:Y:S02]  /*11860*/  FSEL R208, R16, -INF , !P6 ;  /* 0xff80000010d07808 */ /* 0x000fe40007000000 */
[C---:B------:R-:W-:Y:S02]  /*11870*/  ISETP.LT.OR P6, PT, R0.reuse, R228, P3 ;  /* 0x000000e40000720c */ /* 0x040fe40001fc1670 */
[----:B------:R-:W-:Y:S02]  /*11880*/  ISETP.LT.OR P3, PT, R0, R226, P1 ;  /* 0x000000e20000720c */ /* 0x000fe40000f61670 */
[----:B------:R-:W-:Y:S01]  /*11890*/  ISETP.NE.AND P1, PT, R2, RZ, PT ;  /* 0x000000ff0200720c */ /* 0x000fe20003f25270 */
[----:B------:R-:W2:Y:S03]  /*118a0*/  MUFU.TANH R7, R7 ;  /* 0x0000000700077308 */ /* 0x000ea60000002400 */
[----:B---3--:R-:W-:-:S02]  /*118b0*/  FSEL R118, R9, -INF , !P1 ;  /* 0xff80000009767808 */ /* 0x008fc40004800000 */
[----:B------:R-:W-:-:S03]  /*118c0*/  PLOP3.LUT P1, PT, PT, PT, UP1, 0x80, 0x0 ;  /* 0x000000000000781c */ /* 0x000fc60003f2f018 */
[----:B------:R-:W3:Y:S08]  /*118d0*/  MUFU.TANH R8, R8 ;  /* 0x0000000800087308 */ /* 0x000ef00000002400 */
[----:B------:R-:W4:Y:S01]  /*118e0*/  MUFU.TANH R6, R6 ;  /* 0x0000000600067308 */ /* 0x000f220000002400 */
[----:B------:R-:W-:Y:S02]  /*118f0*/  ISETP.GE.AND P2, PT, R0, R231, PT ;  /* 0x000000e70000720c */ /* 0x000fe40003f46270 */
[----:B------:R-:W-:-:S02]  /*11900*/  FSEL R93, R11, -INF , !P4 ;  /* 0xff8000000b5d7808 */ /* 0x000fc40006000000 */
[C---:B------:R-:W-:Y:S02]  /*11910*/  ISETP.GE.AND P4, PT, R0.reuse, R229, PT ;  /* 0x000000e50000720c */ /* 0x040fe40003f86270 */
[----:B------:R-:W-:Y:S02]  /*11920*/  FSEL R67, R15, -INF , !P5 ;  /* 0xff8000000f437808 */ /* 0x000fe40006800000 */
[C---:B------:R-:W-:Y:S02]  /*11930*/  ISETP.LT.OR P5, PT, R0.reuse, R227, P2 ;  /* 0x000000e30000720c */ /* 0x040fe400017a1670 */
[----:B------:R-:W-:Y:S02]  /*11940*/  ISETP.LT.OR P2, PT, R0, R225, P4 ;  /* 0x000000e10000720c */ /* 0x000fe40002741670 */
[----:B--2---:R-:W-:Y:S02]  /*11950*/  FSEL R207, R7, -INF , !P0 ;  /* 0xff80000007cf7808 */ /* 0x004fe40004000000 */
[----:B------:R-:W-:-:S02]  /*11960*/  LOP3.LUT P0, RZ, R224, 0x20, RZ, 0xc0, !PT ;  /* 0x00000020e0ff7812 */ /* 0x000fc4000780c0ff */
[----:B------:R-:W-:Y:S02]  /*11970*/  FSEL R65, R13, -INF , !P6 ;  /* 0xff8000000d417808 */ /* 0x000fe40007000000 */
[----:B------:R-:W-:Y:S02]  /*11980*/  FSEL R92, R10, -INF , !P5 ;  /* 0xff8000000a5c7808 */ /* 0x000fe40006800000 */
[----:B---3--:R-:W-:Y:S02]  /*11990*/  FSEL R116, R8, -INF , !P3 ;  /* 0xff80000008747808 */ /* 0x008fe40005800000 */
[----:B----4-:R-:W-:Y:S01]  /*119a0*/  FSEL R206, R6, -INF , !P2 ;  /* 0xff80000006ce7808 */ /* 0x010fe20005000000 */
[----:B-1----:R-:W-:Y:S06]  /*119b0*/  @!P1 BRA `(.L_x_892) ;  /* 0x0000000400c09947 */ /* 0x002fec0003800000 */
        /* <DEDUP_REMOVED lines=17> */
[----:B------:R-:W-:-:S02]  /*11ad0*/  @!UP0 UIMAD UR4, UR9, 0x30, URZ ;  /* 0x00000030090488a4 */ /* 0x000fc4000f8e023f */
[----:B------:R-:W4:Y:S08]  /*11ae0*/  @!P0 LDC.64 R18, c[0x0][0x218] ;  /* 0x00008600ff128b82 */ /* 0x000f300000000a00 */
[----:B------:R-:W4:Y:S01]  /*11af0*/  @!P0 LDC.64 R10, c[0x0][0x218] ;  /* 0x00008600ff0a8b82 */ /* 0x000f220000000a00 */
[----:B--2---:R-:W-:-:S04]  /*11b00*/  LEA R6, P1, R6, R38, 0x7 ;  /* 0x0000002606067211 */ /* 0x004fc800078238ff */
[----:B---3--:R-:W-:-:S03]  /*11b10*/  LEA.HI.X R7, R2, R205, R0, 0x7, P1 ;  /* 0x000000cd02077211 */ /* 0x008fc600008f3c00 */
[----:B------:R-:W-:-:S04]  /*11b20*/  @!P0 IMAD.WIDE.U32 R8, R8, 0x30, R6 ;  /* 0x0000003008088825 */ /* 0x000fc800078e0006 */
        /* <DEDUP_REMOVED lines=9> */
[C---:B----4-:R-:W-:Y:S01]  /*11bc0*/  @!P0 LEA R14, P1, R8.reuse, R14, 0x1 ;  /* 0x0000000e080e8211 */ /* 0x050fe200078208ff */
[----:B------:R-:W-:Y:S01]  /*11bd0*/  @!P0 IMAD.MOV.U32 R9, RZ, RZ, R7 ;  /* 0x000000ffff098224 */ /* 0x000fe200078e0007 */
[----:B------:R-:W-:Y:S02]  /*11be0*/  @!UP0 UIMAD UR4, UR9, 0x60, URZ ;  /* 0x00000060090488a4 */ /* 0x000fe4000f8e023f */
[----:B------:R-:W-:Y:S01]  /*11bf0*/  @!P0 LEA.HI.X R15, R8, R15, R0, 0x1, P1 ;  /* 0x0000000f080f8211 */ /* 0x000fe200008f0c00 */
[----:B------:R-:W-:Y:S02]  /*11c00*/  IMAD.U32 R0, RZ, RZ, UR8 ;  /* 0x00000008ff007e24 */ /* 0x000fe4000f8e00ff */
[----:B------:R-:W-:-:S04]  /*11c10*/  @!P0 IMAD.MOV.U32 R8, RZ, RZ, R6 ;  /* 0x000000ffff088224 */ /* 0x000fc800078e0006 */
[----:B------:R-:W-:-:S04]  /*11c20*/  @!P0 IMAD.WIDE.U32 R8, R0, 0x60, R8 ;  /* 0x0000006000088825 */ /* 0x000fc800078e0008 */
[----:B------:R-:W-:Y:S01]  /*11c30*/  @!P0 VIADD R0, R9, UR4 ;  /* 0x0000000409008c36 */ /* 0x000fe20008000000 */
[----:B------:R-:W-:-:S04]  /*11c40*/  @!P0 LEA R12, P1, R8, R12, 0x1 ;  /* 0x0000000c080c8211 */ /* 0x000fc800078208ff */
[----:B------:R-:W-:Y:S02]  /*11c50*/  @!P0 LEA.HI.X R13, R8, R13, R0, 0x1, P1 ;  /* 0x0000000d080d8211 */ /* 0x000fe400008f0c00 */
[C---:B------:R-:W-:Y:S02]  /*11c60*/  @!P0 LEA R8, P1, R6.reuse, R18, 0x1 ;  /* 0x0000001206088211 */ /* 0x040fe400078208ff */
        /* <DEDUP_REMOVED lines=67> */
.L_x_894:
[----:B------:R-:W-:Y:S05]  /*120a0*/  BSYNC B0 ;  /* 0x0000000000007941 */ /* 0x000fea0003800000 */
.L_x_893:
[----:B------:R-:W0:Y:S02]  /*120b0*/  LDGDEPBAR ;  /* 0x00000000000079af */ /* 0x000e240000000000 */
.L_x_892:
[----:B---3--:R-:W2:Y:S04]  /*120c0*/  LDL.LU R13, [R1+0x54] ;  /* 0x00005400010d7983 */ /* 0x008ea80000300800 */
[----:B------:R-:W3:Y:S04]  /*120d0*/  LDL.LU R7, [R1+0x1c] ;  /* 0x00001c0001077983 */ /* 0x000ee80000300800 */
[----:B-1----:R-:W4:Y:S04]  /*120e0*/  LDL.LU R8, [R1+0x20] ;  /* 0x0000200001087983 */ /* 0x002f280000300800 */
[----:B------:R-:W3:Y:S04]  /*120f0*/  LDL.LU R12, [R1+0x38] ;  /* 0x00003800010c7983 */ /* 0x000ee80000300800 */
[----:B------:R-:W4:Y:S04]  /*12100*/  LDL.LU R9, [R1+0x30] ;  /* 0x0000300001097983 */ /* 0x000f280000300800 */
[----:B------:R-:W3:Y:S04]  /*12110*/  LDL.LU R11, [R1+0x50] ;  /* 0x00005000010b7983 */ /* 0x000ee80000300800 */
[----:B------:R-:W4:Y:S04]  /*12120*/  LDL.LU R10, [R1+0x3c] ;  /* 0x00003c00010a7983 */ /* 0x000f280000300800 */
[----:B------:R-:W4:Y:S04]  /*12130*/  LDL.LU R2, [R1+0x40] ;  /* 0x0000400001027983 */ /* 0x000f280000300800 */
[----:B------:R-:W4:Y:S01]  /*12140*/  LDL.LU R0, [R1+0x2c] ;  /* 0x00002c0001007983 */ /* 0x000f220000300800 */
[----:B------:R-:W-:-:S03]  /*12150*/  MOV R236, R57 ;  /* 0x0000003900ec7202 */ /* 0x000fc60000000f00 */
        /* <DEDUP_REMOVED lines=12> */
[----:B------:R-:W4:Y:S04]  /*12220*/  LDL.LU R237, [R1+0x18] ;  /* 0x0000180001ed7983 */ /* 0x000f280000300800 */
[----:B-1----:R-:W4:Y:S04]  /*12230*/  LDL.LU R221, [R1+0x28] ;  /* 0x0000280001dd7983 */ /* 0x002f280000300800 */
[----:B------:R-:W4:Y:S01]  /*12240*/  LDL.LU R251, [R1+0x4c] ;  /* 0x00004c0001fb7983 */ /* 0x000f220000300800 */
[----:B------:R-:W-:-:S02]  /*12250*/  MOV R249, R203 ;  /* 0x000000cb00f97202 */ /* 0x000fc40000000f00 */
[----:B------:R-:W-:Y:S01]  /*12260*/  MOV R232, R62 ;  /* 0x0000003e00e87202 */ /* 0x000fe20000000f00 */
[----:B------:R-:W4:Y:S01]  /*12270*/  LDL.LU R226, [R1+0x48] ;  /* 0x0000480001e27983 */ /* 0x000f220000300800 */
[----:B------:R-:W-:Y:S01]  /*12280*/  IMAD.MOV.U32 R224, RZ, RZ, R58 ;  /* 0x000000ffffe07224 */ /* 0x000fe200078e003a */
[----:B------:R-:W-:Y:S02]  /*12290*/  MOV R225, R59 ;  /* 0x0000003b00e17202 */ /* 0x000fe40000000f00 */
[----:B------:R-:W4:Y:S01]  /*122a0*/  LDL R6, [R1+0x44] ;  /* 0x0000440001067983 */ /* 0x000f220000100800 */
[----:B------:R-:W-:-:S03]  /*122b0*/  MOV R220, R60 ;  /* 0x0000003c00dc7202 */ /* 0x000fc60000000f00 */
[----:B------:R-:W4:Y:S04]  /*122c0*/  LDL R17, [R1+0x34] ;  /* 0x0000340001117983 */ /* 0x000f280000100800 */
[----:B------:R-:W4:Y:S04]  /*122d0*/  LDL R16, [R1+0x24] ;  /* 0x0000240001107983 */ /* 0x000f280000100800 */
[----:B------:R-:W4:Y:S04]  /*122e0*/  LDL R14, [R1+0x14] ;  /* 0x00001400010e7983 */ /* 0x000f280000100800 */
[----:B------:R1:W-:Y:S04]  /*122f0*/  STL [R1+0xf4], R218 ;  /* 0x0000f4da01007387 */ /* 0x0003e80000100800 */
[----:B------:R-:W-:Y:S04]  /*12300*/  STL [R1+0xf0], R213 ;  /* 0x0000f0d501007387 */ /* 0x000fe80000100800 */
[----:B------:R-:W-:Y:S04]  /*12310*/  STL [R1+0xec], R212 ;  /* 0x0000ecd401007387 */ /* 0x000fe80000100800 */
[----:B------:R-:W-:Y:S04]  /*12320*/  STL [R1+0xe8], R201 ;  /* 0x0000e8c901007387 */ /* 0x000fe80000100800 */
[----:B------:R1:W-:Y:S04]  /*12330*/  STL [R1+0xe4], R200 ;  /* 0x0000e4c801007387 */ /* 0x0003e80000100800 */
[----:B-----5:R-:W-:Y:S04]  /*12340*/  STL [R1+0xe0], R5 ;  /* 0x0000e00501007387 */ /* 0x020fe80000100800 */
[----:B------:R4:W-:Y:S01]  /*12350*/  STL [R1+0xdc], R4 ;  /* 0x0000dc0401007387 */ /* 0x0009e20000100800 */
[----:B-1----:R-:W-:-:S02]  /*12360*/  MOV R218, R61 ;  /* 0x0000003d00da7202 */ /* 0x002fc40000000f00 */
[----:B------:R-:W-:Y:S02]  /*12370*/  MOV R200, R63 ;  /* 0x0000003f00c87202 */ /* 0x000fe40000000f00 */
[----:B--2---:R-:W-:Y:S01]  /*12380*/  MOV R18, R13 ;  /* 0x0000000d00127202 */ /* 0x004fe20000000f00 */
[----:B---3--:R-:W-:Y:S01]  /*12390*/  IMAD.MOV.U32 R13, RZ, RZ, R11 ;  /* 0x000000ffff0d7224 */ /* 0x008fe200078e000b */
[----:B----4-:R-:W-:Y:S02]  /*123a0*/  MOV R11, R0 ;  /* 0x00000000000b7202 */ /* 0x010fe40000000f00 */
[----:B------:R-:W-:-:S04]  /*123b0*/  FMNMX.FTZ R0, R71, R40, !PT ;  /* 0x0000002847007209 */ /* 0x000fc80007810000 */
[----:B------:R-:W-:-:S04]  /*123c0*/  FMNMX.FTZ R0, R46, R0, !PT ;  /* 0x000000002e007209 */ /* 0x000fc80007810000 */
[----:B------:R-:W-:-:S04]  /*123d0*/  FMNMX.FTZ R0, R42, R0, !PT ;  /* 0x000000002a007209 */ /* 0x000fc80007810000 */
[----:B------:R-:W-:-:S04]  /*123e0*/  FMNMX.FTZ R0, R41, R0, !PT ;  /* 0x0000000029007209 */ /* 0x000fc80007810000 */
[----:B------:R-:W-:Y:S02]  /*123f0*/  FMNMX.FTZ R0, R88, R0, !PT ;  /* 0x0000000058007209 */ /* 0x000fe40007810000 */
[----:B------:R-:W-:Y:S02]  /*12400*/  MOV R15, R12 ;  /* 0x0000000c000f7202 */ /* 0x000fe40000000f00 */
[----:B------:R-:W-:Y:S02]  /*12410*/  FMNMX.FTZ R0, R83, R0, !PT ;  /* 0x0000000053007209 */ /* 0x000fe40007810000 */
[----:B------:R-:W-:Y:S02]  /*12420*/  MOV R12, R10 ;  /* 0x0000000a000c7202 */ /* 0x000fe40000000f00 */
[----:B------:R-:W-:Y:S02]  /*12430*/  MOV R10, R2 ;  /* 0x00000002000a7202 */ /* 0x000fe40000000f00 */
[----:B------:R-:W-:-:S02]  /*12440*/  FMNMX.FTZ R2, R79, R0, !PT ;  /* 0x000000004f027209 */ /* 0x000fc40007810000 */
[----:B------:R-:W-:Y:S02]  /*12450*/  FMNMX.FTZ R0, R70, R43, !PT ;  /* 0x0000002b46007209 */ /* 0x000fe40007810000 */
[----:B------:R-:W-:Y:S02]  /*12460*/  FMNMX.FTZ R2, R76, R2, !PT ;  /* 0x000000024c027209 */ /* 0x000fe40007810000 */
[----:B------:R-:W-:-:S04]  /*12470*/  FMNMX.FTZ R0, R51, R0, !PT ;  /* 0x0000000033007209 */ /* 0x000fc80007810000 */
[----:B------:R-:W-:-:S04]  /*12480*/  FMNMX.FTZ R0, R47, R0, !PT ;  /* 0x000000002f007209 */ /* 0x000fc80007810000 */
[----:B------:R-:W-:-:S04]  /*12490*/  FMNMX.FTZ R0, R45, R0, !PT ;  /* 0x000000002d007209 */ /* 0x000fc80007810000 */
[----:B------:R-:W-:Y:S01]  /*124a0*/  FMNMX.FTZ R0, R90, R0, !PT ;  /* 0x000000005a007209 */ /* 0x000fe20007810000 */
[----:B------:R-:W-:Y:S01]  /*124b0*/  IMAD.MOV.U32 R201, RZ, RZ, R7 ;  /* 0x000000ffffc97224 */ /* 0x000fe200078e0007 */
[----:B------:R-:W-:Y:S02]  /*124c0*/  MOV R4, R18 ;  /* 0x0000001200047202 */ /* 0x000fe40000000f00 */
[----:B------:R-:W-:-:S04]  /*124d0*/  FMNMX.FTZ R6, R6, R2, !PT ;  /* 0x0000000206067209 */ /* 0x000fc80007810000 */
[----:B------:R-:W-:-:S04]  /*124e0*/  FMNMX.FTZ R6, R17, R6, !PT ;  /* 0x0000000611067209 */ /* 0x000fc80007810000 */
[----:B------:R-:W-:Y:S02]  /*124f0*/  FMNMX.FTZ R6, R16, R6, !PT ;  /* 0x0000000610067209 */ /* 0x000fe40007810000 */
[----:B------:R-:W-:Y:S01]  /*12500*/  FMNMX.FTZ R2, R86, R0, !PT ;  /* 0x0000000056027209 */ /* 0x000fe20007810000 */
[----:B------:R-:W-:Y:S01]  /*12510*/  IMAD.MOV.U32 R5, RZ, RZ, R15 ;  /* 0x000000ffff057224 */ /* 0x000fe200078e000f */
[----:B------:R-:W-:Y:S02]  /*12520*/  FMNMX.FTZ R6, R14, R6, !PT ;  /* 0x000000060e067209 */ /* 0x000fe40007810000 */
[----:B------:R-:W-:Y:S02]  /*12530*/  MOV R212, R8 ;  /* 0x0000000800d47202 */ /* 0x000fe40000000f00 */
[----:B------:R-:W-:Y:S02]  /*12540*/  MOV R230, R9 ;  /* 0x0000000900e67202 */ /* 0x000fe40000000f00 */
[----:B------:R-:W-:Y:S01]  /*12550*/  MOV R250, R202 ;  /* 0x000000ca00fa7202 */ /* 0x000fe20000000f00 */
[----:B------:R-:W-:Y:S01]  /*12560*/  STL [R1+0xd8], R3 ;  /* 0x0000d80301007387 */ /* 0x000fe20000100800 */
[----:B------:R-:W-:-:S02]  /*12570*/  FMNMX.FTZ R6, R112, R6, !PT ;  /* 0x0000000670067209 */ /* 0x000fc40007810000 */
[----:B------:R-:W-:Y:S01]  /*12580*/  FMNMX.FTZ R0, R69, R48, !PT ;  /* 0x0000003045007209 */ /* 0x000fe20007810000 */
[----:B------:R-:W-:Y:S01]  /*12590*/  LDSM.16.MT88.4 R16, [R214+0x8000] ;  /* 0x00800000d610783b */ /* 0x000fe20000004200 */
        /* <DEDUP_REMOVED lines=18> */
[----:B------:R-:W-:Y:S02]  /*126c0*/  MOV R231, R11 ;  /* 0x0000000b00e77202 */ /* 0x000fe40000000f00 */
        /* <DEDUP_REMOVED lines=21> */
[----:B------:R-:W-:-:S02]  /*12820*/  MOV R229, R10 ;  /* 0x0000000a00e57202 */ /* 0x000fc40000000f00 */
        /* <DEDUP_REMOVED lines=26> */
[----:B------:R-:W-:Y:S02]  /*129d0*/  MOV R227, R12 ;  /* 0x0000000c00e37202 */ /* 0x000fe40000000f00 */
        /* <DEDUP_REMOVED lines=30> */
[----:B------:R-:W-:Y:S02]  /*12bc0*/  FMNMX.FTZ R8, R132, R8, !PT ;  /* 0x0000000884087209 */ /* 0x000fe40007810000 */
[----:B------:R-:W-:Y:S01]  /*12bd0*/  FMNMX.FTZ R6, R248, R7, !PT ;  /* 0x00000007f8067209 */ /* 0x000fe20007810000 */
[----:B------:R-:W1:Y:S01]  /*12be0*/  SHFL.BFLY PT, R10, R0, 0x1, 0x1f ;  /* 0x0c201f00000a7f89 */ /* 0x000e6200000e0000 */
        /* <DEDUP_REMOVED lines=8> */
[----:B------:R-:W-:-:S03]  /*12c70*/  FMNMX.FTZ R6, R219, R6, !PT ;  /* 0x00000006db067209 */ /* 0x000fc60007810000 */
[----:B------:R-:W3:Y:S01]  /*12c80*/  SHFL.BFLY PT, R9, R8, 0x2, 0x1f ;  /* 0x0c401f0008097f89 */ /* 0x000ee200000e0000 */
[----:B------:R-:W-:-:S04]  /*12c90*/  FMNMX.FTZ R6, R211, R6, !PT ;  /* 0x00000006d3067209 */ /* 0x000fc80007810000 */
[----:B------:R-:W-:Y:S02]  /*12ca0*/  FMNMX.FTZ R6, R210, R6, !PT ;  /* 0x00000006d2067209 */ /* 0x000fe40007810000 */
[----:B-1----:R-:W-:Y:S02]  /*12cb0*/  FMNMX.FTZ R205, R0, R10, !PT ;  /* 0x0000000a00cd7209 */ /* 0x002fe40007810000 */
[----:B------:R-:W-:Y:S02]  /*12cc0*/  FMNMX.FTZ R0, R209, R6, !PT ;  /* 0x00000006d1007209 */ /* 0x000fe40007810000 */
[----:B--2---:R-:W-:Y:S02]  /*12cd0*/  FMNMX.FTZ R2, R2, R7, !PT ;  /* 0x0000000702027209 */ /* 0x004fe40007810000 */
[----:B------:R-:W-:-:S04]  /*12ce0*/  FMNMX.FTZ R0, R208, R0, !PT ;  /* 0x00000000d0007209 */ /* 0x000fc80007810000 */
[----:B------:R-:W-:Y:S01]  /*12cf0*/  FMNMX.FTZ R0, R207, R0, !PT ;  /* 0x00000000cf007209 */ /* 0x000fe20007810000 */
[----:B------:R-:W1:Y:S03]  /*12d00*/  SHFL.BFLY PT, R11, R2, 0x1, 0x1f ;  /* 0x0c201f00020b7f89 */ /* 0x000e6600000e0000 */
[----:B------:R-:W-:Y:S02]  /*12d10*/  FMNMX.FTZ R0, R206, R0, !PT ;  /* 0x00000000ce007209 */ /* 0x000fe40007810000 */
[----:B---3--:R-:W-:Y:S01]  /*12d20*/  FMNMX.FTZ R8, R8, R9, !PT ;  /* 0x0000000908087209 */ /* 0x008fe20007810000 */
[C---:B------:R-:W-:Y:S02]  /*12d30*/  FMUL.FTZ R7, R205.reuse, UR24 ;  /* 0x00000018cd077c20 */ /* 0x040fe40008410000 */
[----:B------:R-:W2:Y:S01]  /*12d40*/  SHFL.BFLY PT, R9, R0, 0x2, 0x1f ;  /* 0x0c401f0000097f89 */ /* 0x000ea200000e0000 */
[----:B------:R-:W-:-:S03]  /*12d50*/  FSETP.NEU.FTZ.AND P3, PT, R205, -INF , PT ;  /* 0xff800000cd00780b */ /* 0x000fc60003f7d000 */
[----:B------:R-:W3:Y:S01]  /*12d60*/  SHFL.BFLY PT, R10, R8, 0x1, 0x1f ;  /* 0x0c201f00080a7f89 */ /* 0x000ee200000e0000 */
[----:B------:R-:W-:-:S05]  /*12d70*/  FSEL R7, R7, RZ, P3 ;  /* 0x000000ff07077208 */ /* 0x000fca0001800000 */
[----:B------:R-:W-:-:S04]  /*12d80*/  FFMA.FTZ R6, R40, UR24, -R7 ;  /* 0x0000001828067c23 */ /* 0x000fc80008010807 */
[----:B------:R4:W-:Y:S01]  /*12d90*/  MUFU.EX2 R23, R6 ;  /* 0x0000000600177308 */ /* 0x0009e20000000800 */
[----:B-1----:R-:W-:-:S04]  /*12da0*/  FMNMX.FTZ R204, R2, R11, !PT ;  /* 0x0000000b02cc7209 */ /* 0x002fc80007810000 */
[----:B------:R-:W-:Y:S02]  /*12db0*/  FSETP.NEU.FTZ.AND P2, PT, R204, -INF , PT ;  /* 0xff800000cc00780b */ /* 0x000fe40003f5d000 */
[----:B--2---:R-:W-:Y:S01]  /*12dc0*/  FMNMX.FTZ R0, R0, R9, !PT ;  /* 0x0000000900007209 */ /* 0x004fe20007810000 */
[----:B----4-:R-:W-:-:S04]  /*12dd0*/  FFMA.FTZ R6, R46, UR24, -R7 ;  /* 0x000000182e067c23 */ /* 0x010fc80008010807 */
[----:B------:R1:W-:Y:S01]  /*12de0*/  MUFU.EX2 R239, R6 ;  /* 0x0000000600ef7308 */ /* 0x0003e20000000800 */
[----:B------:R-:W2:Y:S01]  /*12df0*/  SHFL.BFLY PT, R9, R0, 0x1, 0x1f ;  /* 0x0c201f0000097f89 */ /* 0x000ea200000e0000 */
[----:B---3--:R-:W-:Y:S01]  /*12e00*/  FMNMX.FTZ R203, R8, R10, !PT ;  /* 0x0000000a08cb7209 */ /* 0x008fe20007810000 */
[----:B-1----:R-:W-:-:S05]  /*12e10*/  FMUL.FTZ R6, R204, UR24 ;  /* 0x00000018cc067c20 */ /* 0x002fca0008410000 */
[----:B------:R-:W-:-:S05]  /*12e20*/  FSEL R6, R6, RZ, P2 ;  /* 0x000000ff06067208 */ /* 0x000fca0001000000 */
[----:B------:R-:W-:-:S04]  /*12e30*/  FFMA.FTZ R8, R47, UR24, -R6 ;  /* 0x000000182f087c23 */ /* 0x000fc80008010806 */
[----:B------:R-:W1:Y:S01]  /*12e40*/  MUFU.EX2 R10, R8 ;  /* 0x00000008000a7308 */ /* 0x000e620000000800 */
[----:B--2---:R-:W-:Y:S02]  /*12e50*/  FMNMX.FTZ R202, R0, R9, !PT ;  /* 0x0000000900ca7209 */ /* 0x004fe40007810000 */
[----:B------:R-:W-:Y:S01]  /*12e60*/  FSEL R9, R205, RZ, P3 ;  /* 0x000000ffcd097208 */ /* 0x000fe20001800000 */
[----:B-1----:R-:W-:Y:S04]  /*12e70*/  STL [R1+0x58], R10 ;  /* 0x0000580a01007387 */ /* 0x002fe80000100800 */
[----:B------:R1:W-:Y:S04]  /*12e80*/  STL [R1+0x128], R205 ;  /* 0x000128cd01007387 */ /* 0x0003e80000100800 */
[----:B-1----:R-:W2:Y:S01]  /*12e90*/  LDL.LU R205, [R1+0x58] ;  /* 0x0000580001cd7983 */ /* 0x002ea20000300800 */
[----:B------:R-:W-:-:S04]  /*12ea0*/  FFMA.FTZ R2, R42, UR24, -R7 ;  /* 0x000000182a027c23 */ /* 0x000fc80008010807 */
[----:B------:R1:W-:Y:S01]  /*12eb0*/  MUFU.EX2 R213, R2 ;  /* 0x0000000200d57308 */ /* 0x0003e20000000800 */
[----:B------:R-:W-:Y:S01]  /*12ec0*/  FSETP.NEU.FTZ.AND P1, PT, R203, -INF , PT ;  /* 0xff800000cb00780b */ /* 0x000fe20003f3d000 */
[----:B-1----:R-:W-:-:S06]  /*12ed0*/  FFMA.FTZ R2, R41, UR24, -R7 ;  /* 0x0000001829027c23 */ /* 0x002fcc0008010807 */
[----:B------:R1:W-:Y:S01]  /*12ee0*/  MUFU.EX2 R3, R2 ;  /* 0x0000000200037308 */ /* 0x0003e20000000800 */
[--C-:B------:R-:W-:Y:S01]  /*12ef0*/  FFMA.FTZ R8, R45, UR24, -R6.reuse ;  /* 0x000000182d087c23 */ /* 0x100fe20008010806 */
[----:B-1----:R-:W-:-:S06]  /*12f00*/  FFMA.FTZ R2, R43, UR24, -R6 ;  /* 0x000000182b027c23 */ /* 0x002fcc0008010806 */
[----:B------:R1:W-:Y:S02]  /*12f10*/  MUFU.EX2 R22, R2 ;  /* 0x0000000200167308 */ /* 0x0003e40000000800 */
[----:B-1----:R-:W-:-:S06]  /*12f20*/  FFMA.FTZ R2, R51, UR24, -R6 ;  /* 0x0000001833027c23 */ /* 0x002fcc0008010806 */
[----:B------:R1:W-:Y:S01]  /*12f30*/  MUFU.EX2 R24, R2 ;  /* 0x0000000200187308 */ /* 0x0003e20000000800 */
[----:B------:R-:W-:-:S07]  /*12f40*/  FSETP.NEU.FTZ.AND P0, PT, R202, -INF , PT ;  /* 0xff800000ca00780b */ /* 0x000fce0003f1d000 */
[----:B------:R3:W4:Y:S01]  /*12f50*/  MUFU.EX2 R12, R8 ;  /* 0x00000008000c7308 */ /* 0x0007220000000800 */
[----:B-1----:R-:W-:-:S05]  /*12f60*/  FMUL.FTZ R2, R203, UR24 ;  /* 0x00000018cb027c20 */ /* 0x002fca0008410000 */
[----:B------:R-:W-:-:S05]  /*12f70*/  FSEL R2, R2, RZ, P1 ;  /* 0x000000ff02027208 */ /* 0x000fca0000800000 */
[--C-:B---3--:R-:W-:Y:S01]  /*12f80*/  FFMA.FTZ R8, R48, UR24, -R2.reuse ;  /* 0x0000001830087c23 */ /* 0x108fe20008010802 */
[----:B------:R-:W-:-:S03]  /*12f90*/  FFMA.FTZ R0, R50, UR24, -R2 ;  /* 0x0000001832007c23 */ /* 0x000fc60008010802 */
[----:B------:R1:W-:Y:S08]  /*12fa0*/  MUFU.EX2 R43, R8 ;  /* 0x00000008002b7308 */ /* 0x0003f00000000800 */
[----:B------:R3:W-:Y:S01]  /*12fb0*/  MUFU.EX2 R10, R0 ;  /* 0x00000000000a7308 */ /* 0x0007e20000000800 */
[----:B-1----:R-:W-:-:S07]  /*12fc0*/  FFMA.FTZ R8, R49, UR24, -R2 ;  /* 0x0000001831087c23 */ /* 0x002fce0008010802 */
[----:B------:R1:W-:Y:S01]  /*12fd0*/  MUFU.EX2 R233, R8 ;  /* 0x0000000800e97308 */ /* 0x0003e20000000800 */
[----:B---3--:R-:W-:-:S05]  /*12fe0*/  FMUL.FTZ R0, R202, UR24 ;  /* 0x00000018ca007c20 */ /* 0x008fca0008410000 */
[----:B------:R-:W-:Y:S01]  /*12ff0*/  FSEL R0, R0, RZ, P0 ;  /* 0x000000ff00007208 */ /* 0x000fe20000000000 */
[----:B-1----:R-:W-:-:S04]  /*13000*/  FFMA.FTZ R8, R44, UR24, -R2 ;  /* 0x000000182c087c23 */ /* 0x002fc80008010802 */
[----:B------:R1:W3:Y:S01]  /*13010*/  MUFU.EX2 R11, R8 ;  /* 0x00000008000b7308 */ /* 0x0002e20000000800 */
[----:B------:R-:W-:Y:S01]  /*13020*/  FADD.FTZ R9, R71, -R9 ;  /* 0x8000000947097221 */ /* 0x000fe20000010000 */
[----:B-1----:R-:W-:-:S06]  /*13030*/  FFMA.FTZ R8, R52, UR24, -R0 ;  /* 0x0000001834087c23 */ /* 0x002fcc0008010800 */
[----:B------:R1:W-:Y:S01]  /*13040*/  MUFU.EX2 R42, R8 ;  /* 0x00000008002a7308 */ /* 0x0003e20000000800 */
[----:B------:R-:W-:Y:S01]  /*13050*/  FMUL.FTZ R21, R9, UR24 ;  /* 0x0000001809157c20 */ /* 0x000fe20008410000 */
[----:B-1----:R-:W-:-:S06]  /*13060*/  FFMA.FTZ R8, R54, UR24, -R0 ;  /* 0x0000001836087c23 */ /* 0x002fcc0008010800 */
[----:B------:R1:W-:Y:S02]  /*13070*/  MUFU.EX2 R25, R8 ;  /* 0x0000000800197308 */ /* 0x0003e40000000800 */
[----:B-1----:R-:W-:-:S06]  /*13080*/  FFMA.FTZ R8, R53, UR24, -R0 ;  /* 0x0000001835087c23 */ /* 0x002fcc0008010800 */
[----:B------:R1:W-:Y:S02]  /*13090*/  MUFU.EX2 R238, R8 ;  /* 0x0000000800ee7308 */ /* 0x0003e40000000800 */
[----:B-1----:R-:W-:-:S05]  /*130a0*/  FSEL R8, R204, RZ, P2 ;  /* 0x000000ffcc087208 */ /* 0x002fca0001000000 */
[----:B------:R-:W-:Y:S01]  /*130b0*/  FADD.FTZ R9, R70, -R8 ;  /* 0x8000000846097221 */ /* 0x000fe20000010000 */
[----:B------:R-:W-:-:S03]  /*130c0*/  FSEL R8, R203, RZ, P1 ;  /* 0x000000ffcb087208 */ /* 0x000fc60000800000 */
[----:B------:R-:W-:Y:S02]  /*130d0*/  FMUL.FTZ R20, R9, UR24 ;  /* 0x0000001809147c20 */ /* 0x000fe40008410000 */
[----:B------:R-:W-:Y:S01]  /*130e0*/  FADD.FTZ R9, R69, -R8 ;  /* 0x8000000845097221 */ /* 0x000fe20000010000 */
[----:B------:R-:W-:-:S05]  /*130f0*/  FSEL R8, R202, RZ, P0 ;  /* 0x000000ffca087208 */ /* 0x000fca0000000000 */
[----:B------:R-:W-:-:S04]  /*13100*/  FADD.FTZ R8, R68, -R8 ;  /* 0x8000000844087221 */ /* 0x000fc80000010000 */
[----:B------:R-:W-:Y:S01]  /*13110*/  FMUL.FTZ R8, R8, UR24 ;  /* 0x0000001808087c20 */ /* 0x000fe20008410000 */
[----:B------:R-:W-:-:S03]  /*13120*/  FMUL.FTZ R9, R9, UR24 ;  /* 0x0000001809097c20 */ /* 0x000fc60008410000 */
[----:B------:R1:W-:Y:S08]  /*13130*/  MUFU.EX2 R40, R8 ;  /* 0x0000000800287308 */ /* 0x0003f00000000800 */
[----:B------:R-:W3:Y:S01]  /*13140*/  MUFU.EX2 R21, R21 ;  /* 0x0000001500157308 */ /* 0x000ee20000000800 */
[----:B-1----:R-:W-:-:S07]  /*13150*/  FFMA.FTZ R8, R55, UR24, -R0 ;  /* 0x0000001837087c23 */ /* 0x002fce0008010800 */
[----:B------:R-:W1:Y:S08]  /*13160*/  MUFU.EX2 R20, R20 ;  /* 0x0000001400147308 */ /* 0x000e700000000800 */
[----:B------:R-:W2:Y:S08]  /*13170*/  MUFU.EX2 R41, R9 ;  /* 0x0000000900297308 */ /* 0x000eb00000000800 */
[----:B------:R2:W2:Y:S01]  /*13180*/  MUFU.EX2 R69, R8 ;  /* 0x0000000800457308 */ /* 0x0004a20000000800 */
[----:B----4-:R-:W-:Y:S01]  /*13190*/  IMAD.MOV.U32 R71, RZ, RZ, R12 ;  /* 0x000000ffff477224 */ /* 0x010fe200078e000c */
[----:B---3--:R-:W-:-:S02]  /*131a0*/  MOV R70, R11 ;  /* 0x0000000b00467202 */ /* 0x008fc40000000f00 */
[----:B------:R-:W-:Y:S01]  /*131b0*/  MOV R68, R10 ;  /* 0x0000000a00447202 */ /* 0x000fe20000000f00 */
[-C--:B------:R-:W-:Y:S01]  /*131c0*/  FMUL.FTZ R164, R164, R21.reuse ;  /* 0x00000015a4a47220 */ /* 0x080fe20000410000 */
[----:B------:R-:W-:Y:S01]  /*131d0*/  FMUL.FTZ R165, R165, R21 ;  /* 0x00000015a5a57220 */ /* 0x000fe20000410000 */
[-C--:B-1----:R-:W-:Y:S01]  /*131e0*/  FMUL.FTZ R166, R166, R20.reuse ;  /* 0x00000014a6a67220 */ /* 0x082fe20000410000 */
[----:B------:R-:W-:Y:S01]  /*131f0*/  FMUL.FTZ R167, R167, R20 ;  /* 0x00000014a7a77220 */ /* 0x000fe20000410000 */
[----:B------:R-:W-:Y:S01]  /*13200*/  F2FP.F16.F32.PACK_AB R12, R239, R23 ;  /* 0x00000017ef0c723e */ /* 0x000fe200000000ff */
[-C--:B--2---:R-:W-:Y:S01]  /*13210*/  FMUL.FTZ R196, R196, R41.reuse ;  /* 0x00000029c4c47220 */ /* 0x084fe20000410000 */
[----:B------:R-:W-:Y:S01]  /*13220*/  F2FP.F16.F32.PACK_AB R13, R24, R22 ;  /* 0x00000016180d723e */ /* 0x000fe200000000ff */
[----:B------:R-:W-:Y:S01]  /*13230*/  FMUL.FTZ R197, R197, R41 ;  /* 0x00000029c5c57220 */ /* 0x000fe20000410000 */
[----:B------:R-:W-:Y:S01]  /*13240*/  F2FP.F16.F32.PACK_AB R14, R3, R213 ;  /* 0x000000d5030e723e */ /* 0x000fe200000000ff */
[-C--:B------:R-:W-:Y:S01]  /*13250*/  FMUL.FTZ R198, R198, R40.reuse ;  /* 0x00000028c6c67220 */ /* 0x080fe20000410000 */
[----:B------:R-:W-:Y:S01]  /*13260*/  FMUL.FTZ R199, R199, R40 ;  /* 0x00000028c7c77220 */ /* 0x000fe20000410000 */
[----:B------:R-:W-:Y:S01]  /*13270*/  F2FP.F16.F32.PACK_AB R9, R25, R42 ;  /* 0x0000002a1909723e */ /* 0x000fe200000000ff */
[----:B------:R-:W-:Y:S01]  /*13280*/  FMUL.FTZ R160, R160, R21 ;  /* 0x00000015a0a07220 */ /* 0x000fe20000410000 */
[----:B------:R-:W-:Y:S01]  /*13290*/  F2FP.F16.F32.PACK_AB R8, R68, R43 ;  /* 0x0000002b4408723e */ /* 0x000fe200000000ff */
[----:B------:R-:W-:Y:S01]  /*132a0*/  FMUL.FTZ R161, R161, R21 ;  /* 0x00000015a1a17220 */ /* 0x000fe20000410000 */
[----:B------:R-:W-:Y:S01]  /*132b0*/  F2FP.F16.F32.PACK_AB R15, R71, R205 ;  /* 0x000000cd470f723e */ /* 0x000fe200000000ff */
[----:B------:R-:W-:Y:S01]  /*132c0*/  FMUL.FTZ R162, R162, R20 ;  /* 0x00000014a2a27220 */ /* 0x000fe20000410000 */
[----:B------:R-:W-:Y:S01]  /*132d0*/  F2FP.F16.F32.PACK_AB R10, R70, R233 ;  /* 0x000000e9460a723e */ /* 0x000fe200000000ff */
[-C--:B------:R-:W-:Y:S01]  /*132e0*/  FMUL.FTZ R192, R192, R41.reuse ;  /* 0x00000029c0c07220 */ /* 0x080fe20000410000 */
[----:B------:R-:W-:Y:S01]  /*132f0*/  F2FP.F16.F32.PACK_AB R11, R69, R238 ;  /* 0x000000ee450b723e */ /* 0x000fe200000000ff */
[----:B------:R-:W-:Y:S01]  /*13300*/  FMUL.FTZ R193, R193, R41 ;  /* 0x00000029c1c17220 */ /* 0x000fe20000410000 */
[-C--:B------:R-:W-:Y:S01]  /*13310*/  FMUL.FTZ R194, R194, R40.reuse ;  /* 0x00000028c2c27220 */ /* 0x080fe20000410000 */
[----:B------:R-:W-:Y:S01]  /*13320*/  FMUL.FTZ R195, R195, R40 ;  /* 0x00000028c3c37220 */ /* 0x000fe20000410000 */
[-C--:B------:R-:W-:Y:S01]  /*13330*/  FMUL.FTZ R163, R163, R20.reuse ;  /* 0x00000014a3a37220 */ /* 0x080fe20000410000 */
[-C--:B------:R-:W-:Y:S06]  /*13340*/  HMMA.16816.F32 R164, R12, R16.reuse, R164 ;  /* 0x000000100ca4723c */ /* 0x080fec00000018a4 */
[C---:B------:R-:W-:Y:S06]  /*13350*/  HMMA.16816.F32 R56, R8.reuse, R16, R196 ;  /* 0x000000100838723c */ /* 0x040fec00000018c4 */
[-C--:B------:R-:W-:Y:S01]  /*13360*/  HMMA.16816.F32 R52, R8, R18.reuse, R192 ;  /* 0x000000120834723c */ /* 0x080fe200000018c0 */
[-C--:B------:R-:W-:Y:S01]  /*13370*/  FMUL.FTZ R156, R156, R21.reuse ;  /* 0x000000159c9c7220 */ /* 0x080fe20000410000 */
[----:B------:R-:W-:Y:S01]  /*13380*/  FMUL.FTZ R157, R157, R21 ;  /* 0x000000159d9d7220 */ /* 0x000fe20000410000 */
[-C--:B------:R-:W-:Y:S01]  /*13390*/  FMUL.FTZ R158, R158, R20.reuse ;  /* 0x000000149e9e7220 */ /* 0x080fe20000410000 */
[----:B------:R-:W-:Y:S01]  /*133a0*/  FMUL.FTZ R159, R159, R20 ;  /* 0x000000149f9f7220 */ /* 0x000fe20000410000 */
[----:B------:R-:W2:Y:S01]  /*133b0*/  LDL.LU R192, [R1+0x60] ;  /* 0x0000600001c07983 */ /* 0x000ea20000300800 */
[C---:B------:R-:W-:Y:S03]  /*133c0*/  HMMA.16816.F32 R160, R12.reuse, R18, R160 ;  /* 0x000000120ca0723c */ /* 0x040fe600000018a0 */
[----:B------:R-:W1:Y:S03]  /*133d0*/  LDSM.16.MT88.4 R16, [R217+0x8000] ;  /* 0x00800000d910783b */ /* 0x000e660000004200 */
[-C--:B-1----:R-:W-:Y:S01]  /*133e0*/  HMMA.16816.F32 R96, R12, R16.reuse, R156 ;  /* 0x000000100c60723c */ /* 0x082fe2000000189c */
[----:B------:R-:W3:Y:S01]  /*133f0*/  LDL.LU R159, [R1+0x5c] ;  /* 0x00005c00019f7983 */ /* 0x000ee20000300800 */
[-C--:B------:R-:W-:Y:S01]  /*13400*/  FMUL.FTZ R188, R188, R41.reuse ;  /* 0x00000029bcbc7220 */ /* 0x080fe20000410000 */
[----:B------:R-:W-:Y:S01]  /*13410*/  FMUL.FTZ R189, R189, R41 ;  /* 0x00000029bdbd7220 */ /* 0x000fe20000410000 */
[-C--:B------:R-:W-:Y:S01]  /*13420*/  FMUL.FTZ R190, R190, R40.reuse ;  /* 0x00000028bebe7220 */ /* 0x080fe20000410000 */
[----:B------:R-:W-:Y:S01]  /*13430*/  FMUL.FTZ R191, R191, R40 ;  /* 0x00000028bfbf7220 */ /* 0x000fe20000410000 */
        /* <DEDUP_REMOVED lines=10> */
[----:B------:R-:W-:Y:S01]  /*134e0*/  HMMA.16816.F32 R48, R8, R16, R188 ;  /* 0x000000100830723c */ /* 0x000fe200000018bc */
[----:B------:R-:W-:-:S02]  /*134f0*/  MOV R195, R101 ;  /* 0x0000006500c37202 */ /* 0x000fc40000000f00 */
[----:B------:R-:W-:Y:S02]  /*13500*/  MOV R194, R100 ;  /* 0x0000006400c27202 */ /* 0x000fe40000000f00 */
[----:B------:R-:W-:Y:S01]  /*13510*/  MOV R199, R25 ;  /* 0x0000001900c77202 */ /* 0x000fe20000000f00 */
[-C--:B------:R-:W-:Y:S01]  /*13520*/  HMMA.16816.F32 R44, R8, R18.reuse, R184 ;  /* 0x00000012082c723c */ /* 0x080fe200000018b8 */
[----:B------:R-:W-:Y:S02]  /*13530*/  MOV R193, R24 ;  /* 0x0000001800c17202 */ /* 0x000fe40000000f00 */
[----:B------:R-:W1:Y:S03]  /*13540*/  LDSM.16.MT88.4 R24, [R215+0x8000] ;  /* 0x00800000d718783b */ /* 0x000e660000004200 */
[----:B------:R-:W-:Y:S01]  /*13550*/  HMMA.16816.F32 R100, R12, R18, R152 ;  /* 0x000000120c64723c */ /* 0x000fe20000001898 */
[----:B------:R-:W4:Y:S01]  /*13560*/  LDSM.16.MT88.4 R16, [R216+0x8000] ;  /* 0x00800000d810783b */ /* 0x000f220000004200 */
        /* <DEDUP_REMOVED lines=16> */
[----:B------:R-:W-:-:S02]  /*13670*/  MOV R198, R37 ;  /* 0x0000002500c67202 */ /* 0x000fc40000000f00 */
[----:B------:R-:W-:Y:S02]  /*13680*/  MOV R154, R196 ;  /* 0x000000c4009a7202 */ /* 0x000fe40000000f00 */
[----:B------:R-:W-:Y:S01]  /*13690*/  MOV R196, R3 ;  /* 0x0000000300c47202 */ /* 0x000fe20000000f00 */
[C---:B-1----:R-:W-:Y:S06]  /*136a0*/  HMMA.16816.F32 R36, R8.reuse, R24, R180 ;  /* 0x000000180824723c */ /* 0x042fec00000018b4 */
[----:B------:R-:W-:Y:S01]  /*136b0*/  HMMA.16816.F32 R28, R8, R26, R176 ;  /* 0x0000001a081c723c */ /* 0x000fe200000018b0 */
[----:B------:R-:W-:-:S05]  /*136c0*/  MOV R183, R197 ;  /* 0x000000c500b77202 */ /* 0x000fca0000000f00 */
[----:B----4-:R-:W-:Y:S01]  /*136d0*/  HMMA.16816.F32 R60, R8, R16, R172 ;  /* 0x00000010083c723c */ /* 0x010fe200000018ac */
[----:B------:R-:W-:-:S05]  /*136e0*/  MOV R197, R250 ;  /* 0x000000fa00c57202 */ /* 0x000fca0000000f00 */
[----:B------:R-:W-:Y:S07]  /*136f0*/  HMMA.16816.F32 R32, R8, R18, R168 ;  /* 0x000000120820723c */ /* 0x000fee00000018a8 */
[----:B------:R-:W-:-:S04]  /*13700*/  FFMA.FTZ R8, R88, UR24, -R7 ;  /* 0x0000001858087c23 */ /* 0x000fc80008010807 */
        /* <DEDUP_REMOVED lines=8> */
[----:B------:R-:W-:Y:S02]  /*13790*/  MOV R76, R249 ;  /* 0x000000f9004c7202 */ /* 0x000fe40000000f00 */
[----:B------:R-:W-:Y:S01]  /*137a0*/  MOV R155, R195 ;  /* 0x000000c3009b7202 */ /* 0x000fe20000000f00 */
[----:B------:R-:W-:Y:S02]  /*137b0*/  IMAD.MOV.U32 R195, RZ, RZ, R4 ;  /* 0x000000ffffc37224 */ /* 0x000fe400078e0004 */
[----:B-1----:R-:W-:-:S04]  /*137c0*/  FFMA.FTZ R8, R90, UR24, -R6 ;  /* 0x000000185a087c23 */ /* 0x002fc80008010806 */
[----:B------:R1:W-:Y:S02]  /*137d0*/  MUFU.EX2 R249, R8 ;  /* 0x0000000800f97308 */ /* 0x0003e40000000800 */
[----:B-1----:R-:W-:-:S06]  /*137e0*/  FFMA.FTZ R8, R86, UR24, -R6 ;  /* 0x0000001856087c23 */ /* 0x002fcc0008010806 */
[----:B------:R1:W-:Y:S02]  /*137f0*/  MUFU.EX2 R170, R8 ;  /* 0x0000000800aa7308 */ /* 0x0003e40000000800 */
[----:B-1----:R-:W-:-:S06]  /*13800*/  FFMA.FTZ R8, R82, UR24, -R6 ;  /* 0x0000001852087c23 */ /* 0x002fcc0008010806 */
[----:B------:R1:W-:Y:S01]  /*13810*/  MUFU.EX2 R4, R8 ;  /* 0x0000000800047308 */ /* 0x0003e20000000800 */
[----:B------:R-:W-:Y:S02]  /*13820*/  IMAD.MOV.U32 R86, RZ, RZ, R212 ;  /* 0x000000ffff567224 */ /* 0x000fe400078e00d4 */
[----:B-1----:R-:W-:Y:S01]  /*13830*/  FFMA.FTZ R8, R78, UR24, -R6 ;  /* 0x000000184e087c23 */ /* 0x002fe20008010806 */
[----:B------:R-:W-:-:S04]  /*13840*/  MOV R78, R231 ;  /* 0x000000e7004e7202 */ /* 0x000fc80000000f00 */
[----:B------:R1:W-:Y:S01]  /*13850*/  MUFU.EX2 R231, R8 ;  /* 0x0000000800e77308 */ /* 0x0003e20000000800 */
[-C--:B------:R-:W-:Y:S01]  /*13860*/  FMUL.FTZ R140, R140, R21.reuse ;  /* 0x000000158c8c7220 */ /* 0x080fe20000410000 */
[----:B------:R-:W-:Y:S01]  /*13870*/  FMUL.FTZ R141, R141, R21 ;  /* 0x000000158d8d7220 */ /* 0x000fe20000410000 */
[----:B-1----:R-:W-:-:S05]  /*13880*/  FFMA.FTZ R8, R89, UR24, -R2 ;  /* 0x0000001859087c23 */ /* 0x002fca0008010802 */
[----:B------:R1:W-:Y:S01]  /*13890*/  MUFU.EX2 R179, R8 ;  /* 0x0000000800b37308 */ /* 0x0003e20000000800 */
[-C--:B------:R-:W-:Y:S01]  /*138a0*/  FMUL.FTZ R142, R142, R20.reuse ;  /* 0x000000148e8e7220 */ /* 0x080fe20000410000 */
[-C--:B------:R-:W-:Y:S01]  /*138b0*/  FMUL.FTZ R143, R143, R20.reuse ;  /* 0x000000148f8f7220 */ /* 0x080fe20000410000 */
[-C--:B------:R-:W-:Y:S01]  /*138c0*/  FMUL.FTZ R136, R136, R21.reuse ;  /* 0x0000001588887220 */ /* 0x080fe20000410000 */
[----:B------:R-:W-:Y:S01]  /*138d0*/  FMUL.FTZ R137, R137, R21 ;  /* 0x0000001589897220 */ /* 0x000fe20000410000 */
[-C--:B------:R-:W-:Y:S01]  /*138e0*/  FMUL.FTZ R138, R138, R20.reuse ;  /* 0x000000148a8a7220 */ /* 0x080fe20000410000 */
[----:B------:R-:W-:Y:S01]  /*138f0*/  FMUL.FTZ R139, R139, R20 ;  /* 0x000000148b8b7220 */ /* 0x000fe20000410000 */
[----:B-1----:R-:W-:-:S04]  /*13900*/  FFMA.FTZ R8, R84, UR24, -R2 ;  /* 0x0000001854087c23 */ /* 0x002fc80008010802 */
[----:B------:R1:W-:Y:S01]  /*13910*/  MUFU.EX2 R212, R8 ;  /* 0x0000000800d47308 */ /* 0x0003e20000000800 */
[----:B------:R-:W-:Y:S02]  /*13920*/  IMAD.MOV.U32 R181, RZ, RZ, R197 ;  /* 0x000000ffffb57224 */ /* 0x000fe400078e00c5 */
[----:B------:R-:W-:Y:S01]  /*13930*/  IMAD.MOV.U32 R197, RZ, RZ, R230 ;  /* 0x000000ffffc57224 */ /* 0x000fe200078e00e6 */
[----:B------:R-:W-:Y:S01]  /*13940*/  HMMA.16816.F32 R140, R12, R16, R140 ;  /* 0x000000100c8c723c */ /* 0x000fe2000000188c */
[----:B-1----:R-:W-:Y:S01]  /*13950*/  FFMA.FTZ R8, R81, UR24, -R2 ;  /* 0x0000001851087c23 */ /* 0x002fe20008010802 */
[----:B------:R-:W-:-:S03]  /*13960*/  MOV R81, R5 ;  /* 0x0000000500517202 */ /* 0x000fc60000000f00 */
[----:B------:R1:W-:Y:S01]  /*13970*/  MUFU.EX2 R5, R8 ;  /* 0x0000000800057308 */ /* 0x0003e20000000800 */
[----:B------:R-:W-:Y:S01]  /*13980*/  HMMA.16816.F32 R136, R12, R18, R136 ;  /* 0x000000120c88723c */ /* 0x000fe20000001888 */
[----:B------:R-:W4:Y:S01]  /*13990*/  LDSM.16.MT88.4 R16, [R214+0x8800] ;  /* 0x00880000d610783b */ /* 0x000f220000004200 */
[----:B------:R-:W-:Y:S01]  /*139a0*/  MOV R180, R198 ;  /* 0x000000c600b47202 */ /* 0x000fe20000000f00 */
[----:B-1----:R-:W-:-:S04]  /*139b0*/  FFMA.FTZ R8, R77, UR24, -R2 ;  /* 0x000000184d087c23 */ /* 0x002fc80008010802 */
[----:B------:R1:W2:Y:S01]  /*139c0*/  MUFU.EX2 R230, R8 ;  /* 0x0000000800e67308 */ /* 0x0002a20000000800 */
[----:B------:R-:W-:Y:S02]  /*139d0*/  MOV R198, R201 ;  /* 0x000000c900c67202 */ /* 0x000fe40000000f00 */
[----:B------:R-:W-:Y:S01]  /*139e0*/  MOV R176, R199 ;  /* 0x000000c700b07202 */ /* 0x000fe20000000f00 */
[----:B-1----:R-:W-:-:S04]  /*139f0*/  FFMA.FTZ R8, R108, UR24, -R0 ;  /* 0x000000186c087c23 */ /* 0x002fc80008010800 */
[----:B------:R1:W-:Y:S01]  /*13a00*/  MUFU.EX2 R178, R8 ;  /* 0x0000000800b27308 */ /* 0x0003e20000000800 */
[----:B------:R-:W-:Y:S01]  /*13a10*/  MOV R199, R200 ;  /* 0x000000c800c77202 */ /* 0x000fe20000000f00 */
[----:B-1----:R-:W-:Y:S01]  /*13a20*/  FFMA.FTZ R8, R87, UR24, -R0 ;  /* 0x0000001857087c23 */ /* 0x002fe20008010800 */
[-C--:B------:R-:W-:Y:S01]  /*13a30*/  FMUL.FTZ R148, R148, R21.reuse ;  /* 0x0000001594947220 */ /* 0x080fe20000410000 */
[----:B------:R-:W-:Y:S01]  /*13a40*/  FMUL.FTZ R149, R149, R21 ;  /* 0x0000001595957220 */ /* 0x000fe20000410000 */
[----:B------:R-:W-:-:S03]  /*13a50*/  FMUL.FTZ R150, R150, R20 ;  /* 0x0000001496967220 */ /* 0x000fc60000410000 */
[----:B------:R1:W4:Y:S01]  /*13a60*/  MUFU.EX2 R201, R8 ;  /* 0x0000000800c97308 */ /* 0x0003220000000800 */
[-C--:B------:R-:W-:Y:S01]  /*13a70*/  FMUL.FTZ R151, R151, R20.reuse ;  /* 0x0000001497977220 */ /* 0x080fe20000410000 */
[-C--:B------:R-:W-:Y:S01]  /*13a80*/  FMUL.FTZ R144, R144, R21.reuse ;  /* 0x0000001590907220 */ /* 0x080fe20000410000 */
[----:B------:R-:W-:Y:S01]  /*13a90*/  FMUL.FTZ R145, R145, R21 ;  /* 0x0000001591917220 */ /* 0x000fe20000410000 */
[-C--:B------:R-:W-:Y:S01]  /*13aa0*/  FMUL.FTZ R146, R146, R20.reuse ;  /* 0x0000001492927220 */ /* 0x080fe20000410000 */
[-C--:B------:R-:W-:Y:S01]  /*13ab0*/  FMUL.FTZ R147, R147, R20.reuse ;  /* 0x0000001493937220 */ /* 0x080fe20000410000 */
[----:B--2---:R-:W-:Y:S01]  /*13ac0*/  F2FP.F16.F32.PACK_AB R10, R230, R5 ;  /* 0x00000005e60a723e */ /* 0x004fe200000000ff */
[----:B---3--:R-:W-:Y:S01]  /*13ad0*/  FFMA.FTZ R157, R159, R21, R23 ;  /* 0x000000159f9d7223 */ /* 0x008fe20000010017 */
[----:B------:R-:W-:Y:S01]  /*13ae0*/  FFMA.FTZ R156, R192, R20, R22 ;  /* 0x00000014c09c7223 */ /* 0x000fe20000010016 */
[----:B------:R-:W-:Y:S01]  /*13af0*/  IMAD.MOV.U32 R153, RZ, RZ, R227 ;  /* 0x000000ffff997224 */ /* 0x000fe200078e00e3 */
[----:B------:R-:W-:Y:S01]  /*13b00*/  MOV R173, R225 ;  /* 0x000000e100ad7202 */ /* 0x000fe20000000f00 */
[----:B------:R-:W-:Y:S01]  /*13b10*/  IMAD.MOV.U32 R172, RZ, RZ, R218 ;  /* 0x000000ffffac7224 */ /* 0x000fe200078e00da */
[----:B------:R-:W-:Y:S01]  /*13b20*/  MOV R152, R228 ;  /* 0x000000e400987202 */ /* 0x000fe20000000f00 */
[----:B------:R-:W2:Y:S01]  /*13b30*/  LDL.LU R87, [R1+0x64] ;  /* 0x0000640001577983 */ /* 0x000ea20000300800 */
[--C-:B-1----:R-:W-:Y:S01]  /*13b40*/  FFMA.FTZ R8, R85, UR24, -R0.reuse ;  /* 0x0000001855087c23 */ /* 0x102fe20008010800 */
[----:B------:R-:W-:Y:S01]  /*13b50*/  HMMA.16816.F32 R148, R12, R24, R148 ;  /* 0x000000180c94723c */ /* 0x000fe20000001894 */
[----:B----4-:R-:W-:Y:S01]  /*13b60*/  F2FP.F16.F32.PACK_AB R9, R201, R178 ;  /* 0x000000b2c909723e */ /* 0x010fe200000000ff */
[----:B------:R-:W-:Y:S01]  /*13b70*/  LDSM.16.MT88.4 R20, [R215+0x8800] ;  /* 0x00880000d714783b */ /* 0x000fe20000004200 */
[----:B------:R1:W-:Y:S02]  /*13b80*/  MUFU.EX2 R200, R8 ;  /* 0x0000000800c87308 */ /* 0x0003e40000000800 */
[----:B-1----:R-:W-:Y:S01]  /*13b90*/  FFMA.FTZ R8, R80, UR24, -R0 ;  /* 0x0000001850087c23 */ /* 0x002fe20008010800 */
[----:B------:R-:W-:-:S05]  /*13ba0*/  MOV R80, R229 ;  /* 0x000000e500507202 */ /* 0x000fca0000000f00 */
[----:B------:R1:W3:Y:S01]  /*13bb0*/  MUFU.EX2 R229, R8 ;  /* 0x0000000800e57308 */ /* 0x0002e20000000800 */
[----:B------:R-:W-:Y:S01]  /*13bc0*/  HMMA.16816.F32 R144, R12, R26, R144 ;  /* 0x0000001a0c90723c */ /* 0x000fe20000001890 */
[----:B------:R-:W4:Y:S06]  /*13bd0*/  LDSM.16.MT88.4 R24, [R217+0x8800] ;  /* 0x00880000d918783b */ /* 0x000f2c0000004200 */
[----:B------:R-:W-:Y:S02]  /*13be0*/  F2FP.F16.F32.PACK_AB R12, R168, R250 ;  /* 0x000000faa80c723e */ /* 0x000fe400000000ff */
[----:B------:R-:W-:-:S02]  /*13bf0*/  F2FP.F16.F32.PACK_AB R13, R170, R249 ;  /* 0x000000f9aa0d723e */ /* 0x000fc400000000ff */
[----:B------:R-:W-:Y:S02]  /*13c00*/  F2FP.F16.F32.PACK_AB R14, R232, R3 ;  /* 0x00000003e80e723e */ /* 0x000fe400000000ff */
[----:B------:R-:W-:Y:S02]  /*13c10*/  F2FP.F16.F32.PACK_AB R15, R231, R4 ;  /* 0x00000004e70f723e */ /* 0x000fe400000000ff */
[----:B-1----:R-:W-:Y:S02]  /*13c20*/  F2FP.F16.F32.PACK_AB R8, R212, R179 ;  /* 0x000000b3d408723e */ /* 0x002fe400000000ff */
[----:B---3--:R-:W-:-:S03]  /*13c30*/  F2FP.F16.F32.PACK_AB R11, R229, R200 ;  /* 0x000000c8e50b723e */ /* 0x008fc600000000ff */
[-C--:B------:R-:W-:Y:S06]  /*13c40*/  HMMA.16816.F32 R164, R12, R16.reuse, R164 ;  /* 0x000000100ca4723c */ /* 0x080fec00000018a4 */
[C---:B------:R-:W-:Y:S06]  /*13c50*/  HMMA.16816.F32 R56, R8.reuse, R16, R56 ;  /* 0x000000100838723c */ /* 0x040fec0000001838 */
[-C--:B------:R-:W-:Y:S06]  /*13c60*/  HMMA.16816.F32 R52, R8, R18.reuse, R52 ;  /* 0x000000120834723c */ /* 0x080fec0000001834 */
[----:B------:R-:W-:Y:S01]  /*13c70*/  HMMA.16816.F32 R160, R12, R18, R160 ;  /* 0x000000120ca0723c */ /* 0x000fe200000018a0 */
[----:B------:R-:W1:Y:S05]  /*13c80*/  LDSM.16.MT88.4 R16, [R216+0x8800] ;  /* 0x00880000d810783b */ /* 0x000e6a0000004200 */
[C---:B----4-:R-:W-:Y:S06]  /*13c90*/  HMMA.16816.F32 R48, R8.reuse, R24, R48 ;  /* 0x000000180830723c */ /* 0x050fec0000001830 */
[C---:B------:R-:W-:Y:S06]  /*13ca0*/  HMMA.16816.F32 R44, R8.reuse, R26, R44 ;  /* 0x0000001a082c723c */ /* 0x040fec000000182c */
[C---:B------:R-:W-:Y:S06]  /*13cb0*/  HMMA.16816.F32 R36, R8.reuse, R20, R36 ;  /* 0x000000140824723c */ /* 0x040fec0000001824 */
[C---:B------:R-:W-:Y:S06]  /*13cc0*/  HMMA.16816.F32 R28, R8.reuse, R22, R28 ;  /* 0x00000016081c723c */ /* 0x040fec000000181c */
[C---:B-1----:R-:W-:Y:S06]  /*13cd0*/  HMMA.16816.F32 R60, R8.reuse, R16, R60 ;  /* 0x00000010083c723c */ /* 0x042fec000000183c */
[----:B------:R-:W-:Y:S07]  /*13ce0*/  HMMA.16816.F32 R32, R8, R18, R32 ;  /* 0x000000120820723c */ /* 0x000fee0000001820 */
[----:B------:R-:W-:-:S04]  /*13cf0*/  FFMA.FTZ R8, R110, UR24, -R2 ;  /* 0x000000186e087c23 */ /* 0x000fc80008010802 */
[----:B------:R1:W-:Y:S02]  /*13d00*/  MUFU.EX2 R169, R8 ;  /* 0x0000000800a97308 */ /* 0x0003e40000000800 */
[----:B-1----:R-:W-:-:S06]  /*13d10*/  FFMA.FTZ R8, R107, UR24, -R2 ;  /* 0x000000186b087c23 */ /* 0x002fcc0008010802 */
[----:B------:R1:W-:Y:S01]  /*13d20*/  MUFU.EX2 R227, R8 ;  /* 0x0000000800e37308 */ /* 0x0003e20000000800 */
[----:B------:R-:W-:Y:S01]  /*13d30*/  HMMA.16816.F32 R148, R12, R20, R148 ;  /* 0x000000140c94723c */ /* 0x000fe20000001894 */
[----:B-1----:R-:W-:-:S06]  /*13d40*/  FFMA.FTZ R8, R104, UR24, -R2 ;  /* 0x0000001868087c23 */ /* 0x002fcc0008010802 */
[----:B------:R1:W-:Y:S01]  /*13d50*/  MUFU.EX2 R225, R8 ;  /* 0x0000000800e17308 */ /* 0x0003e20000000800 */
[----:B------:R-:W-:Y:S01]  /*13d60*/  HMMA.16816.F32 R144, R12, R22, R144 ;  /* 0x000000160c90723c */ /* 0x000fe20000001890 */
[----:B------:R-:W3:Y:S01]  /*13d70*/  LDSM.16.MT88.4 R20, [R214+0x9000] ;  /* 0x00900000d614783b */ /* 0x000ee20000004200 */
[----:B------:R-:W-:Y:S01]  /*13d80*/  MOV R174, R226 ;  /* 0x000000e200ae7202 */ /* 0x000fe20000000f00 */
[----:B-1----:R-:W-:-:S04]  /*13d90*/  FFMA.FTZ R8, R91, UR24, -R2 ;  /* 0x000000185b087c23 */ /* 0x002fc80008010802 */
[----:B------:R1:W-:Y:S01]  /*13da0*/  MUFU.EX2 R218, R8 ;  /* 0x0000000800da7308 */ /* 0x0003e20000000800 */
[----:B------:R-:W-:Y:S01]  /*13db0*/  MOV R177, R224 ;  /* 0x000000e000b17202 */ /* 0x000fe20000000f00 */
[----:B-1----:R-:W-:-:S06]  /*13dc0*/  FFMA.FTZ R8, R111, UR24, -R0 ;  /* 0x000000186f087c23 */ /* 0x002fcc0008010800 */
[----:B------:R1:W-:Y:S01]  /*13dd0*/  MUFU.EX2 R228, R8 ;  /* 0x0000000800e47308 */ /* 0x0003e20000000800 */
[----:B------:R-:W-:Y:S01]  /*13de0*/  MOV R175, R213 ;  /* 0x000000d500af7202 */ /* 0x000fe20000000f00 */
[----:B-1----:R-:W-:-:S06]  /*13df0*/  FFMA.FTZ R8, R109, UR24, -R0 ;  /* 0x000000186d087c23 */ /* 0x002fcc0008010800 */
[----:B------:R1:W4:Y:S02]  /*13e00*/  MUFU.EX2 R226, R8 ;  /* 0x0000000800e27308 */ /* 0x0003240000000800 */
[----:B-1----:R-:W-:-:S06]  /*13e10*/  FFMA.FTZ R8, R106, UR24, -R0 ;  /* 0x000000186a087c23 */ /* 0x002fcc0008010800 */
[----:B------:R1:W-:Y:S01]  /*13e20*/  MUFU.EX2 R224, R8 ;  /* 0x0000000800e07308 */ /* 0x0003e20000000800 */
[----:B------:R-:W-:Y:S01]  /*13e30*/  HMMA.16816.F32 R96, R12, R24, R96 ;  /* 0x000000180c60723c */ /* 0x000fe20000001860 */
[----:B-1----:R-:W-:-:S06]  /*13e40*/  FFMA.FTZ R8, R105, UR24, -R0 ;  /* 0x0000001869087c23 */ /* 0x002fcc0008010800 */
[----:B------:R1:W3:Y:S01]  /*13e50*/  MUFU.EX2 R213, R8 ;  /* 0x0000000800d57308 */ /* 0x0002e20000000800 */
[----:B------:R-:W-:Y:S02]  /*13e60*/  MOV R24, R198 ;  /* 0x000000c600187202 */ /* 0x000fe40000000f00 */
[----:B------:R-:W-:Y:S01]  /*13e70*/  MOV R25, R197 ;  /* 0x000000c500197202 */ /* 0x000fe20000000f00 */
[----:B------:R-:W-:Y:S01]  /*13e80*/  HMMA.16816.F32 R100, R12, R26, R100 ;  /* 0x0000001a0c64723c */ /* 0x000fe20000001864 */
[----:B----4-:R-:W-:Y:S02]  /*13e90*/  F2FP.F16.F32.PACK_AB R9, R226, R228 ;  /* 0x000000e4e209723e */ /* 0x010fe400000000ff */
[----:B------:R-:W-:-:S04]  /*13ea0*/  F2FP.F16.F32.PACK_AB R10, R218, R225 ;  /* 0x000000e1da0a723e */ /* 0x000fc800000000ff */
[----:B------:R-:W-:Y:S02]  /*13eb0*/  MOV R27, R24 ;  /* 0x00000018001b7202 */ /* 0x000fe40000000f00 */
[----:B------:R-:W-:Y:S02]  /*13ec0*/  MOV R24, R25 ;  /* 0x0000001900187202 */ /* 0x000fe40000000f00 */
[----:B------:R-:W-:Y:S02]  /*13ed0*/  MOV R25, R80 ;  /* 0x0000005000197202 */ /* 0x000fe40000000f00 */
[----:B-1----:R-:W-:Y:S02]  /*13ee0*/  F2FP.F16.F32.PACK_AB R8, R227, R169 ;  /* 0x000000a9e308723e */ /* 0x002fe400000000ff */
[----:B---3--:R-:W-:Y:S02]  /*13ef0*/  F2FP.F16.F32.PACK_AB R11, R213, R224 ;  /* 0x000000e0d50b723e */ /* 0x008fe400000000ff */
[----:B------:R-:W-:-:S02]  /*13f00*/  MOV R77, R195 ;  /* 0x000000c3004d7202 */ /* 0x000fc40000000f00 */
[----:B------:R-:W-:Y:S02]  /*13f10*/  MOV R26, R27 ;  /* 0x0000001b001a7202 */ /* 0x000fe40000000f00 */
[----:B------:R-:W-:Y:S01]  /*13f20*/  MOV R27, R24 ;  /* 0x00000018001b7202 */ /* 0x000fe20000000f00 */
[----:B------:R-:W-:Y:S01]  /*13f30*/  IMAD.MOV.U32 R24, RZ, RZ, R25 ;  /* 0x000000ffff187224 */ /* 0x000fe200078e0019 */
[----:B------:R-:W-:Y:S01]  /*13f40*/  MOV R80, R77 ;  /* 0x0000004d00507202 */ /* 0x000fe20000000f00 */
[----:B------:R-:W-:Y:S01]  /*13f50*/  IMAD.MOV.U32 R77, RZ, RZ, R81 ;  /* 0x000000ffff4d7224 */ /* 0x000fe200078e0051 */
[----:B------:R-:W-:Y:S02]  /*13f60*/  MOV R182, R196 ;  /* 0x000000c400b67202 */ /* 0x000fe40000000f00 */
[----:B------:R-:W-:Y:S02]  /*13f70*/  MOV R171, R199 ;  /* 0x000000c700ab7202 */ /* 0x000fe40000000f00 */
[----:B------:R-:W-:Y:S01]  /*13f80*/  HMMA.16816.F32 R196, R8, R20, R56 ;  /* 0x0000001408c4723c */ /* 0x000fe20000001838 */
[----:B------:R-:W-:-:S02]  /*13f90*/  MOV R81, R78 ;  /* 0x0000004e00517202 */ /* 0x000fc40000000f00 */
[----:B------:R-:W-:Y:S02]  /*13fa0*/  MOV R78, R86 ;  /* 0x00000056004e7202 */ /* 0x000fe40000000f00 */
[----:B------:R-:W3:Y:S02]  /*13fb0*/  LDL.LU R86, [R1+0x68] ;  /* 0x0000680001567983 */ /* 0x000ee40000300800 */
[----:B------:R-:W-:Y:S02]  /*13fc0*/  MOV R59, R26 ;  /* 0x0000001a003b7202 */ /* 0x000fe40000000f00 */
[----:B------:R-:W-:Y:S01]  /*13fd0*/  MOV R26, R27 ;  /* 0x0000001b001a7202 */ /* 0x000fe20000000f00 */
[----:B------:R-:W4:Y:S01]  /*13fe0*/  LDL.LU R25, [R1+0x44] ;  /* 0x0000440001197983 */ /* 0x000f220000300800 */
[----:B------:R-:W-:-:S03]  /*13ff0*/  MOV R27, R24 ;  /* 0x00000018001b7202 */ /* 0x000fc60000000f00 */
[----:B------:R-:W2:Y:S04]  /*14000*/  LDL.LU R24, [R1+0x34] ;  /* 0x0000340001187983 */ /* 0x000ea80000300800 */
[----:B------:R-:W3:Y:S01]  /*14010*/  LDL.LU R58, [R1+0x24] ;  /* 0x00002400013a7983 */ /* 0x000ee20000300800 */
[C---:B------:R-:W-:Y:S06]  /*14020*/  HMMA.16816.F32 R140, R12.reuse, R16, R140 ;  /* 0x000000100c8c723c */ /* 0x040fec000000188c */
[----:B------:R-:W-:Y:S01]  /*14030*/  HMMA.16816.F32 R136, R12, R18, R136 ;  /* 0x000000120c88723c */ /* 0x000fe20000001888 */
[----:B------:R-:W1:Y:S04]  /*14040*/  LDSM.16.MT88.4 R12, [R215+0x9000] ;  /* 0x00900000d70c783b */ /* 0x000e680000004200 */
[----:B------:R-:W1:Y:S02]  /*14050*/  LDSM.16.MT88.4 R16, [R217+0x9000] ;  /* 0x00900000d910783b */ /* 0x000e640000004200 */
[C---:B-1----:R-:W-:Y:S02]  /*14060*/  HMMA.16816.F32 R108, R8.reuse, R14, R28 ;  /* 0x0000000e086c723c */ /* 0x042fe4000000181c */
[----:B------:R-:W1:Y:S01]  /*14070*/  LDSM.16.MT88.4 R28, [R216+0x9000] ;  /* 0x00900000d81c783b */ /* 0x000e620000004200 */
[----:B------:R-:W-:Y:S01]  /*14080*/  IMAD.MOV.U32 R159, RZ, RZ, R193 ;  /* 0x000000ffff9f7224 */ /* 0x000fe200078e00c1 */
[----:B------:R-:W-:Y:S01]  /*14090*/  MOV R158, R194 ;  /* 0x000000c2009e7202 */ /* 0x000fe20000000f00 */
[----:B------:R-:W-:Y:S01]  /*140a0*/  IMAD.MOV.U32 R85, RZ, RZ, R112 ;  /* 0x000000ffff557224 */ /* 0x000fe200078e0070 */
[----:B------:R-:W-:Y:S01]  /*140b0*/  MOV R82, R115 ;  /* 0x0000007300527202 */ /* 0x000fe20000000f00 */
[----:B------:R-:W-:Y:S01]  /*140c0*/  HMMA.16816.F32 R192, R8, R22, R52 ;  /* 0x0000001608c0723c */ /* 0x000fe20000001834 */
[----:B------:R-:W-:-:S02]  /*140d0*/  MOV R83, R114 ;  /* 0x0000007200537202 */ /* 0x000fc40000000f00 */
[----:B------:R-:W-:-:S03]  /*140e0*/  MOV R84, R113 ;  /* 0x0000007100547202 */ /* 0x000fc60000000f00 */
[C---:B------:R-:W-:Y:S06]  /*140f0*/  HMMA.16816.F32 R188, R8.reuse, R16, R48 ;  /* 0x0000001008bc723c */ /* 0x040fec0000001830 */
[C---:B------:R-:W-:Y:S06]  /*14100*/  HMMA.16816.F32 R184, R8.reuse, R18, R44 ;  /* 0x0000001208b8723c */ /* 0x040fec000000182c */
[C---:B------:R-:W-:Y:S06]  /*14110*/  HMMA.16816.F32 R112, R8.reuse, R12, R36 ;  /* 0x0000000c0870723c */ /* 0x040fec0000001824 */
[C---:B-1----:R-:W-:Y:S06]  /*14120*/  HMMA.16816.F32 R104, R8.reuse, R28, R60 ;  /* 0x0000001c0868723c */ /* 0x042fec000000183c */
[----:B------:R-:W-:Y:S07]  /*14130*/  HMMA.16816.F32 R88, R8, R30, R32 ;  /* 0x0000001e0858723c */ /* 0x000fee0000001820 */
[----:B---3--:R-:W-:-:S02]  /*14140*/  FFMA.FTZ R11, R58, UR24, -R7 ;  /* 0x000000183a0b7c23 */ /* 0x008fc40008010807 */
[----:B------:R-:W3:Y:S01]  /*14150*/  LDL.LU R58, [R1+0x14] ;  /* 0x00001400013a7983 */ /* 0x000ee20000300800 */
[----:B------:R-:W-:Y:S02]  /*14160*/  MOV R50, R155 ;  /* 0x0000009b00327202 */ /* 0x000fe40000000f00 */
[----:B------:R-:W-:Y:S01]  /*14170*/  MOV R49, R80 ;  /* 0x0000005000317202 */ /* 0x000fe20000000f00 */
[----:B------:R-:W-:Y:S01]  /*14180*/  IMAD.MOV.U32 R56, RZ, RZ, R183 ;  /* 0x000000ffff387224 */ /* 0x000fe200078e00b7 */
[----:B------:R-:W-:Y:S01]  /*14190*/  MOV R57, R154 ;  /* 0x0000009a00397202 */ /* 0x000fe20000000f00 */
[--C-:B------:R-:W-:Y:S01]  /*141a0*/  FFMA.FTZ R8, R50, UR24, -R6.reuse ;  /* 0x0000001832087c23 */ /* 0x100fe20008010806 */
[----:B------:R-:W-:Y:S01]  /*141b0*/  IMAD.MOV.U32 R51, RZ, RZ, R77 ;  /* 0x000000ffff337224 */ /* 0x000fe200078e004d */
[----:B------:R-:W-:Y:S01]  /*141c0*/  MOV R52, R81 ;  /* 0x0000005100347202 */ /* 0x000fe20000000f00 */
[----:B------:R-:W-:Y:S01]  /*141d0*/  IMAD.MOV.U32 R155, RZ, RZ, R69 ;  /* 0x000000ffff9b7224 */ /* 0x000fe200078e0045 */
[----:B------:R-:W-:Y:S01]  /*141e0*/  MOV R53, R78 ;  /* 0x0000004e00357202 */ /* 0x000fe20000000f00 */
[----:B------:R-:W-:Y:S01]  /*141f0*/  FFMA.FTZ R9, R49, UR24, -R6 ;  /* 0x0000001831097c23 */ /* 0x000fe20008010806 */
[----:B------:R-:W-:Y:S01]  /*14200*/  MOV R54, R76 ;  /* 0x0000004c00367202 */ /* 0x000fe20000000f00 */
[--C-:B----4-:R-:W-:Y:S01]  /*14210*/  FFMA.FTZ R25, R25, UR24, -R7.reuse ;  /* 0x0000001819197c23 */ /* 0x110fe20008010807 */
[----:B------:R-:W-:Y:S01]  /*14220*/  MOV R55, R79 ;  /* 0x0000004f00377202 */ /* 0x000fe20000000f00 */
[--C-:B--2---:R-:W-:Y:S01]  /*14230*/  FFMA.FTZ R24, R24, UR24, -R7.reuse ;  /* 0x0000001818187c23 */ /* 0x104fe20008010807 */
        /* <DEDUP_REMOVED lines=22> */
[----:B------:R-:W1:Y:S01]  /*143a0*/  MUFU.EX2 R8, R8 ;  /* 0x0000000800087308 */ /* 0x000e620000000800 */
[--C-:B------:R-:W-:Y:S01]  /*143b0*/  FFMA.FTZ R32, R51, UR24, -R6.reuse ;  /* 0x0000001833207c23 */ /* 0x100fe20008010806 */
[--C-:B------:R-:W-:Y:S01]  /*143c0*/  FFMA.FTZ R60, R56, UR24, -R6.reuse ;  /* 0x00000018383c7c23 */ /* 0x100fe20008010806 */
[--C-:B------:R-:W-:Y:S01]  /*143d0*/  FFMA.FTZ R63, R53, UR24, -R6.reuse ;  /* 0x00000018353f7c23 */ /* 0x100fe20008010806 */
[----:B------:R-:W-:Y:S01]  /*143e0*/  FFMA.FTZ R62, R54, UR24, -R6 ;  /* 0x00000018363e7c23 */ /* 0x000fe20008010806 */
[----:B------:R-:W-:-:S03]  /*143f0*/  MOV R56, R173 ;  /* 0x000000ad00387202 */ /* 0x000fc60000000f00 */
[----:B------:R-:W-:Y:S01]  /*14400*/  MUFU.EX2 R177, R9 ;  /* 0x0000000900b17308 */ /* 0x000fe20000000800 */
[--C-:B------:R-:W-:Y:S01]  /*14410*/  FFMA.FTZ R51, R57, UR24, -R6.reuse ;  /* 0x0000001839337c23 */ /* 0x100fe20008010806 */
[----:B------:R-:W-:Y:S01]  /*14420*/  IMAD.MOV.U32 R53, RZ, RZ, R59 ;  /* 0x000000ffff357224 */ /* 0x000fe200078e003b */
[----:B------:R-:W-:Y:S01]  /*14430*/  MOV R54, R171 ;  /* 0x000000ab00367202 */ /* 0x000fe20000000f00 */
[----:B------:R-:W-:Y:S01]  /*14440*/  FFMA.FTZ R173, R121, UR24, -R6 ;  /* 0x0000001879ad7c23 */ /* 0x000fe20008010806 */
[----:B------:R-:W-:-:S03]  /*14450*/  MOV R59, R170 ;  /* 0x000000aa003b7202 */ /* 0x000fc60000000f00 */
[----:B------:R2:W4:Y:S01]  /*14460*/  MUFU.EX2 R34, R24 ;  /* 0x0000001800227308 */ /* 0x0005220000000800 */
[----:B------:R-:W-:Y:S01]  /*14470*/  MOV R171, R221 ;  /* 0x000000dd00ab7202 */ /* 0x000fe20000000f00 */
[----:B------:R-:W-:Y:S01]  /*14480*/  FFMA.FTZ R121, R220, UR24, -R0 ;  /* 0x00000018dc797c23 */ /* 0x000fe20008010800 */
[----:B------:R-:W-:Y:S01]  /*14490*/  MOV R170, R153 ;  /* 0x0000009900aa7202 */ /* 0x000fe20000000f00 */
[----:B------:R-:W-:Y:S01]  /*144a0*/  FFMA.FTZ R61, R55, UR24, -R6 ;  /* 0x00000018373d7c23 */ /* 0x000fe20008010806 */
[----:B------:R-:W-:-:S03]  /*144b0*/  MOV R55, R172 ;  /* 0x000000ac00377202 */ /* 0x000fc60000000f00 */
[----:B------:R-:W-:Y:S01]  /*144c0*/  MUFU.EX2 R33, R11 ;  /* 0x0000000b00217308 */ /* 0x000fe20000000800 */
[----:B------:R-:W-:Y:S02]  /*144d0*/  MOV R172, R237 ;  /* 0x000000ed00ac7202 */ /* 0x000fe40000000f00 */
[----:B------:R-:W-:-:S05]  /*144e0*/  MOV R48, R170 ;  /* 0x000000aa00307202 */ /* 0x000fca0000000f00 */
[----:B------:R-:W-:Y:S01]  /*144f0*/  MUFU.EX2 R220, R32 ;  /* 0x0000002000dc7308 */ /* 0x000fe20000000800 */
[----:B------:R-:W-:Y:S01]  /*14500*/  MOV R170, R180 ;  /* 0x000000b400aa7202 */ /* 0x000fe20000000f00 */
[--C-:B--2---:R-:W-:Y:S01]  /*14510*/  FFMA.FTZ R24, R54, UR24, -R2.reuse ;  /* 0x0000001836187c23 */ /* 0x104fe20008010802 */
[----:B------:R-:W-:Y:S01]  /*14520*/  MOV R54, R159 ;  /* 0x0000009f00367202 */ /* 0x000fe20000000f00 */
[----:B------:R-:W-:Y:S01]  /*14530*/  FFMA.FTZ R159, R132, UR24, -R2 ;  /* 0x00000018849f7c23 */ /* 0x000fe20008010802 */
        /* <DEDUP_REMOVED lines=25> */
[----:B------:R-:W-:Y:S01]  /*146d0*/  FFMA.FTZ R176, R116, UR24, -R2 ;  /* 0x0000001874b07c23 */ /* 0x000fe20008010802 */
[----:B------:R-:W-:Y:S01]  /*146e0*/  MOV R252, R212 ;  /* 0x000000d400fc7202 */ /* 0x000fe20000000f00 */
[----:B------:R-:W-:Y:S01]  /*146f0*/  FFMA.FTZ R87, R87, R41, R43 ;  /* 0x0000002957577223 */ /* 0x000fe2000001002b */
[----:B------:R-:W-:Y:S01]  /*14700*/  FFMA.FTZ R86, R86, R40, R42 ;  /* 0x0000002856567223 */ /* 0x000fe2000001002a */
[----:B------:R-:W-:Y:S01]  /*14710*/  MUFU.EX2 R212, R26 ;  /* 0x0000001a00d47308 */ /* 0x000fe20000000800 */
[----:B------:R-:W-:-:S07]  /*14720*/  FFMA.FTZ R134, R240, UR24, -R0 ;  /* 0x00000018f0867c23 */ /* 0x000fce0008010800 */
[----:B------:R-:W-:Y:S01]  /*14730*/  MUFU.EX2 R240, R62 ;  /* 0x0000003e00f07308 */ /* 0x000fe20000000800 */
[--C-:B------:R-:W-:Y:S01]  /*14740*/  FFMA.FTZ R209, R209, UR24, -R0.reuse ;  /* 0x00000018d1d17c23 */ /* 0x100fe20008010800 */
[--C-:B------:R-:W-:Y:S01]  /*14750*/  FFMA.FTZ R208, R208, UR24, -R0.reuse ;  /* 0x00000018d0d07c23 */ /* 0x100fe20008010800 */
[--C-:B------:R-:W-:Y:S01]  /*14760*/  FFMA.FTZ R207, R207, UR24, -R0.reuse ;  /* 0x00000018cfcf7c23 */ /* 0x100fe20008010800 */
[----:B------:R-:W-:-:S04]  /*14770*/  FFMA.FTZ R206, R206, UR24, -R0 ;  /* 0x00000018cece7c23 */ /* 0x000fc80008010800 */
[----:B------:R-:W-:Y:S08]  /*14780*/  MUFU.EX2 R121, R121 ;  /* 0x0000007900797308 */ /* 0x000ff00000000800 */
[----:B------:R-:W-:Y:S08]  /*14790*/  MUFU.EX2 R79, R79 ;  /* 0x0000004f004f7308 */ /* 0x000ff00000000800 */
[----:B------:R-:W-:Y:S08]  /*147a0*/  MUFU.EX2 R78, R78 ;  /* 0x0000004e004e7308 */ /* 0x000ff00000000800 */
[----:B------:R-:W-:Y:S08]  /*147b0*/  MUFU.EX2 R77, R77 ;  /* 0x0000004d004d7308 */ /* 0x000ff00000000800 */
[----:B------:R-:W-:Y:S08]  /*147c0*/  MUFU.EX2 R76, R76 ;  /* 0x0000004c004c7308 */ /* 0x000ff00000000800 */
[----:B------:R-:W-:Y:S08]  /*147d0*/  MUFU.EX2 R75, R75 ;  /* 0x0000004b004b7308 */ /* 0x000ff00000000800 */
[----:B------:R-:W-:Y:S01]  /*147e0*/  MUFU.EX2 R74, R74 ;  /* 0x0000004a004a7308 */ /* 0x000fe20000000800 */
[----:B---3--:R-:W-:Y:S01]  /*147f0*/  FFMA.FTZ R10, R58, UR24, -R7 ;  /* 0x000000183a0a7c23 */ /* 0x008fe20008010807 */
[----:B------:R-:W-:-:S02]  /*14800*/  MOV R58, R158 ;  /* 0x0000009e003a7202 */ /* 0x000fc40000000f00 */
[----:B------:R-:W-:Y:S01]  /*14810*/  MOV R158, R68 ;  /* 0x00000044009e7202 */ /* 0x000fe20000000f00 */
[----:B------:R-:W-:Y:S01]  /*14820*/  FFMA.FTZ R68, R64, UR24, -R7 ;  /* 0x0000001840447c23 */ /* 0x000fe20008010807 */
[--C-:B------:R-:W-:Y:S01]  /*14830*/  FFMA.FTZ R7, R174, UR24, -R6.reuse ;  /* 0x00000018ae077c23 */ /* 0x100fe20008010806 */
[----:B------:R-:W-:Y:S02]  /*14840*/  MOV R174, R152 ;  /* 0x0000009800ae7202 */ /* 0x000fe40000000f00 */
[----:B------:R-:W-:Y:S01]  /*14850*/  MOV R152, R251 ;  /* 0x000000fb00987202 */ /* 0x000fe20000000f00 */
[----:B------:R-:W2:Y:S01]  /*14860*/  MUFU.EX2 R9, R7 ;  /* 0x0000000700097308 */ /* 0x000ea20000000800 */
[----:B------:R-:W-:Y:S01]  /*14870*/  FFMA.FTZ R49, R58, UR24, -R6 ;  /* 0x000000183a317c23 */ /* 0x000fe20008010806 */
[----:B------:R-:W-:Y:S01]  /*14880*/  MOV R58, R168 ;  /* 0x000000a8003a7202 */ /* 0x000fe20000000f00 */
[----:B------:R-:W-:Y:S01]  /*14890*/  IMAD.MOV.U32 R57, RZ, RZ, R174 ;  /* 0x000000ffff397224 */ /* 0x000fe200078e00ae */
[----:B------:R-:W-:-:S02]  /*148a0*/  MOV R168, R152 ;  /* 0x0000009800a87202 */ /* 0x000fc40000000f00 */
[----:B------:R-:W-:Y:S02]  /*148b0*/  MOV R174, R236 ;  /* 0x000000ec00ae7202 */ /* 0x000fe40000000f00 */
[----:B------:R3:W2:Y:S01]  /*148c0*/  MUFU.EX2 R251, R25 ;  /* 0x0000001900fb7308 */ /* 0x0006a20000000800 */
[----:B------:R-:W-:Y:S01]  /*148d0*/  MOV R47, R168 ;  /* 0x000000a8002f7202 */ /* 0x000fe20000000f00 */
[----:B------:R-:W-:Y:S01]  /*148e0*/  FFMA.FTZ R64, R52, UR24, -R6 ;  /* 0x0000001834407c23 */ /* 0x000fe20008010806 */
[----:B------:R-:W-:-:S05]  /*148f0*/  MOV R168, R174 ;  /* 0x000000ae00a87202 */ /* 0x000fca0000000f00 */
[----:B------:R-:W2:Y:S01]  /*14900*/  MUFU.EX2 R221, R10 ;  /* 0x0000000a00dd7308 */ /* 0x000ea20000000800 */
[----:B------:R-:W-:Y:S02]  /*14910*/  MOV R52, R171 ;  /* 0x000000ab00347202 */ /* 0x000fe40000000f00 */
[----:B------:R-:W-:Y:S01]  /*14920*/  MOV R171, R181 ;  /* 0x000000b500ab7202 */ /* 0x000fe20000000f00 */
[----:B------:R-:W-:Y:S01]  /*14930*/  FFMA.FTZ R174, R120, UR24, -R2 ;  /* 0x0000001878ae7c23 */ /* 0x000fe20008010802 */
[--C-:B------:R-:W-:Y:S01]  /*14940*/  FFMA.FTZ R120, R168, UR24, -R0.reuse ;  /* 0x00000018a8787c23 */ /* 0x100fe20008010800 */
[----:B------:R-:W-:Y:S01]  /*14950*/  FFMA.FTZ R168, R234, UR24, -R0 ;  /* 0x00000018eaa87c23 */ /* 0x000fe20008010800 */
[--C-:B---3--:R-:W-:Y:S01]  /*14960*/  FFMA.FTZ R25, R53, UR24, -R2.reuse ;  /* 0x0000001835197c23 */ /* 0x108fe20008010802 */
[----:B------:R-:W-:Y:S01]  /*14970*/  MOV R53, R172 ;  /* 0x000000ac00357202 */ /* 0x000fe20000000f00 */
[----:B------:R-:W-:Y:S01]  /*14980*/  FFMA.FTZ R172, R122, UR24, -R2 ;  /* 0x000000187aac7c23 */ /* 0x000fe20008010802 */
[--C-:B------:R-:W-:Y:S01]  /*14990*/  FFMA.FTZ R122, R170, UR24, -R0.reuse ;  /* 0x00000018aa7a7c23 */ /* 0x100fe20008010800 */
[--C-:B------:R-:W-:Y:S01]  /*149a0*/  FFMA.FTZ R132, R171, UR24, -R0.reuse ;  /* 0x00000018ab847c23 */ /* 0x100fe20008010800 */
[----:B------:R-:W-:Y:S01]  /*149b0*/  MOV R234, R169 ;  /* 0x000000a900ea7202 */ /* 0x000fe20000000f00 */
[----:B------:R-:W-:Y:S01]  /*149c0*/  FFMA.FTZ R170, R211, UR24, -R0 ;  /* 0x00000018d3aa7c23 */ /* 0x000fe20008010800 */
[--C-:B------:R-:W-:Y:S01]  /*149d0*/  FFMA.FTZ R152, R129, UR24, -R6.reuse ;  /* 0x0000001881987c23 */ /* 0x100fe20008010806 */
[----:B------:R-:W-:Y:S01]  /*149e0*/  FFMA.FTZ R236, R93, UR24, -R6 ;  /* 0x000000185dec7c23 */ /* 0x000fe20008010806 */
[----:B------:R-:W-:Y:S01]  /*149f0*/  FFMA.FTZ R169, R219, UR24, -R0 ;  /* 0x00000018dba97c23 */ /* 0x000fe20008010800 */
[----:B-1----:R-:W-:-:S02]  /*14a00*/  IMAD.MOV.U32 R211, RZ, RZ, R8 ;  /* 0x000000ffffd37224 */ /* 0x002fc400078e0008 */
[--C-:B------:R-:W-:Y:S01]  /*14a10*/  FFMA.FTZ R171, R210, UR24, -R0.reuse ;  /* 0x00000018d2ab7c23 */ /* 0x100fe20008010800 */
[----:B------:R-:W-:Y:S01]  /*14a20*/  FFMA.FTZ R6, R47, UR24, -R0 ;  /* 0x000000182f067c23 */ /* 0x000fe20008010800 */
[----:B----4-:R-:W-:Y:S02]  /*14a30*/  MOV R219, R34 ;  /* 0x0000002200db7202 */ /* 0x010fe40000000f00 */
[----:B--2---:R-:W-:Y:S01]  /*14a40*/  MOV R210, R9 ;  /* 0x0000000900d27202 */ /* 0x004fe20000000f00 */
[----:B------:R-:W-:Y:S01]  /*14a50*/  IMAD.MOV.U32 R46, RZ, RZ, R57 ;  /* 0x000000ffff2e7224 */ /* 0x000fe200078e0039 */
[----:B------:R-:W-:Y:S01]  /*14a60*/  F2FP.F16.F32.PACK_AB R8, R219, R251 ;  /* 0x000000fbdb08723e */ /* 0x000fe200000000ff */
[----:B------:R1:W-:Y:S01]  /*14a70*/  MUFU.EX2 R201, R6 ;  /* 0x0000000600c97308 */ /* 0x0003e20000000800 */
[----:B------:R-:W-:Y:S01]  /*14a80*/  F2FP.F16.F32.PACK_AB R9, R211, R177 ;  /* 0x000000b1d309723e */ /* 0x000fe200000000ff */
[----:B------:R-:W-:Y:S01]  /*14a90*/  IMAD.MOV.U32 R57, RZ, RZ, R175 ;  /* 0x000000ffff397224 */ /* 0x000fe200078e00af */
[----:B------:R-:W-:-:S02]  /*14aa0*/  F2FP.F16.F32.PACK_AB R10, R221, R33 ;  /* 0x00000021dd0a723e */ /* 0x000fc400000000ff */
[----:B------:R-:W-:Y:S02]  /*14ab0*/  F2FP.F16.F32.PACK_AB R11, R220, R210 ;  /* 0x000000d2dc0b723e */ /* 0x000fe400000000ff */
[----:B------:R-:W-:Y:S01]  /*14ac0*/  MOV R181, R182 ;  /* 0x000000b600b57202 */ /* 0x000fe20000000f00 */
[----:B------:R-:W-:Y:S01]  /*14ad0*/  IMAD.MOV.U32 R242, RZ, RZ, R58 ;  /* 0x000000fffff27224 */ /* 0x000fe200078e003a */
[----:B------:R-:W-:Y:S01]  /*14ae0*/  MOV R182, R183 ;  /* 0x000000b700b67202 */ /* 0x000fe20000000f00 */
[----:B------:R-:W-:Y:S01]  /*14af0*/  IMAD.MOV.U32 R183, RZ, RZ, R154 ;  /* 0x000000ffffb77224 */ /* 0x000fe200078e009a */
[----:B------:R-:W-:Y:S02]  /*14b00*/  MOV R55, R158 ;  /* 0x0000009e00377202 */ /* 0x000fe40000000f00 */
[----:B-1----:R-:W-:Y:S01]  /*14b10*/  MOV R6, R247 ;  /* 0x000000f700067202 */ /* 0x002fe20000000f00 */
[--C-:B------:R-:W-:Y:S01]  /*14b20*/  FFMA.FTZ R129, R241, UR24, -R2.reuse ;  /* 0x00000018f1817c23 */ /* 0x100fe20008010802 */
[----:B------:R-:W-:Y:S01]  /*14b30*/  MOV R246, R57 ;  /* 0x0000003900f67202 */ /* 0x000fe20000000f00 */
[--C-:B------:R-:W-:Y:S01]  /*14b40*/  FFMA.FTZ R154, R135, UR24, -R2.reuse ;  /* 0x00000018879a7c23 */ /* 0x100fe20008010802 */
[----:B------:R-:W-:Y:S01]  /*14b50*/  FFMA.FTZ R158, R133, UR24, -R2 ;  /* 0x00000018859e7c23 */ /* 0x000fe20008010802 */
[----:B------:R-:W-:Y:S01]  /*14b60*/  FADD.FTZ R6, R6, R156 ;  /* 0x0000009c06067221 */ /* 0x000fe20000010000 */
[----:B------:R-:W-:Y:S01]  /*14b70*/  FFMA.FTZ R175, R118, UR24, -R2 ;  /* 0x0000001876af7c23 */ /* 0x000fe20008010802 */
[----:B------:R-:W-:Y:S01]  /*14b80*/  HMMA.16816.F32 R56, R8, R20, R164 ;  /* 0x000000140838723c */ /* 0x000fe200000018a4 */
[--C-:B------:R-:W-:Y:S01]  /*14b90*/  FFMA.FTZ R2, R48, UR24, -R0.reuse ;  /* 0x0000001830027c23 */ /* 0x100fe20008010800 */
[--C-:B------:R-:W-:Y:S01]  /*14ba0*/  FFMA.FTZ R7, R46, UR24, -R0.reuse ;  /* 0x000000182e077c23 */ /* 0x100fe20008010800 */
[--C-:B------:R-:W-:Y:S01]  /*14bb0*/  FFMA.FTZ R48, R52, UR24, -R0.reuse ;  /* 0x0000001834307c23 */ /* 0x100fe20008010800 */
[----:B------:R-:W-:-:S02]  /*14bc0*/  FFMA.FTZ R93, R53, UR24, -R0 ;  /* 0x00000018355d7c23 */ /* 0x000fc40008010800 */
[C---:B------:R-:W-:Y:S01]  /*14bd0*/  HMMA.16816.F32 R36, R8.reuse, R12, R148 ;  /* 0x0000000c0824723c */ /* 0x040fe20000001894 */
[----:B------:R-:W-:Y:S01]  /*14be0*/  MOV R165, R200 ;  /* 0x000000c800a57202 */ /* 0x000fe20000000f00 */
[----:B------:R-:W1:Y:S01]  /*14bf0*/  MUFU.EX2 R164, R27 ;  /* 0x0000001b00a47308 */ /* 0x000e620000000800 */
[----:B------:R-:W-:Y:S01]  /*14c00*/  MOV R243, R55 ;  /* 0x0000003700f37202 */ /* 0x000fe20000000f00 */
[----:B------:R-:W-:Y:S01]  /*14c10*/  FADD.FTZ R6, R205, R6 ;  /* 0x00000006cd067221 */ /* 0x000fe20000010000 */
[----:B------:R-:W-:Y:S02]  /*14c20*/  MOV R166, R33 ;  /* 0x0000002100a67202 */ /* 0x000fe40000000f00 */
[----:B------:R-:W-:Y:S01]  /*14c30*/  MOV R149, R4 ;  /* 0x0000000400957202 */ /* 0x000fe20000000f00 */
[C---:B------:R-:W-:Y:S01]  /*14c40*/  HMMA.16816.F32 R52, R8.reuse, R22, R160 ;  /* 0x000000160834723c */ /* 0x040fe200000018a0 */
[----:B------:R-:W-:Y:S01]  /*14c50*/  LDSM.16.MT88.4 R32, [R216+0x9800] ;  /* 0x00980000d820783b */ /* 0x000fe20000004200 */
[----:B------:R-:W-:Y:S03]  /*14c60*/  MUFU.EX2 R200, R25 ;  /* 0x0000001900c87308 */ /* 0x000fe60000000800 */
[----:B------:R-:W2:Y:S01]  /*14c70*/  LDSM.16.MT88.4 R20, [R214+0x9800] ;  /* 0x00980000d614783b */ /* 0x000ea20000004200 */
[C---:B------:R-:W-:Y:S03]  /*14c80*/  HMMA.16816.F32 R44, R8.reuse, R16, R96 ;  /* 0x00000010082c723c */ /* 0x040fe60000001860 */
[----:B------:R-:W3:Y:S01]  /*14c90*/  LDL.LU R205, [R1+0x128] ;  /* 0x0001280001cd7983 */ /* 0x000ee20000300800 */
[----:B------:R4:W-:Y:S02]  /*14ca0*/  MUFU.EX2 R4, R24 ;  /* 0x0000001800047308 */ /* 0x0009e40000000800 */
[C---:B------:R-:W-:Y:S01]  /*14cb0*/  HMMA.16816.F32 R40, R8.reuse, R18, R100 ;  /* 0x000000120828723c */ /* 0x040fe20000001864 */
[----:B------:R-:W2:Y:S05]  /*14cc0*/  LDSM.16.MT88.4 R16, [R217+0x9800] ;  /* 0x00980000d910783b */ /* 0x000eaa0000004200 */
[C---:B----4-:R-:W-:Y:S01]  /*14cd0*/  HMMA.16816.F32 R24, R8.reuse, R14, R144 ;  /* 0x0000000e0818723c */ /* 0x050fe20000001890 */
[----:B------:R-:W4:Y:S01]  /*14ce0*/  LDSM.16.MT88.4 R12, [R215+0x9800] ;  /* 0x00980000d70c783b */ /* 0x000f220000004200 */
[----:B------:R-:W-:Y:S01]  /*14cf0*/  IMAD.MOV.U32 R150, RZ, RZ, R5 ;  /* 0x000000ffff967224 */ /* 0x000fe200078e0005 */
[----:B------:R-:W-:Y:S01]  /*14d00*/  MOV R148, R3 ;  /* 0x0000000300947202 */ /* 0x000fe20000000f00 */
[----:B------:R1:W2:Y:S08]  /*14d10*/  MUFU.EX2 R151, R7 ;  /* 0x0000000700977308 */ /* 0x0002b00000000800 */
[----:B------:R-:W-:Y:S01]  /*14d20*/  MUFU.EX2 R5, R2 ;  /* 0x0000000200057308 */ /* 0x000fe20000000800 */
[----:B------:R-:W-:Y:S07]  /*14d30*/  HMMA.16816.F32 R96, R8, R28, R140 ;  /* 0x0000001c0860723c */ /* 0x000fee000000188c */
[----:B------:R-:W4:Y:S01]  /*14d40*/  MUFU.EX2 R3, R48 ;  /* 0x0000003000037308 */ /* 0x000f220000000800 */
[----:B------:R-:W-:Y:S01]  /*14d50*/  FFMA.FTZ R133, R248, UR24, -R0 ;  /* 0x00000018f8857c23 */ /* 0x000fe20008010800 */
[----:B------:R-:W-:-:S02]  /*14d60*/  MOV R143, R252 ;  /* 0x000000fc008f7202 */ /* 0x000fc40000000f00 */
[----:B------:R-:W-:Y:S02]  /*14d70*/  MOV R140, R246 ;  /* 0x000000f6008c7202 */ /* 0x000fe40000000f00 */
[----:B-1----:R-:W-:Y:S02]  /*14d80*/  MOV R7, R239 ;  /* 0x000000ef00077202 */ /* 0x002fe40000000f00 */
[----:B------:R-:W-:Y:S01]  /*14d90*/  MUFU.EX2 R246, R85 ;  /* 0x0000005500f67308 */ /* 0x000fe20000000800 */
[----:B------:R-:W-:Y:S07]  /*14da0*/  HMMA.16816.F32 R100, R8, R30, R136 ;  /* 0x0000001e0864723c */ /* 0x000fee0000001888 */
[----:B------:R-:W1:Y:S08]  /*14db0*/  MUFU.EX2 R247, R84 ;  /* 0x0000005400f77308 */ /* 0x000e700000000800 */
[----:B------:R-:W-:Y:S08]  /*14dc0*/  MUFU.EX2 R248, R83 ;  /* 0x0000005300f87308 */ /* 0x000ff00000000800 */
[----:B------:R-:W-:Y:S08]  /*14dd0*/  MUFU.EX2 R252, R82 ;  /* 0x0000005200fc7308 */ /* 0x000ff00000000800 */
[----:B------:R-:W-:Y:S08]  /*14de0*/  MUFU.EX2 R222, R64 ;  /* 0x0000004000de7308 */ /* 0x000ff00000000800 */
[----:B------:R-:W1:Y:S08]  /*14df0*/  MUFU.EX2 R239, R63 ;  /* 0x0000003f00ef7308 */ /* 0x000e700000000800 */
[----:B------:R-:W1:Y:S01]  /*14e00*/  MUFU.EX2 R241, R61 ;  /* 0x0000003d00f17308 */ /* 0x000e620000000800 */
[----:B------:R-:W-:Y:S01]  /*14e10*/  F2FP.F16.F32.PACK_AB R8, R212, R164 ;  /* 0x000000a4d408723e */ /* 0x000fe200000000ff */
[----:B------:R-:W-:Y:S01]  /*14e20*/  FFMA.FTZ R135, R244, UR24, -R0 ;  /* 0x00000018f4877c23 */ /* 0x000fe20008010800 */
[----:B--2---:R-:W-:-:S02]  /*14e30*/  F2FP.F16.F32.PACK_AB R9, R201, R151 ;  /* 0x00000097c909723e */ /* 0x004fc400000000ff */
[----:B------:R-:W-:Y:S01]  /*14e40*/  MOV R142, R119 ;  /* 0x00000077008e7202 */ /* 0x000fe20000000f00 */
[----:B------:R-:W-:Y:S01]  /*14e50*/  IMAD.MOV.U32 R141, RZ, RZ, R242 ;  /* 0x000000ffff8d7224 */ /* 0x000fe200078e00f2 */
[----:B------:R-:W-:Y:S01]  /*14e60*/  F2FP.F16.F32.PACK_AB R10, R4, R200 ;  /* 0x000000c8040a723e */ /* 0x000fe200000000ff */
[----:B------:R-:W-:Y:S01]  /*14e70*/  MUFU.EX2 R145, R71 ;  /* 0x0000004700917308 */ /* 0x000fe20000000800 */
[----:B----4-:R-:W-:-:S07]  /*14e80*/  F2FP.F16.F32.PACK_AB R11, R3, R5 ;  /* 0x00000005030b723e */ /* 0x010fce00000000ff */
[----:B------:R-:W-:Y:S01]  /*14e90*/  MUFU.EX2 R144, R70 ;  /* 0x0000004600907308 */ /* 0x000fe20000000800 */
[----:B------:R-:W-:Y:S01]  /*14ea0*/  MOV R0, R117 ;  /* 0x0000007500007202 */ /* 0x000fe20000000f00 */
[C---:B------:R-:W-:Y:S06]  /*14eb0*/  HMMA.16816.F32 R196, R8.reuse, R20, R196 ;  /* 0x0000001408c4723c */ /* 0x040fec00000018c4 */
[----:B------:R-:W-:Y:S01]  /*14ec0*/  MUFU.EX2 R163, R69 ;  /* 0x0000004500a37308 */ /* 0x000fe20000000800 */
[C---:B------:R-:W-:Y:S07]  /*14ed0*/  HMMA.16816.F32 R116, R8.reuse, R32, R104 ;  /* 0x000000200874723c */ /* 0x040fee0000001868 */
[----:B------:R2:W-:Y:S01]  /*14ee0*/  MUFU.EX2 R162, R68 ;  /* 0x0000004400a27308 */ /* 0x0005e20000000800 */
[C---:B------:R-:W-:Y:S01]  /*14ef0*/  HMMA.16816.F32 R192, R8.reuse, R22, R192 ;  /* 0x0000001608c0723c */ /* 0x040fe200000018c0 */
[----:B------:R-:W-:Y:S01]  /*14f00*/  FADD.FTZ R7, R7, R157 ;  /* 0x0000009d07077221 */ /* 0x000fe20000010000 */
[----:B------:R-:W-:Y:S04]  /*14f10*/  LDSM.16.MT88.4 R28, [R214+0xa000] ;  /* 0x00a00000d61c783b */ /* 0x000fe80000004200 */
[C---:B------:R-:W-:Y:S06]  /*14f20*/  HMMA.16816.F32 R188, R8.reuse, R16, R188 ;  /* 0x0000001008bc723c */ /* 0x040fec00000018bc */
[C---:B------:R-:W-:Y:S06]  /*14f30*/  HMMA.16816.F32 R184, R8.reuse, R18, R184 ;  /* 0x0000001208b8723c */ /* 0x040fec00000018b8 */
[C---:B------:R-:W-:Y:S06]  /*14f40*/  HMMA.16816.F32 R112, R8.reuse, R12, R112 ;  /* 0x0000000c0870723c */ /* 0x040fec0000001870 */
[C---:B------:R-:W-:Y:S06]  /*14f50*/  HMMA.16816.F32 R108, R8.reuse, R14, R108 ;  /* 0x0000000e086c723c */ /* 0x040fec000000186c */
[----:B------:R-:W-:Y:S01]  /*14f60*/  HMMA.16816.F32 R104, R8, R34, R88 ;  /* 0x000000220868723c */ /* 0x000fe20000001858 */
[----:B------:R4:W-:Y:S06]  /*14f70*/  MUFU.EX2 R242, R60 ;  /* 0x0000003c00f27308 */ /* 0x0009ec0000000800 */
[----:B-1----:R-:W-:-:S02]  /*14f80*/  F2FP.F16.F32.PACK_AB R8, R247, R246 ;  /* 0x000000f6f708723e */ /* 0x002fc400000000ff */
[----:B------:R-:W-:Y:S02]  /*14f90*/  F2FP.F16.F32.PACK_AB R9, R239, R222 ;  /* 0x000000deef09723e */ /* 0x000fe400000000ff */
[----:B------:R-:W-:Y:S02]  /*14fa0*/  F2FP.F16.F32.PACK_AB R10, R252, R248 ;  /* 0x000000f8fc0a723e */ /* 0x000fe400000000ff */
[----:B------:R-:W-:-:S07]  /*14fb0*/  F2FP.F16.F32.PACK_AB R11, R241, R240 ;  /* 0x000000f0f10b723e */ /* 0x000fce00000000ff */
[C---:B--2---:R-:W-:Y:S06]  /*14fc0*/  HMMA.16816.F32 R68, R8.reuse, R20, R56 ;  /* 0x000000140844723c */ /* 0x044fec0000001838 */
[----:B----4-:R-:W-:Y:S01]  /*14fd0*/  HMMA.16816.F32 R60, R8, R22, R52 ;  /* 0x00000016083c723c */ /* 0x010fe20000001834 */
[----:B------:R-:W1:Y:S01]  /*14fe0*/  LDSM.16.MT88.4 R20, [R215+0xa000] ;  /* 0x00a00000d714783b */ /* 0x000e620000004200 */
        /* <DEDUP_REMOVED lines=12> */
[----:B------:R-:W-:Y:S01]  /*150b0*/  MUFU.EX2 R238, R50 ;  /* 0x0000003200ee7308 */ /* 0x000fe20000000800 */
[----:B------:R-:W-:Y:S02]  /*150c0*/  MOV R166, R210 ;  /* 0x000000d200a67202 */ /* 0x000fe40000000f00 */
[----:B------:R-:W-:Y:S02]  /*150d0*/  MOV R150, R211 ;  /* 0x000000d300967202 */ /* 0x000fe40000000f00 */
[----:B------:R-:W-:-:S03]  /*150e0*/  MOV R149, R219 ;  /* 0x000000db00957202 */ /* 0x000fc60000000f00 */
[----:B------:R-:W-:Y:S01]  /*150f0*/  MUFU.EX2 R219, R94 ;  /* 0x0000005e00db7308 */ /* 0x000fe20000000800 */
[----:B------:R-:W-:-:S07]  /*15100*/  MOV R244, R243 ;  /* 0x000000f300f47202 */ /* 0x000fce0000000f00 */
[----:B------:R-:W-:Y:S08]  /*15110*/  MUFU.EX2 R234, R92 ;  /* 0x0000005c00ea7308 */ /* 0x000ff00000000800 */
[----:B------:R-:W-:Y:S08]  /*15120*/  MUFU.EX2 R211, R95 ;  /* 0x0000005f00d37308 */ /* 0x000ff00000000800 */
[----:B------:R-:W-:Y:S08]  /*15130*/  MUFU.EX2 R210, R93 ;  /* 0x0000005d00d27308 */ /* 0x000ff00000000800 */
[----:B------:R-:W-:Y:S08]  /*15140*/  MUFU.EX2 R120, R120 ;  /* 0x0000007800787308 */ /* 0x000ff00000000800 */
[----:B------:R-:W-:Y:S01]  /*15150*/  MUFU.EX2 R122, R122 ;  /* 0x0000007a007a7308 */ /* 0x000fe20000000800 */
[----:B------:R-:W-:Y:S01]  /*15160*/  HMMA.16816.F32 R56, R8, R18, R40 ;  /* 0x000000120838723c */ /* 0x000fe20000001828 */
[----:B------:R-:W-:Y:S01]  /*15170*/  MOV R48, R245 ;  /* 0x000000f500307202 */ /* 0x000fe20000000f00 */
[----:B------:R-:W-:-:S05]  /*15180*/  FADD.FTZ R2, R244, R87 ;  /* 0x00000057f4027221 */ /* 0x000fca0000010000 */
[----:B------:R-:W-:Y:S01]  /*15190*/  MUFU.EX2 R91, R80 ;  /* 0x00000050005b7308 */ /* 0x000fe20000000800 */
[----:B------:R-:W-:Y:S01]  /*151a0*/  HMMA.16816.F32 R40, R8, R14, R24 ;  /* 0x0000000e0828723c */ /* 0x000fe20000001818 */
[----:B------:R-:W2:Y:S01]  /*151b0*/  LDSM.16.MT88.4 R24, [R217+0xa000] ;  /* 0x00a00000d918783b */ /* 0x000ea20000004200 */
[----:B------:R-:W-:-:S05]  /*151c0*/  MOV R139, R48 ;  /* 0x00000030008b7202 */ /* 0x000fca0000000f00 */
[----:B------:R-:W-:Y:S01]  /*151d0*/  MUFU.EX2 R167, R81 ;  /* 0x0000005100a77308 */ /* 0x000fe20000000800 */
[C---:B------:R-:W-:Y:S07]  /*151e0*/  HMMA.16816.F32 R52, R8.reuse, R16, R44 ;  /* 0x000000100834723c */ /* 0x040fee000000182c */
[----:B------:R-:W4:Y:S01]  /*151f0*/  MUFU.EX2 R243, R51 ;  /* 0x0000003300f37308 */ /* 0x000f220000000800 */
[C---:B------:R-:W-:Y:S07]  /*15200*/  HMMA.16816.F32 R44, R8.reuse, R34, R100 ;  /* 0x00000022082c723c */ /* 0x040fee0000001864 */
[----:B------:R1:W-:Y:S08]  /*15210*/  MUFU.EX2 R245, R49 ;  /* 0x0000003100f57308 */ /* 0x0003f00000000800 */
[----:B------:R-:W2:Y:S08]  /*15220*/  MUFU.EX2 R244, R66 ;  /* 0x0000004200f47308 */ /* 0x000eb00000000800 */
[----:B------:R-:W-:Y:S01]  /*15230*/  MUFU.EX2 R161, R67 ;  /* 0x0000004300a17308 */ /* 0x000fe20000000800 */
[C---:B-1----:R-:W-:Y:S07]  /*15240*/  HMMA.16816.F32 R48, R8.reuse, R12, R36 ;  /* 0x0000000c0830723c */ /* 0x042fee0000001824 */
[----:B------:R1:W-:Y:S01]  /*15250*/  MUFU.EX2 R160, R65 ;  /* 0x0000004100a07308 */ /* 0x0003e20000000800 */
[----:B------:R-:W-:Y:S01]  /*15260*/  FADD.FTZ R2, R233, R2 ;  /* 0x00000002e9027221 */ /* 0x000fe20000010000 */
[----:B------:R-:W3:Y:S01]  /*15270*/  LDSM.16.MT88.4 R16, [R216+0xa000] ;  /* 0x00a00000d810783b */ /* 0x000ee20000004200 */
[----:B----4-:R-:W-:Y:S01]  /*15280*/  F2FP.F16.F32.PACK_AB R13, R243, R242 ;  /* 0x000000f2f30d723e */ /* 0x010fe200000000ff */
[----:B------:R-:W-:Y:S01]  /*15290*/  FADD.FTZ R7, R181, R7 ;  /* 0x00000007b5077221 */ /* 0x000fe20000010000 */
[----:B--2---:R-:W-:Y:S01]  /*152a0*/  F2FP.F16.F32.PACK_AB R15, R244, R245 ;  /* 0x000000f5f40f723e */ /* 0x004fe200000000ff */
[----:B------:R-:W-:Y:S01]  /*152b0*/  FADD.FTZ R6, R182, R6 ;  /* 0x00000006b6067221 */ /* 0x000fe20000010000 */
[----:B------:R-:W-:Y:S01]  /*152c0*/  MOV R90, R180 ;  /* 0x000000b4005a7202 */ /* 0x000fe20000000f00 */
[----:B------:R-:W-:Y:S01]  /*152d0*/  MUFU.EX2 R147, R73 ;  /* 0x0000004900937308 */ /* 0x000fe20000000800 */
[----:B------:R-:W-:Y:S01]  /*152e0*/  LDSM.16.MT88.4 R36, [R217+0xa800] ;  /* 0x00a80000d924783b */ /* 0x000fe20000004200 */
[----:B-1----:R-:W-:Y:S01]  /*152f0*/  HMMA.16816.F32 R64, R8, R32, R96 ;  /* 0x000000200840723c */ /* 0x002fe20000001860 */
[----:B------:R-:W-:Y:S01]  /*15300*/  FADD.FTZ R2, R183, R2 ;  /* 0x00000002b7027221 */ /* 0x000fe20000010000 */
[----:B------:R-:W-:-:S04]  /*15310*/  FADD.FTZ R7, R250, R7 ;  /* 0x00000007fa077221 */ /* 0x000fc80000010000 */
[----:B------:R1:W-:Y:S08]  /*15320*/  MUFU.EX2 R146, R72 ;  /* 0x0000004800927308 */ /* 0x0003f00000000800 */
[----:B------:R-:W-:Y:S01]  /*15330*/  MUFU.EX2 R123, R123 ;  /* 0x0000007b007b7308 */ /* 0x000fe20000000800 */
[----:B------:R-:W-:Y:S01]  /*15340*/  F2FP.F16.F32.PACK_AB R8, R219, R238 ;  /* 0x000000eedb08723e */ /* 0x000fe200000000ff */
[----:B------:R-:W-:Y:S01]  /*15350*/  FADD.FTZ R6, R249, R6 ;  /* 0x00000006f9067221 */ /* 0x000fe20000010000 */
[----:B------:R-:W-:Y:S01]  /*15360*/  F2FP.F16.F32.PACK_AB R9, R120, R210 ;  /* 0x000000d27809723e */ /* 0x000fe200000000ff */
[----:B------:R-:W-:Y:S01]  /*15370*/  LDSM.16.MT88.4 R32, [R215+0xa800] ;  /* 0x00a80000d720783b */ /* 0x000fe20000004200 */
[----:B------:R-:W-:-:S02]  /*15380*/  F2FP.F16.F32.PACK_AB R10, R211, R234 ;  /* 0x000000ead30a723e */ /* 0x000fc400000000ff */
[----:B------:R-:W-:Y:S01]  /*15390*/  F2FP.F16.F32.PACK_AB R11, R122, R121 ;  /* 0x000000797a0b723e */ /* 0x000fe200000000ff */
[----:B------:R-:W-:Y:S08]  /*153a0*/  MUFU.EX2 R126, R126 ;  /* 0x0000007e007e7308 */ /* 0x000ff00000000800 */
[----:B------:R-:W-:Y:S01]  /*153b0*/  MUFU.EX2 R125, R125 ;  /* 0x0000007d007d7308 */ /* 0x000fe20000000800 */
[----:B------:R-:W-:Y:S07]  /*153c0*/  HMMA.16816.F32 R80, R8, R22, R108 ;  /* 0x000000160850723c */ /* 0x000fee000000186c */
[----:B------:R-:W-:Y:S01]  /*153d0*/  MUFU.EX2 R124, R124 ;  /* 0x0000007c007c7308 */ /* 0x000fe20000000800 */
[----:B------:R-:W-:Y:S01]  /*153e0*/  IMAD.MOV.U32 R109, RZ, RZ, R79 ;  /* 0x000000ffff6d7224 */ /* 0x000fe200078e004f */
[----:B------:R-:W-:Y:S01]  /*153f0*/  MOV R108, R91 ;  /* 0x0000005b006c7202 */ /* 0x000fe20000000f00 */
[----:B------:R2:W5:Y:S01]  /*15400*/  LDL.LU R233, [R1+0x124] ;  /* 0x0001240001e97983 */ /* 0x0005620000300800 */
[----:B------:R-:W-:-:S02]  /*15410*/  MOV R110, R78 ;  /* 0x0000004e006e7202 */ /* 0x000fc40000000f00 */
[----:B------:R-:W-:Y:S02]  /*15420*/  F2FP.F16.F32.PACK_AB R12, R108, R167 ;  /* 0x000000a76c0c723e */ /* 0x000fe400000000ff */
[----:B------:R-:W-:Y:S01]  /*15430*/  F2FP.F16.F32.PACK_AB R14, R110, R109 ;  /* 0x0000006d6e0e723e */ /* 0x000fe200000000ff */
[C---:B------:R-:W-:Y:S01]  /*15440*/  HMMA.16816.F32 R180, R8.reuse, R20, R112 ;  /* 0x0000001408b4723c */ /* 0x040fe20000001870 */
[----:B------:R-:W-:Y:S02]  /*15450*/  MOV R250, R75 ;  /* 0x0000004b00fa7202 */ /* 0x000fe40000000f00 */
[----:B------:R-:W-:Y:S02]  /*15460*/  MOV R249, R76 ;  /* 0x0000004c00f97202 */ /* 0x000fe40000000f00 */
[----:B------:R-:W-:Y:S01]  /*15470*/  MOV R111, R77 ;  /* 0x0000004d006f7202 */ /* 0x000fe20000000f00 */
[----:B------:R-:W-:Y:S01]  /*15480*/  HMMA.16816.F32 R196, R8, R28, R196 ;  /* 0x0000001c08c4723c */ /* 0x000fe200000018c4 */
[----:B------:R-:W-:-:S05]  /*15490*/  MOV R112, R74 ;  /* 0x0000004a00707202 */ /* 0x000fca0000000f00 */
[----:B------:R-:W-:Y:S06]  /*154a0*/  HMMA.16816.F32 R192, R8, R30, R192 ;  /* 0x0000001e08c0723c */ /* 0x000fec00000018c0 */
[C---:B------:R-:W-:Y:S06]  /*154b0*/  HMMA.16816.F32 R76, R12.reuse, R28, R68 ;  /* 0x0000001c0c4c723c */ /* 0x040fec0000001844 */
[C---:B-1----:R-:W-:Y:S01]  /*154c0*/  HMMA.16816.F32 R72, R12.reuse, R30, R60 ;  /* 0x0000001e0c48723c */ /* 0x042fe2000000183c */
[----:B------:R-:W1:Y:S01]  /*154d0*/  LDSM.16.MT88.4 R28, [R214+0xa800] ;  /* 0x00a80000d61c783b */ /* 0x000e620000004200 */
[----:B------:R-:W-:Y:S04]  /*154e0*/  MUFU.EX2 R128, R128 ;  /* 0x0000008000807308 */ /* 0x000fe80000000800 */
[C---:B------:R-:W-:Y:S04]  /*154f0*/  HMMA.16816.F32 R60, R12.reuse, R26, R56 ;  /* 0x0000001a0c3c723c */ /* 0x040fe80000001838 */
[----:B------:R-:W4:Y:S02]  /*15500*/  MUFU.EX2 R129, R129 ;  /* 0x0000008100817308 */ /* 0x000f240000000800 */
[C---:B------:R-:W-:Y:S06]  /*15510*/  HMMA.16816.F32 R56, R12.reuse, R20, R48 ;  /* 0x000000140c38723c */ /* 0x040fec0000001830 */
[----:B------:R-:W-:Y:S01]  /*15520*/  MUFU.EX2 R130, R130 ;  /* 0x0000008200827308 */ /* 0x000fe20000000800 */
[C---:B------:R-:W-:Y:S01]  /*15530*/  HMMA.16816.F32 R48, R12.reuse, R22, R40 ;  /* 0x000000160c30723c */ /* 0x040fe20000001828 */
[----:B------:R-:W2:Y:S06]  /*15540*/  LDSM.16.MT88.4 R40, [R216+0xa800] ;  /* 0x00a80000d828783b */ /* 0x000eac0000004200 */
[----:B------:R-:W-:Y:S08]  /*15550*/  MUFU.EX2 R131, R131 ;  /* 0x0000008300837308 */ /* 0x000ff00000000800 */
[----:B------:R-:W-:Y:S08]  /*15560*/  MUFU.EX2 R132, R132 ;  /* 0x0000008400847308 */ /* 0x000ff00000000800 */
[----:B------:R-:W1:Y:S08]  /*15570*/  MUFU.EX2 R133, R133 ;  /* 0x0000008500857308 */ /* 0x000e700000000800 */
[----:B------:R-:W-:Y:S08]  /*15580*/  MUFU.EX2 R135, R135 ;  /* 0x0000008700877308 */ /* 0x000ff00000000800 */
[----:B------:R-:W2:Y:S01]  /*15590*/  MUFU.EX2 R134, R134 ;  /* 0x0000008600867308 */ /* 0x000ea20000000800 */
[----:B------:R-:W-:Y:S01]  /*155a0*/  FADD.FTZ R0, R90, R0 ;  /* 0x000000005a007221 */ /* 0x000fe20000010000 */
[-C--:B------:R-:W-:Y:S01]  /*155b0*/  HMMA.16816.F32 R68, R12, R24.reuse, R52 ;  /* 0x000000180c44723c */ /* 0x080fe20000001834 */
[----:B------:R-:W-:Y:S05]  /*155c0*/  LDSM.16.MT88.4 R20, [R217+0xb000] ;  /* 0x00b00000d914783b */ /* 0x000fea0000004200 */
[C---:B------:R-:W-:Y:S06]  /*155d0*/  HMMA.16816.F32 R188, R8.reuse, R24, R188 ;  /* 0x0000001808bc723c */ /* 0x040fec00000018bc */
[C---:B------:R-:W-:Y:S01]  /*155e0*/  HMMA.16816.F32 R184, R8.reuse, R26, R184 ;  /* 0x0000001a08b8723c */ /* 0x040fe200000018b8 */
[----:B------:R-:W2:Y:S05]  /*155f0*/  LDSM.16.MT88.4 R24, [R214+0xb000] ;  /* 0x00b00000d618783b */ /* 0x000eaa0000004200 */
[C---:B---3--:R-:W-:Y:S06]  /*15600*/  HMMA.16816.F32 R88, R8.reuse, R16, R116 ;  /* 0x000000100858723c */ /* 0x048fec0000001874 */
        /* <DEDUP_REMOVED lines=19> */
[----:B------:R-:W3:Y:S02]  /*15740*/  MUFU.EX2 R96, R155 ;  /* 0x0000009b00607308 */ /* 0x000ee40000000800 */
        /* <DEDUP_REMOVED lines=8> */
[----:B------:R-:W4:Y:S01]  /*157d0*/  MUFU.EX2 R67, R169 ;  /* 0x000000a900437308 */ /* 0x000f220000000800 */
[----:B------:R-:W-:-:S07]  /*157e0*/  FADD.FTZ R2, R179, R2 ;  /* 0x00000002b3027221 */ /* 0x000fce0000010000 */
[----:B------:R-:W-:Y:S01]  /*157f0*/  MUFU.EX2 R66, R170 ;  /* 0x000000aa00427308 */ /* 0x000fe20000000800 */
[----:B------:R-:W-:-:S07]  /*15800*/  FADD.FTZ R0, R178, R0 ;  /* 0x00000000b2007221 */ /* 0x000fce0000010000 */
        /* <DEDUP_REMOVED lines=10> */
[----:B---3--:R-:W-:Y:S01]  /*158b0*/  F2FP.F16.F32.PACK_AB R8, R96, R95 ;  /* 0x0000005f6008723e */ /* 0x008fe200000000ff */
[----:B------:R-:W-:Y:S01]  /*158c0*/  FADD.FTZ R6, R231, R6 ;  /* 0x00000006e7067221 */ /* 0x000fe20000010000 */
[----:B----4-:R-:W-:Y:S01]  /*158d0*/  F2FP.F16.F32.PACK_AB R9, R67, R92 ;  /* 0x0000005c4309723e */ /* 0x010fe200000000ff */
[----:B------:R-:W-:Y:S01]  /*158e0*/  FADD.FTZ R2, R230, R2 ;  /* 0x00000002e6027221 */ /* 0x000fe20000010000 */
[----:B------:R-:W-:Y:S01]  /*158f0*/  F2FP.F16.F32.PACK_AB R10, R93, R94 ;  /* 0x0000005e5d0a723e */ /* 0x000fe200000000ff */
[----:B------:R-:W-:Y:S01]  /*15900*/  HMMA.16816.F32 R56, R12, R32, R56 ;  /* 0x000000200c38723c */ /* 0x000fe20000001838 */
[----:B-1----:R-:W-:Y:S01]  /*15910*/  F2FP.F16.F32.PACK_AB R11, R65, R66 ;  /* 0x00000042410b723e */ /* 0x002fe200000000ff */
[----:B------:R-:W-:Y:S01]  /*15920*/  FADD.FTZ R0, R229, R0 ;  /* 0x00000000e5007221 */ /* 0x000fe20000010000 */
[----:B------:R-:W-:Y:S01]  /*15930*/  MUFU.EX2 R64, R173 ;  /* 0x000000ad00407308 */ /* 0x000fe20000000800 */
[----:B------:R-:W-:-:S02]  /*15940*/  MOV R118, R151 ;  /* 0x0000009700767202 */ /* 0x000fc40000000f00 */
[C---:B------:R-:W-:Y:S01]  /*15950*/  HMMA.16816.F32 R68, R12.reuse, R36, R68 ;  /* 0x000000240c44723c */ /* 0x040fe20000001844 */
[----:B------:R-:W-:Y:S01]  /*15960*/  FADD.FTZ R32, R251, R7 ;  /* 0x00000007fb207221 */ /* 0x000fe20000010000 */
[----:B------:R-:W-:Y:S01]  /*15970*/  FADD.FTZ R7, R177, R6 ;  /* 0x00000006b1077221 */ /* 0x000fe20000010000 */
[----:B------:R-:W-:Y:S01]  /*15980*/  FADD.FTZ R6, R148, R2 ;  /* 0x0000000294067221 */ /* 0x000fe20000010000 */
[----:B------:R-:W-:Y:S02]  /*15990*/  FADD.FTZ R0, R228, R0 ;  /* 0x00000000e4007221 */ /* 0x000fe40000010000 */
[C---:B------:R-:W-:Y:S01]  /*159a0*/  HMMA.16816.F32 R60, R12.reuse, R38, R60 ;  /* 0x000000260c3c723c */ /* 0x040fe2000000183c */
[----:B------:R-:W-:Y:S01]  /*159b0*/  FADD.FTZ R2, R149, R32 ;  /* 0x0000002095027221 */ /* 0x000fe20000010000 */
[----:B------:R-:W-:Y:S01]  /*159c0*/  IMAD.MOV.U32 R117, RZ, RZ, R164 ;  /* 0x000000ffff757224 */ /* 0x000fe200078e00a4 */
[----:B------:R-:W-:Y:S01]  /*159d0*/  MOV R119, R167 ;  /* 0x000000a700777202 */ /* 0x000fe20000000f00 */
[----:B------:R-:W-:Y:S08]  /*159e0*/  MUFU.EX2 R127, R127 ;  /* 0x0000007f007f7308 */ /* 0x000ff00000000800 */
[----:B------:R-:W1:Y:S01]  /*159f0*/  MUFU.EX2 R97, R152 ;  /* 0x0000009800617308 */ /* 0x000e620000000800 */
[C---:B------:R-:W-:Y:S07]  /*15a00*/  HMMA.16816.F32 R48, R12.reuse, R34, R48 ;  /* 0x000000220c30723c */ /* 0x040fee0000001830 */
[----:B------:R3:W4:Y:S01]  /*15a10*/  MUFU.EX2 R98, R153 ;  /* 0x0000009900627308 */ /* 0x0007220000000800 */
[----:B------:R-:W-:Y:S01]  /*15a20*/  HMMA.16816.F32 R36, R12, R40, R52 ;  /* 0x000000280c24723c */ /* 0x000fe20000001834 */
[----:B------:R-:W-:Y:S01]  /*15a30*/  FADD.FTZ R2, R165, R2 ;  /* 0x00000002a5027221 */ /* 0x000fe20000010000 */
[----:B------:R-:W-:Y:S01]  /*15a40*/  IMAD.MOV.U32 R113, RZ, RZ, R147 ;  /* 0x000000ffff717224 */ /* 0x000fe200078e0093 */
[----:B------:R-:W-:Y:S01]  /*15a50*/  MOV R100, R144 ;  /* 0x0000009000647202 */ /* 0x000fe20000000f00 */
[----:B------:R1:W5:Y:S02]  /*15a60*/  LDL.LU R232, [R1+0x120] ;  /* 0x0001200001e87983 */ /* 0x0003640000300800 */
[C---:B------:R-:W-:Y:S01]  /*15a70*/  HMMA.16816.F32 R196, R8.reuse, R24, R196 ;  /* 0x0000001808c4723c */ /* 0x040fe200000018c4 */
[----:B------:R-:W-:Y:S01]  /*15a80*/  MUFU.EX2 R52, R172 ;  /* 0x000000ac00347308 */ /* 0x000fe20000000800 */
[----:B------:R-:W-:Y:S01]  /*15a90*/  MOV R115, R145 ;  /* 0x0000009100737202 */ /* 0x000fe20000000f00 */
[----:B------:R1:W5:Y:S03]  /*15aa0*/  LDL.LU R231, [R1+0x11c] ;  /* 0x00011c0001e77983 */ /* 0x0003660000300800 */
[C---:B------:R-:W-:Y:S01]  /*15ab0*/  HMMA.16816.F32 R192, R8.reuse, R26, R192 ;  /* 0x0000001a08c0723c */ /* 0x040fe200000018c0 */
[----:B------:R-:W-:Y:S01]  /*15ac0*/  MOV R114, R146 ;  /* 0x0000009200727202 */ /* 0x000fe20000000f00 */
[----:B------:R1:W5:Y:S01]  /*15ad0*/  LDL.LU R230, [R1+0x118] ;  /* 0x0001180001e67983 */ /* 0x0003620000300800 */
[----:B------:R-:W-:Y:S03]  /*15ae0*/  MUFU.EX2 R41, R174 ;  /* 0x000000ae00297308 */ /* 0x000fe60000000800 */
[C---:B------:R-:W-:Y:S01]  /*15af0*/  HMMA.16816.F32 R188, R8.reuse, R20, R188 ;  /* 0x0000001408bc723c */ /* 0x040fe200000018bc */
[----:B------:R-:W-:Y:S01]  /*15b00*/  MOV R99, R160 ;  /* 0x000000a000637202 */ /* 0x000fe20000000f00 */
[----:B---3--:R-:W-:Y:S03]  /*15b10*/  LDSM.16.MT88.4 R152, [R217+0xb800] ;  /* 0x00b80000d998783b */ /* 0x008fe60000004200 */
[----:B------:R3:W-:Y:S01]  /*15b20*/  MUFU.EX2 R40, R175 ;  /* 0x000000af00287308 */ /* 0x0007e20000000800 */
[C---:B------:R-:W-:Y:S01]  /*15b30*/  HMMA.16816.F32 R184, R8.reuse, R22, R184 ;  /* 0x0000001608b8723c */ /* 0x040fe200000018b8 */
[----:B------:R-:W-:Y:S01]  /*15b40*/  MOV R103, R161 ;  /* 0x000000a100677202 */ /* 0x000fe20000000f00 */
[----:B------:R-:W-:Y:S04]  /*15b50*/  LDSM.16.MT88.4 R144, [R215+0xb800] ;  /* 0x00b80000d790783b */ /* 0x000fe80000004200 */
[C---:B------:R-:W-:Y:S01]  /*15b60*/  HMMA.16816.F32 R180, R8.reuse, R16, R180 ;  /* 0x0000001008b4723c */ /* 0x040fe200000018b4 */
[----:B------:R4:W-:Y:S01]  /*15b70*/  MUFU.EX2 R35, R176 ;  /* 0x000000b000237308 */ /* 0x0009e20000000800 */
[----:B------:R-:W-:Y:S01]  /*15b80*/  MOV R102, R162 ;  /* 0x000000a200667202 */ /* 0x000fe20000000f00 */
[----:B------:R1:W5:Y:S03]  /*15b90*/  LDL.LU R229, [R1+0x114] ;  /* 0x0001140001e57983 */ /* 0x0003660000300800 */
[C---:B--2---:R-:W-:Y:S01]  /*15ba0*/  HMMA.16816.F32 R84, R8.reuse, R30, R84 ;  /* 0x0000001e0854723c */ /* 0x044fe20000001854 */
[----:B------:R-:W-:Y:S01]  /*15bb0*/  MOV R101, R163 ;  /* 0x000000a300657202 */ /* 0x000fe20000000f00 */
[----:B------:R2:W5:Y:S04]  /*15bc0*/  LDL.LU R228, [R1+0x110] ;  /* 0x0001100001e47983 */ /* 0x0005680000300800 */
[C---:B---3--:R-:W-:Y:S01]  /*15bd0*/  HMMA.16816.F32 R172, R8.reuse, R28, R88 ;  /* 0x0000001c08ac723c */ /* 0x048fe20000001858 */
[----:B------:R-:W3:Y:S05]  /*15be0*/  LDSM.16.MT88.4 R160, [R214+0xb800] ;  /* 0x00b80000d6a0783b */ /* 0x000eea0000004200 */
[----:B----4-:R-:W-:Y:S07]  /*15bf0*/  HMMA.16816.F32 R176, R8, R18, R80 ;  /* 0x0000001208b0723c */ /* 0x010fee0000001850 */
[----:B------:R-:W-:Y:S01]  /*15c00*/  FADD.FTZ R8, R150, R7 ;  /* 0x0000000796087221 */ /* 0x000fe20000010000 */
[----:B------:R-:W-:Y:S01]  /*15c10*/  FADD.FTZ R7, R227, R6 ;  /* 0x00000006e3077221 */ /* 0x000fe20000010000 */
[----:B------:R-:W-:Y:S01]  /*15c20*/  FADD.FTZ R6, R226, R0 ;  /* 0x00000000e2067221 */ /* 0x000fe20000010000 */
[----:B------:R-:W-:Y:S01]  /*15c30*/  HMMA.16816.F32 R44, R12, R42, R44 ;  /* 0x0000002a0c2c723c */ /* 0x000fe2000000182c */
        /* <DEDUP_REMOVED lines=46> */
[----:B-1----:R-:W-:Y:S01]  /*15f20*/  F2FP.F16.F32.PACK_AB R13, R97, R127 ;  /* 0x0000007f610d723e */ /* 0x002fe200000000ff */
[----:B------:R-:W-:Y:S01]  /*15f30*/  FADD.FTZ R2, R129, R2 ;  /* 0x0000000281027221 */ /* 0x000fe20000010000 */
[----:B------:R-:W-:Y:S01]  /*15f40*/  F2FP.F16.F32.PACK_AB R14, R100, R115 ;  /* 0x00000073640e723e */ /* 0x000fe200000000ff */
[----:B------:R-:W-:Y:S01]  /*15f50*/  MUFU.EX2 R34, R209 ;  /* 0x000000d100227308 */ /* 0x000fe20000000800 */
[----:B------:R-:W-:Y:S01]  /*15f60*/  F2FP.F16.F32.PACK_AB R15, R64, R98 ;  /* 0x00000062400f723e */ /* 0x000fe200000000ff */
        /* <DEDUP_REMOVED lines=11> */
[----:B------:R2:W5:Y:S01]  /*16020*/  LDL.LU R227, [R1+0x10c] ;  /* 0x00010c0001e37983 */ /* 0x0005620000300800 */
[----:B------:R-:W-:Y:S03]  /*16030*/  HMMA.16816.F32 R48, R12, R18, R48 ;  /* 0x000000120c30723c */ /* 0x000fe60000001830 */
[----:B------:R-:W1:Y:S01]  /*16040*/  LDSM.16.MT88.4 R16, [R216+0xb800] ;  /* 0x00b80000d810783b */ /* 0x000e620000004200 */
[----:B------:R-:W-:-:S02]  /*16050*/  FADD.FTZ R7, R113, R7 ;  /* 0x0000000771077221 */ /* 0x000fc40000010000 */
[C---:B------:R-:W-:Y:S01]  /*16060*/  HMMA.16816.F32 R68, R12.reuse, R20, R68 ;  /* 0x000000140c44723c */ /* 0x040fe20000001844 */
        /* <DEDUP_REMOVED lines=10> */
[----:B------:R-:W-:Y:S01]  /*16110*/  HMMA.16816.F32 R76, R12, R24, R76 ;  /* 0x000000180c4c723c */ /* 0x000fe2000000184c */
[----:B------:R-:W-:Y:S01]  /*16120*/  FADD.FTZ R6, R98, R6 ;  /* 0x0000000662067221 */ /* 0x000fe20000010000 */
[----:B------:R-:W-:Y:S01]  /*16130*/  FADD.FTZ R2, R94, R2 ;  /* 0x000000025e027221 */ /* 0x000fe20000010000 */
[----:B------:R-:W-:-:S03]  /*16140*/  FADD.FTZ R0, R66, R0 ;  /* 0x0000000042007221 */ /* 0x000fc60000010000 */
[----:B------:R-:W2:Y:S01]  /*16150*/  MUFU.EX2 R10, R236 ;  /* 0x000000ec000a7308 */ /* 0x000ea20000000800 */
[----:B------:R-:W-:Y:S01]  /*16160*/  FADD.FTZ R7, R100, R7 ;  /* 0x0000000764077221 */ /* 0x000fe20000010000 */
[C---:B------:R-:W-:Y:S01]  /*16170*/  HMMA.16816.F32 R72, R12.reuse, R26, R72 ;  /* 0x0000001a0c48723c */ /* 0x040fe20000001848 */
[----:B------:R-:W-:Y:S01]  /*16180*/  FADD.FTZ R6, R64, R6 ;  /* 0x0000000640067221 */ /* 0x000fe20000010000 */
[----:B------:R-:W-:Y:S01]  /*16190*/  FADD.FTZ R2, R93, R2 ;  /* 0x000000025d027221 */ /* 0x000fe20000010000 */
[----:B------:R1:W5:Y:S03]  /*161a0*/  LDL.LU R226, [R1+0x108] ;  /* 0x0001080001e27983 */ /* 0x0003660000300800 */
[----:B------:R-:W1:Y:S01]  /*161b0*/  MUFU.EX2 R24, R207 ;  /* 0x000000cf00187308 */ /* 0x000e620000000800 */
[----:B------:R-:W-:Y:S01]  /*161c0*/  HMMA.16816.F32 R60, R12, R22, R60 ;  /* 0x000000160c3c723c */ /* 0x000fe2000000183c */
[----:B------:R-:W-:Y:S01]  /*161d0*/  FADD.FTZ R0, R65, R0 ;  /* 0x0000000041007221 */ /* 0x000fe20000010000 */
[----:B------:R-:W-:-:S04]  /*161e0*/  FADD.FTZ R7, R101, R7 ;  /* 0x0000000765077221 */ /* 0x000fc80000010000 */
[----:B------:R-:W-:Y:S01]  /*161f0*/  HMMA.16816.F32 R36, R12, R28, R36 ;  /* 0x0000001c0c24723c */ /* 0x000fe20000001824 */
[----:B------:R-:W-:Y:S01]  /*16200*/  MUFU.EX2 R21, R206 ;  /* 0x000000ce00157308 */ /* 0x000fe20000000800 */
[----:B----4-:R-:W-:-:S04]  /*16210*/  FADD.FTZ R6, R20, R6 ;  /* 0x0000000614067221 */ /* 0x010fc80000010000 */
[----:B------:R-:W-:Y:S03]  /*16220*/  HMMA.16816.F32 R44, R12, R30, R44 ;  /* 0x0000001e0c2c723c */ /* 0x000fe6000000182c */
[----:B------:R-:W4:Y:S01]  /*16230*/  MUFU.EX2 R9, R237 ;  /* 0x000000ed00097308 */ /* 0x000f220000000800 */
[----:B------:R-:W-:Y:S01]  /*16240*/  FADD.FTZ R2, R52, R2 ;  /* 0x0000000234027221 */ /* 0x000fe20000010000 */
[----:B------:R-:W-:Y:S01]  /*16250*/  FADD.FTZ R0, R34, R0 ;  /* 0x0000000022007221 */ /* 0x000fe20000010000 */
[----:B------:R-:W-:Y:S01]  /*16260*/  FADD.FTZ R7, R102, R7 ;  /* 0x0000000766077221 */ /* 0x000fe20000010000 */
[----:B------:R4:W5:Y:S01]  /*16270*/  LDL.LU R225, [R1+0x104] ;  /* 0x0001040001e17983 */ /* 0x0009620000300800 */
[----:B------:R-:W-:Y:S01]  /*16280*/  FADD.FTZ R6, R11, R6 ;  /* 0x000000060b067221 */ /* 0x000fe20000010000 */
[----:B------:R-:W-:Y:S01]  /*16290*/  FADD.FTZ R2, R41, R2 ;  /* 0x0000000229027221 */ /* 0x000fe20000010000 */
[----:B---3--:R-:W-:Y:S01]  /*162a0*/  FADD.FTZ R0, R33, R0 ;  /* 0x0000000021007221 */ /* 0x008fe20000010000 */
[----:B------:R3:W5:Y:S01]  /*162b0*/  LDL.LU R224, [R1+0x100] ;  /* 0x0001000001e07983 */ /* 0x0007620000300800 */
[----:B------:R-:W-:Y:S01]  /*162c0*/  FADD.FTZ R7, R103, R7 ;  /* 0x0000000767077221 */ /* 0x000fe20000010000 */
[----:B--2---:R-:W-:-:S02]  /*162d0*/  FADD.FTZ R6, R10, R6 ;  /* 0x000000060a067221 */ /* 0x004fc40000010000 */
[----:B------:R3:W5:Y:S01]  /*162e0*/  LDL.LU R221, [R1+0xfc] ;  /* 0x0000fc0001dd7983 */ /* 0x0007620000300800 */
[----:B------:R-:W-:-:S03]  /*162f0*/  FADD.FTZ R2, R40, R2 ;  /* 0x0000000228027221 */ /* 0x000fc60000010000 */
[----:B------:R3:W5:Y:S01]  /*16300*/  LDL.LU R220, [R1+0xf8] ;  /* 0x0000f80001dc7983 */ /* 0x0007620000300800 */
[----:B-1----:R-:W-:-:S03]  /*16310*/  FADD.FTZ R0, R24, R0 ;  /* 0x0000000018007221 */ /* 0x002fc60000010000 */
[----:B------:R3:W5:Y:S01]  /*16320*/  LDL.LU R218, [R1+0xf4] ;  /* 0x0000f40001da7983 */ /* 0x0007620000300800 */
[----:B------:R-:W-:-:S03]  /*16330*/  FADD.FTZ R7, R99, R7 ;  /* 0x0000000763077221 */ /* 0x000fc60000010000 */
[----:B------:R3:W5:Y:S01]  /*16340*/  LDL.LU R213, [R1+0xf0] ;  /* 0x0000f00001d57983 */ /* 0x0007620000300800 */
[----:B------:R-:W-:Y:S01]  /*16350*/  F2FP.F16.F32.PACK_AB R168, R41, R52 ;  /* 0x0000003429a8723e */ /* 0x000fe200000000ff */
[----:B----4-:R-:W-:Y:S02]  /*16360*/  FADD.FTZ R6, R9, R6 ;  /* 0x0000000609067221 */ /* 0x010fe40000010000 */
        /* <DEDUP_REMOVED lines=40> */
.L_x_891:
        /* <DEDUP_REMOVED lines=52> */
[----:B------:R-:W-:Y:S01]  /*16930*/  ULDC UR4, c[0x0][0x2ec] ;  /* 0x0000bb0000047ab9 */ /* 0x000fe20000000800 */
[----:B------:R-:W-:-:S04]  /*16940*/  ULDC.64 UR6, c[0x0][0x248] ;  /* 0x0000920000067ab9 */ /* 0x000fc80000000a00 */
        /* <DEDUP_REMOVED lines=15> */
.L_x_898:
[----:B------:R-:W2:Y:S01]  /*16a40*/  LDL.64 R246, [R1+0xc0] ;  /* 0x0000c00001f67983 */ /* 0x000ea20000100a00 */
[----:B------:R-:W3:Y:S01]  /*16a50*/  @!P3 LDC.64 R4, c[0x0][0x218] ;  /* 0x00008600ff04bb82 */ /* 0x000ee20000000a00 */
[----:B------:R-:W-:Y:S02]  /*16a60*/  UIADD3 UR33, UR19, -0x2, URZ ;  /* 0xfffffffe13217890 */ /* 0x000fe4000fffe03f */
[----:B------:R-:W4:Y:S02]  /*16a70*/  LDL.64 R244, [R1+0xb8] ;  /* 0x0000b80001f47983 */ /* 0x000f240000100a00 */
        /* <DEDUP_REMOVED lines=11> */
[----:B----4-:R-:W-:Y:S02]  /*16b30*/  LEA.HI.X R2, R3, R245, R2, 0x7, P0 ;  /* 0x000000f503027211 */ /* 0x010fe400000f3c02 */
[C---:B---3--:R-:W-:Y:S02]  /*16b40*/  @!P3 LEA R4, P0, R0.reuse, R4, 0x1 ;  /* 0x000000040004b211 */ /* 0x048fe400078008ff */
        /* <DEDUP_REMOVED lines=10> */
[----:B------:R-:W3:Y:S01]  /*16bf0*/  @!P3 LDC.64 R6, c[0x0][0x218] ;  /* 0x00008600ff06bb82 */ /* 0x000ee20000000a00 */
[----:B------:R-:W-:Y:S02]  /*16c00*/  @!P3 IADD3 R3, P1, R0, UR30, RZ ;  /* 0x0000001e0003bc10 */ /* 0x000fe4000ff3e0ff */
[----:B------:R-:W-:Y:S01]  /*16c10*/  @!PT LDS RZ, [RZ] ;  /* 0x00000000fffff984 */ /* 0x000fe20000000800 */
[----:B------:R-:W-:Y:S01]  /*16c20*/  @!PT LDS RZ, [RZ] ;  /* 0x00000000fffff984 */ /* 0x000fe20000000800 */
[----:B------:R-:W-:Y:S01]  /*16c30*/  @!PT LDS RZ, [RZ] ;  /* 0x00000000fffff984 */ /* 0x000fe20000000800 */
[----:B------:R3:W-:Y:S04]  /*16c40*/  @!P3 LDGSTS.E.BYPASS.LTC128B.128 [R233+0x4800], desc[UR26][R4.64] ;  /* 0x0480000004e9bfae */ /* 0x0007e8000b901d5a */
[----:B------:R2:W-:Y:S01]  /*16c50*/  @P3 STS.128 [R233+0x5000], RZ ;  /* 0x005000ffe9003388 */ /* 0x0005e20000000c00 */
[C---:B---3--:R-:W-:Y:S02]  /*16c60*/  @!P3 LEA R4, P0, R3.reuse, R6, 0x1 ;  /* 0x000000060304b211 */ /* 0x048fe400078008ff */
        /* <DEDUP_REMOVED lines=40> */
[----:B----4-:R-:W-:Y:S02]  /*16ef0*/  @!P3 IADD3.X R4, R2, UR44, RZ, P1, !PT ;  /* 0x0000002c0204bc10 */ /* 0x010fe40008ffe4ff */
[----:B------:R-:W-:Y:S02]  /*16f00*/  @!P3 IADD3 R0, P1, R0, UR56, RZ ;  /* 0x000000380000bc10 */ /* 0x000fe4000ff3e0ff */
[----:B------:R-:W-:Y:S02]  /*16f10*/  @!P3 LEA.HI.X R7, R3, R7, R4, 0x1, P0 ;  /* 0x000000070307b211 */ /* 0x000fe400000f0c04 */
[----:B------:R-:W3:Y:S01]  /*16f20*/  @!P3 LDC.64 R4, c[0x0][0x218] ;  /* 0x00008600ff04bb82 */ /* 0x000ee20000000a00 */
[----:B------:R-:W-:Y:S02]  /*16f30*/  @!P3 IADD3.X R2, R2, UR45, RZ, P1, !PT ;  /* 0x0000002d0202bc10 */ /* 0x000fe40008ffe4ff */
[----:B------:R-:W-:Y:S01]  /*16f40*/  @!PT LDS RZ, [RZ] ;  /* 0x00000000fffff984 */ /* 0x000fe20000000800 */
[----:B------:R-:W-:Y:S01]  /*16f50*/  @!PT LDS RZ, [RZ] ;  /* 0x00000000fffff984 */ /* 0x000fe20000000800 */
[----:B------:R-:W-:Y:S01]  /*16f60*/  @!PT LDS RZ, [RZ] ;  /* 0x00000000fffff984 */ /* 0x000fe20000000800 */
[----:B------:R2:W-:Y:S04]  /*16f70*/  @!P3 LDGSTS.E.BYPASS.LTC128B.128 [R233+0x7000], desc[UR26][R6.64] ;  /* 0x0700000006e9bfae */ /* 0x0005e8000b901d5a */
[----:B------:R2:W-:Y:S01]  /*16f80*/  @P3 STS.128 [R233+0x7800], RZ ;  /* 0x007800ffe9003388 */ /* 0x0005e20000000c00 */
[C---:B---3--:R-:W-:Y:S04]  /*16f90*/  @!P3 LEA R4, P0, R0.reuse, R4, 0x1 ;  /* 0x000000040004b211 */ /* 0x048fe800078008ff */
[----:B------:R-:W-:Y:S05]  /*16fa0*/  @!P3 LEA.HI.X R5, R0, R5, R2, 0x1, P0 ;  /* 0x000000050005b211 */ /* 0x000fea00000f0c02 */
[----:B------:R-:W-:Y:S01]  /*16fb0*/  @!PT LDS RZ, [RZ] ;  /* 0x00000000fffff984 */ /* 0x000fe20000000800 */
[----:B------:R-:W-:Y:S01]  /*16fc0*/  @!PT LDS RZ, [RZ] ;  /* 0x00000000fffff984 */ /* 0x000fe20000000800 */
[----:B------:R-:W-:Y:S01]  /*16fd0*/  @!PT LDS RZ, [RZ] ;  /* 0x00000000fffff984 */ /* 0x000fe20000000800 */
[----:B------:R2:W-:Y:S04]  /*16fe0*/  @!P3 LDGSTS.E.BYPASS.LTC128B.128 [R233+0x7800], desc[UR26][R4.64] ;  /* 0x0780000004e9bfae */ /* 0x0005e8000b901d5a */
[----:B------:R-:W0:Y:S01]  /*16ff0*/  LDGDEPBAR ;  /* 0x00000000000079af */ /* 0x000e220000000000 */
[----:B-1----:R-:W-:Y:S05]  /*17000*/  BRA `(.L_x_897) ;  /* 0x0000001800107947 */ /* 0x002fea0003800000 */
.L_x_896:
[----:B--2---:R-:W2:Y:S01]  /*17010*/  LDL.64 R12, [R1+0x70] ;  /* 0x00007000010c7983 */ /* 0x004ea20000100a00 */
[----:B------:R-:W-:Y:S04]  /*17020*/  DEPBAR.LE SB0, 0x0 ;  /* 0x000080000000791a */ /* 0x000fe80000000000 */
[----:B------:R-:W-:Y:S01]  /*17030*/  UIADD3 UR9, UR19, -0x1, URZ ;  /* 0xffffffff13097890 */ /* 0x000fe2000fffe03f */
[----:B------:R-:W3:Y:S03]  /*17040*/  LDL R7, [R1+0xb0] ;  /* 0x0000b00001077983 */ /* 0x000ee60000100800 */
[----:B------:R-:W-:Y:S01]  /*17050*/  USHF.R.S32.HI UR46, URZ, 0x1f, UR9 ;  /* 0x0000001f3f2e7899 */ /* 0x000fe20008011409 */
[----:B------:R-:W4:Y:S01]  /*17060*/  LDL R29, [R1+0xb4] ;  /* 0x0000b400011d7983 */ /* 0x000f220000100800 */
[----:B-1----:R-:W-:Y:S01]  /*17070*/  MOV R2, UR9 ;  /* 0x0000000900027c02 */ /* 0x002fe20008000f00 */
[----:B------:R-:W-:Y:S02]  /*17080*/  UIMAD UR33, UR13, UR9, URZ ;  /* 0x000000090d2172a4 */ /* 0x000fe4000f8e023f */
[----:B-----5:R-:W5:Y:S01]  /*17090*/  LDL R4, [R1+0xa8] ;  /* 0x0000a80001047983 */ /* 0x020f620000100800 */
[----:B------:R-:W-:Y:S02]  /*170a0*/  UISETP.GT.AND UP0, UPT, UR9, UR10, UPT ;  /* 0x0000000a0900728c */ /* 0x000fe4000bf04270 */
[----:B------:R-:W-:Y:S01]  /*170b0*/  UIMAD UR33, UR46, UR14, UR33 ;  /* 0x0000000e2e2172a4 */ /* 0x000fe2000f8e0221 */
        /* <DEDUP_REMOVED lines=15> */
[----:B--2---:R-:W-:Y:S05]  /*171b0*/  IMAD.WIDE.U32 R2, R2, UR14, R12 ;  /* 0x0000000e02027c25 */ /* 0x004fea000f8e000c */
[----:B------:R-:W-:Y:S02]  /*171c0*/  IADD3 R0, R3, UR33, RZ ;  /* 0x0000002103007c10 */ /* 0x000fe4000fffe0ff */
        /* <DEDUP_REMOVED lines=11> */
[----:B------:R-:W-:Y:S02]  /*17280*/  @!P3 IADD3 R7, P2, R2, UR24, RZ ;  /* 0x000000180207bc10 */ /* 0x000fe4000ff5e0ff */
[----:B------:R-:W-:Y:S01]  /*17290*/  @!P3 IADD3.X R6, R0, UR21, RZ, P1, !PT ;  /* 0x000000150006bc10 */ /* 0x000fe20008ffe4ff */
[----:B------:R-:W-:Y:S01]  /*172a0*/  @P3 STS.128 [R233+0x8800], RZ ;  /* 0x008800ffe9003388 */ /* 0x000fe20000000c00 */
[----:B------:R-:W-:Y:S02]  /*172b0*/  P2R R3, PR, RZ, 0x4 ;  /* 0x00000004ff037803 */ /* 0x000fe40000000000 */
[----:B------:R-:W-:Y:S02]  /*172c0*/  @!P3 LEA R12, P2, R4, R8, 0x1 ;  /* 0x00000008040cb211 */ /* 0x000fe400078408ff */
[----:B------:R-:W-:Y:S02]  /*172d0*/  @!P3 IADD3 R5, P0, R2, UR36, RZ ;  /* 0x000000240205bc10 */ /* 0x000fe4000ff1e0ff */
[----:B------:R-:W-:Y:S01]  /*172e0*/  @!P3 LEA.HI.X R13, R4, R21, R6, 0x1, P2 ;  /* 0x00000015040db211 */ /* 0x000fe200010f0c06 */
[----:B------:R-:W-:Y:S01]  /*172f0*/  @!PT LDS RZ, [RZ] ;  /* 0x00000000fffff984 */ /* 0x000fe20000000800 */
[----:B------:R-:W-:Y:S01]  /*17300*/  @!PT LDS RZ, [RZ] ;  /* 0x00000000fffff984 */ /* 0x000fe20000000800 */
[----:B------:R-:W-:Y:S01]  /*17310*/  @!PT LDS RZ, [RZ] ;  /* 0x00000000fffff984 */ /* 0x000fe20000000800 */
[----:B------:R1:W-:Y:S01]  /*17320*/  @!P3 LDGSTS.E.BYPASS.LTC128B.128 [R233+0x8800], desc[UR26][R16.64] ;  /* 0x0880000010e9bfae */ /* 0x0003e2000b901d5a */
[----:B------:R-:W-:Y:S02]  /*17330*/  @!P3 LEA R10, P1, R5, R10, 0x1 ;  /* 0x0000000a050ab211 */ /* 0x000fe400078208ff */
[C---:B------:R-:W-:Y:S02]  /*17340*/  @!P3 IADD3.X R8, R0.reuse, UR38, RZ, P0, !PT ;  /* 0x000000260008bc10 */ /* 0x040fe400087fe4ff */
[----:B------:R-:W-:Y:S02]  /*17350*/  ISETP.NE.AND P4, PT, R3, RZ, PT ;  /* 0x000000ff0300720c */ /* 0x000fe40003f85270 */
[----:B------:R-:W-:Y:S01]  /*17360*/  @!P3 LEA.HI.X R11, R5, R20, R8, 0x1, P1 ;  /* 0x00000014050bb211 */ /* 0x000fe200008f0c08 */
[----:B------:R-:W-:Y:S01]  /*17370*/  @P3 STS.128 [R233+0x9000], RZ ;  /* 0x009000ffe9003388 */ /* 0x000fe20000000c00 */
[----:B------:R-:W-:Y:S02]  /*17380*/  @!P3 IADD3.X R5, R0, UR23, RZ, P4, !PT ;  /* 0x000000170005bc10 */ /* 0x000fe4000a7fe4ff */
[C---:B------:R-:W-:Y:S02]  /*17390*/  @!P3 LEA R8, P4, R7.reuse, R9, 0x1 ;  /* 0x000000090708b211 */ /* 0x040fe400078808ff */
[----:B------:R-:W-:Y:S02]  /*173a0*/  @!P3 IADD3 R18, P6, R2, UR34, RZ ;  /* 0x000000220212bc10 */ /* 0x000fe4000ffde0ff */
[----:B------:R-:W-:Y:S01]  /*173b0*/  @!P3 LEA.HI.X R9, R7, R25, R5, 0x1, P4 ;  /* 0x000000190709b211 */ /* 0x000fe200020f0c05 */
[----:B------:R-:W-:Y:S01]  /*173c0*/  @!PT LDS RZ, [RZ] ;  /* 0x00000000fffff984 */ /* 0x000fe20000000800 */
[----:B------:R-:W-:Y:S01]  /*173d0*/  @!PT LDS RZ, [RZ] ;  /* 0x00000000fffff984 */ /* 0x000fe20000000800 */
[----:B------:R-:W-:Y:S01]  /*173e0*/  @!PT LDS RZ, [RZ] ;  /* 0x00000000fffff984 */ /* 0x000fe20000000800 */
[----:B------:R-:W-:Y:S01]  /*173f0*/  @!P3 LDGSTS.E.BYPASS.LTC128B.128 [R233+0x9000], desc[UR26][R12.64] ;  /* 0x090000000ce9bfae */ /* 0x000fe2000b901d5a */
[----:B------:R-:W-:Y:S02]  /*17400*/  @!P3 LEA R6, P2, R18, R28, 0x1 ;  /* 0x0000001c1206b211 */ /* 0x000fe400078408ff */
[----:B------:R-:W-:Y:S02]  /*17410*/  @!P3 IADD3.X R20, R0, UR39, RZ, P6, !PT ;  /* 0x000000270014bc10 */ /* 0x000fe4000b7fe4ff */
[----:B------:R-:W-:Y:S02]  /*17420*/  @!P3 IADD3 R19, P5, R2, UR28, RZ ;  /* 0x0000001c0213bc10 */ /* 0x000fe4000ffbe0ff */
[----:B------:R-:W-:Y:S01]  /*17430*/  @!P3 LEA.HI.X R7, R18, R24, R20, 0x1, P2 ;  /* 0x000000181207b211 */ /* 0x000fe200010f0c14 */
[----:B------:R-:W-:Y:S01]  /*17440*/  @P3 STS.128 [R233+0x9800], RZ ;  /* 0x009800ffe9003388 */ /* 0x000fe20000000c00 */
[C---:B------:R-:W-:Y:S02]  /*17450*/  @!P3 LEA R4, P1, R19.reuse, R27, 0x1 ;  /* 0x0000001b1304b211 */ /* 0x040fe400078208ff */
[----:B------:R-:W-:Y:S02]  /*17460*/  @!P3 IADD3.X R21, R0, UR40, RZ, P5, !PT ;  /* 0x000000280015bc10 */ /* 0x000fe4000affe4ff */
[----:B------:R-:W-:Y:S02]  /*17470*/  @!P3 IADD3 R3, P0, R2, UR48, RZ ;  /* 0x000000300203bc10 */ /* 0x000fe4000ff1e0ff */
[----:B------:R-:W-:Y:S01]  /*17480*/  @!P3 LEA.HI.X R5, R19, R23, R21, 0x1, P1 ;  /* 0x000000171305b211 */ /* 0x000fe200008f0c15 */
[----:B------:R-:W-:Y:S01]  /*17490*/  @!PT LDS RZ, [RZ] ;  /* 0x00000000fffff984 */ /* 0x000fe20000000800 */
[----:B------:R-:W-:Y:S01]  /*174a0*/  @!PT LDS RZ, [RZ] ;  /* 0x00000000fffff984 */ /* 0x000fe20000000800 */
[----:B------:R-:W-:Y:S01]  /*174b0*/  @!PT LDS RZ, [RZ] ;  /* 0x00000000fffff984 */ /* 0x000fe20000000800 */
[----:B------:R-:W-:Y:S01]  /*174c0*/  @!P3 LDGSTS.E.BYPASS.LTC128B.128 [R233+0x9800], desc[UR26][R10.64] ;  /* 0x098000000ae9bfae */ /* 0x000fe2000b901d5a */
[----:B------:R-:W-:Y:S02]  /*174d0*/  @!P3 IADD3.X R0, R0, UR41, RZ, P0, !PT ;  /* 0x000000290000bc10 */ /* 0x000fe400087fe4ff */
[C---:B------:R-:W-:Y:S04]  /*174e0*/  @!P3 LEA R2, P0, R3.reuse, R26, 0x1 ;  /* 0x0000001a0302b211 */ /* 0x040fe800078008ff */
[----:B------:R-:W-:Y:S01]  /*174f0*/  @!P3 LEA.HI.X R3, R3, R22, R0, 0x1, P0 ;  /* 0x000000160303b211 */ /* 0x000fe200000f0c00 */
[----:B------:R-:W-:Y:S01]  /*17500*/  @P3 STS.128 [R233+0xa000], RZ ;  /* 0x00a000ffe9003388 */ /* 0x000fe20000000c00 */
[----:B------:R-:W-:Y:S07]  /*17510*/  PLOP3.LUT P0, PT, PT, PT, UP0, 0x80, 0x0 ;  /* 0x000000000000781c */ /* 0x000fee0003f0f008 */
        /* <DEDUP_REMOVED lines=14> */
[----:B------:R-:W-:Y:S08]  /*17600*/  @P3 STS.128 [R233+0xb800], RZ ;  /* 0x00b800ffe9003388 */ /* 0x000ff00000000c00 */
[----:B------:R-:W-:Y:S01]  /*17610*/  @!PT LDS RZ, [RZ] ;  /* 0x00000000fffff984 */ /* 0x000fe20000000800 */
[----:B------:R-:W-:Y:S01]  /*17620*/  @!PT LDS RZ, [RZ] ;  /* 0x00000000fffff984 */ /* 0x000fe20000000800 */
[----:B------:R-:W-:Y:S01]  /*17630*/  @!PT LDS RZ, [RZ] ;  /* 0x00000000fffff984 */ /* 0x000fe20000000800 */
[----:B------:R3:W-:Y:S08]  /*17640*/  @!P3 LDGSTS.E.BYPASS.LTC128B.128 [R233+0xb800], desc[UR26][R2.64] ;  /* 0x0b80000002e9bfae */ /* 0x0007f0000b901d5a */
[----:B------:R-:W-:Y:S08]  /*17650*/  LDSM.16.M88.4 R128, [R220] ;  /* 0x00000000dc80783b */ /* 0x000ff00000000200 */
[----:B-1----:R-:W2:Y:S08]  /*17660*/  LDSM.16.M88.4 R16, [R213+0x4000] ;  /* 0x00400000d510783b */ /* 0x002eb00000000200 */
[----:B------:R-:W1:Y:S08]  /*17670*/  LDSM.16.M88.4 R124, [R220+0x2000] ;  /* 0x00200000dc7c783b */ /* 0x000e700000000200 */
[----:B------:R-:W4:Y:S08]  /*17680*/  LDSM.16.M88.4 R32, [R213+0x4800] ;  /* 0x00480000d520783b */ /* 0x000f300000000200 */
[----:B------:R-:W0:Y:S08]  /*17690*/  LDGDEPBAR ;  /* 0x00000000000079af */ /* 0x000e300000000000 */
[----:B------:R-:W5:Y:S08]  /*176a0*/  LDSM.16.M88.4 R48, [R213+0x5000] ;  /* 0x00500000d530783b */ /* 0x000f700000000200 */
[----:B------:R-:W3:Y:S01]  /*176b0*/  LDSM.16.M88.4 R64, [R213+0x5800] ;  /* 0x00580000d540783b */ /* 0x000ee20000000200 */
[-C--:B--2---:R-:W-:Y:S07]  /*176c0*/  HMMA.16816.F32 R4, R128, R16.reuse, RZ ;  /* 0x000000108004723c */ /* 0x084fee00000018ff */
[----:B------:R-:W2:Y:S01]  /*176d0*/  LDSM.16.M88.4 R80, [R213+0x6000] ;  /* 0x00600000d550783b */ /* 0x000ea20000000200 */
[C---:B-1----:R-:W-:Y:S07]  /*176e0*/  HMMA.16816.F32 R8, R124.reuse, R16, RZ ;  /* 0x000000107c08723c */ /* 0x042fee00000018ff */
[----:B------:R-:W1:Y:S01]  /*176f0*/  LDSM.16.M88.4 R96, [R213+0x6800] ;  /* 0x00680000d560783b */ /* 0x000e620000000200 */
[-C--:B------:R-:W-:Y:S06]  /*17700*/  HMMA.16816.F32 R12, R124, R18.reuse, RZ ;  /* 0x000000127c0c723c */ /* 0x080fec00000018ff */
[C---:B------:R-:W-:Y:S01]  /*17710*/  HMMA.16816.F32 R16, R128.reuse, R18, RZ ;  /* 0x000000128010723c */ /* 0x040fe200000018ff */
[----:B------:R-:W1:Y:S05]  /*17720*/  LDSM.16.M88.4 R112, [R213+0x7000] ;  /* 0x00700000d570783b */ /* 0x000e6a0000000200 */
[-C--:B----4-:R-:W-:Y:S03]  /*17730*/  HMMA.16816.F32 R20, R128, R32.reuse, RZ ;  /* 0x000000208014723c */ /* 0x090fe600000018ff */
[----:B------:R-:W4:Y:S03]  /*17740*/  LDSM.16.M88.4 R200, [R213+0x7800] ;  /* 0x00780000d5c8783b */ /* 0x000f260000000200 */
[C---:B------:R-:W-:Y:S05]  /*17750*/  HMMA.16816.F32 R24, R124.reuse, R32, RZ ;  /* 0x000000207c18723c */ /* 0x040fea00000018ff */
[----:B------:R-:W-:Y:S01]  /*17760*/  LDSM.16.M88.4 R204, [R223] ;  /* 0x00000000dfcc783b */ /* 0x000fe20000000200 */
[-C--:B------:R-:W-:Y:S06]  /*17770*/  HMMA.16816.F32 R28, R124, R34.reuse, RZ ;  /* 0x000000227c1c723c */ /* 0x080fec00000018ff */
[C---:B------:R-:W-:Y:S01]  /*17780*/  HMMA.16816.F32 R32, R128.reuse, R34, RZ ;  /* 0x000000228020723c */ /* 0x040fe200000018ff */
[----:B------:R-:W-:Y:S05]  /*17790*/  LDSM.16.M88.4 R208, [R223+0x2000] ;  /* 0x00200000dfd0783b */ /* 0x000fea0000000200 */
        /* <DEDUP_REMOVED lines=8> */
[-C--:B--2---:R-:W-:Y:S06]  /*17820*/  HMMA.16816.F32 R68, R128, R80.reuse, RZ ;  /* 0x000000508044723c */ /* 0x084fec00000018ff */
[C---:B------:R-:W-:Y:S06]  /*17830*/  HMMA.16816.F32 R72, R124.reuse, R80, RZ ;  /* 0x000000507c48723c */ /* 0x040fec00000018ff */
[-C--:B------:R-:W-:Y:S06]  /*17840*/  HMMA.16816.F32 R76, R124, R82.reuse, RZ ;  /* 0x000000527c4c723c */ /* 0x080fec00000018ff */
[C---:B------:R-:W-:Y:S06]  /*17850*/  HMMA.16816.F32 R80, R128.reuse, R82, RZ ;  /* 0x000000528050723c */ /* 0x040fec00000018ff */
[-C--:B-1----:R-:W-:Y:S06]  /*17860*/  HMMA.16816.F32 R84, R128, R96.reuse, RZ ;  /* 0x000000608054723c */ /* 0x082fec00000018ff */
[C---:B------:R-:W-:Y:S06]  /*17870*/  HMMA.16816.F32 R88, R124.reuse, R96, RZ ;  /* 0x000000607c58723c */ /* 0x040fec00000018ff */
[-C--:B------:R-:W-:Y:S06]  /*17880*/  HMMA.16816.F32 R92, R124, R98.reuse, RZ ;  /* 0x000000627c5c723c */ /* 0x080fec00000018ff */
[C---:B------:R-:W-:Y:S06]  /*17890*/  HMMA.16816.F32 R96, R128.reuse, R98, RZ ;  /* 0x000000628060723c */ /* 0x040fec00000018ff */
[-C--:B------:R-:W-:Y:S06]  /*178a0*/  HMMA.16816.F32 R100, R128, R112.reuse, RZ ;  /* 0x000000708064723c */ /* 0x080fec00000018ff */
[C---:B------:R-:W-:Y:S06]  /*178b0*/  HMMA.16816.F32 R104, R124.reuse, R112, RZ ;  /* 0x000000707c68723c */ /* 0x040fec00000018ff */
[-C--:B------:R-:W-:Y:S06]  /*178c0*/  HMMA.16816.F32 R108, R124, R114.reuse, RZ ;  /* 0x000000727c6c723c */ /* 0x080fec00000018ff */
[C---:B------:R-:W-:Y:S06]  /*178d0*/  HMMA.16816.F32 R112, R128.reuse, R114, RZ ;  /* 0x000000728070723c */ /* 0x040fec00000018ff */
[-C--:B----4-:R-:W-:Y:S06]  /*178e0*/  HMMA.16816.F32 R116, R128, R200.reuse, RZ ;  /* 0x000000c88074723c */ /* 0x090fec00000018ff */
        /* <DEDUP_REMOVED lines=48> */
[-C--:B------:R-:W-:Y:S05]  /*17bf0*/  HMMA.16816.F32 R12, R208, R206.reuse, R12 ;  /* 0x000000ced00c723c */ /* 0x080fea000000180c */
[C---:B------:R-:W-:Y:S01]  /*17c00*/  IADD3 R204, R212.reuse, 0x800, RZ ;  /* 0x00000800d4cc7810 */ /* 0x040fe20007ffe0ff */
[C---:B------:R-:W-:Y:S05]  /*17c10*/  HMMA.16816.F32 R16, R200.reuse, R206, R16 ;  /* 0x000000cec810723c */ /* 0x040fea0000001810 */
        /* <DEDUP_REMOVED lines=34> */
[----:B------:R-:W-:Y:S01]  /*17e40*/  IADD3 R204, R212, 0x3800, RZ ;  /* 0x00003800d4cc7810 */ /* 0x000fe20007ffe0ff */
[C---:B------:R-:W-:Y:S05]  /*17e50*/  HMMA.16816.F32 R112, R200.reuse, R206, R112 ;  /* 0x000000cec870723c */ /* 0x040fea0000001870 */
[----:B------:R-:W1:Y:S02]  /*17e60*/  LDSM.16.M88.4 R204, [R204] ;  /* 0x00000000cccc783b */ /* 0x000e640000000200 */
        /* <DEDUP_REMOVED lines=15> */
[----:B------:R-:W2:Y:S01]  /*17f60*/  MUFU.TANH R243, R4 ;  /* 0x0000000400f37308 */ /* 0x000ea20000002400 */
[----:B------:R-:W-:Y:S01]  /*17f70*/  FMUL.FTZ R7, R7, UR8 ;  /* 0x0000000807077c20 */ /* 0x000fe20008410000 */
[----:B------:R-:W-:Y:S01]  /*17f80*/  FMUL.FTZ R8, R8, UR8 ;  /* 0x0000000808087c20 */ /* 0x000fe20008410000 */
[----:B------:R-:W-:Y:S01]  /*17f90*/  FMUL.FTZ R9, R9, UR8 ;  /* 0x0000000809097c20 */ /* 0x000fe20008410000 */
[----:B------:R-:W-:Y:S01]  /*17fa0*/  FMUL.FTZ R10, R10, UR8 ;  /* 0x000000080a0a7c20 */ /* 0x000fe20008410000 */
[----:B------:R-:W-:Y:S05]  /*17fb0*/  FMUL.FTZ R11, R11, UR8 ;  /* 0x000000080b0b7c20 */ /* 0x000fea0008410000 */
[----:B------:R-:W3:Y:S01]  /*17fc0*/  MUFU.TANH R241, R6 ;  /* 0x0000000600f17308 */ /* 0x000ee20000002400 */
[----:B------:R-:W-:Y:S01]  /*17fd0*/  FMUL.FTZ R12, R12, UR8 ;  /* 0x000000080c0c7c20 */ /* 0x000fe20008410000 */
[----:B------:R-:W-:Y:S01]  /*17fe0*/  FMUL.FTZ R13, R13, UR8 ;  /* 0x000000080d0d7c20 */ /* 0x000fe20008410000 */
[----:B------:R-:W-:Y:S01]  /*17ff0*/  FMUL.FTZ R14, R14, UR8 ;  /* 0x000000080e0e7c20 */ /* 0x000fe20008410000 */
[----:B------:R-:W-:Y:S01]  /*18000*/  FMUL.FTZ R15, R15, UR8 ;  /* 0x000000080f0f7c20 */ /* 0x000fe20008410000 */
[----:B------:R-:W-:Y:S01]  /*18010*/  FMUL.FTZ R16, R16, UR8 ;  /* 0x0000000810107c20 */ /* 0x000fe20008410000 */
[----:B------:R-:W-:Y:S04]  /*18020*/  FMUL.FTZ R18, R18, UR8 ;  /* 0x0000000812127c20 */ /* 0x000fe80008410000 */
[----:B------:R-:W4:Y:S01]  /*18030*/  MUFU.TANH R242, R5 ;  /* 0x0000000500f27308 */ /* 0x000f220000002400 */
[----:B------:R-:W-:Y:S01]  /*18040*/  FMUL.FTZ R17, R17, UR8 ;  /* 0x0000000811117c20 */ /* 0x000fe20008410000 */
[----:B------:R-:W-:Y:S08]  /*18050*/  FMUL.FTZ R19, R19, UR8 ;  /* 0x0000000813137c20 */ /* 0x000ff00008410000 */
[----:B------:R5:W2:Y:S01]  /*18060*/  MUFU.TANH R240, R7 ;  /* 0x0000000700f07308 */ /* 0x000aa20000002400 */
[-C--:B-1----:R-:W-:Y:S09]  /*18070*/  HMMA.16816.F32 R20, R200, R204.reuse, R20 ;  /* 0x000000ccc814723c */ /* 0x082ff20000001814 */
[----:B------:R-:W1:Y:S01]  /*18080*/  MUFU.TANH R239, R8 ;  /* 0x0000000800ef7308 */ /* 0x000e620000002400 */
[C---:B------:R-:W-:Y:S09]  /*18090*/  HMMA.16816.F32 R24, R208.reuse, R204, R24 ;  /* 0x000000ccd018723c */ /* 0x040ff20000001818 */
[----:B------:R3:W1:Y:S01]  /*180a0*/  MUFU.TANH R238, R9 ;  /* 0x0000000900ee7308 */ /* 0x0006620000002400 */
[----:B-----5:R-:W-:Y:S01]  /*180b0*/  LDSM.16.M88.4 R4, [R218+0x2000] ;  /* 0x00200000da04783b */ /* 0x020fe20000000200 */
[-C--:B------:R-:W-:Y:S08]  /*180c0*/  HMMA.16816.F32 R28, R208, R206.reuse, R28 ;  /* 0x000000ced01c723c */ /* 0x080ff0000000181c */
[----:B------:R5:W1:Y:S01]  /*180d0*/  MUFU.TANH R237, R10 ;  /* 0x0000000a00ed7308 */ /* 0x000a620000002400 */
[C---:B------:R-:W-:Y:S01]  /*180e0*/  HMMA.16816.F32 R32, R200.reuse, R206, R32 ;  /* 0x000000cec820723c */ /* 0x040fe20000001820 */
[----:B------:R-:W4:Y:S03]  /*180f0*/  LDSM.16.M88.4 R204, [R218+0x1000] ;  /* 0x00100000dacc783b */ /* 0x000f260000000200 */
[----:B------:R-:W-:Y:S05]  /*18100*/  FMUL.FTZ R20, R20, UR8 ;  /* 0x0000000814147c20 */ /* 0x000fea0008410000 */
[----:B------:R1:W1:Y:S02]  /*18110*/  MUFU.TANH R235, R11 ;  /* 0x0000000b00eb7308 */ /* 0x0002640000002400 */
[----:B------:R-:W-:Y:S01]  /*18120*/  FMUL.FTZ R22, R22, UR8 ;  /* 0x0000000816167c20 */ /* 0x000fe20008410000 */
[----:B------:R-:W-:Y:S01]  /*18130*/  FMUL.FTZ R21, R21, UR8 ;  /* 0x0000000815157c20 */ /* 0x000fe20008410000 */
[----:B------:R-:W-:Y:S01]  /*18140*/  FMUL.FTZ R23, R23, UR8 ;  /* 0x0000000817177c20 */ /* 0x000fe20008410000 */
[----:B------:R-:W-:Y:S01]  /*18150*/  FMUL.FTZ R24, R24, UR8 ;  /* 0x0000000818187c20 */ /* 0x000fe20008410000 */
[----:B------:R-:W-:Y:S04]  /*18160*/  FMUL.FTZ R25, R25, UR8 ;  /* 0x0000000819197c20 */ /* 0x000fe80008410000 */
[----:B------:R1:W1:Y:S01]  /*18170*/  MUFU.TANH R236, R12 ;  /* 0x0000000c00ec7308 */ /* 0x0002620000002400 */
[----:B------:R-:W-:Y:S01]  /*18180*/  FMUL.FTZ R26, R26, UR8 ;  /* 0x000000081a1a7c20 */ /* 0x000fe20008410000 */
        /* <DEDUP_REMOVED lines=9> */
[----:B------:R-:W-:Y:S06]  /*18220*/  FMUL.FTZ R35, R35, UR8 ;  /* 0x0000000823237c20 */ /* 0x000fec0008410000 */
[----:B------:R-:W1:Y:S10]  /*18230*/  MUFU.TANH R14, R14 ;  /* 0x0000000e000e7308 */ /* 0x000e740000002400 */
[----:B------:R-:W1:Y:S01]  /*18240*/  MUFU.TANH R15, R15 ;  /* 0x0000000f000f7308 */ /* 0x000e620000002400 */
[-C--:B----4-:R-:W-:Y:S09]  /*18250*/  HMMA.16816.F32 R36, R200, R204.reuse, R36 ;  /* 0x000000ccc824723c */ /* 0x090ff20000001824 */
[----:B------:R-:W4:Y:S01]  /*18260*/  MUFU.TANH R16, R16 ;  /* 0x0000001000107308 */ /* 0x000f220000002400 */
[C---:B------:R-:W-:Y:S06]  /*18270*/  HMMA.16816.F32 R40, R208.reuse, R204, R40 ;  /* 0x000000ccd028723c */ /* 0x040fec0000001828 */
[-C--:B------:R-:W-:Y:S03]  /*18280*/  HMMA.16816.F32 R44, R208, R206.reuse, R44 ;  /* 0x000000ced02c723c */ /* 0x080fe6000000182c */
[----:B------:R-:W1:Y:S03]  /*18290*/  MUFU.TANH R18, R18 ;  /* 0x0000001200127308 */ /* 0x000e660000002400 */
[C---:B------:R-:W-:Y:S01]  /*182a0*/  HMMA.16816.F32 R48, R200.reuse, R206, R48 ;  /* 0x000000cec830723c */ /* 0x040fe20000001830 */
[----:B------:R-:W2:Y:S06]  /*182b0*/  LDSM.16.M88.4 R204, [R218+0x1800] ;  /* 0x00180000dacc783b */ /* 0x000eac0000000200 */
[----:B------:R-:W1:Y:S01]  /*182c0*/  MUFU.TANH R17, R17 ;  /* 0x0000001100117308 */ /* 0x000e620000002400 */
[----:B------:R-:W-:Y:S03]  /*182d0*/  FMUL.FTZ R36, R36, UR8 ;  /* 0x0000000824247c20 */ /* 0x000fe60008410000 */
        /* <DEDUP_REMOVED lines=13> */
[----:B---3--:R-:W-:Y:S01]  /*183b0*/  FMUL.FTZ R9, R48, UR8 ;  /* 0x0000000830097c20 */ /* 0x008fe20008410000 */
[----:B-----5:R-:W-:Y:S01]  /*183c0*/  FMUL.FTZ R10, R50, UR8 ;  /* 0x00000008320a7c20 */ /* 0x020fe20008410000 */
[----:B------:R-:W-:Y:S04]  /*183d0*/  FMUL.FTZ R51, R51, UR8 ;  /* 0x0000000833337c20 */ /* 0x000fe80008410000 */
[----:B------:R3:W1:Y:S01]  /*183e0*/  MUFU.TANH R13, R45 ;  /* 0x0000002d000d7308 */ /* 0x0006620000002400 */
[----:B------:R-:W-:Y:S09]  /*183f0*/  FMUL.FTZ R49, R49, UR8 ;  /* 0x0000000831317c20 */ /* 0x000ff20008410000 */
[----:B------:R3:W1:Y:S01]  /*18400*/  MUFU.TANH R12, R46 ;  /* 0x0000002e000c7308 */ /* 0x0006620000002400 */
[-C--:B--2---:R-:W-:Y:S09]  /*18410*/  HMMA.16816.F32 R52, R200, R204.reuse, R52 ;  /* 0x000000ccc834723c */ /* 0x084ff20000001834 */
[----:B------:R3:W2:Y:S01]  /*18420*/  MUFU.TANH R11, R47 ;  /* 0x0000002f000b7308 */ /* 0x0006a20000002400 */
[C---:B------:R-:W-:Y:S09]  /*18430*/  HMMA.16816.F32 R56, R208.reuse, R204, R56 ;  /* 0x000000ccd038723c */ /* 0x040ff20000001838 */
[----:B------:R-:W1:Y:S01]  /*18440*/  MUFU.TANH R22, R22 ;  /* 0x0000001600167308 */ /* 0x000e620000002400 */
[-C--:B------:R-:W-:Y:S09]  /*18450*/  HMMA.16816.F32 R60, R208, R206.reuse, R60 ;  /* 0x000000ced03c723c */ /* 0x080ff2000000183c */
[----:B------:R-:W1:Y:S01]  /*18460*/  MUFU.TANH R21, R21 ;  /* 0x0000001500157308 */ /* 0x000e620000002400 */
[C---:B------:R-:W-:Y:S04]  /*18470*/  HMMA.16816.F32 R64, R200.reuse, R206, R64 ;  /* 0x000000cec840723c */ /* 0x040fe80000001840 */
[----:B------:R-:W-:Y:S02]  /*18480*/  FMUL.FTZ R52, R52, UR8 ;  /* 0x0000000834347c20 */ /* 0x000fe40008410000 */
[-C--:B------:R-:W-:Y:S03]  /*18490*/  HMMA.16816.F32 R68, R200, R4.reuse, R68 ;  /* 0x00000004c844723c */ /* 0x080fe60000001844 */
[----:B------:R-:W1:Y:S02]  /*184a0*/  MUFU.TANH R23, R23 ;  /* 0x0000001700177308 */ /* 0x000e640000002400 */
[----:B------:R-:W-:Y:S01]  /*184b0*/  FMUL.FTZ R56, R56, UR8 ;  /* 0x0000000838387c20 */ /* 0x000fe20008410000 */
[C---:B------:R-:W-:Y:S07]  /*184c0*/  HMMA.16816.F32 R72, R208.reuse, R4, R72 ;  /* 0x00000004d048723c */ /* 0x040fee0000001848 */
[----:B------:R-:W1:Y:S01]  /*184d0*/  MUFU.TANH R24, R24 ;  /* 0x0000001800187308 */ /* 0x000e620000002400 */
[----:B------:R-:W-:Y:S01]  /*184e0*/  FMUL.FTZ R8, R57, UR8 ;  /* 0x0000000839087c20 */ /* 0x000fe20008410000 */
[-C--:B------:R-:W-:Y:S08]  /*184f0*/  HMMA.16816.F32 R76, R208, R6.reuse, R76 ;  /* 0x00000006d04c723c */ /* 0x080ff0000000184c */
[----:B------:R-:W1:Y:S01]  /*18500*/  MUFU.TANH R25, R25 ;  /* 0x0000001900197308 */ /* 0x000e620000002400 */
[C---:B------:R-:W-:Y:S01]  /*18510*/  HMMA.16816.F32 R80, R200.reuse, R6, R80 ;  /* 0x00000006c850723c */ /* 0x040fe20000001850 */
[----:B------:R-:W5:Y:S03]  /*18520*/  LDSM.16.M88.4 R4, [R218+0x2800] ;  /* 0x00280000da04783b */ /* 0x000f660000000200 */
[----:B------:R-:W-:Y:S01]  /*18530*/  FMUL.FTZ R54, R54, UR8 ;  /* 0x0000000836367c20 */ /* 0x000fe20008410000 */
[----:B------:R-:W-:Y:S04]  /*18540*/  FMUL.FTZ R53, R53, UR8 ;  /* 0x0000000835357c20 */ /* 0x000fe80008410000 */
[----:B------:R-:W1:Y:S02]  /*18550*/  MUFU.TANH R26, R26 ;  /* 0x0000001a001a7308 */ /* 0x000e640000002400 */
[----:B------:R-:W-:Y:S01]  /*18560*/  FMUL.FTZ R55, R55, UR8 ;  /* 0x0000000837377c20 */ /* 0x000fe20008410000 */
[----:B------:R-:W-:Y:S07]  /*18570*/  FMUL.FTZ R58, R58, UR8 ;  /* 0x000000083a3a7c20 */ /* 0x000fee0008410000 */
[----:B------:R-:W1:Y:S10]  /*18580*/  MUFU.TANH R27, R27 ;  /* 0x0000001b001b7308 */ /* 0x000e740000002400 */
[----:B------:R-:W1:Y:S10]  /*18590*/  MUFU.TANH R28, R28 ;  /* 0x0000001c001c7308 */ /* 0x000e740000002400 */
[----:B------:R-:W1:Y:S10]  /*185a0*/  MUFU.TANH R29, R29 ;  /* 0x0000001d001d7308 */ /* 0x000e740000002400 */
[----:B------:R-:W1:Y:S01]  /*185b0*/  MUFU.TANH R30, R30 ;  /* 0x0000001e001e7308 */ /* 0x000e620000002400 */
[-C--:B-----5:R-:W-:Y:S09]  /*185c0*/  HMMA.16816.F32 R84, R200, R4.reuse, R84 ;  /* 0x00000004c854723c */ /* 0x0a0ff20000001854 */
[----:B------:R-:W1:Y:S01]  /*185d0*/  MUFU.TANH R31, R31 ;  /* 0x0000001f001f7308 */ /* 0x000e620000002400 */
[C---:B------:R-:W-:Y:S06]  /*185e0*/  HMMA.16816.F32 R88, R208.reuse, R4, R88 ;  /* 0x00000004d058723c */ /* 0x040fec0000001858 */
[-C--:B------:R-:W-:Y:S03]  /*185f0*/  HMMA.16816.F32 R92, R208, R6.reuse, R92 ;  /* 0x00000006d05c723c */ /* 0x080fe6000000185c */
[----:B------:R-:W1:Y:S03]  /*18600*/  MUFU.TANH R32, R32 ;  /* 0x0000002000207308 */ /* 0x000e660000002400 */
[C---:B------:R-:W-:Y:S01]  /*18610*/  HMMA.16816.F32 R96, R200.reuse, R6, R96 ;  /* 0x00000006c860723c */ /* 0x040fe20000001860 */
[----:B------:R-:W5:Y:S06]  /*18620*/  LDSM.16.M88.4 R4, [R218+0x3000] ;  /* 0x00300000da04783b */ /* 0x000f6c0000000200 */
[----:B------:R-:W1:Y:S10]  /*18630*/  MUFU.TANH R34, R34 ;  /* 0x0000002200227308 */ /* 0x000e740000002400 */
[----:B------:R-:W1:Y:S10]  /*18640*/  MUFU.TANH R33, R33 ;  /* 0x0000002100217308 */ /* 0x000e740000002400 */
[----:B------:R-:W1:Y:S10]  /*18650*/  MUFU.TANH R35, R35 ;  /* 0x0000002300237308 */ /* 0x000e740000002400 */
[----:B------:R-:W1:Y:S10]  /*18660*/  MUFU.TANH R36, R36 ;  /* 0x0000002400247308 */ /* 0x000e740000002400 */
[----:B------:R-:W1:Y:S01]  /*18670*/  MUFU.TANH R38, R38 ;  /* 0x0000002600267308 */ /* 0x000e620000002400 */
[-C--:B-----5:R-:W-:Y:S09]  /*18680*/  HMMA.16816.F32 R100, R200, R4.reuse, R100 ;  /* 0x00000004c864723c */ /* 0x0a0ff20000001864 */
[----:B------:R-:W1:Y:S01]  /*18690*/  MUFU.TANH R37, R37 ;  /* 0x0000002500257308 */ /* 0x000e620000002400 */
[C---:B------:R-:W-:Y:S09]  /*186a0*/  HMMA.16816.F32 R104, R208.reuse, R4, R104 ;  /* 0x00000004d068723c */ /* 0x040ff20000001868 */
[----:B------:R-:W1:Y:S01]  /*186b0*/  MUFU.TANH R39, R39 ;  /* 0x0000002700277308 */ /* 0x000e620000002400 */
[-C--:B------:R-:W-:Y:S09]  /*186c0*/  HMMA.16816.F32 R108, R208, R6.reuse, R108 ;  /* 0x00000006d06c723c */ /* 0x080ff2000000186c */
[----:B------:R-:W1:Y:S01]  /*186d0*/  MUFU.TANH R40, R40 ;  /* 0x0000002800287308 */ /* 0x000e620000002400 */
[C---:B------:R-:W-:Y:S01]  /*186e0*/  HMMA.16816.F32 R112, R200.reuse, R6, R112 ;  /* 0x00000006c870723c */ /* 0x040fe20000001870 */
[----:B------:R-:W5:Y:S01]  /*186f0*/  LDSM.16.M88.4 R4, [R218+0x3800] ;  /* 0x00380000da04783b */ /* 0x000f620000000200 */
[----:B------:R-:W-:Y:S07]  /*18700*/  DEPBAR.LE SB0, 0x0 ;  /* 0x000080000000791a */ /* 0x000fee0000000000 */
[----:B------:R-:W1:Y:S01]  /*18710*/  MUFU.TANH R41, R41 ;  /* 0x0000002900297308 */ /* 0x000e620000002400 */
[----:B------:R-:W-:Y:S09]  /*18720*/  BAR.SYNC.DEFER_BLOCKING 0x0 ;  /* 0x0000000000007b1d */ /* 0x000ff20000010000 */
        /* <DEDUP_REMOVED lines=8> */
[----:B------:R3:W1:Y:S03]  /*187b0*/  MUFU.TANH R47, R49 ;  /* 0x00000031002f7308 */ /* 0x0006660000002400 */
[----:B------:R-:W-:Y:S07]  /*187c0*/  HMMA.16816.F32 R128, R200, R6, R128 ;  /* 0x00000006c880723c */ /* 0x000fee0000001880 */
[----:B------:R-:W1:Y:S10]  /*187d0*/  MUFU.TANH R51, R51 ;  /* 0x0000003300337308 */ /* 0x000e740000002400 */
[----:B------:R3:W1:Y:S10]  /*187e0*/  MUFU.TANH R46, R52 ;  /* 0x00000034002e7308 */ /* 0x0006740000002400 */
[----:B------:R3:W1:Y:S10]  /*187f0*/  MUFU.TANH R50, R54 ;  /* 0x0000003600327308 */ /* 0x0006740000002400 */
[----:B------:R3:W1:Y:S10]  /*18800*/  MUFU.TANH R45, R53 ;  /* 0x00000035002d7308 */ /* 0x0006740000002400 */
[----:B------:R3:W1:Y:S10]  /*18810*/  MUFU.TANH R48, R55 ;  /* 0x0000003700307308 */ /* 0x0006740000002400 */
[----:B------:R-:W1:Y:S10]  /*18820*/  MUFU.TANH R56, R56 ;  /* 0x0000003800387308 */ /* 0x000e740000002400 */
[----:B------:R-:W1:Y:S01]  /*18830*/  MUFU.TANH R8, R8 ;  /* 0x0000000800087308 */ /* 0x000e620000002400 */
[----:B--234-:R-:W-:Y:S05]  /*18840*/  @P0 BRA `(.L_x_898) ;  /* 0xffffffe0007c0947 */ /* 0x01cfea000383ffff */
.L_x_897:
[----:B--2---:R-:W-:Y:S01]  /*18850*/  MUFU.TANH R4, R58 ;  /* 0x0000003a00047308 */ /* 0x004fe20000002400 */
[----:B------:R-:W2:Y:S01]  /*18860*/  S2R R2, SR_TID.X ;  /* 0x0000000000027919 */ /* 0x000ea20000002100 */
[----:B------:R-:W-:Y:S01]  /*18870*/  IMAD.U32 R0, RZ, RZ, UR9 ;  /* 0x00000009ff007e24 */ /* 0x000fe2000f8e00ff */
[----:B------:R-:W-:Y:S01]  /*18880*/  LOP3.LUT R224, R224, 0xffffffdf, RZ, 0xc0, !PT ;  /* 0xffffffdfe0e07812 */ /* 0x000fe200078ec0ff */
[----:B------:R-:W-:Y:S01]  /*18890*/  FMUL.FTZ R62, R62, UR8 ;  /* 0x000000083e3e7c20 */ /* 0x000fe20008410000 */
[----:B------:R-:W-:Y:S01]  /*188a0*/  STL [R1+0xf8], R233 ;  /* 0x0000f8e901007387 */ /* 0x000fe20000100800 */
[----:B------:R-:W-:Y:S01]  /*188b0*/  FMUL.FTZ R63, R63, UR8 ;  /* 0x000000083f3f7c20 */ /* 0x000fe20008410000 */
[----:B------:R-:W-:Y:S01]  /*188c0*/  @P3 LOP3.LUT R224, R224, 0x20, RZ, 0xfc, !PT ;  /* 0x00000020e0e03812 */ /* 0x000fe200078efcff */
[----:B------:R-:W-:Y:S01]  /*188d0*/  FMUL.FTZ R67, R67, UR8 ;  /* 0x0000000843437c20 */ /* 0x000fe20008410000 */
[----:B------:R-:W-:Y:S01]  /*188e0*/  STL [R1+0xf4], R223 ;  /* 0x0000f4df01007387 */ /* 0x000fe20000100800 */
[----:B------:R-:W-:Y:S01]  /*188f0*/  FMUL.FTZ R81, R81, UR8 ;  /* 0x0000000851517c20 */ /* 0x000fe20008410000 */
[----:B------:R-:W-:Y:S01]  /*18900*/  LOP3.LUT R224, R224, 0xfffffffe, RZ, 0xc0, !PT ;  /* 0xfffffffee0e07812 */ /* 0x000fe200078ec0ff */
[----:B------:R-:W-:Y:S01]  /*18910*/  MUFU.TANH R5, R67 ;  /* 0x0000004300057308 */ /* 0x000fe20000002400 */
[----:B------:R-:W-:Y:S01]  /*18920*/  STL [R1+0xf0], R222 ;  /* 0x0000f0de01007387 */ /* 0x000fe20000100800 */
[----:B------:R-:W-:Y:S01]  /*18930*/  FMUL.FTZ R61, R61, UR8 ;  /* 0x000000083d3d7c20 */ /* 0x000fe20008410000 */
[----:B------:R-:W-:Y:S01]  /*18940*/  FMUL.FTZ R83, R83, UR8 ;  /* 0x0000000853537c20 */ /* 0x000fe20008410000 */
[----:B------:R-:W-:Y:S01]  /*18950*/  FMUL.FTZ R82, R82, UR8 ;  /* 0x0000000852527c20 */ /* 0x000fe20008410000 */
[----:B------:R-:W-:Y:S01]  /*18960*/  STL [R1+0xec], R221 ;  /* 0x0000ecdd01007387 */ /* 0x000fe20000100800 */
[----:B------:R-:W-:Y:S01]  /*18970*/  FMUL.FTZ R64, R64, UR8 ;  /* 0x0000000840407c20 */ /* 0x000fe20008410000 */
[----:B------:R-:W-:Y:S03]  /*18980*/  FMUL.FTZ R59, R59, UR8 ;  /* 0x000000083b3b7c20 */ /* 0x000fe60008410000 */
[----:B------:R-:W3:Y:S01]  /*18990*/  MUFU.TANH R249, R61 ;  /* 0x0000003d00f97308 */ /* 0x000ee20000002400 */
[----:B------:R-:W-:Y:S01]  /*189a0*/  STL [R1+0xe8], R220 ;  /* 0x0000e8dc01007387 */ /* 0x000fe20000100800 */
[----:B------:R-:W-:Y:S01]  /*189b0*/  FMUL.FTZ R66, R66, UR8 ;  /* 0x0000000842427c20 */ /* 0x000fe20008410000 */
[----:B------:R-:W-:Y:S01]  /*189c0*/  FMUL.FTZ R60, R60, UR8 ;  /* 0x000000083c3c7c20 */ /* 0x000fe20008410000 */
[----:B------:R-:W-:Y:S01]  /*189d0*/  FMUL.FTZ R84, R84, UR8 ;  /* 0x0000000854547c20 */ /* 0x000fe20008410000 */
[----:B------:R4:W-:Y:S01]  /*189e0*/  STL [R1+0xe4], R219 ;  /* 0x0000e4db01007387 */ /* 0x0009e20000100800 */
[----:B------:R-:W-:Y:S01]  /*189f0*/  FMUL.FTZ R68, R68, UR8 ;  /* 0x0000000844447c20 */ /* 0x000fe20008410000 */
[----:B------:R-:W-:Y:S03]  /*18a00*/  FMUL.FTZ R86, R86, UR8 ;  /* 0x0000000856567c20 */ /* 0x000fe60008410000 */
[----:B------:R-:W-:Y:S01]  /*18a10*/  MUFU.TANH R7, R66 ;  /* 0x0000004200077308 */ /* 0x000fe20000002400 */
[----:B------:R1:W-:Y:S01]  /*18a20*/  STL [R1+0xe0], R218 ;  /* 0x0000e0da01007387 */ /* 0x0003e20000100800 */
        /* <DEDUP_REMOVED lines=22> */
[----:B----4-:R4:W-:Y:S01]  /*18b90*/  MUFU.TANH R219, R62 ;  /* 0x0000003e00db7308 */ /* 0x0109e20000002400 */
[----:B------:R-:W-:Y:S01]  /*18ba0*/  FMUL.FTZ R108, R108, UR8 ;  /* 0x000000086c6c7c20 */ /* 0x000fe20008410000 */
[----:B------:R-:W-:Y:S01]  /*18bb0*/  FMUL.FTZ R99, R99, UR8 ;  /* 0x0000000863637c20 */ /* 0x000fe20008410000 */
[----:B------:R-:W-:Y:S01]  /*18bc0*/  FMUL.FTZ R114, R114, UR8 ;  /* 0x0000000872727c20 */ /* 0x000fe20008410000 */
[----:B------:R-:W-:Y:S01]  /*18bd0*/  FMUL.FTZ R121, R121, UR8 ;  /* 0x0000000879797c20 */ /* 0x000fe20008410000 */
[----:B------:R-:W-:Y:S01]  /*18be0*/  FMUL.FTZ R125, R125, UR8 ;  /* 0x000000087d7d7c20 */ /* 0x000fe20008410000 */
[----:B------:R-:W-:Y:S01]  /*18bf0*/  FMUL.FTZ R106, R106, UR8 ;  /* 0x000000086a6a7c20 */ /* 0x000fe20008410000 */
[----:B------:R-:W-:Y:S03]  /*18c00*/  FMUL.FTZ R107, R107, UR8 ;  /* 0x000000086b6b7c20 */ /* 0x000fe60008410000 */
[----:B-1----:R1:W-:Y:S01]  /*18c10*/  MUFU.TANH R218, R63 ;  /* 0x0000003f00da7308 */ /* 0x0023e20000002400 */
[----:B------:R-:W-:Y:S01]  /*18c20*/  FMUL.FTZ R123, R123, UR8 ;  /* 0x000000087b7b7c20 */ /* 0x000fe20008410000 */
[----:B------:R-:W-:Y:S01]  /*18c30*/  FMUL.FTZ R127, R127, UR8 ;  /* 0x000000087f7f7c20 */ /* 0x000fe20008410000 */
[----:B------:R-:W-:Y:S01]  /*18c40*/  FMUL.FTZ R65, R65, UR8 ;  /* 0x0000000841417c20 */ /* 0x000fe20008410000 */
[----:B------:R-:W-:Y:S01]  /*18c50*/  FMUL.FTZ R73, R73, UR8 ;  /* 0x0000000849497c20 */ /* 0x000fe20008410000 */
[----:B------:R-:W-:Y:S01]  /*18c60*/  FMUL.FTZ R77, R77, UR8 ;  /* 0x000000084d4d7c20 */ /* 0x000fe20008410000 */
[----:B------:R-:W-:Y:S01]  /*18c70*/  FMUL.FTZ R74, R74, UR8 ;  /* 0x000000084a4a7c20 */ /* 0x000fe20008410000 */
[----:B------:R-:W-:Y:S03]  /*18c80*/  FMUL.FTZ R75, R75, UR8 ;  /* 0x000000084b4b7c20 */ /* 0x000fe60008410000 */
[----:B--2---:R2:W3:Y:S01]  /*18c90*/  MUFU.TANH R213, R64 ;  /* 0x0000004000d57308 */ /* 0x0044e20000002400 */
[----:B------:R-:W-:Y:S01]  /*18ca0*/  FMUL.FTZ R97, R97, UR8 ;  /* 0x0000000861617c20 */ /* 0x000fe20008410000 */
[----:B------:R-:W-:Y:S01]  /*18cb0*/  FMUL.FTZ R102, R102, UR8 ;  /* 0x0000000866667c20 */ /* 0x000fe20008410000 */
[----:B------:R-:W-:Y:S01]  /*18cc0*/  FMUL.FTZ R90, R90, UR8 ;  /* 0x000000085a5a7c20 */ /* 0x000fe20008410000 */
[----:B------:R-:W-:Y:S01]  /*18cd0*/  FMUL.FTZ R96, R96, UR8 ;  /* 0x0000000860607c20 */ /* 0x000fe20008410000 */
[----:B------:R-:W-:Y:S01]  /*18ce0*/  FMUL.FTZ R91, R91, UR8 ;  /* 0x000000085b5b7c20 */ /* 0x000fe20008410000 */
[----:B------:R-:W-:Y:S01]  /*18cf0*/  FMUL.FTZ R100, R100, UR8 ;  /* 0x0000000864647c20 */ /* 0x000fe20008410000 */
[----:B------:R-:W-:Y:S03]  /*18d00*/  FMUL.FTZ R113, R113, UR8 ;  /* 0x0000000871717c20 */ /* 0x000fe60008410000 */
[----:B------:R3:W3:Y:S01]  /*18d10*/  MUFU.TANH R220, R59 ;  /* 0x0000003b00dc7308 */ /* 0x0006e20000002400 */
[----:B------:R-:W-:Y:S01]  /*18d20*/  FMUL.FTZ R116, R116, UR8 ;  /* 0x0000000874747c20 */ /* 0x000fe20008410000 */
[----:B------:R-:W-:Y:S01]  /*18d30*/  FMUL.FTZ R118, R118, UR8 ;  /* 0x0000000876767c20 */ /* 0x000fe20008410000 */
[----:B------:R-:W-:Y:S01]  /*18d40*/  FMUL.FTZ R117, R117, UR8 ;  /* 0x0000000875757c20 */ /* 0x000fe20008410000 */
[----:B------:R-:W-:Y:S01]  /*18d50*/  FMUL.FTZ R120, R120, UR8 ;  /* 0x0000000878787c20 */ /* 0x000fe20008410000 */
[----:B------:R-:W-:Y:S01]  /*18d60*/  FMUL.FTZ R119, R119, UR8 ;  /* 0x0000000877777c20 */ /* 0x000fe20008410000 */
[----:B------:R-:W-:Y:S01]  /*18d70*/  FMUL.FTZ R129, R129, UR8 ;  /* 0x0000000881817c20 */ /* 0x000fe20008410000 */
[----:B------:R-:W-:Y:S03]  /*18d80*/  FMUL.FTZ R131, R131, UR8 ;  /* 0x0000000883837c20 */ /* 0x000fe60008410000 */
        /* <DEDUP_REMOVED lines=8> */
[----:B------:R-:W3:Y:S01]  /*18e10*/  MUFU.TANH R71, R71 ;  /* 0x0000004700477308 */ /* 0x000ee20000002400 */
[----:B------:R-:W-:Y:S01]  /*18e20*/  FMUL.FTZ R115, R115, UR8 ;  /* 0x0000000873737c20 */ /* 0x000fe20008410000 */
[----:B------:R-:W-:Y:S01]  /*18e30*/  FMUL.FTZ R128, R128, UR8 ;  /* 0x0000000880807c20 */ /* 0x000fe20008410000 */
[----:B------:R-:W-:Y:S01]  /*18e40*/  FMUL.FTZ R124, R124, UR8 ;  /* 0x000000087c7c7c20 */ /* 0x000fe20008410000 */
[----:B------:R-:W-:Y:S01]  /*18e50*/  FMUL.FTZ R130, R130, UR8 ;  /* 0x0000000882827c20 */ /* 0x000fe20008410000 */
[----:B------:R-:W-:Y:S01]  /*18e60*/  FMUL.FTZ R111, R111, UR8 ;  /* 0x000000086f6f7c20 */ /* 0x000fe20008410000 */
[----:B------:R-:W-:Y:S01]  /*18e70*/  FMUL.FTZ R126, R126, UR8 ;  /* 0x000000087e7e7c20 */ /* 0x000fe20008410000 */
[----:B------:R-:W-:Y:S03]  /*18e80*/  UISETP.GT.AND UP0, UPT, UR9, UR10, UPT ;  /* 0x0000000a0900728c */ /* 0x000fe6000bf04270 */
[----:B------:R-:W3:Y:S01]  /*18e90*/  MUFU.TANH R70, R70 ;  /* 0x0000004600467308 */ /* 0x000ee20000002400 */
[----:B------:R-:W-:Y:S09]  /*18ea0*/  UMOV UR19, UR9 ;  /* 0x0000000900137c82 */ /* 0x000ff20008000000 */
[----:B------:R-:W3:Y:S10]  /*18eb0*/  MUFU.TANH R72, R72 ;  /* 0x0000004800487308 */ /* 0x000ef40000002400 */
[----:B------:R-:W3:Y:S10]  /*18ec0*/  MUFU.TANH R73, R73 ;  /* 0x0000004900497308 */ /* 0x000ef40000002400 */
[----:B------:R-:W3:Y:S10]  /*18ed0*/  MUFU.TANH R69, R69 ;  /* 0x0000004500457308 */ /* 0x000ef40000002400 */
[----:B------:R-:W3:Y:S10]  /*18ee0*/  MUFU.TANH R77, R77 ;  /* 0x0000004d004d7308 */ /* 0x000ef40000002400 */
[----:B------:R-:W3:Y:S10]  /*18ef0*/  MUFU.TANH R74, R74 ;  /* 0x0000004a004a7308 */ /* 0x000ef40000002400 */
[----:B------:R-:W-:Y:S10]  /*18f00*/  MUFU.TANH R75, R75 ;  /* 0x0000004b004b7308 */ /* 0x000ff40000002400 */
        /* <DEDUP_REMOVED lines=27> */
[----:B------:R-:W-:Y:S01]  /*190c0*/  MUFU.TANH R126, R126 ;  /* 0x0000007e007e7308 */ /* 0x000fe20000002400 */
[----:B------:R-:W-:Y:S05]  /*190d0*/  IMAD.SHL.U32 R2, R2, 0x2, RZ ;  /* 0x0000000202027824 */ /* 0x000fea00078e00ff */
[----:B------:R-:W-:Y:S05]  /*190e0*/  LOP3.LUT R2, R2, 0x6, RZ, 0xc0, !PT ;  /* 0x0000000602027812 */ /* 0x000fea00078ec0ff */
[----:B------:R-:W-:Y:S04]  /*190f0*/  IMAD R0, R0, 0x80, R2 ;  /* 0x0000008000007824 */ /* 0x000fe800078e0202 */
[C---:B------:R-:W-:Y:S01]  /*19100*/  VIADD R2, R0.reuse, 0x1 ;  /* 0x0000000100027836 */ /* 0x040fe20000000000 */
[CC--:B------:R-:W-:Y:S01]  /*19110*/  ISETP.GE.AND P5, PT, R0.reuse, R228.reuse, PT ;  /* 0x000000e40000720c */ /* 0x0c0fe20003fa6270 */
[C---:B------:R-:W-:Y:S01]  /*19120*/  VIADD R3, R0.reuse, 0x8 ;  /* 0x0000000800037836 */ /* 0x040fe20000000000 */
[----:B------:R-:W-:Y:S02]  /*19130*/  ISETP.GE.AND P6, PT, R0, R227, PT ;  /* 0x000000e30000720c */ /* 0x000fe40003fc6270 */
[C---:B------:R-:W-:Y:S02]  /*19140*/  ISETP.GE.AND P4, PT, R2.reuse, R228, PT ;  /* 0x000000e40200720c */ /* 0x040fe40003f86270 */
[C---:B------:R-:W-:Y:S02]  /*19150*/  ISETP.GE.AND P1, PT, R2.reuse, R226, PT ;  /* 0x000000e20200720c */ /* 0x040fe40003f26270 */
[C---:B------:R-:W-:Y:S02]  /*19160*/  ISETP.GE.OR P3, PT, R2.reuse, R232, !P4 ;  /* 0x000000e80200720c */ /* 0x040fe40006766670 */
[C---:B------:R-:W-:Y:S02]  /*19170*/  ISETP.GE.AND P0, PT, R2.reuse, R225, PT ;  /* 0x000000e10200720c */ /* 0x040fe40003f06270 */
[C---:B------:R-:W-:Y:S04]  /*19180*/  ISETP.GE.AND P2, PT, R2.reuse, R227, PT ;  /* 0x000000e30200720c */ /* 0x040fe80003f46270 */
[----:B------:R-:W-:Y:S02]  /*19190*/  ISETP.GE.OR P4, PT, R2, R231, !P2 ;  /* 0x000000e70200720c */ /* 0x000fe40005786670 */
[----:B------:R-:W-:Y:S02]  /*191a0*/  ISETP.GE.AND P2, PT, R0, R225, PT ;  /* 0x000000e10000720c */ /* 0x000fe40003f46270 */
[----:B------:R-:W-:Y:S02]  /*191b0*/  FSEL R201, R240, -INF , !P4 ;  /* 0xff800000f0c97808 */ /* 0x000fe40006000000 */
[----:B------:R-:W-:Y:S02]  /*191c0*/  @P3 LOP3.LUT R224, R224, 0x1, RZ, 0xfc, !PT ;  /* 0x00000001e0e03812 */ /* 0x000fe400078efcff */
[C---:B------:R-:W-:Y:S02]  /*191d0*/  ISETP.GE.OR P3, PT, R2.reuse, R230, !P1 ;  /* 0x000000e60200720c */ /* 0x040fe40004f66670 */
[----:B------:R-:W-:Y:S01]  /*191e0*/  ISETP.GE.OR P1, PT, R2, R229, !P0 ;  /* 0x000000e50200720c */ /* 0x000fe20004726670 */
[C---:B------:R-:W-:Y:S01]  /*191f0*/  VIADD R2, R0.reuse, 0x9 ;  /* 0x0000000900027836 */ /* 0x040fe20000000000 */
[----:B------:R-:W-:Y:S02]  /*19200*/  ISETP.GE.OR P0, PT, R0, R232, !P5 ;  /* 0x000000e80000720c */ /* 0x000fe40006f06670 */
[----:B------:R-:W-:Y:S02]  /*19210*/  LOP3.LUT R224, R224, 0xfffffffb, RZ, 0xc0, !PT ;  /* 0xfffffffbe0e07812 */ /* 0x000fe400078ec0ff */
[----:B------:R-:W-:Y:S02]  /*19220*/  FSEL R53, R243, -INF , !P0 ;  /* 0xff800000f3357808 */ /* 0x000fe40004000000 */
[----:B------:R-:W-:Y:S02]  /*19230*/  ISETP.GE.AND P0, PT, R0, R226, PT ;  /* 0x000000e20000720c */ /* 0x000fe40003f06270 */
[----:B------:R-:W-:Y:S02]  /*19240*/  FSEL R202, R238, -INF , !P3 ;  /* 0xff800000eeca7808 */ /* 0x000fe40005800000 */
[----:B------:R-:W-:Y:S02]  /*19250*/  ISETP.GE.OR P0, PT, R0, R230, !P0 ;  /* 0x000000e60000720c */ /* 0x000fe40004706670 */
[----:B------:R-:W-:Y:S02]  /*19260*/  @P1 LOP3.LUT R224, R224, 0x4, RZ, 0xfc, !PT ;  /* 0x00000004e0e01812 */ /* 0x000fe400078efcff */
[----:B------:R-:W-:Y:S02]  /*19270*/  ISETP.GE.OR P1, PT, R0, R231, !P6 ;  /* 0x000000e70000720c */ /* 0x000fe40007726670 */
[----:B------:R-:W-:Y:S02]  /*19280*/  FSEL R57, R239, -INF , !P0 ;  /* 0xff800000ef397808 */ /* 0x000fe40004000000 */
[----:B------:R-:W-:Y:S02]  /*19290*/  FSEL R55, R241, -INF , !P1 ;  /* 0xff800000f1377808 */ /* 0x000fe40004800000 */
[C---:B------:R-:W-:Y:S02]  /*192a0*/  ISETP.GE.AND P1, PT, R3.reuse, R228, PT ;  /* 0x000000e40300720c */ /* 0x040fe40003f26270 */
[C---:B------:R-:W-:Y:S02]  /*192b0*/  ISETP.GE.AND P0, PT, R3.reuse, R227, PT ;  /* 0x000000e30300720c */ /* 0x040fe40003f06270 */
[C---:B------:R-:W-:Y:S02]  /*192c0*/  ISETP.GE.OR P1, PT, R3.reuse, R232, !P1 ;  /* 0x000000e80300720c */ /* 0x040fe40004f26670 */
[----:B------:R-:W-:Y:S02]  /*192d0*/  LOP3.LUT P5, RZ, R224, 0x1, RZ, 0xc0, !PT ;  /* 0x00000001e0ff7812 */ /* 0x000fe400078ac0ff */
[C---:B------:R-:W-:Y:S02]  /*192e0*/  ISETP.GE.OR P3, PT, R3.reuse, R231, !P0 ;  /* 0x000000e70300720c */ /* 0x040fe40004766670 */
[-C--:B------:R-:W-:Y:S02]  /*192f0*/  ISETP.GE.AND P0, PT, R2, R226.reuse, PT ;  /* 0x000000e20200720c */ /* 0x080fe40003f06270 */
[----:B------:R-:W-:Y:S02]  /*19300*/  FSEL R200, R242, -INF , !P5 ;  /* 0xff800000f2c87808 */ /* 0x000fe40006800000 */
[C---:B------:R-:W-:Y:S02]  /*19310*/  ISETP.GE.AND P5, PT, R3.reuse, R226, PT ;  /* 0x000000e20300720c */ /* 0x040fe40003fa6270 */
[-C--:B------:R-:W-:Y:S02]  /*19320*/  ISETP.GE.OR P0, PT, R2, R230.reuse, !P0 ;  /* 0x000000e60200720c */ /* 0x080fe40004706670 */
[C---:B------:R-:W-:Y:S02]  /*19330*/  LOP3.LUT P6, RZ, R224.reuse, 0x4, RZ, 0xc0, !PT ;  /* 0x00000004e0ff7812 */ /* 0x040fe400078cc0ff */
[----:B------:R-:W-:Y:S02]  /*19340*/  LOP3.LUT R224, R224, 0xfffffffd, RZ, 0xc0, !PT ;  /* 0xfffffffde0e07812 */ /* 0x000fe400078ec0ff */
[C---:B------:R-:W-:Y:S02]  /*19350*/  ISETP.GE.OR P5, PT, R3.reuse, R230, !P5 ;  /* 0x000000e60300720c */ /* 0x040fe40006fa6670 */
[----:B------:R-:W-:Y:S02]  /*19360*/  FSEL R210, R234, -INF , !P0 ;  /* 0xff800000ead27808 */ /* 0x000fe40004000000 */
[C---:B------:R-:W-:Y:S02]  /*19370*/  ISETP.GE.AND P4, PT, R3.reuse, R225, PT ;  /* 0x000000e10300720c */ /* 0x040fe40003f86270 */
[----:B------:R-:W-:Y:S02]  /*19380*/  ISETP.GE.AND P0, PT, R2, R227, PT ;  /* 0x000000e30200720c */ /* 0x000fe40003f06270 */
[----:B------:R-:W-:Y:S02]  /*19390*/  @P1 LOP3.LUT R224, R224, 0x2, RZ, 0xfc, !PT ;  /* 0x00000002e0e01812 */ /* 0x000fe400078efcff */
[----:B------:R-:W-:Y:S02]  /*193a0*/  FSEL R208, R236, -INF , !P5 ;  /* 0xff800000ecd07808 */ /* 0x000fe40006800000 */
[----:B------:R-:W-:Y:S01]  /*193b0*/  ISETP.GE.OR P4, PT, R3, R229, !P4 ;  /* 0x000000e50300720c */ /* 0x000fe20006786670 */
[----:B------:R-:W-:Y:S01]  /*193c0*/  VIADD R3, R0, 0x10 ;  /* 0x0000001000037836 */ /* 0x000fe20000000000 */
[----:B------:R-:W-:Y:S02]  /*193d0*/  ISETP.GE.OR P5, PT, R2, R231, !P0 ;  /* 0x000000e70200720c */ /* 0x000fe400047a6670 */
[----:B------:R-:W-:Y:S02]  /*193e0*/  LOP3.LUT P0, RZ, R224, 0x2, RZ, 0xc0, !PT ;  /* 0x00000002e0ff7812 */ /* 0x000fe4000780c0ff */
[----:B------:R-:W-:Y:S02]  /*193f0*/  ISETP.GE.OR P2, PT, R0, R229, !P2 ;  /* 0x000000e50000720c */ /* 0x000fe40005746670 */
[----:B----4-:R-:W-:Y:S02]  /*19400*/  FSEL R62, R16, -INF , !P0 ;  /* 0xff800000103e7808 */ /* 0x010fe40004000000 */
[-C--:B------:R-:W-:Y:S01]  /*19410*/  ISETP.GE.AND P0, PT, R3, R225.reuse, PT ;  /* 0x000000e10300720c */ /* 0x080fe20003f06270 */
[----:B------:R-:W-:Y:S01]  /*19420*/  MUFU.TANH R16, R119 ;  /* 0x0000007700107308 */ /* 0x000fe20000002400 */
[----:B------:R-:W-:Y:S02]  /*19430*/  FSEL R205, R237, -INF , !P2 ;  /* 0xff800000edcd7808 */ /* 0x000fe40005000000 */
[C---:B------:R-:W-:Y:S02]  /*19440*/  ISETP.GE.AND P1, PT, R2.reuse, R225, PT ;  /* 0x000000e10200720c */ /* 0x040fe40003f26270 */
[C---:B------:R-:W-:Y:S02]  /*19450*/  ISETP.GE.AND P2, PT, R2.reuse, R228, PT ;  /* 0x000000e40200720c */ /* 0x040fe40003f46270 */
[-C--:B------:R-:W-:Y:S02]  /*19460*/  ISETP.GE.OR P0, PT, R3, R229.reuse, !P0 ;  /* 0x000000e50300720c */ /* 0x080fe40004706670 */
[----:B------:R-:W-:Y:S02]  /*19470*/  FSEL R235, R235, -INF , !P6 ;  /* 0xff800000ebeb7808 */ /* 0x000fe40007000000 */
[C---:B------:R-:W-:Y:S02]  /*19480*/  ISETP.GE.OR P1, PT, R2.reuse, R229, !P1 ;  /* 0x000000e50200720c */ /* 0x040fe40004f26670 */
[----:B------:R-:W-:Y:S01]  /*19490*/  ISETP.GE.OR P6, PT, R2, R232, !P2 ;  /* 0x000000e80200720c */ /* 0x000fe200057c6670 */
[----:B------:R-:W-:Y:S01]  /*194a0*/  VIADD R2, R0, 0x11 ;  /* 0x0000001100027836 */ /* 0x000fe20000000000 */
[----:B------:R-:W-:Y:S02]  /*194b0*/  FSEL R211, R14, -INF , !P4 ;  /* 0xff8000000ed37808 */ /* 0x000fe40006000000 */
[C---:B------:R-:W-:Y:S01]  /*194c0*/  ISETP.GE.AND P4, PT, R3.reuse, R228, PT ;  /* 0x000000e40300720c */ /* 0x040fe20003f86270 */
[----:B------:R-:W-:Y:S01]  /*194d0*/  MUFU.TANH R14, R116 ;  /* 0x00000074000e7308 */ /* 0x000fe20000002400 */
[----:B------:R-:W-:Y:S02]  /*194e0*/  ISETP.GE.AND P2, PT, R3, R227, PT ;  /* 0x000000e30300720c */ /* 0x000fe40003f46270 */
[----:B------:R-:W-:Y:S02]  /*194f0*/  FSEL R234, R15, -INF , !P1 ;  /* 0xff8000000fea7808 */ /* 0x000fe40004800000 */
[C---:B------:R-:W-:Y:S02]  /*19500*/  ISETP.GE.AND P1, PT, R3.reuse, R226, PT ;  /* 0x000000e20300720c */ /* 0x040fe40003f26270 */
[C---:B------:R-:W-:Y:S03]  /*19510*/  ISETP.GE.OR P4, PT, R3.reuse, R232, !P4 ;  /* 0x000000e80300720c */ /* 0x040fe60006786670 */
[----:B------:R-:W-:Y:S01]  /*19520*/  MUFU.TANH R15, R113 ;  /* 0x00000071000f7308 */ /* 0x000fe20000002400 */
[C---:B------:R-:W-:Y:S02]  /*19530*/  ISETP.GE.OR P2, PT, R3.reuse, R231, !P2 ;  /* 0x000000e70300720c */ /* 0x040fe40005746670 */
[----:B------:R-:W-:Y:S02]  /*19540*/  LOP3.LUT R224, R224, 0xfffffff7, RZ, 0xc0, !PT ;  /* 0xfffffff7e0e07812 */ /* 0x000fe400078ec0ff */
[----:B------:R-:W-:Y:S02]  /*19550*/  FSEL R204, R18, -INF , !P3 ;  /* 0xff80000012cc7808 */ /* 0x000fe40005800000 */
[----:B------:R-:W-:Y:S01]  /*19560*/  ISETP.GE.OR P3, PT, R3, R230, !P1 ;  /* 0x000000e60300720c */ /* 0x000fe20004f66670 */
[----:B------:R-:W-:Y:S01]  /*19570*/  VIADD R3, R0, 0x19 ;  /* 0x0000001900037836 */ /* 0x000fe20000000000 */
[----:B------:R-:W-:Y:S01]  /*19580*/  @P0 LOP3.LUT R224, R224, 0x8, RZ, 0xfc, !PT ;  /* 0x00000008e0e00812 */ /* 0x000fe200078efcff */
[----:B------:R-:W-:Y:S01]  /*19590*/  MUFU.TANH R18, R118 ;  /* 0x0000007600127308 */ /* 0x000fe20000002400 */
[----:B------:R-:W-:Y:S02]  /*195a0*/  FSEL R206, R20, -INF , !P4 ;  /* 0xff80000014ce7808 */ /* 0x000fe40006000000 */
[----:B------:R-:W-:Y:S02]  /*195b0*/  FSEL R209, R22, -INF , !P2 ;  /* 0xff80000016d17808 */ /* 0x000fe40005000000 */
[C---:B------:R-:W-:Y:S02]  /*195c0*/  ISETP.GE.AND P1, PT, R2.reuse, R228, PT ;  /* 0x000000e40200720c */ /* 0x040fe40003f26270 */
[C---:B------:R-:W-:Y:S03]  /*195d0*/  ISETP.GE.AND P0, PT, R2.reuse, R227, PT ;  /* 0x000000e30200720c */ /* 0x040fe60003f06270 */
[----:B------:R-:W-:Y:S01]  /*195e0*/  MUFU.TANH R22, R103 ;  /* 0x0000006700167308 */ /* 0x000fe20000002400 */
[C---:B------:R-:W-:Y:S02]  /*195f0*/  ISETP.GE.AND P4, PT, R2.reuse, R226, PT ;  /* 0x000000e20200720c */ /* 0x040fe40003f86270 */
[C---:B------:R-:W-:Y:S02]  /*19600*/  ISETP.GE.AND P2, PT, R2.reuse, R225, PT ;  /* 0x000000e10200720c */ /* 0x040fe40003f46270 */
[----:B-1----:R-:W-:Y:S02]  /*19610*/  FSEL R63, R17, -INF , !P6 ;  /* 0xff800000113f7808 */ /* 0x002fe40007000000 */
[----:B------:R-:W-:Y:S03]  /*19620*/  FSEL R67, R19, -INF , !P5 ;  /* 0xff80000013437808 */ /* 0x000fe60006800000 */
[----:B------:R-:W-:Y:S01]  /*19630*/  MUFU.TANH R17, R112 ;  /* 0x0000007000117308 */ /* 0x000fe20000002400 */
[C---:B------:R-:W-:Y:S02]  /*19640*/  ISETP.GE.OR P1, PT, R2.reuse, R232, !P1 ;  /* 0x000000e80200720c */ /* 0x040fe40004f26670 */
[C---:B------:R-:W-:Y:S02]  /*19650*/  ISETP.GE.OR P0, PT, R2.reuse, R231, !P0 ;  /* 0x000000e70200720c */ /* 0x040fe40004706670 */
[C---:B------:R-:W-:Y:S02]  /*19660*/  ISETP.GE.OR P5, PT, R2.reuse, R230, !P4 ;  /* 0x000000e60200720c */ /* 0x040fe400067a6670 */
[----:B------:R-:W-:Y:S03]  /*19670*/  ISETP.GE.OR P6, PT, R2, R229, !P2 ;  /* 0x000000e50200720c */ /* 0x000fe600057c6670 */
[----:B------:R-:W-:Y:S01]  /*19680*/  MUFU.TANH R20, R114 ;  /* 0x0000007200147308 */ /* 0x000fe20000002400 */
[----:B------:R-:W-:Y:S02]  /*19690*/  IADD3 R2, R0, 0x18, RZ ;  /* 0x0000001800027810 */ /* 0x000fe40007ffe0ff */
[----:B------:R-:W-:Y:S02]  /*196a0*/  FSEL R207, R23, -INF , !P0 ;  /* 0xff80000017cf7808 */ /* 0x000fe40004000000 */
[C---:B------:R-:W-:Y:S02]  /*196b0*/  ISETP.GE.AND P0, PT, R2.reuse, R225, PT ;  /* 0x000000e10200720c */ /* 0x040fe40003f06270 */
[----:B------:R-:W-:Y:S03]  /*196c0*/  FSEL R238, R25, -INF , !P5 ;  /* 0xff80000019ee7808 */ /* 0x000fe60006800000 */
[----:B------:R-:W-:Y:S01]  /*196d0*/  MUFU.TANH R23, R100 ;  /* 0x0000006400177308 */ /* 0x000fe20000002400 */
[----:B------:R-:W-:Y:S02]  /*196e0*/  ISETP.GE.OR P0, PT, R2, R229, !P0 ;  /* 0x000000e50200720c */ /* 0x000fe40004706670 */
[C---:B------:R-:W-:Y:S02]  /*196f0*/  LOP3.LUT P5, RZ, R224.reuse, 0x8, RZ, 0xc0, !PT ;  /* 0x00000008e0ff7812 */ /* 0x040fe400078ac0ff */
[----:B------:R-:W-:Y:S02]  /*19700*/  LOP3.LUT R224, R224, 0xfffffffe, RZ, 0xc0, !PT ;  /* 0xfffffffee0e07812 */ /* 0x000fe400078ec0ff */
[C---:B------:R-:W-:Y:S03]  /*19710*/  ISETP.GE.AND P2, PT, R2.reuse, R228, PT ;  /* 0x000000e40200720c */ /* 0x040fe60003f46270 */
[----:B------:R-:W-:Y:S01]  /*19720*/  MUFU.TANH R25, R102 ;  /* 0x0000006600197308 */ /* 0x000fe20000002400 */
[----:B------:R-:W-:Y:S02]  /*19730*/  FSEL R203, R21, -INF , !P1 ;  /* 0xff80000015cb7808 */ /* 0x000fe40004800000 */
[C---:B------:R-:W-:Y:S02]  /*19740*/  ISETP.GE.AND P4, PT, R2.reuse, R226, PT ;  /* 0x000000e20200720c */ /* 0x040fe40003f86270 */
[----:B------:R-:W-:Y:S02]  /*19750*/  ISETP.GE.AND P1, PT, R2, R227, PT ;  /* 0x000000e30200720c */ /* 0x000fe40003f26270 */
[----:B------:R-:W-:Y:S03]  /*19760*/  @P0 LOP3.LUT R224, R224, 0x1, RZ, 0xfc, !PT ;  /* 0x00000001e0e00812 */ /* 0x000fe600078efcff */
[----:B------:R-:W-:Y:S01]  /*19770*/  MUFU.TANH R21, R101 ;  /* 0x0000006500157308 */ /* 0x000fe20000002400 */
[----:B------:R-:W-:Y:S02]  /*19780*/  ISETP.GE.OR P0, PT, R2, R232, !P2 ;  /* 0x000000e80200720c */ /* 0x000fe40005706670 */
[----:B------:R-:W-:Y:S02]  /*19790*/  LOP3.LUT R224, R224, 0xfffffffb, RZ, 0xc0, !PT ;  /* 0xfffffffbe0e07812 */ /* 0x000fe400078ec0ff */
[----:B------:R-:W-:Y:S02]  /*197a0*/  FSEL R239, R24, -INF , !P3 ;  /* 0xff80000018ef7808 */ /* 0x000fe40005800000 */
[----:B------:R-:W-:Y:S03]  /*197b0*/  FSEL R240, R26, -INF , !P5 ;  /* 0xff8000001af07808 */ /* 0x000fe60006800000 */
[----:B------:R-:W-:Y:S01]  /*197c0*/  MUFU.TANH R24, R97 ;  /* 0x0000006100187308 */ /* 0x000fe20000002400 */
[C---:B------:R-:W-:Y:S02]  /*197d0*/  ISETP.GE.OR P4, PT, R2.reuse, R230, !P4 ;  /* 0x000000e60200720c */ /* 0x040fe40006786670 */
[----:B------:R-:W-:Y:S01]  /*197e0*/  ISETP.GE.OR P3, PT, R2, R231, !P1 ;  /* 0x000000e70200720c */ /* 0x000fe20004f66670 */
[----:B------:R-:W-:Y:S01]  /*197f0*/  VIADD R2, R0, 0x20 ;  /* 0x0000002000027836 */ /* 0x000fe20000000000 */
[C---:B------:R-:W-:Y:S02]  /*19800*/  ISETP.GE.AND P1, PT, R3.reuse, R225, PT ;  /* 0x000000e10300720c */ /* 0x040fe40003f26270 */
[----:B------:R-:W-:Y:S03]  /*19810*/  @P0 LOP3.LUT R224, R224, 0x4, RZ, 0xfc, !PT ;  /* 0x00000004e0e00812 */ /* 0x000fe600078efcff */
[----:B------:R-:W-:Y:S01]  /*19820*/  MUFU.TANH R26, R96 ;  /* 0x00000060001a7308 */ /* 0x000fe20000002400 */
[C---:B------:R-:W-:Y:S02]  /*19830*/  ISETP.GE.AND P0, PT, R3.reuse, R226, PT ;  /* 0x000000e20300720c */ /* 0x040fe40003f06270 */
[----:B------:R-:W-:Y:S02]  /*19840*/  FSEL R237, R28, -INF , !P4 ;  /* 0xff8000001ced7808 */ /* 0x000fe40006000000 */
[----:B------:R-:W-:Y:S02]  /*19850*/  ISETP.GE.OR P0, PT, R3, R230, !P0 ;  /* 0x000000e60300720c */ /* 0x000fe40004706670 */
[C---:B------:R-:W-:Y:S03]  /*19860*/  LOP3.LUT P4, RZ, R224.reuse, 0x1, RZ, 0xc0, !PT ;  /* 0x00000001e0ff7812 */ /* 0x040fe6000788c0ff */
[----:B------:R-:W-:Y:S01]  /*19870*/  MUFU.TANH R28, R98 ;  /* 0x00000062001c7308 */ /* 0x000fe20000002400 */
[----:B------:R-:W-:Y:S02]  /*19880*/  FSEL R236, R29, -INF , !P0 ;  /* 0xff8000001dec7808 */ /* 0x000fe40004000000 */
[C---:B------:R-:W-:Y:S02]  /*19890*/  ISETP.GE.AND P0, PT, R3.reuse, R227, PT ;  /* 0x000000e30300720c */ /* 0x040fe40003f06270 */
[C---:B------:R-:W-:Y:S02]  /*198a0*/  ISETP.GE.AND P2, PT, R3.reuse, R228, PT ;  /* 0x000000e40300720c */ /* 0x040fe40003f46270 */
[C---:B------:R-:W-:Y:S03]  /*198b0*/  ISETP.GE.OR P5, PT, R3.reuse, R231, !P0 ;  /* 0x000000e70300720c */ /* 0x040fe600047a6670 */
[----:B------:R-:W-:Y:S01]  /*198c0*/  MUFU.TANH R29, R85 ;  /* 0x00000055001d7308 */ /* 0x000fe20000002400 */
[----:B------:R-:W-:Y:S02]  /*198d0*/  LOP3.LUT P0, RZ, R224, 0x4, RZ, 0xc0, !PT ;  /* 0x00000004e0ff7812 */ /* 0x000fe4000780c0ff */
[----:B------:R-:W-:Y:S02]  /*198e0*/  ISETP.GE.OR P1, PT, R3, R229, !P1 ;  /* 0x000000e50300720c */ /* 0x000fe40004f26670 */
[----:B------:R-:W-:Y:S02]  /*198f0*/  FSEL R61, R32, -INF , !P0 ;  /* 0xff800000203d7808 */ /* 0x000fe40004000000 */
[C---:B------:R-:W-:Y:S03]  /*19900*/  ISETP.GE.AND P0, PT, R2.reuse, R225, PT ;  /* 0x000000e10200720c */ /* 0x040fe60003f06270 */
[----:B------:R-:W-:Y:S01]  /*19910*/  MUFU.TANH R32, R81 ;  /* 0x0000005100207308 */ /* 0x000fe20000002400 */
[----:B------:R-:W-:Y:S02]  /*19920*/  FSEL R243, R27, -INF , !P6 ;  /* 0xff8000001bf37808 */ /* 0x000fe40007000000 */
[----:B------:R-:W-:Y:S02]  /*19930*/  ISETP.GE.OR P0, PT, R2, R229, !P0 ;  /* 0x000000e50200720c */ /* 0x000fe40004706670 */
[----:B------:R-:W-:Y:S01]  /*19940*/  ISETP.GE.OR P6, PT, R3, R232, !P2 ;  /* 0x000000e80300720c */ /* 0x000fe200057c6670 */
[----:B------:R-:W-:Y:S01]  /*19950*/  VIADD R3, R0, 0x29 ;  /* 0x0000002900037836 */ /* 0x000fe20000000000 */
[----:B------:R-:W-:Y:S03]  /*19960*/  FSEL R242, R30, -INF , !P4 ;  /* 0xff8000001ef27808 */ /* 0x000fe60006000000 */
[----:B------:R-:W-:Y:S01]  /*19970*/  MUFU.TANH R27, R99 ;  /* 0x00000063001b7308 */ /* 0x000fe20000002400 */
[----:B------:R-:W-:Y:S02]  /*19980*/  FSEL R241, R31, -INF , !P1 ;  /* 0xff8000001ff17808 */ /* 0x000fe40004800000 */
[C---:B------:R-:W-:Y:S02]  /*19990*/  ISETP.GE.AND P4, PT, R2.reuse, R228, PT ;  /* 0x000000e40200720c */ /* 0x040fe40003f86270 */
[C---:B------:R-:W-:Y:S02]  /*199a0*/  ISETP.GE.AND P2, PT, R2.reuse, R227, PT ;  /* 0x000000e30200720c */ /* 0x040fe40003f46270 */
[----:B------:R-:W-:Y:S03]  /*199b0*/  ISETP.GE.AND P1, PT, R2, R226, PT ;  /* 0x000000e20200720c */ /* 0x000fe60003f26270 */
[----:B------:R-:W-:Y:S01]  /*199c0*/  MUFU.TANH R31, R84 ;  /* 0x00000054001f7308 */ /* 0x000fe20000002400 */
[----:B------:R-:W-:Y:S02]  /*199d0*/  FSEL R66, R34, -INF , !P3 ;  /* 0xff80000022427808 */ /* 0x000fe40005800000 */
[C---:B------:R-:W-:Y:S02]  /*199e0*/  ISETP.GE.OR P4, PT, R2.reuse, R232, !P4 ;  /* 0x000000e80200720c */ /* 0x040fe40006786670 */
[C---:B------:R-:W-:Y:S02]  /*199f0*/  ISETP.GE.OR P2, PT, R2.reuse, R231, !P2 ;  /* 0x000000e70200720c */ /* 0x040fe40005746670 */
[----:B------:R-:W-:Y:S01]  /*19a00*/  ISETP.GE.OR P3, PT, R2, R230, !P1 ;  /* 0x000000e60200720c */ /* 0x000fe20004f66670 */
[----:B------:R-:W-:Y:S01]  /*19a10*/  VIADD R2, R0, 0x21 ;  /* 0x0000002100027836 */ /* 0x000fe20000000000 */
[----:B------:R-:W-:Y:S01]  /*19a20*/  LOP3.LUT R224, R224, 0xfffffff7, RZ, 0xc0, !PT ;  /* 0xfffffff7e0e07812 */ /* 0x000fe200078ec0ff */
[----:B------:R1:W-:Y:S01]  /*19a30*/  MUFU.TANH R34, R86 ;  /* 0x0000005600227308 */ /* 0x0003e20000002400 */
[----:B------:R-:W-:Y:S02]  /*19a40*/  FSEL R58, R36, -INF , !P4 ;  /* 0xff800000243a7808 */ /* 0x000fe40006000000 */
[----:B------:R-:W-:Y:S02]  /*19a50*/  @P0 LOP3.LUT R224, R224, 0x8, RZ, 0xfc, !PT ;  /* 0x00000008e0e00812 */ /* 0x000fe400078efcff */
[----:B--2---:R-:W-:Y:S02]  /*19a60*/  FSEL R64, R38, -INF , !P2 ;  /* 0xff80000026407808 */ /* 0x004fe40005000000 */
[C---:B------:R-:W-:Y:S03]  /*19a70*/  ISETP.GE.AND P1, PT, R2.reuse, R228, PT ;  /* 0x000000e40200720c */ /* 0x040fe60003f26270 */
[----:B------:R-:W-:Y:S01]  /*19a80*/  MUFU.TANH R36, R82 ;  /* 0x0000005200247308 */ /* 0x000fe20000002400 */
[C---:B------:R-:W-:Y:S02]  /*19a90*/  ISETP.GE.AND P0, PT, R2.reuse, R227, PT ;  /* 0x000000e30200720c */ /* 0x040fe40003f06270 */
[C---:B------:R-:W-:Y:S02]  /*19aa0*/  ISETP.GE.AND P4, PT, R2.reuse, R226, PT ;  /* 0x000000e20200720c */ /* 0x040fe40003f86270 */
[C---:B------:R-:W-:Y:S02]  /*19ab0*/  ISETP.GE.AND P2, PT, R2.reuse, R225, PT ;  /* 0x000000e10200720c */ /* 0x040fe40003f46270 */
[----:B---3--:R-:W-:Y:S03]  /*19ac0*/  FSEL R59, R33, -INF , !P6 ;  /* 0xff800000213b7808 */ /* 0x008fe60007000000 */
[----:B------:R-:W-:Y:S01]  /*19ad0*/  MUFU.TANH R30, R87 ;  /* 0x00000057001e7308 */ /* 0x000fe20000002400 */
[----:B------:R-:W-:Y:S02]  /*19ae0*/  FSEL R65, R35, -INF , !P5 ;  /* 0xff80000023417808 */ /* 0x000fe40006800000 */
        /* <DEDUP_REMOVED lines=9> */
[----:B------:R2:W3:Y:S01]  /*19b80*/  MUFU.TANH R33, R80 ;  /* 0x0000005000217308 */ /* 0x0004e20000002400 */
[C---:B------:R-:W-:Y:S02]  /*19b90*/  ISETP.GE.AND P2, PT, R2.reuse, R228, PT ;  /* 0x000000e40200720c */ /* 0x040fe40003f46270 */
[----:B------:R-:W-:Y:S02]  /*19ba0*/  ISETP.GE.OR P3, PT, R2, R229, !P0 ;  /* 0x000000e50200720c */ /* 0x000fe40004766670 */
[----:B------:R-:W-:Y:S02]  /*19bb0*/  FSEL R247, R41, -INF , !P5 ;  /* 0xff80000029f77808 */ /* 0x000fe40006800000 */
[----:B------:R-:W-:Y:S03]  /*19bc0*/  LOP3.LUT P5, RZ, R224, 0x8, RZ, 0xc0, !PT ;  /* 0x00000008e0ff7812 */ /* 0x000fe600078ac0ff */
[----:B------:R-:W4:Y:S01]  /*19bd0*/  MUFU.TANH R19, R115 ;  /* 0x0000007300137308 */ /* 0x000f220000002400 */
[----:B------:R-:W-:Y:S02]  /*19be0*/  ISETP.GE.OR P0, PT, R2, R232, !P2 ;  /* 0x000000e80200720c */ /* 0x000fe40005706670 */
[----:B------:R-:W-:Y:S02]  /*19bf0*/  LOP3.LUT R224, R224, 0xfffffffe, RZ, 0xc0, !PT ;  /* 0xfffffffee0e07812 */ /* 0x000fe400078ec0ff */
[----:B------:R-:W-:Y:S02]  /*19c00*/  FSEL R54, R37, -INF , !P1 ;  /* 0xff80000025367808 */ /* 0x000fe40004800000 */
[----:B------:R-:W-:Y:S02]  /*19c10*/  ISETP.GE.AND P1, PT, R2, R227, PT ;  /* 0x000000e30200720c */ /* 0x000fe40003f26270 */
[----:B------:R-:W-:Y:S02]  /*19c20*/  @P3 LOP3.LUT R224, R224, 0x1, RZ, 0xfc, !PT ;  /* 0x00000001e0e03812 */ /* 0x000fe400078efcff */
[----:B------:R-:W-:Y:S02]  /*19c30*/  ISETP.GE.OR P3, PT, R2, R231, !P1 ;  /* 0x000000e70200720c */ /* 0x000fe40004f66670 */
[----:B------:R-:W-:Y:S02]  /*19c40*/  LOP3.LUT R224, R224, 0xfffffffb, RZ, 0xc0, !PT ;  /* 0xfffffffbe0e07812 */ /* 0x000fe400078ec0ff */
[-C--:B------:R-:W-:Y:S02]  /*19c50*/  ISETP.GE.AND P4, PT, R2, R226.reuse, PT ;  /* 0x000000e20200720c */ /* 0x080fe40003f86270 */
[----:B------:R-:W-:Y:S02]  /*19c60*/  @P0 LOP3.LUT R224, R224, 0x4, RZ, 0xfc, !PT ;  /* 0x00000004e0e00812 */ /* 0x000fe400078efcff */
[C---:B------:R-:W-:Y:S02]  /*19c70*/  ISETP.GE.AND P0, PT, R3.reuse, R226, PT ;  /* 0x000000e20300720c */ /* 0x040fe40003f06270 */
[-C--:B------:R-:W-:Y:S01]  /*19c80*/  ISETP.GE.OR P4, PT, R2, R230.reuse, !P4 ;  /* 0x000000e60200720c */ /* 0x080fe20006786670 */
[----:B------:R-:W-:Y:S01]  /*19c90*/  VIADD R2, R0, 0x30 ;  /* 0x0000003000027836 */ /* 0x000fe20000000000 */
[C---:B------:R-:W-:Y:S02]  /*19ca0*/  ISETP.GE.OR P1, PT, R3.reuse, R230, !P0 ;  /* 0x000000e60300720c */ /* 0x040fe40004726670 */
[----:B------:R-:W-:Y:S02]  /*19cb0*/  ISETP.GE.AND P0, PT, R3, R225, PT ;  /* 0x000000e10300720c */ /* 0x000fe40003f06270 */
[----:B------:R-:W-:Y:S02]  /*19cc0*/  FSEL R245, R13, -INF , !P1 ;  /* 0xff8000000df57808 */ /* 0x000fe40004800000 */
[----:B------:R-:W4:Y:S01]  /*19cd0*/  MUFU.TANH R13, R117 ;  /* 0x00000075000d7308 */ /* 0x000f220000002400 */
[C---:B------:R-:W-:Y:S02]  /*19ce0*/  ISETP.GE.OR P0, PT, R3.reuse, R229, !P0 ;  /* 0x000000e50300720c */ /* 0x040fe40004706670 */
[----:B------:R-:W-:Y:S02]  /*19cf0*/  ISETP.GE.AND P1, PT, R3, R227, PT ;  /* 0x000000e30300720c */ /* 0x000fe40003f26270 */
[----:B------:R-:W-:Y:S02]  /*19d00*/  FSEL R221, R11, -INF , !P0 ;  /* 0xff8000000bdd7808 */ /* 0x000fe40004000000 */
[----:B------:R-:W-:Y:S02]  /*19d10*/  ISETP.GE.AND P0, PT, R2, R225, PT ;  /* 0x000000e10200720c */ /* 0x000fe40003f06270 */
[----:B------:R-:W-:Y:S02]  /*19d20*/  FSEL R42, R42, -INF , !P5 ;  /* 0xff8000002a2a7808 */ /* 0x000fe40006800000 */
[----:B------:R-:W-:Y:S02]  /*19d30*/  FSEL R244, R44, -INF , !P4 ;  /* 0xff8000002cf47808 */ /* 0x000fe40006000000 */
[C---:B------:R-:W-:Y:S01]  /*19d40*/  ISETP.GE.OR P5, PT, R3.reuse, R231, !P1 ;  /* 0x000000e70300720c */ /* 0x040fe20004fa6670 */
[----:B-1----:R-:W-:Y:S01]  /*19d50*/  IMAD.MOV.U32 R86, RZ, RZ, R42 ;  /* 0x000000ffff567224 */ /* 0x002fe200078e002a */
[----:B------:R-:W-:Y:S02]  /*19d60*/  ISETP.GE.AND P2, PT, R3, R228, PT ;  /* 0x000000e40300720c */ /* 0x000fe40003f46270 */
[C---:B------:R-:W-:Y:S02]  /*19d70*/  LOP3.LUT P4, RZ, R224.reuse, 0x1, RZ, 0xc0, !PT ;  /* 0x00000001e0ff7812 */ /* 0x040fe4000788c0ff */
[----:B------:R-:W-:Y:S02]  /*19d80*/  LOP3.LUT P1, RZ, R224, 0x4, RZ, 0xc0, !PT ;  /* 0x00000004e0ff7812 */ /* 0x000fe4000782c0ff */
[----:B------:R-:W-:Y:S02]  /*19d90*/  ISETP.GE.OR P0, PT, R2, R229, !P0 ;  /* 0x000000e50200720c */ /* 0x000fe40004706670 */
[----:B------:R-:W-:Y:S02]  /*19da0*/  FSEL R43, R43, -INF , !P6 ;  /* 0xff8000002b2b7808 */ /* 0x000fe40007000000 */
[----:B------:R-:W-:Y:S01]  /*19db0*/  ISETP.GE.OR P6, PT, R3, R232, !P2 ;  /* 0x000000e80300720c */ /* 0x000fe200057c6670 */
[----:B------:R-:W-:Y:S01]  /*19dc0*/  VIADD R3, R0, 0x38 ;  /* 0x0000003800037836 */ /* 0x000fe20000000000 */
[----:B------:R-:W-:Y:S01]  /*19dd0*/  FSEL R212, R12, -INF , !P4 ;  /* 0xff8000000cd47808 */ /* 0x000fe20006000000 */
[----:B------:R-:W-:Y:S01]  /*19de0*/  IMAD.MOV.U32 R85, RZ, RZ, R43 ;  /* 0x000000ffff557224 */ /* 0x000fe200078e002b */
[----:B------:R-:W-:Y:S02]  /*19df0*/  FSEL R49, R9, -INF , !P1 ;  /* 0xff80000009317808 */ /* 0x000fe40004800000 */
[C---:B------:R-:W-:Y:S01]  /*19e00*/  ISETP.GE.AND P4, PT, R2.reuse, R228, PT ;  /* 0x000000e40200720c */ /* 0x040fe20003f86270 */
[----:B------:R-:W-:Y:S01]  /*19e10*/  IMAD.MOV.U32 R112, RZ, RZ, R212 ;  /* 0x000000ffff707224 */ /* 0x000fe200078e00d4 */
[C---:B------:R-:W-:Y:S02]  /*19e20*/  ISETP.GE.AND P2, PT, R2.reuse, R227, PT ;  /* 0x000000e30200720c */ /* 0x040fe40003f46270 */
[----:B------:R-:W-:Y:S02]  /*19e30*/  ISETP.GE.AND P1, PT, R2, R226, PT ;  /* 0x000000e20200720c */ /* 0x000fe40003f26270 */
[----:B------:R-:W-:Y:S02]  /*19e40*/  FSEL R52, R10, -INF , !P3 ;  /* 0xff8000000a347808 */ /* 0x000fe40005800000 */
[C---:B------:R-:W-:Y:S02]  /*19e50*/  ISETP.GE.OR P4, PT, R2.reuse, R232, !P4 ;  /* 0x000000e80200720c */ /* 0x040fe40006786670 */
[C---:B------:R-:W-:Y:S02]  /*19e60*/  ISETP.GE.OR P3, PT, R2.reuse, R230, !P1 ;  /* 0x000000e60200720c */ /* 0x040fe40004f66670 */
[----:B------:R-:W-:Y:S01]  /*19e70*/  ISETP.GE.OR P2, PT, R2, R231, !P2 ;  /* 0x000000e70200720c */ /* 0x000fe20005746670 */
[----:B------:R-:W-:Y:S01]  /*19e80*/  VIADD R2, R0, 0x31 ;  /* 0x0000003100027836 */ /* 0x000fe20000000000 */
[----:B------:R-:W-:Y:S02]  /*19e90*/  LOP3.LUT R224, R224, 0xfffffff7, RZ, 0xc0, !PT ;  /* 0xfffffff7e0e07812 */ /* 0x000fe400078ec0ff */
[----:B------:R-:W-:Y:S02]  /*19ea0*/  FSEL R46, R46, -INF , !P4 ;  /* 0xff8000002e2e7808 */ /* 0x000fe40006000000 */
[----:B------:R-:W-:Y:S02]  /*19eb0*/  @P0 LOP3.LUT R224, R224, 0x8, RZ, 0xfc, !PT ;  /* 0x00000008e0e00812 */ /* 0x000fe400078efcff */
[----:B------:R-:W-:Y:S02]  /*19ec0*/  ISETP.GE.AND P0, PT, R2, R227, PT ;  /* 0x000000e30200720c */ /* 0x000fe40003f06270 */
[----:B------:R-:W-:Y:S02]  /*19ed0*/  FSEL R50, R50, -INF , !P2 ;  /* 0xff80000032327808 */ /* 0x000fe40005000000 */
[C---:B------:R-:W-:Y:S02]  /*19ee0*/  ISETP.GE.OR P0, PT, R2.reuse, R231, !P0 ;  /* 0x000000e70200720c */ /* 0x040fe40004706670 */
[----:B------:R-:W-:Y:S02]  /*19ef0*/  ISETP.GE.AND P4, PT, R2, R226, PT ;  /* 0x000000e20200720c */ /* 0x000fe40003f86270 */
[----:B------:R-:W-:Y:S02]  /*19f00*/  FSEL R48, R48, -INF , !P0 ;  /* 0xff80000030307808 */ /* 0x000fe40004000000 */
[CC--:B------:R-:W-:Y:S02]  /*19f10*/  ISETP.GE.AND P0, PT, R3.reuse, R225.reuse, PT ;  /* 0x000000e10300720c */ /* 0x0c0fe40003f06270 */
[----:B------:R-:W-:Y:S02]  /*19f20*/  ISETP.GE.AND P2, PT, R2, R225, PT ;  /* 0x000000e10200720c */ /* 0x000fe40003f46270 */
[----:B------:R-:W-:Y:S02]  /*19f30*/  FSEL R251, R56, -INF , !P3 ;  /* 0xff80000038fb7808 */ /* 0x000fe40005800000 */
[-C--:B------:R-:W-:Y:S02]  /*19f40*/  ISETP.GE.OR P3, PT, R3, R229.reuse, !P0 ;  /* 0x000000e50300720c */ /* 0x080fe40004766670 */
[----:B------:R-:W-:Y:S02]  /*19f50*/  FSEL R47, R47, -INF , !P6 ;  /* 0xff8000002f2f7808 */ /* 0x000fe40007000000 */
[----:B------:R-:W-:Y:S02]  /*19f60*/  FSEL R51, R51, -INF , !P5 ;  /* 0xff80000033337808 */ /* 0x000fe40006800000 */
[C---:B------:R-:W-:Y:S02]  /*19f70*/  ISETP.GE.OR P5, PT, R2.reuse, R230, !P4 ;  /* 0x000000e60200720c */ /* 0x040fe400067a6670 */
[----:B------:R-:W-:Y:S02]  /*19f80*/  ISETP.GE.OR P6, PT, R2, R229, !P2 ;  /* 0x000000e50200720c */ /* 0x000fe400057c6670 */
[C---:B------:R-:W-:Y:S02]  /*19f90*/  ISETP.GE.AND P2, PT, R3.reuse, R228, PT ;  /* 0x000000e40300720c */ /* 0x040fe40003f46270 */
[----:B------:R-:W-:Y:S02]  /*19fa0*/  FSEL R250, R8, -INF , !P5 ;  /* 0xff80000008fa7808 */ /* 0x000fe40006800000 */
[----:B------:R-:W-:Y:S02]  /*19fb0*/  ISETP.GE.OR P0, PT, R3, R232, !P2 ;  /* 0x000000e80300720c */ /* 0x000fe40005706670 */
[C---:B------:R-:W-:Y:S02]  /*19fc0*/  LOP3.LUT P5, RZ, R224.reuse, 0x8, RZ, 0xc0, !PT ;  /* 0x00000008e0ff7812 */ /* 0x040fe400078ac0ff */
[----:B------:R-:W-:Y:S02]  /*19fd0*/  LOP3.LUT R224, R224, 0xfffffffe, RZ, 0xc0, !PT ;  /* 0xfffffffee0e07812 */ /* 0x000fe400078ec0ff */
[----:B------:R-:W-:Y:S02]  /*19fe0*/  ISETP.GE.AND P1, PT, R2, R228, PT ;  /* 0x000000e40200720c */ /* 0x000fe40003f26270 */
[----:B------:R-:W-:Y:S02]  /*19ff0*/  @P3 LOP3.LUT R224, R224, 0x1, RZ, 0xfc, !PT ;  /* 0x00000001e0e03812 */ /* 0x000fe400078efcff */
[----:B------:R-:W-:Y:S02]  /*1a000*/  ISETP.GE.OR P1, PT, R2, R232, !P1 ;  /* 0x000000e80200720c */ /* 0x000fe40004f26670 */
[----:B------:R-:W-:Y:S02]  /*1a010*/  LOP3.LUT R224, R224, 0xfffffffb, RZ, 0xc0, !PT ;  /* 0xfffffffbe0e07812 */ /* 0x000fe400078ec0ff */
[----:B------:R-:W-:Y:S02]  /*1a020*/  IADD3 R2, R0, 0x39, RZ ;  /* 0x0000003900027810 */ /* 0x000fe40007ffe0ff */
[----:B------:R-:W-:Y:S02]  /*1a030*/  @P0 LOP3.LUT R224, R224, 0x4, RZ, 0xfc, !PT ;  /* 0x00000004e0e00812 */ /* 0x000fe400078efcff */
[C---:B------:R-:W-:Y:S02]  /*1a040*/  ISETP.GE.AND P0, PT, R2.reuse, R226, PT ;  /* 0x000000e20200720c */ /* 0x040fe40003f06270 */
[----:B------:R-:W-:Y:S02]  /*1a050*/  FSEL R45, R45, -INF , !P1 ;  /* 0xff8000002d2d7808 */ /* 0x000fe40004800000 */
[C---:B------:R-:W-:Y:S02]  /*1a060*/  ISETP.GE.OR P0, PT, R2.reuse, R230, !P0 ;  /* 0x000000e60200720c */ /* 0x040fe40004706670 */
[----:B------:R-:W-:Y:S02]  /*1a070*/  ISETP.GE.AND P4, PT, R3, R226, PT ;  /* 0x000000e20300720c */ /* 0x000fe40003f86270 */
[----:B------:R-:W-:Y:S02]  /*1a080*/  FSEL R249, R249, -INF , !P0 ;  /* 0xff800000f9f97808 */ /* 0x000fe40004000000 */
[CC--:B------:R-:W-:Y:S02]  /*1a090*/  ISETP.GE.AND P1, PT, R3.reuse, R227.reuse, PT ;  /* 0x000000e30300720c */ /* 0x0c0fe40003f26270 */
[----:B------:R-:W-:Y:S02]  /*1a0a0*/  ISETP.GE.AND P0, PT, R2, R227, PT ;  /* 0x000000e30200720c */ /* 0x000fe40003f06270 */
[----:B------:R-:W-:Y:S01]  /*1a0b0*/  FSEL R252, R4, -INF , !P5 ;  /* 0xff80000004fc7808 */ /* 0x000fe20006800000 */
[C---:B------:R-:W-:Y:S01]  /*1a0c0*/  VIADD R4, R0.reuse, 0x70 ;  /* 0x0000007000047836 */ /* 0x040fe20000000000 */
[C---:B------:R-:W-:Y:S02]  /*1a0d0*/  ISETP.GE.OR P4, PT, R3.reuse, R230, !P4 ;  /* 0x000000e60300720c */ /* 0x040fe40006786670 */
[-C--:B------:R-:W-:Y:S01]  /*1a0e0*/  ISETP.GE.OR P3, PT, R3, R231.reuse, !P1 ;  /* 0x000000e70300720c */ /* 0x080fe20004f66670 */
[----:B------:R-:W-:Y:S01]  /*1a0f0*/  VIADD R3, R0, 0x40 ;  /* 0x0000004000037836 */ /* 0x000fe20000000000 */
[----:B------:R-:W-:Y:S02]  /*1a100*/  ISETP.GE.OR P5, PT, R2, R231, !P0 ;  /* 0x000000e70200720c */ /* 0x000fe400047a6670 */
[----:B------:R-:W-:Y:S02]  /*1a110*/  LOP3.LUT P0, RZ, R224, 0x4, RZ, 0xc0, !PT ;  /* 0x00000004e0ff7812 */ /* 0x000fe4000780c0ff */
[C---:B------:R-:W-:Y:S02]  /*1a120*/  ISETP.GE.AND P2, PT, R2.reuse, R228, PT ;  /* 0x000000e40200720c */ /* 0x040fe40003f46270 */
[----:B------:R-:W-:Y:S02]  /*1a130*/  FSEL R41, R213, -INF , !P0 ;  /* 0xff800000d5297808 */ /* 0x000fe40004000000 */
[CC--:B------:R-:W-:Y:S02]  /*1a140*/  ISETP.GE.AND P0, PT, R3.reuse, R225.reuse, PT ;  /* 0x000000e10300720c */ /* 0x0c0fe40003f06270 */
[----:B------:R-:W-:Y:S02]  /*1a150*/  ISETP.GE.AND P1, PT, R2, R225, PT ;  /* 0x000000e10200720c */ /* 0x000fe40003f26270 */
[-C--:B------:R-:W-:Y:S02]  /*1a160*/  ISETP.GE.OR P0, PT, R3, R229.reuse, !P0 ;  /* 0x000000e50300720c */ /* 0x080fe40004706670 */
[----:B------:R-:W-:Y:S02]  /*1a170*/  FSEL R84, R220, -INF , !P6 ;  /* 0xff800000dc547808 */ /* 0x000fe40007000000 */
[----:B------:R-:W-:Y:S02]  /*1a180*/  FSEL R246, R246, -INF , !P4 ;  /* 0xff800000f6f67808 */ /* 0x000fe40006000000 */
[C---:B------:R-:W-:Y:S02]  /*1a190*/  ISETP.GE.OR P1, PT, R2.reuse, R229, !P1 ;  /* 0x000000e50200720c */ /* 0x040fe40004f26670 */
[----:B------:R-:W-:Y:S01]  /*1a1a0*/  ISETP.GE.OR P6, PT, R2, R232, !P2 ;  /* 0x000000e80200720c */ /* 0x000fe200057c6670 */
[----:B------:R-:W-:Y:S01]  /*1a1b0*/  VIADD R2, R0, 0x41 ;  /* 0x0000004100027836 */ /* 0x000fe20000000000 */
[C---:B------:R-:W-:Y:S02]  /*1a1c0*/  LOP3.LUT P4, RZ, R224.reuse, 0x1, RZ, 0xc0, !PT ;  /* 0x00000001e0ff7812 */ /* 0x040fe4000788c0ff */
[----:B------:R-:W-:Y:S02]  /*1a1d0*/  LOP3.LUT R224, R224, 0xfffffff7, RZ, 0xc0, !PT ;  /* 0xfffffff7e0e07812 */ /* 0x000fe400078ec0ff */
[----:B------:R-:W-:Y:S02]  /*1a1e0*/  FSEL R81, R218, -INF , !P1 ;  /* 0xff800000da517808 */ /* 0x000fe40004800000 */
[----:B------:R-:W-:Y:S02]  /*1a1f0*/  FSEL R11, R219, -INF , !P4 ;  /* 0xff800000db0b7808 */ /* 0x000fe40006000000 */
[C---:B------:R-:W-:Y:S01]  /*1a200*/  ISETP.GE.AND P4, PT, R3.reuse, R228, PT ;  /* 0x000000e40300720c */ /* 0x040fe20003f86270 */
[----:B------:R-:W-:Y:S01]  /*1a210*/  STL [R1+0x4], R81 ;  /* 0x0000045101007387 */ /* 0x000fe20000100800 */
[CC--:B------:R-:W-:Y:S01]  /*1a220*/  ISETP.GE.AND P2, PT, R3.reuse, R227.reuse, PT ;  /* 0x000000e30300720c */ /* 0x0c0fe20003f46270 */
[----:B------:R-:W-:Y:S01]  /*1a230*/  IMAD.MOV.U32 R98, RZ, RZ, R11 ;  /* 0x000000ffff627224 */ /* 0x000fe200078e000b */
[----:B------:R-:W-:Y:S01]  /*1a240*/  ISETP.GE.AND P1, PT, R3, R226, PT ;  /* 0x000000e20300720c */ /* 0x000fe20003f26270 */
[----:B------:R-:W1:Y:S01]  /*1a250*/  MUFU.TANH R11, R129 ;  /* 0x00000081000b7308 */ /* 0x000e620000002400 */
[----:B------:R-:W-:Y:S02]  /*1a260*/  @P0 LOP3.LUT R224, R224, 0x8, RZ, 0xfc, !PT ;  /* 0x00000008e0e00812 */ /* 0x000fe400078efcff */
[----:B------:R-:W-:Y:S02]  /*1a270*/  ISETP.GE.AND P0, PT, R2, R227, PT ;  /* 0x000000e30200720c */ /* 0x000fe40003f06270 */
[----:B------:R-:W-:Y:S02]  /*1a280*/  FSEL R44, R7, -INF , !P3 ;  /* 0xff800000072c7808 */ /* 0x000fe40005800000 */
[C---:B------:R-:W-:Y:S02]  /*1a290*/  ISETP.GE.OR P4, PT, R3.reuse, R232, !P4 ;  /* 0x000000e80300720c */ /* 0x040fe40006786670 */
[C---:B------:R-:W-:Y:S02]  /*1a2a0*/  ISETP.GE.OR P3, PT, R3.reuse, R230, !P1 ;  /* 0x000000e60300720c */ /* 0x040fe40004f66670 */
[-C--:B------:R-:W-:Y:S01]  /*1a2b0*/  ISETP.GE.OR P2, PT, R3, R231.reuse, !P2 ;  /* 0x000000e70300720c */ /* 0x080fe20005746670 */
[----:B------:R-:W-:Y:S01]  /*1a2c0*/  VIADD R3, R0, 0x48 ;  /* 0x0000004800037836 */ /* 0x000fe20000000000 */
[----:B------:R-:W-:Y:S02]  /*1a2d0*/  ISETP.GE.OR P0, PT, R2, R231, !P0 ;  /* 0x000000e70200720c */ /* 0x000fe40004706670 */
[----:B------:R-:W-:Y:S02]  /*1a2e0*/  FSEL R38, R68, -INF , !P4 ;  /* 0xff80000044267808 */ /* 0x000fe40006000000 */
[----:B------:R-:W-:Y:S02]  /*1a2f0*/  FSEL R39, R71, -INF , !P0 ;  /* 0xff80000047277808 */ /* 0x000fe40004000000 */
[CC--:B------:R-:W-:Y:S02]  /*1a300*/  ISETP.GE.AND P0, PT, R3.reuse, R225.reuse, PT ;  /* 0x000000e10300720c */ /* 0x0c0fe40003f06270 */
[----:B------:R-:W-:Y:S02]  /*1a310*/  FSEL R42, R70, -INF , !P2 ;  /* 0xff800000462a7808 */ /* 0x000fe40005000000 */
[C---:B------:R-:W-:Y:S02]  /*1a320*/  ISETP.GE.AND P4, PT, R2.reuse, R226, PT ;  /* 0x000000e20200720c */ /* 0x040fe40003f86270 */
[----:B------:R-:W-:Y:S02]  /*1a330*/  ISETP.GE.AND P2, PT, R2, R225, PT ;  /* 0x000000e10200720c */ /* 0x000fe40003f46270 */
[----:B------:R-:W-:Y:S02]  /*1a340*/  FSEL R56, R72, -INF , !P3 ;  /* 0xff80000048387808 */ /* 0x000fe40005800000 */
[----:B------:R-:W-:Y:S01]  /*1a350*/  MUFU.TANH R72, R127 ;  /* 0x0000007f00487308 */ /* 0x000fe20000002400 */
[-C--:B------:R-:W-:Y:S02]  /*1a360*/  ISETP.GE.OR P3, PT, R3, R229.reuse, !P0 ;  /* 0x000000e50300720c */ /* 0x080fe40004766670 */
[----:B------:R-:W-:Y:S01]  /*1a370*/  FSEL R43, R5, -INF , !P5 ;  /* 0xff800000052b7808 */ /* 0x000fe20006800000 */
[----:B------:R-:W-:Y:S01]  /*1a380*/  VIADD R5, R0, 0x69 ;  /* 0x0000006900057836 */ /* 0x000fe20000000000 */
[----:B------:R-:W-:Y:S01]  /*1a390*/  FSEL R40, R6, -INF , !P6 ;  /* 0xff80000006287808 */ /* 0x000fe20007000000 */
[----:B------:R-:W-:Y:S01]  /*1a3a0*/  VIADD R6, R0, 0x68 ;  /* 0x0000006800067836 */ /* 0x000fe20000000000 */
[C---:B------:R-:W-:Y:S02]  /*1a3b0*/  ISETP.GE.OR P5, PT, R2.reuse, R230, !P4 ;  /* 0x000000e60200720c */ /* 0x040fe400067a6670 */
[----:B------:R-:W-:Y:S02]  /*1a3c0*/  ISETP.GE.OR P6, PT, R2, R229, !P2 ;  /* 0x000000e50200720c */ /* 0x000fe400057c6670 */
[----:B------:R-:W-:Y:S02]  /*1a3d0*/  ISETP.GE.AND P2, PT, R3, R228, PT ;  /* 0x000000e40300720c */ /* 0x000fe40003f46270 */
[----:B--2---:R-:W-:Y:S02]  /*1a3e0*/  FSEL R80, R73, -INF , !P5 ;  /* 0xff80000049507808 */ /* 0x004fe40006800000 */
[----:B------:R-:W-:Y:S02]  /*1a3f0*/  ISETP.GE.OR P0, PT, R3, R232, !P2 ;  /* 0x000000e80300720c */ /* 0x000fe40005706670 */
[C---:B------:R-:W-:Y:S02]  /*1a400*/  LOP3.LUT P5, RZ, R224.reuse, 0x8, RZ, 0xc0, !PT ;  /* 0x00000008e0ff7812 */ /* 0x040fe400078ac0ff */
[----:B------:R-:W-:Y:S02]  /*1a410*/  LOP3.LUT R224, R224, 0xfffffffe, RZ, 0xc0, !PT ;  /* 0xfffffffee0e07812 */ /* 0x000fe400078ec0ff */
[----:B------:R-:W-:Y:S02]  /*1a420*/  ISETP.GE.AND P1, PT, R2, R228, PT ;  /* 0x000000e40200720c */ /* 0x000fe40003f26270 */
[----:B------:R-:W-:Y:S02]  /*1a430*/  @P3 LOP3.LUT R224, R224, 0x1, RZ, 0xfc, !PT ;  /* 0x00000001e0e03812 */ /* 0x000fe400078efcff */
[----:B------:R-:W-:Y:S01]  /*1a440*/  ISETP.GE.OR P1, PT, R2, R232, !P1 ;  /* 0x000000e80200720c */ /* 0x000fe20004f26670 */
[----:B------:R-:W-:Y:S01]  /*1a450*/  VIADD R2, R0, 0x49 ;  /* 0x0000004900027836 */ /* 0x000fe20000000000 */
[----:B------:R-:W-:Y:S02]  /*1a460*/  LOP3.LUT R224, R224, 0xfffffffb, RZ, 0xc0, !PT ;  /* 0xfffffffbe0e07812 */ /* 0x000fe400078ec0ff */
[----:B------:R-:W-:Y:S02]  /*1a470*/  FSEL R37, R69, -INF , !P1 ;  /* 0xff80000045257808 */ /* 0x000fe40004800000 */
[----:B------:R-:W-:Y:S02]  /*1a480*/  @P0 LOP3.LUT R224, R224, 0x4, RZ, 0xfc, !PT ;  /* 0x00000004e0e00812 */ /* 0x000fe400078efcff */
[CC--:B------:R-:W-:Y:S02]  /*1a490*/  ISETP.GE.AND P0, PT, R2.reuse, R226.reuse, PT ;  /* 0x000000e20200720c */ /* 0x0c0fe40003f06270 */
[C---:B------:R-:W-:Y:S02]  /*1a4a0*/  ISETP.GE.AND P4, PT, R3.reuse, R226, PT ;  /* 0x000000e20300720c */ /* 0x040fe40003f86270 */
[CC--:B------:R-:W-:Y:S02]  /*1a4b0*/  ISETP.GE.OR P0, PT, R2.reuse, R230.reuse, !P0 ;  /* 0x000000e60200720c */ /* 0x0c0fe40004706670 */
[-C--:B------:R-:W-:Y:S02]  /*1a4c0*/  ISETP.GE.AND P1, PT, R3, R227.reuse, PT ;  /* 0x000000e30300720c */ /* 0x080fe40003f26270 */
[----:B------:R-:W-:Y:S02]  /*1a4d0*/  FSEL R12, R77, -INF , !P0 ;  /* 0xff8000004d0c7808 */ /* 0x000fe40004000000 */
[----:B------:R-:W-:Y:S02]  /*1a4e0*/  ISETP.GE.AND P0, PT, R2, R227, PT ;  /* 0x000000e30200720c */ /* 0x000fe40003f06270 */
[----:B------:R-:W-:Y:S02]  /*1a4f0*/  FSEL R222, R74, -INF , !P5 ;  /* 0xff8000004ade7808 */ /* 0x000fe40006800000 */
[C---:B------:R-:W-:Y:S02]  /*1a500*/  ISETP.GE.OR P4, PT, R3.reuse, R230, !P4 ;  /* 0x000000e60300720c */ /* 0x040fe40006786670 */
[-C--:B------:R-:W-:Y:S01]  /*1a510*/  ISETP.GE.OR P3, PT, R3, R231.reuse, !P1 ;  /* 0x000000e70300720c */ /* 0x080fe20004f66670 */
[----:B------:R-:W-:Y:S01]  /*1a520*/  VIADD R3, R0, 0x50 ;  /* 0x0000005000037836 */ /* 0x000fe20000000000 */
[----:B------:R-:W-:Y:S02]  /*1a530*/  ISETP.GE.OR P5, PT, R2, R231, !P0 ;  /* 0x000000e70200720c */ /* 0x000fe400047a6670 */
[----:B------:R-:W-:Y:S02]  /*1a540*/  LOP3.LUT P0, RZ, R224, 0x4, RZ, 0xc0, !PT ;  /* 0x00000004e0ff7812 */ /* 0x000fe4000780c0ff */
[C---:B------:R-:W-:Y:S02]  /*1a550*/  ISETP.GE.AND P2, PT, R2.reuse, R228, PT ;  /* 0x000000e40200720c */ /* 0x040fe40003f46270 */
[----:B---3--:R-:W-:Y:S02]  /*1a560*/  FSEL R33, R33, -INF , !P0 ;  /* 0xff80000021217808 */ /* 0x008fe40004000000 */
[CC--:B------:R-:W-:Y:S02]  /*1a570*/  ISETP.GE.AND P0, PT, R3.reuse, R225.reuse, PT ;  /* 0x000000e10300720c */ /* 0x0c0fe40003f06270 */
[----:B------:R-:W-:Y:S02]  /*1a580*/  ISETP.GE.AND P1, PT, R2, R225, PT ;  /* 0x000000e10200720c */ /* 0x000fe40003f26270 */
[-C--:B------:R-:W-:Y:S02]  /*1a590*/  ISETP.GE.OR P0, PT, R3, R229.reuse, !P0 ;  /* 0x000000e50300720c */ /* 0x080fe40004706670 */
[----:B------:R-:W-:Y:S02]  /*1a5a0*/  FSEL R76, R76, -INF , !P4 ;  /* 0xff8000004c4c7808 */ /* 0x000fe40006000000 */
[----:B------:R-:W-:Y:S02]  /*1a5b0*/  FSEL R97, R75, -INF , !P6 ;  /* 0xff8000004b617808 */ /* 0x000fe40007000000 */
[C---:B------:R-:W-:Y:S01]  /*1a5c0*/  ISETP.GE.OR P1, PT, R2.reuse, R229, !P1 ;  /* 0x000000e50200720c */ /* 0x040fe20004f26670 */
[----:B------:R-:W-:Y:S01]  /*1a5d0*/  STL [R1+0x10], R76 ;  /* 0x0000104c01007387 */ /* 0x000fe20000100800 */
[----:B------:R-:W-:Y:S01]  /*1a5e0*/  ISETP.GE.OR P6, PT, R2, R232, !P2 ;  /* 0x000000e80200720c */ /* 0x000fe200057c6670 */
[----:B------:R-:W-:Y:S01]  /*1a5f0*/  VIADD R2, R0, 0x51 ;  /* 0x0000005100027836 */ /* 0x000fe20000000000 */
[C---:B------:R-:W-:Y:S02]  /*1a600*/  LOP3.LUT P4, RZ, R224.reuse, 0x1, RZ, 0xc0, !PT ;  /* 0x00000001e0ff7812 */ /* 0x040fe4000788c0ff */
[----:B------:R-:W-:Y:S02]  /*1a610*/  LOP3.LUT R224, R224, 0xfffffff7, RZ, 0xc0, !PT ;  /* 0xfffffff7e0e07812 */ /* 0x000fe400078ec0ff */
[----:B------:R-:W-:Y:S02]  /*1a620*/  FSEL R83, R79, -INF , !P1 ;  /* 0xff8000004f537808 */ /* 0x000fe40004800000 */
[----:B------:R-:W-:Y:S02]  /*1a630*/  FSEL R102, R78, -INF , !P4 ;  /* 0xff8000004e667808 */ /* 0x000fe40006000000 */
[----:B------:R-:W-:Y:S02]  /*1a640*/  @P0 LOP3.LUT R224, R224, 0x8, RZ, 0xfc, !PT ;  /* 0x00000008e0e00812 */ /* 0x000fe400078efcff */
[C---:B------:R-:W-:Y:S02]  /*1a650*/  ISETP.GE.AND P4, PT, R3.reuse, R228, PT ;  /* 0x000000e40300720c */ /* 0x040fe40003f86270 */
[CC--:B------:R-:W-:Y:S02]  /*1a660*/  ISETP.GE.AND P2, PT, R3.reuse, R227.reuse, PT ;  /* 0x000000e30300720c */ /* 0x0c0fe40003f46270 */
[C---:B------:R-:W-:Y:S02]  /*1a670*/  ISETP.GE.AND P1, PT, R3.reuse, R226, PT ;  /* 0x000000e20300720c */ /* 0x040fe40003f26270 */
[----:B------:R-:W-:Y:S02]  /*1a680*/  ISETP.GE.AND P0, PT, R2, R227, PT ;  /* 0x000000e30200720c */ /* 0x000fe40003f06270 */
[----:B------:R-:W-:Y:S02]  /*1a690*/  FSEL R36, R36, -INF , !P3 ;  /* 0xff80000024247808 */ /* 0x000fe40005800000 */
[C---:B------:R-:W-:Y:S02]  /*1a6a0*/  ISETP.GE.OR P4, PT, R3.reuse, R232, !P4 ;  /* 0x000000e80300720c */ /* 0x040fe40006786670 */
[C---:B------:R-:W-:Y:S02]  /*1a6b0*/  ISETP.GE.OR P3, PT, R3.reuse, R230, !P1 ;  /* 0x000000e60300720c */ /* 0x040fe40004f66670 */
[-C--:B------:R-:W-:Y:S02]  /*1a6c0*/  ISETP.GE.OR P2, PT, R3, R231.reuse, !P2 ;  /* 0x000000e70300720c */ /* 0x080fe40005746670 */
[----:B------:R-:W-:Y:S02]  /*1a6d0*/  ISETP.GE.OR P0, PT, R2, R231, !P0 ;  /* 0x000000e70200720c */ /* 0x000fe40004706670 */
[----:B------:R-:W-:Y:S02]  /*1a6e0*/  IADD3 R3, R0, 0x58, RZ ;  /* 0x0000005800037810 */ /* 0x000fe40007ffe0ff */
[----:B------:R-:W-:Y:S02]  /*1a6f0*/  FSEL R30, R30, -INF , !P0 ;  /* 0xff8000001e1e7808 */ /* 0x000fe40004000000 */
[-C--:B------:R-:W-:Y:S02]  /*1a700*/  ISETP.GE.AND P0, PT, R3, R225.reuse, PT ;  /* 0x000000e10300720c */ /* 0x080fe40003f06270 */
[----:B------:R-:W-:Y:S02]  /*1a710*/  FSEL R31, R31, -INF , !P4 ;  /* 0xff8000001f1f7808 */ /* 0x000fe40006000000 */
[----:B------:R-:W-:Y:S02]  /*1a720*/  FSEL R34, R34, -INF , !P2 ;  /* 0xff80000022227808 */ /* 0x000fe40005000000 */
[----:B------:R-:W-:Y:S02]  /*1a730*/  FSEL R9, R88, -INF , !P3 ;  /* 0xff80000058097808 */ /* 0x000fe40005800000 */
[C---:B------:R-:W-:Y:S02]  /*1a740*/  ISETP.GE.AND P4, PT, R2.reuse, R226, PT ;  /* 0x000000e20200720c */ /* 0x040fe40003f86270 */
[----:B------:R-:W-:Y:S01]  /*1a750*/  ISETP.GE.AND P2, PT, R2, R225, PT ;  /* 0x000000e10200720c */ /* 0x000fe20003f46270 */
[----:B------:R-:W-:Y:S01]  /*1a760*/  STL [R1+0x28], R9 ;  /* 0x0000280901007387 */ /* 0x000fe20000100800 */
[-C--:B------:R-:W-:Y:S02]  /*1a770*/  ISETP.GE.OR P3, PT, R3, R229.reuse, !P0 ;  /* 0x000000e50300720c */ /* 0x080fe40004766670 */
[----:B------:R-:W-:Y:S02]  /*1a780*/  FSEL R32, R32, -INF , !P6 ;  /* 0xff80000020207808 */ /* 0x000fe40007000000 */
[----:B------:R-:W-:Y:S02]  /*1a790*/  FSEL R35, R35, -INF , !P5 ;  /* 0xff80000023237808 */ /* 0x000fe40006800000 */
[C---:B------:R-:W-:Y:S02]  /*1a7a0*/  ISETP.GE.OR P5, PT, R2.reuse, R230, !P4 ;  /* 0x000000e60200720c */ /* 0x040fe400067a6670 */
[----:B------:R-:W-:Y:S02]  /*1a7b0*/  ISETP.GE.OR P6, PT, R2, R229, !P2 ;  /* 0x000000e50200720c */ /* 0x000fe400057c6670 */
[----:B------:R-:W-:Y:S02]  /*1a7c0*/  ISETP.GE.AND P2, PT, R3, R228, PT ;  /* 0x000000e40300720c */ /* 0x000fe40003f46270 */
[----:B------:R-:W-:Y:S02]  /*1a7d0*/  FSEL R220, R89, -INF , !P5 ;  /* 0xff80000059dc7808 */ /* 0x000fe40006800000 */
[----:B------:R-:W-:Y:S02]  /*1a7e0*/  ISETP.GE.OR P0, PT, R3, R232, !P2 ;  /* 0x000000e80300720c */ /* 0x000fe40005706670 */
[----:B------:R-:W-:Y:S02]  /*1a7f0*/  LOP3.LUT P5, RZ, R224, 0x8, RZ, 0xc0, !PT ;  /* 0x00000008e0ff7812 */ /* 0x000fe400078ac0ff */
[----:B------:R-:W-:Y:S02]  /*1a800*/  ISETP.GE.AND P1, PT, R2, R228, PT ;  /* 0x000000e40200720c */ /* 0x000fe40003f26270 */
[----:B------:R-:W-:Y:S02]  /*1a810*/  LOP3.LUT R224, R224, 0xfffffffe, RZ, 0xc0, !PT ;  /* 0xfffffffee0e07812 */ /* 0x000fe400078ec0ff */
[----:B------:R-:W-:Y:S01]  /*1a820*/  ISETP.GE.OR P1, PT, R2, R232, !P1 ;  /* 0x000000e80200720c */ /* 0x000fe20004f26670 */
[----:B------:R-:W-:Y:S01]  /*1a830*/  VIADD R2, R0, 0x59 ;  /* 0x0000005900027836 */ /* 0x000fe20000000000 */
[----:B------:R-:W-:Y:S02]  /*1a840*/  @P3 LOP3.LUT R224, R224, 0x1, RZ, 0xfc, !PT ;  /* 0x00000001e0e03812 */ /* 0x000fe400078efcff */
[----:B------:R-:W-:Y:S02]  /*1a850*/  FSEL R29, R29, -INF , !P1 ;  /* 0xff8000001d1d7808 */ /* 0x000fe40004800000 */
[----:B------:R-:W-:Y:S02]  /*1a860*/  LOP3.LUT R224, R224, 0xfffffffb, RZ, 0xc0, !PT ;  /* 0xfffffffbe0e07812 */ /* 0x000fe400078ec0ff */
[C---:B------:R-:W-:Y:S02]  /*1a870*/  ISETP.GE.AND P1, PT, R3.reuse, R227, PT ;  /* 0x000000e30300720c */ /* 0x040fe40003f26270 */
[----:B------:R-:W-:Y:S02]  /*1a880*/  @P0 LOP3.LUT R224, R224, 0x4, RZ, 0xfc, !PT ;  /* 0x00000004e0e00812 */ /* 0x000fe400078efcff */
[CC--:B------:R-:W-:Y:S02]  /*1a890*/  ISETP.GE.AND P4, PT, R3.reuse, R226.reuse, PT ;  /* 0x000000e20300720c */ /* 0x0c0fe40003f86270 */
[C---:B------:R-:W-:Y:S02]  /*1a8a0*/  ISETP.GE.AND P0, PT, R2.reuse, R226, PT ;  /* 0x000000e20200720c */ /* 0x040fe40003f06270 */
[C---:B------:R-:W-:Y:S02]  /*1a8b0*/  ISETP.GE.OR P3, PT, R3.reuse, R231, !P1 ;  /* 0x000000e70300720c */ /* 0x040fe40004f66670 */
[----:B------:R-:W-:Y:S02]  /*1a8c0*/  ISETP.GE.AND P1, PT, R2, R225, PT ;  /* 0x000000e10200720c */ /* 0x000fe40003f26270 */
[-C--:B------:R-:W-:Y:S01]  /*1a8d0*/  ISETP.GE.OR P4, PT, R3, R230.reuse, !P4 ;  /* 0x000000e60300720c */ /* 0x080fe20006786670 */
[----:B------:R-:W-:Y:S01]  /*1a8e0*/  VIADD R3, R0, 0x60 ;  /* 0x0000006000037836 */ /* 0x000fe20000000000 */
[C---:B------:R-:W-:Y:S02]  /*1a8f0*/  ISETP.GE.OR P0, PT, R2.reuse, R230, !P0 ;  /* 0x000000e60200720c */ /* 0x040fe40004706670 */
[C---:B------:R-:W-:Y:S02]  /*1a900*/  ISETP.GE.OR P1, PT, R2.reuse, R229, !P1 ;  /* 0x000000e50200720c */ /* 0x040fe40004f26670 */
[----:B------:R-:W-:Y:S02]  /*1a910*/  FSEL R218, R93, -INF , !P0 ;  /* 0xff8000005dda7808 */ /* 0x000fe40004000000 */
[----:B------:R-:W-:Y:S02]  /*1a920*/  FSEL R68, R95, -INF , !P1 ;  /* 0xff8000005f447808 */ /* 0x000fe40004800000 */
[----:B------:R-:W-:Y:S02]  /*1a930*/  ISETP.GE.AND P0, PT, R2, R227, PT ;  /* 0x000000e30200720c */ /* 0x000fe40003f06270 */
[C---:B------:R-:W-:Y:S02]  /*1a940*/  ISETP.GE.AND P1, PT, R3.reuse, R226, PT ;  /* 0x000000e20300720c */ /* 0x040fe40003f26270 */
[----:B------:R-:W-:Y:S02]  /*1a950*/  FSEL R90, R90, -INF , !P5 ;  /* 0xff8000005a5a7808 */ /* 0x000fe40006800000 */
[----:B------:R-:W-:Y:S02]  /*1a960*/  ISETP.GE.OR P5, PT, R2, R231, !P0 ;  /* 0x000000e70200720c */ /* 0x000fe400047a6670 */
[C---:B------:R-:W-:Y:S02]  /*1a970*/  ISETP.GE.OR P1, PT, R3.reuse, R230, !P1 ;  /* 0x000000e60300720c */ /* 0x040fe40004f26670 */
[----:B------:R-:W-:Y:S02]  /*1a980*/  LOP3.LUT P0, RZ, R224, 0x4, RZ, 0xc0, !PT ;  /* 0x00000004e0ff7812 */ /* 0x000fe4000780c0ff */
[----:B------:R-:W-:Y:S02]  /*1a990*/  FSEL R8, R92, -INF , !P4 ;  /* 0xff8000005c087808 */ /* 0x000fe40006000000 */
[----:B------:R-:W-:Y:S02]  /*1a9a0*/  FSEL R26, R26, -INF , !P0 ;  /* 0xff8000001a1a7808 */ /* 0x000fe40004000000 */
[C---:B------:R-:W-:Y:S01]  /*1a9b0*/  ISETP.GE.AND P0, PT, R3.reuse, R225, PT ;  /* 0x000000e10300720c */ /* 0x040fe20003f06270 */
[----:B------:R-:W-:Y:S01]  /*1a9c0*/  STL [R1+0x20], R8 ;  /* 0x0000200801007387 */ /* 0x000fe20000100800 */
[----:B------:R-:W-:Y:S02]  /*1a9d0*/  LOP3.LUT P4, RZ, R224, 0x1, RZ, 0xc0, !PT ;  /* 0x00000001e0ff7812 */ /* 0x000fe4000788c0ff */
[----:B------:R-:W-:Y:S01]  /*1a9e0*/  ISETP.GE.AND P2, PT, R2, R228, PT ;  /* 0x000000e40200720c */ /* 0x000fe20003f46270 */
[----:B------:R-:W-:Y:S01]  /*1a9f0*/  STL [R1+0x48], R68 ;  /* 0x0000484401007387 */ /* 0x000fe20000100800 */
[----:B------:R-:W-:Y:S02]  /*1aa00*/  ISETP.GE.OR P0, PT, R3, R229, !P0 ;  /* 0x000000e50300720c */ /* 0x000fe40004706670 */
[----:B------:R-:W-:Y:S01]  /*1aa10*/  LOP3.LUT R224, R224, 0xfffffffe, RZ, 0xc0, !PT ;  /* 0xfffffffee0e07812 */ /* 0x000fe200078ec0ff */
[----:B------:R2:W-:Y:S01]  /*1aa20*/  STL [R1+0xfc], R226 ;  /* 0x0000fce201007387 */ /* 0x0005e20000100800 */
[----:B------:R-:W-:Y:S02]  /*1aa30*/  FSEL R10, R91, -INF , !P6 ;  /* 0xff8000005b0a7808 */ /* 0x000fe40007000000 */
[----:B------:R-:W-:Y:S01]  /*1aa40*/  ISETP.GE.OR P6, PT, R2, R232, !P2 ;  /* 0x000000e80200720c */ /* 0x000fe200057c6670 */
[----:B------:R-:W-:Y:S01]  /*1aa50*/  VIADD R2, R0, 0x61 ;  /* 0x0000006100027836 */ /* 0x000fe20000000000 */
[----:B------:R-:W-:Y:S01]  /*1aa60*/  @P1 LOP3.LUT R224, R224, 0x1, RZ, 0xfc, !PT ;  /* 0x00000001e0e01812 */ /* 0x000fe200078efcff */
[----:B------:R3:W-:Y:S01]  /*1aa70*/  STL [R1+0x100], R230 ;  /* 0x000100e601007387 */ /* 0x0007e20000100800 */
[----:B------:R-:W-:Y:S02]  /*1aa80*/  FSEL R24, R24, -INF , !P6 ;  /* 0xff80000018187808 */ /* 0x000fe40007000000 */
[----:B------:R-:W-:Y:S01]  /*1aa90*/  LOP3.LUT P6, RZ, R224, 0x1, RZ, 0xc0, !PT ;  /* 0x00000001e0ff7812 */ /* 0x000fe200078cc0ff */
[----:B------:R-:W-:Y:S01]  /*1aaa0*/  STL [R1+0x104], R228 ;  /* 0x000104e401007387 */ /* 0x000fe20000100800 */
[----:B------:R-:W-:Y:S02]  /*1aab0*/  FSEL R223, R94, -INF , !P4 ;  /* 0xff8000005edf7808 */ /* 0x000fe40006000000 */
[C---:B------:R-:W-:Y:S01]  /*1aac0*/  ISETP.GE.AND P2, PT, R3.reuse, R227, PT ;  /* 0x000000e30300720c */ /* 0x040fe20003f46270 */
[----:B------:R-:W-:Y:S01]  /*1aad0*/  STL [R1+0x108], R232 ;  /* 0x000108e801007387 */ /* 0x000fe20000100800 */
[----:B------:R-:W-:Y:S02]  /*1aae0*/  LOP3.LUT R224, R224, 0xfffffffb, RZ, 0xc0, !PT ;  /* 0xfffffffbe0e07812 */ /* 0x000fe400078ec0ff */
[C---:B------:R-:W-:Y:S01]  /*1aaf0*/  ISETP.GE.AND P4, PT, R3.reuse, R228, PT ;  /* 0x000000e40300720c */ /* 0x040fe20003f86270 */
[----:B------:R-:W-:Y:S01]  /*1ab00*/  STL [R1+0x10c], R227 ;  /* 0x00010ce301007387 */ /* 0x000fe20000100800 */
[----:B------:R-:W-:Y:S02]  /*1ab10*/  @P0 LOP3.LUT R224, R224, 0x4, RZ, 0xfc, !PT ;  /* 0x00000004e0e00812 */ /* 0x000fe400078efcff */
[C---:B------:R-:W-:Y:S02]  /*1ab20*/  ISETP.GE.OR P2, PT, R3.reuse, R231, !P2 ;  /* 0x000000e70300720c */ /* 0x040fe40005746670 */
[----:B------:R-:W-:Y:S01]  /*1ab30*/  ISETP.GE.OR P4, PT, R3, R232, !P4 ;  /* 0x000000e80300720c */ /* 0x000fe20006786670 */
[----:B------:R-:W-:Y:S01]  /*1ab40*/  VIADD R3, R0, 0x71 ;  /* 0x0000007100037836 */ /* 0x000fe20000000000 */
[C---:B------:R-:W-:Y:S02]  /*1ab50*/  ISETP.GE.AND P0, PT, R2.reuse, R227, PT ;  /* 0x000000e30200720c */ /* 0x040fe40003f06270 */
[C---:B------:R-:W-:Y:S02]  /*1ab60*/  ISETP.GE.AND P1, PT, R2.reuse, R228, PT ;  /* 0x000000e40200720c */ /* 0x040fe40003f26270 */
[----:B------:R-:W-:Y:S02]  /*1ab70*/  FSEL R25, R25, -INF , !P2 ;  /* 0xff80000019197808 */ /* 0x000fe40005000000 */
[----:B------:R-:W-:Y:S02]  /*1ab80*/  FSEL R23, R23, -INF , !P4 ;  /* 0xff80000017177808 */ /* 0x000fe40006000000 */
[C---:B------:R-:W-:Y:S02]  /*1ab90*/  ISETP.GE.AND P2, PT, R2.reuse, R225, PT ;  /* 0x000000e10200720c */ /* 0x040fe40003f46270 */
[C---:B------:R-:W-:Y:S02]  /*1aba0*/  ISETP.GE.OR P0, PT, R2.reuse, R231, !P0 ;  /* 0x000000e70200720c */ /* 0x040fe40004706670 */
[C---:B------:R-:W-:Y:S02]  /*1abb0*/  ISETP.GE.AND P4, PT, R2.reuse, R226, PT ;  /* 0x000000e20200720c */ /* 0x040fe40003f86270 */
[----:B------:R-:W-:Y:S02]  /*1abc0*/  ISETP.GE.OR P1, PT, R2, R232, !P1 ;  /* 0x000000e80200720c */ /* 0x000fe40004f26670 */
[----:B------:R-:W-:Y:S02]  /*1abd0*/  FSEL R28, R28, -INF , !P3 ;  /* 0xff8000001c1c7808 */ /* 0x000fe40005800000 */
[----:B------:R-:W-:Y:S02]  /*1abe0*/  ISETP.GE.OR P3, PT, R2, R229, !P2 ;  /* 0x000000e50200720c */ /* 0x000fe40005766670 */
[----:B------:R-:W-:Y:S02]  /*1abf0*/  FSEL R22, R22, -INF , !P0 ;  /* 0xff80000016167808 */ /* 0x000fe40004000000 */
[----:B------:R-:W-:Y:S02]  /*1ac00*/  ISETP.GE.OR P4, PT, R2, R230, !P4 ;  /* 0x000000e60200720c */ /* 0x000fe40006786670 */
[----:B------:R-:W-:Y:S02]  /*1ac10*/  ISETP.GE.AND P0, PT, R5, R226, PT ;  /* 0x000000e20500720c */ /* 0x000fe40003f06270 */
[C---:B------:R-:W-:Y:S02]  /*1ac20*/  ISETP.GE.AND P2, PT, R6.reuse, R228, PT ;  /* 0x000000e40600720c */ /* 0x040fe40003f46270 */
[----:B------:R-:W-:Y:S02]  /*1ac30*/  FSEL R21, R21, -INF , !P1 ;  /* 0xff80000015157808 */ /* 0x000fe40004800000 */
[----:B------:R-:W-:Y:S02]  /*1ac40*/  ISETP.GE.AND P1, PT, R6, R226, PT ;  /* 0x000000e20600720c */ /* 0x000fe40003f26270 */
[----:B------:R-:W-:Y:S02]  /*1ac50*/  FSEL R213, R104, -INF , !P6 ;  /* 0xff80000068d57808 */ /* 0x000fe40007000000 */
[----:B------:R-:W-:Y:S02]  /*1ac60*/  FSEL R212, R105, -INF , !P4 ;  /* 0xff80000069d47808 */ /* 0x000fe40006000000 */
[C---:B------:R-:W-:Y:S02]  /*1ac70*/  ISETP.GE.OR P0, PT, R5.reuse, R230, !P0 ;  /* 0x000000e60500720c */ /* 0x040fe40004706670 */
[C---:B------:R-:W-:Y:S02]  /*1ac80*/  ISETP.GE.OR P2, PT, R6.reuse, R232, !P2 ;  /* 0x000000e80600720c */ /* 0x040fe40005746670 */
[C---:B------:R-:W-:Y:S02]  /*1ac90*/  ISETP.GE.AND P4, PT, R6.reuse, R227, PT ;  /* 0x000000e30600720c */ /* 0x040fe40003f86270 */
[----:B------:R-:W-:Y:S02]  /*1aca0*/  ISETP.GE.AND P6, PT, R5, R228, PT ;  /* 0x000000e40500720c */ /* 0x000fe40003fc6270 */
[C---:B------:R-:W-:Y:S02]  /*1acb0*/  ISETP.GE.OR P1, PT, R6.reuse, R230, !P1 ;  /* 0x000000e60600720c */ /* 0x040fe40004f26670 */
[----:B------:R-:W-:Y:S01]  /*1acc0*/  FSEL R219, R109, -INF , !P0 ;  /* 0xff8000006ddb7808 */ /* 0x000fe20004000000 */
[----:B------:R-:W-:Y:S01]  /*1acd0*/  IMAD.MOV.U32 R109, RZ, RZ, R12 ;  /* 0x000000ffff6d7224 */ /* 0x000fe200078e000c */
[----:B------:R-:W-:Y:S01]  /*1ace0*/  FSEL R17, R17, -INF , !P2 ;  /* 0xff80000011117808 */ /* 0x000fe20005000000 */
[----:B------:R-:W3:Y:S01]  /*1acf0*/  MUFU.TANH R12, R131 ;  /* 0x00000083000c7308 */ /* 0x000ee20000002400 */
[----:B------:R-:W-:Y:S02]  /*1ad00*/  ISETP.GE.OR P2, PT, R5, R232, !P6 ;  /* 0x000000e80500720c */ /* 0x000fe40007746670 */
[----:B------:R-:W-:Y:S02]  /*1ad10*/  FSEL R27, R27, -INF , !P5 ;  /* 0xff8000001b1b7808 */ /* 0x000fe40006800000 */
[----:B------:R-:W-:Y:S02]  /*1ad20*/  ISETP.GE.OR P0, PT, R6, R231, !P4 ;  /* 0x000000e70600720c */ /* 0x000fe40006706670 */
[----:B------:R-:W-:Y:S02]  /*1ad30*/  FSEL R82, R108, -INF , !P1 ;  /* 0xff8000006c527808 */ /* 0x000fe40004800000 */
[----:B------:R-:W-:Y:S02]  /*1ad40*/  ISETP.GE.AND P5, PT, R4, R228, PT ;  /* 0x000000e40400720c */ /* 0x000fe40003fa6270 */
[-C--:B------:R-:W-:Y:S02]  /*1ad50*/  ISETP.GE.AND P1, PT, R5, R227.reuse, PT ;  /* 0x000000e30500720c */ /* 0x080fe40003f26270 */
[----:B------:R-:W-:Y:S02]  /*1ad60*/  FSEL R15, R15, -INF , !P2 ;  /* 0xff8000000f0f7808 */ /* 0x000fe40005000000 */
[----:B------:R-:W-:Y:S02]  /*1ad70*/  FSEL R20, R20, -INF , !P0 ;  /* 0xff80000014147808 */ /* 0x000fe40004000000 */
[C---:B------:R-:W-:Y:S02]  /*1ad80*/  ISETP.GE.AND P0, PT, R4.reuse, R227, PT ;  /* 0x000000e30400720c */ /* 0x040fe40003f06270 */
[C---:B------:R-:W-:Y:S02]  /*1ad90*/  ISETP.GE.OR P2, PT, R4.reuse, R232, !P5 ;  /* 0x000000e80400720c */ /* 0x040fe40006f46670 */
[----:B------:R-:W-:Y:S02]  /*1ada0*/  ISETP.GE.AND P4, PT, R3, R228, PT ;  /* 0x000000e40300720c */ /* 0x000fe40003f86270 */
[-C--:B------:R-:W-:Y:S02]  /*1adb0*/  ISETP.GE.OR P1, PT, R5, R231.reuse, !P1 ;  /* 0x000000e70500720c */ /* 0x080fe40004f26670 */
[----:B------:R-:W-:Y:S02]  /*1adc0*/  ISETP.GE.OR P0, PT, R4, R231, !P0 ;  /* 0x000000e70400720c */ /* 0x000fe40004706670 */
[----:B------:R-:W-:Y:S02]  /*1add0*/  FSEL R14, R14, -INF , !P2 ;  /* 0xff8000000e0e7808 */ /* 0x000fe40005000000 */
[----:B------:R-:W-:Y:S02]  /*1ade0*/  ISETP.GE.OR P2, PT, R3, R232, !P4 ;  /* 0x000000e80300720c */ /* 0x000fe40006746670 */
[----:B----4-:R-:W-:Y:S02]  /*1adf0*/  FSEL R19, R19, -INF , !P1 ;  /* 0xff80000013137808 */ /* 0x010fe40004800000 */
[-C--:B------:R-:W-:Y:S02]  /*1ae00*/  ISETP.GE.AND P1, PT, R4, R226.reuse, PT ;  /* 0x000000e20400720c */ /* 0x080fe40003f26270 */
[----:B------:R-:W-:Y:S02]  /*1ae10*/  FSEL R18, R18, -INF , !P0 ;  /* 0xff80000012127808 */ /* 0x000fe40004000000 */
[C---:B------:R-:W-:Y:S01]  /*1ae20*/  IADD3 R2, R0.reuse, 0x78, RZ ;  /* 0x0000007800027810 */ /* 0x040fe20007ffe0ff */
[----:B------:R-:W-:Y:S01]  /*1ae30*/  VIADD R0, R0, 0x79 ;  /* 0x0000007900007836 */ /* 0x000fe20000000000 */
[----:B------:R-:W-:Y:S02]  /*1ae40*/  ISETP.GE.AND P0, PT, R3, R226, PT ;  /* 0x000000e20300720c */ /* 0x000fe40003f06270 */
[----:B------:R-:W-:Y:S02]  /*1ae50*/  FSEL R13, R13, -INF , !P2 ;  /* 0xff8000000d0d7808 */ /* 0x000fe40005000000 */
[-C--:B------:R-:W-:Y:S02]  /*1ae60*/  ISETP.GE.OR P2, PT, R4, R230.reuse, !P1 ;  /* 0x000000e60400720c */ /* 0x080fe40004f46670 */
[C---:B------:R-:W-:Y:S02]  /*1ae70*/  ISETP.GE.OR P1, PT, R3.reuse, R230, !P0 ;  /* 0x000000e60300720c */ /* 0x040fe40004726670 */
[----:B------:R-:W-:Y:S02]  /*1ae80*/  ISETP.GE.AND P6, PT, R3, R227, PT ;  /* 0x000000e30300720c */ /* 0x000fe40003fc6270 */
[----:B------:R-:W-:Y:S02]  /*1ae90*/  ISETP.GE.AND P0, PT, R0, R226, PT ;  /* 0x000000e20000720c */ /* 0x000fe40003f06270 */
[----:B------:R-:W-:Y:S02]  /*1aea0*/  FSEL R96, R120, -INF , !P2 ;  /* 0xff80000078607808 */ /* 0x000fe40005000000 */
[C---:B------:R-:W-:Y:S02]  /*1aeb0*/  ISETP.GE.AND P2, PT, R2.reuse, R228, PT ;  /* 0x000000e40200720c */ /* 0x040fe40003f46270 */
[----:B------:R-:W-:Y:S02]  /*1aec0*/  ISETP.GE.AND P5, PT, R2, R226, PT ;  /* 0x000000e20200720c */ /* 0x000fe40003fa6270 */
[----:B--2---:R-:W-:Y:S02]  /*1aed0*/  FSEL R226, R121, -INF , !P1 ;  /* 0xff80000079e27808 */ /* 0x004fe40004800000 */
[----:B------:R-:W-:Y:S02]  /*1aee0*/  ISETP.GE.OR P0, PT, R0, R230, !P0 ;  /* 0x000000e60000720c */ /* 0x000fe40004706670 */
[----:B------:R-:W-:Y:S02]  /*1aef0*/  ISETP.GE.OR P4, PT, R3, R231, !P6 ;  /* 0x000000e70300720c */ /* 0x000fe40007786670 */
[----:B------:R-:W-:Y:S02]  /*1af00*/  ISETP.GE.OR P1, PT, R2, R232, !P2 ;  /* 0x000000e80200720c */ /* 0x000fe40005726670 */
[----:B------:R-:W-:Y:S02]  /*1af10*/  FSEL R233, R125, -INF , !P0 ;  /* 0xff8000007de97808 */ /* 0x000fe40004000000 */
[----:B------:R-:W-:Y:S02]  /*1af20*/  FSEL R16, R16, -INF , !P4 ;  /* 0xff80000010107808 */ /* 0x000fe40006000000 */
[----:B------:R-:W-:Y:S02]  /*1af30*/  ISETP.GE.OR P4, PT, R2, R230, !P5 ;  /* 0x000000e60200720c */ /* 0x000fe40006f86670 */
[C---:B------:R-:W-:Y:S02]  /*1af40*/  ISETP.GE.AND P0, PT, R5.reuse, R225, PT ;  /* 0x000000e10500720c */ /* 0x040fe40003f06270 */
[----:B------:R-:W-:Y:S02]  /*1af50*/  FSEL R128, R128, -INF , !P1 ;  /* 0xff80000080807808 */ /* 0x000fe40004800000 */
[----:B------:R-:W-:Y:S02]  /*1af60*/  ISETP.GE.AND P1, PT, R0, R228, PT ;  /* 0x000000e40000720c */ /* 0x000fe40003f26270 */
[----:B------:R-:W-:Y:S02]  /*1af70*/  ISETP.GE.AND P6, PT, R2, R227, PT ;  /* 0x000000e30200720c */ /* 0x000fe40003fc6270 */
[----:B------:R-:W-:Y:S02]  /*1af80*/  FSEL R113, R124, -INF , !P4 ;  /* 0xff8000007c717808 */ /* 0x000fe40006000000 */
[----:B------:R-:W-:Y:S02]  /*1af90*/  ISETP.GE.OR P5, PT, R5, R229, !P0 ;  /* 0x000000e50500720c */ /* 0x000fe400047a6670 */
[----:B------:R-:W-:Y:S02]  /*1afa0*/  ISETP.GE.OR P0, PT, R0, R232, !P1 ;  /* 0x000000e80000720c */ /* 0x000fe40004f06670 */
[-C--:B------:R-:W-:Y:S02]  /*1afb0*/  ISETP.GE.AND P4, PT, R6, R225.reuse, PT ;  /* 0x000000e10600720c */ /* 0x080fe40003f86270 */
[----:B------:R-:W-:Y:S02]  /*1afc0*/  ISETP.GE.AND P1, PT, R4, R225, PT ;  /* 0x000000e10400720c */ /* 0x000fe40003f26270 */
[----:B------:R-:W-:Y:S02]  /*1afd0*/  ISETP.GE.OR P2, PT, R2, R231, !P6 ;  /* 0x000000e70200720c */ /* 0x000fe40007746670 */
[----:B------:R-:W-:Y:S02]  /*1afe0*/  FMNMX.FTZ R5, R55, R133, !PT ;  /* 0x0000008537057209 */ /* 0x000fe40007810000 */
[-C--:B------:R-:W-:Y:S02]  /*1aff0*/  ISETP.GE.OR P6, PT, R6, R229.reuse, !P4 ;  /* 0x000000e50600720c */ /* 0x080fe400067c6670 */
[----:B------:R-:W-:Y:S02]  /*1b000*/  ISETP.GE.OR P4, PT, R4, R229, !P1 ;  /* 0x000000e50400720c */ /* 0x000fe40004f86670 */
[----:B------:R-:W-:Y:S02]  /*1b010*/  FMNMX.FTZ R4, R57, R134, !PT ;  /* 0x0000008639047209 */ /* 0x000fe40007810000 */
[----:B------:R-:W-:Y:S02]  /*1b020*/  FMNMX.FTZ R5, R201, R5, !PT ;  /* 0x00000005c9057209 */ /* 0x000fe40007810000 */
[----:B-1----:R-:W-:Y:S02]  /*1b030*/  FSEL R11, R11, -INF , !P0 ;  /* 0xff8000000b0b7808 */ /* 0x002fe40004000000 */
[----:B------:R-:W-:Y:S02]  /*1b040*/  FMNMX.FTZ R4, R202, R4, !PT ;  /* 0x00000004ca047209 */ /* 0x000fe40007810000 */
[----:B------:R-:W-:Y:S02]  /*1b050*/  ISETP.GE.AND P0, PT, R0, R227, PT ;  /* 0x000000e30000720c */ /* 0x000fe40003f06270 */
[----:B------:R-:W-:Y:S02]  /*1b060*/  FMNMX.FTZ R5, R204, R5, !PT ;  /* 0x00000005cc057209 */ /* 0x000fe40007810000 */
[----:B------:R-:W-:Y:S02]  /*1b070*/  FMNMX.FTZ R4, R208, R4, !PT ;  /* 0x00000004d0047209 */ /* 0x000fe40007810000 */
[----:B------:R-:W-:Y:S02]  /*1b080*/  ISETP.GE.OR P0, PT, R0, R231, !P0 ;  /* 0x000000e70000720c */ /* 0x000fe40004706670 */
[----:B------:R-:W-:Y:S02]  /*1b090*/  FMNMX.FTZ R5, R67, R5, !PT ;  /* 0x0000000543057209 */ /* 0x000fe40007810000 */
[----:B------:R-:W-:Y:S02]  /*1b0a0*/  FMNMX.FTZ R4, R210, R4, !PT ;  /* 0x00000004d2047209 */ /* 0x000fe40007810000 */
[----:B---3--:R-:W-:Y:S02]  /*1b0b0*/  FSEL R12, R12, -INF , !P0 ;  /* 0xff8000000c0c7808 */ /* 0x008fe40004000000 */
[----:B------:R-:W-:Y:S02]  /*1b0c0*/  FMNMX.FTZ R5, R209, R5, !PT ;  /* 0x00000005d1057209 */ /* 0x000fe40007810000 */
[----:B------:R-:W-:Y:S02]  /*1b0d0*/  ISETP.GE.AND P0, PT, R3, R225, PT ;  /* 0x000000e10300720c */ /* 0x000fe40003f06270 */
[----:B------:R-:W-:Y:S02]  /*1b0e0*/  FMNMX.FTZ R6, R53, R132, !PT ;  /* 0x0000008435067209 */ /* 0x000fe40007810000 */
[----:B------:R-:W-:Y:S02]  /*1b0f0*/  FMNMX.FTZ R4, R239, R4, !PT ;  /* 0x00000004ef047209 */ /* 0x000fe40007810000 */
[----:B------:R-:W-:Y:S02]  /*1b100*/  FSEL R130, R130, -INF , !P2 ;  /* 0xff80000082827808 */ /* 0x000fe40005000000 */
        /* <DEDUP_REMOVED lines=102> */
[----:B------:R-:W-:Y:S02]  /*1b770*/  LOP3.LUT P1, RZ, R224, 0x4, RZ, 0xc0, !PT ;  /* 0x00000004e0ff7812 */ /* 0x000fe4000782c0ff */
[----:B------:R-:W-:Y:S02]  /*1b780*/  FMNMX.FTZ R3, R96, R3, !PT ;  /* 0x0000000360037209 */ /* 0x000fe40007810000 */
[----:B------:R-:W-:Y:S02]  /*1b790*/  FMNMX.FTZ R5, R14, R5, !PT ;  /* 0x000000050e057209 */ /* 0x000fe40007810000 */
[----:B------:R-:W-:Y:S02]  /*1b7a0*/  FSEL R230, R106, -INF , !P1 ;  /* 0xff8000006ae67808 */ /* 0x000fe40004800000 */
[----:B------:R-:W-:Y:S02]  /*1b7b0*/  FMNMX.FTZ R6, R68, R6, !PT ;  /* 0x0000000644067209 */ /* 0x000fe40007810000 */
[----:B------:R-:W-:Y:S02]  /*1b7c0*/  FMNMX.FTZ R3, R226, R3, !PT ;  /* 0x00000003e2037209 */ /* 0x000fe40007810000 */
[----:B------:R-:W-:Y:S02]  /*1b7d0*/  FMNMX.FTZ R5, R13, R5, !PT ;  /* 0x000000050d057209 */ /* 0x000fe40007810000 */
[----:B------:R-:W-:Y:S02]  /*1b7e0*/  FSEL R81, R107, -INF , !P3 ;  /* 0xff8000006b517808 */ /* 0x000fe40005800000 */
[----:B------:R-:W-:Y:S02]  /*1b7f0*/  FMNMX.FTZ R6, R230, R6, !PT ;  /* 0x00000006e6067209 */ /* 0x000fe40007810000 */
[----:B------:R-:W-:Y:S02]  /*1b800*/  FMNMX.FTZ R3, R113, R3, !PT ;  /* 0x0000000371037209 */ /* 0x000fe40007810000 */
[----:B------:R-:W-:Y:S02]  /*1b810*/  ISETP.GE.AND P0, PT, R2, R225, PT ;  /* 0x000000e10200720c */ /* 0x000fe40003f06270 */
[----:B------:R-:W-:Y:S02]  /*1b820*/  FMNMX.FTZ R5, R128, R5, !PT ;  /* 0x0000000580057209 */ /* 0x000fe40007810000 */
[----:B------:R-:W-:Y:S02]  /*1b830*/  FMNMX.FTZ R6, R81, R6, !PT ;  /* 0x0000000651067209 */ /* 0x000fe40007810000 */
[----:B------:R-:W-:Y:S02]  /*1b840*/  FSEL R87, R110, -INF , !P6 ;  /* 0xff8000006e577808 */ /* 0x000fe40007000000 */
[----:B------:R-:W-:Y:S02]  /*1b850*/  FMNMX.FTZ R3, R233, R3, !PT ;  /* 0x00000003e9037209 */ /* 0x000fe40007810000 */
[----:B------:R-:W-:Y:S02]  /*1b860*/  FMNMX.FTZ R5, R11, R5, !PT ;  /* 0x000000050b057209 */ /* 0x000fe40007810000 */
[----:B------:R-:W-:Y:S01]  /*1b870*/  ISETP.GE.OR P1, PT, R2, R229, !P0 ;  /* 0x000000e50200720c */ /* 0x000fe20004726670 */
[----:B------:R-:W2:Y:S01]  /*1b880*/  SHFL.BFLY PT, R8, R3, 0x2, 0x1f ;  /* 0x0c401f0003087f89 */ /* 0x000ea200000e0000 */
[----:B------:R-:W-:Y:S02]  /*1b890*/  FMNMX.FTZ R2, R87, R6, !PT ;  /* 0x0000000657027209 */ /* 0x000fe40007810000 */
[----:B------:R-:W-:Y:S05]  /*1b8a0*/  FSEL R104, R111, -INF , !P5 ;  /* 0xff8000006f687808 */ /* 0x000fea0006800000 */
[----:B------:R-:W3:Y:S01]  /*1b8b0*/  SHFL.BFLY PT, R9, R5, 0x2, 0x1f ;  /* 0x0c401f0005097f89 */ /* 0x000ee200000e0000 */
[----:B------:R-:W-:Y:S02]  /*1b8c0*/  ISETP.GE.AND P0, PT, R0, R225, PT ;  /* 0x000000e10000720c */ /* 0x000fe40003f06270 */
[----:B------:R-:W-:Y:S01]  /*1b8d0*/  FSEL R103, R122, -INF , !P4 ;  /* 0xff8000007a677808 */ /* 0x000fe20006000000 */
[----:B------:R-:W-:Y:S01]  /*1b8e0*/  IMAD.MOV.U32 R122, RZ, RZ, R80 ;  /* 0x000000ffff7a7224 */ /* 0x000fe200078e0050 */
[----:B------:R-:W-:Y:S02]  /*1b8f0*/  FMNMX.FTZ R2, R104, R2, !PT ;  /* 0x0000000268027209 */ /* 0x000fe40007810000 */
[----:B-1----:R-:W-:Y:S02]  /*1b900*/  FMNMX.FTZ R4, R4, R7, !PT ;  /* 0x0000000704047209 */ /* 0x002fe40007810000 */
[----:B------:R-:W-:Y:S02]  /*1b910*/  ISETP.GE.OR P0, PT, R0, R229, !P0 ;  /* 0x000000e50000720c */ /* 0x000fe40004706670 */
[----:B------:R-:W-:Y:S01]  /*1b920*/  FSEL R232, R123, -INF , !P2 ;  /* 0xff8000007be87808 */ /* 0x000fe20005000000 */
[----:B------:R-:W1:Y:S01]  /*1b930*/  SHFL.BFLY PT, R70, R4, 0x1, 0x1f ;  /* 0x0c201f0004467f89 */ /* 0x000e6200000e0000 */
[----:B------:R-:W-:Y:S02]  /*1b940*/  FMNMX.FTZ R0, R103, R2, !PT ;  /* 0x0000000267007209 */ /* 0x000fe40007810000 */
[----:B------:R-:W-:Y:S02]  /*1b950*/  FSEL R78, R126, -INF , !P1 ;  /* 0xff8000007e4e7808 */ /* 0x000fe40004800000 */
[----:B------:R-:W-:Y:S02]  /*1b960*/  FMNMX.FTZ R0, R232, R0, !PT ;  /* 0x00000000e8007209 */ /* 0x000fe40007810000 */
[----:B------:R-:W-:Y:S02]  /*1b970*/  FSEL R72, R72, -INF , !P0 ;  /* 0xff80000048487808 */ /* 0x000fe40004000000 */
[----:B------:R-:W-:Y:S02]  /*1b980*/  FMNMX.FTZ R0, R78, R0, !PT ;  /* 0x000000004e007209 */ /* 0x000fe40007810000 */
[----:B--2---:R-:W-:Y:S02]  /*1b990*/  FMNMX.FTZ R3, R3, R8, !PT ;  /* 0x0000000803037209 */ /* 0x004fe40007810000 */
[----:B------:R-:W-:Y:S02]  /*1b9a0*/  FMNMX.FTZ R0, R72, R0, !PT ;  /* 0x0000000048007209 */ /* 0x000fe40007810000 */
[----:B---3--:R-:W-:Y:S01]  /*1b9b0*/  FMNMX.FTZ R5, R5, R9, !PT ;  /* 0x0000000905057209 */ /* 0x008fe20007810000 */
[----:B------:R-:W2:Y:S01]  /*1b9c0*/  SHFL.BFLY PT, R69, R3, 0x1, 0x1f ;  /* 0x0c201f0003457f89 */ /* 0x000ea200000e0000 */
[----:B------:R-:W-:Y:S07]  /*1b9d0*/  LOP3.LUT P3, RZ, R224, 0x20, RZ, 0xc0, !PT ;  /* 0x00000020e0ff7812 */ /* 0x000fee000786c0ff */
[----:B------:R-:W3:Y:S08]  /*1b9e0*/  SHFL.BFLY PT, R2, R0, 0x2, 0x1f ;  /* 0x0c401f0000027f89 */ /* 0x000ef000000e0000 */
[----:B------:R-:W4:Y:S01]  /*1b9f0*/  SHFL.BFLY PT, R71, R5, 0x1, 0x1f ;  /* 0x0c201f0005477f89 */ /* 0x000f2200000e0000 */
[----:B-1----:R-:W-:Y:S04]  /*1ba00*/  FMNMX.FTZ R70, R4, R70, !PT ;  /* 0x0000004604467209 */ /* 0x002fe80007810000 */
[C---:B------:R-:W-:Y:S01]  /*1ba10*/  FSETP.NEU.FTZ.AND P1, PT, R70.reuse, -INF , PT ;  /* 0xff8000004600780b */ /* 0x040fe20003f3d000 */
[----:B------:R-:W-:Y:S05]  /*1ba20*/  FMUL.FTZ R7, R70, UR4 ;  /* 0x0000000446077c20 */ /* 0x000fea0008410000 */
[----:B------:R-:W-:Y:S02]  /*1ba30*/  FSEL R7, R7, RZ, P1 ;  /* 0x000000ff07077208 */ /* 0x000fe40000800000 */
[----:B--2---:R-:W-:Y:S03]  /*1ba40*/  FMNMX.FTZ R69, R3, R69, !PT ;  /* 0x0000004503457209 */ /* 0x004fe60007810000 */
[--C-:B------:R-:W-:Y:S01]  /*1ba50*/  FFMA.FTZ R93, R52, UR4, -R7.reuse ;  /* 0x00000004345d7c23 */ /* 0x100fe20008010807 */
[--C-:B------:R-:W-:Y:S01]  /*1ba60*/  FFMA.FTZ R227, R16, UR4, -R7.reuse ;  /* 0x0000000410e37c23 */ /* 0x100fe20008010807 */
[--C-:B------:R-:W-:Y:S01]  /*1ba70*/  FFMA.FTZ R111, R64, UR4, -R7.reuse ;  /* 0x00000004406f7c23 */ /* 0x100fe20008010807 */
[----:B---3--:R-:W-:Y:S01]  /*1ba80*/  FMNMX.FTZ R0, R0, R2, !PT ;  /* 0x0000000200007209 */ /* 0x008fe20007810000 */
[--C-:B------:R-:W-:Y:S01]  /*1ba90*/  FFMA.FTZ R2, R55, UR4, -R7.reuse ;  /* 0x0000000437027c23 */ /* 0x100fe20008010807 */
[--C-:B------:R-:W-:Y:S01]  /*1baa0*/  FFMA.FTZ R94, R60, UR4, -R7.reuse ;  /* 0x000000043c5e7c23 */ /* 0x100fe20008010807 */
[--C-:B------:R-:W-:Y:S01]  /*1bab0*/  FFMA.FTZ R92, R51, UR4, -R7.reuse ;  /* 0x00000004335c7c23 */ /* 0x100fe20008010807 */
[--C-:B------:R-:W-:Y:S01]  /*1bac0*/  FFMA.FTZ R95, R43, UR4, -R7.reuse ;  /* 0x000000042b5f7c23 */ /* 0x100fe20008010807 */
[----:B------:R1:W-:Y:S01]  /*1bad0*/  MUFU.EX2 R77, R2 ;  /* 0x00000002004d7308 */ /* 0x0003e20000000800 */
[----:B----4-:R-:W-:Y:S01]  /*1bae0*/  FMNMX.FTZ R71, R5, R71, !PT ;  /* 0x0000004705477209 */ /* 0x010fe20007810000 */
[C---:B------:R-:W-:Y:S01]  /*1baf0*/  FMUL.FTZ R73, R69.reuse, UR4 ;  /* 0x0000000445497c20 */ /* 0x040fe20008410000 */
[----:B------:R-:W-:Y:S01]  /*1bb00*/  FSETP.NEU.FTZ.AND P0, PT, R69, -INF , PT ;  /* 0xff8000004500780b */ /* 0x000fe20003f1d000 */
[--C-:B------:R-:W-:Y:S01]  /*1bb10*/  FFMA.FTZ R107, R48, UR4, -R7.reuse ;  /* 0x00000004306b7c23 */ /* 0x100fe20008010807 */
[C---:B------:R-:W-:Y:S01]  /*1bb20*/  FSETP.NEU.FTZ.AND P2, PT, R71.reuse, -INF , PT ;  /* 0xff8000004700780b */ /* 0x040fe20003f5d000 */
[----:B------:R-:W-:Y:S01]  /*1bb30*/  FMUL.FTZ R5, R71, UR4 ;  /* 0x0000000447057c20 */ /* 0x000fe20008410000 */
[----:B------:R-:W-:Y:S03]  /*1bb40*/  FSEL R73, R73, RZ, P0 ;  /* 0x000000ff49497208 */ /* 0x000fe60000000000 */
[----:B------:R-:W-:Y:S01]  /*1bb50*/  MUFU.EX2 R111, R111 ;  /* 0x0000006f006f7308 */ /* 0x000fe20000000800 */
[--C-:B------:R-:W-:Y:S01]  /*1bb60*/  FFMA.FTZ R124, R36, UR4, -R7.reuse ;  /* 0x00000004247c7c23 */ /* 0x100fe20008010807 */
[----:B------:R-:W-:Y:S01]  /*1bb70*/  FFMA.FTZ R101, R209, UR4, -R7 ;  /* 0x00000004d1657c23 */ /* 0x000fe20008010807 */
[----:B------:R-:W-:Y:S01]  /*1bb80*/  FSEL R5, R5, RZ, P2 ;  /* 0x000000ff05057208 */ /* 0x000fe20001000000 */
[--C-:B------:R-:W-:Y:S01]  /*1bb90*/  FFMA.FTZ R4, R202, UR4, -R73.reuse ;  /* 0x00000004ca047c23 */ /* 0x100fe20008010849 */
[--C-:B------:R-:W-:Y:S01]  /*1bba0*/  FFMA.FTZ R9, R208, UR4, -R73.reuse ;  /* 0x00000004d0097c23 */ /* 0x100fe20008010849 */
[----:B------:R-:W-:Y:S01]  /*1bbb0*/  FFMA.FTZ R8, R210, UR4, -R73 ;  /* 0x00000004d2087c23 */ /* 0x000fe20008010849 */
[----:B------:R-:W-:Y:S03]  /*1bbc0*/  FFMA.FTZ R108, R50, UR4, -R7 ;  /* 0x00000004326c7c23 */ /* 0x000fe60008010807 */
[----:B------:R2:W-:Y:S01]  /*1bbd0*/  MUFU.EX2 R127, R4 ;  /* 0x00000004007f7308 */ /* 0x0005e20000000800 */
[----:B-1----:R-:W-:Y:S01]  /*1bbe0*/  FFMA.FTZ R2, R57, UR4, -R73 ;  /* 0x0000000439027c23 */ /* 0x002fe20008010849 */
[--C-:B------:R-:W-:Y:S01]  /*1bbf0*/  FFMA.FTZ R3, R53, UR4, -R5.reuse ;  /* 0x0000000435037c23 */ /* 0x100fe20008010805 */
[----:B------:R-:W-:Y:S02]  /*1bc00*/  IMAD.MOV.U32 R53, RZ, RZ, R84 ;  /* 0x000000ffff357224 */ /* 0x000fe400078e0054 */
[--C-:B------:R-:W-:Y:S01]  /*1bc10*/  FFMA.FTZ R89, R61, UR4, -R5.reuse ;  /* 0x000000043d597c23 */ /* 0x100fe20008010805 */
[--C-:B------:R-:W-:Y:S01]  /*1bc20*/  FFMA.FTZ R88, R59, UR4, -R5.reuse ;  /* 0x000000043b587c23 */ /* 0x100fe20008010805 */
[--C-:B------:R-:W-:Y:S01]  /*1bc30*/  FFMA.FTZ R228, R11, UR4, -R5.reuse ;  /* 0x000000040be47c23 */ /* 0x100fe20008010805 */
[----:B------:R-:W-:Y:S02]  /*1bc40*/  FFMA.FTZ R114, R47, UR4, -R5 ;  /* 0x000000042f727c23 */ /* 0x000fe40008010805 */
[----:B------:R1:W-:Y:S01]  /*1bc50*/  MUFU.EX2 R84, R2 ;  /* 0x0000000200547308 */ /* 0x0003e20000000800 */
[----:B------:R-:W-:Y:S02]  /*1bc60*/  IMAD.MOV.U32 R47, RZ, RZ, R83 ;  /* 0x000000ffff2f7224 */ /* 0x000fe400078e0053 */
[--C-:B------:R-:W-:Y:S01]  /*1bc70*/  FFMA.FTZ R123, R46, UR4, -R5.reuse ;  /* 0x000000042e7b7c23 */ /* 0x100fe20008010805 */
[----:B------:R-:W-:Y:S01]  /*1bc80*/  MOV R46, R82 ;  /* 0x00000052002e7202 */ /* 0x000fe20000000f00 */
[----:B------:R-:W-:Y:S01]  /*1bc90*/  FFMA.FTZ R121, R45, UR4, -R5 ;  /* 0x000000042d797c23 */ /* 0x000fe20008010805 */
[----:B------:R-:W-:Y:S02]  /*1bca0*/  IMAD.MOV.U32 R45, RZ, RZ, R81 ;  /* 0x000000ffff2d7224 */ /* 0x000fe400078e0051 */
[--C-:B------:R-:W-:Y:S01]  /*1bcb0*/  FFMA.FTZ R120, R41, UR4, -R5.reuse ;  /* 0x0000000429787c23 */ /* 0x100fe20008010805 */
[----:B------:R-:W-:Y:S01]  /*1bcc0*/  IMAD.MOV.U32 R57, RZ, RZ, R98 ;  /* 0x000000ffff397224 */ /* 0x000fe200078e0062 */
[----:B------:R3:W-:Y:S01]  /*1bcd0*/  MUFU.EX2 R76, R3 ;  /* 0x00000003004c7308 */ /* 0x0007e20000000800 */
[----:B--2---:R-:W-:Y:S01]  /*1bce0*/  FFMA.FTZ R4, R62, UR4, -R5 ;  /* 0x000000043e047c23 */ /* 0x004fe20008010805 */
[--C-:B------:R-:W-:Y:S01]  /*1bcf0*/  FFMA.FTZ R62, R207, UR4, -R7.reuse ;  /* 0x00000004cf3e7c23 */ /* 0x100fe20008010807 */
[----:B------:R-:W-:Y:S01]  /*1bd00*/  FFMA.FTZ R59, R66, UR4, -R7 ;  /* 0x00000004423b7c23 */ /* 0x000fe20008010807 */
[--C-:B------:R-:W-:Y:S01]  /*1bd10*/  FFMA.FTZ R6, R63, UR4, -R5.reuse ;  /* 0x000000043f067c23 */ /* 0x100fe20008010805 */
[--C-:B------:R-:W-:Y:S01]  /*1bd20*/  FFMA.FTZ R63, R203, UR4, -R5.reuse ;  /* 0x00000004cb3f7c23 */ /* 0x100fe20008010805 */
[--C-:B------:R-:W-:Y:S01]  /*1bd30*/  FFMA.FTZ R100, R206, UR4, -R5.reuse ;  /* 0x00000004ce647c23 */ /* 0x100fe20008010805 */
[--C-:B------:R-:W-:Y:S03]  /*1bd40*/  FFMA.FTZ R116, R49, UR4, -R5.reuse ;  /* 0x0000000431747c23 */ /* 0x100fe60008010805 */
[----:B------:R-:W2:Y:S01]  /*1bd50*/  MUFU.EX2 R80, R4 ;  /* 0x0000000400507308 */ /* 0x000ea20000000800 */
[--C-:B-1----:R-:W-:Y:S01]  /*1bd60*/  FFMA.FTZ R2, R200, UR4, -R5.reuse ;  /* 0x00000004c8027c23 */ /* 0x102fe20008010805 */
[--C-:B------:R-:W-:Y:S01]  /*1bd70*/  FFMA.FTZ R131, R38, UR4, -R5.reuse ;  /* 0x0000000426837c23 */ /* 0x100fe20008010805 */
[--C-:B------:R-:W-:Y:S01]  /*1bd80*/  FFMA.FTZ R129, R37, UR4, -R5.reuse ;  /* 0x0000000425817c23 */ /* 0x100fe20008010805 */
[--C-:B------:R-:W-:Y:S01]  /*1bd90*/  FFMA.FTZ R126, R33, UR4, -R5.reuse ;  /* 0x00000004217e7c23 */ /* 0x100fe20008010805 */
[--C-:B------:R-:W-:Y:S01]  /*1bda0*/  FFMA.FTZ R79, R17, UR4, -R5.reuse ;  /* 0x00000004114f7c23 */ /* 0x100fe20008010805 */
[--C-:B------:R-:W-:Y:S01]  /*1bdb0*/  FFMA.FTZ R14, R14, UR4, -R5.reuse ;  /* 0x000000040e0e7c23 */ /* 0x100fe20008010805 */
[----:B------:R-:W-:Y:S03]  /*1bdc0*/  FFMA.FTZ R13, R13, UR4, -R5 ;  /* 0x000000040d0d7c23 */ /* 0x000fe60008010805 */
[----:B------:R1:W-:Y:S01]  /*1bdd0*/  MUFU.EX2 R91, R2 ;  /* 0x00000002005b7308 */ /* 0x0003e20000000800 */
[----:B---3--:R-:W3:Y:S01]  /*1bde0*/  SHFL.BFLY PT, R3, R0, 0x1, 0x1f ;  /* 0x0c201f0000037f89 */ /* 0x008ee200000e0000 */
[----:B------:R-:W-:Y:S02]  /*1bdf0*/  IMAD.MOV.U32 R61, RZ, RZ, R97 ;  /* 0x000000ffff3d7224 */ /* 0x000fe400078e0061 */
[--C-:B------:R-:W-:Y:S01]  /*1be00*/  FFMA.FTZ R97, R44, UR4, -R7.reuse ;  /* 0x000000042c617c23 */ /* 0x100fe20008010807 */
[--C-:B------:R-:W-:Y:S01]  /*1be10*/  FFMA.FTZ R118, R42, UR4, -R7.reuse ;  /* 0x000000042a767c23 */ /* 0x100fe20008010807 */
[--C-:B------:R-:W-:Y:S01]  /*1be20*/  FFMA.FTZ R117, R39, UR4, -R7.reuse ;  /* 0x0000000427757c23 */ /* 0x100fe20008010807 */
[--C-:B------:R-:W-:Y:S01]  /*1be30*/  FFMA.FTZ R125, R35, UR4, -R7.reuse ;  /* 0x00000004237d7c23 */ /* 0x100fe20008010807 */
[----:B------:R-:W-:Y:S02]  /*1be40*/  FFMA.FTZ R206, R28, UR4, -R7 ;  /* 0x000000041cce7c23 */ /* 0x000fe40008010807 */
[----:B------:R4:W-:Y:S01]  /*1be50*/  MUFU.EX2 R99, R6 ;  /* 0x0000000600637308 */ /* 0x0009e20000000800 */
[--C-:B------:R-:W-:Y:S01]  /*1be60*/  FFMA.FTZ R115, R54, UR4, -R5.reuse ;  /* 0x0000000436737c23 */ /* 0x100fe20008010805 */
[----:B------:R-:W-:Y:S02]  /*1be70*/  IMAD.MOV.U32 R54, RZ, RZ, R102 ;  /* 0x000000ffff367224 */ /* 0x000fe400078e0066 */
[--C-:B------:R-:W-:Y:S01]  /*1be80*/  FFMA.FTZ R208, R26, UR4, -R5.reuse ;  /* 0x000000041ad07c23 */ /* 0x100fe20008010805 */
[--C-:B------:R-:W-:Y:S01]  /*1be90*/  FFMA.FTZ R102, R128, UR4, -R5.reuse ;  /* 0x0000000480667c23 */ /* 0x100fe20008010805 */
[--C-:B------:R-:W-:Y:S01]  /*1bea0*/  FFMA.FTZ R26, R21, UR4, -R5.reuse ;  /* 0x00000004151a7c23 */ /* 0x100fe20008010805 */
[--C-:B------:R-:W-:Y:S01]  /*1beb0*/  FFMA.FTZ R110, R58, UR4, -R5.reuse ;  /* 0x000000043a6e7c23 */ /* 0x100fe20008010805 */
[----:B------:R-:W-:Y:S02]  /*1bec0*/  FFMA.FTZ R119, R40, UR4, -R5 ;  /* 0x0000000428777c23 */ /* 0x000fe40008010805 */
[----:B------:R-:W-:Y:S01]  /*1bed0*/  MUFU.EX2 R105, R8 ;  /* 0x0000000800697308 */ /* 0x000fe20000000800 */
[--C-:B-1----:R-:W-:Y:S01]  /*1bee0*/  FFMA.FTZ R2, R201, UR4, -R7.reuse ;  /* 0x00000004c9027c23 */ /* 0x102fe20008010807 */
[----:B--2---:R-:W-:Y:S02]  /*1bef0*/  IMAD.MOV.U32 R41, RZ, RZ, R80 ;  /* 0x000000ffff297224 */ /* 0x004fe400078e0050 */
[--C-:B------:R-:W-:Y:S01]  /*1bf00*/  FFMA.FTZ R58, R65, UR4, -R7.reuse ;  /* 0x00000004413a7c23 */ /* 0x100fe20008010807 */
[----:B------:R-:W1:Y:S01]  /*1bf10*/  LDSM.16.MT88.4 R80, [R214+0x8000] ;  /* 0x00800000d650783b */ /* 0x000e620000004200 */
[--C-:B------:R-:W-:Y:S01]  /*1bf20*/  FFMA.FTZ R128, R34, UR4, -R7.reuse ;  /* 0x0000000422807c23 */ /* 0x100fe20008010807 */
[--C-:B------:R-:W-:Y:S01]  /*1bf30*/  FFMA.FTZ R201, R30, UR4, -R7.reuse ;  /* 0x000000041ec97c23 */ /* 0x100fe20008010807 */
[----:B------:R-:W-:Y:S02]  /*1bf40*/  FFMA.FTZ R207, R27, UR4, -R7 ;  /* 0x000000041bcf7c23 */ /* 0x000fe40008010807 */
[----:B------:R2:W-:Y:S01]  /*1bf50*/  MUFU.EX2 R75, R2 ;  /* 0x00000002004b7308 */ /* 0x0005e20000000800 */
[----:B---3--:R-:W-:Y:S01]  /*1bf60*/  FMNMX.FTZ R68, R0, R3, !PT ;  /* 0x0000000300447209 */ /* 0x008fe20007810000 */
[----:B------:R-:W-:Y:S01]  /*1bf70*/  FFMA.FTZ R210, R24, UR4, -R5 ;  /* 0x0000000418d27c23 */ /* 0x000fe20008010805 */
[----:B------:R-:W-:Y:S01]  /*1bf80*/  FSEL R0, R69, RZ, P0 ;  /* 0x000000ff45007208 */ /* 0x000fe20000000000 */
[--C-:B------:R-:W-:Y:S01]  /*1bf90*/  FFMA.FTZ R209, R25, UR4, -R7.reuse ;  /* 0x0000000419d17c23 */ /* 0x100fe20008010807 */
[C---:B------:R-:W-:Y:S01]  /*1bfa0*/  FSETP.NEU.FTZ.AND P0, PT, R68.reuse, -INF , PT ;  /* 0xff8000004400780b */ /* 0x040fe20003f1d000 */
[----:B------:R-:W-:Y:S01]  /*1bfb0*/  FMUL.FTZ R74, R68, UR4 ;  /* 0x00000004444a7c20 */ /* 0x000fe20008410000 */
[----:B------:R-:W-:Y:S03]  /*1bfc0*/  FFMA.FTZ R130, R130, UR4, -R7 ;  /* 0x0000000482827c23 */ /* 0x000fe60008010807 */
[----:B------:R-:W-:Y:S01]  /*1bfd0*/  MUFU.EX2 R98, R9 ;  /* 0x0000000900627308 */ /* 0x000fe20000000800 */
[----:B------:R-:W-:Y:S01]  /*1bfe0*/  FADD.FTZ R4, -R0, R134 ;  /* 0x0000008600047221 */ /* 0x000fe20000010100 */
[----:B------:R-:W-:Y:S01]  /*1bff0*/  FSEL R0, R68, RZ, P0 ;  /* 0x000000ff44007208 */ /* 0x000fe20000000000 */
[----:B------:R-:W-:Y:S01]  /*1c000*/  IMAD.MOV.U32 R11, RZ, RZ, R13 ;  /* 0x000000ffff0b7224 */ /* 0x000fe200078e000d */
[----:B------:R-:W-:Y:S02]  /*1c010*/  FSEL R74, R74, RZ, P0 ;  /* 0x000000ff4a4a7208 */ /* 0x000fe40000000000 */
[----:B------:R-:W-:Y:S01]  /*1c020*/  MOV R134, R78 ;  /* 0x0000004e00867202 */ /* 0x000fe20000000f00 */
[----:B----4-:R-:W-:Y:S03]  /*1c030*/  FADD.FTZ R6, -R0, R135 ;  /* 0x0000008700067221 */ /* 0x010fe60000010100 */
[----:B------:R-:W-:Y:S01]  /*1c040*/  MUFU.EX2 R100, R100 ;  /* 0x0000006400647308 */ /* 0x000fe20000000800 */
[----:B--2---:R-:W-:Y:S01]  /*1c050*/  FSEL R2, R71, RZ, P2 ;  /* 0x000000ff47027208 */ /* 0x004fe20001000000 */
[----:B------:R-:W-:Y:S01]  /*1c060*/  FFMA.FTZ R0, R204, UR4, -R7 ;  /* 0x00000004cc007c23 */ /* 0x000fe20008010807 */
[--C-:B------:R-:W-:Y:S01]  /*1c070*/  FFMA.FTZ R135, R32, UR4, -R5.reuse ;  /* 0x0000000420877c23 */ /* 0x100fe20008010805 */
[--C-:B------:R-:W-:Y:S01]  /*1c080*/  FFMA.FTZ R78, R23, UR4, -R5.reuse ;  /* 0x00000004174e7c23 */ /* 0x100fe20008010805 */
[----:B------:R-:W-:Y:S01]  /*1c090*/  FFMA.FTZ R8, R234, UR4, -R74 ;  /* 0x00000004ea087c23 */ /* 0x000fe2000801084a */
[----:B------:R-:W-:Y:S01]  /*1c0a0*/  FADD.FTZ R3, -R2, R132 ;  /* 0x0000008402037221 */ /* 0x000fe20000010100 */
[----:B------:R-:W-:Y:S03]  /*1c0b0*/  FSEL R2, R70, RZ, P1 ;  /* 0x000000ff46027208 */ /* 0x000fe60000800000 */
[----:B------:R2:W3:Y:S01]  /*1c0c0*/  MUFU.EX2 R55, R0 ;  /* 0x0000000000377308 */ /* 0x0004e20000000800 */
[----:B------:R-:W-:Y:S01]  /*1c0d0*/  FFMA.FTZ R204, R29, UR4, -R5 ;  /* 0x000000041dcc7c23 */ /* 0x000fe20008010805 */
[----:B------:R-:W-:Y:S01]  /*1c0e0*/  FFMA.FTZ R234, R20, UR4, -R7 ;  /* 0x0000000414ea7c23 */ /* 0x000fe20008010807 */
[----:B------:R-:W-:Y:S02]  /*1c0f0*/  IMAD.MOV.U32 R29, RZ, RZ, R45 ;  /* 0x000000ffff1d7224 */ /* 0x000fe400078e002d */
[----:B------:R-:W-:Y:S01]  /*1c100*/  FADD.FTZ R2, -R2, R133 ;  /* 0x0000008502027221 */ /* 0x000fe20000010100 */
[----:B------:R-:W-:Y:S02]  /*1c110*/  IMAD.MOV.U32 R133, RZ, RZ, R10 ;  /* 0x000000ffff857224 */ /* 0x000fe400078e000a */
[----:B------:R-:W-:Y:S01]  /*1c120*/  FFMA.FTZ R10, R67, UR4, -R7 ;  /* 0x00000004430a7c23 */ /* 0x000fe20008010807 */
[----:B------:R-:W-:Y:S01]  /*1c130*/  IMAD.MOV.U32 R67, RZ, RZ, R222 ;  /* 0x000000ffff437224 */ /* 0x000fe200078e00de */
[----:B------:R4:W-:Y:S01]  /*1c140*/  MUFU.EX2 R202, R8 ;  /* 0x0000000800ca7308 */ /* 0x0009e20000000800 */
[----:B------:R-:W-:Y:S01]  /*1c150*/  FFMA.FTZ R222, R15, UR4, -R5 ;  /* 0x000000040fde7c23 */ /* 0x000fe20008010805 */
[----:B------:R-:W-:Y:S02]  /*1c160*/  IMAD.MOV.U32 R40, RZ, RZ, R133 ;  /* 0x000000ffff287224 */ /* 0x000fe400078e0085 */
[----:B------:R-:W-:Y:S01]  /*1c170*/  FMUL.FTZ R2, R2, UR4 ;  /* 0x0000000402027c20 */ /* 0x000fe20008410000 */
[----:B------:R-:W-:Y:S02]  /*1c180*/  IMAD.MOV.U32 R133, RZ, RZ, R53 ;  /* 0x000000ffff857224 */ /* 0x000fe400078e0035 */
[----:B------:R-:W-:Y:S01]  /*1c190*/  FFMA.FTZ R132, R12, UR4, -R7 ;  /* 0x000000040c847c23 */ /* 0x000fe20008010807 */
[----:B------:R-:W-:Y:S01]  /*1c1a0*/  IMAD.MOV.U32 R24, RZ, RZ, R40 ;  /* 0x000000ffff187224 */ /* 0x000fe200078e0028 */
[----:B------:R-:W-:Y:S01]  /*1c1b0*/  PLOP3.LUT P0, PT, PT, PT, UP0, 0x80, 0x0 ;  /* 0x000000000000781c */ /* 0x000fe20003f0f008 */
[----:B------:R1:W-:Y:S01]  /*1c1c0*/  MUFU.EX2 R106, R10 ;  /* 0x0000000a006a7308 */ /* 0x0003e20000000800 */
[--C-:B--2---:R-:W-:Y:S01]  /*1c1d0*/  FFMA.FTZ R0, R205, UR4, -R74.reuse ;  /* 0x00000004cd007c23 */ /* 0x104fe2000801084a */
[----:B---3--:R-:W-:Y:S02]  /*1c1e0*/  IMAD.MOV.U32 R49, RZ, RZ, R55 ;  /* 0x000000ffff317224 */ /* 0x008fe400078e0037 */
[----:B------:R-:W-:Y:S01]  /*1c1f0*/  FFMA.FTZ R205, R31, UR4, -R5 ;  /* 0x000000041fcd7c23 */ /* 0x000fe20008010805 */
[----:B------:R-:W-:Y:S02]  /*1c200*/  IMAD.MOV.U32 R55, RZ, RZ, R221 ;  /* 0x000000ffff377224 */ /* 0x000fe400078e00dd */
[----:B------:R-:W-:Y:S01]  /*1c210*/  FFMA.FTZ R221, R18, UR4, -R7 ;  /* 0x0000000412dd7c23 */ /* 0x000fe20008010807 */
[----:B------:R-:W-:Y:S01]  /*1c220*/  FFMA.FTZ R5, R235, UR4, -R74 ;  /* 0x00000004eb057c23 */ /* 0x000fe2000801084a */
[----:B------:R-:W-:Y:S01]  /*1c230*/  IMAD.MOV.U32 R38, RZ, RZ, R49 ;  /* 0x000000ffff267224 */ /* 0x000fe200078e0031 */
[----:B------:R2:W-:Y:S01]  /*1c240*/  MUFU.EX2 R200, R0 ;  /* 0x0000000000c87308 */ /* 0x0005e20000000800 */
[----:B----4-:R-:W-:Y:S01]  /*1c250*/  FMUL.FTZ R8, R6, UR4 ;  /* 0x0000000406087c20 */ /* 0x010fe20008410000 */
[----:B------:R-:W-:Y:S02]  /*1c260*/  IMAD.MOV.U32 R40, RZ, RZ, R47 ;  /* 0x000000ffff287224 */ /* 0x000fe400078e002f */
[----:B------:R-:W-:Y:S01]  /*1c270*/  FFMA.FTZ R235, R19, UR4, -R7 ;  /* 0x0000000413eb7c23 */ /* 0x000fe20008010807 */
[----:B------:R-:W-:Y:S02]  /*1c280*/  IMAD.MOV.U32 R45, RZ, RZ, R61 ;  /* 0x000000ffff2d7224 */ /* 0x000fe400078e003d */
[----:B------:R-:W-:Y:S03]  /*1c290*/  IMAD.MOV.U32 R61, RZ, RZ, R90 ;  /* 0x000000ffff3d7224 */ /* 0x000fe600078e005a */
[----:B------:R-:W-:Y:S01]  /*1c2a0*/  MUFU.EX2 R15, R5 ;  /* 0x00000005000f7308 */ /* 0x000fe20000000800 */
[----:B-1----:R-:W3:Y:S01]  /*1c2b0*/  LDL.LU R10, [R1+0x5c] ;  /* 0x00005c00010a7983 */ /* 0x002ee20000300800 */
[----:B------:R-:W-:Y:S02]  /*1c2c0*/  IMAD.MOV.U32 R47, RZ, RZ, R55 ;  /* 0x000000ffff2f7224 */ /* 0x000fe400078e0037 */
[----:B------:R-:W-:Y:S01]  /*1c2d0*/  IMAD.MOV.U32 R30, RZ, RZ, R40 ;  /* 0x000000ffff1e7224 */ /* 0x000fe200078e0028 */
[----:B------:R-:W4:Y:S01]  /*1c2e0*/  LDL.LU R9, [R1+0x60] ;  /* 0x0000600001097983 */ /* 0x000f220000300800 */
[----:B------:R-:W-:Y:S04]  /*1c2f0*/  IMAD.MOV.U32 R43, RZ, RZ, R45 ;  /* 0x000000ffff2b7224 */ /* 0x000fe800078e002d */
[----:B------:R-:W1:Y:S01]  /*1c300*/  MUFU.EX2 R2, R2 ;  /* 0x0000000200027308 */ /* 0x000e620000000800 */
[----:B--2---:R-:W-:Y:S01]  /*1c310*/  FFMA.FTZ R0, R211, UR4, -R74 ;  /* 0x00000004d3007c23 */ /* 0x004fe2000801084a */
[----:B------:R-:W-:Y:S01]  /*1c320*/  FFMA.FTZ R211, R22, UR4, -R7 ;  /* 0x0000000416d37c23 */ /* 0x000fe20008010807 */
[----:B------:R-:W-:Y:S02]  /*1c330*/  IMAD.MOV.U32 R31, RZ, RZ, R46 ;  /* 0x000000ffff1f7224 */ /* 0x000fe400078e002e */
[----:B------:R-:W-:Y:S02]  /*1c340*/  IMAD.MOV.U32 R46, RZ, RZ, R67 ;  /* 0x000000ffff2e7224 */ /* 0x000fe400078e0043 */
[----:B------:R-:W-:Y:S03]  /*1c350*/  IMAD.MOV.U32 R27, RZ, RZ, R31 ;  /* 0x000000ffff1b7224 */ /* 0x000fe600078e001f */
[----:B------:R2:W-:Y:S01]  /*1c360*/  MUFU.EX2 R203, R0 ;  /* 0x0000000000cb7308 */ /* 0x0005e20000000800 */
[----:B------:R-:W-:Y:S09]  /*1c370*/  MOV R31, R57 ;  /* 0x00000039001f7202 */ /* 0x000ff20000000f00 */
[----:B------:R-:W-:Y:S01]  /*1c380*/  MUFU.EX2 R101, R101 ;  /* 0x0000006500657308 */ /* 0x000fe20000000800 */
[C---:B-1----:R-:W-:Y:S01]  /*1c390*/  FMUL.FTZ R23, R2.reuse, R159 ;  /* 0x0000009f02177220 */ /* 0x042fe20000410000 */
[C---:B------:R-:W-:Y:S01]  /*1c3a0*/  FMUL.FTZ R18, R2.reuse, R162 ;  /* 0x000000a202127220 */ /* 0x040fe20000410000 */
[----:B------:R-:W-:Y:S01]  /*1c3b0*/  IMAD.MOV.U32 R159, RZ, RZ, R41 ;  /* 0x000000ffff9f7224 */ /* 0x000fe200078e0029 */
[----:B------:R-:W-:Y:S01]  /*1c3c0*/  MOV R41, R54 ;  /* 0x0000003600297202 */ /* 0x000fe20000000f00 */
[----:B------:R-:W-:Y:S02]  /*1c3d0*/  IMAD.MOV.U32 R162, RZ, RZ, R38 ;  /* 0x000000ffffa27224 */ /* 0x000fe400078e0026 */
[C---:B------:R-:W-:Y:S01]  /*1c3e0*/  FMUL.FTZ R6, R2.reuse, R166 ;  /* 0x000000a602067220 */ /* 0x040fe20000410000 */
[----:B------:R-:W-:Y:S02]  /*1c3f0*/  FMUL.FTZ R7, R2, R167 ;  /* 0x000000a702077220 */ /* 0x000fe40000410000 */
[----:B------:R-:W-:Y:S01]  /*1c400*/  MUFU.EX2 R110, R110 ;  /* 0x0000006e006e7308 */ /* 0x000fe20000000800 */
[----:B--2---:R-:W-:Y:S01]  /*1c410*/  FMUL.FTZ R0, R3, UR4 ;  /* 0x0000000403007c20 */ /* 0x004fe20008410000 */
[----:B------:R-:W-:Y:S01]  /*1c420*/  FMUL.FTZ R3, R4, UR4 ;  /* 0x0000000404037c20 */ /* 0x000fe20008410000 */
        /* <DEDUP_REMOVED lines=14> */
[----:B------:R-:W-:Y:S01]  /*1c510*/  IMAD.MOV.U32 R42, RZ, RZ, R41 ;  /* 0x000000ffff2a7224 */ /* 0x000fe200078e0029 */
[----:B------:R-:W-:Y:S01]  /*1c520*/  MOV R147, R103 ;  /* 0x0000006700937202 */ /* 0x000fe20000000f00 */
[----:B------:R-:W-:Y:S02]  /*1c530*/  IMAD.MOV.U32 R151, RZ, RZ, R130 ;  /* 0x000000ffff977224 */ /* 0x000fe400078e0082 */
[----:B------:R-:W-:Y:S02]  /*1c540*/  IMAD.MOV.U32 R146, RZ, RZ, R102 ;  /* 0x000000ffff927224 */ /* 0x000fe400078e0066 */
[----:B------:R-:W-:Y:S03]  /*1c550*/  IMAD.MOV.U32 R158, RZ, RZ, R109 ;  /* 0x000000ffff9e7224 */ /* 0x000fe600078e006d */
[----:B------:R-:W-:Y:S01]  /*1c560*/  MUFU.EX2 R103, R62 ;  /* 0x0000003e00677308 */ /* 0x000fe20000000800 */
[C---:B-1----:R-:W-:Y:S01]  /*1c570*/  FMUL.FTZ R4, R0.reuse, R164 ;  /* 0x000000a400047220 */ /* 0x042fe20000410000 */
        /* <DEDUP_REMOVED lines=17> */
[----:B------:R-:W-:Y:S01]  /*1c690*/  IMAD.MOV.U32 R160, RZ, RZ, R14 ;  /* 0x000000ffffa07224 */ /* 0x000fe200078e000e */
[----:B------:R-:W-:Y:S01]  /*1c6a0*/  MOV R164, R29 ;  /* 0x0000001d00a47202 */ /* 0x000fe20000000f00 */
[----:B------:R-:W-:Y:S02]  /*1c6b0*/  IMAD.MOV.U32 R14, RZ, RZ, R46 ;  /* 0x000000ffff0e7224 */ /* 0x000fe400078e002e */
[----:B------:R-:W-:Y:S03]  /*1c6c0*/  IMAD.MOV.U32 R165, RZ, RZ, R26 ;  /* 0x000000ffffa57224 */ /* 0x000fe600078e001a */
        /* <DEDUP_REMOVED lines=22> */
[----:B------:R-:W-:Y:S02]  /*1c830*/  IMAD.MOV.U32 R148, RZ, RZ, R134 ;  /* 0x000000ffff947224 */ /* 0x000fe400078e0086 */
[----:B------:R-:W-:Y:S07]  /*1c840*/  FFMA.FTZ R161, R161, UR4, -R73 ;  /* 0x00000004a1a17c23 */ /* 0x000fee0008010849 */
[----:B------:R-:W-:Y:S10]  /*1c850*/  MUFU.EX2 R134, R115 ;  /* 0x0000007300867308 */ /* 0x000ff40000000800 */
[----:B------:R-:W-:Y:S01]  /*1c860*/  MUFU.EX2 R164, R89 ;  /* 0x0000005900a47308 */ /* 0x000fe20000000800 */
[----:B---3--:R-:W-:Y:S01]  /*1c870*/  FFMA.FTZ R10, R0, R10, R76 ;  /* 0x0000000a000a7223 */ /* 0x008fe2000001004c */
[C---:B------:R-:W-:Y:S08]  /*1c880*/  F2FP.F16.F32.PACK_AB R76, R91.reuse, R76 ;  /* 0x0000004c5b4c723e */ /* 0x040ff000000000ff */
[----:B------:R1:W2:Y:S01]  /*1c890*/  MUFU.EX2 R0, R3 ;  /* 0x0000000300007308 */ /* 0x0002a20000000800 */
[----:B----4-:R-:W-:Y:S01]  /*1c8a0*/  FFMA.FTZ R90, R2, R9, R77 ;  /* 0x00000009025a7223 */ /* 0x010fe2000001004d */
[----:B------:R-:W-:Y:S01]  /*1c8b0*/  FADD.FTZ R91, R91, R10 ;  /* 0x0000000a5b5b7221 */ /* 0x000fe20000010000 */
[C---:B------:R-:W-:Y:S02]  /*1c8c0*/  F2FP.F16.F32.PACK_AB R77, R75.reuse, R77 ;  /* 0x0000004d4b4d723e */ /* 0x040fe400000000ff */
[----:B------:R-:W-:Y:S05]  /*1c8d0*/  FADD.FTZ R75, R75, R90 ;  /* 0x0000005a4b4b7221 */ /* 0x000fea0000010000 */
[----:B------:R3:W4:Y:S01]  /*1c8e0*/  MUFU.EX2 R2, R8 ;  /* 0x0000000800027308 */ /* 0x0007220000000800 */
[----:B-1----:R-:W4:Y:S01]  /*1c8f0*/  LDL.LU R3, [R1+0x64] ;  /* 0x0000640001037983 */ /* 0x002f220000300800 */
[C---:B--2---:R-:W-:Y:S01]  /*1c900*/  FMUL.FTZ R9, R0.reuse, R197 ;  /* 0x000000c500097220 */ /* 0x044fe20000410000 */
[----:B------:R-:W-:Y:S02]  /*1c910*/  IMAD.MOV.U32 R197, RZ, RZ, R15 ;  /* 0x000000ffffc57224 */ /* 0x000fe400078e000f */
[C---:B------:R-:W-:Y:S01]  /*1c920*/  FMUL.FTZ R12, R0.reuse, R192 ;  /* 0x000000c0000c7220 */ /* 0x040fe20000410000 */
[----:B------:R-:W-:Y:S02]  /*1c930*/  IMAD.MOV.U32 R15, RZ, RZ, R47 ;  /* 0x000000ffff0f7224 */ /* 0x000fe400078e002f */
[C---:B------:R-:W-:Y:S01]  /*1c940*/  FMUL.FTZ R13, R0.reuse, R193 ;  /* 0x000000c1000d7220 */ /* 0x040fe20000410000 */
[----:B------:R-:W-:Y:S02]  /*1c950*/  IMAD.MOV.U32 R47, RZ, RZ, R56 ;  /* 0x000000ffff2f7224 */ /* 0x000fe400078e0038 */
        /* <DEDUP_REMOVED lines=14> */
[C---:B----4-:R-:W-:Y:S01]  /*1ca40*/  FMUL.FTZ R62, R2.reuse, R170 ;  /* 0x000000aa023e7220 */ /* 0x050fe20000410000 */
[----:B------:R-:W-:Y:S02]  /*1ca50*/  IMAD.MOV.U32 R177, RZ, RZ, R86 ;  /* 0x000000ffffb17224 */ /* 0x000fe400078e0056 */
[C---:B------:R-:W-:Y:S01]  /*1ca60*/  FMUL.FTZ R27, R2.reuse, R191 ;  /* 0x000000bf021b7220 */ /* 0x040fe20000410000 */
[----:B------:R-:W-:Y:S01]  /*1ca70*/  IMAD.MOV.U32 R185, RZ, RZ, R160 ;  /* 0x000000ffffb97224 */ /* 0x000fe200078e00a0 */
[----:B------:R-:W-:Y:S01]  /*1ca80*/  F2FP.F16.F32.PACK_AB R86, R105, R98 ;  /* 0x000000626956723e */ /* 0x000fe200000000ff */
[----:B------:R-:W-:Y:S02]  /*1ca90*/  IMAD.MOV.U32 R181, RZ, RZ, R15 ;  /* 0x000000ffffb57224 */ /* 0x000fe400078e000f */
[C---:B------:R-:W-:Y:S01]  /*1caa0*/  FMUL.FTZ R46, R2.reuse, R178 ;  /* 0x000000b2022e7220 */ /* 0x040fe20000410000 */
[----:B------:R-:W-:Y:S01]  /*1cab0*/  MUFU.EX2 R191, R97 ;  /* 0x0000006100bf7308 */ /* 0x000fe20000000800 */
        /* <DEDUP_REMOVED lines=20> */
[----:B------:R-:W-:Y:S01]  /*1cc00*/  IMAD.MOV.U32 R198, RZ, RZ, R193 ;  /* 0x000000ffffc67224 */ /* 0x000fe200078e00c1 */
[----:B------:R-:W-:Y:S01]  /*1cc10*/  F2FP.F16.F32.PACK_AB R85, R197, R200 ;  /* 0x000000c8c555723e */ /* 0x000fe200000000ff */
[----:B------:R-:W-:Y:S02]  /*1cc20*/  IMAD.MOV.U32 R193, RZ, RZ, R155 ;  /* 0x000000ffffc17224 */ /* 0x000fe400078e009b */
[C---:B------:R-:W-:Y:S01]  /*1cc30*/  FMUL.FTZ R14, R2.reuse, R194 ;  /* 0x000000c2020e7220 */ /* 0x040fe20000410000 */
[----:B------:R-:W-:Y:S02]  /*1cc40*/  IMAD.MOV.U32 R155, RZ, RZ, R158 ;  /* 0x000000ffff9b7224 */ /* 0x000fe400078e009e */
[----:B------:R-:W-:Y:S01]  /*1cc50*/  FMUL.FTZ R15, R2, R195 ;  /* 0x000000c3020f7220 */ /* 0x000fe20000410000 */
[----:B------:R-:W-:Y:S01]  /*1cc60*/  IMAD.MOV.U32 R184, RZ, RZ, R79 ;  /* 0x000000ffffb87224 */ /* 0x000fe200078e004f */
[----:B------:R-:W-:Y:S01]  /*1cc70*/  F2FP.F16.F32.PACK_AB R79, R106, R162 ;  /* 0x000000a26a4f723e */ /* 0x000fe200000000ff */
[----:B------:R-:W-:Y:S02]  /*1cc80*/  IMAD.MOV.U32 R162, RZ, RZ, R145 ;  /* 0x000000ffffa27224 */ /* 0x000fe400078e0091 */
[C---:B------:R-:W-:Y:S01]  /*1cc90*/  FMUL.FTZ R58, R2.reuse, R174 ;  /* 0x000000ae023a7220 */ /* 0x040fe20000410000 */
[----:B------:R-:W-:Y:S01]  /*1cca0*/  IMAD.MOV.U32 R189, RZ, RZ, R78 ;  /* 0x000000ffffbd7224 */ /* 0x000fe200078e004e */
[----:B------:R-:W-:Y:S01]  /*1ccb0*/  F2FP.F16.F32.PACK_AB R78, R99, R159 ;  /* 0x0000009f634e723e */ /* 0x000fe200000000ff */
[----:B------:R-:W-:Y:S01]  /*1ccc0*/  IMAD.MOV.U32 R192, RZ, RZ, R104 ;  /* 0x000000ffffc07224 */ /* 0x000fe200078e0068 */
[----:B------:R-:W-:Y:S01]  /*1ccd0*/  MUFU.EX2 R144, R108 ;  /* 0x0000006c00907308 */ /* 0x000fe20000000800 */
[----:B------:R-:W-:Y:S02]  /*1cce0*/  IMAD.MOV.U32 R199, RZ, RZ, R189 ;  /* 0x000000ffffc77224 */ /* 0x000fe400078e00bd */
[C---:B------:R-:W-:Y:S01]  /*1ccf0*/  FMUL.FTZ R59, R2.reuse, R175 ;  /* 0x000000af023b7220 */ /* 0x040fe20000410000 */
[----:B------:R-:W-:Y:S01]  /*1cd00*/  IMAD.MOV.U32 R159, RZ, RZ, R149 ;  /* 0x000000ffff9f7224 */ /* 0x000fe200078e0095 */
[----:B------:R-:W-:Y:S01]  /*1cd10*/  MOV R149, R157 ;  /* 0x0000009d00957202 */ /* 0x000fe20000000f00 */
[-C--:B------:R-:W-:Y:S04]  /*1cd20*/  HMMA.16816.F32 R4, R76, R80.reuse, R4 ;  /* 0x000000504c04723c */ /* 0x080fe80000001804 */
[----:B------:R1:W-:Y:S01]  /*1cd30*/  MUFU.EX2 R104, R63 ;  /* 0x0000003f00687308 */ /* 0x0003e20000000800 */
[----:B------:R-:W-:Y:S02]  /*1cd40*/  IMAD.MOV.U32 R160, RZ, RZ, R122 ;  /* 0x000000ffffa07224 */ /* 0x000fe400078e007a */
[----:B------:R-:W-:Y:S07]  /*1cd50*/  IMAD.MOV.U32 R194, RZ, RZ, R184 ;  /* 0x000000ffffc27224 */ /* 0x000fee00078e00b8 */
[----:B------:R-:W-:Y:S01]  /*1cd60*/  MUFU.EX2 R122, R88 ;  /* 0x00000058007a7308 */ /* 0x000fe20000000800 */
[----:B------:R-:W-:Y:S09]  /*1cd70*/  IMAD.MOV.U32 R173, RZ, RZ, R192 ;  /* 0x000000ffffad7224 */ /* 0x000ff200078e00c0 */
[----:B------:R2:W-:Y:S01]  /*1cd80*/  MUFU.EX2 R184, R95 ;  /* 0x0000005f00b87308 */ /* 0x0005e20000000800 */
[----:B-1----:R-:W-:Y:S09]  /*1cd90*/  FMUL.FTZ R63, R2, R171 ;  /* 0x000000ab023f7220 */ /* 0x002ff20000410000 */
[----:B------:R-:W-:Y:S10]  /*1cda0*/  MUFU.EX2 R157, R121 ;  /* 0x00000079009d7308 */ /* 0x000ff40000000800 */
[----:B------:R-:W-:Y:S01]  /*1cdb0*/  MUFU.EX2 R156, R107 ;  /* 0x0000006b009c7308 */ /* 0x000fe20000000800 */
[----:B--2---:R-:W-:Y:S09]  /*1cdc0*/  LDSM.16.MT88.4 R92, [R217+0x9000] ;  /* 0x00900000d95c783b */ /* 0x004ff20000004200 */
[----:B------:R-:W-:Y:S01]  /*1cdd0*/  MUFU.EX2 R192, R120 ;  /* 0x0000007800c07308 */ /* 0x000fe20000000800 */
[----:B------:R-:W-:Y:S01]  /*1cde0*/  FFMA.FTZ R96, R0, R3, R84 ;  /* 0x0000000300607223 */ /* 0x000fe20000010054 */
[--C-:B------:R-:W-:Y:S01]  /*1cdf0*/  FFMA.FTZ R0, R239, UR4, -R73.reuse ;  /* 0x00000004ef007c23 */ /* 0x100fe20008010849 */
[C---:B------:R-:W-:Y:S01]  /*1ce00*/  F2FP.F16.F32.PACK_AB R84, R127.reuse, R84 ;  /* 0x000000547f54723e */ /* 0x040fe200000000ff */
[--C-:B------:R-:W-:Y:S01]  /*1ce10*/  FFMA.FTZ R3, R236, UR4, -R73.reuse ;  /* 0x00000004ec037c23 */ /* 0x100fe20008010849 */
[----:B------:R-:W-:Y:S05]  /*1ce20*/  FADD.FTZ R96, R127, R96 ;  /* 0x000000607f607221 */ /* 0x000fea0000010000 */
[----:B------:R1:W-:Y:S01]  /*1ce30*/  MUFU.EX2 R130, R0 ;  /* 0x0000000000827308 */ /* 0x0003e20000000800 */
[----:B------:R-:W-:Y:S01]  /*1ce40*/  FADD.FTZ R96, R98, R96 ;  /* 0x0000006062607221 */ /* 0x000fe20000010000 */
[C---:B------:R-:W-:Y:S08]  /*1ce50*/  HMMA.16816.F32 R8, R84.reuse, R80, R8 ;  /* 0x000000505408723c */ /* 0x040ff00000001808 */
[----:B------:R2:W-:Y:S03]  /*1ce60*/  MUFU.EX2 R112, R3 ;  /* 0x0000000300707308 */ /* 0x0005e60000000800 */
[--C-:B------:R-:W-:Y:S01]  /*1ce70*/  FFMA.FTZ R98, R218, UR4, -R73.reuse ;  /* 0x00000004da627c23 */ /* 0x100fe20008010849 */
[-C--:B------:R-:W-:Y:S06]  /*1ce80*/  HMMA.16816.F32 R12, R84, R82.reuse, R12 ;  /* 0x00000052540c723c */ /* 0x080fec000000180c */
[C---:B------:R-:W-:Y:S01]  /*1ce90*/  HMMA.16816.F32 R16, R76.reuse, R82, R16 ;  /* 0x000000524c10723c */ /* 0x040fe20000001810 */
[----:B------:R-:W3:Y:S04]  /*1cea0*/  LDSM.16.MT88.4 R80, [R217+0x8000] ;  /* 0x00800000d950783b */ /* 0x000ee80000004200 */
[----:B-1----:R-:W-:Y:S02]  /*1ceb0*/  FFMA.FTZ R0, R238, UR4, -R73 ;  /* 0x00000004ee007c23 */ /* 0x002fe40008010849 */
[----:B------:R-:W-:Y:S01]  /*1cec0*/  MUFU.EX2 R238, R126 ;  /* 0x0000007e00ee7308 */ /* 0x000fe20000000800 */
[----:B--2---:R-:W-:Y:S03]  /*1ced0*/  FADD.FTZ R3, R178, R91 ;  /* 0x0000005bb2037221 */ /* 0x004fe60000010000 */
[----:B------:R-:W-:Y:S01]  /*1cee0*/  IMAD.MOV.U32 R178, RZ, RZ, R182 ;  /* 0x000000ffffb27224 */ /* 0x000fe200078e00b6 */
[----:B------:R-:W-:Y:S01]  /*1cef0*/  LDSM.16.MT88.4 R88, [R214+0x9000] ;  /* 0x00900000d658783b */ /* 0x000fe20000004200 */
[----:B------:R-:W-:Y:S04]  /*1cf00*/  IMAD.MOV.U32 R182, RZ, RZ, R187 ;  /* 0x000000ffffb67224 */ /* 0x000fe800078e00bb */
[----:B------:R1:W2:Y:S01]  /*1cf10*/  MUFU.EX2 R102, R0 ;  /* 0x0000000000667308 */ /* 0x0002a20000000800 */
[----:B------:R-:W-:Y:S02]  /*1cf20*/  IMAD.MOV.U32 R187, RZ, RZ, R186 ;  /* 0x000000ffffbb7224 */ /* 0x000fe400078e00ba */
[----:B------:R-:W-:Y:S01]  /*1cf30*/  FADD.FTZ R97, R178, R75 ;  /* 0x0000004bb2617221 */ /* 0x000fe20000010000 */
[----:B------:R-:W-:Y:S02]  /*1cf40*/  IMAD.MOV.U32 R178, RZ, RZ, R182 ;  /* 0x000000ffffb27224 */ /* 0x000fe400078e00b6 */
[----:B------:R-:W-:Y:S01]  /*1cf50*/  FADD.FTZ R99, R99, R3 ;  /* 0x0000000363637221 */ /* 0x000fe20000010000 */
[----:B------:R-:W-:Y:S04]  /*1cf60*/  IMAD.MOV.U32 R182, RZ, RZ, R187 ;  /* 0x000000ffffb67224 */ /* 0x000fe800078e00bb */
[----:B------:R-:W-:Y:S02]  /*1cf70*/  IMAD.MOV.U32 R179, RZ, RZ, R182 ;  /* 0x000000ffffb37224 */ /* 0x000fe400078e00b6 */
[--C-:B-1----:R-:W-:Y:S02]  /*1cf80*/  FFMA.FTZ R0, R237, UR4, -R73.reuse ;  /* 0x00000004ed007c23 */ /* 0x102fe40008010849 */
[----:B------:R-:W-:Y:S01]  /*1cf90*/  MUFU.EX2 R237, R124 ;  /* 0x0000007c00ed7308 */ /* 0x000fe20000000800 */
[-C--:B---3--:R-:W-:Y:S09]  /*1cfa0*/  HMMA.16816.F32 R20, R76, R80.reuse, R20 ;  /* 0x000000504c14723c */ /* 0x088ff20000001814 */
[----:B------:R1:W3:Y:S01]  /*1cfb0*/  MUFU.EX2 R109, R0 ;  /* 0x00000000006d7308 */ /* 0x0002e20000000800 */
[C---:B------:R-:W-:Y:S09]  /*1cfc0*/  HMMA.16816.F32 R24, R84.reuse, R80, R24 ;  /* 0x000000505418723c */ /* 0x040ff20000001818 */
[----:B------:R-:W-:Y:S01]  /*1cfd0*/  MUFU.EX2 R124, R209 ;  /* 0x000000d1007c7308 */ /* 0x000fe20000000800 */
[-C--:B------:R-:W-:Y:S06]  /*1cfe0*/  HMMA.16816.F32 R28, R84, R82.reuse, R28 ;  /* 0x00000052541c723c */ /* 0x080fec000000181c */
[C---:B------:R-:W-:Y:S01]  /*1cff0*/  HMMA.16816.F32 R32, R76.reuse, R82, R32 ;  /* 0x000000524c20723c */ /* 0x040fe20000001820 */
[----:B------:R-:W4:Y:S04]  /*1d000*/  LDSM.16.MT88.4 R80, [R215+0x8000] ;  /* 0x00800000d750783b */ /* 0x000f280000004200 */
[--C-:B-1----:R-:W-:Y:S04]  /*1d010*/  FFMA.FTZ R0, R240, UR4, -R74.reuse ;  /* 0x00000004f0007c23 */ /* 0x102fe8000801084a */
[----:B------:R1:W-:Y:S02]  /*1d020*/  MUFU.EX2 R169, R0 ;  /* 0x0000000000a97308 */ /* 0x0003e40000000800 */
[--C-:B-1----:R-:W-:Y:S08]  /*1d030*/  FFMA.FTZ R0, R243, UR4, -R74.reuse ;  /* 0x00000004f3007c23 */ /* 0x102ff0000801084a */
[----:B------:R1:W3:Y:S01]  /*1d040*/  MUFU.EX2 R137, R0 ;  /* 0x0000000000897308 */ /* 0x0002e20000000800 */
[-C--:B----4-:R-:W-:Y:S06]  /*1d050*/  HMMA.16816.F32 R36, R76, R80.reuse, R36 ;  /* 0x000000504c24723c */ /* 0x090fec0000001824 */
[C---:B------:R-:W-:Y:S05]  /*1d060*/  HMMA.16816.F32 R40, R84.reuse, R80, R40 ;  /* 0x000000505428723c */ /* 0x040fea0000001828 */
[----:B-1----:R-:W-:Y:S01]  /*1d070*/  FFMA.FTZ R0, R242, UR4, -R74 ;  /* 0x00000004f2007c23 */ /* 0x002fe2000801084a */
[-C--:B------:R-:W-:Y:S03]  /*1d080*/  HMMA.16816.F32 R44, R84, R82.reuse, R44 ;  /* 0x00000052542c723c */ /* 0x080fe6000000182c */
[----:B------:R1:W-:Y:S02]  /*1d090*/  MUFU.EX2 R170, R0 ;  /* 0x0000000000aa7308 */ /* 0x0003e40000000800 */
[----:B------:R-:W-:Y:S01]  /*1d0a0*/  IMAD.MOV.U32 R242, RZ, RZ, R160 ;  /* 0x000000fffff27224 */ /* 0x000fe200078e00a0 */
[C---:B------:R-:W-:Y:S01]  /*1d0b0*/  HMMA.16816.F32 R48, R76.reuse, R82, R48 ;  /* 0x000000524c30723c */ /* 0x040fe20000001830 */
[----:B------:R-:W4:Y:S04]  /*1d0c0*/  LDSM.16.MT88.4 R80, [R216+0x8000] ;  /* 0x00800000d850783b */ /* 0x000f280000004200 */
[----:B------:R-:W-:Y:S02]  /*1d0d0*/  IMAD.MOV.U32 R115, RZ, RZ, R242 ;  /* 0x000000ffff737224 */ /* 0x000fe400078e00f2 */
[--C-:B-1----:R-:W-:Y:S04]  /*1d0e0*/  FFMA.FTZ R0, R241, UR4, -R74.reuse ;  /* 0x00000004f1007c23 */ /* 0x102fe8000801084a */
[----:B------:R1:W3:Y:S02]  /*1d0f0*/  MUFU.EX2 R138, R0 ;  /* 0x00000000008a7308 */ /* 0x0002e40000000800 */
[--C-:B-1----:R-:W-:Y:S08]  /*1d100*/  FFMA.FTZ R0, R248, UR4, -R73.reuse ;  /* 0x00000004f8007c23 */ /* 0x102ff00008010849 */
[----:B------:R1:W-:Y:S01]  /*1d110*/  MUFU.EX2 R165, R0 ;  /* 0x0000000000a57308 */ /* 0x0003e20000000800 */
[-C--:B----4-:R-:W-:Y:S06]  /*1d120*/  HMMA.16816.F32 R52, R76, R80.reuse, R52 ;  /* 0x000000504c34723c */ /* 0x090fec0000001834 */
[C---:B------:R-:W-:Y:S06]  /*1d130*/  HMMA.16816.F32 R56, R84.reuse, R80, R56 ;  /* 0x000000505438723c */ /* 0x040fec0000001838 */
[-C--:B------:R-:W-:Y:S01]  /*1d140*/  HMMA.16816.F32 R60, R84, R82.reuse, R60 ;  /* 0x00000052543c723c */ /* 0x080fe2000000183c */
[----:B------:R-:W4:Y:S04]  /*1d150*/  LDSM.16.MT88.4 R84, [R214+0x8800] ;  /* 0x00880000d654783b */ /* 0x000f280000004200 */
[--C-:B-1----:R-:W-:Y:S01]  /*1d160*/  FFMA.FTZ R0, R247, UR4, -R73.reuse ;  /* 0x00000004f7007c23 */ /* 0x102fe20008010849 */
[----:B------:R-:W-:Y:S03]  /*1d170*/  HMMA.16816.F32 R64, R76, R82, R64 ;  /* 0x000000524c40723c */ /* 0x000fe60000001840 */
[----:B------:R1:W-:Y:S02]  /*1d180*/  MUFU.EX2 R132, R0 ;  /* 0x0000000000847308 */ /* 0x0003e40000000800 */
[----:B--2---:R-:W-:Y:S02]  /*1d190*/  F2FP.F16.F32.PACK_AB R80, R102, R130 ;  /* 0x000000826650723e */ /* 0x004fe400000000ff */
[----:B------:R-:W-:Y:S04]  /*1d1a0*/  F2FP.F16.F32.PACK_AB R77, R103, R101 ;  /* 0x00000065674d723e */ /* 0x000fe800000000ff */
[----:B------:R-:W-:Y:S02]  /*1d1b0*/  F2FP.F16.F32.PACK_AB R79, R113, R163 ;  /* 0x000000a3714f723e */ /* 0x000fe400000000ff */
[----:B------:R-:W-:Y:S02]  /*1d1c0*/  F2FP.F16.F32.PACK_AB R76, R104, R100 ;  /* 0x00000064684c723e */ /* 0x000fe400000000ff */
[----:B------:R-:W-:Y:S02]  /*1d1d0*/  F2FP.F16.F32.PACK_AB R78, R122, R164 ;  /* 0x000000a47a4e723e */ /* 0x000fe400000000ff */
[----:B---3--:R-:W-:Y:S02]  /*1d1e0*/  F2FP.F16.F32.PACK_AB R82, R112, R109 ;  /* 0x0000006d7052723e */ /* 0x008fe400000000ff */
[----:B------:R-:W-:Y:S01]  /*1d1f0*/  F2FP.F16.F32.PACK_AB R81, R137, R169 ;  /* 0x000000a98951723e */ /* 0x000fe200000000ff */
[--C-:B-1----:R-:W-:Y:S01]  /*1d200*/  FFMA.FTZ R0, R244, UR4, -R73.reuse ;  /* 0x00000004f4007c23 */ /* 0x102fe20008010849 */
[----:B------:R-:W-:Y:S03]  /*1d210*/  F2FP.F16.F32.PACK_AB R83, R138, R170 ;  /* 0x000000aa8a53723e */ /* 0x000fe600000000ff */
[----:B------:R1:W-:Y:S01]  /*1d220*/  MUFU.EX2 R136, R0 ;  /* 0x0000000000887308 */ /* 0x0003e20000000800 */
[-C--:B----4-:R-:W-:Y:S06]  /*1d230*/  HMMA.16816.F32 R4, R76, R84.reuse, R4 ;  /* 0x000000544c04723c */ /* 0x090fec0000001804 */
[C---:B------:R-:W-:Y:S05]  /*1d240*/  HMMA.16816.F32 R8, R80.reuse, R84, R8 ;  /* 0x000000545008723c */ /* 0x040fea0000001808 */
[----:B-1----:R-:W-:Y:S01]  /*1d250*/  FFMA.FTZ R0, R245, UR4, -R73 ;  /* 0x00000004f5007c23 */ /* 0x002fe20008010849 */
[-C--:B------:R-:W-:Y:S03]  /*1d260*/  HMMA.16816.F32 R12, R80, R86.reuse, R12 ;  /* 0x00000056500c723c */ /* 0x080fe6000000180c */
[----:B------:R1:W2:Y:S03]  /*1d270*/  MUFU.EX2 R152, R0 ;  /* 0x0000000000987308 */ /* 0x0002a60000000800 */
[C---:B------:R-:W-:Y:S01]  /*1d280*/  HMMA.16816.F32 R16, R76.reuse, R86, R16 ;  /* 0x000000564c10723c */ /* 0x040fe20000001810 */
[----:B------:R-:W3:Y:S04]  /*1d290*/  LDSM.16.MT88.4 R84, [R217+0x8800] ;  /* 0x00880000d954783b */ /* 0x000ee80000004200 */
[--C-:B-1----:R-:W-:Y:S01]  /*1d2a0*/  FFMA.FTZ R0, R177, UR4, -R74.reuse ;  /* 0x00000004b1007c23 */ /* 0x102fe2000801084a */
[----:B------:R-:W-:Y:S01]  /*1d2b0*/  IMAD.MOV.U32 R177, RZ, RZ, R181 ;  /* 0x000000ffffb17224 */ /* 0x000fe200078e00b5 */
[----:B------:R-:W-:Y:S01]  /*1d2c0*/  MOV R181, R185 ;  /* 0x000000b900b57202 */ /* 0x000fe20000000f00 */
[----:B------:R-:W-:Y:S01]  /*1d2d0*/  IMAD.MOV.U32 R185, RZ, RZ, R227 ;  /* 0x000000ffffb97224 */ /* 0x000fe200078e00e3 */
[----:B------:R1:W-:Y:S01]  /*1d2e0*/  MUFU.EX2 R166, R0 ;  /* 0x0000000000a67308 */ /* 0x0003e20000000800 */
[----:B------:R4:W5:Y:S02]  /*1d2f0*/  LDL.LU R227, [R1+0x10c] ;  /* 0x00010c0001e37983 */ /* 0x0009640000300800 */
[----:B------:R-:W-:Y:S02]  /*1d300*/  IMAD.MOV.U32 R195, RZ, RZ, R185 ;  /* 0x000000ffffc37224 */ /* 0x000fe400078e00b9 */
[----:B------:R-:W4:Y:S05]  /*1d310*/  LDL.LU R190, [R1+0x4] ;  /* 0x0000040001be7983 */ /* 0x000f2a0000300800 */
[----:B------:R-:W-:Y:S01]  /*1d320*/  MUFU.EX2 R185, R119 ;  /* 0x0000007700b97308 */ /* 0x000fe20000000800 */
[--C-:B-1----:R-:W-:Y:S01]  /*1d330*/  FFMA.FTZ R0, R172, UR4, -R74.reuse ;  /* 0x00000004ac007c23 */ /* 0x102fe2000801084a */
[----:B------:R-:W-:Y:S08]  /*1d340*/  MOV R172, R147 ;  /* 0x0000009300ac7202 */ /* 0x000ff00000000f00 */
[----:B------:R1:W-:Y:S01]  /*1d350*/  MUFU.EX2 R127, R0 ;  /* 0x00000000007f7308 */ /* 0x0003e20000000800 */
[-C--:B---3--:R-:W-:Y:S06]  /*1d360*/  HMMA.16816.F32 R20, R76, R84.reuse, R20 ;  /* 0x000000544c14723c */ /* 0x088fec0000001814 */
[C---:B------:R-:W-:Y:S06]  /*1d370*/  HMMA.16816.F32 R24, R80.reuse, R84, R24 ;  /* 0x000000545018723c */ /* 0x040fec0000001818 */
[-C--:B------:R-:W-:Y:S05]  /*1d380*/  HMMA.16816.F32 R28, R80, R86.reuse, R28 ;  /* 0x00000056501c723c */ /* 0x080fea000000181c */
[--C-:B-1----:R-:W-:Y:S01]  /*1d390*/  FFMA.FTZ R0, R188, UR4, -R74.reuse ;  /* 0x00000004bc007c23 */ /* 0x102fe2000801084a */
[C---:B------:R-:W-:Y:S01]  /*1d3a0*/  HMMA.16816.F32 R32, R76.reuse, R86, R32 ;  /* 0x000000564c20723c */ /* 0x040fe20000001820 */
[----:B------:R-:W1:Y:S02]  /*1d3b0*/  LDSM.16.MT88.4 R84, [R215+0x8800] ;  /* 0x00880000d754783b */ /* 0x000e640000004200 */
[----:B------:R3:W-:Y:S02]  /*1d3c0*/  MUFU.EX2 R188, R0 ;  /* 0x0000000000bc7308 */ /* 0x0007e40000000800 */
[----:B---3--:R-:W-:Y:S01]  /*1d3d0*/  FFMA.FTZ R0, R177, UR4, -R74 ;  /* 0x00000004b1007c23 */ /* 0x008fe2000801084a */
[----:B------:R-:W-:Y:S02]  /*1d3e0*/  IMAD.MOV.U32 R177, RZ, RZ, R176 ;  /* 0x000000ffffb17224 */ /* 0x000fe400078e00b0 */
[----:B------:R-:W-:Y:S05]  /*1d3f0*/  IMAD.MOV.U32 R176, RZ, RZ, R146 ;  /* 0x000000ffffb07224 */ /* 0x000fea00078e0092 */
[----:B------:R3:W2:Y:S10]  /*1d400*/  MUFU.EX2 R145, R0 ;  /* 0x0000000000917308 */ /* 0x0006b40000000800 */
[----:B------:R-:W-:Y:S01]  /*1d410*/  MUFU.EX2 R146, R123 ;  /* 0x0000007b00927308 */ /* 0x000fe20000000800 */
[-C--:B-1----:R-:W-:Y:S03]  /*1d420*/  HMMA.16816.F32 R36, R76, R84.reuse, R36 ;  /* 0x000000544c24723c */ /* 0x082fe60000001824 */
[--C-:B---3--:R-:W-:Y:S03]  /*1d430*/  FFMA.FTZ R0, R251, UR4, -R73.reuse ;  /* 0x00000004fb007c23 */ /* 0x108fe60008010849 */
[C---:B------:R-:W-:Y:S03]  /*1d440*/  HMMA.16816.F32 R40, R80.reuse, R84, R40 ;  /* 0x000000545028723c */ /* 0x040fe60000001828 */
[----:B------:R1:W-:Y:S03]  /*1d450*/  MUFU.EX2 R189, R0 ;  /* 0x0000000000bd7308 */ /* 0x0003e60000000800 */
[-C--:B------:R-:W-:Y:S06]  /*1d460*/  HMMA.16816.F32 R44, R80, R86.reuse, R44 ;  /* 0x00000056502c723c */ /* 0x080fec000000182c */
[C---:B------:R-:W-:Y:S01]  /*1d470*/  HMMA.16816.F32 R48, R76.reuse, R86, R48 ;  /* 0x000000564c30723c */ /* 0x040fe20000001830 */
[----:B------:R-:W3:Y:S04]  /*1d480*/  LDSM.16.MT88.4 R84, [R216+0x8800] ;  /* 0x00880000d854783b */ /* 0x000ee80000004200 */
[--C-:B-1----:R-:W-:Y:S04]  /*1d490*/  FFMA.FTZ R0, R250, UR4, -R73.reuse ;  /* 0x00000004fa007c23 */ /* 0x102fe80008010849 */
[----:B------:R1:W2:Y:S02]  /*1d4a0*/  MUFU.EX2 R147, R0 ;  /* 0x0000000000937308 */ /* 0x0002a40000000800 */
[--C-:B-1----:R-:W-:Y:S08]  /*1d4b0*/  FFMA.FTZ R0, R246, UR4, -R73.reuse ;  /* 0x00000004f6007c23 */ /* 0x102ff00008010849 */
[----:B------:R1:W-:Y:S01]  /*1d4c0*/  MUFU.EX2 R158, R0 ;  /* 0x00000000009e7308 */ /* 0x0003e20000000800 */
[-C--:B---3--:R-:W-:Y:S06]  /*1d4d0*/  HMMA.16816.F32 R52, R76, R84.reuse, R52 ;  /* 0x000000544c34723c */ /* 0x088fec0000001834 */
[C---:B------:R-:W-:Y:S05]  /*1d4e0*/  HMMA.16816.F32 R56, R80.reuse, R84, R56 ;  /* 0x000000545038723c */ /* 0x040fea0000001838 */
[----:B-1----:R-:W-:Y:S01]  /*1d4f0*/  FFMA.FTZ R0, R249, UR4, -R73 ;  /* 0x00000004f9007c23 */ /* 0x002fe20008010849 */
[-C--:B------:R-:W-:Y:S03]  /*1d500*/  HMMA.16816.F32 R60, R80, R86.reuse, R60 ;  /* 0x00000056503c723c */ /* 0x080fe6000000183c */
[----:B------:R1:W3:Y:S03]  /*1d510*/  MUFU.EX2 R183, R0 ;  /* 0x0000000000b77308 */ /* 0x0002e60000000800 */
[----:B------:R-:W-:Y:S01]  /*1d520*/  HMMA.16816.F32 R64, R76, R86, R64 ;  /* 0x000000564c40723c */ /* 0x000fe20000001840 */
[----:B------:R-:W3:Y:S04]  /*1d530*/  LDSM.16.MT88.4 R84, [R215+0x9000] ;  /* 0x00900000d754783b */ /* 0x000ee80000004200 */
[----:B--2---:R-:W-:Y:S02]  /*1d540*/  F2FP.F16.F32.PACK_AB R82, R152, R136 ;  /* 0x000000889852723e */ /* 0x004fe400000000ff */
[----:B------:R-:W-:Y:S04]  /*1d550*/  F2FP.F16.F32.PACK_AB R78, R154, R168 ;  /* 0x000000a89a4e723e */ /* 0x000fe800000000ff */
[----:B------:R-:W-:Y:S02]  /*1d560*/  F2FP.F16.F32.PACK_AB R79, R153, R167 ;  /* 0x000000a7994f723e */ /* 0x000fe400000000ff */
[----:B------:R-:W-:Y:S01]  /*1d570*/  F2FP.F16.F32.PACK_AB R76, R134, R110 ;  /* 0x0000006e864c723e */ /* 0x000fe200000000ff */
[--C-:B-1----:R-:W-:Y:S01]  /*1d580*/  FFMA.FTZ R0, R252, UR4, -R74.reuse ;  /* 0x00000004fc007c23 */ /* 0x102fe2000801084a */
[----:B------:R-:W-:Y:S02]  /*1d590*/  F2FP.F16.F32.PACK_AB R77, R133, R111 ;  /* 0x0000006f854d723e */ /* 0x000fe400000000ff */
[----:B------:R-:W-:Y:S01]  /*1d5a0*/  F2FP.F16.F32.PACK_AB R83, R145, R188 ;  /* 0x000000bc9153723e */ /* 0x000fe200000000ff */
[----:B------:R1:W-:Y:S01]  /*1d5b0*/  MUFU.EX2 R171, R0 ;  /* 0x0000000000ab7308 */ /* 0x0003e20000000800 */
[----:B------:R-:W-:Y:S02]  /*1d5c0*/  F2FP.F16.F32.PACK_AB R80, R132, R165 ;  /* 0x000000a58450723e */ /* 0x000fe400000000ff */
[----:B------:R-:W-:Y:S01]  /*1d5d0*/  F2FP.F16.F32.PACK_AB R81, R127, R166 ;  /* 0x000000a67f51723e */ /* 0x000fe200000000ff */
[-C--:B------:R-:W-:Y:S06]  /*1d5e0*/  HMMA.16816.F32 R4, R76, R88.reuse, R4 ;  /* 0x000000584c04723c */ /* 0x080fec0000001804 */
[C---:B------:R-:W-:Y:S06]  /*1d5f0*/  HMMA.16816.F32 R8, R80.reuse, R88, R8 ;  /* 0x000000585008723c */ /* 0x040fec0000001808 */
[-C--:B------:R-:W-:Y:S05]  /*1d600*/  HMMA.16816.F32 R12, R80, R90.reuse, R12 ;  /* 0x0000005a500c723c */ /* 0x080fea000000180c */
[----:B-1----:R-:W-:Y:S01]  /*1d610*/  FFMA.FTZ R0, R178, UR4, -R74 ;  /* 0x00000004b2007c23 */ /* 0x002fe2000801084a */
[C---:B------:R-:W-:Y:S01]  /*1d620*/  HMMA.16816.F32 R16, R76.reuse, R90, R16 ;  /* 0x0000005a4c10723c */ /* 0x040fe20000001810 */
[----:B------:R-:W1:Y:S05]  /*1d630*/  LDSM.16.MT88.4 R88, [R216+0x9000] ;  /* 0x00900000d858783b */ /* 0x000e6a0000004200 */
[-C--:B------:R-:W-:Y:S06]  /*1d640*/  HMMA.16816.F32 R20, R76, R92.reuse, R20 ;  /* 0x0000005c4c14723c */ /* 0x080fec0000001814 */
[C---:B------:R-:W-:Y:S06]  /*1d650*/  HMMA.16816.F32 R24, R80.reuse, R92, R24 ;  /* 0x0000005c5018723c */ /* 0x040fec0000001818 */
[-C--:B------:R-:W-:Y:S06]  /*1d660*/  HMMA.16816.F32 R28, R80, R94.reuse, R28 ;  /* 0x0000005e501c723c */ /* 0x080fec000000181c */
[C---:B------:R-:W-:Y:S01]  /*1d670*/  HMMA.16816.F32 R32, R76.reuse, R94, R32 ;  /* 0x0000005e4c20723c */ /* 0x040fe20000001820 */
[----:B------:R-:W-:Y:S05]  /*1d680*/  LDSM.16.MT88.4 R92, [R217+0x9800] ;  /* 0x00980000d95c783b */ /* 0x000fea0000004200 */
        /* <DEDUP_REMOVED lines=15> */
[----:B------:R-:W-:Y:S05]  /*1d780*/  F2FP.F16.F32.PACK_AB R82, R183, R158 ;  /* 0x0000009eb752723e */ /* 0x000fea00000000ff */
[-C--:B--2---:R-:W-:Y:S03]  /*1d790*/  HMMA.16816.F32 R4, R76, R84.reuse, R4 ;  /* 0x000000544c04723c */ /* 0x084fe60000001804 */
[----:B----4-:R-:W-:Y:S02]  /*1d7a0*/  IMAD.MOV.U32 R186, RZ, RZ, R190 ;  /* 0x000000ffffba7224 */ /* 0x010fe400078e00be */
[----:B------:R-:W-:Y:S02]  /*1d7b0*/  IMAD.MOV.U32 R190, RZ, RZ, R177 ;  /* 0x000000ffffbe7224 */ /* 0x000fe400078e00b1 */
[----:B------:R-:W-:Y:S04]  /*1d7c0*/  IMAD.MOV.U32 R177, RZ, RZ, R181 ;  /* 0x000000ffffb17224 */ /* 0x000fe800078e00b5 */
[----:B------:R-:W-:Y:S01]  /*1d7d0*/  IMAD.MOV.U32 R181, RZ, RZ, R180 ;  /* 0x000000ffffb57224 */ /* 0x000fe200078e00b4 */
[----:B------:R-:W-:Y:S01]  /*1d7e0*/  MOV R180, R196 ;  /* 0x000000c400b47202 */ /* 0x000fe20000000f00 */
[----:B------:R-:W-:Y:S02]  /*1d7f0*/  IMAD.MOV.U32 R187, RZ, RZ, R186 ;  /* 0x000000ffffbb7224 */ /* 0x000fe400078e00ba */
[----:B------:R-:W-:Y:S02]  /*1d800*/  IMAD.MOV.U32 R196, RZ, RZ, R139 ;  /* 0x000000ffffc47224 */ /* 0x000fe400078e008b */
[----:B------:R-:W-:Y:S02]  /*1d810*/  IMAD.MOV.U32 R186, RZ, RZ, R190 ;  /* 0x000000ffffba7224 */ /* 0x000fe400078e00be */
[----:B------:R-:W-:Y:S02]  /*1d820*/  IMAD.MOV.U32 R139, RZ, RZ, R143 ;  /* 0x000000ffff8b7224 */ /* 0x000fe400078e008f */
[----:B------:R-:W-:Y:S01]  /*1d830*/  IMAD.MOV.U32 R190, RZ, RZ, R177 ;  /* 0x000000ffffbe7224 */ /* 0x000fe200078e00b1 */
[----:B------:R-:W2:Y:S01]  /*1d840*/  LDL.LU R143, [R1+0x48] ;  /* 0x00004800018f7983 */ /* 0x000ea20000300800 */
[----:B------:R-:W-:Y:S01]  /*1d850*/  IMAD.MOV.U32 R177, RZ, RZ, R181 ;  /* 0x000000ffffb17224 */ /* 0x000fe200078e00b5 */
[----:B------:R-:W-:Y:S01]  /*1d860*/  MOV R181, R180 ;  /* 0x000000b400b57202 */ /* 0x000fe20000000f00 */
[----:B------:R-:W-:Y:S02]  /*1d870*/  IMAD.MOV.U32 R180, RZ, RZ, R196 ;  /* 0x000000ffffb47224 */ /* 0x000fe400078e00c4 */
[----:B------:R-:W-:Y:S02]  /*1d880*/  IMAD.MOV.U32 R196, RZ, RZ, R139 ;  /* 0x000000ffffc47224 */ /* 0x000fe400078e008b */
[----:B------:R-:W-:Y:S02]  /*1d890*/  IMAD.MOV.U32 R139, RZ, RZ, R155 ;  /* 0x000000ffff8b7224 */ /* 0x000fe400078e009b */
[----:B------:R-:W3:Y:S01]  /*1d8a0*/  LDL.LU R155, [R1+0x10] ;  /* 0x00001000019b7983 */ /* 0x000ee20000300800 */
[----:B------:R-:W-:Y:S01]  /*1d8b0*/  IMAD.MOV.U32 R182, RZ, RZ, R177 ;  /* 0x000000ffffb67224 */ /* 0x000fe200078e00b1 */
[----:B------:R-:W-:Y:S01]  /*1d8c0*/  MOV R177, R180 ;  /* 0x000000b400b17202 */ /* 0x000fe20000000f00 */
[----:B------:R-:W-:Y:S02]  /*1d8d0*/  IMAD.MOV.U32 R180, RZ, RZ, R139 ;  /* 0x000000ffffb47224 */ /* 0x000fe400078e008b */
[----:B------:R4:W1:Y:S01]  /*1d8e0*/  MUFU.EX2 R139, R0 ;  /* 0x00000000008b7308 */ /* 0x0008620000000800 */
[----:B------:R-:W-:Y:S02]  /*1d8f0*/  IMAD.MOV.U32 R178, RZ, RZ, R187 ;  /* 0x000000ffffb27224 */ /* 0x000fe400078e00bb */
[----:B------:R-:W-:Y:S02]  /*1d900*/  IMAD.MOV.U32 R187, RZ, RZ, R190 ;  /* 0x000000ffffbb7224 */ /* 0x000fe400078e00be */
[----:B------:R-:W-:Y:S02]  /*1d910*/  IMAD.MOV.U32 R190, RZ, RZ, R181 ;  /* 0x000000ffffbe7224 */ /* 0x000fe400078e00b5 */
[----:B------:R-:W-:Y:S02]  /*1d920*/  IMAD.MOV.U32 R181, RZ, RZ, R196 ;  /* 0x000000ffffb57224 */ /* 0x000fe400078e00c4 */
[----:B------:R-:W-:Y:S02]  /*1d930*/  IMAD.MOV.U32 R239, RZ, RZ, R178 ;  /* 0x000000ffffef7224 */ /* 0x000fe400078e00b2 */
[----:B------:R-:W-:Y:S04]  /*1d940*/  IMAD.MOV.U32 R178, RZ, RZ, R190 ;  /* 0x000000ffffb27224 */ /* 0x000fe800078e00be */
[----:B------:R-:W-:Y:S02]  /*1d950*/  IMAD.MOV.U32 R236, RZ, RZ, R178 ;  /* 0x000000ffffec7224 */ /* 0x000fe400078e00b2 */
[----:B------:R-:W-:Y:S01]  /*1d960*/  MUFU.EX2 R178, R118 ;  /* 0x0000007600b27308 */ /* 0x000fe20000000800 */
[----:B----4-:R-:W-:Y:S01]  /*1d970*/  FFMA.FTZ R0, R179, UR4, -R74 ;  /* 0x00000004b3007c23 */ /* 0x010fe2000801084a */
[----:B------:R-:W-:Y:S01]  /*1d980*/  IMAD.MOV.U32 R179, RZ, RZ, R182 ;  /* 0x000000ffffb37224 */ /* 0x000fe200078e00b6 */
[----:B-1----:R-:W-:Y:S01]  /*1d990*/  F2FP.F16.F32.PACK_AB R81, R139, R171 ;  /* 0x000000ab8b51723e */ /* 0x002fe200000000ff */
[----:B------:R-:W-:Y:S01]  /*1d9a0*/  IMAD.MOV.U32 R182, RZ, RZ, R177 ;  /* 0x000000ffffb67224 */ /* 0x000fe200078e00b1 */
[----:B------:R-:W-:Y:S01]  /*1d9b0*/  MOV R177, R181 ;  /* 0x000000b500b17202 */ /* 0x000fe20000000f00 */
[----:B------:R-:W-:Y:S04]  /*1d9c0*/  IMAD.MOV.U32 R181, RZ, RZ, R180 ;  /* 0x000000ffffb57224 */ /* 0x000fe800078e00b4 */
[----:B------:R1:W-:Y:S01]  /*1d9d0*/  MUFU.EX2 R190, R0 ;  /* 0x0000000000be7308 */ /* 0x0003e20000000800 */
[----:B------:R-:W-:Y:S01]  /*1d9e0*/  MOV R175, R177 ;  /* 0x000000b100af7202 */ /* 0x000fe20000000f00 */
[----:B------:R-:W-:Y:S02]  /*1d9f0*/  IMAD.MOV.U32 R240, RZ, RZ, R181 ;  /* 0x000000fffff07224 */ /* 0x000fe400078e00b5 */
[----:B------:R-:W-:Y:S03]  /*1da00*/  IMAD.MOV.U32 R174, RZ, RZ, R182 ;  /* 0x000000ffffae7224 */ /* 0x000fe600078e00b6 */
[----:B------:R-:W-:Y:S01]  /*1da10*/  MOV R242, R240 ;  /* 0x000000f000f27202 */ /* 0x000fe20000000f00 */
[----:B------:R-:W-:Y:S02]  /*1da20*/  IMAD.MOV.U32 R240, RZ, RZ, R174 ;  /* 0x000000fffff07224 */ /* 0x000fe400078e00ae */
[----:B------:R-:W-:Y:S01]  /*1da30*/  MUFU.EX2 R182, R135 ;  /* 0x0000008700b67308 */ /* 0x000fe20000000800 */
[----:B-1----:R-:W-:Y:S01]  /*1da40*/  FFMA.FTZ R0, R239, UR4, -R74 ;  /* 0x00000004ef007c23 */ /* 0x002fe2000801084a */
[----:B------:R-:W-:Y:S08]  /*1da50*/  IMAD.MOV.U32 R239, RZ, RZ, R179 ;  /* 0x000000ffffef7224 */ /* 0x000ff000078e00b3 */
[----:B------:R-:W-:Y:S01]  /*1da60*/  MUFU.EX2 R181, R117 ;  /* 0x0000007500b57308 */ /* 0x000fe20000000800 */
[----:B------:R-:W-:Y:S02]  /*1da70*/  IMAD.MOV.U32 R174, RZ, RZ, R239 ;  /* 0x000000ffffae7224 */ /* 0x000fe400078e00ef */
[----:B------:R-:W-:Y:S02]  /*1da80*/  IMAD.MOV.U32 R239, RZ, RZ, R186 ;  /* 0x000000ffffef7224 */ /* 0x000fe400078e00ba */
[----:B------:R-:W-:Y:S01]  /*1da90*/  IMAD.MOV.U32 R186, RZ, RZ, R195 ;  /* 0x000000ffffba7224 */ /* 0x000fe200078e00c3 */
[----:B------:R-:W-:Y:S01]  /*1daa0*/  MOV R195, R194 ;  /* 0x000000c200c37202 */ /* 0x000fe20000000f00 */
        /* <DEDUP_REMOVED lines=8> */
[----:B------:R-:W-:Y:S07]  /*1db30*/  IMAD.MOV.U32 R193, RZ, RZ, R228 ;  /* 0x000000ffffc17224 */ /* 0x000fee00078e00e4 */
[----:B------:R-:W-:Y:S01]  /*1db40*/  MUFU.EX2 R118, R235 ;  /* 0x000000eb00767308 */ /* 0x000fe20000000800 */
[----:B---3--:R-:W-:Y:S02]  /*1db50*/  IMAD.MOV.U32 R196, RZ, RZ, R155 ;  /* 0x000000ffffc47224 */ /* 0x008fe400078e009b */
[----:B------:R-:W-:Y:S02]  /*1db60*/  IMAD.MOV.U32 R155, RZ, RZ, R162 ;  /* 0x000000ffff9b7224 */ /* 0x000fe400078e00a2 */
[----:B------:R-:W3:Y:S01]  /*1db70*/  LDL.LU R162, [R1+0x28] ;  /* 0x0000280001a27983 */ /* 0x000ee20000300800 */
[----:B------:R-:W-:Y:S02]  /*1db80*/  IMAD.MOV.U32 R180, RZ, RZ, R196 ;  /* 0x000000ffffb47224 */ /* 0x000fe400078e00c4 */
[----:B------:R-:W-:Y:S02]  /*1db90*/  IMAD.MOV.U32 R196, RZ, RZ, R159 ;  /* 0x000000ffffc47224 */ /* 0x000fe400078e009f */
[----:B------:R-:W-:Y:S02]  /*1dba0*/  IMAD.MOV.U32 R159, RZ, RZ, R232 ;  /* 0x000000ffff9f7224 */ /* 0x000fe400078e00e8 */
[----:B------:R4:W5:Y:S01]  /*1dbb0*/  LDL.LU R232, [R1+0x108] ;  /* 0x0001080001e87983 */ /* 0x0009620000300800 */
[----:B------:R-:W-:Y:S02]  /*1dbc0*/  IMAD.MOV.U32 R241, RZ, RZ, R196 ;  /* 0x000000fffff17224 */ /* 0x000fe400078e00c4 */
[----:B------:R-:W-:Y:S01]  /*1dbd0*/  IMAD.MOV.U32 R196, RZ, RZ, R159 ;  /* 0x000000ffffc47224 */ /* 0x000fe200078e009f */
[----:B------:R-:W2:Y:S01]  /*1dbe0*/  LDL.LU R160, [R1+0x20] ;  /* 0x0000200001a07983 */ /* 0x000ea20000300800 */
[----:B------:R1:W4:Y:S01]  /*1dbf0*/  MUFU.EX2 R159, R0 ;  /* 0x00000000009f7308 */ /* 0x0003220000000800 */
[----:B------:R-:W-:Y:S02]  /*1dc00*/  IMAD.MOV.U32 R243, RZ, RZ, R180 ;  /* 0x000000fffff37224 */ /* 0x000fe400078e00b4 */
[----:B------:R2:W5:Y:S07]  /*1dc10*/  LDL.LU R228, [R1+0x104] ;  /* 0x0001040001e47983 */ /* 0x00056e0000300800 */
[----:B------:R-:W-:Y:S01]  /*1dc20*/  MUFU.EX2 R180, R129 ;  /* 0x0000008100b47308 */ /* 0x000fe20000000800 */
[----:B-1----:R-:W-:Y:S01]  /*1dc30*/  FFMA.FTZ R0, R241, UR4, -R73 ;  /* 0x00000004f1007c23 */ /* 0x002fe20008010849 */
[----:B------:R-:W-:Y:S01]  /*1dc40*/  IMAD.MOV.U32 R241, RZ, RZ, R243 ;  /* 0x000000fffff17224 */ /* 0x000fe200078e00f3 */
[----:B----4-:R-:W-:Y:S01]  /*1dc50*/  F2FP.F16.F32.PACK_AB R83, R159, R190 ;  /* 0x000000be9f53723e */ /* 0x010fe200000000ff */
[----:B------:R-:W-:Y:S02]  /*1dc60*/  IMAD.MOV.U32 R243, RZ, RZ, R175 ;  /* 0x000000fffff37224 */ /* 0x000fe400078e00af */
[----:B------:R-:W-:Y:S01]  /*1dc70*/  IMAD.MOV.U32 R175, RZ, RZ, R236 ;  /* 0x000000ffffaf7224 */ /* 0x000fe200078e00ec */
[----:B------:R-:W-:Y:S01]  /*1dc80*/  MOV R116, R241 ;  /* 0x000000f100747202 */ /* 0x000fe20000000f00 */
[----:B------:R-:W-:Y:S02]  /*1dc90*/  IMAD.MOV.U32 R236, RZ, RZ, R187 ;  /* 0x000000ffffec7224 */ /* 0x000fe400078e00bb */
[C---:B------:R-:W-:Y:S01]  /*1dca0*/  HMMA.16816.F32 R8, R80.reuse, R84, R8 ;  /* 0x000000545008723c */ /* 0x040fe20000001808 */
[----:B------:R1:W-:Y:S03]  /*1dcb0*/  MUFU.EX2 R187, R0 ;  /* 0x0000000000bb7308 */ /* 0x0003e60000000800 */
[----:B------:R-:W-:Y:S02]  /*1dcc0*/  IMAD.MOV.U32 R241, RZ, RZ, R243 ;  /* 0x000000fffff17224 */ /* 0x000fe400078e00f3 */
[----:B------:R-:W-:Y:S01]  /*1dcd0*/  FFMA.FTZ R75, R116, UR4, -R73 ;  /* 0x00000004744b7c23 */ /* 0x000fe20008010849 */
[-C--:B------:R-:W-:Y:S04]  /*1dce0*/  HMMA.16816.F32 R12, R80, R86.reuse, R12 ;  /* 0x00000056500c723c */ /* 0x080fe8000000180c */
[----:B------:R-:W-:Y:S02]  /*1dcf0*/  IMAD.MOV.U32 R243, RZ, RZ, R175 ;  /* 0x000000fffff37224 */ /* 0x000fe400078e00af */
[C---:B------:R-:W-:Y:S01]  /*1dd00*/  HMMA.16816.F32 R16, R76.reuse, R86, R16 ;  /* 0x000000564c10723c */ /* 0x040fe20000001810 */
[----:B------:R-:W4:Y:S04]  /*1dd10*/  LDSM.16.MT88.4 R84, [R216+0x9800] ;  /* 0x00980000d854783b */ /* 0x000f280000004200 */
[----:B------:R-:W-:Y:S01]  /*1dd20*/  IMAD.MOV.U32 R175, RZ, RZ, R236 ;  /* 0x000000ffffaf7224 */ /* 0x000fe200078e00ec */
[-C--:B------:R-:W-:Y:S05]  /*1dd30*/  HMMA.16816.F32 R20, R76, R92.reuse, R20 ;  /* 0x0000005c4c14723c */ /* 0x080fea0000001814 */
[----:B------:R-:W-:Y:S01]  /*1dd40*/  IMAD.MOV.U32 R236, RZ, RZ, R195 ;  /* 0x000000ffffec7224 */ /* 0x000fe200078e00c3 */
[C---:B------:R-:W-:Y:S05]  /*1dd50*/  HMMA.16816.F32 R24, R80.reuse, R92, R24 ;  /* 0x0000005c5018723c */ /* 0x040fea0000001818 */
[----:B------:R-:W-:Y:S01]  /*1dd60*/  IMAD.MOV.U32 R195, RZ, RZ, R199 ;  /* 0x000000ffffc37224 */ /* 0x000fe200078e00c7 */
[-C--:B------:R-:W-:Y:S05]  /*1dd70*/  HMMA.16816.F32 R28, R80, R94.reuse, R28 ;  /* 0x0000005e501c723c */ /* 0x080fea000000181c */
[----:B-1----:R-:W-:Y:S01]  /*1dd80*/  FFMA.FTZ R0, R115, UR4, -R73 ;  /* 0x0000000473007c23 */ /* 0x002fe20008010849 */
[C---:B------:R-:W-:Y:S01]  /*1dd90*/  HMMA.16816.F32 R32, R76.reuse, R94, R32 ;  /* 0x0000005e4c20723c */ /* 0x040fe20000001820 */
[----:B------:R-:W-:Y:S04]  /*1dda0*/  LDSM.16.MT88.4 R92, [R217+0xa000] ;  /* 0x00a00000d95c783b */ /* 0x000fe80000004200 */
[----:B------:R-:W-:Y:S01]  /*1ddb0*/  IMAD.MOV.U32 R199, RZ, RZ, R173 ;  /* 0x000000ffffc77224 */ /* 0x000fe200078e00ad */
[-C--:B------:R-:W-:Y:S05]  /*1ddc0*/  HMMA.16816.F32 R36, R76, R88.reuse, R36 ;  /* 0x000000584c24723c */ /* 0x080fea0000001824 */
[----:B------:R-:W-:Y:S01]  /*1ddd0*/  IMAD.MOV.U32 R173, RZ, RZ, R176 ;  /* 0x000000ffffad7224 */ /* 0x000fe200078e00b0 */
[C---:B------:R-:W-:Y:S05]  /*1dde0*/  HMMA.16816.F32 R40, R80.reuse, R88, R40 ;  /* 0x000000585028723c */ /* 0x040fea0000001828 */
[----:B------:R-:W-:Y:S01]  /*1ddf0*/  IMAD.MOV.U32 R176, RZ, RZ, R148 ;  /* 0x000000ffffb07224 */ /* 0x000fe200078e0094 */
[-C--:B------:R-:W-:Y:S01]  /*1de00*/  HMMA.16816.F32 R44, R80, R90.reuse, R44 ;  /* 0x0000005a502c723c */ /* 0x080fe2000000182c */
[----:B------:R-:W1:Y:S04]  /*1de10*/  MUFU.EX2 R148, R0 ;  /* 0x0000000000947308 */ /* 0x000e680000000800 */
[----:B------:R-:W-:Y:S01]  /*1de20*/  IMAD.MOV.U32 R115, RZ, RZ, R242 ;  /* 0x000000ffff737224 */ /* 0x000fe200078e00f2 */
[C---:B------:R-:W-:Y:S01]  /*1de30*/  HMMA.16816.F32 R48, R76.reuse, R90, R48 ;  /* 0x0000005a4c30723c */ /* 0x040fe20000001830 */
[----:B------:R-:W1:Y:S04]  /*1de40*/  LDSM.16.MT88.4 R88, [R214+0xa000] ;  /* 0x00a00000d658783b */ /* 0x000e680000004200 */
[----:B------:R-:W-:Y:S01]  /*1de50*/  IMAD.MOV.U32 R242, RZ, RZ, R240 ;  /* 0x000000fffff27224 */ /* 0x000fe200078e00f0 */
[-C--:B----4-:R-:W-:Y:S05]  /*1de60*/  HMMA.16816.F32 R52, R76, R84.reuse, R52 ;  /* 0x000000544c34723c */ /* 0x090fea0000001834 */
[----:B------:R-:W-:Y:S01]  /*1de70*/  IMAD.MOV.U32 R240, RZ, RZ, R174 ;  /* 0x000000fffff07224 */ /* 0x000fe200078e00ae */
[C---:B------:R-:W-:Y:S05]  /*1de80*/  HMMA.16816.F32 R56, R80.reuse, R84, R56 ;  /* 0x000000545038723c */ /* 0x040fea0000001838 */
[----:B------:R-:W-:Y:S01]  /*1de90*/  IMAD.MOV.U32 R174, RZ, RZ, R239 ;  /* 0x000000ffffae7224 */ /* 0x000fe200078e00ef */
[----:B------:R-:W-:Y:S01]  /*1dea0*/  MOV R239, R186 ;  /* 0x000000ba00ef7202 */ /* 0x000fe20000000f00 */
[----:B------:R-:W-:Y:S01]  /*1deb0*/  IMAD.MOV.U32 R114, RZ, RZ, R115 ;  /* 0x000000ffff727224 */ /* 0x000fe200078e0073 */
[-C--:B------:R-:W-:Y:S03]  /*1dec0*/  HMMA.16816.F32 R60, R80, R86.reuse, R60 ;  /* 0x00000056503c723c */ /* 0x080fe6000000183c */
[----:B------:R-:W-:Y:S02]  /*1ded0*/  IMAD.MOV.U32 R186, RZ, RZ, R194 ;  /* 0x000000ffffba7224 */ /* 0x000fe400078e00c2 */
[----:B------:R-:W-:Y:S01]  /*1dee0*/  FFMA.FTZ R3, R114, UR4, -R73 ;  /* 0x0000000472037c23 */ /* 0x000fe20008010849 */
[----:B------:R-:W-:Y:S01]  /*1def0*/  IMAD.MOV.U32 R194, RZ, RZ, R198 ;  /* 0x000000ffffc27224 */ /* 0x000fe200078e00c6 */
[----:B------:R-:W-:Y:S01]  /*1df00*/  HMMA.16816.F32 R64, R76, R86, R64 ;  /* 0x000000564c40723c */ /* 0x000fe20000001840 */
[----:B------:R-:W-:Y:S03]  /*1df10*/  LDSM.16.MT88.4 R84, [R214+0xa800] ;  /* 0x00a80000d654783b */ /* 0x000fe60000004200 */
[----:B------:R-:W-:Y:S01]  /*1df20*/  IMAD.MOV.U32 R115, RZ, RZ, R242 ;  /* 0x000000ffff737224 */ /* 0x000fe200078e00f2 */
[----:B-1----:R-:W-:Y:S01]  /*1df30*/  F2FP.F16.F32.PACK_AB R80, R148, R187 ;  /* 0x000000bb9450723e */ /* 0x002fe200000000ff */
[----:B------:R-:W-:Y:S01]  /*1df40*/  IMAD.MOV.U32 R116, RZ, RZ, R241 ;  /* 0x000000ffff747224 */ /* 0x000fe200078e00f1 */
[----:B------:R-:W-:Y:S01]  /*1df50*/  F2FP.F16.F32.PACK_AB R76, R180, R179 ;  /* 0x000000b3b44c723e */ /* 0x000fe200000000ff */
[----:B------:R-:W-:Y:S03]  /*1df60*/  IMAD.MOV.U32 R242, RZ, RZ, R240 ;  /* 0x000000fffff27224 */ /* 0x000fe600078e00f0 */
[----:B------:R-:W-:Y:S01]  /*1df70*/  F2FP.F16.F32.PACK_AB R77, R181, R178 ;  /* 0x000000b2b54d723e */ /* 0x000fe200000000ff */
[----:B------:R-:W-:Y:S01]  /*1df80*/  IMAD.MOV.U32 R241, RZ, RZ, R243 ;  /* 0x000000fffff17224 */ /* 0x000fe200078e00f3 */
[----:B------:R-:W-:Y:S01]  /*1df90*/  MOV R243, R175 ;  /* 0x000000af00f37202 */ /* 0x000fe20000000f00 */
[----:B------:R-:W-:Y:S01]  /*1dfa0*/  IMAD.MOV.U32 R240, RZ, RZ, R174 ;  /* 0x000000fffff07224 */ /* 0x000fe200078e00ae */
[----:B------:R-:W-:Y:S01]  /*1dfb0*/  F2FP.F16.F32.PACK_AB R78, R182, R238 ;  /* 0x000000eeb64e723e */ /* 0x000fe200000000ff */
[----:B------:R-:W-:Y:S01]  /*1dfc0*/  IMAD.MOV.U32 R174, RZ, RZ, R186 ;  /* 0x000000ffffae7224 */ /* 0x000fe200078e00ba */
[----:B------:R-:W-:Y:S01]  /*1dfd0*/  F2FP.F16.F32.PACK_AB R79, R177, R237 ;  /* 0x000000edb14f723e */ /* 0x000fe200000000ff */
[----:B------:R-:W-:Y:S02]  /*1dfe0*/  IMAD.MOV.U32 R175, RZ, RZ, R236 ;  /* 0x000000ffffaf7224 */ /* 0x000fe400078e00ec */
[----:B------:R-:W-:Y:S02]  /*1dff0*/  IMAD.MOV.U32 R186, RZ, RZ, R194 ;  /* 0x000000ffffba7224 */ /* 0x000fe400078e00c2 */
[----:B------:R-:W-:Y:S01]  /*1e000*/  IMAD.MOV.U32 R194, RZ, RZ, R199 ;  /* 0x000000ffffc27224 */ /* 0x000fe200078e00c7 */
[----:B------:R-:W-:Y:S01]  /*1e010*/  MOV R199, R173 ;  /* 0x000000ad00c77202 */ /* 0x000fe20000000f00 */
[----:B------:R-:W-:Y:S01]  /*1e020*/  IMAD.MOV.U32 R236, RZ, RZ, R195 ;  /* 0x000000ffffec7224 */ /* 0x000fe200078e00c3 */
[-C--:B------:R-:W-:Y:S03]  /*1e030*/  HMMA.16816.F32 R4, R76, R88.reuse, R4 ;  /* 0x000000584c04723c */ /* 0x080fe60000001804 */
[----:B------:R-:W-:Y:S02]  /*1e040*/  IMAD.MOV.U32 R114, RZ, RZ, R115 ;  /* 0x000000ffff727224 */ /* 0x000fe400078e0073 */
[----:B------:R-:W-:Y:S02]  /*1e050*/  IMAD.MOV.U32 R248, RZ, RZ, R116 ;  /* 0x000000fffff87224 */ /* 0x000fe400078e0074 */
[----:B------:R-:W-:Y:S04]  /*1e060*/  IMAD.MOV.U32 R115, RZ, RZ, R242 ;  /* 0x000000ffff737224 */ /* 0x000fe800078e00f2 */
[----:B------:R-:W-:Y:S01]  /*1e070*/  IMAD.MOV.U32 R242, RZ, RZ, R240 ;  /* 0x000000fffff27224 */ /* 0x000fe200078e00f0 */
[----:B------:R-:W-:Y:S01]  /*1e080*/  MOV R240, R174 ;  /* 0x000000ae00f07202 */ /* 0x000fe20000000f00 */
[----:B------:R-:W-:Y:S02]  /*1e090*/  IMAD.MOV.U32 R116, RZ, RZ, R241 ;  /* 0x000000ffff747224 */ /* 0x000fe400078e00f1 */
[----:B------:R-:W-:Y:S01]  /*1e0a0*/  FFMA.FTZ R0, R248, UR4, -R74 ;  /* 0x00000004f8007c23 */ /* 0x000fe2000801084a */
[----:B------:R-:W-:Y:S02]  /*1e0b0*/  IMAD.MOV.U32 R241, RZ, RZ, R243 ;  /* 0x000000fffff17224 */ /* 0x000fe400078e00f3 */
[----:B------:R-:W-:Y:S02]  /*1e0c0*/  IMAD.MOV.U32 R243, RZ, RZ, R175 ;  /* 0x000000fffff37224 */ /* 0x000fe400078e00af */
[----:B------:R1:W-:Y:S01]  /*1e0d0*/  MUFU.EX2 R175, R3 ;  /* 0x0000000300af7308 */ /* 0x0003e20000000800 */
[----:B------:R-:W-:Y:S02]  /*1e0e0*/  IMAD.MOV.U32 R174, RZ, RZ, R236 ;  /* 0x000000ffffae7224 */ /* 0x000fe400078e00ec */
[----:B------:R-:W-:Y:S02]  /*1e0f0*/  IMAD.MOV.U32 R236, RZ, RZ, R186 ;  /* 0x000000ffffec7224 */ /* 0x000fe400078e00ba */
[----:B------:R-:W-:Y:S02]  /*1e100*/  IMAD.MOV.U32 R186, RZ, RZ, R199 ;  /* 0x000000ffffba7224 */ /* 0x000fe400078e00c7 */
[----:B------:R-:W-:Y:S02]  /*1e110*/  IMAD.MOV.U32 R248, RZ, RZ, R116 ;  /* 0x000000fffff87224 */ /* 0x000fe400078e0074 */
[----:B------:R-:W-:Y:S01]  /*1e120*/  IMAD.MOV.U32 R116, RZ, RZ, R243 ;  /* 0x000000ffff747224 */ /* 0x000fe200078e00f3 */
[----:B------:R-:W-:Y:S01]  /*1e130*/  MOV R243, R174 ;  /* 0x000000ae00f37202 */ /* 0x000fe20000000f00 */
[----:B------:R-:W-:Y:S01]  /*1e140*/  IMAD.MOV.U32 R198, RZ, RZ, R172 ;  /* 0x000000ffffc67224 */ /* 0x000fe200078e00ac */
[----:B------:R-:W-:Y:S01]  /*1e150*/  MOV R172, R196 ;  /* 0x000000c400ac7202 */ /* 0x000fe20000000f00 */
[----:B------:R-:W-:Y:S01]  /*1e160*/  IMAD.MOV.U32 R174, RZ, RZ, R186 ;  /* 0x000000ffffae7224 */ /* 0x000fe200078e00ba */
[----:B------:R-:W-:Y:S01]  /*1e170*/  MOV R244, R248 ;  /* 0x000000f800f47202 */ /* 0x000fe20000000f00 */
[----:B------:R4:W-:Y:S01]  /*1e180*/  MUFU.EX2 R186, R0 ;  /* 0x0000000000ba7308 */ /* 0x0009e20000000800 */
[----:B------:R-:W-:Y:S02]  /*1e190*/  IMAD.MOV.U32 R196, RZ, RZ, R230 ;  /* 0x000000ffffc47224 */ /* 0x000fe400078e00e6 */
[----:B-1----:R-:W-:Y:S01]  /*1e1a0*/  FADD.FTZ R3, R105, R96 ;  /* 0x0000006069037221 */ /* 0x002fe20000010000 */
[----:B------:R-:W-:Y:S02]  /*1e1b0*/  IMAD.MOV.U32 R195, RZ, RZ, R198 ;  /* 0x000000ffffc37224 */ /* 0x000fe400078e00c6 */
[--C-:B------:R-:W-:Y:S01]  /*1e1c0*/  FFMA.FTZ R96, R220, UR4, -R73.reuse ;  /* 0x00000004dc607c23 */ /* 0x100fe20008010849 */
[----:B------:R-:W-:Y:S02]  /*1e1d0*/  IMAD.MOV.U32 R198, RZ, RZ, R172 ;  /* 0x000000ffffc67224 */ /* 0x000fe400078e00ac */
[----:B------:R-:W-:Y:S01]  /*1e1e0*/  FFMA.FTZ R105, R213, UR4, -R73 ;  /* 0x00000004d5697c23 */ /* 0x000fe20008010849 */
[----:B------:R-:W-:Y:S01]  /*1e1f0*/  IMAD.MOV.U32 R173, RZ, RZ, R176 ;  /* 0x000000ffffad7224 */ /* 0x000fe200078e00b0 */
[----:B------:R1:W5:Y:S01]  /*1e200*/  LDL.LU R230, [R1+0x100] ;  /* 0x0001000001e67983 */ /* 0x0003620000300800 */
        /* <DEDUP_REMOVED lines=9> */
[----:B----4-:R-:W-:Y:S01]  /*1e2a0*/  FFMA.FTZ R0, R247, UR4, -R74 ;  /* 0x00000004f7007c23 */ /* 0x010fe2000801084a */
        /* <DEDUP_REMOVED lines=12> */
[----:B------:R4:W1:Y:S01]  /*1e370*/  MUFU.EX2 R149, R75 ;  /* 0x0000004b00957308 */ /* 0x0008620000000800 */
[----:B------:R-:W-:Y:S02]  /*1e380*/  IMAD.MOV.U32 R119, RZ, RZ, R115 ;  /* 0x000000ffff777224 */ /* 0x000fe400078e0073 */
[----:B------:R-:W-:Y:S01]  /*1e390*/  FFMA.FTZ R155, R155, UR4, -R73 ;  /* 0x000000049b9b7c23 */ /* 0x000fe20008010849 */
[----:B------:R-:W-:Y:S06]  /*1e3a0*/  IMAD.MOV.U32 R115, RZ, RZ, R140 ;  /* 0x000000ffff737224 */ /* 0x000fec00078e008c */
[----:B------:R-:W-:Y:S01]  /*1e3b0*/  MUFU.EX2 R140, R98 ;  /* 0x00000062008c7308 */ /* 0x000fe20000000800 */
[----:B----4-:R-:W-:Y:S01]  /*1e3c0*/  FADD.FTZ R75, R106, R97 ;  /* 0x000000616a4b7221 */ /* 0x010fe20000010000 */
[----:B------:R-:W-:Y:S01]  /*1e3d0*/  FFMA.FTZ R106, R212, UR4, -R73 ;  /* 0x00000004d46a7c23 */ /* 0x000fe20008010849 */
[----:B-1----:R-:W-:Y:S02]  /*1e3e0*/  F2FP.F16.F32.PACK_AB R82, R175, R149 ;  /* 0x00000095af52723e */ /* 0x002fe400000000ff */
[----:B------:R-:W-:Y:S01]  /*1e3f0*/  FADD.FTZ R75, R101, R75 ;  /* 0x0000004b654b7221 */ /* 0x000fe20000010000 */
[----:B---3--:R-:W-:Y:S04]  /*1e400*/  IMAD.MOV.U32 R176, RZ, RZ, R162 ;  /* 0x000000ffffb07224 */ /* 0x008fe800078e00a2 */
[----:B------:R-:W-:Y:S04]  /*1e410*/  IMAD.MOV.U32 R172, RZ, RZ, R176 ;  /* 0x000000ffffac7224 */ /* 0x000fe800078e00b0 */
[----:B------:R-:W-:Y:S02]  /*1e420*/  IMAD.MOV.U32 R173, RZ, RZ, R172 ;  /* 0x000000ffffad7224 */ /* 0x000fe400078e00ac */
[----:B--2---:R-:W-:Y:S01]  /*1e430*/  IMAD.MOV.U32 R162, RZ, RZ, R160 ;  /* 0x000000ffffa27224 */ /* 0x004fe200078e00a0 */
[----:B------:R-:W-:Y:S02]  /*1e440*/  MOV R160, R226 ;  /* 0x000000e200a07202 */ /* 0x000fe40000000f00 */
[----:B------:R-:W-:Y:S01]  /*1e450*/  MOV R174, R173 ;  /* 0x000000ad00ae7202 */ /* 0x000fe20000000f00 */
[----:B------:R2:W5:Y:S01]  /*1e460*/  LDL.LU R226, [R1+0xfc] ;  /* 0x0000fc0001e27983 */ /* 0x0005620000300800 */
[----:B------:R-:W-:Y:S01]  /*1e470*/  MOV R176, R162 ;  /* 0x000000a200b07202 */ /* 0x000fe20000000f00 */
[----:B------:R-:W-:Y:S02]  /*1e480*/  IMAD.MOV.U32 R162, RZ, RZ, R233 ;  /* 0x000000ffffa27224 */ /* 0x000fe400078e00e9 */
[--C-:B------:R-:W-:Y:S01]  /*1e490*/  FFMA.FTZ R160, R160, UR4, -R73.reuse ;  /* 0x00000004a0a07c23 */ /* 0x100fe20008010849 */
[----:B------:R2:W5:Y:S01]  /*1e4a0*/  LDL.LU R233, [R1+0xf8] ;  /* 0x0000f80001e97983 */ /* 0x0005620000300800 */
[----:B------:R-:W-:Y:S02]  /*1e4b0*/  IMAD.MOV.U32 R172, RZ, RZ, R176 ;  /* 0x000000ffffac7224 */ /* 0x000fe400078e00b0 */
[----:B------:R-:W-:Y:S01]  /*1e4c0*/  FFMA.FTZ R162, R162, UR4, -R73 ;  /* 0x00000004a2a27c23 */ /* 0x000fe20008010849 */
[----:B------:R-:W-:Y:S02]  /*1e4d0*/  IMAD.MOV.U32 R176, RZ, RZ, R143 ;  /* 0x000000ffffb07224 */ /* 0x000fe400078e008f */
[----:B------:R-:W-:Y:S02]  /*1e4e0*/  IMAD.MOV.U32 R143, RZ, RZ, R223 ;  /* 0x000000ffff8f7224 */ /* 0x000fe400078e00df */
[----:B------:R-:W-:Y:S01]  /*1e4f0*/  IMAD.MOV.U32 R236, RZ, RZ, R172 ;  /* 0x000000ffffec7224 */ /* 0x000fe200078e00ac */
[----:B------:R2:W5:Y:S01]  /*1e500*/  LDL.LU R223, [R1+0xf4] ;  /* 0x0000f40001df7983 */ /* 0x0005620000300800 */
[----:B------:R-:W-:Y:S02]  /*1e510*/  IMAD.MOV.U32 R172, RZ, RZ, R143 ;  /* 0x000000ffffac7224 */ /* 0x000fe400078e008f */
[----:B------:R1:W3:Y:S01]  /*1e520*/  MUFU.EX2 R143, R0 ;  /* 0x00000000008f7308 */ /* 0x0002e20000000800 */
[----:B------:R-:W-:Y:S02]  /*1e530*/  IMAD.MOV.U32 R173, RZ, RZ, R176 ;  /* 0x000000ffffad7224 */ /* 0x000fe400078e00b0 */
[----:B------:R-:W-:Y:S02]  /*1e540*/  IMAD.MOV.U32 R176, RZ, RZ, R150 ;  /* 0x000000ffffb07224 */ /* 0x000fe400078e0096 */
[----:B------:R-:W-:Y:S02]  /*1e550*/  IMAD.MOV.U32 R150, RZ, RZ, R222 ;  /* 0x000000ffff967224 */ /* 0x000fe400078e00de */
[----:B------:R-:W-:Y:S01]  /*1e560*/  IMAD.MOV.U32 R121, RZ, RZ, R173 ;  /* 0x000000ffff797224 */ /* 0x000fe200078e00ad */
[----:B------:R2:W5:Y:S02]  /*1e570*/  LDL.LU R222, [R1+0xf0] ;  /* 0x0000f00001de7983 */ /* 0x0005640000300800 */
[----:B------:R-:W-:Y:S01]  /*1e580*/  MUFU.EX2 R173, R201 ;  /* 0x000000c900ad7308 */ /* 0x000fe20000000800 */
[----:B------:R-:W-:Y:S02]  /*1e590*/  IMAD.MOV.U32 R108, RZ, RZ, R172 ;  /* 0x000000ffff6c7224 */ /* 0x000fe400078e00ac */
[----:B-1----:R-:W-:Y:S01]  /*1e5a0*/  FFMA.FTZ R0, R244, UR4, -R74 ;  /* 0x00000004f4007c23 */ /* 0x002fe2000801084a */
[----:B------:R-:W-:Y:S01]  /*1e5b0*/  IMAD.MOV.U32 R244, RZ, RZ, R247 ;  /* 0x000000fffff47224 */ /* 0x000fe200078e00f7 */
[----:B---3--:R-:W-:Y:S01]  /*1e5c0*/  F2FP.F16.F32.PACK_AB R81, R143, R186 ;  /* 0x000000ba8f51723e */ /* 0x008fe200000000ff */
[----:B------:R-:W-:Y:S01]  /*1e5d0*/  IMAD.MOV.U32 R247, RZ, RZ, R248 ;  /* 0x000000fffff77224 */ /* 0x000fe200078e00f8 */
[----:B------:R-:W-:Y:S01]  /*1e5e0*/  MOV R248, R114 ;  /* 0x0000007200f87202 */ /* 0x000fe20000000f00 */
[----:B------:R-:W-:Y:S02]  /*1e5f0*/  IMAD.MOV.U32 R114, RZ, RZ, R116 ;  /* 0x000000ffff727224 */ /* 0x000fe400078e0074 */
[----:B------:R-:W-:Y:S01]  /*1e600*/  MUFU.EX2 R172, R210 ;  /* 0x000000d200ac7308 */ /* 0x000fe20000000800 */
[----:B------:R-:W-:Y:S01]  /*1e610*/  IMAD.MOV.U32 R116, RZ, RZ, R242 ;  /* 0x000000ffff747224 */ /* 0x000fe200078e00f2 */
[----:B------:R-:W-:Y:S01]  /*1e620*/  MOV R245, R248 ;  /* 0x000000f800f57202 */ /* 0x000fe20000000f00 */
        /* <DEDUP_REMOVED lines=8> */
[----:B------:R-:W-:Y:S03]  /*1e6b0*/  IMAD.MOV.U32 R240, RZ, RZ, R221 ;  /* 0x000000fffff07224 */ /* 0x000fe600078e00dd */
[----:B------:R-:W-:Y:S01]  /*1e6c0*/  MUFU.EX2 R174, R128 ;  /* 0x0000008000ae7308 */ /* 0x000fe20000000800 */
[----:B------:R-:W-:Y:S01]  /*1e6d0*/  IMAD.MOV.U32 R251, RZ, RZ, R123 ;  /* 0x000000fffffb7224 */ /* 0x000fe200078e007b */
[----:B------:R2:W5:Y:S01]  /*1e6e0*/  LDL.LU R221, [R1+0xec] ;  /* 0x0000ec0001dd7983 */ /* 0x0005620000300800 */
[----:B------:R-:W-:Y:S02]  /*1e6f0*/  IMAD.MOV.U32 R123, RZ, RZ, R245 ;  /* 0x000000ffff7b7224 */ /* 0x000fe400078e00f5 */
[----:B------:R-:W-:Y:S01]  /*1e700*/  IMAD.MOV.U32 R245, RZ, RZ, R141 ;  /* 0x000000fffff57224 */ /* 0x000fe200078e008d */
[----:B------:R2:W5:Y:S01]  /*1e710*/  LDL.LU R220, [R1+0xe8] ;  /* 0x0000e80001dc7983 */ /* 0x0005620000300800 */
[----:B------:R-:W-:Y:S03]  /*1e720*/  IMAD.MOV.U32 R114, RZ, RZ, R242 ;  /* 0x000000ffff727224 */ /* 0x000fe600078e00f2 */
[----:B------:R-:W-:Y:S01]  /*1e730*/  MUFU.EX2 R141, R96 ;  /* 0x00000060008d7308 */ /* 0x000fe20000000800 */
[----:B-1----:R-:W-:Y:S01]  /*1e740*/  FFMA.FTZ R0, R244, UR4, -R74 ;  /* 0x00000004f4007c23 */ /* 0x002fe2000801084a */
[----:B------:R-:W-:Y:S02]  /*1e750*/  IMAD.MOV.U32 R244, RZ, RZ, R247 ;  /* 0x000000fffff47224 */ /* 0x000fe400078e00f7 */
[----:B------:R-:W-:Y:S02]  /*1e760*/  IMAD.MOV.U32 R247, RZ, RZ, R150 ;  /* 0x000000fffff77224 */ /* 0x000fe400078e0096 */
[----:B------:R-:W-:Y:S04]  /*1e770*/  IMAD.MOV.U32 R242, RZ, RZ, R197 ;  /* 0x000000fffff27224 */ /* 0x000fe800078e00c5 */
[----:B------:R1:W3:Y:S01]  /*1e780*/  MUFU.EX2 R150, R0 ;  /* 0x0000000000967308 */ /* 0x0002e20000000800 */
[----:B------:R-:W-:Y:S02]  /*1e790*/  IMAD.MOV.U32 R197, RZ, RZ, R151 ;  /* 0x000000ffffc57224 */ /* 0x000fe400078e0097 */
[----:B------:R-:W-:Y:S01]  /*1e7a0*/  IMAD.MOV.U32 R248, RZ, RZ, R243 ;  /* 0x000000fffff87224 */ /* 0x000fe200078e00f3 */
[----:B------:R-:W-:Y:S06]  /*1e7b0*/  MOV R243, R176 ;  /* 0x000000b000f37202 */ /* 0x000fec0000000f00 */
[----:B------:R-:W-:Y:S10]  /*1e7c0*/  MUFU.EX2 R151, R205 ;  /* 0x000000cd00977308 */ /* 0x000ff40000000800 */
[----:B------:R-:W-:Y:S01]  /*1e7d0*/  MUFU.EX2 R176, R204 ;  /* 0x000000cc00b07308 */ /* 0x000fe20000000800 */
[----:B-1----:R-:W-:Y:S01]  /*1e7e0*/  FFMA.FTZ R0, R120, UR4, -R73 ;  /* 0x0000000478007c23 */ /* 0x002fe20008010849 */
[----:B------:R-:W-:Y:S01]  /*1e7f0*/  IMAD.MOV.U32 R120, RZ, RZ, R107 ;  /* 0x000000ffff787224 */ /* 0x000fe200078e006b */
[----:B---3--:R-:W-:Y:S01]  /*1e800*/  F2FP.F16.F32.PACK_AB R83, R150, R236 ;  /* 0x000000ec9653723e */ /* 0x008fe200000000ff */
[----:B------:R-:W-:Y:S02]  /*1e810*/  IMAD.MOV.U32 R107, RZ, RZ, R108 ;  /* 0x000000ffff6b7224 */ /* 0x000fe400078e006c */
[----:B------:R-:W-:Y:S01]  /*1e820*/  IMAD.MOV.U32 R108, RZ, RZ, R142 ;  /* 0x000000ffff6c7224 */ /* 0x000fe200078e008e */
[----:B------:R-:W-:Y:S03]  /*1e830*/  MOV R142, R219 ;  /* 0x000000db008e7202 */ /* 0x000fe60000000f00 */
[----:B------:R1:W3:Y:S01]  /*1e840*/  MUFU.EX2 R201, R0 ;  /* 0x0000000000c97308 */ /* 0x0002e20000000800 */
[----:B------:R-:W-:Y:S01]  /*1e850*/  FFMA.FTZ R97, R120, UR4, -R73 ;  /* 0x0000000478617c23 */ /* 0x000fe20008010849 */
[C---:B------:R-:W-:Y:S01]  /*1e860*/  HMMA.16816.F32 R8, R80.reuse, R88, R8 ;  /* 0x000000585008723c */ /* 0x040fe20000001808 */
[----:B------:R2:W5:Y:S03]  /*1e870*/  LDL.LU R219, [R1+0xe4] ;  /* 0x0000e40001db7983 */ /* 0x0005660000300800 */
[----:B------:R-:W-:Y:S02]  /*1e880*/  IMAD.MOV.U32 R120, RZ, RZ, R107 ;  /* 0x000000ffff787224 */ /* 0x000fe400078e006b */
[--C-:B------:R-:W-:Y:S01]  /*1e890*/  FFMA.FTZ R107, R108, UR4, -R73.reuse ;  /* 0x000000046c6b7c23 */ /* 0x100fe20008010849 */
[-C--:B------:R-:W-:Y:S01]  /*1e8a0*/  HMMA.16816.F32 R12, R80, R90.reuse, R12 ;  /* 0x0000005a500c723c */ /* 0x080fe2000000180c */
[----:B------:R2:W5:Y:S01]  /*1e8b0*/  LDL.LU R218, [R1+0xe0] ;  /* 0x0000e00001da7983 */ /* 0x0005620000300800 */
[----:B------:R4:W-:Y:S02]  /*1e8c0*/  MUFU.EX2 R135, R97 ;  /* 0x0000006100877308 */ /* 0x0009e40000000800 */
[----:B------:R-:W-:Y:S02]  /*1e8d0*/  FFMA.FTZ R108, R142, UR4, -R73 ;  /* 0x000000048e6c7c23 */ /* 0x000fe40008010849 */
[C---:B------:R-:W-:Y:S01]  /*1e8e0*/  HMMA.16816.F32 R16, R76.reuse, R90, R16 ;  /* 0x0000005a4c10723c */ /* 0x040fe20000001810 */
[----:B------:R2:W5:Y:S05]  /*1e8f0*/  LDL.LU R213, [R1+0xdc] ;  /* 0x0000dc0001d57983 */ /* 0x00056a0000300800 */
[----:B------:R-:W2:Y:S01]  /*1e900*/  MUFU.EX2 R142, R207 ;  /* 0x000000cf008e7308 */ /* 0x000ea20000000800 */
[----:B-1----:R-:W-:Y:S01]  /*1e910*/  FFMA.FTZ R0, R251, UR4, -R74 ;  /* 0x00000004fb007c23 */ /* 0x002fe2000801084a */
[-C--:B------:R-:W-:Y:S01]  /*1e920*/  HMMA.16816.F32 R20, R76, R92.reuse, R20 ;  /* 0x0000005c4c14723c */ /* 0x080fe20000001814 */
[----:B------:R1:W5:Y:S02]  /*1e930*/  LDL.LU R212, [R1+0xd8] ;  /* 0x0000d80001d47983 */ /* 0x0003640000300800 */
[----:B------:R-:W-:Y:S03]  /*1e940*/  FADD.FTZ R73, R100, R99 ;  /* 0x0000006364497221 */ /* 0x000fe60000010000 */
[C---:B------:R-:W-:Y:S01]  /*1e950*/  HMMA.16816.F32 R24, R80.reuse, R92, R24 ;  /* 0x0000005c5018723c */ /* 0x040fe20000001818 */
[----:B----4-:R-:W4:Y:S01]  /*1e960*/  LDSM.16.MT88.4 R96, [R215+0xa000] ;  /* 0x00a00000d760783b */ /* 0x010f220000004200 */
[----:B------:R3:W-:Y:S03]  /*1e970*/  MUFU.EX2 R126, R245 ;  /* 0x000000f5007e7308 */ /* 0x0007e60000000800 */
[----:B------:R-:W-:Y:S01]  /*1e980*/  FADD.FTZ R100, R130, R3 ;  /* 0x0000000382647221 */ /* 0x000fe20000010000 */
[-C--:B------:R-:W-:Y:S03]  /*1e990*/  HMMA.16816.F32 R28, R80, R94.reuse, R28 ;  /* 0x0000005e501c723c */ /* 0x080fe6000000181c */
[----:B------:R-:W-:Y:S03]  /*1e9a0*/  LDSM.16.MT88.4 R88, [R217+0xa800] ;  /* 0x00a80000d958783b */ /* 0x000fe60000004200 */
[----:B------:R2:W-:Y:S01]  /*1e9b0*/  MUFU.EX2 R130, R0 ;  /* 0x0000000000827308 */ /* 0x0005e20000000800 */
[----:B------:R-:W-:Y:S01]  /*1e9c0*/  FADD.FTZ R73, R104, R73 ;  /* 0x0000004968497221 */ /* 0x000fe20000010000 */
[C---:B------:R-:W-:Y:S04]  /*1e9d0*/  HMMA.16816.F32 R32, R76.reuse, R94, R32 ;  /* 0x0000005e4c20723c */ /* 0x040fe80000001820 */
[----:B------:R-:W-:Y:S01]  /*1e9e0*/  FADD.FTZ R3, R103, R75 ;  /* 0x0000004b67037221 */ /* 0x000fe20000010000 */
[----:B------:R-:W-:Y:S01]  /*1e9f0*/  FADD.FTZ R104, R164, R73 ;  /* 0x00000049a4687221 */ /* 0x000fe20000010000 */
[----:B------:R-:W-:Y:S02]  /*1ea00*/  LDSM.16.MT88.4 R92, [R215+0xa800] ;  /* 0x00a80000d75c783b */ /* 0x000fe40000004200 */
[----:B------:R-:W-:Y:S03]  /*1ea10*/  MUFU.EX2 R125, R123 ;  /* 0x0000007b007d7308 */ /* 0x000fe60000000800 */
[----:B------:R-:W-:Y:S01]  /*1ea20*/  FADD.FTZ R73, R163, R3 ;  /* 0x00000003a3497221 */ /* 0x000fe20000010000 */
[----:B---3--:R-:W-:Y:S02]  /*1ea30*/  IMAD.MOV.U32 R245, RZ, RZ, R248 ;  /* 0x000000fffff57224 */ /* 0x008fe400078e00f8 */
[----:B------:R-:W-:Y:S02]  /*1ea40*/  IMAD.MOV.U32 R248, RZ, RZ, R116 ;  /* 0x000000fffff87224 */ /* 0x000fe400078e0074 */
[--C-:B--2---:R-:W-:Y:S01]  /*1ea50*/  FFMA.FTZ R0, R119, UR4, -R74.reuse ;  /* 0x0000000477007c23 */ /* 0x104fe2000801084a */
[----:B------:R-:W-:Y:S01]  /*1ea60*/  FADD.FTZ R73, R113, R73 ;  /* 0x0000004971497221 */ /* 0x000fe20000010000 */
[----:B------:R-:W-:Y:S10]  /*1ea70*/  MUFU.EX2 R123, R211 ;  /* 0x000000d3007b7308 */ /* 0x000ff40000000800 */
[----:B------:R2:W3:Y:S01]  /*1ea80*/  MUFU.EX2 R128, R0 ;  /* 0x0000000000807308 */ /* 0x0004e20000000800 */
[-C--:B----4-:R-:W-:Y:S09]  /*1ea90*/  HMMA.16816.F32 R36, R76, R96.reuse, R36 ;  /* 0x000000604c24723c */ /* 0x090ff20000001824 */
[----:B------:R-:W-:Y:S01]  /*1eaa0*/  MUFU.EX2 R119, R234 ;  /* 0x000000ea00777308 */ /* 0x000fe20000000800 */
[C---:B------:R-:W-:Y:S06]  /*1eab0*/  HMMA.16816.F32 R40, R80.reuse, R96, R40 ;  /* 0x000000605028723c */ /* 0x040fec0000001828 */
[-C--:B------:R-:W-:Y:S03]  /*1eac0*/  HMMA.16816.F32 R44, R80, R98.reuse, R44 ;  /* 0x00000062502c723c */ /* 0x080fe6000000182c */
[----:B------:R-:W-:Y:S02]  /*1ead0*/  MUFU.EX2 R116, R106 ;  /* 0x0000006a00747308 */ /* 0x000fe40000000800 */
[--C-:B--2---:R-:W-:Y:S01]  /*1eae0*/  FFMA.FTZ R0, R120, UR4, -R74.reuse ;  /* 0x0000000478007c23 */ /* 0x104fe2000801084a */
[C---:B------:R-:W-:Y:S01]  /*1eaf0*/  HMMA.16816.F32 R48, R76.reuse, R98, R48 ;  /* 0x000000624c30723c */ /* 0x040fe20000001830 */
[----:B------:R-:W-:Y:S06]  /*1eb00*/  LDSM.16.MT88.4 R96, [R216+0xa800] ;  /* 0x00a80000d860783b */ /* 0x000fec0000004200 */
[----:B------:R2:W-:Y:S10]  /*1eb10*/  MUFU.EX2 R129, R0 ;  /* 0x0000000000817308 */ /* 0x0005f40000000800 */
[----:B------:R4:W-:Y:S10]  /*1eb20*/  MUFU.EX2 R120, R247 ;  /* 0x000000f700787308 */ /* 0x0009f40000000800 */
[----:B------:R-:W-:Y:S01]  /*1eb30*/  MUFU.EX2 R106, R195 ;  /* 0x000000c3006a7308 */ /* 0x000fe20000000800 */
[----:B--2---:R-:W-:Y:S09]  /*1eb40*/  FFMA.FTZ R0, R121, UR4, -R74 ;  /* 0x0000000479007c23 */ /* 0x004ff2000801084a */
[----:B------:R2:W1:Y:S01]  /*1eb50*/  MUFU.EX2 R131, R0 ;  /* 0x0000000000837308 */ /* 0x0004620000000800 */
[----:B----4-:R-:W-:Y:S09]  /*1eb60*/  MOV R247, R114 ;  /* 0x0000007200f77202 */ /* 0x010ff20000000f00 */
[----:B------:R4:W-:Y:S10]  /*1eb70*/  MUFU.EX2 R121, R244 ;  /* 0x000000f400797308 */ /* 0x0009f40000000800 */
[----:B------:R-:W-:Y:S01]  /*1eb80*/  MUFU.EX2 R114, R107 ;  /* 0x0000006b00727308 */ /* 0x000fe20000000800 */
[----:B--2---:R-:W-:Y:S02]  /*1eb90*/  FADD.FTZ R0, R102, R100 ;  /* 0x0000006466007221 */ /* 0x004fe40000010000 */
[----:B------:R-:W2:Y:S02]  /*1eba0*/  LDSM.16.MT88.4 R100, [R216+0xa000] ;  /* 0x00a00000d864783b */ /* 0x000ea40000004200 */
[----:B------:R-:W-:Y:S05]  /*1ebb0*/  FADD.FTZ R3, R109, R0 ;  /* 0x000000006d037221 */ /* 0x000fea0000010000 */
[----:B------:R-:W-:Y:S01]  /*1ebc0*/  MUFU.EX2 R109, R243 ;  /* 0x000000f3006d7308 */ /* 0x000fe20000000800 */
[----:B------:R-:W-:Y:S01]  /*1ebd0*/  FADD.FTZ R3, R112, R3 ;  /* 0x0000000370037221 */ /* 0x000fe20000010000 */
[----:B----4-:R-:W-:Y:S01]  /*1ebe0*/  IMAD.MOV.U32 R244, RZ, RZ, R115 ;  /* 0x000000fffff47224 */ /* 0x010fe200078e0073 */
[----:B------:R-:W4:Y:S07]  /*1ebf0*/  LDL.LU R0, [R1+0x68] ;  /* 0x0000680001007983 */ /* 0x000f2e0000300800 */
[----:B------:R-:W-:Y:S10]  /*1ec00*/  MUFU.EX2 R107, R239 ;  /* 0x000000ef006b7308 */ /* 0x000ff40000000800 */
[----:B------:R-:W1:Y:S10]  /*1ec10*/  MUFU.EX2 R115, R108 ;  /* 0x0000006c00737308 */ /* 0x000e740000000800 */
[----:B------:R-:W-:Y:S01]  /*1ec20*/  MUFU.EX2 R108, R240 ;  /* 0x000000f0006c7308 */ /* 0x000fe20000000800 */
[-C--:B--2---:R-:W-:Y:S06]  /*1ec30*/  HMMA.16816.F32 R52, R76, R100.reuse, R52 ;  /* 0x000000644c34723c */ /* 0x084fec0000001834 */
[C---:B------:R-:W-:Y:S06]  /*1ec40*/  HMMA.16816.F32 R56, R80.reuse, R100, R56 ;  /* 0x000000645038723c */ /* 0x040fec0000001838 */
[-C--:B------:R-:W-:Y:S05]  /*1ec50*/  HMMA.16816.F32 R60, R80, R102.reuse, R60 ;  /* 0x00000066503c723c */ /* 0x080fea000000183c */
[--C-:B------:R-:W-:Y:S01]  /*1ec60*/  FFMA.FTZ R100, R194, UR4, -R74.reuse ;  /* 0x00000004c2647c23 */ /* 0x100fe2000801084a */
[----:B------:R-:W-:Y:S05]  /*1ec70*/  HMMA.16816.F32 R64, R76, R102, R64 ;  /* 0x000000664c40723c */ /* 0x000fea0000001840 */
[----:B------:R-:W-:Y:S01]  /*1ec80*/  F2FP.F16.F32.PACK_AB R80, R141, R201 ;  /* 0x000000c98d50723e */ /* 0x000fe200000000ff */
[--C-:B------:R-:W-:Y:S01]  /*1ec90*/  FFMA.FTZ R101, R199, UR4, -R74.reuse ;  /* 0x00000004c7657c23 */ /* 0x100fe2000801084a */
[----:B------:R-:W-:Y:S01]  /*1eca0*/  F2FP.F16.F32.PACK_AB R76, R176, R151 ;  /* 0x00000097b04c723e */ /* 0x000fe200000000ff */
[--C-:B------:R-:W-:Y:S01]  /*1ecb0*/  FFMA.FTZ R103, R72, UR4, -R74.reuse ;  /* 0x0000000448677c23 */ /* 0x100fe2000801084a */
[----:B------:R-:W-:Y:S02]  /*1ecc0*/  MUFU.EX2 R100, R100 ;  /* 0x0000006400647308 */ /* 0x000fe40000000800 */
[----:B------:R-:W-:Y:S01]  /*1ecd0*/  F2FP.F16.F32.PACK_AB R77, R173, R174 ;  /* 0x000000aead4d723e */ /* 0x000fe200000000ff */
[----:B------:R-:W-:Y:S01]  /*1ece0*/  FFMA.FTZ R102, R198, UR4, -R74 ;  /* 0x00000004c6667c23 */ /* 0x000fe2000801084a */
[----:B------:R-:W-:Y:S02]  /*1ecf0*/  F2FP.F16.F32.PACK_AB R78, R172, R208 ;  /* 0x000000d0ac4e723e */ /* 0x000fe400000000ff */
[----:B------:R-:W-:Y:S02]  /*1ed00*/  F2FP.F16.F32.PACK_AB R79, R142, R206 ;  /* 0x000000ce8e4f723e */ /* 0x000fe400000000ff */
[----:B------:R-:W-:Y:S02]  /*1ed10*/  F2FP.F16.F32.PACK_AB R82, R140, R135 ;  /* 0x000000878c52723e */ /* 0x000fe400000000ff */
[----:B---3--:R-:W-:Y:S02]  /*1ed20*/  F2FP.F16.F32.PACK_AB R81, R128, R130 ;  /* 0x000000828051723e */ /* 0x008fe400000000ff */
        /* <DEDUP_REMOVED lines=16> */
[-C--:B------:R-:W-:Y:S06]  /*1ee30*/  HMMA.16816.F32 R52, R76, R96.reuse, R52 ;  /* 0x000000604c34723c */ /* 0x080fec0000001834 */
[C---:B------:R-:W-:Y:S01]  /*1ee40*/  HMMA.16816.F32 R56, R80.reuse, R96, R56 ;  /* 0x000000605038723c */ /* 0x040fe20000001838 */
[----:B------:R-:W-:Y:S05]  /*1ee50*/  MUFU.EX2 R97, R160 ;  /* 0x000000a000617308 */ /* 0x000fea0000000800 */
[-C--:B------:R-:W-:Y:S01]  /*1ee60*/  HMMA.16816.F32 R60, R80, R98.reuse, R60 ;  /* 0x00000062503c723c */ /* 0x080fe2000000183c */
[----:B------:R-:W3:Y:S05]  /*1ee70*/  LDSM.16.MT88.4 R80, [R216+0xb000] ;  /* 0x00b00000d850783b */ /* 0x000eea0000004200 */
[----:B------:R-:W-:Y:S01]  /*1ee80*/  HMMA.16816.F32 R64, R76, R98, R64 ;  /* 0x000000624c40723c */ /* 0x000fe20000001840 */
[----:B------:R-:W1:Y:S06]  /*1ee90*/  MUFU.EX2 R98, R155 ;  /* 0x0000009b00627308 */ /* 0x000e6c0000000800 */
[----:B------:R-:W-:Y:S04]  /*1eea0*/  F2FP.F16.F32.PACK_AB R76, R116, R117 ;  /* 0x00000075744c723e */ /* 0x000fe800000000ff */
[----:B------:R-:W-:Y:S01]  /*1eeb0*/  MUFU.EX2 R99, R196 ;  /* 0x000000c400637308 */ /* 0x000fe20000000800 */
[----:B------:R-:W-:Y:S01]  /*1eec0*/  F2FP.F16.F32.PACK_AB R78, R115, R114 ;  /* 0x00000072734e723e */ /* 0x000fe200000000ff */
[----:B----4-:R-:W-:Y:S01]  /*1eed0*/  FFMA.FTZ R75, R2, R0, R200 ;  /* 0x00000000024b7223 */ /* 0x010fe200000100c8 */
        /* <DEDUP_REMOVED lines=14> */
[----:B------:R-:W2:Y:S01]  /*1efc0*/  MUFU.EX2 R110, R241 ;  /* 0x000000f1006e7308 */ /* 0x000ea20000000800 */
[----:B------:R-:W-:Y:S01]  /*1efd0*/  FADD.FTZ R3, R153, R3 ;  /* 0x0000000399037221 */ /* 0x000fe20000010000 */
[----:B-1----:R-:W-:Y:S01]  /*1efe0*/  F2FP.F16.F32.PACK_AB R168, R97, R98 ;  /* 0x0000006261a8723e */ /* 0x002fe200000000ff */
[----:B------:R-:W-:Y:S02]  /*1eff0*/  IMAD.MOV.U32 R133, RZ, RZ, R70 ;  /* 0x000000ffff857224 */ /* 0x000fe400078e0046 */
[--C-:B----4-:R-:W-:Y:S01]  /*1f000*/  FFMA.FTZ R0, R244, UR4, -R74.reuse ;  /* 0x00000004f4007c23 */ /* 0x110fe2000801084a */
[----:B------:R-:W-:Y:S01]  /*1f010*/  FADD.FTZ R3, R144, R3 ;  /* 0x0000000390037221 */ /* 0x000fe20000010000 */
[----:B------:R-:W-:Y:S03]  /*1f020*/  IMAD.MOV.U32 R132, RZ, RZ, R71 ;  /* 0x000000ffff847224 */ /* 0x000fe600078e0047 */
[----:B------:R1:W4:Y:S01]  /*1f030*/  MUFU.EX2 R122, R0 ;  /* 0x00000000007a7308 */ /* 0x0003220000000800 */
[----:B------:R-:W-:Y:S01]  /*1f040*/  FADD.FTZ R3, R156, R3 ;  /* 0x000000039c037221 */ /* 0x000fe20000010000 */
[----:B------:R-:W-:Y:S08]  /*1f050*/  IMAD.MOV.U32 R134, RZ, RZ, R69 ;  /* 0x000000ffff867224 */ /* 0x000ff000078e0045 */
[----:B------:R-:W-:Y:S01]  /*1f060*/  MUFU.EX2 R104, R197 ;  /* 0x000000c500687308 */ /* 0x000fe20000000800 */
[----:B--2---:R-:W-:Y:S01]  /*1f070*/  F2FP.F16.F32.PACK_AB R136, R109, R110 ;  /* 0x0000006e6d88723e */ /* 0x004fe200000000ff */
[--C-:B-1----:R-:W-:Y:S01]  /*1f080*/  FFMA.FTZ R0, R247, UR4, -R74.reuse ;  /* 0x00000004f7007c23 */ /* 0x102fe2000801084a */
[----:B----4-:R-:W-:Y:S07]  /*1f090*/  F2FP.F16.F32.PACK_AB R77, R122, R113 ;  /* 0x000000717a4d723e */ /* 0x010fee00000000ff */
        /* <DEDUP_REMOVED lines=8> */
[-C--:B------:R-:W-:Y:S05]  /*1f120*/  HMMA.16816.F32 R4, R72, R84.reuse, R4 ;  /* 0x000000544804723c */ /* 0x080fea0000001804 */
[----:B------:R-:W-:Y:S01]  /*1f130*/  FADD.FTZ R0, R202, R0 ;  /* 0x00000000ca007221 */ /* 0x000fe20000010000 */
[C---:B------:R-:W-:Y:S05]  /*1f140*/  HMMA.16816.F32 R8, R76.reuse, R84, R8 ;  /* 0x000000544c08723c */ /* 0x040fea0000001808 */
[----:B------:R-:W-:Y:S01]  /*1f150*/  FADD.FTZ R0, R169, R0 ;  /* 0x00000000a9007221 */ /* 0x000fe20000010000 */
[-C--:B------:R-:W-:Y:S05]  /*1f160*/  HMMA.16816.F32 R12, R76, R86.reuse, R12 ;  /* 0x000000564c0c723c */ /* 0x080fea000000180c */
[----:B------:R-:W-:Y:S01]  /*1f170*/  FADD.FTZ R84, R154, R96 ;  /* 0x000000609a547221 */ /* 0x000fe20000010000 */
[C---:B------:R-:W-:Y:S01]  /*1f180*/  HMMA.16816.F32 R16, R72.reuse, R86, R16 ;  /* 0x000000564810723c */ /* 0x040fe20000001810 */
[----:B------:R-:W-:Y:S04]  /*1f190*/  MUFU.EX2 R86, R102 ;  /* 0x0000006600567308 */ /* 0x000fe80000000800 */
[----:B------:R-:W-:Y:S01]  /*1f1a0*/  FADD.FTZ R85, R152, R2 ;  /* 0x0000000298557221 */ /* 0x000fe20000010000 */
[-C--:B------:R-:W-:Y:S01]  /*1f1b0*/  HMMA.16816.F32 R20, R72, R88.reuse, R20 ;  /* 0x000000584814723c */ /* 0x080fe20000001814 */
[----:B------:R-:W-:Y:S04]  /*1f1c0*/  LDSM.16.MT88.4 R152, [R217+0xb800] ;  /* 0x00b80000d998783b */ /* 0x000fe80000004200 */
[----:B------:R-:W1:Y:S01]  /*1f1d0*/  MUFU.EX2 R87, R101 ;  /* 0x0000006500577308 */ /* 0x000e620000000800 */
[----:B------:R-:W-:Y:S01]  /*1f1e0*/  FADD.FTZ R84, R146, R84 ;  /* 0x0000005492547221 */ /* 0x000fe20000010000 */
[C---:B------:R-:W-:Y:S08]  /*1f1f0*/  HMMA.16816.F32 R24, R76.reuse, R88, R24 ;  /* 0x000000584c18723c */ /* 0x040ff00000001818 */
[----:B------:R-:W-:Y:S01]  /*1f200*/  MUFU.EX2 R89, R161 ;  /* 0x000000a100597308 */ /* 0x000fe20000000800 */
[-C--:B------:R-:W-:Y:S03]  /*1f210*/  HMMA.16816.F32 R28, R76, R90.reuse, R28 ;  /* 0x0000005a4c1c723c */ /* 0x080fe6000000181c */
[----:B------:R-:W-:Y:S03]  /*1f220*/  FADD.FTZ R0, R137, R0 ;  /* 0x0000000089007221 */ /* 0x000fe60000010000 */
[C---:B------:R-:W-:Y:S03]  /*1f230*/  HMMA.16816.F32 R32, R72.reuse, R90, R32 ;  /* 0x0000005a4820723c */ /* 0x040fe60000001820 */
[----:B------:R2:W4:Y:S02]  /*1f240*/  MUFU.EX2 R88, R162 ;  /* 0x000000a200587308 */ /* 0x0005240000000800 */
[----:B------:R-:W-:Y:S01]  /*1f250*/  F2FP.F16.F32.PACK_AB R137, R107, R108 ;  /* 0x0000006c6b89723e */ /* 0x000fe200000000ff */
[-C--:B---3--:R-:W-:Y:S05]  /*1f260*/  HMMA.16816.F32 R36, R72, R92.reuse, R36 ;  /* 0x0000005c4824723c */ /* 0x088fea0000001824 */
[----:B-1----:R-:W-:Y:S01]  /*1f270*/  F2FP.F16.F32.PACK_AB R169, R87, R100 ;  /* 0x0000006457a9723e */ /* 0x002fe200000000ff */
[C---:B------:R-:W-:Y:S05]  /*1f280*/  HMMA.16816.F32 R40, R76.reuse, R92, R40 ;  /* 0x0000005c4c28723c */ /* 0x040fea0000001828 */
[----:B------:R-:W-:Y:S01]  /*1f290*/  FADD.FTZ R0, R170, R0 ;  /* 0x00000000aa007221 */ /* 0x000fe20000010000 */
[-C--:B------:R-:W-:Y:S01]  /*1f2a0*/  HMMA.16816.F32 R44, R76, R94.reuse, R44 ;  /* 0x0000005e4c2c723c */ /* 0x080fe2000000182c */
[----:B--2---:R-:W1:Y:S04]  /*1f2b0*/  LDSM.16.MT88.4 R160, [R214+0xb800] ;  /* 0x00b80000d6a0783b */ /* 0x004e680000004200 */
[----:B------:R-:W-:Y:S01]  /*1f2c0*/  FADD.FTZ R0, R138, R0 ;  /* 0x000000008a007221 */ /* 0x000fe20000010000 */
[C---:B------:R-:W-:Y:S05]  /*1f2d0*/  HMMA.16816.F32 R48, R72.reuse, R94, R48 ;  /* 0x0000005e4830723c */ /* 0x040fea0000001830 */
[----:B------:R-:W-:Y:S01]  /*1f2e0*/  FADD.FTZ R0, R166, R0 ;  /* 0x00000000a6007221 */ /* 0x000fe20000010000 */
[-C--:B------:R-:W-:Y:S05]  /*1f2f0*/  HMMA.16816.F32 R52, R72, R80.reuse, R52 ;  /* 0x000000504834723c */ /* 0x080fea0000001834 */
[----:B------:R-:W-:Y:S01]  /*1f300*/  FADD.FTZ R0, R127, R0 ;  /* 0x000000007f007221 */ /* 0x000fe20000010000 */
[C---:B------:R-:W-:Y:S01]  /*1f310*/  HMMA.16816.F32 R56, R76.reuse, R80, R56 ;  /* 0x000000504c38723c */ /* 0x040fe20000001838 */
[----:B------:R-:W2:Y:S04]  /*1f320*/  MUFU.EX2 R81, R103 ;  /* 0x0000006700517308 */ /* 0x000ea80000000800 */
[----:B------:R-:W-:Y:S01]  /*1f330*/  FADD.FTZ R0, R188, R0 ;  /* 0x00000000bc007221 */ /* 0x000fe20000010000 */
[-C--:B------:R-:W-:Y:S05]  /*1f340*/  HMMA.16816.F32 R60, R76, R82.reuse, R60 ;  /* 0x000000524c3c723c */ /* 0x080fea000000183c */
[----:B------:R-:W-:Y:S01]  /*1f350*/  FADD.FTZ R2, R145, R0 ;  /* 0x0000000091027221 */ /* 0x000fe20000010000 */
[----:B------:R-:W-:Y:S05]  /*1f360*/  HMMA.16816.F32 R64, R72, R82, R64 ;  /* 0x000000524840723c */ /* 0x000fea0000001840 */
[----:B------:R-:W-:Y:S01]  /*1f370*/  FADD.FTZ R2, R171, R2 ;  /* 0x00000002ab027221 */ /* 0x000fe20000010000 */
[----:B------:R-:W-:Y:S01]  /*1f380*/  F2FP.F16.F32.PACK_AB R138, R105, R106 ;  /* 0x0000006a698a723e */ /* 0x000fe200000000ff */
[----:B------:R-:W-:Y:S01]  /*1f390*/  FADD.FTZ R0, R189, R85 ;  /* 0x00000055bd007221 */ /* 0x000fe20000010000 */
[----:B----4-:R-:W-:Y:S03]  /*1f3a0*/  F2FP.F16.F32.PACK_AB R170, R88, R89 ;  /* 0x0000005958aa723e */ /* 0x010fe600000000ff */
[----:B------:R-:W-:Y:S01]  /*1f3b0*/  FADD.FTZ R2, R139, R2 ;  /* 0x000000028b027221 */ /* 0x000fe20000010000 */
[----:B------:R-:W-:Y:S01]  /*1f3c0*/  F2FP.F16.F32.PACK_AB R139, R99, R104 ;  /* 0x00000068638b723e */ /* 0x000fe200000000ff */
[----:B------:R-:W-:Y:S01]  /*1f3d0*/  FADD.FTZ R0, R147, R0 ;  /* 0x0000000093007221 */ /* 0x000fe20000010000 */
[----:B--2---:R-:W-:Y:S01]  /*1f3e0*/  F2FP.F16.F32.PACK_AB R171, R81, R86 ;  /* 0x0000005651ab723e */ /* 0x004fe200000000ff */
[----:B------:R-:W2:Y:S01]  /*1f3f0*/  LDSM.16.MT88.4 R144, [R215+0xb800] ;  /* 0x00b80000d790783b */ /* 0x000ea20000004200 */
[----:B------:R-:W-:Y:S01]  /*1f400*/  FADD.FTZ R76, R191, R3 ;  /* 0x00000003bf4c7221 */ /* 0x000fe20000010000 */
[----:B------:R-:W-:Y:S01]  /*1f410*/  FADD.FTZ R3, R158, R0 ;  /* 0x000000009e037221 */ /* 0x000fe20000010000 */
[----:B------:R-:W-:Y:S01]  /*1f420*/  FADD.FTZ R0, R190, R2 ;  /* 0x00000002be007221 */ /* 0x000fe20000010000 */
[-C--:B-1----:R-:W-:Y:S05]  /*1f430*/  HMMA.16816.F32 R164, R136, R160.reuse, R4 ;  /* 0x000000a088a4723c */ /* 0x082fea0000001804 */
[----:B------:R-:W-:Y:S01]  /*1f440*/  FADD.FTZ R80, R157, R84 ;  /* 0x000000549d507221 */ /* 0x000fe20000010000 */
[C---:B------:R-:W-:Y:S05]  /*1f450*/  HMMA.16816.F32 R196, R168.reuse, R160, R8 ;  /* 0x000000a0a8c4723c */ /* 0x040fea0000001808 */
[----:B------:R-:W-:Y:S01]  /*1f460*/  FADD.FTZ R80, R192, R80 ;  /* 0x00000050c0507221 */ /* 0x000fe20000010000 */
[----:B------:R-:W-:Y:S01]  /*1f470*/  FADD.FTZ R5, R183, R3 ;  /* 0x00000003b7057221 */ /* 0x000fe20000010000 */
[-C--:B------:R-:W-:Y:S04]  /*1f480*/  HMMA.16816.F32 R192, R168, R162.reuse, R12 ;  /* 0x000000a2a8c0723c */ /* 0x080fe8000000180c */
[----:B------:R-:W-:Y:S01]  /*1f490*/  FADD.FTZ R4, R184, R76 ;  /* 0x0000004cb8047221 */ /* 0x000fe20000010000 */
[----:B------:R-:W-:Y:S01]  /*1f4a0*/  FADD.FTZ R8, R187, R5 ;  /* 0x00000005bb087221 */ /* 0x000fe20000010000 */
[C---:B------:R-:W-:Y:S05]  /*1f4b0*/  HMMA.16816.F32 R160, R136.reuse, R162, R16 ;  /* 0x000000a288a0723c */ /* 0x040fea0000001810 */
[----:B------:R-:W-:Y:S01]  /*1f4c0*/  FADD.FTZ R3, R159, R0 ;  /* 0x000000009f037221 */ /* 0x000fe20000010000 */
[----:B------:R-:W-:Y:S01]  /*1f4d0*/  FADD.FTZ R2, R185, R80 ;  /* 0x00000050b9027221 */ /* 0x000fe20000010000 */
[-C--:B------:R-:W-:Y:S04]  /*1f4e0*/  HMMA.16816.F32 R156, R136, R152.reuse, R20 ;  /* 0x00000098889c723c */ /* 0x080fe80000001814 */
[----:B------:R-:W-:Y:S01]  /*1f4f0*/  FADD.FTZ R0, R179, R2 ;  /* 0x00000002b3007221 */ /* 0x000fe20000010000 */
[----:B------:R-:W-:Y:S01]  /*1f500*/  FADD.FTZ R2, R178, R4 ;  /* 0x00000004b2027221 */ /* 0x000fe20000010000 */
[C---:B------:R-:W-:Y:S01]  /*1f510*/  HMMA.16816.F32 R188, R168.reuse, R152, R24 ;  /* 0x00000098a8bc723c */ /* 0x040fe20000001818 */
[----:B------:R-:W1:Y:S04]  /*1f520*/  LDSM.16.MT88.4 R4, [R216+0xb800] ;  /* 0x00b80000d804783b */ /* 0x000e680000004200 */
[----:B------:R-:W-:Y:S01]  /*1f530*/  FADD.FTZ R3, R186, R3 ;  /* 0x00000003ba037221 */ /* 0x000fe20000010000 */
[----:B------:R-:W-:Y:S01]  /*1f540*/  FADD.FTZ R9, R180, R0 ;  /* 0x00000000b4097221 */ /* 0x000fe20000010000 */
[-C--:B------:R-:W-:Y:S04]  /*1f550*/  HMMA.16816.F32 R184, R168, R154.reuse, R28 ;  /* 0x0000009aa8b8723c */ /* 0x080fe8000000181c */
        /* <DEDUP_REMOVED lines=13> */
[----:B------:R-:W-:Y:S02]  /*1f630*/  FADD.FTZ R3, R201, R0 ;  /* 0x00000000c9037221 */ /* 0x000fe40000010000 */
[----:B------:R-:W-:Y:S01]  /*1f640*/  FADD.FTZ R0, R130, R2 ;  /* 0x0000000282007221 */ /* 0x000fe20000010000 */
[----:B------:R-:W-:Y:S01]  /*1f650*/  FADD.FTZ R9, R151, R9 ;  /* 0x0000000997097221 */ /* 0x000fe20000010000 */
[----:B------:R-:W-:Y:S01]  /*1f660*/  FADD.FTZ R2, R173, R8 ;  /* 0x00000008ad027221 */ /* 0x000fe20000010000 */
[-C--:B--2---:R-:W-:Y:S03]  /*1f670*/  HMMA.16816.F32 R148, R136, R144.reuse, R36 ;  /* 0x000000908894723c */ /* 0x084fe60000001824 */
        /* <DEDUP_REMOVED lines=10> */
[----:B------:R-:W-:Y:S04]  /*1f720*/  IMAD.MOV.U32 R135, RZ, RZ, R68 ;  /* 0x000000ffff877224 */ /* 0x000fe800078e0044 */
        /* <DEDUP_REMOVED lines=22> */
[----:B------:R-:W-:Y:S03]  /*1f890*/  FADD.FTZ R9, R121, R9 ;  /* 0x0000000979097221 */ /* 0x000fe60000010000 */
[----:B------:R-:W-:Y:S03]  /*1f8a0*/  FADD.FTZ R3, R100, R3 ;  /* 0x0000000364037221 */ /* 0x000fe60000010000 */
        /* <DEDUP_REMOVED lines=16> */
[----:B------:R2:W-:Y:S04]  /*1f9b0*/  STL [R1+0x5c], R4 ;  /* 0x00005c0401007387 */ /* 0x0005e80000100800 */
[----:B------:R2:W-:Y:S04]  /*1f9c0*/  STL [R1+0x60], R3 ;  /* 0x0000600301007387 */ /* 0x0005e80000100800 */
[----:B------:R2:W-:Y:S04]  /*1f9d0*/  STL [R1+0x64], R2 ;  /* 0x0000640201007387 */ /* 0x0005e80000100800 */
[----:B------:R2:W-:Y:S01]  /*1f9e0*/  STL [R1+0x68], R0 ;  /* 0x0000680001007387 */ /* 0x0005e20000100800 */
[----:B------:R-:W-:Y:S05]  /*1f9f0*/  @P0 BRA `(.L_x_896) ;  /* 0xffffff7400840947 */ /* 0x000fea000383ffff */
.L_x_895:
        /* <DEDUP_REMOVED lines=59> */
.L_x_899:
        /* <DEDUP_REMOVED lines=21> */
.L_x_900:
        /* <DEDUP_REMOVED lines=250> */
.L_x_902:
[----:B------:R-:W-:Y:S05]  /*20ea0*/  BSYNC B0 ;  /* 0x0000000000007941 */ /* 0x000fea0003800000 */
.L_x_901:
        /* <DEDUP_REMOVED lines=46> */
.L_x_904:
[----:B------:R-:W-:Y:S05]  /*21190*/  BSYNC B0 ;  /* 0x0000000000007941 */ /* 0x000fea0003800000 */
.L_x_903:
        /* <DEDUP_REMOVED lines=18> */
.L_x_906:
[----:B------:R-:W-:Y:S05]  /*212c0*/  BSYNC B0 ;  /* 0x0000000000007941 */ /* 0x000fea0003800000 */
.L_x_905:
        /* <DEDUP_REMOVED lines=16> */
.L_x_908:
[----:B------:R-:W-:Y:S05]  /*213d0*/  BSYNC B0 ;  /* 0x0000000000007941 */ /* 0x000fea0003800000 */
.L_x_907:
        /* <DEDUP_REMOVED lines=16> */
.L_x_910:
[----:B------:R-:W-:Y:S05]  /*214e0*/  BSYNC B0 ;  /* 0x0000000000007941 */ /* 0x000fea0003800000 */
.L_x_909:
        /* <DEDUP_REMOVED lines=16> */
.L_x_912:
[----:B------:R-:W-:Y:S05]  /*215f0*/  BSYNC B0 ;  /* 0x0000000000007941 */ /* 0x000fea0003800000 */
.L_x_911:
        /* <DEDUP_REMOVED lines=17> */
.L_x_914:
[----:B------:R-:W-:Y:S05]  /*21710*/  BSYNC B0 ;  /* 0x0000000000007941 */ /* 0x000fea0003800000 */
.L_x_913:
        /* <DEDUP_REMOVED lines=16> */
.L_x_916:
[----:B------:R-:W-:Y:S05]  /*21820*/  BSYNC B0 ;  /* 0x0000000000007941 */ /* 0x000fea0003800000 */
.L_x_915:
        /* <DEDUP_REMOVED lines=15> */
.L_x_917:
        /* <DEDUP_REMOVED lines=14> */
.L_x_2581:


//--------------------- .text._ZN5flash16flash_fwd_kernelI23Flash_fwd_kernel_traitsILi64ELi128ELi128ELi4ELb0ELb0EN7cutlass6half_tE19Flash_kernel_traitsILi64ELi128ELi128ELi4ES3_EELb0ELb0ELb1ELb1ELb0ELb0ELb0ELb0EEEvNS_16Flash_fwd_paramsE --------------------------
	.section	.text._ZN5flash16flash_fwd_kernelI23Flash_fwd_kernel_traitsILi64ELi128ELi128ELi4ELb0ELb0EN7cutlass6half_tE19Flash_kernel_traitsILi64ELi128ELi128ELi4ES3_EELb0ELb0ELb1ELb1ELb0ELb0ELb0ELb0EEEvNS_16Flash_fwd_paramsE,"ax",@progbits
	.align	128
        .global         _ZN5flash16flash_fwd_kernelI23Flash_fwd_kernel_traitsILi64ELi128ELi128ELi4ELb0ELb0EN7cutlass6half_tE19Flash_kernel_traitsILi64ELi128ELi128ELi4ES3_EELb0ELb0ELb1ELb1ELb0ELb0ELb0ELb0EEEvNS_16Flash_fwd_paramsE
        .type           _ZN5flash16flash_fwd_kernelI23Flash_fwd_kernel_traitsILi64ELi128ELi128ELi4ELb0ELb0EN7cutlass6half_tE19Flash_kernel_traitsILi64ELi128ELi128ELi4ES3_EELb0ELb0ELb1ELb1ELb0ELb0ELb0ELb0EEEvNS_16Flash_fwd_paramsE,@function
        .size           _ZN5flash16flash_fwd_kernelI23Flash_fwd_kernel_traitsILi64ELi128ELi128ELi4ELb0ELb0EN7cutlass6half_tE19Flash_kernel_traitsILi64ELi128ELi128ELi4ES3_EELb0ELb0ELb1ELb1ELb0ELb0ELb0ELb0EEEvNS_16Flash_fwd_paramsE,(.L_x_2582 - _ZN5flash16flash_fwd_kernelI23Flash_fwd_kernel_traitsILi64ELi128ELi128ELi4ELb0ELb0EN7cutlass6half_tE19Flash_kernel_traitsILi64ELi128ELi128ELi4ES3_EELb0ELb0ELb1ELb1ELb0ELb0ELb0ELb0EEEvNS_16Flash_fwd_paramsE)
        .other          _ZN5flash16flash_fwd_kernelI23Flash_fwd_kernel_traitsILi64ELi128ELi128ELi4ELb0ELb0EN7cutlass6half_tE19Flash_kernel_traitsILi64ELi128ELi128ELi4ES3_EELb0ELb0ELb1ELb1ELb0ELb0ELb0ELb0EEEvNS_16Flash_fwd_paramsE,@"STO_CUDA_ENTRY STV_DEFAULT"
_ZN5flash16flash_fwd_kernelI23Flash_fwd_kernel_traitsILi64ELi128ELi128ELi4ELb0ELb0EN7cutlass6half_tE19Flash_kernel_traitsILi64ELi128ELi128ELi4ES3_EELb0ELb0ELb1ELb1ELb0ELb0ELb0ELb0EEEvNS_16Flash_fwd_paramsE:
.text._ZN5flash16flash_fwd_kernelI23Flash_fwd_kernel_traitsILi64ELi128ELi128ELi4ELb0ELb0EN7cutlass6half_tE19Flash_kernel_traitsILi64ELi128ELi128ELi4ES3_EELb0ELb0ELb1ELb1ELb0ELb0ELb0ELb0EEEvNS_16Flash_fwd_paramsE:
        /* <DEDUP_REMOVED lines=55> */
.L_x_918:
[----:B------:R-:W-:-:S05]  /*0370*/  ULDC UR7, c[0x0][0x2c8] ;  /* 0x0000b20000077ab9 */ /* 0x000fca0000000800 */
.L_x_919:
        /* <DEDUP_REMOVED lines=135> */
.L_x_922:
[----:B------:R-:W-:Y:S05]  /*0bf0*/  BSYNC B0 ;  /* 0x0000000000007941 */ /* 0x000fea0003800000 */
.L_x_921:
        /* <DEDUP_REMOVED lines=17> */
.L_x_924:
[----:B------:R-:W-:Y:S05]  /*0d10*/  BSYNC B0 ;  /* 0x0000000000007941 */ /* 0x000fea0003800000 */
.L_x_923:
        /* <DEDUP_REMOVED lines=16> */
.L_x_926:
[----:B------:R-:W-:Y:S05]  /*0e20*/  BSYNC B0 ;  /* 0x0000000000007941 */ /* 0x000fea0003800000 */
.L_x_925:
        /* <DEDUP_REMOVED lines=16> */
.L_x_928:
[----:B------:R-:W-:Y:S05]  /*0f30*/  BSYNC B0 ;  /* 0x0000000000007941 */ /* 0x000fea0003800000 */
.L_x_927:
        /* <DEDUP_REMOVED lines=16> */
.L_x_930:
[----:B------:R-:W-:Y:S05]  /*1040*/  BSYNC B0 ;  /* 0x0000000000007941 */ /* 0x000fea0003800000 */
.L_x_929:
        /* <DEDUP_REMOVED lines=28> */
.L_x_932:
[----:B------:R-:W-:Y:S05]  /*1210*/  BSYNC B0 ;  /* 0x0000000000007941 */ /* 0x000fea0003800000 */
.L_x_931:
        /* <DEDUP_REMOVED lines=19> */
.L_x_934:
[----:B------:R-:W-:Y:S05]  /*1350*/  BSYNC B0 ;  /* 0x0000000000007941 */ /* 0x000fea0003800000 */
.L_x_933:
        /* <DEDUP_REMOVED lines=16> */
.L_x_936:
[----:B------:R-:W-:Y:S05]  /*1460*/  BSYNC B0 ;  /* 0x0000000000007941 */ /* 0x000fea0003800000 */
.L_x_935:
        /* <DEDUP_REMOVED lines=10> */
.L_x_938:
[----:B------:R-:W-:Y:S05]  /*1510*/  BSYNC B0 ;  /* 0x0000000000007941 */ /* 0x000fea0003800000 */
.L_x_937:
        /* <DEDUP_REMOVED lines=10> */
.L_x_940:
[----:B------:R-:W-:Y:S05]  /*15c0*/  BSYNC B0 ;  /* 0x0000000000007941 */ /* 0x000fea0003800000 */
.L_x_939:
        /* <DEDUP_REMOVED lines=10> */
.L_x_942:
[----:B------:R-:W-:Y:S05]  /*1670*/  BSYNC B0 ;  /* 0x0000000000007941 */ /* 0x000fea0003800000 */
.L_x_941:
        /* <DEDUP_REMOVED lines=11> */
.L_x_944:
[----:B------:R-:W-:Y:S05]  /*1730*/  BSYNC B0 ;  /* 0x0000000000007941 */ /* 0x000fea0003800000 */
.L_x_943:
        /* <DEDUP_REMOVED lines=11> */
.L_x_946:
[----:B------:R-:W-:Y:S05]  /*17f0*/  BSYNC B0 ;  /* 0x0000000000007941 */ /* 0x000fea0003800000 */
.L_x_945:
        /* <DEDUP_REMOVED lines=11> */
.L_x_948:
[----:B------:R-:W-:Y:S05]  /*18b0*/  BSYNC B0 ;  /* 0x0000000000007941 */ /* 0x000fea0003800000 */
.L_x_947:
        /* <DEDUP_REMOVED lines=10> */
.L_x_950:
[----:B------:R-:W-:Y:S05]  /*1960*/  BSYNC B0 ;  /* 0x0000000000007941 */ /* 0x000fea0003800000 */
.L_x_949:
        /* <DEDUP_REMOVED lines=10> */
.L_x_920:
        /* <DEDUP_REMOVED lines=61> */
.L_x_951:
        /* <DEDUP_REMOVED lines=21> */
[----:B------:R-:W-:Y:S01]  /*1f30*/  UIMAD UR11, UR11, UR4, URZ ;  /* 0x000000040b0b72a4 */ /* 0x000fe2000f8e023f */
[----:B------:R-:W-:-:S03]  /*1f40*/  UMOV UR12, UR38 ;  /* 0x00000026000c7c82 */ /* 0x000fc60008000000 */
[----:B------:R-:W-:Y:S02]  /*1f50*/  UIMAD UR11, UR34, UR5, UR11 ;  /* 0x00000005220b72a4 */ /* 0x000fe4000f8e020b */
[----:B------:R-:W-:-:S04]  /*1f60*/  UIMAD.WIDE.U32 UR4, UR34, UR4, UR12 ;  /* 0x00000004220472a5 */ /* 0x000fc8000f8e000c */
[----:B------:R-:W-:-:S03]  /*1f70*/  UIADD3 UR11, UR5, UR11, URZ ;  /* 0x0000000b050b7290 */ /* 0x000fc6000fffe03f */
[----:B------:R-:W-:-:S09]  /*1f80*/  UMOV UR20, UR4 ;  /* 0x0000000400147c82 */ /* 0x000fd20008000000 */
.L_x_952:
[----:B------:R-:W1:Y:S01]  /*1f90*/  S2UR UR23, SR_CgaCtaId ;  /* 0x00000000001779c3 */ /* 0x000e620000008800 */
[----:B------:R-:W-:Y:S01]  /*1fa0*/  @!P2 IMAD.IADD R2, R2, 0x1, -R5 ;  /* 0x000000010202a824 */ /* 0x000fe200078e0a05 */
[----:B------:R-:W-:Y:S01]  /*1fb0*/  UIADD3 UR5, -UR31, UR21, URZ ;  /* 0x000000151f057290 */ /* 0x000fe2000fffe13f */
[----:B------:R-:W-:Y:S01]  /*1fc0*/  ISETP.GE.AND P0, PT, R16, RZ, PT ;  /* 0x000000ff1000720c */ /* 0x000fe20003f06270 */
[----:B------:R-:W-:Y:S01]  /*1fd0*/  ULDC.64 UR12, c[0x0][0x258] ;  /* 0x00009600000c7ab9 */ /* 0x000fe20000000a00 */
[----:B------:R-:W-:Y:S01]  /*1fe0*/  ISETP.NE.AND P0, PT, R17, RZ, PT ;  /* 0x000000ff1100720c */ /* 0x000fe20003f05270 */
[----:B------:R-:W-:Y:S01]  /*1ff0*/  UIMAD UR4, UR19, UR12, URZ ;  /* 0x0000000c130472a4 */ /* 0x000fe2000f8e023f */
[----:B------:R-:W-:Y:S01]  /*2000*/  ISETP.GE.U32.AND P3, PT, R2, R5, PT ;  /* 0x000000050200720c */ /* 0x000fe20003f66070 */
[----:B------:R-:W-:Y:S01]  /*2010*/  IMAD.U32 R0, RZ, RZ, UR12 ;  /* 0x0000000cff007e24 */ /* 0x000fe2000f8e00ff */
[----:B------:R-:W-:Y:S01]  /*2020*/  SHF.R.S32.HI R247, RZ, 0x1f, R246 ;  /* 0x0000001ffff77819 */ /* 0x000fe200000114f6 */
[----:B------:R-:W-:Y:S01]  /*2030*/  UIMAD UR13, UR36, UR13, UR4 ;  /* 0x0000000d240d72a4 */ /* 0x000fe2000f8e0204 */
[----:B------:R-:W-:Y:S01]  /*2040*/  IADD3 R2, P0, R246, UR22, RZ ;  /* 0x00000016f6027c10 */ /* 0x000fe2000ff1e0ff */
[C---:B------:R-:W-:Y:S01]  /*2050*/  VIADD R21, R14.reuse, 0x10 ;  /* 0x000000100e157836 */ /* 0x040fe20000000000 */
[C---:B------:R-:W-:Y:S01]  /*2060*/  ISETP.GE.AND P1, PT, R14.reuse, UR5, PT ;  /* 0x000000050e007c0c */ /* 0x040fe2000bf26270 */
[----:B------:R-:W-:Y:S01]  /*2070*/  UMOV UR4, 0x400 ;  /* 0x0000040000047882 */ /* 0x000fe20000000000 */
[----:B------:R-:W-:Y:S01]  /*2080*/  IADD3.X R3, R247, UR15, RZ, P0, !PT ;  /* 0x0000000ff7037c10 */ /* 0x000fe200087fe4ff */
[C---:B------:R-:W-:Y:S01]  /*2090*/  VIADD R25, R14.reuse, 0x20 ;  /* 0x000000200e197836 */ /* 0x040fe20000000000 */
[----:B------:R-:W-:Y:S01]  /*20a0*/  SHF.R.S32.HI R15, RZ, 0x1f, R14 ;  /* 0x0000001fff0f7819 */ /* 0x000fe2000001140e */
[----:B------:R-:W-:Y:S01]  /*20b0*/  VIADD R24, R14, 0x30 ;  /* 0x000000300e187836 */ /* 0x000fe20000000000 */
[----:B------:R-:W-:Y:S01]  /*20c0*/  BSSY B0, `(.L_x_953) ;  /* 0x0000021000007945 */ /* 0x000fe20003800000 */
[----:B------:R-:W-:Y:S01]  /*20d0*/  IMAD.WIDE.U32 R10, R0, UR36, R2 ;  /* 0x00000024000a7c25 */ /* 0x000fe2000f8e0002 */
[----:B------:R-:W-:Y:S01]  /*20e0*/  ISETP.GE.AND P4, PT, R25, UR5, PT ;  /* 0x0000000519007c0c */ /* 0x000fe2000bf86270 */
[----:B-1----:R-:W-:-:S02]  /*20f0*/  ULEA UR4, UR23, UR4, 0x18 ;  /* 0x0000000417047291 */ /* 0x002fc4000f8ec03f */
        /* <DEDUP_REMOVED lines=29> */
.L_x_954:
[----:B------:R-:W-:Y:S05]  /*22d0*/  BSYNC B0 ;  /* 0x0000000000007941 */ /* 0x000fea0003800000 */
.L_x_953:
        /* <DEDUP_REMOVED lines=24> */
.L_x_956:
[----:B------:R-:W-:Y:S05]  /*2460*/  BSYNC B0 ;  /* 0x0000000000007941 */ /* 0x000fea0003800000 */
.L_x_955:
        /* <DEDUP_REMOVED lines=24> */
.L_x_958:
[----:B------:R-:W-:Y:S05]  /*25f0*/  BSYNC B0 ;  /* 0x0000000000007941 */ /* 0x000fea0003800000 */
.L_x_957:
        /* <DEDUP_REMOVED lines=25> */
.L_x_960:
[----:B------:R-:W-:Y:S05]  /*2790*/  BSYNC B0 ;  /* 0x0000000000007941 */ /* 0x000fea0003800000 */
.L_x_959:
        /* <DEDUP_REMOVED lines=22> */
.L_x_962:
[----:B------:R-:W-:Y:S05]  /*2900*/  BSYNC B0 ;  /* 0x0000000000007941 */ /* 0x000fea0003800000 */
.L_x_961:
        /* <DEDUP_REMOVED lines=22> */
.L_x_964:
[----:B------:R-:W-:Y:S05]  /*2a70*/  BSYNC B0 ;  /* 0x0000000000007941 */ /* 0x000fea0003800000 */
.L_x_963:
        /* <DEDUP_REMOVED lines=22> */
.L_x_966:
[----:B------:R-:W-:Y:S05]  /*2be0*/  BSYNC B0 ;  /* 0x0000000000007941 */ /* 0x000fea0003800000 */
.L_x_965:
        /* <DEDUP_REMOVED lines=22> */
.L_x_968:
[----:B------:R-:W-:Y:S05]  /*2d50*/  BSYNC B0 ;  /* 0x0000000000007941 */ /* 0x000fea0003800000 */
.L_x_967:
[----:B------:R-:W-:Y:S01]  /*2d60*/  ISETP.GE.AND P0, PT, R16, RZ, PT ;  /* 0x000000ff1000720c */ /* 0x000fe20003f06270 */
[----:B------:R-:W-:Y:S01]  /*2d70*/  IMAD.IADD R10, R216, 0x1, -R13 ;  /* 0x00000001d80a7824 */ /* 0x000fe200078e0a0d */
[----:B------:R-:W-:Y:S01]  /*2d80*/  ISETP.NE.AND P1, PT, R17, RZ, PT ;  /* 0x000000ff1100720c */ /* 0x000fe20003f25270 */
[----:B------:R-:W-:Y:S01]  /*2d90*/  IMAD.MOV.U32 R0, RZ, RZ, R12 ;  /* 0x000000ffff007224 */ /* 0x000fe200078e000c */
[----:B------:R-:W-:Y:S01]  /*2da0*/  ULDC.64 UR12, c[0x0][0x260] ;  /* 0x00009800000c7ab9 */ /* 0x000fe20000000a00 */
[C---:B--2-4-:R-:W-:Y:S01]  /*2db0*/  IMAD R4, R15.reuse, UR8, RZ ;  /* 0x000000080f047c24 */ /* 0x054fe2000f8e02ff */
[----:B------:R-:W-:Y:S01]  /*2dc0*/  SHF.R.S32.HI R6, RZ, 0x1f, R10 ;  /* 0x0000001fff067819 */ /* 0x000fe2000001140a */
[C---:B------:R-:W-:Y:S01]  /*2dd0*/  IMAD.WIDE.U32 R2, R14.reuse, UR8, R246 ;  /* 0x000000080e027c25 */ /* 0x040fe2000f8e00f6 */
[----:B------:R-:W-:Y:S01]  /*2de0*/  USHF.L.U32 UR28, UR8, 0x7, URZ ;  /* 0x00000007081c7899 */ /* 0x000fe2000800063f */
[----:B------:R-:W-:Y:S01]  /*2df0*/  MOV R37, 0x20 ;  /* 0x0000002000257802 */ /* 0x000fe20000000f00 */
[----:B------:R-:W-:Y:S01]  /*2e00*/  USHF.L.U64.HI UR25, UR8, 0x7, UR9 ;  /* 0x0000000708197899 */ /* 0x000fe20008010209 */
[----:B------:R-:W-:Y:S01]  /*2e10*/  IMAD R5, R14, UR9, R4 ;  /* 0x000000090e057c24 */ /* 0x000fe2000f8e0204 */
[----:B------:R-:W-:Y:S01]  /*2e20*/  LEA.HI R18, R6, R10, RZ, 0x3 ;  /* 0x0000000a06127211 */ /* 0x000fe200078f18ff */
[----:B------:R-:W-:Y:S01]  /*2e30*/  @!P0 IMAD.MOV R0, RZ, RZ, -R0 ;  /* 0x000000ffff008224 */ /* 0x000fe200078e0a00 */
[----:B------:R-:W-:Y:S01]  /*2e40*/  IADD3 R4, P0, R2, UR16, RZ ;  /* 0x0000001002047c10 */ /* 0x000fe2000ff1e0ff */
[----:B------:R-:W-:Y:S01]  /*2e50*/  IMAD R7, R15, UR6, RZ ;  /* 0x000000060f077c24 */ /* 0x000fe2000f8e02ff */
[----:B------:R-:W-:Y:S01]  /*2e60*/  @!P1 LOP3.LUT R0, RZ, R17, RZ, 0x33, !PT ;  /* 0x00000011ff009212 */ /* 0x000fe200078e33ff */
[----:B------:R-:W-:Y:S01]  /*2e70*/  BSSY B0, `(.L_x_969) ;  /* 0x0000035000007945 */ /* 0x000fe20003800000 */
[----:B------:R-:W-:Y:S01]  /*2e80*/  IADD3.X R5, R3, UR14, R5, P0, !PT ;  /* 0x0000000e03057c10 */ /* 0x000fe200087fe405 */
[----:B------:R-:W-:Y:S01]  /*2e90*/  IMAD.WIDE.U32 R2, R14, UR6, R246 ;  /* 0x000000060e027c25 */ /* 0x000fe2000f8e00f6 */
[----:B------:R-:W-:-:S02]  /*2ea0*/  SHF.R.S32.HI R6, RZ, 0x1f, R0 ;  /* 0x0000001fff067819 */ /* 0x000fc40000011400 */
[----:B------:R-:W-:Y:S01]  /*2eb0*/  LOP3.LUT R9, R18, 0xfffffff8, RZ, 0xc0, !PT ;  /* 0xfffffff812097812 */ /* 0x000fe200078ec0ff */
[----:B------:R-:W-:Y:S01]  /*2ec0*/  IMAD R7, R14, UR7, R7 ;  /* 0x000000070e077c24 */ /* 0x000fe2000f8e0207 */
[----:B------:R-:W-:Y:S01]  /*2ed0*/  IADD3 R8, P0, R2, UR20, RZ ;  /* 0x0000001402087c10 */ /* 0x000fe2000ff1e0ff */
[----:B------:R-:W-:Y:S01]  /*2ee0*/  IMAD R2, R6, UR12, RZ ;  /* 0x0000000c06027c24 */ /* 0x000fe2000f8e02ff */
[----:B------:R-:W-:Y:S01]  /*2ef0*/  UIADD3 UR20, UR24, -0x1, URZ ;  /* 0xffffffff18147890 */ /* 0x000fe2000fffe03f */
[----:B------:R-:W-:Y:S01]  /*2f00*/  IMAD.IADD R17, R10, 0x1, -R9 ;  /* 0x000000010a117824 */ /* 0x000fe200078e0a09 */
[----:B------:R-:W-:Y:S01]  /*2f10*/  IADD3.X R9, R3, UR11, R7, P0, !PT ;  /* 0x0000000b03097c10 */ /* 0x000fe200087fe407 */
[C---:B------:R-:W-:Y:S01]  /*2f20*/  IMAD.WIDE.U32 R32, R0.reuse, UR12, R4 ;  /* 0x0000000c00207c25 */ /* 0x040fe2000f8e0004 */
[----:B------:R-:W-:Y:S02]  /*2f30*/  UIMAD UR33, UR20, -0x80, UR32 ;  /* 0xffffff80142178a4 */ /* 0x000fe4000f8e0220 */
[----:B------:R-:W-:Y:S01]  /*2f40*/  USHF.R.S32.HI UR16, URZ, 0x1f, UR20 ;  /* 0x0000001f3f107899 */ /* 0x000fe20008011414 */
[----:B------:R-:W-:Y:S01]  /*2f50*/  IMAD R3, R0, UR13, R2 ;  /* 0x0000000d00037c24 */ /* 0x000fe2000f8e0202 */
[----:B------:R-:W-:Y:S01]  /*2f60*/  MOV R30, R32 ;  /* 0x00000020001e7202 */ /* 0x000fe20000000f00 */
[----:B------:R-:W-:Y:S01]  /*2f70*/  IMAD.U32 R7, RZ, RZ, UR20 ;  /* 0x00000014ff077e24 */ /* 0x000fe2000f8e00ff */
[----:B------:R-:W-:Y:S01]  /*2f80*/  ULDC.64 UR12, c[0x0][0x268] ;  /* 0x00009a00000c7ab9 */ /* 0x000fe20000000a00 */
[----:B------:R-:W-:Y:S01]  /*2f90*/  IMAD.IADD R31, R33, 0x1, R3 ;  /* 0x00000001211f7824 */ /* 0x000fe200078e0203 */
[----:B------:R-:W-:Y:S01]  /*2fa0*/  STL.64 [R1+0xd0], R32 ;  /* 0x0000d02001007387 */ /* 0x000fe20000100a00 */
[----:B------:R-:W-:Y:S01]  /*2fb0*/  IMAD R3, R6, UR12, RZ ;  /* 0x0000000c06037c24 */ /* 0x000fe2000f8e02ff */
[----:B------:R-:W-:Y:S01]  /*2fc0*/  ISETP.GE.AND P0, PT, R14, UR33, PT ;  /* 0x000000210e007c0c */ /* 0x000fe2000bf06270 */
[----:B------:R-:W-:Y:S01]  /*2fd0*/  IMAD.WIDE.U32 R6, R7, UR28, R30 ;  /* 0x0000001c07067c25 */ /* 0x000fe2000f8e001e */
[----:B------:R2:W-:Y:S01]  /*2fe0*/  STL.64 [R1+0xc8], R30 ;  /* 0x0000c81e01007387 */ /* 0x0005e20000100a00 */
[----:B------:R-:W-:Y:S01]  /*2ff0*/  ISETP.GE.AND P3, PT, R21, UR33, PT ;  /* 0x0000002115007c0c */ /* 0x000fe2000bf66270 */
[----:B------:R-:W-:Y:S01]  /*3000*/  UIMAD UR11, UR25, UR20, URZ ;  /* 0x00000014190b72a4 */ /* 0x000fe2000f8e023f */
[----:B------:R-:W-:Y:S01]  /*3010*/  ISETP.GE.AND P4, PT, R25, UR33, PT ;  /* 0x0000002119007c0c */ /* 0x000fe2000bf86270 */
[----:B------:R-:W-:-:S02]  /*3020*/  IMAD.MOV.U32 R2, RZ, RZ, 0x10 ;  /* 0x00000010ff027424 */ /* 0x000fc400078e00ff */
[----:B------:R-:W-:Y:S01]  /*3030*/  UIMAD UR11, UR16, UR28, UR11 ;  /* 0x0000001c100b72a4 */ /* 0x000fe2000f8e020b */
[----:B------:R-:W-:Y:S01]  /*3040*/  R2P PR, R17, 0x6 ;  /* 0x0000000611007804 */ /* 0x000fe20000000000 */
[----:B------:R-:W-:Y:S01]  /*3050*/  IMAD R19, R0, UR13, R3 ;  /* 0x0000000d00137c24 */ /* 0x000fe2000f8e0203 */
[----:B------:R-:W-:Y:S02]  /*3060*/  ISETP.GE.AND P5, PT, R24, UR33, PT ;  /* 0x0000002118007c0c */ /* 0x000fe4000bfa6270 */
[----:B------:R-:W-:Y:S02]  /*3070*/  ISETP.GE.AND P6, PT, R23, UR33, PT ;  /* 0x0000002117007c0c */ /* 0x000fe4000bfc6270 */
[----:B------:R-:W-:Y:S02]  /*3080*/  SEL R2, R2, 0xfffffff0, !P1 ;  /* 0xfffffff002027807 */ /* 0x000fe40004800000 */
[----:B------:R-:W-:Y:S02]  /*3090*/  ISETP.GE.AND P1, PT, R20, UR33, PT ;  /* 0x0000002114007c0c */ /* 0x000fe4000bf26270 */
[----:B------:R-:W-:-:S02]  /*30a0*/  SEL R4, R37, 0xffffffe0, !P2 ;  /* 0xffffffe025047807 */ /* 0x000fc40005000000 */
[----:B------:R-:W-:Y:S02]  /*30b0*/  P2R R16, PR, RZ, 0x2 ;  /* 0x00000002ff107803 */ /* 0x000fe40000000000 */
[----:B------:R-:W-:Y:S01]  /*30c0*/  ISETP.GE.AND P2, PT, R22, UR33, PT ;  /* 0x0000002116007c0c */ /* 0x000fe2000bf46270 */
[----:B--2---:R-:W-:-:S04]  /*30d0*/  IMAD.WIDE.U32 R30, R0, UR12, R8 ;  /* 0x0000000c001e7c25 */ /* 0x004fc8000f8e0008 */
        /* <DEDUP_REMOVED lines=14> */
.L_x_970:
[----:B------:R-:W-:Y:S05]  /*31c0*/  BSYNC B0 ;  /* 0x0000000000007941 */ /* 0x000fea0003800000 */
.L_x_969:
        /* <DEDUP_REMOVED lines=18> */
.L_x_972:
[----:B------:R-:W-:Y:S05]  /*32f0*/  BSYNC B0 ;  /* 0x0000000000007941 */ /* 0x000fea0003800000 */
.L_x_971:
        /* <DEDUP_REMOVED lines=18> */
.L_x_974:
[----:B------:R-:W-:Y:S05]  /*3420*/  BSYNC B0 ;  /* 0x0000000000007941 */ /* 0x000fea0003800000 */
.L_x_973:
        /* <DEDUP_REMOVED lines=18> */
.L_x_976:
[----:B------:R-:W-:Y:S05]  /*3550*/  BSYNC B0 ;  /* 0x0000000000007941 */ /* 0x000fea0003800000 */
.L_x_975:
        /* <DEDUP_REMOVED lines=18> */
.L_x_978:
[----:B------:R-:W-:Y:S05]  /*3680*/  BSYNC B0 ;  /* 0x0000000000007941 */ /* 0x000fea0003800000 */
.L_x_977:
[----:B------:R-:W-:Y:S01]  /*3690*/  ISETP.NE.AND P0, PT, R16, RZ, PT ;  /* 0x000000ff1000720c */ /* 0x000fe20003f05270 */
[----:B------:R-:W-:-:S12]  /*36a0*/  BSSY B0, `(.L_x_979) ;  /* 0x0000013000007945 */ /* 0x000fd80003800000 */
        /* <DEDUP_REMOVED lines=18> */
.L_x_980:
[----:B------:R-:W-:Y:S05]  /*37d0*/  BSYNC B0 ;  /* 0x0000000000007941 */ /* 0x000fea0003800000 */
.L_x_979:
        /* <DEDUP_REMOVED lines=19> */
.L_x_982:
[----:B------:R-:W-:Y:S05]  /*3910*/  BSYNC B0 ;  /* 0x0000000000007941 */ /* 0x000fea0003800000 */
.L_x_981:
        /* <DEDUP_REMOVED lines=18> */
.L_x_984:
[----:B------:R-:W-:Y:S05]  /*3a40*/  BSYNC B0 ;  /* 0x0000000000007941 */ /* 0x000fea0003800000 */
.L_x_983:
        /* <DEDUP_REMOVED lines=8> */
[----:B------:R-:W-:Y:S02]  /*3ad0*/  @UP1 UIMAD UR13, UR13, UR14, URZ ;  /* 0x0000000e0d0d12a4 */ /* 0x000fe4000f8e023f */
[----:B------:R-:W-:Y:S02]  /*3ae0*/  @UP1 UIMAD.WIDE.U32 UR36, UR34, UR14, UR36 ;  /* 0x0000000e222412a5 */ /* 0x000fe4000f8e0024 */
[----:B------:R-:W-:Y:S01]  /*3af0*/  @UP1 UIMAD UR13, UR34, UR15, UR13 ;  /* 0x0000000f220d12a4 */ /* 0x000fe2000f8e020d */
[----:B------:R-:W-:-:S04]  /*3b00*/  DEPBAR.LE SB0, 0x0 ;  /* 0x000080000000791a */ /* 0x000fc80000000000 */
[----:B------:R-:W-:Y:S02]  /*3b10*/  @UP1 ULEA UR22, UP0, UR36, UR22, 0x2 ;  /* 0x0000001624161291 */ /* 0x000fe4000f80103f */
[----:B------:R-:W-:-:S04]  /*3b20*/  @UP1 UIADD3 UR13, UR37, UR13, URZ ;  /* 0x0000000d250d1290 */ /* 0x000fc8000fffe03f */
[----:B------:R-:W-:Y:S01]  /*3b30*/  @UP1 ULEA.HI.X UR23, UR36, UR23, UR13, 0x2, UP0 ;  /* 0x0000001724171291 */ /* 0x000fe200080f140d */
[----:B------:R-:W-:Y:S02]  /*3b40*/  IMAD.U32 R6, RZ, RZ, UR22 ;  /* 0x00000016ff067e24 */ /* 0x000fe4000f8e00ff */
[----:B------:R-:W-:-:S03]  /*3b50*/  @UP1 ULDC UR13, c[0x0][0x2e8] ;  /* 0x0000ba00000d1ab9 */ /* 0x000fc60000000800 */
[----:B------:R-:W-:-:S05]  /*3b60*/  IMAD.U32 R7, RZ, RZ, UR23 ;  /* 0x00000017ff077e24 */ /* 0x000fca000f8e00ff */
[----:B------:R-:W5:Y:S01]  /*3b70*/  @P0 LDG.E R6, desc[UR26][R6.64] ;  /* 0x0000001a06060981 */ /* 0x000f62000c1e1900 */
[----:B------:R-:W5:Y:S01]  /*3b80*/  @P0 MUFU.RCP R0, UR13 ;  /* 0x0000000d00000d08 */ /* 0x000f620008001000 */
[----:B-1----:R-:W-:Y:S01]  /*3b90*/  SHF.R.S32.HI R8, RZ, 0x4, R27 ;  /* 0x00000004ff087819 */ /* 0x002fe2000001141b */
[C---:B------:R-:W-:Y:S01]  /*3ba0*/  IMAD.SHL.U32 R3, R14.reuse, 0x8, RZ ;  /* 0x000000080e037824 */ /* 0x040fe200078e00ff */
[----:B------:R-:W-:Y:S01]  /*3bb0*/  ISETP.GE.AND P1, PT, R14, UR33, PT ;  /* 0x000000210e007c0c */ /* 0x000fe2000bf26270 */
[----:B------:R-:W-:Y:S01]  /*3bc0*/  BAR.SYNC.DEFER_BLOCKING 0x0 ;  /* 0x0000000000007b1d */ /* 0x000fe20000010000 */
[----:B------:R-:W-:Y:S01]  /*3bd0*/  LEA.HI R5, R27, R8, RZ, 0x1 ;  /* 0x000000081b057211 */ /* 0x000fe200078f08ff */
[----:B------:R-:W-:Y:S01]  /*3be0*/  IMAD.IADD R11, R31, 0x1, R19 ;  /* 0x000000011f0b7824 */ /* 0x000fe200078e0213 */
[----:B------:R-:W-:Y:S01]  /*3bf0*/  USHF.L.U64.HI UR13, UR6, 0x7, UR7 ;  /* 0x00000007060d7899 */ /* 0x000fe20008010207 */
[----:B------:R-:W-:Y:S01]  /*3c00*/  IMAD.MOV.U32 R10, RZ, RZ, R30 ;  /* 0x000000ffff0a7224 */ /* 0x000fe200078e001e */
[----:B------:R-:W-:Y:S01]  /*3c10*/  LOP3.LUT R5, R5, 0xfffffffe, RZ, 0xc0, !PT ;  /* 0xfffffffe05057812 */ /* 0x000fe200078ec0ff */
[----:B------:R-:W-:Y:S01]  /*3c20*/  USHF.L.U32 UR14, UR6, 0x7, URZ ;  /* 0x00000007060e7899 */ /* 0x000fe2000800063f */
[----:B------:R-:W-:Y:S01]  /*3c30*/  LEA.HI R245, R28, R216, RZ, 0x5 ;  /* 0x000000d81cf57211 */ /* 0x000fe200078f28ff */
[----:B------:R-:W-:Y:S01]  /*3c40*/  UIMAD UR15, UR13, UR20, URZ ;  /* 0x000000140d0f72a4 */ /* 0x000fe2000f8e023f */
[----:B------:R1:W-:Y:S01]  /*3c50*/  STL.64 [R1+0x80], R10 ;  /* 0x0000800a01007387 */ /* 0x0003e20000100a00 */
[----:B------:R-:W-:Y:S01]  /*3c60*/  IMAD.IADD R8, R8, 0x1, -R5 ;  /* 0x0000000108087824 */ /* 0x000fe200078e0a05 */
[----:B------:R-:W-:Y:S01]  /*3c70*/  SHF.R.S32.HI R215, RZ, 0x5, R245 ;  /* 0x00000005ffd77819 */ /* 0x000fe200000114f5 */
[----:B------:R-:W-:Y:S01]  /*3c80*/  UIMAD UR15, UR16, UR14, UR15 ;  /* 0x0000000e100f72a4 */ /* 0x000fe2000f8e020f */
[----:B------:R-:W-:Y:S01]  /*3c90*/  BSSY B0, `(.L_x_985) ;  /* 0x000002b000007945 */ /* 0x000fe20003800000 */
[----:B------:R-:W-:Y:S01]  /*3ca0*/  IMAD.SHL.U32 R5, R8, 0x8, RZ ;  /* 0x0000000808057824 */ /* 0x000fe200078e00ff */
[----:B------:R-:W-:Y:S01]  /*3cb0*/  UMOV UR19, URZ ;  /* 0x0000003f00137c82 */ /* 0x000fe20008000000 */
[----:B------:R-:W-:-:S02]  /*3cc0*/  ISETP.GE.AND P2, PT, R21, UR33, PT ;  /* 0x0000002115007c0c */ /* 0x000fc4000bf46270 */
[----:B------:R-:W-:Y:S02]  /*3cd0*/  ISETP.GE.AND P3, PT, R25, UR33, PT ;  /* 0x0000002119007c0c */ /* 0x000fe4000bf66270 */
[----:B------:R-:W-:Y:S02]  /*3ce0*/  ISETP.GE.AND P4, PT, R24, UR33, PT ;  /* 0x0000002118007c0c */ /* 0x000fe4000bf86270 */
[----:B------:R-:W-:Y:S01]  /*3cf0*/  ISETP.GE.AND P5, PT, R23, UR33, PT ;  /* 0x0000002117007c0c */ /* 0x000fe2000bfa6270 */
[----:B------:R1:W-:Y:S01]  /*3d00*/  @P1 STS.128 [R244+0x8000], RZ ;  /* 0x008000fff4001388 */ /* 0x0003e20000000c00 */
[----:B------:R-:W-:Y:S01]  /*3d10*/  ISETP.GE.AND P6, PT, R20, UR33, PT ;  /* 0x0000002114007c0c */ /* 0x000fe2000bfc6270 */
[----:B-----5:R-:W-:Y:S01]  /*3d20*/  @P0 FMUL.FTZ R6, R6, R0 ;  /* 0x0000000006060220 */ /* 0x020fe20000410000 */
[----:B------:R-:W-:-:S04]  /*3d30*/  IMAD.SHL.U32 R0, R36, 0x40, RZ ;  /* 0x0000004024007824 */ /* 0x000fc800078e00ff */
[----:B------:R-:W-:Y:S01]  /*3d40*/  @P0 R2UR UR22, R6 ;  /* 0x00000000061602ca */ /* 0x000fe200000e0000 */
[----:B------:R-:W-:Y:S01]  /*3d50*/  IMAD.SHL.U32 R6, R17, 0x40, RZ ;  /* 0x0000004011067824 */ /* 0x000fe200078e00ff */
[----:B------:R-:W-:Y:S02]  /*3d60*/  LOP3.LUT R0, R0, 0x1c0, RZ, 0xc0, !PT ;  /* 0x000001c000007812 */ /* 0x000fe400078ec0ff */
[----:B------:R-:W-:Y:S02]  /*3d70*/  ISETP.GE.AND P0, PT, R22, UR33, PT ;  /* 0x0000002116007c0c */ /* 0x000fe4000bf06270 */
[----:B------:R-:W-:Y:S02]  /*3d80*/  LOP3.LUT R7, R0, 0x8, R3, 0xf8, !PT ;  /* 0x0000000800077812 */ /* 0x000fe400078ef803 */
[----:B------:R-:W-:Y:S02]  /*3d90*/  SHF.R.U32.HI R3, RZ, 0x3, R0 ;  /* 0x00000003ff037819 */ /* 0x000fe40000011600 */
[----:B------:R-:W-:-:S02]  /*3da0*/  LOP3.LUT R0, R6, 0x1c0, RZ, 0xc0, !PT ;  /* 0x000001c006007812 */ /* 0x000fc400078ec0ff */
[----:B------:R-:W-:Y:S01]  /*3db0*/  LOP3.LUT R6, R7, R3, RZ, 0x3c, !PT ;  /* 0x0000000307067212 */ /* 0x000fe200078e3cff */
[----:B------:R-:W-:Y:S01]  /*3dc0*/  @UP1 UMOV UR19, UR22 ;  /* 0x0000001600131c82 */ /* 0x000fe20008000000 */
[----:B------:R-:W-:Y:S01]  /*3dd0*/  LOP3.LUT R7, R0, 0x8, R5, 0xf8, !PT ;  /* 0x0000000800077812 */ /* 0x000fe200078ef805 */
[----:B------:R-:W-:Y:S01]  /*3de0*/  IMAD.SHL.U32 R5, R18, 0x40, RZ ;  /* 0x0000004012057824 */ /* 0x000fe200078e00ff */
[----:B------:R-:W-:Y:S01]  /*3df0*/  SHF.R.U32.HI R3, RZ, 0x3, R0 ;  /* 0x00000003ff037819 */ /* 0x000fe20000011600 */
[----:B------:R-:W-:Y:S01]  /*3e00*/  IMAD R0, R8, 0x200, R6 ;  /* 0x0000020008007824 */ /* 0x000fe200078e0206 */
[----:B------:R-:W-:Y:S01]  /*3e10*/  P2R R14, PR, RZ, 0x1 ;  /* 0x00000001ff0e7803 */ /* 0x000fe20000000000 */
[----:B------:R-:W-:Y:S01]  /*3e20*/  IMAD.U32 R6, RZ, RZ, UR20 ;  /* 0x00000014ff067e24 */ /* 0x000fe2000f8e00ff */
[----:B------:R-:W-:Y:S02]  /*3e30*/  LOP3.LUT R214, R7, R3, RZ, 0x3c, !PT ;  /* 0x0000000307d67212 */ /* 0x000fe400078e3cff */
[----:B------:R-:W-:Y:S01]  /*3e40*/  LOP3.LUT R213, R5, 0xfffffe00, RZ, 0xc0, !PT ;  /* 0xfffffe0005d57812 */ /* 0x000fe200078ec0ff */
[----:B------:R-:W-:-:S04]  /*3e50*/  IMAD.WIDE.U32 R6, R6, UR14, R10 ;  /* 0x0000000e06067c25 */ /* 0x000fc8000f8e000a */
[----:B------:R-:W-:Y:S02]  /*3e60*/  VIADD R9, R7, UR15 ;  /* 0x0000000f07097c36 */ /* 0x000fe40008000000 */
[----:B------:R-:W-:Y:S01]  /*3e70*/  IMAD R3, R215, 0x400, R213 ;  /* 0x00000400d7037824 */ /* 0x000fe200078e02d5 */
[----:B-1----:R-:W-:Y:S06]  /*3e80*/  @P1 BRA `(.L_x_986) ;  /* 0x00000000002c1947 */ /* 0x002fec0003800000 */
        /* <DEDUP_REMOVED lines=11> */
.L_x_986:
[----:B------:R-:W-:Y:S05]  /*3f40*/  BSYNC B0 ;  /* 0x0000000000007941 */ /* 0x000fea0003800000 */
.L_x_985:
[----:B------:R1:W-:Y:S01]  /*3f50*/  @P2 STS.128 [R244+0x8800], RZ ;  /* 0x008800fff4002388 */ /* 0x0003e20000000c00 */
[----:B------:R-:W-:Y:S01]  /*3f60*/  IMAD.IADD R3, R214, 0x1, R3 ;  /* 0x00000001d6037824 */ /* 0x000fe200078e0203 */
[----:B------:R-:W-:Y:S01]  /*3f70*/  USHF.L.U64.HI UR15, UR6, 0x4, UR7 ;  /* 0x00000004060f7899 */ /* 0x000fe20008010207 */
[----:B------:R-:W-:Y:S01]  /*3f80*/  BSSY B0, `(.L_x_987) ;  /* 0x0000013000007945 */ /* 0x000fe20003800000 */
[----:B------:R-:W-:Y:S01]  /*3f90*/  USHF.L.U32 UR16, UR6, 0x4, URZ ;  /* 0x0000000406107899 */ /* 0x000fe2000800063f */
        /* <DEDUP_REMOVED lines=17> */
.L_x_988:
[----:B------:R-:W-:Y:S05]  /*40b0*/  BSYNC B0 ;  /* 0x0000000000007941 */ /* 0x000fea0003800000 */
.L_x_987:
        /* <DEDUP_REMOVED lines=19> */
.L_x_990:
[----:B------:R-:W-:Y:S05]  /*41f0*/  BSYNC B0 ;  /* 0x0000000000007941 */ /* 0x000fea0003800000 */
.L_x_989:
        /* <DEDUP_REMOVED lines=19> */
.L_x_992:
[----:B------:R-:W-:Y:S05]  /*4330*/  BSYNC B0 ;  /* 0x0000000000007941 */ /* 0x000fea0003800000 */
.L_x_991:
        /* <DEDUP_REMOVED lines=19> */
.L_x_994:
[----:B------:R-:W-:Y:S05]  /*4470*/  BSYNC B0 ;  /* 0x0000000000007941 */ /* 0x000fea0003800000 */
.L_x_993:
        /* <DEDUP_REMOVED lines=20> */
.L_x_996:
[----:B------:R-:W-:Y:S05]  /*45c0*/  BSYNC B0 ;  /* 0x0000000000007941 */ /* 0x000fea0003800000 */
.L_x_995:
        /* <DEDUP_REMOVED lines=21> */
.L_x_998:
[----:B------:R-:W-:Y:S05]  /*4720*/  BSYNC B0 ;  /* 0x0000000000007941 */ /* 0x000fea0003800000 */
.L_x_997:
        /* <DEDUP_REMOVED lines=19> */
.L_x_1000:
[----:B------:R-:W-:Y:S05]  /*4860*/  BSYNC B0 ;  /* 0x0000000000007941 */ /* 0x000fea0003800000 */
.L_x_999:
[----:B------:R-:W-:Y:S01]  /*4870*/  LDSM.16.M88.4 R16, [R219] ;  /* 0x00000000db10783b */ /* 0x000fe20000000200 */
[----:B------:R-:W-:Y:S01]  /*4880*/  R2P PR, R36, 0x6 ;  /* 0x0000000624007804 */ /* 0x000fe20000000000 */
[--C-:B------:R-:W-:Y:S01]  /*4890*/  IMAD R222, R2, 0x2, R219.reuse ;  /* 0x0000000202de7824 */ /* 0x100fe200078e02db */
[----:B------:R-:W-:Y:S01]  /*48a0*/  UIADD3 UR23, UR32, -UR21, URZ ;  /* 0x8000001520177290 */ /* 0x000fe2000fffe03f */
[----:B-1----:R-:W1:Y:S01]  /*48b0*/  LDSM.16.M88.4 R8, [R212+0x4000] ;  /* 0x00400000d408783b */ /* 0x002e620000000200 */
[C---:B------:R-:W-:Y:S01]  /*48c0*/  VIADD R3, R212.reuse, 0x4000 ;  /* 0x00004000d4037836 */ /* 0x040fe20000000000 */
[----:B------:R-:W-:Y:S01]  /*48d0*/  SEL R0, R37, 0xffffffe0, !P1 ;  /* 0xffffffe025007807 */ /* 0x000fe20004800000 */
[----:B------:R-:W-:Y:S01]  /*48e0*/  VIADD R223, R212, 0x4040 ;  /* 0x00004040d4df7836 */ /* 0x000fe20000000000 */
[----:B------:R-:W5:Y:S01]  /*48f0*/  LDSM.16.M88.4 R12, [R219+0x2000] ;  /* 0x00200000db0c783b */ /* 0x000f620000000200 */
[----:B------:R-:W-:Y:S01]  /*4900*/  IMAD R220, R4, 0x2, R219 ;  /* 0x0000000204dc7824 */ /* 0x000fe200078e02db */
[----:B------:R-:W-:Y:S01]  /*4910*/  UIADD3 UR22, UR32, 0x1, -UR21 ;  /* 0x0000000120167890 */ /* 0x000fe2000fffe815 */
[----:B------:R-:W-:Y:S01]  /*4920*/  IMAD.IADD R218, R212, 0x1, R0 ;  /* 0x00000001d4da7824 */ /* 0x000fe200078e0200 */
[----:B------:R-:W3:Y:S01]  /*4930*/  LDSM.16.M88.4 R44, [R212+0x5800] ;  /* 0x00580000d42c783b */ /* 0x000ee20000000200 */
[----:B------:R-:W-:Y:S01]  /*4940*/  IMAD R221, R2, 0x2, R220 ;  /* 0x0000000202dd7824 */ /* 0x000fe200078e02dc */
[----:B------:R-:W-:Y:S01]  /*4950*/  UIADD3 UR22, UR22, UR29, URZ ;  /* 0x0000001d16167290 */ /* 0x000fe2000fffe03f */
[----:B------:R-:W-:Y:S01]  /*4960*/  @P2 VIADD R223, R3, 0xffffffc0 ;  /* 0xffffffc003df2836 */ /* 0x000fe20000000000 */
[----:B------:R-:W4:Y:S01]  /*4970*/  LDSM.16.M88.4 R40, [R212+0x6000] ;  /* 0x00600000d428783b */ /* 0x000f220000000200 */
[----:B------:R-:W-:-:S02]  /*4980*/  UISETP.GT.AND UP0, UPT, UR20, UR10, UPT ;  /* 0x0000000a1400728c */ /* 0x000fc4000bf04270 */
[----:B------:R-:W-:Y:S01]  /*4990*/  IMAD.IADD R217, R0, 0x1, R223 ;  /* 0x0000000100d97824 */ /* 0x000fe200078e02df */
[----:B------:R-:W4:Y:S01]  /*49a0*/  LDSM.16.M88.4 R52, [R212+0x4800] ;  /* 0x00480000d434783b */ /* 0x000f220000000200 */
[----:B------:R-:W-:-:S03]  /*49b0*/  LOP3.LUT R0, R245, 0xffffffe0, RZ, 0xc0, !PT ;  /* 0xffffffe0f5007812 */ /* 0x000fc600078ec0ff */
[----:B------:R-:W4:Y:S02]  /*49c0*/  LDSM.16.M88.4 R48, [R212+0x5000] ;  /* 0x00500000d430783b */ /* 0x000f240000000200 */
[C---:B------:R-:W-:Y:S02]  /*49d0*/  IMAD.IADD R0, R216.reuse, 0x1, -R0 ;  /* 0x00000001d8007824 */ /* 0x040fe400078e0a00 */
[----:B------:R-:W4:Y:S01]  /*49e0*/  LDSM.16.M88.4 R32, [R212+0x6800] ;  /* 0x00680000d420783b */ /* 0x000f220000000200 */
[----:B------:R-:W-:Y:S02]  /*49f0*/  IMAD.SHL.U32 R216, R216, 0x2, RZ ;  /* 0x00000002d8d87824 */ /* 0x000fe400078e00ff */
[----:B------:R-:W-:Y:S01]  /*4a00*/  SHF.R.S32.HI R3, RZ, 0x1f, R0 ;  /* 0x0000001fff037819 */ /* 0x000fe20000011400 */
[----:B--2---:R-:W2:Y:S03]  /*4a10*/  LDSM.16.M88.4 R28, [R212+0x7000] ;  /* 0x00700000d41c783b */ /* 0x004ea60000000200 */
[----:B------:R-:W-:Y:S01]  /*4a20*/  LEA.HI R0, R3, R0, RZ, 0x2 ;  /* 0x0000000003007211 */ /* 0x000fe200078f10ff */
[----:B------:R-:W2:Y:S01]  /*4a30*/  LDSM.16.M88.4 R24, [R212+0x7800] ;  /* 0x00780000d418783b */ /* 0x000ea20000000200 */
[----:B------:R-:W-:-:S02]  /*4a40*/  IMAD.U32 R3, RZ, RZ, UR20 ;  /* 0x00000014ff037e24 */ /* 0x000fc4000f8e00ff */
[----:B------:R-:W-:Y:S01]  /*4a50*/  SHF.R.S32.HI R0, RZ, 0x2, R0 ;  /* 0x00000002ff007819 */ /* 0x000fe20000011400 */
[----:B------:R-:W-:Y:S01]  /*4a60*/  LDSM.16.M88.4 R36, [R218+0x4000] ;  /* 0x00400000da24783b */ /* 0x000fe20000000200 */
[-C--:B-1----:R-:W-:Y:S03]  /*4a70*/  HMMA.16816.F32 R180, R16, R8.reuse, RZ ;  /* 0x0000000810b4723c */ /* 0x082fe600000018ff */
        /* <DEDUP_REMOVED lines=8> */
[----:B------:R-:W1:Y:S03]  /*4b00*/  LDSM.16.M88.4 R8, [R222+0x2000] ;  /* 0x00200000de08783b */ /* 0x000e660000000200 */
[C---:B---3--:R-:W-:Y:S01]  /*4b10*/  HMMA.16816.F32 R92, R12.reuse, R46, RZ ;  /* 0x0000002e0c5c723c */ /* 0x048fe200000018ff */
[----:B------:R-:W3:Y:S04]  /*4b20*/  LDSM.16.M88.4 R104, [R218+0x7000] ;  /* 0x00700000da68783b */ /* 0x000ee80000000200 */
[----:B------:R-:W5:Y:S01]  /*4b30*/  LDSM.16.M88.4 R100, [R218+0x7800] ;  /* 0x00780000da64783b */ /* 0x000f620000000200 */
[C---:B----4-:R-:W-:Y:S03]  /*4b40*/  HMMA.16816.F32 R116, R12.reuse, R40, RZ ;  /* 0x000000280c74723c */ /* 0x050fe600000018ff */
[----:B------:R-:W4:Y:S03]  /*4b50*/  LDSM.16.M88.4 R20, [R222] ;  /* 0x00000000de14783b */ /* 0x000f260000000200 */
[C---:B------:R-:W-:Y:S01]  /*4b60*/  HMMA.16816.F32 R124, R12.reuse, R42, RZ ;  /* 0x0000002a0c7c723c */ /* 0x040fe200000018ff */
[----:B------:R-:W0:Y:S05]  /*4b70*/  LDGDEPBAR ;  /* 0x00000000000079af */ /* 0x000e2a0000000000 */
[C---:B------:R-:W-:Y:S06]  /*4b80*/  HMMA.16816.F32 R80, R12.reuse, R52, RZ ;  /* 0x000000340c50723c */ /* 0x040fec00000018ff */
[C---:B------:R-:W-:Y:S06]  /*4b90*/  HMMA.16816.F32 R76, R12.reuse, R54, RZ ;  /* 0x000000360c4c723c */ /* 0x040fec00000018ff */
[C---:B------:R-:W-:Y:S06]  /*4ba0*/  HMMA.16816.F32 R72, R12.reuse, R48, RZ ;  /* 0x000000300c48723c */ /* 0x040fec00000018ff */
[C---:B------:R-:W-:Y:S06]  /*4bb0*/  HMMA.16816.F32 R68, R12.reuse, R50, RZ ;  /* 0x000000320c44723c */ /* 0x040fec00000018ff */
[C---:B------:R-:W-:Y:S06]  /*4bc0*/  HMMA.16816.F32 R64, R12.reuse, R44, RZ ;  /* 0x0000002c0c40723c */ /* 0x040fec00000018ff */
[C---:B------:R-:W-:Y:S06]  /*4bd0*/  HMMA.16816.F32 R132, R12.reuse, R32, RZ ;  /* 0x000000200c84723c */ /* 0x040fec00000018ff */
[C---:B------:R-:W-:Y:S06]  /*4be0*/  HMMA.16816.F32 R140, R12.reuse, R34, RZ ;  /* 0x000000220c8c723c */ /* 0x040fec00000018ff */
[C---:B--2---:R-:W-:Y:S06]  /*4bf0*/  HMMA.16816.F32 R152, R12.reuse, R28, RZ ;  /* 0x0000001c0c98723c */ /* 0x044fec00000018ff */
        /* <DEDUP_REMOVED lines=9> */
[----:B------:R-:W-:Y:S06]  /*4c90*/  HMMA.16816.F32 R200, R16, R34, RZ ;  /* 0x0000002210c8723c */ /* 0x000fec00000018ff */
[----:B-1----:R-:W-:Y:S06]  /*4ca0*/  HMMA.16816.F32 R144, R8, R38, R84 ;  /* 0x000000260890723c */ /* 0x002fec0000001854 */
[C---:B------:R-:W-:Y:S06]  /*4cb0*/  HMMA.16816.F32 R52, R16.reuse, R54, RZ ;  /* 0x000000361034723c */ /* 0x040fec00000018ff */
[C---:B------:R-:W-:Y:S06]  /*4cc0*/  HMMA.16816.F32 R48, R16.reuse, R50, RZ ;  /* 0x000000321030723c */ /* 0x040fec00000018ff */
[C---:B------:R-:W-:Y:S06]  /*4cd0*/  HMMA.16816.F32 R44, R16.reuse, R46, RZ ;  /* 0x0000002e102c723c */ /* 0x040fec00000018ff */
[C---:B------:R-:W-:Y:S06]  /*4ce0*/  HMMA.16816.F32 R192, R16.reuse, R28, RZ ;  /* 0x0000001c10c0723c */ /* 0x040fec00000018ff */
[C---:B------:R-:W-:Y:S06]  /*4cf0*/  HMMA.16816.F32 R188, R16.reuse, R30, RZ ;  /* 0x0000001e10bc723c */ /* 0x040fec00000018ff */
[C---:B------:R-:W-:Y:S06]  /*4d00*/  HMMA.16816.F32 R184, R16.reuse, R24, RZ ;  /* 0x0000001810b8723c */ /* 0x040fec00000018ff */
[----:B------:R-:W-:Y:S06]  /*4d10*/  HMMA.16816.F32 R172, R16, R26, RZ ;  /* 0x0000001a10ac723c */ /* 0x000fec00000018ff */
[C---:B------:R-:W-:Y:S06]  /*4d20*/  HMMA.16816.F32 R160, R8.reuse, R36, R88 ;  /* 0x0000002408a0723c */ /* 0x040fec0000001858 */
        /* <DEDUP_REMOVED lines=15> */
[C---:B---3--:R-:W-:Y:S06]  /*4e20*/  HMMA.16816.F32 R88, R8.reuse, R104, R152 ;  /* 0x000000680858723c */ /* 0x048fec0000001898 */
[C---:B-----5:R-:W-:Y:S06]  /*4e30*/  HMMA.16816.F32 R92, R8.reuse, R100, R164 ;  /* 0x00000064085c723c */ /* 0x060fec00000018a4 */
[C---:B------:R-:W-:Y:S06]  /*4e40*/  HMMA.16816.F32 R124, R8.reuse, R106, R168 ;  /* 0x0000006a087c723c */ /* 0x040fec00000018a8 */
[----:B------:R-:W-:Y:S06]  /*4e50*/  HMMA.16816.F32 R116, R8, R102, R148 ;  /* 0x000000660874723c */ /* 0x000fec0000001894 */
[C---:B----4-:R-:W-:Y:S06]  /*4e60*/  HMMA.16816.F32 R8, R20.reuse, R38, R176 ;  /* 0x000000261408723c */ /* 0x050fec00000018b0 */
[C---:B------:R-:W-:Y:S06]  /*4e70*/  HMMA.16816.F32 R232, R20.reuse, R36, R180 ;  /* 0x0000002414e8723c */ /* 0x040fec00000018b4 */
[C---:B------:R-:W-:Y:S01]  /*4e80*/  HMMA.16816.F32 R240, R20.reuse, R58, R52 ;  /* 0x0000003a14f0723c */ /* 0x040fe20000001834 */
[----:B------:R-:W-:Y:S05]  /*4e90*/  LDSM.16.M88.4 R52, [R223+0x2800] ;  /* 0x00280000df34783b */ /* 0x000fea0000000200 */
[C---:B------:R-:W-:Y:S01]  /*4ea0*/  HMMA.16816.F32 R248, R20.reuse, R56, R156 ;  /* 0x0000003814f8723c */ /* 0x040fe2000000189c */
[----:B------:R-:W-:Y:S05]  /*4eb0*/  LDSM.16.M88.4 R56, [R217+0x3000] ;  /* 0x00300000d938783b */ /* 0x000fea0000000200 */
[----:B------:R-:W-:Y:S01]  /*4ec0*/  IMAD.MOV.U32 R132, RZ, RZ, R8 ;  /* 0x000000ffff847224 */ /* 0x000fe200078e0008 */
[----:B------:R-:W-:Y:S01]  /*4ed0*/  HMMA.16816.F32 R236, R20, R60, R196 ;  /* 0x0000003c14ec723c */ /* 0x000fe200000018c4 */
[----:B------:R-:W-:-:S02]  /*4ee0*/  IMAD.MOV.U32 R39, RZ, RZ, R9 ;  /* 0x000000ffff277224 */ /* 0x000fc400078e0009 */
[----:B------:R-:W-:Y:S02]  /*4ef0*/  IMAD.MOV.U32 R38, RZ, RZ, R10 ;  /* 0x000000ffff267224 */ /* 0x000fe400078e000a */
[----:B------:R-:W-:Y:S01]  /*4f00*/  IMAD.MOV.U32 R37, RZ, RZ, R11 ;  /* 0x000000ffff257224 */ /* 0x000fe200078e000b */
[C---:B------:R-:W-:Y:S01]  /*4f10*/  HMMA.16816.F32 R196, R20.reuse, R98, R44 ;  /* 0x0000006214c4723c */ /* 0x040fe2000000182c */
[----:B------:R-:W1:Y:S01]  /*4f20*/  LDSM.16.M88.4 R8, [R220+0x2000] ;  /* 0x00200000dc08783b */ /* 0x000e620000000200 */
[----:B------:R-:W-:Y:S02]  /*4f30*/  IMAD.MOV.U32 R36, RZ, RZ, R232 ;  /* 0x000000ffff247224 */ /* 0x000fe400078e00e8 */
[----:B------:R-:W-:Y:S01]  /*4f40*/  IMAD.MOV.U32 R7, RZ, RZ, R233 ;  /* 0x000000ffff077224 */ /* 0x000fe200078e00e9 */
[----:B------:R-:W-:Y:S01]  /*4f50*/  LDSM.16.M88.4 R44, [R223+0x3800] ;  /* 0x00380000df2c783b */ /* 0x000fe20000000200 */
[----:B------:R-:W-:Y:S01]  /*4f60*/  IMAD.MOV.U32 R6, RZ, RZ, R234 ;  /* 0x000000ffff067224 */ /* 0x000fe200078e00ea */
[----:B------:R-:W-:Y:S01]  /*4f70*/  HMMA.16816.F32 R208, R20, R96, R208 ;  /* 0x0000006014d0723c */ /* 0x000fe200000018d0 */
[----:B------:R-:W-:-:S02]  /*4f80*/  IMAD.MOV.U32 R5, RZ, RZ, R235 ;  /* 0x000000ffff057224 */ /* 0x000fc400078e00eb */
[----:B------:R-:W-:Y:S02]  /*4f90*/  IMAD.MOV.U32 R98, RZ, RZ, R38 ;  /* 0x000000ffff627224 */ /* 0x000fe400078e0026 */
[----:B------:R-:W-:Y:S01]  /*4fa0*/  IMAD.MOV.U32 R99, RZ, RZ, R37 ;  /* 0x000000ffff637224 */ /* 0x000fe200078e0025 */
[C---:B------:R-:W-:Y:S01]  /*4fb0*/  HMMA.16816.F32 R232, R20.reuse, R62, R48 ;  /* 0x0000003e14e8723c */ /* 0x040fe20000001830 */
[----:B------:R-:W2:Y:S01]  /*4fc0*/  LDSM.16.M88.4 R48, [R223+0x3000] ;  /* 0x00300000df30783b */ /* 0x000ea20000000200 */
[----:B------:R-:W-:Y:S02]  /*4fd0*/  IMAD.MOV.U32 R96, RZ, RZ, R132 ;  /* 0x000000ffff607224 */ /* 0x000fe400078e0084 */
[----:B------:R-:W-:Y:S02]  /*4fe0*/  IMAD.MOV.U32 R97, RZ, RZ, R39 ;  /* 0x000000ffff617224 */ /* 0x000fe400078e0027 */
[C---:B------:R-:W-:Y:S06]  /*4ff0*/  HMMA.16816.F32 R228, R20.reuse, R112, R228 ;  /* 0x0000007014e4723c */ /* 0x040fec00000018e4 */
[----:B------:R-:W-:Y:S01]  /*5000*/  HMMA.16816.F32 R224, R20, R114, R224 ;  /* 0x0000007214e0723c */ /* 0x000fe200000018e0 */
[----:B------:R-:W-:-:S02]  /*5010*/  IMAD.MOV.U32 R112, RZ, RZ, R36 ;  /* 0x000000ffff707224 */ /* 0x000fc400078e0024 */
[----:B------:R-:W-:Y:S01]  /*5020*/  IMAD.MOV.U32 R113, RZ, RZ, R7 ;  /* 0x000000ffff717224 */ /* 0x000fe200078e0007 */
[----:B------:R-:W-:Y:S01]  /*5030*/  LDSM.16.M88.4 R36, [R217] ;  /* 0x00000000d924783b */ /* 0x000fe20000000200 */
[----:B------:R-:W-:Y:S01]  /*5040*/  IMAD.U32 R7, RZ, RZ, UR23 ;  /* 0x00000017ff077e24 */ /* 0x000fe2000f8e00ff */
[C---:B------:R-:W-:Y:S01]  /*5050*/  HMMA.16816.F32 R204, R20.reuse, R108, R204 ;  /* 0x0000006c14cc723c */ /* 0x040fe200000018cc */
[----:B------:R-:W-:Y:S01]  /*5060*/  IMAD.MOV.U32 R114, RZ, RZ, R6 ;  /* 0x000000ffff727224 */ /* 0x000fe200078e0006 */
[----:B------:R-:W-:Y:S01]  /*5070*/  LOP3.LUT R6, R216, 0x6, RZ, 0xc0, !PT ;  /* 0x00000006d8067812 */ /* 0x000fe200078ec0ff */
[----:B------:R-:W-:Y:S01]  /*5080*/  IMAD.MOV.U32 R115, RZ, RZ, R5 ;  /* 0x000000ffff737224 */ /* 0x000fe200078e0005 */
[----:B------:R-:W-:Y:S02]  /*5090*/  LEA R5, R215, UR31, 0x4 ;  /* 0x0000001fd7057c11 */ /* 0x000fe4000f8e20ff */
[----:B------:R-:W-:Y:S01]  /*50a0*/  HMMA.16816.F32 R60, R20, R110, R200 ;  /* 0x0000006e143c723c */ /* 0x000fe200000018c8 */
[----:B------:R-:W-:-:S02]  /*50b0*/  IMAD R3, R3, 0x80, R6 ;  /* 0x0000008003037824 */ /* 0x000fc400078e0206 */
[----:B------:R-:W-:Y:S02]  /*50c0*/  IMAD.IADD R5, R0, 0x1, R5 ;  /* 0x0000000100057824 */ /* 0x000fe400078e0205 */
[----:B------:R-:W-:Y:S01]  /*50d0*/  VIADD R6, R3, 0x1 ;  /* 0x0000000103067836 */ /* 0x000fe20000000000 */
[----:B-1----:R-:W-:Y:S01]  /*50e0*/  HMMA.16816.F32 R156, R8, R74, R16 ;  /* 0x0000004a089c723c */ /* 0x002fe20000001810 */
[----:B------:R-:W1:Y:S01]  /*50f0*/  LDSM.16.M88.4 R16, [R220] ;  /* 0x00000000dc10783b */ /* 0x000e620000000200 */
[----:B------:R-:W-:-:S04]  /*5100*/  IMAD.IADD R0, R213, 0x1, R214 ;  /* 0x00000001d5007824 */ /* 0x000fc800078e02d6 */
[C---:B------:R-:W-:Y:S06]  /*5110*/  HMMA.16816.F32 R176, R8.reuse, R82, R144 ;  /* 0x0000005208b0723c */ /* 0x040fec0000001890 */
[C---:B------:R-:W-:Y:S01]  /*5120*/  HMMA.16816.F32 R152, R8.reuse, R68, R12 ;  /* 0x000000440898723c */ /* 0x040fe2000000180c */
[----:B------:R-:W-:Y:S05]  /*5130*/  LDSM.16.M88.4 R12, [R221+0x2000] ;  /* 0x00200000dd0c783b */ /* 0x000fea0000000200 */
[----:B------:R-:W-:Y:S01]  /*5140*/  HMMA.16816.F32 R144, R8, R64, R40 ;  /* 0x000000400890723c */ /* 0x000fe20000001828 */
[----:B------:R-:W3:Y:S05]  /*5150*/  LDSM.16.M88.4 R40, [R217+0x2800] ;  /* 0x00280000d928783b */ /* 0x000eea0000000200 */
[C---:B------:R-:W-:Y:S06]  /*5160*/  HMMA.16816.F32 R192, R20.reuse, R104, R192 ;  /* 0x0000006814c0723c */ /* 0x040fec00000018c0 */
[C---:B------:R-:W-:Y:S06]  /*5170*/  HMMA.16816.F32 R184, R20.reuse, R100, R184 ;  /* 0x0000006414b8723c */ /* 0x040fec00000018b8 */
[C---:B------:R-:W-:Y:S06]  /*5180*/  HMMA.16816.F32 R188, R20.reuse, R106, R188 ;  /* 0x0000006a14bc723c */ /* 0x040fec00000018bc */
[----:B------:R-:W-:Y:S01]  /*5190*/  HMMA.16816.F32 R180, R20, R102, R172 ;  /* 0x0000006614b4723c */ /* 0x000fe200000018ac */
        /* <DEDUP_REMOVED lines=13> */
[C---:B--2---:R-:W-:Y:S06]  /*5270*/  HMMA.16816.F32 R128, R8.reuse, R48, R88 ;  /* 0x000000300880723c */ /* 0x044fec0000001858 */
[C---:B------:R-:W-:Y:S06]  /*5280*/  HMMA.16816.F32 R120, R8.reuse, R44, R92 ;  /* 0x0000002c0878723c */ /* 0x040fec000000185c */
        /* <DEDUP_REMOVED lines=9> */
[----:B------:R-:W-:Y:S01]  /*5320*/  HMMA.16816.F32 R92, R16, R74, R232 ;  /* 0x0000004a105c723c */ /* 0x000fe200000018e8 */
[----:B------:R-:W-:Y:S01]  /*5330*/  IADD3 R238, R7, 0x8, R5 ;  /* 0x0000000807ee7810 */ /* 0x000fe20007ffe005 */
[----:B------:R-:W-:-:S04]  /*5340*/  VIADD R237, R5, UR23 ;  /* 0x0000001705ed7c36 */ /* 0x000fc80008000000 */
[C---:B------:R-:W-:Y:S01]  /*5350*/  HMMA.16816.F32 R88, R16.reuse, R68, R208 ;  /* 0x000000441058723c */ /* 0x040fe200000018d0 */
[C---:B------:R-:W-:Y:S01]  /*5360*/  IMAD.IADD R7, R238.reuse, 0x1, -R3 ;  /* 0x00000001ee077824 */ /* 0x040fe200078e0a03 */
[----:B------:R-:W-:Y:S02]  /*5370*/  VIADDMNMX R233, R238, -UR30, RZ, !PT ;  /* 0x8000001eeee97c46 */ /* 0x000fe4000f8001ff */
[----:B------:R-:W-:Y:S02]  /*5380*/  VIADDMNMX R235, R237, -UR30, RZ, !PT ;  /* 0x8000001eedeb7c46 */ /* 0x000fe4000f8001ff */
[----:B------:R-:W-:Y:S01]  /*5390*/  HMMA.16816.F32 R80, R16, R70, R196 ;  /* 0x000000461050723c */ /* 0x000fe200000018c4 */
[----:B------:R-:W-:-:S04]  /*53a0*/  IABS R7, R7 ;  /* 0x0000000700077213 */ /* 0x000fc80000000000 */
[----:B------:R-:W-:Y:S01]  /*53b0*/  I2FP.F32.S32 R7, R7 ;  /* 0x0000000700077245 */ /* 0x000fe20000201400 */
        /* <DEDUP_REMOVED lines=9> */
[----:B------:R-:W-:Y:S06]  /*5450*/  HMMA.16816.F32 R200, R12, R40, R136 ;  /* 0x000000280cc8723c */ /* 0x000fec0000001888 */
[-C--:B--2---:R-:W-:Y:S06]  /*5460*/  HMMA.16816.F32 R112, R8, R36.reuse, R112 ;  /* 0x000000240870723c */ /* 0x084fec0000001870 */
[C---:B------:R-:W-:Y:S06]  /*5470*/  HMMA.16816.F32 R160, R12.reuse, R36, R160 ;  /* 0x000000240ca0723c */ /* 0x040fec00000018a0 */
[----:B------:R-:W-:Y:S01]  /*5480*/  IMAD.MOV.U32 R137, RZ, RZ, R16 ;  /* 0x000000ffff897224 */ /* 0x000fe200078e0010 */
[----:B------:R-:W-:Y:S01]  /*5490*/  HMMA.16816.F32 R176, R12, R38, R176 ;  /* 0x000000260cb0723c */ /* 0x000fe200000018b0 */
[----:B------:R-:W-:-:S02]  /*54a0*/  IMAD.MOV.U32 R134, RZ, RZ, R18 ;  /* 0x000000ffff867224 */ /* 0x000fc400078e0012 */
[----:B------:R-:W-:Y:S02]  /*54b0*/  IMAD.MOV.U32 R133, RZ, RZ, R17 ;  /* 0x000000ffff857224 */ /* 0x000fe400078e0011 */
[----:B------:R-:W-:Y:S01]  /*54c0*/  IMAD.MOV.U32 R132, RZ, RZ, R19 ;  /* 0x000000ffff847224 */ /* 0x000fe200078e0013 */
[----:B------:R-:W-:Y:S01]  /*54d0*/  HMMA.16816.F32 R172, R12, R32, R172 ;  /* 0x000000200cac723c */ /* 0x000fe200000018ac */
[----:B------:R-:W-:Y:S02]  /*54e0*/  IMAD.MOV.U32 R138, RZ, RZ, R203 ;  /* 0x000000ffff8a7224 */ /* 0x000fe400078e00cb */
[----:B------:R-:W-:-:S03]  /*54f0*/  IMAD.MOV.U32 R136, RZ, RZ, R202 ;  /* 0x000000ffff887224 */ /* 0x000fc600078e00ca */
        /* <DEDUP_REMOVED lines=9> */
[----:B------:R-:W-:-:S05]  /*5590*/  FFMA.FTZ R18, R7, -UR19, R114 ;  /* 0x8000001307127c23 */ /* 0x000fca0008010072 */
[C---:B------:R-:W-:Y:S06]  /*55a0*/  HMMA.16816.F32 R184, R12.reuse, R20, R144 ;  /* 0x000000140cb8723c */ /* 0x040fec0000001890 */
[C---:B------:R-:W-:Y:S06]  /*55b0*/  HMMA.16816.F32 R224, R12.reuse, R22, R140 ;  /* 0x000000160ce0723c */ /* 0x040fec000000188c */
[----:B------:R-:W-:Y:S01]  /*55c0*/  HMMA.16816.F32 R128, R12, R56, R128 ;  /* 0x000000380c80723c */ /* 0x000fe20000001880 */
[----:B------:R-:W-:-:S02]  /*55d0*/  IMAD.MOV.U32 R142, RZ, RZ, R16 ;  /* 0x000000ffff8e7224 */ /* 0x000fc400078e0010 */
[----:B------:R-:W-:Y:S02]  /*55e0*/  IMAD.U32 R16, RZ, RZ, UR22 ;  /* 0x00000016ff107e24 */ /* 0x000fe4000f8e00ff */
[----:B------:R-:W-:Y:S01]  /*55f0*/  IMAD.MOV.U32 R143, RZ, RZ, R200 ;  /* 0x000000ffff8f7224 */ /* 0x000fe200078e00c8 */
[----:B------:R-:W-:Y:S01]  /*5600*/  HMMA.16816.F32 R120, R12, R84, R120 ;  /* 0x000000540c78723c */ /* 0x000fe20000001878 */
[----:B------:R-:W-:Y:S01]  /*5610*/  IMAD.MOV.U32 R141, RZ, RZ, R201 ;  /* 0x000000ffff8d7224 */ /* 0x000fe200078e00c9 */
[----:B------:R-:W-:-:S04]  /*5620*/  IADD3 R19, R16, 0x8, R5 ;  /* 0x0000000810137810 */ /* 0x000fc80007ffe005 */
[----:B------:R-:W-:Y:S01]  /*5630*/  HMMA.16816.F32 R124, R12, R58, R124 ;  /* 0x0000003a0c7c723c */ /* 0x000fe2000000187c */
[----:B------:R-:W-:-:S04]  /*5640*/  VIMNMX R242, R19, UR32, PT ;  /* 0x0000002013f27c48 */ /* 0x000fc8000bfe0100 */
[C---:B------:R-:W-:Y:S01]  /*5650*/  ISETP.GE.AND P2, PT, R6.reuse, R242, PT ;  /* 0x000000f20600720c */ /* 0x040fe20003f46270 */
[C---:B------:R-:W-:Y:S01]  /*5660*/  HMMA.16816.F32 R104, R8.reuse, R32, R104 ;  /* 0x000000200868723c */ /* 0x040fe20000001868 */
[----:B------:R-:W-:Y:S02]  /*5670*/  IMAD.U32 R13, RZ, RZ, UR23 ;  /* 0x00000017ff0d7e24 */ /* 0x000fe4000f8e00ff */
[----:B------:R-:W-:Y:S01]  /*5680*/  IMAD.U32 R12, RZ, RZ, UR23 ;  /* 0x00000017ff0c7e24 */ /* 0x000fe2000f8e00ff */
[----:B------:R-:W-:Y:S01]  /*5690*/  ISETP.LT.OR P2, PT, R6, R233, P2 ;  /* 0x000000e90600720c */ /* 0x000fe20001741670 */
[----:B------:R-:W-:Y:S01]  /*56a0*/  IMAD.U32 R15, RZ, RZ, UR22 ;  /* 0x00000016ff0f7e24 */ /* 0x000fe2000f8e00ff */
[--C-:B------:R-:W-:Y:S01]  /*56b0*/  IADD3 R239, R13, 0x48, R5.reuse ;  /* 0x000000480def7810 */ /* 0x100fe20007ffe005 */
[----:B------:R-:W-:Y:S01]  /*56c0*/  IMAD.U32 R13, RZ, RZ, UR22 ;  /* 0x00000016ff0d7e24 */ /* 0x000fe2000f8e00ff */
[----:B------:R-:W-:Y:S01]  /*56d0*/  IADD3 R236, R12, 0x40, R5 ;  /* 0x000000400cec7810 */ /* 0x000fe20007ffe005 */
[----:B------:R-:W-:Y:S01]  /*56e0*/  IMAD.U32 R14, RZ, RZ, UR22 ;  /* 0x00000016ff0e7e24 */ /* 0x000fe2000f8e00ff */
[----:B------:R-:W-:Y:S01]  /*56f0*/  HMMA.16816.F32 R100, R8, R34, R100 ;  /* 0x000000220864723c */ /* 0x000fe20000001864 */
[----:B------:R-:W-:Y:S01]  /*5700*/  IMAD.IADD R12, R237, 0x1, -R3 ;  /* 0x00000001ed0c7824 */ /* 0x000fe200078e0a03 */
[----:B------:R-:W-:-:S02]  /*5710*/  VIADDMNMX R243, R5, R13, UR32, PT ;  /* 0x0000002005f37e46 */ /* 0x000fc4000b80010d */
[--C-:B------:R-:W-:Y:S02]  /*5720*/  IADD3 R17, R15, 0x40, R5.reuse ;  /* 0x000000400f117810 */ /* 0x100fe40007ffe005 */
[C---:B------:R-:W-:Y:S01]  /*5730*/  HMMA.16816.F32 R96, R8.reuse, R28, R96 ;  /* 0x0000001c0860723c */ /* 0x040fe20000001860 */
[----:B------:R-:W-:Y:S01]  /*5740*/  IADD3 R13, R14, 0x48, R5 ;  /* 0x000000480e0d7810 */ /* 0x000fe20007ffe005 */
[----:B------:R-:W-:Y:S01]  /*5750*/  IMAD.IADD R5, R237, 0x1, -R6 ;  /* 0x00000001ed057824 */ /* 0x000fe200078e0a06 */
[----:B------:R-:W-:Y:S02]  /*5760*/  IABS R12, R12 ;  /* 0x0000000c000c7213 */ /* 0x000fe40000000000 */
[----:B------:R-:W-:Y:S01]  /*5770*/  VIMNMX R240, R13, UR32, PT ;  /* 0x000000200df07c48 */ /* 0x000fe2000bfe0100 */
[----:B------:R-:W-:Y:S01]  /*5780*/  HMMA.16816.F32 R92, R8, R30, R92 ;  /* 0x0000001e085c723c */ /* 0x000fe2000000185c */
[----:B------:R-:W-:Y:S02]  /*5790*/  I2FP.F32.S32 R12, R12 ;  /* 0x0000000c000c7245 */ /* 0x000fe40000201400 */
[----:B------:R-:W-:-:S02]  /*57a0*/  IABS R7, R5 ;  /* 0x0000000500077213 */ /* 0x000fc40000000000 */
[----:B------:R-:W-:Y:S01]  /*57b0*/  VIADDMNMX R234, R239, -UR30, RZ, !PT ;  /* 0x8000001eefea7c46 */ /* 0x000fe2000f8001ff */
[C---:B------:R-:W-:Y:S01]  /*57c0*/  HMMA.16816.F32 R88, R8.reuse, R24, R88 ;  /* 0x000000180858723c */ /* 0x040fe20000001858 */
[C---:B------:R-:W-:Y:S02]  /*57d0*/  ISETP.GE.AND P0, PT, R6.reuse, R240, PT ;  /* 0x000000f00600720c */ /* 0x040fe40003f06270 */
[----:B------:R-:W-:Y:S02]  /*57e0*/  VIMNMX R241, R17, UR32, PT ;  /* 0x0000002011f17c48 */ /* 0x000fe4000bfe0100 */
[----:B------:R-:W-:Y:S01]  /*57f0*/  ISETP.LT.OR P0, PT, R6, R234, P0 ;  /* 0x000000ea0600720c */ /* 0x000fe20000701670 */
[----:B------:R-:W-:Y:S01]  /*5800*/  HMMA.16816.F32 R80, R8, R26, R80 ;  /* 0x0000001a0850723c */ /* 0x000fe20000001850 */
[----:B------:R-:W-:Y:S02]  /*5810*/  VIADDMNMX R232, R236, -UR30, RZ, !PT ;  /* 0x8000001eece87c46 */ /* 0x000fe4000f8001ff */
[----:B------:R-:W-:-:S02]  /*5820*/  ISETP.GE.AND P1, PT, R6, R241, PT ;  /* 0x000000f10600720c */ /* 0x000fc40003f26270 */
[C---:B------:R-:W-:Y:S01]  /*5830*/  ISETP.GE.AND P3, PT, R6.reuse, R243, PT ;  /* 0x000000f30600720c */ /* 0x040fe20003f66270 */
[----:B------:R-:W-:Y:S01]  /*5840*/  HMMA.16816.F32 R116, R8, R84, R64 ;  /* 0x000000540874723c */ /* 0x000fe20000001840 */
[C---:B------:R-:W-:Y:S02]  /*5850*/  ISETP.LT.OR P1, PT, R6.reuse, R232, P1 ;  /* 0x000000e80600720c */ /* 0x040fe40000f21670 */
[----:B------:R-:W-:-:S03]  /*5860*/  ISETP.LT.OR P3, PT, R6, R235, P3 ;  /* 0x000000eb0600720c */ /* 0x000fc60001f61670 */
[C---:B------:R-:W-:Y:S06]  /*5870*/  HMMA.16816.F32 R108, R8.reuse, R38, R108 ;  /* 0x00000026086c723c */ /* 0x040fec000000186c */
[C---:B------:R-:W-:Y:S06]  /*5880*/  HMMA.16816.F32 R76, R8.reuse, R20, R76 ;  /* 0x00000014084c723c */ /* 0x040fec000000184c */
[----:B------:R-:W-:Y:S01]  /*5890*/  HMMA.16816.F32 R72, R8, R22, R72 ;  /* 0x000000160848723c */ /* 0x000fe20000001848 */
[----:B------:R-:W-:Y:S01]  /*58a0*/  FFMA.FTZ R20, R12, -UR19, R112 ;  /* 0x800000130c147c23 */ /* 0x000fe20008010070 */
[----:B------:R-:W-:-:S04]  /*58b0*/  IMAD.MOV.U32 R12, RZ, RZ, R7 ;  /* 0x000000ffff0c7224 */ /* 0x000fc800078e0007 */
[C---:B------:R-:W-:Y:S06]  /*58c0*/  HMMA.16816.F32 R68, R8.reuse, R40, R68 ;  /* 0x000000280844723c */ /* 0x040fec0000001844 */
[C---:B------:R-:W-:Y:S06]  /*58d0*/  HMMA.16816.F32 R24, R8.reuse, R42, R60 ;  /* 0x0000002a0818723c */ /* 0x040fec000000183c */
[C---:B------:R-:W-:Y:S06]  /*58e0*/  HMMA.16816.F32 R28, R8.reuse, R56, R52 ;  /* 0x00000038081c723c */ /* 0x040fec0000001834 */
[C---:B------:R-:W-:Y:S06]  /*58f0*/  HMMA.16816.F32 R32, R8.reuse, R58, R48 ;  /* 0x0000003a0820723c */ /* 0x040fec0000001830 */
[----:B------:R-:W-:Y:S07]  /*5900*/  HMMA.16816.F32 R84, R8, R86, R44 ;  /* 0x000000560854723c */ /* 0x000fee000000182c */
[----:B------:R-:W-:-:S02]  /*5910*/  IMAD.IADD R9, R236, 0x1, -R3 ;  /* 0x00000001ec097824 */ /* 0x000fc400078e0a03 */
[C---:B------:R-:W-:Y:S02]  /*5920*/  IMAD.IADD R8, R239.reuse, 0x1, -R3 ;  /* 0x00000001ef087824 */ /* 0x040fe400078e0a03 */
[--C-:B------:R-:W-:Y:S01]  /*5930*/  IMAD.IADD R11, R238, 0x1, -R6.reuse ;  /* 0x00000001ee0b7824 */ /* 0x100fe200078e0a06 */
[----:B------:R-:W-:Y:S01]  /*5940*/  IABS R5, R9 ;  /* 0x0000000900057213 */ /* 0x000fe20000000000 */
[--C-:B------:R-:W-:Y:S01]  /*5950*/  IMAD.IADD R10, R236, 0x1, -R6.reuse ;  /* 0x00000001ec0a7824 */ /* 0x100fe200078e0a06 */
[----:B------:R-:W-:Y:S01]  /*5960*/  IABS R9, R8 ;  /* 0x0000000800097213 */ /* 0x000fe20000000000 */
[----:B------:R-:W-:Y:S02]  /*5970*/  IMAD.IADD R6, R239, 0x1, -R6 ;  /* 0x00000001ef067824 */ /* 0x000fe400078e0a06 */
[----:B------:R-:W-:Y:S01]  /*5980*/  IMAD.MOV.U32 R7, RZ, RZ, R5 ;  /* 0x000000ffff077224 */ /* 0x000fe200078e0005 */
[----:B------:R-:W-:Y:S02]  /*5990*/  IABS R5, R11 ;  /* 0x0000000b00057213 */ /* 0x000fe40000000000 */
[----:B------:R-:W-:-:S02]  /*59a0*/  IABS R8, R10 ;  /* 0x0000000a00087213 */ /* 0x000fc40000000000 */
[----:B------:R-:W-:Y:S01]  /*59b0*/  I2FP.F32.S32 R11, R7 ;  /* 0x00000007000b7245 */ /* 0x000fe20000201400 */
        /* <DEDUP_REMOVED lines=8> */
[----:B------:R-:W-:Y:S02]  /*5a40*/  VIADD R5, R3, 0x8 ;  /* 0x0000000803057836 */ /* 0x000fe40000000000 */
[----:B------:R-:W-:Y:S01]  /*5a50*/  FFMA.FTZ R15, R8, -UR19, R162 ;  /* 0x80000013080f7c23 */ /* 0x000fe200080100a2 */
[----:B------:R-:W-:Y:S01]  /*5a60*/  P2R R12, PR, RZ, 0x4 ;  /* 0x00000004ff0c7803 */ /* 0x000fe20000000000 */
[----:B------:R-:W-:Y:S01]  /*5a70*/  FFMA.FTZ R22, R9, -UR19, R115 ;  /* 0x8000001309167c23 */ /* 0x000fe20008010073 */
[----:B------:R-:W-:Y:S01]  /*5a80*/  FFMA.FTZ R21, R7, -UR19, R161 ;  /* 0x8000001307157c23 */ /* 0x000fe200080100a1 */
[--C-:B------:R-:W-:Y:S01]  /*5a90*/  IMAD.IADD R7, R237, 0x1, -R5.reuse ;  /* 0x00000001ed077824 */ /* 0x100fe200078e0a05 */
[----:B------:R-:W-:Y:S01]  /*5aa0*/  ISETP.GE.AND P2, PT, R3, R242, PT ;  /* 0x000000f20300720c */ /* 0x000fe20003f46270 */
[--C-:B------:R-:W-:Y:S01]  /*5ab0*/  IMAD.IADD R11, R238, 0x1, -R5.reuse ;  /* 0x00000001ee0b7824 */ /* 0x100fe200078e0a05 */
[----:B------:R-:W-:Y:S01]  /*5ac0*/  P2R R10, PR, RZ, 0x2 ;  /* 0x00000002ff0a7803 */ /* 0x000fe20000000000 */
[----:B------:R-:W-:Y:S01]  /*5ad0*/  IMAD.IADD R13, R236, 0x1, -R5 ;  /* 0x00000001ec0d7824 */ /* 0x000fe200078e0a05 */
[----:B------:R-:W-:-:S02]  /*5ae0*/  IABS R8, R7 ;  /* 0x0000000700087213 */ /* 0x000fc40000000000 */
[----:B------:R-:W-:Y:S01]  /*5af0*/  P2R R7, PR, RZ, 0x1 ;  /* 0x00000001ff077803 */ /* 0x000fe20000000000 */
[----:B------:R-:W-:Y:S01]  /*5b00*/  BAR.SYNC.DEFER_BLOCKING 0x0 ;  /* 0x0000000000007b1d */ /* 0x000fe20000010000 */
[C---:B------:R-:W-:Y:S02]  /*5b10*/  ISETP.GE.AND P0, PT, R3.reuse, R243, PT ;  /* 0x000000f30300720c */ /* 0x040fe40003f06270 */
[C---:B------:R-:W-:Y:S02]  /*5b20*/  ISETP.LT.OR P2, PT, R3.reuse, R233, P2 ;  /* 0x000000e90300720c */ /* 0x040fe40001741670 */
[C---:B------:R-:W-:Y:S02]  /*5b30*/  ISETP.LT.OR P0, PT, R3.reuse, R235, P0 ;  /* 0x000000eb0300720c */ /* 0x040fe40000701670 */
[----:B------:R-:W-:Y:S02]  /*5b40*/  ISETP.GE.AND P1, PT, R3, R241, PT ;  /* 0x000000f10300720c */ /* 0x000fe40003f26270 */
[----:B------:R-:W-:-:S02]  /*5b50*/  FSEL R55, R20, -INF , !P0 ;  /* 0xff80000014377808 */ /* 0x000fc40004000000 */
[C---:B------:R-:W-:Y:S02]  /*5b60*/  ISETP.GE.AND P0, PT, R3.reuse, R240, PT ;  /* 0x000000f00300720c */ /* 0x040fe40003f06270 */
[----:B------:R-:W-:Y:S02]  /*5b70*/  FSEL R64, R18, -INF , !P2 ;  /* 0xff80000012407808 */ /* 0x000fe40005000000 */
[C---:B------:R-:W-:Y:S02]  /*5b80*/  ISETP.LT.OR P1, PT, R3.reuse, R232, P1 ;  /* 0x000000e80300720c */ /* 0x040fe40000f21670 */
[----:B------:R-:W-:Y:S02]  /*5b90*/  ISETP.LT.OR P0, PT, R3, R234, P0 ;  /* 0x000000ea0300720c */ /* 0x000fe40000701670 */
[----:B------:R-:W-:Y:S02]  /*5ba0*/  ISETP.GE.AND P2, PT, R5, R242, PT ;  /* 0x000000f20500720c */ /* 0x000fe40003f46270 */
[----:B------:R-:W-:-:S02]  /*5bb0*/  FSEL R66, R16, -INF , !P1 ;  /* 0xff80000010427808 */ /* 0x000fc40004800000 */
[----:B------:R-:W-:Y:S02]  /*5bc0*/  FSEL R67, R15, -INF , !P0 ;  /* 0xff8000000f437808 */ /* 0x000fe40004000000 */
[C---:B------:R-:W-:Y:S02]  /*5bd0*/  ISETP.LT.OR P5, PT, R5.reuse, R233, P2 ;  /* 0x000000e90500720c */ /* 0x040fe400017a1670 */
[C---:B------:R-:W-:Y:S02]  /*5be0*/  ISETP.GE.AND P4, PT, R5.reuse, R243, PT ;  /* 0x000000f30500720c */ /* 0x040fe40003f86270 */
[C---:B------:R-:W-:Y:S02]  /*5bf0*/  ISETP.GE.AND P1, PT, R5.reuse, R241, PT ;  /* 0x000000f10500720c */ /* 0x040fe40003f26270 */
[----:B------:R-:W-:Y:S02]  /*5c00*/  ISETP.GE.AND P0, PT, R5, R240, PT ;  /* 0x000000f00500720c */ /* 0x000fe40003f06270 */
[----:B------:R-:W-:-:S02]  /*5c10*/  FSEL R54, R14, -INF , !P3 ;  /* 0xff8000000e367808 */ /* 0x000fc40005800000 */
[----:B------:R-:W-:Y:S02]  /*5c20*/  IABS R6, R6 ;  /* 0x0000000600067213 */ /* 0x000fe40000000000 */
[----:B------:R-:W-:Y:S02]  /*5c30*/  P2R R14, PR, RZ, 0x20 ;  /* 0x00000020ff0e7803 */ /* 0x000fe40000000000 */
[C---:B------:R-:W-:Y:S01]  /*5c40*/  ISETP.LT.OR P4, PT, R5.reuse, R235, P4 ;  /* 0x000000eb0500720c */ /* 0x040fe20002781670 */
[----:B------:R-:W-:Y:S01]  /*5c50*/  IMAD.MOV.U32 R9, RZ, RZ, R6 ;  /* 0x000000ffff097224 */ /* 0x000fe200078e0006 */
[C---:B------:R-:W-:Y:S02]  /*5c60*/  ISETP.LT.OR P6, PT, R5.reuse, R232, P1 ;  /* 0x000000e80500720c */ /* 0x040fe40000fc1670 */
[----:B------:R-:W-:Y:S01]  /*5c70*/  ISETP.LT.OR P5, PT, R5, R234, P0 ;  /* 0x000000ea0500720c */ /* 0x000fe200007a1670 */
[----:B------:R-:W-:Y:S01]  /*5c80*/  IMAD.IADD R5, R239, 0x1, -R5 ;  /* 0x00000001ef057824 */ /* 0x000fe200078e0a05 */
[----:B------:R-:W-:Y:S01]  /*5c90*/  ISETP.NE.AND P1, PT, R7, RZ, PT ;  /* 0x000000ff0700720c */ /* 0x000fe20003f25270 */
[----:B------:R-:W-:Y:S01]  /*5ca0*/  IMAD.MOV.U32 R7, RZ, RZ, R8 ;  /* 0x000000ffff077224 */ /* 0x000fe200078e0008 */
[----:B------:R-:W-:-:S02]  /*5cb0*/  IABS R6, R11 ;  /* 0x0000000b00067213 */ /* 0x000fc40000000000 */
[----:B------:R-:W-:Y:S02]  /*5cc0*/  IABS R5, R5 ;  /* 0x0000000500057213 */ /* 0x000fe40000000000 */
[----:B------:R-:W-:Y:S02]  /*5cd0*/  ISETP.NE.AND P2, PT, R10, RZ, PT ;  /* 0x000000ff0a00720c */ /* 0x000fe40003f45270 */
[----:B------:R-:W-:Y:S02]  /*5ce0*/  I2FP.F32.S32 R9, R9 ;  /* 0x0000000900097245 */ /* 0x000fe40000201400 */
[----:B------:R-:W-:Y:S01]  /*5cf0*/  I2FP.F32.S32 R10, R7 ;  /* 0x00000007000a7245 */ /* 0x000fe20000201400 */
[----:B------:R-:W-:Y:S01]  /*5d00*/  IMAD.MOV.U32 R7, RZ, RZ, R5 ;  /* 0x000000ffff077224 */ /* 0x000fe200078e0005 */
[----:B------:R-:W-:Y:S01]  /*5d10*/  IABS R8, R13 ;  /* 0x0000000d00087213 */ /* 0x000fe20000000000 */
[----:B------:R-:W-:Y:S01]  /*5d20*/  VIADD R5, R3, 0x9 ;  /* 0x0000000903057836 */ /* 0x000fe20000000000 */
[----:B------:R-:W-:Y:S01]  /*5d30*/  I2FP.F32.S32 R6, R6 ;  /* 0x0000000600067245 */ /* 0x000fe20000201400 */
[----:B------:R-:W-:Y:S01]  /*5d40*/  FFMA.FTZ R10, R10, -UR19, R108 ;  /* 0x800000130a0a7c23 */ /* 0x000fe2000801006c */
[----:B------:R-:W-:Y:S01]  /*5d50*/  ISETP.NE.AND P3, PT, R12, RZ, PT ;  /* 0x000000ff0c00720c */ /* 0x000fe20003f65270 */
[----:B------:R-:W-:Y:S01]  /*5d60*/  FFMA.FTZ R12, R9, -UR19, R163 ;  /* 0x80000013090c7c23 */ /* 0x000fe200080100a3 */
[----:B------:R-:W-:Y:S01]  /*5d70*/  I2FP.F32.S32 R9, R8 ;  /* 0x0000000800097245 */ /* 0x000fe20000201400 */
[----:B------:R-:W-:Y:S01]  /*5d80*/  FFMA.FTZ R18, R6, -UR19, R110 ;  /* 0x8000001306127c23 */ /* 0x000fe2000801006e */
[----:B------:R-:W-:Y:S01]  /*5d90*/  I2FP.F32.S32 R8, R7 ;  /* 0x0000000700087245 */ /* 0x000fe20000201400 */
[----:B------:R-:W-:Y:S01]  /*5da0*/  VIADD R7, R3, 0x10 ;  /* 0x0000001003077836 */ /* 0x000fe20000000000 */
[----:B------:R-:W-:Y:S01]  /*5db0*/  FSEL R60, R22, -INF , !P3 ;  /* 0xff800000163c7808 */ /* 0x000fe20005800000 */
[----:B------:R-:W-:-:S02]  /*5dc0*/  IMAD.IADD R6, R237, 0x1, -R5 ;  /* 0x00000001ed067824 */ /* 0x000fc400078e0a05 */
[----:B------:R-:W-:Y:S01]  /*5dd0*/  FFMA.FTZ R17, R9, -UR19, R176 ;  /* 0x8000001309117c23 */ /* 0x000fe200080100b0 */
[----:B------:R-:W-:Y:S01]  /*5de0*/  FFMA.FTZ R16, R8, -UR19, R178 ;  /* 0x8000001308107c23 */ /* 0x000fe200080100b2 */
[----:B------:R-:W-:Y:S01]  /*5df0*/  IMAD.IADD R8, R237, 0x1, -R7 ;  /* 0x00000001ed087824 */ /* 0x000fe200078e0a07 */
[----:B------:R-:W-:Y:S01]  /*5e00*/  FSEL R62, R21, -INF , !P2 ;  /* 0xff800000153e7808 */ /* 0x000fe20005000000 */
[--C-:B------:R-:W-:Y:S01]  /*5e10*/  IMAD.IADD R9, R238, 0x1, -R5.reuse ;  /* 0x00000001ee097824 */ /* 0x100fe200078e0a05 */
[----:B------:R-:W-:Y:S01]  /*5e20*/  IABS R6, R6 ;  /* 0x0000000600067213 */ /* 0x000fe20000000000 */
[----:B------:R-:W-:Y:S01]  /*5e30*/  IMAD.IADD R11, R236, 0x1, -R5 ;  /* 0x00000001ec0b7824 */ /* 0x000fe200078e0a05 */
[----:B------:R-:W-:Y:S02]  /*5e40*/  FSEL R65, R12, -INF , !P1 ;  /* 0xff8000000c417808 */ /* 0x000fe40004800000 */
[C---:B------:R-:W-:Y:S02]  /*5e50*/  ISETP.GE.AND P3, PT, R5.reuse, R243, PT ;  /* 0x000000f30500720c */ /* 0x040fe40003f66270 */
[----:B------:R-:W-:-:S02]  /*5e60*/  ISETP.GE.AND P2, PT, R5, R242, PT ;  /* 0x000000f20500720c */ /* 0x000fc40003f46270 */
[----:B------:R-:W-:Y:S02]  /*5e70*/  ISETP.GE.AND P1, PT, R5, R241, PT ;  /* 0x000000f10500720c */ /* 0x000fe40003f26270 */
[----:B------:R-:W-:Y:S01]  /*5e80*/  FSEL R53, R10, -INF , !P4 ;  /* 0xff8000000a357808 */ /* 0x000fe20006000000 */
[----:B------:R-:W-:Y:S01]  /*5e90*/  IMAD.IADD R10, R239, 0x1, -R5 ;  /* 0x00000001ef0a7824 */ /* 0x000fe200078e0a05 */
[C---:B------:R-:W-:Y:S02]  /*5ea0*/  ISETP.GE.AND P0, PT, R5.reuse, R240, PT ;  /* 0x000000f00500720c */ /* 0x040fe40003f06270 */
[----:B------:R-:W-:Y:S01]  /*5eb0*/  IABS R12, R8 ;  /* 0x00000008000c7213 */ /* 0x000fe20000000000 */
[----:B------:R-:W-:Y:S01]  /*5ec0*/  IMAD.MOV.U32 R8, RZ, RZ, R6 ;  /* 0x000000ffff087224 */ /* 0x000fe200078e0006 */
[C---:B------:R-:W-:Y:S02]  /*5ed0*/  ISETP.LT.OR P4, PT, R5.reuse, R235, P3 ;  /* 0x000000eb0500720c */ /* 0x040fe40001f81670 */
[----:B------:R-:W-:-:S02]  /*5ee0*/  ISETP.LT.OR P2, PT, R5, R233, P2 ;  /* 0x000000e90500720c */ /* 0x000fc40001741670 */
[C---:B------:R-:W-:Y:S02]  /*5ef0*/  ISETP.LT.OR P1, PT, R5.reuse, R232, P1 ;  /* 0x000000e80500720c */ /* 0x040fe40000f21670 */
[----:B------:R-:W-:Y:S02]  /*5f00*/  ISETP.LT.OR P0, PT, R5, R234, P0 ;  /* 0x000000ea0500720c */ /* 0x000fe40000701670 */
[----:B------:R-:W-:Y:S02]  /*5f10*/  IABS R6, R9 ;  /* 0x0000000900067213 */ /* 0x000fe40000000000 */
[----:B------:R-:W-:Y:S02]  /*5f20*/  IABS R5, R11 ;  /* 0x0000000b00057213 */ /* 0x000fe40000000000 */
[----:B------:R-:W-:Y:S02]  /*5f30*/  IABS R9, R10 ;  /* 0x0000000a00097213 */ /* 0x000fe40000000000 */
[----:B------:R-:W-:Y:S01]  /*5f40*/  I2FP.F32.S32 R11, R8 ;  /* 0x00000008000b7245 */ /* 0x000fe20000201400 */
[----:B------:R-:W-:Y:S01]  /*5f50*/  IMAD.MOV.U32 R8, RZ, RZ, R6 ;  /* 0x000000ffff087224 */ /* 0x000fe200078e0006 */
[----:B------:R-:W-:Y:S01]  /*5f60*/  ISETP.NE.AND P3, PT, R14, RZ, PT ;  /* 0x000000ff0e00720c */ /* 0x000fe20003f65270 */
[----:B------:R-:W-:Y:S01]  /*5f70*/  IMAD.MOV.U32 R6, RZ, RZ, R5 ;  /* 0x000000ffff067224 */ /* 0x000fe200078e0005 */
[----:B------:R-:W-:Y:S01]  /*5f80*/  P2R R15, PR, RZ, 0x4 ;  /* 0x00000004ff0f7803 */ /* 0x000fe20000000000 */
[----:B------:R-:W-:-:S02]  /*5f90*/  IMAD.MOV.U32 R5, RZ, RZ, R9 ;  /* 0x000000ffff057224 */ /* 0x000fc400078e0009 */
[----:B------:R-:W-:Y:S01]  /*5fa0*/  FFMA.FTZ R11, R11, -UR19, R109 ;  /* 0x800000130b0b7c23 */ /* 0x000fe2000801006d */
[----:B------:R-:W-:Y:S02]  /*5fb0*/  I2FP.F32.S32 R10, R8 ;  /* 0x00000008000a7245 */ /* 0x000fe40000201400 */
[----:B------:R-:W-:Y:S02]  /*5fc0*/  FSEL R59, R18, -INF , !P3 ;  /* 0xff800000123b7808 */ /* 0x000fe40005800000 */
[----:B------:R-:W-:Y:S01]  /*5fd0*/  I2FP.F32.S32 R5, R5 ;  /* 0x0000000500057245 */ /* 0x000fe20000201400 */
[----:B------:R-:W-:Y:S01]  /*5fe0*/  FFMA.FTZ R19, R10, -UR19, R111 ;  /* 0x800000130a137c23 */ /* 0x000fe2000801006f */
[----:B------:R-:W-:Y:S01]  /*5ff0*/  I2FP.F32.S32 R8, R12 ;  /* 0x0000000c00087245 */ /* 0x000fe20000201400 */
[----:B------:R-:W-:Y:S01]  /*6000*/  IMAD.IADD R10, R236, 0x1, -R7 ;  /* 0x00000001ec0a7824 */ /* 0x000fe200078e0a07 */
[----:B------:R-:W-:Y:S01]  /*6010*/  ISETP.GE.AND P3, PT, R7, R243, PT ;  /* 0x000000f30700720c */ /* 0x000fe20003f66270 */
[----:B------:R-:W-:Y:S01]  /*6020*/  FFMA.FTZ R21, R5, -UR19, R179 ;  /* 0x8000001305157c23 */ /* 0x000fe200080100b3 */
[----:B------:R-:W-:Y:S01]  /*6030*/  I2FP.F32.S32 R9, R6 ;  /* 0x0000000600097245 */ /* 0x000fe20000201400 */
[----:B------:R-:W-:Y:S01]  /*6040*/  VIADD R6, R3, 0x11 ;  /* 0x0000001103067836 */ /* 0x000fe20000000000 */
[----:B------:R-:W-:Y:S01]  /*6050*/  FSEL R48, R11, -INF , !P4 ;  /* 0xff8000000b307808 */ /* 0x000fe20006000000 */
[----:B------:R-:W-:Y:S01]  /*6060*/  FFMA.FTZ R20, R8, -UR19, R104 ;  /* 0x8000001308147c23 */ /* 0x000fe20008010068 */
[----:B------:R-:W-:Y:S01]  /*6070*/  P2R R14, PR, RZ, 0x2 ;  /* 0x00000002ff0e7803 */ /* 0x000fe20000000000 */
[----:B------:R-:W-:Y:S01]  /*6080*/  IMAD.IADD R5, R238, 0x1, -R7 ;  /* 0x00000001ee057824 */ /* 0x000fe200078e0a07 */
[----:B------:R-:W-:Y:S01]  /*6090*/  P2R R13, PR, RZ, 0x1 ;  /* 0x00000001ff0d7803 */ /* 0x000fe20000000000 */
[----:B------:R-:W-:Y:S01]  /*60a0*/  FFMA.FTZ R22, R9, -UR19, R177 ;  /* 0x8000001309167c23 */ /* 0x000fe200080100b1 */
[----:B------:R-:W-:Y:S01]  /*60b0*/  ISETP.LT.OR P4, PT, R7, R235, P3 ;  /* 0x000000eb0700720c */ /* 0x000fe20001f81670 */
[----:B------:R-:W-:Y:S01]  /*60c0*/  IMAD.IADD R8, R237, 0x1, -R6 ;  /* 0x00000001ed087824 */ /* 0x000fe200078e0a06 */
[----:B------:R-:W-:Y:S01]  /*60d0*/  ISETP.GE.AND P2, PT, R7, R242, PT ;  /* 0x000000f20700720c */ /* 0x000fe20003f46270 */
[----:B------:R-:W-:Y:S01]  /*60e0*/  IMAD.IADD R9, R239, 0x1, -R7 ;  /* 0x00000001ef097824 */ /* 0x000fe200078e0a07 */
[----:B------:R-:W-:-:S02]  /*60f0*/  ISETP.GE.AND P1, PT, R7, R241, PT ;  /* 0x000000f10700720c */ /* 0x000fc40003f26270 */
[C---:B------:R-:W-:Y:S02]  /*6100*/  ISETP.GE.AND P0, PT, R7.reuse, R240, PT ;  /* 0x000000f00700720c */ /* 0x040fe40003f06270 */
[----:B------:R-:W-:Y:S02]  /*6110*/  FSEL R63, R16, -INF , !P5 ;  /* 0xff800000103f7808 */ /* 0x000fe40006800000 */
[----:B------:R-:W-:Y:S02]  /*6120*/  P2R R18, PR, RZ, 0x10 ;  /* 0x00000010ff127803 */ /* 0x000fe40000000000 */
[C---:B------:R-:W-:Y:S02]  /*6130*/  ISETP.LT.OR P3, PT, R7.reuse, R233, P2 ;  /* 0x000000e90700720c */ /* 0x040fe40001761670 */
[C---:B------:R-:W-:Y:S02]  /*6140*/  ISETP.LT.OR P5, PT, R7.reuse, R232, P1 ;  /* 0x000000e80700720c */ /* 0x040fe40000fa1670 */
[----:B------:R-:W-:-:S02]  /*6150*/  ISETP.LT.OR P4, PT, R7, R234, P0 ;  /* 0x000000ea0700720c */ /* 0x000fc40000781670 */
[----:B------:R-:W-:Y:S02]  /*6160*/  IABS R7, R5 ;  /* 0x0000000500077213 */ /* 0x000fe40000000000 */
[----:B------:R-:W-:Y:S02]  /*6170*/  IABS R11, R8 ;  /* 0x00000008000b7213 */ /* 0x000fe40000000000 */
[----:B------:R-:W-:Y:S02]  /*6180*/  IABS R5, R10 ;  /* 0x0000000a00057213 */ /* 0x000fe40000000000 */
[----:B------:R-:W-:Y:S01]  /*6190*/  IABS R8, R9 ;  /* 0x0000000900087213 */ /* 0x000fe20000000000 */
[----:B------:R-:W-:Y:S01]  /*61a0*/  IMAD.MOV.U32 R9, RZ, RZ, R7 ;  /* 0x000000ffff097224 */ /* 0x000fe200078e0007 */
[----:B------:R-:W-:Y:S01]  /*61b0*/  ISETP.NE.AND P1, PT, R13, RZ, PT ;  /* 0x000000ff0d00720c */ /* 0x000fe20003f25270 */
[----:B------:R-:W-:Y:S01]  /*61c0*/  IMAD.MOV.U32 R7, RZ, RZ, R5 ;  /* 0x000000ffff077224 */ /* 0x000fe200078e0005 */
[----:B------:R-:W-:Y:S01]  /*61d0*/  FSEL R61, R17, -INF , !P6 ;  /* 0xff800000113d7808 */ /* 0x000fe20007000000 */
[----:B------:R-:W-:Y:S01]  /*61e0*/  IMAD.MOV.U32 R5, RZ, RZ, R8 ;  /* 0x000000ffff057224 */ /* 0x000fe200078e0008 */
[----:B------:R-:W-:Y:S01]  /*61f0*/  ISETP.NE.AND P6, PT, R15, RZ, PT ;  /* 0x000000ff0f00720c */ /* 0x000fe20003fc5270 */
[----:B------:R-:W-:Y:S01]  /*6200*/  IMAD.IADD R13, R238, 0x1, -R6 ;  /* 0x00000001ee0d7824 */ /* 0x000fe200078e0a06 */
[----:B------:R-:W-:Y:S01]  /*6210*/  I2FP.F32.S32 R10, R7 ;  /* 0x00000007000a7245 */ /* 0x000fe20000201400 */
[----:B------:R-:W-:Y:S01]  /*6220*/  IMAD.MOV.U32 R12, RZ, RZ, R11 ;  /* 0x000000ffff0c7224 */ /* 0x000fe200078e000b */
[----:B------:R-:W-:-:S02]  /*6230*/  I2FP.F32.S32 R11, R9 ;  /* 0x00000009000b7245 */ /* 0x000fc40000201400 */
[----:B------:R-:W-:Y:S01]  /*6240*/  I2FP.F32.S32 R7, R5 ;  /* 0x0000000500077245 */ /* 0x000fe20000201400 */
[----:B------:R-:W-:Y:S01]  /*6250*/  FFMA.FTZ R16, R10, -UR19, R172 ;  /* 0x800000130a107c23 */ /* 0x000fe200080100ac */
[----:B------:R-:W-:Y:S01]  /*6260*/  IABS R9, R13 ;  /* 0x0000000d00097213 */ /* 0x000fe20000000000 */
[----:B------:R-:W-:Y:S01]  /*6270*/  FFMA.FTZ R17, R11, -UR19, R106 ;  /* 0x800000130b117c23 */ /* 0x000fe2000801006a */
[----:B------:R-:W-:Y:S01]  /*6280*/  ISETP.NE.AND P2, PT, R14, RZ, PT ;  /* 0x000000ff0e00720c */ /* 0x000fe20003f45270 */
[----:B------:R-:W-:Y:S01]  /*6290*/  FFMA.FTZ R15, R7, -UR19, R174 ;  /* 0x80000013070f7c23 */ /* 0x000fe200080100ae */
[----:B------:R-:W-:Y:S01]  /*62a0*/  ISETP.GE.AND P0, PT, R6, R243, PT ;  /* 0x000000f30600720c */ /* 0x000fe20003f06270 */
[----:B------:R-:W-:Y:S01]  /*62b0*/  IMAD.MOV.U32 R5, RZ, RZ, R9 ;  /* 0x000000ffff057224 */ /* 0x000fe200078e0009 */
[----:B------:R-:W-:Y:S01]  /*62c0*/  I2FP.F32.S32 R8, R12 ;  /* 0x0000000c00087245 */ /* 0x000fe20000201400 */
[----:B------:R-:W-:Y:S01]  /*62d0*/  IMAD.IADD R7, R236, 0x1, -R6 ;  /* 0x00000001ec077824 */ /* 0x000fe200078e0a06 */
[----:B------:R-:W-:-:S02]  /*62e0*/  FSEL R50, R19, -INF , !P6 ;  /* 0xff80000013327808 */ /* 0x000fc40007000000 */
[----:B------:R-:W-:Y:S01]  /*62f0*/  ISETP.LT.OR P6, PT, R6, R235, P0 ;  /* 0x000000eb0600720c */ /* 0x000fe200007c1670 */
[----:B------:R-:W-:Y:S01]  /*6300*/  FFMA.FTZ R14, R8, -UR19, R105 ;  /* 0x80000013080e7c23 */ /* 0x000fe20008010069 */
[----:B------:R-:W-:Y:S02]  /*6310*/  FSEL R51, R22, -INF , !P2 ;  /* 0xff80000016337808 */ /* 0x000fe40005000000 */
[----:B------:R-:W-:Y:S02]  /*6320*/  ISETP.NE.AND P0, PT, R18, RZ, PT ;  /* 0x000000ff1200720c */ /* 0x000fe40003f05270 */
[----:B------:R-:W-:Y:S02]  /*6330*/  ISETP.GE.AND P2, PT, R6, R242, PT ;  /* 0x000000f20600720c */ /* 0x000fe40003f46270 */
[----:B------:R-:W-:Y:S01]  /*6340*/  I2FP.F32.S32 R8, R5 ;  /* 0x0000000500087245 */ /* 0x000fe20000201400 */
[----:B------:R-:W-:Y:S01]  /*6350*/  VIADD R5, R3, 0x18 ;  /* 0x0000001803057836 */ /* 0x000fe20000000000 */
[----:B------:R-:W-:-:S02]  /*6360*/  IABS R7, R7 ;  /* 0x0000000700077213 */ /* 0x000fc40000000000 */
[----:B------:R-:W-:Y:S01]  /*6370*/  FSEL R58, R21, -INF , !P1 ;  /* 0xff800000153a7808 */ /* 0x000fe20004800000 */
[----:B------:R-:W-:Y:S01]  /*6380*/  FFMA.FTZ R23, R8, -UR19, R107 ;  /* 0x8000001308177c23 */ /* 0x000fe2000801006b */
[----:B------:R-:W-:Y:S01]  /*6390*/  FSEL R44, R20, -INF , !P0 ;  /* 0xff800000142c7808 */ /* 0x000fe20004000000 */
[--C-:B------:R-:W-:Y:S01]  /*63a0*/  IMAD.IADD R8, R237, 0x1, -R5.reuse ;  /* 0x00000001ed087824 */ /* 0x100fe200078e0a05 */
[----:B------:R-:W-:Y:S01]  /*63b0*/  ISETP.LT.OR P2, PT, R6, R233, P2 ;  /* 0x000000e90600720c */ /* 0x000fe20001741670 */
[--C-:B------:R-:W-:Y:S01]  /*63c0*/  IMAD.IADD R10, R238, 0x1, -R5.reuse ;  /* 0x00000001ee0a7824 */ /* 0x100fe200078e0a05 */
[----:B------:R-:W-:Y:S01]  /*63d0*/  ISETP.GE.AND P1, PT, R6, R241, PT ;  /* 0x000000f10600720c */ /* 0x000fe20003f26270 */
[----:B------:R-:W-:Y:S01]  /*63e0*/  IMAD.IADD R12, R236, 0x1, -R5 ;  /* 0x00000001ec0c7824 */ /* 0x000fe200078e0a05 */
[----:B------:R-:W-:Y:S02]  /*63f0*/  ISETP.GE.AND P0, PT, R6, R240, PT ;  /* 0x000000f00600720c */ /* 0x000fe40003f06270 */
[----:B------:R-:W-:-:S02]  /*6400*/  I2FP.F32.S32 R7, R7 ;  /* 0x0000000700077245 */ /* 0x000fc40000201400 */
[----:B------:R-:W-:Y:S02]  /*6410*/  P2R R13, PR, RZ, 0x4 ;  /* 0x00000004ff0d7803 */ /* 0x000fe40000000000 */
[C---:B------:R-:W-:Y:S01]  /*6420*/  ISETP.LT.OR P1, PT, R6.reuse, R232, P1 ;  /* 0x000000e80600720c */ /* 0x040fe20000f21670 */
[----:B------:R-:W-:Y:S01]  /*6430*/  FFMA.FTZ R19, R7, -UR19, R173 ;  /* 0x8000001307137c23 */ /* 0x000fe200080100ad */
[----:B------:R-:W-:Y:S01]  /*6440*/  ISETP.LT.OR P0, PT, R6, R234, P0 ;  /* 0x000000ea0600720c */ /* 0x000fe20000701670 */
[----:B------:R-:W-:Y:S01]  /*6450*/  IMAD.IADD R6, R239, 0x1, -R6 ;  /* 0x00000001ef067824 */ /* 0x000fe200078e0a06 */
[----:B------:R-:W-:Y:S02]  /*6460*/  ISETP.GE.AND P2, PT, R5, R242, PT ;  /* 0x000000f20500720c */ /* 0x000fe40003f46270 */
[----:B------:R-:W-:Y:S02]  /*6470*/  FSEL R47, R17, -INF , !P3 ;  /* 0xff800000112f7808 */ /* 0x000fe40005800000 */
[----:B------:R-:W-:-:S02]  /*6480*/  ISETP.GE.AND P3, PT, R5, R243, PT ;  /* 0x000000f30500720c */ /* 0x000fc40003f66270 */
[----:B------:R-:W-:Y:S02]  /*6490*/  FSEL R49, R16, -INF , !P5 ;  /* 0xff80000010317808 */ /* 0x000fe40006800000 */
[----:B------:R-:W-:Y:S02]  /*64a0*/  P2R R11, PR, RZ, 0x2 ;  /* 0x00000002ff0b7803 */ /* 0x000fe40000000000 */
[----:B------:R-:W-:Y:S02]  /*64b0*/  P2R R7, PR, RZ, 0x1 ;  /* 0x00000001ff077803 */ /* 0x000fe40000000000 */
[----:B------:R-:W-:Y:S02]  /*64c0*/  ISETP.LT.OR P5, PT, R5, R233, P2 ;  /* 0x000000e90500720c */ /* 0x000fe400017a1670 */
[----:B------:R-:W-:Y:S02]  /*64d0*/  FSEL R52, R15, -INF , !P4 ;  /* 0xff8000000f347808 */ /* 0x000fe40006000000 */
[----:B------:R-:W-:-:S02]  /*64e0*/  ISETP.GE.AND P1, PT, R5, R241, PT ;  /* 0x000000f10500720c */ /* 0x000fc40003f26270 */
[C---:B------:R-:W-:Y:S02]  /*64f0*/  ISETP.GE.AND P0, PT, R5.reuse, R240, PT ;  /* 0x000000f00500720c */ /* 0x040fe40003f06270 */
[----:B------:R-:W-:Y:S02]  /*6500*/  ISETP.LT.OR P4, PT, R5, R235, P3 ;  /* 0x000000eb0500720c */ /* 0x000fe40001f81670 */
[----:B------:R-:W-:Y:S02]  /*6510*/  ISETP.NE.AND P3, PT, R13, RZ, PT ;  /* 0x000000ff0d00720c */ /* 0x000fe40003f65270 */
[----:B------:R-:W-:Y:S02]  /*6520*/  IABS R6, R6 ;  /* 0x0000000600067213 */ /* 0x000fe40000000000 */
[----:B------:R-:W-:Y:S02]  /*6530*/  FSEL R43, R14, -INF , !P6 ;  /* 0xff8000000e2b7808 */ /* 0x000fe40007000000 */
[----:B------:R-:W-:Y:S01]  /*6540*/  P2R R13, PR, RZ, 0x20 ;  /* 0x00000020ff0d7803 */ /* 0x000fe20000000000 */
[----:B------:R-:W-:Y:S01]  /*6550*/  IMAD.MOV.U32 R9, RZ, RZ, R6 ;  /* 0x000000ffff097224 */ /* 0x000fe200078e0006 */
[----:B------:R-:W-:-:S02]  /*6560*/  IABS R8, R8 ;  /* 0x0000000800087213 */ /* 0x000fc40000000000 */
[C---:B------:R-:W-:Y:S02]  /*6570*/  ISETP.LT.OR P6, PT, R5.reuse, R232, P1 ;  /* 0x000000e80500720c */ /* 0x040fe40000fc1670 */
[----:B------:R-:W-:Y:S01]  /*6580*/  ISETP.LT.OR P5, PT, R5, R234, P0 ;  /* 0x000000ea0500720c */ /* 0x000fe200007a1670 */
[----:B------:R-:W-:Y:S01]  /*6590*/  IMAD.IADD R5, R239, 0x1, -R5 ;  /* 0x00000001ef057824 */ /* 0x000fe200078e0a05 */
[----:B------:R-:W-:Y:S01]  /*65a0*/  ISETP.NE.AND P1, PT, R7, RZ, PT ;  /* 0x000000ff0700720c */ /* 0x000fe20003f25270 */
[----:B------:R-:W-:Y:S01]  /*65b0*/  IMAD.MOV.U32 R7, RZ, RZ, R8 ;  /* 0x000000ffff077224 */ /* 0x000fe200078e0008 */
[----:B------:R-:W-:Y:S02]  /*65c0*/  IABS R6, R10 ;  /* 0x0000000a00067213 */ /* 0x000fe40000000000 */
[----:B------:R-:W-:Y:S02]  /*65d0*/  IABS R5, R5 ;  /* 0x0000000500057213 */ /* 0x000fe40000000000 */
[----:B------:R-:W-:-:S02]  /*65e0*/  I2FP.F32.S32 R9, R9 ;  /* 0x0000000900097245 */ /* 0x000fc40000201400 */
[----:B------:R-:W-:Y:S01]  /*65f0*/  I2FP.F32.S32 R10, R7 ;  /* 0x00000007000a7245 */ /* 0x000fe20000201400 */
[----:B------:R-:W-:Y:S01]  /*6600*/  IMAD.MOV.U32 R7, RZ, RZ, R5 ;  /* 0x000000ffff077224 */ /* 0x000fe200078e0005 */
[----:B------:R-:W-:Y:S01]  /*6610*/  IABS R8, R12 ;  /* 0x0000000c00087213 */ /* 0x000fe20000000000 */
[----:B------:R-:W-:Y:S01]  /*6620*/  FFMA.FTZ R12, R9, -UR19, R175 ;  /* 0x80000013090c7c23 */ /* 0x000fe200080100af */
[----:B------:R-:W-:Y:S01]  /*6630*/  I2FP.F32.S32 R6, R6 ;  /* 0x0000000600067245 */ /* 0x000fe20000201400 */
[C---:B------:R-:W-:Y:S01]  /*6640*/  VIADD R5, R3.reuse, 0x19 ;  /* 0x0000001903057836 */ /* 0x040fe20000000000 */
[----:B------:R-:W-:Y:S01]  /*6650*/  I2FP.F32.S32 R9, R8 ;  /* 0x0000000800097245 */ /* 0x000fe20000201400 */
[----:B------:R-:W-:Y:S01]  /*6660*/  FFMA.FTZ R10, R10, -UR19, R100 ;  /* 0x800000130a0a7c23 */ /* 0x000fe20008010064 */
[----:B------:R-:W-:Y:S01]  /*6670*/  I2FP.F32.S32 R8, R7 ;  /* 0x0000000700087245 */ /* 0x000fe20000201400 */
[----:B------:R-:W-:Y:S01]  /*6680*/  FFMA.FTZ R18, R6, -UR19, R102 ;  /* 0x8000001306127c23 */ /* 0x000fe20008010066 */
[----:B------:R-:W-:Y:S01]  /*6690*/  VIADD R7, R3, 0x20 ;  /* 0x0000002003077836 */ /* 0x000fe20000000000 */
[----:B------:R-:W-:Y:S01]  /*66a0*/  ISETP.NE.AND P2, PT, R11, RZ, PT ;  /* 0x000000ff0b00720c */ /* 0x000fe20003f45270 */
[----:B------:R-:W-:-:S02]  /*66b0*/  IMAD.IADD R6, R237, 0x1, -R5 ;  /* 0x00000001ed067824 */ /* 0x000fc400078e0a05 */
[----:B------:R-:W-:Y:S01]  /*66c0*/  FFMA.FTZ R16, R8, -UR19, R170 ;  /* 0x8000001308107c23 */ /* 0x000fe200080100aa */
[----:B------:R-:W-:Y:S02]  /*66d0*/  IMAD.IADD R8, R237, 0x1, -R7 ;  /* 0x00000001ed087824 */ /* 0x000fe400078e0a07 */
[----:B------:R-:W-:Y:S01]  /*66e0*/  FFMA.FTZ R17, R9, -UR19, R168 ;  /* 0x8000001309117c23 */ /* 0x000fe200080100a8 */
[--C-:B------:R-:W-:Y:S01]  /*66f0*/  IMAD.IADD R9, R238, 0x1, -R5.reuse ;  /* 0x00000001ee097824 */ /* 0x100fe200078e0a05 */
[----:B------:R-:W-:Y:S01]  /*6700*/  IABS R6, R6 ;  /* 0x0000000600067213 */ /* 0x000fe20000000000 */
[----:B------:R-:W-:Y:S01]  /*6710*/  IMAD.IADD R11, R236, 0x1, -R5 ;  /* 0x00000001ec0b7824 */ /* 0x000fe200078e0a05 */
[----:B------:R-:W-:Y:S02]  /*6720*/  FSEL R42, R23, -INF , !P3 ;  /* 0xff800000172a7808 */ /* 0x000fe40005800000 */
[----:B------:R-:W-:Y:S02]  /*6730*/  FSEL R45, R19, -INF , !P2 ;  /* 0xff800000132d7808 */ /* 0x000fe40005000000 */
[----:B------:R-:W-:-:S02]  /*6740*/  FSEL R46, R12, -INF , !P1 ;  /* 0xff8000000c2e7808 */ /* 0x000fc40004800000 */
[C---:B------:R-:W-:Y:S02]  /*6750*/  ISETP.GE.AND P3, PT, R5.reuse, R243, PT ;  /* 0x000000f30500720c */ /* 0x040fe40003f66270 */
[C---:B------:R-:W-:Y:S02]  /*6760*/  ISETP.GE.AND P2, PT, R5.reuse, R242, PT ;  /* 0x000000f20500720c */ /* 0x040fe40003f46270 */
[----:B------:R-:W-:Y:S02]  /*6770*/  ISETP.GE.AND P1, PT, R5, R241, PT ;  /* 0x000000f10500720c */ /* 0x000fe40003f26270 */
[----:B------:R-:W-:Y:S01]  /*6780*/  FSEL R40, R10, -INF , !P4 ;  /* 0xff8000000a287808 */ /* 0x000fe20006000000 */
[----:B------:R-:W-:Y:S01]  /*6790*/  IMAD.IADD R10, R239, 0x1, -R5 ;  /* 0x00000001ef0a7824 */ /* 0x000fe200078e0a05 */
[C---:B------:R-:W-:Y:S02]  /*67a0*/  ISETP.GE.AND P0, PT, R5.reuse, R240, PT ;  /* 0x000000f00500720c */ /* 0x040fe40003f06270 */
[----:B------:R-:W-:Y:S01]  /*67b0*/  IABS R12, R8 ;  /* 0x00000008000c7213 */ /* 0x000fe20000000000 */
[----:B------:R-:W-:Y:S01]  /*67c0*/  IMAD.MOV.U32 R8, RZ, RZ, R6 ;  /* 0x000000ffff087224 */ /* 0x000fe200078e0006 */
[----:B------:R-:W-:-:S02]  /*67d0*/  ISETP.LT.OR P4, PT, R5, R235, P3 ;  /* 0x000000eb0500720c */ /* 0x000fc40001f81670 */
[C---:B------:R-:W-:Y:S02]  /*67e0*/  ISETP.LT.OR P2, PT, R5.reuse, R233, P2 ;  /* 0x000000e90500720c */ /* 0x040fe40001741670 */
[C---:B------:R-:W-:Y:S02]  /*67f0*/  ISETP.LT.OR P1, PT, R5.reuse, R232, P1 ;  /* 0x000000e80500720c */ /* 0x040fe40000f21670 */
[----:B------:R-:W-:Y:S02]  /*6800*/  ISETP.LT.OR P0, PT, R5, R234, P0 ;  /* 0x000000ea0500720c */ /* 0x000fe40000701670 */
[----:B------:R-:W-:Y:S02]  /*6810*/  IABS R6, R9 ;  /* 0x0000000900067213 */ /* 0x000fe40000000000 */
[----:B------:R-:W-:Y:S02]  /*6820*/  IABS R5, R11 ;  /* 0x0000000b00057213 */ /* 0x000fe40000000000 */
[----:B------:R-:W-:-:S02]  /*6830*/  IABS R9, R10 ;  /* 0x0000000a00097213 */ /* 0x000fc40000000000 */
[----:B------:R-:W-:Y:S01]  /*6840*/  I2FP.F32.S32 R11, R8 ;  /* 0x00000008000b7245 */ /* 0x000fe20000201400 */
[----:B------:R-:W-:Y:S01]  /*6850*/  IMAD.MOV.U32 R8, RZ, RZ, R6 ;  /* 0x000000ffff087224 */ /* 0x000fe200078e0006 */
[----:B------:R-:W-:Y:S01]  /*6860*/  ISETP.NE.AND P3, PT, R13, RZ, PT ;  /* 0x000000ff0d00720c */ /* 0x000fe20003f65270 */
[----:B------:R-:W-:Y:S01]  /*6870*/  IMAD.MOV.U32 R6, RZ, RZ, R5 ;  /* 0x000000ffff067224 */ /* 0x000fe200078e0005 */
[----:B------:R-:W-:Y:S01]  /*6880*/  P2R R15, PR, RZ, 0x4 ;  /* 0x00000004ff0f7803 */ /* 0x000fe20000000000 */
[----:B------:R-:W-:Y:S02]  /*6890*/  IMAD.MOV.U32 R5, RZ, RZ, R9 ;  /* 0x000000ffff057224 */ /* 0x000fe400078e0009 */
[----:B------:R-:W-:Y:S01]  /*68a0*/  FFMA.FTZ R11, R11, -UR19, R101 ;  /* 0x800000130b0b7c23 */ /* 0x000fe20008010065 */
[----:B------:R-:W-:Y:S02]  /*68b0*/  I2FP.F32.S32 R10, R8 ;  /* 0x00000008000a7245 */ /* 0x000fe40000201400 */
[----:B------:R-:W-:-:S02]  /*68c0*/  FSEL R39, R18, -INF , !P3 ;  /* 0xff80000012277808 */ /* 0x000fc40005800000 */
        /* <DEDUP_REMOVED lines=405> */
[----:B------:R-:W-:Y:S01]  /*8220*/  FSEL R194, R23, -INF , !P3 ;  /* 0xff80000017c27808 */ /* 0x000fe20005800000 */
[----:B------:R-:W-:Y:S01]  /*8230*/  VIADD R226, R223, 0x2800 ;  /* 0x00002800dfe27836 */ /* 0x000fe20000000000 */
[----:B------:R-:W-:Y:S01]  /*8240*/  FSEL R201, R19, -INF , !P2 ;  /* 0xff80000013c97808 */ /* 0x000fe20005000000 */
[----:B------:R-:W-:Y:S01]  /*8250*/  VIADD R224, R223, 0x3800 ;  /* 0x00003800dfe07836 */ /* 0x000fe20000000000 */
        /* <DEDUP_REMOVED lines=43> */
[----:B------:R-:W-:Y:S01]  /*8510*/  ISETP.GE.AND P1, PT, R7, R241, PT ;  /* 0x000000f10700720c */ /* 0x000fe20003f26270 */
[----:B------:R-:W-:Y:S01]  /*8520*/  VIADD R227, R223, 0x2000 ;  /* 0x00002000dfe37836 */ /* 0x000fe20000000000 */
[----:B------:R-:W-:Y:S01]  /*8530*/  ISETP.GE.AND P0, PT, R7, R240, PT ;  /* 0x000000f00700720c */ /* 0x000fe20003f06270 */
[----:B------:R-:W-:Y:S01]  /*8540*/  VIADD R225, R223, 0x3000 ;  /* 0x00003000dfe17836 */ /* 0x000fe20000000000 */
[----:B------:R-:W-:-:S02]  /*8550*/  FSEL R202, R16, -INF , !P5 ;  /* 0xff80000010ca7808 */ /* 0x000fc40006800000 */
[----:B------:R-:W-:Y:S02]  /*8560*/  P2R R18, PR, RZ, 0x10 ;  /* 0x00000010ff127803 */ /* 0x000fe40000000000 */
[C---:B------:R-:W-:Y:S02]  /*8570*/  ISETP.LT.OR P3, PT, R7.reuse, R233, P2 ;  /* 0x000000e90700720c */ /* 0x040fe40001761670 */
[C---:B------:R-:W-:Y:S02]  /*8580*/  ISETP.LT.OR P5, PT, R7.reuse, R232, P1 ;  /* 0x000000e80700720c */ /* 0x040fe40000fa1670 */
[----:B------:R-:W-:Y:S02]  /*8590*/  ISETP.LT.OR P4, PT, R7, R234, P0 ;  /* 0x000000ea0700720c */ /* 0x000fe40000781670 */
[----:B------:R-:W-:Y:S02]  /*85a0*/  IABS R7, R5 ;  /* 0x0000000500077213 */ /* 0x000fe40000000000 */
[----:B------:R-:W-:-:S02]  /*85b0*/  IABS R11, R8 ;  /* 0x00000008000b7213 */ /* 0x000fc40000000000 */
        /* <DEDUP_REMOVED lines=95> */
[C---:B------:R-:W-:Y:S02]  /*8bb0*/  ISETP.GE.AND P1, PT, R5.reuse, R241, PT ;  /* 0x000000f10500720c */ /* 0x040fe40003f26270 */
[----:B------:R-:W-:Y:S02]  /*8bc0*/  ISETP.GE.AND P0, PT, R5, R240, PT ;  /* 0x000000f00500720c */ /* 0x000fe40003f06270 */
[----:B------:R-:W-:Y:S01]  /*8bd0*/  FSEL R134, R10, -INF , !P4 ;  /* 0xff8000000a867808 */ /* 0x000fe20006000000 */
[----:B------:R-:W-:Y:S01]  /*8be0*/  IMAD.IADD R10, R239, 0x1, -R5 ;  /* 0x00000001ef0a7824 */ /* 0x000fe200078e0a05 */
        /* <DEDUP_REMOVED lines=17> */
[----:B------:R-:W-:Y:S01]  /*8d00*/  I2FP.F32.S32 R9, R6 ;  /* 0x0000000600097245 */ /* 0x000fe20000201400 */
[----:B------:R-:W-:Y:S01]  /*8d10*/  VIADD R6, R3, 0x61 ;  /* 0x0000006103067836 */ /* 0x000fe20000000000 */
[----:B------:R-:W-:Y:S01]  /*8d20*/  I2FP.F32.S32 R5, R5 ;  /* 0x0000000500057245 */ /* 0x000fe20000201400 */
[----:B------:R-:W-:Y:S01]  /*8d30*/  FFMA.FTZ R19, R10, -UR19, R27 ;  /* 0x800000130a137c23 */ /* 0x000fe2000801001b */
[----:B------:R-:W-:Y:S01]  /*8d40*/  FSEL R154, R18, -INF , !P3 ;  /* 0xff800000129a7808 */ /* 0x000fe20005800000 */
[----:B------:R-:W-:Y:S01]  /*8d50*/  FFMA.FTZ R22, R9, -UR19, R133 ;  /* 0x8000001309167c23 */ /* 0x000fe20008010085 */
[----:B------:R-:W-:Y:S01]  /*8d60*/  I2FP.F32.S32 R8, R12 ;  /* 0x0000000c00087245 */ /* 0x000fe20000201400 */
[----:B------:R-:W-:Y:S01]  /*8d70*/  FFMA.FTZ R21, R5, -UR19, R132 ;  /* 0x8000001305157c23 */ /* 0x000fe20008010084 */
[----:B------:R-:W-:Y:S01]  /*8d80*/  ISETP.GE.AND P3, PT, R7, R243, PT ;  /* 0x000000f30700720c */ /* 0x000fe20003f66270 */
[--C-:B------:R-:W-:Y:S01]  /*8d90*/  IMAD.IADD R5, R238, 0x1, -R7.reuse ;  /* 0x00000001ee057824 */ /* 0x100fe200078e0a07 */
[----:B------:R-:W-:Y:S01]  /*8da0*/  FSEL R133, R11, -INF , !P4 ;  /* 0xff8000000b857808 */ /* 0x000fe20006000000 */
[----:B------:R-:W-:Y:S01]  /*8db0*/  FFMA.FTZ R20, R8, -UR19, R28 ;  /* 0x8000001308147c23 */ /* 0x000fe2000801001c */
[----:B------:R-:W-:Y:S01]  /*8dc0*/  P2R R14, PR, RZ, 0x2 ;  /* 0x00000002ff0e7803 */ /* 0x000fe20000000000 */
[----:B------:R-:W-:Y:S01]  /*8dd0*/  IMAD.IADD R8, R237, 0x1, -R6 ;  /* 0x00000001ed087824 */ /* 0x000fe200078e0a06 */
[----:B------:R-:W-:Y:S01]  /*8de0*/  P2R R13, PR, RZ, 0x1 ;  /* 0x00000001ff0d7803 */ /* 0x000fe20000000000 */
[--C-:B------:R-:W-:Y:S01]  /*8df0*/  IMAD.IADD R10, R236, 0x1, -R7.reuse ;  /* 0x00000001ec0a7824 */ /* 0x100fe200078e0a07 */
[----:B------:R-:W-:Y:S01]  /*8e00*/  ISETP.LT.OR P4, PT, R7, R235, P3 ;  /* 0x000000eb0700720c */ /* 0x000fe20001f81670 */
[----:B------:R-:W-:Y:S01]  /*8e10*/  IMAD.IADD R9, R239, 0x1, -R7 ;  /* 0x00000001ef097824 */ /* 0x000fe200078e0a07 */
[----:B------:R-:W-:-:S02]  /*8e20*/  ISETP.GE.AND P2, PT, R7, R242, PT ;  /* 0x000000f20700720c */ /* 0x000fc40003f46270 */
[C---:B------:R-:W-:Y:S02]  /*8e30*/  ISETP.GE.AND P1, PT, R7.reuse, R241, PT ;  /* 0x000000f10700720c */ /* 0x040fe40003f26270 */
[C---:B------:R-:W-:Y:S02]  /*8e40*/  ISETP.GE.AND P0, PT, R7.reuse, R240, PT ;  /* 0x000000f00700720c */ /* 0x040fe40003f06270 */
[----:B------:R-:W-:Y:S02]  /*8e50*/  FSEL R170, R16, -INF , !P5 ;  /* 0xff80000010aa7808 */ /* 0x000fe40006800000 */
[----:B------:R-:W-:Y:S02]  /*8e60*/  P2R R18, PR, RZ, 0x10 ;  /* 0x00000010ff127803 */ /* 0x000fe40000000000 */
[C---:B------:R-:W-:Y:S02]  /*8e70*/  ISETP.LT.OR P3, PT, R7.reuse, R233, P2 ;  /* 0x000000e90700720c */ /* 0x040fe40001761670 */
[----:B------:R-:W-:-:S02]  /*8e80*/  ISETP.LT.OR P5, PT, R7, R232, P1 ;  /* 0x000000e80700720c */ /* 0x000fc40000fa1670 */
[----:B------:R-:W-:Y:S02]  /*8e90*/  ISETP.LT.OR P4, PT, R7, R234, P0 ;  /* 0x000000ea0700720c */ /* 0x000fe40000781670 */
        /* <DEDUP_REMOVED lines=112> */
[----:B------:R-:W-:Y:S01]  /*95a0*/  P2R R15, PR, RZ, 0x4 ;  /* 0x00000004ff0f7803 */ /* 0x000fe20000000000 */
[----:B------:R-:W-:Y:S01]  /*95b0*/  IMAD.MOV.U32 R7, RZ, RZ, R5 ;  /* 0x000000ffff077224 */ /* 0x000fe200078e0005 */
[----:B------:R-:W-:Y:S01]  /*95c0*/  ISETP.NE.AND P3, PT, R13, RZ, PT ;  /* 0x000000ff0d00720c */ /* 0x000fe20003f65270 */
[----:B------:R-:W-:Y:S01]  /*95d0*/  IMAD.MOV.U32 R5, RZ, RZ, R9 ;  /* 0x000000ffff057224 */ /* 0x000fe200078e0009 */
[----:B------:R-:W-:Y:S01]  /*95e0*/  ISETP.GE.AND P2, PT, R6, R242, PT ;  /* 0x000000f20600720c */ /* 0x000fe20003f46270 */
[----:B------:R-:W-:Y:S01]  /*95f0*/  FFMA.FTZ R11, R11, -UR19, R33 ;  /* 0x800000130b0b7c23 */ /* 0x000fe20008010021 */
[----:B------:R-:W-:Y:S02]  /*9600*/  I2FP.F32.S32 R9, R7 ;  /* 0x0000000700097245 */ /* 0x000fe40000201400 */
[----:B------:R-:W-:Y:S01]  /*9610*/  I2FP.F32.S32 R7, R5 ;  /* 0x0000000500077245 */ /* 0x000fe20000201400 */
[----:B------:R-:W-:Y:S01]  /*9620*/  VIADD R5, R3, 0x71 ;  /* 0x0000007103057836 */ /* 0x000fe20000000000 */
[----:B------:R-:W-:Y:S01]  /*9630*/  I2FP.F32.S32 R10, R8 ;  /* 0x00000008000a7245 */ /* 0x000fe20000201400 */
[----:B------:R-:W-:Y:S01]  /*9640*/  FFMA.FTZ R18, R9, -UR19, R125 ;  /* 0x8000001309127c23 */ /* 0x000fe2000801007d */
[----:B------:R-:W-:Y:S01]  /*9650*/  I2FP.F32.S32 R8, R12 ;  /* 0x0000000c00087245 */ /* 0x000fe20000201400 */
[----:B------:R-:W-:Y:S01]  /*9660*/  FFMA.FTZ R17, R7, -UR19, R127 ;  /* 0x8000001307117c23 */ /* 0x000fe2000801007f */
[----:B------:R-:W-:Y:S01]  /*9670*/  FSEL R153, R19, -INF , !P5 ;  /* 0xff80000013997808 */ /* 0x000fe20006800000 */
[----:B------:R-:W-:Y:S01]  /*9680*/  IMAD.IADD R9, R237, 0x1, -R5 ;  /* 0x00000001ed097824 */ /* 0x000fe200078e0a05 */
[----:B------:R-:W-:Y:S01]  /*9690*/  P2R R14, PR, RZ, 0x2 ;  /* 0x00000002ff0e7803 */ /* 0x000fe20000000000 */
[----:B------:R-:W-:Y:S01]  /*96a0*/  IMAD.IADD R7, R238, 0x1, -R6 ;  /* 0x00000001ee077824 */ /* 0x000fe200078e0a06 */
[----:B------:R-:W-:Y:S01]  /*96b0*/  P2R R13, PR, RZ, 0x1 ;  /* 0x00000001ff0d7803 */ /* 0x000fe20000000000 */
[----:B------:R-:W-:Y:S01]  /*96c0*/  FFMA.FTZ R22, R10, -UR19, R35 ;  /* 0x800000130a167c23 */ /* 0x000fe20008010023 */
[----:B------:R-:W-:Y:S01]  /*96d0*/  FSEL R130, R21, -INF , !P3 ;  /* 0xff80000015827808 */ /* 0x000fe20005800000 */
[----:B------:R-:W-:Y:S01]  /*96e0*/  FFMA.FTZ R16, R8, -UR19, R116 ;  /* 0x8000001308107c23 */ /* 0x000fe20008010074 */
[----:B------:R-:W-:Y:S01]  /*96f0*/  ISETP.LT.OR P5, PT, R6, R233, P2 ;  /* 0x000000e90600720c */ /* 0x000fe200017a1670 */
[--C-:B------:R-:W-:Y:S01]  /*9700*/  IMAD.IADD R8, R236, 0x1, -R6.reuse ;  /* 0x00000001ec087824 */ /* 0x100fe200078e0a06 */
[C---:B------:R-:W-:Y:S01]  /*9710*/  ISETP.GE.AND P3, PT, R6.reuse, R243, PT ;  /* 0x000000f30600720c */ /* 0x040fe20003f66270 */
[----:B------:R-:W-:Y:S01]  /*9720*/  IMAD.IADD R10, R239, 0x1, -R6 ;  /* 0x00000001ef0a7824 */ /* 0x000fe200078e0a06 */
[----:B------:R-:W-:-:S02]  /*9730*/  ISETP.GE.AND P1, PT, R6, R241, PT ;  /* 0x000000f10600720c */ /* 0x000fc40003f26270 */
[----:B------:R-:W-:Y:S02]  /*9740*/  ISETP.GE.AND P0, PT, R6, R240, PT ;  /* 0x000000f00600720c */ /* 0x000fe40003f06270 */
[----:B------:R-:W-:Y:S02]  /*9750*/  FSEL R145, R20, -INF , !P6 ;  /* 0xff80000014917808 */ /* 0x000fe40007000000 */
[----:B------:R-:W-:Y:S02]  /*9760*/  FSEL R128, R11, -INF , !P4 ;  /* 0xff8000000b807808 */ /* 0x000fe40006000000 */
[----:B------:R-:W-:Y:S02]  /*9770*/  P2R R12, PR, RZ, 0x20 ;  /* 0x00000020ff0c7803 */ /* 0x000fe40000000000 */
[C---:B------:R-:W-:Y:S02]  /*9780*/  ISETP.LT.OR P4, PT, R6.reuse, R235, P3 ;  /* 0x000000eb0600720c */ /* 0x040fe40001f81670 */
[----:B------:R-:W-:-:S02]  /*9790*/  ISETP.LT.OR P6, PT, R6, R232, P1 ;  /* 0x000000e80600720c */ /* 0x000fc40000fc1670 */
[----:B------:R-:W-:Y:S02]  /*97a0*/  ISETP.LT.OR P5, PT, R6, R234, P0 ;  /* 0x000000ea0600720c */ /* 0x000fe400007a1670 */
[----:B------:R-:W-:Y:S02]  /*97b0*/  IABS R6, R7 ;  /* 0x0000000700067213 */ /* 0x000fe40000000000 */
[----:B------:R-:W-:Y:S01]  /*97c0*/  IABS R11, R9 ;  /* 0x00000009000b7213 */ /* 0x000fe20000000000 */
[----:B------:R-:W-:Y:S01]  /*97d0*/  IMAD.IADD R9, R238, 0x1, -R5 ;  /* 0x00000001ee097824 */ /* 0x000fe200078e0a05 */
[----:B------:R-:W-:Y:S01]  /*97e0*/  IABS R8, R8 ;  /* 0x0000000800087213 */ /* 0x000fe20000000000 */
[----:B------:R-:W-:Y:S01]  /*97f0*/  IMAD.MOV.U32 R7, RZ, RZ, R6 ;  /* 0x000000ffff077224 */ /* 0x000fe200078e0006 */
[----:B------:R-:W-:Y:S02]  /*9800*/  IABS R6, R10 ;  /* 0x0000000a00067213 */ /* 0x000fe40000000000 */
[----:B------:R-:W-:-:S02]  /*9810*/  IABS R9, R9 ;  /* 0x0000000900097213 */ /* 0x000fc40000000000 */
[----:B------:R-:W-:Y:S02]  /*9820*/  I2FP.F32.S32 R10, R7 ;  /* 0x00000007000a7245 */ /* 0x000fe40000201400 */
[----:B------:R-:W-:Y:S01]  /*9830*/  ISETP.NE.AND P3, PT, R15, RZ, PT ;  /* 0x000000ff0f00720c */ /* 0x000fe20003f65270 */
[----:B------:R-:W-:Y:S01]  /*9840*/  IMAD.MOV.U32 R7, RZ, RZ, R9 ;  /* 0x000000ffff077224 */ /* 0x000fe200078e0009 */
[----:B------:R-:W-:Y:S01]  /*9850*/  I2FP.F32.S32 R9, R8 ;  /* 0x0000000800097245 */ /* 0x000fe20000201400 */
[----:B------:R-:W-:Y:S01]  /*9860*/  FFMA.FTZ R24, R10, -UR19, R118 ;  /* 0x800000130a187c23 */ /* 0x000fe20008010076 */
[----:B------:R-:W-:Y:S01]  /*9870*/  I2FP.F32.S32 R8, R6 ;  /* 0x0000000600087245 */ /* 0x000fe20000201400 */
[----:B------:R-:W-:Y:S01]  /*9880*/  VIADD R6, R3, 0x78 ;  /* 0x0000007803067836 */ /* 0x000fe20000000000 */
[----:B------:R-:W-:Y:S01]  /*9890*/  I2FP.F32.S32 R7, R7 ;  /* 0x0000000700077245 */ /* 0x000fe20000201400 */
[----:B------:R-:W-:Y:S01]  /*98a0*/  FFMA.FTZ R21, R9, -UR19, R120 ;  /* 0x8000001309157c23 */ /* 0x000fe20008010078 */
[----:B------:R-:W-:Y:S01]  /*98b0*/  ISETP.NE.AND P2, PT, R14, RZ, PT ;  /* 0x000000ff0e00720c */ /* 0x000fe20003f45270 */
[----:B------:R-:W-:Y:S01]  /*98c0*/  IMAD.IADD R9, R236, 0x1, -R5 ;  /* 0x00000001ec097824 */ /* 0x000fe200078e0a05 */
[----:B------:R-:W-:Y:S01]  /*98d0*/  ISETP.NE.AND P1, PT, R13, RZ, PT ;  /* 0x000000ff0d00720c */ /* 0x000fe20003f25270 */
[----:B------:R-:W-:Y:S01]  /*98e0*/  FFMA.FTZ R23, R7, -UR19, R119 ;  /* 0x8000001307177c23 */ /* 0x000fe20008010077 */
[----:B------:R-:W-:Y:S01]  /*98f0*/  IMAD.IADD R7, R237, 0x1, -R6 ;  /* 0x00000001ed077824 */ /* 0x000fe200078e0a06 */
[----:B------:R-:W-:Y:S01]  /*9900*/  FSEL R127, R22, -INF , !P3 ;  /* 0xff800000167f7808 */ /* 0x000fe20005800000 */
[----:B------:R-:W-:Y:S01]  /*9910*/  FFMA.FTZ R20, R8, -UR19, R122 ;  /* 0x8000001308147c23 */ /* 0x000fe2000801007a */
[----:B------:R-:W-:Y:S01]  /*9920*/  FSEL R129, R18, -INF , !P2 ;  /* 0xff80000012817808 */ /* 0x000fe20005000000 */
[----:B------:R-:W-:Y:S01]  /*9930*/  IMAD.IADD R8, R239, 0x1, -R5 ;  /* 0x00000001ef087824 */ /* 0x000fe200078e0a05 */
[----:B------:R-:W-:Y:S01]  /*9940*/  FSEL R131, R17, -INF , !P1 ;  /* 0xff80000011837808 */ /* 0x000fe20004800000 */
[----:B------:R-:W-:Y:S01]  /*9950*/  VIADD R3, R3, 0x79 ;  /* 0x0000007903037836 */ /* 0x000fe20000000000 */
[----:B------:R-:W-:-:S02]  /*9960*/  ISETP.GE.AND P3, PT, R5, R243, PT ;  /* 0x000000f30500720c */ /* 0x000fc40003f66270 */
[C---:B------:R-:W-:Y:S02]  /*9970*/  ISETP.GE.AND P2, PT, R5.reuse, R242, PT ;  /* 0x000000f20500720c */ /* 0x040fe40003f46270 */
[C---:B------:R-:W-:Y:S02]  /*9980*/  ISETP.GE.AND P1, PT, R5.reuse, R241, PT ;  /* 0x000000f10500720c */ /* 0x040fe40003f26270 */
[C---:B------:R-:W-:Y:S02]  /*9990*/  ISETP.GE.AND P0, PT, R5.reuse, R240, PT ;  /* 0x000000f00500720c */ /* 0x040fe40003f06270 */
[----:B------:R-:W-:Y:S01]  /*99a0*/  I2FP.F32.S32 R10, R11 ;  /* 0x0000000b000a7245 */ /* 0x000fe20000201400 */
[--C-:B------:R-:W-:Y:S01]  /*99b0*/  IMAD.IADD R11, R238, 0x1, -R6.reuse ;  /* 0x00000001ee0b7824 */ /* 0x100fe200078e0a06 */
[----:B------:R-:W-:Y:S02]  /*99c0*/  FSEL R126, R16, -INF , !P4 ;  /* 0xff800000107e7808 */ /* 0x000fe40006000000 */
[C---:B------:R-:W-:Y:S01]  /*99d0*/  ISETP.LT.OR P4, PT, R5.reuse, R235, P3 ;  /* 0x000000eb0500720c */ /* 0x040fe20001f81670 */
[----:B------:R-:W-:Y:S01]  /*99e0*/  FFMA.FTZ R19, R10, -UR19, R117 ;  /* 0x800000130a137c23 */ /* 0x000fe20008010075 */
[C---:B------:R-:W-:Y:S01]  /*99f0*/  ISETP.LT.OR P2, PT, R5.reuse, R233, P2 ;  /* 0x000000e90500720c */ /* 0x040fe20001741670 */
[----:B------:R-:W-:Y:S01]  /*9a00*/  IMAD.IADD R10, R236, 0x1, -R6 ;  /* 0x00000001ec0a7824 */ /* 0x000fe200078e0a06 */
[----:B------:R-:W-:-:S02]  /*9a10*/  ISETP.LT.OR P1, PT, R5, R232, P1 ;  /* 0x000000e80500720c */ /* 0x000fc40000f21670 */
[----:B------:R-:W-:Y:S02]  /*9a20*/  ISETP.LT.OR P0, PT, R5, R234, P0 ;  /* 0x000000ea0500720c */ /* 0x000fe40000701670 */
[----:B------:R-:W-:Y:S02]  /*9a30*/  IABS R7, R7 ;  /* 0x0000000700077213 */ /* 0x000fe40000000000 */
[----:B------:R-:W-:Y:S02]  /*9a40*/  IABS R5, R9 ;  /* 0x0000000900057213 */ /* 0x000fe40000000000 */
[----:B------:R-:W-:Y:S01]  /*9a50*/  ISETP.NE.AND P3, PT, R12, RZ, PT ;  /* 0x000000ff0c00720c */ /* 0x000fe20003f65270 */
[----:B------:R-:W-:Y:S01]  /*9a60*/  IMAD.MOV.U32 R12, RZ, RZ, R7 ;  /* 0x000000ffff0c7224 */ /* 0x000fe200078e0007 */
[----:B------:R-:W-:Y:S01]  /*9a70*/  IABS R9, R8 ;  /* 0x0000000800097213 */ /* 0x000fe20000000000 */
[----:B------:R-:W-:Y:S01]  /*9a80*/  IMAD.MOV.U32 R7, RZ, RZ, R5 ;  /* 0x000000ffff077224 */ /* 0x000fe200078e0005 */
[----:B------:R-:W-:-:S02]  /*9a90*/  IABS R5, R11 ;  /* 0x0000000b00057213 */ /* 0x000fc40000000000 */
[----:B------:R-:W-:Y:S02]  /*9aa0*/  IABS R8, R10 ;  /* 0x0000000a00087213 */ /* 0x000fe40000000000 */
[----:B------:R-:W-:Y:S01]  /*9ab0*/  I2FP.F32.S32 R10, R7 ;  /* 0x00000007000a7245 */ /* 0x000fe20000201400 */
[----:B------:R-:W-:Y:S01]  /*9ac0*/  IMAD.MOV.U32 R7, RZ, RZ, R5 ;  /* 0x000000ffff077224 */ /* 0x000fe200078e0005 */
[----:B------:R-:W-:Y:S01]  /*9ad0*/  P2R R16, PR, RZ, 0x4 ;  /* 0x00000004ff107803 */ /* 0x000fe20000000000 */
[----:B------:R-:W-:Y:S01]  /*9ae0*/  IMAD.MOV.U32 R5, RZ, RZ, R8 ;  /* 0x000000ffff057224 */ /* 0x000fe200078e0008 */
[----:B------:R-:W-:Y:S01]  /*9af0*/  ISETP.GE.AND P2, PT, R6, R242, PT ;  /* 0x000000f20600720c */ /* 0x000fe20003f46270 */
[----:B------:R-:W-:Y:S01]  /*9b00*/  FFMA.FTZ R13, R10, -UR19, R121 ;  /* 0x800000130a0d7c23 */ /* 0x000fe20008010079 */
[----:B------:R-:W-:Y:S01]  /*9b10*/  I2FP.F32.S32 R8, R9 ;  /* 0x0000000900087245 */ /* 0x000fe20000201400 */
[----:B------:R-:W-:Y:S01]  /*9b20*/  IMAD.IADD R10, R236, 0x1, -R3 ;  /* 0x00000001ec0a7824 */ /* 0x000fe200078e0a03 */
[----:B------:R-:W-:-:S02]  /*9b30*/  I2FP.F32.S32 R9, R12 ;  /* 0x0000000c00097245 */ /* 0x000fc40000201400 */
[----:B------:R-:W-:Y:S01]  /*9b40*/  I2FP.F32.S32 R5, R5 ;  /* 0x0000000500057245 */ /* 0x000fe20000201400 */
[----:B------:R-:W-:Y:S01]  /*9b50*/  FFMA.FTZ R12, R8, -UR19, R123 ;  /* 0x80000013080c7c23 */ /* 0x000fe2000801007b */
[----:B------:R-:W-:Y:S01]  /*9b60*/  P2R R15, PR, RZ, 0x2 ;  /* 0x00000002ff0f7803 */ /* 0x000fe20000000000 */
[----:B------:R-:W-:Y:S01]  /*9b70*/  FFMA.FTZ R11, R9, -UR19, R84 ;  /* 0x80000013090b7c23 */ /* 0x000fe20008010054 */
[----:B------:R-:W-:Y:S01]  /*9b80*/  FSEL R164, R20, -INF , !P5 ;  /* 0xff80000014a47808 */ /* 0x000fe20006800000 */
[----:B------:R-:W-:Y:S01]  /*9b90*/  FFMA.FTZ R18, R5, -UR19, R142 ;  /* 0x8000001305127c23 */ /* 0x000fe2000801008e */
[----:B------:R-:W-:Y:S01]  /*9ba0*/  P2R R14, PR, RZ, 0x1 ;  /* 0x00000001ff0e7803 */ /* 0x000fe20000000000 */
[----:B------:R-:W-:Y:S01]  /*9bb0*/  IMAD.IADD R5, R239, 0x1, -R6 ;  /* 0x00000001ef057824 */ /* 0x000fe200078e0a06 */
[C---:B------:R-:W-:Y:S02]  /*9bc0*/  ISETP.GE.AND P1, PT, R6.reuse, R241, PT ;  /* 0x000000f10600720c */ /* 0x040fe40003f26270 */
[----:B------:R-:W-:-:S02]  /*9bd0*/  ISETP.LT.OR P5, PT, R6, R233, P2 ;  /* 0x000000e90600720c */ /* 0x000fc400017a1670 */
[----:B------:R-:W-:Y:S02]  /*9be0*/  I2FP.F32.S32 R7, R7 ;  /* 0x0000000700077245 */ /* 0x000fe40000201400 */
[----:B------:R-:W-:Y:S02]  /*9bf0*/  ISETP.GE.AND P0, PT, R6, R240, PT ;  /* 0x000000f00600720c */ /* 0x000fe40003f06270 */
[----:B------:R-:W-:Y:S01]  /*9c00*/  FSEL R157, R21, -INF , !P6 ;  /* 0xff800000159d7808 */ /* 0x000fe20007000000 */
[----:B------:R-:W-:Y:S01]  /*9c10*/  FFMA.FTZ R17, R7, -UR19, R86 ;  /* 0x8000001307117c23 */ /* 0x000fe20008010056 */
[----:B------:R-:W-:Y:S01]  /*9c20*/  FSEL R168, R24, -INF , !P3 ;  /* 0xff80000018a87808 */ /* 0x000fe20005800000 */
[----:B------:R-:W-:Y:S01]  /*9c30*/  IMAD.IADD R7, R237, 0x1, -R3 ;  /* 0x00000001ed077824 */ /* 0x000fe200078e0a03 */
[----:B------:R-:W-:Y:S02]  /*9c40*/  FSEL R143, R19, -INF , !P4 ;  /* 0xff800000138f7808 */ /* 0x000fe40006000000 */
[----:B------:R-:W-:-:S02]  /*9c50*/  ISETP.LT.OR P6, PT, R6, R232, P1 ;  /* 0x000000e80600720c */ /* 0x000fc40000fc1670 */
[----:B------:R-:W-:Y:S02]  /*9c60*/  P2R R9, PR, RZ, 0x20 ;  /* 0x00000020ff097803 */ /* 0x000fe40000000000 */
[-C--:B------:R-:W-:Y:S02]  /*9c70*/  ISETP.GE.AND P3, PT, R6, R243.reuse, PT ;  /* 0x000000f30600720c */ /* 0x080fe40003f66270 */
[----:B------:R-:W-:Y:S02]  /*9c80*/  ISETP.NE.AND P4, PT, R16, RZ, PT ;  /* 0x000000ff1000720c */ /* 0x000fe40003f85270 */
[----:B------:R-:W-:Y:S02]  /*9c90*/  ISETP.NE.AND P1, PT, R15, RZ, PT ;  /* 0x000000ff0f00720c */ /* 0x000fe40003f25270 */
[----:B------:R-:W-:Y:S02]  /*9ca0*/  ISETP.LT.OR P5, PT, R6, R234, P0 ;  /* 0x000000ea0600720c */ /* 0x000fe400007a1670 */
[----:B------:R-:W-:-:S02]  /*9cb0*/  ISETP.GE.AND P0, PT, R3, R243, PT ;  /* 0x000000f30300720c */ /* 0x000fc40003f06270 */
[----:B------:R-:W-:Y:S02]  /*9cc0*/  ISETP.NE.AND P2, PT, R14, RZ, PT ;  /* 0x000000ff0e00720c */ /* 0x000fe40003f45270 */
[----:B------:R-:W-:Y:S02]  /*9cd0*/  ISETP.LT.OR P3, PT, R6, R235, P3 ;  /* 0x000000eb0600720c */ /* 0x000fe40001f61670 */
[----:B------:R-:W-:Y:S02]  /*9ce0*/  IABS R5, R5 ;  /* 0x0000000500057213 */ /* 0x000fe40000000000 */
[----:B------:R-:W-:Y:S02]  /*9cf0*/  FSEL R169, R23, -INF , !P4 ;  /* 0xff80000017a97808 */ /* 0x000fe40006000000 */
[----:B------:R-:W-:Y:S02]  /*9d00*/  FSEL R158, R13, -INF , !P1 ;  /* 0xff8000000d9e7808 */ /* 0x000fe40004800000 */
[----:B------:R-:W-:-:S02]  /*9d10*/  ISETP.LT.OR P4, PT, R3, R235, P0 ;  /* 0x000000eb0300720c */ /* 0x000fc40000781670 */
[C---:B------:R-:W-:Y:S02]  /*9d20*/  ISETP.GE.AND P1, PT, R3.reuse, R242, PT ;  /* 0x000000f20300720c */ /* 0x040fe40003f26270 */
[----:B------:R-:W-:Y:S02]  /*9d30*/  FSEL R165, R12, -INF , !P2 ;  /* 0xff8000000ca57808 */ /* 0x000fe40005000000 */
[C---:B------:R-:W-:Y:S02]  /*9d40*/  ISETP.GE.AND P0, PT, R3.reuse, R241, PT ;  /* 0x000000f10300720c */ /* 0x040fe40003f06270 */
[----:B------:R-:W-:Y:S01]  /*9d50*/  IABS R6, R7 ;  /* 0x0000000700067213 */ /* 0x000fe20000000000 */
[----:B------:R-:W-:Y:S01]  /*9d60*/  IMAD.IADD R7, R238, 0x1, -R3 ;  /* 0x00000001ee077824 */ /* 0x000fe200078e0a03 */
[----:B------:R-:W-:Y:S02]  /*9d70*/  ISETP.GE.AND P2, PT, R3, R240, PT ;  /* 0x000000f00300720c */ /* 0x000fe40003f46270 */
[----:B------:R-:W-:Y:S01]  /*9d80*/  FSEL R142, R11, -INF , !P3 ;  /* 0xff8000000b8e7808 */ /* 0x000fe20005800000 */
[----:B------:R-:W-:Y:S01]  /*9d90*/  IMAD.MOV.U32 R8, RZ, RZ, R6 ;  /* 0x000000ffff087224 */ /* 0x000fe200078e0006 */
[----:B------:R-:W-:-:S02]  /*9da0*/  I2FP.F32.S32 R5, R5 ;  /* 0x0000000500057245 */ /* 0x000fc40000201400 */
[C---:B------:R-:W-:Y:S02]  /*9db0*/  ISETP.LT.OR P3, PT, R3.reuse, R233, P1 ;  /* 0x000000e90300720c */ /* 0x040fe40000f61670 */
[C---:B------:R-:W-:Y:S02]  /*9dc0*/  ISETP.LT.OR P1, PT, R3.reuse, R232, P0 ;  /* 0x000000e80300720c */ /* 0x040fe40000721670 */
[----:B------:R-:W-:Y:S01]  /*9dd0*/  ISETP.LT.OR P0, PT, R3, R234, P2 ;  /* 0x000000ea0300720c */ /* 0x000fe20001701670 */
[----:B------:R-:W-:Y:S01]  /*9de0*/  IMAD.IADD R3, R239, 0x1, -R3 ;  /* 0x00000001ef037824 */ /* 0x000fe200078e0a03 */
[----:B------:R-:W-:Y:S01]  /*9df0*/  ISETP.NE.AND P2, PT, R9, RZ, PT ;  /* 0x000000ff0900720c */ /* 0x000fe20003f45270 */
[----:B------:R-:W-:Y:S01]  /*9e00*/  FFMA.FTZ R9, R5, -UR19, R230 ;  /* 0x8000001305097c23 */ /* 0x000fe200080100e6 */
[----:B------:R-:W-:Y:S01]  /*9e10*/  IABS R6, R7 ;  /* 0x0000000700067213 */ /* 0x000fe20000000000 */
[----:B------:R-:W-:Y:S01]  /*9e20*/  VIADD R230, R223, 0x800 ;  /* 0x00000800dfe67836 */ /* 0x000fe20000000000 */
[----:B------:R-:W-:-:S02]  /*9e30*/  IABS R5, R10 ;  /* 0x0000000a00057213 */ /* 0x000fc40000000000 */
[----:B------:R-:W-:Y:S02]  /*9e40*/  I2FP.F32.S32 R6, R6 ;  /* 0x0000000600067245 */ /* 0x000fe40000201400 */
[----:B------:R-:W-:Y:S02]  /*9e50*/  I2FP.F32.S32 R5, R5 ;  /* 0x0000000500057245 */ /* 0x000fe40000201400 */
[----:B------:R-:W-:Y:S01]  /*9e60*/  FSEL R125, R17, -INF , !P2 ;  /* 0xff800000117d7808 */ /* 0x000fe20005000000 */
[----:B------:R-:W-:Y:S01]  /*9e70*/  FFMA.FTZ R7, R6, -UR19, R87 ;  /* 0x8000001306077c23 */ /* 0x000fe20008010057 */
[----:B------:R-:W-:Y:S01]  /*9e80*/  PLOP3.LUT P2, PT, PT, PT, UP0, 0x80, 0x0 ;  /* 0x000000000000781c */ /* 0x000fe20003f4f008 */
[----:B------:R-:W-:Y:S01]  /*9e90*/  FFMA.FTZ R6, R5, -UR19, R229 ;  /* 0x8000001305067c23 */ /* 0x000fe200080100e5 */
[----:B------:R-:W-:Y:S01]  /*9ea0*/  FSEL R159, R18, -INF , !P6 ;  /* 0xff800000129f7808 */ /* 0x000fe20007000000 */
[----:B------:R-:W-:Y:S01]  /*9eb0*/  VIADD R229, R223, 0x1000 ;  /* 0x00001000dfe57836 */ /* 0x000fe20000000000 */
[----:B------:R-:W-:-:S02]  /*9ec0*/  P2R R5, PR, RZ, 0x4 ;  /* 0x00000004ff057803 */ /* 0x000fc40000000000 */
[----:B------:R-:W-:Y:S02]  /*9ed0*/  IABS R3, R3 ;  /* 0x0000000300037213 */ /* 0x000fe40000000000 */
[----:B------:R-:W-:Y:S02]  /*9ee0*/  ISETP.NE.AND P6, PT, R5, RZ, PT ;  /* 0x000000ff0500720c */ /* 0x000fe40003fc5270 */
[----:B------:R-:W-:Y:S02]  /*9ef0*/  I2FP.F32.S32 R8, R8 ;  /* 0x0000000800087245 */ /* 0x000fe40000201400 */
[----:B------:R-:W-:Y:S02]  /*9f00*/  I2FP.F32.S32 R3, R3 ;  /* 0x0000000300037245 */ /* 0x000fe40000201400 */
[----:B------:R-:W-:Y:S01]  /*9f10*/  FSEL R166, R9, -INF , !P5 ;  /* 0xff80000009a67808 */ /* 0x000fe20006800000 */
[----:B------:R-:W-:Y:S01]  /*9f20*/  FFMA.FTZ R8, R8, -UR19, R85 ;  /* 0x8000001308087c23 */ /* 0x000fe20008010055 */
[----:B------:R-:W-:Y:S01]  /*9f30*/  FSEL R124, R7, -INF , !P3 ;  /* 0xff800000077c7808 */ /* 0x000fe20005800000 */
[----:B------:R-:W-:Y:S01]  /*9f40*/  FFMA.FTZ R3, R3, -UR19, R228 ;  /* 0x8000001303037c23 */ /* 0x000fe200080100e4 */
[----:B------:R-:W-:Y:S01]  /*9f50*/  VIADD R228, R223, 0x1800 ;  /* 0x00001800dfe47836 */ /* 0x000fe20000000000 */
[----:B------:R-:W-:-:S02]  /*9f60*/  FSEL R160, R6, -INF , !P1 ;  /* 0xff80000006a07808 */ /* 0x000fc40004800000 */
[----:B------:R-:W-:Y:S02]  /*9f70*/  FSEL R148, R8, -INF , !P4 ;  /* 0xff80000008947808 */ /* 0x000fe40006000000 */
[----:B------:R-:W-:Y:S01]  /*9f80*/  FSEL R167, R3, -INF , !P0 ;  /* 0xff80000003a77808 */ /* 0x000fe20004000000 */
[----:B------:R-:W-:Y:S06]  /*9f90*/  @!P6 BRA `(.L_x_1001) ;  /* 0x0000000400c4e947 */ /* 0x000fec0003800000 */
[----:B------:R-:W2:Y:S01]  /*9fa0*/  LDL.64 R214, [R1+0xc8] ;  /* 0x0000c80001d67983 */ /* 0x000ea20000100a00 */
[----:B------:R-:W-:Y:S01]  /*9fb0*/  ULDC UR22, c[0x0][0x2d0] ;  /* 0x0000b40000167ab9 */ /* 0x000fe20000000800 */
[----:B------:R-:W-:Y:S01]  /*9fc0*/  UIADD3 UR23, UR24, -0x2, URZ ;  /* 0xfffffffe18177890 */ /* 0x000fe2000fffe03f */
        /* <DEDUP_REMOVED lines=50> */
[----:B-----5:R-:W-:Y:S02]  /*a2f0*/  @!P0 LEA R22, P2, R5, R22, 0x1 ;  /* 0x0000001605168211 */ /* 0x020fe400078408ff */
[----:B------:R-:W-:Y:S01]  /*a300*/  @!P0 LEA.HI.X R17, R3, R29, R20, 0x1, P1 ;  /* 0x0000001d03118211 */ /* 0x000fe200008f0c14 */
[----:B------:R-:W-:Y:S01]  /*a310*/  @!P0 VIADD R3, R15, UR25 ;  /* 0x000000190f038c36 */ /* 0x000fe20008000000 */
[C---:B---3--:R-:W-:Y:S01]  /*a320*/  @!P0 LEA R20, P1, R14.reuse, R26, 0x1 ;  /* 0x0000001a0e148211 */ /* 0x048fe200078208ff */
[----:B------:R2:W-:Y:S01]  /*a330*/  @P0 STS.128 [R244+0x4800], RZ ;  /* 0x004800fff4000388 */ /* 0x0005e20000000c00 */
[----:B------:R-:W-:Y:S01]  /*a340*/  @!P0 LEA.HI.X R23, R5, R23, R21, 0x1, P2 ;  /* 0x0000001705178211 */ /* 0x000fe200010f0c15 */
[----:B------:R-:W-:Y:S01]  /*a350*/  @!P0 VIADD R5, R11, UR22 ;  /* 0x000000160b058c36 */ /* 0x000fe20008000000 */
[----:B------:R-:W-:Y:S01]  /*a360*/  @!P0 LEA.HI.X R21, R14, R27, R3, 0x1, P1 ;  /* 0x0000001b0e158211 */ /* 0x000fe200008f0c03 */
[----:B------:R-:W-:Y:S01]  /*a370*/  @!PT LDS RZ, [RZ] ;  /* 0x00000000fffff984 */ /* 0x000fe20000000800 */
[----:B------:R-:W-:Y:S01]  /*a380*/  @!PT LDS RZ, [RZ] ;  /* 0x00000000fffff984 */ /* 0x000fe20000000800 */
[----:B------:R-:W-:Y:S01]  /*a390*/  @!PT LDS RZ, [RZ] ;  /* 0x00000000fffff984 */ /* 0x000fe20000000800 */
[----:B------:R3:W-:Y:S01]  /*a3a0*/  @!P0 LDGSTS.E.BYPASS.LTC128B.128 [R244+0x4800], desc[UR26][R16.64] ;  /* 0x0480000010f48fae */ /* 0x0007e2000b901d5a */
[----:B------:R-:W-:Y:S01]  /*a3b0*/  @!P0 VIADD R3, R13, UR23 ;  /* 0x000000170d038c36 */ /* 0x000fe20008000000 */
[----:B------:R-:W-:-:S02]  /*a3c0*/  @!P0 LEA R14, P1, R10, R34, 0x1 ;  /* 0x000000220a0e8211 */ /* 0x000fc400078208ff */
        /* <DEDUP_REMOVED lines=44> */
.L_x_1003:
[----:B------:R-:W-:Y:S05]  /*a690*/  BSYNC B0 ;  /* 0x0000000000007941 */ /* 0x000fea0003800000 */
.L_x_1002:
[----:B------:R-:W0:Y:S02]  /*a6a0*/  LDGDEPBAR ;  /* 0x00000000000079af */ /* 0x000e240000000000 */
.L_x_1001:
[----:B------:R-:W-:Y:S01]  /*a6b0*/  FMNMX.FTZ R3, R55, R54, !PT ;  /* 0x0000003637037209 */ /* 0x000fe20007810000 */
[----:B------:R-:W-:Y:S01]  /*a6c0*/  ULDC UR25, c[0x0][0x2ec] ;  /* 0x0000bb0000197ab9 */ /* 0x000fe20000000800 */
[----:B------:R-:W-:Y:S01]  /*a6d0*/  STL [R1+0x12c], R236 ;  /* 0x00012cec01007387 */ /* 0x000fe20000100800 */
[----:B------:R-:W-:Y:S02]  /*a6e0*/  LEA R213, R0, UR4, 0x1 ;  /* 0x0000000400d57c11 */ /* 0x000fe4000f8e08ff */
[----:B------:R-:W-:Y:S01]  /*a6f0*/  FMNMX.FTZ R3, R53, R3, !PT ;  /* 0x0000000335037209 */ /* 0x000fe20007810000 */
[----:B------:R-:W-:Y:S01]  /*a700*/  STL [R1+0x128], R235 ;  /* 0x000128eb01007387 */ /* 0x000fe20000100800 */
[----:B------:R-:W-:Y:S02]  /*a710*/  LEA R214, R4, R213, 0x1 ;  /* 0x000000d504d67211 */ /* 0x000fe400078e08ff */
[----:B------:R-:W-:Y:S01]  /*a720*/  FMNMX.FTZ R3, R48, R3, !PT ;  /* 0x0000000330037209 */ /* 0x000fe20007810000 */
[----:B------:R-:W-:Y:S01]  /*a730*/  STL [R1+0x124], R234 ;  /* 0x000124ea01007387 */ /* 0x000fe20000100800 */
[C---:B------:R-:W-:Y:S01]  /*a740*/  LEA R216, R2.reuse, R213, 0x1 ;  /* 0x000000d502d87211 */ /* 0x040fe200078e08ff */
        /* <DEDUP_REMOVED lines=39> */
[----:B------:R-:W-:Y:S01]  /*a9c0*/  LDSM.16.MT88.4 R32, [R213+0x8000] ;  /* 0x00800000d520783b */ /* 0x000fe20000004200 */
[----:B------:R-:W-:Y:S02]  /*a9d0*/  FMNMX.FTZ R3, R39, R3, !PT ;  /* 0x0000000327037209 */ /* 0x000fe40007810000 */
[----:B------:R-:W-:Y:S01]  /*a9e0*/  FMNMX.FTZ R6, R135, R6, !PT ;  /* 0x0000000687067209 */ /* 0x000fe20007810000 */
[----:B------:R-:W-:Y:S01]  /*a9f0*/  LDSM.16.MT88.4 R24, [R215+0x8800] ;  /* 0x00880000d718783b */ /* 0x000fe20000004200 */
[----:B------:R-:W-:-:S02]  /*aa00*/  FMNMX.FTZ R3, R36, R3, !PT ;  /* 0x0000000324037209 */ /* 0x000fc40007810000 */
[----:B------:R-:W-:Y:S01]  /*aa10*/  FMNMX.FTZ R6, R134, R6, !PT ;  /* 0x0000000686067209 */ /* 0x000fe20007810000 */
[----:B------:R-:W-:Y:S01]  /*aa20*/  LDSM.16.MT88.4 R28, [R214+0x8800] ;  /* 0x00880000d61c783b */ /* 0x000fe20000004200 */
        /* <DEDUP_REMOVED lines=23> */
[----:B------:R-:W3:Y:S01]  /*aba0*/  SHFL.BFLY PT, R71, R3, 0x2, 0x1f ;  /* 0x0c401f0003477f89 */ /* 0x000ee200000e0000 */
        /* <DEDUP_REMOVED lines=12> */
[----:B---3--:R-:W-:-:S02]  /*ac70*/  FMNMX.FTZ R71, R3, R71, !PT ;  /* 0x0000004703477209 */ /* 0x008fc40007810000 */
[----:B------:R-:W-:Y:S02]  /*ac80*/  FMNMX.FTZ R3, R67, R65, !PT ;  /* 0x0000004143037209 */ /* 0x000fe40007810000 */
[----:B------:R-:W-:Y:S01]  /*ac90*/  FMNMX.FTZ R5, R144, R5, !PT ;  /* 0x0000000590057209 */ /* 0x000fe20007810000 */
[----:B------:R-:W3:Y:S01]  /*aca0*/  SHFL.BFLY PT, R7, R71, 0x1, 0x1f ;  /* 0x0c201f0047077f89 */ /* 0x000ee200000e0000 */
        /* <DEDUP_REMOVED lines=24> */
[----:B------:R-:W-:Y:S01]  /*ae30*/  FMUL.FTZ R7, R71, UR25 ;  /* 0x0000001947077c20 */ /* 0x000fe20008410000 */
[----:B------:R-:W-:Y:S02]  /*ae40*/  FMNMX.FTZ R3, R203, R6, !PT ;  /* 0x00000006cb037209 */ /* 0x000fe40007810000 */
[----:B------:R-:W-:Y:S02]  /*ae50*/  FMNMX.FTZ R70, R124, R70, !PT ;  /* 0x000000467c467209 */ /* 0x000fe40007810000 */
[----:B------:R-:W-:Y:S02]  /*ae60*/  FMNMX.FTZ R5, R177, R5, !PT ;  /* 0x00000005b1057209 */ /* 0x000fe40007810000 */
[----:B------:R-:W-:Y:S01]  /*ae70*/  FSETP.NEU.FTZ.AND P0, PT, R71, -INF , PT ;  /* 0xff8000004700780b */ /* 0x000fe20003f1d000 */
[----:B-1----:R-:W1:Y:S01]  /*ae80*/  SHFL.BFLY PT, R8, R70, 0x2, 0x1f ;  /* 0x0c401f0046087f89 */ /* 0x002e6200000e0000 */
[----:B------:R-:W-:-:S02]  /*ae90*/  FMNMX.FTZ R3, R192, R3, !PT ;  /* 0x00000003c0037209 */ /* 0x000fc40007810000 */
[----:B------:R-:W-:Y:S02]  /*aea0*/  FMNMX.FTZ R5, R171, R5, !PT ;  /* 0x00000005ab057209 */ /* 0x000fe40007810000 */
[----:B------:R-:W-:Y:S02]  /*aeb0*/  FSEL R7, R7, RZ, P0 ;  /* 0x000000ff07077208 */ /* 0x000fe40000000000 */
[----:B------:R-:W-:Y:S02]  /*aec0*/  FMNMX.FTZ R3, R175, R3, !PT ;  /* 0x00000003af037209 */ /* 0x000fe40007810000 */
[----:B------:R-:W-:Y:S01]  /*aed0*/  FMNMX.FTZ R5, R163, R5, !PT ;  /* 0x00000005a3057209 */ /* 0x000fe20007810000 */
[--C-:B------:R-:W-:Y:S01]  /*aee0*/  FFMA.FTZ R6, R55, UR25, -R7.reuse ;  /* 0x0000001937067c23 */ /* 0x100fe20008010807 */
[----:B------:R-:W-:Y:S01]  /*aef0*/  FMNMX.FTZ R3, R251, R3, !PT ;  /* 0x00000003fb037209 */ /* 0x000fe20007810000 */
[--C-:B------:R-:W-:Y:S01]  /*af00*/  FFMA.FTZ R136, R136, UR25, -R7.reuse ;  /* 0x0000001988887c23 */ /* 0x100fe20008010807 */
[----:B------:R-:W-:Y:S01]  /*af10*/  FMNMX.FTZ R5, R152, R5, !PT ;  /* 0x0000000598057209 */ /* 0x000fe20007810000 */
[----:B------:R3:W-:Y:S01]  /*af20*/  MUFU.EX2 R101, R6 ;  /* 0x0000000600657308 */ /* 0x0007e20000000800 */
[----:B------:R-:W-:Y:S01]  /*af30*/  FMNMX.FTZ R3, R200, R3, !PT ;  /* 0x00000003c8037209 */ /* 0x000fe20007810000 */
[--C-:B------:R-:W-:Y:S01]  /*af40*/  FFMA.FTZ R135, R135, UR25, -R7.reuse ;  /* 0x0000001987877c23 */ /* 0x100fe20008010807 */
[----:B------:R-:W-:Y:S01]  /*af50*/  FMNMX.FTZ R5, R150, R5, !PT ;  /* 0x0000000596057209 */ /* 0x000fe20007810000 */
[--C-:B------:R-:W-:Y:S01]  /*af60*/  FFMA.FTZ R134, R134, UR25, -R7.reuse ;  /* 0x0000001986867c23 */ /* 0x100fe20008010807 */
[----:B------:R-:W-:Y:S01]  /*af70*/  FMNMX.FTZ R3, R191, R3, !PT ;  /* 0x00000003bf037209 */ /* 0x000fe20007810000 */
[--C-:B------:R-:W-:Y:S01]  /*af80*/  FFMA.FTZ R133, R133, UR25, -R7.reuse ;  /* 0x0000001985857c23 */ /* 0x100fe20008010807 */
[--C-:B------:R-:W-:Y:S01]  /*af90*/  FFMA.FTZ R137, R137, UR25, -R7.reuse ;  /* 0x0000001989897c23 */ /* 0x100fe20008010807 */
[--C-:B------:R-:W-:Y:S01]  /*afa0*/  FFMA.FTZ R138, R138, UR25, -R7.reuse ;  /* 0x000000198a8a7c23 */ /* 0x100fe20008010807 */
[--C-:B------:R-:W-:Y:S01]  /*afb0*/  FFMA.FTZ R143, R143, UR25, -R7.reuse ;  /* 0x000000198f8f7c23 */ /* 0x100fe20008010807 */
[----:B-1----:R-:W-:Y:S01]  /*afc0*/  FMNMX.FTZ R70, R70, R8, !PT ;  /* 0x0000000846467209 */ /* 0x002fe20007810000 */
[--C-:B------:R-:W-:Y:S01]  /*afd0*/  FFMA.FTZ R8, R48, UR25, -R7.reuse ;  /* 0x0000001930087c23 */ /* 0x100fe20008010807 */
[--C-:B------:R-:W-:Y:S01]  /*afe0*/  FFMA.FTZ R142, R142, UR25, -R7.reuse ;  /* 0x000000198e8e7c23 */ /* 0x100fe20008010807 */
[----:B------:R-:W-:-:S02]  /*aff0*/  FFMA.FTZ R148, R148, UR25, -R7 ;  /* 0x0000001994947c23 */ /* 0x000fc40008010807 */
[----:B------:R-:W1:Y:S01]  /*b000*/  SHFL.BFLY PT, R9, R70, 0x1, 0x1f ;  /* 0x0c201f0046097f89 */ /* 0x000e6200000e0000 */
[----:B------:R-:W-:Y:S01]  /*b010*/  MUFU.EX2 R233, R8 ;  /* 0x0000000800e97308 */ /* 0x000fe20000000800 */
[----:B---3--:R-:W-:-:S07]  /*b020*/  FFMA.FTZ R6, R54, UR25, -R7 ;  /* 0x0000001936067c23 */ /* 0x008fce0008010807 */
[----:B------:R3:W2:Y:S01]  /*b030*/  MUFU.EX2 R87, R6 ;  /* 0x0000000600577308 */ /* 0x0006a20000000800 */
[----:B-1----:R-:W-:Y:S02]  /*b040*/  FMNMX.FTZ R70, R70, R9, !PT ;  /* 0x0000000946467209 */ /* 0x002fe40007810000 */
[----:B---3--:R-:W-:Y:S02]  /*b050*/  FMNMX.FTZ R6, R146, R5, !PT ;  /* 0x0000000592067209 */ /* 0x008fe40007810000 */
[----:B------:R-:W-:Y:S01]  /*b060*/  FMNMX.FTZ R5, R173, R3, !PT ;  /* 0x00000003ad057209 */ /* 0x000fe20007810000 */
[----:B------:R-:W-:Y:S01]  /*b070*/  FFMA.FTZ R3, R53, UR25, -R7 ;  /* 0x0000001935037c23 */ /* 0x000fe20008010807 */
[----:B------:R-:W-:Y:S02]  /*b080*/  FMNMX.FTZ R6, R145, R6, !PT ;  /* 0x0000000691067209 */ /* 0x000fe40007810000 */
[----:B------:R-:W-:Y:S01]  /*b090*/  FMNMX.FTZ R5, R112, R5, !PT ;  /* 0x0000000570057209 */ /* 0x000fe20007810000 */
[----:B------:R1:W3:Y:S01]  /*b0a0*/  MUFU.EX2 R236, R3 ;  /* 0x0000000300ec7308 */ /* 0x0002e20000000800 */
[----:B------:R-:W-:-:S02]  /*b0b0*/  FMNMX.FTZ R6, R129, R6, !PT ;  /* 0x0000000681067209 */ /* 0x000fc40007810000 */
[C---:B------:R-:W-:Y:S02]  /*b0c0*/  FSETP.NEU.FTZ.AND P0, PT, R70.reuse, -INF , PT ;  /* 0xff8000004600780b */ /* 0x040fe40003f1d000 */
[----:B--2---:R-:W-:Y:S02]  /*b0d0*/  F2FP.F16.F32.PACK_AB R20, R87, R101 ;  /* 0x000000655714723e */ /* 0x004fe400000000ff */
[----:B-1----:R-:W-:Y:S02]  /*b0e0*/  FMNMX.FTZ R3, R209, R5, !PT ;  /* 0x00000005d1037209 */ /* 0x002fe40007810000 */
[----:B------:R-:W-:Y:S01]  /*b0f0*/  FMNMX.FTZ R5, R157, R6, !PT ;  /* 0x000000069d057209 */ /* 0x000fe20007810000 */
[----:B------:R-:W-:Y:S01]  /*b100*/  FMUL.FTZ R6, R70, UR25 ;  /* 0x0000001946067c20 */ /* 0x000fe20008410000 */
[----:B------:R-:W-:Y:S02]  /*b110*/  FMNMX.FTZ R3, R202, R3, !PT ;  /* 0x00000003ca037209 */ /* 0x000fe40007810000 */
[----:B------:R-:W-:-:S02]  /*b120*/  FMNMX.FTZ R69, R158, R5, !PT ;  /* 0x000000059e457209 */ /* 0x000fc40007810000 */
[----:B------:R-:W-:Y:S01]  /*b130*/  FMNMX.FTZ R5, R185, R3, !PT ;  /* 0x00000003b9057209 */ /* 0x000fe20007810000 */
[----:B------:R-:W-:Y:S01]  /*b140*/  FFMA.FTZ R3, R44, UR25, -R7 ;  /* 0x000000192c037c23 */ /* 0x000fe20008010807 */
[----:B------:R-:W-:Y:S02]  /*b150*/  FMNMX.FTZ R69, R159, R69, !PT ;  /* 0x000000459f457209 */ /* 0x000fe40007810000 */
[----:B------:R-:W-:Y:S01]  /*b160*/  FMNMX.FTZ R5, R184, R5, !PT ;  /* 0x00000005b8057209 */ /* 0x000fe20007810000 */
[----:B------:R1:W-:Y:S01]  /*b170*/  MUFU.EX2 R96, R3 ;  /* 0x0000000300607308 */ /* 0x0003e20000000800 */
[----:B------:R-:W-:Y:S02]  /*b180*/  FMNMX.FTZ R69, R160, R69, !PT ;  /* 0x00000045a0457209 */ /* 0x000fe40007810000 */
[----:B------:R-:W-:Y:S02]  /*b190*/  FMNMX.FTZ R5, R176, R5, !PT ;  /* 0x00000005b0057209 */ /* 0x000fe40007810000 */
[----:B------:R-:W-:Y:S01]  /*b1a0*/  FSEL R6, R6, RZ, P0 ;  /* 0x000000ff06067208 */ /* 0x000fe20000000000 */
[----:B------:R-:W2:Y:S01]  /*b1b0*/  SHFL.BFLY PT, R8, R69, 0x2, 0x1f ;  /* 0x0c401f0045087f89 */ /* 0x000ea200000e0000 */
[----:B------:R-:W-:-:S02]  /*b1c0*/  FMNMX.FTZ R5, R170, R5, !PT ;  /* 0x00000005aa057209 */ /* 0x000fc40007810000 */
[----:B---3--:R-:W-:Y:S01]  /*b1d0*/  F2FP.F16.F32.PACK_AB R22, R233, R236 ;  /* 0x000000ece916723e */ /* 0x008fe200000000ff */
[--C-:B------:R-:W-:Y:S01]  /*b1e0*/  FFMA.FTZ R147, R147, UR25, -R6.reuse ;  /* 0x0000001993937c23 */ /* 0x100fe20008010806 */
[----:B------:R-:W-:Y:S01]  /*b1f0*/  FMNMX.FTZ R5, R162, R5, !PT ;  /* 0x00000005a2057209 */ /* 0x000fe20007810000 */
[--C-:B------:R-:W-:Y:S01]  /*b200*/  FFMA.FTZ R168, R168, UR25, -R6.reuse ;  /* 0x00000019a8a87c23 */ /* 0x100fe20008010806 */
[----:B------:R-:W-:Y:S01]  /*b210*/  FFMA.FTZ R169, R169, UR25, -R6 ;  /* 0x00000019a9a97c23 */ /* 0x000fe20008010806 */
[----:B-1----:R-:W-:-:S04]  /*b220*/  FFMA.FTZ R3, R43, UR25, -R7 ;  /* 0x000000192b037c23 */ /* 0x002fc80008010807 */
[----:B------:R1:W3:Y:S01]  /*b230*/  MUFU.EX2 R85, R3 ;  /* 0x0000000300557308 */ /* 0x0002e20000000800 */
[----:B--2---:R-:W-:Y:S01]  /*b240*/  FMNMX.FTZ R69, R69, R8, !PT ;  /* 0x0000000845457209 */ /* 0x004fe20007810000 */
[----:B-1----:R-:W-:Y:S01]  /*b250*/  FFMA.FTZ R3, R40, UR25, -R7 ;  /* 0x0000001928037c23 */ /* 0x002fe20008010807 */
[----:B---3--:R-:W-:-:S05]  /*b260*/  F2FP.F16.F32.PACK_AB R12, R85, R96 ;  /* 0x00000060550c723e */ /* 0x008fca00000000ff */
[----:B------:R1:W-:Y:S02]  /*b270*/  MUFU.EX2 R230, R3 ;  /* 0x0000000300e67308 */ /* 0x0003e40000000800 */
[----:B-1----:R-:W-:Y:S01]  /*b280*/  FMNMX.FTZ R3, R161, R5, !PT ;  /* 0x00000005a1037209 */ /* 0x002fe20007810000 */
[----:B------:R-:W-:-:S03]  /*b290*/  FFMA.FTZ R5, R37, UR25, -R7 ;  /* 0x0000001925057c23 */ /* 0x000fc60008010807 */
[----:B------:R-:W-:Y:S02]  /*b2a0*/  FMNMX.FTZ R3, R151, R3, !PT ;  /* 0x0000000397037209 */ /* 0x000fe40007810000 */
[----:B------:R1:W2:Y:S02]  /*b2b0*/  MUFU.EX2 R226, R5 ;  /* 0x0000000500e27308 */ /* 0x0002a40000000800 */
[----:B------:R-:W-:-:S04]  /*b2c0*/  FMNMX.FTZ R3, R153, R3, !PT ;  /* 0x0000000399037209 */ /* 0x000fc80007810000 */
[----:B------:R-:W-:-:S04]  /*b2d0*/  FMNMX.FTZ R3, R131, R3, !PT ;  /* 0x0000000383037209 */ /* 0x000fc80007810000 */
[----:B------:R-:W-:Y:S01]  /*b2e0*/  FMNMX.FTZ R68, R164, R3, !PT ;  /* 0x00000003a4447209 */ /* 0x000fe20007810000 */
[----:B------:R-:W-:-:S03]  /*b2f0*/  FFMA.FTZ R3, R60, UR25, -R6 ;  /* 0x000000193c037c23 */ /* 0x000fc60008010806 */
[----:B------:R-:W-:Y:S01]  /*b300*/  FMNMX.FTZ R68, R165, R68, !PT ;  /* 0x00000044a5447209 */ /* 0x000fe20007810000 */
[----:B------:R3:W-:Y:S01]  /*b310*/  MUFU.EX2 R102, R3 ;  /* 0x0000000300667308 */ /* 0x0007e20000000800 */
[----:B-1----:R-:W-:Y:S01]  /*b320*/  FFMA.FTZ R5, R64, UR25, -R6 ;  /* 0x0000001940057c23 */ /* 0x002fe20008010806 */
[----:B--2---:R-:W-:Y:S02]  /*b330*/  F2FP.F16.F32.PACK_AB R14, R226, R230 ;  /* 0x000000e6e20e723e */ /* 0x004fe400000000ff */
[----:B------:R-:W-:-:S04]  /*b340*/  FMNMX.FTZ R68, R166, R68, !PT ;  /* 0x00000044a6447209 */ /* 0x000fc80007810000 */
[----:B------:R1:W2:Y:S01]  /*b350*/  MUFU.EX2 R11, R5 ;  /* 0x00000005000b7308 */ /* 0x0002a20000000800 */
[----:B------:R-:W-:-:S05]  /*b360*/  FMNMX.FTZ R68, R167, R68, !PT ;  /* 0x00000044a7447209 */ /* 0x000fca0007810000 */
[----:B------:R-:W4:Y:S01]  /*b370*/  SHFL.BFLY PT, R8, R68, 0x2, 0x1f ;  /* 0x0c401f0044087f89 */ /* 0x000f2200000e0000 */
[----:B---3--:R-:W-:-:S04]  /*b380*/  FFMA.FTZ R3, R59, UR25, -R6 ;  /* 0x000000193b037c23 */ /* 0x008fc80008010806 */
[----:B------:R3:W-:Y:S01]  /*b390*/  MUFU.EX2 R97, R3 ;  /* 0x0000000300617308 */ /* 0x0007e20000000800 */
[----:B-1----:R-:W1:Y:S01]  /*b3a0*/  SHFL.BFLY PT, R5, R69, 0x1, 0x1f ;  /* 0x0c201f0045057f89 */ /* 0x002e6200000e0000 */
[----:B--2---:R-:W-:-:S05]  /*b3b0*/  IMAD.MOV.U32 R4, RZ, RZ, R11 ;  /* 0x000000ffff047224 */ /* 0x004fca00078e000b */
[----:B------:R-:W-:Y:S01]  /*b3c0*/  F2FP.F16.F32.PACK_AB R21, R102, R4 ;  /* 0x000000046615723e */ /* 0x000fe200000000ff */
[----:B---3--:R-:W-:Y:S01]  /*b3d0*/  FFMA.FTZ R3, R50, UR25, -R6 ;  /* 0x0000001932037c23 */ /* 0x008fe20008010806 */
[----:B----4-:R-:W-:-:S03]  /*b3e0*/  FMNMX.FTZ R68, R68, R8, !PT ;  /* 0x0000000844447209 */ /* 0x010fc60007810000 */
[----:B------:R2:W3:Y:S02]  /*b3f0*/  MUFU.EX2 R10, R3 ;  /* 0x00000003000a7308 */ /* 0x0004e40000000800 */
[----:B------:R-:W4:Y:S01]  /*b400*/  SHFL.BFLY PT, R8, R68, 0x1, 0x1f ;  /* 0x0c201f0044087f89 */ /* 0x000f2200000e0000 */
[----:B-1----:R-:W-:-:S04]  /*b410*/  FMNMX.FTZ R69, R69, R5, !PT ;  /* 0x0000000545457209 */ /* 0x002fc80007810000 */
[C---:B------:R-:W-:Y:S01]  /*b420*/  FSETP.NEU.FTZ.AND P0, PT, R69.reuse, -INF , PT ;  /* 0xff8000004500780b */ /* 0x040fe20003f1d000 */
[----:B------:R-:W-:Y:S01]  /*b430*/  FMUL.FTZ R5, R69, UR25 ;  /* 0x0000001945057c20 */ /* 0x000fe20008410000 */
[----:B--2---:R-:W-:-:S04]  /*b440*/  FFMA.FTZ R3, R47, UR25, -R6 ;  /* 0x000000192f037c23 */ /* 0x004fc80008010806 */
[----:B------:R-:W-:Y:S02]  /*b450*/  FSEL R5, R5, RZ, P0 ;  /* 0x000000ff05057208 */ /* 0x000fe40000000000 */
[----:B---3--:R-:W-:Y:S01]  /*b460*/  MOV R2, R10 ;  /* 0x0000000a00027202 */ /* 0x008fe20000000f00 */
[----:B------:R1:W-:Y:S02]  /*b470*/  MUFU.EX2 R110, R3 ;  /* 0x00000003006e7308 */ /* 0x0003e40000000800 */
[--C-:B------:R-:W-:Y:S01]  /*b480*/  FFMA.FTZ R146, R146, UR25, -R5.reuse ;  /* 0x0000001992927c23 */ /* 0x100fe20008010805 */
[----:B------:R-:W-:Y:S01]  /*b490*/  F2FP.F16.F32.PACK_AB R23, R2, R97 ;  /* 0x000000610217723e */ /* 0x000fe200000000ff */
[--C-:B------:R-:W-:Y:S01]  /*b4a0*/  FFMA.FTZ R145, R145, UR25, -R5.reuse ;  /* 0x0000001991917c23 */ /* 0x100fe20008010805 */
[----:B----4-:R-:W-:Y:S01]  /*b4b0*/  FMNMX.FTZ R68, R68, R8, !PT ;  /* 0x0000000844447209 */ /* 0x010fe20007810000 */
[--C-:B------:R-:W-:Y:S01]  /*b4c0*/  FFMA.FTZ R8, R41, UR25, -R5.reuse ;  /* 0x0000001929087c23 */ /* 0x100fe20008010805 */
[--C-:B------:R-:W-:Y:S01]  /*b4d0*/  FFMA.FTZ R157, R157, UR25, -R5.reuse ;  /* 0x000000199d9d7c23 */ /* 0x100fe20008010805 */
[--C-:B------:R-:W-:Y:S01]  /*b4e0*/  FFMA.FTZ R158, R158, UR25, -R5.reuse ;  /* 0x000000199e9e7c23 */ /* 0x100fe20008010805 */
[----:B------:R-:W-:Y:S01]  /*b4f0*/  FSETP.NEU.FTZ.AND P0, PT, R68, -INF , PT ;  /* 0xff8000004400780b */ /* 0x000fe20003f1d000 */
[----:B------:R2:W-:Y:S01]  /*b500*/  MUFU.EX2 R228, R8 ;  /* 0x0000000800e47308 */ /* 0x0005e20000000800 */
[--C-:B------:R-:W-:Y:S01]  /*b510*/  FFMA.FTZ R159, R159, UR25, -R5.reuse ;  /* 0x000000199f9f7c23 */ /* 0x100fe20008010805 */
[----:B------:R-:W-:Y:S01]  /*b520*/  FFMA.FTZ R160, R160, UR25, -R5 ;  /* 0x00000019a0a07c23 */ /* 0x000fe20008010805 */
[----:B-1----:R-:W-:-:S02]  /*b530*/  FFMA.FTZ R3, R42, UR25, -R6 ;  /* 0x000000192a037c23 */ /* 0x002fc40008010806 */
[----:B------:R-:W-:Y:S03]  /*b540*/  LDSM.16.MT88.4 R40, [R215+0x8000] ;  /* 0x00800000d728783b */ /* 0x000fe60000004200 */
[----:B------:R1:W3:Y:S01]  /*b550*/  MUFU.EX2 R109, R3 ;  /* 0x00000003006d7308 */ /* 0x0002e20000000800 */
[----:B--2---:R-:W-:-:S07]  /*b560*/  FFMA.FTZ R8, R38, UR25, -R5 ;  /* 0x0000001926087c23 */ /* 0x004fce0008010805 */
[----:B------:R-:W2:Y:S01]  /*b570*/  MUFU.EX2 R224, R8 ;  /* 0x0000000800e07308 */ /* 0x000ea20000000800 */
[----:B-1----:R-:W-:Y:S01]  /*b580*/  FFMA.FTZ R3, R39, UR25, -R6 ;  /* 0x0000001927037c23 */ /* 0x002fe20008010806 */
[----:B---3--:R-:W-:-:S06]  /*b590*/  F2FP.F16.F32.PACK_AB R13, R109, R110 ;  /* 0x0000006e6d0d723e */ /* 0x008fcc00000000ff */
[----:B------:R1:W-:Y:S01]  /*b5a0*/  MUFU.EX2 R229, R3 ;  /* 0x0000000300e57308 */ /* 0x0003e20000000800 */
[----:B--2---:R-:W-:Y:S01]  /*b5b0*/  F2FP.F16.F32.PACK_AB R10, R224, R228 ;  /* 0x000000e4e00a723e */ /* 0x004fe200000000ff */
[----:B-1----:R-:W-:Y:S02]  /*b5c0*/  FFMA.FTZ R3, R36, UR25, -R6 ;  /* 0x0000001924037c23 */ /* 0x002fe40008010806 */
[----:B------:R-:W-:Y:S04]  /*b5d0*/  LDSM.16.MT88.4 R36, [R216+0x8800] ;  /* 0x00880000d824783b */ /* 0x000fe80000004200 */
[----:B------:R1:W2:Y:S02]  /*b5e0*/  MUFU.EX2 R225, R3 ;  /* 0x0000000300e17308 */ /* 0x0002a40000000800 */
[----:B-1----:R-:W-:Y:S01]  /*b5f0*/  FFMA.FTZ R3, R66, UR25, -R5 ;  /* 0x0000001942037c23 */ /* 0x002fe20008010805 */
[----:B--2---:R-:W-:-:S05]  /*b600*/  F2FP.F16.F32.PACK_AB R15, R225, R229 ;  /* 0x000000e5e10f723e */ /* 0x004fca00000000ff */
[----:B------:R1:W-:Y:S02]  /*b610*/  MUFU.EX2 R217, R3 ;  /* 0x0000000300d97308 */ /* 0x0003e40000000800 */
[----:B-1----:R-:W-:-:S06]  /*b620*/  FFMA.FTZ R3, R62, UR25, -R5 ;  /* 0x000000193e037c23 */ /* 0x002fcc0008010805 */
[----:B------:R1:W2:Y:S02]  /*b630*/  MUFU.EX2 R220, R3 ;  /* 0x0000000300dc7308 */ /* 0x0002a40000000800 */
[----:B-1----:R-:W-:Y:S01]  /*b640*/  FFMA.FTZ R3, R61, UR25, -R5 ;  /* 0x000000193d037c23 */ /* 0x002fe20008010805 */
[----:B--2---:R-:W-:-:S05]  /*b650*/  F2FP.F16.F32.PACK_AB R16, R220, R217 ;  /* 0x000000d9dc10723e */ /* 0x004fca00000000ff */
[----:B------:R1:W-:Y:S02]  /*b660*/  MUFU.EX2 R235, R3 ;  /* 0x0000000300eb7308 */ /* 0x0003e40000000800 */
[----:B-1----:R-:W-:-:S06]  /*b670*/  FFMA.FTZ R3, R51, UR25, -R5 ;  /* 0x0000001933037c23 */ /* 0x002fcc0008010805 */
[----:B------:R1:W2:Y:S02]  /*b680*/  MUFU.EX2 R86, R3 ;  /* 0x0000000300567308 */ /* 0x0002a40000000800 */
[--C-:B-1----:R-:W-:Y:S01]  /*b690*/  FFMA.FTZ R3, R49, UR25, -R5.reuse ;  /* 0x0000001931037c23 */ /* 0x102fe20008010805 */
[----:B--2---:R-:W-:Y:S01]  /*b6a0*/  F2FP.F16.F32.PACK_AB R18, R86, R235 ;  /* 0x000000eb5612723e */ /* 0x004fe200000000ff */
[----:B------:R-:W1:Y:S04]  /*b6b0*/  LDSM.16.MT88.4 R48, [R216+0x8000] ;  /* 0x00800000d830783b */ /* 0x000e680000004200 */
[----:B------:R2:W-:Y:S02]  /*b6c0*/  MUFU.EX2 R111, R3 ;  /* 0x00000003006f7308 */ /* 0x0005e40000000800 */
[----:B--2---:R-:W-:-:S06]  /*b6d0*/  FFMA.FTZ R3, R45, UR25, -R5 ;  /* 0x000000192d037c23 */ /* 0x004fcc0008010805 */
[----:B------:R2:W3:Y:S02]  /*b6e0*/  MUFU.EX2 R98, R3 ;  /* 0x0000000300627308 */ /* 0x0004e40000000800 */
[----:B--2---:R-:W-:Y:S01]  /*b6f0*/  FMUL.FTZ R3, R68, UR25 ;  /* 0x0000001944037c20 */ /* 0x004fe20008410000 */
[----:B---3--:R-:W-:Y:S01]  /*b700*/  F2FP.F16.F32.PACK_AB R8, R98, R111 ;  /* 0x0000006f6208723e */ /* 0x008fe200000000ff */
[----:B-1----:R-:W-:Y:S03]  /*b710*/  HMMA.16816.F32 R80, R20, R48, RZ ;  /* 0x000000301450723c */ /* 0x002fe600000018ff */
[----:B------:R-:W-:-:S05]  /*b720*/  FSEL R3, R3, RZ, P0 ;  /* 0x000000ff03037208 */ /* 0x000fca0000000000 */
[--C-:B------:R-:W-:Y:S01]  /*b730*/  FFMA.FTZ R0, R67, UR25, -R3.reuse ;  /* 0x0000001943007c23 */ /* 0x100fe20008010803 */
[--C-:B------:R-:W-:Y:S01]  /*b740*/  FFMA.FTZ R151, R151, UR25, -R3.reuse ;  /* 0x0000001997977c23 */ /* 0x100fe20008010803 */
[--C-:B------:R-:W-:Y:S01]  /*b750*/  FFMA.FTZ R153, R153, UR25, -R3.reuse ;  /* 0x0000001999997c23 */ /* 0x100fe20008010803 */
[--C-:B------:R-:W-:Y:S01]  /*b760*/  FFMA.FTZ R164, R164, UR25, -R3.reuse ;  /* 0x00000019a4a47c23 */ /* 0x100fe20008010803 */
[----:B------:R1:W-:Y:S01]  /*b770*/  MUFU.EX2 R99, R0 ;  /* 0x0000000000637308 */ /* 0x0003e20000000800 */
[--C-:B------:R-:W-:Y:S01]  /*b780*/  FFMA.FTZ R165, R165, UR25, -R3.reuse ;  /* 0x00000019a5a57c23 */ /* 0x100fe20008010803 */
[--C-:B------:R-:W-:Y:S01]  /*b790*/  FFMA.FTZ R166, R166, UR25, -R3.reuse ;  /* 0x00000019a6a67c23 */ /* 0x100fe20008010803 */
[----:B------:R-:W-:-:S09]  /*b7a0*/  FFMA.FTZ R167, R167, UR25, -R3 ;  /* 0x00000019a7a77c23 */ /* 0x000fd20008010803 */
[----:B------:R-:W-:Y:S01]  /*b7b0*/  HMMA.16816.F32 R104, R12, R36, R80 ;  /* 0x000000240c68723c */ /* 0x000fe20000001850 */
[----:B-1----:R-:W-:-:S04]  /*b7c0*/  FFMA.FTZ R0, R65, UR25, -R3 ;  /* 0x0000001941007c23 */ /* 0x002fc80008010803 */
[----:B------:R1:W2:Y:S02]  /*b7d0*/  MUFU.EX2 R84, R0 ;  /* 0x0000000000547308 */ /* 0x0002a40000000800 */
[--C-:B-1----:R-:W-:Y:S01]  /*b7e0*/  FFMA.FTZ R0, R63, UR25, -R3.reuse ;  /* 0x000000193f007c23 */ /* 0x102fe20008010803 */
[----:B--2---:R-:W-:Y:S01]  /*b7f0*/  F2FP.F16.F32.PACK_AB R17, R84, R99 ;  /* 0x000000635411723e */ /* 0x004fe200000000ff */
[----:B------:R-:W-:Y:S04]  /*b800*/  HMMA.16816.F32 R60, R20, R32, RZ ;  /* 0x00000020143c723c */ /* 0x000fe800000018ff */
[----:B------:R1:W-:Y:S02]  /*b810*/  MUFU.EX2 R234, R0 ;  /* 0x0000000000ea7308 */ /* 0x0003e40000000800 */
[----:B-1----:R-:W-:-:S06]  /*b820*/  FFMA.FTZ R0, R58, UR25, -R3 ;  /* 0x000000193a007c23 */ /* 0x002fcc0008010803 */
[----:B------:R1:W2:Y:S02]  /*b830*/  MUFU.EX2 R100, R0 ;  /* 0x0000000000647308 */ /* 0x0002a40000000800 */
[--C-:B-1----:R-:W-:Y:S01]  /*b840*/  FFMA.FTZ R0, R52, UR25, -R3.reuse ;  /* 0x0000001934007c23 */ /* 0x102fe20008010803 */
[----:B--2---:R-:W-:Y:S01]  /*b850*/  F2FP.F16.F32.PACK_AB R19, R100, R234 ;  /* 0x000000ea6413723e */ /* 0x004fe200000000ff */
[----:B------:R-:W1:Y:S04]  /*b860*/  LDSM.16.MT88.4 R52, [R213+0x8800] ;  /* 0x00880000d534783b */ /* 0x000e680000004200 */
[----:B------:R2:W-:Y:S02]  /*b870*/  MUFU.EX2 R108, R0 ;  /* 0x00000000006c7308 */ /* 0x0005e40000000800 */
[----:B------:R-:W-:Y:S01]  /*b880*/  HMMA.16816.F32 R76, R16, R48, RZ ;  /* 0x00000030104c723c */ /* 0x000fe200000018ff */
[----:B--2---:R-:W-:-:S02]  /*b890*/  FFMA.FTZ R0, R46, UR25, -R3 ;  /* 0x000000192e007c23 */ /* 0x004fc40008010803 */
[----:B------:R-:W2:Y:S03]  /*b8a0*/  LDSM.16.MT88.4 R44, [R214+0x8000] ;  /* 0x00800000d62c783b */ /* 0x000ea60000004200 */
[----:B------:R3:W4:Y:S02]  /*b8b0*/  MUFU.EX2 R232, R0 ;  /* 0x0000000000e87308 */ /* 0x0007240000000800 */
[--C-:B---3--:R-:W-:Y:S01]  /*b8c0*/  FFMA.FTZ R0, R57, UR25, -R3.reuse ;  /* 0x0000001939007c23 */ /* 0x108fe20008010803 */
[----:B----4-:R-:W-:Y:S01]  /*b8d0*/  F2FP.F16.F32.PACK_AB R9, R232, R108 ;  /* 0x0000006ce809723e */ /* 0x010fe200000000ff */
[----:B-1----:R-:W-:Y:S04]  /*b8e0*/  HMMA.16816.F32 R88, R12, R52, R60 ;  /* 0x000000340c58723c */ /* 0x002fe8000000183c */
[----:B------:R1:W-:Y:S02]  /*b8f0*/  MUFU.EX2 R227, R0 ;  /* 0x0000000000e37308 */ /* 0x0003e40000000800 */
[----:B------:R-:W-:Y:S01]  /*b900*/  HMMA.16816.F32 R60, R20, R40, RZ ;  /* 0x00000028143c723c */ /* 0x000fe200000018ff */
[----:B-1----:R-:W-:-:S05]  /*b910*/  FFMA.FTZ R0, R56, UR25, -R3 ;  /* 0x0000001938007c23 */ /* 0x002fca0008010803 */
[----:B--2---:R-:W-:Y:S01]  /*b920*/  HMMA.16816.F32 R72, R20, R44, RZ ;  /* 0x0000002c1448723c */ /* 0x004fe200000018ff */
[----:B------:R-:W1:Y:S05]  /*b930*/  MUFU.EX2 R223, R0 ;  /* 0x0000000000df7308 */ /* 0x000e6a0000000800 */
[C---:B------:R-:W-:Y:S06]  /*b940*/  HMMA.16816.F32 R56, R16.reuse, R32, RZ ;  /* 0x000000201038723c */ /* 0x040fec00000018ff */
[----:B------:R-:W-:Y:S06]  /*b950*/  HMMA.16816.F32 R64, R16, R44, RZ ;  /* 0x0000002c1040723c */ /* 0x000fec00000018ff */
[----:B------:R-:W-:Y:S01]  /*b960*/  HMMA.16816.F32 R120, R12, R24, R60 ;  /* 0x000000180c78723c */ /* 0x000fe2000000183c */
[----:B-1----:R-:W-:Y:S01]  /*b970*/  F2FP.F16.F32.PACK_AB R11, R223, R227 ;  /* 0x000000e3df0b723e */ /* 0x002fe200000000ff */
[----:B------:R-:W-:-:S04]  /*b980*/  FFMA.FTZ R0, R250, UR25, -R7 ;  /* 0x00000019fa007c23 */ /* 0x000fc80008010807 */
[----:B------:R-:W-:Y:S06]  /*b990*/  HMMA.16816.F32 R60, R16, R34, RZ ;  /* 0x00000022103c723c */ /* 0x000fec00000018ff */
[----:B------:R-:W-:Y:S06]  /*b9a0*/  HMMA.16816.F32 R92, R8, R52, R56 ;  /* 0x00000034085c723c */ /* 0x000fec0000001838 */
[----:B------:R-:W-:Y:S01]  /*b9b0*/  HMMA.16816.F32 R56, R16, R40, RZ ;  /* 0x000000281038723c */ /* 0x000fe200000018ff */
[----:B------:R-:W-:Y:S01]  /*b9c0*/  MOV R52, R101 ;  /* 0x0000006500347202 */ /* 0x000fe20000000f00 */
[----:B------:R-:W-:-:S04]  /*b9d0*/  IMAD.MOV.U32 R53, RZ, RZ, R112 ;  /* 0x000000ffff357224 */ /* 0x000fc800078e0070 */
[----:B------:R-:W-:Y:S01]  /*b9e0*/  HMMA.16816.F32 R112, R12, R28, R72 ;  /* 0x0000001c0c70723c */ /* 0x000fe20000001848 */
[----:B------:R-:W-:Y:S01]  /*b9f0*/  IMAD.MOV.U32 R41, RZ, RZ, R102 ;  /* 0x000000ffff297224 */ /* 0x000fe200078e0066 */
[----:B------:R-:W-:-:S04]  /*ba00*/  MOV R40, R100 ;  /* 0x0000006400287202 */ /* 0x000fc80000000f00 */
[----:B------:R-:W-:Y:S01]  /*ba10*/  HMMA.16816.F32 R100, R8, R36, R76 ;  /* 0x000000240864723c */ /* 0x000fe2000000184c */
[----:B------:R-:W-:Y:S01]  /*ba20*/  IMAD.MOV.U32 R73, RZ, RZ, R87 ;  /* 0x000000ffff497224 */ /* 0x000fe200078e0057 */
[----:B------:R-:W-:Y:S01]  /*ba30*/  MOV R72, R86 ;  /* 0x0000005600487202 */ /* 0x000fe20000000f00 */
[----:B------:R-:W-:Y:S01]  /*ba40*/  IMAD.MOV.U32 R75, RZ, RZ, R99 ;  /* 0x000000ffff4b7224 */ /* 0x000fe200078e0063 */
[----:B------:R-:W-:Y:S02]  /*ba50*/  MOV R74, R98 ;  /* 0x00000062004a7202 */ /* 0x000fe40000000f00 */
[----:B------:R-:W-:Y:S01]  /*ba60*/  HMMA.16816.F32 R32, R20, R34, RZ ;  /* 0x000000221420723c */ /* 0x000fe200000018ff */
[----:B------:R-:W-:Y:S01]  /*ba70*/  IMAD.MOV.U32 R79, RZ, RZ, R111 ;  /* 0x000000ffff4f7224 */ /* 0x000fe200078e006f */
[----:B------:R-:W-:Y:S01]  /*ba80*/  MOV R78, R110 ;  /* 0x0000006e004e7202 */ /* 0x000fe20000000f00 */
[----:B------:R-:W-:Y:S01]  /*ba90*/  IMAD.MOV.U32 R77, RZ, RZ, R109 ;  /* 0x000000ffff4d7224 */ /* 0x000fe200078e006d */
[----:B------:R-:W-:Y:S01]  /*baa0*/  MOV R76, R108 ;  /* 0x0000006c004c7202 */ /* 0x000fe20000000f00 */
[----:B------:R-:W-:Y:S01]  /*bab0*/  IMAD.MOV.U32 R36, RZ, RZ, R97 ;  /* 0x000000ffff247224 */ /* 0x000fe200078e0061 */
[----:B------:R-:W-:Y:S01]  /*bac0*/  HMMA.16816.F32 R116, R8, R24, R56 ;  /* 0x000000180874723c */ /* 0x000fe20000001838 */
[----:B------:R-:W-:-:S04]  /*bad0*/  MOV R37, R96 ;  /* 0x0000006000257202 */ /* 0x000fc80000000f00 */
[----:B------:R-:W-:Y:S01]  /*bae0*/  MOV R250, R37 ;  /* 0x0000002500fa7202 */ /* 0x000fe20000000f00 */
[----:B------:R-:W-:Y:S01]  /*baf0*/  HMMA.16816.F32 R56, R16, R50, RZ ;  /* 0x000000321038723c */ /* 0x000fe200000018ff */
[----:B------:R-:W-:Y:S01]  /*bb00*/  IMAD.MOV.U32 R25, RZ, RZ, R76 ;  /* 0x000000ffff197224 */ /* 0x000fe200078e004c */
[----:B------:R-:W-:-:S04]  /*bb10*/  MOV R24, R77 ;  /* 0x0000004d00187202 */ /* 0x000fc80000000f00 */
[----:B------:R-:W-:Y:S06]  /*bb20*/  HMMA.16816.F32 R108, R8, R28, R64 ;  /* 0x0000001c086c723c */ /* 0x000fec0000001840 */
[----:B------:R-:W-:Y:S01]  /*bb30*/  HMMA.16816.F32 R48, R20, R50, RZ ;  /* 0x000000321430723c */ /* 0x000fe200000018ff */
[----:B------:R-:W-:Y:S01]  /*bb40*/  IMAD.MOV.U32 R67, RZ, RZ, R85 ;  /* 0x000000ffff437224 */ /* 0x000fe200078e0055 */
[----:B------:R-:W-:Y:S01]  /*bb50*/  MOV R66, R84 ;  /* 0x0000005400427202 */ /* 0x000fe20000000f00 */
[----:B------:R-:W-:Y:S01]  /*bb60*/  IMAD.MOV.U32 R29, RZ, RZ, R74 ;  /* 0x000000ffff1d7224 */ /* 0x000fe200078e004a */
[----:B------:R-:W-:-:S02]  /*bb70*/  MOV R28, R75 ;  /* 0x0000004b001c7202 */ /* 0x000fc40000000f00 */
[C---:B------:R-:W-:Y:S06]  /*bb80*/  HMMA.16816.F32 R60, R8.reuse, R54, R60 ;  /* 0x00000036083c723c */ /* 0x040fec000000183c */
[----:B------:R-:W-:Y:S06]  /*bb90*/  HMMA.16816.F32 R80, R8, R38, R56 ;  /* 0x000000260850723c */ /* 0x000fec0000001838 */
[-C--:B------:R-:W-:Y:S06]  /*bba0*/  HMMA.16816.F32 R56, R16, R46.reuse, RZ ;  /* 0x0000002e1038723c */ /* 0x080fec00000018ff */
[----:B------:R-:W-:Y:S06]  /*bbb0*/  HMMA.16816.F32 R44, R20, R46, RZ ;  /* 0x0000002e142c723c */ /* 0x000fec00000018ff */
[-C--:B------:R-:W-:Y:S06]  /*bbc0*/  HMMA.16816.F32 R16, R16, R42.reuse, RZ ;  /* 0x0000002a1010723c */ /* 0x080fec00000018ff */
[----:B------:R-:W-:Y:S06]  /*bbd0*/  HMMA.16816.F32 R20, R20, R42, RZ ;  /* 0x0000002a1414723c */ /* 0x000fec00000018ff */
[-C--:B------:R-:W-:Y:S06]  /*bbe0*/  HMMA.16816.F32 R84, R8, R30.reuse, R56 ;  /* 0x0000001e0854723c */ /* 0x080fec0000001838 */
[----:B------:R-:W-:Y:S01]  /*bbf0*/  HMMA.16816.F32 R44, R12, R30, R44 ;  /* 0x0000001e0c2c723c */ /* 0x000fe2000000182c */
[----:B------:R1:W-:Y:S01]  /*bc00*/  MUFU.EX2 R30, R0 ;  /* 0x00000000001e7308 */ /* 0x0003e20000000800 */
[----:B------:R-:W-:-:S04]  /*bc10*/  IMAD.MOV.U32 R59, RZ, RZ, R217 ;  /* 0x000000ffff3b7224 */ /* 0x000fc800078e00d9 */
[----:B------:R-:W-:Y:S01]  /*bc20*/  HMMA.16816.F32 R96, R8, R26, R16 ;  /* 0x0000001a0860723c */ /* 0x000fe20000001810 */
[----:B------:R-:W2:Y:S01]  /*bc30*/  LDSM.16.MT88.4 R16, [R213+0x9000] ;  /* 0x00900000d510783b */ /* 0x000ea20000004200 */
[----:B------:R-:W-:-:S04]  /*bc40*/  IMAD.MOV.U32 R31, RZ, RZ, R40 ;  /* 0x000000ffff1f7224 */ /* 0x000fc800078e0028 */
[----:B------:R-:W-:Y:S01]  /*bc50*/  HMMA.16816.F32 R20, R12, R26, R20 ;  /* 0x0000001a0c14723c */ /* 0x000fe20000001814 */
[----:B-1----:R-:W-:-:S05]  /*bc60*/  FFMA.FTZ R0, R207, UR25, -R7 ;  /* 0x00000019cf007c23 */ /* 0x002fca0008010807 */
[C---:B------:R-:W-:Y:S01]  /*bc70*/  HMMA.16816.F32 R32, R12.reuse, R54, R32 ;  /* 0x000000360c20723c */ /* 0x040fe20000001820 */
[----:B------:R-:W-:Y:S01]  /*bc80*/  IMAD.MOV.U32 R207, RZ, RZ, R72 ;  /* 0x000000ffffcf7224 */ /* 0x000fe200078e0048 */
[----:B------:R1:W3:Y:S04]  /*bc90*/  MUFU.EX2 R222, R0 ;  /* 0x0000000000de7308 */ /* 0x0002e80000000800 */
[----:B------:R-:W-:Y:S01]  /*bca0*/  HMMA.16816.F32 R48, R12, R38, R48 ;  /* 0x000000260c30723c */ /* 0x000fe20000001830 */
[----:B------:R-:W-:Y:S02]  /*bcb0*/  MOV R54, R220 ;  /* 0x000000dc00367202 */ /* 0x000fe40000000f00 */
[----:B------:R-:W-:-:S04]  /*bcc0*/  MOV R55, R41 ;  /* 0x0000002900377202 */ /* 0x000fc80000000f00 */
[----:B------:R-:W-:Y:S01]  /*bcd0*/  IMAD.MOV.U32 R39, RZ, RZ, R78 ;  /* 0x000000ffff277224 */ /* 0x000fe200078e004e */
[----:B------:R-:W-:Y:S01]  /*bce0*/  MOV R38, R79 ;  /* 0x0000004f00267202 */ /* 0x000fe20000000f00 */
[----:B-1----:R-:W-:Y:S01]  /*bcf0*/  FFMA.FTZ R0, R195, UR25, -R7 ;  /* 0x00000019c3007c23 */ /* 0x002fe20008010807 */
[----:B---3--:R-:W-:-:S03]  /*bd00*/  F2FP.F16.F32.PACK_AB R12, R222, R30 ;  /* 0x0000001ede0c723e */ /* 0x008fc600000000ff */
[----:B------:R1:W-:Y:S02]  /*bd10*/  MUFU.EX2 R219, R0 ;  /* 0x0000000000db7308 */ /* 0x0003e40000000800 */
[----:B-1----:R-:W-:-:S06]  /*bd20*/  FFMA.FTZ R0, R181, UR25, -R7 ;  /* 0x00000019b5007c23 */ /* 0x002fcc0008010807 */
[----:B------:R1:W3:Y:S02]  /*bd30*/  MUFU.EX2 R212, R0 ;  /* 0x0000000000d47308 */ /* 0x0002e40000000800 */
[----:B-1----:R-:W-:Y:S01]  /*bd40*/  FFMA.FTZ R0, R248, UR25, -R6 ;  /* 0x00000019f8007c23 */ /* 0x002fe20008010806 */
[----:B---3--:R-:W-:Y:S02]  /*bd50*/  F2FP.F16.F32.PACK_AB R14, R212, R219 ;  /* 0x000000dbd40e723e */ /* 0x008fe400000000ff */
[----:B------:R-:W-:-:S03]  /*bd60*/  MOV R248, R73 ;  /* 0x0000004900f87202 */ /* 0x000fc60000000f00 */
[----:B------:R1:W-:Y:S02]  /*bd70*/  MUFU.EX2 R195, R0 ;  /* 0x0000000000c37308 */ /* 0x0003e40000000800 */
[----:B-1----:R-:W-:Y:S01]  /*bd80*/  FFMA.FTZ R0, R198, UR25, -R6 ;  /* 0x00000019c6007c23 */ /* 0x002fe20008010806 */
[----:B------:R-:W-:-:S05]  /*bd90*/  MOV R198, R67 ;  /* 0x0000004300c67202 */ /* 0x000fca0000000f00 */
[----:B------:R1:W3:Y:S02]  /*bda0*/  MUFU.EX2 R221, R0 ;  /* 0x0000000000dd7308 */ /* 0x0002e40000000800 */
[----:B-1----:R-:W-:Y:S01]  /*bdb0*/  FFMA.FTZ R0, R189, UR25, -R6 ;  /* 0x00000019bd007c23 */ /* 0x002fe20008010806 */
[----:B---3--:R-:W-:-:S05]  /*bdc0*/  F2FP.F16.F32.PACK_AB R13, R221, R195 ;  /* 0x000000c3dd0d723e */ /* 0x008fca00000000ff */
[----:B------:R1:W-:Y:S02]  /*bdd0*/  MUFU.EX2 R218, R0 ;  /* 0x0000000000da7308 */ /* 0x0003e40000000800 */
[----:B-1----:R-:W-:Y:S01]  /*bde0*/  FFMA.FTZ R0, R156, UR25, -R6 ;  /* 0x000000199c007c23 */ /* 0x002fe20008010806 */
[----:B------:R-:W-:-:S05]  /*bdf0*/  MOV R156, R29 ;  /* 0x0000001d009c7202 */ /* 0x000fca0000000f00 */
[----:B------:R1:W3:Y:S02]  /*be00*/  MUFU.EX2 R27, R0 ;  /* 0x00000000001b7308 */ /* 0x0002e40000000800 */
[----:B-1----:R-:W-:Y:S01]  /*be10*/  FFMA.FTZ R0, R249, UR25, -R5 ;  /* 0x00000019f9007c23 */ /* 0x002fe20008010805 */
[----:B---3--:R-:W-:Y:S01]  /*be20*/  F2FP.F16.F32.PACK_AB R15, R27, R218 ;  /* 0x000000da1b0f723e */ /* 0x008fe200000000ff */
[----:B------:R-:W-:-:S04]  /*be30*/  IMAD.MOV.U32 R249, RZ, RZ, R52 ;  /* 0x000000fffff97224 */ /* 0x000fc800078e0034 */
[----:B------:R1:W-:Y:S02]  /*be40*/  MUFU.EX2 R189, R0 ;  /* 0x0000000000bd7308 */ /* 0x0003e40000000800 */
[C---:B--2---:R-:W-:Y:S06]  /*be50*/  HMMA.16816.F32 R72, R12.reuse, R16, R88 ;  /* 0x000000100c48723c */ /* 0x044fec0000001858 */
[----:B------:R-:W-:Y:S01]  /*be60*/  HMMA.16816.F32 R40, R12, R18, R32 ;  /* 0x000000120c28723c */ /* 0x000fe20000001820 */
[----:B-1----:R-:W-:Y:S01]  /*be70*/  FFMA.FTZ R0, R199, UR25, -R5 ;  /* 0x00000019c7007c23 */ /* 0x002fe20008010805 */
[----:B------:R-:W-:-:S03]  /*be80*/  IMAD.MOV.U32 R199, RZ, RZ, R66 ;  /* 0x000000ffffc77224 */ /* 0x000fc600078e0042 */
[----:B------:R1:W2:Y:S02]  /*be90*/  MUFU.EX2 R220, R0 ;  /* 0x0000000000dc7308 */ /* 0x0002a40000000800 */
[----:B-1----:R-:W-:Y:S01]  /*bea0*/  FFMA.FTZ R0, R190, UR25, -R5 ;  /* 0x00000019be007c23 */ /* 0x002fe20008010805 */
[----:B--2---:R-:W-:-:S05]  /*beb0*/  F2FP.F16.F32.PACK_AB R8, R220, R189 ;  /* 0x000000bddc08723e */ /* 0x004fca00000000ff */
[----:B------:R1:W-:Y:S02]  /*bec0*/  MUFU.EX2 R217, R0 ;  /* 0x0000000000d97308 */ /* 0x0003e40000000800 */
[----:B-1----:R-:W-:Y:S01]  /*bed0*/  FFMA.FTZ R0, R144, UR25, -R5 ;  /* 0x0000001990007c23 */ /* 0x002fe20008010805 */
[----:B------:R-:W-:-:S05]  /*bee0*/  MOV R144, R39 ;  /* 0x0000002700907202 */ /* 0x000fca0000000f00 */
[----:B------:R1:W2:Y:S02]  /*bef0*/  MUFU.EX2 R26, R0 ;  /* 0x00000000001a7308 */ /* 0x0002a40000000800 */
[----:B-1----:R-:W-:Y:S01]  /*bf00*/  FFMA.FTZ R0, R252, UR25, -R3 ;  /* 0x00000019fc007c23 */ /* 0x002fe20008010803 */
[----:B--2---:R-:W-:Y:S01]  /*bf10*/  F2FP.F16.F32.PACK_AB R10, R26, R217 ;  /* 0x000000d91a0a723e */ /* 0x004fe200000000ff */
[----:B------:R-:W-:-:S04]  /*bf20*/  IMAD.MOV.U32 R252, RZ, RZ, R38 ;  /* 0x000000fffffc7224 */ /* 0x000fc800078e0026 */
[----:B------:R1:W-:Y:S02]  /*bf30*/  MUFU.EX2 R181, R0 ;  /* 0x0000000000b57308 */ /* 0x0003e40000000800 */
[----:B-1----:R-:W-:-:S06]  /*bf40*/  FFMA.FTZ R0, R203, UR25, -R3 ;  /* 0x00000019cb007c23 */ /* 0x002fcc0008010803 */
[----:B------:R1:W2:Y:S02]  /*bf50*/  MUFU.EX2 R190, R0 ;  /* 0x0000000000be7308 */ /* 0x0002a40000000800 */
[----:B-1----:R-:W-:Y:S01]  /*bf60*/  FFMA.FTZ R0, R192, UR25, -R3 ;  /* 0x00000019c0007c23 */ /* 0x002fe20008010803 */
[----:B--2---:R-:W-:-:S05]  /*bf70*/  F2FP.F16.F32.PACK_AB R9, R190, R181 ;  /* 0x000000b5be09723e */ /* 0x004fca00000000ff */
[----:B------:R1:W-:Y:S02]  /*bf80*/  MUFU.EX2 R192, R0 ;  /* 0x0000000000c07308 */ /* 0x0003e40000000800 */
[----:B-1----:R-:W-:Y:S01]  /*bf90*/  FFMA.FTZ R0, R175, UR25, -R3 ;  /* 0x00000019af007c23 */ /* 0x002fe20008010803 */
[----:B------:R-:W-:-:S05]  /*bfa0*/  IMAD.MOV.U32 R175, RZ, RZ, R24 ;  /* 0x000000ffffaf7224 */ /* 0x000fca00078e0018 */
[----:B------:R-:W1:Y:S02]  /*bfb0*/  MUFU.EX2 R56, R0 ;  /* 0x0000000000387308 */ /* 0x000e640000000800 */
[----:B-1----:R-:W-:Y:S01]  /*bfc0*/  F2FP.F16.F32.PACK_AB R11, R56, R192 ;  /* 0x000000c0380b723e */ /* 0x002fe200000000ff */
[----:B------:R-:W-:-:S05]  /*bfd0*/  FFMA.FTZ R0, R245, UR25, -R7 ;  /* 0x00000019f5007c23 */ /* 0x000fca0008010807 */
[----:B------:R1:W-:Y:S01]  /*bfe0*/  MUFU.EX2 R203, R0 ;  /* 0x0000000000cb7308 */ /* 0x0003e20000000800 */
[C---:B------:R-:W-:Y:S06]  /*bff0*/  HMMA.16816.F32 R76, R8.reuse, R16, R92 ;  /* 0x00000010084c723c */ /* 0x040fec000000185c */
[----:B------:R-:W-:Y:S01]  /*c000*/  HMMA.16816.F32 R64, R8, R18, R60 ;  /* 0x000000120840723c */ /* 0x000fe2000000183c */
[----:B------:R-:W2:Y:S01]  /*c010*/  LDSM.16.MT88.4 R16, [R216+0x9000] ;  /* 0x00900000d810783b */ /* 0x000ea20000004200 */
[----:B-1----:R-:W-:-:S04]  /*c020*/  FFMA.FTZ R0, R205, UR25, -R7 ;  /* 0x00000019cd007c23 */ /* 0x002fc80008010807 */
[C---:B--2---:R-:W-:Y:S06]  /*c030*/  HMMA.16816.F32 R60, R12.reuse, R16, R104 ;  /* 0x000000100c3c723c */ /* 0x044fec0000001868 */
[----:B------:R-:W-:Y:S01]  /*c040*/  HMMA.16816.F32 R48, R12, R18, R48 ;  /* 0x000000120c30723c */ /* 0x000fe20000001830 */
[----:B------:R-:W-:Y:S01]  /*c050*/  IMAD.MOV.U32 R106, RZ, RZ, R56 ;  /* 0x000000ffff6a7224 */ /* 0x000fe200078e0038 */
[----:B------:R-:W-:Y:S01]  /*c060*/  MOV R104, R59 ;  /* 0x0000003b00687202 */ /* 0x000fe20000000f00 */
[----:B------:R-:W-:Y:S01]  /*c070*/  IMAD.MOV.U32 R107, RZ, RZ, R28 ;  /* 0x000000ffff6b7224 */ /* 0x000fe200078e001c */
[----:B------:R-:W-:-:S02]  /*c080*/  MOV R105, R25 ;  /* 0x0000001900697202 */ /* 0x000fc40000000f00 */
[----:B------:R-:W-:Y:S07]  /*c090*/  HMMA.16816.F32 R56, R8, R16, R100 ;  /* 0x000000100838723c */ /* 0x000fee0000001864 */
[----:B------:R-:W-:Y:S01]  /*c0a0*/  IMAD.MOV.U32 R103, RZ, RZ, R54 ;  /* 0x000000ffff677224 */ /* 0x000fe200078e0036 */
[----:B------:R-:W-:Y:S01]  /*c0b0*/  MOV R102, R55 ;  /* 0x0000003700667202 */ /* 0x000fe20000000f00 */
[----:B------:R-:W-:Y:S01]  /*c0c0*/  IMAD.MOV.U32 R100, RZ, RZ, R26 ;  /* 0x000000ffff647224 */ /* 0x000fe200078e001a */
[----:B------:R-:W-:-:S02]  /*c0d0*/  MOV R101, R53 ;  /* 0x0000003500657202 */ /* 0x000fc40000000f00 */
[----:B------:R-:W-:Y:S01]  /*c0e0*/  HMMA.16816.F32 R52, R8, R18, R80 ;  /* 0x000000120834723c */ /* 0x000fe20000001850 */
[----:B------:R-:W1:Y:S06]  /*c0f0*/  LDSM.16.MT88.4 R16, [R214+0x9000] ;  /* 0x00900000d610783b */ /* 0x000e6c0000004200 */
[----:B------:R-:W-:Y:S01]  /*c100*/  IMAD.MOV.U32 R82, RZ, RZ, R30 ;  /* 0x000000ffff527224 */ /* 0x000fe200078e001e */
[----:B------:R-:W-:Y:S01]  /*c110*/  MOV R81, R31 ;  /* 0x0000001f00517202 */ /* 0x000fe20000000f00 */
[----:B------:R-:W-:Y:S01]  /*c120*/  IMAD.MOV.U32 R80, RZ, RZ, R36 ;  /* 0x000000ffff507224 */ /* 0x000fe200078e0024 */
[----:B------:R-:W-:Y:S01]  /*c130*/  MOV R83, R27 ;  /* 0x0000001b00537202 */ /* 0x000fe20000000f00 */
[-C--:B-1----:R-:W-:Y:S01]  /*c140*/  HMMA.16816.F32 R36, R12, R16.reuse, R112 ;  /* 0x000000100c24723c */ /* 0x082fe20000001870 */
[----:B------:R1:W-:Y:S05]  /*c150*/  MUFU.EX2 R114, R0 ;  /* 0x0000000000727308 */ /* 0x0003ea0000000800 */
[C---:B------:R-:W-:Y:S06]  /*c160*/  HMMA.16816.F32 R32, R8.reuse, R16, R108 ;  /* 0x000000100820723c */ /* 0x040fec000000186c */
[-C--:B------:R-:W-:Y:S06]  /*c170*/  HMMA.16816.F32 R28, R8, R18.reuse, R84 ;  /* 0x00000012081c723c */ /* 0x080fec0000001854 */
[----:B------:R-:W-:Y:S01]  /*c180*/  HMMA.16816.F32 R44, R12, R18, R44 ;  /* 0x000000120c2c723c */ /* 0x000fe2000000182c */
[----:B------:R-:W2:Y:S01]  /*c190*/  LDSM.16.MT88.4 R16, [R215+0x9000] ;  /* 0x00900000d710783b */ /* 0x000ea20000004200 */
[----:B-1----:R-:W-:-:S04]  /*c1a0*/  FFMA.FTZ R0, R193, UR25, -R7 ;  /* 0x00000019c1007c23 */ /* 0x002fc80008010807 */
[----:B------:R1:W-:Y:S02]  /*c1b0*/  MUFU.EX2 R113, R0 ;  /* 0x0000000000717308 */ /* 0x0003e40000000800 */
[----:B-1----:R-:W-:-:S06]  /*c1c0*/  FFMA.FTZ R0, R178, UR25, -R7 ;  /* 0x00000019b2007c23 */ /* 0x002fcc0008010807 */
[----:B------:R1:W-:Y:S01]  /*c1d0*/  MUFU.EX2 R112, R0 ;  /* 0x0000000000707308 */ /* 0x0003e20000000800 */
[----:B--2---:R-:W-:Y:S01]  /*c1e0*/  HMMA.16816.F32 R88, R8, R18, R96 ;  /* 0x000000120858723c */ /* 0x004fe20000001860 */
[----:B-1----:R-:W-:-:S05]  /*c1f0*/  FFMA.FTZ R0, R210, UR25, -R6 ;  /* 0x00000019d2007c23 */ /* 0x002fca0008010806 */
[-C--:B------:R-:W-:Y:S01]  /*c200*/  HMMA.16816.F32 R92, R8, R16.reuse, R116 ;  /* 0x00000010085c723c */ /* 0x080fe20000001874 */
[----:B------:R1:W2:Y:S05]  /*c210*/  MUFU.EX2 R115, R0 ;  /* 0x0000000000737308 */ /* 0x0002aa0000000800 */
[C---:B------:R-:W-:Y:S06]  /*c220*/  HMMA.16816.F32 R24, R12.reuse, R16, R120 ;  /* 0x000000100c18723c */ /* 0x040fec0000001878 */
[----:B------:R-:W-:Y:S01]  /*c230*/  HMMA.16816.F32 R20, R12, R18, R20 ;  /* 0x000000120c14723c */ /* 0x000fe20000001814 */
[----:B------:R-:W3:Y:S01]  /*c240*/  LDSM.16.MT88.4 R16, [R213+0x9800] ;  /* 0x00980000d510783b */ /* 0x000ee20000004200 */
[----:B-1----:R-:W-:-:S04]  /*c250*/  FFMA.FTZ R0, R196, UR25, -R6 ;  /* 0x00000019c4007c23 */ /* 0x002fc80008010806 */
[----:B------:R1:W4:Y:S02]  /*c260*/  MUFU.EX2 R98, R0 ;  /* 0x0000000000627308 */ /* 0x0003240000000800 */
[----:B-1----:R-:W-:Y:S01]  /*c270*/  FFMA.FTZ R0, R182, UR25, -R6 ;  /* 0x00000019b6007c23 */ /* 0x002fe20008010806 */
[----:B--2---:R-:W-:Y:S01]  /*c280*/  IMAD.MOV.U32 R182, RZ, RZ, R115 ;  /* 0x000000ffffb67224 */ /* 0x004fe200078e0073 */
[----:B------:R-:W-:Y:S01]  /*c290*/  MOV R115, R80 ;  /* 0x0000005000737202 */ /* 0x000fe20000000f00 */
[----:B------:R-:W-:Y:S01]  /*c2a0*/  IMAD.MOV.U32 R80, RZ, RZ, R81 ;  /* 0x000000ffff507224 */ /* 0x000fe200078e0051 */
[----:B------:R-:W-:Y:S01]  /*c2b0*/  MOV R81, R82 ;  /* 0x0000005200517202 */ /* 0x000fe20000000f00 */
[----:B------:R-:W-:Y:S01]  /*c2c0*/  IMAD.MOV.U32 R82, RZ, RZ, R83 ;  /* 0x000000ffff527224 */ /* 0x000fe200078e0053 */
[----:B------:R-:W-:Y:S01]  /*c2d0*/  MOV R83, R100 ;  /* 0x0000006400537202 */ /* 0x000fe20000000f00 */
[----:B------:R-:W-:Y:S01]  /*c2e0*/  IMAD.MOV.U32 R100, RZ, RZ, R101 ;  /* 0x000000ffff647224 */ /* 0x000fe200078e0065 */
[----:B------:R-:W-:Y:S01]  /*c2f0*/  MOV R101, R102 ;  /* 0x0000006600657202 */ /* 0x000fe20000000f00 */
[----:B------:R1:W2:Y:S01]  /*c300*/  MUFU.EX2 R8, R0 ;  /* 0x0000000000087308 */ /* 0x0002a20000000800 */
[----:B------:R-:W-:Y:S01]  /*c310*/  IMAD.MOV.U32 R102, RZ, RZ, R103 ;  /* 0x000000ffff667224 */ /* 0x000fe200078e0067 */
[----:B------:R-:W-:Y:S01]  /*c320*/  MOV R103, R104 ;  /* 0x0000006800677202 */ /* 0x000fe20000000f00 */
[----:B------:R-:W-:Y:S01]  /*c330*/  IMAD.MOV.U32 R104, RZ, RZ, R106 ;  /* 0x000000ffff687224 */ /* 0x000fe200078e006a */
[----:B------:R-:W-:-:S02]  /*c340*/  MOV R106, R199 ;  /* 0x000000c7006a7202 */ /* 0x000fc40000000f00 */
[----:B----4-:R-:W-:Y:S01]  /*c350*/  F2FP.F16.F32.PACK_AB R13, R98, R182 ;  /* 0x000000b6620d723e */ /* 0x010fe200000000ff */
[----:B-1----:R-:W-:Y:S01]  /*c360*/  FFMA.FTZ R0, R140, UR25, -R6 ;  /* 0x000000198c007c23 */ /* 0x002fe20008010806 */
[----:B------:R-:W-:Y:S02]  /*c370*/  MOV R140, R114 ;  /* 0x00000072008c7202 */ /* 0x000fe40000000f00 */
[----:B------:R-:W-:Y:S01]  /*c380*/  MOV R114, R115 ;  /* 0x0000007300727202 */ /* 0x000fe20000000f00 */
        /* <DEDUP_REMOVED lines=12> */
[----:B------:R-:W-:Y:S01]  /*c450*/  F2FP.F16.F32.PACK_AB R12, R140, R203 ;  /* 0x000000cb8c0c723e */ /* 0x000fe200000000ff */
[----:B------:R-:W-:Y:S01]  /*c460*/  IMAD.MOV.U32 R121, RZ, RZ, R81 ;  /* 0x000000ffff797224 */ /* 0x000fe200078e0051 */
[----:B------:R-:W-:Y:S01]  /*c470*/  MOV R122, R80 ;  /* 0x00000050007a7202 */ /* 0x000fe20000000f00 */
[----:B------:R-:W-:Y:S01]  /*c480*/  IMAD.MOV.U32 R99, RZ, RZ, R83 ;  /* 0x000000ffff637224 */ /* 0x000fe200078e0053 */
[----:B------:R-:W-:Y:S01]  /*c490*/  MOV R120, R82 ;  /* 0x0000005200787202 */ /* 0x000fe20000000f00 */
[----:B-1----:R-:W-:Y:S01]  /*c4a0*/  FFMA.FTZ R0, R231, UR25, -R5 ;  /* 0x00000019e7007c23 */ /* 0x002fe20008010805 */
[----:B------:R-:W-:Y:S01]  /*c4b0*/  IMAD.MOV.U32 R210, RZ, RZ, R101 ;  /* 0x000000ffffd27224 */ /* 0x000fe200078e0065 */
[----:B------:R-:W-:Y:S01]  /*c4c0*/  MOV R205, R102 ;  /* 0x0000006600cd7202 */ /* 0x000fe20000000f00 */
[----:B------:R-:W-:Y:S01]  /*c4d0*/  IMAD.MOV.U32 R231, RZ, RZ, R103 ;  /* 0x000000ffffe77224 */ /* 0x000fe200078e0067 */
[----:B------:R1:W-:Y:S02]  /*c4e0*/  MUFU.EX2 R178, R0 ;  /* 0x0000000000b27308 */ /* 0x0003e40000000800 */
[----:B-1----:R-:W-:Y:S01]  /*c4f0*/  FFMA.FTZ R0, R197, UR25, -R5 ;  /* 0x00000019c5007c23 */ /* 0x002fe20008010805 */
[----:B------:R-:W-:-:S05]  /*c500*/  IMAD.MOV.U32 R197, RZ, RZ, R112 ;  /* 0x000000ffffc57224 */ /* 0x000fca00078e0070 */
[----:B------:R1:W4:Y:S02]  /*c510*/  MUFU.EX2 R97, R0 ;  /* 0x0000000000617308 */ /* 0x0003240000000800 */
[----:B-1----:R-:W-:Y:S01]  /*c520*/  FFMA.FTZ R0, R188, UR25, -R5 ;  /* 0x00000019bc007c23 */ /* 0x002fe20008010805 */
[----:B--2---:R-:W-:Y:S01]  /*c530*/  IMAD.MOV.U32 R188, RZ, RZ, R8 ;  /* 0x000000ffffbc7224 */ /* 0x004fe200078e0008 */
[----:B----4-:R-:W-:-:S04]  /*c540*/  F2FP.F16.F32.PACK_AB R8, R97, R178 ;  /* 0x000000b26108723e */ /* 0x010fc800000000ff */
[----:B------:R1:W-:Y:S01]  /*c550*/  MUFU.EX2 R193, R0 ;  /* 0x0000000000c17308 */ /* 0x0003e20000000800 */
[----:B------:R-:W-:Y:S01]  /*c560*/  F2FP.F16.F32.PACK_AB R15, R199, R188 ;  /* 0x000000bcc70f723e */ /* 0x000fe200000000ff */
        /* <DEDUP_REMOVED lines=10> */
[----:B------:R-:W-:Y:S01]  /*c610*/  IMAD.MOV.U32 R191, RZ, RZ, R113 ;  /* 0x000000ffffbf7224 */ /* 0x000fe200078e0071 */
[----:B--2---:R-:W-:-:S04]  /*c620*/  F2FP.F16.F32.PACK_AB R9, R245, R175 ;  /* 0x000000aff509723e */ /* 0x004fc800000000ff */
[----:B------:R1:W-:Y:S01]  /*c630*/  MUFU.EX2 R139, R0 ;  /* 0x00000000008b7308 */ /* 0x0003e20000000800 */
[----:B------:R-:W-:-:S07]  /*c640*/  F2FP.F16.F32.PACK_AB R14, R197, R191 ;  /* 0x000000bfc50e723e */ /* 0x000fce00000000ff */
[----:B---3--:R-:W-:Y:S07]  /*c650*/  HMMA.16816.F32 R116, R12, R16, R72 ;  /* 0x000000100c74723c */ /* 0x008fee0000001848 */
[----:B------:R-:W-:Y:S01]  /*c660*/  MOV R74, R106 ;  /* 0x0000006a004a7202 */ /* 0x000fe20000000f00 */
[----:B-1----:R-:W-:Y:S01]  /*c670*/  FFMA.FTZ R0, R173, UR25, -R3 ;  /* 0x00000019ad007c23 */ /* 0x002fe20008010803 */
[----:B------:R-:W-:Y:S01]  /*c680*/  MOV R173, R104 ;  /* 0x0000006800ad7202 */ /* 0x000fe20000000f00 */
[----:B------:R-:W-:-:S02]  /*c690*/  IMAD.MOV.U32 R75, RZ, RZ, R107 ;  /* 0x000000ffff4b7224 */ /* 0x000fc400078e006b */
[----:B------:R-:W1:Y:S02]  /*c6a0*/  MUFU.EX2 R96, R0 ;  /* 0x0000000000607308 */ /* 0x000e640000000800 */
[----:B-1----:R-:W-:Y:S01]  /*c6b0*/  F2FP.F16.F32.PACK_AB R11, R96, R139 ;  /* 0x0000008b600b723e */ /* 0x002fe200000000ff */
[----:B------:R-:W-:Y:S02]  /*c6c0*/  IMAD.MOV.U32 R0, RZ, RZ, R105 ;  /* 0x000000ffff007224 */ /* 0x000fe400078e0069 */
[----:B------:R-:W-:Y:S06]  /*c6d0*/  HMMA.16816.F32 R104, R12, R18, R40 ;  /* 0x000000120c68723c */ /* 0x000fec0000001828 */
[C---:B------:R-:W-:Y:S06]  /*c6e0*/  HMMA.16816.F32 R112, R8.reuse, R16, R76 ;  /* 0x000000100870723c */ /* 0x040fec000000184c */
[----:B------:R-:W-:Y:S01]  /*c6f0*/  HMMA.16816.F32 R108, R8, R18, R64 ;  /* 0x00000012086c723c */ /* 0x000fe20000001840 */
[----:B------:R-:W1:Y:S06]  /*c700*/  LDSM.16.MT88.4 R16, [R216+0x9800] ;  /* 0x00980000d810783b */ /* 0x000e6c0000004200 */
[----:B------:R-:W-:Y:S01]  /*c710*/  MOV R65, R121 ;  /* 0x0000007900417202 */ /* 0x000fe20000000f00 */
[----:B------:R-:W-:-:S02]  /*c720*/  IMAD.MOV.U32 R66, RZ, RZ, R122 ;  /* 0x000000ffff427224 */ /* 0x000fc400078e007a */
[----:B------:R-:W-:Y:S02]  /*c730*/  IMAD.MOV.U32 R67, RZ, RZ, R252 ;  /* 0x000000ffff437224 */ /* 0x000fe400078e00fc */
[----:B------:R-:W-:Y:S02]  /*c740*/  IMAD.MOV.U32 R64, RZ, RZ, R139 ;  /* 0x000000ffff407224 */ /* 0x000fe400078e008b */
[----:B------:R-:W-:Y:S01]  /*c750*/  FFMA.FTZ R139, R128, UR25, -R7 ;  /* 0x00000019808b7c23 */ /* 0x000fe20008010807 */
[-C--:B-1----:R-:W-:Y:S06]  /*c760*/  HMMA.16816.F32 R100, R12, R16.reuse, R60 ;  /* 0x000000100c64723c */ /* 0x082fec000000183c */
[----:B------:R-:W-:Y:S01]  /*c770*/  HMMA.16816.F32 R84, R8, R16, R56 ;  /* 0x000000100854723c */ /* 0x000fe20000001838 */
[----:B------:R-:W-:Y:S01]  /*c780*/  IMAD.MOV.U32 R62, RZ, RZ, R98 ;  /* 0x000000ffff3e7224 */ /* 0x000fe200078e0062 */
[----:B------:R-:W-:Y:S01]  /*c790*/  MOV R63, R140 ;  /* 0x0000008c003f7202 */ /* 0x000fe20000000f00 */
[----:B------:R-:W-:-:S02]  /*c7a0*/  IMAD.MOV.U32 R61, RZ, RZ, R97 ;  /* 0x000000ffff3d7224 */ /* 0x000fc400078e0061 */
[----:B------:R-:W-:Y:S01]  /*c7b0*/  FFMA.FTZ R140, R132, UR25, -R7 ;  /* 0x00000019848c7c23 */ /* 0x000fe20008010807 */
[----:B------:R-:W-:Y:S01]  /*c7c0*/  IMAD.MOV.U32 R60, RZ, RZ, R96 ;  /* 0x000000ffff3c7224 */ /* 0x000fe200078e0060 */
[----:B------:R-:W-:Y:S01]  /*c7d0*/  HMMA.16816.F32 R80, R8, R18, R52 ;  /* 0x000000120850723c */ /* 0x000fe20000001834 */
[----:B------:R-:W-:-:S05]  /*c7e0*/  FFMA.FTZ R132, R174, UR25, -R6 ;  /* 0x00000019ae847c23 */ /* 0x000fca0008010806 */
[----:B------:R-:W-:Y:S01]  /*c7f0*/  HMMA.16816.F32 R76, R12, R18, R48 ;  /* 0x000000120c4c723c */ /* 0x000fe20000001830 */
[----:B------:R-:W1:Y:S01]  /*c800*/  LDSM.16.MT88.4 R16, [R214+0x9800] ;  /* 0x00980000d610783b */ /* 0x000e620000004200 */
[----:B------:R-:W-:Y:S01]  /*c810*/  MOV R52, R200 ;  /* 0x000000c800347202 */ /* 0x000fe20000000f00 */
[----:B------:R-:W-:Y:S01]  /*c820*/  IMAD.MOV.U32 R54, RZ, RZ, R75 ;  /* 0x000000ffff367224 */ /* 0x000fe200078e004b */
[----:B------:R-:W-:Y:S02]  /*c830*/  MOV R200, R123 ;  /* 0x0000007b00c87202 */ /* 0x000fe40000000f00 */
[----:B------:R-:W-:Y:S01]  /*c840*/  MOV R53, R0 ;  /* 0x0000000000357202 */ /* 0x000fe20000000f00 */
[----:B------:R-:W-:Y:S01]  /*c850*/  FFMA.FTZ R0, R208, UR25, -R7 ;  /* 0x00000019d0007c23 */ /* 0x000fe20008010807 */
[----:B------:R-:W-:Y:S01]  /*c860*/  MOV R51, R120 ;  /* 0x0000007800337202 */ /* 0x000fe20000000f00 */
[----:B------:R-:W-:Y:S01]  /*c870*/  IMAD.MOV.U32 R50, RZ, RZ, R173 ;  /* 0x000000ffff327224 */ /* 0x000fe200078e00ad */
[----:B------:R-:W-:-:S02]  /*c880*/  MOV R49, R99 ;  /* 0x0000006300317202 */ /* 0x000fc40000000f00 */
[----:B------:R-:W-:Y:S02]  /*c890*/  MOV R55, R74 ;  /* 0x0000004a00377202 */ /* 0x000fe40000000f00 */
[----:B------:R-:W-:Y:S01]  /*c8a0*/  MOV R173, R144 ;  /* 0x0000009000ad7202 */ /* 0x000fe20000000f00 */
[----:B------:R-:W-:Y:S01]  /*c8b0*/  FFMA.FTZ R144, R126, UR25, -R7 ;  /* 0x000000197e907c23 */ /* 0x000fe20008010807 */
[-C--:B-1----:R-:W-:Y:S06]  /*c8c0*/  HMMA.16816.F32 R120, R12, R16.reuse, R36 ;  /* 0x000000100c78723c */ /* 0x082fec0000001824 */
[C---:B------:R-:W-:Y:S06]  /*c8d0*/  HMMA.16816.F32 R40, R8.reuse, R16, R32 ;  /* 0x000000100828723c */ /* 0x040fec0000001820 */
[-C--:B------:R-:W-:Y:S06]  /*c8e0*/  HMMA.16816.F32 R36, R8, R18.reuse, R28 ;  /* 0x000000120824723c */ /* 0x080fec000000181c */
[C---:B------:R-:W-:Y:S01]  /*c8f0*/  HMMA.16816.F32 R96, R12.reuse, R18, R44 ;  /* 0x000000120c60723c */ /* 0x040fe2000000182c */
[----:B------:R-:W1:Y:S06]  /*c900*/  LDSM.16.MT88.4 R16, [R215+0x9800] ;  /* 0x00980000d710783b */ /* 0x000e6c0000004200 */
        /* <DEDUP_REMOVED lines=8> */
[----:B------:R-:W-:Y:S01]  /*c990*/  FFMA.FTZ R156, R127, UR25, -R6 ;  /* 0x000000197f9c7c23 */ /* 0x000fe20008010806 */
[--C-:B------:R-:W-:Y:S01]  /*c9a0*/  FFMA.FTZ R149, R129, UR25, -R5.reuse ;  /* 0x0000001981957c23 */ /* 0x100fe20008010805 */
[----:B-1----:R-:W-:Y:S01]  /*c9b0*/  HMMA.16816.F32 R72, R12, R16, R24 ;  /* 0x000000100c48723c */ /* 0x002fe20000001818 */
[----:B------:R1:W2:Y:S05]  /*c9c0*/  MUFU.EX2 R26, R0 ;  /* 0x00000000001a7308 */ /* 0x0002aa0000000800 */
[----:B------:R-:W-:Y:S01]  /*c9d0*/  HMMA.16816.F32 R28, R8, R18, R88 ;  /* 0x00000012081c723c */ /* 0x000fe20000001858 */
[----:B------:R-:W-:-:S05]  /*c9e0*/  FFMA.FTZ R25, R177, UR25, -R5 ;  /* 0x00000019b1197c23 */ /* 0x000fca0008010805 */
[----:B------:R-:W-:Y:S01]  /*c9f0*/  HMMA.16816.F32 R32, R8, R16, R92 ;  /* 0x000000100820723c */ /* 0x000fe2000000185c */
[----:B-1----:R-:W-:-:S06]  /*ca00*/  FFMA.FTZ R0, R204, UR25, -R7 ;  /* 0x00000019cc007c23 */ /* 0x002fcc0008010807 */
[----:B------:R-:W-:Y:S01]  /*ca10*/  MOV R95, R44 ;  /* 0x0000002c005f7202 */ /* 0x000fe20000000f00 */
[----:B------:R-:W-:Y:S01]  /*ca20*/  HMMA.16816.F32 R56, R12, R18, R20 ;  /* 0x000000120c38723c */ /* 0x000fe20000001814 */
[----:B------:R-:W-:Y:S01]  /*ca30*/  MOV R44, R51 ;  /* 0x00000033002c7202 */ /* 0x000fe20000000f00 */
[----:B------:R1:W3:Y:S01]  /*ca40*/  MUFU.EX2 R48, R0 ;  /* 0x0000000000307308 */ /* 0x0002e20000000800 */
[----:B------:R-:W-:Y:S01]  /*ca50*/  MOV R51, R65 ;  /* 0x0000004100337202 */ /* 0x000fe20000000f00 */
[----:B------:R-:W-:Y:S01]  /*ca60*/  IMAD.MOV.U32 R93, RZ, RZ, R249 ;  /* 0x000000ffff5d7224 */ /* 0x000fe200078e00f9 */
[----:B------:R-:W-:Y:S01]  /*ca70*/  MOV R65, R250 ;  /* 0x000000fa00417202 */ /* 0x000fe20000000f00 */
[----:B------:R-:W4:Y:S01]  /*ca80*/  LDSM.16.MT88.4 R12, [R213+0xa000] ;  /* 0x00a00000d50c783b */ /* 0x000f220000004200 */
[----:B------:R-:W-:Y:S01]  /*ca90*/  FFMA.FTZ R23, R163, UR25, -R5 ;  /* 0x00000019a3177c23 */ /* 0x000fe20008010805 */
[----:B--2---:R-:W-:Y:S01]  /*caa0*/  IMAD.MOV.U32 R163, RZ, RZ, R26 ;  /* 0x000000ffffa37224 */ /* 0x004fe200078e001a */
[----:B------:R-:W-:Y:S01]  /*cab0*/  MOV R26, R51 ;  /* 0x00000033001a7202 */ /* 0x000fe20000000f00 */
[--C-:B------:R-:W-:Y:S01]  /*cac0*/  FFMA.FTZ R21, R184, UR25, -R3.reuse ;  /* 0x00000019b8157c23 */ /* 0x100fe20008010803 */
[----:B------:R-:W-:Y:S01]  /*cad0*/  MOV R51, R203 ;  /* 0x000000cb00337202 */ /* 0x000fe20000000f00 */
[--C-:B------:R-:W-:Y:S01]  /*cae0*/  FFMA.FTZ R20, R176, UR25, -R3.reuse ;  /* 0x00000019b0147c23 */ /* 0x100fe20008010803 */
[----:B------:R-:W-:Y:S01]  /*caf0*/  MOV R203, R2 ;  /* 0x0000000200cb7202 */ /* 0x000fe20000000f00 */
[----:B------:R-:W-:Y:S01]  /*cb00*/  FFMA.FTZ R2, R209, UR25, -R3 ;  /* 0x00000019d1027c23 */ /* 0x000fe20008010803 */
[----:B------:R-:W-:Y:S01]  /*cb10*/  MOV R94, R248 ;  /* 0x000000f8005e7202 */ /* 0x000fe20000000f00 */
[----:B------:R-:W-:Y:S01]  /*cb20*/  FFMA.FTZ R22, R152, UR25, -R5 ;  /* 0x0000001998167c23 */ /* 0x000fe20008010805 */
[----:B------:R-:W-:Y:S01]  /*cb30*/  FFMA.FTZ R152, R131, UR25, -R3 ;  /* 0x0000001983987c23 */ /* 0x000fe20008010803 */
[----:B------:R2:W-:Y:S01]  /*cb40*/  MUFU.EX2 R248, R2 ;  /* 0x0000000200f87308 */ /* 0x0005e20000000800 */
[----:B-1----:R-:W-:Y:S01]  /*cb50*/  FFMA.FTZ R0, R187, UR25, -R7 ;  /* 0x00000019bb007c23 */ /* 0x002fe20008010807 */
[----:B---3--:R-:W-:Y:S01]  /*cb60*/  IMAD.MOV.U32 R174, RZ, RZ, R48 ;  /* 0x000000ffffae7224 */ /* 0x008fe200078e0030 */
[----:B------:R-:W-:Y:S01]  /*cb70*/  MOV R48, R54 ;  /* 0x0000003600307202 */ /* 0x000fe20000000f00 */
[--C-:B------:R-:W-:Y:S01]  /*cb80*/  FFMA.FTZ R54, R154, UR25, -R6.reuse ;  /* 0x000000199a367c23 */ /* 0x100fe20008010806 */
[----:B------:R-:W-:Y:S01]  /*cb90*/  FFMA.FTZ R154, R141, UR25, -R6 ;  /* 0x000000198d9a7c23 */ /* 0x000fe20008010806 */
[----:B------:R-:W-:Y:S01]  /*cba0*/  FFMA.FTZ R141, R150, UR25, -R5 ;  /* 0x00000019968d7c23 */ /* 0x000fe20008010805 */
[----:B------:R-:W-:Y:S01]  /*cbb0*/  FFMA.FTZ R150, R161, UR25, -R3 ;  /* 0x00000019a1967c23 */ /* 0x000fe20008010803 */
[----:B------:R1:W-:Y:S01]  /*cbc0*/  MUFU.EX2 R90, R0 ;  /* 0x00000000005a7308 */ /* 0x0003e20000000800 */
[----:B------:R-:W-:Y:S01]  /*cbd0*/  F2FP.F16.F32.PACK_AB R8, R174, R163 ;  /* 0x000000a3ae08723e */ /* 0x000fe200000000ff */
[----:B------:R-:W-:Y:S01]  /*cbe0*/  IMAD.MOV.U32 R209, RZ, RZ, R65 ;  /* 0x000000ffffd17224 */ /* 0x000fe200078e0041 */
[----:B------:R-:W-:-:S05]  /*cbf0*/  MOV R161, R67 ;  /* 0x0000004300a17202 */ /* 0x000fca0000000f00 */
[----:B------:R-:W-:Y:S01]  /*cc00*/  MUFU.EX2 R204, R21 ;  /* 0x0000001500cc7308 */ /* 0x000fe20000000800 */
[----:B--2---:R-:W-:Y:S01]  /*cc10*/  FFMA.FTZ R2, R170, UR25, -R3 ;  /* 0x00000019aa027c23 */ /* 0x004fe20008010803 */
[----:B-1----:R-:W-:Y:S01]  /*cc20*/  FFMA.FTZ R0, R180, UR25, -R7 ;  /* 0x00000019b4007c23 */ /* 0x002fe20008010807 */
[----:B------:R-:W-:-:S05]  /*cc30*/  IMAD.MOV.U32 R180, RZ, RZ, R51 ;  /* 0x000000ffffb47224 */ /* 0x000fca00078e0033 */
[----:B------:R1:W2:Y:S02]  /*cc40*/  MUFU.EX2 R92, R0 ;  /* 0x00000000005c7308 */ /* 0x0002a40000000800 */
[----:B-1----:R-:W-:Y:S01]  /*cc50*/  FFMA.FTZ R0, R206, UR25, -R6 ;  /* 0x00000019ce007c23 */ /* 0x002fe20008010806 */
[----:B--2---:R-:W-:Y:S01]  /*cc60*/  IMAD.MOV.U32 R170, RZ, RZ, R92 ;  /* 0x000000ffffaa7224 */ /* 0x004fe200078e005c */
[----:B------:R-:W-:-:S04]  /*cc70*/  MOV R92, R93 ;  /* 0x0000005d005c7202 */ /* 0x000fc80000000f00 */
[----:B------:R-:W-:Y:S01]  /*cc80*/  MUFU.EX2 R206, R25 ;  /* 0x0000001900ce7308 */ /* 0x000fe20000000800 */
[----:B------:R-:W-:-:S07]  /*cc90*/  MOV R93, R94 ;  /* 0x0000005e005d7202 */ /* 0x000fce0000000f00 */
[----:B------:R1:W2:Y:S02]  /*cca0*/  MUFU.EX2 R16, R0 ;  /* 0x0000000000107308 */ /* 0x0002a40000000800 */
[----:B-1----:R-:W-:Y:S01]  /*ccb0*/  FFMA.FTZ R0, R194, UR25, -R6 ;  /* 0x00000019c2007c23 */ /* 0x002fe20008010806 */
[----:B--2---:R-:W-:-:S05]  /*ccc0*/  MOV R176, R16 ;  /* 0x0000001000b07202 */ /* 0x004fca0000000f00 */
[----:B------:R1:W-:Y:S02]  /*ccd0*/  MUFU.EX2 R27, R0 ;  /* 0x00000000001b7308 */ /* 0x0003e40000000800 */
[----:B-1----:R-:W-:Y:S01]  /*cce0*/  FFMA.FTZ R0, R183, UR25, -R6 ;  /* 0x00000019b7007c23 */ /* 0x002fe20008010806 */
[----:B------:R-:W-:-:S05]  /*ccf0*/  MOV R183, R61 ;  /* 0x0000003d00b77202 */ /* 0x000fca0000000f00 */
[----:B------:R1:W2:Y:S02]  /*cd00*/  MUFU.EX2 R91, R0 ;  /* 0x00000000005b7308 */ /* 0x0002a40000000800 */
[--C-:B-1----:R-:W-:Y:S01]  /*cd10*/  FFMA.FTZ R0, R172, UR25, -R6.reuse ;  /* 0x00000019ac007c23 */ /* 0x102fe20008010806 */
[----:B--2---:R-:W-:Y:S01]  /*cd20*/  MOV R184, R91 ;  /* 0x0000005b00b87202 */ /* 0x004fe20000000f00 */
[----:B------:R-:W-:-:S04]  /*cd30*/  FFMA.FTZ R172, R125, UR25, -R6 ;  /* 0x000000197dac7c23 */ /* 0x000fc80008010806 */
[----:B------:R1:W-:Y:S02]  /*cd40*/  MUFU.EX2 R17, R0 ;  /* 0x0000000000117308 */ /* 0x0003e40000000800 */
[----:B-1----:R-:W-:-:S06]  /*cd50*/  FFMA.FTZ R0, R211, UR25, -R5 ;  /* 0x00000019d3007c23 */ /* 0x002fcc0008010805 */
[----:B------:R-:W-:Y:S08]  /*cd60*/  MUFU.EX2 R211, R22 ;  /* 0x0000001600d37308 */ /* 0x000ff00000000800 */
[----:B------:R1:W2:Y:S02]  /*cd70*/  MUFU.EX2 R24, R0 ;  /* 0x0000000000187308 */ /* 0x0002a40000000800 */
[--C-:B-1----:R-:W-:Y:S01]  /*cd80*/  FFMA.FTZ R0, R201, UR25, -R5.reuse ;  /* 0x00000019c9007c23 */ /* 0x102fe20008010805 */
[----:B--2---:R-:W-:Y:S01]  /*cd90*/  MOV R177, R24 ;  /* 0x0000001800b17202 */ /* 0x004fe20000000f00 */
[----:B------:R-:W-:Y:S01]  /*cda0*/  FFMA.FTZ R24, R171, UR25, -R5 ;  /* 0x00000019ab187c23 */ /* 0x000fe20008010805 */
[----:B------:R-:W-:-:S03]  /*cdb0*/  IMAD.MOV.U32 R201, RZ, RZ, R62 ;  /* 0x000000ffffc97224 */ /* 0x000fc600078e003e */
[----:B------:R1:W-:Y:S01]  /*cdc0*/  MUFU.EX2 R252, R0 ;  /* 0x0000000000fc7308 */ /* 0x0003e20000000800 */
[----:B------:R-:W-:-:S07]  /*cdd0*/  MOV R171, R64 ;  /* 0x0000004000ab7202 */ /* 0x000fce0000000f00 */
[----:B------:R-:W-:Y:S01]  /*cde0*/  MUFU.EX2 R208, R24 ;  /* 0x0000001800d07308 */ /* 0x000fe20000000800 */
[----:B-1----:R-:W-:Y:S01]  /*cdf0*/  FFMA.FTZ R0, R186, UR25, -R5 ;  /* 0x00000019ba007c23 */ /* 0x002fe20008010805 */
[----:B------:R-:W-:-:S06]  /*ce00*/  MOV R186, R63 ;  /* 0x0000003f00ba7202 */ /* 0x000fcc0000000f00 */
[----:B------:R1:W-:Y:S02]  /*ce10*/  MUFU.EX2 R251, R0 ;  /* 0x0000000000fb7308 */ /* 0x0003e40000000800 */
[----:B-1----:R-:W-:Y:S01]  /*ce20*/  FFMA.FTZ R0, R179, UR25, -R5 ;  /* 0x00000019b3007c23 */ /* 0x002fe20008010805 */
[----:B------:R-:W-:Y:S02]  /*ce30*/  IMAD.MOV.U32 R179, RZ, RZ, R27 ;  /* 0x000000ffffb37224 */ /* 0x000fe400078e001b */
[----:B------:R-:W-:-:S03]  /*ce40*/  IMAD.MOV.U32 R27, RZ, RZ, R60 ;  /* 0x000000ffff1b7224 */ /* 0x000fc600078e003c */
[----:B------:R1:W2:Y:S01]  /*ce50*/  MUFU.EX2 R250, R0 ;  /* 0x0000000000fa7308 */ /* 0x0002a20000000800 */
[----:B------:R-:W-:Y:S01]  /*ce60*/  MOV R60, R66 ;  /* 0x00000042003c7202 */ /* 0x000fe20000000f00 */
[----:B------:R-:W-:Y:S02]  /*ce70*/  IMAD.MOV.U32 R66, RZ, RZ, R173 ;  /* 0x000000ffff427224 */ /* 0x000fe400078e00ad */
[----:B------:R-:W-:Y:S01]  /*ce80*/  FFMA.FTZ R173, R124, UR25, -R6 ;  /* 0x000000197cad7c23 */ /* 0x000fe20008010806 */
[----:B------:R-:W-:Y:S01]  /*ce90*/  F2FP.F16.F32.PACK_AB R9, R179, R176 ;  /* 0x000000b0b309723e */ /* 0x000fe200000000ff */
[----:B-1----:R-:W-:Y:S01]  /*cea0*/  FFMA.FTZ R0, R95, UR25, -R3 ;  /* 0x000000195f007c23 */ /* 0x002fe20008010803 */
[----:B------:R-:W-:Y:S01]  /*ceb0*/  MOV R95, R27 ;  /* 0x0000001b005f7202 */ /* 0x000fe20000000f00 */
[----:B------:R-:W-:Y:S01]  /*cec0*/  IMAD.MOV.U32 R27, RZ, RZ, R60 ;  /* 0x000000ffff1b7224 */ /* 0x000fe200078e003c */
[----:B------:R-:W-:Y:S01]  /*ced0*/  MOV R60, R245 ;  /* 0x000000f5003c7202 */ /* 0x000fe20000000f00 */
[----:B------:R1:W3:Y:S01]  /*cee0*/  MUFU.EX2 R249, R0 ;  /* 0x0000000000f97308 */ /* 0x0002e20000000800 */
[----:B--2---:R-:W-:Y:S01]  /*cef0*/  F2FP.F16.F32.PACK_AB R6, R250, R251 ;  /* 0x000000fbfa06723e */ /* 0x004fe200000000ff */
[----:B------:R-:W-:Y:S01]  /*cf00*/  IMAD.MOV.U32 R94, RZ, RZ, R95 ;  /* 0x000000ffff5e7224 */ /* 0x000fe200078e005f */
        /* <DEDUP_REMOVED lines=9> */
[----:B------:R-:W-:Y:S01]  /*cfa0*/  IMAD.MOV.U32 R162, RZ, RZ, R17 ;  /* 0x000000ffffa27224 */ /* 0x000fe200078e0011 */
[----:B------:R-:W-:Y:S01]  /*cfb0*/  MOV R17, R93 ;  /* 0x0000005d00117202 */ /* 0x000fe20000000f00 */
[----:B-1----:R-:W-:Y:S01]  /*cfc0*/  FFMA.FTZ R0, R202, UR25, -R3 ;  /* 0x00000019ca007c23 */ /* 0x002fe20008010803 */
        /* <DEDUP_REMOVED lines=12> */
[----:B------:R-:W-:Y:S01]  /*d090*/  IMAD.MOV.U32 R88, RZ, RZ, R48 ;  /* 0x000000ffff587224 */ /* 0x000fe200078e0030 */
[----:B------:R-:W-:Y:S02]  /*d0a0*/  F2FP.F16.F32.PACK_AB R11, R162, R184 ;  /* 0x000000b8a20b723e */ /* 0x000fe400000000ff */
[----:B---3--:R-:W-:Y:S02]  /*d0b0*/  F2FP.F16.F32.PACK_AB R5, R248, R249 ;  /* 0x000000f9f805723e */ /* 0x008fe400000000ff */
[----:B------:R-:W-:Y:S01]  /*d0c0*/  MOV R194, R60 ;  /* 0x0000003c00c27202 */ /* 0x000fe20000000f00 */
[----:B-1----:R-:W-:Y:S01]  /*d0d0*/  FFMA.FTZ R0, R185, UR25, -R3 ;  /* 0x00000019b9007c23 */ /* 0x002fe20008010803 */
[----:B------:R-:W-:Y:S01]  /*d0e0*/  IMAD.MOV.U32 R185, RZ, RZ, R90 ;  /* 0x000000ffffb97224 */ /* 0x000fe200078e005a */
[----:B------:R-:W-:Y:S01]  /*d0f0*/  MOV R202, R66 ;  /* 0x0000004200ca7202 */ /* 0x000fe20000000f00 */
[----:B------:R-:W-:Y:S01]  /*d100*/  IMAD.MOV.U32 R3, RZ, RZ, R4 ;  /* 0x000000ffff037224 */ /* 0x000fe200078e0004 */
[----:B------:R-:W1:Y:S01]  /*d110*/  MUFU.EX2 R231, R0 ;  /* 0x0000000000e77308 */ /* 0x000e620000000800 */
[----:B------:R-:W-:-:S02]  /*d120*/  F2FP.F16.F32.PACK_AB R4, R252, R177 ;  /* 0x000000b1fc04723e */ /* 0x000fc400000000ff */
[----:B------:R-:W-:Y:S02]  /*d130*/  F2FP.F16.F32.PACK_AB R10, R170, R185 ;  /* 0x000000b9aa0a723e */ /* 0x000fe400000000ff */
[----:B------:R-:W-:Y:S02]  /*d140*/  MOV R89, R95 ;  /* 0x0000005f00597202 */ /* 0x000fe40000000f00 */
[----:B------:R-:W-:Y:S02]  /*d150*/  MOV R95, R49 ;  /* 0x00000031005f7202 */ /* 0x000fe40000000f00 */
[----:B------:R-:W-:Y:S01]  /*d160*/  MOV R187, R50 ;  /* 0x0000003200bb7202 */ /* 0x000fe20000000f00 */
[----:B----4-:R-:W-:Y:S01]  /*d170*/  HMMA.16816.F32 R128, R8, R12, R116 ;  /* 0x0000000c0880723c */ /* 0x010fe20000001874 */
[----:B------:R-:W-:-:S05]  /*d180*/  MOV R90, R94 ;  /* 0x0000005e005a7202 */ /* 0x000fca0000000f00 */
[----:B------:R-:W-:Y:S01]  /*d190*/  HMMA.16816.F32 R124, R8, R14, R104 ;  /* 0x0000000e087c723c */ /* 0x000fe20000001868 */
[----:B-1----:R-:W-:Y:S01]  /*d1a0*/  F2FP.F16.F32.PACK_AB R7, R231, R245 ;  /* 0x000000f5e707723e */ /* 0x002fe200000000ff */
[----:B------:R-:W-:Y:S02]  /*d1b0*/  FADD.FTZ R0, R92, R17 ;  /* 0x000000115c007221 */ /* 0x000fe40000010000 */
[----:B------:R-:W1:Y:S01]  /*d1c0*/  LDSM.16.MT88.4 R16, [R214+0xa000] ;  /* 0x00a00000d610783b */ /* 0x000e620000004200 */
[----:B------:R-:W-:Y:S08]  /*d1d0*/  MUFU.EX2 R135, R135 ;  /* 0x0000008700877308 */ /* 0x000ff00000000800 */
[----:B------:R-:W-:Y:S01]  /*d1e0*/  MUFU.EX2 R132, R132 ;  /* 0x0000008400847308 */ /* 0x000fe20000000800 */
[----:B------:R-:W-:Y:S01]  /*d1f0*/  HMMA.16816.F32 R64, R4, R12, R112 ;  /* 0x0000000c0440723c */ /* 0x000fe20000001870 */
[----:B------:R-:W-:Y:S01]  /*d200*/  MOV R22, R199 ;  /* 0x000000c700167202 */ /* 0x000fe20000000f00 */
[----:B------:R-:W-:-:S02]  /*d210*/  IMAD.MOV.U32 R21, RZ, RZ, R196 ;  /* 0x000000ffff157224 */ /* 0x000fc400078e00c4 */
[----:B------:R-:W-:Y:S02]  /*d220*/  FADD.FTZ R0, R236, R0 ;  /* 0x00000000ec007221 */ /* 0x000fe40000010000 */
[----:B------:R2:W5:Y:S01]  /*d230*/  LDL.LU R236, [R1+0x12c] ;  /* 0x00012c0001ec7983 */ /* 0x0005620000300800 */
[C---:B------:R-:W-:Y:S03]  /*d240*/  HMMA.16816.F32 R60, R4.reuse, R14, R108 ;  /* 0x0000000e043c723c */ /* 0x040fe6000000186c */
[----:B------:R-:W3:Y:S03]  /*d250*/  LDSM.16.MT88.4 R12, [R216+0xa000] ;  /* 0x00a00000d80c783b */ /* 0x000ee60000004200 */
[C---:B-1----:R-:W-:Y:S06]  /*d260*/  HMMA.16816.F32 R40, R4.reuse, R16, R40 ;  /* 0x000000100428723c */ /* 0x042fec0000001828 */
[----:B------:R-:W-:Y:S06]  /*d270*/  HMMA.16816.F32 R36, R4, R18, R36 ;  /* 0x000000120424723c */ /* 0x000fec0000001824 */
[C---:B------:R-:W-:Y:S06]  /*d280*/  HMMA.16816.F32 R108, R8.reuse, R16, R120 ;  /* 0x00000010086c723c */ /* 0x040fec0000001878 */
[----:B------:R-:W-:Y:S01]  /*d290*/  HMMA.16816.F32 R104, R8, R18, R96 ;  /* 0x000000120868723c */ /* 0x000fe20000001860 */
[----:B------:R-:W-:Y:S05]  /*d2a0*/  LDSM.16.MT88.4 R16, [R213+0xa800] ;  /* 0x00a80000d510783b */ /* 0x000fea0000004200 */
[-C--:B---3--:R-:W-:Y:S06]  /*d2b0*/  HMMA.16816.F32 R48, R4, R12.reuse, R84 ;  /* 0x0000000c0430723c */ /* 0x088fec0000001854 */
[----:B------:R-:W-:Y:S01]  /*d2c0*/  HMMA.16816.F32 R116, R8, R12, R100 ;  /* 0x0000000c0874723c */ /* 0x000fe20000001864 */
[----:B------:R-:W-:Y:S01]  /*d2d0*/  MOV R84, R44 ;  /* 0x0000002c00547202 */ /* 0x000fe20000000f00 */
[----:B------:R-:W-:Y:S01]  /*d2e0*/  IMAD.MOV.U32 R86, RZ, RZ, R46 ;  /* 0x000000ffff567224 */ /* 0x000fe200078e002e */
[----:B------:R-:W-:-:S02]  /*d2f0*/  MOV R85, R45 ;  /* 0x0000002d00557202 */ /* 0x000fc40000000f00 */
[----:B------:R-:W-:Y:S01]  /*d300*/  MOV R87, R47 ;  /* 0x0000002f00577202 */ /* 0x000fe20000000f00 */
[-C--:B------:R-:W-:Y:S06]  /*d310*/  HMMA.16816.F32 R112, R8, R14.reuse, R76 ;  /* 0x0000000e0870723c */ /* 0x080fec000000184c */
[----:B------:R-:W-:Y:S01]  /*d320*/  HMMA.16816.F32 R44, R4, R14, R80 ;  /* 0x0000000e042c723c */ /* 0x000fe20000001850 */
[----:B------:R-:W1:Y:S06]  /*d330*/  LDSM.16.MT88.4 R12, [R215+0xa000] ;  /* 0x00a00000d70c783b */ /* 0x000e6c0000004200 */
[----:B------:R-:W-:Y:S01]  /*d340*/  MOV R81, R95 ;  /* 0x0000005f00517202 */ /* 0x000fe20000000f00 */
[----:B------:R-:W-:Y:S01]  /*d350*/  IMAD.MOV.U32 R82, RZ, RZ, R210 ;  /* 0x000000ffff527224 */ /* 0x000fe200078e00d2 */
[----:B------:R-:W-:Y:S01]  /*d360*/  MOV R83, R205 ;  /* 0x000000cd00537202 */ /* 0x000fe20000000f00 */
[----:B------:R-:W-:Y:S02]  /*d370*/  MUFU.EX2 R210, R23 ;  /* 0x0000001700d27308 */ /* 0x000fe40000000800 */
[----:B------:R-:W-:-:S06]  /*d380*/  FADD.FTZ R3, R3, R81 ;  /* 0x0000005103037221 */ /* 0x000fcc0000010000 */
[----:B------:R3:W4:Y:S01]  /*d390*/  MUFU.EX2 R205, R20 ;  /* 0x0000001400cd7308 */ /* 0x0007220000000800 */
[C---:B-1----:R-:W-:Y:S06]  /*d3a0*/  HMMA.16816.F32 R32, R4.reuse, R12, R32 ;  /* 0x0000000c0420723c */ /* 0x042fec0000001820 */
[----:B------:R-:W-:Y:S06]  /*d3b0*/  HMMA.16816.F32 R28, R4, R14, R28 ;  /* 0x0000000e041c723c */ /* 0x000fec000000181c */
[----:B------:R-:W-:Y:S01]  /*d3c0*/  HMMA.16816.F32 R92, R8, R12, R72 ;  /* 0x0000000c085c723c */ /* 0x000fe20000001848 */
[----:B------:R-:W-:Y:S01]  /*d3d0*/  FADD.FTZ R4, R83, R82 ;  /* 0x0000005253047221 */ /* 0x000fe20000010000 */
[----:B------:R-:W-:Y:S01]  /*d3e0*/  MOV R82, R84 ;  /* 0x0000005400527202 */ /* 0x000fe20000000f00 */
[----:B------:R-:W-:-:S03]  /*d3f0*/  FADD.FTZ R5, R86, R85 ;  /* 0x0000005556057221 */ /* 0x000fc60000010000 */
[----:B------:R-:W-:Y:S01]  /*d400*/  HMMA.16816.F32 R100, R8, R14, R56 ;  /* 0x0000000e0864723c */ /* 0x000fe20000001838 */
[----:B------:R-:W1:Y:S01]  /*d410*/  LDSM.16.MT88.4 R12, [R216+0xa800] ;  /* 0x00a80000d80c783b */ /* 0x000e620000004200 */
[----:B------:R-:W-:Y:S02]  /*d420*/  MOV R84, R161 ;  /* 0x000000a100547202 */ /* 0x000fe40000000f00 */
[----:B------:R-:W-:Y:S01]  /*d430*/  MOV R161, R186 ;  /* 0x000000ba00a17202 */ /* 0x000fe20000000f00 */
[----:B------:R-:W-:Y:S01]  /*d440*/  IMAD.MOV.U32 R83, RZ, RZ, R87 ;  /* 0x000000ffff537224 */ /* 0x000fe200078e0057 */
[----:B------:R-:W-:Y:S01]  /*d450*/  MOV R186, R183 ;  /* 0x000000b700ba7202 */ /* 0x000fe20000000f00 */
[----:B------:R-:W2:Y:S01]  /*d460*/  LDSM.16.MT88.4 R8, [R214+0xa800] ;  /* 0x00a80000d608783b */ /* 0x000ea20000004200 */
[----:B------:R-:W-:Y:S01]  /*d470*/  MOV R85, R202 ;  /* 0x000000ca00557202 */ /* 0x000fe20000000f00 */
        /* <DEDUP_REMOVED lines=12> */
[----:B------:R-:W2:Y:S01]  /*d540*/  LDSM.16.MT88.4 R24, [R215+0xa800] ;  /* 0x00a80000d718783b */ /* 0x000ea20000004200 */
[----:B------:R-:W-:Y:S01]  /*d550*/  MOV R203, R207 ;  /* 0x000000cf00cb7202 */ /* 0x000fe20000000f00 */
[----:B------:R-:W-:Y:S08]  /*d560*/  MUFU.EX2 R209, R52 ;  /* 0x0000003400d17308 */ /* 0x000ff00000000800 */
[----:B------:R1:W1:Y:S01]  /*d570*/  MUFU.EX2 R207, R2 ;  /* 0x0000000200cf7308 */ /* 0x0002620000000800 */
[----:B---3--:R-:W-:Y:S01]  /*d580*/  FADD.FTZ R20, R234, R5 ;  /* 0x00000005ea147221 */ /* 0x008fe20000010000 */
[----:B----4-:R-:W-:-:S02]  /*d590*/  F2FP.F16.F32.PACK_AB R5, R205, R204 ;  /* 0x000000cccd05723e */ /* 0x010fc400000000ff */
[----:B------:R-:W-:Y:S01]  /*d5a0*/  F2FP.F16.F32.PACK_AB R6, R211, R210 ;  /* 0x000000d2d306723e */ /* 0x000fe200000000ff */
[----:B------:R-:W-:Y:S01]  /*d5b0*/  IMAD.MOV.U32 R23, RZ, RZ, R201 ;  /* 0x000000ffff177224 */ /* 0x000fe200078e00c9 */
[----:B------:R-:W-:Y:S02]  /*d5c0*/  MOV R201, R197 ;  /* 0x000000c500c97202 */ /* 0x000fe40000000f00 */
[----:B------:R-:W-:Y:S02]  /*d5d0*/  MOV R57, R161 ;  /* 0x000000a100397202 */ /* 0x000fe40000000f00 */
[----:B------:R-:W-:Y:S01]  /*d5e0*/  MOV R58, R162 ;  /* 0x000000a2003a7202 */ /* 0x000fe20000000f00 */
[----:B-1----:R-:W-:Y:S01]  /*d5f0*/  FADD.FTZ R2, R82, R3 ;  /* 0x0000000352027221 */ /* 0x002fe20000010000 */
[----:B------:R-:W-:Y:S01]  /*d600*/  FADD.FTZ R3, R235, R4 ;  /* 0x00000004eb037221 */ /* 0x000fe20000010000 */
[----:B------:R-:W-:Y:S02]  /*d610*/  F2FP.F16.F32.PACK_AB R4, R208, R206 ;  /* 0x000000ced004723e */ /* 0x000fe400000000ff */
[----:B------:R-:W-:Y:S01]  /*d620*/  F2FP.F16.F32.PACK_AB R7, R209, R207 ;  /* 0x000000cfd107723e */ /* 0x000fe200000000ff */
[----:B------:R-:W-:Y:S01]  /*d630*/  IMAD.MOV.U32 R162, RZ, RZ, R89 ;  /* 0x000000ffffa27224 */ /* 0x000fe200078e0059 */
[----:B------:R-:W-:Y:S01]  /*d640*/  MOV R122, R187 ;  /* 0x000000bb007a7202 */ /* 0x000fe20000000f00 */
[----:B------:R-:W-:Y:S01]  /*d650*/  IMAD.MOV.U32 R59, RZ, RZ, R202 ;  /* 0x000000ffff3b7224 */ /* 0x000fe200078e00ca */
[----:B------:R-:W-:Y:S01]  /*d660*/  MOV R161, R88 ;  /* 0x0000005800a17202 */ /* 0x000fe20000000f00 */
[----:B------:R1:W-:Y:S01]  /*d670*/  MUFU.EX2 R123, R136 ;  /* 0x00000088007b7308 */ /* 0x0003e20000000800 */
[----:B------:R-:W-:-:S07]  /*d680*/  MOV R187, R90 ;  /* 0x0000005a00bb7202 */ /* 0x000fce0000000f00 */
[----:B------:R-:W3:Y:S01]  /*d690*/  MUFU.EX2 R120, R55 ;  /* 0x0000003700787308 */ /* 0x000ee20000000800 */
[----:B------:R-:W-:Y:S01]  /*d6a0*/  MOV R121, R91 ;  /* 0x0000005b00797202 */ /* 0x000fe20000000f00 */
[----:B------:R-:W-:Y:S01]  /*d6b0*/  IMAD.MOV.U32 R56, RZ, RZ, R87 ;  /* 0x000000ffff387224 */ /* 0x000fe200078e0057 */
[C---:B------:R-:W-:Y:S01]  /*d6c0*/  HMMA.16816.F32 R88, R4.reuse, R12, R48 ;  /* 0x0000000c0458723c */ /* 0x040fe20000001830 */
[----:B------:R-:W-:Y:S01]  /*d6d0*/  MOV R52, R198 ;  /* 0x000000c600347202 */ /* 0x000fe20000000f00 */
[----:B------:R-:W-:Y:S01]  /*d6e0*/  FADD.FTZ R0, R233, R0 ;  /* 0x00000000e9007221 */ /* 0x000fe20000010000 */
[----:B------:R4:W5:Y:S02]  /*d6f0*/  LDL.LU R235, [R1+0x128] ;  /* 0x0001280001eb7983 */ /* 0x0009640000300800 */
[----:B------:R-:W-:Y:S02]  /*d700*/  MUFU.EX2 R202, R134 ;  /* 0x0000008600ca7308 */ /* 0x000fe40000000800 */
[----:B------:R-:W-:Y:S01]  /*d710*/  MOV R51, R203 ;  /* 0x000000cb00337202 */ /* 0x000fe20000000f00 */
[----:B------:R-:W-:Y:S01]  /*d720*/  IMAD.MOV.U32 R50, RZ, RZ, R201 ;  /* 0x000000ffff327224 */ /* 0x000fe200078e00c9 */
[C---:B------:R-:W-:Y:S06]  /*d730*/  HMMA.16816.F32 R96, R4.reuse, R18, R60 ;  /* 0x000000120460723c */ /* 0x040fec000000183c */
[C---:B--2---:R-:W-:Y:S01]  /*d740*/  HMMA.16816.F32 R72, R4.reuse, R8, R40 ;  /* 0x000000080448723c */ /* 0x044fe20000001828 */
[----:B------:R-:W2:Y:S05]  /*d750*/  MUFU.EX2 R203, R133 ;  /* 0x0000008500cb7308 */ /* 0x000eaa0000000800 */
[C---:B------:R-:W-:Y:S01]  /*d760*/  HMMA.16816.F32 R76, R4.reuse, R24, R32 ;  /* 0x00000018044c723c */ /* 0x040fe20000001820 */
[----:B-1----:R-:W-:Y:S01]  /*d770*/  MOV R136, R21 ;  /* 0x0000001500887202 */ /* 0x002fe20000000f00 */
[----:B------:R4:W5:Y:S01]  /*d780*/  LDL.LU R234, [R1+0x124] ;  /* 0x0001240001ea7983 */ /* 0x0009620000300800 */
[----:B------:R-:W-:Y:S08]  /*d790*/  MUFU.EX2 R133, R54 ;  /* 0x0000003600857308 */ /* 0x000ff00000000800 */
[----:B------:R-:W1:Y:S01]  /*d7a0*/  MUFU.EX2 R201, R53 ;  /* 0x0000003500c97308 */ /* 0x000e620000000800 */
[C---:B------:R-:W-:Y:S01]  /*d7b0*/  HMMA.16816.F32 R196, R4.reuse, R16, R64 ;  /* 0x0000001004c4723c */ /* 0x040fe20000001840 */
[----:B------:R-:W-:Y:S01]  /*d7c0*/  MOV R63, R83 ;  /* 0x00000053003f7202 */ /* 0x000fe20000000f00 */
[----:B------:R-:W-:Y:S01]  /*d7d0*/  IMAD.MOV.U32 R62, RZ, RZ, R84 ;  /* 0x000000ffff3e7224 */ /* 0x000fe200078e0054 */
[----:B------:R-:W-:Y:S01]  /*d7e0*/  MOV R61, R85 ;  /* 0x00000055003d7202 */ /* 0x000fe20000000f00 */
[----:B------:R-:W-:Y:S01]  /*d7f0*/  FADD.FTZ R3, R51, R3 ;  /* 0x0000000333037221 */ /* 0x000fe20000010000 */
[----:B------:R-:W-:Y:S01]  /*d800*/  MOV R60, R86 ;  /* 0x00000056003c7202 */ /* 0x000fe20000000f00 */
[C---:B------:R-:W-:Y:S01]  /*d810*/  HMMA.16816.F32 R80, R4.reuse, R10, R36 ;  /* 0x0000000a0450723c */ /* 0x040fe20000001824 */
[----:B------:R4:W-:Y:S01]  /*d820*/  MUFU.EX2 R134, R138 ;  /* 0x0000008a00867308 */ /* 0x0009e20000000800 */
[----:B------:R1:W5:Y:S04]  /*d830*/  LDL.LU R233, [R1+0x120] ;  /* 0x0001200001e97983 */ /* 0x0003680000300800 */
[C---:B------:R-:W-:Y:S06]  /*d840*/  HMMA.16816.F32 R84, R4.reuse, R14, R44 ;  /* 0x0000000e0454723c */ /* 0x040fec000000182c */
[----:B------:R-:W-:Y:S01]  /*d850*/  HMMA.16816.F32 R64, R4, R26, R28 ;  /* 0x0000001a0440723c */ /* 0x000fe2000000181c */
[----:B------:R-:W-:Y:S01]  /*d860*/  FADD.FTZ R0, R60, R0 ;  /* 0x000000003c007221 */ /* 0x000fe20000010000 */
[----:B------:R-:W-:-:S05]  /*d870*/  FADD.FTZ R33, R62, R3 ;  /* 0x000000033e217221 */ /* 0x000fca0000010000 */
[----:B------:R-:W-:Y:S01]  /*d880*/  FADD.FTZ R4, R50, R2 ;  /* 0x0000000232047221 */ /* 0x000fe20000010000 */
[----:B---3--:R-:W-:Y:S01]  /*d890*/  F2FP.F16.F32.PACK_AB R5, R120, R132 ;  /* 0x000000847805723e */ /* 0x008fe200000000ff */
[----:B------:R-:W3:Y:S01]  /*d8a0*/  LDSM.16.MT88.4 R28, [R213+0xb000] ;  /* 0x00b00000d51c783b */ /* 0x000ee20000004200 */
[----:B--2---:R-:W-:Y:S01]  /*d8b0*/  F2FP.F16.F32.PACK_AB R6, R203, R202 ;  /* 0x000000cacb06723e */ /* 0x004fe200000000ff */
[----:B------:R-:W-:Y:S01]  /*d8c0*/  FADD.FTZ R34, R61, R4 ;  /* 0x000000043d227221 */ /* 0x000fe20000010000 */
[----:B------:R-:W-:Y:S02]  /*d8d0*/  F2FP.F16.F32.PACK_AB R4, R135, R123 ;  /* 0x0000007b8704723e */ /* 0x000fe400000000ff */
[----:B-1----:R-:W-:Y:S01]  /*d8e0*/  F2FP.F16.F32.PACK_AB R7, R201, R133 ;  /* 0x00000085c907723e */ /* 0x002fe200000000ff */
[----:B------:R-:W-:Y:S01]  /*d8f0*/  FADD.FTZ R2, R200, R20 ;  /* 0x00000014c8027221 */ /* 0x000fe20000010000 */
[----:B------:R-:W-:Y:S01]  /*d900*/  FADD.FTZ R35, R52, R0 ;  /* 0x0000000034237221 */ /* 0x000fe20000010000 */
[----:B------:R1:W-:Y:S01]  /*d910*/  MUFU.EX2 R200, R137 ;  /* 0x0000008900c87308 */ /* 0x0003e20000000800 */
[----:B------:R-:W-:Y:S01]  /*d920*/  MOV R3, R59 ;  /* 0x0000003b00037202 */ /* 0x000fe20000000f00 */
[----:B------:R-:W-:-:S02]  /*d930*/  FADD.FTZ R32, R63, R2 ;  /* 0x000000023f207221 */ /* 0x000fc40000010000 */
[----:B------:R-:W-:Y:S01]  /*d940*/  HMMA.16816.F32 R48, R4, R16, R128 ;  /* 0x000000100430723c */ /* 0x000fe20000001880 */
[----:B----4-:R-:W-:-:S05]  /*d950*/  MOV R138, R23 ;  /* 0x00000017008a7202 */ /* 0x010fca0000000f00 */
[----:B------:R-:W-:Y:S01]  /*d960*/  HMMA.16816.F32 R60, R4, R12, R116 ;  /* 0x0000000c043c723c */ /* 0x000fe20000001874 */
[----:B------:R-:W-:Y:S01]  /*d970*/  MOV R129, R56 ;  /* 0x0000003800817202 */ /* 0x000fe20000000f00 */
[----:B------:R-:W-:Y:S01]  /*d980*/  IMAD.MOV.U32 R130, RZ, RZ, R57 ;  /* 0x000000ffff827224 */ /* 0x000fe200078e0039 */
[----:B------:R-:W-:-:S03]  /*d990*/  MOV R131, R58 ;  /* 0x0000003a00837202 */ /* 0x000fc60000000f00 */
[C---:B------:R-:W-:Y:S01]  /*d9a0*/  HMMA.16816.F32 R56, R4.reuse, R18, R124 ;  /* 0x000000120438723c */ /* 0x040fe2000000187c */
[----:B-1----:R-:W-:Y:S01]  /*d9b0*/  IMAD.MOV.U32 R137, RZ, RZ, R22 ;  /* 0x000000ffff897224 */ /* 0x002fe200078e0016 */
[----:B------:R-:W-:Y:S04]  /*d9c0*/  LDSM.16.MT88.4 R16, [R215+0xb000] ;  /* 0x00b00000d710783b */ /* 0x000fe80000004200 */
[C---:B------:R-:W-:Y:S01]  /*d9d0*/  HMMA.16816.F32 R52, R4.reuse, R14, R112 ;  /* 0x0000000e0434723c */ /* 0x040fe20000001870 */
[----:B------:R-:W1:Y:S04]  /*d9e0*/  LDSM.16.MT88.4 R20, [R216+0xb000] ;  /* 0x00b00000d814783b */ /* 0x000e680000004200 */
[----:B------:R-:W2:Y:S01]  /*d9f0*/  LDSM.16.MT88.4 R12, [R214+0xb000] ;  /* 0x00b00000d60c783b */ /* 0x000ea20000004200 */
[----:B------:R-:W-:Y:S01]  /*da00*/  HMMA.16816.F32 R44, R4, R8, R108 ;  /* 0x00000008042c723c */ /* 0x000fe2000000186c */
[----:B------:R-:W-:Y:S01]  /*da10*/  MUFU.EX2 R116, R141 ;  /* 0x0000008d00747308 */ /* 0x000fe20000000800 */
[----:B------:R-:W-:-:S04]  /*da20*/  IMAD.MOV.U32 R2, RZ, RZ, R122 ;  /* 0x000000ffff027224 */ /* 0x000fc800078e007a */
[C---:B------:R-:W-:Y:S03]  /*da30*/  HMMA.16816.F32 R36, R4.reuse, R10, R104 ;  /* 0x0000000a0424723c */ /* 0x040fe60000001868 */
[----:B------:R-:W4:Y:S03]  /*da40*/  MUFU.EX2 R112, R146 ;  /* 0x0000009200707308 */ /* 0x000f260000000800 */
[----:B------:R-:W-:Y:S05]  /*da50*/  HMMA.16816.F32 R40, R4, R24, R92 ;  /* 0x000000180428723c */ /* 0x000fea000000185c */
[----:B------:R-:W-:Y:S01]  /*da60*/  MUFU.EX2 R113, R145 ;  /* 0x0000009100717308 */ /* 0x000fe20000000800 */
[----:B------:R-:W-:-:S07]  /*da70*/  FADD.FTZ R3, R3, R34 ;  /* 0x0000002203037221 */ /* 0x000fce0000010000 */
[----:B------:R-:W-:Y:S01]  /*da80*/  MUFU.EX2 R108, R149 ;  /* 0x00000095006c7308 */ /* 0x000fe20000000800 */
[----:B------:R-:W-:-:S07]  /*da90*/  FADD.FTZ R2, R2, R33 ;  /* 0x0000002102027221 */ /* 0x000fce0000010000 */
[----:B------:R-:W-:Y:S08]  /*daa0*/  MUFU.EX2 R106, R150 ;  /* 0x00000096006a7308 */ /* 0x000ff00000000800 */
[----:B------:R-:W3:Y:S08]  /*dab0*/  MUFU.EX2 R95, R151 ;  /* 0x00000097005f7308 */ /* 0x000ef00000000800 */
[----:B------:R-:W-:Y:S08]  /*dac0*/  MUFU.EX2 R104, R153 ;  /* 0x0000009900687308 */ /* 0x000ff00000000800 */
[----:B------:R-:W1:Y:S01]  /*dad0*/  MUFU.EX2 R105, R152 ;  /* 0x0000009800697308 */ /* 0x000e620000000800 */
[----:B------:R-:W-:Y:S01]  /*dae0*/  HMMA.16816.F32 R100, R4, R26, R100 ;  /* 0x0000001a0464723c */ /* 0x000fe20000001864 */
[----:B------:R-:W-:Y:S01]  /*daf0*/  FADD.FTZ R0, R232, R32 ;  /* 0x00000020e8007221 */ /* 0x000fe20000010000 */
[----:B------:R-:W-:Y:S01]  /*db00*/  FADD.FTZ R3, R229, R3 ;  /* 0x00000003e5037221 */ /* 0x000fe20000010000 */
[----:B------:R-:W-:-:S04]  /*db10*/  FADD.FTZ R2, R228, R2 ;  /* 0x00000002e4027221 */ /* 0x000fc80000010000 */
[----:B------:R-:W-:Y:S01]  /*db20*/  MUFU.EX2 R128, R139 ;  /* 0x0000008b00807308 */ /* 0x000fe20000000800 */
[----:B------:R-:W-:Y:S01]  /*db30*/  FADD.FTZ R4, R230, R35 ;  /* 0x00000023e6047221 */ /* 0x000fe20000010000 */
[----:B------:R-:W-:-:S06]  /*db40*/  FADD.FTZ R0, R227, R0 ;  /* 0x00000000e3007221 */ /* 0x000fcc0000010000 */
[----:B------:R4:W-:Y:S01]  /*db50*/  MUFU.EX2 R122, R140 ;  /* 0x0000008c007a7308 */ /* 0x0009e20000000800 */
[----:B------:R-:W-:-:S07]  /*db60*/  FADD.FTZ R9, R226, R4 ;  /* 0x00000004e2097221 */ /* 0x000fce0000010000 */
[----:B------:R-:W-:Y:S01]  /*db70*/  MUFU.EX2 R117, R147 ;  /* 0x0000009300757308 */ /* 0x000fe20000000800 */
[----:B------:R-:W-:-:S07]  /*db80*/  FADD.FTZ R8, R225, R3 ;  /* 0x00000003e1087221 */ /* 0x000fce0000010000 */
[----:B------:R-:W2:Y:S01]  /*db90*/  MUFU.EX2 R93, R154 ;  /* 0x0000009a005d7308 */ /* 0x000ea20000000800 */
[----:B----4-:R-:W-:-:S07]  /*dba0*/  MOV R140, R121 ;  /* 0x00000079008c7202 */ /* 0x010fce0000000f00 */
[----:B------:R-:W-:Y:S08]  /*dbb0*/  MUFU.EX2 R92, R155 ;  /* 0x0000009b005c7308 */ /* 0x000ff00000000800 */
[----:B------:R-:W4:Y:S01]  /*dbc0*/  MUFU.EX2 R94, R156 ;  /* 0x0000009c005e7308 */ /* 0x000f220000000800 */
[----:B------:R-:W-:Y:S01]  /*dbd0*/  FADD.FTZ R3, R224, R2 ;  /* 0x00000002e0037221 */ /* 0x000fe20000010000 */
[----:B------:R-:W-:Y:S01]  /*dbe0*/  FADD.FTZ R0, R223, R0 ;  /* 0x00000000df007221 */ /* 0x000fe20000010000 */
[----:B------:R-:W-:Y:S01]  /*dbf0*/  F2FP.F16.F32.PACK_AB R4, R112, R116 ;  /* 0x000000747004723e */ /* 0x000fe200000000ff */
[----:B------:R-:W-:Y:S01]  /*dc00*/  FADD.FTZ R2, R140, R9 ;  /* 0x000000098c027221 */ /* 0x000fe20000010000 */
[----:B---3--:R-:W-:Y:S01]  /*dc10*/  F2FP.F16.F32.PACK_AB R5, R95, R106 ;  /* 0x0000006a5f05723e */ /* 0x008fe200000000ff */
[----:B------:R-:W-:Y:S01]  /*dc20*/  FADD.FTZ R25, R195, R8 ;  /* 0x00000008c3197221 */ /* 0x000fe20000010000 */
[----:B------:R-:W-:-:S02]  /*dc30*/  F2FP.F16.F32.PACK_AB R6, R108, R113 ;  /* 0x000000716c06723e */ /* 0x000fc400000000ff */
[----:B-1----:R-:W-:Y:S01]  /*dc40*/  F2FP.F16.F32.PACK_AB R7, R105, R104 ;  /* 0x000000686907723e */ /* 0x002fe200000000ff */
[----:B------:R-:W-:Y:S01]  /*dc50*/  FADD.FTZ R24, R189, R3 ;  /* 0x00000003bd187221 */ /* 0x000fe20000010000 */
[----:B------:R-:W-:Y:S01]  /*dc60*/  FADD.FTZ R0, R181, R0 ;  /* 0x00000000b5007221 */ /* 0x000fe20000010000 */
[----:B------:R-:W-:Y:S01]  /*dc70*/  FADD.FTZ R26, R222, R2 ;  /* 0x00000002de1a7221 */ /* 0x000fe20000010000 */
[----:B------:R-:W-:Y:S01]  /*dc80*/  MOV R127, R161 ;  /* 0x000000a1007f7202 */ /* 0x000fe20000000f00 */
[----:B------:R-:W-:Y:S01]  /*dc90*/  FADD.FTZ R3, R221, R25 ;  /* 0x00000019dd037221 */ /* 0x000fe20000010000 */
[----:B------:R-:W-:Y:S01]  /*dca0*/  FADD.FTZ R2, R220, R24 ;  /* 0x00000018dc027221 */ /* 0x000fe20000010000 */
[C---:B------:R-:W-:Y:S01]  /*dcb0*/  HMMA.16816.F32 R196, R4.reuse, R28, R196 ;  /* 0x0000001c04c4723c */ /* 0x040fe200000018c4 */
[----:B------:R-:W-:Y:S01]  /*dcc0*/  F2FP.F16.F32.PACK_AB R8, R134, R200 ;  /* 0x000000c88608723e */ /* 0x000fe200000000ff */
[----:B------:R-:W-:Y:S01]  /*dcd0*/  FADD.FTZ R0, R190, R0 ;  /* 0x00000000be007221 */ /* 0x000fe20000010000 */
[----:B--2---:R-:W-:Y:S01]  /*dce0*/  F2FP.F16.F32.PACK_AB R9, R93, R117 ;  /* 0x000000755d09723e */ /* 0x004fe200000000ff */
[----:B------:R1:W-:Y:S01]  /*dcf0*/  MUFU.EX2 R118, R148 ;  /* 0x0000009400767308 */ /* 0x0003e20000000800 */
[----:B------:R-:W-:Y:S01]  /*dd00*/  F2FP.F16.F32.PACK_AB R10, R128, R122 ;  /* 0x0000007a800a723e */ /* 0x000fe200000000ff */
[----:B------:R-:W-:Y:S01]  /*dd10*/  HMMA.16816.F32 R96, R4, R30, R96 ;  /* 0x0000001e0460723c */ /* 0x000fe20000001860 */
[----:B----4-:R-:W-:Y:S01]  /*dd20*/  F2FP.F16.F32.PACK_AB R11, R94, R92 ;  /* 0x0000005c5e0b723e */ /* 0x010fe200000000ff */
[----:B------:R-:W-:Y:S01]  /*dd30*/  FADD.FTZ R3, R218, R3 ;  /* 0x00000003da037221 */ /* 0x000fe20000010000 */
[----:B------:R-:W-:-:S02]  /*dd40*/  MOV R111, R127 ;  /* 0x0000007f006f7202 */ /* 0x000fc40000000f00 */
[----:B------:R-:W-:Y:S01]  /*dd50*/  MOV R115, R171 ;  /* 0x000000ab00737202 */ /* 0x000fe20000000f00 */
[C---:B------:R-:W-:Y:S01]  /*dd60*/  HMMA.16816.F32 R88, R4.reuse, R20, R88 ;  /* 0x000000140458723c */ /* 0x040fe20000001858 */
[----:B------:R-:W-:Y:S01]  /*dd70*/  IMAD.MOV.U32 R141, RZ, RZ, R186 ;  /* 0x000000ffff8d7224 */ /* 0x000fe200078e00ba */
[----:B------:R-:W-:Y:S01]  /*dd80*/  MOV R114, R130 ;  /* 0x0000008200727202 */ /* 0x000fe20000000f00 */
[----:B------:R-:W-:Y:S01]  /*dd90*/  MUFU.EX2 R124, R143 ;  /* 0x0000008f007c7308 */ /* 0x000fe20000000800 */
[----:B------:R-:W-:Y:S01]  /*dda0*/  MOV R119, R191 ;  /* 0x000000bf00777202 */ /* 0x000fe20000000f00 */
[----:B------:R-:W-:Y:S01]  /*ddb0*/  IMAD.MOV.U32 R126, RZ, RZ, R129 ;  /* 0x000000ffff7e7224 */ /* 0x000fe200078e0081 */
[C---:B------:R-:W-:Y:S01]  /*ddc0*/  HMMA.16816.F32 R84, R4.reuse, R22, R84 ;  /* 0x000000160454723c */ /* 0x040fe20000001854 */
[----:B------:R-:W-:Y:S01]  /*ddd0*/  MOV R139, R138 ;  /* 0x0000008a008b7202 */ /* 0x000fe20000000f00 */
[----:B------:R-:W-:Y:S04]  /*dde0*/  LDSM.16.MT88.4 R152, [R216+0xb800] ;  /* 0x00b80000d898783b */ /* 0x000fe80000004200 */
[C---:B------:R-:W-:Y:S01]  /*ddf0*/  HMMA.16816.F32 R72, R4.reuse, R12, R72 ;  /* 0x0000000c0448723c */ /* 0x040fe20000001848 */
[----:B------:R2:W-:Y:S01]  /*de00*/  MUFU.EX2 R125, R142 ;  /* 0x0000008e007d7308 */ /* 0x0005e20000000800 */
[----:B------:R3:W5:Y:S04]  /*de10*/  LDL.LU R232, [R1+0x11c] ;  /* 0x00011c0001e87983 */ /* 0x0007680000300800 */
[C---:B------:R-:W-:Y:S06]  /*de20*/  HMMA.16816.F32 R80, R4.reuse, R14, R80 ;  /* 0x0000000e0450723c */ /* 0x040fec0000001850 */
[C---:B------:R-:W-:Y:S06]  /*de30*/  HMMA.16816.F32 R76, R4.reuse, R16, R76 ;  /* 0x00000010044c723c */ /* 0x040fec000000184c */
[----:B------:R-:W-:Y:S01]  /*de40*/  HMMA.16816.F32 R64, R4, R18, R64 ;  /* 0x000000120440723c */ /* 0x000fe20000001840 */
[----:B-1----:R-:W-:Y:S01]  /*de50*/  MOV R148, R194 ;  /* 0x000000c200947202 */ /* 0x002fe20000000f00 */
[----:B--2---:R-:W-:Y:S01]  /*de60*/  IMAD.MOV.U32 R142, RZ, RZ, R188 ;  /* 0x000000ffff8e7224 */ /* 0x004fe200078e00bc */
[----:B------:R-:W-:-:S03]  /*de70*/  MOV R143, R193 ;  /* 0x000000c1008f7202 */ /* 0x000fc60000000f00 */
        /* <DEDUP_REMOVED lines=10> */
[----:B------:R-:W-:Y:S01]  /*df20*/  HMMA.16816.F32 R60, R8, R20, R60 ;  /* 0x00000014083c723c */ /* 0x000fe2000000183c */
[----:B------:R-:W-:Y:S01]  /*df30*/  FADD.FTZ R2, R182, R2 ;  /* 0x00000002b6027221 */ /* 0x000fe20000010000 */
[----:B------:R-:W-:-:S04]  /*df40*/  FADD.FTZ R0, R178, R0 ;  /* 0x00000000b2007221 */ /* 0x000fc80000010000 */
[----:B------:R-:W-:Y:S01]  /*df50*/  HMMA.16816.F32 R52, R8, R22, R52 ;  /* 0x000000160834723c */ /* 0x000fe20000001834 */
[----:B------:R-:W-:Y:S01]  /*df60*/  IMAD.MOV.U32 R26, RZ, RZ, R141 ;  /* 0x000000ffff1a7224 */ /* 0x000fe200078e008d */
[----:B------:R-:W-:-:S04]  /*df70*/  MOV R24, R148 ;  /* 0x0000009400187202 */ /* 0x000fc80000000f00 */
[----:B------:R-:W-:Y:S01]  /*df80*/  HMMA.16816.F32 R44, R8, R12, R44 ;  /* 0x0000000c082c723c */ /* 0x000fe2000000182c */
[----:B------:R-:W-:-:S05]  /*df90*/  FADD.FTZ R3, R175, R3 ;  /* 0x00000003af037221 */ /* 0x000fca0000010000 */
[----:B------:R-:W-:Y:S01]  /*dfa0*/  HMMA.16816.F32 R36, R8, R14, R36 ;  /* 0x0000000e0824723c */ /* 0x000fe20000001824 */
[----:B------:R-:W-:-:S05]  /*dfb0*/  MOV R25, R119 ;  /* 0x0000007700197202 */ /* 0x000fca0000000f00 */
[C---:B------:R-:W-:Y:S01]  /*dfc0*/  HMMA.16816.F32 R40, R8.reuse, R16, R40 ;  /* 0x000000100828723c */ /* 0x040fe20000001828 */
[----:B------:R-:W-:Y:S02]  /*dfd0*/  IMAD.MOV.U32 R140, RZ, RZ, R137 ;  /* 0x000000ffff8c7224 */ /* 0x000fe400078e0089 */
[----:B------:R-:W-:Y:S01]  /*dfe0*/  FADD.FTZ R4, R114, R4 ;  /* 0x0000000472047221 */ /* 0x000fe20000010000 */
[----:B------:R-:W-:Y:S01]  /*dff0*/  IMAD.MOV.U32 R23, RZ, RZ, R142 ;  /* 0x000000ffff177224 */ /* 0x000fe200078e008e */
[----:B------:R-:W-:Y:S01]  /*e000*/  MOV R30, R143 ;  /* 0x0000008f001e7202 */ /* 0x000fe20000000f00 */
[----:B------:R-:W-:Y:S01]  /*e010*/  FADD.FTZ R0, R26, R0 ;  /* 0x000000001a007221 */ /* 0x000fe20000010000 */
[----:B------:R-:W-:Y:S01]  /*e020*/  HMMA.16816.F32 R8, R8, R18, R100 ;  /* 0x000000120808723c */ /* 0x000fe20000001864 */
        /* <DEDUP_REMOVED lines=11> */
[----:B------:R-:W-:Y:S01]  /*e0e0*/  FADD.FTZ R5, R25, R4 ;  /* 0x0000000419057221 */ /* 0x000fe20000010000 */
[----:B------:R-:W-:Y:S01]  /*e0f0*/  MOV R107, R140 ;  /* 0x0000008c006b7202 */ /* 0x000fe20000000f00 */
[----:B------:R1:W2:Y:S01]  /*e100*/  MUFU.EX2 R121, R144 ;  /* 0x0000009000797308 */ /* 0x0002a20000000800 */
        /* <DEDUP_REMOVED lines=46> */
[----:B------:R-:W4:Y:S01]  /*e3f0*/  MUFU.EX2 R20, R168 ;  /* 0x000000a800147308 */ /* 0x000f220000000800 */
[----:B------:R-:W-:Y:S01]  /*e400*/  FADD.FTZ R4, R200, R4 ;  /* 0x00000004c8047221 */ /* 0x000fe20000010000 */
[----:B------:R-:W-:Y:S01]  /*e410*/  FADD.FTZ R3, R117, R3 ;  /* 0x0000000375037221 */ /* 0x000fe20000010000 */
[----:B------:R-:W-:Y:S01]  /*e420*/  FADD.FTZ R0, R106, R0 ;  /* 0x000000006a007221 */ /* 0x000fe20000010000 */
[----:B------:R-:W-:Y:S01]  /*e430*/  FADD.FTZ R2, R116, R2 ;  /* 0x0000000274027221 */ /* 0x000fe20000010000 */
[----:B------:R-:W-:Y:S01]  /*e440*/  FADD.FTZ R4, R134, R4 ;  /* 0x0000000486047221 */ /* 0x000fe20000010000 */
[----:B------:R3:W5:Y:S02]  /*e450*/  LDL.LU R230, [R1+0x118] ;  /* 0x0001180001e67983 */ /* 0x0007640000300800 */
[----:B------:R-:W3:Y:S01]  /*e460*/  MUFU.EX2 R28, R164 ;  /* 0x000000a4001c7308 */ /* 0x000ee20000000800 */
[----:B------:R-:W-:Y:S01]  /*e470*/  FADD.FTZ R3, R93, R3 ;  /* 0x000000035d037221 */ /* 0x000fe20000010000 */
[----:B------:R-:W-:Y:S01]  /*e480*/  FADD.FTZ R0, R95, R0 ;  /* 0x000000005f007221 */ /* 0x000fe20000010000 */
[----:B------:R-:W-:-:S05]  /*e490*/  FADD.FTZ R2, R112, R2 ;  /* 0x0000000270027221 */ /* 0x000fca0000010000 */
[----:B------:R-:W3:Y:S01]  /*e4a0*/  MUFU.EX2 R35, R157 ;  /* 0x0000009d00237308 */ /* 0x000ee20000000800 */
[----:B------:R-:W-:Y:S01]  /*e4b0*/  FADD.FTZ R4, R122, R4 ;  /* 0x000000047a047221 */ /* 0x000fe20000010000 */
[----:B------:R-:W-:Y:S01]  /*e4c0*/  FADD.FTZ R3, R92, R3 ;  /* 0x000000035c037221 */ /* 0x000fe20000010000 */
[----:B------:R-:W-:Y:S05]  /*e4d0*/  LDSM.16.MT88.4 R12, [R215+0xb800] ;  /* 0x00b80000d70c783b */ /* 0x000fea0000004200 */
[----:B------:R-:W3:Y:S01]  /*e4e0*/  MUFU.EX2 R17, R169 ;  /* 0x000000a900117308 */ /* 0x000ee20000000800 */
[----:B------:R-:W-:Y:S01]  /*e4f0*/  FADD.FTZ R0, R104, R0 ;  /* 0x0000000068007221 */ /* 0x000fe20000010000 */
[----:B-1----:R-:W-:Y:S06]  /*e500*/  LDSM.16.MT88.4 R144, [R214+0xb800] ;  /* 0x00b80000d690783b */ /* 0x002fec0000004200 */
[----:B------:R-:W1:Y:S01]  /*e510*/  MUFU.EX2 R27, R165 ;  /* 0x000000a5001b7308 */ /* 0x000e620000000800 */
[----:B------:R-:W-:Y:S01]  /*e520*/  FADD.FTZ R2, R113, R2 ;  /* 0x0000000271027221 */ /* 0x000fe20000010000 */
[----:B------:R-:W-:-:S06]  /*e530*/  FADD.FTZ R4, R128, R4 ;  /* 0x0000000480047221 */ /* 0x000fcc0000010000 */
[----:B------:R-:W1:Y:S01]  /*e540*/  MUFU.EX2 R34, R158 ;  /* 0x0000009e00227308 */ /* 0x000e620000000800 */
[----:B------:R-:W-:Y:S01]  /*e550*/  FADD.FTZ R3, R94, R3 ;  /* 0x000000035e037221 */ /* 0x000fe20000010000 */
[----:B------:R-:W-:-:S06]  /*e560*/  FADD.FTZ R0, R105, R0 ;  /* 0x0000000069007221 */ /* 0x000fcc0000010000 */
[----:B------:R-:W1:Y:S01]  /*e570*/  MUFU.EX2 R16, R172 ;  /* 0x000000ac00107308 */ /* 0x000e620000000800 */
[----:B------:R-:W-:-:S07]  /*e580*/  FADD.FTZ R2, R108, R2 ;  /* 0x000000026c027221 */ /* 0x000fce0000010000 */
[----:B------:R-:W1:Y:S01]  /*e590*/  MUFU.EX2 R22, R166 ;  /* 0x000000a600167308 */ /* 0x000e620000000800 */
[----:B--2---:R-:W-:-:S07]  /*e5a0*/  FADD.FTZ R4, R121, R4 ;  /* 0x0000000479047221 */ /* 0x004fce0000010000 */
[----:B------:R-:W2:Y:S01]  /*e5b0*/  MUFU.EX2 R33, R159 ;  /* 0x0000009f00217308 */ /* 0x000ea20000000800 */
[----:B----4-:R-:W-:-:S07]  /*e5c0*/  FADD.FTZ R3, R20, R3 ;  /* 0x0000000314037221 */ /* 0x010fce0000010000 */
[----:B------:R4:W-:Y:S01]  /*e5d0*/  MUFU.EX2 R32, R160 ;  /* 0x000000a000207308 */ /* 0x0009e20000000800 */
[----:B---3--:R-:W-:Y:S01]  /*e5e0*/  FADD.FTZ R0, R28, R0 ;  /* 0x000000001c007221 */ /* 0x008fe20000010000 */
[----:B------:R3:W5:Y:S06]  /*e5f0*/  LDL.LU R229, [R1+0x114] ;  /* 0x0001140001e57983 */ /* 0x00076c0000300800 */
[----:B------:R-:W3:Y:S01]  /*e600*/  MUFU.EX2 R7, R173 ;  /* 0x000000ad00077308 */ /* 0x000ee20000000800 */
[----:B------:R-:W-:Y:S01]  /*e610*/  FADD.FTZ R2, R35, R2 ;  /* 0x0000000223027221 */ /* 0x000fe20000010000 */
[----:B------:R2:W5:Y:S04]  /*e620*/  LDL.LU R228, [R1+0x110] ;  /* 0x0001100001e47983 */ /* 0x0005680000300800 */
[----:B----4-:R-:W4:Y:S02]  /*e630*/  LDSM.16.MT88.4 R160, [R213+0xb800] ;  /* 0x00b80000d5a0783b */ /* 0x010f240000004200 */
[----:B------:R-:W3:Y:S01]  /*e640*/  MUFU.EX2 R21, R167 ;  /* 0x000000a700157308 */ /* 0x000ee20000000800 */
[----:B------:R-:W-:Y:S01]  /*e650*/  FADD.FTZ R4, R124, R4 ;  /* 0x000000047c047221 */ /* 0x000fe20000010000 */
[----:B------:R-:W-:Y:S01]  /*e660*/  FADD.FTZ R3, R17, R3 ;  /* 0x0000000311037221 */ /* 0x000fe20000010000 */
[----:B------:R4:W5:Y:S01]  /*e670*/  LDL.LU R227, [R1+0x10c] ;  /* 0x00010c0001e37983 */ /* 0x0009620000300800 */
[----:B-1----:R-:W-:Y:S01]  /*e680*/  FADD.FTZ R0, R27, R0 ;  /* 0x000000001b007221 */ /* 0x002fe20000010000 */
[----:B------:R-:W-:-:S02]  /*e690*/  FADD.FTZ R2, R34, R2 ;  /* 0x0000000222027221 */ /* 0x000fc40000010000 */
[----:B------:R1:W5:Y:S01]  /*e6a0*/  LDL.LU R226, [R1+0x108] ;  /* 0x0001080001e27983 */ /* 0x0003620000300800 */
[----:B------:R-:W-:Y:S01]  /*e6b0*/  FADD.FTZ R4, R125, R4 ;  /* 0x000000047d047221 */ /* 0x000fe20000010000 */
[----:B------:R-:W-:Y:S02]  /*e6c0*/  FADD.FTZ R3, R16, R3 ;  /* 0x0000000310037221 */ /* 0x000fe40000010000 */
[----:B------:R1:W5:Y:S01]  /*e6d0*/  LDL.LU R225, [R1+0x104] ;  /* 0x0001040001e17983 */ /* 0x0003620000300800 */
[----:B------:R-:W-:-:S03]  /*e6e0*/  FADD.FTZ R0, R22, R0 ;  /* 0x0000000016007221 */ /* 0x000fc60000010000 */
[----:B------:R1:W5:Y:S01]  /*e6f0*/  LDL.LU R224, [R1+0x100] ;  /* 0x0001000001e07983 */ /* 0x0003620000300800 */
[----:B--2---:R-:W-:-:S03]  /*e700*/  FADD.FTZ R2, R33, R2 ;  /* 0x0000000221027221 */ /* 0x004fc60000010000 */
[----:B------:R1:W5:Y:S01]  /*e710*/  LDL.LU R223, [R1+0xfc] ;  /* 0x0000fc0001df7983 */ /* 0x0003620000300800 */
[----:B------:R-:W-:-:S03]  /*e720*/  FADD.FTZ R4, R118, R4 ;  /* 0x0000000476047221 */ /* 0x000fc60000010000 */
[----:B------:R1:W5:Y:S01]  /*e730*/  LDL.LU R222, [R1+0xf8] ;  /* 0x0000f80001de7983 */ /* 0x0003620000300800 */
[----:B---3--:R-:W-:-:S03]  /*e740*/  FADD.FTZ R3, R7, R3 ;  /* 0x0000000307037221 */ /* 0x008fc60000010000 */
        /* <DEDUP_REMOVED lines=20> */
[C---:B----4-:R-:W-:Y:S06]  /*e890*/  HMMA.16816.F32 R196, R168.reuse, R160, R196 ;  /* 0x000000a0a8c4723c */ /* 0x050fec00000018c4 */
        /* <DEDUP_REMOVED lines=18> */
[----:B------:R-:W-:Y:S01]  /*e9c0*/  ULDC UR4, c[0x0][0x2d0] ;  /* 0x0000b40000047ab9 */ /* 0x000fe20000000800 */
[----:B------:R-:W-:Y:S01]  /*e9d0*/  UIADD3 UR20, UR24, -0x2, URZ ;  /* 0xfffffffe18147890 */ /* 0x000fe2000fffe03f */
[----:B------:R-:W-:Y:S01]  /*e9e0*/  ISETP.GE.AND P0, PT, R246, UR4, PT ;  /* 0x00000004f6007c0c */ /* 0x000fe2000bf06270 */
[----:B------:R-:W-:Y:S01]  /*e9f0*/  IMAD.U32 R18, RZ, RZ, UR6 ;  /* 0x00000006ff127e24 */ /* 0x000fe2000f8e00ff */
[----:B------:R-:W-:-:S04]  /*ea00*/  DEPBAR.LE SB0, 0x0 ;  /* 0x000080000000791a */ /* 0x000fc80000000000 */
[----:B------:R-:W-:Y:S01]  /*ea10*/  USHF.R.S32.HI UR22, URZ, 0x1f, UR20 ;  /* 0x0000001f3f167899 */ /* 0x000fe20008011414 */
[----:B------:R-:W-:Y:S01]  /*ea20*/  IMAD.U32 R2, RZ, RZ, UR20 ;  /* 0x00000014ff027e24 */ /* 0x000fe2000f8e00ff */
[----:B------:R-:W-:Y:S01]  /*ea30*/  UIMAD UR4, UR13, UR20, URZ ;  /* 0x000000140d0472a4 */ /* 0x000fe2000f8e023f */
[----:B------:R-:W-:Y:S01]  /*ea40*/  IMAD.U32 R6, RZ, RZ, UR6 ;  /* 0x00000006ff067e24 */ /* 0x000fe2000f8e00ff */
[----:B------:R-:W-:Y:S01]  /*ea50*/  BAR.SYNC.DEFER_BLOCKING 0x0 ;  /* 0x0000000000007b1d */ /* 0x000fe20000010000 */
[----:B------:R-:W-:Y:S01]  /*ea60*/  IMAD.U32 R0, RZ, RZ, UR7 ;  /* 0x00000007ff007e24 */ /* 0x000fe2000f8e00ff */
[----:B------:R-:W-:Y:S01]  /*ea70*/  UIMAD UR4, UR22, UR14, UR4 ;  /* 0x0000000e160472a4 */ /* 0x000fe2000f8e0204 */
[----:B------:R-:W-:Y:S01]  /*ea80*/  IMAD.U32 R16, RZ, RZ, UR6 ;  /* 0x00000006ff107e24 */ /* 0x000fe2000f8e00ff */
[----:B------:R-:W-:Y:S01]  /*ea90*/  LOP3.LUT R231, R231, 0xffffffef, RZ, 0xc0, !PT ;  /* 0xffffffefe7e77812 */ /* 0x000fe200078ec0ff */
[----:B------:R-:W-:-:S03]  /*eaa0*/  IMAD.U32 R5, RZ, RZ, UR6 ;  /* 0x00000006ff057e24 */ /* 0x000fc6000f8e00ff */
[----:B------:R-:W1:Y:S01]  /*eab0*/  @!P0 LDC.64 R22, c[0x0][0x220] ;  /* 0x00008800ff168b82 */ /* 0x000e620000000a00 */
[----:B------:R-:W-:Y:S01]  /*eac0*/  IMAD.U32 R4, RZ, RZ, UR7 ;  /* 0x00000007ff047e24 */ /* 0x000fe2000f8e00ff */
[----:B------:R-:W-:Y:S01]  /*ead0*/  VOTEU.ALL UP0, P0 ;  /* 0x00000000003f7886 */ /* 0x000fe20000000000 */
[----:B------:R-:W-:Y:S01]  /*eae0*/  IMAD.U32 R13, RZ, RZ, UR6 ;  /* 0x00000006ff0d7e24 */ /* 0x000fe2000f8e00ff */
[----:B------:R-:W-:Y:S01]  /*eaf0*/  STL [R1+0x118], R146 ;  /* 0x0001189201007387 */ /* 0x000fe20000100800 */
[----:B------:R-:W-:Y:S01]  /*eb00*/  IMAD.U32 R10, RZ, RZ, UR6 ;  /* 0x00000006ff0a7e24 */ /* 0x000fe2000f8e00ff */
[----:B------:R-:W-:Y:S01]  /*eb10*/  @P0 LOP3.LUT R231, R231, 0x10, RZ, 0xfc, !PT ;  /* 0x00000010e7e70812 */ /* 0x000fe200078efcff */
[----:B------:R-:W-:Y:S01]  /*eb20*/  @!UP0 UIMAD UR28, UR7, 0x30, URZ ;  /* 0x00000030071c88a4 */ /* 0x000fe2000f8e023f */
[----:B------:R-:W3:Y:S01]  /*eb30*/  @!P0 LDC.64 R20, c[0x0][0x220] ;  /* 0x00008800ff148b82 */ /* 0x000ee20000000a00 */
[----:B------:R-:W-:Y:S01]  /*eb40*/  @!UP0 UIMAD UR23, UR7, 0x50, URZ ;  /* 0x00000050071788a4 */ /* 0x000fe2000f8e023f */
[----:B------:R-:W-:Y:S01]  /*eb50*/  STL [R1+0x114], R145 ;  /* 0x0001149101007387 */ /* 0x000fe20000100800 */
[----:B------:R-:W-:Y:S01]  /*eb60*/  @!UP0 UIMAD UR22, UR7, 0x60, URZ ;  /* 0x00000060071688a4 */ /* 0x000fe2000f8e023f */
[----:B------:R-:W-:-:S02]  /*eb70*/  LOP3.LUT R231, R231, 0xfffffff7, RZ, 0xc0, !PT ;  /* 0xfffffff7e7e77812 */ /* 0x000fc400078ec0ff */
[----:B------:R-:W-:Y:S02]  /*eb80*/  STL [R1+0x110], R144 ;  /* 0x0001109001007387 */ /* 0x000fe40000100800 */
[----:B------:R-:W4:Y:S02]  /*eb90*/  @!P0 LDC.64 R24, c[0x0][0x220] ;  /* 0x00008800ff188b82 */ /* 0x000f240000000a00 */
[----:B------:R-:W-:Y:S04]  /*eba0*/  @P0 STS.128 [R244+0x8000], RZ ;  /* 0x008000fff4000388 */ /* 0x000fe80000000c00 */
[----:B------:R-:W-:Y:S02]  /*ebb0*/  STL [R1+0x10c], R143 ;  /* 0x00010c8f01007387 */ /* 0x000fe40000100800 */
[----:B------:R-:W4:Y:S02]  /*ebc0*/  @!P0 LDC.64 R26, c[0x0][0x220] ;  /* 0x00008800ff1a8b82 */ /* 0x000f240000000a00 */
[----:B------:R-:W-:Y:S04]  /*ebd0*/  STL [R1+0x108], R142 ;  /* 0x0001088e01007387 */ /* 0x000fe80000100800 */
[----:B------:R-:W-:Y:S02]  /*ebe0*/  STL [R1+0x104], R141 ;  /* 0x0001048d01007387 */ /* 0x000fe40000100800 */
[----:B------:R-:W4:Y:S02]  /*ebf0*/  @!P0 LDC.64 R28, c[0x0][0x220] ;  /* 0x00008800ff1c8b82 */ /* 0x000f240000000a00 */
[----:B------:R-:W-:Y:S04]  /*ec00*/  STL [R1+0x100], R140 ;  /* 0x0001008c01007387 */ /* 0x000fe80000100800 */
[----:B------:R-:W-:Y:S02]  /*ec10*/  STL [R1+0xfc], R139 ;  /* 0x0000fc8b01007387 */ /* 0x000fe40000100800 */
[----:B------:R-:W4:Y:S02]  /*ec20*/  @!P0 LDC.64 R30, c[0x0][0x220] ;  /* 0x00008800ff1e8b82 */ /* 0x000f240000000a00 */
[----:B------:R-:W-:Y:S04]  /*ec30*/  STL [R1+0xf8], R138 ;  /* 0x0000f88a01007387 */ /* 0x000fe80000100800 */
[----:B------:R-:W-:Y:S04]  /*ec40*/  STL [R1+0xf4], R137 ;  /* 0x0000f48901007387 */ /* 0x000fe80000100800 */
[----:B------:R-:W-:Y:S04]  /*ec50*/  STL [R1+0xf0], R136 ;  /* 0x0000f08801007387 */ /* 0x000fe80000100800 */
[----:B------:R-:W-:Y:S04]  /*ec60*/  STL [R1+0xec], R71 ;  /* 0x0000ec4701007387 */ /* 0x000fe80000100800 */
[----:B------:R-:W-:Y:S04]  /*ec70*/  STL [R1+0xe8], R70 ;  /* 0x0000e84601007387 */ /* 0x000fe80000100800 */
[----:B------:R-:W-:Y:S04]  /*ec80*/  STL [R1+0xe4], R69 ;  /* 0x0000e44501007387 */ /* 0x000fe80000100800 */
[----:B------:R-:W-:Y:S01]  /*ec90*/  STL [R1+0xe0], R68 ;  /* 0x0000e04401007387 */ /* 0x000fe20000100800 */
[----:B--2---:R-:W-:-:S04]  /*eca0*/  IMAD.WIDE.U32 R2, R2, UR14, R130 ;  /* 0x0000000e02027c25 */ /* 0x004fc8000f8e0082 */
[----:B------:R-:W-:Y:S01]  /*ecb0*/  VIADD R3, R3, UR4 ;  /* 0x0000000403037c36 */ /* 0x000fe20008000000 */
[-C--:B------:R-:W-:Y:S01]  /*ecc0*/  @!P0 LEA R18, P1, R18, R2.reuse, 0x6 ;  /* 0x0000000212128211 */ /* 0x080fe200078230ff */
[----:B------:R-:W-:Y:S01]  /*ecd0*/  @!P0 IMAD.MOV.U32 R8, RZ, RZ, R2 ;  /* 0x000000ffff088224 */ /* 0x000fe200078e0002 */
[----:B------:R-:W-:Y:S01]  /*ece0*/  @!P0 LEA R16, P2, R16, R2, 0x5 ;  /* 0x0000000210108211 */ /* 0x000fe200078428ff */
[----:B------:R-:W-:Y:S01]  /*ecf0*/  @!P0 IMAD.MOV.U32 R9, RZ, RZ, R3 ;  /* 0x000000ffff098224 */ /* 0x000fe200078e0003 */
[-C--:B------:R-:W-:Y:S01]  /*ed00*/  @!P0 LEA.HI.X R19, R6, R3.reuse, R0, 0x6, P1 ;  /* 0x0000000306138211 */ /* 0x080fe200008f3400 */
[----:B------:R-:W-:Y:S01]  /*ed10*/  IMAD.U32 R0, RZ, RZ, UR6 ;  /* 0x00000006ff007e24 */ /* 0x000fe2000f8e00ff */
[----:B------:R-:W-:Y:S01]  /*ed20*/  @!P0 LEA.HI.X R17, R5, R3, R4, 0x5, P2 ;  /* 0x0000000305118211 */ /* 0x000fe200010f2c04 */
[----:B------:R-:W-:Y:S01]  /*ed30*/  IMAD.U32 R4, RZ, RZ, UR6 ;  /* 0x00000006ff047e24 */ /* 0x000fe2000f8e00ff */
[----:B---3--:R-:W-:Y:S01]  /*ed40*/  @!P0 LEA R12, P2, R2, R20, 0x1 ;  /* 0x00000014020c8211 */ /* 0x008fe200078408ff */
[----:B------:R-:W-:Y:S01]  /*ed50*/  @!P0 IMAD.WIDE.U32 R8, R0, 0x50, R8 ;  /* 0x0000005000088825 */ /* 0x000fe200078e0008 */
[----:B------:R-:W-:Y:S01]  /*ed60*/  @!P0 IADD3 R0, P1, R2, UR16, RZ ;  /* 0x0000001002008c10 */ /* 0x000fe2000ff3e0ff */
[----:B------:R-:W-:-:S02]  /*ed70*/  @!UP0 UIMAD UR4, UR7, 0x70, URZ ;  /* 0x00000070070488a4 */ /* 0x000fc4000f8e023f */
[----:B------:R-:W-:Y:S01]  /*ed80*/  @!P0 IMAD.MOV.U32 R6, RZ, RZ, R2 ;  /* 0x000000ffff068224 */ /* 0x000fe200078e0002 */
[----:B------:R-:W-:Y:S01]  /*ed90*/  @!P0 IADD3.X R15, R3, UR15, RZ, P1, !PT ;  /* 0x0000000f030f8c10 */ /* 0x000fe20008ffe4ff */
[--C-:B------:R-:W-:Y:S01]  /*eda0*/  @!P0 IMAD.MOV.U32 R7, RZ, RZ, R3.reuse ;  /* 0x000000ffff078224 */ /* 0x100fe200078e0003 */
[----:B-1----:R-:W-:Y:S01]  /*edb0*/  @!P0 LEA R14, P1, R0, R22, 0x1 ;  /* 0x00000016000e8211 */ /* 0x002fe200078208ff */
[----:B------:R-:W-:Y:S02]  /*edc0*/  @!P0 IMAD.MOV.U32 R5, RZ, RZ, R3 ;  /* 0x000000ffff058224 */ /* 0x000fe400078e0003 */
[----:B------:R-:W-:Y:S01]  /*edd0*/  @!P0 IMAD.WIDE.U32 R6, R4, 0x60, R6 ;  /* 0x0000006004068825 */ /* 0x000fe200078e0006 */
[----:B------:R-:W-:Y:S02]  /*ede0*/  @!P0 LEA.HI.X R15, R0, R23, R15, 0x1, P1 ;  /* 0x00000017000f8211 */ /* 0x000fe400008f0c0f */
[----:B------:R-:W1:Y:S01]  /*edf0*/  @!P0 LDC.64 R22, c[0x0][0x220] ;  /* 0x00008800ff168b82 */ /* 0x000e620000000a00 */
[----:B------:R-:W-:-:S02]  /*ee00*/  @!P0 IMAD.MOV.U32 R4, RZ, RZ, R2 ;  /* 0x000000ffff048224 */ /* 0x000fc400078e0002 */
[----:B------:R-:W-:-:S04]  /*ee10*/  @!P0 IMAD.WIDE.U32 R10, R10, 0x30, R2 ;  /* 0x000000300a0a8825 */ /* 0x000fc800078e0002 */
[----:B------:R-:W-:Y:S01]  /*ee20*/  @!P0 IMAD.WIDE.U32 R4, R13, 0x70, R4 ;  /* 0x000000700d048825 */ /* 0x000fe200078e0004 */
[----:B------:R-:W-:Y:S02]  /*ee30*/  @!P0 LEA.HI.X R13, R2, R21, R3, 0x1, P2 ;  /* 0x00000015020d8211 */ /* 0x000fe400010f0c03 */
[----:B------:R-:W2:Y:S01]  /*ee40*/  @!P0 LDC.64 R20, c[0x0][0x220] ;  /* 0x00008800ff148b82 */ /* 0x000ea20000000a00 */
[C---:B----4-:R-:W-:Y:S01]  /*ee50*/  @!P0 LEA R2, P1, R16.reuse, R24, 0x1 ;  /* 0x0000001810028211 */ /* 0x050fe200078208ff */
[----:B------:R-:W-:Y:S01]  /*ee60*/  @!P0 VIADD R0, R11, UR28 ;  /* 0x0000001c0b008c36 */ /* 0x000fe20008000000 */
[----:B------:R-:W-:Y:S01]  /*ee70*/  @!PT LDS RZ, [RZ] ;  /* 0x00000000fffff984 */ /* 0x000fe20000000800 */
[----:B------:R-:W-:Y:S01]  /*ee80*/  @!PT LDS RZ, [RZ] ;  /* 0x00000000fffff984 */ /* 0x000fe20000000800 */
[----:B------:R-:W-:Y:S01]  /*ee90*/  @!PT LDS RZ, [RZ] ;  /* 0x00000000fffff984 */ /* 0x000fe20000000800 */
[----:B------:R3:W-:Y:S01]  /*eea0*/  @!P0 LDGSTS.E.BYPASS.LTC128B.128 [R244+0x8000], desc[UR26][R12.64] ;  /* 0x080000000cf48fae */ /* 0x0007e2000b901d5a */
[----:B------:R-:W-:Y:S01]  /*eeb0*/  @!P0 VIADD R5, R5, UR4 ;  /* 0x0000000405058c36 */ /* 0x000fe20008000000 */
[----:B------:R-:W-:Y:S02]  /*eec0*/  @!P0 LEA.HI.X R3, R16, R25, R17, 0x1, P1 ;  /* 0x0000001910038211 */ /* 0x000fe400008f0c11 */
[----:B------:R-:W-:Y:S04]  /*eed0*/  @P0 STS.128 [R244+0x8800], RZ ;  /* 0x008800fff4000388 */ /* 0x000fe80000000c00 */
        /* <DEDUP_REMOVED lines=12> */
[----:B------:R-:W-:-:S03]  /*efa0*/  @!P0 LEA R10, P2, R6, R28, 0x1 ;  /* 0x0000001c060a8211 */ /* 0x000fc600078408ff */
[----:B------:R-:W-:Y:S04]  /*efb0*/  @P0 STS.128 [R244+0x9800], RZ ;  /* 0x009800fff4000388 */ /* 0x000fe80000000c00 */
[----:B------:R-:W-:Y:S01]  /*efc0*/  @!PT LDS RZ, [RZ] ;  /* 0x00000000fffff984 */ /* 0x000fe20000000800 */
[----:B------:R-:W-:Y:S01]  /*efd0*/  @!PT LDS RZ, [RZ] ;  /* 0x00000000fffff984 */ /* 0x000fe20000000800 */
[----:B------:R-:W-:Y:S01]  /*efe0*/  @!PT LDS RZ, [RZ] ;  /* 0x00000000fffff984 */ /* 0x000fe20000000800 */
[----:B------:R4:W-:Y:S01]  /*eff0*/  @!P0 LDGSTS.E.BYPASS.LTC128B.128 [R244+0x9800], desc[UR26][R16.64] ;  /* 0x0980000010f48fae */ /* 0x0009e2000b901d5a */
[----:B---3--:R-:W-:-:S03]  /*f000*/  @!P0 LEA R12, P3, R8, R26, 0x1 ;  /* 0x0000001a080c8211 */ /* 0x008fc600078608ff */
[----:B------:R-:W-:Y:S01]  /*f010*/  @P0 STS.128 [R244+0xa000], RZ ;  /* 0x00a000fff4000388 */ /* 0x000fe20000000c00 */
[----:B------:R-:W-:Y:S02]  /*f020*/  @!P0 LEA.HI.X R13, R8, R27, R0, 0x1, P3 ;  /* 0x0000001b080d8211 */ /* 0x000fe400018f0c00 */
[----:B--2---:R-:W-:-:S04]  /*f030*/  @!P0 LEA R14, P1, R18, R20, 0x1 ;  /* 0x00000014120e8211 */ /* 0x004fc800078208ff */
[----:B------:R-:W-:Y:S01]  /*f040*/  @!P0 LEA.HI.X R15, R18, R21, R19, 0x1, P1 ;  /* 0x00000015120f8211 */ /* 0x000fe200008f0c13 */
[----:B-1----:R-:W-:Y:S01]  /*f050*/  @!P0 VIADD R3, R7, UR22 ;  /* 0x0000001607038c36 */ /* 0x002fe20008000000 */
[----:B------:R-:W-:-:S03]  /*f060*/  @!P0 LEA R2, P1, R4, R30, 0x1 ;  /* 0x0000001e04028211 */ /* 0x000fc600078208ff */
[----:B------:R-:W-:Y:S01]  /*f070*/  @!PT LDS RZ, [RZ] ;  /* 0x00000000fffff984 */ /* 0x000fe20000000800 */
[----:B------:R-:W-:Y:S01]  /*f080*/  @!PT LDS RZ, [RZ] ;  /* 0x00000000fffff984 */ /* 0x000fe20000000800 */
[----:B------:R-:W-:Y:S01]  /*f090*/  @!PT LDS RZ, [RZ] ;  /* 0x00000000fffff984 */ /* 0x000fe20000000800 */
[----:B------:R-:W-:Y:S01]  /*f0a0*/  @!P0 LDGSTS.E.BYPASS.LTC128B.128 [R244+0xa000], desc[UR26][R14.64] ;  /* 0x0a0000000ef48fae */ /* 0x000fe2000b901d5a */
[----:B------:R-:W-:-:S03]  /*f0b0*/  @!P0 LEA.HI.X R11, R6, R29, R3, 0x1, P2 ;  /* 0x0000001d060b8211 */ /* 0x000fc600010f0c03 */
[----:B------:R-:W-:Y:S01]  /*f0c0*/  @P0 STS.128 [R244+0xa800], RZ ;  /* 0x00a800fff4000388 */ /* 0x000fe20000000c00 */
[----:B------:R-:W-:-:S03]  /*f0d0*/  @!P0 LEA.HI.X R3, R4, R31, R5, 0x1, P1 ;  /* 0x0000001f04038211 */ /* 0x000fc600008f0c05 */
        /* <DEDUP_REMOVED lines=14> */
[----:B----45:R-:W-:Y:S04]  /*f1c0*/  LDSM.16.M88.4 R16, [R219] ;  /* 0x00000000db10783b */ /* 0x030fe80000000200 */
[----:B------:R-:W4:Y:S04]  /*f1d0*/  LDSM.16.M88.4 R40, [R212+0x4000] ;  /* 0x00400000d428783b */ /* 0x000f280000000200 */
[----:B------:R-:W-:Y:S04]  /*f1e0*/  LDSM.16.M88.4 R24, [R218+0x4000] ;  /* 0x00400000da18783b */ /* 0x000fe80000000200 */
[----:B-1----:R-:W1:Y:S04]  /*f1f0*/  LDSM.16.M88.4 R12, [R219+0x2000] ;  /* 0x00200000db0c783b */ /* 0x002e680000000200 */
[----:B--2---:R-:W-:Y:S04]  /*f200*/  LDSM.16.M88.4 R8, [R222] ;  /* 0x00000000de08783b */ /* 0x004fe80000000200 */
[----:B------:R-:W2:Y:S04]  /*f210*/  LDSM.16.M88.4 R80, [R212+0x5800] ;  /* 0x00580000d450783b */ /* 0x000ea80000000200 */
[----:B------:R-:W3:Y:S04]  /*f220*/  LDSM.16.M88.4 R64, [R212+0x7000] ;  /* 0x00700000d440783b */ /* 0x000ee80000000200 */
[----:B------:R-:W3:Y:S04]  /*f230*/  LDSM.16.M88.4 R32, [R212+0x4800] ;  /* 0x00480000d420783b */ /* 0x000ee80000000200 */
[----:B------:R-:W3:Y:S04]  /*f240*/  LDSM.16.M88.4 R4, [R222+0x2000] ;  /* 0x00200000de04783b */ /* 0x000ee80000000200 */
[----:B------:R-:W3:Y:S04]  /*f250*/  LDSM.16.M88.4 R84, [R212+0x5000] ;  /* 0x00500000d454783b */ /* 0x000ee80000000200 */
[----:B------:R-:W3:Y:S01]  /*f260*/  LDSM.16.M88.4 R48, [R218+0x5800] ;  /* 0x00580000da30783b */ /* 0x000ee20000000200 */
[-C--:B----4-:R-:W-:Y:S03]  /*f270*/  HMMA.16816.F32 R28, R16, R40.reuse, RZ ;  /* 0x00000028101c723c */ /* 0x090fe600000018ff */
[----:B------:R-:W-:Y:S04]  /*f280*/  LDSM.16.M88.4 R76, [R212+0x6000] ;  /* 0x00600000d44c783b */ /* 0x000fe80000000200 */
[----:B------:R-:W-:Y:S01]  /*f290*/  LDSM.16.M88.4 R56, [R212+0x7800] ;  /* 0x00780000d438783b */ /* 0x000fe20000000200 */
[----:B-1----:R-:W-:Y:S03]  /*f2a0*/  HMMA.16816.F32 R20, R12, R40, RZ ;  /* 0x000000280c14723c */ /* 0x002fe600000018ff */
[----:B------:R-:W-:Y:S04]  /*f2b0*/  LDSM.16.M88.4 R60, [R218+0x4800] ;  /* 0x00480000da3c783b */ /* 0x000fe80000000200 */
[----:B------:R-:W-:Y:S01]  /*f2c0*/  LDSM.16.M88.4 R52, [R218+0x5000] ;  /* 0x00500000da34783b */ /* 0x000fe20000000200 */
[C---:B--2---:R-:W-:Y:S03]  /*f2d0*/  HMMA.16816.F32 R124, R16.reuse, R80, RZ ;  /* 0x00000050107c723c */ /* 0x044fe600000018ff */
[----:B------:R-:W-:Y:S04]  /*f2e0*/  LDSM.16.M88.4 R44, [R218+0x6000] ;  /* 0x00600000da2c783b */ /* 0x000fe80000000200 */
[----:B------:R-:W-:Y:S01]  /*f2f0*/  LDSM.16.M88.4 R72, [R212+0x6800] ;  /* 0x00680000d448783b */ /* 0x000fe20000000200 */
[----:B---3--:R-:W-:Y:S03]  /*f300*/  HMMA.16816.F32 R100, R16, R64, RZ ;  /* 0x000000401064723c */ /* 0x008fe600000018ff */
[----:B------:R-:W0:Y:S03]  /*f310*/  LDGDEPBAR ;  /* 0x00000000000079af */ /* 0x000e260000000000 */
[----:B------:R-:W-:Y:S01]  /*f320*/  HMMA.16816.F32 R248, R8, R24, R28 ;  /* 0x0000001808f8723c */ /* 0x000fe2000000181c */
[----:B------:R-:W1:Y:S05]  /*f330*/  LDSM.16.M88.4 R28, [R218+0x7000] ;  /* 0x00700000da1c783b */ /* 0x000e6a0000000200 */
[----:B------:R-:W-:Y:S06]  /*f340*/  HMMA.16816.F32 R36, R16, R32, RZ ;  /* 0x000000201024723c */ /* 0x000fec00000018ff */
[----:B------:R-:W-:Y:S01]  /*f350*/  HMMA.16816.F32 R200, R4, R24, R20 ;  /* 0x0000001804c8723c */ /* 0x000fe20000001814 */
[----:B------:R-:W2:Y:S05]  /*f360*/  LDSM.16.M88.4 R20, [R218+0x7800] ;  /* 0x00780000da14783b */ /* 0x000eaa0000000200 */
[----:B------:R-:W-:Y:S06]  /*f370*/  HMMA.16816.F32 R132, R16, R84, RZ ;  /* 0x000000541084723c */ /* 0x000fec00000018ff */
[----:B------:R-:W-:Y:S06]  /*f380*/  HMMA.16816.F32 R124, R8, R48, R124 ;  /* 0x00000030087c723c */ /* 0x000fec000000187c */
[C---:B------:R-:W-:Y:S06]  /*f390*/  HMMA.16816.F32 R120, R12.reuse, R80, RZ ;  /* 0x000000500c78723c */ /* 0x040fec00000018ff */
[C---:B------:R-:W-:Y:S06]  /*f3a0*/  HMMA.16816.F32 R88, R12.reuse, R32, RZ ;  /* 0x000000200c58723c */ /* 0x040fec00000018ff */
[----:B------:R-:W-:Y:S06]  /*f3b0*/  HMMA.16816.F32 R128, R12, R84, RZ ;  /* 0x000000540c80723c */ /* 0x000fec00000018ff */
[----:B-1----:R-:W-:Y:S01]  /*f3c0*/  HMMA.16816.F32 R100, R8, R28, R100 ;  /* 0x0000001c0864723c */ /* 0x002fe20000001864 */
[----:B------:R-:W-:-:S05]  /*f3d0*/  IMAD.MOV.U32 R144, RZ, RZ, R124 ;  /* 0x000000ffff907224 */ /* 0x000fca00078e007c */
[C---:B------:R-:W-:Y:S06]  /*f3e0*/  HMMA.16816.F32 R112, R12.reuse, R76, RZ ;  /* 0x0000004c0c70723c */ /* 0x040fec00000018ff */
[----:B------:R-:W-:Y:S06]  /*f3f0*/  HMMA.16816.F32 R96, R12, R64, RZ ;  /* 0x000000400c60723c */ /* 0x000fec00000018ff */
[----:B------:R-:W-:Y:S06]  /*f400*/  HMMA.16816.F32 R92, R16, R56, RZ ;  /* 0x00000038105c723c */ /* 0x000fec00000018ff */
[----:B------:R-:W-:Y:S01]  /*f410*/  HMMA.16816.F32 R68, R8, R60, R36 ;  /* 0x0000003c0844723c */ /* 0x000fe20000001824 */
[----:B------:R-:W1:Y:S01]  /*f420*/  LDSM.16.M88.4 R36, [R218+0x6800] ;  /* 0x00680000da24783b */ /* 0x000e620000000200 */
[----:B------:R-:W-:-:S02]  /*f430*/  IMAD.MOV.U32 R65, RZ, RZ, R101 ;  /* 0x000000ffff417224 */ /* 0x000fc400078e0065 */
[----:B------:R-:W-:Y:S02]  /*f440*/  IMAD.MOV.U32 R64, RZ, RZ, R102 ;  /* 0x000000ffff407224 */ /* 0x000fe400078e0066 */
[----:B------:R-:W-:Y:S01]  /*f450*/  HMMA.16816.F32 R136, R8, R52, R132 ;  /* 0x000000340888723c */ /* 0x000fe20000001884 */
[----:B------:R-:W-:Y:S02]  /*f460*/  IMAD.MOV.U32 R41, RZ, RZ, R103 ;  /* 0x000000ffff297224 */ /* 0x000fe400078e0067 */
[----:B------:R-:W-:-:S03]  /*f470*/  IMAD.MOV.U32 R40, RZ, RZ, R100 ;  /* 0x000000ffff287224 */ /* 0x000fc600078e0064 */
[----:B------:R-:W-:Y:S01]  /*f480*/  HMMA.16816.F32 R204, R4, R60, R88 ;  /* 0x0000003c04cc723c */ /* 0x000fe20000001858 */
[----:B------:R-:W-:Y:S02]  /*f490*/  IMAD.MOV.U32 R135, RZ, RZ, R125 ;  /* 0x000000ffff877224 */ /* 0x000fe400078e007d */
[----:B------:R-:W-:Y:S02]  /*f4a0*/  IMAD.MOV.U32 R134, RZ, RZ, R126 ;  /* 0x000000ffff867224 */ /* 0x000fe400078e007e */
[----:B------:R-:W-:Y:S01]  /*f4b0*/  IMAD.MOV.U32 R133, RZ, RZ, R127 ;  /* 0x000000ffff857224 */ /* 0x000fe200078e007f */
[----:B------:R-:W-:Y:S06]  /*f4c0*/  HMMA.16816.F32 R116, R16, R76, RZ ;  /* 0x0000004c1074723c */ /* 0x000fec00000018ff */
[C---:B------:R-:W-:Y:S06]  /*f4d0*/  HMMA.16816.F32 R124, R4.reuse, R48, R120 ;  /* 0x00000030047c723c */ /* 0x040fec0000001878 */
[----:B------:R-:W-:Y:S01]  /*f4e0*/  HMMA.16816.F32 R128, R4, R52, R128 ;  /* 0x000000340480723c */ /* 0x000fe20000001880 */
[----:B------:R-:W-:-:S02]  /*f4f0*/  IMAD.MOV.U32 R252, RZ, RZ, R136 ;  /* 0x000000fffffc7224 */ /* 0x000fc400078e0088 */
[----:B------:R-:W-:Y:S02]  /*f500*/  IMAD.MOV.U32 R245, RZ, RZ, R137 ;  /* 0x000000fffff57224 */ /* 0x000fe400078e0089 */
[----:B------:R-:W-:Y:S01]  /*f510*/  IMAD.MOV.U32 R211, RZ, RZ, R138 ;  /* 0x000000ffffd37224 */ /* 0x000fe200078e008a */
[----:B------:R-:W-:Y:S01]  /*f520*/  HMMA.16816.F32 R88, R12, R56, RZ ;  /* 0x000000380c58723c */ /* 0x000fe200000018ff */
[----:B------:R-:W-:-:S05]  /*f530*/  IMAD.MOV.U32 R210, RZ, RZ, R139 ;  /* 0x000000ffffd27224 */ /* 0x000fca00078e008b */
[----:B------:R-:W-:Y:S06]  /*f540*/  HMMA.16816.F32 R112, R4, R44, R112 ;  /* 0x0000002c0470723c */ /* 0x000fec0000001870 */
[----:B------:R-:W-:Y:S01]  /*f550*/  HMMA.16816.F32 R100, R12, R82, RZ ;  /* 0x000000520c64723c */ /* 0x000fe200000018ff */
        /* <DEDUP_REMOVED lines=10> */
[----:B------:R-:W-:Y:S01]  /*f600*/  HMMA.16816.F32 R96, R4, R28, R96 ;  /* 0x0000001c0460723c */ /* 0x000fe20000001860 */
[----:B------:R-:W-:Y:S02]  /*f610*/  IMAD.MOV.U32 R3, RZ, RZ, R113 ;  /* 0x000000ffff037224 */ /* 0x000fe400078e0071 */
[----:B------:R-:W-:Y:S02]  /*f620*/  IMAD.MOV.U32 R2, RZ, RZ, R114 ;  /* 0x000000ffff027224 */ /* 0x000fe400078e0072 */
[----:B------:R-:W-:Y:S01]  /*f630*/  IMAD.MOV.U32 R0, RZ, RZ, R115 ;  /* 0x000000ffff007224 */ /* 0x000fe200078e0073 */
[C---:B--2---:R-:W-:Y:S06]  /*f640*/  HMMA.16816.F32 R92, R8.reuse, R20, R92 ;  /* 0x00000014085c723c */ /* 0x044fec000000185c */
[----:B------:R-:W-:Y:S06]  /*f650*/  HMMA.16816.F32 R124, R8, R44, R116 ;  /* 0x0000002c087c723c */ /* 0x000fec0000001874 */
[----:B------:R-:W-:Y:S01]  /*f660*/  HMMA.16816.F32 R140, R4, R20, R88 ;  /* 0x00000014048c723c */ /* 0x000fe20000001858 */
[----:B------:R-:W-:-:S05]  /*f670*/  IMAD.MOV.U32 R116, RZ, RZ, R112 ;  /* 0x000000ffff747224 */ /* 0x000fca00078e0070 */
[----:B------:R-:W-:Y:S01]  /*f680*/  HMMA.16816.F32 R128, R4, R50, R100 ;  /* 0x000000320480723c */ /* 0x000fe20000001864 */
[----:B------:R-:W-:Y:S02]  /*f690*/  IMAD.MOV.U32 R20, RZ, RZ, R40 ;  /* 0x000000ffff147224 */ /* 0x000fe400078e0028 */
[----:B------:R-:W-:Y:S02]  /*f6a0*/  IMAD.MOV.U32 R29, RZ, RZ, R98 ;  /* 0x000000ffff1d7224 */ /* 0x000fe400078e0062 */
[----:B------:R-:W-:Y:S01]  /*f6b0*/  IMAD.MOV.U32 R28, RZ, RZ, R99 ;  /* 0x000000ffff1c7224 */ /* 0x000fe200078e0063 */
[-C--:B-1----:R-:W-:Y:S01]  /*f6c0*/  HMMA.16816.F32 R108, R8, R36.reuse, R108 ;  /* 0x00000024086c723c */ /* 0x082fe2000000186c */
[----:B------:R-:W-:Y:S02]  /*f6d0*/  IMAD.MOV.U32 R103, RZ, RZ, R41 ;  /* 0x000000ffff677224 */ /* 0x000fe400078e0029 */
[----:B------:R-:W-:Y:S02]  /*f6e0*/  IMAD.MOV.U32 R24, RZ, RZ, R92 ;  /* 0x000000ffff187224 */ /* 0x000fe400078e005c */
[----:B------:R-:W-:Y:S01]  /*f6f0*/  IMAD.MOV.U32 R25, RZ, RZ, R93 ;  /* 0x000000ffff197224 */ /* 0x000fe200078e005d */
[----:B------:R-:W-:Y:S01]  /*f700*/  HMMA.16816.F32 R104, R4, R36, R104 ;  /* 0x000000240468723c */ /* 0x000fe20000001868 */
[----:B------:R-:W-:-:S02]  /*f710*/  IMAD.MOV.U32 R33, RZ, RZ, R94 ;  /* 0x000000ffff217224 */ /* 0x000fc400078e005e */
[----:B------:R-:W-:Y:S02]  /*f720*/  IMAD.MOV.U32 R32, RZ, RZ, R95 ;  /* 0x000000ffff207224 */ /* 0x000fe400078e005f */
[----:B------:R-:W-:Y:S01]  /*f730*/  IMAD.MOV.U32 R132, RZ, RZ, R124 ;  /* 0x000000ffff847224 */ /* 0x000fe200078e007c */
[-C--:B------:R-:W-:Y:S01]  /*f740*/  HMMA.16816.F32 R112, R12, R42.reuse, RZ ;  /* 0x0000002a0c70723c */ /* 0x080fe200000018ff */
        /* <DEDUP_REMOVED lines=21> */
[----:B------:R-:W-:-:S03]  /*f8a0*/  IMAD.MOV.U32 R101, RZ, RZ, R28 ;  /* 0x000000ffff657224 */ /* 0x000fc600078e001c */
[----:B------:R-:W-:Y:S01]  /*f8b0*/  HMMA.16816.F32 R108, R12, R34, RZ ;  /* 0x000000220c6c723c */ /* 0x000fe200000018ff */
[----:B------:R-:W-:Y:S02]  /*f8c0*/  IMAD.MOV.U32 R26, RZ, RZ, R33 ;  /* 0x000000ffff1a7224 */ /* 0x000fe400078e0021 */
[----:B------:R-:W-:-:S03]  /*f8d0*/  IMAD.MOV.U32 R27, RZ, RZ, R32 ;  /* 0x000000ffff1b7224 */ /* 0x000fc600078e0020 */
[C---:B------:R-:W-:Y:S06]  /*f8e0*/  HMMA.16816.F32 R104, R12.reuse, R86, RZ ;  /* 0x000000560c68723c */ /* 0x040fec00000018ff */
[----:B------:R-:W-:Y:S06]  /*f8f0*/  HMMA.16816.F32 R88, R12, R66, RZ ;  /* 0x000000420c58723c */ /* 0x000fec00000018ff */
[C---:B------:R-:W-:Y:S06]  /*f900*/  HMMA.16816.F32 R136, R4.reuse, R46, R96 ;  /* 0x0000002e0488723c */ /* 0x040fec0000001860 */
[----:B------:R-:W-:Y:S01]  /*f910*/  HMMA.16816.F32 R92, R4, R38, R92 ;  /* 0x00000026045c723c */ /* 0x000fe2000000185c */
[----:B------:R-:W-:-:S02]  /*f920*/  IMAD.MOV.U32 R98, RZ, RZ, R134 ;  /* 0x000000ffff627224 */ /* 0x000fc400078e0086 */
[----:B------:R-:W-:-:S03]  /*f930*/  IMAD.MOV.U32 R99, RZ, RZ, R133 ;  /* 0x000000ffff637224 */ /* 0x000fc600078e0085 */
[----:B------:R-:W-:Y:S06]  /*f940*/  HMMA.16816.F32 R12, R12, R58, RZ ;  /* 0x0000003a0c0c723c */ /* 0x000fec00000018ff */
        /* <DEDUP_REMOVED lines=14> */
[----:B------:R-:W-:Y:S06]  /*fa30*/  HMMA.16816.F32 R16, R16, R58, RZ ;  /* 0x0000003a1010723c */ /* 0x000fec00000018ff */
[C---:B------:R-:W-:Y:S06]  /*fa40*/  HMMA.16816.F32 R108, R4.reuse, R62, R108 ;  /* 0x0000003e046c723c */ /* 0x040fec000000186c */
[C---:B------:R-:W-:Y:S06]  /*fa50*/  HMMA.16816.F32 R104, R4.reuse, R54, R104 ;  /* 0x000000360468723c */ /* 0x040fec0000001868 */
[C---:B------:R-:W-:Y:S06]  /*fa60*/  HMMA.16816.F32 R92, R4.reuse, R30, R88 ;  /* 0x0000001e045c723c */ /* 0x040fec0000001858 */
[----:B------:R-:W-:Y:S01]  /*fa70*/  HMMA.16816.F32 R136, R4, R22, R12 ;  /* 0x000000160488723c */ /* 0x000fe2000000180c */
[----:B------:R-:W-:Y:S01]  /*fa80*/  LDSM.16.M88.4 R4, [R220+0x2000] ;  /* 0x00200000dc04783b */ /* 0x000fe20000000200 */
[----:B------:R-:W-:-:S02]  /*fa90*/  IMAD.MOV.U32 R90, RZ, RZ, R118 ;  /* 0x000000ffff5a7224 */ /* 0x000fc400078e0076 */
[----:B------:R-:W-:Y:S01]  /*faa0*/  IMAD.MOV.U32 R91, RZ, RZ, R117 ;  /* 0x000000ffff5b7224 */ /* 0x000fe200078e0075 */
[----:B------:R-:W1:Y:S01]  /*fab0*/  LDSM.16.M88.4 R12, [R223] ;  /* 0x00000000df0c783b */ /* 0x000e620000000200 */
[C---:B------:R-:W-:Y:S06]  /*fac0*/  HMMA.16816.F32 R32, R8.reuse, R62, R32 ;  /* 0x0000003e0820723c */ /* 0x040fec0000001820 */
[----:B------:R-:W-:Y:S01]  /*fad0*/  HMMA.16816.F32 R84, R8, R54, R84 ;  /* 0x000000360854723c */ /* 0x000fe20000001854 */
[----:B------:R-:W-:Y:S02]  /*fae0*/  IMAD.MOV.U32 R62, RZ, RZ, R97 ;  /* 0x000000ffff3e7224 */ /* 0x000fe400078e0061 */
[----:B------:R-:W-:-:S02]  /*faf0*/  IMAD.MOV.U32 R97, RZ, RZ, R135 ;  /* 0x000000ffff617224 */ /* 0x000fc400078e0087 */
[----:B------:R-:W-:Y:S01]  /*fb00*/  IMAD.MOV.U32 R63, RZ, RZ, R96 ;  /* 0x000000ffff3f7224 */ /* 0x000fe200078e0060 */
[C---:B------:R-:W-:Y:S01]  /*fb10*/  HMMA.16816.F32 R80, R8.reuse, R50, R80 ;  /* 0x000000320850723c */ /* 0x040fe20000001850 */
[----:B------:R-:W-:Y:S02]  /*fb20*/  IMAD.MOV.U32 R89, RZ, RZ, R94 ;  /* 0x000000ffff597224 */ /* 0x000fe400078e005e */
[----:B------:R-:W-:Y:S02]  /*fb30*/  IMAD.MOV.U32 R88, RZ, RZ, R95 ;  /* 0x000000ffff587224 */ /* 0x000fe400078e005f */
[----:B------:R-:W-:Y:S01]  /*fb40*/  IMAD.MOV.U32 R54, RZ, RZ, R125 ;  /* 0x000000ffff367224 */ /* 0x000fe200078e007d */
        /* <DEDUP_REMOVED lines=12> */
[----:B------:R-:W-:Y:S01]  /*fc10*/  HMMA.16816.F32 R16, R8, R22, R16 ;  /* 0x000000160810723c */ /* 0x000fe20000001810 */
[----:B------:R-:W2:Y:S01]  /*fc20*/  LDSM.16.M88.4 R8, [R220] ;  /* 0x00000000dc08783b */ /* 0x000ea20000000200 */
[----:B------:R-:W-:Y:S02]  /*fc30*/  IMAD.MOV.U32 R30, RZ, RZ, R89 ;  /* 0x000000ffff1e7224 */ /* 0x000fe400078e0059 */
[----:B------:R-:W-:Y:S02]  /*fc40*/  IMAD.MOV.U32 R31, RZ, RZ, R88 ;  /* 0x000000ffff1f7224 */ /* 0x000fe400078e0058 */
[----:B-1----:R-:W-:Y:S01]  /*fc50*/  HMMA.16816.F32 R56, R4, R12, R200 ;  /* 0x0000000c0438723c */ /* 0x002fe200000018c8 */
[----:B------:R-:W-:Y:S02]  /*fc60*/  IMAD.MOV.U32 R22, RZ, RZ, R102 ;  /* 0x000000ffff167224 */ /* 0x000fe400078e0066 */
[----:B------:R-:W-:-:S02]  /*fc70*/  IMAD.MOV.U32 R23, RZ, RZ, R103 ;  /* 0x000000ffff177224 */ /* 0x000fc400078e0067 */
[----:B------:R-:W-:Y:S02]  /*fc80*/  IMAD.MOV.U32 R102, RZ, RZ, R121 ;  /* 0x000000ffff667224 */ /* 0x000fe400078e0079 */
[----:B------:R-:W-:Y:S02]  /*fc90*/  IMAD.MOV.U32 R103, RZ, RZ, R120 ;  /* 0x000000ffff677224 */ /* 0x000fe400078e0078 */
[----:B------:R-:W-:Y:S02]  /*fca0*/  IMAD.MOV.U32 R120, RZ, RZ, R209 ;  /* 0x000000ffff787224 */ /* 0x000fe400078e00d1 */
[----:B------:R-:W-:Y:S02]  /*fcb0*/  IMAD.MOV.U32 R121, RZ, RZ, R208 ;  /* 0x000000ffff797224 */ /* 0x000fe400078e00d0 */
[----:B------:R-:W-:Y:S01]  /*fcc0*/  HMMA.16816.F32 R208, R4, R14, R112 ;  /* 0x0000000e04d0723c */ /* 0x000fe20000001870 */
[----:B------:R-:W-:Y:S02]  /*fcd0*/  IMAD.MOV.U32 R88, RZ, RZ, R132 ;  /* 0x000000ffff587224 */ /* 0x000fe400078e0084 */
[----:B------:R-:W-:-:S02]  /*fce0*/  IMAD.MOV.U32 R89, RZ, RZ, R119 ;  /* 0x000000ffff597224 */ /* 0x000fc400078e0077 */
[----:B------:R-:W-:Y:S02]  /*fcf0*/  IMAD.MOV.U32 R100, RZ, RZ, R123 ;  /* 0x000000ffff647224 */ /* 0x000fe400078e007b */
[----:B------:R-:W-:Y:S02]  /*fd00*/  IMAD.MOV.U32 R112, RZ, RZ, R116 ;  /* 0x000000ffff707224 */ /* 0x000fe400078e0074 */
[----:B------:R-:W-:Y:S02]  /*fd10*/  IMAD.MOV.U32 R101, RZ, RZ, R122 ;  /* 0x000000ffff657224 */ /* 0x000fe400078e007a */
[----:B------:R-:W-:Y:S02]  /*fd20*/  IMAD.MOV.U32 R124, RZ, RZ, R252 ;  /* 0x000000ffff7c7224 */ /* 0x000fe400078e00fc */
[----:B------:R-:W-:Y:S01]  /*fd30*/  IMAD.MOV.U32 R125, RZ, RZ, R245 ;  /* 0x000000ffff7d7224 */ /* 0x000fe200078e00f5 */
[----:B------:R-:W1:Y:S01]  /*fd40*/  S2R R252, SR_TID.X ;  /* 0x0000000000fc7919 */ /* 0x000e620000002100 */
[----:B------:R-:W-:-:S02]  /*fd50*/  IMAD.MOV.U32 R122, RZ, RZ, R146 ;  /* 0x000000ffff7a7224 */ /* 0x000fc400078e0092 */
[----:B------:R-:W-:Y:S02]  /*fd60*/  IMAD.MOV.U32 R123, RZ, RZ, R145 ;  /* 0x000000ffff7b7224 */ /* 0x000fe400078e0091 */
[----:B------:R-:W-:Y:S02]  /*fd70*/  IMAD.MOV.U32 R28, RZ, RZ, R92 ;  /* 0x000000ffff1c7224 */ /* 0x000fe400078e005c */
[----:B------:R-:W-:Y:S01]  /*fd80*/  IMAD.MOV.U32 R29, RZ, RZ, R93 ;  /* 0x000000ffff1d7224 */ /* 0x000fe200078e005d */
[C---:B--2---:R-:W-:Y:S01]  /*fd90*/  HMMA.16816.F32 R248, R8.reuse, R12, R248 ;  /* 0x0000000c08f8723c */ /* 0x044fe200000018f8 */
[----:B------:R-:W-:Y:S02]  /*fda0*/  IMAD.MOV.U32 R96, RZ, RZ, R144 ;  /* 0x000000ffff607224 */ /* 0x000fe400078e0090 */
[----:B------:R-:W-:Y:S02]  /*fdb0*/  IMAD.MOV.U32 R113, RZ, RZ, R3 ;  /* 0x000000ffff717224 */ /* 0x000fe400078e0003 */
[----:B------:R-:W-:Y:S01]  /*fdc0*/  IMAD.MOV.U32 R114, RZ, RZ, R2 ;  /* 0x000000ffff727224 */ /* 0x000fe200078e0002 */
[----:B------:R-:W-:Y:S01]  /*fdd0*/  HMMA.16816.F32 R200, R8, R14, R40 ;  /* 0x0000000e08c8723c */ /* 0x000fe20000001828 */
[----:B------:R-:W2:Y:S01]  /*fde0*/  LDSM.16.M88.4 R12, [R230] ;  /* 0x00000000e60c783b */ /* 0x000ea20000000200 */
[----:B------:R-:W-:-:S02]  /*fdf0*/  IMAD.MOV.U32 R115, RZ, RZ, R0 ;  /* 0x000000ffff737224 */ /* 0x000fc400078e0000 */
[----:B------:R-:W-:Y:S02]  /*fe00*/  IMAD.U32 R0, RZ, RZ, UR20 ;  /* 0x00000014ff007e24 */ /* 0x000fe4000f8e00ff */
[----:B-1----:R-:W-:-:S05]  /*fe10*/  IMAD.SHL.U32 R252, R252, 0x2, RZ ;  /* 0x00000002fcfc7824 */ /* 0x002fca00078e00ff */
[----:B------:R-:W-:-:S05]  /*fe20*/  LOP3.LUT R252, R252, 0x6, RZ, 0xc0, !PT ;  /* 0x00000006fcfc7812 */ /* 0x000fca00078ec0ff */
[----:B------:R-:W-:-:S04]  /*fe30*/  IMAD R0, R0, 0x80, R252 ;  /* 0x0000008000007824 */ /* 0x000fc800078e02fc */
[--C-:B------:R-:W-:Y:S02]  /*fe40*/  IMAD.IADD R3, R237, 0x1, -R0.reuse ;  /* 0x00000001ed037824 */ /* 0x100fe400078e0a00 */
[----:B------:R-:W-:Y:S01]  /*fe50*/  IMAD.IADD R2, R238, 0x1, -R0 ;  /* 0x00000001ee027824 */ /* 0x000fe200078e0a00 */
        /* <DEDUP_REMOVED lines=66> */
[----:B------:R-:W1:-:S15]  /*10280*/  LDSM.16.M88.4 R12, [R217+0x3000] ;  /* 0x00300000d90c783b */ /* 0x000e5e0000000200 */
[----:B------:R-:W-:-:S02]  /*10290*/  NOP ;  /* 0x0000000000007918 */ /* 0x000fc40000000000 */
[----:B------:R-:W-:Y:S02]  /*102a0*/  IMAD.MOV.U32 R146, RZ, RZ, R45 ;  /* 0x000000ffff927224 */ /* 0x000fe400078e002d */
[----:B------:R-:W-:Y:S02]  /*102b0*/  IMAD.MOV.U32 R145, RZ, RZ, R47 ;  /* 0x000000ffff917224 */ /* 0x000fe400078e002f */
[----:B------:R-:W-:Y:S02]  /*102c0*/  IMAD.MOV.U32 R248, RZ, RZ, R46 ;  /* 0x000000fffff87224 */ /* 0x000fe400078e002e */
[----:B------:R-:W-:Y:S01]  /*102d0*/  IMAD.MOV.U32 R245, RZ, RZ, R44 ;  /* 0x000000fffff57224 */ /* 0x000fe200078e002c */
[-C--:B-1----:R-:W-:Y:S06]  /*102e0*/  HMMA.16816.F32 R40, R8, R12.reuse, R40 ;  /* 0x0000000c0828723c */ /* 0x082fec0000001828 */
[C---:B------:R-:W-:Y:S06]  /*102f0*/  HMMA.16816.F32 R36, R4.reuse, R12, R36 ;  /* 0x0000000c0424723c */ /* 0x040fec0000001824 */
[-C--:B------:R-:W-:Y:S06]  /*10300*/  HMMA.16816.F32 R32, R4, R14.reuse, R32 ;  /* 0x0000000e0420723c */ /* 0x080fec0000001820 */
[----:B------:R-:W-:Y:S01]  /*10310*/  HMMA.16816.F32 R64, R8, R14, R64 ;  /* 0x0000000e0840723c */ /* 0x000fe20000001840 */
[----:B------:R-:W1:Y:S01]  /*10320*/  LDSM.16.M88.4 R12, [R217+0x3800] ;  /* 0x00380000d90c783b */ /* 0x000e620000000200 */
[----:B------:R-:W-:Y:S01]  /*10330*/  UISETP.GT.AND UP1, UPT, UR20, UR10, UPT ;  /* 0x0000000a1400728c */ /* 0x000fe2000bf24270 */
[----:B------:R-:W-:-:S09]  /*10340*/  DEPBAR.LE SB0, 0x0 ;  /* 0x000080000000791a */ /* 0x000fd20000000000 */
        /* <DEDUP_REMOVED lines=8> */
[C---:B-1----:R-:W-:Y:S06]  /*103d0*/  HMMA.16816.F32 R24, R4.reuse, R12, R24 ;  /* 0x0000000c0418723c */ /* 0x042fec0000001818 */
[-C--:B------:R-:W-:Y:S06]  /*103e0*/  HMMA.16816.F32 R20, R4, R14.reuse, R20 ;  /* 0x0000000e0414723c */ /* 0x080fec0000001814 */
[C---:B------:R-:W-:Y:S06]  /*103f0*/  HMMA.16816.F32 R4, R8.reuse, R14, R16 ;  /* 0x0000000e0804723c */ /* 0x040fec0000001810 */
[----:B------:R-:W-:-:S12]  /*10400*/  HMMA.16816.F32 R28, R8, R12, R28 ;  /* 0x0000000c081c723c */ /* 0x000fd8000000181c */
[----:B------:R-:W-:Y:S02]  /*10410*/  IMAD.MOV.U32 R136, RZ, RZ, R20 ;  /* 0x000000ffff887224 */ /* 0x000fe400078e0014 */
[----:B------:R-:W-:Y:S02]  /*10420*/  IMAD.MOV.U32 R71, RZ, RZ, R22 ;  /* 0x000000ffff477224 */ /* 0x000fe400078e0016 */
[----:B------:R-:W-:Y:S02]  /*10430*/  IMAD.MOV.U32 R68, RZ, RZ, R21 ;  /* 0x000000ffff447224 */ /* 0x000fe400078e0015 */
[----:B------:R-:W-:Y:S01]  /*10440*/  IMAD.MOV.U32 R37, RZ, RZ, R4 ;  /* 0x000000ffff257224 */ /* 0x000fe200078e0004 */
[----:B------:R-:W-:Y:S01]  /*10450*/  IABS R4, R3 ;  /* 0x0000000300047213 */ /* 0x000fe20000000000 */
[----:B------:R-:W-:Y:S01]  /*10460*/  IMAD.MOV.U32 R70, RZ, RZ, R5 ;  /* 0x000000ffff467224 */ /* 0x000fe200078e0005 */
[----:B------:R-:W-:Y:S01]  /*10470*/  IABS R3, R2 ;  /* 0x0000000200037213 */ /* 0x000fe20000000000 */
[----:B------:R-:W-:Y:S01]  /*10480*/  IMAD.IADD R5, R236, 0x1, -R0 ;  /* 0x00000001ec057824 */ /* 0x000fe200078e0a00 */
[----:B------:R-:W-:Y:S01]  /*10490*/  I2FP.F32.S32 R4, R4 ;  /* 0x0000000400047245 */ /* 0x000fe20000201400 */
[----:B------:R-:W-:Y:S01]  /*104a0*/  IMAD.MOV.U32 R36, RZ, RZ, R6 ;  /* 0x000000ffff247224 */ /* 0x000fe200078e0006 */
[----:B------:R-:W-:Y:S01]  /*104b0*/  I2FP.F32.S32 R3, R3 ;  /* 0x0000000300037245 */ /* 0x000fe20000201400 */
[----:B------:R-:W-:Y:S01]  /*104c0*/  IMAD.MOV.U32 R69, RZ, RZ, R7 ;  /* 0x000000ffff457224 */ /* 0x000fe200078e0007 */
[----:B------:R-:W-:Y:S01]  /*104d0*/  IABS R2, R5 ;  /* 0x0000000500027213 */ /* 0x000fe20000000000 */
[----:B------:R-:W-:-:S02]  /*104e0*/  FFMA.FTZ R14, R4, -UR19, R56 ;  /* 0x80000013040e7c23 */ /* 0x000fc40008010038 */
[----:B------:R-:W-:Y:S01]  /*104f0*/  FFMA.FTZ R10, R3, -UR19, R58 ;  /* 0x80000013030a7c23 */ /* 0x000fe2000801003a */
[----:B------:R-:W-:Y:S01]  /*10500*/  VIADD R3, R0, 0x1 ;  /* 0x0000000100037836 */ /* 0x000fe20000000000 */
[----:B------:R-:W-:-:S03]  /*10510*/  I2FP.F32.S32 R2, R2 ;  /* 0x0000000200027245 */ /* 0x000fc60000201400 */
[--C-:B------:R-:W-:Y:S01]  /*10520*/  IMAD.IADD R5, R238, 0x1, -R3.reuse ;  /* 0x00000001ee057824 */ /* 0x100fe200078e0a03 */
[----:B------:R-:W-:Y:S01]  /*10530*/  BAR.SYNC.DEFER_BLOCKING 0x0 ;  /* 0x0000000000007b1d */ /* 0x000fe20000010000 */
[----:B------:R-:W-:Y:S01]  /*10540*/  ISETP.GE.AND P2, PT, R3, R241, PT ;  /* 0x000000f10300720c */ /* 0x000fe20003f46270 */
[----:B------:R-:W-:Y:S01]  /*10550*/  FFMA.FTZ R9, R2, -UR19, R112 ;  /* 0x8000001302097c23 */ /* 0x000fe20008010070 */
[----:B------:R-:W-:Y:S01]  /*10560*/  IMAD.IADD R2, R239, 0x1, -R0 ;  /* 0x00000001ef027824 */ /* 0x000fe200078e0a00 */
[----:B------:R-:W-:Y:S01]  /*10570*/  IABS R5, R5 ;  /* 0x0000000500057213 */ /* 0x000fe20000000000 */
[----:B------:R-:W-:Y:S01]  /*10580*/  IMAD.IADD R4, R237, 0x1, -R3 ;  /* 0x00000001ed047824 */ /* 0x000fe200078e0a03 */
[C---:B------:R-:W-:Y:S01]  /*10590*/  ISETP.LT.OR P2, PT, R3.reuse, R232, P2 ;  /* 0x000000e80300720c */ /* 0x040fe20001741670 */
[----:B------:R-:W-:Y:S01]  /*105a0*/  IMAD.MOV.U32 R112, RZ, RZ, R37 ;  /* 0x000000ffff707224 */ /* 0x000fe200078e0025 */
[----:B------:R-:W-:Y:S02]  /*105b0*/  IABS R2, R2 ;  /* 0x0000000200027213 */ /* 0x000fe40000000000 */
[----:B------:R-:W-:-:S02]  /*105c0*/  ISETP.GE.AND P1, PT, R3, R240, PT ;  /* 0x000000f00300720c */ /* 0x000fc40003f26270 */
[----:B------:R-:W-:Y:S01]  /*105d0*/  IABS R4, R4 ;  /* 0x0000000400047213 */ /* 0x000fe20000000000 */
[----:B------:R-:W-:Y:S01]  /*105e0*/  IMAD.MOV.U32 R6, RZ, RZ, R2 ;  /* 0x000000ffff067224 */ /* 0x000fe200078e0002 */
[----:B------:R-:W-:Y:S01]  /*105f0*/  ISETP.LT.OR P0, PT, R3, R234, P1 ;  /* 0x000000ea0300720c */ /* 0x000fe20000f01670 */
[----:B------:R-:W-:Y:S01]  /*10600*/  IMAD.MOV.U32 R2, RZ, RZ, R5 ;  /* 0x000000ffff027224 */ /* 0x000fe200078e0005 */
[----:B------:R-:W-:Y:S01]  /*10610*/  I2FP.F32.S32 R4, R4 ;  /* 0x0000000400047245 */ /* 0x000fe20000201400 */
[----:B------:R-:W-:Y:S01]  /*10620*/  IMAD.IADD R5, R236, 0x1, -R3 ;  /* 0x00000001ec057824 */ /* 0x000fe200078e0a03 */
[----:B------:R-:W-:Y:S02]  /*10630*/  I2FP.F32.S32 R6, R6 ;  /* 0x0000000600067245 */ /* 0x000fe40000201400 */
[----:B------:R-:W-:Y:S01]  /*10640*/  @P2 LOP3.LUT R231, R231, 0x8, RZ, 0xfc, !PT ;  /* 0x00000008e7e72812 */ /* 0x000fe200078efcff */
[----:B------:R-:W-:Y:S01]  /*10650*/  FFMA.FTZ R7, R4, -UR19, R57 ;  /* 0x8000001304077c23 */ /* 0x000fe20008010039 */
[----:B------:R-:W-:Y:S01]  /*10660*/  ISETP.GE.AND P2, PT, R0, R243, PT ;  /* 0x000000f30000720c */ /* 0x000fe20003f46270 */
[----:B------:R-:W-:Y:S01]  /*10670*/  FFMA.FTZ R8, R6, -UR19, R114 ;  /* 0x8000001306087c23 */ /* 0x000fe20008010072 */
[----:B------:R-:W-:-:S02]  /*10680*/  I2FP.F32.S32 R2, R2 ;  /* 0x0000000200027245 */ /* 0x000fc40000201400 */
[----:B------:R-:W-:Y:S02]  /*10690*/  ISETP.LT.OR P2, PT, R0, R235, P2 ;  /* 0x000000eb0000720c */ /* 0x000fe40001741670 */
[C---:B------:R-:W-:Y:S01]  /*106a0*/  ISETP.GE.AND P4, PT, R3.reuse, R243, PT ;  /* 0x000000f30300720c */ /* 0x040fe20003f86270 */
[----:B------:R-:W-:Y:S01]  /*106b0*/  FFMA.FTZ R6, R2, -UR19, R59 ;  /* 0x8000001302067c23 */ /* 0x000fe2000801003b */
[----:B------:R-:W-:Y:S01]  /*106c0*/  FSEL R20, R14, -INF , !P2 ;  /* 0xff8000000e147808 */ /* 0x000fe20005000000 */
[C---:B------:R-:W-:Y:S01]  /*106d0*/  VIADD R2, R0.reuse, 0x8 ;  /* 0x0000000800027836 */ /* 0x040fe20000000000 */
[C---:B------:R-:W-:Y:S02]  /*106e0*/  ISETP.GE.AND P2, PT, R0.reuse, R241, PT ;  /* 0x000000f10000720c */ /* 0x040fe40003f46270 */
[----:B------:R-:W-:Y:S01]  /*106f0*/  ISETP.GE.AND P3, PT, R3, R242, PT ;  /* 0x000000f20300720c */ /* 0x000fe20003f66270 */
[----:B------:R-:W-:Y:S01]  /*10700*/  IMAD.IADD R4, R237, 0x1, -R2 ;  /* 0x00000001ed047824 */ /* 0x000fe200078e0a02 */
[----:B------:R-:W-:-:S02]  /*10710*/  ISETP.LT.OR P2, PT, R0, R232, P2 ;  /* 0x000000e80000720c */ /* 0x000fc40001741670 */
[C---:B------:R-:W-:Y:S02]  /*10720*/  ISETP.LT.OR P6, PT, R3.reuse, R235, P4 ;  /* 0x000000eb0300720c */ /* 0x040fe400027c1670 */
[----:B------:R-:W-:Y:S01]  /*10730*/  ISETP.LT.OR P5, PT, R3, R233, P3 ;  /* 0x000000e90300720c */ /* 0x000fe20001fa1670 */
[----:B------:R-:W-:Y:S01]  /*10740*/  IMAD.IADD R3, R239, 0x1, -R3 ;  /* 0x00000001ef037824 */ /* 0x000fe200078e0a03 */
[----:B------:R-:W-:Y:S02]  /*10750*/  ISETP.GE.AND P1, PT, R0, R242, PT ;  /* 0x000000f20000720c */ /* 0x000fe40003f26270 */
[----:B------:R-:W-:Y:S02]  /*10760*/  LOP3.LUT R231, R231, 0xfffffffb, RZ, 0xc0, !PT ;  /* 0xfffffffbe7e77812 */ /* 0x000fe400078ec0ff */
[----:B------:R-:W-:Y:S02]  /*10770*/  IABS R11, R5 ;  /* 0x00000005000b7213 */ /* 0x000fe40000000000 */
[----:B------:R-:W-:-:S02]  /*10780*/  FSEL R32, R9, -INF , !P2 ;  /* 0xff80000009207808 */ /* 0x000fc40005000000 */
[----:B------:R-:W-:Y:S02]  /*10790*/  ISETP.LT.OR P1, PT, R0, R233, P1 ;  /* 0x000000e90000720c */ /* 0x000fe40000f21670 */
[----:B------:R-:W-:Y:S02]  /*107a0*/  ISETP.GE.AND P2, PT, R2, R241, PT ;  /* 0x000000f10200720c */ /* 0x000fe40003f46270 */
[----:B------:R-:W-:Y:S02]  /*107b0*/  IABS R5, R3 ;  /* 0x0000000300057213 */ /* 0x000fe40000000000 */
[----:B------:R-:W-:Y:S02]  /*107c0*/  @P0 LOP3.LUT R231, R231, 0x4, RZ, 0xfc, !PT ;  /* 0x00000004e7e70812 */ /* 0x000fe400078efcff */
[----:B------:R-:W-:Y:S01]  /*107d0*/  IABS R3, R4 ;  /* 0x0000000400037213 */ /* 0x000fe20000000000 */
[----:B------:R-:W-:Y:S01]  /*107e0*/  IMAD.MOV.U32 R4, RZ, RZ, R11 ;  /* 0x000000ffff047224 */ /* 0x000fe200078e000b */
[----:B------:R-:W-:-:S02]  /*107f0*/  FSEL R22, R10, -INF , !P1 ;  /* 0xff8000000a167808 */ /* 0x000fc40004800000 */
[----:B------:R-:W-:Y:S02]  /*10800*/  ISETP.LT.OR P0, PT, R2, R232, P2 ;  /* 0x000000e80200720c */ /* 0x000fe40001701670 */
[----:B------:R-:W-:Y:S02]  /*10810*/  ISETP.GE.AND P1, PT, R0, R240, PT ;  /* 0x000000f00000720c */ /* 0x000fe40003f26270 */
[C---:B------:R-:W-:Y:S02]  /*10820*/  ISETP.GE.AND P4, PT, R2.reuse, R243, PT ;  /* 0x000000f30200720c */ /* 0x040fe40003f86270 */
[----:B------:R-:W-:Y:S02]  /*10830*/  ISETP.GE.AND P3, PT, R2, R242, PT ;  /* 0x000000f20200720c */ /* 0x000fe40003f66270 */
[----:B------:R-:W-:Y:S02]  /*10840*/  I2FP.F32.S32 R4, R4 ;  /* 0x0000000400047245 */ /* 0x000fe40000201400 */
[----:B------:R-:W-:-:S02]  /*10850*/  ISETP.LT.OR P1, PT, R0, R234, P1 ;  /* 0x000000ea0000720c */ /* 0x000fc40000f21670 */
[----:B------:R-:W-:Y:S01]  /*10860*/  FSEL R33, R7, -INF , !P6 ;  /* 0xff80000007217808 */ /* 0x000fe20007000000 */
[----:B------:R-:W-:Y:S01]  /*10870*/  FFMA.FTZ R13, R4, -UR19, R113 ;  /* 0x80000013040d7c23 */ /* 0x000fe20008010071 */
[----:B------:R-:W-:Y:S01]  /*10880*/  FSEL R35, R6, -INF , !P5 ;  /* 0xff80000006237808 */ /* 0x000fe20006800000 */
[----:B------:R-:W-:Y:S01]  /*10890*/  IMAD.IADD R4, R238, 0x1, -R2 ;  /* 0x00000001ee047824 */ /* 0x000fe200078e0a02 */
[C---:B------:R-:W-:Y:S02]  /*108a0*/  ISETP.LT.OR P6, PT, R2.reuse, R235, P4 ;  /* 0x000000eb0200720c */ /* 0x040fe400027c1670 */
[----:B------:R-:W-:Y:S02]  /*108b0*/  ISETP.LT.OR P5, PT, R2, R233, P3 ;  /* 0x000000e90200720c */ /* 0x000fe40001fa1670 */
[----:B------:R-:W-:Y:S02]  /*108c0*/  I2FP.F32.S32 R3, R3 ;  /* 0x0000000300037245 */ /* 0x000fe40000201400 */
[----:B------:R-:W-:-:S02]  /*108d0*/  LOP3.LUT P4, RZ, R231, 0x8, RZ, 0xc0, !PT ;  /* 0x00000008e7ff7812 */ /* 0x000fc4000788c0ff */
[----:B------:R-:W-:Y:S01]  /*108e0*/  LOP3.LUT P3, RZ, R231, 0x4, RZ, 0xc0, !PT ;  /* 0x00000004e7ff7812 */ /* 0x000fe2000786c0ff */
[----:B------:R-:W-:Y:S01]  /*108f0*/  FFMA.FTZ R11, R3, -UR19, R200 ;  /* 0x80000013030b7c23 */ /* 0x000fe200080100c8 */
[----:B------:R-:W-:Y:S01]  /*10900*/  FSEL R34, R8, -INF , !P1 ;  /* 0xff80000008227808 */ /* 0x000fe20004800000 */
[--C-:B------:R-:W-:Y:S01]  /*10910*/  IMAD.IADD R3, R236, 0x1, -R2.reuse ;  /* 0x00000001ec037824 */ /* 0x100fe200078e0a02 */
[----:B------:R-:W-:Y:S02]  /*10920*/  LOP3.LUT R231, R231, 0xfffffffd, RZ, 0xc0, !PT ;  /* 0xfffffffde7e77812 */ /* 0x000fe400078ec0ff */
[----:B------:R-:W-:Y:S02]  /*10930*/  I2FP.F32.S32 R5, R5 ;  /* 0x0000000500057245 */ /* 0x000fe40000201400 */
[C---:B------:R-:W-:Y:S02]  /*10940*/  ISETP.GE.AND P1, PT, R2.reuse, R240, PT ;  /* 0x000000f00200720c */ /* 0x040fe40003f26270 */
[----:B------:R-:W-:Y:S01]  /*10950*/  @P0 LOP3.LUT R231, R231, 0x2, RZ, 0xfc, !PT ;  /* 0x00000002e7e70812 */ /* 0x000fe200078efcff */
[----:B------:R-:W-:Y:S01]  /*10960*/  FFMA.FTZ R12, R5, -UR19, R115 ;  /* 0x80000013050c7c23 */ /* 0x000fe20008010073 */
[----:B------:R-:W-:Y:S01]  /*10970*/  ISETP.LT.OR P0, PT, R2, R234, P1 ;  /* 0x000000ea0200720c */ /* 0x000fe20000f01670 */
[----:B------:R-:W-:Y:S01]  /*10980*/  IMAD.IADD R2, R239, 0x1, -R2 ;  /* 0x00000001ef027824 */ /* 0x000fe200078e0a02 */
[----:B------:R-:W-:-:S02]  /*10990*/  IABS R5, R4 ;  /* 0x0000000400057213 */ /* 0x000fc40000000000 */
[----:B------:R-:W-:Y:S02]  /*109a0*/  IABS R3, R3 ;  /* 0x0000000300037213 */ /* 0x000fe40000000000 */
[----:B------:R-:W-:Y:S01]  /*109b0*/  IABS R4, R2 ;  /* 0x0000000200047213 */ /* 0x000fe20000000000 */
[----:B------:R-:W-:Y:S01]  /*109c0*/  IMAD.MOV.U32 R2, RZ, RZ, R5 ;  /* 0x000000ffff027224 */ /* 0x000fe200078e0005 */
[----:B------:R-:W-:Y:S02]  /*109d0*/  I2FP.F32.S32 R3, R3 ;  /* 0x0000000300037245 */ /* 0x000fe40000201400 */
[----:B------:R-:W-:Y:S02]  /*109e0*/  I2FP.F32.S32 R4, R4 ;  /* 0x0000000400047245 */ /* 0x000fe40000201400 */
[----:B------:R-:W-:Y:S01]  /*109f0*/  I2FP.F32.S32 R2, R2 ;  /* 0x0000000200027245 */ /* 0x000fe20000201400 */
[----:B------:R-:W-:Y:S01]  /*10a00*/  FFMA.FTZ R16, R3, -UR19, R208 ;  /* 0x8000001303107c23 */ /* 0x000fe200080100d0 */
[----:B------:R-:W-:Y:S01]  /*10a10*/  FSEL R38, R13, -INF , !P4 ;  /* 0xff8000000d267808 */ /* 0x000fe20006000000 */
[----:B------:R-:W-:Y:S01]  /*10a20*/  FFMA.FTZ R15, R4, -UR19, R210 ;  /* 0x80000013040f7c23 */ /* 0x000fe200080100d2 */
[----:B------:R-:W-:Y:S01]  /*10a30*/  FSEL R56, R12, -INF , !P3 ;  /* 0xff8000000c387808 */ /* 0x000fe20005800000 */
[----:B------:R-:W-:Y:S01]  /*10a40*/  FFMA.FTZ R7, R2, -UR19, R202 ;  /* 0x8000001302077c23 */ /* 0x000fe200080100ca */
[----:B------:R-:W-:Y:S01]  /*10a50*/  VIADD R2, R0, 0x9 ;  /* 0x0000000900027836 */ /* 0x000fe20000000000 */
[----:B------:R-:W-:Y:S01]  /*10a60*/  FSEL R19, R11, -INF , !P6 ;  /* 0xff8000000b137808 */ /* 0x000fe20007000000 */
[----:B------:R-:W-:Y:S01]  /*10a70*/  IMAD.MOV.U32 R208, RZ, RZ, R36 ;  /* 0x000000ffffd07224 */ /* 0x000fe200078e0024 */
[----:B------:R-:W-:Y:S01]  /*10a80*/  FSEL R47, R15, -INF , !P0 ;  /* 0xff8000000f2f7808 */ /* 0x000fe20004000000 */
[--C-:B------:R-:W-:Y:S01]  /*10a90*/  IMAD.IADD R4, R237, 0x1, -R2.reuse ;  /* 0x00000001ed047824 */ /* 0x100fe200078e0a02 */
[----:B------:R-:W-:Y:S01]  /*10aa0*/  ISETP.GE.AND P2, PT, R2, R241, PT ;  /* 0x000000f10200720c */ /* 0x000fe20003f46270 */
[--C-:B------:R-:W-:Y:S01]  /*10ab0*/  IMAD.IADD R3, R238, 0x1, -R2.reuse ;  /* 0x00000001ee037824 */ /* 0x100fe200078e0a02 */
[----:B------:R-:W-:Y:S01]  /*10ac0*/  ISETP.GE.AND P4, PT, R2, R243, PT ;  /* 0x000000f30200720c */ /* 0x000fe20003f86270 */
[----:B------:R-:W-:Y:S01]  /*10ad0*/  IMAD.IADD R6, R236, 0x1, -R2 ;  /* 0x00000001ec067824 */ /* 0x000fe200078e0a02 */
[----:B------:R-:W-:Y:S01]  /*10ae0*/  IABS R5, R4 ;  /* 0x0000000400057213 */ /* 0x000fe20000000000 */
[----:B------:R-:W-:Y:S01]  /*10af0*/  IMAD.MOV.U32 R210, RZ, RZ, R248 ;  /* 0x000000ffffd27224 */ /* 0x000fe200078e00f8 */
[----:B------:R-:W-:-:S02]  /*10b00*/  IABS R4, R3 ;  /* 0x0000000300047213 */ /* 0x000fc40000000000 */
[----:B------:R-:W-:Y:S02]  /*10b10*/  IABS R3, R6 ;  /* 0x0000000600037213 */ /* 0x000fe40000000000 */
[C---:B------:R-:W-:Y:S02]  /*10b20*/  ISETP.GE.AND P3, PT, R2.reuse, R242, PT ;  /* 0x000000f20200720c */ /* 0x040fe40003f66270 */
[----:B------:R-:W-:Y:S02]  /*10b30*/  I2FP.F32.S32 R3, R3 ;  /* 0x0000000300037245 */ /* 0x000fe40000201400 */
[C---:B------:R-:W-:Y:S02]  /*10b40*/  ISETP.GE.AND P1, PT, R2.reuse, R240, PT ;  /* 0x000000f00200720c */ /* 0x040fe40003f26270 */
[----:B------:R-:W-:Y:S01]  /*10b50*/  ISETP.LT.OR P2, PT, R2, R232, P2 ;  /* 0x000000e80200720c */ /* 0x000fe20001741670 */
[----:B------:R-:W-:Y:S01]  /*10b60*/  FFMA.FTZ R14, R3, -UR19, R209 ;  /* 0x80000013030e7c23 */ /* 0x000fe200080100d1 */
[----:B------:R-:W-:Y:S01]  /*10b70*/  I2FP.F32.S32 R5, R5 ;  /* 0x0000000500057245 */ /* 0x000fe20000201400 */
[----:B------:R-:W-:Y:S01]  /*10b80*/  VIADD R3, R0, 0x10 ;  /* 0x0000001000037836 */ /* 0x000fe20000000000 */
[----:B------:R-:W-:-:S02]  /*10b90*/  FSEL R21, R7, -INF , !P5 ;  /* 0xff80000007157808 */ /* 0x000fc40006800000 */
[C---:B------:R-:W-:Y:S01]  /*10ba0*/  ISETP.LT.OR P6, PT, R2.reuse, R235, P4 ;  /* 0x000000eb0200720c */ /* 0x040fe200027c1670 */
[----:B------:R-:W-:Y:S01]  /*10bb0*/  FFMA.FTZ R10, R5, -UR19, R201 ;  /* 0x80000013050a7c23 */ /* 0x000fe200080100c9 */
[----:B------:R-:W-:Y:S01]  /*10bc0*/  ISETP.LT.OR P5, PT, R2, R233, P3 ;  /* 0x000000e90200720c */ /* 0x000fe20001fa1670 */
[----:B------:R-:W-:Y:S01]  /*10bd0*/  IMAD.IADD R5, R238, 0x1, -R3 ;  /* 0x00000001ee057824 */ /* 0x000fe200078e0a03 */
[----:B------:R-:W-:Y:S01]  /*10be0*/  ISETP.LT.OR P1, PT, R2, R234, P1 ;  /* 0x000000ea0200720c */ /* 0x000fe20000f21670 */
[----:B------:R-:W-:Y:S01]  /*10bf0*/  IMAD.IADD R2, R239, 0x1, -R2 ;  /* 0x00000001ef027824 */ /* 0x000fe200078e0a02 */
[----:B------:R-:W-:Y:S02]  /*10c00*/  I2FP.F32.S32 R4, R4 ;  /* 0x0000000400047245 */ /* 0x000fe40000201400 */
[C---:B------:R-:W-:Y:S02]  /*10c10*/  LOP3.LUT P4, RZ, R231.reuse, 0x2, RZ, 0xc0, !PT ;  /* 0x00000002e7ff7812 */ /* 0x040fe4000788c0ff */
[----:B------:R-:W-:Y:S01]  /*10c20*/  IABS R6, R2 ;  /* 0x0000000200067213 */ /* 0x000fe20000000000 */
[----:B------:R-:W-:Y:S01]  /*10c30*/  FFMA.FTZ R9, R4, -UR19, R203 ;  /* 0x8000001304097c23 */ /* 0x000fe200080100cb */
[----:B------:R-:W-:Y:S01]  /*10c40*/  LOP3.LUT R231, R231, 0xfffffff7, RZ, 0xc0, !PT ;  /* 0xfffffff7e7e77812 */ /* 0x000fe200078ec0ff */
[----:B------:R-:W-:Y:S01]  /*10c50*/  IMAD.IADD R4, R237, 0x1, -R3 ;  /* 0x00000001ed047824 */ /* 0x000fe200078e0a03 */
[----:B------:R-:W-:Y:S01]  /*10c60*/  IABS R2, R5 ;  /* 0x0000000500027213 */ /* 0x000fe20000000000 */
[----:B------:R-:W-:Y:S01]  /*10c70*/  IMAD.MOV.U32 R5, RZ, RZ, R6 ;  /* 0x000000ffff057224 */ /* 0x000fe200078e0006 */
[----:B------:R-:W-:Y:S01]  /*10c80*/  @P2 LOP3.LUT R231, R231, 0x8, RZ, 0xfc, !PT ;  /* 0x00000008e7e72812 */ /* 0x000fe200078efcff */
[----:B------:R-:W-:Y:S01]  /*10c90*/  IMAD.MOV.U32 R203, RZ, RZ, R245 ;  /* 0x000000ffffcb7224 */ /* 0x000fe200078e00f5 */
[----:B------:R-:W-:-:S02]  /*10ca0*/  IABS R4, R4 ;  /* 0x0000000400047213 */ /* 0x000fc40000000000 */
[----:B------:R-:W-:Y:S02]  /*10cb0*/  LOP3.LUT R231, R231, 0xfffffffb, RZ, 0xc0, !PT ;  /* 0xfffffffbe7e77812 */ /* 0x000fe400078ec0ff */
[----:B------:R-:W-:Y:S02]  /*10cc0*/  I2FP.F32.S32 R5, R5 ;  /* 0x0000000500057245 */ /* 0x000fe40000201400 */
[----:B------:R-:W-:Y:S02]  /*10cd0*/  I2FP.F32.S32 R2, R2 ;  /* 0x0000000200027245 */ /* 0x000fe40000201400 */
[----:B------:R-:W-:Y:S01]  /*10ce0*/  @P1 LOP3.LUT R231, R231, 0x4, RZ, 0xfc, !PT ;  /* 0x00000004e7e71812 */ /* 0x000fe200078efcff */
[----:B------:R-:W-:Y:S01]  /*10cf0*/  FFMA.FTZ R8, R5, -UR19, R211 ;  /* 0x8000001305087c23 */ /* 0x000fe200080100d3 */
[----:B------:R-:W-:Y:S01]  /*10d00*/  FSEL R45, R16, -INF , !P4 ;  /* 0xff800000102d7808 */ /* 0x000fe20006000000 */
[----:B------:R-:W-:Y:S01]  /*10d10*/  FFMA.FTZ R6, R2, -UR19, R130 ;  /* 0x8000001302067c23 */ /* 0x000fe20008010082 */
[----:B------:R-:W-:Y:S01]  /*10d20*/  I2FP.F32.S32 R4, R4 ;  /* 0x0000000400047245 */ /* 0x000fe20000201400 */
[----:B------:R-:W-:Y:S01]  /*10d30*/  VIADD R2, R0, 0x11 ;  /* 0x0000001100027836 */ /* 0x000fe20000000000 */
[C---:B------:R-:W-:Y:S01]  /*10d40*/  ISETP.GE.AND P4, PT, R3.reuse, R243, PT ;  /* 0x000000f30300720c */ /* 0x040fe20003f86270 */
[----:B------:R-:W-:Y:S01]  /*10d50*/  IMAD.IADD R5, R236, 0x1, -R3 ;  /* 0x00000001ec057824 */ /* 0x000fe200078e0a03 */
[C---:B------:R-:W-:Y:S01]  /*10d60*/  ISETP.GE.AND P3, PT, R3.reuse, R242, PT ;  /* 0x000000f20300720c */ /* 0x040fe20003f66270 */
[----:B------:R-:W-:Y:S01]  /*10d70*/  FFMA.FTZ R7, R4, -UR19, R128 ;  /* 0x8000001304077c23 */ /* 0x000fe20008010080 */
[----:B------:R-:W-:Y:S01]  /*10d80*/  ISETP.GE.AND P2, PT, R3, R241, PT ;  /* 0x000000f10300720c */ /* 0x000fe20003f46270 */
[----:B------:R-:W-:Y:S01]  /*10d90*/  IMAD.IADD R4, R237, 0x1, -R2 ;  /* 0x00000001ed047824 */ /* 0x000fe200078e0a02 */
[----:B------:R-:W-:-:S02]  /*10da0*/  ISETP.GE.AND P1, PT, R3, R240, PT ;  /* 0x000000f00300720c */ /* 0x000fc40003f26270 */
[----:B------:R-:W-:Y:S02]  /*10db0*/  FSEL R17, R10, -INF , !P6 ;  /* 0xff8000000a117808 */ /* 0x000fe40007000000 */
[----:B------:R-:W-:Y:S02]  /*10dc0*/  FSEL R18, R9, -INF , !P5 ;  /* 0xff80000009127808 */ /* 0x000fe40006800000 */
[C---:B------:R-:W-:Y:S02]  /*10dd0*/  ISETP.LT.OR P6, PT, R3.reuse, R235, P4 ;  /* 0x000000eb0300720c */ /* 0x040fe400027c1670 */
[C---:B------:R-:W-:Y:S02]  /*10de0*/  ISETP.LT.OR P5, PT, R3.reuse, R233, P3 ;  /* 0x000000e90300720c */ /* 0x040fe40001fa1670 */
[C---:B------:R-:W-:Y:S02]  /*10df0*/  ISETP.LT.OR P2, PT, R3.reuse, R232, P2 ;  /* 0x000000e80300720c */ /* 0x040fe40001741670 */
[----:B------:R-:W-:Y:S01]  /*10e00*/  ISETP.LT.OR P0, PT, R3, R234, P1 ;  /* 0x000000ea0300720c */ /* 0x000fe20000f01670 */
[----:B------:R-:W-:Y:S01]  /*10e10*/  IMAD.IADD R3, R239, 0x1, -R3 ;  /* 0x00000001ef037824 */ /* 0x000fe200078e0a03 */
[----:B------:R-:W-:-:S02]  /*10e20*/  IABS R9, R5 ;  /* 0x0000000500097213 */ /* 0x000fc40000000000 */
[C---:B------:R-:W-:Y:S02]  /*10e30*/  LOP3.LUT P4, RZ, R231.reuse, 0x8, RZ, 0xc0, !PT ;  /* 0x00000008e7ff7812 */ /* 0x040fe4000788c0ff */
[----:B------:R-:W-:Y:S02]  /*10e40*/  IABS R5, R3 ;  /* 0x0000000300057213 */ /* 0x000fe40000000000 */
[----:B------:R-:W-:Y:S01]  /*10e50*/  IABS R3, R4 ;  /* 0x0000000400037213 */ /* 0x000fe20000000000 */
[----:B------:R-:W-:Y:S01]  /*10e60*/  IMAD.MOV.U32 R4, RZ, RZ, R9 ;  /* 0x000000ffff047224 */ /* 0x000fe200078e0009 */
[----:B------:R-:W-:Y:S02]  /*10e70*/  LOP3.LUT P3, RZ, R231, 0x4, RZ, 0xc0, !PT ;  /* 0x00000004e7ff7812 */ /* 0x000fe4000786c0ff */
[----:B------:R-:W-:Y:S02]  /*10e80*/  I2FP.F32.S32 R3, R3 ;  /* 0x0000000300037245 */ /* 0x000fe40000201400 */
[----:B------:R-:W-:-:S02]  /*10e90*/  I2FP.F32.S32 R4, R4 ;  /* 0x0000000400047245 */ /* 0x000fc40000201400 */
[----:B------:R-:W-:Y:S01]  /*10ea0*/  LOP3.LUT R231, R231, 0xfffffffd, RZ, 0xc0, !PT ;  /* 0xfffffffde7e77812 */ /* 0x000fe200078ec0ff */
[----:B------:R-:W-:Y:S01]  /*10eb0*/  FFMA.FTZ R11, R3, -UR19, R129 ;  /* 0x80000013030b7c23 */ /* 0x000fe20008010081 */
[----:B------:R-:W-:Y:S01]  /*10ec0*/  FSEL R3, R6, -INF , !P5 ;  /* 0xff80000006037808 */ /* 0x000fe20006800000 */
[----:B------:R-:W-:Y:S01]  /*10ed0*/  FFMA.FTZ R13, R4, -UR19, R204 ;  /* 0x80000013040d7c23 */ /* 0x000fe200080100cc */
[----:B------:R-:W-:Y:S02]  /*10ee0*/  FSEL R4, R7, -INF , !P6 ;  /* 0xff80000007047808 */ /* 0x000fe40007000000 */
[----:B------:R-:W-:Y:S02]  /*10ef0*/  @P2 LOP3.LUT R231, R231, 0x2, RZ, 0xfc, !PT ;  /* 0x00000002e7e72812 */ /* 0x000fe400078efcff */
[----:B------:R-:W-:Y:S01]  /*10f00*/  FSEL R44, R14, -INF , !P4 ;  /* 0xff8000000e2c7808 */ /* 0x000fe20006000000 */
[----:B------:R1:W-:Y:S01]  /*10f10*/  STL [R1+0x58], R4 ;  /* 0x0000580401007387 */ /* 0x0003e20000100800 */
[----:B------:R-:W-:-:S02]  /*10f20*/  FSEL R46, R8, -INF , !P3 ;  /* 0xff800000082e7808 */ /* 0x000fc40005800000 */
[----:B------:R-:W-:Y:S01]  /*10f30*/  I2FP.F32.S32 R5, R5 ;  /* 0x0000000500057245 */ /* 0x000fe20000201400 */
[----:B------:R2:W-:Y:S01]  /*10f40*/  STL [R1+0x64], R3 ;  /* 0x0000640301007387 */ /* 0x0005e20000100800 */
[C---:B------:R-:W-:Y:S02]  /*10f50*/  ISETP.GE.AND P4, PT, R2.reuse, R243, PT ;  /* 0x000000f30200720c */ /* 0x040fe40003f86270 */
[C---:B------:R-:W-:Y:S01]  /*10f60*/  ISETP.GE.AND P3, PT, R2.reuse, R242, PT ;  /* 0x000000f20200720c */ /* 0x040fe20003f66270 */
[----:B------:R-:W-:Y:S01]  /*10f70*/  FFMA.FTZ R12, R5, -UR19, R206 ;  /* 0x80000013050c7c23 */ /* 0x000fe200080100ce */
[C---:B------:R-:W-:Y:S02]  /*10f80*/  ISETP.GE.AND P2, PT, R2.reuse, R241, PT ;  /* 0x000000f10200720c */ /* 0x040fe40003f46270 */
[C---:B------:R-:W-:Y:S02]  /*10f90*/  ISETP.GE.AND P1, PT, R2.reuse, R240, PT ;  /* 0x000000f00200720c */ /* 0x040fe40003f26270 */
[----:B------:R-:W-:-:S02]  /*10fa0*/  ISETP.LT.OR P6, PT, R2, R235, P4 ;  /* 0x000000eb0200720c */ /* 0x000fc400027c1670 */
[C---:B------:R-:W-:Y:S02]  /*10fb0*/  ISETP.LT.OR P5, PT, R2.reuse, R233, P3 ;  /* 0x000000e90200720c */ /* 0x040fe40001fa1670 */
[C---:B------:R-:W-:Y:S02]  /*10fc0*/  ISETP.LT.OR P2, PT, R2.reuse, R232, P2 ;  /* 0x000000e80200720c */ /* 0x040fe40001741670 */
[----:B------:R-:W-:Y:S02]  /*10fd0*/  ISETP.LT.OR P1, PT, R2, R234, P1 ;  /* 0x000000ea0200720c */ /* 0x000fe40000f21670 */
[C---:B------:R-:W-:Y:S02]  /*10fe0*/  LOP3.LUT P4, RZ, R231.reuse, 0x2, RZ, 0xc0, !PT ;  /* 0x00000002e7ff7812 */ /* 0x040fe4000788c0ff */
[----:B------:R-:W-:Y:S01]  /*10ff0*/  LOP3.LUT R231, R231, 0xfffffff7, RZ, 0xc0, !PT ;  /* 0xfffffff7e7e77812 */ /* 0x000fe200078ec0ff */
[--C-:B-1----:R-:W-:Y:S01]  /*11000*/  IMAD.IADD R4, R238, 0x1, -R2.reuse ;  /* 0x00000001ee047824 */ /* 0x102fe200078e0a02 */
[----:B------:R-:W-:Y:S01]  /*11010*/  FSEL R39, R12, -INF , !P0 ;  /* 0xff8000000c277808 */ /* 0x000fe20004000000 */
[----:B--2---:R-:W-:-:S03]  /*11020*/  IMAD.IADD R3, R236, 0x1, -R2 ;  /* 0x00000001ec037824 */ /* 0x004fc600078e0a02 */
[----:B------:R-:W-:Y:S01]  /*11030*/  IABS R5, R4 ;  /* 0x0000000400057213 */ /* 0x000fe20000000000 */
[----:B------:R-:W-:Y:S01]  /*11040*/  IMAD.IADD R2, R239, 0x1, -R2 ;  /* 0x00000001ef027824 */ /* 0x000fe200078e0a02 */
[----:B------:R-:W-:Y:S02]  /*11050*/  @P2 LOP3.LUT R231, R231, 0x8, RZ, 0xfc, !PT ;  /* 0x00000008e7e72812 */ /* 0x000fe400078efcff */
[----:B------:R-:W-:Y:S02]  /*11060*/  IABS R3, R3 ;  /* 0x0000000300037213 */ /* 0x000fe40000000000 */
[----:B------:R-:W-:Y:S01]  /*11070*/  IABS R4, R2 ;  /* 0x0000000200047213 */ /* 0x000fe20000000000 */
[----:B------:R-:W-:Y:S01]  /*11080*/  IMAD.MOV.U32 R2, RZ, RZ, R5 ;  /* 0x000000ffff027224 */ /* 0x000fe200078e0005 */
[----:B------:R-:W-:Y:S02]  /*11090*/  I2FP.F32.S32 R3, R3 ;  /* 0x0000000300037245 */ /* 0x000fe40000201400 */
[----:B------:R-:W-:-:S02]  /*110a0*/  I2FP.F32.S32 R4, R4 ;  /* 0x0000000400047245 */ /* 0x000fc40000201400 */
[----:B------:R-:W-:Y:S01]  /*110b0*/  I2FP.F32.S32 R2, R2 ;  /* 0x0000000200027245 */ /* 0x000fe20000201400 */
[----:B------:R-:W-:Y:S01]  /*110c0*/  FFMA.FTZ R16, R3, -UR19, R205 ;  /* 0x8000001303107c23 */ /* 0x000fe200080100cd */
[----:B------:R-:W-:Y:S01]  /*110d0*/  LOP3.LUT R231, R231, 0xfffffffb, RZ, 0xc0, !PT ;  /* 0xfffffffbe7e77812 */ /* 0x000fe200078ec0ff */
[----:B------:R-:W-:Y:S02]  /*110e0*/  FFMA.FTZ R15, R4, -UR19, R207 ;  /* 0x80000013040f7c23 */ /* 0x000fe400080100cf */
[----:B------:R-:W-:Y:S01]  /*110f0*/  FFMA.FTZ R7, R2, -UR19, R131 ;  /* 0x8000001302077c23 */ /* 0x000fe20008010083 */
[----:B------:R-:W-:Y:S01]  /*11100*/  VIADD R2, R0, 0x18 ;  /* 0x0000001800027836 */ /* 0x000fe20000000000 */
[----:B------:R-:W-:-:S03]  /*11110*/  @P1 LOP3.LUT R231, R231, 0x4, RZ, 0xfc, !PT ;  /* 0x00000004e7e71812 */ /* 0x000fc600078efcff */
[--C-:B------:R-:W-:Y:S01]  /*11120*/  IMAD.IADD R4, R237, 0x1, -R2.reuse ;  /* 0x00000001ed047824 */ /* 0x100fe200078e0a02 */
[----:B------:R-:W-:Y:S01]  /*11130*/  ISETP.GE.AND P3, PT, R2, R242, PT ;  /* 0x000000f20200720c */ /* 0x000fe20003f66270 */
[--C-:B------:R-:W-:Y:S01]  /*11140*/  IMAD.IADD R3, R238, 0x1, -R2.reuse ;  /* 0x00000001ee037824 */ /* 0x100fe200078e0a02 */
[----:B------:R-:W-:Y:S01]  /*11150*/  ISETP.GE.AND P2, PT, R2, R241, PT ;  /* 0x000000f10200720c */ /* 0x000fe20003f46270 */
[----:B------:R-:W-:Y:S01]  /*11160*/  IMAD.IADD R6, R236, 0x1, -R2 ;  /* 0x00000001ec067824 */ /* 0x000fe200078e0a02 */
[----:B------:R-:W-:Y:S02]  /*11170*/  IABS R5, R4 ;  /* 0x0000000400057213 */ /* 0x000fe40000000000 */
[----:B------:R-:W-:Y:S02]  /*11180*/  IABS R4, R3 ;  /* 0x0000000300047213 */ /* 0x000fe40000000000 */
[----:B------:R-:W-:Y:S02]  /*11190*/  IABS R3, R6 ;  /* 0x0000000600037213 */ /* 0x000fe40000000000 */
[----:B------:R-:W-:-:S02]  /*111a0*/  I2FP.F32.S32 R4, R4 ;  /* 0x0000000400047245 */ /* 0x000fc40000201400 */
[----:B------:R-:W-:Y:S02]  /*111b0*/  I2FP.F32.S32 R3, R3 ;  /* 0x0000000300037245 */ /* 0x000fe40000201400 */
[----:B------:R-:W-:Y:S01]  /*111c0*/  I2FP.F32.S32 R5, R5 ;  /* 0x0000000500057245 */ /* 0x000fe20000201400 */
[----:B------:R-:W-:Y:S01]  /*111d0*/  FFMA.FTZ R9, R4, -UR19, R118 ;  /* 0x8000001304097c23 */ /* 0x000fe20008010076 */
[C---:B------:R-:W-:Y:S01]  /*111e0*/  ISETP.GE.AND P1, PT, R2.reuse, R240, PT ;  /* 0x000000f00200720c */ /* 0x040fe20003f26270 */
[----:B------:R-:W-:Y:S01]  /*111f0*/  FFMA.FTZ R14, R3, -UR19, R132 ;  /* 0x80000013030e7c23 */ /* 0x000fe20008010084 */
[----:B------:R-:W-:Y:S01]  /*11200*/  FSEL R3, R13, -INF , !P4 ;  /* 0xff8000000d037808 */ /* 0x000fe20006000000 */
[----:B------:R-:W-:Y:S01]  /*11210*/  FFMA.FTZ R10, R5, -UR19, R116 ;  /* 0x80000013050a7c23 */ /* 0x000fe20008010074 */
[C---:B------:R-:W-:Y:S02]  /*11220*/  ISETP.GE.AND P4, PT, R2.reuse, R243, PT ;  /* 0x000000f30200720c */ /* 0x040fe40003f86270 */
[C---:B------:R-:W-:Y:S01]  /*11230*/  ISETP.LT.OR P2, PT, R2.reuse, R232, P2 ;  /* 0x000000e80200720c */ /* 0x040fe20001741670 */
[----:B------:R1:W-:Y:S01]  /*11240*/  STL [R1+0x60], R3 ;  /* 0x0000600301007387 */ /* 0x0003e20000100800 */
[----:B------:R-:W-:-:S02]  /*11250*/  ISETP.LT.OR P0, PT, R2, R234, P1 ;  /* 0x000000ea0200720c */ /* 0x000fc40000f01670 */
[----:B-1----:R-:W-:Y:S02]  /*11260*/  FSEL R3, R11, -INF , !P6 ;  /* 0xff8000000b037808 */ /* 0x002fe40007000000 */
[----:B------:R-:W-:Y:S02]  /*11270*/  ISETP.LT.OR P6, PT, R2, R235, P4 ;  /* 0x000000eb0200720c */ /* 0x000fe400027c1670 */
[----:B------:R-:W-:Y:S01]  /*11280*/  LOP3.LUT P4, RZ, R231, 0x8, RZ, 0xc0, !PT ;  /* 0x00000008e7ff7812 */ /* 0x000fe2000788c0ff */
[----:B------:R1:W-:Y:S01]  /*11290*/  STL [R1+0x40], R3 ;  /* 0x0000400301007387 */ /* 0x0003e20000100800 */
[----:B------:R-:W-:Y:S02]  /*112a0*/  FSEL R131, R10, -INF , !P6 ;  /* 0xff8000000a837808 */ /* 0x000fe40007000000 */
[----:B-1----:R-:W-:Y:S02]  /*112b0*/  FSEL R3, R7, -INF , !P5 ;  /* 0xff80000007037808 */ /* 0x002fe40006800000 */
[----:B------:R-:W-:Y:S01]  /*112c0*/  ISETP.LT.OR P5, PT, R2, R233, P3 ;  /* 0x000000e90200720c */ /* 0x000fe20001fa1670 */
[----:B------:R-:W-:Y:S01]  /*112d0*/  IMAD.IADD R2, R239, 0x1, -R2 ;  /* 0x00000001ef027824 */ /* 0x000fe200078e0a02 */
[C---:B------:R-:W-:Y:S01]  /*112e0*/  LOP3.LUT P3, RZ, R231.reuse, 0x4, RZ, 0xc0, !PT ;  /* 0x00000004e7ff7812 */ /* 0x040fe2000786c0ff */
[----:B------:R1:W-:Y:S01]  /*112f0*/  STL [R1+0x54], R3 ;  /* 0x0000540301007387 */ /* 0x0003e20000100800 */
[----:B------:R-:W-:-:S02]  /*11300*/  LOP3.LUT R231, R231, 0xfffffffd, RZ, 0xc0, !PT ;  /* 0xfffffffde7e77812 */ /* 0x000fc400078ec0ff */
[----:B------:R-:W-:Y:S02]  /*11310*/  IABS R6, R2 ;  /* 0x0000000200067213 */ /* 0x000fe40000000000 */
[----:B------:R-:W-:Y:S01]  /*11320*/  @P2 LOP3.LUT R231, R231, 0x2, RZ, 0xfc, !PT ;  /* 0x00000002e7e72812 */ /* 0x000fe200078efcff */
[----:B-1----:R-:W-:-:S04]  /*11330*/  VIADD R3, R0, 0x19 ;  /* 0x0000001900037836 */ /* 0x002fc80000000000 */
[--C-:B------:R-:W-:Y:S01]  /*11340*/  IMAD.IADD R4, R237, 0x1, -R3.reuse ;  /* 0x00000001ed047824 */ /* 0x100fe200078e0a03 */
[C---:B------:R-:W-:Y:S01]  /*11350*/  ISETP.GE.AND P2, PT, R3.reuse, R241, PT ;  /* 0x000000f10300720c */ /* 0x040fe20003f46270 */
[----:B------:R-:W-:Y:S01]  /*11360*/  IMAD.IADD R5, R238, 0x1, -R3 ;  /* 0x00000001ee057824 */ /* 0x000fe200078e0a03 */
[----:B------:R-:W-:Y:S02]  /*11370*/  ISETP.GE.AND P1, PT, R3, R240, PT ;  /* 0x000000f00300720c */ /* 0x000fe40003f26270 */
[----:B------:R-:W-:Y:S02]  /*11380*/  IABS R4, R4 ;  /* 0x0000000400047213 */ /* 0x000fe40000000000 */
[----:B------:R-:W-:Y:S01]  /*11390*/  IABS R2, R5 ;  /* 0x0000000500027213 */ /* 0x000fe20000000000 */
[----:B------:R-:W-:Y:S01]  /*113a0*/  IMAD.MOV.U32 R5, RZ, RZ, R6 ;  /* 0x000000ffff057224 */ /* 0x000fe200078e0006 */
[----:B------:R-:W-:Y:S02]  /*113b0*/  I2FP.F32.S32 R4, R4 ;  /* 0x0000000400047245 */ /* 0x000fe40000201400 */
[----:B------:R-:W-:-:S02]  /*113c0*/  I2FP.F32.S32 R2, R2 ;  /* 0x0000000200027245 */ /* 0x000fc40000201400 */
[----:B------:R-:W-:Y:S01]  /*113d0*/  I2FP.F32.S32 R5, R5 ;  /* 0x0000000500057245 */ /* 0x000fe20000201400 */
[----:B------:R-:W-:Y:S01]  /*113e0*/  FFMA.FTZ R7, R4, -UR19, R117 ;  /* 0x8000001304077c23 */ /* 0x000fe20008010075 */
[----:B------:R-:W-:Y:S01]  /*113f0*/  FSEL R4, R16, -INF , !P4 ;  /* 0xff80000010047808 */ /* 0x000fe20006000000 */
[----:B------:R-:W-:Y:S01]  /*11400*/  FFMA.FTZ R6, R2, -UR19, R119 ;  /* 0x8000001302067c23 */ /* 0x000fe20008010077 */
[----:B------:R-:W-:Y:S01]  /*11410*/  FSEL R2, R15, -INF , !P3 ;  /* 0xff8000000f027808 */ /* 0x000fe20005800000 */
[----:B------:R-:W-:Y:S01]  /*11420*/  FFMA.FTZ R8, R5, -UR19, R134 ;  /* 0x8000001305087c23 */ /* 0x000fe20008010086 */
[C---:B------:R-:W-:Y:S01]  /*11430*/  ISETP.GE.AND P4, PT, R3.reuse, R243, PT ;  /* 0x000000f30300720c */ /* 0x040fe20003f86270 */
[----:B------:R-:W-:Y:S01]  /*11440*/  STL [R1+0x5c], R4 ;  /* 0x00005c0401007387 */ /* 0x000fe20000100800 */
[C---:B------:R-:W-:Y:S01]  /*11450*/  ISETP.GE.AND P3, PT, R3.reuse, R242, PT ;  /* 0x000000f20300720c */ /* 0x040fe20003f66270 */
[----:B------:R-:W-:Y:S01]  /*11460*/  IMAD.IADD R5, R236, 0x1, -R3 ;  /* 0x00000001ec057824 */ /* 0x000fe200078e0a03 */
[C---:B------:R-:W-:Y:S01]  /*11470*/  ISETP.LT.OR P2, PT, R3.reuse, R232, P2 ;  /* 0x000000e80300720c */ /* 0x040fe20001741670 */
[----:B------:R1:W-:Y:S01]  /*11480*/  STL [R1+0x68], R2 ;  /* 0x0000680201007387 */ /* 0x0003e20000100800 */
[----:B------:R-:W-:-:S02]  /*11490*/  ISETP.LT.OR P6, PT, R3, R235, P4 ;  /* 0x000000eb0300720c */ /* 0x000fc400027c1670 */
[----:B------:R-:W-:Y:S02]  /*114a0*/  ISETP.LT.OR P1, PT, R3, R234, P1 ;  /* 0x000000ea0300720c */ /* 0x000fe40000f21670 */
[C---:B------:R-:W-:Y:S02]  /*114b0*/  LOP3.LUT P4, RZ, R231.reuse, 0x2, RZ, 0xc0, !PT ;  /* 0x00000002e7ff7812 */ /* 0x040fe4000788c0ff */
[----:B------:R-:W-:Y:S02]  /*114c0*/  LOP3.LUT R231, R231, 0xfffffff7, RZ, 0xc0, !PT ;  /* 0xfffffff7e7e77812 */ /* 0x000fe400078ec0ff */
[----:B------:R-:W-:Y:S02]  /*114d0*/  FSEL R57, R8, -INF , !P0 ;  /* 0xff80000008397808 */ /* 0x000fe40004000000 */
[----:B------:R-:W-:Y:S02]  /*114e0*/  FSEL R130, R7, -INF , !P6 ;  /* 0xff80000007827808 */ /* 0x000fe40007000000 */
[----:B------:R-:W-:-:S04]  /*114f0*/  @P2 LOP3.LUT R231, R231, 0x8, RZ, 0xfc, !PT ;  /* 0x00000008e7e72812 */ /* 0x000fc800078efcff */
[----:B------:R-:W-:-:S04]  /*11500*/  LOP3.LUT R231, R231, 0xfffffffb, RZ, 0xc0, !PT ;  /* 0xfffffffbe7e77812 */ /* 0x000fc800078ec0ff */
[----:B------:R-:W-:Y:S02]  /*11510*/  @P1 LOP3.LUT R231, R231, 0x4, RZ, 0xfc, !PT ;  /* 0x00000004e7e71812 */ /* 0x000fe400078efcff */
[----:B-1----:R-:W-:Y:S02]  /*11520*/  FSEL R2, R9, -INF , !P5 ;  /* 0xff80000009027808 */ /* 0x002fe40006800000 */
[----:B------:R-:W-:Y:S01]  /*11530*/  ISETP.LT.OR P5, PT, R3, R233, P3 ;  /* 0x000000e90300720c */ /* 0x000fe20001fa1670 */
[----:B------:R-:W-:Y:S01]  /*11540*/  IMAD.IADD R3, R239, 0x1, -R3 ;  /* 0x00000001ef037824 */ /* 0x000fe200078e0a03 */
[----:B------:R-:W-:Y:S01]  /*11550*/  IABS R9, R5 ;  /* 0x0000000500097213 */ /* 0x000fe20000000000 */
[----:B------:R1:W-:Y:S03]  /*11560*/  STL [R1+0x44], R2 ;  /* 0x0000440201007387 */ /* 0x0003e60000100800 */
[----:B------:R-:W-:-:S04]  /*11570*/  IABS R5, R3 ;  /* 0x0000000300057213 */ /* 0x000fc80000000000 */
[----:B------:R-:W-:-:S05]  /*11580*/  I2FP.F32.S32 R5, R5 ;  /* 0x0000000500057245 */ /* 0x000fca0000201400 */
[----:B------:R-:W-:Y:S01]  /*11590*/  FFMA.FTZ R12, R5, -UR19, R135 ;  /* 0x80000013050c7c23 */ /* 0x000fe20008010087 */
[----:B-1----:R-:W-:-:S04]  /*115a0*/  VIADD R2, R0, 0x20 ;  /* 0x0000002000027836 */ /* 0x002fc80000000000 */
[----:B------:R-:W-:Y:S01]  /*115b0*/  IMAD.IADD R4, R237, 0x1, -R2 ;  /* 0x00000001ed047824 */ /* 0x000fe200078e0a02 */
[C---:B------:R-:W-:Y:S02]  /*115c0*/  ISETP.GE.AND P2, PT, R2.reuse, R241, PT ;  /* 0x000000f10200720c */ /* 0x040fe40003f46270 */
[C---:B------:R-:W-:Y:S02]  /*115d0*/  ISETP.GE.AND P3, PT, R2.reuse, R242, PT ;  /* 0x000000f20200720c */ /* 0x040fe40003f66270 */
[----:B------:R-:W-:Y:S01]  /*115e0*/  IABS R3, R4 ;  /* 0x0000000400037213 */ /* 0x000fe20000000000 */
[----:B------:R-:W-:Y:S01]  /*115f0*/  IMAD.MOV.U32 R4, RZ, RZ, R9 ;  /* 0x000000ffff047224 */ /* 0x000fe200078e0009 */
[----:B------:R-:W-:Y:S02]  /*11600*/  ISETP.LT.OR P0, PT, R2, R232, P2 ;  /* 0x000000e80200720c */ /* 0x000fe40001701670 */
[----:B------:R-:W-:Y:S02]  /*11610*/  I2FP.F32.S32 R3, R3 ;  /* 0x0000000300037245 */ /* 0x000fe40000201400 */
[----:B------:R-:W-:-:S02]  /*11620*/  I2FP.F32.S32 R4, R4 ;  /* 0x0000000400047245 */ /* 0x000fc40000201400 */
[----:B------:R-:W-:Y:S01]  /*11630*/  ISETP.GE.AND P1, PT, R2, R240, PT ;  /* 0x000000f00200720c */ /* 0x000fe20003f26270 */
[----:B------:R-:W-:Y:S01]  /*11640*/  FFMA.FTZ R11, R3, -UR19, R124 ;  /* 0x80000013030b7c23 */ /* 0x000fe2000801007c */
[----:B------:R-:W-:Y:S01]  /*11650*/  FSEL R3, R14, -INF , !P4 ;  /* 0xff8000000e037808 */ /* 0x000fe20006000000 */
[----:B------:R-:W-:Y:S01]  /*11660*/  FFMA.FTZ R13, R4, -UR19, R133 ;  /* 0x80000013040d7c23 */ /* 0x000fe20008010085 */
[----:B------:R-:W-:Y:S01]  /*11670*/  ISETP.GE.AND P4, PT, R2, R243, PT ;  /* 0x000000f30200720c */ /* 0x000fe20003f86270 */
[----:B------:R-:W-:Y:S02]  /*11680*/  IMAD.IADD R4, R238, 0x1, -R2 ;  /* 0x00000001ee047824 */ /* 0x000fe400078e0a02 */
[----:B------:R1:W-:Y:S01]  /*11690*/  STL [R1+0x50], R3 ;  /* 0x0000500301007387 */ /* 0x0003e20000100800 */
[----:B------:R-:W-:Y:S02]  /*116a0*/  ISETP.LT.OR P6, PT, R2, R235, P4 ;  /* 0x000000eb0200720c */ /* 0x000fe400027c1670 */
[----:B------:R-:W-:-:S02]  /*116b0*/  LOP3.LUT P4, RZ, R231, 0x8, RZ, 0xc0, !PT ;  /* 0x00000008e7ff7812 */ /* 0x000fc4000788c0ff */
[----:B------:R-:W-:Y:S02]  /*116c0*/  IABS R5, R4 ;  /* 0x0000000400057213 */ /* 0x000fe40000000000 */
[----:B------:R-:W-:Y:S02]  /*116d0*/  FSEL R128, R11, -INF , !P6 ;  /* 0xff8000000b807808 */ /* 0x000fe40007000000 */
[----:B-1----:R-:W-:Y:S02]  /*116e0*/  FSEL R3, R6, -INF , !P5 ;  /* 0xff80000006037808 */ /* 0x002fe40006800000 */
[----:B------:R-:W-:Y:S02]  /*116f0*/  ISETP.LT.OR P5, PT, R2, R233, P3 ;  /* 0x000000e90200720c */ /* 0x000fe40001fa1670 */
[C---:B------:R-:W-:Y:S01]  /*11700*/  LOP3.LUT P3, RZ, R231.reuse, 0x4, RZ, 0xc0, !PT ;  /* 0x00000004e7ff7812 */ /* 0x040fe2000786c0ff */
[----:B------:R1:W-:Y:S01]  /*11710*/  STL [R1+0x38], R3 ;  /* 0x0000380301007387 */ /* 0x0003e20000100800 */
[----:B------:R-:W-:-:S02]  /*11720*/  LOP3.LUT R231, R231, 0xfffffffd, RZ, 0xc0, !PT ;  /* 0xfffffffde7e77812 */ /* 0x000fc400078ec0ff */
[----:B------:R-:W-:Y:S02]  /*11730*/  FSEL R58, R12, -INF , !P3 ;  /* 0xff8000000c3a7808 */ /* 0x000fe40005800000 */
[----:B------:R-:W-:Y:S02]  /*11740*/  @P0 LOP3.LUT R231, R231, 0x2, RZ, 0xfc, !PT ;  /* 0x00000002e7e70812 */ /* 0x000fe400078efcff */
[----:B------:R-:W-:Y:S01]  /*11750*/  ISETP.LT.OR P0, PT, R2, R234, P1 ;  /* 0x000000ea0200720c */ /* 0x000fe20000f01670 */
[--C-:B-1----:R-:W-:Y:S02]  /*11760*/  IMAD.IADD R3, R236, 0x1, -R2.reuse ;  /* 0x00000001ec037824 */ /* 0x102fe400078e0a02 */
[----:B------:R-:W-:-:S03]  /*11770*/  IMAD.IADD R2, R239, 0x1, -R2 ;  /* 0x00000001ef027824 */ /* 0x000fc600078e0a02 */
[----:B------:R-:W-:Y:S02]  /*11780*/  IABS R3, R3 ;  /* 0x0000000300037213 */ /* 0x000fe40000000000 */
[----:B------:R-:W-:Y:S01]  /*11790*/  IABS R4, R2 ;  /* 0x0000000200047213 */ /* 0x000fe20000000000 */
[----:B------:R-:W-:Y:S01]  /*117a0*/  IMAD.MOV.U32 R2, RZ, RZ, R5 ;  /* 0x000000ffff027224 */ /* 0x000fe200078e0005 */
[----:B------:R-:W-:Y:S02]  /*117b0*/  I2FP.F32.S32 R3, R3 ;  /* 0x0000000300037245 */ /* 0x000fe40000201400 */
[----:B------:R-:W-:Y:S02]  /*117c0*/  I2FP.F32.S32 R4, R4 ;  /* 0x0000000400047245 */ /* 0x000fe40000201400 */
[----:B------:R-:W-:Y:S01]  /*117d0*/  I2FP.F32.S32 R2, R2 ;  /* 0x0000000200027245 */ /* 0x000fe20000201400 */
[----:B------:R-:W-:Y:S02]  /*117e0*/  FFMA.FTZ R16, R3, -UR19, R120 ;  /* 0x8000001303107c23 */ /* 0x000fe40008010078 */
[----:B------:R-:W-:-:S02]  /*117f0*/  FFMA.FTZ R15, R4, -UR19, R122 ;  /* 0x80000013040f7c23 */ /* 0x000fc4000801007a */
[----:B------:R-:W-:Y:S01]  /*11800*/  FFMA.FTZ R7, R2, -UR19, R126 ;  /* 0x8000001302077c23 */ /* 0x000fe2000801007e */
[----:B------:R-:W-:Y:S02]  /*11810*/  VIADD R2, R0, 0x21 ;  /* 0x0000002100027836 */ /* 0x000fe40000000000 */
[----:B------:R-:W-:Y:S02]  /*11820*/  FSEL R59, R15, -INF , !P0 ;  /* 0xff8000000f3b7808 */ /* 0x000fe40004000000 */
[--C-:B------:R-:W-:Y:S01]  /*11830*/  IMAD.IADD R4, R237, 0x1, -R2.reuse ;  /* 0x00000001ed047824 */ /* 0x100fe200078e0a02 */
[----:B------:R-:W-:Y:S01]  /*11840*/  ISETP.GE.AND P3, PT, R2, R242, PT ;  /* 0x000000f20200720c */ /* 0x000fe20003f66270 */
[--C-:B------:R-:W-:Y:S01]  /*11850*/  IMAD.IADD R3, R238, 0x1, -R2.reuse ;  /* 0x00000001ee037824 */ /* 0x100fe200078e0a02 */
[----:B------:R-:W-:Y:S01]  /*11860*/  ISETP.GE.AND P2, PT, R2, R241, PT ;  /* 0x000000f10200720c */ /* 0x000fe20003f46270 */
[----:B------:R-:W-:Y:S01]  /*11870*/  IMAD.IADD R6, R236, 0x1, -R2 ;  /* 0x00000001ec067824 */ /* 0x000fe200078e0a02 */
[----:B------:R-:W-:-:S02]  /*11880*/  IABS R5, R4 ;  /* 0x0000000400057213 */ /* 0x000fc40000000000 */
[----:B------:R-:W-:Y:S02]  /*11890*/  IABS R4, R3 ;  /* 0x0000000300047213 */ /* 0x000fe40000000000 */
[----:B------:R-:W-:Y:S02]  /*118a0*/  IABS R3, R6 ;  /* 0x0000000600037213 */ /* 0x000fe40000000000 */
[----:B------:R-:W-:Y:S02]  /*118b0*/  I2FP.F32.S32 R5, R5 ;  /* 0x0000000500057245 */ /* 0x000fe40000201400 */
[----:B------:R-:W-:Y:S02]  /*118c0*/  I2FP.F32.S32 R3, R3 ;  /* 0x0000000300037245 */ /* 0x000fe40000201400 */
[C---:B------:R-:W-:Y:S01]  /*118d0*/  ISETP.GE.AND P1, PT, R2.reuse, R240, PT ;  /* 0x000000f00200720c */ /* 0x040fe20003f26270 */
[----:B------:R-:W-:Y:S01]  /*118e0*/  FFMA.FTZ R10, R5, -UR19, R125 ;  /* 0x80000013050a7c23 */ /* 0x000fe2000801007d */
[----:B------:R-:W-:Y:S01]  /*118f0*/  ISETP.LT.OR P2, PT, R2, R232, P2 ;  /* 0x000000e80200720c */ /* 0x000fe20001741670 */
[----:B------:R-:W-:Y:S01]  /*11900*/  FFMA.FTZ R14, R3, -UR19, R121 ;  /* 0x80000013030e7c23 */ /* 0x000fe20008010079 */
[----:B------:R-:W-:-:S02]  /*11910*/  FSEL R3, R13, -INF , !P4 ;  /* 0xff8000000d037808 */ /* 0x000fc40006000000 */
[C---:B------:R-:W-:Y:S02]  /*11920*/  ISETP.GE.AND P4, PT, R2.reuse, R243, PT ;  /* 0x000000f30200720c */ /* 0x040fe40003f86270 */
[C---:B------:R-:W-:Y:S01]  /*11930*/  ISETP.LT.OR P1, PT, R2.reuse, R234, P1 ;  /* 0x000000ea0200720c */ /* 0x040fe20000f21670 */
[----:B------:R1:W-:Y:S01]  /*11940*/  STL [R1+0x34], R3 ;  /* 0x0000340301007387 */ /* 0x0003e20000100800 */
[----:B------:R-:W-:Y:S02]  /*11950*/  ISETP.LT.OR P6, PT, R2, R235, P4 ;  /* 0x000000eb0200720c */ /* 0x000fe400027c1670 */
[----:B------:R-:W-:Y:S02]  /*11960*/  I2FP.F32.S32 R4, R4 ;  /* 0x0000000400047245 */ /* 0x000fe40000201400 */
[C---:B------:R-:W-:Y:S02]  /*11970*/  LOP3.LUT P4, RZ, R231.reuse, 0x2, RZ, 0xc0, !PT ;  /* 0x00000002e7ff7812 */ /* 0x040fe4000788c0ff */
[----:B------:R-:W-:Y:S01]  /*11980*/  LOP3.LUT R231, R231, 0xfffffff7, RZ, 0xc0, !PT ;  /* 0xfffffff7e7e77812 */ /* 0x000fe200078ec0ff */
[----:B------:R-:W-:Y:S01]  /*11990*/  FFMA.FTZ R9, R4, -UR19, R127 ;  /* 0x8000001304097c23 */ /* 0x000fe2000801007f */
[----:B------:R-:W-:-:S02]  /*119a0*/  FSEL R126, R10, -INF , !P6 ;  /* 0xff8000000a7e7808 */ /* 0x000fc40007000000 */
[----:B------:R-:W-:-:S04]  /*119b0*/  @P2 LOP3.LUT R231, R231, 0x8, RZ, 0xfc, !PT ;  /* 0x00000008e7e72812 */ /* 0x000fc800078efcff */
[----:B------:R-:W-:-:S04]  /*119c0*/  LOP3.LUT R231, R231, 0xfffffffb, RZ, 0xc0, !PT ;  /* 0xfffffffbe7e77812 */ /* 0x000fc800078ec0ff */
[----:B------:R-:W-:Y:S02]  /*119d0*/  @P1 LOP3.LUT R231, R231, 0x4, RZ, 0xfc, !PT ;  /* 0x00000004e7e71812 */ /* 0x000fe400078efcff */
[----:B-1----:R-:W-:Y:S02]  /*119e0*/  FSEL R3, R7, -INF , !P5 ;  /* 0xff80000007037808 */ /* 0x002fe40006800000 */
[----:B------:R-:W-:Y:S01]  /*119f0*/  ISETP.LT.OR P5, PT, R2, R233, P3 ;  /* 0x000000e90200720c */ /* 0x000fe20001fa1670 */
[----:B------:R-:W-:Y:S02]  /*11a00*/  IMAD.IADD R2, R239, 0x1, -R2 ;  /* 0x00000001ef027824 */ /* 0x000fe400078e0a02 */
[----:B------:R1:W-:Y:S03]  /*11a10*/  STL [R1+0x28], R3 ;  /* 0x0000280301007387 */ /* 0x0003e60000100800 */
[----:B------:R-:W-:Y:S01]  /*11a20*/  IABS R6, R2 ;  /* 0x0000000200067213 */ /* 0x000fe20000000000 */
[----:B-1----:R-:W-:-:S04]  /*11a30*/  VIADD R3, R0, 0x28 ;  /* 0x0000002800037836 */ /* 0x002fc80000000000 */
[--C-:B------:R-:W-:Y:S01]  /*11a40*/  IMAD.IADD R5, R238, 0x1, -R3.reuse ;  /* 0x00000001ee057824 */ /* 0x100fe200078e0a03 */
[----:B------:R-:W-:Y:S01]  /*11a50*/  ISETP.GE.AND P3, PT, R3, R242, PT ;  /* 0x000000f20300720c */ /* 0x000fe20003f66270 */
[----:B------:R-:W-:Y:S01]  /*11a60*/  IMAD.IADD R4, R237, 0x1, -R3 ;  /* 0x00000001ed047824 */ /* 0x000fe200078e0a03 */
[----:B------:R-:W-:Y:S02]  /*11a70*/  ISETP.GE.AND P2, PT, R3, R241, PT ;  /* 0x000000f10300720c */ /* 0x000fe40003f46270 */
[----:B------:R-:W-:Y:S01]  /*11a80*/  IABS R2, R5 ;  /* 0x0000000500027213 */ /* 0x000fe20000000000 */
[----:B------:R-:W-:Y:S01]  /*11a90*/  IMAD.MOV.U32 R5, RZ, RZ, R6 ;  /* 0x000000ffff057224 */ /* 0x000fe200078e0006 */
[----:B------:R-:W-:Y:S02]  /*11aa0*/  IABS R4, R4 ;  /* 0x0000000400047213 */ /* 0x000fe40000000000 */
[----:B------:R-:W-:Y:S02]  /*11ab0*/  I2FP.F32.S32 R2, R2 ;  /* 0x0000000200027245 */ /* 0x000fe40000201400 */
[----:B------:R-:W-:-:S02]  /*11ac0*/  I2FP.F32.S32 R5, R5 ;  /* 0x0000000500057245 */ /* 0x000fc40000201400 */
[----:B------:R-:W-:Y:S01]  /*11ad0*/  I2FP.F32.S32 R4, R4 ;  /* 0x0000000400047245 */ /* 0x000fe20000201400 */
[----:B------:R-:W-:Y:S01]  /*11ae0*/  FFMA.FTZ R6, R2, -UR19, R94 ;  /* 0x8000001302067c23 */ /* 0x000fe2000801005e */
[----:B------:R-:W-:Y:S01]  /*11af0*/  FSEL R2, R16, -INF , !P4 ;  /* 0xff80000010027808 */ /* 0x000fe20006000000 */
[----:B------:R-:W-:Y:S01]  /*11b00*/  FFMA.FTZ R8, R5, -UR19, R123 ;  /* 0x8000001305087c23 */ /* 0x000fe2000801007b */
[C---:B------:R-:W-:Y:S01]  /*11b10*/  ISETP.GE.AND P4, PT, R3.reuse, R243, PT ;  /* 0x000000f30300720c */ /* 0x040fe20003f86270 */
[----:B------:R-:W-:Y:S01]  /*11b20*/  IMAD.IADD R5, R236, 0x1, -R3 ;  /* 0x00000001ec057824 */ /* 0x000fe200078e0a03 */
[C---:B------:R-:W-:Y:S01]  /*11b30*/  ISETP.GE.AND P1, PT, R3.reuse, R240, PT ;  /* 0x000000f00300720c */ /* 0x040fe20003f26270 */
[----:B------:R1:W-:Y:S01]  /*11b40*/  STL [R1+0x2c], R2 ;  /* 0x00002c0201007387 */ /* 0x0003e20000100800 */
[C---:B------:R-:W-:Y:S01]  /*11b50*/  ISETP.LT.OR P6, PT, R3.reuse, R235, P4 ;  /* 0x000000eb0300720c */ /* 0x040fe200027c1670 */
[----:B------:R-:W-:Y:S01]  /*11b60*/  FFMA.FTZ R7, R4, -UR19, R92 ;  /* 0x8000001304077c23 */ /* 0x000fe2000801005c */
[----:B------:R-:W-:-:S02]  /*11b70*/  ISETP.LT.OR P2, PT, R3, R232, P2 ;  /* 0x000000e80300720c */ /* 0x000fc40001741670 */
[----:B------:R-:W-:Y:S02]  /*11b80*/  ISETP.LT.OR P0, PT, R3, R234, P1 ;  /* 0x000000ea0300720c */ /* 0x000fe40000f01670 */
[----:B------:R-:W-:Y:S02]  /*11b90*/  LOP3.LUT P4, RZ, R231, 0x8, RZ, 0xc0, !PT ;  /* 0x00000008e7ff7812 */ /* 0x000fe4000788c0ff */
[----:B------:R-:W-:Y:S02]  /*11ba0*/  FSEL R125, R7, -INF , !P6 ;  /* 0xff800000077d7808 */ /* 0x000fe40007000000 */
[----:B-1----:R-:W-:Y:S02]  /*11bb0*/  FSEL R2, R9, -INF , !P5 ;  /* 0xff80000009027808 */ /* 0x002fe40006800000 */
[----:B------:R-:W-:Y:S01]  /*11bc0*/  ISETP.LT.OR P5, PT, R3, R233, P3 ;  /* 0x000000e90300720c */ /* 0x000fe20001fa1670 */
[----:B------:R-:W-:Y:S01]  /*11bd0*/  IMAD.IADD R3, R239, 0x1, -R3 ;  /* 0x00000001ef037824 */ /* 0x000fe200078e0a03 */
[----:B------:R-:W-:Y:S01]  /*11be0*/  IABS R9, R5 ;  /* 0x0000000500097213 */ /* 0x000fe20000000000 */
[----:B------:R1:W-:Y:S01]  /*11bf0*/  STL [R1+0x1c], R2 ;  /* 0x00001c0201007387 */ /* 0x0003e20000100800 */
[----:B------:R-:W-:-:S02]  /*11c00*/  LOP3.LUT P3, RZ, R231, 0x4, RZ, 0xc0, !PT ;  /* 0x00000004e7ff7812 */ /* 0x000fc4000786c0ff */
[----:B------:R-:W-:Y:S02]  /*11c10*/  IABS R5, R3 ;  /* 0x0000000300057213 */ /* 0x000fe40000000000 */
[----:B------:R-:W-:Y:S02]  /*11c20*/  LOP3.LUT R231, R231, 0xfffffffd, RZ, 0xc0, !PT ;  /* 0xfffffffde7e77812 */ /* 0x000fe400078ec0ff */
[----:B------:R-:W-:Y:S02]  /*11c30*/  I2FP.F32.S32 R5, R5 ;  /* 0x0000000500057245 */ /* 0x000fe40000201400 */
[----:B------:R-:W-:-:S03]  /*11c40*/  @P2 LOP3.LUT R231, R231, 0x2, RZ, 0xfc, !PT ;  /* 0x00000002e7e72812 */ /* 0x000fc600078efcff */
[----:B------:R-:W-:-:S05]  /*11c50*/  FFMA.FTZ R12, R5, -UR19, R110 ;  /* 0x80000013050c7c23 */ /* 0x000fca000801006e */
[----:B------:R-:W-:Y:S01]  /*11c60*/  FSEL R201, R12, -INF , !P0 ;  /* 0xff8000000cc97808 */ /* 0x000fe20004000000 */
        /* <DEDUP_REMOVED lines=9> */
[----:B------:R-:W-:Y:S01]  /*11d00*/  ISETP.LT.OR P1, PT, R2, R234, P1 ;  /* 0x000000ea0200720c */ /* 0x000fe20000f21670 */
[----:B------:R-:W-:Y:S01]  /*11d10*/  FFMA.FTZ R11, R3, -UR19, R93 ;  /* 0x80000013030b7c23 */ /* 0x000fe2000801005d */
[----:B------:R-:W-:Y:S01]  /*11d20*/  FSEL R3, R8, -INF , !P3 ;  /* 0xff80000008037808 */ /* 0x000fe20005800000 */
[----:B------:R-:W-:Y:S01]  /*11d30*/  FFMA.FTZ R13, R4, -UR19, R108 ;  /* 0x80000013040d7c23 */ /* 0x000fe2000801006c */
[----:B------:R-:W-:Y:S02]  /*11d40*/  FSEL R4, R14, -INF , !P4 ;  /* 0xff8000000e047808 */ /* 0x000fe40006000000 */
[C---:B------:R-:W-:Y:S02]  /*11d50*/  ISETP.GE.AND P4, PT, R2.reuse, R243, PT ;  /* 0x000000f30200720c */ /* 0x040fe40003f86270 */
[C---:B------:R-:W-:Y:S01]  /*11d60*/  ISETP.GE.AND P3, PT, R2.reuse, R242, PT ;  /* 0x000000f20200720c */ /* 0x040fe20003f66270 */
[----:B------:R1:W-:Y:S01]  /*11d70*/  STL [R1+0x24], R4 ;  /* 0x0000240401007387 */ /* 0x0003e20000100800 */
[----:B------:R-:W-:-:S02]  /*11d80*/  ISETP.LT.OR P6, PT, R2, R235, P4 ;  /* 0x000000eb0200720c */ /* 0x000fc400027c1670 */
[C---:B------:R-:W-:Y:S01]  /*11d90*/  LOP3.LUT P4, RZ, R231.reuse, 0x2, RZ, 0xc0, !PT ;  /* 0x00000002e7ff7812 */ /* 0x040fe2000788c0ff */
[----:B------:R2:W-:Y:S01]  /*11da0*/  STL [R1+0x30], R3 ;  /* 0x0000300301007387 */ /* 0x0005e20000100800 */
[----:B------:R-:W-:-:S04]  /*11db0*/  LOP3.LUT R231, R231, 0xfffffff7, RZ, 0xc0, !PT ;  /* 0xfffffff7e7e77812 */ /* 0x000fc800078ec0ff */
[----:B------:R-:W-:-:S04]  /*11dc0*/  @P2 LOP3.LUT R231, R231, 0x8, RZ, 0xfc, !PT ;  /* 0x00000008e7e72812 */ /* 0x000fc800078efcff */
[----:B------:R-:W-:-:S04]  /*11dd0*/  LOP3.LUT R231, R231, 0xfffffffb, RZ, 0xc0, !PT ;  /* 0xfffffffbe7e77812 */ /* 0x000fc800078ec0ff */
[----:B------:R-:W-:Y:S01]  /*11de0*/  @P1 LOP3.LUT R231, R231, 0x4, RZ, 0xfc, !PT ;  /* 0x00000004e7e71812 */ /* 0x000fe200078efcff */
[--C-:B-1----:R-:W-:Y:S01]  /*11df0*/  IMAD.IADD R4, R238, 0x1, -R2.reuse ;  /* 0x00000001ee047824 */ /* 0x102fe200078e0a02 */
[----:B--2---:R-:W-:Y:S02]  /*11e00*/  FSEL R3, R6, -INF , !P5 ;  /* 0xff80000006037808 */ /* 0x004fe40006800000 */
[----:B------:R-:W-:Y:S02]  /*11e10*/  ISETP.LT.OR P5, PT, R2, R233, P3 ;  /* 0x000000e90200720c */ /* 0x000fe40001fa1670 */
[----:B------:R-:W-:Y:S01]  /*11e20*/  IABS R5, R4 ;  /* 0x0000000400057213 */ /* 0x000fe20000000000 */
[----:B------:R1:W-:Y:S02]  /*11e30*/  STL [R1+0x18], R3 ;  /* 0x0000180301007387 */ /* 0x0003e40000100800 */
        /* <DEDUP_REMOVED lines=11> */
[----:B------:R-:W-:-:S04]  /*11ef0*/  VIADD R2, R0, 0x30 ;  /* 0x0000003000027836 */ /* 0x000fc80000000000 */
        /* <DEDUP_REMOVED lines=10> */
[C---:B------:R-:W-:Y:S01]  /*11fa0*/  ISETP.GE.AND P1, PT, R2.reuse, R240, PT ;  /* 0x000000f00200720c */ /* 0x040fe20003f26270 */
[----:B------:R-:W-:Y:S01]  /*11fb0*/  FFMA.FTZ R10, R5, -UR19, R104 ;  /* 0x80000013050a7c23 */ /* 0x000fe20008010068 */
[----:B------:R-:W-:Y:S01]  /*11fc0*/  FSEL R134, R7, -INF , !P5 ;  /* 0xff80000007867808 */ /* 0x000fe20006800000 */
[----:B------:R-:W-:Y:S01]  /*11fd0*/  FFMA.FTZ R14, R3, -UR19, R100 ;  /* 0x80000013030e7c23 */ /* 0x000fe20008010064 */
[----:B------:R-:W-:Y:S02]  /*11fe0*/  FSEL R3, R13, -INF , !P4 ;  /* 0xff8000000d037808 */ /* 0x000fe40006000000 */
[C---:B------:R-:W-:Y:S02]  /*11ff0*/  ISETP.GE.AND P4, PT, R2.reuse, R243, PT ;  /* 0x000000f30200720c */ /* 0x040fe40003f86270 */
[----:B------:R-:W-:Y:S01]  /*12000*/  FSEL R100, R11, -INF , !P6 ;  /* 0xff8000000b647808 */ /* 0x000fe20007000000 */
[----:B------:R1:W-:Y:S01]  /*12010*/  STL [R1+0x14], R3 ;  /* 0x0000140301007387 */ /* 0x0003e20000100800 */
[----:B------:R-:W-:-:S02]  /*12020*/  ISETP.LT.OR P6, PT, R2, R235, P4 ;  /* 0x000000eb0200720c */ /* 0x000fc400027c1670 */
[C---:B------:R-:W-:Y:S02]  /*12030*/  ISETP.LT.OR P5, PT, R2.reuse, R233, P3 ;  /* 0x000000e90200720c */ /* 0x040fe40001fa1670 */
[C---:B------:R-:W-:Y:S02]  /*12040*/  ISETP.LT.OR P2, PT, R2.reuse, R232, P2 ;  /* 0x000000e80200720c */ /* 0x040fe40001741670 */
[----:B------:R-:W-:Y:S01]  /*12050*/  ISETP.LT.OR P0, PT, R2, R234, P1 ;  /* 0x000000ea0200720c */ /* 0x000fe20000f01670 */
[----:B------:R-:W-:Y:S01]  /*12060*/  IMAD.IADD R2, R239, 0x1, -R2 ;  /* 0x00000001ef027824 */ /* 0x000fe200078e0a02 */
[----:B------:R-:W-:Y:S02]  /*12070*/  I2FP.F32.S32 R4, R4 ;  /* 0x0000000400047245 */ /* 0x000fe40000201400 */
[C---:B------:R-:W-:Y:S02]  /*12080*/  LOP3.LUT P4, RZ, R231.reuse, 0x8, RZ, 0xc0, !PT ;  /* 0x00000008e7ff7812 */ /* 0x040fe4000788c0ff */
[----:B------:R-:W-:Y:S01]  /*12090*/  IABS R6, R2 ;  /* 0x0000000200067213 */ /* 0x000fe20000000000 */
[----:B------:R-:W-:Y:S01]  /*120a0*/  FFMA.FTZ R9, R4, -UR19, R106 ;  /* 0x8000001304097c23 */ /* 0x000fe2000801006a */
[----:B------:R-:W-:-:S02]  /*120b0*/  LOP3.LUT P3, RZ, R231, 0x4, RZ, 0xc0, !PT ;  /* 0x00000004e7ff7812 */ /* 0x000fc4000786c0ff */
[----:B------:R-:W-:Y:S02]  /*120c0*/  LOP3.LUT R231, R231, 0xfffffffd, RZ, 0xc0, !PT ;  /* 0xfffffffde7e77812 */ /* 0x000fe400078ec0ff */
[----:B------:R-:W-:Y:S02]  /*120d0*/  FSEL R200, R15, -INF , !P3 ;  /* 0xff8000000fc87808 */ /* 0x000fe40005800000 */
[----:B------:R-:W-:Y:S02]  /*120e0*/  @P2 LOP3.LUT R231, R231, 0x2, RZ, 0xfc, !PT ;  /* 0x00000002e7e72812 */ /* 0x000fe400078efcff */
[----:B------:R-:W-:Y:S01]  /*120f0*/  FSEL R124, R10, -INF , !P6 ;  /* 0xff8000000a7c7808 */ /* 0x000fe20007000000 */
[----:B-1----:R-:W-:Y:S01]  /*12100*/  VIADD R3, R0, 0x31 ;  /* 0x0000003100037836 */ /* 0x002fe20000000000 */
[----:B------:R-:W-:-:S03]  /*12110*/  FSEL R135, R9, -INF , !P5 ;  /* 0xff80000009877808 */ /* 0x000fc60006800000 */
        /* <DEDUP_REMOVED lines=20> */
[C---:B------:R-:W-:Y:S02]  /*12260*/  ISETP.LT.OR P5, PT, R3.reuse, R233, P3 ;  /* 0x000000e90300720c */ /* 0x040fe40001fa1670 */
[----:B------:R-:W-:Y:S01]  /*12270*/  ISETP.LT.OR P1, PT, R3, R234, P1 ;  /* 0x000000ea0300720c */ /* 0x000fe20000f21670 */
[----:B------:R-:W-:Y:S01]  /*12280*/  IMAD.IADD R3, R239, 0x1, -R3 ;  /* 0x00000001ef037824 */ /* 0x000fe200078e0a03 */
[----:B------:R-:W-:Y:S02]  /*12290*/  IABS R9, R5 ;  /* 0x0000000500097213 */ /* 0x000fe40000000000 */
[C---:B------:R-:W-:Y:S02]  /*122a0*/  LOP3.LUT P4, RZ, R231.reuse, 0x2, RZ, 0xc0, !PT ;  /* 0x00000002e7ff7812 */ /* 0x040fe4000788c0ff */
[----:B------:R-:W-:Y:S02]  /*122b0*/  IABS R5, R3 ;  /* 0x0000000300057213 */ /* 0x000fe40000000000 */
[----:B------:R-:W-:-:S02]  /*122c0*/  LOP3.LUT R231, R231, 0xfffffff7, RZ, 0xc0, !PT ;  /* 0xfffffff7e7e77812 */ /* 0x000fc400078ec0ff */
[----:B------:R-:W-:Y:S02]  /*122d0*/  FSEL R202, R8, -INF , !P0 ;  /* 0xff80000008ca7808 */ /* 0x000fe40004000000 */
[----:B------:R-:W-:Y:S02]  /*122e0*/  @P2 LOP3.LUT R231, R231, 0x8, RZ, 0xfc, !PT ;  /* 0x00000008e7e72812 */ /* 0x000fe400078efcff */
[----:B------:R-:W-:Y:S02]  /*122f0*/  FSEL R122, R7, -INF , !P6 ;  /* 0xff800000077a7808 */ /* 0x000fe40007000000 */
[----:B------:R-:W-:Y:S01]  /*12300*/  LOP3.LUT R231, R231, 0xfffffffb, RZ, 0xc0, !PT ;  /* 0xfffffffbe7e77812 */ /* 0x000fe200078ec0ff */
[----:B-1----:R-:W-:Y:S01]  /*12310*/  VIADD R2, R0, 0x38 ;  /* 0x0000003800027836 */ /* 0x002fe20000000000 */
[----:B------:R-:W-:Y:S02]  /*12320*/  FSEL R102, R6, -INF , !P5 ;  /* 0xff80000006667808 */ /* 0x000fe40006800000 */
[----:B------:R-:W-:Y:S01]  /*12330*/  @P1 LOP3.LUT R231, R231, 0x4, RZ, 0xfc, !PT ;  /* 0x00000004e7e71812 */ /* 0x000fe200078efcff */
[----:B------:R-:W-:Y:S01]  /*12340*/  IMAD.IADD R4, R237, 0x1, -R2 ;  /* 0x00000001ed047824 */ /* 0x000fe200078e0a02 */
[----:B------:R-:W-:-:S02]  /*12350*/  ISETP.GE.AND P2, PT, R2, R241, PT ;  /* 0x000000f10200720c */ /* 0x000fc40003f46270 */
[C---:B------:R-:W-:Y:S02]  /*12360*/  ISETP.GE.AND P3, PT, R2.reuse, R242, PT ;  /* 0x000000f20200720c */ /* 0x040fe40003f66270 */
[----:B------:R-:W-:Y:S01]  /*12370*/  IABS R3, R4 ;  /* 0x0000000400037213 */ /* 0x000fe20000000000 */
[----:B------:R-:W-:Y:S01]  /*12380*/  IMAD.MOV.U32 R4, RZ, RZ, R9 ;  /* 0x000000ffff047224 */ /* 0x000fe200078e0009 */
[C---:B------:R-:W-:Y:S02]  /*12390*/  ISETP.LT.OR P0, PT, R2.reuse, R232, P2 ;  /* 0x000000e80200720c */ /* 0x040fe40001701670 */
[----:B------:R-:W-:Y:S02]  /*123a0*/  ISETP.LT.OR P5, PT, R2, R233, P3 ;  /* 0x000000e90200720c */ /* 0x000fe40001fa1670 */
[----:B------:R-:W-:Y:S02]  /*123b0*/  I2FP.F32.S32 R4, R4 ;  /* 0x0000000400047245 */ /* 0x000fe40000201400 */
[----:B------:R-:W-:-:S02]  /*123c0*/  I2FP.F32.S32 R3, R3 ;  /* 0x0000000300037245 */ /* 0x000fc40000201400 */
[----:B------:R-:W-:Y:S01]  /*123d0*/  LOP3.LUT P3, RZ, R231, 0x4, RZ, 0xc0, !PT ;  /* 0x00000004e7ff7812 */ /* 0x000fe2000786c0ff */
[----:B------:R-:W-:Y:S01]  /*123e0*/  FFMA.FTZ R13, R4, -UR19, R101 ;  /* 0x80000013040d7c23 */ /* 0x000fe20008010065 */
[----:B------:R-:W-:Y:S01]  /*123f0*/  FSEL R101, R14, -INF , !P4 ;  /* 0xff8000000e657808 */ /* 0x000fe20006000000 */
[----:B------:R-:W-:Y:S01]  /*12400*/  IMAD.IADD R4, R238, 0x1, -R2 ;  /* 0x00000001ee047824 */ /* 0x000fe200078e0a02 */
[----:B------:R-:W-:Y:S01]  /*12410*/  ISETP.GE.AND P4, PT, R2, R243, PT ;  /* 0x000000f30200720c */ /* 0x000fe20003f86270 */
[----:B------:R-:W-:Y:S01]  /*12420*/  FFMA.FTZ R11, R3, -UR19, R80 ;  /* 0x80000013030b7c23 */ /* 0x000fe20008010050 */
[----:B------:R-:W-:Y:S01]  /*12430*/  I2FP.F32.S32 R5, R5 ;  /* 0x0000000500057245 */ /* 0x000fe20000201400 */
[----:B------:R-:W-:Y:S01]  /*12440*/  IMAD.IADD R3, R236, 0x1, -R2 ;  /* 0x00000001ec037824 */ /* 0x000fe200078e0a02 */
[----:B------:R-:W-:Y:S02]  /*12450*/  ISETP.LT.OR P6, PT, R2, R235, P4 ;  /* 0x000000eb0200720c */ /* 0x000fe400027c1670 */
[----:B------:R-:W-:Y:S01]  /*12460*/  LOP3.LUT P4, RZ, R231, 0x8, RZ, 0xc0, !PT ;  /* 0x00000008e7ff7812 */ /* 0x000fe2000788c0ff */
[----:B------:R-:W-:Y:S01]  /*12470*/  FFMA.FTZ R12, R5, -UR19, R103 ;  /* 0x80000013050c7c23 */ /* 0x000fe20008010067 */
[----:B------:R-:W-:-:S02]  /*12480*/  LOP3.LUT R231, R231, 0xfffffffd, RZ, 0xc0, !PT ;  /* 0xfffffffde7e77812 */ /* 0x000fc400078ec0ff */
[C---:B------:R-:W-:Y:S02]  /*12490*/  ISETP.GE.AND P1, PT, R2.reuse, R240, PT ;  /* 0x000000f00200720c */ /* 0x040fe40003f26270 */
[----:B------:R-:W-:Y:S02]  /*124a0*/  @P0 LOP3.LUT R231, R231, 0x2, RZ, 0xfc, !PT ;  /* 0x00000002e7e70812 */ /* 0x000fe400078efcff */
[----:B------:R-:W-:Y:S01]  /*124b0*/  ISETP.LT.OR P0, PT, R2, R234, P1 ;  /* 0x000000ea0200720c */ /* 0x000fe20000f01670 */
[----:B------:R-:W-:Y:S01]  /*124c0*/  IMAD.IADD R2, R239, 0x1, -R2 ;  /* 0x00000001ef027824 */ /* 0x000fe200078e0a02 */
[----:B------:R-:W-:Y:S02]  /*124d0*/  IABS R5, R4 ;  /* 0x0000000400057213 */ /* 0x000fe40000000000 */
[----:B------:R-:W-:Y:S02]  /*124e0*/  IABS R3, R3 ;  /* 0x0000000300037213 */ /* 0x000fe40000000000 */
[----:B------:R-:W-:Y:S01]  /*124f0*/  IABS R4, R2 ;  /* 0x0000000200047213 */ /* 0x000fe20000000000 */
[----:B------:R-:W-:Y:S01]  /*12500*/  IMAD.MOV.U32 R2, RZ, RZ, R5 ;  /* 0x000000ffff027224 */ /* 0x000fe200078e0005 */
[----:B------:R-:W-:-:S02]  /*12510*/  I2FP.F32.S32 R3, R3 ;  /* 0x0000000300037245 */ /* 0x000fc40000201400 */
[----:B------:R-:W-:Y:S02]  /*12520*/  I2FP.F32.S32 R4, R4 ;  /* 0x0000000400047245 */ /* 0x000fe40000201400 */
[----:B------:R-:W-:Y:S01]  /*12530*/  I2FP.F32.S32 R2, R2 ;  /* 0x0000000200027245 */ /* 0x000fe20000201400 */
[----:B------:R-:W-:Y:S01]  /*12540*/  FFMA.FTZ R16, R3, -UR19, R96 ;  /* 0x8000001303107c23 */ /* 0x000fe20008010060 */
[----:B------:R-:W-:Y:S01]  /*12550*/  FSEL R80, R13, -INF , !P4 ;  /* 0xff8000000d507808 */ /* 0x000fe20006000000 */
[----:B------:R-:W-:Y:S01]  /*12560*/  FFMA.FTZ R15, R4, -UR19, R98 ;  /* 0x80000013040f7c23 */ /* 0x000fe20008010062 */
[----:B------:R-:W-:Y:S01]  /*12570*/  FSEL R120, R11, -INF , !P6 ;  /* 0xff8000000b787808 */ /* 0x000fe20007000000 */
        /* <DEDUP_REMOVED lines=12> */
[----:B------:R-:W-:Y:S01]  /*12640*/  ISETP.GE.AND P1, PT, R2, R240, PT ;  /* 0x000000f00200720c */ /* 0x000fe20003f26270 */
[----:B------:R-:W-:Y:S01]  /*12650*/  FFMA.FTZ R10, R5, -UR19, R81 ;  /* 0x80000013050a7c23 */ /* 0x000fe20008010051 */
[----:B------:R-:W-:Y:S01]  /*12660*/  FSEL R103, R7, -INF , !P5 ;  /* 0xff80000007677808 */ /* 0x000fe20006800000 */
[----:B------:R-:W-:Y:S01]  /*12670*/  FFMA.FTZ R14, R3, -UR19, R97 ;  /* 0x80000013030e7c23 */ /* 0x000fe20008010061 */
[----:B------:R-:W-:Y:S02]  /*12680*/  FSEL R3, R12, -INF , !P3 ;  /* 0xff8000000c037808 */ /* 0x000fe40005800000 */
[C---:B------:R-:W-:Y:S02]  /*12690*/  ISETP.GE.AND P3, PT, R2.reuse, R242, PT ;  /* 0x000000f20200720c */ /* 0x040fe40003f66270 */
[C---:B------:R-:W-:Y:S01]  /*126a0*/  ISETP.LT.OR P2, PT, R2.reuse, R232, P2 ;  /* 0x000000e80200720c */ /* 0x040fe20001741670 */
[----:B------:R1:W-:Y:S01]  /*126b0*/  STL [R1+0x8], R3 ;  /* 0x0000080301007387 */ /* 0x0003e20000100800 */
[----:B------:R-:W-:-:S02]  /*126c0*/  ISETP.LT.OR P6, PT, R2, R235, P4 ;  /* 0x000000eb0200720c */ /* 0x000fc400027c1670 */
[C---:B------:R-:W-:Y:S02]  /*126d0*/  ISETP.LT.OR P5, PT, R2.reuse, R233, P3 ;  /* 0x000000e90200720c */ /* 0x040fe40001fa1670 */
[----:B------:R-:W-:Y:S01]  /*126e0*/  ISETP.LT.OR P1, PT, R2, R234, P1 ;  /* 0x000000ea0200720c */ /* 0x000fe20000f21670 */
[----:B------:R-:W-:Y:S01]  /*126f0*/  IMAD.IADD R2, R239, 0x1, -R2 ;  /* 0x00000001ef027824 */ /* 0x000fe200078e0a02 */
[----:B------:R-:W-:Y:S02]  /*12700*/  I2FP.F32.S32 R4, R4 ;  /* 0x0000000400047245 */ /* 0x000fe40000201400 */
[C---:B------:R-:W-:Y:S02]  /*12710*/  LOP3.LUT P4, RZ, R231.reuse, 0x2, RZ, 0xc0, !PT ;  /* 0x00000002e7ff7812 */ /* 0x040fe4000788c0ff */
[----:B------:R-:W-:Y:S01]  /*12720*/  IABS R6, R2 ;  /* 0x0000000200067213 */ /* 0x000fe20000000000 */
[----:B------:R-:W-:Y:S01]  /*12730*/  FFMA.FTZ R9, R4, -UR19, R83 ;  /* 0x8000001304097c23 */ /* 0x000fe20008010053 */
[----:B------:R-:W-:-:S02]  /*12740*/  LOP3.LUT R231, R231, 0xfffffff7, RZ, 0xc0, !PT ;  /* 0xfffffff7e7e77812 */ /* 0x000fc400078ec0ff */
[----:B------:R-:W-:Y:S02]  /*12750*/  FSEL R81, R16, -INF , !P4 ;  /* 0xff80000010517808 */ /* 0x000fe40006000000 */
[----:B------:R-:W-:Y:S02]  /*12760*/  @P2 LOP3.LUT R231, R231, 0x8, RZ, 0xfc, !PT ;  /* 0x00000008e7e72812 */ /* 0x000fe400078efcff */
[----:B------:R-:W-:Y:S02]  /*12770*/  FSEL R119, R10, -INF , !P6 ;  /* 0xff8000000a777808 */ /* 0x000fe40007000000 */
[----:B------:R-:W-:Y:S02]  /*12780*/  LOP3.LUT R231, R231, 0xfffffffb, RZ, 0xc0, !PT ;  /* 0xfffffffbe7e77812 */ /* 0x000fe400078ec0ff */
[----:B------:R-:W-:Y:S01]  /*12790*/  FSEL R36, R9, -INF , !P5 ;  /* 0xff80000009247808 */ /* 0x000fe20006800000 */
[----:B-1----:R-:W-:Y:S01]  /*127a0*/  VIADD R3, R0, 0x40 ;  /* 0x0000004000037836 */ /* 0x002fe20000000000 */
[----:B------:R-:W-:-:S03]  /*127b0*/  @P1 LOP3.LUT R231, R231, 0x4, RZ, 0xfc, !PT ;  /* 0x00000004e7e71812 */ /* 0x000fc600078efcff */
        /* <DEDUP_REMOVED lines=26> */
[----:B------:R-:W-:-:S02]  /*12960*/  LOP3.LUT P3, RZ, R231, 0x4, RZ, 0xc0, !PT ;  /* 0x00000004e7ff7812 */ /* 0x000fc4000786c0ff */
[----:B------:R-:W-:Y:S02]  /*12970*/  LOP3.LUT R231, R231, 0xfffffffd, RZ, 0xc0, !PT ;  /* 0xfffffffde7e77812 */ /* 0x000fe400078ec0ff */
[----:B------:R-:W-:Y:S02]  /*12980*/  FSEL R90, R14, -INF , !P4 ;  /* 0xff8000000e5a7808 */ /* 0x000fe40006000000 */
[----:B------:R-:W-:Y:S02]  /*12990*/  @P2 LOP3.LUT R231, R231, 0x2, RZ, 0xfc, !PT ;  /* 0x00000002e7e72812 */ /* 0x000fe400078efcff */
[----:B------:R-:W-:Y:S01]  /*129a0*/  FSEL R37, R8, -INF , !P3 ;  /* 0xff80000008257808 */ /* 0x000fe20005800000 */
[----:B-1----:R-:W-:Y:S01]  /*129b0*/  VIADD R2, R0, 0x41 ;  /* 0x0000004100027836 */ /* 0x002fe20000000000 */
[----:B------:R-:W-:Y:S02]  /*129c0*/  I2FP.F32.S32 R5, R5 ;  /* 0x0000000500057245 */ /* 0x000fe40000201400 */
[----:B------:R-:W-:Y:S01]  /*129d0*/  FSEL R118, R7, -INF , !P6 ;  /* 0xff80000007767808 */ /* 0x000fe20007000000 */
[----:B------:R-:W-:Y:S01]  /*129e0*/  IMAD.IADD R4, R237, 0x1, -R2 ;  /* 0x00000001ed047824 */ /* 0x000fe200078e0a02 */
[C---:B------:R-:W-:Y:S01]  /*129f0*/  ISETP.GE.AND P4, PT, R2.reuse, R243, PT ;  /* 0x000000f30200720c */ /* 0x040fe20003f86270 */
[----:B------:R-:W-:Y:S01]  /*12a00*/  FFMA.FTZ R12, R5, -UR19, R86 ;  /* 0x80000013050c7c23 */ /* 0x000fe20008010056 */
[----:B------:R-:W-:-:S02]  /*12a10*/  ISETP.GE.AND P3, PT, R2, R242, PT ;  /* 0x000000f20200720c */ /* 0x000fc40003f66270 */
[----:B------:R-:W-:Y:S01]  /*12a20*/  IABS R3, R4 ;  /* 0x0000000400037213 */ /* 0x000fe20000000000 */
[----:B------:R-:W-:Y:S01]  /*12a30*/  IMAD.MOV.U32 R4, RZ, RZ, R9 ;  /* 0x000000ffff047224 */ /* 0x000fe200078e0009 */
[C---:B------:R-:W-:Y:S02]  /*12a40*/  ISETP.GE.AND P2, PT, R2.reuse, R241, PT ;  /* 0x000000f10200720c */ /* 0x040fe40003f46270 */
[----:B------:R-:W-:Y:S02]  /*12a50*/  I2FP.F32.S32 R3, R3 ;  /* 0x0000000300037245 */ /* 0x000fe40000201400 */
[----:B------:R-:W-:Y:S02]  /*12a60*/  I2FP.F32.S32 R4, R4 ;  /* 0x0000000400047245 */ /* 0x000fe40000201400 */
[----:B------:R-:W-:Y:S01]  /*12a70*/  ISETP.GE.AND P1, PT, R2, R240, PT ;  /* 0x000000f00200720c */ /* 0x000fe20003f26270 */
[----:B------:R-:W-:Y:S01]  /*12a80*/  FFMA.FTZ R11, R3, -UR19, R89 ;  /* 0x80000013030b7c23 */ /* 0x000fe20008010059 */
[----:B------:R-:W-:Y:S01]  /*12a90*/  FSEL R132, R6, -INF , !P5 ;  /* 0xff80000006847808 */ /* 0x000fe20006800000 */
[----:B------:R-:W-:Y:S01]  /*12aa0*/  FFMA.FTZ R13, R4, -UR19, R84 ;  /* 0x80000013040d7c23 */ /* 0x000fe20008010054 */
[--C-:B------:R-:W-:Y:S01]  /*12ab0*/  IMAD.IADD R4, R238, 0x1, -R2.reuse ;  /* 0x00000001ee047824 */ /* 0x100fe200078e0a02 */
[----:B------:R-:W-:Y:S01]  /*12ac0*/  ISETP.LT.OR P6, PT, R2, R235, P4 ;  /* 0x000000eb0200720c */ /* 0x000fe200027c1670 */
[----:B------:R-:W-:Y:S01]  /*12ad0*/  IMAD.IADD R3, R236, 0x1, -R2 ;  /* 0x00000001ec037824 */ /* 0x000fe200078e0a02 */
[----:B------:R-:W-:-:S02]  /*12ae0*/  ISETP.LT.OR P5, PT, R2, R233, P3 ;  /* 0x000000e90200720c */ /* 0x000fc40001fa1670 */
[C---:B------:R-:W-:Y:S02]  /*12af0*/  ISETP.LT.OR P2, PT, R2.reuse, R232, P2 ;  /* 0x000000e80200720c */ /* 0x040fe40001741670 */
        /* <DEDUP_REMOVED lines=10> */
[C---:B------:R-:W-:Y:S01]  /*12ba0*/  LOP3.LUT P4, RZ, R231.reuse, 0x2, RZ, 0xc0, !PT ;  /* 0x00000002e7ff7812 */ /* 0x040fe2000788c0ff */
[----:B------:R-:W-:Y:S01]  /*12bb0*/  FFMA.FTZ R15, R4, -UR19, R87 ;  /* 0x80000013040f7c23 */ /* 0x000fe20008010057 */
[----:B------:R-:W-:Y:S01]  /*12bc0*/  LOP3.LUT R231, R231, 0xfffffff7, RZ, 0xc0, !PT ;  /* 0xfffffff7e7e77812 */ /* 0x000fe200078ec0ff */
[----:B------:R-:W-:Y:S01]  /*12bd0*/  FFMA.FTZ R7, R2, -UR19, R91 ;  /* 0x8000001302077c23 */ /* 0x000fe2000801005b */
[----:B------:R-:W-:Y:S01]  /*12be0*/  VIADD R2, R0, 0x48 ;  /* 0x0000004800027836 */ /* 0x000fe20000000000 */
[----:B------:R-:W-:Y:S02]  /*12bf0*/  FSEL R82, R13, -INF , !P4 ;  /* 0xff8000000d527808 */ /* 0x000fe40006000000 */
[----:B------:R-:W-:Y:S01]  /*12c00*/  @P2 LOP3.LUT R231, R231, 0x8, RZ, 0xfc, !PT ;  /* 0x00000008e7e72812 */ /* 0x000fe200078efcff */
[--C-:B------:R-:W-:Y:S01]  /*12c10*/  IMAD.IADD R4, R237, 0x1, -R2.reuse ;  /* 0x00000001ed047824 */ /* 0x100fe200078e0a02 */
[----:B------:R-:W-:Y:S01]  /*12c20*/  ISETP.GE.AND P2, PT, R2, R241, PT ;  /* 0x000000f10200720c */ /* 0x000fe20003f46270 */
[--C-:B------:R-:W-:Y:S01]  /*12c30*/  IMAD.IADD R3, R238, 0x1, -R2.reuse ;  /* 0x00000001ee037824 */ /* 0x100fe200078e0a02 */
[----:B------:R-:W-:Y:S01]  /*12c40*/  LOP3.LUT R231, R231, 0xfffffffb, RZ, 0xc0, !PT ;  /* 0xfffffffbe7e77812 */ /* 0x000fe200078ec0ff */
[----:B------:R-:W-:Y:S01]  /*12c50*/  IMAD.IADD R6, R236, 0x1, -R2 ;  /* 0x00000001ec067824 */ /* 0x000fe200078e0a02 */
[----:B------:R-:W-:-:S02]  /*12c60*/  IABS R5, R4 ;  /* 0x0000000400057213 */ /* 0x000fc40000000000 */
[----:B------:R-:W-:Y:S02]  /*12c70*/  IABS R4, R3 ;  /* 0x0000000300047213 */ /* 0x000fe40000000000 */
[----:B------:R-:W-:Y:S02]  /*12c80*/  IABS R3, R6 ;  /* 0x0000000600037213 */ /* 0x000fe40000000000 */
[----:B------:R-:W-:Y:S02]  /*12c90*/  @P1 LOP3.LUT R231, R231, 0x4, RZ, 0xfc, !PT ;  /* 0x00000004e7e71812 */ /* 0x000fe400078efcff */
[----:B------:R-:W-:Y:S02]  /*12ca0*/  I2FP.F32.S32 R3, R3 ;  /* 0x0000000300037245 */ /* 0x000fe40000201400 */
[C---:B------:R-:W-:Y:S02]  /*12cb0*/  ISETP.GE.AND P4, PT, R2.reuse, R243, PT ;  /* 0x000000f30200720c */ /* 0x040fe40003f86270 */
[C---:B------:R-:W-:Y:S01]  /*12cc0*/  ISETP.GE.AND P3, PT, R2.reuse, R242, PT ;  /* 0x000000f20200720c */ /* 0x040fe20003f66270 */
[----:B------:R-:W-:Y:S01]  /*12cd0*/  FFMA.FTZ R14, R3, -UR19, R60 ;  /* 0x80000013030e7c23 */ /* 0x000fe2000801003c */
[----:B------:R-:W-:Y:S01]  /*12ce0*/  ISETP.GE.AND P1, PT, R2, R240, PT ;  /* 0x000000f00200720c */ /* 0x000fe20003f26270 */
[----:B------:R-:W-:Y:S01]  /*12cf0*/  VIADD R3, R0, 0x49 ;  /* 0x0000004900037836 */ /* 0x000fe20000000000 */
[----:B------:R-:W-:-:S02]  /*12d00*/  ISETP.LT.OR P2, PT, R2, R232, P2 ;  /* 0x000000e80200720c */ /* 0x000fc40001741670 */
[----:B------:R-:W-:Y:S02]  /*12d10*/  I2FP.F32.S32 R5, R5 ;  /* 0x0000000500057245 */ /* 0x000fe40000201400 */
[----:B------:R-:W-:Y:S02]  /*12d20*/  FSEL R91, R12, -INF , !P0 ;  /* 0xff8000000c5b7808 */ /* 0x000fe40004000000 */
[----:B------:R-:W-:Y:S01]  /*12d30*/  FSEL R117, R11, -INF , !P6 ;  /* 0xff8000000b757808 */ /* 0x000fe20007000000 */
[----:B------:R-:W-:Y:S01]  /*12d40*/  FFMA.FTZ R10, R5, -UR19, R76 ;  /* 0x80000013050a7c23 */ /* 0x000fe2000801004c */
[----:B------:R-:W-:Y:S01]  /*12d50*/  FSEL R250, R7, -INF , !P5 ;  /* 0xff80000007fa7808 */ /* 0x000fe20006800000 */
[----:B------:R-:W-:Y:S01]  /*12d60*/  IMAD.IADD R5, R238, 0x1, -R3 ;  /* 0x00000001ee057824 */ /* 0x000fe200078e0a03 */
[C---:B------:R-:W-:Y:S02]  /*12d70*/  ISETP.LT.OR P6, PT, R2.reuse, R235, P4 ;  /* 0x000000eb0200720c */ /* 0x040fe400027c1670 */
[----:B------:R-:W-:-:S02]  /*12d80*/  ISETP.LT.OR P5, PT, R2, R233, P3 ;  /* 0x000000e90200720c */ /* 0x000fc40001fa1670 */
[----:B------:R-:W-:Y:S01]  /*12d90*/  ISETP.LT.OR P0, PT, R2, R234, P1 ;  /* 0x000000ea0200720c */ /* 0x000fe20000f01670 */
[----:B------:R-:W-:Y:S01]  /*12da0*/  IMAD.IADD R2, R239, 0x1, -R2 ;  /* 0x00000001ef027824 */ /* 0x000fe200078e0a02 */
[C---:B------:R-:W-:Y:S02]  /*12db0*/  LOP3.LUT P4, RZ, R231.reuse, 0x8, RZ, 0xc0, !PT ;  /* 0x00000008e7ff7812 */ /* 0x040fe4000788c0ff */
[C---:B------:R-:W-:Y:S02]  /*12dc0*/  LOP3.LUT P3, RZ, R231.reuse, 0x4, RZ, 0xc0, !PT ;  /* 0x00000004e7ff7812 */ /* 0x040fe4000786c0ff */
[----:B------:R-:W-:Y:S02]  /*12dd0*/  I2FP.F32.S32 R4, R4 ;  /* 0x0000000400047245 */ /* 0x000fe40000201400 */
[----:B------:R-:W-:Y:S02]  /*12de0*/  LOP3.LUT R231, R231, 0xfffffffd, RZ, 0xc0, !PT ;  /* 0xfffffffde7e77812 */ /* 0x000fe400078ec0ff */
[----:B------:R-:W-:Y:S01]  /*12df0*/  IABS R6, R2 ;  /* 0x0000000200067213 */ /* 0x000fe20000000000 */
[----:B------:R-:W-:Y:S01]  /*12e00*/  FFMA.FTZ R9, R4, -UR19, R78 ;  /* 0x8000001304097c23 */ /* 0x000fe2000801004e */
[----:B------:R-:W-:Y:S01]  /*12e10*/  @P2 LOP3.LUT R231, R231, 0x2, RZ, 0xfc, !PT ;  /* 0x00000002e7e72812 */ /* 0x000fe200078efcff */
[----:B------:R-:W-:Y:S01]  /*12e20*/  IMAD.IADD R4, R237, 0x1, -R3 ;  /* 0x00000001ed047824 */ /* 0x000fe200078e0a03 */
[----:B------:R-:W-:Y:S01]  /*12e30*/  IABS R2, R5 ;  /* 0x0000000500027213 */ /* 0x000fe20000000000 */
[----:B------:R-:W-:Y:S01]  /*12e40*/  IMAD.MOV.U32 R5, RZ, RZ, R6 ;  /* 0x000000ffff057224 */ /* 0x000fe200078e0006 */
[----:B------:R-:W-:-:S02]  /*12e50*/  ISETP.GE.AND P2, PT, R3, R241, PT ;  /* 0x000000f10300720c */ /* 0x000fc40003f46270 */
[----:B------:R-:W-:Y:S02]  /*12e60*/  IABS R4, R4 ;  /* 0x0000000400047213 */ /* 0x000fe40000000000 */
[----:B------:R-:W-:Y:S02]  /*12e70*/  ISETP.LT.OR P2, PT, R3, R232, P2 ;  /* 0x000000e80300720c */ /* 0x000fe40001741670 */
[----:B------:R-:W-:Y:S02]  /*12e80*/  I2FP.F32.S32 R5, R5 ;  /* 0x0000000500057245 */ /* 0x000fe40000201400 */
[----:B------:R-:W-:Y:S02]  /*12e90*/  I2FP.F32.S32 R2, R2 ;  /* 0x0000000200027245 */ /* 0x000fe40000201400 */
[----:B------:R-:W-:Y:S01]  /*12ea0*/  FSEL R251, R16, -INF , !P4 ;  /* 0xff80000010fb7808 */ /* 0x000fe20006000000 */
[----:B------:R-:W-:Y:S01]  /*12eb0*/  FFMA.FTZ R8, R5, -UR19, R62 ;  /* 0x8000001305087c23 */ /* 0x000fe2000801003e */
[----:B------:R-:W-:Y:S01]  /*12ec0*/  ISETP.GE.AND P4, PT, R3, R243, PT ;  /* 0x000000f30300720c */ /* 0x000fe20003f86270 */
[----:B------:R-:W-:Y:S01]  /*12ed0*/  FFMA.FTZ R6, R2, -UR19, R79 ;  /* 0x8000001302067c23 */ /* 0x000fe2000801004f */
[----:B------:R-:W-:Y:S01]  /*12ee0*/  FSEL R89, R15, -INF , !P3 ;  /* 0xff8000000f597808 */ /* 0x000fe20005800000 */
[----:B------:R-:W-:Y:S01]  /*12ef0*/  VIADD R2, R0, 0x50 ;  /* 0x0000005000027836 */ /* 0x000fe20000000000 */
[----:B------:R-:W-:Y:S01]  /*12f00*/  ISETP.GE.AND P1, PT, R3, R240, PT ;  /* 0x000000f00300720c */ /* 0x000fe20003f26270 */
[----:B------:R-:W-:Y:S01]  /*12f10*/  IMAD.IADD R5, R236, 0x1, -R3 ;  /* 0x00000001ec057824 */ /* 0x000fe200078e0a03 */
[----:B------:R-:W-:-:S02]  /*12f20*/  I2FP.F32.S32 R4, R4 ;  /* 0x0000000400047245 */ /* 0x000fc40000201400 */
[C---:B------:R-:W-:Y:S02]  /*12f30*/  ISETP.GE.AND P3, PT, R3.reuse, R242, PT ;  /* 0x000000f20300720c */ /* 0x040fe40003f66270 */
[----:B------:R-:W-:Y:S01]  /*12f40*/  FSEL R116, R10, -INF , !P6 ;  /* 0xff8000000a747808 */ /* 0x000fe20007000000 */
[----:B------:R-:W-:Y:S01]  /*12f50*/  FFMA.FTZ R7, R4, -UR19, R77 ;  /* 0x8000001304077c23 */ /* 0x000fe2000801004d */
[----:B------:R-:W-:Y:S01]  /*12f60*/  ISETP.LT.OR P6, PT, R3, R235, P4 ;  /* 0x000000eb0300720c */ /* 0x000fe200027c1670 */
[----:B------:R-:W-:Y:S01]  /*12f70*/  IMAD.IADD R4, R237, 0x1, -R2 ;  /* 0x00000001ed047824 */ /* 0x000fe200078e0a02 */
[----:B------:R-:W-:Y:S02]  /*12f80*/  LOP3.LUT P4, RZ, R231, 0x2, RZ, 0xc0, !PT ;  /* 0x00000002e7ff7812 */ /* 0x000fe4000788c0ff */
[----:B------:R-:W-:Y:S02]  /*12f90*/  FSEL R129, R9, -INF , !P5 ;  /* 0xff80000009817808 */ /* 0x000fe40006800000 */
[----:B------:R-:W-:-:S02]  /*12fa0*/  ISETP.LT.OR P1, PT, R3, R234, P1 ;  /* 0x000000ea0300720c */ /* 0x000fc40000f21670 */
[----:B------:R-:W-:Y:S02]  /*12fb0*/  LOP3.LUT R231, R231, 0xfffffff7, RZ, 0xc0, !PT ;  /* 0xfffffff7e7e77812 */ /* 0x000fe400078ec0ff */
[----:B------:R-:W-:Y:S01]  /*12fc0*/  ISETP.LT.OR P5, PT, R3, R233, P3 ;  /* 0x000000e90300720c */ /* 0x000fe20001fa1670 */
[----:B------:R-:W-:Y:S01]  /*12fd0*/  IMAD.IADD R3, R239, 0x1, -R3 ;  /* 0x00000001ef037824 */ /* 0x000fe200078e0a03 */
[----:B------:R-:W-:Y:S02]  /*12fe0*/  @P2 LOP3.LUT R231, R231, 0x8, RZ, 0xfc, !PT ;  /* 0x00000008e7e72812 */ /* 0x000fe400078efcff */
[----:B------:R-:W-:Y:S02]  /*12ff0*/  IABS R9, R5 ;  /* 0x0000000500097213 */ /* 0x000fe40000000000 */
[----:B------:R-:W-:Y:S02]  /*13000*/  ISETP.GE.AND P2, PT, R2, R241, PT ;  /* 0x000000f10200720c */ /* 0x000fe40003f46270 */
[----:B------:R-:W-:-:S02]  /*13010*/  IABS R5, R3 ;  /* 0x0000000300057213 */ /* 0x000fc40000000000 */
[----:B------:R-:W-:Y:S01]  /*13020*/  IABS R3, R4 ;  /* 0x0000000400037213 */ /* 0x000fe20000000000 */
[----:B------:R-:W-:Y:S01]  /*13030*/  IMAD.MOV.U32 R4, RZ, RZ, R9 ;  /* 0x000000ffff047224 */ /* 0x000fe200078e0009 */
[----:B------:R-:W-:Y:S02]  /*13040*/  FSEL R252, R8, -INF , !P0 ;  /* 0xff80000008fc7808 */ /* 0x000fe40004000000 */
[----:B------:R-:W-:Y:S02]  /*13050*/  LOP3.LUT R231, R231, 0xfffffffb, RZ, 0xc0, !PT ;  /* 0xfffffffbe7e77812 */ /* 0x000fe400078ec0ff */
[----:B------:R-:W-:Y:S02]  /*13060*/  ISETP.LT.OR P0, PT, R2, R232, P2 ;  /* 0x000000e80200720c */ /* 0x000fe40001701670 */
[----:B------:R-:W-:Y:S02]  /*13070*/  FSEL R249, R14, -INF , !P4 ;  /* 0xff8000000ef97808 */ /* 0x000fe40006000000 */
[----:B------:R-:W-:-:S02]  /*13080*/  ISETP.GE.AND P4, PT, R2, R243, PT ;  /* 0x000000f30200720c */ /* 0x000fc40003f86270 */
[----:B------:R-:W-:Y:S02]  /*13090*/  ISETP.GE.AND P3, PT, R2, R242, PT ;  /* 0x000000f20200720c */ /* 0x000fe40003f66270 */
[----:B------:R-:W-:Y:S02]  /*130a0*/  @P1 LOP3.LUT R231, R231, 0x4, RZ, 0xfc, !PT ;  /* 0x00000004e7e71812 */ /* 0x000fe400078efcff */
[----:B------:R-:W-:Y:S02]  /*130b0*/  I2FP.F32.S32 R4, R4 ;  /* 0x0000000400047245 */ /* 0x000fe40000201400 */
[----:B------:R-:W-:Y:S02]  /*130c0*/  FSEL R115, R7, -INF , !P6 ;  /* 0xff80000007737808 */ /* 0x000fe40007000000 */
[----:B------:R-:W-:Y:S01]  /*130d0*/  FSEL R121, R6, -INF , !P5 ;  /* 0xff80000006797808 */ /* 0x000fe20006800000 */
[----:B------:R-:W-:Y:S01]  /*130e0*/  FFMA.FTZ R13, R4, -UR19, R61 ;  /* 0x80000013040d7c23 */ /* 0x000fe2000801003d */
[----:B------:R-:W-:Y:S01]  /*130f0*/  ISETP.LT.OR P6, PT, R2, R235, P4 ;  /* 0x000000eb0200720c */ /* 0x000fe200027c1670 */
[----:B------:R-:W-:Y:S01]  /*13100*/  IMAD.IADD R4, R238, 0x1, -R2 ;  /* 0x00000001ee047824 */ /* 0x000fe200078e0a02 */
[----:B------:R-:W-:-:S02]  /*13110*/  ISETP.LT.OR P5, PT, R2, R233, P3 ;  /* 0x000000e90200720c */ /* 0x000fc40001fa1670 */
[----:B------:R-:W-:Y:S02]  /*13120*/  I2FP.F32.S32 R3, R3 ;  /* 0x0000000300037245 */ /* 0x000fe40000201400 */
[C---:B------:R-:W-:Y:S02]  /*13130*/  LOP3.LUT P4, RZ, R231.reuse, 0x8, RZ, 0xc0, !PT ;  /* 0x00000008e7ff7812 */ /* 0x040fe4000788c0ff */
[----:B------:R-:W-:Y:S01]  /*13140*/  LOP3.LUT P3, RZ, R231, 0x4, RZ, 0xc0, !PT ;  /* 0x00000004e7ff7812 */ /* 0x000fe2000786c0ff */
[----:B------:R-:W-:Y:S01]  /*13150*/  FFMA.FTZ R11, R3, -UR19, R52 ;  /* 0x80000013030b7c23 */ /* 0x000fe20008010034 */
[----:B------:R-:W-:Y:S01]  /*13160*/  LOP3.LUT R231, R231, 0xfffffffd, RZ, 0xc0, !PT ;  /* 0xfffffffde7e77812 */ /* 0x000fe200078ec0ff */
[----:B------:R-:W-:Y:S01]  /*13170*/  IMAD.IADD R3, R236, 0x1, -R2 ;  /* 0x00000001ec037824 */ /* 0x000fe200078e0a02 */
[----:B------:R-:W-:Y:S02]  /*13180*/  I2FP.F32.S32 R5, R5 ;  /* 0x0000000500057245 */ /* 0x000fe40000201400 */
[----:B------:R-:W-:-:S02]  /*13190*/  ISETP.GE.AND P1, PT, R2, R240, PT ;  /* 0x000000f00200720c */ /* 0x000fc40003f26270 */
[----:B------:R-:W-:Y:S01]  /*131a0*/  @P0 LOP3.LUT R231, R231, 0x2, RZ, 0xfc, !PT ;  /* 0x00000002e7e70812 */ /* 0x000fe200078efcff */
[----:B------:R-:W-:Y:S01]  /*131b0*/  FFMA.FTZ R12, R5, -UR19, R63 ;  /* 0x80000013050c7c23 */ /* 0x000fe2000801003f */
        /* <DEDUP_REMOVED lines=15> */
[----:B------:R-:W-:Y:S02]  /*132b0*/  FSEL R113, R11, -INF , !P6 ;  /* 0xff8000000b717808 */ /* 0x000fe40007000000 */
[----:B------:R-:W-:Y:S01]  /*132c0*/  FSEL R245, R15, -INF , !P0 ;  /* 0xff8000000ff57808 */ /* 0x000fe20004000000 */
        /* <DEDUP_REMOVED lines=30> */
[----:B------:R-:W-:-:S02]  /*134b0*/  @P2 LOP3.LUT R231, R231, 0x8, RZ, 0xfc, !PT ;  /* 0x00000008e7e72812 */ /* 0x000fc400078efcff */
[----:B------:R-:W-:Y:S02]  /*134c0*/  IABS R4, R4 ;  /* 0x0000000400047213 */ /* 0x000fe40000000000 */
        /* <DEDUP_REMOVED lines=28> */
[----:B------:R-:W-:Y:S02]  /*13690*/  I2FP.F32.S32 R5, R5 ;  /* 0x0000000500057245 */ /* 0x000fe40000201400 */
[C---:B------:R-:W-:Y:S02]  /*136a0*/  LOP3.LUT P3, RZ, R231.reuse, 0x4, RZ, 0xc0, !PT ;  /* 0x00000004e7ff7812 */ /* 0x040fe4000786c0ff */
[----:B------:R-:W-:Y:S01]  /*136b0*/  LOP3.LUT R231, R231, 0xfffffffd, RZ, 0xc0, !PT ;  /* 0xfffffffde7e77812 */ /* 0x000fe200078ec0ff */
[----:B------:R-:W-:Y:S01]  /*136c0*/  FFMA.FTZ R12, R5, -UR19, R210 ;  /* 0x80000013050c7c23 */ /* 0x000fe200080100d2 */
[----:B------:R-:W-:-:S02]  /*136d0*/  I2FP.F32.S32 R4, R4 ;  /* 0x0000000400047245 */ /* 0x000fc40000201400 */
[----:B------:R-:W-:Y:S02]  /*136e0*/  I2FP.F32.S32 R3, R3 ;  /* 0x0000000300037245 */ /* 0x000fe40000201400 */
[----:B------:R-:W-:Y:S01]  /*136f0*/  @P2 LOP3.LUT R231, R231, 0x2, RZ, 0xfc, !PT ;  /* 0x00000002e7e72812 */ /* 0x000fe200078efcff */
[----:B------:R-:W-:Y:S01]  /*13700*/  FFMA.FTZ R13, R4, -UR19, R203 ;  /* 0x80000013040d7c23 */ /* 0x000fe200080100cb */
[----:B------:R-:W-:Y:S01]  /*13710*/  FSEL R133, R14, -INF , !P4 ;  /* 0xff8000000e857808 */ /* 0x000fe20006000000 */
[--C-:B------:R-:W-:Y:S01]  /*13720*/  IMAD.IADD R4, R238, 0x1, -R2.reuse ;  /* 0x00000001ee047824 */ /* 0x100fe200078e0a02 */
[----:B------:R-:W-:Y:S01]  /*13730*/  FSEL R210, R8, -INF , !P3 ;  /* 0xff80000008d27808 */ /* 0x000fe20005800000 */
[----:B------:R-:W-:Y:S01]  /*13740*/  FFMA.FTZ R11, R3, -UR19, R73 ;  /* 0x80000013030b7c23 */ /* 0x000fe20008010049 */
[----:B------:R-:W-:Y:S01]  /*13750*/  ISETP.GE.AND P4, PT, R2, R243, PT ;  /* 0x000000f30200720c */ /* 0x000fe20003f86270 */
[----:B------:R-:W-:Y:S01]  /*13760*/  IMAD.IADD R3, R236, 0x1, -R2 ;  /* 0x00000001ec037824 */ /* 0x000fe200078e0a02 */
[----:B------:R-:W-:-:S02]  /*13770*/  ISETP.GE.AND P3, PT, R2, R242, PT ;  /* 0x000000f20200720c */ /* 0x000fc40003f66270 */
[C---:B------:R-:W-:Y:S02]  /*13780*/  ISETP.GE.AND P2, PT, R2.reuse, R241, PT ;  /* 0x000000f10200720c */ /* 0x040fe40003f46270 */
[----:B------:R-:W-:Y:S02]  /*13790*/  ISETP.GE.AND P1, PT, R2, R240, PT ;  /* 0x000000f00200720c */ /* 0x000fe40003f26270 */
[----:B------:R-:W-:Y:S02]  /*137a0*/  FSEL R99, R7, -INF , !P6 ;  /* 0xff80000007637808 */ /* 0x000fe40007000000 */
[----:B------:R-:W-:Y:S02]  /*137b0*/  FSEL R111, R6, -INF , !P5 ;  /* 0xff800000066f7808 */ /* 0x000fe40006800000 */
[C---:B------:R-:W-:Y:S02]  /*137c0*/  ISETP.LT.OR P6, PT, R2.reuse, R235, P4 ;  /* 0x000000eb0200720c */ /* 0x040fe400027c1670 */
        /* <DEDUP_REMOVED lines=17> */
[----:B------:R-:W-:Y:S01]  /*138e0*/  FSEL R98, R11, -INF , !P6 ;  /* 0xff8000000b627808 */ /* 0x000fe20007000000 */
[----:B------:R-:W-:Y:S01]  /*138f0*/  IMAD.MOV.U32 R204, RZ, RZ, R208 ;  /* 0x000000ffffcc7224 */ /* 0x000fe200078e00d0 */
[----:B------:R-:W-:Y:S01]  /*13900*/  @P2 LOP3.LUT R231, R231, 0x8, RZ, 0xfc, !PT ;  /* 0x00000008e7e72812 */ /* 0x000fe200078efcff */
[--C-:B------:R-:W-:Y:S01]  /*13910*/  IMAD.IADD R4, R237, 0x1, -R2.reuse ;  /* 0x00000001ed047824 */ /* 0x100fe200078e0a02 */
[----:B------:R1:W5:Y:S01]  /*13920*/  LDL.LU R146, [R1+0x118] ;  /* 0x0001180001927983 */ /* 0x0003620000300800 */
[--C-:B------:R-:W-:Y:S01]  /*13930*/  IMAD.IADD R3, R238, 0x1, -R2.reuse ;  /* 0x00000001ee037824 */ /* 0x100fe200078e0a02 */
[----:B------:R-:W-:Y:S01]  /*13940*/  LOP3.LUT R231, R231, 0xfffffffb, RZ, 0xc0, !PT ;  /* 0xfffffffbe7e77812 */ /* 0x000fe200078ec0ff */
[----:B------:R-:W-:Y:S01]  /*13950*/  IMAD.IADD R6, R236, 0x1, -R2 ;  /* 0x00000001ec067824 */ /* 0x000fe200078e0a02 */
[----:B------:R-:W-:-:S02]  /*13960*/  IABS R5, R4 ;  /* 0x0000000400057213 */ /* 0x000fc40000000000 */
[----:B------:R-:W-:Y:S02]  /*13970*/  FSEL R123, R13, -INF , !P4 ;  /* 0xff8000000d7b7808 */ /* 0x000fe40006000000 */
[----:B------:R-:W-:Y:S02]  /*13980*/  ISETP.GE.AND P3, PT, R2, R242, PT ;  /* 0x000000f20200720c */ /* 0x000fe40003f66270 */
[----:B------:R-:W-:Y:S02]  /*13990*/  FSEL R208, R12, -INF , !P0 ;  /* 0xff8000000cd07808 */ /* 0x000fe40004000000 */
[----:B------:R-:W-:Y:S01]  /*139a0*/  FSEL R108, R7, -INF , !P5 ;  /* 0xff800000076c7808 */ /* 0x000fe20006800000 */
[----:B------:R-:W-:Y:S01]  /*139b0*/  IMAD.MOV.U32 R203, RZ, RZ, R112 ;  /* 0x000000ffffcb7224 */ /* 0x000fe200078e0070 */
[----:B------:R-:W-:Y:S01]  /*139c0*/  IABS R4, R3 ;  /* 0x0000000300047213 */ /* 0x000fe20000000000 */
[----:B------:R-:W-:Y:S01]  /*139d0*/  IMAD.MOV.U32 R83, RZ, RZ, R204 ;  /* 0x000000ffff537224 */ /* 0x000fe200078e00cc */
[----:B------:R-:W-:Y:S01]  /*139e0*/  IABS R3, R6 ;  /* 0x0000000600037213 */ /* 0x000fe20000000000 */
[----:B------:R1:W5:Y:S01]  /*139f0*/  LDL.LU R145, [R1+0x114] ;  /* 0x0001140001917983 */ /* 0x0003620000300800 */
[----:B------:R-:W-:-:S02]  /*13a00*/  ISETP.GE.AND P2, PT, R2, R241, PT ;  /* 0x000000f10200720c */ /* 0x000fc40003f46270 */
[----:B------:R-:W-:Y:S02]  /*13a10*/  @P1 LOP3.LUT R231, R231, 0x4, RZ, 0xfc, !PT ;  /* 0x00000004e7e71812 */ /* 0x000fe400078efcff */
[----:B------:R-:W-:Y:S02]  /*13a20*/  I2FP.F32.S32 R3, R3 ;  /* 0x0000000300037245 */ /* 0x000fe40000201400 */
[C---:B------:R-:W-:Y:S02]  /*13a30*/  ISETP.GE.AND P4, PT, R2.reuse, R243, PT ;  /* 0x000000f30200720c */ /* 0x040fe40003f86270 */
[C---:B------:R-:W-:Y:S02]  /*13a40*/  ISETP.GE.AND P1, PT, R2.reuse, R240, PT ;  /* 0x000000f00200720c */ /* 0x040fe40003f26270 */
[----:B------:R-:W-:Y:S01]  /*13a50*/  ISETP.LT.OR P2, PT, R2, R232, P2 ;  /* 0x000000e80200720c */ /* 0x000fe20001741670 */
[----:B------:R-:W-:Y:S01]  /*13a60*/  FFMA.FTZ R14, R3, -UR19, R144 ;  /* 0x80000013030e7c23 */ /* 0x000fe20008010090 */
[----:B------:R-:W-:Y:S01]  /*13a70*/  I2FP.F32.S32 R5, R5 ;  /* 0x0000000500057245 */ /* 0x000fe20000201400 */
[----:B------:R-:W-:Y:S01]  /*13a80*/  VIADD R3, R0, 0x61 ;  /* 0x0000006100037836 */ /* 0x000fe20000000000 */
[----:B------:R-:W-:-:S02]  /*13a90*/  ISETP.LT.OR P6, PT, R2, R235, P4 ;  /* 0x000000eb0200720c */ /* 0x000fc400027c1670 */
[C---:B------:R-:W-:Y:S02]  /*13aa0*/  ISETP.LT.OR P5, PT, R2.reuse, R233, P3 ;  /* 0x000000e90200720c */ /* 0x040fe40001fa1670 */
[----:B------:R-:W-:Y:S01]  /*13ab0*/  ISETP.LT.OR P0, PT, R2, R234, P1 ;  /* 0x000000ea0200720c */ /* 0x000fe20000f01670 */
[----:B------:R-:W-:Y:S02]  /*13ac0*/  IMAD.IADD R2, R239, 0x1, -R2 ;  /* 0x00000001ef027824 */ /* 0x000fe400078e0a02 */
[----:B------:R-:W-:Y:S01]  /*13ad0*/  FFMA.FTZ R10, R5, -UR19, R40 ;  /* 0x80000013050a7c23 */ /* 0x000fe20008010028 */
[C---:B------:R-:W-:Y:S01]  /*13ae0*/  LOP3.LUT P4, RZ, R231.reuse, 0x8, RZ, 0xc0, !PT ;  /* 0x00000008e7ff7812 */ /* 0x040fe2000788c0ff */
[----:B------:R-:W-:Y:S01]  /*13af0*/  IMAD.IADD R5, R238, 0x1, -R3 ;  /* 0x00000001ee057824 */ /* 0x000fe200078e0a03 */
[C---:B------:R-:W-:Y:S01]  /*13b00*/  LOP3.LUT P3, RZ, R231.reuse, 0x4, RZ, 0xc0, !PT ;  /* 0x00000004e7ff7812 */ /* 0x040fe2000786c0ff */
[----:B------:R-:W-:Y:S01]  /*13b10*/  IMAD.MOV.U32 R88, RZ, RZ, R203 ;  /* 0x000000ffff587224 */ /* 0x000fe200078e00cb */
[----:B------:R-:W-:Y:S01]  /*13b20*/  I2FP.F32.S32 R4, R4 ;  /* 0x0000000400047245 */ /* 0x000fe20000201400 */
[----:B------:R1:W5:Y:S01]  /*13b30*/  LDL.LU R144, [R1+0x110] ;  /* 0x0001100001907983 */ /* 0x0003620000300800 */
[----:B------:R-:W-:-:S02]  /*13b40*/  LOP3.LUT R231, R231, 0xfffffffd, RZ, 0xc0, !PT ;  /* 0xfffffffde7e77812 */ /* 0x000fc400078ec0ff */
[----:B------:R-:W-:Y:S01]  /*13b50*/  IABS R6, R2 ;  /* 0x0000000200067213 */ /* 0x000fe20000000000 */
[----:B------:R-:W-:Y:S01]  /*13b60*/  FFMA.FTZ R9, R4, -UR19, R42 ;  /* 0x8000001304097c23 */ /* 0x000fe2000801002a */
[----:B------:R-:W-:Y:S01]  /*13b70*/  @P2 LOP3.LUT R231, R231, 0x2, RZ, 0xfc, !PT ;  /* 0x00000002e7e72812 */ /* 0x000fe200078efcff */
[----:B------:R-:W-:Y:S01]  /*13b80*/  IMAD.IADD R4, R237, 0x1, -R3 ;  /* 0x00000001ed047824 */ /* 0x000fe200078e0a03 */
[----:B------:R-:W-:Y:S01]  /*13b90*/  IABS R2, R5 ;  /* 0x0000000500027213 */ /* 0x000fe20000000000 */
[----:B------:R-:W-:Y:S01]  /*13ba0*/  IMAD.MOV.U32 R5, RZ, RZ, R6 ;  /* 0x000000ffff057224 */ /* 0x000fe200078e0006 */
[C---:B------:R-:W-:Y:S02]  /*13bb0*/  ISETP.GE.AND P2, PT, R3.reuse, R241, PT ;  /* 0x000000f10300720c */ /* 0x040fe40003f46270 */
[----:B------:R-:W-:Y:S02]  /*13bc0*/  IABS R4, R4 ;  /* 0x0000000400047213 */ /* 0x000fe40000000000 */
[----:B------:R-:W-:-:S02]  /*13bd0*/  ISETP.LT.OR P2, PT, R3, R232, P2 ;  /* 0x000000e80300720c */ /* 0x000fc40001741670 */
[----:B------:R-:W-:Y:S02]  /*13be0*/  I2FP.F32.S32 R5, R5 ;  /* 0x0000000500057245 */ /* 0x000fe40000201400 */
[----:B------:R-:W-:Y:S02]  /*13bf0*/  I2FP.F32.S32 R2, R2 ;  /* 0x0000000200027245 */ /* 0x000fe40000201400 */
[----:B------:R-:W-:Y:S02]  /*13c00*/  FSEL R112, R16, -INF , !P4 ;  /* 0xff80000010707808 */ /* 0x000fe40006000000 */
[----:B------:R-:W-:Y:S02]  /*13c10*/  ISETP.GE.AND P4, PT, R3, R243, PT ;  /* 0x000000f30300720c */ /* 0x000fe40003f86270 */
[----:B------:R-:W-:Y:S02]  /*13c20*/  FSEL R207, R15, -INF , !P3 ;  /* 0xff8000000fcf7808 */ /* 0x000fe40005800000 */
[----:B------:R-:W-:Y:S01]  /*13c30*/  ISETP.GE.AND P1, PT, R3, R240, PT ;  /* 0x000000f00300720c */ /* 0x000fe20003f26270 */
[----:B------:R-:W-:Y:S01]  /*13c40*/  FFMA.FTZ R8, R5, -UR19, R143 ;  /* 0x8000001305087c23 */ /* 0x000fe2000801008f */
[----:B------:R-:W-:Y:S01]  /*13c50*/  I2FP.F32.S32 R4, R4 ;  /* 0x0000000400047245 */ /* 0x000fe20000201400 */
[----:B------:R-:W-:Y:S01]  /*13c60*/  FFMA.FTZ R6, R2, -UR19, R43 ;  /* 0x8000001302067c23 */ /* 0x000fe2000801002b */
[----:B------:R-:W-:-:S02]  /*13c70*/  ISETP.GE.AND P3, PT, R3, R242, PT ;  /* 0x000000f20300720c */ /* 0x000fc40003f66270 */
[----:B------:R-:W-:Y:S01]  /*13c80*/  FSEL R97, R10, -INF , !P6 ;  /* 0xff8000000a617808 */ /* 0x000fe20007000000 */
[----:B------:R-:W-:Y:S01]  /*13c90*/  VIADD R2, R0, 0x68 ;  /* 0x0000006800027836 */ /* 0x000fe20000000000 */
[----:B------:R-:W-:Y:S01]  /*13ca0*/  ISETP.LT.OR P6, PT, R3, R235, P4 ;  /* 0x000000eb0300720c */ /* 0x000fe200027c1670 */
[----:B------:R-:W-:Y:S01]  /*13cb0*/  IMAD.IADD R5, R236, 0x1, -R3 ;  /* 0x00000001ec057824 */ /* 0x000fe200078e0a03 */
[----:B------:R-:W-:Y:S01]  /*13cc0*/  LOP3.LUT P4, RZ, R231, 0x2, RZ, 0xc0, !PT ;  /* 0x00000002e7ff7812 */ /* 0x000fe2000788c0ff */
[----:B------:R1:W5:Y:S01]  /*13cd0*/  LDL.LU R143, [R1+0x10c] ;  /* 0x00010c00018f7983 */ /* 0x0003620000300800 */
[----:B------:R-:W-:Y:S02]  /*13ce0*/  FSEL R107, R9, -INF , !P5 ;  /* 0xff800000096b7808 */ /* 0x000fe40006800000 */
[----:B------:R-:W-:Y:S02]  /*13cf0*/  ISETP.LT.OR P1, PT, R3, R234, P1 ;  /* 0x000000ea0300720c */ /* 0x000fe40000f21670 */
[----:B------:R-:W-:Y:S01]  /*13d00*/  LOP3.LUT R231, R231, 0xfffffff7, RZ, 0xc0, !PT ;  /* 0xfffffff7e7e77812 */ /* 0x000fe200078ec0ff */
[----:B------:R-:W-:Y:S01]  /*13d10*/  FFMA.FTZ R7, R4, -UR19, R41 ;  /* 0x8000001304077c23 */ /* 0x000fe20008010029 */
[----:B------:R-:W-:Y:S01]  /*13d20*/  ISETP.LT.OR P5, PT, R3, R233, P3 ;  /* 0x000000e90300720c */ /* 0x000fe20001fa1670 */
[----:B------:R-:W-:Y:S01]  /*13d30*/  IMAD.IADD R3, R239, 0x1, -R3 ;  /* 0x00000001ef037824 */ /* 0x000fe200078e0a03 */
[----:B------:R-:W-:Y:S01]  /*13d40*/  @P2 LOP3.LUT R231, R231, 0x8, RZ, 0xfc, !PT ;  /* 0x00000008e7e72812 */ /* 0x000fe200078efcff */
[----:B------:R-:W-:Y:S01]  /*13d50*/  IMAD.IADD R4, R237, 0x1, -R2 ;  /* 0x00000001ed047824 */ /* 0x000fe200078e0a02 */
[----:B------:R-:W-:-:S02]  /*13d60*/  IABS R9, R5 ;  /* 0x0000000500097213 */ /* 0x000fc40000000000 */
[----:B------:R-:W-:Y:S02]  /*13d70*/  ISETP.GE.AND P2, PT, R2, R241, PT ;  /* 0x000000f10200720c */ /* 0x000fe40003f46270 */
[----:B------:R-:W-:Y:S02]  /*13d80*/  IABS R5, R3 ;  /* 0x0000000300057213 */ /* 0x000fe40000000000 */
[----:B------:R-:W-:Y:S01]  /*13d90*/  IABS R3, R4 ;  /* 0x0000000400037213 */ /* 0x000fe20000000000 */
[----:B------:R-:W-:Y:S01]  /*13da0*/  IMAD.MOV.U32 R4, RZ, RZ, R9 ;  /* 0x000000ffff047224 */ /* 0x000fe200078e0009 */
[----:B------:R-:W-:Y:S02]  /*13db0*/  FSEL R206, R8, -INF , !P0 ;  /* 0xff80000008ce7808 */ /* 0x000fe40004000000 */
[----:B------:R-:W-:Y:S02]  /*13dc0*/  LOP3.LUT R231, R231, 0xfffffffb, RZ, 0xc0, !PT ;  /* 0xfffffffbe7e77812 */ /* 0x000fe400078ec0ff */
[----:B------:R-:W-:-:S02]  /*13dd0*/  ISETP.LT.OR P0, PT, R2, R232, P2 ;  /* 0x000000e80200720c */ /* 0x000fc40001701670 */
[----:B------:R-:W-:Y:S02]  /*13de0*/  FSEL R110, R14, -INF , !P4 ;  /* 0xff8000000e6e7808 */ /* 0x000fe40006000000 */
[C---:B------:R-:W-:Y:S02]  /*13df0*/  ISETP.GE.AND P4, PT, R2.reuse, R243, PT ;  /* 0x000000f30200720c */ /* 0x040fe40003f86270 */
[----:B------:R-:W-:Y:S02]  /*13e00*/  ISETP.GE.AND P3, PT, R2, R242, PT ;  /* 0x000000f20200720c */ /* 0x000fe40003f66270 */
[----:B------:R-:W-:Y:S02]  /*13e10*/  @P1 LOP3.LUT R231, R231, 0x4, RZ, 0xfc, !PT ;  /* 0x00000004e7e71812 */ /* 0x000fe400078efcff */
[----:B------:R-:W-:Y:S02]  /*13e20*/  I2FP.F32.S32 R4, R4 ;  /* 0x0000000400047245 */ /* 0x000fe40000201400 */
[----:B------:R-:W-:-:S02]  /*13e30*/  FSEL R96, R7, -INF , !P6 ;  /* 0xff80000007607808 */ /* 0x000fc40007000000 */
[----:B------:R-:W-:Y:S02]  /*13e40*/  FSEL R106, R6, -INF , !P5 ;  /* 0xff800000066a7808 */ /* 0x000fe40006800000 */
[C---:B------:R-:W-:Y:S02]  /*13e50*/  ISETP.LT.OR P6, PT, R2.reuse, R235, P4 ;  /* 0x000000eb0200720c */ /* 0x040fe400027c1670 */
[----:B------:R-:W-:Y:S02]  /*13e60*/  ISETP.LT.OR P5, PT, R2, R233, P3 ;  /* 0x000000e90200720c */ /* 0x000fe40001fa1670 */
[----:B------:R-:W-:Y:S02]  /*13e70*/  I2FP.F32.S32 R3, R3 ;  /* 0x0000000300037245 */ /* 0x000fe40000201400 */
[C---:B------:R-:W-:Y:S02]  /*13e80*/  LOP3.LUT P4, RZ, R231.reuse, 0x8, RZ, 0xc0, !PT ;  /* 0x00000008e7ff7812 */ /* 0x040fe4000788c0ff */
[C---:B------:R-:W-:Y:S01]  /*13e90*/  LOP3.LUT P3, RZ, R231.reuse, 0x4, RZ, 0xc0, !PT ;  /* 0x00000004e7ff7812 */ /* 0x040fe2000786c0ff */
[----:B------:R-:W-:Y:S01]  /*13ea0*/  FFMA.FTZ R13, R4, -UR19, R142 ;  /* 0x80000013040d7c23 */ /* 0x000fe2000801008e */
[----:B------:R-:W-:Y:S01]  /*13eb0*/  LOP3.LUT R231, R231, 0xfffffffd, RZ, 0xc0, !PT ;  /* 0xfffffffde7e77812 */ /* 0x000fe200078ec0ff */
[----:B------:R-:W-:Y:S01]  /*13ec0*/  IMAD.IADD R4, R238, 0x1, -R2 ;  /* 0x00000001ee047824 */ /* 0x000fe200078e0a02 */
[----:B------:R-:W-:-:S02]  /*13ed0*/  I2FP.F32.S32 R5, R5 ;  /* 0x0000000500057245 */ /* 0x000fc40000201400 */
[----:B------:R-:W-:Y:S01]  /*13ee0*/  ISETP.GE.AND P1, PT, R2, R240, PT ;  /* 0x000000f00200720c */ /* 0x000fe20003f26270 */
[----:B------:R-:W-:Y:S01]  /*13ef0*/  FFMA.FTZ R11, R3, -UR19, R64 ;  /* 0x80000013030b7c23 */ /* 0x000fe20008010040 */
[----:B------:R-:W-:Y:S01]  /*13f00*/  @P0 LOP3.LUT R231, R231, 0x2, RZ, 0xfc, !PT ;  /* 0x00000002e7e70812 */ /* 0x000fe200078efcff */
[--C-:B------:R-:W-:Y:S01]  /*13f10*/  IMAD.IADD R3, R236, 0x1, -R2.reuse ;  /* 0x00000001ec037824 */ /* 0x100fe200078e0a02 */
[----:B------:R-:W-:Y:S01]  /*13f20*/  ISETP.LT.OR P0, PT, R2, R234, P1 ;  /* 0x000000ea0200720c */ /* 0x000fe20000f01670 */
[----:B------:R-:W-:Y:S01]  /*13f30*/  FFMA.FTZ R12, R5, -UR19, R141 ;  /* 0x80000013050c7c23 */ /* 0x000fe2000801008d */
[----:B------:R-:W-:Y:S01]  /*13f40*/  IMAD.IADD R2, R239, 0x1, -R2 ;  /* 0x00000001ef027824 */ /* 0x000fe200078e0a02 */
[----:B------:R-:W-:Y:S01]  /*13f50*/  IABS R5, R4 ;  /* 0x0000000400057213 */ /* 0x000fe20000000000 */
[----:B------:R1:W5:Y:S03]  /*13f60*/  LDL.LU R142, [R1+0x108] ;  /* 0x00010800018e7983 */ /* 0x0003660000300800 */
[----:B------:R-:W-:Y:S01]  /*13f70*/  IABS R4, R2 ;  /* 0x0000000200047213 */ /* 0x000fe20000000000 */
[----:B------:R-:W-:Y:S01]  /*13f80*/  IMAD.MOV.U32 R2, RZ, RZ, R5 ;  /* 0x000000ffff027224 */ /* 0x000fe200078e0005 */
[----:B------:R-:W-:Y:S01]  /*13f90*/  IABS R3, R3 ;  /* 0x0000000300037213 */ /* 0x000fe20000000000 */
[----:B------:R1:W5:Y:S03]  /*13fa0*/  LDL.LU R141, [R1+0x104] ;  /* 0x00010400018d7983 */ /* 0x0003660000300800 */
[----:B------:R-:W-:-:S02]  /*13fb0*/  I2FP.F32.S32 R2, R2 ;  /* 0x0000000200027245 */ /* 0x000fc40000201400 */
[----:B------:R-:W-:Y:S02]  /*13fc0*/  I2FP.F32.S32 R4, R4 ;  /* 0x0000000400047245 */ /* 0x000fe40000201400 */
[----:B------:R-:W-:Y:S01]  /*13fd0*/  I2FP.F32.S32 R3, R3 ;  /* 0x0000000300037245 */ /* 0x000fe20000201400 */
[----:B------:R-:W-:Y:S01]  /*13fe0*/  FFMA.FTZ R7, R2, -UR19, R66 ;  /* 0x8000001302077c23 */ /* 0x000fe20008010042 */
[----:B------:R-:W-:Y:S02]  /*13ff0*/  VIADD R2, R0, 0x69 ;  /* 0x0000006900027836 */ /* 0x000fe40000000000 */
[----:B------:R-:W-:Y:S01]  /*14000*/  FFMA.FTZ R15, R4, -UR19, R139 ;  /* 0x80000013040f7c23 */ /* 0x000fe2000801008b */
[----:B------:R-:W-:Y:S01]  /*14010*/  FFMA.FTZ R16, R3, -UR19, R140 ;  /* 0x8000001303107c23 */ /* 0x000fe2000801008c */
[--C-:B------:R-:W-:Y:S01]  /*14020*/  IMAD.IADD R4, R237, 0x1, -R2.reuse ;  /* 0x00000001ed047824 */ /* 0x100fe200078e0a02 */
[----:B------:R-:W-:Y:S01]  /*14030*/  ISETP.GE.AND P2, PT, R2, R241, PT ;  /* 0x000000f10200720c */ /* 0x000fe20003f46270 */
[----:B------:R-:W-:-:S02]  /*14040*/  IMAD.IADD R3, R238, 0x1, -R2 ;  /* 0x00000001ee037824 */ /* 0x000fc400078e0a02 */
[----:B------:R-:W-:Y:S01]  /*14050*/  IMAD.IADD R6, R236, 0x1, -R2 ;  /* 0x00000001ec067824 */ /* 0x000fe200078e0a02 */
[----:B------:R-:W-:Y:S01]  /*14060*/  IABS R5, R4 ;  /* 0x0000000400057213 */ /* 0x000fe20000000000 */
[----:B------:R1:W5:Y:S01]  /*14070*/  LDL.LU R140, [R1+0x100] ;  /* 0x00010000018c7983 */ /* 0x0003620000300800 */
[----:B------:R-:W-:Y:S02]  /*14080*/  IABS R4, R3 ;  /* 0x0000000300047213 */ /* 0x000fe40000000000 */
[----:B------:R-:W-:Y:S01]  /*14090*/  IABS R3, R6 ;  /* 0x0000000600037213 */ /* 0x000fe20000000000 */
[----:B------:R1:W5:Y:S01]  /*140a0*/  LDL.LU R139, [R1+0xfc] ;  /* 0x0000fc00018b7983 */ /* 0x0003620000300800 */
[----:B------:R-:W-:Y:S02]  /*140b0*/  FSEL R105, R13, -INF , !P4 ;  /* 0xff8000000d697808 */ /* 0x000fe40006000000 */
[----:B------:R-:W-:Y:S02]  /*140c0*/  I2FP.F32.S32 R3, R3 ;  /* 0x0000000300037245 */ /* 0x000fe40000201400 */
[----:B------:R-:W-:-:S02]  /*140d0*/  FSEL R205, R12, -INF , !P3 ;  /* 0xff8000000ccd7808 */ /* 0x000fc40005800000 */
[C---:B------:R-:W-:Y:S02]  /*140e0*/  ISETP.GE.AND P4, PT, R2.reuse, R243, PT ;  /* 0x000000f30200720c */ /* 0x040fe40003f86270 */
[C---:B------:R-:W-:Y:S02]  /*140f0*/  ISETP.GE.AND P3, PT, R2.reuse, R242, PT ;  /* 0x000000f20200720c */ /* 0x040fe40003f66270 */
[C---:B------:R-:W-:Y:S02]  /*14100*/  ISETP.GE.AND P1, PT, R2.reuse, R240, PT ;  /* 0x000000f00200720c */ /* 0x040fe40003f26270 */
[----:B------:R-:W-:Y:S01]  /*14110*/  ISETP.LT.OR P2, PT, R2, R232, P2 ;  /* 0x000000e80200720c */ /* 0x000fe20001741670 */
[----:B------:R-:W-:Y:S01]  /*14120*/  FFMA.FTZ R14, R3, -UR19, R138 ;  /* 0x80000013030e7c23 */ /* 0x000fe2000801008a */
[----:B------:R-:W-:Y:S02]  /*14130*/  I2FP.F32.S32 R5, R5 ;  /* 0x0000000500057245 */ /* 0x000fe40000201400 */
[----:B------:R-:W-:-:S02]  /*14140*/  FSEL R92, R11, -INF , !P6 ;  /* 0xff8000000b5c7808 */ /* 0x000fc40007000000 */
[----:B------:R-:W-:Y:S01]  /*14150*/  FSEL R95, R7, -INF , !P5 ;  /* 0xff800000075f7808 */ /* 0x000fe20006800000 */
[----:B------:R-:W-:Y:S01]  /*14160*/  VIADD R3, R0, 0x70 ;  /* 0x0000007000037836 */ /* 0x000fe20000000000 */
[C---:B------:R-:W-:Y:S01]  /*14170*/  ISETP.LT.OR P6, PT, R2.reuse, R235, P4 ;  /* 0x000000eb0200720c */ /* 0x040fe200027c1670 */
[----:B------:R1:W5:Y:S01]  /*14180*/  LDL.LU R138, [R1+0xf8] ;  /* 0x0000f800018a7983 */ /* 0x0003620000300800 */
[C---:B------:R-:W-:Y:S02]  /*14190*/  ISETP.LT.OR P5, PT, R2.reuse, R233, P3 ;  /* 0x000000e90200720c */ /* 0x040fe40001fa1670 */
[----:B------:R-:W-:Y:S01]  /*141a0*/  ISETP.LT.OR P1, PT, R2, R234, P1 ;  /* 0x000000ea0200720c */ /* 0x000fe20000f21670 */
[----:B------:R-:W-:Y:S02]  /*141b0*/  IMAD.IADD R2, R239, 0x1, -R2 ;  /* 0x00000001ef027824 */ /* 0x000fe400078e0a02 */
[----:B------:R-:W-:Y:S01]  /*141c0*/  FFMA.FTZ R10, R5, -UR19, R65 ;  /* 0x80000013050a7c23 */ /* 0x000fe20008010041 */
[----:B------:R-:W-:Y:S01]  /*141d0*/  I2FP.F32.S32 R4, R4 ;  /* 0x0000000400047245 */ /* 0x000fe20000201400 */
[----:B------:R-:W-:Y:S01]  /*141e0*/  IMAD.IADD R5, R238, 0x1, -R3 ;  /* 0x00000001ee057824 */ /* 0x000fe200078e0a03 */
[----:B------:R-:W-:-:S02]  /*141f0*/  LOP3.LUT P4, RZ, R231, 0x2, RZ, 0xc0, !PT ;  /* 0x00000002e7ff7812 */ /* 0x000fc4000788c0ff */
[----:B------:R-:W-:Y:S02]  /*14200*/  IABS R6, R2 ;  /* 0x0000000200067213 */ /* 0x000fe40000000000 */
[----:B------:R-:W-:Y:S01]  /*14210*/  LOP3.LUT R231, R231, 0xfffffff7, RZ, 0xc0, !PT ;  /* 0xfffffff7e7e77812 */ /* 0x000fe200078ec0ff */
[----:B------:R-:W-:Y:S01]  /*14220*/  FFMA.FTZ R9, R4, -UR19, R67 ;  /* 0x8000001304097c23 */ /* 0x000fe20008010043 */
[----:B------:R-:W-:Y:S01]  /*14230*/  IABS R2, R5 ;  /* 0x0000000500027213 */ /* 0x000fe20000000000 */
[----:B------:R-:W-:Y:S01]  /*14240*/  IMAD.IADD R4, R237, 0x1, -R3 ;  /* 0x00000001ed047824 */ /* 0x000fe200078e0a03 */
[----:B------:R-:W-:Y:S01]  /*14250*/  @P2 LOP3.LUT R231, R231, 0x8, RZ, 0xfc, !PT ;  /* 0x00000008e7e72812 */ /* 0x000fe200078efcff */
[----:B------:R-:W-:Y:S01]  /*14260*/  IMAD.MOV.U32 R5, RZ, RZ, R6 ;  /* 0x000000ffff057224 */ /* 0x000fe200078e0006 */
[----:B------:R-:W-:Y:S02]  /*14270*/  I2FP.F32.S32 R2, R2 ;  /* 0x0000000200027245 */ /* 0x000fe40000201400 */
[----:B------:R-:W-:-:S02]  /*14280*/  LOP3.LUT R231, R231, 0xfffffffb, RZ, 0xc0, !PT ;  /* 0xfffffffbe7e77812 */ /* 0x000fc400078ec0ff */
[----:B------:R-:W-:Y:S02]  /*14290*/  IABS R4, R4 ;  /* 0x0000000400047213 */ /* 0x000fe40000000000 */
[----:B------:R-:W-:Y:S02]  /*142a0*/  I2FP.F32.S32 R5, R5 ;  /* 0x0000000500057245 */ /* 0x000fe40000201400 */
[----:B------:R-:W-:Y:S02]  /*142b0*/  @P1 LOP3.LUT R231, R231, 0x4, RZ, 0xfc, !PT ;  /* 0x00000004e7e71812 */ /* 0x000fe400078efcff */
[----:B------:R-:W-:Y:S01]  /*142c0*/  FSEL R104, R16, -INF , !P4 ;  /* 0xff80000010687808 */ /* 0x000fe20006000000 */
[----:B------:R-:W-:Y:S01]  /*142d0*/  FFMA.FTZ R8, R5, -UR19, R137 ;  /* 0x8000001305087c23 */ /* 0x000fe20008010089 */
[----:B------:R-:W-:Y:S01]  /*142e0*/  I2FP.F32.S32 R4, R4 ;  /* 0x0000000400047245 */ /* 0x000fe20000201400 */
[----:B------:R-:W-:Y:S01]  /*142f0*/  FFMA.FTZ R6, R2, -UR19, R30 ;  /* 0x8000001302067c23 */ /* 0x000fe2000801001e */
[----:B------:R-:W-:-:S02]  /*14300*/  ISETP.GE.AND P4, PT, R3, R243, PT ;  /* 0x000000f30300720c */ /* 0x000fc40003f86270 */
[C---:B------:R-:W-:Y:S02]  /*14310*/  ISETP.GE.AND P3, PT, R3.reuse, R242, PT ;  /* 0x000000f20300720c */ /* 0x040fe40003f66270 */
[C---:B------:R-:W-:Y:S02]  /*14320*/  ISETP.GE.AND P2, PT, R3.reuse, R241, PT ;  /* 0x000000f10300720c */ /* 0x040fe40003f46270 */
[----:B------:R-:W-:Y:S01]  /*14330*/  ISETP.GE.AND P1, PT, R3, R240, PT ;  /* 0x000000f00300720c */ /* 0x000fe20003f26270 */
[----:B------:R-:W-:Y:S01]  /*14340*/  VIADD R2, R0, 0x71 ;  /* 0x0000007100027836 */ /* 0x000fe20000000000 */
[----:B------:R-:W-:Y:S01]  /*14350*/  FSEL R204, R15, -INF , !P0 ;  /* 0xff8000000fcc7808 */ /* 0x000fe20004000000 */
[----:B------:R-:W-:Y:S01]  /*14360*/  IMAD.IADD R5, R236, 0x1, -R3 ;  /* 0x00000001ec057824 */ /* 0x000fe200078e0a03 */
[----:B------:R-:W-:Y:S02]  /*14370*/  FSEL R85, R10, -INF , !P6 ;  /* 0xff8000000a557808 */ /* 0x000fe40007000000 */
[----:B------:R-:W-:Y:S01]  /*14380*/  FSEL R93, R9, -INF , !P5 ;  /* 0xff800000095d7808 */ /* 0x000fe20006800000 */
[----:B------:R-:W-:Y:S01]  /*14390*/  FFMA.FTZ R7, R4, -UR19, R28 ;  /* 0x8000001304077c23 */ /* 0x000fe2000801001c */
[C---:B------:R-:W-:Y:S01]  /*143a0*/  ISETP.LT.OR P6, PT, R3.reuse, R235, P4 ;  /* 0x000000eb0300720c */ /* 0x040fe200027c1670 */
[----:B------:R1:W5:Y:S01]  /*143b0*/  LDL.LU R137, [R1+0xf4] ;  /* 0x0000f40001897983 */ /* 0x0003620000300800 */
[----:B------:R-:W-:-:S02]  /*143c0*/  ISETP.LT.OR P5, PT, R3, R233, P3 ;  /* 0x000000e90300720c */ /* 0x000fc40001fa1670 */
[C---:B------:R-:W-:Y:S02]  /*143d0*/  ISETP.LT.OR P2, PT, R3.reuse, R232, P2 ;  /* 0x000000e80300720c */ /* 0x040fe40001741670 */
[----:B------:R-:W-:Y:S01]  /*143e0*/  ISETP.LT.OR P0, PT, R3, R234, P1 ;  /* 0x000000ea0300720c */ /* 0x000fe20000f01670 */
[----:B------:R-:W-:Y:S01]  /*143f0*/  IMAD.IADD R3, R239, 0x1, -R3 ;  /* 0x00000001ef037824 */ /* 0x000fe200078e0a03 */
[----:B------:R-:W-:Y:S01]  /*14400*/  IABS R9, R5 ;  /* 0x0000000500097213 */ /* 0x000fe20000000000 */
[----:B------:R-:W-:-:S03]  /*14410*/  IMAD.IADD R4, R237, 0x1, -R2 ;  /* 0x00000001ed047824 */ /* 0x000fc600078e0a02 */
[----:B------:R-:W-:Y:S02]  /*14420*/  IABS R5, R3 ;  /* 0x0000000300057213 */ /* 0x000fe40000000000 */
[----:B------:R-:W-:Y:S01]  /*14430*/  IABS R3, R4 ;  /* 0x0000000400037213 */ /* 0x000fe20000000000 */
[----:B------:R-:W-:Y:S01]  /*14440*/  IMAD.MOV.U32 R4, RZ, RZ, R9 ;  /* 0x000000ffff047224 */ /* 0x000fe200078e0009 */
[C---:B------:R-:W-:Y:S02]  /*14450*/  LOP3.LUT P4, RZ, R231.reuse, 0x8, RZ, 0xc0, !PT ;  /* 0x00000008e7ff7812 */ /* 0x040fe4000788c0ff */
[C---:B------:R-:W-:Y:S02]  /*14460*/  LOP3.LUT P3, RZ, R231.reuse, 0x4, RZ, 0xc0, !PT ;  /* 0x00000004e7ff7812 */ /* 0x040fe4000786c0ff */
[----:B------:R-:W-:Y:S02]  /*14470*/  LOP3.LUT R231, R231, 0xfffffffd, RZ, 0xc0, !PT ;  /* 0xfffffffde7e77812 */ /* 0x000fe400078ec0ff */
[----:B------:R-:W-:-:S02]  /*14480*/  I2FP.F32.S32 R4, R4 ;  /* 0x0000000400047245 */ /* 0x000fc40000201400 */
[----:B------:R-:W-:Y:S02]  /*14490*/  I2FP.F32.S32 R3, R3 ;  /* 0x0000000300037245 */ /* 0x000fe40000201400 */
[----:B------:R-:W-:Y:S01]  /*144a0*/  @P2 LOP3.LUT R231, R231, 0x2, RZ, 0xfc, !PT ;  /* 0x00000002e7e72812 */ /* 0x000fe200078efcff */
[----:B------:R-:W-:Y:S01]  /*144b0*/  FFMA.FTZ R13, R4, -UR19, R24 ;  /* 0x80000013040d7c23 */ /* 0x000fe20008010018 */
[----:B------:R-:W-:Y:S02]  /*144c0*/  FSEL R94, R14, -INF , !P4 ;  /* 0xff8000000e5e7808 */ /* 0x000fe40006000000 */
[----:B------:R-:W-:Y:S01]  /*144d0*/  FSEL R203, R8, -INF , !P3 ;  /* 0xff80000008cb7808 */ /* 0x000fe20005800000 */
[----:B------:R-:W-:Y:S01]  /*144e0*/  IMAD.IADD R4, R238, 0x1, -R2 ;  /* 0x00000001ee047824 */ /* 0x000fe200078e0a02 */
[----:B------:R-:W-:Y:S02]  /*144f0*/  I2FP.F32.S32 R5, R5 ;  /* 0x0000000500057245 */ /* 0x000fe40000201400 */
[----:B------:R-:W-:-:S02]  /*14500*/  ISETP.GE.AND P4, PT, R2, R243, PT ;  /* 0x000000f30200720c */ /* 0x000fc40003f86270 */
[C---:B------:R-:W-:Y:S02]  /*14510*/  ISETP.GE.AND P3, PT, R2.reuse, R242, PT ;  /* 0x000000f20200720c */ /* 0x040fe40003f66270 */
[C---:B------:R-:W-:Y:S02]  /*14520*/  ISETP.GE.AND P2, PT, R2.reuse, R241, PT ;  /* 0x000000f10200720c */ /* 0x040fe40003f46270 */
[----:B------:R-:W-:Y:S01]  /*14530*/  ISETP.GE.AND P1, PT, R2, R240, PT ;  /* 0x000000f00200720c */ /* 0x000fe20003f26270 */
[----:B------:R-:W-:Y:S01]  /*14540*/  FFMA.FTZ R11, R3, -UR19, R29 ;  /* 0x80000013030b7c23 */ /* 0x000fe2000801001d */
[----:B------:R-:W-:Y:S01]  /*14550*/  FSEL R30, R7, -INF , !P6 ;  /* 0xff800000071e7808 */ /* 0x000fe20007000000 */
[----:B------:R-:W-:Y:S01]  /*14560*/  IMAD.IADD R3, R236, 0x1, -R2 ;  /* 0x00000001ec037824 */ /* 0x000fe200078e0a02 */
[----:B------:R-:W-:Y:S01]  /*14570*/  FSEL R86, R6, -INF , !P5 ;  /* 0xff80000006567808 */ /* 0x000fe20006800000 */
[----:B------:R-:W-:Y:S01]  /*14580*/  FFMA.FTZ R12, R5, -UR19, R26 ;  /* 0x80000013050c7c23 */ /* 0x000fe2000801001a */
[----:B------:R-:W-:-:S02]  /*14590*/  ISETP.LT.OR P6, PT, R2, R235, P4 ;  /* 0x000000eb0200720c */ /* 0x000fc400027c1670 */
[C---:B------:R-:W-:Y:S02]  /*145a0*/  ISETP.LT.OR P5, PT, R2.reuse, R233, P3 ;  /* 0x000000e90200720c */ /* 0x040fe40001fa1670 */
[C---:B------:R-:W-:Y:S02]  /*145b0*/  ISETP.LT.OR P2, PT, R2.reuse, R232, P2 ;  /* 0x000000e80200720c */ /* 0x040fe40001741670 */
[----:B------:R-:W-:Y:S01]  /*145c0*/  ISETP.LT.OR P1, PT, R2, R234, P1 ;  /* 0x000000ea0200720c */ /* 0x000fe20000f21670 */
[----:B------:R-:W-:Y:S01]  /*145d0*/  IMAD.IADD R2, R239, 0x1, -R2 ;  /* 0x00000001ef027824 */ /* 0x000fe200078e0a02 */
[----:B------:R-:W-:-:S04]  /*145e0*/  IABS R5, R4 ;  /* 0x0000000400057213 */ /* 0x000fc80000000000 */
[----:B------:R-:W-:Y:S01]  /*145f0*/  IABS R4, R2 ;  /* 0x0000000200047213 */ /* 0x000fe20000000000 */
[----:B------:R-:W-:Y:S01]  /*14600*/  IMAD.MOV.U32 R2, RZ, RZ, R5 ;  /* 0x000000ffff027224 */ /* 0x000fe200078e0005 */
[----:B------:R-:W-:-:S04]  /*14610*/  IABS R3, R3 ;  /* 0x0000000300037213 */ /* 0x000fc80000000000 */
[----:B------:R-:W-:Y:S02]  /*14620*/  I2FP.F32.S32 R2, R2 ;  /* 0x0000000200027245 */ /* 0x000fe40000201400 */
[----:B------:R-:W-:Y:S02]  /*14630*/  I2FP.F32.S32 R4, R4 ;  /* 0x0000000400047245 */ /* 0x000fe40000201400 */
[----:B------:R-:W-:Y:S01]  /*14640*/  I2FP.F32.S32 R3, R3 ;  /* 0x0000000300037245 */ /* 0x000fe20000201400 */
[----:B------:R-:W-:Y:S01]  /*14650*/  FFMA.FTZ R7, R2, -UR19, R31 ;  /* 0x8000001302077c23 */ /* 0x000fe2000801001f */
[----:B------:R-:W-:Y:S02]  /*14660*/  VIADD R2, R0, 0x78 ;  /* 0x0000007800027836 */ /* 0x000fe40000000000 */
[----:B------:R-:W-:Y:S01]  /*14670*/  FFMA.FTZ R14, R4, -UR19, R27 ;  /* 0x80000013040e7c23 */ /* 0x000fe2000801001b */
[----:B------:R-:W-:Y:S01]  /*14680*/  LOP3.LUT P4, RZ, R231, 0x2, RZ, 0xc0, !PT ;  /* 0x00000002e7ff7812 */ /* 0x000fe2000788c0ff */
[----:B------:R-:W-:Y:S01]  /*14690*/  FFMA.FTZ R15, R3, -UR19, R25 ;  /* 0x80000013030f7c23 */ /* 0x000fe20008010019 */
[--C-:B------:R-:W-:Y:S01]  /*146a0*/  IMAD.IADD R4, R237, 0x1, -R2.reuse ;  /* 0x00000001ed047824 */ /* 0x100fe200078e0a02 */
[----:B------:R-:W-:Y:S01]  /*146b0*/  LOP3.LUT R231, R231, 0xfffffff7, RZ, 0xc0, !PT ;  /* 0xfffffff7e7e77812 */ /* 0x000fe200078ec0ff */
[----:B------:R-:W-:-:S02]  /*146c0*/  IMAD.IADD R3, R238, 0x1, -R2 ;  /* 0x00000001ee037824 */ /* 0x000fc400078e0a02 */
[----:B------:R-:W-:Y:S01]  /*146d0*/  IMAD.IADD R6, R236, 0x1, -R2 ;  /* 0x00000001ec067824 */ /* 0x000fe200078e0a02 */
[----:B------:R-:W-:Y:S02]  /*146e0*/  IABS R5, R4 ;  /* 0x0000000400057213 */ /* 0x000fe40000000000 */
[----:B------:R-:W-:Y:S02]  /*146f0*/  @P2 LOP3.LUT R231, R231, 0x8, RZ, 0xfc, !PT ;  /* 0x00000008e7e72812 */ /* 0x000fe400078efcff */
[----:B------:R-:W-:Y:S02]  /*14700*/  IABS R4, R3 ;  /* 0x0000000300047213 */ /* 0x000fe40000000000 */
[----:B------:R-:W-:Y:S02]  /*14710*/  IABS R3, R6 ;  /* 0x0000000600037213 */ /* 0x000fe40000000000 */
[----:B------:R-:W-:Y:S02]  /*14720*/  LOP3.LUT R231, R231, 0xfffffffb, RZ, 0xc0, !PT ;  /* 0xfffffffbe7e77812 */ /* 0x000fe400078ec0ff */
[----:B------:R-:W-:Y:S01]  /*14730*/  I2FP.F32.S32 R3, R3 ;  /* 0x0000000300037245 */ /* 0x000fe20000201400 */
[----:B------:R-:W-:Y:S01]  /*14740*/  VIADD R0, R0, 0x79 ;  /* 0x0000007900007836 */ /* 0x000fe20000000000 */
[----:B------:R-:W-:-:S02]  /*14750*/  FSEL R84, R13, -INF , !P4 ;  /* 0xff8000000d547808 */ /* 0x000fc40006000000 */
[----:B------:R-:W-:Y:S02]  /*14760*/  @P1 LOP3.LUT R231, R231, 0x4, RZ, 0xfc, !PT ;  /* 0x00000004e7e71812 */ /* 0x000fe400078efcff */
[C---:B------:R-:W-:Y:S01]  /*14770*/  ISETP.GE.AND P4, PT, R2.reuse, R243, PT ;  /* 0x000000f30200720c */ /* 0x040fe20003f86270 */
[----:B------:R-:W-:Y:S01]  /*14780*/  FFMA.FTZ R10, R3, -UR19, R136 ;  /* 0x80000013030a7c23 */ /* 0x000fe20008010088 */
[----:B------:R-:W-:Y:S02]  /*14790*/  I2FP.F32.S32 R4, R4 ;  /* 0x0000000400047245 */ /* 0x000fe40000201400 */
[C---:B------:R-:W-:Y:S02]  /*147a0*/  ISETP.GE.AND P3, PT, R2.reuse, R242, PT ;  /* 0x000000f20200720c */ /* 0x040fe40003f66270 */
[C---:B------:R-:W-:Y:S02]  /*147b0*/  ISETP.GE.AND P2, PT, R2.reuse, R241, PT ;  /* 0x000000f10200720c */ /* 0x040fe40003f46270 */
[----:B------:R-:W-:Y:S01]  /*147c0*/  ISETP.GE.AND P1, PT, R2, R240, PT ;  /* 0x000000f00200720c */ /* 0x000fe20003f26270 */
[----:B------:R-:W-:Y:S01]  /*147d0*/  IMAD.IADD R3, R237, 0x1, -R0 ;  /* 0x00000001ed037824 */ /* 0x000fe200078e0a00 */
[----:B------:R-:W-:Y:S01]  /*147e0*/  FSEL R29, R7, -INF , !P5 ;  /* 0xff800000071d7808 */ /* 0x000fe20006800000 */
[----:B------:R1:W5:Y:S01]  /*147f0*/  LDL.LU R136, [R1+0xf0] ;  /* 0x0000f00001887983 */ /* 0x0003620000300800 */
[----:B------:R-:W-:-:S02]  /*14800*/  FSEL R87, R12, -INF , !P0 ;  /* 0xff8000000c577808 */ /* 0x000fc40004000000 */
[----:B------:R-:W-:Y:S01]  /*14810*/  ISETP.LT.OR P5, PT, R2, R235, P4 ;  /* 0x000000eb0200720c */ /* 0x000fe200027a1670 */
[----:B------:R-:W-:Y:S01]  /*14820*/  FFMA.FTZ R8, R4, -UR19, R83 ;  /* 0x8000001304087c23 */ /* 0x000fe20008010053 */
[C---:B------:R-:W-:Y:S02]  /*14830*/  ISETP.LT.OR P4, PT, R2.reuse, R233, P3 ;  /* 0x000000e90200720c */ /* 0x040fe40001f81670 */
[C---:B------:R-:W-:Y:S02]  /*14840*/  ISETP.LT.OR P2, PT, R2.reuse, R232, P2 ;  /* 0x000000e80200720c */ /* 0x040fe40001741670 */
[----:B------:R-:W-:Y:S01]  /*14850*/  ISETP.LT.OR P0, PT, R2, R234, P1 ;  /* 0x000000ea0200720c */ /* 0x000fe20000f01670 */
[----:B------:R-:W-:Y:S01]  /*14860*/  IMAD.IADD R2, R239, 0x1, -R2 ;  /* 0x00000001ef027824 */ /* 0x000fe200078e0a02 */
[----:B------:R-:W-:Y:S01]  /*14870*/  IABS R3, R3 ;  /* 0x0000000300037213 */ /* 0x000fe20000000000 */
[----:B------:R-:W-:Y:S01]  /*14880*/  IMAD.IADD R4, R238, 0x1, -R0 ;  /* 0x00000001ee047824 */ /* 0x000fe200078e0a00 */
[----:B------:R-:W-:-:S02]  /*14890*/  I2FP.F32.S32 R5, R5 ;  /* 0x0000000500057245 */ /* 0x000fc40000201400 */
[----:B------:R-:W-:Y:S02]  /*148a0*/  IABS R6, R2 ;  /* 0x0000000200067213 */ /* 0x000fe40000000000 */
[----:B------:R-:W-:Y:S02]  /*148b0*/  IABS R2, R4 ;  /* 0x0000000400027213 */ /* 0x000fe40000000000 */
[----:B------:R-:W-:Y:S02]  /*148c0*/  I2FP.F32.S32 R3, R3 ;  /* 0x0000000300037245 */ /* 0x000fe40000201400 */
[----:B------:R-:W-:Y:S01]  /*148d0*/  FSEL R28, R11, -INF , !P6 ;  /* 0xff8000000b1c7808 */ /* 0x000fe20007000000 */
[----:B------:R-:W-:Y:S01]  /*148e0*/  FFMA.FTZ R9, R5, -UR19, R88 ;  /* 0x8000001305097c23 */ /* 0x000fe20008010058 */
[C---:B------:R-:W-:Y:S02]  /*148f0*/  LOP3.LUT P6, RZ, R231.reuse, 0x4, RZ, 0xc0, !PT ;  /* 0x00000004e7ff7812 */ /* 0x040fe400078cc0ff */
[----:B------:R-:W-:Y:S01]  /*14900*/  LOP3.LUT P3, RZ, R231, 0x8, RZ, 0xc0, !PT ;  /* 0x00000008e7ff7812 */ /* 0x000fe2000786c0ff */
[----:B------:R-:W-:Y:S01]  /*14910*/  FFMA.FTZ R5, R3, -UR19, R70 ;  /* 0x8000001303057c23 */ /* 0x000fe20008010046 */
[----:B------:R-:W-:-:S02]  /*14920*/  LOP3.LUT R231, R231, 0xfffffffd, RZ, 0xc0, !PT ;  /* 0xfffffffde7e77812 */ /* 0x000fc400078ec0ff */
[----:B------:R-:W-:Y:S01]  /*14930*/  I2FP.F32.S32 R2, R2 ;  /* 0x0000000200027245 */ /* 0x000fe20000201400 */
[--C-:B------:R-:W-:Y:S01]  /*14940*/  IMAD.IADD R3, R236, 0x1, -R0.reuse ;  /* 0x00000001ec037824 */ /* 0x100fe200078e0a00 */
[----:B------:R-:W-:Y:S02]  /*14950*/  @P2 LOP3.LUT R231, R231, 0x2, RZ, 0xfc, !PT ;  /* 0x00000002e7e72812 */ /* 0x000fe400078efcff */
[----:B------:R-:W-:Y:S01]  /*14960*/  FSEL R73, R15, -INF , !P3 ;  /* 0xff8000000f497808 */ /* 0x000fe20005800000 */
[----:B------:R-:W-:Y:S01]  /*14970*/  FFMA.FTZ R4, R2, -UR19, R69 ;  /* 0x8000001302047c23 */ /* 0x000fe20008010045 */
[C---:B------:R-:W-:Y:S01]  /*14980*/  ISETP.GE.AND P3, PT, R0.reuse, R243, PT ;  /* 0x000000f30000720c */ /* 0x040fe20003f66270 */
[----:B------:R-:W-:Y:S01]  /*14990*/  IMAD.IADD R2, R239, 0x1, -R0 ;  /* 0x00000001ef027824 */ /* 0x000fe200078e0a00 */
[----:B------:R-:W-:Y:S02]  /*149a0*/  ISETP.GE.AND P2, PT, R0, R242, PT ;  /* 0x000000f20000720c */ /* 0x000fe40003f46270 */
[----:B------:R-:W-:-:S02]  /*149b0*/  FSEL R27, R8, -INF , !P4 ;  /* 0xff800000081b7808 */ /* 0x000fc40006000000 */
[C---:B------:R-:W-:Y:S02]  /*149c0*/  ISETP.GE.AND P1, PT, R0.reuse, R241, PT ;  /* 0x000000f10000720c */ /* 0x040fe40003f26270 */
[----:B------:R-:W-:Y:S02]  /*149d0*/  ISETP.GE.AND P4, PT, R0, R240, PT ;  /* 0x000000f00000720c */ /* 0x000fe40003f86270 */
[----:B------:R-:W-:Y:S02]  /*149e0*/  IABS R3, R3 ;  /* 0x0000000300037213 */ /* 0x000fe40000000000 */
[----:B------:R-:W-:Y:S02]  /*149f0*/  FSEL R75, R14, -INF , !P6 ;  /* 0xff8000000e4b7808 */ /* 0x000fe40007000000 */
[----:B------:R-:W-:Y:S02]  /*14a00*/  FSEL R25, R9, -INF , !P5 ;  /* 0xff80000009197808 */ /* 0x000fe40006800000 */
[----:B------:R-:W-:-:S02]  /*14a10*/  ISETP.LT.OR P6, PT, R0, R235, P3 ;  /* 0x000000eb0000720c */ /* 0x000fc40001fc1670 */
[C---:B------:R-:W-:Y:S02]  /*14a20*/  ISETP.LT.OR P5, PT, R0.reuse, R233, P2 ;  /* 0x000000e90000720c */ /* 0x040fe400017a1670 */
[C---:B------:R-:W-:Y:S02]  /*14a30*/  ISETP.LT.OR P3, PT, R0.reuse, R232, P1 ;  /* 0x000000e80000720c */ /* 0x040fe40000f61670 */
[----:B------:R-:W-:Y:S02]  /*14a40*/  ISETP.LT.OR P2, PT, R0, R234, P4 ;  /* 0x000000ea0000720c */ /* 0x000fe40002741670 */
[----:B------:R-:W-:Y:S01]  /*14a50*/  IABS R0, R2 ;  /* 0x0000000200007213 */ /* 0x000fe20000000000 */
[----:B------:R-:W-:Y:S01]  /*14a60*/  IMAD.MOV.U32 R2, RZ, RZ, R3 ;  /* 0x000000ffff027224 */ /* 0x000fe200078e0003 */
[----:B------:R-:W-:-:S04]  /*14a70*/  I2FP.F32.S32 R6, R6 ;  /* 0x0000000600067245 */ /* 0x000fc80000201400 */
[----:B------:R-:W-:Y:S01]  /*14a80*/  I2FP.F32.S32 R2, R2 ;  /* 0x0000000200027245 */ /* 0x000fe20000201400 */
[----:B------:R-:W-:Y:S02]  /*14a90*/  FFMA.FTZ R6, R6, -UR19, R71 ;  /* 0x8000001306067c23 */ /* 0x000fe40008010047 */
[----:B------:R1:W5:Y:S02]  /*14aa0*/  LDL.LU R71, [R1+0xec] ;  /* 0x0000ec0001477983 */ /* 0x0003640000300800 */
[----:B------:R-:W-:Y:S02]  /*14ab0*/  FFMA.FTZ R2, R2, -UR19, R68 ;  /* 0x8000001302027c23 */ /* 0x000fe40008010044 */
[----:B------:R1:W5:Y:S04]  /*14ac0*/  LDL.LU R70, [R1+0xe8] ;  /* 0x0000e80001467983 */ /* 0x0003680000300800 */
[----:B------:R1:W5:Y:S04]  /*14ad0*/  LDL.LU R69, [R1+0xe4] ;  /* 0x0000e40001457983 */ /* 0x0003680000300800 */
[----:B------:R1:W5:Y:S01]  /*14ae0*/  LDL.LU R68, [R1+0xe0] ;  /* 0x0000e00001447983 */ /* 0x0003620000300800 */
[----:B------:R-:W-:-:S04]  /*14af0*/  LOP3.LUT P1, RZ, R231, 0x2, RZ, 0xc0, !PT ;  /* 0x00000002e7ff7812 */ /* 0x000fc8000782c0ff */
[----:B------:R-:W-:Y:S02]  /*14b00*/  FSEL R31, R10, -INF , !P1 ;  /* 0xff8000000a1f7808 */ /* 0x000fe40004800000 */
[----:B------:R-:W-:Y:S02]  /*14b10*/  PLOP3.LUT P1, PT, PT, PT, UP1, 0x80, 0x0 ;  /* 0x000000000000781c */ /* 0x000fe40003f2f018 */
[----:B------:R-:W-:-:S05]  /*14b20*/  I2FP.F32.S32 R0, R0 ;  /* 0x0000000000007245 */ /* 0x000fca0000201400 */
[----:B------:R-:W-:Y:S01]  /*14b30*/  FFMA.FTZ R0, R0, -UR19, R23 ;  /* 0x8000001300007c23 */ /* 0x000fe20008010017 */
[----:B------:R-:W-:Y:S02]  /*14b40*/  FSEL R74, R6, -INF , !P0 ;  /* 0xff800000064a7808 */ /* 0x000fe40004000000 */
[----:B------:R-:W-:Y:S02]  /*14b50*/  LOP3.LUT P0, RZ, R231, 0x10, RZ, 0xc0, !PT ;  /* 0x00000010e7ff7812 */ /* 0x000fe4000780c0ff */
[----:B------:R-:W-:Y:S02]  /*14b60*/  FSEL R23, R5, -INF , !P6 ;  /* 0xff80000005177808 */ /* 0x000fe40007000000 */
[----:B------:R-:W-:Y:S02]  /*14b70*/  FSEL R24, R4, -INF , !P5 ;  /* 0xff80000004187808 */ /* 0x000fe40006800000 */
[----:B------:R-:W-:Y:S02]  /*14b80*/  FSEL R26, R2, -INF , !P3 ;  /* 0xff800000021a7808 */ /* 0x000fe40005800000 */
[----:B------:R-:W-:Y:S01]  /*14b90*/  FSEL R72, R0, -INF , !P2 ;  /* 0xff80000000487808 */ /* 0x000fe20005000000 */
[----:B-1----:R-:W-:Y:S06]  /*14ba0*/  @!P1 BRA `(.L_x_1005) ;  /* 0x0000000400c49947 */ /* 0x002fec0003800000 */
[----:B------:R-:W2:Y:S04]  /*14bb0*/  LDL.64 R78, [R1+0xd0] ;  /* 0x0000d000014e7983 */ /* 0x000ea80000100a00 */
[----:B------:R-:W3:Y:S01]  /*14bc0*/  LDL.64 R76, [R1+0xc8] ;  /* 0x0000c800014c7983 */ /* 0x000ee20000100a00 */
[----:B------:R-:W-:Y:S01]  /*14bd0*/  UIADD3 UR24, UR24, -0x3, URZ ;  /* 0xfffffffd18187890 */ /* 0x000fe2000fffe03f */
[----:B------:R-:W1:Y:S01]  /*14be0*/  @!P0 LDC.64 R6, c[0x0][0x218] ;  /* 0x00008600ff068b82 */ /* 0x000e620000000a00 */
[----:B------:R-:W-:Y:S01]  /*14bf0*/  BSSY B0, `(.L_x_1006) ;  /* 0x000006b000007945 */ /* 0x000fe20003800000 */
[----:B------:R4:W-:Y:S01]  /*14c00*/  @P0 STS.128 [R244+0x4000], RZ ;  /* 0x004000fff4000388 */ /* 0x0009e20000000c00 */
[----:B------:R-:W-:Y:S02]  /*14c10*/  USHF.R.S32.HI UR4, URZ, 0x1f, UR24 ;  /* 0x0000001f3f047899 */ /* 0x000fe40008011418 */
        /* <DEDUP_REMOVED lines=10> */
[----:B--2---:R-:W-:-:S04]  /*14cc0*/  LEA R2, P1, R2, R78, 0x7 ;  /* 0x0000004e02027211 */ /* 0x004fc800078238ff */
[----:B---3--:R-:W-:Y:S02]  /*14cd0*/  LEA.HI.X R3, R3, R77, R0, 0x7, P1 ;  /* 0x0000004d03037211 */ /* 0x008fe400008f3c00 */
[----:B------:R-:W-:-:S04]  /*14ce0*/  @!P0 IADD3 R0, P2, R2, UR12, RZ ;  /* 0x0000000c02008c10 */ /* 0x000fc8000ff5e0ff */
[----:B-1----:R-:W-:Y:S02]  /*14cf0*/  @!P0 LEA R4, P1, R0, R6, 0x1 ;  /* 0x0000000600048211 */ /* 0x002fe400078208ff */
[----:B------:R-:W-:-:S04]  /*14d00*/  @!P0 IADD3.X R5, R3, UR11, RZ, P2, !PT ;  /* 0x0000000b03058c10 */ /* 0x000fc800097fe4ff */
[----:B------:R-:W-:Y:S01]  /*14d10*/  @!P0 LEA.HI.X R5, R0, R7, R5, 0x1, P1 ;  /* 0x0000000700058211 */ /* 0x000fe200008f0c05 */
[----:B------:R-:W-:Y:S01]  /*14d20*/  IMAD.U32 R0, RZ, RZ, UR8 ;  /* 0x00000008ff007e24 */ /* 0x000fe2000f8e00ff */
[----:B----4-:R-:W-:-:S04]  /*14d30*/  @!P0 LEA R6, P1, R2, R10, 0x1 ;  /* 0x0000000a02068211 */ /* 0x010fc800078208ff */
[----:B------:R-:W-:Y:S02]  /*14d40*/  @!P0 LEA.HI.X R7, R2, R11, R3, 0x1, P1 ;  /* 0x0000000b02078211 */ /* 0x000fe400008f0c03 */
[----:B------:R-:W-:Y:S01]  /*14d50*/  @!P0 LEA R0, P1, R0, R2, 0x5 ;  /* 0x0000000200008211 */ /* 0x000fe200078228ff */
[----:B------:R-:W1:Y:S02]  /*14d60*/  @!P0 LDC.64 R10, c[0x0][0x218] ;  /* 0x00008600ff0a8b82 */ /* 0x000e640000000a00 */
        /* <DEDUP_REMOVED lines=10> */
[----:B--2---:R-:W-:-:S02]  /*14e10*/  IMAD.U32 R7, RZ, RZ, UR8 ;  /* 0x00000008ff077e24 */ /* 0x004fc4000f8e00ff */
[----:B------:R-:W-:-:S05]  /*14e20*/  IMAD.U32 R6, RZ, RZ, UR9 ;  /* 0x00000009ff067e24 */ /* 0x000fca000f8e00ff */
[----:B------:R-:W-:Y:S01]  /*14e30*/  @!P0 LEA.HI.X R7, R7, R3, R6, 0x5, P1 ;  /* 0x0000000307078211 */ /* 0x000fe200008f2c06 */
[----:B----4-:R-:W-:Y:S01]  /*14e40*/  IMAD.U32 R4, RZ, RZ, UR8 ;  /* 0x00000008ff047e24 */ /* 0x010fe2000f8e00ff */
[----:B------:R-:W-:-:S03]  /*14e50*/  @!P0 LEA R6, P1, R0, R8, 0x1 ;  /* 0x0000000800068211 */ /* 0x000fc600078208ff */
[----:B------:R-:W-:Y:S01]  /*14e60*/  @!P0 IMAD.WIDE.U32 R4, R4, 0x30, R2 ;  /* 0x0000003004048825 */ /* 0x000fe200078e0002 */
[----:B------:R-:W-:Y:S02]  /*14e70*/  @!P0 LEA.HI.X R7, R0, R9, R7, 0x1, P1 ;  /* 0x0000000900078211 */ /* 0x000fe400008f0c07 */
[----:B------:R-:W2:Y:S01]  /*14e80*/  @!P0 LDC.64 R8, c[0x0][0x218] ;  /* 0x00008600ff088b82 */ /* 0x000ea20000000a00 */
[----:B------:R-:W-:Y:S01]  /*14e90*/  @!P0 VIADD R0, R5, UR4 ;  /* 0x0000000405008c36 */ /* 0x000fe20008000000 */
[----:B------:R-:W-:Y:S01]  /*14ea0*/  @!UP0 UIMAD UR4, UR9, 0x50, URZ ;  /* 0x00000050090488a4 */ /* 0x000fe2000f8e023f */
[----:B------:R-:W-:Y:S01]  /*14eb0*/  IMAD.U32 R5, RZ, RZ, UR8 ;  /* 0x00000008ff057e24 */ /* 0x000fe2000f8e00ff */
[----:B------:R-:W-:Y:S01]  /*14ec0*/  @!PT LDS RZ, [RZ] ;  /* 0x00000000fffff984 */ /* 0x000fe20000000800 */
[----:B------:R-:W-:Y:S01]  /*14ed0*/  @!PT LDS RZ, [RZ] ;  /* 0x00000000fffff984 */ /* 0x000fe20000000800 */
[----:B------:R-:W-:Y:S01]  /*14ee0*/  @!PT LDS RZ, [RZ] ;  /* 0x00000000fffff984 */ /* 0x000fe20000000800 */
[----:B------:R1:W-:Y:S04]  /*14ef0*/  @!P0 LDGSTS.E.BYPASS.LTC128B.128 [R244+0x5000], desc[UR26][R6.64] ;  /* 0x0500000006f48fae */ /* 0x0003e8000b901d5a */
[----:B------:R3:W-:Y:S01]  /*14f00*/  @P0 STS.128 [R244+0x5800], RZ ;  /* 0x005800fff4000388 */ /* 0x0007e20000000c00 */
        /* <DEDUP_REMOVED lines=10> */
[----:B------:R-:W-:Y:S01]  /*14fb0*/  @!P0 LEA.HI.X R4, R5, R3, R4, 0x6, P1 ;  /* 0x0000000305048211 */ /* 0x000fe200008f3404 */
[----:B------:R-:W-:Y:S01]  /*14fc0*/  @!P0 IMAD.MOV.U32 R5, RZ, RZ, R3 ;  /* 0x000000ffff058224 */ /* 0x000fe200078e0003 */
[----:B-1----:R-:W-:-:S04]  /*14fd0*/  @!P0 LEA R6, P1, R0, R10, 0x1 ;  /* 0x0000000a00068211 */ /* 0x002fc800078208ff */
[----:B------:R-:W-:Y:S01]  /*14fe0*/  @!P0 LEA.HI.X R7, R0, R11, R4, 0x1, P1 ;  /* 0x0000000b00078211 */ /* 0x000fe200008f0c04 */
[----:B------:R-:W-:Y:S01]  /*14ff0*/  IMAD.U32 R0, RZ, RZ, UR8 ;  /* 0x00000008ff007e24 */ /* 0x000fe2000f8e00ff */
[----:B------:R-:W2:Y:S01]  /*15000*/  @!P0 LDC.64 R10, c[0x0][0x218] ;  /* 0x00008600ff0a8b82 */ /* 0x000ea20000000a00 */
[----:B------:R-:W-:Y:S02]  /*15010*/  @!P0 IMAD.MOV.U32 R4, RZ, RZ, R2 ;  /* 0x000000ffff048224 */ /* 0x000fe400078e0002 */
[----:B------:R-:W-:Y:S01]  /*15020*/  @!PT LDS RZ, [RZ] ;  /* 0x00000000fffff984 */ /* 0x000fe20000000800 */
[----:B------:R-:W-:Y:S01]  /*15030*/  @!PT LDS RZ, [RZ] ;  /* 0x00000000fffff984 */ /* 0x000fe20000000800 */
[----:B------:R-:W-:Y:S01]  /*15040*/  @!PT LDS RZ, [RZ] ;  /* 0x00000000fffff984 */ /* 0x000fe20000000800 */
[----:B------:R1:W-:Y:S02]  /*15050*/  @!P0 LDGSTS.E.BYPASS.LTC128B.128 [R244+0x6000], desc[UR26][R6.64] ;  /* 0x0600000006f48fae */ /* 0x0003e4000b901d5a */
[----:B------:R-:W-:Y:S02]  /*15060*/  @!P0 IMAD.WIDE.U32 R4, R0, 0x50, R4 ;  /* 0x0000005000048825 */ /* 0x000fe400078e0004 */
[----:B------:R3:W-:Y:S02]  /*15070*/  @P0 STS.128 [R244+0x6800], RZ ;  /* 0x006800fff4000388 */ /* 0x0007e40000000c00 */
[----:B------:R-:W-:Y:S01]  /*15080*/  @!P0 VIADD R0, R5, UR4 ;  /* 0x0000000405008c36 */ /* 0x000fe20008000000 */
[----:B------:R-:W-:Y:S01]  /*15090*/  @!UP0 UIMAD UR4, UR9, 0x60, URZ ;  /* 0x00000060090488a4 */ /* 0x000fe2000f8e023f */
[----:B------:R-:W-:Y:S01]  /*150a0*/  @!P0 IMAD.MOV.U32 R5, RZ, RZ, R3 ;  /* 0x000000ffff058224 */ /* 0x000fe200078e0003 */
[----:B--2---:R-:W-:-:S04]  /*150b0*/  @!P0 LEA R8, P1, R4, R10, 0x1 ;  /* 0x0000000a04088211 */ /* 0x004fc800078208ff */
[----:B------:R-:W-:Y:S01]  /*150c0*/  @!P0 LEA.HI.X R9, R4, R11, R0, 0x1, P1 ;  /* 0x0000000b04098211 */ /* 0x000fe200008f0c00 */
[----:B------:R-:W-:Y:S01]  /*150d0*/  IMAD.U32 R0, RZ, RZ, UR8 ;  /* 0x00000008ff007e24 */ /* 0x000fe2000f8e00ff */
[----:B------:R-:W1:Y:S01]  /*150e0*/  @!P0 LDC.64 R10, c[0x0][0x218] ;  /* 0x00008600ff0a8b82 */ /* 0x000e620000000a00 */
        /* <DEDUP_REMOVED lines=8> */
[----:B-1----:R-:W-:-:S04]  /*15170*/  @!P0 LEA R6, P1, R4, R10, 0x1 ;  /* 0x0000000a04068211 */ /* 0x002fc800078208ff */
[----:B------:R-:W-:-:S05]  /*15180*/  @!P0 LEA.HI.X R7, R4, R11, R0, 0x1, P1 ;  /* 0x0000000b04078211 */ /* 0x000fca00008f0c00 */
        /* <DEDUP_REMOVED lines=17> */
.L_x_1007:
[----:B------:R-:W-:Y:S05]  /*152a0*/  BSYNC B0 ;  /* 0x0000000000007941 */ /* 0x000fea0003800000 */
.L_x_1006:
[----:B------:R-:W0:Y:S02]  /*152b0*/  LDGDEPBAR ;  /* 0x00000000000079af */ /* 0x000e240000000000 */
.L_x_1005:
[----:B------:R-:W2:Y:S04]  /*152c0*/  LDL.LU R83, [R1+0x40] ;  /* 0x0000400001537983 */ /* 0x000ea80000300800 */
[----:B------:R-:W4:Y:S04]  /*152d0*/  LDL.LU R88, [R1+0x58] ;  /* 0x0000580001587983 */ /* 0x000f280000300800 */
        /* <DEDUP_REMOVED lines=8> */
[----:B------:R-:W-:Y:S04]  /*15360*/  STL [R1+0xf0], R220 ;  /* 0x0000f0dc01007387 */ /* 0x000fe80000100800 */
[----:B------:R1:W-:Y:S04]  /*15370*/  STL [R1+0xec], R219 ;  /* 0x0000ecdb01007387 */ /* 0x0003e80000100800 */
[----:B------:R1:W-:Y:S04]  /*15380*/  STL [R1+0xe8], R218 ;  /* 0x0000e8da01007387 */ /* 0x0003e80000100800 */
[----:B------:R1:W-:Y:S04]  /*15390*/  STL [R1+0xe4], R217 ;  /* 0x0000e4d901007387 */ /* 0x0003e80000100800 */
[----:B------:R1:W-:Y:S01]  /*153a0*/  STL [R1+0xe0], R212 ;  /* 0x0000e0d401007387 */ /* 0x0003e20000100800 */
[----:B---3--:R-:W-:-:S02]  /*153b0*/  MOV R222, R89 ;  /* 0x0000005900de7202 */ /* 0x008fc40000000f00 */
[----:B-1----:R-:W-:Y:S01]  /*153c0*/  MOV R221, R90 ;  /* 0x0000005a00dd7202 */ /* 0x002fe20000000f00 */
[----:B------:R-:W-:Y:S01]  /*153d0*/  IMAD.MOV.U32 R55, RZ, RZ, R36 ;  /* 0x000000ffff377224 */ /* 0x000fe200078e0024 */
[----:B------:R-:W-:Y:S01]  /*153e0*/  MOV R219, R81 ;  /* 0x0000005100db7202 */ /* 0x000fe20000000f00 */
[----:B------:R-:W-:Y:S01]  /*153f0*/  IMAD.MOV.U32 R218, RZ, RZ, R80 ;  /* 0x000000ffffda7224 */ /* 0x000fe200078e0050 */
[----:B------:R-:W-:Y:S01]  /*15400*/  MOV R217, R101 ;  /* 0x0000006500d97202 */ /* 0x000fe20000000f00 */
        /* <DEDUP_REMOVED lines=14> */
[----:B------:R-:W-:Y:S01]  /*154f0*/  MOV R53, R39 ;  /* 0x0000002700357202 */ /* 0x000fe20000000f00 */
[----:B------:R-:W-:Y:S01]  /*15500*/  IMAD.MOV.U32 R51, RZ, RZ, R200 ;  /* 0x000000ffff337224 */ /* 0x000fe200078e00c8 */
[----:B------:R-:W-:Y:S01]  /*15510*/  MOV R52, R132 ;  /* 0x0000008400347202 */ /* 0x000fe20000000f00 */
[----:B------:R-:W3:Y:S01]  /*15520*/  LDL.LU R36, [R1+0x70] ;  /* 0x0000700001247983 */ /* 0x000ee20000300800 */
[----:B------:R-:W-:-:S02]  /*15530*/  MOV R50, R201 ;  /* 0x000000c900327202 */ /* 0x000fc40000000f00 */
[----:B------:R-:W-:Y:S01]  /*15540*/  MOV R49, R202 ;  /* 0x000000ca00317202 */ /* 0x000fe20000000f00 */
[----:B------:R-:W3:Y:S01]  /*15550*/  LDL.LU R228, [R1+0x54] ;  /* 0x0000540001e47983 */ /* 0x000ee20000300800 */
[----:B------:R-:W-:-:S03]  /*15560*/  MOV R54, R37 ;  /* 0x0000002500367202 */ /* 0x000fc60000000f00 */
[----:B------:R-:W3:Y:S04]  /*15570*/  LDL.LU R227, [R1+0x44] ;  /* 0x0000440001e37983 */ /* 0x000ee80000300800 */
[----:B------:R-:W3:Y:S04]  /*15580*/  LDL.LU R226, [R1+0x38] ;  /* 0x0000380001e27983 */ /* 0x000ee80000300800 */
[----:B------:R-:W3:Y:S04]  /*15590*/  LDL.LU R225, [R1+0x28] ;  /* 0x0000280001e17983 */ /* 0x000ee80000300800 */
[----:B------:R-:W3:Y:S01]  /*155a0*/  LDL.LU R224, [R1+0x1c] ;  /* 0x00001c0001e07983 */ /* 0x000ee20000300800 */
[----:B-----5:R-:W-:-:S04]  /*155b0*/  FMNMX.FTZ R0, R71, R20, !PT ;  /* 0x0000001447007209 */ /* 0x020fc80007810000 */
[----:B------:R-:W-:-:S04]  /*155c0*/  FMNMX.FTZ R0, R33, R0, !PT ;  /* 0x0000000021007209 */ /* 0x000fc80007810000 */
[----:B------:R-:W-:-:S04]  /*155d0*/  FMNMX.FTZ R0, R19, R0, !PT ;  /* 0x0000000013007209 */ /* 0x000fc80007810000 */
[----:B------:R-:W-:-:S04]  /*155e0*/  FMNMX.FTZ R0, R17, R0, !PT ;  /* 0x0000000011007209 */ /* 0x000fc80007810000 */
[----:B----4-:R-:W-:-:S04]  /*155f0*/  FMNMX.FTZ R0, R88, R0, !PT ;  /* 0x0000000058007209 */ /* 0x010fc80007810000 */
[----:B--2---:R-:W-:-:S04]  /*15600*/  FMNMX.FTZ R0, R83, R0, !PT ;  /* 0x0000000053007209 */ /* 0x004fc80007810000 */
        /* <DEDUP_REMOVED lines=27> */
[----:B------:R-:W-:-:S04]  /*157c0*/  FMNMX.FTZ R0, R21, R0, !PT ;  /* 0x0000000015007209 */ /* 0x000fc80007810000 */
[----:B------:R-:W-:Y:S02]  /*157d0*/  FMNMX.FTZ R2, R18, R0, !PT ;  /* 0x0000000012027209 */ /* 0x000fe40007810000 */
[----:B------:R-:W-:Y:S02]  /*157e0*/  FMNMX.FTZ R0, R23, R3, !PT ;  /* 0x0000000317007209 */ /* 0x000fe40007810000 */
[----:B---3--:R-:W-:-:S03]  /*157f0*/  FMNMX.FTZ R2, R101, R2, !PT ;  /* 0x0000000265027209 */ /* 0x008fc60007810000 */
[----:B------:R-:W1:Y:S01]  /*15800*/  SHFL.BFLY PT, R4, R0, 0x2, 0x1f ;  /* 0x0c401f0000047f89 */ /* 0x000e6200000e0000 */
        /* <DEDUP_REMOVED lines=10> */
[----:B-1----:R-:W-:Y:S02]  /*158b0*/  FMNMX.FTZ R7, R0, R4, !PT ;  /* 0x0000000400077209 */ /* 0x002fe40007810000 */
        /* <DEDUP_REMOVED lines=62> */
[----:B------:R-:W1:Y:S01]  /*15ca0*/  SHFL.BFLY PT, R6, R7, 0x1, 0x1f ;  /* 0x0c201f0007067f89 */ /* 0x000e6200000e0000 */
        /* <DEDUP_REMOVED lines=13> */
[----:B------:R-:W-:Y:S02]  /*15d80*/  FMNMX.FTZ R4, R204, R2, !PT ;  /* 0x00000002cc047209 */ /* 0x000fe40007810000 */
[----:B------:R-:W-:Y:S02]  /*15d90*/  FMNMX.FTZ R2, R26, R3, !PT ;  /* 0x000000031a027209 */ /* 0x000fe40007810000 */
[----:B-1----:R-:W-:-:S03]  /*15da0*/  FMNMX.FTZ R202, R7, R6, !PT ;  /* 0x0000000607ca7209 */ /* 0x002fc60007810000 */
[----:B------:R-:W1:Y:S01]  /*15db0*/  SHFL.BFLY PT, R6, R2, 0x2, 0x1f ;  /* 0x0c401f0002067f89 */ /* 0x000e6200000e0000 */
[----:B------:R-:W-:-:S04]  /*15dc0*/  FMNMX.FTZ R3, R203, R4, !PT ;  /* 0x00000004cb037209 */ /* 0x000fc80007810000 */
[----:B------:R-:W-:Y:S02]  /*15dd0*/  FMNMX.FTZ R3, R87, R3, !PT ;  /* 0x0000000357037209 */ /* 0x000fe40007810000 */
[----:B--2---:R-:W-:Y:S02]  /*15de0*/  FMNMX.FTZ R0, R0, R5, !PT ;  /* 0x0000000500007209 */ /* 0x004fe40007810000 */
[----:B------:R-:W-:-:S03]  /*15df0*/  FMNMX.FTZ R3, R75, R3, !PT ;  /* 0x000000034b037209 */ /* 0x000fc60007810000 */
[----:B------:R-:W2:Y:S01]  /*15e00*/  SHFL.BFLY PT, R8, R0, 0x1, 0x1f ;  /* 0x0c201f0000087f89 */ /* 0x000ea200000e0000 */
[----:B------:R-:W-:-:S04]  /*15e10*/  FMNMX.FTZ R3, R74, R3, !PT ;  /* 0x000000034a037209 */ /* 0x000fc80007810000 */
[----:B------:R-:W-:Y:S01]  /*15e20*/  FMNMX.FTZ R5, R72, R3, !PT ;  /* 0x0000000348057209 */ /* 0x000fe20007810000 */
[----:B------:R-:W-:Y:S01]  /*15e30*/  FMUL.FTZ R4, R202, UR25 ;  /* 0x00000019ca047c20 */ /* 0x000fe20008410000 */
[----:B-1----:R-:W-:-:S03]  /*15e40*/  FMNMX.FTZ R2, R2, R6, !PT ;  /* 0x0000000602027209 */ /* 0x002fc60007810000 */
[----:B------:R-:W-:Y:S01]  /*15e50*/  SHFL.BFLY PT, R6, R5, 0x2, 0x1f ;  /* 0x0c401f0005067f89 */ /* 0x000fe200000e0000 */
[----:B------:R-:W-:-:S03]  /*15e60*/  FSETP.NEU.FTZ.AND P2, PT, R202, -INF , PT ;  /* 0xff800000ca00780b */ /* 0x000fc60003f5d000 */
[----:B------:R-:W1:Y:S01]  /*15e70*/  SHFL.BFLY PT, R7, R2, 0x1, 0x1f ;  /* 0x0c201f0002077f89 */ /* 0x000e6200000e0000 */
[----:B------:R-:W-:Y:S02]  /*15e80*/  FSEL R4, R4, RZ, P2 ;  /* 0x000000ff04047208 */ /* 0x000fe40001000000 */
[----:B--2---:R-:W-:-:S03]  /*15e90*/  FMNMX.FTZ R201, R0, R8, !PT ;  /* 0x0000000800c97209 */ /* 0x004fc60007810000 */
[----:B------:R-:W-:-:S04]  /*15ea0*/  FFMA.FTZ R0, R19, UR25, -R4 ;  /* 0x0000001913007c23 */ /* 0x000fc80008010804 */
[----:B------:R2:W-:Y:S01]  /*15eb0*/  MUFU.EX2 R223, R0 ;  /* 0x0000000000df7308 */ /* 0x0005e20000000800 */
[--C-:B------:R-:W-:Y:S01]  /*15ec0*/  FFMA.FTZ R3, R20, UR25, -R4.reuse ;  /* 0x0000001914037c23 */ /* 0x100fe20008010804 */
[----:B------:R-:W-:Y:S01]  /*15ed0*/  FSETP.NEU.FTZ.AND P1, PT, R201, -INF , PT ;  /* 0xff800000c900780b */ /* 0x000fe20003f3d000 */
[----:B------:R-:W3:Y:S04]  /*15ee0*/  LDL.LU R20, [R1+0x78] ;  /* 0x0000780001147983 */ /* 0x000ee80000300800 */
[----:B------:R-:W4:Y:S01]  /*15ef0*/  LDL.LU R66, [R1+0x6c] ;  /* 0x00006c0001427983 */ /* 0x000f220000300800 */
[----:B------:R1:W-:Y:S01]  /*15f00*/  MUFU.EX2 R12, R3 ;  /* 0x00000003000c7308 */ /* 0x0003e20000000800 */
[----:B--2---:R-:W-:-:S07]  /*15f10*/  FFMA.FTZ R0, R17, UR25, -R4 ;  /* 0x0000001911007c23 */ /* 0x004fce0008010804 */
[----:B------:R2:W-:Y:S01]  /*15f20*/  MUFU.EX2 R67, R0 ;  /* 0x0000000000437308 */ /* 0x0005e20000000800 */
[----:B-1----:R-:W-:Y:S01]  /*15f30*/  FMNMX.FTZ R200, R2, R7, !PT ;  /* 0x0000000702c87209 */ /* 0x002fe20007810000 */
[----:B------:R-:W-:-:S06]  /*15f40*/  FFMA.FTZ R3, R33, UR25, -R4 ;  /* 0x0000001921037c23 */ /* 0x000fcc0008010804 */
[----:B------:R1:W-:Y:S01]  /*15f50*/  MUFU.EX2 R64, R3 ;  /* 0x0000000300407308 */ /* 0x0003e20000000800 */
[----:B--2---:R-:W-:-:S05]  /*15f60*/  FMNMX.FTZ R0, R5, R6, !PT ;  /* 0x0000000605007209 */ /* 0x004fca0007810000 */
[----:B------:R-:W2:Y:S01]  /*15f70*/  SHFL.BFLY PT, R7, R0, 0x1, 0x1f ;  /* 0x0c201f0000077f89 */ /* 0x000ea200000e0000 */
[----:B-1----:R-:W-:-:S05]  /*15f80*/  FMUL.FTZ R3, R201, UR25 ;  /* 0x00000019c9037c20 */ /* 0x002fca0008410000 */
[----:B------:R-:W-:-:S05]  /*15f90*/  FSEL R3, R3, RZ, P1 ;  /* 0x000000ff03037208 */ /* 0x000fca0000800000 */
[--C-:B------:R-:W-:Y:S01]  /*15fa0*/  FFMA.FTZ R2, R35, UR25, -R3.reuse ;  /* 0x0000001923027c23 */ /* 0x100fe20008010803 */
[----:B------:R-:W-:Y:S01]  /*15fb0*/  FFMA.FTZ R5, R22, UR25, -R3 ;  /* 0x0000001916057c23 */ /* 0x000fe20008010803 */
[----:B------:R-:W-:Y:S02]  /*15fc0*/  FSETP.NEU.FTZ.AND P0, PT, R200, -INF , PT ;  /* 0xff800000c800780b */ /* 0x000fe40003f1d000 */
[----:B------:R1:W-:Y:S01]  /*15fd0*/  MUFU.EX2 R16, R2 ;  /* 0x0000000200107308 */ /* 0x0003e20000000800 */
[----:B--2---:R-:W-:-:S07]  /*15fe0*/  FMNMX.FTZ R132, R0, R7, !PT ;  /* 0x0000000700847209 */ /* 0x004fce0007810000 */
[----:B------:R2:W-:Y:S01]  /*15ff0*/  MUFU.EX2 R13, R5 ;  /* 0x00000005000d7308 */ /* 0x0005e20000000800 */
[----:B-1----:R-:W-:-:S05]  /*16000*/  FMUL.FTZ R2, R200, UR25 ;  /* 0x00000019c8027c20 */ /* 0x002fca0008410000 */
[----:B------:R-:W-:Y:S01]  /*16010*/  FSEL R2, R2, RZ, P0 ;  /* 0x000000ff02027208 */ /* 0x000fe20000000000 */
[----:B--2---:R-:W-:Y:S01]  /*16020*/  FFMA.FTZ R5, R21, UR25, -R3 ;  /* 0x0000001915057c23 */ /* 0x004fe20008010803 */
[----:B------:R-:W-:-:S03]  /*16030*/  FMUL.FTZ R0, R132, UR25 ;  /* 0x0000001984007c20 */ /* 0x000fc60008410000 */
[----:B------:R-:W-:Y:S01]  /*16040*/  FFMA.FTZ R6, R32, UR25, -R2 ;  /* 0x0000001920067c23 */ /* 0x000fe20008010802 */
[----:B------:R1:W-:Y:S08]  /*16050*/  MUFU.EX2 R65, R5 ;  /* 0x0000000500417308 */ /* 0x0003f00000000800 */
[----:B------:R2:W-:Y:S01]  /*16060*/  MUFU.EX2 R10, R6 ;  /* 0x00000006000a7308 */ /* 0x0005e20000000800 */
[----:B-1----:R-:W-:-:S02]  /*16070*/  FSEL R5, R200, RZ, P0 ;  /* 0x000000ffc8057208 */ /* 0x002fc40000000000 */
[----:B------:R-:W-:-:S04]  /*16080*/  FSETP.NEU.FTZ.AND P0, PT, R132, -INF , PT ;  /* 0xff8000008400780b */ /* 0x000fc80003f1d000 */
[----:B------:R-:W-:Y:S01]  /*16090*/  FSEL R0, R0, RZ, P0 ;  /* 0x000000ff00007208 */ /* 0x000fe20000000000 */
[----:B--2---:R-:W-:Y:S01]  /*160a0*/  FFMA.FTZ R6, R18, UR25, -R3 ;  /* 0x0000001912067c23 */ /* 0x004fe20008010803 */
[----:B------:R-:W-:Y:S01]  /*160b0*/  FSEL R7, R132, RZ, P0 ;  /* 0x000000ff84077208 */ /* 0x000fe20000000000 */
[----:B------:R-:W-:Y:S02]  /*160c0*/  FADD.FTZ R5, R69, -R5 ;  /* 0x8000000545057221 */ /* 0x000fe40000010000 */
[----:B------:R1:W-:Y:S02]  /*160d0*/  MUFU.EX2 R220, R6 ;  /* 0x0000000600dc7308 */ /* 0x0003e40000000800 */
[----:B------:R-:W-:Y:S01]  /*160e0*/  FMUL.FTZ R5, R5, UR25 ;  /* 0x0000001905057c20 */ /* 0x000fe20008410000 */
[----:B------:R-:W-:-:S05]  /*160f0*/  FADD.FTZ R8, R68, -R7 ;  /* 0x8000000744087221 */ /* 0x000fca0000010000 */
[----:B------:R-:W2:Y:S01]  /*16100*/  MUFU.EX2 R5, R5 ;  /* 0x0000000500057308 */ /* 0x000ea20000000800 */
[----:B-1----:R-:W-:-:S07]  /*16110*/  FFMA.FTZ R6, R34, UR25, -R0 ;  /* 0x0000001922067c23 */ /* 0x002fce0008010800 */
[----:B------:R1:W-:Y:S01]  /*16120*/  MUFU.EX2 R9, R6 ;  /* 0x0000000600097308 */ /* 0x0003e20000000800 */
[----:B------:R-:W-:Y:S01]  /*16130*/  FSEL R7, R202, RZ, P2 ;  /* 0x000000ffca077208 */ /* 0x000fe20001000000 */
[----:B-1----:R-:W-:-:S06]  /*16140*/  FMUL.FTZ R6, R8, UR25 ;  /* 0x0000001908067c20 */ /* 0x002fcc0008410000 */
[----:B------:R-:W1:Y:S01]  /*16150*/  MUFU.EX2 R6, R6 ;  /* 0x0000000600067308 */ /* 0x000e620000000800 */
[----:B------:R-:W-:Y:S01]  /*16160*/  FADD.FTZ R7, R71, -R7 ;  /* 0x8000000747077221 */ /* 0x000fe20000010000 */
        /* <DEDUP_REMOVED lines=17> */
[----:B------:R-:W-:Y:S01]  /*16280*/  FMUL.FTZ R5, R7, UR25 ;  /* 0x0000001907057c20 */ /* 0x000fe20008410000 */
[----:B------:R-:W-:Y:S01]  /*16290*/  FFMA.FTZ R7, R38, UR25, -R2 ;  /* 0x0000001926077c23 */ /* 0x000fe20008010802 */
[----:B-1----:R-:W-:Y:S01]  /*162a0*/  FMUL.FTZ R38, R178, R6 ;  /* 0x00000006b2267220 */ /* 0x002fe20000410000 */
[----:B------:R-:W-:-:S02]  /*162b0*/  MOV R178, R64 ;  /* 0x0000004000b27202 */ /* 0x000fc40000000f00 */
[----:B------:R-:W2:Y:S01]  /*162c0*/  LDL.LU R64, [R1+0x74] ;  /* 0x0000740001407983 */ /* 0x000ea20000300800 */
[----:B------:R-:W1:Y:S01]  /*162d0*/  MUFU.EX2 R5, R5 ;  /* 0x0000000500057308 */ /* 0x000e620000000800 */
[----:B------:R-:W-:-:S07]  /*162e0*/  FMUL.FTZ R198, R198, R6 ;  /* 0x00000006c6c67220 */ /* 0x000fce0000410000 */
[----:B------:R1:W1:Y:S01]  /*162f0*/  MUFU.EX2 R68, R7 ;  /* 0x0000000700447308 */ /* 0x0002620000000800 */
        /* <DEDUP_REMOVED lines=11> */
[----:B-1----:R-:W-:Y:S01]  /*163b0*/  FSEL R7, R201, RZ, P1 ;  /* 0x000000ffc9077208 */ /* 0x002fe20000800000 */
[-C--:B------:R-:W-:Y:S01]  /*163c0*/  FMUL.FTZ R63, R175, R6.reuse ;  /* 0x00000006af3f7220 */ /* 0x080fe20000410000 */
[-C--:B------:R-:W-:Y:S01]  /*163d0*/  FMUL.FTZ R34, R170, R6.reuse ;  /* 0x00000006aa227220 */ /* 0x080fe20000410000 */
[----:B------:R-:W-:-:S02]  /*163e0*/  FMUL.FTZ R35, R171, R6 ;  /* 0x00000006ab237220 */ /* 0x000fc40000410000 */
[----:B------:R-:W-:Y:S01]  /*163f0*/  FADD.FTZ R7, R70, -R7 ;  /* 0x8000000746077221 */ /* 0x000fe20000010000 */
[----:B------:R-:W-:-:S03]  /*16400*/  FMUL.FTZ R164, R164, R5 ;  /* 0x00000005a4a47220 */ /* 0x000fc60000410000 */
[----:B------:R-:W-:Y:S01]  /*16410*/  FMUL.FTZ R7, R7, UR25 ;  /* 0x0000001907077c20 */ /* 0x000fe20008410000 */
        /* <DEDUP_REMOVED lines=15> */
[----:B------:R-:W-:-:S02]  /*16510*/  MOV R69, R67 ;  /* 0x0000004300457202 */ /* 0x000fc40000000f00 */
[----:B------:R-:W-:Y:S02]  /*16520*/  MOV R71, R65 ;  /* 0x0000004100477202 */ /* 0x000fe40000000f00 */
[----:B------:R-:W-:Y:S02]  /*16530*/  MOV R171, R15 ;  /* 0x0000000f00ab7202 */ /* 0x000fe40000000f00 */
[----:B------:R-:W-:Y:S02]  /*16540*/  MOV R169, R11 ;  /* 0x0000000b00a97202 */ /* 0x000fe40000000f00 */
[----:B------:R-:W-:Y:S02]  /*16550*/  F2FP.F16.F32.PACK_AB R8, R68, R10 ;  /* 0x0000000a4408723e */ /* 0x000fe400000000ff */
[----:B------:R-:W-:Y:S02]  /*16560*/  F2FP.F16.F32.PACK_AB R15, R220, R71 ;  /* 0x00000047dc0f723e */ /* 0x000fe400000000ff */
[----:B------:R-:W-:-:S02]  /*16570*/  MOV R70, R55 ;  /* 0x0000003700467202 */ /* 0x000fc40000000f00 */
[----:B------:R-:W-:Y:S02]  /*16580*/  MOV R177, R54 ;  /* 0x0000003600b17202 */ /* 0x000fe40000000f00 */
[----:B------:R-:W-:Y:S02]  /*16590*/  MOV R172, R53 ;  /* 0x0000003500ac7202 */ /* 0x000fe40000000f00 */
[----:B------:R-:W-:Y:S01]  /*165a0*/  MOV R170, R58 ;  /* 0x0000003a00aa7202 */ /* 0x000fe20000000f00 */
[----:B---3--:R-:W-:Y:S01]  /*165b0*/  FFMA.FTZ R168, R20, R6, R9 ;  /* 0x0000000614a87223 */ /* 0x008fe20000010009 */
[----:B------:R-:W-:Y:S01]  /*165c0*/  FFMA.FTZ R6, R45, UR25, -R2 ;  /* 0x000000192d067c23 */ /* 0x000fe20008010802 */
[----:B----4-:R-:W-:-:S03]  /*165d0*/  FFMA.FTZ R21, R66, R5, R12 ;  /* 0x0000000542157223 */ /* 0x010fc6000001000c */
[----:B------:R1:W-:Y:S08]  /*165e0*/  MUFU.EX2 R183, R6 ;  /* 0x0000000600b77308 */ /* 0x0003f00000000800 */
[----:B------:R3:W4:Y:S01]  /*165f0*/  MUFU.EX2 R5, R7 ;  /* 0x0000000700057308 */ /* 0x0007220000000800 */
[----:B-1----:R-:W-:-:S07]  /*16600*/  FFMA.FTZ R6, R44, UR25, -R2 ;  /* 0x000000192c067c23 */ /* 0x002fce0008010802 */
[----:B------:R1:W-:Y:S01]  /*16610*/  MUFU.EX2 R182, R6 ;  /* 0x0000000600b67308 */ /* 0x0003e20000000800 */
[----:B---3--:R-:W-:Y:S02]  /*16620*/  IMAD.MOV.U32 R7, RZ, RZ, R16 ;  /* 0x000000ffff077224 */ /* 0x008fe400078e0010 */
[----:B------:R-:W3:Y:S01]  /*16630*/  LDSM.16.MT88.4 R16, [R213+0x8000] ;  /* 0x00800000d510783b */ /* 0x000ee20000004200 */
[----:B-1----:R-:W-:-:S04]  /*16640*/  FFMA.FTZ R6, R56, UR25, -R0 ;  /* 0x0000001938067c23 */ /* 0x002fc80008010800 */
[----:B------:R1:W3:Y:S02]  /*16650*/  MUFU.EX2 R180, R6 ;  /* 0x0000000600b47308 */ /* 0x0002e40000000800 */
[----:B-1----:R-:W-:-:S06]  /*16660*/  FFMA.FTZ R6, R47, UR25, -R0 ;  /* 0x000000192f067c23 */ /* 0x002fcc0008010800 */
[----:B------:R1:W-:Y:S02]  /*16670*/  MUFU.EX2 R181, R6 ;  /* 0x0000000600b57308 */ /* 0x0003e40000000800 */
[----:B-1----:R-:W-:-:S06]  /*16680*/  FFMA.FTZ R6, R46, UR25, -R0 ;  /* 0x000000192e067c23 */ /* 0x002fcc0008010800 */
[----:B------:R-:W1:Y:S01]  /*16690*/  MUFU.EX2 R44, R6 ;  /* 0x00000006002c7308 */ /* 0x000e620000000800 */
[----:B------:R-:W-:Y:S01]  /*166a0*/  MOV R47, R14 ;  /* 0x0000000e002f7202 */ /* 0x000fe20000000f00 */
[-C--:B----4-:R-:W-:Y:S01]  /*166b0*/  FMUL.FTZ R166, R166, R5.reuse ;  /* 0x00000005a6a67220 */ /* 0x090fe20000410000 */
[----:B------:R-:W-:Y:S01]  /*166c0*/  F2FP.F16.F32.PACK_AB R12, R178, R12 ;  /* 0x0000000cb20c723e */ /* 0x000fe200000000ff */
[----:B------:R-:W-:Y:S01]  /*166d0*/  FMUL.FTZ R167, R167, R5 ;  /* 0x00000005a7a77220 */ /* 0x000fe20000410000 */
[----:B------:R-:W-:Y:S01]  /*166e0*/  F2FP.F16.F32.PACK_AB R14, R69, R223 ;  /* 0x000000df450e723e */ /* 0x000fe200000000ff */
[----:B------:R-:W-:Y:S01]  /*166f0*/  FMUL.FTZ R162, R162, R5 ;  /* 0x00000005a2a27220 */ /* 0x000fe20000410000 */
[----:B---3--:R-:W-:Y:S01]  /*16700*/  F2FP.F16.F32.PACK_AB R9, R180, R9 ;  /* 0x00000009b409723e */ /* 0x008fe200000000ff */
[----:B------:R-:W-:Y:S01]  /*16710*/  FMUL.FTZ R163, R163, R5 ;  /* 0x00000005a3a37220 */ /* 0x000fe20000410000 */
[----:B------:R-:W-:Y:S01]  /*16720*/  F2FP.F16.F32.PACK_AB R10, R182, R183 ;  /* 0x000000b7b60a723e */ /* 0x000fe200000000ff */
[----:B------:R-:W-:Y:S01]  /*16730*/  IMAD.MOV.U32 R46, RZ, RZ, R52 ;  /* 0x000000ffff2e7224 */ /* 0x000fe200078e0034 */
[----:B------:R-:W-:-:S02]  /*16740*/  MOV R175, R57 ;  /* 0x0000003900af7202 */ /* 0x000fc40000000f00 */
[----:B-1----:R-:W-:Y:S01]  /*16750*/  F2FP.F16.F32.PACK_AB R11, R44, R181 ;  /* 0x000000b52c0b723e */ /* 0x002fe200000000ff */
[----:B------:R-:W-:-:S06]  /*16760*/  IMAD.MOV.U32 R45, RZ, RZ, R59 ;  /* 0x000000ffff2d7224 */ /* 0x000fcc00078e003b */
[C---:B------:R-:W-:Y:S06]  /*16770*/  HMMA.16816.F32 R56, R8.reuse, R16, R196 ;  /* 0x000000100838723c */ /* 0x040fec00000018c4 */
[----:B------:R-:W-:Y:S01]  /*16780*/  HMMA.16816.F32 R52, R8, R18, R192 ;  /* 0x000000120834723c */ /* 0x000fe200000018c0 */
[-C--:B------:R-:W-:Y:S01]  /*16790*/  FMUL.FTZ R158, R158, R5.reuse ;  /* 0x000000059e9e7220 */ /* 0x080fe20000410000 */
[-C--:B------:R-:W-:Y:S01]  /*167a0*/  FMUL.FTZ R159, R159, R5.reuse ;  /* 0x000000059f9f7220 */ /* 0x080fe20000410000 */
[-C--:B------:R-:W-:Y:S01]  /*167b0*/  FMUL.FTZ R154, R154, R5.reuse ;  /* 0x000000059a9a7220 */ /* 0x080fe20000410000 */
[----:B------:R-:W-:Y:S01]  /*167c0*/  FMUL.FTZ R155, R155, R5 ;  /* 0x000000059b9b7220 */ /* 0x000fe20000410000 */
        /* <DEDUP_REMOVED lines=8> */
[----:B--2---:R-:W-:Y:S01]  /*16850*/  FFMA.FTZ R20, R64, R5, R13 ;  /* 0x0000000540147223 */ /* 0x004fe2000001000d */
[----:B------:R-:W-:-:S07]  /*16860*/  F2FP.F16.F32.PACK_AB R13, R7, R13 ;  /* 0x0000000d070d723e */ /* 0x000fce00000000ff */
[C---:B------:R-:W-:Y:S06]  /*16870*/  HMMA.16816.F32 R164, R12.reuse, R16, R164 ;  /* 0x000000100ca4723c */ /* 0x040fec00000018a4 */
[----:B------:R-:W-:Y:S01]  /*16880*/  HMMA.16816.F32 R160, R12, R18, R160 ;  /* 0x000000120ca0723c */ /* 0x000fe200000018a0 */
[----:B------:R-:W1:Y:S01]  /*16890*/  LDSM.16.MT88.4 R16, [R216+0x8000] ;  /* 0x00800000d810783b */ /* 0x000e620000004200 */
[----:B------:R-:W-:Y:S02]  /*168a0*/  MOV R192, R44 ;  /* 0x0000002c00c07202 */ /* 0x000fe40000000f00 */
[----:B------:R-:W-:-:S02]  /*168b0*/  MOV R170, R79 ;  /* 0x0000004f00aa7202 */ /* 0x000fc40000000f00 */
[----:B------:R-:W-:Y:S02]  /*168c0*/  MOV R197, R78 ;  /* 0x0000004e00c57202 */ /* 0x000fe40000000f00 */
[----:B------:R-:W-:Y:S01]  /*168d0*/  MOV R196, R77 ;  /* 0x0000004d00c47202 */ /* 0x000fe20000000f00 */
[-C--:B-1----:R-:W-:Y:S06]  /*168e0*/  HMMA.16816.F32 R48, R8, R16.reuse, R188 ;  /* 0x000000100830723c */ /* 0x082fec00000018bc */
[----:B------:R-:W-:Y:S01]  /*168f0*/  HMMA.16816.F32 R64, R12, R16, R156 ;  /* 0x000000100c40723c */ /* 0x000fe2000000189c */
[----:B------:R-:W-:-:S05]  /*16900*/  MOV R190, R46 ;  /* 0x0000002e00be7202 */ /* 0x000fca0000000f00 */
[-C--:B------:R-:W-:Y:S06]  /*16910*/  HMMA.16816.F32 R44, R8, R18.reuse, R184 ;  /* 0x00000012082c723c */ /* 0x080fec00000018b8 */
[----:B------:R-:W-:Y:S01]  /*16920*/  HMMA.16816.F32 R76, R12, R18, R152 ;  /* 0x000000120c4c723c */ /* 0x000fe20000001898 */
[----:B------:R-:W1:Y:S01]  /*16930*/  LDSM.16.MT88.4 R16, [R214+0x8000] ;  /* 0x00800000d610783b */ /* 0x000e620000004200 */
        /* <DEDUP_REMOVED lines=14> */
[----:B------:R-:W-:Y:S02]  /*16a20*/  MOV R6, R83 ;  /* 0x0000005300067202 */ /* 0x000fe40000000f00 */
[----:B------:R-:W-:Y:S02]  /*16a30*/  MOV R189, R81 ;  /* 0x0000005100bd7202 */ /* 0x000fe40000000f00 */
[----:B------:R-:W-:Y:S02]  /*16a40*/  MOV R172, R82 ;  /* 0x0000005200ac7202 */ /* 0x000fe40000000f00 */
[-C--:B-1----:R-:W-:Y:S06]  /*16a50*/  HMMA.16816.F32 R80, R12, R16.reuse, R148 ;  /* 0x000000100c50723c */ /* 0x082fec0000001894 */
[C---:B------:R-:W-:Y:S06]  /*16a60*/  HMMA.16816.F32 R40, R8.reuse, R16, R40 ;  /* 0x000000100828723c */ /* 0x040fec0000001828 */
[-C--:B------:R-:W-:Y:S06]  /*16a70*/  HMMA.16816.F32 R36, R8, R18.reuse, R36 ;  /* 0x000000120824723c */ /* 0x080fec0000001824 */
[----:B------:R-:W-:Y:S01]  /*16a80*/  HMMA.16816.F32 R88, R12, R18, R144 ;  /* 0x000000120c58723c */ /* 0x000fe20000001890 */
[----:B------:R-:W1:Y:S01]  /*16a90*/  LDSM.16.MT88.4 R16, [R215+0x8000] ;  /* 0x00800000d710783b */ /* 0x000e620000004200 */
[-C--:B------:R-:W-:Y:S01]  /*16aa0*/  FMUL.FTZ R142, R142, R5.reuse ;  /* 0x000000058e8e7220 */ /* 0x080fe20000410000 */
[-C--:B------:R-:W-:Y:S01]  /*16ab0*/  FMUL.FTZ R143, R143, R5.reuse ;  /* 0x000000058f8f7220 */ /* 0x080fe20000410000 */
[-C--:B------:R-:W-:Y:S01]  /*16ac0*/  FMUL.FTZ R138, R138, R5.reuse ;  /* 0x000000058a8a7220 */ /* 0x080fe20000410000 */
[----:B------:R-:W-:Y:S01]  /*16ad0*/  FMUL.FTZ R139, R139, R5 ;  /* 0x000000058b8b7220 */ /* 0x000fe20000410000 */
[----:B------:R-:W-:Y:S01]  /*16ae0*/  FFMA.FTZ R5, R131, UR25, -R4 ;  /* 0x0000001983057c23 */ /* 0x000fe20008010804 */
[----:B------:R-:W-:-:S02]  /*16af0*/  MOV R184, R189 ;  /* 0x000000bd00b87202 */ /* 0x000fc40000000f00 */
[----:B------:R-:W-:Y:S02]  /*16b00*/  MOV R189, R70 ;  /* 0x0000004600bd7202 */ /* 0x000fe40000000f00 */
[----:B------:R2:W-:Y:S01]  /*16b10*/  MUFU.EX2 R70, R5 ;  /* 0x0000000500467308 */ /* 0x0005e20000000800 */
[----:B------:R-:W-:Y:S01]  /*16b20*/  FFMA.FTZ R6, R6, UR25, -R4 ;  /* 0x0000001906067c23 */ /* 0x000fe20008010804 */
[----:B------:R-:W-:Y:S01]  /*16b30*/  MOV R149, R101 ;  /* 0x0000006500957202 */ /* 0x000fe20000000f00 */
[----:B------:R-:W-:Y:S01]  /*16b40*/  IMAD.MOV.U32 R187, RZ, RZ, R102 ;  /* 0x000000ffffbb7224 */ /* 0x000fe200078e0066 */
        /* <DEDUP_REMOVED lines=8> */
[----:B--2---:R-:W-:Y:S01]  /*16bd0*/  FFMA.FTZ R5, R228, UR25, -R3 ;  /* 0x00000019e4057c23 */ /* 0x004fe20008010803 */
[--C-:B------:R-:W-:Y:S01]  /*16be0*/  FFMA.FTZ R7, R7, UR25, -R4.reuse ;  /* 0x0000001907077c23 */ /* 0x100fe20008010804 */
[--C-:B------:R-:W-:Y:S01]  /*16bf0*/  FFMA.FTZ R100, R100, UR25, -R4.reuse ;  /* 0x0000001964647c23 */ /* 0x100fe20008010804 */
[--C-:B------:R-:W-:Y:S01]  /*16c00*/  FFMA.FTZ R153, R120, UR25, -R4.reuse ;  /* 0x0000001978997c23 */ /* 0x100fe20008010804 */
[--C-:B------:R-:W-:Y:S01]  /*16c10*/  FFMA.FTZ R152, R119, UR25, -R4.reuse ;  /* 0x0000001977987c23 */ /* 0x100fe20008010804 */
[--C-:B------:R-:W-:Y:S01]  /*16c20*/  FFMA.FTZ R151, R118, UR25, -R4.reuse ;  /* 0x0000001976977c23 */ /* 0x100fe20008010804 */
[--C-:B------:R-:W-:Y:S01]  /*16c30*/  FFMA.FTZ R150, R117, UR25, -R4.reuse ;  /* 0x0000001975967c23 */ /* 0x100fe20008010804 */
[C---:B-1----:R-:W-:Y:S06]  /*16c40*/  HMMA.16816.F32 R140, R12.reuse, R16, R140 ;  /* 0x000000100c8c723c */ /* 0x042fec000000188c */
[----:B------:R-:W-:Y:S01]  /*16c50*/  HMMA.16816.F32 R136, R12, R18, R136 ;  /* 0x000000120c88723c */ /* 0x000fe20000001888 */
[--C-:B------:R-:W-:Y:S01]  /*16c60*/  FFMA.FTZ R148, R116, UR25, -R4.reuse ;  /* 0x0000001974947c23 */ /* 0x100fe20008010804 */
[----:B------:R-:W-:-:S04]  /*16c70*/  FFMA.FTZ R147, R115, UR25, -R4 ;  /* 0x0000001973937c23 */ /* 0x000fc80008010804 */
[C---:B------:R-:W-:Y:S01]  /*16c80*/  HMMA.16816.F32 R32, R8.reuse, R18, R32 ;  /* 0x000000120820723c */ /* 0x040fe20000001820 */
[----:B------:R-:W-:Y:S02]  /*16c90*/  IMAD.MOV.U32 R15, RZ, RZ, R158 ;  /* 0x000000ffff0f7224 */ /* 0x000fe400078e009e */
[--C-:B------:R-:W-:Y:S01]  /*16ca0*/  FFMA.FTZ R146, R113, UR25, -R4.reuse ;  /* 0x0000001971927c23 */ /* 0x100fe20008010804 */
[--C-:B------:R-:W-:Y:S01]  /*16cb0*/  FFMA.FTZ R145, R109, UR25, -R4.reuse ;  /* 0x000000196d917c23 */ /* 0x100fe20008010804 */
[--C-:B------:R-:W-:Y:S01]  /*16cc0*/  FFMA.FTZ R144, R99, UR25, -R4.reuse ;  /* 0x0000001963907c23 */ /* 0x100fe20008010804 */
[----:B------:R-:W-:Y:S01]  /*16cd0*/  HMMA.16816.F32 R60, R8, R16, R60 ;  /* 0x00000010083c723c */ /* 0x000fe2000000183c */
[----:B------:R-:W-:Y:S01]  /*16ce0*/  MOV R19, R195 ;  /* 0x000000c300137202 */ /* 0x000fe20000000f00 */
[--C-:B------:R-:W-:Y:S01]  /*16cf0*/  FFMA.FTZ R135, R98, UR25, -R4.reuse ;  /* 0x0000001962877c23 */ /* 0x100fe20008010804 */
[----:B------:R1:W-:Y:S01]  /*16d00*/  MUFU.EX2 R195, R5 ;  /* 0x0000000500c37308 */ /* 0x0003e20000000800 */
[--C-:B------:R-:W-:Y:S01]  /*16d10*/  FFMA.FTZ R134, R97, UR25, -R4.reuse ;  /* 0x0000001961867c23 */ /* 0x100fe20008010804 */
[--C-:B------:R-:W-:Y:S01]  /*16d20*/  FFMA.FTZ R131, R96, UR25, -R4.reuse ;  /* 0x0000001960837c23 */ /* 0x100fe20008010804 */
[--C-:B------:R-:W-:Y:S01]  /*16d30*/  FFMA.FTZ R128, R85, UR25, -R4.reuse ;  /* 0x0000001955807c23 */ /* 0x100fe20008010804 */
[--C-:B------:R-:W-:Y:S01]  /*16d40*/  FFMA.FTZ R8, R130, UR25, -R4.reuse ;  /* 0x0000001982087c23 */ /* 0x100fe20008010804 */
[--C-:B------:R-:W-:Y:S01]  /*16d50*/  FFMA.FTZ R130, R92, UR25, -R4.reuse ;  /* 0x000000195c827c23 */ /* 0x100fe20008010804 */
[--C-:B------:R-:W-:Y:S01]  /*16d60*/  FFMA.FTZ R126, R30, UR25, -R4.reuse ;  /* 0x000000191e7e7c23 */ /* 0x100fe20008010804 */
[--C-:B------:R-:W-:Y:S01]  /*16d70*/  FFMA.FTZ R125, R28, UR25, -R4.reuse ;  /* 0x000000191c7d7c23 */ /* 0x100fe20008010804 */
[----:B------:R2:W-:Y:S01]  /*16d80*/  MUFU.EX2 R10, R6 ;  /* 0x00000006000a7308 */ /* 0x0005e20000000800 */
[--C-:B------:R-:W-:Y:S01]  /*16d90*/  FFMA.FTZ R124, R25, UR25, -R4.reuse ;  /* 0x00000019197c7c23 */ /* 0x100fe20008010804 */
[----:B------:R-:W-:Y:S01]  /*16da0*/  FFMA.FTZ R122, R23, UR25, -R4 ;  /* 0x00000019177a7c23 */ /* 0x000fe20008010804 */
[--C-:B------:R-:W-:Y:S01]  /*16db0*/  FFMA.FTZ R4, R227, UR25, -R3.reuse ;  /* 0x00000019e3047c23 */ /* 0x100fe20008010803 */
[----:B------:R-:W-:Y:S01]  /*16dc0*/  MOV R18, R159 ;  /* 0x0000009f00127202 */ /* 0x000fe20000000f00 */
[--C-:B------:R-:W-:Y:S01]  /*16dd0*/  FFMA.FTZ R116, R190, UR25, -R3.reuse ;  /* 0x00000019be747c23 */ /* 0x100fe20008010803 */
[----:B------:R-:W-:Y:S01]  /*16de0*/  MOV R16, R196 ;  /* 0x000000c400107202 */ /* 0x000fe20000000f00 */
[--C-:B------:R-:W-:Y:S01]  /*16df0*/  FFMA.FTZ R121, R121, UR25, -R3.reuse ;  /* 0x0000001979797c23 */ /* 0x100fe20008010803 */
[----:B------:R-:W-:Y:S01]  /*16e00*/  FFMA.FTZ R208, R208, UR25, -R0 ;  /* 0x00000019d0d07c23 */ /* 0x000fe20008010800 */
[----:B-1----:R-:W-:Y:S01]  /*16e10*/  FFMA.FTZ R5, R15, UR25, -R2 ;  /* 0x000000190f057c23 */ /* 0x002fe20008010802 */
[--C-:B------:R-:W-:Y:S01]  /*16e20*/  FFMA.FTZ R207, R207, UR25, -R0.reuse ;  /* 0x00000019cfcf7c23 */ /* 0x100fe20008010800 */
[----:B------:R-:W1:Y:S01]  /*16e30*/  LDSM.16.MT88.4 R12, [R213+0x8800] ;  /* 0x00880000d50c783b */ /* 0x000e620000004200 */
[--C-:B------:R-:W-:Y:S01]  /*16e40*/  FFMA.FTZ R97, R184, UR25, -R3.reuse ;  /* 0x00000019b8617c23 */ /* 0x100fe20008010803 */
[--C-:B------:R-:W-:Y:S01]  /*16e50*/  FFMA.FTZ R96, R185, UR25, -R3.reuse ;  /* 0x00000019b9607c23 */ /* 0x100fe20008010803 */
[--C-:B------:R-:W-:Y:S01]  /*16e60*/  FFMA.FTZ R120, R186, UR25, -R3.reuse ;  /* 0x00000019ba787c23 */ /* 0x100fe20008010803 */
[--C-:B------:R-:W-:Y:S01]  /*16e70*/  FFMA.FTZ R119, R187, UR25, -R3.reuse ;  /* 0x00000019bb777c23 */ /* 0x100fe20008010803 */
[----:B------:R-:W-:Y:S01]  /*16e80*/  FFMA.FTZ R206, R206, UR25, -R0 ;  /* 0x00000019cece7c23 */ /* 0x000fe20008010800 */
[--C-:B--2---:R-:W-:Y:S01]  /*16e90*/  FFMA.FTZ R6, R149, UR25, -R3.reuse ;  /* 0x0000001995067c23 */ /* 0x104fe20008010803 */
[--C-:B------:R-:W-:Y:S01]  /*16ea0*/  FFMA.FTZ R118, R188, UR25, -R3.reuse ;  /* 0x00000019bc767c23 */ /* 0x100fe20008010803 */
[----:B------:R-:W-:Y:S01]  /*16eb0*/  FFMA.FTZ R117, R189, UR25, -R3 ;  /* 0x00000019bd757c23 */ /* 0x000fe20008010803 */
        /* <DEDUP_REMOVED lines=10> */
[----:B------:R-:W-:Y:S01]  /*16f60*/  MUFU.EX2 R184, R8 ;  /* 0x0000000800b87308 */ /* 0x000fe20000000800 */
[----:B------:R-:W-:Y:S01]  /*16f70*/  MOV R188, R219 ;  /* 0x000000db00bc7202 */ /* 0x000fe20000000f00 */
[--C-:B------:R-:W-:Y:S01]  /*16f80*/  FFMA.FTZ R99, R225, UR25, -R3.reuse ;  /* 0x00000019e1637c23 */ /* 0x100fe20008010803 */
[--C-:B------:R-:W-:Y:S01]  /*16f90*/  FFMA.FTZ R98, R224, UR25, -R3.reuse ;  /* 0x00000019e0627c23 */ /* 0x100fe20008010803 */
[--C-:B------:R-:W-:Y:S01]  /*16fa0*/  FFMA.FTZ R113, R129, UR25, -R3.reuse ;  /* 0x0000001981717c23 */ /* 0x100fe20008010803 */
[--C-:B------:R-:W-:Y:S01]  /*16fb0*/  FFMA.FTZ R158, R127, UR25, -R3.reuse ;  /* 0x000000197f9e7c23 */ /* 0x100fe20008010803 */
[--C-:B------:R-:W-:Y:S01]  /*16fc0*/  FFMA.FTZ R170, R114, UR25, -R3.reuse ;  /* 0x0000001972aa7c23 */ /* 0x100fe20008010803 */
[--C-:B------:R-:W-:Y:S01]  /*16fd0*/  FFMA.FTZ R169, R111, UR25, -R3.reuse ;  /* 0x000000196fa97c23 */ /* 0x100fe20008010803 */
[----:B------:R3:W4:Y:S01]  /*16fe0*/  MUFU.EX2 R8, R6 ;  /* 0x0000000600087308 */ /* 0x0007220000000800 */
[--C-:B--2---:R-:W-:Y:S01]  /*16ff0*/  FFMA.FTZ R7, R226, UR25, -R3.reuse ;  /* 0x00000019e2077c23 */ /* 0x104fe20008010803 */
        /* <DEDUP_REMOVED lines=12> */
[----:B------:R-:W-:Y:S01]  /*170c0*/  MOV R19, R156 ;  /* 0x0000009c00137202 */ /* 0x000fe20000000f00 */
[----:B------:R-:W-:Y:S01]  /*170d0*/  FFMA.FTZ R114, R190, UR25, -R2 ;  /* 0x00000019be727c23 */ /* 0x000fe20008010802 */
[----:B------:R-:W-:Y:S01]  /*170e0*/  FFMA.FTZ R205, R205, UR25, -R0 ;  /* 0x00000019cdcd7c23 */ /* 0x000fe20008010800 */
[----:B---3--:R-:W-:Y:S01]  /*170f0*/  FFMA.FTZ R6, R16, UR25, -R2 ;  /* 0x0000001910067c23 */ /* 0x008fe20008010802 */
[----:B------:R-:W-:Y:S01]  /*17100*/  MOV R16, R157 ;  /* 0x0000009d00107202 */ /* 0x000fe20000000f00 */
[----:B------:R-:W-:-:S02]  /*17110*/  IMAD.MOV.U32 R17, RZ, RZ, R193 ;  /* 0x000000ffff117224 */ /* 0x000fc400078e00c1 */
[--C-:B------:R-:W-:Y:S01]  /*17120*/  FFMA.FTZ R29, R11, UR25, -R2.reuse ;  /* 0x000000190b1d7c23 */ /* 0x100fe20008010802 */
[--C-:B------:R-:W-:Y:S01]  /*17130*/  FFMA.FTZ R28, R149, UR25, -R2.reuse ;  /* 0x00000019951c7c23 */ /* 0x100fe20008010802 */
[--C-:B------:R-:W-:Y:S01]  /*17140*/  FFMA.FTZ R27, R185, UR25, -R2.reuse ;  /* 0x00000019b91b7c23 */ /* 0x100fe20008010802 */
[--C-:B------:R-:W-:Y:S01]  /*17150*/  FFMA.FTZ R109, R186, UR25, -R2.reuse ;  /* 0x00000019ba6d7c23 */ /* 0x100fe20008010802 */
[--C-:B------:R-:W-:Y:S01]  /*17160*/  FFMA.FTZ R108, R187, UR25, -R2.reuse ;  /* 0x00000019bb6c7c23 */ /* 0x100fe20008010802 */
[----:B------:R-:W-:Y:S01]  /*17170*/  FFMA.FTZ R111, R189, UR25, -R2 ;  /* 0x00000019bd6f7c23 */ /* 0x000fe20008010802 */
[--C-:B------:R-:W-:Y:S01]  /*17180*/  FFMA.FTZ R204, R204, UR25, -R0.reuse ;  /* 0x00000019cccc7c23 */ /* 0x100fe20008010800 */
[----:B------:R-:W-:Y:S01]  /*17190*/  FFMA.FTZ R203, R203, UR25, -R0 ;  /* 0x00000019cbcb7c23 */ /* 0x000fe20008010800 */
[--C-:B--2---:R-:W-:Y:S01]  /*171a0*/  FFMA.FTZ R4, R18, UR25, -R2.reuse ;  /* 0x0000001912047c23 */ /* 0x104fe20008010802 */
[----:B------:R-:W-:Y:S01]  /*171b0*/  MOV R18, R191 ;  /* 0x000000bf00127202 */ /* 0x000fe20000000f00 */
[----:B------:R-:W-:Y:S01]  /*171c0*/  IMAD.MOV.U32 R191, RZ, RZ, R171 ;  /* 0x000000ffffbf7224 */ /* 0x000fe200078e00ab */
        /* <DEDUP_REMOVED lines=23> */
[--C-:B------:R-:W-:Y:S01]  /*17340*/  FFMA.FTZ R211, R73, UR25, -R2.reuse ;  /* 0x0000001949d37c23 */ /* 0x100fe20008010802 */
[--C-:B------:R-:W-:Y:S01]  /*17350*/  FFMA.FTZ R249, R31, UR25, -R2.reuse ;  /* 0x000000191ff97c23 */ /* 0x100fe20008010802 */
[----:B------:R-:W-:Y:S01]  /*17360*/  FFMA.FTZ R251, R26, UR25, -R2 ;  /* 0x000000191afb7c23 */ /* 0x000fe20008010802 */
[--C-:B------:R-:W-:Y:S01]  /*17370*/  FFMA.FTZ R2, R18, UR25, -R0.reuse ;  /* 0x0000001912027c23 */ /* 0x100fe20008010800 */
[----:B------:R1:W5:Y:S02]  /*17380*/  LDL.LU R228, [R1+0x110] ;  /* 0x0001100001e47983 */ /* 0x0003640000300800 */
[----:B------:R4:W-:Y:S01]  /*17390*/  MUFU.EX2 R188, R3 ;  /* 0x0000000300bc7308 */ /* 0x0009e20000000800 */
[--C-:B--2---:R-:W-:Y:S01]  /*173a0*/  FFMA.FTZ R5, R19, UR25, -R0.reuse ;  /* 0x0000001913057c23 */ /* 0x104fe20008010800 */
[--C-:B------:R-:W-:Y:S01]  /*173b0*/  FFMA.FTZ R106, R190, UR25, -R0.reuse ;  /* 0x00000019be6a7c23 */ /* 0x100fe20008010800 */
[----:B------:R-:W-:Y:S01]  /*173c0*/  FFMA.FTZ R25, R185, UR25, -R0 ;  /* 0x00000019b9197c23 */ /* 0x000fe20008010800 */
[----:B------:R-:W-:Y:S01]  /*173d0*/  MOV R190, R192 ;  /* 0x000000c000be7202 */ /* 0x000fe20000000f00 */
[----:B------:R-:W-:-:S03]  /*173e0*/  FADD.FTZ R104, R189, R21 ;  /* 0x00000015bd687221 */ /* 0x000fc60000010000 */
[----:B------:R-:W2:Y:S01]  /*173f0*/  MUFU.EX2 R6, R6 ;  /* 0x0000000600067308 */ /* 0x000ea20000000800 */
[----:B---3--:R-:W-:-:S07]  /*17400*/  FFMA.FTZ R4, R16, UR25, -R0 ;  /* 0x0000001910047c23 */ /* 0x008fce0008010800 */
[----:B------:R-:W3:Y:S01]  /*17410*/  MUFU.EX2 R86, R7 ;  /* 0x0000000700567308 */ /* 0x000ee20000000800 */
[--C-:B----4-:R-:W-:Y:S01]  /*17420*/  FFMA.FTZ R3, R17, UR25, -R0.reuse ;  /* 0x0000001911037c23 */ /* 0x110fe20008010800 */
[----:B------:R-:W-:Y:S01]  /*17430*/  FFMA.FTZ R110, R156, UR25, -R0 ;  /* 0x000000199c6e7c23 */ /* 0x000fe20008010800 */
[----:B------:R-:W-:Y:S01]  /*17440*/  IMAD.MOV.U32 R93, RZ, RZ, R8 ;  /* 0x000000ffff5d7224 */ /* 0x000fe200078e0008 */
[----:B------:R-:W-:Y:S02]  /*17450*/  MOV R92, R10 ;  /* 0x0000000a005c7202 */ /* 0x000fe40000000f00 */
[----:B------:R-:W-:Y:S01]  /*17460*/  MOV R85, R9 ;  /* 0x0000000900557202 */ /* 0x000fe20000000f00 */
[--C-:B------:R-:W-:Y:S01]  /*17470*/  FFMA.FTZ R26, R11, UR25, -R0.reuse ;  /* 0x000000190b1a7c23 */ /* 0x100fe20008010800 */
[----:B------:R-:W-:Y:S01]  /*17480*/  MUFU.EX2 R192, R2 ;  /* 0x0000000200c07308 */ /* 0x000fe20000000800 */
[--C-:B------:R-:W-:Y:S01]  /*17490*/  FFMA.FTZ R31, R187, UR25, -R0.reuse ;  /* 0x00000019bb1f7c23 */ /* 0x100fe20008010800 */
[--C-:B------:R-:W-:Y:S01]  /*174a0*/  FFMA.FTZ R105, R191, UR25, -R0.reuse ;  /* 0x00000019bf697c23 */ /* 0x100fe20008010800 */
[--C-:B------:R-:W-:Y:S01]  /*174b0*/  FFMA.FTZ R123, R177, UR25, -R0.reuse ;  /* 0x00000019b17b7c23 */ /* 0x100fe20008010800 */
[--C-:B------:R-:W-:Y:S01]  /*174c0*/  FFMA.FTZ R112, R175, UR25, -R0.reuse ;  /* 0x00000019af707c23 */ /* 0x100fe20008010800 */
[--C-:B------:R-:W-:Y:S01]  /*174d0*/  FFMA.FTZ R133, R222, UR25, -R0.reuse ;  /* 0x00000019de857c23 */ /* 0x100fe20008010800 */
[--C-:B------:R-:W-:Y:S01]  /*174e0*/  FFMA.FTZ R24, R186, UR25, -R0.reuse ;  /* 0x00000019ba187c23 */ /* 0x100fe20008010800 */
[----:B------:R-:W4:Y:S01]  /*174f0*/  LDSM.16.MT88.4 R16, [R214+0x8800] ;  /* 0x00880000d610783b */ /* 0x000f220000004200 */
[----:B------:R-:W1:Y:S03]  /*17500*/  MUFU.EX2 R73, R5 ;  /* 0x0000000500497308 */ /* 0x000e660000000800 */
[----:B------:R1:W5:Y:S05]  /*17510*/  LDL.LU R227, [R1+0x10c] ;  /* 0x00010c0001e37983 */ /* 0x00036a0000300800 */
[----:B------:R1:W-:Y:S08]  /*17520*/  MUFU.EX2 R185, R4 ;  /* 0x0000000400b97308 */ /* 0x0003f00000000800 */
[----:B------:R-:W1:Y:S01]  /*17530*/  MUFU.EX2 R189, R3 ;  /* 0x0000000300bd7308 */ /* 0x000e620000000800 */
[----:B------:R-:W-:Y:S01]  /*17540*/  FFMA.FTZ R156, R252, UR25, -R0 ;  /* 0x00000019fc9c7c23 */ /* 0x000fe20008010800 */
[----:B--2---:R-:W-:-:S02]  /*17550*/  MOV R252, R6 ;  /* 0x0000000600fc7202 */ /* 0x004fc40000000f00 */
[----:B------:R-:W-:Y:S02]  /*17560*/  F2FP.F16.F32.PACK_AB R8, R92, R85 ;  /* 0x000000555c08723e */ /* 0x000fe400000000ff */
[----:B------:R-:W-:Y:S02]  /*17570*/  F2FP.F16.F32.PACK_AB R9, R195, R93 ;  /* 0x0000005dc309723e */ /* 0x000fe400000000ff */
[----:B------:R-:W-:Y:S02]  /*17580*/  F2FP.F16.F32.PACK_AB R10, R184, R70 ;  /* 0x00000046b80a723e */ /* 0x000fe400000000ff */
[----:B---3--:R-:W-:Y:S02]  /*17590*/  F2FP.F16.F32.PACK_AB R11, R86, R212 ;  /* 0x000000d4560b723e */ /* 0x008fe400000000ff */
[----:B------:R-:W-:Y:S01]  /*175a0*/  MOV R187, R157 ;  /* 0x0000009d00bb7202 */ /* 0x000fe20000000f00 */
[----:B------:R-:W-:Y:S01]  /*175b0*/  IMAD.MOV.U32 R191, RZ, RZ, R223 ;  /* 0x000000ffffbf7224 */ /* 0x000fe200078e00df */
[----:B-1----:R-:W-:Y:S01]  /*175c0*/  F2FP.F16.F32.PACK_AB R4, R193, R194 ;  /* 0x000000c2c104723e */ /* 0x002fe200000000ff */
[--C-:B------:R-:W-:Y:S01]  /*175d0*/  FFMA.FTZ R177, R210, UR25, -R0.reuse ;  /* 0x00000019d2b17c23 */ /* 0x100fe20008010800 */
[----:B------:R-:W-:Y:S01]  /*175e0*/  F2FP.F16.F32.PACK_AB R5, R73, R192 ;  /* 0x000000c04905723e */ /* 0x000fe200000000ff */
[--C-:B------:R-:W-:Y:S01]  /*175f0*/  FFMA.FTZ R175, R245, UR25, -R0.reuse ;  /* 0x00000019f5af7c23 */ /* 0x100fe20008010800 */
[----:B------:R-:W-:Y:S01]  /*17600*/  F2FP.F16.F32.PACK_AB R6, R252, R188 ;  /* 0x000000bcfc06723e */ /* 0x000fe200000000ff */
[--C-:B------:R-:W-:Y:S01]  /*17610*/  FFMA.FTZ R222, R72, UR25, -R0.reuse ;  /* 0x0000001948de7c23 */ /* 0x100fe20008010800 */
[----:B------:R-:W-:Y:S01]  /*17620*/  F2FP.F16.F32.PACK_AB R7, R189, R185 ;  /* 0x000000b9bd07723e */ /* 0x000fe200000000ff */
[--C-:B------:R-:W-:Y:S01]  /*17630*/  FFMA.FTZ R157, R248, UR25, -R0.reuse ;  /* 0x00000019f89d7c23 */ /* 0x100fe20008010800 */
[--C-:B------:R-:W-:Y:S01]  /*17640*/  FFMA.FTZ R210, R87, UR25, -R0.reuse ;  /* 0x0000001957d27c23 */ /* 0x100fe20008010800 */
[--C-:B------:R-:W-:Y:S01]  /*17650*/  FFMA.FTZ R248, R75, UR25, -R0.reuse ;  /* 0x000000194bf87c23 */ /* 0x100fe20008010800 */
[----:B------:R-:W-:Y:S01]  /*17660*/  FFMA.FTZ R223, R74, UR25, -R0 ;  /* 0x000000194adf7c23 */ /* 0x000fe20008010800 */
[----:B------:R-:W-:Y:S01]  /*17670*/  FADD.FTZ R2, R187, R20 ;  /* 0x00000014bb027221 */ /* 0x000fe20000010000 */
[----:B------:R-:W-:Y:S01]  /*17680*/  FADD.FTZ R0, R68, R22 ;  /* 0x0000001644007221 */ /* 0x000fe20000010000 */
[-C--:B------:R-:W-:Y:S01]  /*17690*/  HMMA.16816.F32 R164, R8, R12.reuse, R164 ;  /* 0x0000000c08a4723c */ /* 0x080fe200000018a4 */
[----:B------:R-:W1:Y:S01]  /*176a0*/  LDSM.16.MT88.4 R20, [R216+0x8800] ;  /* 0x00880000d814783b */ /* 0x000e620000004200 */
[----:B------:R-:W-:Y:S01]  /*176b0*/  MOV R95, R190 ;  /* 0x000000be005f7202 */ /* 0x000fe20000000f00 */
[----:B------:R2:W-:Y:S02]  /*176c0*/  MUFU.EX2 R186, R29 ;  /* 0x0000001d00ba7308 */ /* 0x0005e40000000800 */
[----:B------:R3:W5:Y:S01]  /*176d0*/  LDL.LU R226, [R1+0x108] ;  /* 0x0001080001e27983 */ /* 0x0007620000300800 */
[C---:B------:R-:W-:Y:S06]  /*176e0*/  HMMA.16816.F32 R56, R4.reuse, R12, R56 ;  /* 0x0000000c0438723c */ /* 0x040fec0000001838 */
[-C--:B------:R-:W-:Y:S06]  /*176f0*/  HMMA.16816.F32 R52, R4, R14.reuse, R52 ;  /* 0x0000000e0434723c */ /* 0x080fec0000001834 */
[----:B------:R-:W-:Y:S01]  /*17700*/  HMMA.16816.F32 R160, R8, R14, R160 ;  /* 0x0000000e08a0723c */ /* 0x000fe200000018a0 */
[----:B------:R-:W2:Y:S05]  /*17710*/  LDSM.16.MT88.4 R12, [R215+0x8800] ;  /* 0x00880000d70c783b */ /* 0x000eaa0000004200 */
[C---:B----4-:R-:W-:Y:S06]  /*17720*/  HMMA.16816.F32 R40, R4.reuse, R16, R40 ;  /* 0x000000100428723c */ /* 0x050fec0000001828 */
[C---:B------:R-:W-:Y:S06]  /*17730*/  HMMA.16816.F32 R36, R4.reuse, R18, R36 ;  /* 0x000000120424723c */ /* 0x040fec0000001824 */
[C---:B-1----:R-:W-:Y:S06]  /*17740*/  HMMA.16816.F32 R48, R4.reuse, R20, R48 ;  /* 0x000000140430723c */ /* 0x042fec0000001830 */
[----:B------:R-:W-:Y:S06]  /*17750*/  HMMA.16816.F32 R44, R4, R22, R44 ;  /* 0x00000016042c723c */ /* 0x000fec000000182c */
[C---:B------:R-:W-:Y:S06]  /*17760*/  HMMA.16816.F32 R80, R8.reuse, R16, R80 ;  /* 0x000000100850723c */ /* 0x040fec0000001850 */
[C---:B------:R-:W-:Y:S01]  /*17770*/  HMMA.16816.F32 R88, R8.reuse, R18, R88 ;  /* 0x000000120858723c */ /* 0x040fe20000001858 */
[----:B------:R-:W1:Y:S05]  /*17780*/  LDSM.16.MT88.4 R16, [R213+0x9000] ;  /* 0x00900000d510783b */ /* 0x000e6a0000004200 */
[C---:B------:R-:W-:Y:S06]  /*17790*/  HMMA.16816.F32 R64, R8.reuse, R20, R64 ;  /* 0x000000140840723c */ /* 0x040fec0000001840 */
[----:B------:R-:W-:Y:S01]  /*177a0*/  HMMA.16816.F32 R76, R8, R22, R76 ;  /* 0x00000016084c723c */ /* 0x000fe2000000184c */
[----:B------:R-:W-:Y:S01]  /*177b0*/  MOV R3, R191 ;  /* 0x000000bf00037202 */ /* 0x000fe20000000f00 */
[----:B------:R-:W-:Y:S01]  /*177c0*/  IMAD.MOV.U32 R68, RZ, RZ, R220 ;  /* 0x000000ffff447224 */ /* 0x000fe200078e00dc */
[----:B------:R-:W-:Y:S08]  /*177d0*/  MUFU.EX2 R190, R30 ;  /* 0x0000001e00be7308 */ /* 0x000ff00000000800 */
[----:B------:R4:W-:Y:S01]  /*177e0*/  MUFU.EX2 R187, R27 ;  /* 0x0000001b00bb7308 */ /* 0x0009e20000000800 */
[C---:B--2---:R-:W-:Y:S07]  /*177f0*/  HMMA.16816.F32 R60, R4.reuse, R12, R60 ;  /* 0x0000000c043c723c */ /* 0x044fee000000183c */
[----:B------:R2:W-:Y:S01]  /*17800*/  MUFU.EX2 R245, R26 ;  /* 0x0000001a00f57308 */ /* 0x0005e20000000800 */
[----:B------:R-:W-:Y:S01]  /*17810*/  HMMA.16816.F32 R32, R4, R14, R32 ;  /* 0x0000000e0420723c */ /* 0x000fe20000001820 */
[----:B------:R-:W-:-:S06]  /*17820*/  MOV R29, R86 ;  /* 0x00000056001d7202 */ /* 0x000fcc0000000f00 */
[----:B------:R-:W-:Y:S01]  /*17830*/  MUFU.EX2 R100, R100 ;  /* 0x0000006400647308 */ /* 0x000fe20000000800 */
[C---:B------:R-:W-:Y:S01]  /*17840*/  HMMA.16816.F32 R140, R8.reuse, R12, R140 ;  /* 0x0000000c088c723c */ /* 0x040fe2000000188c */
[----:B------:R-:W-:Y:S01]  /*17850*/  FADD.FTZ R0, R183, R0 ;  /* 0x00000000b7007221 */ /* 0x000fe20000010000 */
[----:B------:R3:W5:Y:S05]  /*17860*/  LDL.LU R225, [R1+0x104] ;  /* 0x0001040001e17983 */ /* 0x00076a0000300800 */
[----:B------:R-:W1:Y:S01]  /*17870*/  MUFU.EX2 R4, R28 ;  /* 0x0000001c00047308 */ /* 0x000e620000000800 */
[----:B------:R-:W-:Y:S01]  /*17880*/  HMMA.16816.F32 R136, R8, R14, R136 ;  /* 0x0000000e0888723c */ /* 0x000fe20000001888 */
[----:B------:R-:W3:Y:S01]  /*17890*/  LDSM.16.MT88.4 R8, [R214+0x9000] ;  /* 0x00900000d608783b */ /* 0x000ee20000004200 */
[----:B------:R-:W-:-:S03]  /*178a0*/  MOV R21, R73 ;  /* 0x0000004900157202 */ /* 0x000fc60000000f00 */
[----:B------:R-:W3:Y:S02]  /*178b0*/  LDSM.16.MT88.4 R12, [R216+0x9000] ;  /* 0x00900000d80c783b */ /* 0x000ee40000004200 */
[----:B------:R1:W1:Y:S08]  /*178c0*/  MUFU.EX2 R191, R25 ;  /* 0x0000001900bf7308 */ /* 0x0002700000000800 */
[----:B------:R-:W-:Y:S01]  /*178d0*/  MUFU.EX2 R220, R31 ;  /* 0x0000001f00dc7308 */ /* 0x000fe20000000800 */
[----:B----4-:R-:W-:Y:S01]  /*178e0*/  IMAD.MOV.U32 R27, RZ, RZ, R93 ;  /* 0x000000ffff1b7224 */ /* 0x010fe200078e005d */
[----:B--2---:R-:W-:-:S02]  /*178f0*/  MOV R26, R95 ;  /* 0x0000005f001a7202 */ /* 0x004fc40000000f00 */
[----:B------:R-:W-:Y:S01]  /*17900*/  MOV R30, R70 ;  /* 0x00000046001e7202 */ /* 0x000fe20000000f00 */
[----:B------:R-:W-:Y:S01]  /*17910*/  FADD.FTZ R3, R3, R104 ;  /* 0x0000006803037221 */ /* 0x000fe20000010000 */
[----:B------:R-:W-:Y:S01]  /*17920*/  FADD.FTZ R0, R182, R0 ;  /* 0x00000000b6007221 */ /* 0x000fe20000010000 */
[----:B------:R2:W5:Y:S01]  /*17930*/  LDL.LU R224, [R1+0x100] ;  /* 0x0001000001e07983 */ /* 0x0005620000300800 */
[----:B-1----:R-:W-:Y:S02]  /*17940*/  MOV R25, R4 ;  /* 0x0000000400197202 */ /* 0x002fe40000000f00 */
[----:B------:R-:W1:Y:S01]  /*17950*/  MUFU.EX2 R4, R24 ;  /* 0x0000001800047308 */ /* 0x000e620000000800 */
[----:B------:R-:W-:Y:S02]  /*17960*/  F2FP.F16.F32.PACK_AB R5, R191, R245 ;  /* 0x000000f5bf05723e */ /* 0x000fe400000000ff */
[----:B------:R-:W-:Y:S02]  /*17970*/  F2FP.F16.F32.PACK_AB R6, R187, R25 ;  /* 0x00000019bb06723e */ /* 0x000fe400000000ff */
[----:B-1----:R-:W-:-:S02]  /*17980*/  MOV R31, R4 ;  /* 0x00000004001f7202 */ /* 0x002fc40000000f00 */
[----:B------:R-:W-:Y:S02]  /*17990*/  F2FP.F16.F32.PACK_AB R4, R186, R190 ;  /* 0x000000beba04723e */ /* 0x000fe400000000ff */
[----:B------:R-:W-:Y:S02]  /*179a0*/  F2FP.F16.F32.PACK_AB R7, R220, R31 ;  /* 0x0000001fdc07723e */ /* 0x000fe400000000ff */
[----:B------:R-:W-:-:S05]  /*179b0*/  MOV R24, R85 ;  /* 0x0000005500187202 */ /* 0x000fca0000000f00 */
[C---:B------:R-:W-:Y:S06]  /*179c0*/  HMMA.16816.F32 R84, R4.reuse, R18, R52 ;  /* 0x000000120454723c */ /* 0x040fec0000001834 */
[----:B---3--:R-:W-:Y:S07]  /*179d0*/  HMMA.16816.F32 R52, R4, R10, R36 ;  /* 0x0000000a0434723c */ /* 0x008fee0000001824 */
[----:B------:R-:W-:-:S02]  /*179e0*/  IMAD.MOV.U32 R39, RZ, RZ, R21 ;  /* 0x000000ffff277224 */ /* 0x000fc400078e0015 */
[----:B------:R-:W1:Y:S01]  /*179f0*/  LDSM.16.MT88.4 R20, [R215+0x9000] ;  /* 0x00900000d714783b */ /* 0x000e620000004200 */
[----:B------:R-:W-:Y:S01]  /*17a00*/  MOV R28, R92 ;  /* 0x0000005c001c7202 */ /* 0x000fe20000000f00 */
[C---:B------:R-:W-:Y:S06]  /*17a10*/  HMMA.16816.F32 R72, R4.reuse, R12, R48 ;  /* 0x0000000c0448723c */ /* 0x040fec0000001830 */
[----:B------:R-:W-:Y:S01]  /*17a20*/  HMMA.16816.F32 R92, R4, R16, R56 ;  /* 0x00000010045c723c */ /* 0x000fe20000001838 */
[----:B------:R-:W-:Y:S01]  /*17a30*/  IMAD.MOV.U32 R51, RZ, RZ, R68 ;  /* 0x000000ffff337224 */ /* 0x000fe200078e0044 */
[----:B------:R-:W-:-:S02]  /*17a40*/  MOV R49, R71 ;  /* 0x0000004700317202 */ /* 0x000fc40000000f00 */
[----:B------:R-:W-:Y:S02]  /*17a50*/  MOV R50, R69 ;  /* 0x0000004500327202 */ /* 0x000fe40000000f00 */
[C---:B------:R-:W-:Y:S06]  /*17a60*/  HMMA.16816.F32 R56, R4.reuse, R8, R40 ;  /* 0x000000080438723c */ /* 0x040fec0000001828 */
[----:B------:R-:W-:Y:S01]  /*17a70*/  HMMA.16816.F32 R68, R4, R14, R44 ;  /* 0x0000000e0444723c */ /* 0x000fe2000000182c */
[----:B------:R-:W3:Y:S01]  /*17a80*/  MUFU.EX2 R45, R102 ;  /* 0x00000066002d7308 */ /* 0x000ee20000000800 */
[----:B------:R-:W-:-:S02]  /*17a90*/  MOV R38, R252 ;  /* 0x000000fc00267202 */ /* 0x000fc40000000f00 */
[----:B------:R-:W-:Y:S02]  /*17aa0*/  MOV R37, R245 ;  /* 0x000000f500257202 */ /* 0x000fe40000000f00 */
[----:B------:R-:W-:-:S03]  /*17ab0*/  MOV R36, R191 ;  /* 0x000000bf00247202 */ /* 0x000fc60000000f00 */
[----:B------:R3:W4:Y:S01]  /*17ac0*/  MUFU.EX2 R44, R98 ;  /* 0x00000062002c7308 */ /* 0x0007220000000800 */
[C---:B-1----:R-:W-:Y:S06]  /*17ad0*/  HMMA.16816.F32 R60, R4.reuse, R20, R60 ;  /* 0x00000014043c723c */ /* 0x042fec000000183c */
[----:B------:R-:W-:Y:S01]  /*17ae0*/  HMMA.16816.F32 R40, R4, R22, R32 ;  /* 0x000000160428723c */ /* 0x000fe20000001820 */
[----:B------:R4:W-:Y:S08]  /*17af0*/  MUFU.EX2 R4, R97 ;  /* 0x0000006100047308 */ /* 0x0009f00000000800 */
[----:B------:R-:W-:Y:S08]  /*17b00*/  MUFU.EX2 R245, R103 ;  /* 0x0000006700f57308 */ /* 0x000ff00000000800 */
[----:B------:R-:W1:Y:S08]  /*17b10*/  MUFU.EX2 R191, R101 ;  /* 0x0000006500bf7308 */ /* 0x000e700000000800 */
[----:B------:R-:W2:Y:S08]  /*17b20*/  MUFU.EX2 R252, R99 ;  /* 0x0000006300fc7308 */ /* 0x000eb00000000800 */
[----:B------:R2:W2:Y:S01]  /*17b30*/  MUFU.EX2 R32, R96 ;  /* 0x0000006000207308 */ /* 0x0004a20000000800 */
[----:B---3--:R-:W-:Y:S01]  /*17b40*/  IMAD.MOV.U32 R98, RZ, RZ, R45 ;  /* 0x000000ffff627224 */ /* 0x008fe200078e002d */
[----:B----4-:R-:W-:-:S02]  /*17b50*/  MOV R97, R44 ;  /* 0x0000002c00617202 */ /* 0x010fc40000000f00 */
[----:B-1----:R-:W-:Y:S02]  /*17b60*/  F2FP.F16.F32.PACK_AB R6, R100, R191 ;  /* 0x000000bf6406723e */ /* 0x002fe400000000ff */
[----:B--2---:R-:W-:Y:S02]  /*17b70*/  F2FP.F16.F32.PACK_AB R5, R97, R252 ;  /* 0x000000fc6105723e */ /* 0x004fe400000000ff */
[----:B------:R-:W-:Y:S01]  /*17b80*/  MOV R96, R4 ;  /* 0x0000000400607202 */ /* 0x000fe20000000f00 */
[----:B------:R-:W-:-:S03]  /*17b90*/  FADD.FTZ R4, R180, R168 ;  /* 0x000000a8b4047221 */ /* 0x000fc60000010000 */
[----:B------:R-:W-:Y:S01]  /*17ba0*/  F2FP.F16.F32.PACK_AB R7, R32, R96 ;  /* 0x000000602007723e */ /* 0x000fe200000000ff */
[----:B------:R-:W-:Y:S01]  /*17bb0*/  FADD.FTZ R104, R181, R4 ;  /* 0x00000004b5687221 */ /* 0x000fe20000010000 */
[----:B------:R-:W-:Y:S01]  /*17bc0*/  F2FP.F16.F32.PACK_AB R4, R98, R245 ;  /* 0x000000f56204723e */ /* 0x000fe200000000ff */
[----:B------:R-:W-:Y:S01]  /*17bd0*/  IMAD.MOV.U32 R99, RZ, RZ, R37 ;  /* 0x000000ffff637224 */ /* 0x000fe200078e0025 */
[----:B------:R-:W-:-:S05]  /*17be0*/  MOV R168, R38 ;  /* 0x0000002600a87202 */ /* 0x000fca0000000f00 */
[----:B------:R-:W-:Y:S01]  /*17bf0*/  HMMA.16816.F32 R44, R4, R18, R160 ;  /* 0x00000012042c723c */ /* 0x000fe200000018a0 */
[----:B------:R-:W-:-:S06]  /*17c00*/  FADD.FTZ R2, R49, R2 ;  /* 0x0000000231027221 */ /* 0x000fcc0000010000 */
[----:B------:R-:W-:Y:S02]  /*17c10*/  MOV R163, R36 ;  /* 0x0000002400a37202 */ /* 0x000fe40000000f00 */
[----:B------:R-:W-:Y:S02]  /*17c20*/  MOV R162, R32 ;  /* 0x0000002000a27202 */ /* 0x000fe40000000f00 */
[----:B------:R-:W-:Y:S01]  /*17c30*/  MOV R160, R39 ;  /* 0x0000002700a07202 */ /* 0x000fe20000000f00 */
[----:B------:R-:W-:Y:S01]  /*17c40*/  HMMA.16816.F32 R32, R4, R14, R76 ;  /* 0x0000000e0420723c */ /* 0x000fe2000000184c */
[----:B------:R-:W-:-:S05]  /*17c50*/  MOV R103, R24 ;  /* 0x0000001800677202 */ /* 0x000fca0000000f00 */
[C---:B------:R-:W-:Y:S01]  /*17c60*/  HMMA.16816.F32 R36, R4.reuse, R12, R64 ;  /* 0x0000000c0424723c */ /* 0x040fe20000001840 */
[----:B------:R-:W1:Y:S01]  /*17c70*/  LDSM.16.MT88.4 R12, [R216+0x9800] ;  /* 0x00980000d80c783b */ /* 0x000e620000004200 */
[----:B------:R-:W-:Y:S01]  /*17c80*/  MOV R180, R25 ;  /* 0x0000001900b47202 */ /* 0x000fe20000000f00 */
[----:B------:R-:W-:Y:S01]  /*17c90*/  IMAD.MOV.U32 R102, RZ, RZ, R26 ;  /* 0x000000ffff667224 */ /* 0x000fe200078e001a */
[----:B------:R-:W-:Y:S02]  /*17ca0*/  MOV R101, R27 ;  /* 0x0000001b00657202 */ /* 0x000fe40000000f00 */
[----:B------:R-:W-:Y:S01]  /*17cb0*/  HMMA.16816.F32 R24, R4, R8, R80 ;  /* 0x000000080418723c */ /* 0x000fe20000001850 */
[----:B------:R-:W-:Y:S01]  /*17cc0*/  FADD.FTZ R3, R50, R3 ;  /* 0x0000000332037221 */ /* 0x000fe20000010000 */
[----:B------:R-:W-:-:S04]  /*17cd0*/  FADD.FTZ R2, R51, R2 ;  /* 0x0000000233027221 */ /* 0x000fc80000010000 */
[----:B------:R-:W-:Y:S01]  /*17ce0*/  HMMA.16816.F32 R64, R4, R10, R88 ;  /* 0x0000000a0440723c */ /* 0x000fe20000001858 */
[----:B------:R-:W2:Y:S01]  /*17cf0*/  LDSM.16.MT88.4 R8, [R214+0x9800] ;  /* 0x00980000d608783b */ /* 0x000ea20000004200 */
[----:B------:R-:W-:-:S04]  /*17d00*/  IMAD.MOV.U32 R161, RZ, RZ, R100 ;  /* 0x000000ffffa17224 */ /* 0x000fc800078e0064 */
[----:B------:R-:W-:Y:S01]  /*17d10*/  HMMA.16816.F32 R48, R4, R16, R164 ;  /* 0x000000100430723c */ /* 0x000fe200000018a4 */
[----:B------:R3:W-:Y:S01]  /*17d20*/  MUFU.EX2 R167, R108 ;  /* 0x0000006c00a77308 */ /* 0x0007e20000000800 */
[----:B------:R-:W-:Y:S01]  /*17d30*/  MOV R182, R31 ;  /* 0x0000001f00b67202 */ /* 0x000fe20000000f00 */
[----:B------:R-:W4:Y:S01]  /*17d40*/  LDSM.16.MT88.4 R16, [R213+0x9800] ;  /* 0x00980000d510783b */ /* 0x000f220000004200 */
[----:B------:R-:W-:-:S05]  /*17d50*/  MOV R100, R28 ;  /* 0x0000001c00647202 */ /* 0x000fca0000000f00 */
[----:B------:R1:W-:Y:S01]  /*17d60*/  MUFU.EX2 R164, R109 ;  /* 0x0000006d00a47308 */ /* 0x0003e20000000800 */
[----:B---3--:R-:W-:-:S07]  /*17d70*/  IMAD.MOV.U32 R108, RZ, RZ, R212 ;  /* 0x000000ffff6c7224 */ /* 0x008fce00078e00d4 */
[----:B------:R-:W3:Y:S01]  /*17d80*/  MUFU.EX2 R110, R110 ;  /* 0x0000006e006e7308 */ /* 0x000ee20000000800 */
[----:B-1----:R-:W-:-:S07]  /*17d90*/  MOV R109, R29 ;  /* 0x0000001d006d7202 */ /* 0x002fce0000000f00 */
[----:B------:R1:W-:Y:S08]  /*17da0*/  MUFU.EX2 R212, R107 ;  /* 0x0000006b00d47308 */ /* 0x0003f00000000800 */
[----:B------:R-:W-:Y:S01]  /*17db0*/  MUFU.EX2 R183, R111 ;  /* 0x0000006f00b77308 */ /* 0x000fe20000000800 */
[----:B-1----:R-:W-:Y:S02]  /*17dc0*/  MOV R107, R30 ;  /* 0x0000001e006b7202 */ /* 0x002fe40000000f00 */
[----:B------:R-:W1:Y:S05]  /*17dd0*/  LDSM.16.MT88.4 R28, [R215+0x9800] ;  /* 0x00980000d71c783b */ /* 0x000e6a0000004200 */
[----:B------:R-:W-:Y:S08]  /*17de0*/  MUFU.EX2 R165, R106 ;  /* 0x0000006a00a57308 */ /* 0x000ff00000000800 */
[----:B------:R-:W2:Y:S08]  /*17df0*/  MUFU.EX2 R166, R105 ;  /* 0x0000006900a67308 */ /* 0x000eb00000000800 */
[----:B------:R-:W4:Y:S01]  /*17e00*/  MUFU.EX2 R181, R112 ;  /* 0x0000007000b57308 */ /* 0x000f220000000800 */
[C---:B------:R-:W-:Y:S07]  /*17e10*/  HMMA.16816.F32 R80, R4.reuse, R22, R136 ;  /* 0x000000160450723c */ /* 0x040fee0000001888 */
[----:B---3--:R-:W-:Y:S01]  /*17e20*/  MOV R139, R110 ;  /* 0x0000006e008b7202 */ /* 0x008fe20000000f00 */
[----:B------:R-:W-:Y:S01]  /*17e30*/  HMMA.16816.F32 R76, R4, R20, R140 ;  /* 0x00000014044c723c */ /* 0x000fe2000000188c */
[----:B------:R-:W-:-:S06]  /*17e40*/  IMAD.MOV.U32 R110, RZ, RZ, R108 ;  /* 0x000000ffff6e7224 */ /* 0x000fcc00078e006c */
[----:B------:R-:W-:Y:S02]  /*17e50*/  F2FP.F16.F32.PACK_AB R4, R167, R164 ;  /* 0x000000a4a704723e */ /* 0x000fe400000000ff */
[----:B--2---:R-:W-:Y:S02]  /*17e60*/  F2FP.F16.F32.PACK_AB R5, R166, R165 ;  /* 0x000000a5a605723e */ /* 0x004fe400000000ff */
[----:B------:R-:W-:Y:S02]  /*17e70*/  F2FP.F16.F32.PACK_AB R6, R183, R212 ;  /* 0x000000d4b706723e */ /* 0x000fe400000000ff */
[----:B----4-:R-:W-:Y:S01]  /*17e80*/  F2FP.F16.F32.PACK_AB R7, R181, R139 ;  /* 0x0000008bb507723e */ /* 0x010fe200000000ff */
[----:B------:R-:W-:Y:S01]  /*17e90*/  IMAD.MOV.U32 R112, RZ, RZ, R186 ;  /* 0x000000ffff707224 */ /* 0x000fe200078e00ba */
[----:B------:R-:W-:Y:S01]  /*17ea0*/  MOV R141, R107 ;  /* 0x0000006b008d7202 */ /* 0x000fe20000000f00 */
[----:B------:R-:W-:Y:S01]  /*17eb0*/  IMAD.MOV.U32 R108, RZ, RZ, R190 ;  /* 0x000000ffff6c7224 */ /* 0x000fe200078e00be */
[----:B------:R-:W-:-:S02]  /*17ec0*/  MOV R107, R109 ;  /* 0x0000006d006b7202 */ /* 0x000fc40000000f00 */
[----:B------:R-:W-:Y:S02]  /*17ed0*/  MOV R143, R191 ;  /* 0x000000bf008f7202 */ /* 0x000fe40000000f00 */
[----:B------:R-:W-:Y:S02]  /*17ee0*/  MOV R109, R189 ;  /* 0x000000bd006d7202 */ /* 0x000fe40000000f00 */
[----:B------:R-:W-:Y:S02]  /*17ef0*/  MOV R111, R188 ;  /* 0x000000bc006f7202 */ /* 0x000fe40000000f00 */
[----:B------:R-:W-:Y:S01]  /*17f00*/  HMMA.16816.F32 R188, R4, R12, R72 ;  /* 0x0000000c04bc723c */ /* 0x000fe20000001848 */
[----:B------:R-:W-:Y:S01]  /*17f10*/  MOV R21, R168 ;  /* 0x000000a800157202 */ /* 0x000fe20000000f00 */
[----:B------:R-:W-:Y:S01]  /*17f20*/  MUFU.EX2 R136, R154 ;  /* 0x0000009a00887308 */ /* 0x000fe20000000800 */
[----:B------:R-:W-:Y:S02]  /*17f30*/  MOV R142, R163 ;  /* 0x000000a3008e7202 */ /* 0x000fe40000000f00 */
[----:B------:R-:W-:-:S02]  /*17f40*/  MOV R163, R187 ;  /* 0x000000bb00a37202 */ /* 0x000fc40000000f00 */
[----:B------:R-:W-:Y:S02]  /*17f50*/  MOV R75, R112 ;  /* 0x00000070004b7202 */ /* 0x000fe40000000f00 */
[----:B------:R-:W-:Y:S01]  /*17f60*/  MOV R105, R185 ;  /* 0x000000b900697202 */ /* 0x000fe20000000f00 */
[----:B------:R-:W-:Y:S01]  /*17f70*/  MUFU.EX2 R168, R126 ;  /* 0x0000007e00a87308 */ /* 0x000fe20000000800 */
[----:B------:R-:W-:Y:S02]  /*17f80*/  MOV R106, R184 ;  /* 0x000000b8006a7202 */ /* 0x000fe40000000f00 */
[----:B------:R-:W-:Y:S01]  /*17f90*/  HMMA.16816.F32 R184, R4, R14, R68 ;  /* 0x0000000e04b8723c */ /* 0x000fe20000001844 */
[----:B------:R-:W-:-:S04]  /*17fa0*/  MOV R74, R183 ;  /* 0x000000b7004a7202 */ /* 0x000fc80000000f00 */
[----:B------:R-:W-:Y:S02]  /*17fb0*/  MUFU.EX2 R112, R155 ;  /* 0x0000009b00707308 */ /* 0x000fe40000000800 */
[----:B------:R-:W-:Y:S01]  /*17fc0*/  IMAD.MOV.U32 R70, RZ, RZ, R160 ;  /* 0x000000ffff467224 */ /* 0x000fe200078e00a0 */
[----:B------:R-:W-:Y:S01]  /*17fd0*/  MOV R160, R182 ;  /* 0x000000b600a07202 */ /* 0x000fe20000000f00 */
[----:B------:R-:W-:Y:S01]  /*17fe0*/  IMAD.MOV.U32 R68, RZ, RZ, R180 ;  /* 0x000000ffff447224 */ /* 0x000fe200078e00b4 */
[----:B------:R-:W-:-:S03]  /*17ff0*/  MOV R69, R181 ;  /* 0x000000b500457202 */ /* 0x000fc60000000f00 */
[----:B------:R-:W-:Y:S01]  /*18000*/  MUFU.EX2 R137, R153 ;  /* 0x0000009900897308 */ /* 0x000fe20000000800 */
[----:B------:R-:W-:Y:S07]  /*18010*/  HMMA.16816.F32 R180, R4, R8, R56 ;  /* 0x0000000804b4723c */ /* 0x000fee0000001838 */
[----:B------:R-:W-:Y:S01]  /*18020*/  MUFU.EX2 R138, R152 ;  /* 0x00000098008a7308 */ /* 0x000fe20000000800 */
[----:B------:R-:W-:Y:S01]  /*18030*/  MOV R59, R96 ;  /* 0x00000060003b7202 */ /* 0x000fe20000000f00 */
[----:B------:R-:W-:Y:S01]  /*18040*/  IMAD.MOV.U32 R56, RZ, RZ, R99 ;  /* 0x000000ffff387224 */ /* 0x000fe200078e0063 */
[----:B------:R-:W-:-:S05]  /*18050*/  MOV R58, R97 ;  /* 0x00000061003a7202 */ /* 0x000fca0000000f00 */
[----:B------:R-:W-:Y:S01]  /*18060*/  MUFU.EX2 R120, R120 ;  /* 0x0000007800787308 */ /* 0x000fe20000000800 */
[----:B------:R-:W-:-:S07]  /*18070*/  MOV R57, R98 ;  /* 0x0000006200397202 */ /* 0x000fce0000000f00 */
[----:B------:R-:W2:Y:S01]  /*18080*/  MUFU.EX2 R119, R119 ;  /* 0x0000007700777308 */ /* 0x000ea20000000800 */
[----:B------:R-:W-:Y:S07]  /*18090*/  HMMA.16816.F32 R96, R4, R10, R52 ;  /* 0x0000000a0460723c */ /* 0x000fee0000001834 */
[----:B------:R-:W-:Y:S01]  /*180a0*/  MUFU.EX2 R118, R118 ;  /* 0x0000007600767308 */ /* 0x000fe20000000800 */
[----:B------:R-:W-:-:S07]  /*180b0*/  MOV R52, R102 ;  /* 0x0000006600347202 */ /* 0x000fce0000000f00 */
[----:B------:R-:W3:Y:S01]  /*180c0*/  MUFU.EX2 R126, R117 ;  /* 0x00000075007e7308 */ /* 0x000ee20000000800 */
[C---:B------:R-:W-:Y:S01]  /*180d0*/  HMMA.16816.F32 R88, R4.reuse, R16, R92 ;  /* 0x000000100458723c */ /* 0x040fe2000000185c */
[----:B------:R-:W-:Y:S01]  /*180e0*/  IMAD.MOV.U32 R72, RZ, RZ, R100 ;  /* 0x000000ffff487224 */ /* 0x000fe200078e0064 */
[----:B------:R-:W-:Y:S02]  /*180f0*/  MOV R73, R101 ;  /* 0x0000006500497202 */ /* 0x000fe40000000f00 */
[----:B------:R-:W-:Y:S02]  /*18100*/  MOV R53, R103 ;  /* 0x0000006700357202 */ /* 0x000fe40000000f00 */
[----:B------:R-:W-:Y:S01]  /*18110*/  HMMA.16816.F32 R84, R4, R18, R84 ;  /* 0x000000120454723c */ /* 0x000fe20000001854 */
[----:B------:R-:W-:Y:S01]  /*18120*/  MOV R54, R143 ;  /* 0x0000008f00367202 */ /* 0x000fe20000000f00 */
[----:B------:R-:W-:Y:S01]  /*18130*/  FADD.FTZ R2, R73, R2 ;  /* 0x0000000249027221 */ /* 0x000fe20000010000 */
[----:B------:R-:W-:-:S03]  /*18140*/  MOV R55, R142 ;  /* 0x0000008e00377202 */ /* 0x000fc60000000f00 */
[----:B-1----:R-:W-:Y:S01]  /*18150*/  HMMA.16816.F32 R100, R4, R28, R60 ;  /* 0x0000001c0464723c */ /* 0x002fe2000000183c */
[----:B------:R-:W-:-:S05]  /*18160*/  MOV R71, R141 ;  /* 0x0000008d00477202 */ /* 0x000fca0000000f00 */
[----:B------:R-:W-:Y:S07]  /*18170*/  HMMA.16816.F32 R92, R4, R30, R40 ;  /* 0x0000001e045c723c */ /* 0x000fee0000001828 */
[----:B------:R-:W-:Y:S01]  /*18180*/  FADD.FTZ R4, R52, R104 ;  /* 0x0000006834047221 */ /* 0x000fe20000010000 */
[----:B--2---:R-:W-:Y:S01]  /*18190*/  F2FP.F16.F32.PACK_AB R5, R119, R120 ;  /* 0x000000787705723e */ /* 0x004fe200000000ff */
[----:B------:R-:W-:Y:S01]  /*181a0*/  IMAD.MOV.U32 R42, RZ, RZ, R54 ;  /* 0x000000ffff2a7224 */ /* 0x000fe200078e0036 */
[----:B------:R-:W-:Y:S01]  /*181b0*/  F2FP.F16.F32.PACK_AB R6, R138, R137 ;  /* 0x000000898a06723e */ /* 0x000fe200000000ff */
[----:B------:R-:W-:Y:S01]  /*181c0*/  FADD.FTZ R73, R192, R4 ;  /* 0x00000004c0497221 */ /* 0x000fe20000010000 */
[----:B------:R-:W-:-:S02]  /*181d0*/  F2FP.F16.F32.PACK_AB R4, R136, R112 ;  /* 0x000000708804723e */ /* 0x000fc400000000ff */
[----:B---3--:R-:W-:Y:S01]  /*181e0*/  F2FP.F16.F32.PACK_AB R7, R126, R118 ;  /* 0x000000767e07723e */ /* 0x008fe200000000ff */
[----:B------:R-:W-:Y:S01]  /*181f0*/  IMAD.MOV.U32 R62, RZ, RZ, R58 ;  /* 0x000000ffff3e7224 */ /* 0x000fe200078e003a */
[----:B------:R-:W-:Y:S01]  /*18200*/  MOV R43, R55 ;  /* 0x00000037002b7202 */ /* 0x000fe20000000f00 */
[----:B------:R-:W-:Y:S01]  /*18210*/  FADD.FTZ R3, R53, R3 ;  /* 0x0000000335037221 */ /* 0x000fe20000010000 */
[----:B------:R-:W-:Y:S01]  /*18220*/  MOV R63, R59 ;  /* 0x0000003b003f7202 */ /* 0x000fe20000000f00 */
[----:B------:R-:W-:Y:S01]  /*18230*/  IMAD.MOV.U32 R54, RZ, RZ, R70 ;  /* 0x000000ffff367224 */ /* 0x000fe200078e0046 */
[----:B------:R-:W-:Y:S02]  /*18240*/  MOV R60, R56 ;  /* 0x00000038003c7202 */ /* 0x000fe40000000f00 */
[----:B------:R-:W-:Y:S02]  /*18250*/  MOV R61, R57 ;  /* 0x00000039003d7202 */ /* 0x000fe40000000f00 */
[----:B------:R-:W-:-:S02]  /*18260*/  MOV R55, R71 ;  /* 0x0000004700377202 */ /* 0x000fc40000000f00 */
[----:B------:R-:W-:Y:S02]  /*18270*/  MOV R52, R68 ;  /* 0x0000004400347202 */ /* 0x000fe40000000f00 */
[----:B------:R-:W-:Y:S01]  /*18280*/  MOV R53, R69 ;  /* 0x0000004500357202 */ /* 0x000fe20000000f00 */
[----:B------:R-:W-:Y:S01]  /*18290*/  IMAD.MOV.U32 R155, RZ, RZ, R43 ;  /* 0x000000ffff9b7224 */ /* 0x000fe200078e002b */
[----:B------:R-:W-:Y:S01]  /*182a0*/  MOV R154, R42 ;  /* 0x0000002a009a7202 */ /* 0x000fe20000000f00 */
[C---:B------:R-:W-:Y:S01]  /*182b0*/  HMMA.16816.F32 R56, R4.reuse, R18, R44 ;  /* 0x000000120438723c */ /* 0x040fe2000000182c */
        /* <DEDUP_REMOVED lines=9> */
[----:B------:R-:W1:Y:S01]  /*18350*/  MUFU.EX2 R151, R151 ;  /* 0x0000009700977308 */ /* 0x000e620000000800 */
[----:B------:R-:W-:Y:S01]  /*18360*/  MOV R62, R54 ;  /* 0x00000036003e7202 */ /* 0x000fe20000000f00 */
[----:B------:R-:W-:Y:S01]  /*18370*/  HMMA.16816.F32 R44, R4, R8, R24 ;  /* 0x00000008042c723c */ /* 0x000fe20000001818 */
[----:B------:R-:W2:Y:S01]  /*18380*/  LDSM.16.MT88.4 R24, [R213+0xa000] ;  /* 0x00a00000d518783b */ /* 0x000ea20000004200 */
[----:B------:R-:W-:-:S02]  /*18390*/  MOV R23, R106 ;  /* 0x0000006a00177202 */ /* 0x000fc40000000f00 */
[----:B------:R-:W-:Y:S01]  /*183a0*/  MOV R20, R107 ;  /* 0x0000006b00147202 */ /* 0x000fe20000000f00 */
[----:B------:R-:W-:Y:S01]  /*183b0*/  LDSM.16.MT88.4 R16, [R214+0xa000] ;  /* 0x00a00000d610783b */ /* 0x000fe20000004200 */
[C---:B------:R-:W-:Y:S06]  /*183c0*/  HMMA.16816.F32 R48, R4.reuse, R12, R36 ;  /* 0x0000000c0430723c */ /* 0x040fec0000001824 */
[----:B------:R-:W-:Y:S01]  /*183d0*/  HMMA.16816.F32 R52, R4, R14, R32 ;  /* 0x0000000e0434723c */ /* 0x000fe20000001820 */
[----:B------:R-:W3:Y:S01]  /*183e0*/  LDSM.16.MT88.4 R12, [R215+0xa000] ;  /* 0x00a00000d70c783b */ /* 0x000ee20000004200 */
[----:B------:R-:W4:Y:S01]  /*183f0*/  MUFU.EX2 R150, R150 ;  /* 0x0000009600967308 */ /* 0x000f220000000800 */
[----:B------:R-:W-:-:S02]  /*18400*/  IMAD.MOV.U32 R9, RZ, RZ, R22 ;  /* 0x000000ffff097224 */ /* 0x000fc400078e0016 */
[----:B------:R-:W-:Y:S02]  /*18410*/  FADD.FTZ R0, R194, R0 ;  /* 0x00000000c2007221 */ /* 0x000fe40000010000 */
[----:B------:R-:W-:-:S03]  /*18420*/  MOV R32, R23 ;  /* 0x0000001700207202 */ /* 0x000fc60000000f00 */
[----:B------:R-:W-:Y:S01]  /*18430*/  MUFU.EX2 R143, R147 ;  /* 0x00000093008f7308 */ /* 0x000fe20000000800 */
[----:B------:R-:W-:Y:S02]  /*18440*/  MOV R33, R20 ;  /* 0x0000001400217202 */ /* 0x000fe40000000f00 */
[----:B------:R-:W-:Y:S02]  /*18450*/  MOV R34, R21 ;  /* 0x0000001500227202 */ /* 0x000fe40000000f00 */
[----:B------:R-:W3:Y:S03]  /*18460*/  LDSM.16.MT88.4 R20, [R216+0xa000] ;  /* 0x00a00000d814783b */ /* 0x000ee60000004200 */
[----:B------:R-:W-:Y:S01]  /*18470*/  MUFU.EX2 R106, R128 ;  /* 0x00000080006a7308 */ /* 0x000fe20000000800 */
[----:B------:R-:W-:-:S07]  /*18480*/  FADD.FTZ R72, R72, R3 ;  /* 0x0000000348487221 */ /* 0x000fce0000010000 */
[----:B------:R-:W-:Y:S08]  /*18490*/  MUFU.EX2 R153, R125 ;  /* 0x0000007d00997308 */ /* 0x000ff00000000800 */
[----:B------:R-:W-:Y:S08]  /*184a0*/  MUFU.EX2 R152, R124 ;  /* 0x0000007c00987308 */ /* 0x000ff00000000800 */
[----:B------:R-:W-:Y:S08]  /*184b0*/  MUFU.EX2 R147, R122 ;  /* 0x0000007a00937308 */ /* 0x000ff00000000800 */
[----:B------:R-:W-:Y:S01]  /*184c0*/  MUFU.EX2 R128, R116 ;  /* 0x0000007400807308 */ /* 0x000fe20000000800 */
[----:B------:R-:W-:-:S07]  /*184d0*/  FADD.FTZ R3, R195, R2 ;  /* 0x00000002c3037221 */ /* 0x000fce0000010000 */
[----:B------:R-:W-:Y:S08]  /*184e0*/  MUFU.EX2 R140, R144 ;  /* 0x00000090008c7308 */ /* 0x000ff00000000800 */
[----:B------:R-:W-:Y:S08]  /*184f0*/  MUFU.EX2 R125, R114 ;  /* 0x00000072007d7308 */ /* 0x000ff00000000800 */
[----:B------:R-:W-:Y:S08]  /*18500*/  MUFU.EX2 R129, R129 ;  /* 0x0000008100817308 */ /* 0x000ff00000000800 */
[----:B------:R-:W-:Y:S08]  /*18510*/  MUFU.EX2 R127, R127 ;  /* 0x0000007f007f7308 */ /* 0x000ff00000000800 */
[----:B------:R1:W-:Y:S08]  /*18520*/  MUFU.EX2 R124, R149 ;  /* 0x00000095007c7308 */ /* 0x0003f00000000800 */
[----:B------:R-:W-:Y:S08]  /*18530*/  MUFU.EX2 R123, R123 ;  /* 0x0000007b007b7308 */ /* 0x000ff00000000800 */
[----:B------:R-:W-:Y:S08]  /*18540*/  MUFU.EX2 R133, R133 ;  /* 0x0000008500857308 */ /* 0x000ff00000000800 */
[----:B------:R4:W-:Y:S08]  /*18550*/  MUFU.EX2 R122, R156 ;  /* 0x0000009c007a7308 */ /* 0x0009f00000000800 */
[----:B------:R-:W-:Y:S01]  /*18560*/  MUFU.EX2 R116, R157 ;  /* 0x0000009d00747308 */ /* 0x000fe20000000800 */
[----:B------:R-:W-:-:S07]  /*18570*/  FADD.FTZ R2, R193, R0 ;  /* 0x00000000c1027221 */ /* 0x000fce0000010000 */
[----:B------:R-:W-:Y:S08]  /*18580*/  MUFU.EX2 R144, R134 ;  /* 0x0000008600907308 */ /* 0x000ff00000000800 */
[----:B------:R-:W-:Y:S08]  /*18590*/  MUFU.EX2 R107, R131 ;  /* 0x00000083006b7308 */ /* 0x000ff00000000800 */
[----:B------:R-:W-:Y:S01]  /*185a0*/  MUFU.EX2 R105, R130 ;  /* 0x0000008200697308 */ /* 0x000fe20000000800 */
[----:B------:R-:W-:-:S07]  /*185b0*/  MOV R0, R62 ;  /* 0x0000003e00007202 */ /* 0x000fce0000000f00 */
[----:B------:R-:W-:Y:S01]  /*185c0*/  MUFU.EX2 R148, R148 ;  /* 0x0000009400947308 */ /* 0x000fe20000000800 */
[----:B------:R-:W-:-:S07]  /*185d0*/  MOV R8, R63 ;  /* 0x0000003f00087202 */ /* 0x000fce0000000f00 */
[----:B------:R-:W2:Y:S08]  /*185e0*/  MUFU.EX2 R130, R115 ;  /* 0x0000007300827308 */ /* 0x000eb00000000800 */
[----:B------:R-:W-:Y:S08]  /*185f0*/  MUFU.EX2 R134, R113 ;  /* 0x0000007100867308 */ /* 0x000ff00000000800 */
[----:B------:R-:W3:Y:S01]  /*18600*/  MUFU.EX2 R131, R121 ;  /* 0x0000007900837308 */ /* 0x000ee20000000800 */
[----:B------:R-:W-:Y:S01]  /*18610*/  HMMA.16816.F32 R36, R4, R10, R64 ;  /* 0x0000000a0424723c */ /* 0x000fe20000001840 */
[----:B-1----:R-:W-:Y:S01]  /*18620*/  MOV R149, R151 ;  /* 0x0000009700957202 */ /* 0x002fe20000000f00 */
[----:B------:R-:W-:Y:S01]  /*18630*/  FADD.FTZ R0, R0, R73 ;  /* 0x0000004900007221 */ /* 0x000fe20000010000 */
[----:B----4-:R-:W-:Y:S01]  /*18640*/  MOV R156, R150 ;  /* 0x00000096009c7202 */ /* 0x010fe20000000f00 */
[----:B------:R-:W-:Y:S01]  /*18650*/  FADD.FTZ R8, R8, R72 ;  /* 0x0000004808087221 */ /* 0x000fe20000010000 */
[----:B------:R-:W-:-:S02]  /*18660*/  IMAD.MOV.U32 R104, RZ, RZ, R40 ;  /* 0x000000ffff687224 */ /* 0x000fc400078e0028 */
[----:B------:R1:W-:Y:S01]  /*18670*/  MUFU.EX2 R142, R146 ;  /* 0x00000092008e7308 */ /* 0x0003e20000000800 */
[----:B------:R-:W-:Y:S01]  /*18680*/  IMAD.MOV.U32 R11, RZ, RZ, R111 ;  /* 0x000000ffff0b7224 */ /* 0x000fe200078e006f */
[----:B------:R-:W-:Y:S02]  /*18690*/  MOV R35, R41 ;  /* 0x0000002900237202 */ /* 0x000fe40000000f00 */
[----:B------:R-:W-:Y:S02]  /*186a0*/  MOV R150, R42 ;  /* 0x0000002a00967202 */ /* 0x000fe40000000f00 */
[----:B------:R-:W-:Y:S02]  /*186b0*/  MOV R151, R61 ;  /* 0x0000003d00977202 */ /* 0x000fe40000000f00 */
[----:B------:R4:W-:Y:S01]  /*186c0*/  MUFU.EX2 R141, R145 ;  /* 0x00000091008d7308 */ /* 0x0009e20000000800 */
[----:B------:R-:W-:Y:S01]  /*186d0*/  FADD.FTZ R2, R11, R2 ;  /* 0x000000020b027221 */ /* 0x000fe20000010000 */
[----:B------:R-:W-:Y:S01]  /*186e0*/  FADD.FTZ R0, R9, R0 ;  /* 0x0000000009007221 */ /* 0x000fe20000010000 */
[----:B------:R-:W-:Y:S01]  /*186f0*/  FADD.FTZ R72, R32, R8 ;  /* 0x0000000820487221 */ /* 0x000fe20000010000 */
[----:B------:R-:W-:-:S02]  /*18700*/  F2FP.F16.F32.PACK_AB R8, R156, R149 ;  /* 0x000000959c08723e */ /* 0x000fc400000000ff */
[----:B-1----:R-:W-:Y:S02]  /*18710*/  MOV R146, R154 ;  /* 0x0000009a00927202 */ /* 0x002fe40000000f00 */
[----:B------:R-:W-:Y:S02]  /*18720*/  MOV R154, R43 ;  /* 0x0000002b009a7202 */ /* 0x000fe40000000f00 */
[----:B------:R-:W-:Y:S01]  /*18730*/  HMMA.16816.F32 R40, R4, R30, R80 ;  /* 0x0000001e0428723c */ /* 0x000fe20000001850 */
[----:B----4-:R-:W-:Y:S01]  /*18740*/  MOV R145, R155 ;  /* 0x0000009b00917202 */ /* 0x010fe20000000f00 */
[----:B------:R-:W-:-:S04]  /*18750*/  IMAD.MOV.U32 R155, RZ, RZ, R60 ;  /* 0x000000ffff9b7224 */ /* 0x000fc800078e003c */
[----:B------:R-:W-:Y:S01]  /*18760*/  HMMA.16816.F32 R60, R4, R28, R76 ;  /* 0x0000001c043c723c */ /* 0x000fe2000000184c */
[----:B--2---:R-:W-:Y:S02]  /*18770*/  F2FP.F16.F32.PACK_AB R9, R130, R128 ;  /* 0x000000808209723e */ /* 0x004fe400000000ff */
[----:B------:R-:W-:Y:S02]  /*18780*/  F2FP.F16.F32.PACK_AB R10, R143, R148 ;  /* 0x000000948f0a723e */ /* 0x000fe400000000ff */
[----:B---3--:R-:W-:Y:S01]  /*18790*/  F2FP.F16.F32.PACK_AB R11, R131, R134 ;  /* 0x00000086830b723e */ /* 0x008fe200000000ff */
[----:B------:R-:W-:Y:S01]  /*187a0*/  FADD.FTZ R3, R110, R3 ;  /* 0x000000036e037221 */ /* 0x000fe20000010000 */
[----:B------:R-:W-:Y:S01]  /*187b0*/  F2FP.F16.F32.PACK_AB R4, R129, R125 ;  /* 0x0000007d8104723e */ /* 0x000fe200000000ff */
[----:B------:R-:W-:Y:S01]  /*187c0*/  MUFU.EX2 R113, R158 ;  /* 0x0000009e00717308 */ /* 0x000fe20000000800 */
[----:B------:R-:W-:Y:S01]  /*187d0*/  F2FP.F16.F32.PACK_AB R5, R133, R123 ;  /* 0x0000007b8505723e */ /* 0x000fe200000000ff */
[----:B------:R-:W-:Y:S01]  /*187e0*/  FADD.FTZ R2, R34, R2 ;  /* 0x0000000222027221 */ /* 0x000fe20000010000 */
[----:B------:R-:W-:-:S02]  /*187f0*/  F2FP.F16.F32.PACK_AB R6, R124, R127 ;  /* 0x0000007f7c06723e */ /* 0x000fc400000000ff */
[----:B------:R-:W-:Y:S01]  /*18800*/  F2FP.F16.F32.PACK_AB R7, R116, R122 ;  /* 0x0000007a7407723e */ /* 0x000fe200000000ff */
[----:B------:R-:W-:Y:S01]  /*18810*/  HMMA.16816.F32 R76, R8, R24, R68 ;  /* 0x00000018084c723c */ /* 0x000fe20000001844 */
[----:B------:R-:W-:Y:S01]  /*18820*/  MOV R157, R107 ;  /* 0x0000006b009d7202 */ /* 0x000fe20000000f00 */
[----:B------:R1:W-:Y:S01]  /*18830*/  MUFU.EX2 R121, R172 ;  /* 0x000000ac00797308 */ /* 0x0003e20000000800 */
[----:B------:R-:W-:Y:S03]  /*18840*/  LDSM.16.MT88.4 R28, [R214+0xa800] ;  /* 0x00a80000d61c783b */ /* 0x000fe60000004200 */
[C---:B------:R-:W-:Y:S06]  /*18850*/  HMMA.16816.F32 R192, R4.reuse, R26, R84 ;  /* 0x0000001a04c0723c */ /* 0x040fec0000001854 */
[C---:B------:R-:W-:Y:S06]  /*18860*/  HMMA.16816.F32 R84, R4.reuse, R14, R92 ;  /* 0x0000000e0454723c */ /* 0x040fec000000185c */
[----:B------:R-:W-:Y:S06]  /*18870*/  HMMA.16816.F32 R64, R4, R24, R88 ;  /* 0x000000180440723c */ /* 0x000fec0000001858 */
[C---:B------:R-:W-:Y:S01]  /*18880*/  HMMA.16816.F32 R92, R8.reuse, R26, R56 ;  /* 0x0000001a085c723c */ /* 0x040fe20000001838 */
[----:B------:R-:W2:Y:S01]  /*18890*/  LDSM.16.MT88.4 R24, [R213+0xa800] ;  /* 0x00a80000d518783b */ /* 0x000ea20000004200 */
[----:B------:R3:W-:Y:S01]  /*188a0*/  MUFU.EX2 R111, R171 ;  /* 0x000000ab006f7308 */ /* 0x0007e20000000800 */
[----:B-1----:R-:W-:Y:S01]  /*188b0*/  IMAD.MOV.U32 R172, RZ, RZ, R108 ;  /* 0x000000ffffac7224 */ /* 0x002fe200078e006c */
[----:B------:R-:W-:Y:S01]  /*188c0*/  MOV R158, R105 ;  /* 0x00000069009e7202 */ /* 0x000fe20000000f00 */
[----:B------:R-:W-:Y:S01]  /*188d0*/  FADD.FTZ R3, R33, R3 ;  /* 0x0000000321037221 */ /* 0x000fe20000010000 */
[C---:B------:R-:W-:Y:S04]  /*188e0*/  HMMA.16816.F32 R68, R8.reuse, R20, R48 ;  /* 0x000000140844723c */ /* 0x040fe80000001830 */
[----:B------:R1:W-:Y:S02]  /*188f0*/  MUFU.EX2 R115, R169 ;  /* 0x000000a900737308 */ /* 0x0003e40000000800 */
[----:B------:R-:W-:Y:S01]  /*18900*/  HMMA.16816.F32 R48, R8, R18, R36 ;  /* 0x000000120830723c */ /* 0x000fe20000001824 */
[----:B------:R-:W-:Y:S05]  /*18910*/  LDSM.16.MT88.4 R36, [R215+0xa800] ;  /* 0x00a80000d724783b */ /* 0x000fea0000004200 */
[----:B------:R-:W-:Y:S01]  /*18920*/  MUFU.EX2 R135, R135 ;  /* 0x0000008700877308 */ /* 0x000fe20000000800 */
[----:B---3--:R-:W-:-:S07]  /*18930*/  MOV R171, R109 ;  /* 0x0000006d00ab7202 */ /* 0x008fce0000000f00 */
[----:B------:R-:W3:Y:S01]  /*18940*/  MUFU.EX2 R114, R170 ;  /* 0x000000aa00727308 */ /* 0x000ee20000000800 */
[----:B-1----:R-:W-:Y:S02]  /*18950*/  MOV R169, R35 ;  /* 0x0000002300a97202 */ /* 0x002fe40000000f00 */
[----:B------:R-:W1:Y:S05]  /*18960*/  LDSM.16.MT88.4 R32, [R216+0xa800] ;  /* 0x00a80000d820783b */ /* 0x000e6a0000004200 */
[----:B------:R-:W4:Y:S08]  /*18970*/  MUFU.EX2 R117, R159 ;  /* 0x0000009f00757308 */ /* 0x000f300000000800 */
[----:B------:R-:W2:Y:S08]  /*18980*/  MUFU.EX2 R110, R173 ;  /* 0x000000ad006e7308 */ /* 0x000eb00000000800 */
[----:B------:R-:W-:Y:S08]  /*18990*/  MUFU.EX2 R109, R174 ;  /* 0x000000ae006d7308 */ /* 0x000ff00000000800 */
[----:B------:R-:W-:Y:S08]  /*189a0*/  MUFU.EX2 R108, R176 ;  /* 0x000000b0006c7308 */ /* 0x000ff00000000800 */
[----:B------:R-:W-:Y:S08]  /*189b0*/  MUFU.EX2 R107, R175 ;  /* 0x000000af006b7308 */ /* 0x000ff00000000800 */
[----:B------:R-:W1:Y:S08]  /*189c0*/  MUFU.EX2 R105, R177 ;  /* 0x000000b100697308 */ /* 0x000e700000000800 */
[----:B------:R-:W-:Y:S08]  /*189d0*/  MUFU.EX2 R208, R208 ;  /* 0x000000d000d07308 */ /* 0x000ff00000000800 */
[----:B------:R-:W1:Y:S01]  /*189e0*/  MUFU.EX2 R207, R207 ;  /* 0x000000cf00cf7308 */ /* 0x000e620000000800 */
[C---:B------:R-:W-:Y:S06]  /*189f0*/  HMMA.16816.F32 R88, R8.reuse, R22, R52 ;  /* 0x000000160858723c */ /* 0x040fec0000001834 */
[C---:B------:R-:W-:Y:S06]  /*18a00*/  HMMA.16816.F32 R56, R8.reuse, R16, R44 ;  /* 0x000000100838723c */ /* 0x040fec000000182c */
[C---:B------:R-:W-:Y:S06]  /*18a10*/  HMMA.16816.F32 R52, R8.reuse, R12, R60 ;  /* 0x0000000c0834723c */ /* 0x040fec000000183c */
[----:B------:R-:W-:Y:S01]  /*18a20*/  HMMA.16816.F32 R44, R8, R14, R40 ;  /* 0x0000000e082c723c */ /* 0x000fe20000001828 */
[----:B------:R-:W-:-:S06]  /*18a30*/  FADD.FTZ R3, R252, R3 ;  /* 0x00000003fc037221 */ /* 0x000fcc0000010000 */
[----:B------:R-:W-:Y:S01]  /*18a40*/  FADD.FTZ R8, R245, R72 ;  /* 0x00000048f5087221 */ /* 0x000fe20000010000 */
[C---:B------:R-:W-:Y:S01]  /*18a50*/  HMMA.16816.F32 R80, R4.reuse, R18, R96 ;  /* 0x000000120450723c */ /* 0x040fe20000001860 */
[----:B---3--:R-:W-:Y:S02]  /*18a60*/  F2FP.F16.F32.PACK_AB R9, R114, R113 ;  /* 0x000000717209723e */ /* 0x008fe400000000ff */
[----:B------:R-:W-:Y:S01]  /*18a70*/  FADD.FTZ R60, R169, R8 ;  /* 0x00000008a93c7221 */ /* 0x000fe20000010000 */
[----:B------:R-:W-:Y:S02]  /*18a80*/  F2FP.F16.F32.PACK_AB R8, R141, R142 ;  /* 0x0000008e8d08723e */ /* 0x000fe400000000ff */
[----:B------:R-:W-:Y:S01]  /*18a90*/  HMMA.16816.F32 R188, R4, R20, R188 ;  /* 0x0000001404bc723c */ /* 0x000fe200000018bc */
[----:B------:R-:W-:Y:S02]  /*18aa0*/  F2FP.F16.F32.PACK_AB R10, R135, R140 ;  /* 0x0000008c870a723e */ /* 0x000fe400000000ff */
[----:B----4-:R-:W-:-:S03]  /*18ab0*/  F2FP.F16.F32.PACK_AB R11, R117, R115 ;  /* 0x00000073750b723e */ /* 0x010fc600000000ff */
[----:B------:R-:W-:Y:S01]  /*18ac0*/  HMMA.16816.F32 R184, R4, R22, R184 ;  /* 0x0000001604b8723c */ /* 0x000fe200000018b8 */
[----:B------:R-:W-:-:S05]  /*18ad0*/  FADD.FTZ R2, R172, R2 ;  /* 0x00000002ac027221 */ /* 0x000fca0000010000 */
[----:B------:R-:W-:Y:S01]  /*18ae0*/  HMMA.16816.F32 R180, R4, R16, R180 ;  /* 0x0000001004b4723c */ /* 0x000fe200000018b4 */
[----:B------:R-:W-:-:S05]  /*18af0*/  FADD.FTZ R3, R150, R3 ;  /* 0x0000000396037221 */ /* 0x000fca0000010000 */
[----:B------:R-:W-:Y:S01]  /*18b00*/  HMMA.16816.F32 R96, R4, R12, R100 ;  /* 0x0000000c0460723c */ /* 0x000fe20000001864 */
[----:B------:R-:W-:Y:S02]  /*18b10*/  IMAD.MOV.U32 R150, RZ, RZ, R151 ;  /* 0x000000ffff967224 */ /* 0x000fe400078e0097 */
[----:B------:R-:W-:Y:S01]  /*18b20*/  FADD.FTZ R2, R75, R2 ;  /* 0x000000024b027221 */ /* 0x000fe20000010000 */
[----:B------:R-:W3:Y:S03]  /*18b30*/  LDSM.16.MT88.4 R20, [R213+0xb000] ;  /* 0x00b00000d514783b */ /* 0x000ee60000004200 */
[----:B--2---:R-:W-:Y:S01]  /*18b40*/  F2FP.F16.F32.PACK_AB R4, R110, R111 ;  /* 0x0000006f6e04723e */ /* 0x004fe200000000ff */
[----:B------:R-:W-:Y:S01]  /*18b50*/  HMMA.16816.F32 R76, R8, R24, R76 ;  /* 0x00000018084c723c */ /* 0x000fe2000000184c */
[----:B-1----:R-:W-:Y:S01]  /*18b60*/  F2FP.F16.F32.PACK_AB R5, R105, R107 ;  /* 0x0000006b6905723e */ /* 0x002fe200000000ff */
[----:B------:R-:W1:Y:S01]  /*18b70*/  LDSM.16.MT88.4 R16, [R216+0xb000] ;  /* 0x00b00000d810783b */ /* 0x000e620000004200 */
[----:B------:R-:W-:-:S02]  /*18b80*/  F2FP.F16.F32.PACK_AB R6, R108, R109 ;  /* 0x0000006d6c06723e */ /* 0x000fc400000000ff */
[----:B------:R-:W-:Y:S01]  /*18b90*/  F2FP.F16.F32.PACK_AB R7, R207, R208 ;  /* 0x000000d0cf07723e */ /* 0x000fe200000000ff */
[----:B------:R-:W2:Y:S01]  /*18ba0*/  LDSM.16.MT88.4 R12, [R214+0xb000] ;  /* 0x00b00000d60c783b */ /* 0x000ea20000004200 */
[----:B------:R-:W-:Y:S02]  /*18bb0*/  MOV R151, R74 ;  /* 0x0000004a00977202 */ /* 0x000fe40000000f00 */
[----:B------:R-:W-:Y:S06]  /*18bc0*/  HMMA.16816.F32 R72, R8, R26, R92 ;  /* 0x0000001a0848723c */ /* 0x000fec000000185c */
[C---:B------:R-:W-:Y:S06]  /*18bd0*/  HMMA.16816.F32 R40, R4.reuse, R24, R64 ;  /* 0x000000180428723c */ /* 0x040fec0000001840 */
[C---:B------:R-:W-:Y:S01]  /*18be0*/  HMMA.16816.F32 R192, R4.reuse, R26, R192 ;  /* 0x0000001a04c0723c */ /* 0x040fe200000018c0 */
[----:B------:R-:W4:Y:S01]  /*18bf0*/  LDSM.16.MT88.4 R24, [R215+0xb000] ;  /* 0x00b00000d718783b */ /* 0x000f220000004200 */
        /* <DEDUP_REMOVED lines=11> */
[----:B------:R-:W1:Y:S01]  /*18cb0*/  MUFU.EX2 R205, R205 ;  /* 0x000000cd00cd7308 */ /* 0x000e620000000800 */
[----:B------:R-:W-:-:S07]  /*18cc0*/  MOV R159, R104 ;  /* 0x00000068009f7202 */ /* 0x000fce0000000f00 */
[----:B------:R-:W-:Y:S08]  /*18cd0*/  MUFU.EX2 R63, R204 ;  /* 0x000000cc003f7308 */ /* 0x000ff00000000800 */
[----:B------:R-:W2:Y:S01]  /*18ce0*/  MUFU.EX2 R62, R203 ;  /* 0x000000cb003e7308 */ /* 0x000ea20000000800 */
[----:B------:R-:W-:Y:S01]  /*18cf0*/  FADD.FTZ R0, R171, R0 ;  /* 0x00000000ab007221 */ /* 0x000fe20000010000 */
[----:B------:R-:W-:Y:S03]  /*18d00*/  HMMA.16816.F32 R68, R8, R32, R68 ;  /* 0x000000200844723c */ /* 0x000fe60000001844 */
[----:B------:R-:W-:Y:S01]  /*18d10*/  FADD.FTZ R0, R159, R0 ;  /* 0x000000009f007221 */ /* 0x000fe20000010000 */
[----:B---3--:R-:W-:-:S02]  /*18d20*/  F2FP.F16.F32.PACK_AB R4, R103, R102 ;  /* 0x000000666704723e */ /* 0x008fc400000000ff */
[C---:B------:R-:W-:Y:S01]  /*18d30*/  HMMA.16816.F32 R64, R8.reuse, R34, R88 ;  /* 0x000000220840723c */ /* 0x040fe20000001858 */
[----:B------:R-:W-:Y:S01]  /*18d40*/  FADD.FTZ R0, R145, R0 ;  /* 0x0000000091007221 */ /* 0x000fe20000010000 */
[----:B-1----:R-:W-:Y:S01]  /*18d50*/  F2FP.F16.F32.PACK_AB R5, R205, R206 ;  /* 0x000000cecd05723e */ /* 0x002fe200000000ff */
[----:B------:R-:W-:Y:S01]  /*18d60*/  FADD.FTZ R3, R154, R3 ;  /* 0x000000039a037221 */ /* 0x000fe20000010000 */
[----:B------:R-:W-:Y:S02]  /*18d70*/  F2FP.F16.F32.PACK_AB R6, R100, R101 ;  /* 0x000000656406723e */ /* 0x000fe400000000ff */
[----:B------:R-:W-:Y:S01]  /*18d80*/  HMMA.16816.F32 R56, R8, R28, R56 ;  /* 0x0000001c0838723c */ /* 0x000fe20000001838 */
[----:B------:R-:W-:Y:S01]  /*18d90*/  FADD.FTZ R2, R155, R2 ;  /* 0x000000029b027221 */ /* 0x000fe20000010000 */
[----:B--2---:R-:W-:-:S04]  /*18da0*/  F2FP.F16.F32.PACK_AB R7, R62, R63 ;  /* 0x0000003f3e07723e */ /* 0x004fc800000000ff */
[----:B------:R-:W-:Y:S01]  /*18db0*/  HMMA.16816.F32 R48, R8, R30, R48 ;  /* 0x0000001e0830723c */ /* 0x000fe20000001830 */
[----:B------:R-:W-:-:S05]  /*18dc0*/  FADD.FTZ R0, R160, R0 ;  /* 0x00000000a0007221 */ /* 0x000fca0000010000 */
[C---:B------:R-:W-:Y:S06]  /*18dd0*/  HMMA.16816.F32 R32, R8.reuse, R36, R52 ;  /* 0x000000240820723c */ /* 0x040fec0000001834 */
[----:B------:R-:W-:Y:S01]  /*18de0*/  HMMA.16816.F32 R44, R8, R38, R44 ;  /* 0x00000026082c723c */ /* 0x000fe2000000182c */
[----:B------:R-:W-:-:S06]  /*18df0*/  FADD.FTZ R3, R162, R3 ;  /* 0x00000003a2037221 */ /* 0x000fcc0000010000 */
[----:B------:R-:W-:Y:S01]  /*18e00*/  FADD.FTZ R8, R146, R60 ;  /* 0x0000003c92087221 */ /* 0x000fe20000010000 */
[----:B------:R-:W-:-:S03]  /*18e10*/  FADD.FTZ R2, R163, R2 ;  /* 0x00000002a3027221 */ /* 0x000fc60000010000 */
[----:B------:R-:W-:Y:S01]  /*18e20*/  FADD.FTZ R28, R161, R8 ;  /* 0x00000008a11c7221 */ /* 0x000fe20000010000 */
[----:B------:R-:W-:Y:S01]  /*18e30*/  HMMA.16816.F32 R40, R4, R20, R40 ;  /* 0x000000140428723c */ /* 0x000fe20000001828 */
[----:B------:R-:W-:-:S05]  /*18e40*/  FADD.FTZ R0, R220, R0 ;  /* 0x00000000dc007221 */ /* 0x000fca0000010000 */
[----:B------:R-:W-:Y:S01]  /*18e50*/  HMMA.16816.F32 R192, R4, R22, R192 ;  /* 0x0000001604c0723c */ /* 0x000fe200000018c0 */
[----:B------:R-:W-:-:S05]  /*18e60*/  FADD.FTZ R0, R165, R0 ;  /* 0x00000000a5007221 */ /* 0x000fca0000010000 */
[C---:B------:R-:W-:Y:S06]  /*18e70*/  HMMA.16816.F32 R188, R4.reuse, R16, R188 ;  /* 0x0000001004bc723c */ /* 0x040fec00000018bc */
[C---:B------:R-:W-:Y:S06]  /*18e80*/  HMMA.16816.F32 R184, R4.reuse, R18, R184 ;  /* 0x0000001204b8723c */ /* 0x040fec00000018b8 */
[C---:B------:R-:W-:Y:S06]  /*18e90*/  HMMA.16816.F32 R180, R4.reuse, R12, R180 ;  /* 0x0000000c04b4723c */ /* 0x040fec00000018b4 */
[C---:B------:R-:W-:Y:S06]  /*18ea0*/  HMMA.16816.F32 R176, R4.reuse, R14, R80 ;  /* 0x0000000e04b0723c */ /* 0x040fec0000001850 */
[C---:B----4-:R-:W-:Y:S06]  /*18eb0*/  HMMA.16816.F32 R172, R4.reuse, R24, R96 ;  /* 0x0000001804ac723c */ /* 0x050fec0000001860 */
[----:B------:R-:W-:Y:S01]  /*18ec0*/  HMMA.16816.F32 R36, R4, R26, R84 ;  /* 0x0000001a0424723c */ /* 0x000fe20000001854 */
[----:B------:R1:W-:Y:S01]  /*18ed0*/  MUFU.EX2 R31, R251 ;  /* 0x000000fb001f7308 */ /* 0x0003e20000000800 */
[----:B------:R-:W-:-:S07]  /*18ee0*/  MOV R60, R138 ;  /* 0x0000008a003c7202 */ /* 0x000fce0000000f00 */
[----:B------:R2:W-:Y:S01]  /*18ef0*/  MUFU.EX2 R52, R249 ;  /* 0x000000f900347308 */ /* 0x0005e20000000800 */
[----:B------:R-:W-:Y:S01]  /*18f00*/  FADD.FTZ R5, R112, R28 ;  /* 0x0000001c70057221 */ /* 0x000fe20000010000 */
[----:B------:R-:W-:Y:S01]  /*18f10*/  FADD.FTZ R4, R120, R3 ;  /* 0x0000000378047221 */ /* 0x000fe20000010000 */
[----:B------:R-:W-:-:S05]  /*18f20*/  FADD.FTZ R3, R164, R2 ;  /* 0x00000002a4037221 */ /* 0x000fca0000010000 */
[----:B------:R3:W-:Y:S01]  /*18f30*/  MUFU.EX2 R53, R211 ;  /* 0x000000d300357308 */ /* 0x0007e20000000800 */
[----:B------:R-:W-:Y:S01]  /*18f40*/  FADD.FTZ R2, R136, R5 ;  /* 0x0000000588027221 */ /* 0x000fe20000010000 */
[----:B------:R-:W-:Y:S01]  /*18f50*/  FADD.FTZ R4, R119, R4 ;  /* 0x0000000477047221 */ /* 0x000fe20000010000 */
[----:B------:R-:W-:Y:S01]  /*18f60*/  FADD.FTZ R3, R167, R3 ;  /* 0x00000003a7037221 */ /* 0x000fe20000010000 */
[----:B-1----:R-:W-:Y:S02]  /*18f70*/  IMAD.MOV.U32 R251, RZ, RZ, R139 ;  /* 0x000000fffffb7224 */ /* 0x002fe400078e008b */
[----:B------:R-:W-:Y:S01]  /*18f80*/  FADD.FTZ R0, R166, R0 ;  /* 0x00000000a6007221 */ /* 0x000fe20000010000 */
[----:B------:R-:W-:Y:S01]  /*18f90*/  FADD.FTZ R6, R137, R2 ;  /* 0x0000000289067221 */ /* 0x000fe20000010000 */
[----:B------:R-:W-:Y:S01]  /*18fa0*/  FADD.FTZ R2, R118, R4 ;  /* 0x0000000476027221 */ /* 0x000fe20000010000 */
[----:B------:R1:W-:Y:S01]  /*18fb0*/  MUFU.EX2 R54, R209 ;  /* 0x000000d100367308 */ /* 0x0003e20000000800 */
[----:B--2---:R-:W-:Y:S01]  /*18fc0*/  MOV R249, R151 ;  /* 0x0000009700f97202 */ /* 0x004fe20000000f00 */
[----:B------:R-:W-:Y:S01]  /*18fd0*/  FADD.FTZ R5, R212, R3 ;  /* 0x00000003d4057221 */ /* 0x000fe20000010000 */
[----:B------:R-:W-:Y:S01]  /*18fe0*/  FADD.FTZ R0, R251, R0 ;  /* 0x00000000fb007221 */ /* 0x000fe20000010000 */
[----:B------:R-:W-:Y:S01]  /*18ff0*/  FADD.FTZ R3, R60, R6 ;  /* 0x000000063c037221 */ /* 0x000fe20000010000 */
[----:B------:R-:W-:Y:S01]  /*19000*/  FADD.FTZ R2, R126, R2 ;  /* 0x000000027e027221 */ /* 0x000fe20000010000 */
[----:B------:R-:W-:Y:S01]  /*19010*/  IMAD.MOV.U32 R55, RZ, RZ, R156 ;  /* 0x000000ffff377224 */ /* 0x000fe200078e009c */
[----:B------:R-:W-:Y:S01]  /*19020*/  MOV R170, R106 ;  /* 0x0000006a00aa7202 */ /* 0x000fe20000000f00 */
[----:B------:R2:W-:Y:S01]  /*19030*/  MUFU.EX2 R61, R250 ;  /* 0x000000fa003d7308 */ /* 0x0005e20000000800 */
[----:B---3--:R-:W-:Y:S01]  /*19040*/  MOV R211, R150 ;  /* 0x0000009600d37202 */ /* 0x008fe20000000f00 */
[----:B------:R-:W-:Y:S01]  /*19050*/  FADD.FTZ R5, R249, R5 ;  /* 0x00000005f9057221 */ /* 0x000fe20000010000 */
[----:B------:R-:W-:Y:S01]  /*19060*/  FADD.FTZ R2, R128, R2 ;  /* 0x0000000280027221 */ /* 0x000fe20000010000 */
[----:B------:R-:W-:-:S04]  /*19070*/  IMAD.MOV.U32 R203, RZ, RZ, R143 ;  /* 0x000000ffffcb7224 */ /* 0x000fc800078e008f */
[----:B------:R-:W3:Y:S01]  /*19080*/  MUFU.EX2 R104, R196 ;  /* 0x000000c400687308 */ /* 0x000ee20000000800 */
[----:B-1----:R-:W-:Y:S01]  /*19090*/  MOV R209, R149 ;  /* 0x0000009500d17202 */ /* 0x002fe20000000f00 */
[----:B------:R-:W-:Y:S01]  /*190a0*/  FADD.FTZ R4, R211, R0 ;  /* 0x00000000d3047221 */ /* 0x000fe20000010000 */
[----:B------:R-:W-:Y:S01]  /*190b0*/  FADD.FTZ R0, R125, R5 ;  /* 0x000000057d007221 */ /* 0x000fe20000010000 */
[----:B------:R-:W-:Y:S01]  /*190c0*/  MOV R88, R142 ;  /* 0x0000008e00587202 */ /* 0x000fe20000000f00 */
[----:B------:R-:W-:Y:S02]  /*190d0*/  IMAD.MOV.U32 R204, RZ, RZ, R157 ;  /* 0x000000ffffcc7224 */ /* 0x000fe400078e009d */
[----:B------:R-:W-:Y:S01]  /*190e0*/  FADD.FTZ R6, R209, R3 ;  /* 0x00000003d1067221 */ /* 0x000fe20000010000 */
[----:B------:R-:W-:Y:S01]  /*190f0*/  FADD.FTZ R3, R123, R4 ;  /* 0x000000047b037221 */ /* 0x000fe20000010000 */
[----:B------:R-:W1:Y:S01]  /*19100*/  MUFU.EX2 R106, R197 ;  /* 0x000000c5006a7308 */ /* 0x000e620000000800 */
[----:B--2---:R-:W-:Y:S01]  /*19110*/  MOV R250, R148 ;  /* 0x0000009400fa7202 */ /* 0x004fe20000000f00 */
        /* <DEDUP_REMOVED lines=22> */
[----:B------:R-:W-:Y:S01]  /*19280*/  F2FP.F16.F32.PACK_AB R8, R204, R91 ;  /* 0x0000005bcc08723e */ /* 0x000fe200000000ff */
[----:B------:R-:W-:Y:S01]  /*19290*/  FADD.FTZ R3, R114, R3 ;  /* 0x0000000372037221 */ /* 0x000fe20000010000 */
[----:B---3--:R-:W-:Y:S01]  /*192a0*/  F2FP.F16.F32.PACK_AB R9, R104, R121 ;  /* 0x000000796809723e */ /* 0x008fe200000000ff */
[----:B------:R-:W-:Y:S01]  /*192b0*/  FADD.FTZ R2, R110, R2 ;  /* 0x000000026e027221 */ /* 0x000fe20000010000 */
[----:B------:R-:W-:Y:S01]  /*192c0*/  F2FP.F16.F32.PACK_AB R10, R93, R92 ;  /* 0x0000005c5d0a723e */ /* 0x000fe200000000ff */
[----:B------:R-:W2:Y:S01]  /*192d0*/  LDSM.16.MT88.4 R160, [R213+0xb800] ;  /* 0x00b80000d5a0783b */ /* 0x000ea20000004200 */
[----:B-1----:R-:W-:Y:S01]  /*192e0*/  F2FP.F16.F32.PACK_AB R11, R61, R106 ;  /* 0x0000006a3d0b723e */ /* 0x002fe200000000ff */
        /* <DEDUP_REMOVED lines=12> */
[----:B------:R-:W3:Y:S01]  /*193b0*/  LDSM.16.MT88.4 R144, [R214+0xb800] ;  /* 0x00b80000d690783b */ /* 0x000ee20000004200 */
[----:B------:R-:W-:-:S02]  /*193c0*/  FADD.FTZ R2, R108, R2 ;  /* 0x000000026c027221 */ /* 0x000fc40000010000 */
[C---:B------:R-:W-:Y:S01]  /*193d0*/  HMMA.16816.F32 R48, R8.reuse, R14, R48 ;  /* 0x0000000e0830723c */ /* 0x040fe20000001830 */
[----:B------:R-:W4:Y:S01]  /*193e0*/  LDSM.16.MT88.4 R12, [R215+0xb800] ;  /* 0x00b80000d70c783b */ /* 0x000f220000004200 */
[----:B------:R-:W-:Y:S01]  /*193f0*/  FADD.FTZ R0, R207, R0 ;  /* 0x00000000cf007221 */ /* 0x000fe20000010000 */
[----:B------:R-:W-:Y:S01]  /*19400*/  FADD.FTZ R4, R91, R4 ;  /* 0x000000045b047221 */ /* 0x000fe20000010000 */
[----:B------:R-:W-:Y:S02]  /*19410*/  FADD.FTZ R3, R121, R3 ;  /* 0x0000000379037221 */ /* 0x000fe40000010000 */
[----:B------:R-:W-:Y:S01]  /*19420*/  HMMA.16816.F32 R68, R8, R16, R68 ;  /* 0x000000100844723c */ /* 0x000fe20000001844 */
[----:B------:R-:W2:Y:S01]  /*19430*/  MUFU.EX2 R17, R221 ;  /* 0x000000dd00117308 */ /* 0x000ea20000000800 */
[----:B------:R-:W-:Y:S01]  /*19440*/  FADD.FTZ R2, R102, R2 ;  /* 0x0000000266027221 */ /* 0x000fe20000010000 */
[----:B------:R-:W-:Y:S01]  /*19450*/  FADD.FTZ R0, R206, R0 ;  /* 0x00000000ce007221 */ /* 0x000fe20000010000 */
[----:B------:R-:W-:Y:S01]  /*19460*/  FADD.FTZ R4, R204, R4 ;  /* 0x00000004cc047221 */ /* 0x000fe20000010000 */
[----:B------:R-:W-:-:S04]  /*19470*/  FADD.FTZ R3, R104, R3 ;  /* 0x0000000368037221 */ /* 0x000fc80000010000 */
[----:B------:R-:W1:Y:S01]  /*19480*/  MUFU.EX2 R30, R210 ;  /* 0x000000d2001e7308 */ /* 0x000e620000000800 */
[----:B------:R-:W-:Y:S01]  /*19490*/  FADD.FTZ R2, R103, R2 ;  /* 0x0000000267027221 */ /* 0x000fe20000010000 */
[----:B------:R-:W-:Y:S01]  /*194a0*/  HMMA.16816.F32 R76, R8, R20, R76 ;  /* 0x00000014084c723c */ /* 0x000fe2000000184c */
[----:B------:R-:W-:Y:S01]  /*194b0*/  FADD.FTZ R0, R205, R0 ;  /* 0x00000000cd007221 */ /* 0x000fe20000010000 */
[----:B------:R-:W-:-:S04]  /*194c0*/  FADD.FTZ R4, R92, R4 ;  /* 0x000000045c047221 */ /* 0x000fc80000010000 */
[----:B------:R-:W3:Y:S01]  /*194d0*/  MUFU.EX2 R16, R219 ;  /* 0x000000db00107308 */ /* 0x000ee20000000800 */
[----:B------:R-:W-:Y:S01]  /*194e0*/  HMMA.16816.F32 R72, R8, R22, R72 ;  /* 0x000000160848723c */ /* 0x000fe20000001848 */
[----:B------:R-:W-:Y:S01]  /*194f0*/  FADD.FTZ R3, R106, R3 ;  /* 0x000000036a037221 */ /* 0x000fe20000010000 */
[----:B------:R-:W-:-:S04]  /*19500*/  FADD.FTZ R2, R101, R2 ;  /* 0x0000000265027221 */ /* 0x000fc80000010000 */
[----:B------:R-:W-:Y:S01]  /*19510*/  HMMA.16816.F32 R64, R8, R18, R64 ;  /* 0x000000120840723c */ /* 0x000fe20000001840 */
[----:B------:R-:W4:Y:S01]  /*19520*/  MUFU.EX2 R29, R248 ;  /* 0x000000f8001d7308 */ /* 0x000f220000000800 */
[----:B------:R-:W-:-:S04]  /*19530*/  MOV R94, R168 ;  /* 0x000000a8005e7202 */ /* 0x000fc80000000f00 */
[C---:B------:R-:W-:Y:S01]  /*19540*/  HMMA.16816.F32 R32, R8.reuse, R24, R32 ;  /* 0x000000180820723c */ /* 0x040fe20000001820 */
[----:B------:R-:W-:Y:S02]  /*19550*/  FADD.FTZ R0, R63, R0 ;  /* 0x000000003f007221 */ /* 0x000fe40000010000 */
[----:B------:R4:W-:Y:S03]  /*19560*/  MUFU.EX2 R20, R223 ;  /* 0x000000df00147308 */ /* 0x0009e60000000800 */
[----:B------:R-:W-:Y:S01]  /*19570*/  HMMA.16816.F32 R44, R8, R26, R44 ;  /* 0x0000001a082c723c */ /* 0x000fe2000000182c */
[----:B------:R-:W-:-:S04]  /*19580*/  FADD.FTZ R4, R93, R4 ;  /* 0x000000045d047221 */ /* 0x000fc80000010000 */
[----:B------:R-:W4:Y:S01]  /*19590*/  MUFU.EX2 R8, R218 ;  /* 0x000000da00087308 */ /* 0x000f220000000800 */
[----:B------:R-:W-:Y:S01]  /*195a0*/  FADD.FTZ R3, R61, R3 ;  /* 0x000000033d037221 */ /* 0x000fe20000010000 */
[----:B------:R-:W-:Y:S01]  /*195b0*/  FADD.FTZ R2, R100, R2 ;  /* 0x0000000264027221 */ /* 0x000fe20000010000 */
[----:B------:R-:W-:Y:S01]  /*195c0*/  MOV R95, R157 ;  /* 0x0000009d005f7202 */ /* 0x000fe20000000f00 */
[----:B------:R-:W-:-:S04]  /*195d0*/  FADD.FTZ R0, R62, R0 ;  /* 0x000000003e007221 */ /* 0x000fc80000010000 */
[----:B------:R4:W-:Y:S01]  /*195e0*/  MUFU.EX2 R18, R222 ;  /* 0x000000de00127308 */ /* 0x0009e20000000800 */
[----:B------:R-:W-:Y:S01]  /*195f0*/  FADD.FTZ R4, R94, R4 ;  /* 0x000000045e047221 */ /* 0x000fe20000010000 */
[----:B--2---:R-:W-:-:S06]  /*19600*/  FADD.FTZ R3, R17, R3 ;  /* 0x0000000311037221 */ /* 0x004fcc0000010000 */
[----:B------:R-:W2:Y:S01]  /*19610*/  MUFU.EX2 R7, R217 ;  /* 0x000000d900077308 */ /* 0x000ea20000000800 */
[----:B------:R-:W-:Y:S01]  /*19620*/  FADD.FTZ R2, R54, R2 ;  /* 0x0000000236027221 */ /* 0x000fe20000010000 */
[----:B------:R-:W-:Y:S01]  /*19630*/  MOV R252, R158 ;  /* 0x0000009e00fc7202 */ /* 0x000fe20000000f00 */
[----:B-1----:R-:W-:Y:S01]  /*19640*/  FADD.FTZ R0, R30, R0 ;  /* 0x000000001e007221 */ /* 0x002fe20000010000 */
[----:B------:R-:W-:Y:S01]  /*19650*/  FADD.FTZ R4, R95, R4 ;  /* 0x000000045f047221 */ /* 0x000fe20000010000 */
[----:B---3--:R-:W-:Y:S01]  /*19660*/  FADD.FTZ R3, R16, R3 ;  /* 0x0000000310037221 */ /* 0x008fe20000010000 */
[----:B------:R-:W-:Y:S01]  /*19670*/  FADD.FTZ R2, R53, R2 ;  /* 0x0000000235027221 */ /* 0x000fe20000010000 */
[----:B------:R-:W-:Y:S01]  /*19680*/  MOV R245, R170 ;  /* 0x000000aa00f57202 */ /* 0x000fe20000000f00 */
        /* <DEDUP_REMOVED lines=8> */
[----:B------:R-:W-:-:S02]  /*19710*/  F2FP.F16.F32.PACK_AB R168, R53, R54 ;  /* 0x0000003635a8723e */ /* 0x000fc400000000ff */
[----:B------:R1:W5:Y:S01]  /*19720*/  LDL.LU R221, [R1+0xf4] ;  /* 0x0000f40001dd7983 */ /* 0x0003620000300800 */
[----:B------:R-:W-:Y:S01]  /*19730*/  F2FP.F16.F32.PACK_AB R169, R29, R30 ;  /* 0x0000001e1da9723e */ /* 0x000fe200000000ff */
[----:B--2---:R-:W-:Y:S01]  /*19740*/  FADD.FTZ R3, R7, R3 ;  /* 0x0000000307037221 */ /* 0x004fe20000010000 */
[C---:B------:R-:W-:Y:S01]  /*19750*/  F2FP.F16.F32.PACK_AB R170, R31.reuse, R52 ;  /* 0x000000341faa723e */ /* 0x040fe200000000ff */
[----:B------:R1:W5:Y:S01]  /*19760*/  LDL.LU R220, [R1+0xf0] ;  /* 0x0000f00001dc7983 */ /* 0x0003620000300800 */
[----:B------:R-:W-:Y:S01]  /*19770*/  F2FP.F16.F32.PACK_AB R171, R18, R20 ;  /* 0x0000001412ab723e */ /* 0x000fe200000000ff */
[----:B------:R-:W-:Y:S01]  /*19780*/  FADD.FTZ R2, R31, R2 ;  /* 0x000000021f027221 */ /* 0x000fe20000010000 */
[----:B------:R-:W-:Y:S01]  /*19790*/  F2FP.F16.F32.PACK_AB R136, R95, R94 ;  /* 0x0000005e5f88723e */ /* 0x000fe200000000ff */
[----:B------:R1:W5:Y:S01]  /*197a0*/  LDL.LU R219, [R1+0xec] ;  /* 0x0000ec0001db7983 */ /* 0x0003620000300800 */
[----:B------:R-:W-:Y:S02]  /*197b0*/  F2FP.F16.F32.PACK_AB R137, R16, R17 ;  /* 0x000000111089723e */ /* 0x000fe400000000ff */
[----:B------:R-:W-:Y:S01]  /*197c0*/  F2FP.F16.F32.PACK_AB R138, R245, R252 ;  /* 0x000000fcf58a723e */ /* 0x000fe200000000ff */
[----:B------:R1:W5:Y:S01]  /*197d0*/  LDL.LU R218, [R1+0xe8] ;  /* 0x0000e80001da7983 */ /* 0x0003620000300800 */
[----:B------:R-:W-:Y:S01]  /*197e0*/  F2FP.F16.F32.PACK_AB R139, R7, R8 ;  /* 0x00000008078b723e */ /* 0x000fe200000000ff */
[----:B------:R-:W-:-:S02]  /*197f0*/  FADD.FTZ R0, R18, R0 ;  /* 0x0000000012007221 */ /* 0x000fc40000010000 */
        /* <DEDUP_REMOVED lines=25> */
[----:B-1----:R-:W-:-:S15]  /*19990*/  MOV R69, R200 ;  /* 0x000000c800457202 */ /* 0x002fde0000000f00 */
[----:B------:R-:W-:-:S02]  /*199a0*/  NOP ;  /* 0x0000000000007918 */ /* 0x000fc40000000000 */
.L_x_1004:
[----:B------:R-:W-:-:S06]  /*199b0*/  UISETP.GT.AND UP0, UPT, UR20, UR10, UPT ;  /* 0x0000000a1400728c */ /* 0x000fcc000bf04270 */
[----:B------:R-:W-:-:S13]  /*199c0*/  PLOP3.LUT P0, PT, PT, PT, UP0, 0x80, 0x0 ;  /* 0x000000000000781c */ /* 0x000fda0003f0f008 */
[----:B------:R-:W-:Y:S05]  /*199d0*/  @!P0 BRA `(.L_x_1008) ;  /* 0x000000b000a88947 */ /* 0x000fea0003800000 */
[----:B------:R-:W-:Y:S01]  /*199e0*/  ULDC UR4, c[0x0][0x2d0] ;  /* 0x0000b40000047ab9 */ /* 0x000fe20000000800 */
[----:B------:R-:W-:Y:S01]  /*199f0*/  UIMAD.WIDE.U32 UR36, UR6, 0x30, URZ ;  /* 0x00000030062478a5 */ /* 0x000fe2000f8e003f */
[----:B------:R-:W-:Y:S01]  /*19a00*/  ISETP.GE.AND P3, PT, R246, UR4, PT ;  /* 0x00000004f6007c0c */ /* 0x000fe2000bf66270 */
[----:B------:R-:W-:Y:S01]  /*19a10*/  UIMAD UR38, UR7, 0x30, URZ ;  /* 0x00000030072678a4 */ /* 0x000fe2000f8e023f */
[----:B------:R-:W-:Y:S01]  /*19a20*/  IMAD.MOV.U32 R133, RZ, RZ, R70 ;  /* 0x000000ffff857224 */ /* 0x000fe200078e0046 */
[----:B------:R-:W-:Y:S01]  /*19a30*/  UIMAD.WIDE.U32 UR34, UR6, 0x50, URZ ;  /* 0x00000050062278a5 */ /* 0x000fe2000f8e003f */
[----:B------:R-:W-:Y:S01]  /*19a40*/  MOV R132, R71 ;  /* 0x0000004700847202 */ /* 0x000fe20000000f00 */
[----:B------:R-:W-:Y:S01]  /*19a50*/  UIMAD UR39, UR7, 0x50, URZ ;  /* 0x00000050072778a4 */ /* 0x000fe2000f8e023f */
[----:B------:R-:W-:Y:S01]  /*19a60*/  IMAD.MOV.U32 R135, RZ, RZ, R68 ;  /* 0x000000ffff877224 */ /* 0x000fe200078e0044 */
[----:B------:R-:W-:Y:S01]  /*19a70*/  UIMAD.WIDE.U32 UR28, UR6, 0x60, URZ ;  /* 0x00000060061c78a5 */ /* 0x000fe2000f8e003f */
[----:B------:R-:W-:Y:S01]  /*19a80*/  MOV R134, R69 ;  /* 0x0000004500867202 */ /* 0x000fe20000000f00 */
[----:B------:R-:W-:-:S02]  /*19a90*/  UIMAD UR40, UR7, 0x60, URZ ;  /* 0x00000060072878a4 */ /* 0x000fc4000f8e023f */
[----:B------:R-:W-:Y:S02]  /*19aa0*/  UIMAD.WIDE.U32 UR48, UR6, 0x70, URZ ;  /* 0x00000070063078a5 */ /* 0x000fe4000f8e003f */
[----:B------:R-:W1:Y:S01]  /*19ab0*/  @!P3 LDC.64 R4, c[0x0][0x220] ;  /* 0x00008800ff04bb82 */ /* 0x000e620000000a00 */
[----:B------:R-:W-:Y:S02]  /*19ac0*/  UIMAD UR41, UR7, 0x70, URZ ;  /* 0x00000070072978a4 */ /* 0x000fe4000f8e023f */
[----:B------:R-:W-:Y:S02]  /*19ad0*/  UIMAD.WIDE.U32 UR54, UR8, 0x30, URZ ;  /* 0x00000030083678a5 */ /* 0x000fe4000f8e003f */
[----:B------:R-:W-:Y:S02]  /*19ae0*/  UIMAD UR42, UR9, 0x30, URZ ;  /* 0x00000030092a78a4 */ /* 0x000fe4000f8e023f */
[----:B------:R-:W-:Y:S01]  /*19af0*/  UIMAD.WIDE.U32 UR52, UR8, 0x50, URZ ;  /* 0x00000050083478a5 */ /* 0x000fe2000f8e003f */
[----:B------:R-:W2:Y:S01]  /*19b00*/  @!P3 LDC.64 R2, c[0x0][0x220] ;  /* 0x00008800ff02bb82 */ /* 0x000ea20000000a00 */
[----:B------:R-:W-:-:S02]  /*19b10*/  UIMAD UR43, UR9, 0x50, URZ ;  /* 0x00000050092b78a4 */ /* 0x000fc4000f8e023f */
[----:B------:R-:W-:Y:S02]  /*19b20*/  UIMAD.WIDE.U32 UR50, UR8, 0x60, URZ ;  /* 0x00000060083278a5 */ /* 0x000fe4000f8e003f */
[----:B------:R-:W-:Y:S02]  /*19b30*/  UIMAD UR44, UR9, 0x60, URZ ;  /* 0x00000060092c78a4 */ /* 0x000fe4000f8e023f */
[----:B------:R-:W-:Y:S01]  /*19b40*/  UIMAD.WIDE.U32 UR56, UR8, 0x70, URZ ;  /* 0x00000070083878a5 */ /* 0x000fe2000f8e003f */
[----:B------:R-:W3:Y:S01]  /*19b50*/  @!P3 LDC.64 R6, c[0x0][0x220] ;  /* 0x00008800ff06bb82 */ /* 0x000ee20000000a00 */
[----:B------:R-:W-:Y:S02]  /*19b60*/  UIMAD UR45, UR9, 0x70, URZ ;  /* 0x00000070092d78a4 */ /* 0x000fe4000f8e023f */
[----:B------:R-:W-:Y:S02]  /*19b70*/  USHF.L.U64.HI UR22, UR6, 0x5, UR7 ;  /* 0x0000000506167899 */ /* 0x000fe40008010207 */
[----:B------:R-:W-:-:S02]  /*19b80*/  USHF.L.U32 UR23, UR6, 0x5, URZ ;  /* 0x0000000506177899 */ /* 0x000fc4000800063f */
[----:B------:R-:W-:Y:S01]  /*19b90*/  USHF.L.U64.HI UR24, UR6, 0x6, UR7 ;  /* 0x0000000606187899 */ /* 0x000fe20008010207 */
[----:B-1----:R1:W-:Y:S01]  /*19ba0*/  @!P3 STL.64 [R1+0xc0], R4 ;  /* 0x0000c0040100b387 */ /* 0x0023e20000100a00 */
[----:B------:R-:W-:Y:S02]  /*19bb0*/  USHF.L.U32 UR25, UR6, 0x6, URZ ;  /* 0x0000000606197899 */ /* 0x000fe4000800063f */
[----:B------:R-:W-:Y:S02]  /*19bc0*/  USHF.L.U64.HI UR30, UR8, 0x5, UR9 ;  /* 0x00000005081e7899 */ /* 0x000fe40008010209 */
[----:B------:R-:W-:Y:S02]  /*19bd0*/  USHF.L.U32 UR31, UR8, 0x5, URZ ;  /* 0x00000005081f7899 */ /* 0x000fe4000800063f */
[----:B------:R-:W-:Y:S01]  /*19be0*/  USHF.L.U64.HI UR32, UR8, 0x6, UR9 ;  /* 0x0000000608207899 */ /* 0x000fe20008010209 */
[----:B--2---:R2:W-:Y:S01]  /*19bf0*/  @!P3 STL.64 [R1+0xb8], R2 ;  /* 0x0000b8020100b387 */ /* 0x0045e20000100a00 */
[----:B------:R-:W-:-:S02]  /*19c00*/  USHF.L.U32 UR33, UR8, 0x6, URZ ;  /* 0x0000000608217899 */ /* 0x000fc4000800063f */
[----:B------:R-:W-:Y:S02]  /*19c10*/  UIADD3 UR38, UR38, UR37, URZ ;  /* 0x0000002526267290 */ /* 0x000fe4000fffe03f */
[----:B------:R-:W-:Y:S02]  /*19c20*/  UIADD3 UR39, UR39, UR35, URZ ;  /* 0x0000002327277290 */ /* 0x000fe4000fffe03f */
[----:B------:R-:W-:Y:S01]  /*19c30*/  UIADD3 UR40, UR40, UR29, URZ ;  /* 0x0000001d28287290 */ /* 0x000fe2000fffe03f */
[----:B---3--:R3:W-:Y:S01]  /*19c40*/  @!P3 STL.64 [R1+0xb0], R6 ;  /* 0x0000b0060100b387 */ /* 0x0087e20000100a00 */
[----:B------:R-:W-:Y:S02]  /*19c50*/  UIADD3 UR41, UR41, UR49, URZ ;  /* 0x0000003129297290 */ /* 0x000fe4000fffe03f */
[----:B------:R-:W-:Y:S02]  /*19c60*/  UIADD3 UR42, UR42, UR55, URZ ;  /* 0x000000372a2a7290 */ /* 0x000fe4000fffe03f */
[----:B------:R-:W-:-:S02]  /*19c70*/  UIADD3 UR43, UR43, UR53, URZ ;  /* 0x000000352b2b7290 */ /* 0x000fc4000fffe03f */
[----:B------:R-:W-:Y:S02]  /*19c80*/  UIADD3 UR44, UR44, UR51, URZ ;  /* 0x000000332c2c7290 */ /* 0x000fe4000fffe03f */
[----:B------:R-:W-:Y:S01]  /*19c90*/  UIADD3 UR45, UR45, UR57, URZ ;  /* 0x000000392d2d7290 */ /* 0x000fe2000fffe03f */
[----:B-1----:R-:W1:Y:S01]  /*19ca0*/  @!P3 LDC.64 R4, c[0x0][0x220] ;  /* 0x00008800ff04bb82 */ /* 0x002e620000000a00 */
[----:B------:R-:W-:Y:S01]  /*19cb0*/  ULDC UR4, c[0x0][0x2ec] ;  /* 0x0000bb0000047ab9 */ /* 0x000fe20000000800 */
[----:B------:R-:W-:-:S06]  /*19cc0*/  ULDC.64 UR6, c[0x0][0x248] ;  /* 0x0000920000067ab9 */ /* 0x000fcc0000000a00 */
        /* <DEDUP_REMOVED lines=10> */
[----:B--2---:R-:W3:Y:S02]  /*19d70*/  LDL.LU.64 R2, [R1+0xd8] ;  /* 0x0000d80001027983 */ /* 0x004ee40000300a00 */
[----:B---3--:R-:W-:-:S05]  /*19d80*/  IMAD.MOV.U32 R3, RZ, RZ, R5 ;  /* 0x000000ffff037224 */ /* 0x008fca00078e0005 */
[----:B------:R1:W-:Y:S01]  /*19d90*/  STL.64 [R1+0x80], R2 ;  /* 0x0000800201007387 */ /* 0x0003e20000100a00 */
[----:B------:R-:W-:Y:S05]  /*19da0*/  BRA `(.L_x_1009) ;  /* 0x0000000400747947 */ /* 0x000fea0003800000 */
.L_x_1011:
[----:B------:R-:W2:Y:S01]  /*19db0*/  LDL.64 R248, [R1+0xd0] ;  /* 0x0000d00001f87983 */ /* 0x000ea20000100a00 */
[----:B------:R-:W1:Y:S01]  /*19dc0*/  @!P3 LDC.64 R200, c[0x0][0x218] ;  /* 0x00008600ffc8bb82 */ /* 0x000e620000000a00 */
[----:B------:R-:W-:Y:S02]  /*19dd0*/  UIADD3 UR20, UR20, -0x2, URZ ;  /* 0xfffffffe14147890 */ /* 0x000fe4000fffe03f */
[----:B------:R-:W3:Y:S02]  /*19de0*/  LDL.64 R246, [R1+0xc8] ;  /* 0x0000c80001f67983 */ /* 0x000ee40000100a00 */
[----:B------:R-:W-:Y:S02]  /*19df0*/  USHF.R.S32.HI UR9, URZ, 0x1f, UR20 ;  /* 0x0000001f3f097899 */ /* 0x000fe40008011414 */
[----:B------:R4:W-:Y:S01]  /*19e00*/  @P3 STS.128 [R244+0x4000], RZ ;  /* 0x004000fff4003388 */ /* 0x0009e20000000c00 */
        /* <DEDUP_REMOVED lines=11> */
[----:B------:R-:W-:Y:S02]  /*19ec0*/  @!P3 LEA.HI.X R201, R0, R201, R2, 0x1, P0 ;  /* 0x000000c900c9b211 */ /* 0x000fe400000f0c02 */
[----:B------:R-:W-:Y:S03]  /*19ed0*/  @!P3 IADD3.X R202, R2, UR11, RZ, P1, !PT ;  /* 0x0000000b02cabc10 */ /* 0x000fe60008ffe4ff */
[----:B------:R-:W-:Y:S01]  /*19ee0*/  @!PT LDS RZ, [RZ] ;  /* 0x00000000fffff984 */ /* 0x000fe20000000800 */
[----:B------:R-:W-:Y:S01]  /*19ef0*/  @!PT LDS RZ, [RZ] ;  /* 0x00000000fffff984 */ /* 0x000fe20000000800 */
[----:B------:R-:W-:Y:S01]  /*19f00*/  @!PT LDS RZ, [RZ] ;  /* 0x00000000fffff984 */ /* 0x000fe20000000800 */
[----:B------:R1:W-:Y:S04]  /*19f10*/  @!P3 LDGSTS.E.BYPASS.LTC128B.128 [R244+0x4000], desc[UR26][R200.64] ;  /* 0x04000000c8f4bfae */ /* 0x0003e8000b901d5a */
[----:B------:R4:W-:Y:S01]  /*19f20*/  @P3 STS.128 [R244+0x4800], RZ ;  /* 0x004800fff4003388 */ /* 0x0009e20000000c00 */
[----:B-1----:R-:W1:Y:S02]  /*19f30*/  @!P3 LDC.64 R200, c[0x0][0x218] ;  /* 0x00008600ffc8bb82 */ /* 0x002e640000000a00 */
[C---:B-1----:R-:W-:Y:S04]  /*19f40*/  @!P3 LEA R200, P0, R3.reuse, R200, 0x1 ;  /* 0x000000c803c8b211 */ /* 0x042fe800078008ff */
[----:B------:R-:W-:Y:S02]  /*19f50*/  @!P3 LEA.HI.X R201, R3, R201, R202, 0x1, P0 ;  /* 0x000000c903c9b211 */ /* 0x000fe400000f0cca */
[----:B------:R-:W-:Y:S03]  /*19f60*/  @!P3 IADD3 R3, P1, R0, UR31, RZ ;  /* 0x0000001f0003bc10 */ /* 0x000fe6000ff3e0ff */
[----:B------:R-:W-:Y:S01]  /*19f70*/  @!PT LDS RZ, [RZ] ;  /* 0x00000000fffff984 */ /* 0x000fe20000000800 */
[----:B------:R-:W-:Y:S01]  /*19f80*/  @!PT LDS RZ, [RZ] ;  /* 0x00000000fffff984 */ /* 0x000fe20000000800 */
[----:B------:R-:W-:Y:S01]  /*19f90*/  @!PT LDS RZ, [RZ] ;  /* 0x00000000fffff984 */ /* 0x000fe20000000800 */
[----:B------:R1:W-:Y:S01]  /*19fa0*/  @!P3 LDGSTS.E.BYPASS.LTC128B.128 [R244+0x4800], desc[UR26][R200.64] ;  /* 0x04800000c8f4bfae */ /* 0x0003e2000b901d5a */
[----:B------:R-:W-:Y:S03]  /*19fb0*/  @!P3 IADD3.X R202, R2, UR30, RZ, P1, !PT ;  /* 0x0000001e02cabc10 */ /* 0x000fe60008ffe4ff */
        /* <DEDUP_REMOVED lines=39> */
[----:B------:R-:W-:Y:S02]  /*1a230*/  @!P3 IADD3.X R202, R2, UR44, RZ, P1, !PT ;  /* 0x0000002c02cabc10 */ /* 0x000fe40008ffe4ff */
[----:B------:R-:W-:Y:S01]  /*1a240*/  @!P3 IADD3 R0, P1, R0, UR56, RZ ;  /* 0x000000380000bc10 */ /* 0x000fe2000ff3e0ff */
[----:B------:R4:W-:Y:S03]  /*1a250*/  @P3 STS.128 [R244+0x7000], RZ ;  /* 0x007000fff4003388 */ /* 0x0009e60000000c00 */
[----:B------:R-:W-:Y:S01]  /*1a260*/  @!P3 IADD3.X R2, R2, UR45, RZ, P1, !PT ;  /* 0x0000002d0202bc10 */ /* 0x000fe20008ffe4ff */
[----:B-1----:R-:W1:Y:S02]  /*1a270*/  @!P3 LDC.64 R200, c[0x0][0x218] ;  /* 0x00008600ffc8bb82 */ /* 0x002e640000000a00 */
[C---:B-1----:R-:W-:Y:S04]  /*1a280*/  @!P3 LEA R200, P0, R3.reuse, R200, 0x1 ;  /* 0x000000c803c8b211 */ /* 0x042fe800078008ff */
[----:B------:R-:W-:Y:S05]  /*1a290*/  @!P3 LEA.HI.X R201, R3, R201, R202, 0x1, P0 ;  /* 0x000000c903c9b211 */ /* 0x000fea00000f0cca */
[----:B------:R-:W-:Y:S01]  /*1a2a0*/  @!PT LDS RZ, [RZ] ;  /* 0x00000000fffff984 */ /* 0x000fe20000000800 */
[----:B------:R-:W-:Y:S01]  /*1a2b0*/  @!PT LDS RZ, [RZ] ;  /* 0x00000000fffff984 */ /* 0x000fe20000000800 */
[----:B------:R-:W-:Y:S01]  /*1a2c0*/  @!PT LDS RZ, [RZ] ;  /* 0x00000000fffff984 */ /* 0x000fe20000000800 */
[----:B------:R1:W-:Y:S04]  /*1a2d0*/  @!P3 LDGSTS.E.BYPASS.LTC128B.128 [R244+0x7000], desc[UR26][R200.64] ;  /* 0x07000000c8f4bfae */ /* 0x0003e8000b901d5a */
[----:B------:R4:W-:Y:S01]  /*1a2e0*/  @P3 STS.128 [R244+0x7800], RZ ;  /* 0x007800fff4003388 */ /* 0x0009e20000000c00 */
[----:B-1----:R-:W1:Y:S02]  /*1a2f0*/  @!P3 LDC.64 R200, c[0x0][0x218] ;  /* 0x00008600ffc8bb82 */ /* 0x002e640000000a00 */
        /* <DEDUP_REMOVED lines=8> */
.L_x_1009:
[----:B--2---:R-:W2:Y:S01]  /*1a380*/  LDL.64 R12, [R1+0x80] ;  /* 0x00008000010c7983 */ /* 0x004ea20000100a00 */
[----:B------:R-:W-:Y:S04]  /*1a390*/  DEPBAR.LE SB0, 0x0 ;  /* 0x000080000000791a */ /* 0x000fe80000000000 */
[----:B------:R-:W3:Y:S01]  /*1a3a0*/  LDL R7, [R1+0xc0] ;  /* 0x0000c00001077983 */ /* 0x000ee20000100800 */
[----:B------:R-:W-:Y:S04]  /*1a3b0*/  UIADD3 UR8, UR20, -0x1, URZ ;  /* 0xffffffff14087890 */ /* 0x000fe8000fffe03f */
[----:B------:R-:W4:Y:S01]  /*1a3c0*/  LDL R29, [R1+0xc4] ;  /* 0x0000c400011d7983 */ /* 0x000f220000100800 */
[----:B------:R-:W-:Y:S02]  /*1a3d0*/  USHF.R.S32.HI UR46, URZ, 0x1f, UR8 ;  /* 0x0000001f3f2e7899 */ /* 0x000fe40008011408 */
[----:B------:R-:W-:Y:S02]  /*1a3e0*/  UIMAD UR9, UR13, UR8, URZ ;  /* 0x000000080d0972a4 */ /* 0x000fe4000f8e023f */
[----:B------:R-:W4:Y:S01]  /*1a3f0*/  LDL R4, [R1+0xb8] ;  /* 0x0000b80001047983 */ /* 0x000f220000100800 */
[----:B-1----:R-:W-:Y:S01]  /*1a400*/  IMAD.U32 R2, RZ, RZ, UR8 ;  /* 0x00000008ff027e24 */ /* 0x002fe2000f8e00ff */
[----:B------:R-:W-:Y:S03]  /*1a410*/  UISETP.GT.AND UP0, UPT, UR8, UR10, UPT ;  /* 0x0000000a0800728c */ /* 0x000fe6000bf04270 */
[----:B------:R-:W4:Y:S01]  /*1a420*/  LDL R11, [R1+0xbc] ;  /* 0x0000bc00010b7983 */ /* 0x000f220000100800 */
[----:B------:R-:W-:Y:S04]  /*1a430*/  UIMAD UR9, UR46, UR14, UR9 ;  /* 0x0000000e2e0972a4 */ /* 0x000fe8000f8e0209 */
[----:B------:R-:W4:Y:S05]  /*1a440*/  LDL R8, [R1+0xb0] ;  /* 0x0000b00001087983 */ /* 0x000f2a0000100800 */
        /* <DEDUP_REMOVED lines=10> */
[----:B------:R-:W4:Y:S01]  /*1a4f0*/  LDL R22, [R1+0x8c] ;  /* 0x00008c0001167983 */ /* 0x000f220000100800 */
[----:B------:R-:W-:Y:S06]  /*1a500*/  BAR.SYNC.DEFER_BLOCKING 0x0 ;  /* 0x0000000000007b1d */ /* 0x000fec0000010000 */
[----:B-----5:R-:W-:Y:S01]  /*1a510*/  @P3 STS.128 [R244+0x8000], RZ ;  /* 0x008000fff4003388 */ /* 0x020fe20000000c00 */
[----:B--2---:R-:W-:Y:S04]  /*1a520*/  IMAD.WIDE.U32 R2, R2, UR14, R12 ;  /* 0x0000000e02027c25 */ /* 0x004fe8000f8e000c */
[----:B------:R-:W-:Y:S01]  /*1a530*/  VIADD R0, R3, UR9 ;  /* 0x0000000903007c36 */ /* 0x000fe20008000000 */
[C---:B---3--:R-:W-:Y:S02]  /*1a540*/  @!P3 LEA R14, P4, R2.reuse, R7, 0x1 ;  /* 0x00000007020eb211 */ /* 0x048fe400078808ff */
[C---:B------:R-:W-:Y:S02]  /*1a550*/  @!P3 IADD3 R3, P0, R2.reuse, UR16, RZ ;  /* 0x000000100203bc10 */ /* 0x040fe4000ff1e0ff */
[----:B----4-:R-:W-:Y:S02]  /*1a560*/  @!P3 LEA.HI.X R15, R2, R29, R0, 0x1, P4 ;  /* 0x0000001d020fb211 */ /* 0x010fe400020f0c00 */
[----:B------:R-:W-:Y:S02]  /*1a570*/  @!P3 IADD3.X R6, R0, UR15, RZ, P0, !PT ;  /* 0x0000000f0006bc10 */ /* 0x000fe400087fe4ff */
[C---:B------:R-:W-:Y:S01]  /*1a580*/  @!P3 LEA R16, P2, R3.reuse, R4, 0x1 ;  /* 0x000000040310b211 */ /* 0x040fe200078408ff */
        /* <DEDUP_REMOVED lines=67> */
[----:B-----5:R-:W-:Y:S05]  /*1a9c0*/  LDSM.16.M88.4 R128, [R219] ;  /* 0x00000000db80783b */ /* 0x020fea0000000200 */
[----:B-1----:R-:W2:Y:S05]  /*1a9d0*/  LDSM.16.M88.4 R16, [R212+0x4000] ;  /* 0x00400000d410783b */ /* 0x002eaa0000000200 */
[----:B------:R-:W1:Y:S05]  /*1a9e0*/  LDSM.16.M88.4 R124, [R219+0x2000] ;  /* 0x00200000db7c783b */ /* 0x000e6a0000000200 */
[----:B------:R-:W4:Y:S05]  /*1a9f0*/  LDSM.16.M88.4 R32, [R212+0x4800] ;  /* 0x00480000d420783b */ /* 0x000f2a0000000200 */
[----:B------:R-:W0:Y:S05]  /*1aa00*/  LDGDEPBAR ;  /* 0x00000000000079af */ /* 0x000e2a0000000000 */
[----:B------:R-:W3:Y:S05]  /*1aa10*/  LDSM.16.M88.4 R48, [R212+0x5000] ;  /* 0x00500000d430783b */ /* 0x000eea0000000200 */
        /* <DEDUP_REMOVED lines=168> */
.L_x_1010:
        /* <DEDUP_REMOVED lines=8> */
[----:B------:R-:W-:Y:S04]  /*1b520*/  STL [R1+0x130], R175 ;  /* 0x000130af01007387 */ /* 0x000fe80000100800 */
        /* <DEDUP_REMOVED lines=8> */
[----:B------:R-:W-:Y:S03]  /*1b5b0*/  STL [R1+0x10c], R227 ;  /* 0x00010ce301007387 */ /* 0x000fe60000100800 */
[----:B------:R-:W-:Y:S01]  /*1b5c0*/  IMAD R0, R0, 0x80, R2 ;  /* 0x0000008000007824 */ /* 0x000fe200078e0202 */
[----:B------:R1:W-:Y:S03]  /*1b5d0*/  STL [R1+0x108], R226 ;  /* 0x000108e201007387 */ /* 0x0003e60000100800 */
[--C-:B------:R-:W-:Y:S01]  /*1b5e0*/  IMAD.IADD R2, R237, 0x1, -R0.reuse ;  /* 0x00000001ed027824 */ /* 0x100fe200078e0a00 */
[----:B------:R-:W-:Y:S01]  /*1b5f0*/  STL [R1+0x104], R225 ;  /* 0x000104e101007387 */ /* 0x000fe20000100800 */
[----:B----4-:R-:W-:Y:S03]  /*1b600*/  IMAD.IADD R200, R238, 0x1, -R0 ;  /* 0x00000001eec87824 */ /* 0x010fe600078e0a00 */
[----:B------:R-:W-:Y:S01]  /*1b610*/  IABS R2, R2 ;  /* 0x0000000200027213 */ /* 0x000fe20000000000 */
[----:B------:R-:W-:Y:S01]  /*1b620*/  STL [R1+0x100], R224 ;  /* 0x000100e001007387 */ /* 0x000fe20000100800 */
[----:B------:R-:W-:Y:S02]  /*1b630*/  IABS R204, R200 ;  /* 0x000000c800cc7213 */ /* 0x000fe40000000000 */
[----:B------:R-:W-:Y:S01]  /*1b640*/  I2FP.F32.S32 R3, R2 ;  /* 0x0000000200037245 */ /* 0x000fe20000201400 */
[----:B------:R-:W-:Y:S01]  /*1b650*/  STL [R1+0xfc], R223 ;  /* 0x0000fcdf01007387 */ /* 0x000fe20000100800 */
[----:B------:R-:W-:Y:S03]  /*1b660*/  IADD3 R2, R0, 0x1, RZ ;  /* 0x0000000100027810 */ /* 0x000fe60007ffe0ff */
[----:B------:R-:W-:Y:S01]  /*1b670*/  FFMA.FTZ R4, R3, -UR19, R4 ;  /* 0x8000001303047c23 */ /* 0x000fe20008010004 */
[----:B------:R-:W-:Y:S01]  /*1b680*/  ISETP.GE.AND P0, PT, R2, R234, PT ;  /* 0x000000ea0200720c */ /* 0x000fe20003f06270 */
[----:B------:R-:W-:Y:S01]  /*1b690*/  IMAD.IADD R3, R236, 0x1, -R0 ;  /* 0x00000001ec037824 */ /* 0x000fe200078e0a00 */
[----:B------:R-:W-:Y:S01]  /*1b6a0*/  ISETP.GE.AND P1, PT, R2, R232, PT ;  /* 0x000000e80200720c */ /* 0x000fe20003f26270 */
[--C-:B------:R-:W-:Y:S01]  /*1b6b0*/  IMAD.IADD R200, R238, 0x1, -R2.reuse ;  /* 0x00000001eec87824 */ /* 0x100fe200078e0a02 */
[----:B------:R-:W-:Y:S01]  /*1b6c0*/  ISETP.GE.OR P0, PT, R2, R240, !P0 ;  /* 0x000000f00200720c */ /* 0x000fe20004706670 */
[--C-:B------:R-:W-:Y:S01]  /*1b6d0*/  IMAD.IADD R203, R236, 0x1, -R2.reuse ;  /* 0x00000001eccb7824 */ /* 0x100fe200078e0a02 */
[----:B------:R-:W-:Y:S01]  /*1b6e0*/  IABS R202, R3 ;  /* 0x0000000300ca7213 */ /* 0x000fe20000000000 */
[----:B------:R-:W-:Y:S01]  /*1b6f0*/  STL [R1+0xf8], R222 ;  /* 0x0000f8de01007387 */ /* 0x000fe20000100800 */
[----:B------:R-:W-:Y:S01]  /*1b700*/  IABS R3, R200 ;  /* 0x000000c800037213 */ /* 0x000fe20000000000 */
[----:B------:R-:W-:Y:S01]  /*1b710*/  IMAD.IADD R201, R237, 0x1, -R2 ;  /* 0x00000001edc97824 */ /* 0x000fe200078e0a02 */
[----:B------:R-:W-:Y:S01]  /*1b720*/  IABS R200, R203 ;  /* 0x000000cb00c87213 */ /* 0x000fe20000000000 */
[----:B------:R-:W-:Y:S01]  /*1b730*/  STL [R1+0xf4], R221 ;  /* 0x0000f4dd01007387 */ /* 0x000fe20000100800 */
[----:B------:R-:W-:Y:S01]  /*1b740*/  ISETP.GE.AND P4, PT, R2, R235, PT ;  /* 0x000000eb0200720c */ /* 0x000fe20003f86270 */
[----:B------:R-:W-:Y:S01]  /*1b750*/  IMAD.MOV.U32 R203, RZ, RZ, R204 ;  /* 0x000000ffffcb7224 */ /* 0x000fe200078e00cc */
[----:B------:R-:W-:Y:S01]  /*1b760*/  IABS R201, R201 ;  /* 0x000000c900c97213 */ /* 0x000fe20000000000 */
[----:B------:R-:W-:Y:S01]  /*1b770*/  STL [R1+0xf0], R220 ;  /* 0x0000f0dc01007387 */ /* 0x000fe20000100800 */
[----:B------:R-:W-:Y:S02]  /*1b780*/  I2FP.F32.S32 R200, R200 ;  /* 0x000000c800c87245 */ /* 0x000fe40000201400 */
[----:B------:R-:W-:Y:S01]  /*1b790*/  I2FP.F32.S32 R204, R203 ;  /* 0x000000cb00cc7245 */ /* 0x000fe20000201400 */
[----:B------:R-:W-:Y:S01]  /*1b7a0*/  STL [R1+0xec], R219 ;  /* 0x0000ecdb01007387 */ /* 0x000fe20000100800 */
[----:B------:R-:W-:Y:S01]  /*1b7b0*/  I2FP.F32.S32 R203, R201 ;  /* 0x000000c900cb7245 */ /* 0x000fe20000201400 */
[----:B------:R-:W-:Y:S01]  /*1b7c0*/  FFMA.FTZ R9, R200, -UR19, R9 ;  /* 0x80000013c8097c23 */ /* 0x000fe20008010009 */
[----:B------:R-:W-:Y:S01]  /*1b7d0*/  I2FP.F32.S32 R201, R3 ;  /* 0x0000000300c97245 */ /* 0x000fe20000201400 */
[----:B------:R2:W-:Y:S01]  /*1b7e0*/  STL [R1+0xe8], R218 ;  /* 0x0000e8da01007387 */ /* 0x0005e20000100800 */
[----:B------:R-:W-:Y:S01]  /*1b7f0*/  ISETP.GE.AND P2, PT, R2, R233, PT ;  /* 0x000000e90200720c */ /* 0x000fe20003f46270 */
[----:B------:R-:W-:Y:S01]  /*1b800*/  FFMA.FTZ R6, R204, -UR19, R6 ;  /* 0x80000013cc067c23 */ /* 0x000fe20008010006 */
[----:B------:R-:W-:Y:S01]  /*1b810*/  I2FP.F32.S32 R3, R202 ;  /* 0x000000ca00037245 */ /* 0x000fe20000201400 */
[----:B------:R-:W-:Y:S01]  /*1b820*/  STL [R1+0xe4], R217 ;  /* 0x0000e4d901007387 */ /* 0x000fe20000100800 */
[C---:B------:R-:W-:Y:S01]  /*1b830*/  ISETP.GE.OR P6, PT, R2.reuse, R241, !P1 ;  /* 0x000000f10200720c */ /* 0x040fe20004fc6670 */
[----:B------:R-:W-:Y:S01]  /*1b840*/  FFMA.FTZ R7, R201, -UR19, R7 ;  /* 0x80000013c9077c23 */ /* 0x000fe20008010007 */
[----:B------:R-:W-:Y:S01]  /*1b850*/  IADD3 R200, R239, -R0, RZ ;  /* 0x80000000efc87210 */ /* 0x000fe20007ffe0ff */
[----:B------:R3:W-:Y:S01]  /*1b860*/  STL [R1+0xe0], R212 ;  /* 0x0000e0d401007387 */ /* 0x0007e20000100800 */
[C---:B------:R-:W-:Y:S01]  /*1b870*/  ISETP.GE.OR P5, PT, R2.reuse, R243, !P4 ;  /* 0x000000f30200720c */ /* 0x040fe200067a6670 */
[----:B------:R-:W-:Y:S01]  /*1b880*/  FFMA.FTZ R5, R203, -UR19, R5 ;  /* 0x80000013cb057c23 */ /* 0x000fe20008010005 */
[----:B------:R-:W-:Y:S01]  /*1b890*/  ISETP.GE.OR P2, PT, R2, R242, !P2 ;  /* 0x000000f20200720c */ /* 0x000fe20005746670 */
[----:B------:R-:W-:Y:S01]  /*1b8a0*/  IMAD.IADD R201, R239, 0x1, -R2 ;  /* 0x00000001efc97824 */ /* 0x000fe200078e0a02 */
[----:B------:R-:W-:Y:S01]  /*1b8b0*/  @P0 LOP3.LUT R231, R231, 0x2, RZ, 0xfc, !PT ;  /* 0x00000002e7e70812 */ /* 0x000fe200078efcff */
[C---:B------:R-:W-:Y:S01]  /*1b8c0*/  VIADD R2, R0.reuse, 0x9 ;  /* 0x0000000900027836 */ /* 0x040fe20000000000 */
[C---:B------:R-:W-:Y:S01]  /*1b8d0*/  ISETP.GE.AND P1, PT, R0.reuse, R235, PT ;  /* 0x000000eb0000720c */ /* 0x040fe20003f26270 */
[----:B------:R-:W-:Y:S01]  /*1b8e0*/  FFMA.FTZ R8, R3, -UR19, R8 ;  /* 0x8000001303087c23 */ /* 0x000fe20008010008 */
[----:B------:R-:W-:Y:S01]  /*1b8f0*/  ISETP.GE.AND P0, PT, R0, R233, PT ;  /* 0x000000e90000720c */ /* 0x000fe20003f06270 */
[----:B------:R-:W-:Y:S01]  /*1b900*/  IMAD.IADD R203, R236, 0x1, -R2 ;  /* 0x00000001eccb7824 */ /* 0x000fe200078e0a02 */
[----:B------:R-:W-:Y:S01]  /*1b910*/  IABS R200, R200 ;  /* 0x000000c800c87213 */ /* 0x000fe20000000000 */
[C---:B------:R-:W-:Y:S01]  /*1b920*/  VIADD R3, R0.reuse, 0x8 ;  /* 0x0000000800037836 */ /* 0x040fe20000000000 */
[C---:B------:R-:W-:Y:S02]  /*1b930*/  ISETP.GE.OR P1, PT, R0.reuse, R243, !P1 ;  /* 0x000000f30000720c */ /* 0x040fe40004f26670 */
[----:B------:R-:W-:Y:S01]  /*1b940*/  ISETP.GE.OR P0, PT, R0, R242, !P0 ;  /* 0x000000f20000720c */ /* 0x000fe20004706670 */
[--C-:B------:R-:W-:Y:S01]  /*1b950*/  IMAD.IADD R202, R236, 0x1, -R3.reuse ;  /* 0x00000001ecca7824 */ /* 0x100fe200078e0a03 */
[----:B------:R-:W-:Y:S02]  /*1b960*/  IABS R205, R201 ;  /* 0x000000c900cd7213 */ /* 0x000fe40000000000 */
[----:B------:R-:W-:Y:S02]  /*1b970*/  I2FP.F32.S32 R201, R200 ;  /* 0x000000c800c97245 */ /* 0x000fe40000201400 */
[----:B------:R-:W-:Y:S01]  /*1b980*/  FSEL R209, R4, -INF , !P1 ;  /* 0xff80000004d17808 */ /* 0x000fe20004800000 */
[----:B------:R-:W-:Y:S01]  /*1b990*/  IMAD.IADD R4, R238, 0x1, -R3 ;  /* 0x00000001ee047824 */ /* 0x000fe200078e0a03 */
[----:B------:R-:W-:Y:S01]  /*1b9a0*/  ISETP.GE.AND P1, PT, R0, R232, PT ;  /* 0x000000e80000720c */ /* 0x000fe20003f26270 */
[----:B------:R-:W-:Y:S01]  /*1b9b0*/  FFMA.FTZ R10, R201, -UR19, R10 ;  /* 0x80000013c90a7c23 */ /* 0x000fe2000801000a */
[----:B------:R-:W-:Y:S01]  /*1b9c0*/  FSEL R247, R6, -INF , !P0 ;  /* 0xff80000006f77808 */ /* 0x000fe20004000000 */
[C---:B------:R-:W-:Y:S01]  /*1b9d0*/  VIADD R6, R0.reuse, 0x10 ;  /* 0x0000001000067836 */ /* 0x040fe20000000000 */
[----:B------:R-:W-:Y:S02]  /*1b9e0*/  IABS R203, R203 ;  /* 0x000000cb00cb7213 */ /* 0x000fe40000000000 */
[C---:B------:R-:W-:Y:S02]  /*1b9f0*/  ISETP.GE.AND P0, PT, R0.reuse, R234, PT ;  /* 0x000000ea0000720c */ /* 0x040fe40003f06270 */
[C---:B------:R-:W-:Y:S02]  /*1ba00*/  ISETP.GE.OR P4, PT, R0.reuse, R241, !P1 ;  /* 0x000000f10000720c */ /* 0x040fe40004f86670 */
[----:B------:R-:W-:Y:S02]  /*1ba10*/  IABS R202, R202 ;  /* 0x000000ca00ca7213 */ /* 0x000fe40000000000 */
[----:B------:R-:W-:Y:S02]  /*1ba20*/  I2FP.F32.S32 R205, R205 ;  /* 0x000000cd00cd7245 */ /* 0x000fe40000201400 */
[----:B------:R-:W-:Y:S02]  /*1ba30*/  I2FP.F32.S32 R203, R203 ;  /* 0x000000cb00cb7245 */ /* 0x000fe40000201400 */
[----:B------:R-:W-:Y:S01]  /*1ba40*/  ISETP.GE.OR P1, PT, R0, R240, !P0 ;  /* 0x000000f00000720c */ /* 0x000fe20004726670 */
[----:B------:R-:W-:Y:S01]  /*1ba50*/  FFMA.FTZ R11, R205, -UR19, R11 ;  /* 0x80000013cd0b7c23 */ /* 0x000fe2000801000b */
[-C--:B------:R-:W-:Y:S01]  /*1ba60*/  ISETP.GE.AND P0, PT, R3, R232.reuse, PT ;  /* 0x000000e80300720c */ /* 0x080fe20003f06270 */
[----:B------:R-:W-:Y:S01]  /*1ba70*/  FFMA.FTZ R13, R203, -UR19, R13 ;  /* 0x80000013cb0d7c23 */ /* 0x000fe2000801000d */
[----:B-1----:R-:W-:Y:S01]  /*1ba80*/  FSEL R226, R7, -INF , !P2 ;  /* 0xff80000007e27808 */ /* 0x002fe20005000000 */
[----:B------:R-:W-:Y:S01]  /*1ba90*/  IMAD.IADD R7, R237, 0x1, -R3 ;  /* 0x00000001ed077824 */ /* 0x000fe200078e0a03 */
[----:B------:R-:W-:Y:S02]  /*1baa0*/  ISETP.GE.AND P2, PT, R2, R232, PT ;  /* 0x000000e80200720c */ /* 0x000fe40003f46270 */
[----:B------:R-:W-:Y:S01]  /*1bab0*/  I2FP.F32.S32 R204, R202 ;  /* 0x000000ca00cc7245 */ /* 0x000fe20000201400 */
[----:B------:R-:W-:Y:S01]  /*1bac0*/  IMAD.IADD R202, R239, 0x1, -R2 ;  /* 0x00000001efca7824 */ /* 0x000fe200078e0a02 */
[----:B------:R-:W-:Y:S02]  /*1bad0*/  FSEL R175, R10, -INF , !P1 ;  /* 0xff8000000aaf7808 */ /* 0x000fe40004800000 */
[----:B------:R-:W-:Y:S01]  /*1bae0*/  FSEL R210, R8, -INF , !P4 ;  /* 0xff80000008d27808 */ /* 0x000fe20006000000 */
[----:B------:R-:W-:Y:S01]  /*1baf0*/  FFMA.FTZ R12, R204, -UR19, R12 ;  /* 0x80000013cc0c7c23 */ /* 0x000fe2000801000c */
[-C--:B------:R-:W-:Y:S02]  /*1bb00*/  ISETP.GE.OR P1, PT, R3, R241.reuse, !P0 ;  /* 0x000000f10300720c */ /* 0x080fe40004726670 */
[----:B------:R-:W-:Y:S02]  /*1bb10*/  LOP3.LUT P4, RZ, R231, 0x2, RZ, 0xc0, !PT ;  /* 0x00000002e7ff7812 */ /* 0x000fe4000788c0ff */
[C---:B------:R-:W-:Y:S02]  /*1bb20*/  ISETP.GE.OR P0, PT, R2.reuse, R241, !P2 ;  /* 0x000000f10200720c */ /* 0x040fe40005706670 */
[----:B------:R-:W-:Y:S02]  /*1bb30*/  FSEL R248, R5, -INF , !P5 ;  /* 0xff80000005f87808 */ /* 0x000fe40006800000 */
[----:B------:R-:W-:Y:S02]  /*1bb40*/  FSEL R174, R11, -INF , !P4 ;  /* 0xff8000000bae7808 */ /* 0x000fe40006000000 */
[----:B--2---:R-:W-:Y:S02]  /*1bb50*/  FSEL R218, R13, -INF , !P0 ;  /* 0xff8000000dda7808 */ /* 0x004fe40004000000 */
[-C--:B------:R-:W-:Y:S02]  /*1bb60*/  ISETP.GE.AND P5, PT, R3, R234.reuse, PT ;  /* 0x000000ea0300720c */ /* 0x080fe40003fa6270 */
[----:B------:R-:W-:Y:S02]  /*1bb70*/  FSEL R249, R9, -INF , !P6 ;  /* 0xff80000009f97808 */ /* 0x000fe40007000000 */
[C---:B------:R-:W-:Y:S02]  /*1bb80*/  ISETP.GE.AND P2, PT, R2.reuse, R234, PT ;  /* 0x000000ea0200720c */ /* 0x040fe40003f46270 */
[C---:B------:R-:W-:Y:S02]  /*1bb90*/  ISETP.GE.AND P4, PT, R2.reuse, R235, PT ;  /* 0x000000eb0200720c */ /* 0x040fe40003f86270 */
[----:B------:R-:W-:Y:S02]  /*1bba0*/  ISETP.GE.AND P0, PT, R2, R233, PT ;  /* 0x000000e90200720c */ /* 0x000fe40003f06270 */
[C---:B------:R-:W-:Y:S02]  /*1bbb0*/  ISETP.GE.AND P3, PT, R3.reuse, R235, PT ;  /* 0x000000eb0300720c */ /* 0x040fe40003f66270 */
[----:B------:R-:W-:Y:S02]  /*1bbc0*/  ISETP.GE.AND P6, PT, R3, R233, PT ;  /* 0x000000e90300720c */ /* 0x000fe40003fc6270 */
[----:B------:R-:W-:Y:S02]  /*1bbd0*/  FSEL R223, R12, -INF , !P1 ;  /* 0xff8000000cdf7808 */ /* 0x000fe40004800000 */
[----:B------:R-:W-:Y:S02]  /*1bbe0*/  IADD3 R200, R239, -R3, RZ ;  /* 0x80000003efc87210 */ /* 0x000fe40007ffe0ff */
[----:B------:R-:W-:Y:S02]  /*1bbf0*/  ISETP.GE.OR P1, PT, R3, R240, !P5 ;  /* 0x000000f00300720c */ /* 0x000fe40006f26670 */
[----:B------:R-:W-:Y:S02]  /*1bc00*/  IADD3 R5, R237, -R2, RZ ;  /* 0x80000002ed057210 */ /* 0x000fe40007ffe0ff */
[C---:B------:R-:W-:Y:S02]  /*1bc10*/  ISETP.GE.OR P2, PT, R2.reuse, R240, !P2 ;  /* 0x000000f00200720c */ /* 0x040fe40005746670 */
[C---:B------:R-:W-:Y:S02]  /*1bc20*/  ISETP.GE.OR P4, PT, R2.reuse, R243, !P4 ;  /* 0x000000f30200720c */ /* 0x040fe40006786670 */
[-C--:B------:R-:W-:Y:S01]  /*1bc30*/  ISETP.GE.OR P0, PT, R2, R242.reuse, !P0 ;  /* 0x000000f20200720c */ /* 0x080fe20004706670 */
[----:B------:R-:W-:Y:S01]  /*1bc40*/  IMAD.IADD R2, R238, 0x1, -R2 ;  /* 0x00000001ee027824 */ /* 0x000fe200078e0a02 */
[----:B------:R-:W-:Y:S02]  /*1bc50*/  IABS R9, R7 ;  /* 0x0000000700097213 */ /* 0x000fe40000000000 */
[C---:B------:R-:W-:Y:S02]  /*1bc60*/  ISETP.GE.OR P3, PT, R3.reuse, R243, !P3 ;  /* 0x000000f30300720c */ /* 0x040fe40005f66670 */
[----:B------:R-:W-:Y:S01]  /*1bc70*/  ISETP.GE.OR P5, PT, R3, R242, !P6 ;  /* 0x000000f20300720c */ /* 0x000fe200077a6670 */
[----:B------:R-:W-:Y:S01]  /*1bc80*/  IMAD.IADD R3, R237, 0x1, -R6 ;  /* 0x00000001ed037824 */ /* 0x000fe200078e0a06 */
[----:B------:R-:W-:Y:S01]  /*1bc90*/  IABS R10, R4 ;  /* 0x00000004000a7213 */ /* 0x000fe20000000000 */
[----:B------:R-:W-:Y:S01]  /*1bca0*/  IMAD.MOV.U32 R4, RZ, RZ, R9 ;  /* 0x000000ffff047224 */ /* 0x000fe200078e0009 */
[----:B------:R-:W-:Y:S02]  /*1bcb0*/  IABS R200, R200 ;  /* 0x000000c800c87213 */ /* 0x000fe40000000000 */
[----:B------:R-:W-:Y:S02]  /*1bcc0*/  IABS R8, R2 ;  /* 0x0000000200087213 */ /* 0x000fe40000000000 */
[----:B------:R-:W-:Y:S01]  /*1bcd0*/  IABS R7, R5 ;  /* 0x0000000500077213 */ /* 0x000fe20000000000 */
[----:B------:R-:W-:Y:S01]  /*1bce0*/  IMAD.MOV.U32 R5, RZ, RZ, R10 ;  /* 0x000000ffff057224 */ /* 0x000fe200078e000a */
[----:B------:R-:W-:Y:S01]  /*1bcf0*/  IABS R2, R3 ;  /* 0x0000000300027213 */ /* 0x000fe20000000000 */
[----:B------:R-:W-:Y:S01]  /*1bd00*/  IMAD.MOV.U32 R201, RZ, RZ, R200 ;  /* 0x000000ffffc97224 */ /* 0x000fe200078e00c8 */
[----:B------:R-:W-:Y:S02]  /*1bd10*/  IABS R200, R202 ;  /* 0x000000ca00c87213 */ /* 0x000fe40000000000 */
[----:B------:R-:W-:Y:S02]  /*1bd20*/  I2FP.F32.S32 R3, R4 ;  /* 0x0000000400037245 */ /* 0x000fe40000201400 */
[----:B------:R-:W-:Y:S02]  /*1bd30*/  I2FP.F32.S32 R2, R2 ;  /* 0x0000000200027245 */ /* 0x000fe40000201400 */
[----:B------:R-:W-:Y:S01]  /*1bd40*/  I2FP.F32.S32 R4, R5 ;  /* 0x0000000500047245 */ /* 0x000fe20000201400 */
[----:B------:R-:W-:Y:S01]  /*1bd50*/  FFMA.FTZ R16, R3, -UR19, R16 ;  /* 0x8000001303107c23 */ /* 0x000fe20008010010 */
[----:B------:R-:W-:Y:S01]  /*1bd60*/  I2FP.F32.S32 R200, R200 ;  /* 0x000000c800c87245 */ /* 0x000fe20000201400 */
[----:B------:R-:W-:Y:S01]  /*1bd70*/  FFMA.FTZ R20, R2, -UR19, R20 ;  /* 0x8000001302147c23 */ /* 0x000fe20008010014 */
[----:B------:R-:W-:Y:S01]  /*1bd80*/  I2FP.F32.S32 R5, R7 ;  /* 0x0000000700057245 */ /* 0x000fe20000201400 */
[----:B------:R-:W-:Y:S01]  /*1bd90*/  FFMA.FTZ R18, R4, -UR19, R18 ;  /* 0x8000001304127c23 */ /* 0x000fe20008010012 */
[----:B------:R-:W-:Y:S01]  /*1bda0*/  I2FP.F32.S32 R201, R201 ;  /* 0x000000c900c97245 */ /* 0x000fe20000201400 */
[----:B------:R-:W-:Y:S01]  /*1bdb0*/  FFMA.FTZ R15, R200, -UR19, R15 ;  /* 0x80000013c80f7c23 */ /* 0x000fe2000801000f */
[----:B------:R-:W-:Y:S01]  /*1bdc0*/  IADD3 R2, R238, -R6, RZ ;  /* 0x80000006ee027210 */ /* 0x000fe20007ffe0ff */
[----:B------:R-:W-:Y:S01]  /*1bdd0*/  FFMA.FTZ R17, R5, -UR19, R17 ;  /* 0x8000001305117c23 */ /* 0x000fe20008010011 */
[----:B------:R-:W-:Y:S01]  /*1bde0*/  I2FP.F32.S32 R3, R8 ;  /* 0x0000000800037245 */ /* 0x000fe20000201400 */
[----:B------:R-:W-:Y:S01]  /*1bdf0*/  IMAD.IADD R8, R236, 0x1, -R6 ;  /* 0x00000001ec087824 */ /* 0x000fe200078e0a06 */
[----:B------:R-:W-:Y:S01]  /*1be00*/  FSEL R200, R16, -INF , !P3 ;  /* 0xff80000010c87808 */ /* 0x000fe20005800000 */
[----:B------:R-:W-:Y:S01]  /*1be10*/  FFMA.FTZ R14, R201, -UR19, R14 ;  /* 0x80000013c90e7c23 */ /* 0x000fe2000801000e */
[----:B------:R-:W-:Y:S01]  /*1be20*/  IABS R9, R2 ;  /* 0x0000000200097213 */ /* 0x000fe20000000000 */
[----:B------:R-:W-:Y:S01]  /*1be30*/  VIADD R4, R0, 0x11 ;  /* 0x0000001100047836 */ /* 0x000fe20000000000 */
[----:B------:R-:W-:Y:S01]  /*1be40*/  ISETP.GE.AND P3, PT, R6, R232, PT ;  /* 0x000000e80600720c */ /* 0x000fe20003f66270 */
[----:B------:R-:W-:Y:S01]  /*1be50*/  FFMA.FTZ R19, R3, -UR19, R19 ;  /* 0x8000001303137c23 */ /* 0x000fe20008010013 */
[----:B------:R-:W-:Y:S01]  /*1be60*/  LOP3.LUT R231, R231, 0xfffffffd, RZ, 0xc0, !PT ;  /* 0xfffffffde7e77812 */ /* 0x000fe200078ec0ff */
[--C-:B------:R-:W-:Y:S01]  /*1be70*/  IMAD.IADD R3, R237, 0x1, -R4.reuse ;  /* 0x00000001ed037824 */ /* 0x100fe200078e0a04 */
[----:B------:R-:W-:Y:S01]  /*1be80*/  IABS R2, R8 ;  /* 0x0000000800027213 */ /* 0x000fe20000000000 */
[--C-:B------:R-:W-:Y:S01]  /*1be90*/  IMAD.IADD R10, R236, 0x1, -R4.reuse ;  /* 0x00000001ec0a7824 */ /* 0x100fe200078e0a04 */
[----:B------:R-:W-:Y:S01]  /*1bea0*/  FSEL R201, R17, -INF , !P4 ;  /* 0xff80000011c97808 */ /* 0x000fe20006000000 */
[----:B------:R-:W-:Y:S01]  /*1beb0*/  IMAD.IADD R5, R238, 0x1, -R4 ;  /* 0x00000001ee057824 */ /* 0x000fe200078e0a04 */
[----:B------:R-:W-:Y:S02]  /*1bec0*/  I2FP.F32.S32 R8, R9 ;  /* 0x0000000900087245 */ /* 0x000fe40000201400 */
[----:B------:R-:W-:Y:S02]  /*1bed0*/  ISETP.GE.OR P4, PT, R6, R241, !P3 ;  /* 0x000000f10600720c */ /* 0x000fe40005f86670 */
[----:B------:R-:W-:Y:S01]  /*1bee0*/  @P0 LOP3.LUT R231, R231, 0x2, RZ, 0xfc, !PT ;  /* 0x00000002e7e70812 */ /* 0x000fe200078efcff */
[----:B------:R-:W-:Y:S01]  /*1bef0*/  FFMA.FTZ R22, R8, -UR19, R22 ;  /* 0x8000001308167c23 */ /* 0x000fe20008010016 */
[----:B------:R-:W-:Y:S02]  /*1bf00*/  FSEL R246, R14, -INF , !P1 ;  /* 0xff8000000ef67808 */ /* 0x000fe40004800000 */
[C---:B------:R-:W-:Y:S02]  /*1bf10*/  ISETP.GE.AND P1, PT, R6.reuse, R235, PT ;  /* 0x000000eb0600720c */ /* 0x040fe40003f26270 */
[C---:B------:R-:W-:Y:S02]  /*1bf20*/  ISETP.GE.AND P0, PT, R6.reuse, R233, PT ;  /* 0x000000e90600720c */ /* 0x040fe40003f06270 */
[----:B------:R-:W-:Y:S02]  /*1bf30*/  FSEL R245, R15, -INF , !P2 ;  /* 0xff8000000ff57808 */ /* 0x000fe40005000000 */
[----:B------:R-:W-:Y:S02]  /*1bf40*/  IABS R7, R3 ;  /* 0x0000000300077213 */ /* 0x000fe40000000000 */
[----:B------:R-:W-:Y:S02]  /*1bf50*/  LOP3.LUT P2, RZ, R231, 0x2, RZ, 0xc0, !PT ;  /* 0x00000002e7ff7812 */ /* 0x000fe4000784c0ff */
[----:B------:R-:W-:Y:S02]  /*1bf60*/  IABS R3, R10 ;  /* 0x0000000a00037213 */ /* 0x000fe40000000000 */
[C---:B------:R-:W-:Y:S02]  /*1bf70*/  ISETP.GE.OR P1, PT, R6.reuse, R243, !P1 ;  /* 0x000000f30600720c */ /* 0x040fe40004f26670 */
[----:B------:R-:W-:Y:S02]  /*1bf80*/  ISETP.GE.OR P0, PT, R6, R242, !P0 ;  /* 0x000000f20600720c */ /* 0x000fe40004706670 */
[----:B------:R-:W-:Y:S02]  /*1bf90*/  IABS R5, R5 ;  /* 0x0000000500057213 */ /* 0x000fe40000000000 */
[----:B------:R-:W-:Y:S02]  /*1bfa0*/  FSEL R202, R19, -INF , !P2 ;  /* 0xff80000013ca7808 */ /* 0x000fe40005000000 */
[----:B------:R-:W-:Y:S02]  /*1bfb0*/  LOP3.LUT R231, R231, 0xfffffffe, RZ, 0xc0, !PT ;  /* 0xfffffffee7e77812 */ /* 0x000fe400078ec0ff */
[----:B------:R-:W-:Y:S02]  /*1bfc0*/  I2FP.F32.S32 R2, R2 ;  /* 0x0000000200027245 */ /* 0x000fe40000201400 */
[----:B------:R-:W-:Y:S02]  /*1bfd0*/  I2FP.F32.S32 R3, R3 ;  /* 0x0000000300037245 */ /* 0x000fe40000201400 */
[----:B------:R-:W-:Y:S01]  /*1bfe0*/  FSEL R205, R18, -INF , !P5 ;  /* 0xff80000012cd7808 */ /* 0x000fe20006800000 */
[----:B------:R-:W-:Y:S01]  /*1bff0*/  FFMA.FTZ R24, R2, -UR19, R24 ;  /* 0x8000001302187c23 */ /* 0x000fe20008010018 */
[----:B------:R-:W-:Y:S01]  /*1c000*/  ISETP.GE.AND P6, PT, R6, R234, PT ;  /* 0x000000ea0600720c */ /* 0x000fe20003fc6270 */
[----:B------:R-:W-:Y:S01]  /*1c010*/  FFMA.FTZ R25, R3, -UR19, R25 ;  /* 0x8000001303197c23 */ /* 0x000fe20008010019 */
[----:B------:R-:W-:Y:S01]  /*1c020*/  ISETP.GE.AND P2, PT, R4, R233, PT ;  /* 0x000000e90400720c */ /* 0x000fe20003f46270 */
[----:B------:R-:W-:Y:S01]  /*1c030*/  VIADD R3, R0, 0x18 ;  /* 0x0000001800037836 */ /* 0x000fe20000000000 */
[----:B------:R-:W-:Y:S02]  /*1c040*/  FSEL R208, R20, -INF , !P1 ;  /* 0xff80000014d07808 */ /* 0x000fe40004800000 */
[----:B------:R-:W-:Y:S01]  /*1c050*/  FSEL R211, R22, -INF , !P0 ;  /* 0xff80000016d37808 */ /* 0x000fe20004000000 */
[----:B------:R-:W-:Y:S01]  /*1c060*/  IMAD.IADD R8, R239, 0x1, -R3 ;  /* 0x00000001ef087824 */ /* 0x000fe200078e0a03 */
[C---:B------:R-:W-:Y:S02]  /*1c070*/  ISETP.GE.AND P5, PT, R4.reuse, R235, PT ;  /* 0x000000eb0400720c */ /* 0x040fe40003fa6270 */
[C---:B------:R-:W-:Y:S02]  /*1c080*/  ISETP.GE.AND P1, PT, R4.reuse, R232, PT ;  /* 0x000000e80400720c */ /* 0x040fe40003f26270 */
[----:B------:R-:W-:Y:S02]  /*1c090*/  ISETP.GE.AND P0, PT, R4, R234, PT ;  /* 0x000000ea0400720c */ /* 0x000fe40003f06270 */
[----:B------:R-:W-:Y:S02]  /*1c0a0*/  I2FP.F32.S32 R5, R5 ;  /* 0x0000000500057245 */ /* 0x000fe40000201400 */
[----:B------:R-:W-:Y:S02]  /*1c0b0*/  @P4 LOP3.LUT R231, R231, 0x1, RZ, 0xfc, !PT ;  /* 0x00000001e7e74812 */ /* 0x000fe400078efcff */
[----:B------:R-:W-:Y:S01]  /*1c0c0*/  ISETP.GE.OR P3, PT, R6, R240, !P6 ;  /* 0x000000f00600720c */ /* 0x000fe20007766670 */
[----:B------:R-:W-:Y:S01]  /*1c0d0*/  FFMA.FTZ R23, R5, -UR19, R23 ;  /* 0x8000001305177c23 */ /* 0x000fe20008010017 */
[----:B------:R-:W-:Y:S01]  /*1c0e0*/  ISETP.GE.OR P4, PT, R4, R242, !P2 ;  /* 0x000000f20400720c */ /* 0x000fe20005786670 */
[----:B------:R-:W-:Y:S01]  /*1c0f0*/  IMAD.IADD R5, R239, 0x1, -R6 ;  /* 0x00000001ef057824 */ /* 0x000fe200078e0a06 */
[----:B------:R-:W-:Y:S01]  /*1c100*/  I2FP.F32.S32 R7, R7 ;  /* 0x0000000700077245 */ /* 0x000fe20000201400 */
[----:B------:R-:W-:Y:S01]  /*1c110*/  IMAD.IADD R6, R236, 0x1, -R3 ;  /* 0x00000001ec067824 */ /* 0x000fe200078e0a03 */
[C---:B------:R-:W-:Y:S02]  /*1c120*/  ISETP.GE.OR P5, PT, R4.reuse, R243, !P5 ;  /* 0x000000f30400720c */ /* 0x040fe40006fa6670 */
[C---:B------:R-:W-:Y:S01]  /*1c130*/  ISETP.GE.OR P2, PT, R4.reuse, R241, !P1 ;  /* 0x000000f10400720c */ /* 0x040fe20004f46670 */
[----:B------:R-:W-:Y:S01]  /*1c140*/  FFMA.FTZ R21, R7, -UR19, R21 ;  /* 0x8000001307157c23 */ /* 0x000fe20008010015 */
[----:B------:R-:W-:Y:S01]  /*1c150*/  ISETP.GE.OR P6, PT, R4, R240, !P0 ;  /* 0x000000f00400720c */ /* 0x000fe200047c6670 */
[----:B------:R-:W-:Y:S01]  /*1c160*/  IMAD.IADD R4, R239, 0x1, -R4 ;  /* 0x00000001ef047824 */ /* 0x000fe200078e0a04 */
[----:B------:R-:W-:Y:S02]  /*1c170*/  IADD3 R2, R0, 0x19, RZ ;  /* 0x0000001900027810 */ /* 0x000fe40007ffe0ff */
[----:B------:R-:W-:Y:S02]  /*1c180*/  IABS R10, R5 ;  /* 0x00000005000a7213 */ /* 0x000fe40000000000 */
[----:B------:R-:W-:Y:S01]  /*1c190*/  IABS R9, R4 ;  /* 0x0000000400097213 */ /* 0x000fe20000000000 */
[----:B------:R-:W-:Y:S01]  /*1c1a0*/  IMAD.IADD R7, R236, 0x1, -R2 ;  /* 0x00000001ec077824 */ /* 0x000fe200078e0a02 */
[----:B------:R-:W-:Y:S02]  /*1c1b0*/  IABS R5, R8 ;  /* 0x0000000800057213 */ /* 0x000fe40000000000 */
[----:B------:R-:W-:Y:S01]  /*1c1c0*/  IABS R6, R6 ;  /* 0x0000000600067213 */ /* 0x000fe20000000000 */
[----:B------:R-:W-:Y:S01]  /*1c1d0*/  IMAD.MOV.U32 R8, RZ, RZ, R9 ;  /* 0x000000ffff087224 */ /* 0x000fe200078e0009 */
[----:B------:R-:W-:Y:S02]  /*1c1e0*/  IABS R4, R7 ;  /* 0x0000000700047213 */ /* 0x000fe40000000000 */
[----:B------:R-:W-:Y:S02]  /*1c1f0*/  MOV R7, R10 ;  /* 0x0000000a00077202 */ /* 0x000fe40000000f00 */
[----:B------:R-:W-:Y:S02]  /*1c200*/  I2FP.F32.S32 R8, R8 ;  /* 0x0000000800087245 */ /* 0x000fe40000201400 */
[----:B------:R-:W-:Y:S02]  /*1c210*/  I2FP.F32.S32 R7, R7 ;  /* 0x0000000700077245 */ /* 0x000fe40000201400 */
[----:B------:R-:W-:Y:S01]  /*1c220*/  I2FP.F32.S32 R6, R6 ;  /* 0x0000000600067245 */ /* 0x000fe20000201400 */
[----:B------:R-:W-:Y:S01]  /*1c230*/  FFMA.FTZ R27, R8, -UR19, R27 ;  /* 0x80000013081b7c23 */ /* 0x000fe2000801001b */
[----:B------:R-:W-:Y:S01]  /*1c240*/  I2FP.F32.S32 R4, R4 ;  /* 0x0000000400047245 */ /* 0x000fe20000201400 */
[----:B------:R-:W-:Y:S01]  /*1c250*/  FFMA.FTZ R26, R7, -UR19, R26 ;  /* 0x80000013071a7c23 */ /* 0x000fe2000801001a */
[----:B------:R-:W-:Y:S01]  /*1c260*/  FSEL R22, R21, -INF , !P5 ;  /* 0xff80000015167808 */ /* 0x000fe20006800000 */
[----:B------:R-:W-:Y:S01]  /*1c270*/  FFMA.FTZ R28, R6, -UR19, R28 ;  /* 0x80000013061c7c23 */ /* 0x000fe2000801001c */
[----:B------:R-:W-:Y:S01]  /*1c280*/  LOP3.LUT P5, RZ, R231, 0x1, RZ, 0xc0, !PT ;  /* 0x00000001e7ff7812 */ /* 0x000fe200078ac0ff */
[----:B------:R-:W-:Y:S01]  /*1c290*/  FFMA.FTZ R29, R4, -UR19, R29 ;  /* 0x80000013041d7c23 */ /* 0x000fe2000801001d */
[-C--:B------:R-:W-:Y:S01]  /*1c2a0*/  ISETP.GE.AND P1, PT, R3, R232.reuse, PT ;  /* 0x000000e80300720c */ /* 0x080fe20003f26270 */
[--C-:B------:R-:W-:Y:S01]  /*1c2b0*/  IMAD.IADD R6, R237, 0x1, -R3.reuse ;  /* 0x00000001ed067824 */ /* 0x100fe200078e0a03 */
[----:B------:R-:W-:Y:S01]  /*1c2c0*/  ISETP.GE.AND P0, PT, R2, R232, PT ;  /* 0x000000e80200720c */ /* 0x000fe20003f06270 */
[----:B------:R-:W-:Y:S01]  /*1c2d0*/  IMAD.IADD R4, R238, 0x1, -R3 ;  /* 0x00000001ee047824 */ /* 0x000fe200078e0a03 */
[----:B------:R-:W-:Y:S02]  /*1c2e0*/  FSEL R171, R24, -INF , !P5 ;  /* 0xff80000018ab7808 */ /* 0x000fe40006800000 */
[CC--:B------:R-:W-:Y:S02]  /*1c2f0*/  ISETP.GE.OR P1, PT, R3.reuse, R241.reuse, !P1 ;  /* 0x000000f10300720c */ /* 0x0c0fe40004f26670 */
[----:B------:R-:W-:Y:S02]  /*1c300*/  ISETP.GE.OR P0, PT, R2, R241, !P0 ;  /* 0x000000f10200720c */ /* 0x000fe40004706670 */
[-C--:B------:R-:W-:Y:S02]  /*1c310*/  ISETP.GE.AND P5, PT, R3, R234.reuse, PT ;  /* 0x000000ea0300720c */ /* 0x080fe40003fa6270 */
[----:B------:R-:W-:Y:S01]  /*1c320*/  FSEL R206, R26, -INF , !P3 ;  /* 0xff8000001ace7808 */ /* 0x000fe20005800000 */
[----:B------:R-:W-:Y:S01]  /*1c330*/  IMAD.MOV.U32 R26, RZ, RZ, R171 ;  /* 0x000000ffff1a7224 */ /* 0x000fe200078e00ab */
[----:B------:R-:W-:Y:S02]  /*1c340*/  FSEL R14, R27, -INF , !P6 ;  /* 0xff8000001b0e7808 */ /* 0x000fe40007000000 */
[----:B------:R-:W-:Y:S02]  /*1c350*/  I2FP.F32.S32 R5, R5 ;  /* 0x0000000500057245 */ /* 0x000fe40000201400 */
[C---:B------:R-:W-:Y:S02]  /*1c360*/  ISETP.GE.AND P3, PT, R3.reuse, R233, PT ;  /* 0x000000e90300720c */ /* 0x040fe40003f66270 */
[-C--:B------:R-:W-:Y:S01]  /*1c370*/  ISETP.GE.AND P6, PT, R3, R235.reuse, PT ;  /* 0x000000eb0300720c */ /* 0x080fe20003fc6270 */
[----:B------:R-:W-:Y:S01]  /*1c380*/  FFMA.FTZ R30, R5, -UR19, R30 ;  /* 0x80000013051e7c23 */ /* 0x000fe2000801001e */
[----:B------:R-:W-:Y:S02]  /*1c390*/  FSEL R23, R23, -INF , !P4 ;  /* 0xff80000017177808 */ /* 0x000fe40006000000 */
[----:B------:R-:W-:Y:S02]  /*1c3a0*/  FSEL R170, R25, -INF , !P2 ;  /* 0xff80000019aa7808 */ /* 0x000fe40005000000 */
[----:B------:R-:W-:Y:S02]  /*1c3b0*/  FSEL R13, R28, -INF , !P1 ;  /* 0xff8000001c0d7808 */ /* 0x000fe40004800000 */
[----:B------:R-:W-:Y:S02]  /*1c3c0*/  FSEL R16, R29, -INF , !P0 ;  /* 0xff8000001d107808 */ /* 0x000fe40004000000 */
[C---:B------:R-:W-:Y:S02]  /*1c3d0*/  ISETP.GE.AND P2, PT, R2.reuse, R234, PT ;  /* 0x000000ea0200720c */ /* 0x040fe40003f46270 */
[C---:B------:R-:W-:Y:S02]  /*1c3e0*/  ISETP.GE.AND P4, PT, R2.reuse, R235, PT ;  /* 0x000000eb0200720c */ /* 0x040fe40003f86270 */
[C---:B------:R-:W-:Y:S02]  /*1c3f0*/  ISETP.GE.AND P0, PT, R2.reuse, R233, PT ;  /* 0x000000e90200720c */ /* 0x040fe40003f06270 */
[C---:B------:R-:W-:Y:S02]  /*1c400*/  ISETP.GE.OR P1, PT, R3.reuse, R240, !P5 ;  /* 0x000000f00300720c */ /* 0x040fe40006f26670 */
[CC--:B------:R-:W-:Y:S02]  /*1c410*/  ISETP.GE.OR P6, PT, R3.reuse, R243.reuse, !P6 ;  /* 0x000000f30300720c */ /* 0x0c0fe400077c6670 */
[----:B------:R-:W-:Y:S01]  /*1c420*/  ISETP.GE.OR P5, PT, R3, R242, !P3 ;  /* 0x000000f20300720c */ /* 0x000fe20005fa6670 */
[--C-:B------:R-:W-:Y:S01]  /*1c430*/  IMAD.IADD R3, R239, 0x1, -R2.reuse ;  /* 0x00000001ef037824 */ /* 0x100fe200078e0a02 */
[----:B------:R-:W-:Y:S02]  /*1c440*/  IABS R9, R6 ;  /* 0x0000000600097213 */ /* 0x000fe40000000000 */
[----:B------:R-:W-:Y:S02]  /*1c450*/  IADD3 R5, R237, -R2, RZ ;  /* 0x80000002ed057210 */ /* 0x000fe40007ffe0ff */
[----:B------:R-:W-:Y:S01]  /*1c460*/  IABS R8, R4 ;  /* 0x0000000400087213 */ /* 0x000fe20000000000 */
[----:B------:R-:W-:Y:S01]  /*1c470*/  IMAD.MOV.U32 R4, RZ, RZ, R9 ;  /* 0x000000ffff047224 */ /* 0x000fe200078e0009 */
[C---:B------:R-:W-:Y:S02]  /*1c480*/  ISETP.GE.OR P2, PT, R2.reuse, R240, !P2 ;  /* 0x000000f00200720c */ /* 0x040fe40005746670 */
[C---:B------:R-:W-:Y:S02]  /*1c490*/  ISETP.GE.OR P4, PT, R2.reuse, R243, !P4 ;  /* 0x000000f30200720c */ /* 0x040fe40006786670 */
[----:B------:R-:W-:Y:S01]  /*1c4a0*/  ISETP.GE.OR P0, PT, R2, R242, !P0 ;  /* 0x000000f20200720c */ /* 0x000fe20004706670 */
[----:B------:R-:W-:Y:S01]  /*1c4b0*/  IMAD.IADD R2, R238, 0x1, -R2 ;  /* 0x00000001ee027824 */ /* 0x000fe200078e0a02 */
[----:B------:R-:W-:Y:S02]  /*1c4c0*/  IABS R3, R3 ;  /* 0x0000000300037213 */ /* 0x000fe40000000000 */
        /* <DEDUP_REMOVED lines=11> */
[----:B------:R-:W-:Y:S01]  /*1c580*/  FSEL R15, R30, -INF , !P1 ;  /* 0xff8000001e0f7808 */ /* 0x000fe20004800000 */
[----:B------:R-:W-:Y:S01]  /*1c590*/  VIADD R4, R0, 0x20 ;  /* 0x0000002000047836 */ /* 0x000fe20000000000 */
[----:B------:R-:W-:Y:S01]  /*1c5a0*/  FSEL R32, R32, -INF , !P6 ;  /* 0xff80000020207808 */ /* 0x000fe20007000000 */
[----:B------:R-:W-:Y:S01]  /*1c5b0*/  FFMA.FTZ R33, R5, -UR19, R33 ;  /* 0x8000001305217c23 */ /* 0x000fe20008010021 */
[----:B------:R-:W-:Y:S01]  /*1c5c0*/  LOP3.LUT R231, R231, 0xfffffffd, RZ, 0xc0, !PT ;  /* 0xfffffffde7e77812 */ /* 0x000fe200078ec0ff */
[----:B------:R-:W-:Y:S01]  /*1c5d0*/  IMAD.IADD R10, R236, 0x1, -R4 ;  /* 0x00000001ec0a7824 */ /* 0x000fe200078e0a04 */
[C---:B------:R-:W-:Y:S01]  /*1c5e0*/  IADD3 R5, R237.reuse, -R4, RZ ;  /* 0x80000004ed057210 */ /* 0x040fe20007ffe0ff */
[----:B------:R-:W-:Y:S01]  /*1c5f0*/  IMAD.MOV.U32 R30, RZ, RZ, R170 ;  /* 0x000000ffff1e7224 */ /* 0x000fe200078e00aa */
[----:B------:R-:W-:Y:S01]  /*1c600*/  ISETP.GE.AND P1, PT, R4, R235, PT ;  /* 0x000000eb0400720c */ /* 0x000fe20003f26270 */
[----:B------:R-:W-:Y:S01]  /*1c610*/  VIADD R3, R0, 0x21 ;  /* 0x0000002100037836 */ /* 0x000fe20000000000 */
[----:B------:R-:W-:Y:S01]  /*1c620*/  IABS R9, R5 ;  /* 0x0000000500097213 */ /* 0x000fe20000000000 */
[----:B------:R-:W-:Y:S01]  /*1c630*/  FFMA.FTZ R35, R2, -UR19, R35 ;  /* 0x8000001302237c23 */ /* 0x000fe20008010023 */
[----:B------:R-:W-:Y:S01]  /*1c640*/  ISETP.GE.OR P1, PT, R4, R243, !P1 ;  /* 0x000000f30400720c */ /* 0x000fe20004f26670 */
[--C-:B------:R-:W-:Y:S01]  /*1c650*/  IMAD.IADD R7, R237, 0x1, -R3.reuse ;  /* 0x00000001ed077824 */ /* 0x100fe200078e0a03 */
[----:B------:R-:W-:Y:S01]  /*1c660*/  I2FP.F32.S32 R9, R9 ;  /* 0x0000000900097245 */ /* 0x000fe20000201400 */
[----:B------:R-:W-:Y:S01]  /*1c670*/  IMAD.IADD R2, R238, 0x1, -R4 ;  /* 0x00000001ee027824 */ /* 0x000fe200078e0a04 */
[----:B------:R-:W-:Y:S01]  /*1c680*/  ISETP.GE.AND P6, PT, R4, R234, PT ;  /* 0x000000ea0400720c */ /* 0x000fe20003fc6270 */
[--C-:B------:R-:W-:Y:S01]  /*1c690*/  IMAD.IADD R8, R238, 0x1, -R3.reuse ;  /* 0x00000001ee087824 */ /* 0x100fe200078e0a03 */
[----:B------:R-:W-:Y:S01]  /*1c6a0*/  @P0 LOP3.LUT R231, R231, 0x2, RZ, 0xfc, !PT ;  /* 0x00000002e7e70812 */ /* 0x000fe200078efcff */
[----:B------:R-:W-:Y:S01]  /*1c6b0*/  FFMA.FTZ R36, R9, -UR19, R36 ;  /* 0x8000001309247c23 */ /* 0x000fe20008010024 */
[----:B------:R-:W-:Y:S02]  /*1c6c0*/  IABS R6, R2 ;  /* 0x0000000200067213 */ /* 0x000fe40000000000 */
[----:B------:R-:W-:Y:S01]  /*1c6d0*/  IABS R2, R8 ;  /* 0x0000000800027213 */ /* 0x000fe20000000000 */
[----:B------:R-:W-:Y:S01]  /*1c6e0*/  IMAD.IADD R8, R236, 0x1, -R3 ;  /* 0x00000001ec087824 */ /* 0x000fe200078e0a03 */
[----:B------:R-:W-:Y:S02]  /*1c6f0*/  I2FP.F32.S32 R6, R6 ;  /* 0x0000000600067245 */ /* 0x000fe40000201400 */
[----:B------:R-:W-:Y:S02]  /*1c700*/  FSEL R36, R36, -INF , !P1 ;  /* 0xff80000024247808 */ /* 0x000fe40004800000 */
[----:B------:R-:W-:Y:S01]  /*1c710*/  ISETP.GE.OR P1, PT, R4, R240, !P6 ;  /* 0x000000f00400720c */ /* 0x000fe20007726670 */
[----:B------:R-:W-:Y:S01]  /*1c720*/  FFMA.FTZ R38, R6, -UR19, R38 ;  /* 0x8000001306267c23 */ /* 0x000fe20008010026 */
[----:B------:R-:W-:Y:S01]  /*1c730*/  ISETP.GE.AND P0, PT, R4, R233, PT ;  /* 0x000000e90400720c */ /* 0x000fe20003f06270 */
[----:B------:R-:W-:Y:S01]  /*1c740*/  IMAD.IADD R6, R239, 0x1, -R4 ;  /* 0x00000001ef067824 */ /* 0x000fe200078e0a04 */
[----:B------:R-:W-:Y:S02]  /*1c750*/  IABS R5, R10 ;  /* 0x0000000a00057213 */ /* 0x000fe40000000000 */
[----:B------:R-:W-:Y:S02]  /*1c760*/  I2FP.F32.S32 R2, R2 ;  /* 0x0000000200027245 */ /* 0x000fe40000201400 */
[----:B------:R-:W-:Y:S02]  /*1c770*/  FSEL R28, R31, -INF , !P2 ;  /* 0xff8000001f1c7808 */ /* 0x000fe40005000000 */
[----:B------:R-:W-:Y:S01]  /*1c780*/  LOP3.LUT P2, RZ, R231, 0x2, RZ, 0xc0, !PT ;  /* 0x00000002e7ff7812 */ /* 0x000fe2000784c0ff */
[----:B------:R-:W-:Y:S01]  /*1c790*/  FFMA.FTZ R39, R2, -UR19, R39 ;  /* 0x8000001302277c23 */ /* 0x000fe20008010027 */
[----:B------:R-:W-:Y:S01]  /*1c7a0*/  ISETP.GE.OR P0, PT, R4, R242, !P0 ;  /* 0x000000f20400720c */ /* 0x000fe20004706670 */
[----:B------:R-:W-:Y:S01]  /*1c7b0*/  VIADD R2, R0, 0x28 ;  /* 0x0000002800027836 */ /* 0x000fe20000000000 */
[----:B------:R-:W-:Y:S02]  /*1c7c0*/  IABS R7, R7 ;  /* 0x0000000700077213 */ /* 0x000fe40000000000 */
[----:B------:R-:W-:Y:S02]  /*1c7d0*/  I2FP.F32.S32 R5, R5 ;  /* 0x0000000500057245 */ /* 0x000fe40000201400 */
[-C--:B------:R-:W-:Y:S02]  /*1c7e0*/  ISETP.GE.AND P3, PT, R4, R232.reuse, PT ;  /* 0x000000e80400720c */ /* 0x080fe40003f66270 */
[----:B------:R-:W-:Y:S01]  /*1c7f0*/  FSEL R34, R34, -INF , !P5 ;  /* 0xff80000022227808 */ /* 0x000fe20006800000 */
[----:B------:R-:W-:Y:S01]  /*1c800*/  FFMA.FTZ R40, R5, -UR19, R40 ;  /* 0x8000001305287c23 */ /* 0x000fe20008010028 */
[----:B------:R-:W-:Y:S02]  /*1c810*/  FSEL R33, R33, -INF , !P4 ;  /* 0xff80000021217808 */ /* 0x000fe40006000000 */
[----:B------:R-:W-:Y:S02]  /*1c820*/  FSEL R35, R35, -INF , !P2 ;  /* 0xff80000023237808 */ /* 0x000fe40005000000 */
[----:B------:R-:W-:Y:S02]  /*1c830*/  FSEL R38, R38, -INF , !P0 ;  /* 0xff80000026267808 */ /* 0x000fe40004000000 */
[----:B------:R-:W-:Y:S02]  /*1c840*/  LOP3.LUT R231, R231, 0xfffffff7, RZ, 0xc0, !PT ;  /* 0xfffffff7e7e77812 */ /* 0x000fe400078ec0ff */
[C---:B------:R-:W-:Y:S02]  /*1c850*/  ISETP.GE.AND P5, PT, R3.reuse, R235, PT ;  /* 0x000000eb0300720c */ /* 0x040fe40003fa6270 */
[C---:B------:R-:W-:Y:S02]  /*1c860*/  ISETP.GE.AND P4, PT, R3.reuse, R233, PT ;  /* 0x000000e90300720c */ /* 0x040fe40003f86270 */
[C---:B------:R-:W-:Y:S02]  /*1c870*/  ISETP.GE.AND P2, PT, R3.reuse, R232, PT ;  /* 0x000000e80300720c */ /* 0x040fe40003f46270 */
[----:B------:R-:W-:Y:S02]  /*1c880*/  ISETP.GE.AND P0, PT, R3, R234, PT ;  /* 0x000000ea0300720c */ /* 0x000fe40003f06270 */
[----:B------:R-:W-:Y:S02]  /*1c890*/  I2FP.F32.S32 R7, R7 ;  /* 0x0000000700077245 */ /* 0x000fe40000201400 */
[----:B------:R-:W-:Y:S02]  /*1c8a0*/  IABS R10, R8 ;  /* 0x00000008000a7213 */ /* 0x000fe40000000000 */
[----:B------:R-:W-:Y:S01]  /*1c8b0*/  IADD3 R5, R0, 0x29, RZ ;  /* 0x0000002900057810 */ /* 0x000fe20007ffe0ff */
[----:B------:R-:W-:Y:S01]  /*1c8c0*/  FFMA.FTZ R37, R7, -UR19, R37 ;  /* 0x8000001307257c23 */ /* 0x000fe20008010025 */
[----:B------:R-:W-:Y:S01]  /*1c8d0*/  ISETP.GE.OR P3, PT, R4, R241, !P3 ;  /* 0x000000f10400720c */ /* 0x000fe20005f66670 */
[C---:B------:R-:W-:Y:S01]  /*1c8e0*/  IMAD.IADD R4, R236.reuse, 0x1, -R2 ;  /* 0x00000001ec047824 */ /* 0x040fe200078e0a02 */
[----:B------:R-:W-:Y:S02]  /*1c8f0*/  @P1 LOP3.LUT R231, R231, 0x8, RZ, 0xfc, !PT ;  /* 0x00000008e7e71812 */ /* 0x000fe400078efcff */
[C---:B------:R-:W-:Y:S02]  /*1c900*/  ISETP.GE.OR P1, PT, R3.reuse, R243, !P5 ;  /* 0x000000f30300720c */ /* 0x040fe40006f26670 */
[C---:B------:R-:W-:Y:S02]  /*1c910*/  ISETP.GE.OR P4, PT, R3.reuse, R242, !P4 ;  /* 0x000000f20300720c */ /* 0x040fe40006786670 */
[C---:B------:R-:W-:Y:S02]  /*1c920*/  ISETP.GE.OR P2, PT, R3.reuse, R241, !P2 ;  /* 0x000000f10300720c */ /* 0x040fe40005746670 */
[----:B------:R-:W-:Y:S01]  /*1c930*/  ISETP.GE.OR P0, PT, R3, R240, !P0 ;  /* 0x000000f00300720c */ /* 0x000fe20004706670 */
[----:B------:R-:W-:Y:S01]  /*1c940*/  IMAD.IADD R3, R239, 0x1, -R3 ;  /* 0x00000001ef037824 */ /* 0x000fe200078e0a03 */
[----:B------:R-:W-:Y:S01]  /*1c950*/  IABS R9, R6 ;  /* 0x0000000600097213 */ /* 0x000fe20000000000 */
[----:B------:R-:W-:Y:S01]  /*1c960*/  IMAD.MOV.U32 R6, RZ, RZ, R10 ;  /* 0x000000ffff067224 */ /* 0x000fe200078e000a */
[----:B------:R-:W-:Y:S02]  /*1c970*/  IADD3 R7, R236, -R5, RZ ;  /* 0x80000005ec077210 */ /* 0x000fe40007ffe0ff */
[----:B------:R-:W-:Y:S02]  /*1c980*/  IABS R4, R4 ;  /* 0x0000000400047213 */ /* 0x000fe40000000000 */
[----:B------:R-:W-:Y:S02]  /*1c990*/  IABS R8, R3 ;  /* 0x0000000300087213 */ /* 0x000fe40000000000 */
[----:B------:R-:W-:Y:S01]  /*1c9a0*/  IABS R3, R7 ;  /* 0x0000000700037213 */ /* 0x000fe20000000000 */
[----:B------:R-:W-:Y:S01]  /*1c9b0*/  IMAD.MOV.U32 R7, RZ, RZ, R9 ;  /* 0x000000ffff077224 */ /* 0x000fe200078e0009 */
[----:B------:R-:W-:Y:S02]  /*1c9c0*/  I2FP.F32.S32 R6, R6 ;  /* 0x0000000600067245 */ /* 0x000fe40000201400 */
[----:B------:R-:W-:Y:S02]  /*1c9d0*/  I2FP.F32.S32 R4, R4 ;  /* 0x0000000400047245 */ /* 0x000fe40000201400 */
[----:B------:R-:W-:Y:S01]  /*1c9e0*/  I2FP.F32.S32 R3, R3 ;  /* 0x0000000300037245 */ /* 0x000fe20000201400 */
[----:B------:R-:W-:Y:S01]  /*1c9f0*/  FFMA.FTZ R41, R6, -UR19, R41 ;  /* 0x8000001306297c23 */ /* 0x000fe20008010029 */
[----:B------:R-:W-:Y:S01]  /*1ca00*/  LOP3.LUT R231, R231, 0xfffffffd, RZ, 0xc0, !PT ;  /* 0xfffffffde7e77812 */ /* 0x000fe200078ec0ff */
[----:B------:R-:W-:Y:S01]  /*1ca10*/  FFMA.FTZ R44, R4, -UR19, R44 ;  /* 0x80000013042c7c23 */ /* 0x000fe2000801002c */
[----:B------:R-:W-:Y:S01]  /*1ca20*/  I2FP.F32.S32 R7, R7 ;  /* 0x0000000700077245 */ /* 0x000fe20000201400 */
[----:B------:R-:W-:Y:S01]  /*1ca30*/  IMAD.IADD R4, R239, 0x1, -R2 ;  /* 0x00000001ef047824 */ /* 0x000fe200078e0a02 */
[----:B------:R-:W-:Y:S01]  /*1ca40*/  I2FP.F32.S32 R8, R8 ;  /* 0x0000000800087245 */ /* 0x000fe20000201400 */
[----:B------:R-:W-:Y:S01]  /*1ca50*/  FFMA.FTZ R45, R3, -UR19, R45 ;  /* 0x80000013032d7c23 */ /* 0x000fe2000801002d */
[----:B------:R-:W-:Y:S01]  /*1ca60*/  IADD3 R6, R238, -R2, RZ ;  /* 0x80000002ee067210 */ /* 0x000fe20007ffe0ff */
[----:B------:R-:W-:Y:S01]  /*1ca70*/  FFMA.FTZ R42, R7, -UR19, R42 ;  /* 0x80000013072a7c23 */ /* 0x000fe2000801002a */
[----:B------:R-:W-:Y:S01]  /*1ca80*/  @P0 LOP3.LUT R231, R231, 0x2, RZ, 0xfc, !PT ;  /* 0x00000002e7e70812 */ /* 0x000fe200078efcff */
[----:B------:R-:W-:Y:S01]  /*1ca90*/  IMAD.IADD R7, R237, 0x1, -R5 ;  /* 0x00000001ed077824 */ /* 0x000fe200078e0a05 */
[----:B------:R-:W-:Y:S01]  /*1caa0*/  FSEL R37, R37, -INF , !P1 ;  /* 0xff80000025257808 */ /* 0x000fe20004800000 */
[----:B------:R-:W-:Y:S01]  /*1cab0*/  FFMA.FTZ R43, R8, -UR19, R43 ;  /* 0x80000013082b7c23 */ /* 0x000fe2000801002b */
[----:B------:R-:W-:Y:S01]  /*1cac0*/  FSEL R39, R39, -INF , !P4 ;  /* 0xff80000027277808 */ /* 0x000fe20006000000 */
[----:B------:R-:W-:Y:S01]  /*1cad0*/  IMAD.IADD R8, R237, 0x1, -R2 ;  /* 0x00000001ed087824 */ /* 0x000fe200078e0a02 */
[----:B------:R-:W-:Y:S01]  /*1cae0*/  FSEL R11, R41, -INF , !P2 ;  /* 0xff800000290b7808 */ /* 0x000fe20005000000 */
[----:B------:R-:W-:Y:S01]  /*1caf0*/  IMAD.IADD R3, R239, 0x1, -R5 ;  /* 0x00000001ef037824 */ /* 0x000fe200078e0a05 */
[C---:B------:R-:W-:Y:S02]  /*1cb00*/  ISETP.GE.AND P1, PT, R2.reuse, R232, PT ;  /* 0x000000e80200720c */ /* 0x040fe40003f26270 */
[C---:B------:R-:W-:Y:S01]  /*1cb10*/  ISETP.GE.AND P0, PT, R2.reuse, R234, PT ;  /* 0x000000ea0200720c */ /* 0x040fe20003f06270 */
[----:B------:R1:W-:Y:S01]  /*1cb20*/  STL [R1+0x64], R11 ;  /* 0x0000640b01007387 */ /* 0x0003e20000100800 */
[C---:B------:R-:W-:Y:S02]  /*1cb30*/  ISETP.GE.AND P4, PT, R2.reuse, R235, PT ;  /* 0x000000eb0200720c */ /* 0x040fe40003f86270 */
[----:B------:R-:W-:Y:S02]  /*1cb40*/  ISETP.GE.AND P2, PT, R2, R233, PT ;  /* 0x000000e90200720c */ /* 0x000fe40003f46270 */
[----:B------:R-:W-:Y:S02]  /*1cb50*/  IABS R4, R4 ;  /* 0x0000000400047213 */ /* 0x000fe40000000000 */
[----:B------:R-:W-:Y:S02]  /*1cb60*/  IABS R9, R6 ;  /* 0x0000000600097213 */ /* 0x000fe40000000000 */
[----:B------:R-:W-:Y:S02]  /*1cb70*/  FSEL R24, R40, -INF , !P3 ;  /* 0xff80000028187808 */ /* 0x000fe40005800000 */
[C---:B------:R-:W-:Y:S02]  /*1cb80*/  ISETP.GE.OR P5, PT, R2.reuse, R241, !P1 ;  /* 0x000000f10200720c */ /* 0x040fe40004fa6670 */
[C---:B------:R-:W-:Y:S02]  /*1cb90*/  ISETP.GE.OR P6, PT, R2.reuse, R240, !P0 ;  /* 0x000000f00200720c */ /* 0x040fe400047c6670 */
[C---:B------:R-:W-:Y:S02]  /*1cba0*/  ISETP.GE.OR P4, PT, R2.reuse, R243, !P4 ;  /* 0x000000f30200720c */ /* 0x040fe40006786670 */
[----:B------:R-:W-:Y:S02]  /*1cbb0*/  ISETP.GE.OR P3, PT, R2, R242, !P2 ;  /* 0x000000f20200720c */ /* 0x000fe40005766670 */
[----:B------:R-:W-:Y:S02]  /*1cbc0*/  IABS R2, R3 ;  /* 0x0000000300027213 */ /* 0x000fe40000000000 */
[----:B------:R-:W-:Y:S01]  /*1cbd0*/  IABS R3, R7 ;  /* 0x0000000700037213 */ /* 0x000fe20000000000 */
[----:B------:R-:W-:Y:S01]  /*1cbe0*/  IMAD.MOV.U32 R7, RZ, RZ, R9 ;  /* 0x000000ffff077224 */ /* 0x000fe200078e0009 */
[----:B------:R-:W-:Y:S02]  /*1cbf0*/  I2FP.F32.S32 R4, R4 ;  /* 0x0000000400047245 */ /* 0x000fe40000201400 */
[----:B------:R-:W-:Y:S02]  /*1cc00*/  I2FP.F32.S32 R2, R2 ;  /* 0x0000000200027245 */ /* 0x000fe40000201400 */
[----:B------:R-:W-:Y:S01]  /*1cc10*/  LOP3.LUT P0, RZ, R231, 0x8, RZ, 0xc0, !PT ;  /* 0x00000008e7ff7812 */ /* 0x000fe2000780c0ff */
[----:B------:R-:W-:Y:S01]  /*1cc20*/  FFMA.FTZ R46, R4, -UR19, R46 ;  /* 0x80000013042e7c23 */ /* 0x000fe2000801002e */
[----:B------:R-:W-:Y:S01]  /*1cc30*/  I2FP.F32.S32 R4, R7 ;  /* 0x0000000700047245 */ /* 0x000fe20000201400 */
[----:B------:R-:W-:Y:S01]  /*1cc40*/  FFMA.FTZ R47, R2, -UR19, R47 ;  /* 0x80000013022f7c23 */ /* 0x000fe2000801002f */
[----:B------:R-:W-:Y:S02]  /*1cc50*/  I2FP.F32.S32 R2, R3 ;  /* 0x0000000300027245 */ /* 0x000fe40000201400 */
[----:B------:R-:W-:Y:S01]  /*1cc60*/  IABS R8, R8 ;  /* 0x0000000800087213 */ /* 0x000fe20000000000 */
[----:B------:R-:W-:Y:S01]  /*1cc70*/  FFMA.FTZ R50, R4, -UR19, R50 ;  /* 0x8000001304327c23 */ /* 0x000fe20008010032 */
[----:B------:R-:W-:Y:S01]  /*1cc80*/  FSEL R12, R42, -INF , !P0 ;  /* 0xff8000002a0c7808 */ /* 0x000fe20004000000 */
[----:B------:R-:W-:Y:S01]  /*1cc90*/  VIADD R4, R0, 0x30 ;  /* 0x0000003000047836 */ /* 0x000fe20000000000 */
[----:B------:R-:W-:Y:S01]  /*1cca0*/  ISETP.GE.AND P0, PT, R5, R232, PT ;  /* 0x000000e80500720c */ /* 0x000fe20003f06270 */
[----:B------:R-:W-:Y:S01]  /*1ccb0*/  FFMA.FTZ R49, R2, -UR19, R49 ;  /* 0x8000001302317c23 */ /* 0x000fe20008010031 */
[----:B------:R-:W-:Y:S01]  /*1ccc0*/  LOP3.LUT P1, RZ, R231, 0x2, RZ, 0xc0, !PT ;  /* 0x00000002e7ff7812 */ /* 0x000fe2000782c0ff */
[----:B------:R-:W-:Y:S01]  /*1ccd0*/  IMAD.IADD R2, R237, 0x1, -R4 ;  /* 0x00000001ed027824 */ /* 0x000fe200078e0a04 */
[----:B------:R-:W-:Y:S01]  /*1cce0*/  LOP3.LUT R231, R231, 0xfffffffb, RZ, 0xc0, !PT ;  /* 0xfffffffbe7e77812 */ /* 0x000fe200078ec0ff */
[----:B------:R-:W-:Y:S01]  /*1ccf0*/  IMAD.MOV.U32 R6, RZ, RZ, R8 ;  /* 0x000000ffff067224 */ /* 0x000fe200078e0008 */
[----:B------:R-:W-:Y:S01]  /*1cd00*/  ISETP.GE.OR P0, PT, R5, R241, !P0 ;  /* 0x000000f10500720c */ /* 0x000fe20004706670 */
[----:B------:R-:W-:Y:S01]  /*1cd10*/  IMAD.MOV.U32 R42, RZ, RZ, R13 ;  /* 0x000000ffff2a7224 */ /* 0x000fe200078e000d */
[----:B------:R-:W-:Y:S02]  /*1cd20*/  FSEL R250, R43, -INF , !P1 ;  /* 0xff8000002bfa7808 */ /* 0x000fe40004800000 */
[----:B------:R-:W-:Y:S02]  /*1cd30*/  IABS R7, R2 ;  /* 0x0000000200077213 */ /* 0x000fe40000000000 */
[----:B------:R-:W-:Y:S02]  /*1cd40*/  ISETP.GE.AND P1, PT, R5, R234, PT ;  /* 0x000000ea0500720c */ /* 0x000fe40003f26270 */
[----:B------:R-:W-:Y:S02]  /*1cd50*/  @P4 LOP3.LUT R231, R231, 0x4, RZ, 0xfc, !PT ;  /* 0x00000004e7e74812 */ /* 0x000fe400078efcff */
[----:B------:R-:W-:Y:S02]  /*1cd60*/  I2FP.F32.S32 R6, R6 ;  /* 0x0000000600067245 */ /* 0x000fe40000201400 */
[----:B------:R-:W-:Y:S02]  /*1cd70*/  FSEL R13, R45, -INF , !P0 ;  /* 0xff8000002d0d7808 */ /* 0x000fe40004000000 */
[C---:B------:R-:W-:Y:S01]  /*1cd80*/  ISETP.GE.AND P4, PT, R5.reuse, R235, PT ;  /* 0x000000eb0500720c */ /* 0x040fe20003f86270 */
[----:B------:R-:W-:Y:S01]  /*1cd90*/  FFMA.FTZ R48, R6, -UR19, R48 ;  /* 0x8000001306307c23 */ /* 0x000fe20008010030 */
[C---:B------:R-:W-:Y:S01]  /*1cda0*/  ISETP.GE.AND P0, PT, R5.reuse, R233, PT ;  /* 0x000000e90500720c */ /* 0x040fe20003f06270 */
[----:B------:R-:W-:Y:S01]  /*1cdb0*/  IMAD.IADD R6, R238, 0x1, -R4 ;  /* 0x00000001ee067824 */ /* 0x000fe200078e0a04 */
[----:B------:R-:W-:Y:S02]  /*1cdc0*/  I2FP.F32.S32 R7, R7 ;  /* 0x0000000700077245 */ /* 0x000fe40000201400 */
[----:B------:R-:W-:Y:S02]  /*1cdd0*/  ISETP.GE.OR P2, PT, R5, R240, !P1 ;  /* 0x000000f00500720c */ /* 0x000fe40004f46670 */
[----:B------:R-:W-:Y:S01]  /*1cde0*/  ISETP.GE.AND P1, PT, R4, R235, PT ;  /* 0x000000eb0400720c */ /* 0x000fe20003f26270 */
[----:B------:R-:W-:Y:S01]  /*1cdf0*/  FFMA.FTZ R52, R7, -UR19, R52 ;  /* 0x8000001307347c23 */ /* 0x000fe20008010034 */
[----:B------:R-:W-:Y:S01]  /*1ce00*/  FSEL R25, R44, -INF , !P5 ;  /* 0xff8000002c197808 */ /* 0x000fe20006800000 */
[----:B------:R-:W-:Y:S01]  /*1ce10*/  IMAD.IADD R7, R236, 0x1, -R4 ;  /* 0x00000001ec077824 */ /* 0x000fe200078e0a04 */
[----:B------:R-:W-:Y:S02]  /*1ce20*/  IADD3 R3, R0, 0x31, RZ ;  /* 0x0000003100037810 */ /* 0x000fe40007ffe0ff */
[CC--:B------:R-:W-:Y:S02]  /*1ce30*/  ISETP.GE.OR P4, PT, R5.reuse, R243.reuse, !P4 ;  /* 0x000000f30500720c */ /* 0x0c0fe40006786670 */
[----:B------:R-:W-:Y:S01]  /*1ce40*/  ISETP.GE.OR P5, PT, R5, R242, !P0 ;  /* 0x000000f20500720c */ /* 0x000fe200047a6670 */
[----:B------:R-:W-:Y:S01]  /*1ce50*/  IMAD.IADD R5, R238, 0x1, -R5 ;  /* 0x00000001ee057824 */ /* 0x000fe200078e0a05 */
[----:B------:R-:W-:Y:S01]  /*1ce60*/  ISETP.GE.OR P1, PT, R4, R243, !P1 ;  /* 0x000000f30400720c */ /* 0x000fe20004f26670 */
[--C-:B------:R-:W-:Y:S01]  /*1ce70*/  IMAD.IADD R8, R237, 0x1, -R3.reuse ;  /* 0x00000001ed087824 */ /* 0x100fe200078e0a03 */
[----:B------:R-:W-:Y:S01]  /*1ce80*/  IABS R2, R6 ;  /* 0x0000000600027213 */ /* 0x000fe20000000000 */
[----:B------:R-:W-:Y:S01]  /*1ce90*/  IMAD.IADD R9, R238, 0x1, -R3 ;  /* 0x00000001ee097824 */ /* 0x000fe200078e0a03 */
[----:B------:R-:W-:Y:S02]  /*1cea0*/  IABS R10, R5 ;  /* 0x00000005000a7213 */ /* 0x000fe40000000000 */
[----:B------:R-:W-:Y:S02]  /*1ceb0*/  FSEL R52, R52, -INF , !P1 ;  /* 0xff80000034347808 */ /* 0x000fe40004800000 */
[C---:B------:R-:W-:Y:S02]  /*1cec0*/  ISETP.GE.AND P1, PT, R4.reuse, R234, PT ;  /* 0x000000ea0400720c */ /* 0x040fe40003f26270 */
[----:B------:R-:W-:Y:S02]  /*1ced0*/  IABS R6, R8 ;  /* 0x0000000800067213 */ /* 0x000fe40000000000 */
[----:B------:R-:W-:Y:S02]  /*1cee0*/  MOV R8, R10 ;  /* 0x0000000a00087202 */ /* 0x000fe40000000f00 */
[----:B------:R-:W-:Y:S02]  /*1cef0*/  I2FP.F32.S32 R2, R2 ;  /* 0x0000000200027245 */ /* 0x000fe40000201400 */
[C---:B------:R-:W-:Y:S02]  /*1cf00*/  ISETP.GE.OR P1, PT, R4.reuse, R240, !P1 ;  /* 0x000000f00400720c */ /* 0x040fe40004f26670 */
[----:B------:R-:W-:Y:S01]  /*1cf10*/  ISETP.GE.AND P0, PT, R4, R233, PT ;  /* 0x000000e90400720c */ /* 0x000fe20003f06270 */
[----:B------:R-:W-:Y:S01]  /*1cf20*/  FFMA.FTZ R54, R2, -UR19, R54 ;  /* 0x8000001302367c23 */ /* 0x000fe20008010036 */
[----:B------:R-:W-:Y:S01]  /*1cf30*/  I2FP.F32.S32 R8, R8 ;  /* 0x0000000800087245 */ /* 0x000fe20000201400 */
[----:B------:R-:W-:Y:S01]  /*1cf40*/  VIADD R2, R0, 0x38 ;  /* 0x0000003800027836 */ /* 0x000fe20000000000 */
[----:B------:R-:W-:Y:S02]  /*1cf50*/  IABS R5, R9 ;  /* 0x0000000900057213 */ /* 0x000fe40000000000 */
[----:B------:R-:W-:Y:S01]  /*1cf60*/  FSEL R31, R46, -INF , !P6 ;  /* 0xff8000002e1f7808 */ /* 0x000fe20007000000 */
[----:B------:R-:W-:Y:S01]  /*1cf70*/  FFMA.FTZ R51, R8, -UR19, R51 ;  /* 0x8000001308337c23 */ /* 0x000fe20008010033 */
[----:B------:R-:W-:Y:S01]  /*1cf80*/  LOP3.LUT P6, RZ, R231, 0x4, RZ, 0xc0, !PT ;  /* 0x00000004e7ff7812 */ /* 0x000fe200078cc0ff */
[----:B------:R-:W-:Y:S01]  /*1cf90*/  IMAD.MOV.U32 R46, RZ, RZ, R16 ;  /* 0x000000ffff2e7224 */ /* 0x000fe200078e0010 */
[----:B------:R-:W-:Y:S02]  /*1cfa0*/  ISETP.GE.OR P0, PT, R4, R242, !P0 ;  /* 0x000000f20400720c */ /* 0x000fe40004706670 */
[----:B------:R-:W-:Y:S02]  /*1cfb0*/  I2FP.F32.S32 R6, R6 ;  /* 0x0000000600067245 */ /* 0x000fe40000201400 */
[----:B------:R-:W-:Y:S02]  /*1cfc0*/  I2FP.F32.S32 R5, R5 ;  /* 0x0000000500057245 */ /* 0x000fe40000201400 */
[----:B------:R-:W-:Y:S01]  /*1cfd0*/  FSEL R27, R47, -INF , !P2 ;  /* 0xff8000002f1b7808 */ /* 0x000fe20005000000 */
[----:B------:R-:W-:Y:S01]  /*1cfe0*/  FFMA.FTZ R53, R6, -UR19, R53 ;  /* 0x8000001306357c23 */ /* 0x000fe20008010035 */
[----:B------:R-:W-:Y:S01]  /*1cff0*/  FSEL R48, R48, -INF , !P6 ;  /* 0xff80000030307808 */ /* 0x000fe20007000000 */
[----:B------:R-:W-:Y:S01]  /*1d000*/  IMAD.IADD R6, R236, 0x1, -R3 ;  /* 0x00000001ec067824 */ /* 0x000fe200078e0a03 */
[----:B------:R-:W-:Y:S01]  /*1d010*/  FSEL R50, R50, -INF , !P3 ;  /* 0xff80000032327808 */ /* 0x000fe20005800000 */
[----:B------:R-:W-:Y:S01]  /*1d020*/  FFMA.FTZ R55, R5, -UR19, R55 ;  /* 0x8000001305377c23 */ /* 0x000fe20008010037 */
[----:B------:R-:W-:Y:S01]  /*1d030*/  FSEL R49, R49, -INF , !P4 ;  /* 0xff80000031317808 */ /* 0x000fe20006000000 */
[----:B------:R-:W-:Y:S01]  /*1d040*/  IMAD.IADD R5, R239, 0x1, -R4 ;  /* 0x00000001ef057824 */ /* 0x000fe200078e0a04 */
[----:B------:R-:W-:Y:S02]  /*1d050*/  FSEL R54, R54, -INF , !P0 ;  /* 0xff80000036367808 */ /* 0x000fe40004000000 */
[----:B------:R-:W-:Y:S02]  /*1d060*/  LOP3.LUT R231, R231, 0xfffffff7, RZ, 0xc0, !PT ;  /* 0xfffffff7e7e77812 */ /* 0x000fe400078ec0ff */
[CC--:B------:R-:W-:Y:S02]  /*1d070*/  ISETP.GE.AND P6, PT, R4.reuse, R232.reuse, PT ;  /* 0x000000e80400720c */ /* 0x0c0fe40003fc6270 */
[C---:B------:R-:W-:Y:S02]  /*1d080*/  ISETP.GE.AND P3, PT, R3.reuse, R235, PT ;  /* 0x000000eb0300720c */ /* 0x040fe40003f66270 */
[C---:B------:R-:W-:Y:S02]  /*1d090*/  ISETP.GE.AND P4, PT, R3.reuse, R233, PT ;  /* 0x000000e90300720c */ /* 0x040fe40003f86270 */
[C---:B------:R-:W-:Y:S02]  /*1d0a0*/  ISETP.GE.AND P2, PT, R3.reuse, R232, PT ;  /* 0x000000e80300720c */ /* 0x040fe40003f46270 */
[----:B------:R-:W-:Y:S02]  /*1d0b0*/  ISETP.GE.AND P0, PT, R3, R234, PT ;  /* 0x000000ea0300720c */ /* 0x000fe40003f06270 */
[----:B------:R-:W-:Y:S02]  /*1d0c0*/  FSEL R51, R51, -INF , !P5 ;  /* 0xff80000033337808 */ /* 0x000fe40006800000 */
[----:B------:R-:W-:Y:S02]  /*1d0d0*/  @P1 LOP3.LUT R231, R231, 0x8, RZ, 0xfc, !PT ;  /* 0x00000008e7e71812 */ /* 0x000fe400078efcff */
[----:B------:R-:W-:Y:S01]  /*1d0e0*/  ISETP.GE.OR P5, PT, R4, R241, !P6 ;  /* 0x000000f10400720c */ /* 0x000fe200077a6670 */
[----:B------:R-:W-:Y:S01]  /*1d0f0*/  IMAD.IADD R4, R236, 0x1, -R2 ;  /* 0x00000001ec047824 */ /* 0x000fe200078e0a02 */
[C---:B------:R-:W-:Y:S02]  /*1d100*/  ISETP.GE.OR P1, PT, R3.reuse, R243, !P3 ;  /* 0x000000f30300720c */ /* 0x040fe40005f26670 */
[C---:B------:R-:W-:Y:S02]  /*1d110*/  ISETP.GE.OR P4, PT, R3.reuse, R242, !P4 ;  /* 0x000000f20300720c */ /* 0x040fe40006786670 */
[C---:B------:R-:W-:Y:S02]  /*1d120*/  ISETP.GE.OR P2, PT, R3.reuse, R241, !P2 ;  /* 0x000000f10300720c */ /* 0x040fe40005746670 */
[----:B------:R-:W-:Y:S02]  /*1d130*/  ISETP.GE.OR P0, PT, R3, R240, !P0 ;  /* 0x000000f00300720c */ /* 0x000fe40004706670 */
[----:B------:R-:W-:Y:S02]  /*1d140*/  IADD3 R3, R239, -R3, RZ ;  /* 0x80000003ef037210 */ /* 0x000fe40007ffe0ff */
[----:B------:R-:W-:Y:S02]  /*1d150*/  IABS R9, R7 ;  /* 0x0000000700097213 */ /* 0x000fe40000000000 */
[----:B------:R-:W-:Y:S02]  /*1d160*/  IABS R7, R3 ;  /* 0x0000000300077213 */ /* 0x000fe40000000000 */
[----:B------:R-:W-:Y:S01]  /*1d170*/  IABS R3, R4 ;  /* 0x0000000400037213 */ /* 0x000fe20000000000 */
[----:B------:R-:W-:Y:S01]  /*1d180*/  IMAD.MOV.U32 R4, RZ, RZ, R9 ;  /* 0x000000ffff047224 */ /* 0x000fe200078e0009 */
[----:B------:R-:W-:Y:S02]  /*1d190*/  IABS R8, R6 ;  /* 0x0000000600087213 */ /* 0x000fe40000000000 */
[----:B------:R-:W-:Y:S02]  /*1d1a0*/  IABS R6, R5 ;  /* 0x0000000500067213 */ /* 0x000fe40000000000 */
[----:B------:R-:W-:Y:S01]  /*1d1b0*/  I2FP.F32.S32 R4, R4 ;  /* 0x0000000400047245 */ /* 0x000fe20000201400 */
[----:B------:R-:W-:Y:S01]  /*1d1c0*/  IMAD.MOV.U32 R5, RZ, RZ, R8 ;  /* 0x000000ffff057224 */ /* 0x000fe200078e0008 */
[----:B------:R-:W-:Y:S01]  /*1d1d0*/  I2FP.F32.S32 R3, R3 ;  /* 0x0000000300037245 */ /* 0x000fe20000201400 */
[----:B------:R-:W-:Y:S01]  /*1d1e0*/  IMAD.IADD R8, R237, 0x1, -R2 ;  /* 0x00000001ed087824 */ /* 0x000fe200078e0a02 */
[----:B------:R-:W-:Y:S01]  /*1d1f0*/  LOP3.LUT R231, R231, 0xfffffffe, RZ, 0xc0, !PT ;  /* 0xfffffffee7e77812 */ /* 0x000fe200078ec0ff */
[----:B------:R-:W-:Y:S01]  /*1d200*/  FFMA.FTZ R56, R4, -UR19, R56 ;  /* 0x8000001304387c23 */ /* 0x000fe20008010038 */
[----:B------:R-:W-:Y:S01]  /*1d210*/  I2FP.F32.S32 R5, R5 ;  /* 0x0000000500057245 */ /* 0x000fe20000201400 */
[----:B------:R-:W-:Y:S01]  /*1d220*/  VIADD R4, R0, 0x39 ;  /* 0x0000003900047836 */ /* 0x000fe20000000000 */
[----:B------:R-:W-:Y:S01]  /*1d230*/  @P0 LOP3.LUT R231, R231, 0x1, RZ, 0xfc, !PT ;  /* 0x00000001e7e70812 */ /* 0x000fe200078efcff */
[----:B------:R-:W-:Y:S01]  /*1d240*/  FFMA.FTZ R60, R3, -UR19, R60 ;  /* 0x80000013033c7c23 */ /* 0x000fe2000801003c */
[----:B------:R-:W-:Y:S01]  /*1d250*/  I2FP.F32.S32 R6, R6 ;  /* 0x0000000600067245 */ /* 0x000fe20000201400 */
[----:B------:R-:W-:Y:S01]  /*1d260*/  FFMA.FTZ R57, R5, -UR19, R57 ;  /* 0x8000001305397c23 */ /* 0x000fe20008010039 */
[----:B------:R-:W-:Y:S01]  /*1d270*/  FSEL R55, R55, -INF , !P4 ;  /* 0xff80000037377808 */ /* 0x000fe20006000000 */
[C---:B------:R-:W-:Y:S01]  /*1d280*/  IMAD.IADD R5, R239.reuse, 0x1, -R4 ;  /* 0x00000001ef057824 */ /* 0x040fe200078e0a04 */
[----:B------:R-:W-:Y:S01]  /*1d290*/  ISETP.GE.AND P0, PT, R2, R234, PT ;  /* 0x000000ea0200720c */ /* 0x000fe20003f06270 */
[----:B------:R-:W-:Y:S01]  /*1d2a0*/  FFMA.FTZ R58, R6, -UR19, R58 ;  /* 0x80000013063a7c23 */ /* 0x000fe2000801003a */
[----:B------:R-:W-:Y:S01]  /*1d2b0*/  IADD3 R3, R236, -R4, RZ ;  /* 0x80000004ec037210 */ /* 0x000fe20007ffe0ff */
[--C-:B------:R-:W-:Y:S01]  /*1d2c0*/  IMAD.IADD R6, R239, 0x1, -R2.reuse ;  /* 0x00000001ef067824 */ /* 0x100fe200078e0a02 */
[C---:B------:R-:W-:Y:S02]  /*1d2d0*/  ISETP.GE.AND P4, PT, R2.reuse, R235, PT ;  /* 0x000000eb0200720c */ /* 0x040fe40003f86270 */
[----:B------:R-:W-:Y:S02]  /*1d2e0*/  I2FP.F32.S32 R7, R7 ;  /* 0x0000000700077245 */ /* 0x000fe40000201400 */
[----:B------:R-:W-:Y:S02]  /*1d2f0*/  ISETP.GE.OR P6, PT, R2, R240, !P0 ;  /* 0x000000f00200720c */ /* 0x000fe400047c6670 */
[----:B------:R-:W-:Y:S01]  /*1d300*/  IABS R3, R3 ;  /* 0x0000000300037213 */ /* 0x000fe20000000000 */
[----:B------:R-:W-:Y:S01]  /*1d310*/  FFMA.FTZ R59, R7, -UR19, R59 ;  /* 0x80000013073b7c23 */ /* 0x000fe2000801003b */
[----:B------:R-:W-:Y:S01]  /*1d320*/  LOP3.LUT P0, RZ, R231, 0x8, RZ, 0xc0, !PT ;  /* 0x00000008e7ff7812 */ /* 0x000fe2000780c0ff */
[----:B------:R-:W-:Y:S01]  /*1d330*/  IMAD.IADD R7, R238, 0x1, -R2 ;  /* 0x00000001ee077824 */ /* 0x000fe200078e0a02 */
[C---:B------:R-:W-:Y:S02]  /*1d340*/  ISETP.GE.OR P4, PT, R2.reuse, R243, !P4 ;  /* 0x000000f30200720c */ /* 0x040fe40006786670 */
[----:B------:R-:W-:Y:S02]  /*1d350*/  FSEL R53, R53, -INF , !P1 ;  /* 0xff80000035357808 */ /* 0x000fe40004800000 */
[CC--:B------:R-:W-:Y:S02]  /*1d360*/  ISETP.GE.AND P1, PT, R2.reuse, R232.reuse, PT ;  /* 0x000000e80200720c */ /* 0x0c0fe40003f26270 */
[----:B------:R-:W-:Y:S02]  /*1d370*/  FSEL R220, R57, -INF , !P2 ;  /* 0xff80000039dc7808 */ /* 0x000fe40005000000 */
[----:B------:R-:W-:Y:S02]  /*1d380*/  I2FP.F32.S32 R3, R3 ;  /* 0x0000000300037245 */ /* 0x000fe40000201400 */
[----:B------:R-:W-:Y:S02]  /*1d390*/  ISETP.GE.AND P2, PT, R2, R233, PT ;  /* 0x000000e90200720c */ /* 0x000fe40003f46270 */
[----:B------:R-:W-:Y:S01]  /*1d3a0*/  FSEL R44, R58, -INF , !P0 ;  /* 0xff8000003a2c7808 */ /* 0x000fe20004000000 */
[----:B------:R-:W-:Y:S01]  /*1d3b0*/  IMAD.MOV.U32 R58, RZ, RZ, R206 ;  /* 0x000000ffff3a7224 */ /* 0x000fe200078e00ce */
[----:B------:R-:W-:Y:S01]  /*1d3c0*/  ISETP.GE.AND P0, PT, R4, R232, PT ;  /* 0x000000e80400720c */ /* 0x000fe20003f06270 */
[----:B------:R-:W-:Y:S01]  /*1d3d0*/  FFMA.FTZ R61, R3, -UR19, R61 ;  /* 0x80000013033d7c23 */ /* 0x000fe2000801003d */
[----:B------:R-:W-:Y:S01]  /*1d3e0*/  FSEL R244, R56, -INF , !P5 ;  /* 0xff80000038f47808 */ /* 0x000fe20006800000 */
[----:B------:R-:W-:Y:S01]  /*1d3f0*/  IMAD.MOV.U32 R56, RZ, RZ, R15 ;  /* 0x000000ffff387224 */ /* 0x000fe200078e000f */
[C---:B------:R-:W-:Y:S02]  /*1d400*/  ISETP.GE.OR P5, PT, R2.reuse, R241, !P1 ;  /* 0x000000f10200720c */ /* 0x040fe40004fa6670 */
[C---:B------:R-:W-:Y:S01]  /*1d410*/  LOP3.LUT P1, RZ, R231.reuse, 0x1, RZ, 0xc0, !PT ;  /* 0x00000001e7ff7812 */ /* 0x040fe2000782c0ff */
[----:B------:R-:W-:Y:S01]  /*1d420*/  STL [R1+0x48], R244 ;  /* 0x000048f401007387 */ /* 0x000fe20000100800 */
[----:B------:R-:W-:Y:S02]  /*1d430*/  ISETP.GE.OR P3, PT, R2, R242, !P2 ;  /* 0x000000f20200720c */ /* 0x000fe40005766670 */
[----:B------:R-:W-:Y:S01]  /*1d440*/  LOP3.LUT R231, R231, 0xfffffffb, RZ, 0xc0, !PT ;  /* 0xfffffffbe7e77812 */ /* 0x000fe200078ec0ff */
[----:B------:R-:W-:Y:S01]  /*1d450*/  STL [R1+0x4c], R220 ;  /* 0x00004cdc01007387 */ /* 0x000fe20000100800 */
[----:B------:R-:W-:Y:S02]  /*1d460*/  IABS R2, R5 ;  /* 0x0000000500027213 */ /* 0x000fe40000000000 */
[----:B------:R-:W-:Y:S01]  /*1d470*/  IABS R7, R7 ;  /* 0x0000000700077213 */ /* 0x000fe20000000000 */
[----:B------:R-:W-:Y:S01]  /*1d480*/  STL [R1+0x3c], R44 ;  /* 0x00003c2c01007387 */ /* 0x000fe20000100800 */
[----:B------:R-:W-:Y:S02]  /*1d490*/  ISETP.GE.OR P0, PT, R4, R241, !P0 ;  /* 0x000000f10400720c */ /* 0x000fe40004706670 */
[----:B------:R-:W-:Y:S02]  /*1d4a0*/  IABS R9, R6 ;  /* 0x0000000600097213 */ /* 0x000fe40000000000 */
[----:B------:R-:W-:Y:S02]  /*1d4b0*/  @P4 LOP3.LUT R231, R231, 0x4, RZ, 0xfc, !PT ;  /* 0x00000004e7e74812 */ /* 0x000fe400078efcff */
[----:B------:R-:W-:Y:S01]  /*1d4c0*/  IABS R6, R8 ;  /* 0x0000000800067213 */ /* 0x000fe20000000000 */
[----:B------:R-:W-:Y:S01]  /*1d4d0*/  IMAD.MOV.U32 R5, RZ, RZ, R9 ;  /* 0x000000ffff057224 */ /* 0x000fe200078e0009 */
[----:B------:R-:W-:Y:S02]  /*1d4e0*/  I2FP.F32.S32 R2, R2 ;  /* 0x0000000200027245 */ /* 0x000fe40000201400 */
[----:B------:R-:W-:Y:S01]  /*1d4f0*/  I2FP.F32.S32 R3, R7 ;  /* 0x0000000700037245 */ /* 0x000fe20000201400 */
[----:B------:R-:W-:Y:S01]  /*1d500*/  IMAD.IADD R7, R237, 0x1, -R4 ;  /* 0x00000001ed077824 */ /* 0x000fe200078e0a04 */
[----:B------:R-:W-:Y:S01]  /*1d510*/  FSEL R171, R59, -INF , !P1 ;  /* 0xff8000003bab7808 */ /* 0x000fe20004800000 */
[----:B------:R-:W-:Y:S01]  /*1d520*/  FFMA.FTZ R63, R2, -UR19, R63 ;  /* 0x80000013023f7c23 */ /* 0x000fe2000801003f */
[----:B------:R-:W-:Y:S01]  /*1d530*/  FSEL R57, R61, -INF , !P0 ;  /* 0xff8000003d397808 */ /* 0x000fe20004000000 */
[----:B------:R-:W-:Y:S01]  /*1d540*/  VIADD R2, R0, 0x41 ;  /* 0x0000004100027836 */ /* 0x000fe20000000000 */
[C---:B------:R-:W-:Y:S01]  /*1d550*/  ISETP.GE.AND P1, PT, R4.reuse, R234, PT ;  /* 0x000000ea0400720c */ /* 0x040fe20003f26270 */
[----:B------:R-:W-:Y:S01]  /*1d560*/  IMAD.MOV.U32 R61, RZ, RZ, R14 ;  /* 0x000000ffff3d7224 */ /* 0x000fe200078e000e */
[C---:B------:R-:W-:Y:S01]  /*1d570*/  ISETP.GE.AND P4, PT, R4.reuse, R235, PT ;  /* 0x000000eb0400720c */ /* 0x040fe20003f86270 */
[----:B------:R-:W-:Y:S01]  /*1d580*/  IMAD.IADD R8, R237, 0x1, -R2 ;  /* 0x00000001ed087824 */ /* 0x000fe200078e0a02 */
[----:B------:R-:W-:Y:S01]  /*1d590*/  ISETP.GE.AND P0, PT, R4, R233, PT ;  /* 0x000000e90400720c */ /* 0x000fe20003f06270 */
[----:B------:R-:W-:Y:S01]  /*1d5a0*/  FFMA.FTZ R66, R3, -UR19, R66 ;  /* 0x8000001303427c23 */ /* 0x000fe20008010042 */
[----:B------:R-:W-:Y:S02]  /*1d5b0*/  I2FP.F32.S32 R6, R6 ;  /* 0x0000000600067245 */ /* 0x000fe40000201400 */
[----:B------:R-:W-:Y:S02]  /*1d5c0*/  FSEL R60, R60, -INF , !P5 ;  /* 0xff8000003c3c7808 */ /* 0x000fe40006800000 */
[----:B------:R-:W-:Y:S01]  /*1d5d0*/  ISETP.GE.OR P2, PT, R4, R240, !P1 ;  /* 0x000000f00400720c */ /* 0x000fe20004f46670 */
[----:B------:R-:W-:Y:S01]  /*1d5e0*/  FFMA.FTZ R64, R6, -UR19, R64 ;  /* 0x8000001306407c23 */ /* 0x000fe20008010040 */
[C---:B------:R-:W-:Y:S01]  /*1d5f0*/  ISETP.GE.OR P4, PT, R4.reuse, R243, !P4 ;  /* 0x000000f30400720c */ /* 0x040fe20006786670 */
[----:B------:R-:W-:Y:S01]  /*1d600*/  STL [R1+0x20], R60 ;  /* 0x0000203c01007387 */ /* 0x000fe20000100800 */
[----:B------:R-:W-:Y:S01]  /*1d610*/  ISETP.GE.OR P5, PT, R4, R242, !P0 ;  /* 0x000000f20400720c */ /* 0x000fe200047a6670 */
[----:B------:R-:W-:Y:S01]  /*1d620*/  IMAD.IADD R4, R238, 0x1, -R4 ;  /* 0x00000001ee047824 */ /* 0x000fe200078e0a04 */
[----:B------:R-:W-:Y:S02]  /*1d630*/  IADD3 R3, R0, 0x40, RZ ;  /* 0x0000004000037810 */ /* 0x000fe40007ffe0ff */
[----:B------:R-:W-:Y:S02]  /*1d640*/  I2FP.F32.S32 R5, R5 ;  /* 0x0000000500057245 */ /* 0x000fe40000201400 */
[----:B------:R-:W-:Y:S02]  /*1d650*/  IADD3 R6, R238, -R3, RZ ;  /* 0x80000003ee067210 */ /* 0x000fe40007ffe0ff */
[----:B------:R-:W-:Y:S01]  /*1d660*/  IABS R9, R4 ;  /* 0x0000000400097213 */ /* 0x000fe20000000000 */
[----:B------:R-:W-:Y:S01]  /*1d670*/  FFMA.FTZ R62, R5, -UR19, R62 ;  /* 0x80000013053e7c23 */ /* 0x000fe2000801003e */
[----:B------:R-:W-:Y:S01]  /*1d680*/  IABS R4, R6 ;  /* 0x0000000600047213 */ /* 0x000fe20000000000 */
[----:B------:R-:W-:Y:S01]  /*1d690*/  IMAD.IADD R5, R237, 0x1, -R3 ;  /* 0x00000001ed057824 */ /* 0x000fe200078e0a03 */
[----:B------:R-:W-:Y:S01]  /*1d6a0*/  IABS R6, R8 ;  /* 0x0000000800067213 */ /* 0x000fe20000000000 */
[----:B------:R-:W-:Y:S01]  /*1d6b0*/  IMAD.MOV.U32 R8, RZ, RZ, R9 ;  /* 0x000000ffff087224 */ /* 0x000fe200078e0009 */
[----:B------:R-:W-:Y:S02]  /*1d6c0*/  FSEL R47, R62, -INF , !P6 ;  /* 0xff8000003e2f7808 */ /* 0x000fe40007000000 */
[----:B------:R-:W-:Y:S02]  /*1d6d0*/  LOP3.LUT P6, RZ, R231, 0x4, RZ, 0xc0, !PT ;  /* 0x00000004e7ff7812 */ /* 0x000fe400078cc0ff */
[----:B------:R-:W-:Y:S02]  /*1d6e0*/  I2FP.F32.S32 R8, R8 ;  /* 0x0000000800087245 */ /* 0x000fe40000201400 */
[----:B------:R-:W-:Y:S02]  /*1d6f0*/  IABS R7, R7 ;  /* 0x0000000700077213 */ /* 0x000fe40000000000 */
[----:B------:R-:W-:Y:S01]  /*1d700*/  FSEL R64, R64, -INF , !P6 ;  /* 0xff80000040407808 */ /* 0x000fe20007000000 */
[----:B------:R-:W-:Y:S01]  /*1d710*/  FFMA.FTZ R67, R8, -UR19, R67 ;  /* 0x8000001308437c23 */ /* 0x000fe20008010043 */
[----:B------:R-:W-:Y:S02]  /*1d720*/  ISETP.GE.AND P6, PT, R3, R232, PT ;  /* 0x000000e80300720c */ /* 0x000fe40003fc6270 */
[----:B------:R-:W-:Y:S02]  /*1d730*/  IABS R5, R5 ;  /* 0x0000000500057213 */ /* 0x000fe40000000000 */
[----:B------:R-:W-:Y:S02]  /*1d740*/  I2FP.F32.S32 R7, R7 ;  /* 0x0000000700077245 */ /* 0x000fe40000201400 */
[----:B------:R-:W-:Y:S02]  /*1d750*/  FSEL R67, R67, -INF , !P5 ;  /* 0xff80000043437808 */ /* 0x000fe40006800000 */
[----:B------:R-:W-:Y:S01]  /*1d760*/  ISETP.GE.OR P5, PT, R3, R241, !P6 ;  /* 0x000000f10300720c */ /* 0x000fe200077a6670 */
[----:B------:R-:W-:Y:S01]  /*1d770*/  FFMA.FTZ R65, R7, -UR19, R65 ;  /* 0x8000001307417c23 */ /* 0x000fe20008010041 */
[----:B------:R-:W-:Y:S02]  /*1d780*/  I2FP.F32.S32 R5, R5 ;  /* 0x0000000500057245 */ /* 0x000fe40000201400 */
[----:B------:R-:W-:Y:S02]  /*1d790*/  I2FP.F32.S32 R4, R4 ;  /* 0x0000000400047245 */ /* 0x000fe40000201400 */
[----:B------:R-:W-:Y:S01]  /*1d7a0*/  ISETP.GE.AND P1, PT, R3, R235, PT ;  /* 0x000000eb0300720c */ /* 0x000fe20003f26270 */
[----:B------:R-:W-:Y:S01]  /*1d7b0*/  FFMA.FTZ R68, R5, -UR19, R68 ;  /* 0x8000001305447c23 */ /* 0x000fe20008010044 */
[C---:B------:R-:W-:Y:S01]  /*1d7c0*/  ISETP.GE.AND P0, PT, R3.reuse, R233, PT ;  /* 0x000000e90300720c */ /* 0x040fe20003f06270 */
[----:B------:R-:W-:Y:S01]  /*1d7d0*/  FFMA.FTZ R70, R4, -UR19, R70 ;  /* 0x8000001304467c23 */ /* 0x000fe20008010046 */
[----:B------:R-:W-:Y:S01]  /*1d7e0*/  I2FP.F32.S32 R6, R6 ;  /* 0x0000000600067245 */ /* 0x000fe20000201400 */
[----:B------:R-:W-:Y:S01]  /*1d7f0*/  IMAD.IADD R5, R238, 0x1, -R2 ;  /* 0x00000001ee057824 */ /* 0x000fe200078e0a02 */
[----:B------:R-:W-:Y:S02]  /*1d800*/  FSEL R66, R66, -INF , !P3 ;  /* 0xff80000042427808 */ /* 0x000fe40005800000 */
[C---:B------:R-:W-:Y:S01]  /*1d810*/  ISETP.GE.AND P3, PT, R3.reuse, R234, PT ;  /* 0x000000ea0300720c */ /* 0x040fe20003f66270 */
[----:B------:R-:W-:Y:S01]  /*1d820*/  FFMA.FTZ R69, R6, -UR19, R69 ;  /* 0x8000001306457c23 */ /* 0x000fe20008010045 */
[C---:B------:R-:W-:Y:S01]  /*1d830*/  ISETP.GE.OR P1, PT, R3.reuse, R243, !P1 ;  /* 0x000000f30300720c */ /* 0x040fe20004f26670 */
[--C-:B------:R-:W-:Y:S01]  /*1d840*/  IMAD.IADD R6, R236, 0x1, -R3.reuse ;  /* 0x00000001ec067824 */ /* 0x100fe200078e0a03 */
[----:B------:R-:W-:Y:S02]  /*1d850*/  ISETP.GE.OR P0, PT, R3, R242, !P0 ;  /* 0x000000f20300720c */ /* 0x000fe40004706670 */
[----:B------:R-:W-:Y:S02]  /*1d860*/  FSEL R65, R65, -INF , !P4 ;  /* 0xff80000041417808 */ /* 0x000fe40006000000 */
[----:B------:R-:W-:Y:S02]  /*1d870*/  LOP3.LUT R231, R231, 0xfffffffe, RZ, 0xc0, !PT ;  /* 0xfffffffee7e77812 */ /* 0x000fe400078ec0ff */
[----:B------:R-:W-:Y:S01]  /*1d880*/  FSEL R170, R63, -INF , !P2 ;  /* 0xff8000003faa7808 */ /* 0x000fe20005000000 */
[----:B------:R-:W-:Y:S01]  /*1d890*/  IMAD.MOV.U32 R63, RZ, RZ, R12 ;  /* 0x000000ffff3f7224 */ /* 0x000fe200078e000c */
[C---:B------:R-:W-:Y:S02]  /*1d8a0*/  ISETP.GE.AND P4, PT, R2.reuse, R235, PT ;  /* 0x000000eb0200720c */ /* 0x040fe40003f86270 */
[----:B------:R-:W-:Y:S02]  /*1d8b0*/  ISETP.GE.AND P2, PT, R2, R233, PT ;  /* 0x000000e90200720c */ /* 0x000fe40003f46270 */
[----:B------:R-:W-:Y:S02]  /*1d8c0*/  FSEL R20, R68, -INF , !P1 ;  /* 0xff80000044147808 */ /* 0x000fe40004800000 */
[----:B------:R-:W-:Y:S02]  /*1d8d0*/  FSEL R21, R70, -INF , !P0 ;  /* 0xff80000046157808 */ /* 0x000fe40004000000 */
[----:B------:R-:W-:Y:S01]  /*1d8e0*/  ISETP.GE.OR P3, PT, R3, R240, !P3 ;  /* 0x000000f00300720c */ /* 0x000fe20005f66670 */
[----:B------:R-:W-:Y:S01]  /*1d8f0*/  IMAD.IADD R3, R239, 0x1, -R3 ;  /* 0x00000001ef037824 */ /* 0x000fe200078e0a03 */
[C---:B------:R-:W-:Y:S02]  /*1d900*/  ISETP.GE.AND P1, PT, R2.reuse, R232, PT ;  /* 0x000000e80200720c */ /* 0x040fe40003f26270 */
[C---:B------:R-:W-:Y:S02]  /*1d910*/  ISETP.GE.AND P0, PT, R2.reuse, R234, PT ;  /* 0x000000ea0200720c */ /* 0x040fe40003f06270 */
[----:B------:R-:W-:Y:S02]  /*1d920*/  @P5 LOP3.LUT R231, R231, 0x1, RZ, 0xfc, !PT ;  /* 0x00000001e7e75812 */ /* 0x000fe400078efcff */
[----:B------:R-:W-:Y:S02]  /*1d930*/  IABS R7, R5 ;  /* 0x0000000500077213 */ /* 0x000fe40000000000 */
[C---:B------:R-:W-:Y:S02]  /*1d940*/  ISETP.GE.OR P5, PT, R2.reuse, R243, !P4 ;  /* 0x000000f30200720c */ /* 0x040fe400067a6670 */
[----:B------:R-:W-:Y:S02]  /*1d950*/  ISETP.GE.OR P4, PT, R2, R242, !P2 ;  /* 0x000000f20200720c */ /* 0x000fe40005786670 */
[----:B------:R-:W-:Y:S02]  /*1d960*/  IADD3 R4, R236, -R2, RZ ;  /* 0x80000002ec047210 */ /* 0x000fe40007ffe0ff */
[C---:B------:R-:W-:Y:S02]  /*1d970*/  ISETP.GE.OR P2, PT, R2.reuse, R241, !P1 ;  /* 0x000000f10200720c */ /* 0x040fe40004f46670 */
[----:B------:R-:W-:Y:S01]  /*1d980*/  ISETP.GE.OR P6, PT, R2, R240, !P0 ;  /* 0x000000f00200720c */ /* 0x000fe200047c6670 */
[----:B------:R-:W-:Y:S01]  /*1d990*/  IMAD.IADD R2, R239, 0x1, -R2 ;  /* 0x00000001ef027824 */ /* 0x000fe200078e0a02 */
[----:B------:R-:W-:Y:S01]  /*1d9a0*/  IABS R8, R3 ;  /* 0x0000000300087213 */ /* 0x000fe20000000000 */
[----:B------:R-:W-:Y:S01]  /*1d9b0*/  IMAD.MOV.U32 R3, RZ, RZ, R7 ;  /* 0x000000ffff037224 */ /* 0x000fe200078e0007 */
[----:B------:R-:W-:Y:S02]  /*1d9c0*/  IABS R5, R6 ;  /* 0x0000000600057213 */ /* 0x000fe40000000000 */
[----:B------:R-:W-:Y:S02]  /*1d9d0*/  IABS R6, R2 ;  /* 0x0000000200067213 */ /* 0x000fe40000000000 */
[----:B------:R-:W-:Y:S02]  /*1d9e0*/  I2FP.F32.S32 R2, R3 ;  /* 0x0000000300027245 */ /* 0x000fe40000201400 */
[----:B------:R-:W-:Y:S02]  /*1d9f0*/  IABS R4, R4 ;  /* 0x0000000400047213 */ /* 0x000fe40000000000 */
[----:B------:R-:W-:Y:S01]  /*1da00*/  I2FP.F32.S32 R3, R5 ;  /* 0x0000000500037245 */ /* 0x000fe20000201400 */
[----:B------:R-:W-:Y:S01]  /*1da10*/  IMAD.MOV.U32 R5, RZ, RZ, R8 ;  /* 0x000000ffff057224 */ /* 0x000fe200078e0008 */
[----:B------:R-:W-:Y:S01]  /*1da20*/  I2FP.F32.S32 R4, R4 ;  /* 0x0000000400047245 */ /* 0x000fe20000201400 */
[----:B------:R-:W-:Y:S01]  /*1da30*/  FFMA.FTZ R71, R2, -UR19, R71 ;  /* 0x8000001302477c23 */ /* 0x000fe20008010047 */
[----:B------:R-:W-:Y:S01]  /*1da40*/  FSEL R18, R69, -INF , !P5 ;  /* 0xff80000045127808 */ /* 0x000fe20006800000 */
[----:B------:R-:W-:Y:S01]  /*1da50*/  FFMA.FTZ R72, R3, -UR19, R72 ;  /* 0x8000001303487c23 */ /* 0x000fe20008010048 */
[----:B------:R-:W-:Y:S01]  /*1da60*/  I2FP.F32.S32 R2, R5 ;  /* 0x0000000500027245 */ /* 0x000fe20000201400 */
[----:B------:R-:W-:Y:S01]  /*1da70*/  VIADD R3, R0, 0x49 ;  /* 0x0000004900037836 */ /* 0x000fe20000000000 */
[----:B------:R-:W-:Y:S01]  /*1da80*/  I2FP.F32.S32 R5, R6 ;  /* 0x0000000600057245 */ /* 0x000fe20000201400 */
[----:B------:R-:W-:Y:S01]  /*1da90*/  FFMA.FTZ R73, R4, -UR19, R73 ;  /* 0x8000001304497c23 */ /* 0x000fe20008010049 */
[----:B------:R-:W-:Y:S01]  /*1daa0*/  LOP3.LUT P5, RZ, R231, 0x1, RZ, 0xc0, !PT ;  /* 0x00000001e7ff7812 */ /* 0x000fe200078ac0ff */
[----:B------:R-:W-:Y:S01]  /*1dab0*/  VIADD R4, R0, 0x48 ;  /* 0x0000004800047836 */ /* 0x000fe20000000000 */
[-C--:B------:R-:W-:Y:S01]  /*1dac0*/  ISETP.GE.AND P0, PT, R3, R232.reuse, PT ;  /* 0x000000e80300720c */ /* 0x080fe20003f06270 */
[----:B------:R-:W-:Y:S01]  /*1dad0*/  FFMA.FTZ R74, R2, -UR19, R74 ;  /* 0x80000013024a7c23 */ /* 0x000fe2000801004a */
[----:B------:R-:W-:Y:S01]  /*1dae0*/  FSEL R225, R73, -INF , !P2 ;  /* 0xff80000049e17808 */ /* 0x000fe20005000000 */
[----:B------:R-:W-:Y:S01]  /*1daf0*/  IMAD.IADD R2, R236, 0x1, -R3 ;  /* 0x00000001ec027824 */ /* 0x000fe200078e0a03 */
[----:B------:R-:W-:Y:S01]  /*1db00*/  ISETP.GE.AND P1, PT, R4, R232, PT ;  /* 0x000000e80400720c */ /* 0x000fe20003f26270 */
[----:B------:R-:W-:Y:S01]  /*1db10*/  FFMA.FTZ R75, R5, -UR19, R75 ;  /* 0x80000013054b7c23 */ /* 0x000fe2000801004b */
[----:B------:R-:W-:Y:S01]  /*1db20*/  IADD3 R5, R236, -R4, RZ ;  /* 0x80000004ec057210 */ /* 0x000fe20007ffe0ff */
[C---:B------:R-:W-:Y:S01]  /*1db30*/  IMAD.IADD R9, R239.reuse, 0x1, -R3 ;  /* 0x00000001ef097824 */ /* 0x040fe200078e0a03 */
[----:B------:R-:W-:Y:S01]  /*1db40*/  IABS R7, R2 ;  /* 0x0000000200077213 */ /* 0x000fe20000000000 */
[--C-:B------:R-:W-:Y:S01]  /*1db50*/  IMAD.IADD R6, R239, 0x1, -R4.reuse ;  /* 0x00000001ef067824 */ /* 0x100fe200078e0a04 */
[----:B------:R-:W-:Y:S01]  /*1db60*/  IABS R8, R5 ;  /* 0x0000000500087213 */ /* 0x000fe20000000000 */
[----:B------:R-:W-:Y:S01]  /*1db70*/  IMAD.IADD R10, R237, 0x1, -R4 ;  /* 0x00000001ed0a7824 */ /* 0x000fe200078e0a04 */
[----:B------:R-:W-:Y:S02]  /*1db80*/  IABS R2, R9 ;  /* 0x0000000900027213 */ /* 0x000fe40000000000 */
[----:B------:R-:W-:Y:S02]  /*1db90*/  IABS R5, R6 ;  /* 0x0000000600057213 */ /* 0x000fe40000000000 */
[----:B------:R-:W-:Y:S02]  /*1dba0*/  I2FP.F32.S32 R7, R7 ;  /* 0x0000000700077245 */ /* 0x000fe40000201400 */
[----:B------:R-:W-:Y:S02]  /*1dbb0*/  IABS R6, R10 ;  /* 0x0000000a00067213 */ /* 0x000fe40000000000 */
[----:B------:R-:W-:Y:S01]  /*1dbc0*/  I2FP.F32.S32 R8, R8 ;  /* 0x0000000800087245 */ /* 0x000fe20000201400 */
[----:B------:R-:W-:Y:S01]  /*1dbd0*/  FFMA.FTZ R77, R7, -UR19, R77 ;  /* 0x80000013074d7c23 */ /* 0x000fe2000801004d */
[----:B------:R-:W-:Y:S01]  /*1dbe0*/  I2FP.F32.S32 R2, R2 ;  /* 0x0000000200027245 */ /* 0x000fe20000201400 */
[----:B------:R-:W-:Y:S01]  /*1dbf0*/  IMAD.IADD R7, R237, 0x1, -R3 ;  /* 0x00000001ed077824 */ /* 0x000fe200078e0a03 */
[----:B------:R-:W-:Y:S01]  /*1dc00*/  I2FP.F32.S32 R6, R6 ;  /* 0x0000000600067245 */ /* 0x000fe20000201400 */
[----:B------:R-:W-:Y:S01]  /*1dc10*/  FFMA.FTZ R76, R8, -UR19, R76 ;  /* 0x80000013084c7c23 */ /* 0x000fe2000801004c */
[----:B------:R-:W-:Y:S01]  /*1dc20*/  FSEL R227, R74, -INF , !P3 ;  /* 0xff8000004ae37808 */ /* 0x000fe20005800000 */
[----:B------:R-:W-:Y:S01]  /*1dc30*/  FFMA.FTZ R79, R2, -UR19, R79 ;  /* 0x80000013024f7c23 */ /* 0x000fe2000801004f */
[----:B------:R-:W-:Y:S01]  /*1dc40*/  ISETP.GE.OR P0, PT, R3, R241, !P0 ;  /* 0x000000f10300720c */ /* 0x000fe20004706670 */
[----:B------:R-:W-:Y:S01]  /*1dc50*/  FFMA.FTZ R80, R6, -UR19, R80 ;  /* 0x8000001306507c23 */ /* 0x000fe20008010050 */
[----:B------:R-:W-:Y:S01]  /*1dc60*/  FSEL R29, R75, -INF , !P6 ;  /* 0xff8000004b1d7808 */ /* 0x000fe20007000000 */
[----:B------:R-:W-:Y:S01]  /*1dc70*/  VIADD R2, R0, 0x50 ;  /* 0x0000005000027836 */ /* 0x000fe20000000000 */
[C---:B------:R-:W-:Y:S02]  /*1dc80*/  ISETP.GE.AND P3, PT, R4.reuse, R233, PT ;  /* 0x000000e90400720c */ /* 0x040fe40003f66270 */
[CC--:B------:R-:W-:Y:S02]  /*1dc90*/  ISETP.GE.AND P2, PT, R4.reuse, R234.reuse, PT ;  /* 0x000000ea0400720c */ /* 0x0c0fe40003f46270 */
[C---:B------:R-:W-:Y:S02]  /*1dca0*/  ISETP.GE.AND P6, PT, R4.reuse, R235, PT ;  /* 0x000000eb0400720c */ /* 0x040fe40003fc6270 */
[----:B------:R-:W-:Y:S02]  /*1dcb0*/  FSEL R19, R71, -INF , !P4 ;  /* 0xff80000047137808 */ /* 0x000fe40006000000 */
[----:B------:R-:W-:Y:S02]  /*1dcc0*/  ISETP.GE.OR P1, PT, R4, R241, !P1 ;  /* 0x000000f10400720c */ /* 0x000fe40004f26670 */
[----:B------:R-:W-:Y:S02]  /*1dcd0*/  FSEL R59, R72, -INF , !P5 ;  /* 0xff800000483b7808 */ /* 0x000fe40006800000 */
[C---:B------:R-:W-:Y:S02]  /*1dce0*/  ISETP.GE.AND P4, PT, R3.reuse, R234, PT ;  /* 0x000000ea0300720c */ /* 0x040fe40003f86270 */
[----:B------:R-:W-:Y:S01]  /*1dcf0*/  ISETP.GE.AND P5, PT, R3, R235, PT ;  /* 0x000000eb0300720c */ /* 0x000fe20003fa6270 */
[----:B------:R-:W-:Y:S01]  /*1dd00*/  STL [R1+0x14], R59 ;  /* 0x0000143b01007387 */ /* 0x000fe20000100800 */
[----:B------:R-:W-:Y:S02]  /*1dd10*/  FSEL R62, R77, -INF , !P0 ;  /* 0xff8000004d3e7808 */ /* 0x000fe40004000000 */
[----:B------:R-:W-:Y:S01]  /*1dd20*/  I2FP.F32.S32 R5, R5 ;  /* 0x0000000500057245 */ /* 0x000fe20000201400 */
[----:B------:R-:W-:Y:S01]  /*1dd30*/  STL [R1+0x34], R29 ;  /* 0x0000341d01007387 */ /* 0x000fe20000100800 */
[----:B------:R-:W-:Y:S02]  /*1dd40*/  ISETP.GE.AND P0, PT, R3, R233, PT ;  /* 0x000000e90300720c */ /* 0x000fe40003f06270 */
[C---:B------:R-:W-:Y:S01]  /*1dd50*/  ISETP.GE.OR P2, PT, R4.reuse, R240, !P2 ;  /* 0x000000f00400720c */ /* 0x040fe20005746670 */
[----:B------:R-:W-:Y:S01]  /*1dd60*/  FFMA.FTZ R78, R5, -UR19, R78 ;  /* 0x80000013054e7c23 */ /* 0x000fe2000801004e */
[-C--:B------:R-:W-:Y:S01]  /*1dd70*/  ISETP.GE.OR P6, PT, R4, R243.reuse, !P6 ;  /* 0x000000f30400720c */ /* 0x080fe200077c6670 */
[--C-:B------:R-:W-:Y:S01]  /*1dd80*/  IMAD.IADD R5, R238, 0x1, -R2.reuse ;  /* 0x00000001ee057824 */ /* 0x100fe200078e0a02 */
[----:B------:R-:W-:Y:S02]  /*1dd90*/  ISETP.GE.OR P3, PT, R4, R242, !P3 ;  /* 0x000000f20400720c */ /* 0x000fe40005f66670 */
[----:B------:R-:W-:Y:S01]  /*1dda0*/  IADD3 R6, R238, -R4, RZ ;  /* 0x80000004ee067210 */ /* 0x000fe20007ffe0ff */
[----:B------:R-:W-:Y:S01]  /*1ddb0*/  IMAD.IADD R4, R237, 0x1, -R2 ;  /* 0x00000001ed047824 */ /* 0x000fe200078e0a02 */
[----:B------:R-:W-:Y:S02]  /*1ddc0*/  FSEL R45, R76, -INF , !P1 ;  /* 0xff8000004c2d7808 */ /* 0x000fe40004800000 */
[C---:B------:R-:W-:Y:S02]  /*1ddd0*/  ISETP.GE.OR P1, PT, R3.reuse, R240, !P4 ;  /* 0x000000f00300720c */ /* 0x040fe40006726670 */
[C---:B------:R-:W-:Y:S01]  /*1dde0*/  ISETP.GE.OR P4, PT, R3.reuse, R243, !P5 ;  /* 0x000000f30300720c */ /* 0x040fe20006f86670 */
[----:B------:R-:W-:Y:S01]  /*1ddf0*/  STL [R1+0x28], R45 ;  /* 0x0000282d01007387 */ /* 0x000fe20000100800 */
[----:B------:R-:W-:Y:S01]  /*1de00*/  ISETP.GE.OR P5, PT, R3, R242, !P0 ;  /* 0x000000f20300720c */ /* 0x000fe200047a6670 */
[----:B------:R-:W-:Y:S01]  /*1de10*/  IMAD.IADD R3, R238, 0x1, -R3 ;  /* 0x00000001ee037824 */ /* 0x000fe200078e0a03 */
[----:B------:R-:W-:Y:S02]  /*1de20*/  IABS R4, R4 ;  /* 0x0000000400047213 */ /* 0x000fe40000000000 */
[----:B------:R-:W-:Y:S02]  /*1de30*/  IABS R8, R6 ;  /* 0x0000000600087213 */ /* 0x000fe40000000000 */
[----:B------:R-:W-:Y:S02]  /*1de40*/  IABS R6, R7 ;  /* 0x0000000700067213 */ /* 0x000fe40000000000 */
[----:B------:R-:W-:Y:S02]  /*1de50*/  IABS R7, R3 ;  /* 0x0000000300077213 */ /* 0x000fe40000000000 */
[----:B------:R-:W-:Y:S02]  /*1de60*/  I2FP.F32.S32 R4, R4 ;  /* 0x0000000400047245 */ /* 0x000fe40000201400 */
[----:B------:R-:W-:Y:S01]  /*1de70*/  IABS R3, R5 ;  /* 0x0000000500037213 */ /* 0x000fe20000000000 */
[----:B------:R-:W-:Y:S01]  /*1de80*/  IMAD.MOV.U32 R5, RZ, RZ, R8 ;  /* 0x000000ffff057224 */ /* 0x000fe200078e0008 */
[----:B------:R-:W-:Y:S01]  /*1de90*/  LOP3.LUT R231, R231, 0xfffffffd, RZ, 0xc0, !PT ;  /* 0xfffffffde7e77812 */ /* 0x000fe200078ec0ff */
[----:B------:R-:W-:Y:S01]  /*1dea0*/  IMAD.IADD R8, R236, 0x1, -R2 ;  /* 0x00000001ec087824 */ /* 0x000fe200078e0a02 */
[----:B------:R-:W-:Y:S01]  /*1deb0*/  I2FP.F32.S32 R3, R3 ;  /* 0x0000000300037245 */ /* 0x000fe20000201400 */
[----:B------:R-:W-:Y:S01]  /*1dec0*/  FFMA.FTZ R84, R4, -UR19, R84 ;  /* 0x8000001304547c23 */ /* 0x000fe20008010054 */
[----:B------:R-:W-:Y:S02]  /*1ded0*/  IADD3 R4, R0, 0x51, RZ ;  /* 0x0000005100047810 */ /* 0x000fe40007ffe0ff */
[----:B------:R-:W-:Y:S01]  /*1dee0*/  I2FP.F32.S32 R5, R5 ;  /* 0x0000000500057245 */ /* 0x000fe20000201400 */
[----:B------:R-:W-:Y:S01]  /*1def0*/  FFMA.FTZ R86, R3, -UR19, R86 ;  /* 0x8000001303567c23 */ /* 0x000fe20008010056 */
[----:B------:R-:W-:Y:S01]  /*1df00*/  I2FP.F32.S32 R6, R6 ;  /* 0x0000000600067245 */ /* 0x000fe20000201400 */
[----:B------:R-:W-:Y:S01]  /*1df10*/  IMAD.IADD R3, R236, 0x1, -R4 ;  /* 0x00000001ec037824 */ /* 0x000fe200078e0a04 */
[----:B------:R-:W-:Y:S01]  /*1df20*/  FSEL R230, R79, -INF , !P1 ;  /* 0xff8000004fe67808 */ /* 0x000fe20004800000 */
[----:B------:R-:W-:Y:S01]  /*1df30*/  FFMA.FTZ R82, R5, -UR19, R82 ;  /* 0x8000001305527c23 */ /* 0x000fe20008010052 */
[----:B------:R-:W-:Y:S01]  /*1df40*/  @P4 LOP3.LUT R231, R231, 0x2, RZ, 0xfc, !PT ;  /* 0x00000002e7e74812 */ /* 0x000fe200078efcff */
[----:B------:R-:W-:Y:S01]  /*1df50*/  FFMA.FTZ R81, R6, -UR19, R81 ;  /* 0x8000001306517c23 */ /* 0x000fe20008010051 */
[----:B------:R-:W-:Y:S01]  /*1df60*/  I2FP.F32.S32 R7, R7 ;  /* 0x0000000700077245 */ /* 0x000fe20000201400 */
[----:B------:R-:W-:Y:S01]  /*1df70*/  IMAD.IADD R5, R237, 0x1, -R4 ;  /* 0x00000001ed057824 */ /* 0x000fe200078e0a04 */
[----:B------:R-:W-:Y:S01]  /*1df80*/  FSEL R229, R78, -INF , !P2 ;  /* 0xff8000004ee57808 */ /* 0x000fe20005000000 */
[----:B------:R-:W-:Y:S01]  /*1df90*/  IMAD.MOV.U32 R78, RZ, RZ, R63 ;  /* 0x000000ffff4e7224 */ /* 0x000fe200078e003f */
[C---:B------:R-:W-:Y:S01]  /*1dfa0*/  ISETP.GE.AND P1, PT, R2.reuse, R232, PT ;  /* 0x000000e80200720c */ /* 0x040fe20003f26270 */
[----:B------:R-:W-:Y:S01]  /*1dfb0*/  FFMA.FTZ R83, R7, -UR19, R83 ;  /* 0x8000001307537c23 */ /* 0x000fe20008010053 */
[C---:B------:R-:W-:Y:S01]  /*1dfc0*/  ISETP.GE.AND P4, PT, R2.reuse, R235, PT ;  /* 0x000000eb0200720c */ /* 0x040fe20003f86270 */
[----:B------:R-:W-:Y:S01]  /*1dfd0*/  IMAD.MOV.U32 R79, RZ, RZ, R62 ;  /* 0x000000ffff4f7224 */ /* 0x000fe200078e003e */
[----:B------:R-:W-:Y:S01]  /*1dfe0*/  ISETP.GE.AND P2, PT, R2, R233, PT ;  /* 0x000000e90200720c */ /* 0x000fe20003f46270 */
[----:B------:R-:W-:Y:S01]  /*1dff0*/  IMAD.IADD R6, R238, 0x1, -R4 ;  /* 0x00000001ee067824 */ /* 0x000fe200078e0a04 */
[----:B------:R-:W-:Y:S01]  /*1e000*/  ISETP.GE.AND P0, PT, R2, R234, PT ;  /* 0x000000ea0200720c */ /* 0x000fe20003f06270 */
[----:B------:R-:W-:Y:S01]  /*1e010*/  IMAD.IADD R7, R239, 0x1, -R2 ;  /* 0x00000001ef077824 */ /* 0x000fe200078e0a02 */
[----:B------:R-:W-:Y:S02]  /*1e020*/  FSEL R80, R80, -INF , !P6 ;  /* 0xff80000050507808 */ /* 0x000fe40007000000 */
[----:B------:R-:W-:Y:S02]  /*1e030*/  ISETP.GE.OR P6, PT, R2, R241, !P1 ;  /* 0x000000f10200720c */ /* 0x000fe40004fc6670 */
[----:B------:R-:W-:Y:S02]  /*1e040*/  IABS R3, R3 ;  /* 0x0000000300037213 */ /* 0x000fe40000000000 */
[----:B------:R-:W-:Y:S02]  /*1e050*/  FSEL R82, R82, -INF , !P3 ;  /* 0xff80000052527808 */ /* 0x000fe40005800000 */
[C---:B------:R-:W-:Y:S02]  /*1e060*/  ISETP.GE.OR P4, PT, R2.reuse, R243, !P4 ;  /* 0x000000f30200720c */ /* 0x040fe40006786670 */
[C---:B------:R-:W-:Y:S02]  /*1e070*/  ISETP.GE.OR P2, PT, R2.reuse, R242, !P2 ;  /* 0x000000f20200720c */ /* 0x040fe40005746670 */
[----:B------:R-:W-:Y:S02]  /*1e080*/  LOP3.LUT P1, RZ, R231, 0x2, RZ, 0xc0, !PT ;  /* 0x00000002e7ff7812 */ /* 0x000fe4000782c0ff */
[----:B------:R-:W-:Y:S02]  /*1e090*/  ISETP.GE.OR P3, PT, R2, R240, !P0 ;  /* 0x000000f00200720c */ /* 0x000fe40004766670 */
[----:B------:R-:W-:Y:S02]  /*1e0a0*/  IABS R2, R6 ;  /* 0x0000000600027213 */ /* 0x000fe40000000000 */
[----:B------:R-:W-:Y:S02]  /*1e0b0*/  I2FP.F32.S32 R3, R3 ;  /* 0x0000000300037245 */ /* 0x000fe40000201400 */
[----:B------:R-:W-:Y:S02]  /*1e0c0*/  FSEL R81, R81, -INF , !P1 ;  /* 0xff80000051517808 */ /* 0x000fe40004800000 */
[----:B------:R-:W-:Y:S01]  /*1e0d0*/  FSEL R17, R84, -INF , !P4 ;  /* 0xff80000054117808 */ /* 0x000fe20006000000 */
[----:B------:R-:W-:Y:S01]  /*1e0e0*/  FFMA.FTZ R89, R3, -UR19, R89 ;  /* 0x8000001303597c23 */ /* 0x000fe20008010059 */
[----:B------:R-:W-:Y:S02]  /*1e0f0*/  FSEL R86, R86, -INF , !P2 ;  /* 0xff80000056567808 */ /* 0x000fe40005000000 */
[----:B------:R-:W-:Y:S02]  /*1e100*/  IABS R5, R5 ;  /* 0x0000000500057213 */ /* 0x000fe40000000000 */
[C---:B------:R-:W-:Y:S02]  /*1e110*/  ISETP.GE.AND P1, PT, R4.reuse, R235, PT ;  /* 0x000000eb0400720c */ /* 0x040fe40003f26270 */
[C---:B------:R-:W-:Y:S02]  /*1e120*/  ISETP.GE.AND P0, PT, R4.reuse, R233, PT ;  /* 0x000000e90400720c */ /* 0x040fe40003f06270 */
[C---:B------:R-:W-:Y:S02]  /*1e130*/  ISETP.GE.AND P4, PT, R4.reuse, R232, PT ;  /* 0x000000e80400720c */ /* 0x040fe40003f86270 */
[----:B------:R-:W-:Y:S02]  /*1e140*/  ISETP.GE.AND P2, PT, R4, R234, PT ;  /* 0x000000ea0400720c */ /* 0x000fe40003f46270 */
[----:B------:R-:W-:Y:S02]  /*1e150*/  IABS R6, R8 ;  /* 0x0000000800067213 */ /* 0x000fe40000000000 */
[----:B------:R-:W-:Y:S02]  /*1e160*/  I2FP.F32.S32 R2, R2 ;  /* 0x0000000200027245 */ /* 0x000fe40000201400 */
[----:B------:R-:W-:Y:S02]  /*1e170*/  I2FP.F32.S32 R5, R5 ;  /* 0x0000000500057245 */ /* 0x000fe40000201400 */
[----:B------:R-:W-:Y:S01]  /*1e180*/  IADD3 R3, R0, 0x58, RZ ;  /* 0x0000005800037810 */ /* 0x000fe20007ffe0ff */
[----:B------:R-:W-:Y:S01]  /*1e190*/  FFMA.FTZ R87, R2, -UR19, R87 ;  /* 0x8000001302577c23 */ /* 0x000fe20008010057 */
[----:B------:R-:W-:Y:S01]  /*1e1a0*/  ISETP.GE.OR P1, PT, R4, R243, !P1 ;  /* 0x000000f30400720c */ /* 0x000fe20004f26670 */
[----:B------:R-:W-:Y:S01]  /*1e1b0*/  VIADD R2, R0, 0x59 ;  /* 0x0000005900027836 */ /* 0x000fe20000000000 */
[C---:B------:R-:W-:Y:S01]  /*1e1c0*/  ISETP.GE.OR P0, PT, R4.reuse, R242, !P0 ;  /* 0x000000f20400720c */ /* 0x040fe20004706670 */
[----:B------:R-:W-:Y:S01]  /*1e1d0*/  FFMA.FTZ R85, R5, -UR19, R85 ;  /* 0x8000001305557c23 */ /* 0x000fe20008010055 */
[----:B------:R-:W-:Y:S01]  /*1e1e0*/  ISETP.GE.OR P4, PT, R4, R241, !P4 ;  /* 0x000000f10400720c */ /* 0x000fe20006786670 */
[--C-:B------:R-:W-:Y:S01]  /*1e1f0*/  IMAD.IADD R5, R236, 0x1, -R3.reuse ;  /* 0x00000001ec057824 */ /* 0x100fe200078e0a03 */
[----:B------:R-:W-:Y:S01]  /*1e200*/  ISETP.GE.OR P2, PT, R4, R240, !P2 ;  /* 0x000000f00400720c */ /* 0x000fe20005746670 */
[C---:B------:R-:W-:Y:S01]  /*1e210*/  IMAD.IADD R8, R239.reuse, 0x1, -R3 ;  /* 0x00000001ef087824 */ /* 0x040fe200078e0a03 */
[----:B------:R-:W-:Y:S01]  /*1e220*/  IABS R7, R7 ;  /* 0x0000000700077213 */ /* 0x000fe20000000000 */
[C---:B------:R-:W-:Y:S01]  /*1e230*/  IMAD.IADD R4, R239.reuse, 0x1, -R4 ;  /* 0x00000001ef047824 */ /* 0x040fe200078e0a04 */
[----:B------:R-:W-:Y:S02]  /*1e240*/  I2FP.F32.S32 R6, R6 ;  /* 0x0000000600067245 */ /* 0x000fe40000201400 */
[----:B------:R-:W-:Y:S02]  /*1e250*/  I2FP.F32.S32 R7, R7 ;  /* 0x0000000700077245 */ /* 0x000fe40000201400 */
[----:B------:R-:W-:Y:S01]  /*1e260*/  IABS R10, R4 ;  /* 0x00000004000a7213 */ /* 0x000fe20000000000 */
[----:B------:R-:W-:Y:S01]  /*1e270*/  FFMA.FTZ R88, R6, -UR19, R88 ;  /* 0x8000001306587c23 */ /* 0x000fe20008010058 */
[----:B------:R-:W-:Y:S01]  /*1e280*/  IABS R4, R8 ;  /* 0x0000000800047213 */ /* 0x000fe20000000000 */
[----:B------:R-:W-:Y:S01]  /*1e290*/  IMAD.IADD R6, R236, 0x1, -R2 ;  /* 0x00000001ec067824 */ /* 0x000fe200078e0a02 */
[----:B------:R-:W-:Y:S01]  /*1e2a0*/  IADD3 R9, R239, -R2, RZ ;  /* 0x80000002ef097210 */ /* 0x000fe20007ffe0ff */
[----:B------:R-:W-:Y:S01]  /*1e2b0*/  FFMA.FTZ R90, R7, -UR19, R90 ;  /* 0x80000013075a7c23 */ /* 0x000fe2000801005a */
[----:B------:R-:W-:Y:S01]  /*1e2c0*/  IABS R7, R5 ;  /* 0x0000000500077213 */ /* 0x000fe20000000000 */
[----:B------:R-:W-:Y:S01]  /*1e2d0*/  IMAD.MOV.U32 R8, RZ, RZ, R10 ;  /* 0x000000ffff087224 */ /* 0x000fe200078e000a */
[----:B------:R-:W-:Y:S02]  /*1e2e0*/  IABS R6, R6 ;  /* 0x0000000600067213 */ /* 0x000fe40000000000 */
[----:B------:R-:W-:Y:S02]  /*1e2f0*/  I2FP.F32.S32 R7, R7 ;  /* 0x0000000700077245 */ /* 0x000fe40000201400 */
[----:B------:R-:W-:Y:S02]  /*1e300*/  I2FP.F32.S32 R8, R8 ;  /* 0x0000000800087245 */ /* 0x000fe40000201400 */
[----:B------:R-:W-:Y:S01]  /*1e310*/  I2FP.F32.S32 R6, R6 ;  /* 0x0000000600067245 */ /* 0x000fe20000201400 */
[----:B------:R-:W-:Y:S01]  /*1e320*/  FFMA.FTZ R92, R7, -UR19, R92 ;  /* 0x80000013075c7c23 */ /* 0x000fe2000801005c */
[----:B------:R-:W-:Y:S01]  /*1e330*/  FSEL R85, R85, -INF , !P1 ;  /* 0xff80000055557808 */ /* 0x000fe20004800000 */
[----:B------:R-:W-:Y:S01]  /*1e340*/  FFMA.FTZ R91, R8, -UR19, R91 ;  /* 0x80000013085b7c23 */ /* 0x000fe2000801005b */
[-C--:B------:R-:W-:Y:S01]  /*1e350*/  ISETP.GE.AND P1, PT, R3, R232.reuse, PT ;  /* 0x000000e80300720c */ /* 0x080fe20003f26270 */
[----:B------:R-:W-:Y:S01]  /*1e360*/  FFMA.FTZ R93, R6, -UR19, R93 ;  /* 0x80000013065d7c23 */ /* 0x000fe2000801005d */
[----:B------:R-:W-:Y:S01]  /*1e370*/  FSEL R87, R87, -INF , !P0 ;  /* 0xff80000057577808 */ /* 0x000fe20004000000 */
[C---:B------:R-:W-:Y:S01]  /*1e380*/  IMAD.IADD R7, R237.reuse, 0x1, -R3 ;  /* 0x00000001ed077824 */ /* 0x040fe200078e0a03 */
[C---:B------:R-:W-:Y:S01]  /*1e390*/  ISETP.GE.AND P0, PT, R2.reuse, R232, PT ;  /* 0x000000e80200720c */ /* 0x040fe20003f06270 */
[----:B------:R-:W-:Y:S01]  /*1e3a0*/  IMAD.IADD R6, R237, 0x1, -R2 ;  /* 0x00000001ed067824 */ /* 0x000fe200078e0a02 */
[----:B------:R-:W-:Y:S02]  /*1e3b0*/  IABS R5, R9 ;  /* 0x0000000900057213 */ /* 0x000fe40000000000 */
[-C--:B------:R-:W-:Y:S02]  /*1e3c0*/  ISETP.GE.OR P1, PT, R3, R241.reuse, !P1 ;  /* 0x000000f10300720c */ /* 0x080fe40004f26670 */
[----:B------:R-:W-:Y:S02]  /*1e3d0*/  ISETP.GE.OR P0, PT, R2, R241, !P0 ;  /* 0x000000f10200720c */ /* 0x000fe40004706670 */
[----:B------:R-:W-:Y:S02]  /*1e3e0*/  I2FP.F32.S32 R5, R5 ;  /* 0x0000000500057245 */ /* 0x000fe40000201400 */
[----:B------:R-:W-:Y:S02]  /*1e3f0*/  I2FP.F32.S32 R4, R4 ;  /* 0x0000000400047245 */ /* 0x000fe40000201400 */
[----:B------:R-:W-:Y:S01]  /*1e400*/  FSEL R224, R92, -INF , !P1 ;  /* 0xff8000005ce07808 */ /* 0x000fe20004800000 */
[----:B------:R-:W-:Y:S01]  /*1e410*/  FFMA.FTZ R95, R5, -UR19, R95 ;  /* 0x80000013055f7c23 */ /* 0x000fe2000801005f */
[----:B------:R-:W-:Y:S01]  /*1e420*/  FSEL R83, R83, -INF , !P5 ;  /* 0xff80000053537808 */ /* 0x000fe20006800000 */
[----:B------:R-:W-:Y:S01]  /*1e430*/  FFMA.FTZ R94, R4, -UR19, R94 ;  /* 0x80000013045e7c23 */ /* 0x000fe2000801005e */
[----:B---3--:R-:W-:Y:S01]  /*1e440*/  FSEL R212, R89, -INF , !P4 ;  /* 0xff80000059d47808 */ /* 0x008fe20006000000 */
[----:B------:R-:W-:Y:S01]  /*1e450*/  VIADD R5, R0, 0x60 ;  /* 0x0000006000057836 */ /* 0x000fe20000000000 */
[----:B------:R-:W-:Y:S01]  /*1e460*/  FSEL R92, R93, -INF , !P0 ;  /* 0xff8000005d5c7808 */ /* 0x000fe20004000000 */
[----:B------:R-:W-:Y:S01]  /*1e470*/  IMAD.IADD R4, R238, 0x1, -R3 ;  /* 0x00000001ee047824 */ /* 0x000fe200078e0a03 */
[----:B------:R-:W-:Y:S02]  /*1e480*/  FSEL R40, R91, -INF , !P2 ;  /* 0xff8000005b287808 */ /* 0x000fe40005000000 */
[----:B------:R-:W-:Y:S01]  /*1e490*/  FSEL R222, R90, -INF , !P3 ;  /* 0xff8000005ade7808 */ /* 0x000fe20005800000 */
[----:B------:R-:W-:Y:S01]  /*1e4a0*/  IMAD.MOV.U32 R90, RZ, RZ, R13 ;  /* 0x000000ffff5a7224 */ /* 0x000fe200078e000d */
[----:B------:R-:W-:Y:S02]  /*1e4b0*/  FSEL R228, R88, -INF , !P6 ;  /* 0xff80000058e47808 */ /* 0x000fe40007000000 */
[CC--:B------:R-:W-:Y:S02]  /*1e4c0*/  ISETP.GE.AND P5, PT, R3.reuse, R234.reuse, PT ;  /* 0x000000ea0300720c */ /* 0x0c0fe40003fa6270 */
[C---:B------:R-:W-:Y:S02]  /*1e4d0*/  ISETP.GE.AND P2, PT, R2.reuse, R234, PT ;  /* 0x000000ea0200720c */ /* 0x040fe40003f46270 */
[C---:B------:R-:W-:Y:S02]  /*1e4e0*/  ISETP.GE.AND P4, PT, R2.reuse, R235, PT ;  /* 0x000000eb0200720c */ /* 0x040fe40003f86270 */
[C---:B------:R-:W-:Y:S02]  /*1e4f0*/  ISETP.GE.AND P0, PT, R2.reuse, R233, PT ;  /* 0x000000e90200720c */ /* 0x040fe40003f06270 */
[C---:B------:R-:W-:Y:S02]  /*1e500*/  ISETP.GE.AND P6, PT, R3.reuse, R235, PT ;  /* 0x000000eb0300720c */ /* 0x040fe40003fc6270 */
[C---:B------:R-:W-:Y:S02]  /*1e510*/  ISETP.GE.AND P3, PT, R3.reuse, R233, PT ;  /* 0x000000e90300720c */ /* 0x040fe40003f66270 */
[CC--:B------:R-:W-:Y:S02]  /*1e520*/  ISETP.GE.OR P1, PT, R3.reuse, R240.reuse, !P5 ;  /* 0x000000f00300720c */ /* 0x0c0fe40006f26670 */
[C---:B------:R-:W-:Y:S02]  /*1e530*/  ISETP.GE.OR P2, PT, R2.reuse, R240, !P2 ;  /* 0x000000f00200720c */ /* 0x040fe40005746670 */
[CC--:B------:R-:W-:Y:S02]  /*1e540*/  ISETP.GE.OR P4, PT, R2.reuse, R243.reuse, !P4 ;  /* 0x000000f30200720c */ /* 0x0c0fe40006786670 */
[-C--:B------:R-:W-:Y:S01]  /*1e550*/  ISETP.GE.OR P0, PT, R2, R242.reuse, !P0 ;  /* 0x000000f20200720c */ /* 0x080fe20004706670 */
[----:B------:R-:W-:Y:S01]  /*1e560*/  IMAD.IADD R2, R238, 0x1, -R2 ;  /* 0x00000001ee027824 */ /* 0x000fe200078e0a02 */
[C---:B------:R-:W-:Y:S02]  /*1e570*/  ISETP.GE.OR P6, PT, R3.reuse, R243, !P6 ;  /* 0x000000f30300720c */ /* 0x040fe400077c6670 */
[----:B------:R-:W-:Y:S01]  /*1e580*/  ISETP.GE.OR P5, PT, R3, R242, !P3 ;  /* 0x000000f20300720c */ /* 0x000fe20005fa6670 */
[--C-:B------:R-:W-:Y:S01]  /*1e590*/  IMAD.IADD R3, R237, 0x1, -R5.reuse ;  /* 0x00000001ed037824 */ /* 0x100fe200078e0a05 */
[----:B------:R-:W-:Y:S02]  /*1e5a0*/  IABS R10, R4 ;  /* 0x00000004000a7213 */ /* 0x000fe40000000000 */
[----:B------:R-:W-:Y:S02]  /*1e5b0*/  IABS R9, R7 ;  /* 0x0000000700097213 */ /* 0x000fe40000000000 */
[----:B------:R-:W-:Y:S02]  /*1e5c0*/  IABS R8, R2 ;  /* 0x0000000200087213 */ /* 0x000fe40000000000 */
[----:B------:R-:W-:Y:S02]  /*1e5d0*/  IABS R2, R3 ;  /* 0x0000000300027213 */ /* 0x000fe40000000000 */
[----:B------:R-:W-:Y:S01]  /*1e5e0*/  IABS R7, R6 ;  /* 0x0000000600077213 */ /* 0x000fe20000000000 */
[----:B------:R-:W-:Y:S01]  /*1e5f0*/  IMAD.MOV.U32 R6, RZ, RZ, R10 ;  /* 0x000000ffff067224 */ /* 0x000fe200078e000a */
[----:B------:R-:W-:Y:S02]  /*1e600*/  MOV R4, R9 ;  /* 0x0000000900047202 */ /* 0x000fe40000000f00 */
[----:B------:R-:W-:Y:S02]  /*1e610*/  I2FP.F32.S32 R2, R2 ;  /* 0x0000000200027245 */ /* 0x000fe40000201400 */
[----:B------:R-:W-:Y:S02]  /*1e620*/  I2FP.F32.S32 R3, R4 ;  /* 0x0000000400037245 */ /* 0x000fe40000201400 */
[----:B------:R-:W-:Y:S01]  /*1e630*/  I2FP.F32.S32 R4, R6 ;  /* 0x0000000600047245 */ /* 0x000fe20000201400 */
[----:B------:R-:W-:Y:S01]  /*1e640*/  FFMA.FTZ R100, R2, -UR19, R100 ;  /* 0x8000001302647c23 */ /* 0x000fe20008010064 */
[----:B------:R-:W-:Y:S01]  /*1e650*/  I2FP.F32.S32 R6, R7 ;  /* 0x0000000700067245 */ /* 0x000fe20000201400 */
[----:B------:R-:W-:Y:S02]  /*1e660*/  IMAD.IADD R2, R238, 0x1, -R5 ;  /* 0x00000001ee027824 */ /* 0x000fe400078e0a05 */
[----:B------:R-:W-:Y:S01]  /*1e670*/  FFMA.FTZ R96, R3, -UR19, R96 ;  /* 0x8000001303607c23 */ /* 0x000fe20008010060 */
[----:B------:R-:W-:Y:S01]  /*1e680*/  I2FP.F32.S32 R3, R8 ;  /* 0x0000000800037245 */ /* 0x000fe20000201400 */
[----:B------:R-:W-:Y:S01]  /*1e690*/  FFMA.FTZ R98, R4, -UR19, R98 ;  /* 0x8000001304627c23 */ /* 0x000fe20008010062 */
[----:B------:R-:W-:Y:S01]  /*1e6a0*/  FFMA.FTZ R97, R6, -UR19, R97 ;  /* 0x8000001306617c23 */ /* 0x000fe20008010061 */
[----:B------:R-:W-:Y:S01]  /*1e6b0*/  IADD3 R8, R236, -R5, RZ ;  /* 0x80000005ec087210 */ /* 0x000fe20007ffe0ff */
[----:B------:R-:W-:Y:S01]  /*1e6c0*/  VIADD R4, R0, 0x61 ;  /* 0x0000006100047836 */ /* 0x000fe20000000000 */
[----:B------:R-:W-:Y:S01]  /*1e6d0*/  ISETP.GE.AND P3, PT, R5, R232, PT ;  /* 0x000000e80500720c */ /* 0x000fe20003f66270 */
[----:B------:R-:W-:Y:S01]  /*1e6e0*/  FFMA.FTZ R99, R3, -UR19, R99 ;  /* 0x8000001303637c23 */ /* 0x000fe20008010063 */
[----:B------:R-:W-:Y:S01]  /*1e6f0*/  IABS R9, R2 ;  /* 0x0000000200097213 */ /* 0x000fe20000000000 */
[--C-:B------:R-:W-:Y:S01]  /*1e700*/  IMAD.IADD R3, R237, 0x1, -R4.reuse ;  /* 0x00000001ed037824 */ /* 0x100fe200078e0a04 */
[----:B------:R-:W-:Y:S01]  /*1e710*/  LOP3.LUT R231, R231, 0xfffffffd, RZ, 0xc0, !PT ;  /* 0xfffffffde7e77812 */ /* 0x000fe200078ec0ff */
[--C-:B------:R-:W-:Y:S01]  /*1e720*/  IMAD.IADD R10, R236, 0x1, -R4.reuse ;  /* 0x00000001ec0a7824 */ /* 0x100fe200078e0a04 */
[----:B------:R-:W-:Y:S01]  /*1e730*/  FSEL R13, R97, -INF , !P4 ;  /* 0xff800000610d7808 */ /* 0x000fe20006000000 */
[----:B------:R-:W-:Y:S01]  /*1e740*/  IMAD.IADD R6, R238, 0x1, -R4 ;  /* 0x00000001ee067824 */ /* 0x000fe200078e0a04 */
[----:B------:R-:W-:Y:S02]  /*1e750*/  IABS R2, R8 ;  /* 0x0000000800027213 */ /* 0x000fe40000000000 */
[----:B------:R-:W-:Y:S02]  /*1e760*/  MOV R68, R11 ;  /* 0x0000000b00447202 */ /* 0x000fe40000000f00 */
[----:B------:R-:W-:Y:S02]  /*1e770*/  ISETP.GE.OR P4, PT, R5, R241, !P3 ;  /* 0x000000f10500720c */ /* 0x000fe40005f86670 */
[----:B------:R-:W-:Y:S02]  /*1e780*/  I2FP.F32.S32 R8, R9 ;  /* 0x0000000900087245 */ /* 0x000fe40000201400 */
[----:B-1----:R-:W-:Y:S02]  /*1e790*/  FSEL R11, R94, -INF , !P1 ;  /* 0xff8000005e0b7808 */ /* 0x002fe40004800000 */
[----:B------:R-:W-:Y:S01]  /*1e7a0*/  @P0 LOP3.LUT R231, R231, 0x2, RZ, 0xfc, !PT ;  /* 0x00000002e7e70812 */ /* 0x000fe200078efcff */
[----:B------:R-:W-:Y:S01]  /*1e7b0*/  FFMA.FTZ R102, R8, -UR19, R102 ;  /* 0x8000001308667c23 */ /* 0x000fe20008010066 */
[C---:B------:R-:W-:Y:S01]  /*1e7c0*/  ISETP.GE.AND P1, PT, R5.reuse, R235, PT ;  /* 0x000000eb0500720c */ /* 0x040fe20003f26270 */
[----:B------:R-:W-:Y:S01]  /*1e7d0*/  STL [R1+0xc], R11 ;  /* 0x00000c0b01007387 */ /* 0x000fe20000100800 */
[----:B------:R-:W-:Y:S02]  /*1e7e0*/  ISETP.GE.AND P0, PT, R5, R233, PT ;  /* 0x000000e90500720c */ /* 0x000fe40003f06270 */
[----:B------:R-:W-:Y:S02]  /*1e7f0*/  FSEL R41, R95, -INF , !P2 ;  /* 0xff8000005f297808 */ /* 0x000fe40005000000 */
[----:B------:R-:W-:Y:S02]  /*1e800*/  LOP3.LUT P2, RZ, R231, 0x2, RZ, 0xc0, !PT ;  /* 0x00000002e7ff7812 */ /* 0x000fe4000784c0ff */
[C---:B------:R-:W-:Y:S02]  /*1e810*/  ISETP.GE.OR P1, PT, R5.reuse, R243, !P1 ;  /* 0x000000f30500720c */ /* 0x040fe40004f26670 */
[C---:B------:R-:W-:Y:S02]  /*1e820*/  ISETP.GE.OR P0, PT, R5.reuse, R242, !P0 ;  /* 0x000000f20500720c */ /* 0x040fe40004706670 */
[----:B------:R-:W-:Y:S02]  /*1e830*/  I2FP.F32.S32 R2, R2 ;  /* 0x0000000200027245 */ /* 0x000fe40000201400 */
[----:B------:R-:W-:Y:S02]  /*1e840*/  FSEL R14, R96, -INF , !P6 ;  /* 0xff800000600e7808 */ /* 0x000fe40007000000 */
[----:B------:R-:W-:Y:S01]  /*1e850*/  IABS R7, R3 ;  /* 0x0000000300077213 */ /* 0x000fe20000000000 */
[----:B------:R-:W-:Y:S01]  /*1e860*/  FFMA.FTZ R104, R2, -UR19, R104 ;  /* 0x8000001302687c23 */ /* 0x000fe20008010068 */
[----:B------:R-:W-:Y:S01]  /*1e870*/  ISETP.GE.AND P6, PT, R5, R234, PT ;  /* 0x000000ea0500720c */ /* 0x000fe20003fc6270 */
[----:B------:R-:W-:Y:S01]  /*1e880*/  VIADD R2, R0, 0x69 ;  /* 0x0000006900027836 */ /* 0x000fe20000000000 */
[----:B------:R-:W-:Y:S02]  /*1e890*/  FSEL R15, R99, -INF , !P2 ;  /* 0xff800000630f7808 */ /* 0x000fe40005000000 */
[----:B------:R-:W-:Y:S02]  /*1e8a0*/  LOP3.LUT R231, R231, 0xfffffffe, RZ, 0xc0, !PT ;  /* 0xfffffffee7e77812 */ /* 0x000fe400078ec0ff */
[----:B------:R-:W-:Y:S02]  /*1e8b0*/  FSEL R16, R98, -INF , !P5 ;  /* 0xff80000062107808 */ /* 0x000fe40006800000 */
[----:B------:R-:W-:Y:S02]  /*1e8c0*/  ISETP.GE.AND P2, PT, R4, R233, PT ;  /* 0x000000e90400720c */ /* 0x000fe40003f46270 */
[----:B------:R-:W-:Y:S02]  /*1e8d0*/  FSEL R12, R100, -INF , !P1 ;  /* 0xff800000640c7808 */ /* 0x000fe40004800000 */
[----:B------:R-:W-:Y:S02]  /*1e8e0*/  FSEL R102, R102, -INF , !P0 ;  /* 0xff80000066667808 */ /* 0x000fe40004000000 */
[----:B------:R-:W-:Y:S02]  /*1e8f0*/  I2FP.F32.S32 R7, R7 ;  /* 0x0000000700077245 */ /* 0x000fe40000201400 */
[C---:B------:R-:W-:Y:S02]  /*1e900*/  ISETP.GE.AND P1, PT, R4.reuse, R232, PT ;  /* 0x000000e80400720c */ /* 0x040fe40003f26270 */
[C---:B------:R-:W-:Y:S01]  /*1e910*/  ISETP.GE.AND P0, PT, R4.reuse, R234, PT ;  /* 0x000000ea0400720c */ /* 0x040fe20003f06270 */
[----:B------:R-:W-:Y:S01]  /*1e920*/  FFMA.FTZ R101, R7, -UR19, R101 ;  /* 0x8000001307657c23 */ /* 0x000fe20008010065 */
[----:B------:R-:W-:Y:S01]  /*1e930*/  ISETP.GE.AND P5, PT, R4, R235, PT ;  /* 0x000000eb0400720c */ /* 0x000fe20003fa6270 */
[----:B------:R-:W-:Y:S01]  /*1e940*/  IMAD.IADD R7, R236, 0x1, -R2 ;  /* 0x00000001ec077824 */ /* 0x000fe200078e0a02 */
[----:B------:R-:W-:Y:S01]  /*1e950*/  ISETP.GE.OR P3, PT, R5, R240, !P6 ;  /* 0x000000f00500720c */ /* 0x000fe20007766670 */
[----:B------:R-:W-:Y:S01]  /*1e960*/  IMAD.IADD R5, R239, 0x1, -R5 ;  /* 0x00000001ef057824 */ /* 0x000fe200078e0a05 */
[----:B------:R-:W-:Y:S02]  /*1e970*/  @P4 LOP3.LUT R231, R231, 0x1, RZ, 0xfc, !PT ;  /* 0x00000001e7e74812 */ /* 0x000fe400078efcff */
[C---:B------:R-:W-:Y:S02]  /*1e980*/  ISETP.GE.OR P4, PT, R4.reuse, R242, !P2 ;  /* 0x000000f20400720c */ /* 0x040fe40005786670 */
[----:B------:R-:W-:Y:S02]  /*1e990*/  IABS R3, R10 ;  /* 0x0000000a00037213 */ /* 0x000fe40000000000 */
[C---:B------:R-:W-:Y:S02]  /*1e9a0*/  ISETP.GE.OR P2, PT, R4.reuse, R241, !P1 ;  /* 0x000000f10400720c */ /* 0x040fe40004f46670 */
[C---:B------:R-:W-:Y:S02]  /*1e9b0*/  ISETP.GE.OR P6, PT, R4.reuse, R240, !P0 ;  /* 0x000000f00400720c */ /* 0x040fe400047c6670 */
[----:B------:R-:W-:Y:S01]  /*1e9c0*/  ISETP.GE.OR P5, PT, R4, R243, !P5 ;  /* 0x000000f30400720c */ /* 0x000fe20006fa6670 */
[----:B------:R-:W-:Y:S01]  /*1e9d0*/  IMAD.IADD R4, R239, 0x1, -R4 ;  /* 0x00000001ef047824 */ /* 0x000fe200078e0a04 */
[----:B------:R-:W-:Y:S02]  /*1e9e0*/  I2FP.F32.S32 R3, R3 ;  /* 0x0000000300037245 */ /* 0x000fe40000201400 */
[----:B------:R-:W-:Y:S02]  /*1e9f0*/  IABS R10, R5 ;  /* 0x00000005000a7213 */ /* 0x000fe40000000000 */
[----:B------:R-:W-:Y:S01]  /*1ea00*/  IABS R9, R4 ;  /* 0x0000000400097213 */ /* 0x000fe20000000000 */
[----:B------:R-:W-:Y:S01]  /*1ea10*/  FFMA.FTZ R105, R3, -UR19, R105 ;  /* 0x8000001303697c23 */ /* 0x000fe20008010069 */
[----:B------:R-:W-:Y:S01]  /*1ea20*/  IABS R4, R7 ;  /* 0x0000000700047213 */ /* 0x000fe20000000000 */
[----:B------:R-:W-:Y:S01]  /*1ea30*/  IMAD.MOV.U32 R7, RZ, RZ, R10 ;  /* 0x000000ffff077224 */ /* 0x000fe200078e000a */
[----:B------:R-:W-:Y:S01]  /*1ea40*/  IABS R6, R6 ;  /* 0x0000000600067213 */ /* 0x000fe20000000000 */
[----:B------:R-:W-:Y:S01]  /*1ea50*/  VIADD R3, R0, 0x68 ;  /* 0x0000006800037836 */ /* 0x000fe20000000000 */
[----:B------:R-:W-:Y:S02]  /*1ea60*/  I2FP.F32.S32 R4, R4 ;  /* 0x0000000400047245 */ /* 0x000fe40000201400 */
[----:B------:R-:W-:Y:S01]  /*1ea70*/  I2FP.F32.S32 R7, R7 ;  /* 0x0000000700077245 */ /* 0x000fe20000201400 */
[----:B------:R-:W-:Y:S01]  /*1ea80*/  IMAD.IADD R8, R239, 0x1, -R3 ;  /* 0x00000001ef087824 */ /* 0x000fe200078e0a03 */
[----:B------:R-:W-:Y:S01]  /*1ea90*/  I2FP.F32.S32 R6, R6 ;  /* 0x0000000600067245 */ /* 0x000fe20000201400 */
[----:B------:R-:W-:Y:S01]  /*1eaa0*/  FFMA.FTZ R109, R4, -UR19, R109 ;  /* 0x80000013046d7c23 */ /* 0x000fe2000801006d */
[----:B------:R-:W-:Y:S01]  /*1eab0*/  ISETP.GE.AND P0, PT, R2, R232, PT ;  /* 0x000000e80200720c */ /* 0x000fe20003f06270 */
[----:B------:R-:W-:Y:S01]  /*1eac0*/  FFMA.FTZ R106, R7, -UR19, R106 ;  /* 0x80000013076a7c23 */ /* 0x000fe2000801006a */
[----:B------:R-:W-:Y:S01]  /*1ead0*/  IABS R5, R8 ;  /* 0x0000000800057213 */ /* 0x000fe20000000000 */
[----:B------:R-:W-:Y:S01]  /*1eae0*/  FFMA.FTZ R103, R6, -UR19, R103 ;  /* 0x8000001306677c23 */ /* 0x000fe20008010067 */
[----:B------:R-:W-:Y:S01]  /*1eaf0*/  IMAD.MOV.U32 R8, RZ, RZ, R9 ;  /* 0x000000ffff087224 */ /* 0x000fe200078e0009 */
[----:B------:R-:W-:Y:S02]  /*1eb00*/  IADD3 R6, R236, -R3, RZ ;  /* 0x80000003ec067210 */ /* 0x000fe40007ffe0ff */
[----:B------:R-:W-:Y:S02]  /*1eb10*/  FSEL R219, R106, -INF , !P3 ;  /* 0xff8000006adb7808 */ /* 0x000fe40005800000 */
[----:B------:R-:W-:Y:S02]  /*1eb20*/  I2FP.F32.S32 R8, R8 ;  /* 0x0000000800087245 */ /* 0x000fe40000201400 */
[----:B------:R-:W-:Y:S02]  /*1eb30*/  IABS R6, R6 ;  /* 0x0000000600067213 */ /* 0x000fe40000000000 */
[C---:B------:R-:W-:Y:S01]  /*1eb40*/  ISETP.GE.AND P3, PT, R3.reuse, R234, PT ;  /* 0x000000ea0300720c */ /* 0x040fe20003f66270 */
[----:B------:R-:W-:Y:S01]  /*1eb50*/  FFMA.FTZ R107, R8, -UR19, R107 ;  /* 0x80000013086b7c23 */ /* 0x000fe2000801006b */
[----:B------:R-:W-:Y:S02]  /*1eb60*/  I2FP.F32.S32 R6, R6 ;  /* 0x0000000600067245 */ /* 0x000fe40000201400 */
[C---:B------:R-:W-:Y:S02]  /*1eb70*/  ISETP.GE.OR P3, PT, R3.reuse, R240, !P3 ;  /* 0x000000f00300720c */ /* 0x040fe40005f66670 */
[----:B------:R-:W-:Y:S01]  /*1eb80*/  ISETP.GE.AND P1, PT, R3, R232, PT ;  /* 0x000000e80300720c */ /* 0x000fe20003f26270 */
[----:B------:R-:W-:Y:S01]  /*1eb90*/  FFMA.FTZ R108, R6, -UR19, R108 ;  /* 0x80000013066c7c23 */ /* 0x000fe2000801006c */
[----:B------:R-:W-:Y:S01]  /*1eba0*/  FSEL R101, R101, -INF , !P5 ;  /* 0xff80000065657808 */ /* 0x000fe20006800000 */
[----:B------:R-:W-:Y:S01]  /*1ebb0*/  IMAD.IADD R6, R237, 0x1, -R3 ;  /* 0x00000001ed067824 */ /* 0x000fe200078e0a03 */
[----:B------:R-:W-:Y:S02]  /*1ebc0*/  LOP3.LUT P5, RZ, R231, 0x1, RZ, 0xc0, !PT ;  /* 0x00000001e7ff7812 */ /* 0x000fe400078ac0ff */
[----:B------:R-:W-:Y:S02]  /*1ebd0*/  ISETP.GE.OR P0, PT, R2, R241, !P0 ;  /* 0x000000f10200720c */ /* 0x000fe40004706670 */
[----:B------:R-:W-:Y:S02]  /*1ebe0*/  FSEL R217, R107, -INF , !P6 ;  /* 0xff8000006bd97808 */ /* 0x000fe40007000000 */
[----:B------:R-:W-:Y:S02]  /*1ebf0*/  I2FP.F32.S32 R5, R5 ;  /* 0x0000000500057245 */ /* 0x000fe40000201400 */
[----:B------:R-:W-:Y:S02]  /*1ec00*/  FSEL R103, R103, -INF , !P4 ;  /* 0xff80000067677808 */ /* 0x000fe40006000000 */
[----:B------:R-:W-:Y:S01]  /*1ec10*/  ISETP.GE.OR P1, PT, R3, R241, !P1 ;  /* 0x000000f10300720c */ /* 0x000fe20004f26670 */
[----:B------:R-:W-:Y:S01]  /*1ec20*/  FFMA.FTZ R110, R5, -UR19, R110 ;  /* 0x80000013056e7c23 */ /* 0x000fe2000801006e */
[----:B------:R-:W-:Y:S01]  /*1ec30*/  ISETP.GE.AND P6, PT, R3, R235, PT ;  /* 0x000000eb0300720c */ /* 0x000fe20003fc6270 */
[----:B------:R-:W-:Y:S01]  /*1ec40*/  IMAD.IADD R5, R237, 0x1, -R2 ;  /* 0x00000001ed057824 */ /* 0x000fe200078e0a02 */
[----:B------:R-:W-:Y:S02]  /*1ec50*/  ISETP.GE.AND P4, PT, R3, R233, PT ;  /* 0x000000e90300720c */ /* 0x000fe40003f86270 */
[----:B------:R-:W-:Y:S01]  /*1ec60*/  FSEL R221, R104, -INF , !P5 ;  /* 0xff80000068dd7808 */ /* 0x000fe20006800000 */
[----:B------:R-:W-:Y:S01]  /*1ec70*/  IMAD.MOV.U32 R104, RZ, RZ, R250 ;  /* 0x000000ffff687224 */ /* 0x000fe200078e00fa */
[----:B------:R-:W-:Y:S02]  /*1ec80*/  FSEL R43, R105, -INF , !P2 ;  /* 0xff800000692b7808 */ /* 0x000fe40005000000 */
[----:B------:R-:W-:Y:S01]  /*1ec90*/  FSEL R251, R109, -INF , !P0 ;  /* 0xff8000006dfb7808 */ /* 0x000fe20004000000 */
[----:B------:R-:W-:Y:S01]  /*1eca0*/  IMAD.MOV.U32 R109, RZ, RZ, R47 ;  /* 0x000000ffff6d7224 */ /* 0x000fe200078e002f */
[----:B------:R-:W-:Y:S01]  /*1ecb0*/  LOP3.LUT R231, R231, 0xfffffffd, RZ, 0xc0, !PT ;  /* 0xfffffffde7e77812 */ /* 0x000fe200078ec0ff */
[----:B------:R-:W-:Y:S01]  /*1ecc0*/  STL [R1], R43 ;  /* 0x0000002b01007387 */ /* 0x000fe20000100800 */
[----:B------:R-:W-:Y:S02]  /*1ecd0*/  IADD3 R4, R238, -R3, RZ ;  /* 0x80000003ee047210 */ /* 0x000fe40007ffe0ff */
[----:B------:R-:W-:Y:S01]  /*1ece0*/  FSEL R252, R108, -INF , !P1 ;  /* 0xff8000006cfc7808 */ /* 0x000fe20004800000 */
[----:B------:R-:W-:Y:S01]  /*1ecf0*/  STL [R1+0x120], R236 ;  /* 0x000120ec01007387 */ /* 0x000fe20000100800 */
[C---:B------:R-:W-:Y:S02]  /*1ed00*/  ISETP.GE.AND P0, PT, R2.reuse, R234, PT ;  /* 0x000000ea0200720c */ /* 0x040fe40003f06270 */
[C---:B------:R-:W-:Y:S01]  /*1ed10*/  ISETP.GE.AND P5, PT, R2.reuse, R235, PT ;  /* 0x000000eb0200720c */ /* 0x040fe20003fa6270 */
[----:B------:R1:W-:Y:S01]  /*1ed20*/  STL [R1+0x124], R237 ;  /* 0x000124ed01007387 */ /* 0x0003e20000100800 */
[C---:B------:R-:W-:Y:S02]  /*1ed30*/  ISETP.GE.AND P2, PT, R2.reuse, R233, PT ;  /* 0x000000e90200720c */ /* 0x040fe40003f46270 */
[CC--:B------:R-:W-:Y:S02]  /*1ed40*/  ISETP.GE.OR P1, PT, R3.reuse, R243.reuse, !P6 ;  /* 0x000000f30300720c */ /* 0x0c0fe40007726670 */
[----:B------:R-:W-:Y:S01]  /*1ed50*/  ISETP.GE.OR P4, PT, R3, R242, !P4 ;  /* 0x000000f20300720c */ /* 0x000fe20006786670 */
[--C-:B------:R-:W-:Y:S01]  /*1ed60*/  IMAD.IADD R3, R239, 0x1, -R2.reuse ;  /* 0x00000001ef037824 */ /* 0x100fe200078e0a02 */
[----:B------:R-:W-:Y:S02]  /*1ed70*/  IABS R9, R6 ;  /* 0x0000000600097213 */ /* 0x000fe40000000000 */
[----:B------:R-:W-:Y:S02]  /*1ed80*/  @P3 LOP3.LUT R231, R231, 0x2, RZ, 0xfc, !PT ;  /* 0x00000002e7e73812 */ /* 0x000fe400078efcff */
[----:B------:R-:W-:Y:S01]  /*1ed90*/  IABS R8, R4 ;  /* 0x0000000400087213 */ /* 0x000fe20000000000 */
[----:B------:R-:W-:Y:S01]  /*1eda0*/  IMAD.MOV.U32 R4, RZ, RZ, R9 ;  /* 0x000000ffff047224 */ /* 0x000fe200078e0009 */
[C---:B------:R-:W-:Y:S02]  /*1edb0*/  ISETP.GE.OR P3, PT, R2.reuse, R240, !P0 ;  /* 0x000000f00200720c */ /* 0x040fe40004766670 */
        /* <DEDUP_REMOVED lines=8> */
[----:B------:R-:W-:Y:S02]  /*1ee40*/  I2FP.F32.S32 R3, R4 ;  /* 0x0000000400037245 */ /* 0x000fe40000201400 */
[----:B------:R-:W-:Y:S01]  /*1ee50*/  I2FP.F32.S32 R4, R5 ;  /* 0x0000000500047245 */ /* 0x000fe20000201400 */
[----:B------:R-:W-:Y:S01]  /*1ee60*/  FFMA.FTZ R111, R2, -UR19, R111 ;  /* 0x80000013026f7c23 */ /* 0x000fe2000801006f */
[----:B------:R-:W-:Y:S01]  /*1ee70*/  I2FP.F32.S32 R5, R6 ;  /* 0x0000000600057245 */ /* 0x000fe20000201400 */
[----:B------:R-:W-:Y:S01]  /*1ee80*/  FFMA.FTZ R112, R3, -UR19, R112 ;  /* 0x8000001303707c23 */ /* 0x000fe20008010070 */
[----:B------:R-:W-:Y:S02]  /*1ee90*/  VIADD R3, R0, 0x71 ;  /* 0x0000007100037836 */ /* 0x000fe40000000000 */
[----:B------:R-:W-:Y:S01]  /*1eea0*/  FFMA.FTZ R114, R4, -UR19, R114 ;  /* 0x8000001304727c23 */ /* 0x000fe20008010072 */
[----:B------:R-:W-:Y:S01]  /*1eeb0*/  IADD3 R4, R0, 0x70, RZ ;  /* 0x0000007000047810 */ /* 0x000fe20007ffe0ff */
[----:B------:R-:W-:Y:S01]  /*1eec0*/  FFMA.FTZ R113, R5, -UR19, R113 ;  /* 0x8000001305717c23 */ /* 0x000fe20008010071 */
[----:B------:R-:W-:Y:S01]  /*1eed0*/  I2FP.F32.S32 R2, R7 ;  /* 0x0000000700027245 */ /* 0x000fe20000201400 */
[C---:B------:R-:W-:Y:S01]  /*1eee0*/  IMAD.IADD R5, R237.reuse, 0x1, -R3 ;  /* 0x00000001ed057824 */ /* 0x040fe200078e0a03 */
[C---:B------:R-:W-:Y:S01]  /*1eef0*/  ISETP.GE.AND P0, PT, R4.reuse, R235, PT ;  /* 0x000000eb0400720c */ /* 0x040fe20003f06270 */
[--C-:B------:R-:W-:Y:S01]  /*1ef00*/  IMAD.IADD R6, R237, 0x1, -R4.reuse ;  /* 0x00000001ed067824 */ /* 0x100fe200078e0a04 */
[----:B------:R-:W-:Y:S01]  /*1ef10*/  ISETP.GE.AND P2, PT, R4, R233, PT ;  /* 0x000000e90400720c */ /* 0x000fe20003f46270 */
[----:B------:R-:W-:Y:S01]  /*1ef20*/  FFMA.FTZ R115, R2, -UR19, R115 ;  /* 0x8000001302737c23 */ /* 0x000fe20008010073 */
[----:B------:R-:W-:Y:S01]  /*1ef30*/  IMAD.IADD R2, R238, 0x1, -R4 ;  /* 0x00000001ee027824 */ /* 0x000fe200078e0a04 */
[----:B------:R-:W-:Y:S01]  /*1ef40*/  IADD3 R10, R236, -R4, RZ ;  /* 0x80000004ec0a7210 */ /* 0x000fe20007ffe0ff */
[----:B------:R-:W-:Y:S01]  /*1ef50*/  IMAD.IADD R8, R238, 0x1, -R3 ;  /* 0x00000001ee087824 */ /* 0x000fe200078e0a03 */
[----:B------:R-:W-:Y:S02]  /*1ef60*/  IABS R9, R6 ;  /* 0x0000000600097213 */ /* 0x000fe40000000000 */
[----:B------:R-:W-:Y:S02]  /*1ef70*/  IABS R6, R5 ;  /* 0x0000000500067213 */ /* 0x000fe40000000000 */
[----:B------:R-:W-:Y:S02]  /*1ef80*/  IABS R7, R2 ;  /* 0x0000000200077213 */ /* 0x000fe40000000000 */
[----:B------:R-:W-:Y:S01]  /*1ef90*/  IABS R5, R8 ;  /* 0x0000000800057213 */ /* 0x000fe20000000000 */
[----:B------:R-:W-:Y:S01]  /*1efa0*/  IMAD.MOV.U32 R8, RZ, RZ, R6 ;  /* 0x000000ffff087224 */ /* 0x000fe200078e0006 */
[----:B------:R-:W-:Y:S02]  /*1efb0*/  I2FP.F32.S32 R9, R9 ;  /* 0x0000000900097245 */ /* 0x000fe40000201400 */
[----:B------:R-:W-:Y:S02]  /*1efc0*/  I2FP.F32.S32 R6, R7 ;  /* 0x0000000700067245 */ /* 0x000fe40000201400 */
[----:B------:R-:W-:Y:S01]  /*1efd0*/  FSEL R112, R112, -INF , !P1 ;  /* 0xff80000070707808 */ /* 0x000fe20004800000 */
[----:B------:R-:W-:Y:S01]  /*1efe0*/  FFMA.FTZ R116, R9, -UR19, R116 ;  /* 0x8000001309747c23 */ /* 0x000fe20008010074 */
[----:B------:R-:W-:Y:S01]  /*1eff0*/  I2FP.F32.S32 R5, R5 ;  /* 0x0000000500057245 */ /* 0x000fe20000201400 */
[----:B------:R-:W-:Y:S01]  /*1f000*/  FFMA.FTZ R118, R6, -UR19, R118 ;  /* 0x8000001306767c23 */ /* 0x000fe20008010076 */
[----:B------:R-:W-:Y:S02]  /*1f010*/  I2FP.F32.S32 R8, R8 ;  /* 0x0000000800087245 */ /* 0x000fe40000201400 */
[----:B------:R-:W-:Y:S01]  /*1f020*/  ISETP.GE.OR P1, PT, R4, R243, !P0 ;  /* 0x000000f30400720c */ /* 0x000fe20004726670 */
[----:B------:R-:W-:Y:S01]  /*1f030*/  FFMA.FTZ R119, R5, -UR19, R119 ;  /* 0x8000001305777c23 */ /* 0x000fe20008010077 */
[----:B------:R-:W-:Y:S01]  /*1f040*/  FSEL R114, R114, -INF , !P4 ;  /* 0xff80000072727808 */ /* 0x000fe20006000000 */
[----:B------:R-:W-:Y:S01]  /*1f050*/  FFMA.FTZ R117, R8, -UR19, R117 ;  /* 0x8000001308757c23 */ /* 0x000fe20008010075 */
[C---:B------:R-:W-:Y:S01]  /*1f060*/  ISETP.GE.AND P4, PT, R3.reuse, R235, PT ;  /* 0x000000eb0300720c */ /* 0x040fe20003f86270 */
[--C-:B------:R-:W-:Y:S01]  /*1f070*/  IMAD.IADD R5, R236, 0x1, -R3.reuse ;  /* 0x00000001ec057824 */ /* 0x100fe200078e0a03 */
[----:B------:R-:W-:Y:S02]  /*1f080*/  ISETP.GE.OR P2, PT, R4, R242, !P2 ;  /* 0x000000f20400720c */ /* 0x000fe40005746670 */
[----:B------:R-:W-:Y:S02]  /*1f090*/  ISETP.GE.AND P0, PT, R3, R233, PT ;  /* 0x000000e90300720c */ /* 0x000fe40003f06270 */
[----:B------:R-:W-:Y:S02]  /*1f0a0*/  IABS R2, R10 ;  /* 0x0000000a00027213 */ /* 0x000fe40000000000 */
[----:B------:R-:W-:Y:S02]  /*1f0b0*/  FSEL R116, R116, -INF , !P1 ;  /* 0xff80000074747808 */ /* 0x000fe40004800000 */
[----:B------:R-:W-:Y:S02]  /*1f0c0*/  FSEL R113, R113, -INF , !P5 ;  /* 0xff80000071717808 */ /* 0x000fe40006800000 */
[C---:B------:R-:W-:Y:S02]  /*1f0d0*/  ISETP.GE.OR P1, PT, R3.reuse, R243, !P4 ;  /* 0x000000f30300720c */ /* 0x040fe40006726670 */
[----:B------:R-:W-:Y:S02]  /*1f0e0*/  FSEL R118, R118, -INF , !P2 ;  /* 0xff80000076767808 */ /* 0x000fe40005000000 */
[----:B------:R-:W-:Y:S02]  /*1f0f0*/  ISETP.GE.OR P0, PT, R3, R242, !P0 ;  /* 0x000000f20300720c */ /* 0x000fe40004706670 */
[----:B------:R-:W-:Y:S02]  /*1f100*/  I2FP.F32.S32 R2, R2 ;  /* 0x0000000200027245 */ /* 0x000fe40000201400 */
[C---:B------:R-:W-:Y:S02]  /*1f110*/  ISETP.GE.AND P5, PT, R4.reuse, R232, PT ;  /* 0x000000e80400720c */ /* 0x040fe40003fa6270 */
[----:B------:R-:W-:Y:S01]  /*1f120*/  ISETP.GE.AND P2, PT, R4, R234, PT ;  /* 0x000000ea0400720c */ /* 0x000fe20003f46270 */
[----:B------:R-:W-:Y:S01]  /*1f130*/  FFMA.FTZ R120, R2, -UR19, R120 ;  /* 0x8000001302787c23 */ /* 0x000fe20008010078 */
[----:B------:R-:W-:Y:S01]  /*1f140*/  FSEL R115, R115, -INF , !P6 ;  /* 0xff80000073737808 */ /* 0x000fe20007000000 */
[C---:B------:R-:W-:Y:S01]  /*1f150*/  VIADD R2, R0.reuse, 0x78 ;  /* 0x0000007800027836 */ /* 0x040fe20000000000 */
[----:B------:R-:W-:Y:S01]  /*1f160*/  FSEL R117, R117, -INF , !P1 ;  /* 0xff80000075757808 */ /* 0x000fe20004800000 */
[----:B------:R-:W-:Y:S01]  /*1f170*/  VIADD R0, R0, 0x79 ;  /* 0x0000007900007836 */ /* 0x000fe20000000000 */
[----:B------:R-:W-:Y:S02]  /*1f180*/  FSEL R119, R119, -INF , !P0 ;  /* 0xff80000077777808 */ /* 0x000fe40004000000 */
[C---:B------:R-:W-:Y:S02]  /*1f190*/  ISETP.GE.AND P1, PT, R3.reuse, R232, PT ;  /* 0x000000e80300720c */ /* 0x040fe40003f26270 */
[----:B------:R-:W-:Y:S02]  /*1f1a0*/  ISETP.GE.AND P0, PT, R3, R234, PT ;  /* 0x000000ea0300720c */ /* 0x000fe40003f06270 */
[CC--:B------:R-:W-:Y:S02]  /*1f1b0*/  ISETP.GE.OR P4, PT, R4.reuse, R241.reuse, !P5 ;  /* 0x000000f10400720c */ /* 0x0c0fe40006f86670 */
[-C--:B------:R-:W-:Y:S01]  /*1f1c0*/  ISETP.GE.OR P6, PT, R4, R240.reuse, !P2 ;  /* 0x000000f00400720c */ /* 0x080fe200057c6670 */
[----:B------:R-:W-:Y:S01]  /*1f1d0*/  IMAD.IADD R4, R239, 0x1, -R4 ;  /* 0x00000001ef047824 */ /* 0x000fe200078e0a04 */
[C---:B------:R-:W-:Y:S02]  /*1f1e0*/  ISETP.GE.OR P5, PT, R3.reuse, R240, !P0 ;  /* 0x000000f00300720c */ /* 0x040fe400047a6670 */
[----:B------:R-:W-:Y:S01]  /*1f1f0*/  ISETP.GE.OR P2, PT, R3, R241, !P1 ;  /* 0x000000f10300720c */ /* 0x000fe20004f46670 */
[----:B------:R-:W-:Y:S01]  /*1f200*/  IMAD.IADD R3, R239, 0x1, -R3 ;  /* 0x00000001ef037824 */ /* 0x000fe200078e0a03 */
[----:B------:R-:W-:Y:S02]  /*1f210*/  IABS R6, R4 ;  /* 0x0000000400067213 */ /* 0x000fe40000000000 */
[----:B------:R-:W-:Y:S02]  /*1f220*/  IADD3 R4, R236, -R2, RZ ;  /* 0x80000002ec047210 */ /* 0x000fe40007ffe0ff */
[----:B------:R-:W-:Y:S02]  /*1f230*/  IABS R5, R5 ;  /* 0x0000000500057213 */ /* 0x000fe40000000000 */
[----:B------:R-:W-:Y:S02]  /*1f240*/  IABS R7, R3 ;  /* 0x0000000300077213 */ /* 0x000fe40000000000 */
[----:B------:R-:W-:Y:S02]  /*1f250*/  IABS R3, R4 ;  /* 0x0000000400037213 */ /* 0x000fe40000000000 */
[----:B------:R-:W-:Y:S02]  /*1f260*/  I2FP.F32.S32 R4, R5 ;  /* 0x0000000500047245 */ /* 0x000fe40000201400 */
[----:B------:R-:W-:Y:S02]  /*1f270*/  I2FP.F32.S32 R5, R6 ;  /* 0x0000000600057245 */ /* 0x000fe40000201400 */
[----:B------:R-:W-:Y:S01]  /*1f280*/  I2FP.F32.S32 R6, R7 ;  /* 0x0000000700067245 */ /* 0x000fe20000201400 */
[----:B------:R-:W-:Y:S01]  /*1f290*/  FFMA.FTZ R121, R4, -UR19, R121 ;  /* 0x8000001304797c23 */ /* 0x000fe20008010079 */
[----:B------:R-:W-:Y:S02]  /*1f2a0*/  IMAD.IADD R4, R237, 0x1, -R2 ;  /* 0x00000001ed047824 */ /* 0x000fe400078e0a02 */
[----:B------:R-:W-:Y:S01]  /*1f2b0*/  FFMA.FTZ R122, R5, -UR19, R122 ;  /* 0x80000013057a7c23 */ /* 0x000fe2000801007a */
[----:B------:R-:W-:Y:S02]  /*1f2c0*/  IMAD.IADD R5, R236, 0x1, -R0 ;  /* 0x00000001ec057824 */ /* 0x000fe400078e0a00 */
[----:B------:R-:W-:Y:S01]  /*1f2d0*/  FFMA.FTZ R123, R6, -UR19, R123 ;  /* 0x80000013067b7c23 */ /* 0x000fe2000801007b */
[----:B------:R-:W-:Y:S01]  /*1f2e0*/  I2FP.F32.S32 R3, R3 ;  /* 0x0000000300037245 */ /* 0x000fe20000201400 */
[C---:B------:R-:W-:Y:S01]  /*1f2f0*/  IMAD.IADD R6, R238.reuse, 0x1, -R2 ;  /* 0x00000001ee067824 */ /* 0x040fe200078e0a02 */
[----:B------:R-:W-:Y:S02]  /*1f300*/  IABS R4, R4 ;  /* 0x0000000400047213 */ /* 0x000fe40000000000 */
[----:B------:R-:W-:Y:S01]  /*1f310*/  IABS R5, R5 ;  /* 0x0000000500057213 */ /* 0x000fe20000000000 */
[----:B------:R-:W-:Y:S01]  /*1f320*/  FFMA.FTZ R124, R3, -UR19, R124 ;  /* 0x80000013037c7c23 */ /* 0x000fe2000801007c */
[----:B------:R-:W-:Y:S01]  /*1f330*/  IABS R3, R6 ;  /* 0x0000000600037213 */ /* 0x000fe20000000000 */
[--C-:B------:R-:W-:Y:S01]  /*1f340*/  IMAD.IADD R6, R237, 0x1, -R0.reuse ;  /* 0x00000001ed067824 */ /* 0x100fe200078e0a00 */
[----:B------:R-:W-:Y:S02]  /*1f350*/  MOV R7, R4 ;  /* 0x0000000400077202 */ /* 0x000fe40000000f00 */
[----:B------:R-:W-:Y:S01]  /*1f360*/  I2FP.F32.S32 R4, R5 ;  /* 0x0000000500047245 */ /* 0x000fe20000201400 */
[----:B------:R-:W-:Y:S01]  /*1f370*/  IMAD.IADD R5, R238, 0x1, -R0 ;  /* 0x00000001ee057824 */ /* 0x000fe200078e0a00 */
[----:B------:R-:W-:Y:S02]  /*1f380*/  IABS R6, R6 ;  /* 0x0000000600067213 */ /* 0x000fe40000000000 */
[----:B------:R-:W-:Y:S01]  /*1f390*/  I2FP.F32.S32 R8, R7 ;  /* 0x0000000700087245 */ /* 0x000fe20000201400 */
[----:B------:R-:W-:Y:S01]  /*1f3a0*/  FFMA.FTZ R125, R4, -UR19, R125 ;  /* 0x80000013047d7c23 */ /* 0x000fe2000801007d */
[----:B------:R-:W-:Y:S01]  /*1f3b0*/  I2FP.F32.S32 R7, R3 ;  /* 0x0000000300077245 */ /* 0x000fe20000201400 */
[----:B------:R-:W-:Y:S01]  /*1f3c0*/  IMAD.MOV.U32 R4, RZ, RZ, R6 ;  /* 0x000000ffff047224 */ /* 0x000fe200078e0006 */
[----:B------:R-:W-:Y:S01]  /*1f3d0*/  IABS R3, R5 ;  /* 0x0000000500037213 */ /* 0x000fe20000000000 */
[----:B------:R-:W-:Y:S01]  /*1f3e0*/  FFMA.FTZ R128, R8, -UR19, R128 ;  /* 0x8000001308807c23 */ /* 0x000fe20008010080 */
[----:B------:R-:W-:Y:S01]  /*1f3f0*/  FMNMX.FTZ R5, R247, R133, !PT ;  /* 0x00000085f7057209 */ /* 0x000fe20007810000 */
[----:B------:R-:W-:Y:S01]  /*1f400*/  FFMA.FTZ R130, R7, -UR19, R130 ;  /* 0x8000001307827c23 */ /* 0x000fe20008010082 */
[----:B------:R-:W-:Y:S02]  /*1f410*/  I2FP.F32.S32 R3, R3 ;  /* 0x0000000300037245 */ /* 0x000fe40000201400 */
[----:B------:R-:W-:Y:S02]  /*1f420*/  I2FP.F32.S32 R4, R4 ;  /* 0x0000000400047245 */ /* 0x000fe40000201400 */
        /* <DEDUP_REMOVED lines=83> */
[----:B------:R-:W-:Y:S02]  /*1f960*/  ISETP.GE.AND P1, PT, R2, R232, PT ;  /* 0x000000e80200720c */ /* 0x000fe40003f26270 */
[----:B------:R-:W-:Y:S02]  /*1f970*/  FMNMX.FTZ R3, R44, R3, !PT ;  /* 0x000000032c037209 */ /* 0x000fe40007810000 */
[----:B------:R-:W-:Y:S02]  /*1f980*/  FMNMX.FTZ R4, R224, R4, !PT ;  /* 0x00000004e0047209 */ /* 0x000fe40007810000 */
[----:B------:R-:W-:Y:S02]  /*1f990*/  FMNMX.FTZ R5, R15, R5, !PT ;  /* 0x000000050f057209 */ /* 0x000fe40007810000 */
[----:B------:R-:W-:Y:S02]  /*1f9a0*/  FMNMX.FTZ R7, R12, R7, !PT ;  /* 0x000000070c077209 */ /* 0x000fe40007810000 */
[----:B------:R-:W-:Y:S02]  /*1f9b0*/  ISETP.GE.AND P0, PT, R0, R232, PT ;  /* 0x000000e80000720c */ /* 0x000fe40003f06270 */
[----:B------:R-:W-:Y:S02]  /*1f9c0*/  FMNMX.FTZ R3, R171, R3, !PT ;  /* 0x00000003ab037209 */ /* 0x000fe40007810000 */
[----:B------:R-:W-:Y:S02]  /*1f9d0*/  ISETP.GE.OR P1, PT, R2, R241, !P1 ;  /* 0x000000f10200720c */ /* 0x000fe40004f26670 */
[----:B------:R-:W-:Y:S02]  /*1f9e0*/  FMNMX.FTZ R4, R92, R4, !PT ;  /* 0x000000045c047209 */ /* 0x000fe40007810000 */
[----:B------:R-:W-:Y:S02]  /*1f9f0*/  FMNMX.FTZ R5, R102, R5, !PT ;  /* 0x0000000566057209 */ /* 0x000fe40007810000 */
[----:B------:R-:W-:Y:S02]  /*1fa00*/  FMNMX.FTZ R7, R101, R7, !PT ;  /* 0x0000000765077209 */ /* 0x000fe40007810000 */
[----:B------:R-:W-:Y:S02]  /*1fa10*/  ISETP.GE.OR P0, PT, R0, R241, !P0 ;  /* 0x000000f10000720c */ /* 0x000fe40004706670 */
[----:B------:R-:W-:Y:S02]  /*1fa20*/  FMNMX.FTZ R3, R109, R3, !PT ;  /* 0x000000036d037209 */ /* 0x000fe40007810000 */
[----:B------:R-:W-:Y:S02]  /*1fa30*/  FSEL R204, R124, -INF , !P1 ;  /* 0xff8000007ccc7808 */ /* 0x000fe40004800000 */
[----:B------:R-:W-:Y:S02]  /*1fa40*/  FMNMX.FTZ R4, R221, R4, !PT ;  /* 0x00000004dd047209 */ /* 0x000fe40007810000 */
[----:B------:R-:W-:Y:S02]  /*1fa50*/  ISETP.GE.AND P1, PT, R2, R235, PT ;  /* 0x000000eb0200720c */ /* 0x000fe40003f26270 */
[----:B------:R-:W-:Y:S02]  /*1fa60*/  FMNMX.FTZ R5, R103, R5, !PT ;  /* 0x0000000567057209 */ /* 0x000fe40007810000 */
[----:B------:R-:W-:Y:S02]  /*1fa70*/  FMNMX.FTZ R7, R112, R7, !PT ;  /* 0x0000000770077209 */ /* 0x000fe40007810000 */
[----:B------:R-:W-:Y:S02]  /*1fa80*/  FSEL R203, R125, -INF , !P0 ;  /* 0xff8000007dcb7808 */ /* 0x000fe40004000000 */
[----:B------:R-:W-:Y:S02]  /*1fa90*/  FMNMX.FTZ R3, R170, R3, !PT ;  /* 0x00000003aa037209 */ /* 0x000fe40007810000 */
[C---:B------:R-:W-:Y:S02]  /*1faa0*/  ISETP.GE.AND P0, PT, R2.reuse, R233, PT ;  /* 0x000000e90200720c */ /* 0x040fe40003f06270 */
[----:B------:R-:W-:Y:S02]  /*1fab0*/  ISETP.GE.OR P1, PT, R2, R243, !P1 ;  /* 0x000000f30200720c */ /* 0x000fe40004f26670 */
[----:B------:R-:W-:Y:S02]  /*1fac0*/  FMNMX.FTZ R4, R43, R4, !PT ;  /* 0x000000042b047209 */ /* 0x000fe40007810000 */
[----:B------:R-:W-:Y:S02]  /*1fad0*/  FMNMX.FTZ R5, R114, R5, !PT ;  /* 0x0000000572057209 */ /* 0x000fe40007810000 */
[----:B------:R-:W-:Y:S02]  /*1fae0*/  FMNMX.FTZ R7, R113, R7, !PT ;  /* 0x0000000771077209 */ /* 0x000fe40007810000 */
[----:B------:R-:W-:Y:S02]  /*1faf0*/  FMNMX.FTZ R3, R227, R3, !PT ;  /* 0x00000003e3037209 */ /* 0x000fe40007810000 */
[----:B------:R-:W-:Y:S02]  /*1fb00*/  ISETP.GE.OR P0, PT, R2, R242, !P0 ;  /* 0x000000f20200720c */ /* 0x000fe40004706670 */
[----:B------:R-:W-:Y:S02]  /*1fb10*/  FSEL R128, R128, -INF , !P1 ;  /* 0xff80000080807808 */ /* 0x000fe40004800000 */
[----:B------:R-:W-:Y:S02]  /*1fb20*/  FMNMX.FTZ R5, R115, R5, !PT ;  /* 0x0000000573057209 */ /* 0x000fe40007810000 */
[----:B------:R-:W-:Y:S02]  /*1fb30*/  FMNMX.FTZ R4, R252, R4, !PT ;  /* 0x00000004fc047209 */ /* 0x000fe40007810000 */
[----:B------:R-:W-:Y:S02]  /*1fb40*/  ISETP.GE.AND P1, PT, R0, R235, PT ;  /* 0x000000eb0000720c */ /* 0x000fe40003f26270 */
[----:B------:R-:W-:Y:S02]  /*1fb50*/  FMNMX.FTZ R7, R116, R7, !PT ;  /* 0x0000000774077209 */ /* 0x000fe40007810000 */
[----:B------:R-:W-:Y:S02]  /*1fb60*/  FMNMX.FTZ R3, R29, R3, !PT ;  /* 0x000000031d037209 */ /* 0x000fe40007810000 */
[----:B------:R-:W-:Y:S02]  /*1fb70*/  FSEL R130, R130, -INF , !P0 ;  /* 0xff80000082827808 */ /* 0x000fe40004000000 */
[----:B------:R-:W-:Y:S02]  /*1fb80*/  FSEL R207, R120, -INF , !P4 ;  /* 0xff80000078cf7808 */ /* 0x000fe40006000000 */
[----:B------:R-:W-:Y:S02]  /*1fb90*/  FMNMX.FTZ R5, R118, R5, !PT ;  /* 0x0000000576057209 */ /* 0x000fe40007810000 */
[C---:B------:R-:W-:Y:S02]  /*1fba0*/  ISETP.GE.AND P0, PT, R0.reuse, R233, PT ;  /* 0x000000e90000720c */ /* 0x040fe40003f06270 */
[----:B------:R-:W-:Y:S02]  /*1fbb0*/  FMNMX.FTZ R4, R251, R4, !PT ;  /* 0x00000004fb047209 */ /* 0x000fe40007810000 */
[C---:B------:R-:W-:Y:S02]  /*1fbc0*/  ISETP.GE.OR P1, PT, R0.reuse, R243, !P1 ;  /* 0x000000f30000720c */ /* 0x040fe40004f26670 */
[----:B------:R-:W-:Y:S02]  /*1fbd0*/  FMNMX.FTZ R7, R117, R7, !PT ;  /* 0x0000000775077209 */ /* 0x000fe40007810000 */
[----:B------:R-:W-:Y:S02]  /*1fbe0*/  FMNMX.FTZ R3, R229, R3, !PT ;  /* 0x00000003e5037209 */ /* 0x000fe40007810000 */
[----:B------:R-:W-:Y:S02]  /*1fbf0*/  FSEL R206, R121, -INF , !P2 ;  /* 0xff80000079ce7808 */ /* 0x000fe40005000000 */
[----:B------:R-:W-:Y:S02]  /*1fc00*/  FMNMX.FTZ R4, R207, R4, !PT ;  /* 0x00000004cf047209 */ /* 0x000fe40007810000 */
[----:B------:R-:W-:Y:S02]  /*1fc10*/  FMNMX.FTZ R5, R119, R5, !PT ;  /* 0x0000000577057209 */ /* 0x000fe40007810000 */
[----:B------:R-:W-:Y:S02]  /*1fc20*/  ISETP.GE.OR P0, PT, R0, R242, !P0 ;  /* 0x000000f20000720c */ /* 0x000fe40004706670 */
[----:B------:R-:W-:Y:S02]  /*1fc30*/  FSEL R129, R129, -INF , !P1 ;  /* 0xff80000081817808 */ /* 0x000fe40004800000 */
[----:B------:R-:W-:Y:S02]  /*1fc40*/  FMNMX.FTZ R7, R128, R7, !PT ;  /* 0x0000000780077209 */ /* 0x000fe40007810000 */
[----:B------:R-:W-:Y:S02]  /*1fc50*/  ISETP.GE.AND P1, PT, R2, R234, PT ;  /* 0x000000ea0200720c */ /* 0x000fe40003f26270 */
[----:B------:R-:W-:Y:S02]  /*1fc60*/  FMNMX.FTZ R3, R230, R3, !PT ;  /* 0x00000003e6037209 */ /* 0x000fe40007810000 */
[----:B------:R-:W-:Y:S02]  /*1fc70*/  FSEL R131, R131, -INF , !P0 ;  /* 0xff80000083837808 */ /* 0x000fe40004000000 */
[----:B------:R-:W-:Y:S02]  /*1fc80*/  FMNMX.FTZ R6, R206, R4, !PT ;  /* 0x00000004ce067209 */ /* 0x000fe40007810000 */
[----:B------:R-:W-:Y:S02]  /*1fc90*/  FMNMX.FTZ R5, R130, R5, !PT ;  /* 0x0000000582057209 */ /* 0x000fe40007810000 */
[----:B------:R-:W-:Y:S01]  /*1fca0*/  FMNMX.FTZ R4, R129, R7, !PT ;  /* 0x0000000781047209 */ /* 0x000fe20007810000 */
[----:B------:R-:W-:Y:S01]  /*1fcb0*/  IMAD.IADD R7, R239, 0x1, -R2 ;  /* 0x00000001ef077824 */ /* 0x000fe200078e0a02 */
[----:B------:R-:W-:Y:S02]  /*1fcc0*/  ISETP.GE.OR P1, PT, R2, R240, !P1 ;  /* 0x000000f00200720c */ /* 0x000fe40004f26670 */
[----:B------:R-:W-:Y:S01]  /*1fcd0*/  FMNMX.FTZ R2, R222, R3, !PT ;  /* 0x00000003de027209 */ /* 0x000fe20007810000 */
[----:B------:R-:W-:Y:S01]  /*1fce0*/  SHFL.BFLY PT, R8, R4, 0x2, 0x1f ;  /* 0x0c401f0004087f89 */ /* 0x000fe200000e0000 */
[----:B------:R-:W-:Y:S02]  /*1fcf0*/  FMNMX.FTZ R3, R131, R5, !PT ;  /* 0x0000000583037209 */ /* 0x000fe40007810000 */
[----:B------:R-:W-:Y:S02]  /*1fd00*/  FMNMX.FTZ R6, R204, R6, !PT ;  /* 0x00000006cc067209 */ /* 0x000fe40007810000 */
[----:B------:R-:W-:Y:S03]  /*1fd10*/  ISETP.GE.AND P0, PT, R0, R234, PT ;  /* 0x000000ea0000720c */ /* 0x000fe60003f06270 */
[----:B------:R-:W2:Y:S01]  /*1fd20*/  SHFL.BFLY PT, R9, R3, 0x2, 0x1f ;  /* 0x0c401f0003097f89 */ /* 0x000ea200000e0000 */
[----:B------:R-:W-:Y:S02]  /*1fd30*/  FMNMX.FTZ R5, R40, R2, !PT ;  /* 0x0000000228057209 */ /* 0x000fe40007810000 */
[----:B------:R-:W-:Y:S01]  /*1fd40*/  FMNMX.FTZ R2, R203, R6, !PT ;  /* 0x00000006cb027209 */ /* 0x000fe20007810000 */
[----:B------:R-:W-:Y:S01]  /*1fd50*/  IMAD.IADD R6, R239, 0x1, -R0 ;  /* 0x00000001ef067824 */ /* 0x000fe200078e0a00 */
[----:B------:R-:W-:Y:S02]  /*1fd60*/  ISETP.GE.OR P0, PT, R0, R240, !P0 ;  /* 0x000000f00000720c */ /* 0x000fe40004706670 */
[----:B------:R-:W-:Y:S01]  /*1fd70*/  FMNMX.FTZ R0, R11, R5, !PT ;  /* 0x000000050b007209 */ /* 0x000fe20007810000 */
[----:B------:R-:W3:Y:S01]  /*1fd80*/  SHFL.BFLY PT, R69, R2, 0x2, 0x1f ;  /* 0x0c401f0002457f89 */ /* 0x000ee200000e0000 */
[----:B------:R-:W-:Y:S02]  /*1fd90*/  LOP3.LUT P4, RZ, R231, 0x2, RZ, 0xc0, !PT ;  /* 0x00000002e7ff7812 */ /* 0x000fe4000788c0ff */
[----:B------:R-:W-:Y:S02]  /*1fda0*/  FMNMX.FTZ R0, R41, R0, !PT ;  /* 0x0000000029007209 */ /* 0x000fe40007810000 */
[----:B------:R-:W-:Y:S01]  /*1fdb0*/  FSEL R250, R110, -INF , !P4 ;  /* 0xff8000006efa7808 */ /* 0x000fe20006000000 */
[----:B------:R-:W-:Y:S01]  /*1fdc0*/  IMAD.MOV.U32 R110, RZ, RZ, R58 ;  /* 0x000000ffff6e7224 */ /* 0x000fe200078e003a */
[----:B------:R-:W-:Y:S02]  /*1fdd0*/  FMNMX.FTZ R0, R219, R0, !PT ;  /* 0x00000000db007209 */ /* 0x000fe40007810000 */
[----:B------:R-:W-:Y:S02]  /*1fde0*/  IABS R5, R7 ;  /* 0x0000000700057213 */ /* 0x000fe40000000000 */
[----:B------:R-:W-:Y:S02]  /*1fdf0*/  FMNMX.FTZ R0, R217, R0, !PT ;  /* 0x00000000d9007209 */ /* 0x000fe40007810000 */
[----:B-1----:R-:W-:Y:S02]  /*1fe00*/  FSEL R237, R111, -INF , !P3 ;  /* 0xff8000006fed7808 */ /* 0x002fe40005800000 */
[----:B------:R-:W-:Y:S02]  /*1fe10*/  FMNMX.FTZ R0, R250, R0, !PT ;  /* 0x00000000fa007209 */ /* 0x000fe40007810000 */
[----:B------:R-:W-:Y:S02]  /*1fe20*/  I2FP.F32.S32 R5, R5 ;  /* 0x0000000500057245 */ /* 0x000fe40000201400 */
[----:B------:R-:W-:Y:S02]  /*1fe30*/  IABS R6, R6 ;  /* 0x0000000600067213 */ /* 0x000fe40000000000 */
[----:B------:R-:W-:Y:S01]  /*1fe40*/  FMNMX.FTZ R0, R237, R0, !PT ;  /* 0x00000000ed007209 */ /* 0x000fe20007810000 */
[----:B------:R-:W-:Y:S01]  /*1fe50*/  FFMA.FTZ R126, R5, -UR19, R126 ;  /* 0x80000013057e7c23 */ /* 0x000fe2000801007e */
[----:B------:R-:W-:Y:S01]  /*1fe60*/  FSEL R29, R122, -INF , !P6 ;  /* 0xff8000007a1d7808 */ /* 0x000fe20007000000 */
[----:B------:R-:W-:Y:S01]  /*1fe70*/  IMAD.MOV.U32 R122, RZ, RZ, R57 ;  /* 0x000000ffff7a7224 */ /* 0x000fe200078e0039 */
[----:B--2---:R-:W-:Y:S02]  /*1fe80*/  FMNMX.FTZ R3, R3, R9, !PT ;  /* 0x0000000903037209 */ /* 0x004fe40007810000 */
[----:B------:R-:W-:Y:S02]  /*1fe90*/  I2FP.F32.S32 R6, R6 ;  /* 0x0000000600067245 */ /* 0x000fe40000201400 */
[----:B------:R-:W-:Y:S01]  /*1fea0*/  FSEL R220, R123, -INF , !P5 ;  /* 0xff8000007bdc7808 */ /* 0x000fe20006800000 */
[----:B------:R-:W1:Y:S01]  /*1feb0*/  SHFL.BFLY PT, R70, R3, 0x1, 0x1f ;  /* 0x0c201f0003467f89 */ /* 0x000e6200000e0000 */
[----:B------:R-:W-:Y:S01]  /*1fec0*/  FMNMX.FTZ R0, R29, R0, !PT ;  /* 0x000000001d007209 */ /* 0x000fe20007810000 */
[----:B------:R-:W-:Y:S01]  /*1fed0*/  FFMA.FTZ R127, R6, -UR19, R127 ;  /* 0x80000013067f7c23 */ /* 0x000fe2000801007f */
[----:B------:R-:W-:Y:S02]  /*1fee0*/  FSEL R47, R126, -INF , !P1 ;  /* 0xff8000007e2f7808 */ /* 0x000fe40004800000 */
[----:B------:R-:W-:Y:S02]  /*1fef0*/  FMNMX.FTZ R0, R220, R0, !PT ;  /* 0x00000000dc007209 */ /* 0x000fe40007810000 */
[----:B------:R-:W-:Y:S02]  /*1ff00*/  FSEL R72, R127, -INF , !P0 ;  /* 0xff8000007f487808 */ /* 0x000fe40004000000 */
[----:B------:R-:W-:Y:S02]  /*1ff10*/  FMNMX.FTZ R0, R47, R0, !PT ;  /* 0x000000002f007209 */ /* 0x000fe40007810000 */
[----:B------:R-:W-:Y:S02]  /*1ff20*/  FMNMX.FTZ R4, R4, R8, !PT ;  /* 0x0000000804047209 */ /* 0x000fe40007810000 */
        /* <DEDUP_REMOVED lines=24> */
[C---:B------:R-:W-:Y:S01]  /*200b0*/  FMUL.FTZ R5, R71.reuse, UR4 ;  /* 0x0000000447057c20 */ /* 0x040fe20008410000 */
[----:B------:R-:W-:Y:S01]  /*200c0*/  FSETP.NEU.FTZ.AND P2, PT, R71, -INF , PT ;  /* 0xff8000004700780b */ /* 0x000fe20003f5d000 */
[--C-:B------:R-:W-:Y:S01]  /*200d0*/  FFMA.FTZ R131, R131, UR4, -R7.reuse ;  /* 0x0000000483837c23 */ /* 0x100fe20008010807 */
[----:B----4-:R-:W-:Y:S01]  /*200e0*/  FMNMX.FTZ R69, R69, R6, !PT ;  /* 0x0000000645457209 */ /* 0x010fe20007810000 */
[--C-:B------:R-:W-:Y:S01]  /*200f0*/  FFMA.FTZ R59, R34, UR4, -R7.reuse ;  /* 0x00000004223b7c23 */ /* 0x100fe20008010807 */
[----:B------:R-:W-:Y:S01]  /*20100*/  FSEL R5, R5, RZ, P2 ;  /* 0x000000ff05057208 */ /* 0x000fe20001000000 */
[--C-:B------:R-:W-:Y:S01]  /*20110*/  FFMA.FTZ R120, R55, UR4, -R7.reuse ;  /* 0x0000000437787c23 */ /* 0x100fe20008010807 */
[C---:B------:R-:W-:Y:S01]  /*20120*/  FSETP.NEU.FTZ.AND P0, PT, R69.reuse, -INF , PT ;  /* 0xff8000004500780b */ /* 0x040fe20003f1d000 */
[----:B------:R-:W-:Y:S01]  /*20130*/  FMUL.FTZ R73, R69, UR4 ;  /* 0x0000000445497c20 */ /* 0x000fe20008410000 */
[----:B------:R-:W-:Y:S01]  /*20140*/  FFMA.FTZ R127, R19, UR4, -R7 ;  /* 0x00000004137f7c23 */ /* 0x000fe20008010807 */
[--C-:B------:R-:W-:Y:S01]  /*20150*/  FFMA.FTZ R3, R209, UR4, -R5.reuse ;  /* 0x00000004d1037c23 */ /* 0x100fe20008010805 */
[--C-:B------:R-:W-:Y:S01]  /*20160*/  FFMA.FTZ R89, R32, UR4, -R5.reuse ;  /* 0x0000000420597c23 */ /* 0x100fe20008010805 */
[--C-:B------:R-:W-:Y:S01]  /*20170*/  FFMA.FTZ R88, R33, UR4, -R5.reuse ;  /* 0x0000000421587c23 */ /* 0x100fe20008010805 */
[----:B------:R-:W-:Y:S01]  /*20180*/  FSEL R73, R73, RZ, P0 ;  /* 0x000000ff49497208 */ /* 0x000fe20000000000 */
[----:B------:R2:W-:Y:S01]  /*20190*/  MUFU.EX2 R76, R3 ;  /* 0x00000003004c7308 */ /* 0x0005e20000000800 */
[--C-:B------:R-:W-:Y:S01]  /*201a0*/  FFMA.FTZ R6, R201, UR4, -R5.reuse ;  /* 0x00000004c9067c23 */ /* 0x100fe20008010805 */
[----:B------:R-:W-:Y:S01]  /*201b0*/  FFMA.FTZ R244, R112, UR4, -R5 ;  /* 0x0000000470f47c23 */ /* 0x000fe20008010805 */
[----:B------:R-:W-:Y:S01]  /*201c0*/  FFMA.FTZ R201, R83, UR4, -R7 ;  /* 0x0000000453c97c23 */ /* 0x000fe20008010807 */
[--C-:B-1----:R-:W-:Y:S01]  /*201d0*/  FFMA.FTZ R2, R210, UR4, -R73.reuse ;  /* 0x00000004d2027c23 */ /* 0x102fe20008010849 */
[--C-:B------:R-:W-:Y:S01]  /*201e0*/  FFMA.FTZ R4, R249, UR4, -R73.reuse ;  /* 0x00000004f9047c23 */ /* 0x100fe20008010849 */
[----:B------:R-:W-:Y:S01]  /*201f0*/  FFMA.FTZ R9, R223, UR4, -R73 ;  /* 0x00000004df097c23 */ /* 0x000fe20008010849 */
[----:B------:R-:W-:Y:S03]  /*20200*/  FFMA.FTZ R223, R116, UR4, -R5 ;  /* 0x0000000474df7c23 */ /* 0x000fe60008010805 */
[----:B------:R1:W-:Y:S01]  /*20210*/  MUFU.EX2 R84, R2 ;  /* 0x0000000200547308 */ /* 0x0003e20000000800 */
[----:B------:R-:W-:Y:S01]  /*20220*/  FFMA.FTZ R8, R218, UR4, -R73 ;  /* 0x00000004da087c23 */ /* 0x000fe20008010849 */
[--C-:B------:R-:W-:Y:S01]  /*20230*/  FFMA.FTZ R218, R113, UR4, -R5.reuse ;  /* 0x0000000471da7c23 */ /* 0x100fe20008010805 */
[--C-:B------:R-:W-:Y:S01]  /*20240*/  FFMA.FTZ R100, R208, UR4, -R5.reuse ;  /* 0x00000004d0647c23 */ /* 0x100fe20008010805 */
[--C-:B------:R-:W-:Y:S01]  /*20250*/  FFMA.FTZ R63, R22, UR4, -R5.reuse ;  /* 0x00000004163f7c23 */ /* 0x100fe20008010805 */
[--C-:B------:R-:W-:Y:S01]  /*20260*/  FFMA.FTZ R111, R36, UR4, -R5.reuse ;  /* 0x00000004246f7c23 */ /* 0x100fe20008010805 */
[--C-:B------:R-:W-:Y:S01]  /*20270*/  FFMA.FTZ R108, R37, UR4, -R5.reuse ;  /* 0x00000004256c7c23 */ /* 0x100fe20008010805 */
[--C-:B------:R-:W-:Y:S03]  /*20280*/  FFMA.FTZ R107, R48, UR4, -R5.reuse ;  /* 0x00000004306b7c23 */ /* 0x100fe60008010805 */
[----:B------:R3:W-:Y:S01]  /*20290*/  MUFU.EX2 R96, R4 ;  /* 0x0000000400607308 */ /* 0x0007e20000000800 */
[----:B--2---:R-:W2:Y:S01]  /*202a0*/  SHFL.BFLY PT, R3, R0, 0x1, 0x1f ;  /* 0x0c201f0000037f89 */ /* 0x004ea200000e0000 */
[--C-:B------:R-:W-:Y:S01]  /*202b0*/  FFMA.FTZ R106, R49, UR4, -R5.reuse ;  /* 0x00000004316a7c23 */ /* 0x100fe20008010805 */
[--C-:B------:R-:W-:Y:S01]  /*202c0*/  FFMA.FTZ R126, R52, UR4, -R5.reuse ;  /* 0x00000004347e7c23 */ /* 0x100fe20008010805 */
[--C-:B------:R-:W-:Y:S01]  /*202d0*/  FFMA.FTZ R125, R53, UR4, -R5.reuse ;  /* 0x00000004357d7c23 */ /* 0x100fe20008010805 */
[--C-:B------:R-:W-:Y:S01]  /*202e0*/  FFMA.FTZ R124, R64, UR4, -R5.reuse ;  /* 0x00000004407c7c23 */ /* 0x100fe20008010805 */
[--C-:B------:R-:W-:Y:S01]  /*202f0*/  FFMA.FTZ R123, R65, UR4, -R5.reuse ;  /* 0x00000004417b7c23 */ /* 0x100fe20008010805 */
[--C-:B------:R-:W-:Y:S03]  /*20300*/  FFMA.FTZ R210, R17, UR4, -R5.reuse ;  /* 0x0000000411d27c23 */ /* 0x100fe60008010805 */
[----:B------:R-:W-:Y:S01]  /*20310*/  MUFU.EX2 R99, R6 ;  /* 0x0000000600637308 */ /* 0x000fe20000000800 */
[--C-:B-1----:R-:W-:Y:S01]  /*20320*/  FFMA.FTZ R2, R248, UR4, -R5.reuse ;  /* 0x00000004f8027c23 */ /* 0x102fe20008010805 */
[--C-:B------:R-:W-:Y:S01]  /*20330*/  FFMA.FTZ R209, R85, UR4, -R5.reuse ;  /* 0x0000000455d17c23 */ /* 0x100fe20008010805 */
[--C-:B------:R-:W-:Y:S01]  /*20340*/  FFMA.FTZ R248, R14, UR4, -R5.reuse ;  /* 0x000000040ef87c23 */ /* 0x100fe20008010805 */
[--C-:B------:R-:W-:Y:S01]  /*20350*/  FFMA.FTZ R249, R13, UR4, -R5.reuse ;  /* 0x000000040df97c23 */ /* 0x100fe20008010805 */
[--C-:B------:R-:W-:Y:S01]  /*20360*/  FFMA.FTZ R43, R12, UR4, -R5.reuse ;  /* 0x000000040c2b7c23 */ /* 0x100fe20008010805 */
[--C-:B------:R-:W-:Y:S01]  /*20370*/  FFMA.FTZ R45, R128, UR4, -R5.reuse ;  /* 0x00000004802d7c23 */ /* 0x100fe20008010805 */
[--C-:B------:R-:W-:Y:S03]  /*20380*/  FFMA.FTZ R44, R129, UR4, -R5.reuse ;  /* 0x00000004812c7c23 */ /* 0x100fe60008010805 */
[----:B------:R1:W-:Y:S01]  /*20390*/  MUFU.EX2 R11, R2 ;  /* 0x00000002000b7308 */ /* 0x0003e20000000800 */
[--C-:B---3--:R-:W-:Y:S01]  /*203a0*/  FFMA.FTZ R4, R200, UR4, -R5.reuse ;  /* 0x00000004c8047c23 */ /* 0x108fe20008010805 */
[----:B------:R-:W-:Y:S01]  /*203b0*/  FFMA.FTZ R200, R81, UR4, -R5 ;  /* 0x0000000451c87c23 */ /* 0x000fe20008010805 */
[----:B------:R-:W-:Y:S01]  /*203c0*/  FFMA.FTZ R129, R82, UR4, -R7 ;  /* 0x0000000452817c23 */ /* 0x000fe20008010807 */
[----:B------:R-:W-:Y:S01]  /*203d0*/  MOV R85, R122 ;  /* 0x0000007a00557202 */ /* 0x000fe20000000f00 */
[----:B------:R-:W-:Y:S02]  /*203e0*/  IMAD.MOV.U32 R122, RZ, RZ, R110 ;  /* 0x000000ffff7a7224 */ /* 0x000fe400078e006e */
[----:B------:R-:W-:Y:S01]  /*203f0*/  FFMA.FTZ R204, R204, UR4, -R73 ;  /* 0x00000004cccc7c23 */ /* 0x000fe20008010849 */
[----:B------:R-:W-:Y:S02]  /*20400*/  IMAD.MOV.U32 R110, RZ, RZ, R91 ;  /* 0x000000ffff6e7224 */ /* 0x000fe400078e005b */
[----:B------:R3:W-:Y:S01]  /*20410*/  MUFU.EX2 R228, R4 ;  /* 0x0000000400e47308 */ /* 0x0007e20000000800 */
[----:B--2---:R-:W-:Y:S01]  /*20420*/  FMNMX.FTZ R68, R0, R3, !PT ;  /* 0x0000000300447209 */ /* 0x004fe20007810000 */
[----:B------:R-:W-:Y:S01]  /*20430*/  IMAD.MOV.U32 R113, RZ, RZ, R90 ;  /* 0x000000ffff717224 */ /* 0x000fe200078e005a */
[----:B------:R-:W-:Y:S01]  /*20440*/  FSEL R0, R69, RZ, P0 ;  /* 0x000000ff45007208 */ /* 0x000fe20000000000 */
[----:B------:R-:W-:Y:S01]  /*20450*/  FFMA.FTZ R203, R203, UR4, -R73 ;  /* 0x00000004cbcb7c23 */ /* 0x000fe20008010849 */
[C---:B------:R-:W-:Y:S01]  /*20460*/  FSETP.NEU.FTZ.AND P0, PT, R68.reuse, -INF , PT ;  /* 0xff8000004400780b */ /* 0x040fe20003f1d000 */
[----:B------:R-:W-:Y:S01]  /*20470*/  FMUL.FTZ R74, R68, UR4 ;  /* 0x00000004444a7c20 */ /* 0x000fe20008410000 */
[--C-:B------:R-:W-:Y:S03]  /*20480*/  FFMA.FTZ R128, R21, UR4, -R7.reuse ;  /* 0x0000000415807c23 */ /* 0x100fe60008010807 */
[----:B------:R2:W-:Y:S01]  /*20490*/  MUFU.EX2 R105, R8 ;  /* 0x0000000800697308 */ /* 0x0005e20000000800 */
[----:B-1----:R-:W-:Y:S01]  /*204a0*/  FFMA.FTZ R2, R226, UR4, -R7 ;  /* 0x00000004e2027c23 */ /* 0x002fe20008010807 */
[----:B------:R-:W-:Y:S01]  /*204b0*/  FFMA.FTZ R226, R101, UR4, -R5 ;  /* 0x0000000465e27c23 */ /* 0x000fe20008010805 */
[----:B------:R-:W-:Y:S01]  /*204c0*/  FSEL R74, R74, RZ, P0 ;  /* 0x000000ff4a4a7208 */ /* 0x000fe20000000000 */
[--C-:B------:R-:W-:Y:S01]  /*204d0*/  FFMA.FTZ R101, R211, UR4, -R7.reuse ;  /* 0x00000004d3657c23 */ /* 0x100fe20008010807 */
[--C-:B------:R-:W-:Y:S01]  /*204e0*/  FFMA.FTZ R112, R38, UR4, -R7.reuse ;  /* 0x0000000426707c23 */ /* 0x100fe20008010807 */
[--C-:B------:R-:W-:Y:S01]  /*204f0*/  FFMA.FTZ R116, R67, UR4, -R7.reuse ;  /* 0x0000000443747c23 */ /* 0x100fe20008010807 */
[----:B------:R-:W-:Y:S03]  /*20500*/  FFMA.FTZ R208, R87, UR4, -R7 ;  /* 0x0000000457d07c23 */ /* 0x000fe60008010807 */
[----:B------:R1:W-:Y:S01]  /*20510*/  MUFU.EX2 R75, R2 ;  /* 0x00000002004b7308 */ /* 0x0003e20000000800 */
[----:B---3--:R-:W-:Y:S01]  /*20520*/  FADD.FTZ R4, -R0, R134 ;  /* 0x0000008600047221 */ /* 0x008fe20000010100 */
[----:B------:R-:W-:Y:S01]  /*20530*/  FSEL R0, R68, RZ, P0 ;  /* 0x000000ff44007208 */ /* 0x000fe20000000000 */
[----:B------:R-:W-:Y:S01]  /*20540*/  FFMA.FTZ R134, R18, UR4, -R5 ;  /* 0x0000000412867c23 */ /* 0x000fe20008010805 */
[----:B------:R-:W-:Y:S02]  /*20550*/  IMAD.MOV.U32 R87, RZ, RZ, R56 ;  /* 0x000000ffff577224 */ /* 0x000fe400078e0038 */
[----:B------:R-:W-:Y:S01]  /*20560*/  FFMA.FTZ R14, R103, UR4, -R7 ;  /* 0x00000004670e7c23 */ /* 0x000fe20008010807 */
[----:B------:R-:W-:Y:S02]  /*20570*/  IMAD.MOV.U32 R103, RZ, RZ, R28 ;  /* 0x000000ffff677224 */ /* 0x000fe400078e001c */
[----:B------:R-:W-:Y:S01]  /*20580*/  FADD.FTZ R6, -R0, R135 ;  /* 0x0000008700067221 */ /* 0x000fe20000010100 */
[----:B------:R3:W-:Y:S01]  /*20590*/  MUFU.EX2 R98, R9 ;  /* 0x0000000900627308 */ /* 0x0007e20000000800 */
[----:B------:R-:W-:Y:S01]  /*205a0*/  FFMA.FTZ R0, R205, UR4, -R7 ;  /* 0x00000004cd007c23 */ /* 0x000fe20008010807 */
[----:B------:R-:W-:Y:S01]  /*205b0*/  FFMA.FTZ R135, R20, UR4, -R5 ;  /* 0x0000000414877c23 */ /* 0x000fe20008010805 */
[----:B--2---:R-:W-:Y:S01]  /*205c0*/  FFMA.FTZ R8, R245, UR4, -R74 ;  /* 0x00000004f5087c23 */ /* 0x004fe2000801084a */
[----:B------:R-:W-:Y:S01]  /*205d0*/  FFMA.FTZ R205, R86, UR4, -R7 ;  /* 0x0000000456cd7c23 */ /* 0x000fe20008010807 */
[----:B------:R-:W-:Y:S02]  /*205e0*/  IMAD.MOV.U32 R86, RZ, RZ, R61 ;  /* 0x000000ffff567224 */ /* 0x000fe400078e003d */
[--C-:B------:R-:W-:Y:S01]  /*205f0*/  FFMA.FTZ R114, R114, UR4, -R7.reuse ;  /* 0x0000000472727c23 */ /* 0x100fe20008010807 */
[----:B------:R-:W-:Y:S02]  /*20600*/  FFMA.FTZ R12, R118, UR4, -R7 ;  /* 0x00000004760c7c23 */ /* 0x000fe40008010807 */
[----:B------:R2:W-:Y:S01]  /*20610*/  MUFU.EX2 R97, R0 ;  /* 0x0000000000617308 */ /* 0x0005e20000000800 */
[----:B-1----:R-:W-:Y:S01]  /*20620*/  FSEL R2, R71, RZ, P2 ;  /* 0x000000ff47027208 */ /* 0x002fe20001000000 */
[----:B------:R-:W-:Y:S02]  /*20630*/  IMAD.MOV.U32 R118, RZ, RZ, R29 ;  /* 0x000000ffff767224 */ /* 0x000fe400078e001d */
[----:B------:R-:W-:Y:S01]  /*20640*/  FFMA.FTZ R13, R130, UR4, -R7 ;  /* 0x00000004820d7c23 */ /* 0x000fe20008010807 */
[----:B------:R-:W-:Y:S01]  /*20650*/  MOV R115, R45 ;  /* 0x0000002d00737202 */ /* 0x000fe20000000f00 */
[----:B------:R-:W-:Y:S02]  /*20660*/  IMAD.MOV.U32 R130, RZ, RZ, R41 ;  /* 0x000000ffff827224 */ /* 0x000fe400078e0029 */
[----:B------:R-:W-:Y:S01]  /*20670*/  FADD.FTZ R3, -R2, R132 ;  /* 0x0000008402037221 */ /* 0x000fe20000010100 */
[----:B------:R-:W-:Y:S01]  /*20680*/  FSEL R2, R70, RZ, P1 ;  /* 0x000000ff46027208 */ /* 0x000fe20000800000 */
[----:B------:R1:W-:Y:S01]  /*20690*/  MUFU.EX2 R211, R8 ;  /* 0x0000000800d37308 */ /* 0x0003e20000000800 */
[--C-:B---3--:R-:W-:Y:S01]  /*206a0*/  FFMA.FTZ R9, R102, UR4, -R7.reuse ;  /* 0x0000000466097c23 */ /* 0x108fe20008010807 */
[----:B------:R-:W-:Y:S01]  /*206b0*/  FFMA.FTZ R132, R119, UR4, -R7 ;  /* 0x0000000477847c23 */ /* 0x000fe20008010807 */
[----:B------:R-:W-:Y:S01]  /*206c0*/  MOV R119, R40 ;  /* 0x0000002800777202 */ /* 0x000fe20000000f00 */
[----:B------:R-:W-:Y:S01]  /*206d0*/  FADD.FTZ R2, -R2, R133 ;  /* 0x0000008502027221 */ /* 0x000fe20000010100 */
[----:B------:R-:W-:Y:S01]  /*206e0*/  FFMA.FTZ R133, R80, UR4, -R5 ;  /* 0x0000000450857c23 */ /* 0x000fe20008010805 */
[----:B------:R-:W-:Y:S01]  /*206f0*/  IMAD.MOV.U32 R102, RZ, RZ, R25 ;  /* 0x000000ffff667224 */ /* 0x000fe200078e0019 */
[----:B------:R-:W3:Y:S03]  /*20700*/  LDSM.16.MT88.4 R80, [R213+0x8000] ;  /* 0x00800000d550783b */ /* 0x000ee60000004200 */
[----:B------:R-:W-:Y:S01]  /*20710*/  MUFU.EX2 R100, R100 ;  /* 0x0000006400647308 */ /* 0x000fe20000000800 */
[--C-:B--2---:R-:W-:Y:S01]  /*20720*/  FFMA.FTZ R0, R175, UR4, -R74.reuse ;  /* 0x00000004af007c23 */ /* 0x104fe2000801084a */
[----:B------:R-:W-:Y:S01]  /*20730*/  FFMA.FTZ R175, R117, UR4, -R5 ;  /* 0x0000000475af7c23 */ /* 0x000fe20008010805 */
[--C-:B------:R-:W-:Y:S01]  /*20740*/  FFMA.FTZ R5, R174, UR4, -R74.reuse ;  /* 0x00000004ae057c23 */ /* 0x100fe2000801084a */
[----:B------:R-:W-:Y:S01]  /*20750*/  FMUL.FTZ R2, R2, UR4 ;  /* 0x0000000402027c20 */ /* 0x000fe20008410000 */
[--C-:B------:R-:W-:Y:S01]  /*20760*/  FFMA.FTZ R117, R66, UR4, -R7.reuse ;  /* 0x0000000442757c23 */ /* 0x100fe20008010807 */
[----:B------:R-:W-:Y:S01]  /*20770*/  PLOP3.LUT P0, PT, PT, PT, UP0, 0x80, 0x0 ;  /* 0x000000000000781c */ /* 0x000fe20003f0f008 */
[----:B------:R-:W2:Y:S03]  /*20780*/  LDL.LU R174, [R1+0x134] ;  /* 0x0001340001ae7983 */ /* 0x000ea60000300800 */
[----:B------:R4:W-:Y:S01]  /*20790*/  MUFU.EX2 R202, R0 ;  /* 0x0000000000ca7308 */ /* 0x0009e20000000800 */
[----:B-1----:R-:W-:Y:S01]  /*207a0*/  FMUL.FTZ R8, R6, UR4 ;  /* 0x0000000406087c20 */ /* 0x002fe20008410000 */
[----:B------:R-:W3:Y:S04]  /*207b0*/  LDL.LU R10, [R1+0x6c] ;  /* 0x00006c00010a7983 */ /* 0x000ee80000300800 */
[----:B------:R-:W2:Y:S04]  /*207c0*/  LDL.LU R15, [R1+0x74] ;  /* 0x00007400010f7983 */ /* 0x000ea80000300800 */
[----:B------:R-:W-:Y:S10]  /*207d0*/  MUFU.EX2 R57, R5 ;  /* 0x0000000500397308 */ /* 0x000ff40000000800 */
[----:B------:R-:W1:Y:S01]  /*207e0*/  MUFU.EX2 R2, R2 ;  /* 0x0000000200027308 */ /* 0x000e620000000800 */
[----:B----4-:R-:W-:Y:S01]  /*207f0*/  FFMA.FTZ R0, R246, UR4, -R74 ;  /* 0x00000004f6007c23 */ /* 0x010fe2000801084a */
[----:B------:R-:W-:Y:S08]  /*20800*/  FFMA.FTZ R246, R16, UR4, -R7 ;  /* 0x0000000410f67c23 */ /* 0x000ff00008010807 */
[----:B------:R4:W-:Y:S10]  /*20810*/  MUFU.EX2 R245, R0 ;  /* 0x0000000000f57308 */ /* 0x0009f40000000800 */
[----:B------:R-:W-:Y:S01]  /*20820*/  MUFU.EX2 R101, R101 ;  /* 0x0000006500657308 */ /* 0x000fe20000000800 */
[C---:B-1----:R-:W-:Y:S01]  /*20830*/  FMUL.FTZ R6, R2.reuse, R166 ;  /* 0x000000a602067220 */ /* 0x042fe20000410000 */
[C---:B------:R-:W-:Y:S01]  /*20840*/  FMUL.FTZ R7, R2.reuse, R167 ;  /* 0x000000a702077220 */ /* 0x040fe20000410000 */
[C---:B------:R-:W-:Y:S01]  /*20850*/  FMUL.FTZ R18, R2.reuse, R162 ;  /* 0x000000a202127220 */ /* 0x040fe20000410000 */
[C---:B------:R-:W-:Y:S01]  /*20860*/  FMUL.FTZ R19, R2.reuse, R163 ;  /* 0x000000a302137220 */ /* 0x040fe20000410000 */
[C---:B------:R-:W-:Y:S01]  /*20870*/  FMUL.FTZ R22, R2.reuse, R158 ;  /* 0x0000009e02167220 */ /* 0x040fe20000410000 */
[C---:B------:R-:W-:Y:S01]  /*20880*/  FMUL.FTZ R23, R2.reuse, R159 ;  /* 0x0000009f02177220 */ /* 0x040fe20000410000 */
[----:B------:R-:W-:Y:S03]  /*20890*/  FMUL.FTZ R34, R2, R154 ;  /* 0x0000009a02227220 */ /* 0x000fe60000410000 */
[----:B------:R-:W-:Y:S01]  /*208a0*/  MUFU.EX2 R162, R58 ;  /* 0x0000003a00a27308 */ /* 0x000fe20000000800 */
[----:B----4-:R-:W-:Y:S01]  /*208b0*/  FMUL.FTZ R0, R3, UR4 ;  /* 0x0000000403007c20 */ /* 0x010fe20008410000 */
[----:B------:R-:W-:Y:S01]  /*208c0*/  FMUL.FTZ R3, R4, UR4 ;  /* 0x0000000404037c20 */ /* 0x000fe20008410000 */
[----:B------:R-:W-:Y:S01]  /*208d0*/  MOV R158, R86 ;  /* 0x00000056009e7202 */ /* 0x000fe20000000f00 */
[C---:B------:R-:W-:Y:S01]  /*208e0*/  FMUL.FTZ R35, R2.reuse, R155 ;  /* 0x0000009b02237220 */ /* 0x040fe20000410000 */
[----:B------:R-:W-:Y:S01]  /*208f0*/  F2FP.F16.F32.PACK_AB R86, R105, R98 ;  /* 0x000000626956723e */ /* 0x000fe200000000ff */
        /* <DEDUP_REMOVED lines=11> */
[----:B------:R-:W-:Y:S02]  /*209b0*/  IMAD.MOV.U32 R154, RZ, RZ, R42 ;  /* 0x000000ffff9a7224 */ /* 0x000fe400078e002a */
        /* <DEDUP_REMOVED lines=30> */
[----:B------:R-:W-:Y:S01]  /*20ba0*/  IMAD.MOV.U32 R148, RZ, RZ, R160 ;  /* 0x000000ffff947224 */ /* 0x000fe200078e00a0 */
[----:B------:R-:W-:Y:S01]  /*20bb0*/  MOV R160, R109 ;  /* 0x0000006d00a07202 */ /* 0x000fe20000000f00 */
[----:B------:R-:W-:Y:S01]  /*20bc0*/  IMAD.MOV.U32 R149, RZ, RZ, R165 ;  /* 0x000000ffff957224 */ /* 0x000fe200078e00a5 */
[----:B------:R-:W-:Y:S01]  /*20bd0*/  MUFU.EX2 R109, R59 ;  /* 0x0000003b006d7308 */ /* 0x000fe20000000800 */
[----:B------:R-:W-:Y:S02]  /*20be0*/  IMAD.MOV.U32 R165, RZ, RZ, R102 ;  /* 0x000000ffffa57224 */ /* 0x000fe400078e0066 */
[----:B------:R-:W-:Y:S02]  /*20bf0*/  IMAD.MOV.U32 R102, RZ, RZ, R27 ;  /* 0x000000ffff667224 */ /* 0x000fe400078e001b */
[----:B------:R-:W-:Y:S01]  /*20c00*/  IMAD.MOV.U32 R163, RZ, RZ, R87 ;  /* 0x000000ffffa37224 */ /* 0x000fe200078e0057 */
[----:B------:R-:W-:Y:S01]  /*20c10*/  F2FP.F16.F32.PACK_AB R87, R211, R245 ;  /* 0x000000f5d357723e */ /* 0x000fe200000000ff */
        /* <DEDUP_REMOVED lines=13> */
[----:B------:R-:W-:Y:S01]  /*20cf0*/  F2FP.F16.F32.PACK_AB R78, R99, R228 ;  /* 0x000000e4634e723e */ /* 0x000fe200000000ff */
        /* <DEDUP_REMOVED lines=9> */
[----:B---3--:R-:W-:Y:S01]  /*20d90*/  FFMA.FTZ R10, R0, R10, R76 ;  /* 0x0000000a000a7223 */ /* 0x008fe2000001004c */
[C---:B------:R-:W-:Y:S04]  /*20da0*/  F2FP.F16.F32.PACK_AB R76, R11.reuse, R76 ;  /* 0x0000004c0b4c723e */ /* 0x040fe800000000ff */
[----:B------:R1:W3:Y:S01]  /*20db0*/  MUFU.EX2 R0, R3 ;  /* 0x0000000300007308 */ /* 0x0002e20000000800 */
[----:B--2---:R-:W-:Y:S01]  /*20dc0*/  FFMA.FTZ R91, R2, R15, R77 ;  /* 0x0000000f025b7223 */ /* 0x004fe2000001004d */
[----:B------:R-:W-:Y:S01]  /*20dd0*/  FADD.FTZ R92, R11, R10 ;  /* 0x0000000a0b5c7221 */ /* 0x000fe20000010000 */
[----:B------:R-:W-:Y:S01]  /*20de0*/  IMAD.MOV.U32 R15, RZ, RZ, R24 ;  /* 0x000000ffff0f7224 */ /* 0x000fe200078e0018 */
[C---:B------:R-:W-:Y:S01]  /*20df0*/  F2FP.F16.F32.PACK_AB R77, R75.reuse, R77 ;  /* 0x0000004d4b4d723e */ /* 0x040fe200000000ff */
[----:B------:R-:W-:Y:S05]  /*20e00*/  FADD.FTZ R75, R75, R91 ;  /* 0x0000005b4b4b7221 */ /* 0x000fea0000010000 */
[----:B------:R2:W4:Y:S01]  /*20e10*/  MUFU.EX2 R2, R8 ;  /* 0x0000000800027308 */ /* 0x0005220000000800 */
[----:B------:R-:W-:Y:S01]  /*20e20*/  IMAD.MOV.U32 R130, RZ, RZ, R15 ;  /* 0x000000ffff827224 */ /* 0x000fe200078e000f */
[----:B-1----:R-:W4:Y:S01]  /*20e30*/  LDL.LU R3, [R1+0x70] ;  /* 0x0000700001037983 */ /* 0x002f220000300800 */
[C---:B---3--:R-:W-:Y:S01]  /*20e40*/  FMUL.FTZ R56, R0.reuse, R172 ;  /* 0x000000ac00387220 */ /* 0x048fe20000410000 */
[----:B------:R-:W-:Y:S02]  /*20e50*/  IMAD.MOV.U32 R172, RZ, RZ, R57 ;  /* 0x000000ffffac7224 */ /* 0x000fe400078e0039 */
[C---:B------:R-:W-:Y:S01]  /*20e60*/  FMUL.FTZ R57, R0.reuse, R173 ;  /* 0x000000ad00397220 */ /* 0x040fe20000410000 */
[----:B------:R-:W-:Y:S01]  /*20e70*/  MOV R173, R60 ;  /* 0x0000003c00ad7202 */ /* 0x000fe20000000f00 */
[C---:B------:R-:W-:Y:S01]  /*20e80*/  FMUL.FTZ R24, R0.reuse, R188 ;  /* 0x000000bc00187220 */ /* 0x040fe20000410000 */
[C---:B------:R-:W-:Y:S01]  /*20e90*/  FMUL.FTZ R9, R0.reuse, R197 ;  /* 0x000000c500097220 */ /* 0x040fe20000410000 */
[C---:B------:R-:W-:Y:S01]  /*20ea0*/  FMUL.FTZ R12, R0.reuse, R192 ;  /* 0x000000c0000c7220 */ /* 0x040fe20000410000 */
        /* <DEDUP_REMOVED lines=11> */
[----:B------:R-:W2:Y:S01]  /*20f60*/  LDL.LU R175, [R1+0x130] ;  /* 0x0001300001af7983 */ /* 0x000ea20000300800 */
[----:B------:R-:W-:Y:S01]  /*20f70*/  IMAD.MOV.U32 R192, RZ, RZ, R136 ;  /* 0x000000ffffc07224 */ /* 0x000fe200078e0088 */
[----:B------:R-:W-:Y:S01]  /*20f80*/  MOV R189, R130 ;  /* 0x0000008200bd7202 */ /* 0x000fe20000000f00 */
[----:B------:R-:W-:Y:S01]  /*20f90*/  IMAD.MOV.U32 R193, RZ, RZ, R165 ;  /* 0x000000ffffc17224 */ /* 0x000fe200078e00a5 */
[----:B------:R-:W-:Y:S01]  /*20fa0*/  F2FP.F16.F32.PACK_AB R79, R173, R97 ;  /* 0x00000061ad4f723e */ /* 0x000fe200000000ff */
[----:B------:R-:W-:Y:S01]  /*20fb0*/  MUFU.EX2 R165, R94 ;  /* 0x0000005e00a57308 */ /* 0x000fe20000000800 */
[----:B------:R-:W-:Y:S01]  /*20fc0*/  IMAD.MOV.U32 R130, RZ, RZ, R132 ;  /* 0x000000ffff827224 */ /* 0x000fe200078e0084 */
[----:B------:R-:W-:Y:S01]  /*20fd0*/  F2FP.F16.F32.PACK_AB R85, R172, R202 ;  /* 0x000000caac55723e */ /* 0x000fe200000000ff */
[----:B------:R-:W-:Y:S02]  /*20fe0*/  IMAD.MOV.U32 R136, RZ, RZ, R131 ;  /* 0x000000ffff887224 */ /* 0x000fe400078e0083 */
[C---:B----4-:R-:W-:Y:S01]  /*20ff0*/  FMUL.FTZ R10, R2.reuse, R198 ;  /* 0x000000c6020a7220 */ /* 0x050fe20000410000 */
[C---:B------:R-:W-:Y:S01]  /*21000*/  FMUL.FTZ R11, R2.reuse, R199 ;  /* 0x000000c7020b7220 */ /* 0x040fe20000410000 */
[-C--:B------:R-:W-:Y:S03]  /*21010*/  HMMA.16816.F32 R4, R76, R80.reuse, R4 ;  /* 0x000000504c04723c */ /* 0x080fe60000001804 */
[----:B------:R-:W-:Y:S02]  /*21020*/  MUFU.EX2 R132, R108 ;  /* 0x0000006c00847308 */ /* 0x000fe40000000800 */
[C---:B------:R-:W-:Y:S01]  /*21030*/  FMUL.FTZ R14, R2.reuse, R194 ;  /* 0x000000c2020e7220 */ /* 0x040fe20000410000 */
[C---:B------:R-:W-:Y:S01]  /*21040*/  FMUL.FTZ R15, R2.reuse, R195 ;  /* 0x000000c3020f7220 */ /* 0x040fe20000410000 */
[C---:B------:R-:W-:Y:S01]  /*21050*/  FMUL.FTZ R27, R2.reuse, R191 ;  /* 0x000000bf021b7220 */ /* 0x040fe20000410000 */
[C---:B------:R-:W-:Y:S05]  /*21060*/  FMUL.FTZ R42, R2.reuse, R182 ;  /* 0x000000b6022a7220 */ /* 0x040fea0000410000 */
[----:B------:R-:W-:Y:S01]  /*21070*/  MUFU.EX2 R108, R133 ;  /* 0x00000085006c7308 */ /* 0x000fe20000000800 */
[C---:B------:R-:W-:Y:S01]  /*21080*/  FMUL.FTZ R26, R2.reuse, R190 ;  /* 0x000000be021a7220 */ /* 0x040fe20000410000 */
[C---:B------:R-:W-:Y:S01]  /*21090*/  FMUL.FTZ R30, R2.reuse, R186 ;  /* 0x000000ba021e7220 */ /* 0x040fe20000410000 */
[C---:B------:R-:W-:Y:S01]  /*210a0*/  FMUL.FTZ R31, R2.reuse, R187 ;  /* 0x000000bb021f7220 */ /* 0x040fe20000410000 */
[C---:B------:R-:W-:Y:S01]  /*210b0*/  FMUL.FTZ R43, R2.reuse, R183 ;  /* 0x000000b7022b7220 */ /* 0x040fe20000410000 */
[C---:B------:R-:W-:Y:S01]  /*210c0*/  FMUL.FTZ R47, R2.reuse, R179 ;  /* 0x000000b3022f7220 */ /* 0x040fe20000410000 */
[----:B------:R-:W-:Y:S01]  /*210d0*/  FMUL.FTZ R58, R2, R174 ;  /* 0x000000ae023a7220 */ /* 0x000fe20000410000 */
[----:B------:R-:W-:Y:S03]  /*210e0*/  FADD.FTZ R97, R97, R75 ;  /* 0x0000004b61617221 */ /* 0x000fe60000010000 */
[----:B------:R-:W-:Y:S10]  /*210f0*/  MUFU.EX2 R190, R124 ;  /* 0x0000007c00be7308 */ /* 0x000ff40000000800 */
[----:B------:R-:W-:Y:S10]  /*21100*/  MUFU.EX2 R187, R123 ;  /* 0x0000007b00bb7308 */ /* 0x000ff40000000800 */
[----:B------:R-:W-:Y:S10]  /*21110*/  MUFU.EX2 R186, R116 ;  /* 0x0000007400ba7308 */ /* 0x000ff40000000800 */
[----:B------:R-:W-:Y:S01]  /*21120*/  MUFU.EX2 R131, R95 ;  /* 0x0000005f00837308 */ /* 0x000fe20000000800 */
[----:B------:R-:W-:Y:S01]  /*21130*/  FFMA.FTZ R90, R0, R3, R84 ;  /* 0x00000003005a7223 */ /* 0x000fe20000010054 */
[----:B------:R-:W-:Y:S01]  /*21140*/  FFMA.FTZ R0, R150, UR4, -R73 ;  /* 0x0000000496007c23 */ /* 0x000fe20008010849 */
[----:B------:R-:W-:Y:S01]  /*21150*/  IMAD.MOV.U32 R150, RZ, RZ, R154 ;  /* 0x000000ffff967224 */ /* 0x000fe200078e009a */
[C---:B------:R-:W-:Y:S01]  /*21160*/  F2FP.F16.F32.PACK_AB R84, R96.reuse, R84 ;  /* 0x000000546054723e */ /* 0x040fe200000000ff */
[----:B------:R-:W-:Y:S01]  /*21170*/  IMAD.MOV.U32 R154, RZ, RZ, R158 ;  /* 0x000000ffff9a7224 */ /* 0x000fe200078e009e */
[----:B------:R-:W-:Y:S01]  /*21180*/  MOV R158, R141 ;  /* 0x0000008d009e7202 */ /* 0x000fe20000000f00 */
[----:B------:R-:W-:Y:S02]  /*21190*/  IMAD.MOV.U32 R141, RZ, RZ, R145 ;  /* 0x000000ffff8d7224 */ /* 0x000fe400078e0091 */
[----:B------:R-:W-:Y:S01]  /*211a0*/  FADD.FTZ R96, R96, R90 ;  /* 0x0000005a60607221 */ /* 0x000fe20000010000 */
[----:B------:R-:W-:Y:S01]  /*211b0*/  IMAD.MOV.U32 R145, RZ, RZ, R148 ;  /* 0x000000ffff917224 */ /* 0x000fe200078e0094 */
[----:B------:R-:W-:Y:S01]  /*211c0*/  MOV R148, R115 ;  /* 0x0000007300947202 */ /* 0x000fe20000000f00 */
[C---:B------:R-:W-:Y:S01]  /*211d0*/  HMMA.16816.F32 R8, R84.reuse, R80, R8 ;  /* 0x000000505408723c */ /* 0x040fe20000001808 */
[----:B------:R1:W-:Y:S01]  /*211e0*/  MUFU.EX2 R115, R0 ;  /* 0x0000000000737308 */ /* 0x0003e20000000800 */
[----:B------:R-:W-:Y:S02]  /*211f0*/  LDSM.16.MT88.4 R88, [R213+0x9000] ;  /* 0x00900000d558783b */ /* 0x000fe40000004200 */
[----:B------:R-:W-:Y:S02]  /*21200*/  IMAD.MOV.U32 R146, RZ, RZ, R150 ;  /* 0x000000ffff927224 */ /* 0x000fe400078e0096 */
[----:B------:R-:W-:Y:S01]  /*21210*/  FADD.FTZ R96, R98, R96 ;  /* 0x0000006062607221 */ /* 0x000fe20000010000 */
[-C--:B------:R-:W-:Y:S04]  /*21220*/  HMMA.16816.F32 R12, R84, R82.reuse, R12 ;  /* 0x00000052540c723c */ /* 0x080fe8000000180c */
[----:B------:R-:W-:Y:S02]  /*21230*/  IMAD.MOV.U32 R150, RZ, RZ, R154 ;  /* 0x000000ffff967224 */ /* 0x000fe400078e009a */
[C---:B------:R-:W-:Y:S01]  /*21240*/  HMMA.16816.F32 R16, R76.reuse, R82, R16 ;  /* 0x000000524c10723c */ /* 0x040fe20000001810 */
[----:B------:R-:W3:Y:S04]  /*21250*/  LDSM.16.MT88.4 R80, [R216+0x8000] ;  /* 0x00800000d850783b */ /* 0x000ee80000004200 */
[----:B------:R-:W-:Y:S01]  /*21260*/  MOV R154, R158 ;  /* 0x0000009e009a7202 */ /* 0x000fe20000000f00 */
[----:B------:R-:W-:Y:S02]  /*21270*/  IMAD.MOV.U32 R158, RZ, RZ, R141 ;  /* 0x000000ffff9e7224 */ /* 0x000fe400078e008d */
[----:B-1----:R-:W-:Y:S03]  /*21280*/  FFMA.FTZ R0, R151, UR4, -R73 ;  /* 0x0000000497007c23 */ /* 0x002fe60008010849 */
[----:B------:R-:W-:Y:S01]  /*21290*/  IMAD.MOV.U32 R141, RZ, RZ, R145 ;  /* 0x000000ffff8d7224 */ /* 0x000fe200078e0091 */
[----:B------:R-:W-:Y:S01]  /*212a0*/  MOV R145, R148 ;  /* 0x0000009400917202 */ /* 0x000fe20000000f00 */
[----:B------:R-:W-:Y:S02]  /*212b0*/  IMAD.MOV.U32 R148, RZ, RZ, R102 ;  /* 0x000000ffff947224 */ /* 0x000fe400078e0066 */
[C---:B--2---:R-:W-:Y:S01]  /*212c0*/  FMUL.FTZ R59, R2.reuse, R175 ;  /* 0x000000af023b7220 */ /* 0x044fe20000410000 */
[----:B------:R1:W2:Y:S01]  /*212d0*/  MUFU.EX2 R102, R0 ;  /* 0x0000000000667308 */ /* 0x0002a20000000800 */
[----:B------:R-:W-:Y:S01]  /*212e0*/  IMAD.MOV.U32 R151, RZ, RZ, R155 ;  /* 0x000000ffff977224 */ /* 0x000fe200078e009b */
[----:B------:R-:W-:Y:S01]  /*212f0*/  MOV R3, R46 ;  /* 0x0000002e00037202 */ /* 0x000fe20000000f00 */
[----:B------:R-:W-:Y:S02]  /*21300*/  IMAD.MOV.U32 R155, RZ, RZ, R159 ;  /* 0x000000ffff9b7224 */ /* 0x000fe400078e009f */
[----:B------:R-:W-:Y:S01]  /*21310*/  FMUL.FTZ R46, R2, R178 ;  /* 0x000000b2022e7220 */ /* 0x000fe20000410000 */
[----:B------:R-:W-:Y:S02]  /*21320*/  IMAD.MOV.U32 R159, RZ, RZ, R163 ;  /* 0x000000ffff9f7224 */ /* 0x000fe400078e00a3 */
[----:B------:R-:W-:Y:S02]  /*21330*/  IMAD.MOV.U32 R163, RZ, RZ, R140 ;  /* 0x000000ffffa37224 */ /* 0x000fe400078e008c */
[----:B------:R-:W-:Y:S01]  /*21340*/  FFMA.FTZ R3, R3, UR4, -R73 ;  /* 0x0000000403037c23 */ /* 0x000fe20008010849 */
[----:B------:R-:W-:Y:S02]  /*21350*/  IMAD.MOV.U32 R140, RZ, RZ, R149 ;  /* 0x000000ffff8c7224 */ /* 0x000fe400078e0095 */
[----:B------:R-:W-:Y:S02]  /*21360*/  IMAD.MOV.U32 R149, RZ, RZ, R156 ;  /* 0x000000ffff957224 */ /* 0x000fe400078e009c */
[----:B------:R-:W-:Y:S01]  /*21370*/  IMAD.MOV.U32 R147, RZ, RZ, R151 ;  /* 0x000000ffff937224 */ /* 0x000fe200078e0097 */
[----:B------:R-:W-:Y:S01]  /*21380*/  MOV R151, R155 ;  /* 0x0000009b00977202 */ /* 0x000fe20000000f00 */
[----:B------:R-:W-:Y:S02]  /*21390*/  IMAD.MOV.U32 R156, RZ, RZ, R170 ;  /* 0x000000ffff9c7224 */ /* 0x000fe400078e00aa */
[----:B-1----:R-:W-:Y:S01]  /*213a0*/  FFMA.FTZ R0, R146, UR4, -R73 ;  /* 0x0000000492007c23 */ /* 0x002fe20008010849 */
[----:B------:R-:W-:Y:S01]  /*213b0*/  IMAD.MOV.U32 R146, RZ, RZ, R150 ;  /* 0x000000ffff927224 */ /* 0x000fe200078e0096 */
[----:B------:R-:W4:Y:S01]  /*213c0*/  LDL.LU R170, [R1+0x12c] ;  /* 0x00012c0001aa7983 */ /* 0x000f220000300800 */
[----:B------:R-:W-:Y:S02]  /*213d0*/  IMAD.MOV.U32 R150, RZ, RZ, R154 ;  /* 0x000000ffff967224 */ /* 0x000fe400078e009a */
[----:B------:R-:W-:Y:S02]  /*213e0*/  IMAD.MOV.U32 R154, RZ, RZ, R163 ;  /* 0x000000ffff9a7224 */ /* 0x000fe400078e00a3 */
[----:B------:R-:W-:Y:S01]  /*213f0*/  IMAD.MOV.U32 R163, RZ, RZ, R145 ;  /* 0x000000ffffa37224 */ /* 0x000fe200078e0091 */
[----:B------:R-:W-:Y:S01]  /*21400*/  MOV R145, R149 ;  /* 0x0000009500917202 */ /* 0x000fe20000000f00 */
[----:B------:R-:W-:Y:S01]  /*21410*/  IMAD.MOV.U32 R149, RZ, RZ, R110 ;  /* 0x000000ffff957224 */ /* 0x000fe200078e006e */
[-C--:B---3--:R-:W-:Y:S01]  /*21420*/  HMMA.16816.F32 R20, R76, R80.reuse, R20 ;  /* 0x000000504c14723c */ /* 0x088fe20000001814 */
[----:B------:R1:W-:Y:S02]  /*21430*/  MUFU.EX2 R110, R0 ;  /* 0x00000000006e7308 */ /* 0x0003e40000000800 */
[----:B------:R-:W-:Y:S02]  /*21440*/  IMAD.MOV.U32 R155, RZ, RZ, R158 ;  /* 0x000000ffff9b7224 */ /* 0x000fe400078e009e */
[----:B------:R-:W-:Y:S01]  /*21450*/  IMAD.MOV.U32 R143, RZ, RZ, R147 ;  /* 0x000000ffff8f7224 */ /* 0x000fe200078e0093 */
[C---:B------:R-:W-:Y:S05]  /*21460*/  HMMA.16816.F32 R24, R84.reuse, R80, R24 ;  /* 0x000000505418723c */ /* 0x040fea0000001818 */
[----:B------:R-:W-:Y:S01]  /*21470*/  IMAD.MOV.U32 R158, RZ, RZ, R140 ;  /* 0x000000ffff9e7224 */ /* 0x000fe200078e008c */
[-C--:B------:R-:W-:Y:S05]  /*21480*/  HMMA.16816.F32 R28, R84, R82.reuse, R28 ;  /* 0x00000052541c723c */ /* 0x080fea000000181c */
[----:B------:R-:W-:Y:S01]  /*21490*/  MOV R147, R151 ;  /* 0x0000009700937202 */ /* 0x000fe20000000f00 */
[----:B------:R-:W-:Y:S02]  /*214a0*/  IMAD.MOV.U32 R140, RZ, RZ, R148 ;  /* 0x000000ffff8c7224 */ /* 0x000fe400078e0094 */
[----:B-1----:R-:W-:Y:S03]  /*214b0*/  FFMA.FTZ R0, R143, UR4, -R74 ;  /* 0x000000048f007c23 */ /* 0x002fe6000801084a */
[----:B------:R-:W-:Y:S01]  /*214c0*/  IMAD.MOV.U32 R151, RZ, RZ, R154 ;  /* 0x000000ffff977224 */ /* 0x000fe200078e009a */
[C---:B------:R-:W-:Y:S01]  /*214d0*/  HMMA.16816.F32 R32, R76.reuse, R82, R32 ;  /* 0x000000524c20723c */ /* 0x040fe20000001820 */
[----:B------:R-:W1:Y:S03]  /*214e0*/  LDSM.16.MT88.4 R80, [R214+0x8000] ;  /* 0x00800000d650783b */ /* 0x000e660000004200 */
[----:B------:R-:W-:Y:S02]  /*214f0*/  IMAD.MOV.U32 R148, RZ, RZ, R171 ;  /* 0x000000ffff947224 */ /* 0x000fe400078e00ab */
[----:B------:R-:W-:Y:S02]  /*21500*/  IMAD.MOV.U32 R154, RZ, RZ, R163 ;  /* 0x000000ffff9a7224 */ /* 0x000fe400078e00a3 */
[----:B------:R-:W-:Y:S01]  /*21510*/  IMAD.MOV.U32 R163, RZ, RZ, R149 ;  /* 0x000000ffffa37224 */ /* 0x000fe200078e0095 */
[----:B------:R-:W3:Y:S02]  /*21520*/  LDL.LU R171, [R1+0x128] ;  /* 0x0001280001ab7983 */ /* 0x000ee40000300800 */
[----:B------:R-:W-:Y:S02]  /*21530*/  IMAD.MOV.U32 R143, RZ, RZ, R147 ;  /* 0x000000ffff8f7224 */ /* 0x000fe400078e0093 */
[----:B------:R-:W-:Y:S01]  /*21540*/  IMAD.MOV.U32 R147, RZ, RZ, R154 ;  /* 0x000000ffff937224 */ /* 0x000fe200078e009a */
[----:B------:R-:W3:Y:S01]  /*21550*/  LDL.LU R149, [R1+0x14] ;  /* 0x0000140001957983 */ /* 0x000ee20000300800 */
[----:B------:R-:W-:Y:S01]  /*21560*/  IMAD.MOV.U32 R154, RZ, RZ, R163 ;  /* 0x000000ffff9a7224 */ /* 0x000fe200078e00a3 */
[----:B------:R-:W-:Y:S01]  /*21570*/  MOV R163, R166 ;  /* 0x000000a600a37202 */ /* 0x000fe20000000f00 */
[----:B------:R-:W-:Y:S02]  /*21580*/  IMAD.MOV.U32 R166, RZ, RZ, R137 ;  /* 0x000000ffffa67224 */ /* 0x000fe400078e0089 */
[----:B------:R-:W-:Y:S02]  /*21590*/  IMAD.MOV.U32 R137, RZ, RZ, R164 ;  /* 0x000000ffff897224 */ /* 0x000fe400078e00a4 */
[----:B------:R-:W3:Y:S01]  /*215a0*/  LDL.LU R164, [R1+0x3c] ;  /* 0x00003c0001a47983 */ /* 0x000ee20000300800 */
[----:B------:R-:W-:Y:S02]  /*215b0*/  IMAD.MOV.U32 R142, RZ, RZ, R146 ;  /* 0x000000ffff8e7224 */ /* 0x000fe400078e0092 */
[----:B------:R-:W-:Y:S01]  /*215c0*/  IMAD.MOV.U32 R146, RZ, RZ, R150 ;  /* 0x000000ffff927224 */ /* 0x000fe200078e0096 */
[----:B------:R-:W3:Y:S01]  /*215d0*/  LDL.LU R188, [R1+0x64] ;  /* 0x0000640001bc7983 */ /* 0x000ee20000300800 */
[----:B------:R-:W-:Y:S02]  /*215e0*/  IMAD.MOV.U32 R150, RZ, RZ, R155 ;  /* 0x000000ffff967224 */ /* 0x000fe400078e009b */
[----:B------:R-:W-:Y:S01]  /*215f0*/  IMAD.MOV.U32 R155, RZ, RZ, R158 ;  /* 0x000000ffff9b7224 */ /* 0x000fe200078e009e */
[----:B------:R-:W-:Y:S01]  /*21600*/  MOV R158, R140 ;  /* 0x0000008c009e7202 */ /* 0x000fe20000000f00 */
[----:B------:R-:W-:Y:S01]  /*21610*/  IMAD.MOV.U32 R138, RZ, RZ, R142 ;  /* 0x000000ffff8a7224 */ /* 0x000fe200078e008e */
[----:B------:R-:W-:Y:S01]  /*21620*/  MOV R142, R146 ;  /* 0x00000092008e7202 */ /* 0x000fe20000000f00 */
[----:B------:R-:W-:Y:S02]  /*21630*/  IMAD.MOV.U32 R146, RZ, RZ, R155 ;  /* 0x000000ffff927224 */ /* 0x000fe400078e009b */
[----:B------:R-:W-:Y:S02]  /*21640*/  IMAD.MOV.U32 R155, RZ, RZ, R158 ;  /* 0x000000ffff9b7224 */ /* 0x000fe400078e009e */
[----:B------:R-:W-:Y:S02]  /*21650*/  IMAD.MOV.U32 R158, RZ, RZ, R167 ;  /* 0x000000ffff9e7224 */ /* 0x000fe400078e00a7 */
[----:B------:R2:W-:Y:S01]  /*21660*/  MUFU.EX2 R167, R0 ;  /* 0x0000000000a77308 */ /* 0x0005e20000000800 */
[----:B------:R-:W-:Y:S01]  /*21670*/  IMAD.MOV.U32 R140, RZ, RZ, R148 ;  /* 0x000000ffff8c7224 */ /* 0x000fe200078e0094 */
[-C--:B-1----:R-:W-:Y:S03]  /*21680*/  HMMA.16816.F32 R36, R76, R80.reuse, R36 ;  /* 0x000000504c24723c */ /* 0x082fe60000001824 */
[----:B------:R-:W-:Y:S05]  /*21690*/  IMAD.MOV.U32 R148, RZ, RZ, R113 ;  /* 0x000000ffff947224 */ /* 0x000fea00078e0071 */
[----:B------:R1:W-:Y:S01]  /*216a0*/  MUFU.EX2 R113, R3 ;  /* 0x0000000300717308 */ /* 0x0003e20000000800 */
[C---:B------:R-:W-:Y:S06]  /*216b0*/  HMMA.16816.F32 R40, R84.reuse, R80, R40 ;  /* 0x000000505428723c */ /* 0x040fec0000001828 */
[-C--:B------:R-:W-:Y:S05]  /*216c0*/  HMMA.16816.F32 R44, R84, R82.reuse, R44 ;  /* 0x00000052542c723c */ /* 0x080fea000000182c */
[----:B--2---:R-:W-:Y:S01]  /*216d0*/  FFMA.FTZ R0, R138, UR4, -R74 ;  /* 0x000000048a007c23 */ /* 0x004fe2000801084a */
[----:B------:R-:W-:Y:S01]  /*216e0*/  IMAD.MOV.U32 R138, RZ, RZ, R143 ;  /* 0x000000ffff8a7224 */ /* 0x000fe200078e008f */
[C---:B------:R-:W-:Y:S01]  /*216f0*/  HMMA.16816.F32 R48, R76.reuse, R82, R48 ;  /* 0x000000524c30723c */ /* 0x040fe20000001830 */
[----:B------:R-:W2:Y:S03]  /*21700*/  LDSM.16.MT88.4 R80, [R215+0x8000] ;  /* 0x00800000d750783b */ /* 0x000ea60000004200 */
[----:B------:R-:W-:Y:S02]  /*21710*/  IMAD.MOV.U32 R143, RZ, RZ, R142 ;  /* 0x000000ffff8f7224 */ /* 0x000fe400078e008e */
[----:B-1----:R-:W-:Y:S01]  /*21720*/  FADD.FTZ R3, R228, R92 ;  /* 0x0000005ce4037221 */ /* 0x002fe20000010000 */
[----:B------:R-:W-:Y:S01]  /*21730*/  IMAD.MOV.U32 R142, RZ, RZ, R155 ;  /* 0x000000ffff8e7224 */ /* 0x000fe200078e009b */
[----:B------:R-:W-:Y:S03]  /*21740*/  MOV R155, R154 ;  /* 0x0000009a009b7202 */ /* 0x000fe60000000f00 */
[----:B------:R-:W-:Y:S02]  /*21750*/  IMAD.MOV.U32 R154, RZ, RZ, R158 ;  /* 0x000000ffff9a7224 */ /* 0x000fe400078e009e */
[----:B------:R-:W-:Y:S02]  /*21760*/  IMAD.MOV.U32 R158, RZ, RZ, R163 ;  /* 0x000000ffff9e7224 */ /* 0x000fe400078e00a3 */
[----:B------:R-:W-:Y:S01]  /*21770*/  FADD.FTZ R99, R99, R3 ;  /* 0x0000000363637221 */ /* 0x000fe20000010000 */
[----:B------:R-:W-:Y:S01]  /*21780*/  MOV R196, R154 ;  /* 0x0000009a00c47202 */ /* 0x000fe20000000f00 */
[----:B------:R-:W-:Y:S01]  /*21790*/  IMAD.MOV.U32 R163, RZ, RZ, R166 ;  /* 0x000000ffffa37224 */ /* 0x000fe200078e00a6 */
[----:B------:R-:W-:Y:S01]  /*217a0*/  MUFU.EX2 R154, R106 ;  /* 0x0000006a009a7308 */ /* 0x000fe20000000800 */
[----:B------:R-:W-:Y:S04]  /*217b0*/  IMAD.MOV.U32 R166, RZ, RZ, R137 ;  /* 0x000000ffffa67224 */ /* 0x000fe800078e0089 */
[----:B------:R-:W-:Y:S05]  /*217c0*/  IMAD.MOV.U32 R197, RZ, RZ, R166 ;  /* 0x000000ffffc57224 */ /* 0x000fea00078e00a6 */
[----:B------:R1:W2:Y:S10]  /*217d0*/  MUFU.EX2 R137, R0 ;  /* 0x0000000000897308 */ /* 0x0002b40000000800 */
[----:B------:R-:W-:Y:S10]  /*217e0*/  MUFU.EX2 R166, R107 ;  /* 0x0000006b00a67308 */ /* 0x000ff40000000800 */
[----:B------:R-:W-:Y:S01]  /*217f0*/  MUFU.EX2 R107, R129 ;  /* 0x00000081006b7308 */ /* 0x000fe20000000800 */
[--C-:B-1----:R-:W-:Y:S01]  /*21800*/  FFMA.FTZ R0, R138, UR4, -R74.reuse ;  /* 0x000000048a007c23 */ /* 0x102fe2000801084a */
[-C--:B--2---:R-:W-:Y:S06]  /*21810*/  HMMA.16816.F32 R52, R76, R80.reuse, R52 ;  /* 0x000000504c34723c */ /* 0x084fec0000001834 */
[C---:B------:R-:W-:Y:S02]  /*21820*/  HMMA.16816.F32 R56, R84.reuse, R80, R56 ;  /* 0x000000505438723c */ /* 0x040fe40000001838 */
[----:B------:R1:W-:Y:S05]  /*21830*/  MUFU.EX2 R138, R0 ;  /* 0x00000000008a7308 */ /* 0x0003ea0000000800 */
[----:B------:R-:W-:Y:S04]  /*21840*/  F2FP.F16.F32.PACK_AB R80, R102, R115 ;  /* 0x000000736650723e */ /* 0x000fe800000000ff */
[----:B------:R-:W-:Y:S01]  /*21850*/  F2FP.F16.F32.PACK_AB R81, R137, R167 ;  /* 0x000000a78951723e */ /* 0x000fe200000000ff */
[----:B-1----:R-:W-:Y:S01]  /*21860*/  FFMA.FTZ R0, R143, UR4, -R74 ;  /* 0x000000048f007c23 */ /* 0x002fe2000801084a */
[----:B------:R-:W-:Y:S02]  /*21870*/  IMAD.MOV.U32 R143, RZ, RZ, R155 ;  /* 0x000000ffff8f7224 */ /* 0x000fe400078e009b */
[----:B------:R-:W-:Y:S01]  /*21880*/  IMAD.MOV.U32 R155, RZ, RZ, R153 ;  /* 0x000000ffff9b7224 */ /* 0x000fe200078e0099 */
[----:B------:R1:W2:Y:S10]  /*21890*/  MUFU.EX2 R139, R0 ;  /* 0x00000000008b7308 */ /* 0x0002b40000000800 */
[----:B------:R2:W3:Y:S01]  /*218a0*/  MUFU.EX2 R153, R93 ;  /* 0x0000005d00997308 */ /* 0x0004e20000000800 */
[----:B-1----:R-:W-:Y:S01]  /*218b0*/  FFMA.FTZ R0, R189, UR4, -R73 ;  /* 0x00000004bd007c23 */ /* 0x002fe20008010849 */
[----:B------:R-:W-:Y:S02]  /*218c0*/  IMAD.MOV.U32 R189, RZ, RZ, R193 ;  /* 0x000000ffffbd7224 */ /* 0x000fe400078e00c1 */
[----:B------:R-:W-:Y:S02]  /*218d0*/  IMAD.MOV.U32 R193, RZ, RZ, R197 ;  /* 0x000000ffffc17224 */ /* 0x000fe400078e00c5 */
[----:B------:R-:W-:Y:S02]  /*218e0*/  IMAD.MOV.U32 R197, RZ, RZ, R143 ;  /* 0x000000ffffc57224 */ /* 0x000fe400078e008f */
[----:B------:R-:W-:Y:S01]  /*218f0*/  IMAD.MOV.U32 R143, RZ, RZ, R147 ;  /* 0x000000ffff8f7224 */ /* 0x000fe200078e0093 */
[----:B--2---:R-:W-:Y:S01]  /*21900*/  LDSM.16.MT88.4 R92, [R216+0x9000] ;  /* 0x00900000d85c783b */ /* 0x004fe20000004200 */
[----:B------:R-:W-:Y:S02]  /*21910*/  IMAD.MOV.U32 R147, RZ, RZ, R151 ;  /* 0x000000ffff937224 */ /* 0x000fe400078e0097 */
[----:B------:R-:W-:Y:S02]  /*21920*/  IMAD.MOV.U32 R151, RZ, RZ, R159 ;  /* 0x000000ffff977224 */ /* 0x000fe400078e009f */
[----:B------:R-:W-:Y:S02]  /*21930*/  IMAD.MOV.U32 R159, RZ, RZ, R161 ;  /* 0x000000ffff9f7224 */ /* 0x000fe400078e00a1 */
[----:B------:R1:W-:Y:S01]  /*21940*/  MUFU.EX2 R161, R0 ;  /* 0x0000000000a17308 */ /* 0x0003e20000000800 */
[----:B------:R-:W-:Y:S01]  /*21950*/  IMAD.MOV.U32 R185, RZ, RZ, R189 ;  /* 0x000000ffffb97224 */ /* 0x000fe200078e00bd */
[----:B------:R-:W-:Y:S01]  /*21960*/  MOV R189, R193 ;  /* 0x000000c100bd7202 */ /* 0x000fe20000000f00 */
[----:B------:R-:W-:Y:S02]  /*21970*/  IMAD.MOV.U32 R193, RZ, RZ, R197 ;  /* 0x000000ffffc17224 */ /* 0x000fe400078e00c5 */
[C---:B----4-:R-:W-:Y:S05]  /*21980*/  FMUL.FTZ R62, R2.reuse, R170 ;  /* 0x000000aa023e7220 */ /* 0x050fea0000410000 */
[----:B------:R-:W-:Y:S01]  /*21990*/  MUFU.EX2 R170, R125 ;  /* 0x0000007d00aa7308 */ /* 0x000fe20000000800 */
[----:B---3--:R-:W-:Y:S09]  /*219a0*/  FMUL.FTZ R63, R2, R171 ;  /* 0x000000ab023f7220 */ /* 0x008ff20000410000 */
[----:B------:R-:W-:Y:S01]  /*219b0*/  MUFU.EX2 R171, R117 ;  /* 0x0000007500ab7308 */ /* 0x000fe20000000800 */
[-C--:B------:R-:W-:Y:S01]  /*219c0*/  HMMA.16816.F32 R60, R84, R82.reuse, R60 ;  /* 0x00000052543c723c */ /* 0x080fe2000000183c */
[----:B------:R-:W2:Y:S05]  /*219d0*/  LDSM.16.MT88.4 R84, [R213+0x8800] ;  /* 0x00880000d554783b */ /* 0x000eaa0000004200 */
[----:B------:R-:W-:Y:S05]  /*219e0*/  HMMA.16816.F32 R64, R76, R82, R64 ;  /* 0x000000524c40723c */ /* 0x000fea0000001840 */
[----:B------:R-:W-:Y:S02]  /*219f0*/  IMAD.MOV.U32 R184, RZ, RZ, R188 ;  /* 0x000000ffffb87224 */ /* 0x000fe400078e00bc */
[----:B------:R-:W-:Y:S01]  /*21a00*/  IMAD.MOV.U32 R188, RZ, RZ, R192 ;  /* 0x000000ffffbc7224 */ /* 0x000fe200078e00c0 */
[----:B------:R-:W-:Y:S03]  /*21a10*/  MOV R192, R196 ;  /* 0x000000c400c07202 */ /* 0x000fe60000000f00 */
[----:B------:R-:W-:Y:S02]  /*21a20*/  IMAD.MOV.U32 R196, RZ, RZ, R142 ;  /* 0x000000ffffc47224 */ /* 0x000fe400078e008e */
[----:B-1----:R-:W-:Y:S01]  /*21a30*/  FFMA.FTZ R0, R184, UR4, -R73 ;  /* 0x00000004b8007c23 */ /* 0x002fe20008010849 */
[----:B------:R-:W-:Y:S01]  /*21a40*/  IMAD.MOV.U32 R142, RZ, RZ, R146 ;  /* 0x000000ffff8e7224 */ /* 0x000fe200078e0092 */
[----:B------:R-:W-:Y:S01]  /*21a50*/  MOV R146, R150 ;  /* 0x0000009600927202 */ /* 0x000fe20000000f00 */
[----:B------:R-:W-:Y:S01]  /*21a60*/  IMAD.MOV.U32 R150, RZ, RZ, R157 ;  /* 0x000000ffff967224 */ /* 0x000fe200078e009d */
[----:B------:R-:W-:Y:S01]  /*21a70*/  F2FP.F16.F32.PACK_AB R77, R103, R101 ;  /* 0x00000065674d723e */ /* 0x000fe200000000ff */
[----:B------:R-:W3:Y:S01]  /*21a80*/  LDL.LU R157, [R1+0x48] ;  /* 0x00004800019d7983 */ /* 0x000ee20000300800 */
[----:B------:R-:W-:Y:S01]  /*21a90*/  MOV R197, R142 ;  /* 0x0000008e00c57202 */ /* 0x000fe20000000f00 */
[----:B------:R-:W-:Y:S01]  /*21aa0*/  IMAD.MOV.U32 R142, RZ, RZ, R146 ;  /* 0x000000ffff8e7224 */ /* 0x000fe200078e0092 */
[----:B------:R-:W-:Y:S01]  /*21ab0*/  F2FP.F16.F32.PACK_AB R79, R162, R109 ;  /* 0x0000006da24f723e */ /* 0x000fe200000000ff */
        /* <DEDUP_REMOVED lines=12> */
[-C--:B--2---:R-:W-:Y:S01]  /*21b80*/  HMMA.16816.F32 R4, R76, R84.reuse, R4 ;  /* 0x000000544c04723c */ /* 0x084fe20000001804 */
[----:B------:R-:W2:Y:S02]  /*21b90*/  LDL.LU R159, [R1+0x4c] ;  /* 0x00004c00019f7983 */ /* 0x000ea40000300800 */
[----:B------:R-:W-:Y:S01]  /*21ba0*/  IMAD.MOV.U32 R180, RZ, RZ, R184 ;  /* 0x000000ffffb47224 */ /* 0x000fe200078e00b8 */
[----:B------:R-:W-:Y:S01]  /*21bb0*/  MOV R184, R188 ;  /* 0x000000bc00b87202 */ /* 0x000fe20000000f00 */
[----:B------:R-:W-:Y:S01]  /*21bc0*/  IMAD.MOV.U32 R188, RZ, RZ, R192 ;  /* 0x000000ffffbc7224 */ /* 0x000fe200078e00c0 */
[C---:B------:R-:W-:Y:S05]  /*21bd0*/  HMMA.16816.F32 R8, R80.reuse, R84, R8 ;  /* 0x000000545008723c */ /* 0x040fea0000001808 */
[----:B------:R-:W-:Y:S01]  /*21be0*/  IMAD.MOV.U32 R192, RZ, RZ, R142 ;  /* 0x000000ffffc07224 */ /* 0x000fe200078e008e */
[-C--:B------:R-:W-:Y:S05]  /*21bf0*/  HMMA.16816.F32 R12, R80, R86.reuse, R12 ;  /* 0x00000056500c723c */ /* 0x080fea000000180c */
[----:B------:R-:W-:Y:S01]  /*21c00*/  IMAD.MOV.U32 R142, RZ, RZ, R146 ;  /* 0x000000ffff8e7224 */ /* 0x000fe200078e0092 */
        /* <DEDUP_REMOVED lines=16> */
[----:B------:R-:W1:Y:S06]  /*21d10*/  LDSM.16.MT88.4 R84, [R214+0x9000] ;  /* 0x00900000d654783b */ /* 0x000e6c0000004200 */
[----:B------:R-:W-:Y:S04]  /*21d20*/  F2FP.F16.F32.PACK_AB R78, R154, R166 ;  /* 0x000000a69a4e723e */ /* 0x000fe800000000ff */
[----:B------:R-:W-:Y:S02]  /*21d30*/  F2FP.F16.F32.PACK_AB R79, R153, R165 ;  /* 0x000000a5994f723e */ /* 0x000fe400000000ff */
[----:B------:R-:W-:Y:S02]  /*21d40*/  F2FP.F16.F32.PACK_AB R76, R132, R111 ;  /* 0x0000006f844c723e */ /* 0x000fe400000000ff */
[----:B------:R-:W-:Y:S07]  /*21d50*/  F2FP.F16.F32.PACK_AB R77, R131, R112 ;  /* 0x00000070834d723e */ /* 0x000fee00000000ff */
[-C--:B------:R-:W-:Y:S03]  /*21d60*/  HMMA.16816.F32 R4, R76, R88.reuse, R4 ;  /* 0x000000584c04723c */ /* 0x080fe60000001804 */
[----:B---3--:R-:W-:Y:S02]  /*21d70*/  IMAD.MOV.U32 R150, RZ, RZ, R157 ;  /* 0x000000ffff967224 */ /* 0x008fe400078e009d */
[----:B------:R-:W-:Y:S02]  /*21d80*/  IMAD.MOV.U32 R157, RZ, RZ, R130 ;  /* 0x000000ffff9d7224 */ /* 0x000fe400078e0082 */
[----:B------:R3:W4:Y:S01]  /*21d90*/  MUFU.EX2 R130, R0 ;  /* 0x0000000000827308 */ /* 0x0007220000000800 */
[----:B--2---:R-:W-:Y:S03]  /*21da0*/  IMAD.MOV.U32 R146, RZ, RZ, R159 ;  /* 0x000000ffff927224 */ /* 0x004fe600078e009f */
[----:B---3--:R-:W-:Y:S01]  /*21db0*/  FFMA.FTZ R0, R185, UR4, -R73 ;  /* 0x00000004b9007c23 */ /* 0x008fe20008010849 */
[----:B------:R-:W-:Y:S01]  /*21dc0*/  IMAD.MOV.U32 R185, RZ, RZ, R189 ;  /* 0x000000ffffb97224 */ /* 0x000fe200078e00bd */
[----:B----4-:R-:W-:Y:S01]  /*21dd0*/  F2FP.F16.F32.PACK_AB R80, R130, R161 ;  /* 0x000000a18250723e */ /* 0x010fe200000000ff */
[----:B------:R-:W-:Y:S02]  /*21de0*/  IMAD.MOV.U32 R189, RZ, RZ, R193 ;  /* 0x000000ffffbd7224 */ /* 0x000fe400078e00c1 */
[----:B------:R-:W-:Y:S01]  /*21df0*/  IMAD.MOV.U32 R193, RZ, RZ, R143 ;  /* 0x000000ffffc17224 */ /* 0x000fe200078e008f */
[----:B------:R-:W-:Y:S01]  /*21e00*/  MOV R143, R147 ;  /* 0x00000093008f7202 */ /* 0x000fe20000000f00 */
[----:B------:R-:W-:Y:S01]  /*21e10*/  IMAD.MOV.U32 R147, RZ, RZ, R150 ;  /* 0x000000ffff937224 */ /* 0x000fe200078e0096 */
[----:B------:R-:W-:Y:S01]  /*21e20*/  MOV R181, R185 ;  /* 0x000000b900b57202 */ /* 0x000fe20000000f00 */
[----:B------:R-:W2:Y:S01]  /*21e30*/  LDL.LU R150, [R1+0x20] ;  /* 0x0000200001967983 */ /* 0x000ea20000300800 */
[----:B------:R-:W-:Y:S02]  /*21e40*/  IMAD.MOV.U32 R185, RZ, RZ, R189 ;  /* 0x000000ffffb97224 */ /* 0x000fe400078e00bd */
[----:B------:R-:W-:Y:S02]  /*21e50*/  IMAD.MOV.U32 R189, RZ, RZ, R193 ;  /* 0x000000ffffbd7224 */ /* 0x000fe400078e00c1 */
[----:B------:R-:W-:Y:S02]  /*21e60*/  IMAD.MOV.U32 R193, RZ, RZ, R143 ;  /* 0x000000ffffc17224 */ /* 0x000fe400078e008f */
[----:B------:R-:W-:Y:S02]  /*21e70*/  IMAD.MOV.U32 R143, RZ, RZ, R147 ;  /* 0x000000ffff8f7224 */ /* 0x000fe400078e0093 */
[----:B------:R-:W-:Y:S02]  /*21e80*/  IMAD.MOV.U32 R159, RZ, RZ, R136 ;  /* 0x000000ffff9f7224 */ /* 0x000fe400078e0088 */
[----:B------:R3:W-:Y:S02]  /*21e90*/  MUFU.EX2 R136, R0 ;  /* 0x0000000000887308 */ /* 0x0007e40000000800 */
[----:B---3--:R-:W-:Y:S01]  /*21ea0*/  FFMA.FTZ R0, R180, UR4, -R73 ;  /* 0x00000004b4007c23 */ /* 0x008fe20008010849 */
[----:B------:R-:W-:Y:S02]  /*21eb0*/  IMAD.MOV.U32 R180, RZ, RZ, R184 ;  /* 0x000000ffffb47224 */ /* 0x000fe400078e00b8 */
[----:B------:R-:W-:Y:S01]  /*21ec0*/  IMAD.MOV.U32 R184, RZ, RZ, R188 ;  /* 0x000000ffffb87224 */ /* 0x000fe200078e00bc */
[----:B------:R-:W-:Y:S01]  /*21ed0*/  MOV R188, R192 ;  /* 0x000000c000bc7202 */ /* 0x000fe20000000f00 */
[----:B------:R-:W-:Y:S02]  /*21ee0*/  IMAD.MOV.U32 R176, RZ, RZ, R180 ;  /* 0x000000ffffb07224 */ /* 0x000fe400078e00b4 */
[----:B------:R-:W-:Y:S01]  /*21ef0*/  IMAD.MOV.U32 R192, RZ, RZ, R142 ;  /* 0x000000ffffc07224 */ /* 0x000fe200078e008e */
[----:B------:R-:W-:Y:S01]  /*21f00*/  MOV R180, R184 ;  /* 0x000000b800b47202 */ /* 0x000fe20000000f00 */
[----:B------:R-:W-:Y:S01]  /*21f10*/  IMAD.MOV.U32 R142, RZ, RZ, R146 ;  /* 0x000000ffff8e7224 */ /* 0x000fe200078e0092 */
[----:B------:R-:W-:Y:S01]  /*21f20*/  MOV R184, R143 ;  /* 0x0000008f00b87202 */ /* 0x000fe20000000f00 */
[----:B------:R-:W-:Y:S02]  /*21f30*/  IMAD.MOV.U32 R146, RZ, RZ, R152 ;  /* 0x000000ffff927224 */ /* 0x000fe400078e0098 */
[----:B------:R3:W4:Y:S02]  /*21f40*/  MUFU.EX2 R152, R0 ;  /* 0x0000000000987308 */ /* 0x0007240000000800 */
[----:B---3--:R-:W-:Y:S01]  /*21f50*/  FFMA.FTZ R0, R181, UR4, -R74 ;  /* 0x00000004b5007c23 */ /* 0x008fe2000801084a */
[----:B------:R-:W-:Y:S01]  /*21f60*/  IMAD.MOV.U32 R181, RZ, RZ, R185 ;  /* 0x000000ffffb57224 */ /* 0x000fe200078e00b9 */
[----:B----4-:R-:W-:Y:S01]  /*21f70*/  F2FP.F16.F32.PACK_AB R82, R152, R136 ;  /* 0x000000889852723e */ /* 0x010fe200000000ff */
[----:B------:R-:W-:Y:S02]  /*21f80*/  IMAD.MOV.U32 R185, RZ, RZ, R189 ;  /* 0x000000ffffb97224 */ /* 0x000fe400078e00bd */
[----:B------:R-:W-:Y:S02]  /*21f90*/  IMAD.MOV.U32 R189, RZ, RZ, R188 ;  /* 0x000000ffffbd7224 */ /* 0x000fe400078e00bc */
[----:B------:R-:W-:Y:S02]  /*21fa0*/  IMAD.MOV.U32 R188, RZ, RZ, R193 ;  /* 0x000000ffffbc7224 */ /* 0x000fe400078e00c1 */
[----:B------:R-:W-:Y:S02]  /*21fb0*/  IMAD.MOV.U32 R193, RZ, RZ, R192 ;  /* 0x000000ffffc17224 */ /* 0x000fe400078e00c0 */
[----:B------:R-:W-:Y:S02]  /*21fc0*/  IMAD.MOV.U32 R192, RZ, RZ, R142 ;  /* 0x000000ffffc07224 */ /* 0x000fe400078e008e */
[----:B------:R-:W-:Y:S01]  /*21fd0*/  IMAD.MOV.U32 R142, RZ, RZ, R146 ;  /* 0x000000ffff8e7224 */ /* 0x000fe200078e0092 */
[----:B------:R-:W-:Y:S01]  /*21fe0*/  MOV R146, R164 ;  /* 0x000000a400927202 */ /* 0x000fe20000000f00 */
[----:B------:R-:W-:Y:S01]  /*21ff0*/  IMAD.MOV.U32 R177, RZ, RZ, R181 ;  /* 0x000000ffffb17224 */ /* 0x000fe200078e00b5 */
[----:B------:R3:W-:Y:S01]  /*22000*/  MUFU.EX2 R164, R0 ;  /* 0x0000000000a47308 */ /* 0x0007e20000000800 */
[----:B------:R-:W-:Y:S02]  /*22010*/  IMAD.MOV.U32 R181, RZ, RZ, R184 ;  /* 0x000000ffffb57224 */ /* 0x000fe400078e00b8 */
[----:B---3--:R-:W-:Y:S01]  /*22020*/  FFMA.FTZ R0, R176, UR4, -R74 ;  /* 0x00000004b0007c23 */ /* 0x008fe2000801084a */
[----:B------:R-:W-:Y:S02]  /*22030*/  IMAD.MOV.U32 R176, RZ, RZ, R180 ;  /* 0x000000ffffb07224 */ /* 0x000fe400078e00b4 */
[----:B------:R-:W-:Y:S02]  /*22040*/  IMAD.MOV.U32 R180, RZ, RZ, R192 ;  /* 0x000000ffffb47224 */ /* 0x000fe400078e00c0 */
[----:B------:R-:W-:Y:S02]  /*22050*/  IMAD.MOV.U32 R192, RZ, RZ, R142 ;  /* 0x000000ffffc07224 */ /* 0x000fe400078e008e */
[----:B------:R-:W-:Y:S01]  /*22060*/  IMAD.MOV.U32 R142, RZ, RZ, R146 ;  /* 0x000000ffff8e7224 */ /* 0x000fe200078e0092 */
[----:B------:R-:W-:Y:S01]  /*22070*/  MOV R146, R158 ;  /* 0x0000009e00927202 */ /* 0x000fe20000000f00 */
[----:B------:R-:W-:Y:S02]  /*22080*/  IMAD.MOV.U32 R168, RZ, RZ, R176 ;  /* 0x000000ffffa87224 */ /* 0x000fe400078e00b0 */
[----:B------:R-:W-:Y:S02]  /*22090*/  IMAD.MOV.U32 R176, RZ, RZ, R180 ;  /* 0x000000ffffb07224 */ /* 0x000fe400078e00b4 */
[----:B------:R-:W-:Y:S02]  /*220a0*/  IMAD.MOV.U32 R180, RZ, RZ, R192 ;  /* 0x000000ffffb47224 */ /* 0x000fe400078e00c0 */
[----:B------:R-:W-:Y:S02]  /*220b0*/  IMAD.MOV.U32 R192, RZ, RZ, R142 ;  /* 0x000000ffffc07224 */ /* 0x000fe400078e008e */
[----:B------:R-:W-:Y:S02]  /*220c0*/  IMAD.MOV.U32 R169, RZ, RZ, R180 ;  /* 0x000000ffffa97224 */ /* 0x000fe400078e00b4 */
[----:B------:R-:W-:Y:S04]  /*220d0*/  IMAD.MOV.U32 R199, RZ, RZ, R176 ;  /* 0x000000ffffc77224 */ /* 0x000fe800078e00b0 */
[----:B------:R-:W-:Y:S02]  /*220e0*/  IMAD.MOV.U32 R195, RZ, RZ, R199 ;  /* 0x000000ffffc37224 */ /* 0x000fe400078e00c7 */
[----:B------:R-:W-:Y:S01]  /*220f0*/  IMAD.MOV.U32 R199, RZ, RZ, R169 ;  /* 0x000000ffffc77224 */ /* 0x000fe200078e00a9 */
[----:B--2---:R-:W-:Y:S01]  /*22100*/  MOV R147, R150 ;  /* 0x0000009600937202 */ /* 0x004fe20000000f00 */
[----:B------:R-:W-:Y:S02]  /*22110*/  IMAD.MOV.U32 R150, RZ, RZ, R155 ;  /* 0x000000ffff967224 */ /* 0x000fe400078e009b */
[----:B------:R-:W2:Y:S02]  /*22120*/  LDL.LU R155, [R1+0x34] ;  /* 0x00003400019b7983 */ /* 0x000ea40000300800 */
[----:B------:R-:W-:Y:S05]  /*22130*/  IMAD.MOV.U32 R143, RZ, RZ, R147 ;  /* 0x000000ffff8f7224 */ /* 0x000fea00078e0093 */
[----:B------:R-:W-:Y:S01]  /*22140*/  MOV R184, R143 ;  /* 0x0000008f00b87202 */ /* 0x000fe20000000f00 */
[----:B--2---:R-:W-:Y:S02]  /*22150*/  IMAD.MOV.U32 R147, RZ, RZ, R155 ;  /* 0x000000ffff937224 */ /* 0x004fe400078e009b */
[----:B------:R-:W2:Y:S02]  /*22160*/  LDL.LU R155, [R1+0x28] ;  /* 0x00002800019b7983 */ /* 0x000ea40000300800 */
[----:B------:R-:W-:Y:S02]  /*22170*/  IMAD.MOV.U32 R143, RZ, RZ, R147 ;  /* 0x000000ffff8f7224 */ /* 0x000fe400078e0093 */
[----:B------:R-:W3:Y:S01]  /*22180*/  LDL.LU R158, [R1] ;  /* 0x00000000019e7983 */ /* 0x000ee20000300800 */
[----:B--2---:R-:W-:Y:S02]  /*22190*/  IMAD.MOV.U32 R147, RZ, RZ, R155 ;  /* 0x000000ffff937224 */ /* 0x004fe400078e009b */
[----:B------:R-:W-:Y:S02]  /*221a0*/  IMAD.MOV.U32 R155, RZ, RZ, R163 ;  /* 0x000000ffff9b7224 */ /* 0x000fe400078e00a3 */
[----:B------:R2:W4:Y:S01]  /*221b0*/  MUFU.EX2 R163, R0 ;  /* 0x0000000000a37308 */ /* 0x0005220000000800 */
[----:B------:R-:W-:Y:S02]  /*221c0*/  IMAD.MOV.U32 R142, RZ, RZ, R147 ;  /* 0x000000ffff8e7224 */ /* 0x000fe400078e0093 */
[----:B------:R-:W-:Y:S02]  /*221d0*/  IMAD.MOV.U32 R147, RZ, RZ, R155 ;  /* 0x000000ffff937224 */ /* 0x000fe400078e009b */
[----:B------:R-:W-:Y:S02]  /*221e0*/  IMAD.MOV.U32 R155, RZ, RZ, R140 ;  /* 0x000000ffff9b7224 */ /* 0x000fe400078e008c */
[----:B------:R-:W-:Y:S02]  /*221f0*/  IMAD.MOV.U32 R140, RZ, RZ, R144 ;  /* 0x000000ffff8c7224 */ /* 0x000fe400078e0090 */
[----:B--2---:R-:W-:Y:S01]  /*22200*/  FFMA.FTZ R0, R177, UR4, -R74 ;  /* 0x00000004b1007c23 */ /* 0x004fe2000801084a */
[----:B----4-:R-:W-:Y:S01]  /*22210*/  F2FP.F16.F32.PACK_AB R81, R163, R164 ;  /* 0x000000a4a351723e */ /* 0x010fe200000000ff */
[----:B------:R-:W-:Y:S01]  /*22220*/  IMAD.MOV.U32 R177, RZ, RZ, R181 ;  /* 0x000000ffffb17224 */ /* 0x000fe200078e00b5 */
[----:B------:R-:W-:Y:S01]  /*22230*/  MOV R181, R184 ;  /* 0x000000b800b57202 */ /* 0x000fe20000000f00 */
[----:B------:R2:W-:Y:S01]  /*22240*/  MUFU.EX2 R144, R0 ;  /* 0x0000000000907308 */ /* 0x0005e20000000800 */
[----:B------:R-:W-:Y:S01]  /*22250*/  IMAD.MOV.U32 R184, RZ, RZ, R143 ;  /* 0x000000ffffb87224 */ /* 0x000fe200078e008f */
[----:B------:R-:W-:Y:S01]  /*22260*/  MOV R143, R146 ;  /* 0x00000092008f7202 */ /* 0x000fe20000000f00 */
[----:B---3--:R-:W-:Y:S01]  /*22270*/  IMAD.MOV.U32 R146, RZ, RZ, R158 ;  /* 0x000000ffff927224 */ /* 0x008fe200078e009e */
[----:B------:R-:W-:Y:S01]  /*22280*/  MOV R158, R160 ;  /* 0x000000a0009e7202 */ /* 0x000fe20000000f00 */
[----:B------:R-:W-:Y:S01]  /*22290*/  IMAD.MOV.U32 R194, RZ, RZ, R177 ;  /* 0x000000ffffc27224 */ /* 0x000fe200078e00b1 */
[----:B------:R-:W-:Y:S01]  /*222a0*/  MOV R180, R184 ;  /* 0x000000b800b47202 */ /* 0x000fe20000000f00 */
[----:B------:R-:W-:Y:S01]  /*222b0*/  IMAD.MOV.U32 R184, RZ, RZ, R147 ;  /* 0x000000ffffb87224 */ /* 0x000fe200078e0093 */
[----:B------:R-:W-:Y:S01]  /*222c0*/  MOV R177, R155 ;  /* 0x0000009b00b17202 */ /* 0x000fe20000000f00 */
[----:B------:R-:W-:Y:S01]  /*222d0*/  IMAD.MOV.U32 R198, RZ, RZ, R181 ;  /* 0x000000ffffc67224 */ /* 0x000fe200078e00b5 */
[----:B------:R-:W3:Y:S01]  /*222e0*/  LDL.LU R160, [R1+0xc] ;  /* 0x00000c0001a07983 */ /* 0x000ee20000300800 */
[----:B------:R-:W-:Y:S02]  /*222f0*/  IMAD.MOV.U32 R176, RZ, RZ, R158 ;  /* 0x000000ffffb07224 */ /* 0x000fe400078e009e */
[----:B------:R-:W-:Y:S01]  /*22300*/  MUFU.EX2 R158, R120 ;  /* 0x00000078009e7308 */ /* 0x000fe20000000800 */
[----:B------:R-:W-:Y:S02]  /*22310*/  IMAD.MOV.U32 R181, RZ, RZ, R156 ;  /* 0x000000ffffb57224 */ /* 0x000fe400078e009c */
[----:B------:R-:W-:Y:S02]  /*22320*/  IMAD.MOV.U32 R169, RZ, RZ, R177 ;  /* 0x000000ffffa97224 */ /* 0x000fe400078e00b1 */
[----:B--2---:R-:W-:Y:S01]  /*22330*/  FFMA.FTZ R0, R168, UR4, -R74 ;  /* 0x00000004a8007c23 */ /* 0x004fe2000801084a */
[----:B------:R-:W-:Y:S01]  /*22340*/  IMAD.MOV.U32 R155, RZ, RZ, R237 ;  /* 0x000000ffff9b7224 */ /* 0x000fe200078e00ed */
[----:B------:R-:W-:Y:S01]  /*22350*/  MOV R177, R181 ;  /* 0x000000b500b17202 */ /* 0x000fe20000000f00 */
[----:B------:R2:W5:Y:S02]  /*22360*/  LDL.LU R237, [R1+0x124] ;  /* 0x0001240001ed7983 */ /* 0x0005640000300800 */
[----:B------:R4:W1:Y:S01]  /*22370*/  MUFU.EX2 R147, R0 ;  /* 0x0000000000937308 */ /* 0x0008620000000800 */
[----:B------:R-:W-:Y:S02]  /*22380*/  IMAD.MOV.U32 R168, RZ, RZ, R192 ;  /* 0x000000ffffa87224 */ /* 0x000fe400078e00c0 */
[----:B------:R-:W-:Y:S02]  /*22390*/  IMAD.MOV.U32 R181, RZ, RZ, R196 ;  /* 0x000000ffffb57224 */ /* 0x000fe400078e00c4 */
[----:B------:R-:W-:Y:S02]  /*223a0*/  IMAD.MOV.U32 R196, RZ, RZ, R236 ;  /* 0x000000ffffc47224 */ /* 0x000fe400078e00ec */
[----:B------:R-:W-:Y:S03]  /*223b0*/  IMAD.MOV.U32 R192, RZ, RZ, R143 ;  /* 0x000000ffffc07224 */ /* 0x000fe600078e008f */
[----:B------:R-:W-:Y:S01]  /*223c0*/  MUFU.EX2 R156, R126 ;  /* 0x0000007e009c7308 */ /* 0x000fe20000000800 */
[----:B------:R-:W-:Y:S01]  /*223d0*/  IMAD.MOV.U32 R143, RZ, RZ, R146 ;  /* 0x000000ffff8f7224 */ /* 0x000fe200078e0092 */
[----:B------:R2:W5:Y:S08]  /*223e0*/  LDL.LU R236, [R1+0x120] ;  /* 0x0001200001ec7983 */ /* 0x0005700000300800 */
[----:B------:R-:W2:Y:S01]  /*223f0*/  MUFU.EX2 R146, R121 ;  /* 0x0000007900927308 */ /* 0x000ea20000000800 */
[----:B----4-:R-:W-:Y:S01]  /*22400*/  FFMA.FTZ R0, R194, UR4, -R73 ;  /* 0x00000004c2007c23 */ /* 0x010fe20008010849 */
[----:B------:R-:W-:Y:S01]  /*22410*/  MOV R194, R198 ;  /* 0x000000c600c27202 */ /* 0x000fe20000000f00 */
[----:B------:R-:W-:Y:S01]  /*22420*/  IMAD.MOV.U32 R198, RZ, RZ, R168 ;  /* 0x000000ffffc67224 */ /* 0x000fe200078e00a8 */
[----:B-1----:R-:W-:Y:S01]  /*22430*/  F2FP.F16.F32.PACK_AB R83, R147, R144 ;  /* 0x000000909353723e */ /* 0x002fe200000000ff */
[----:B------:R-:W-:Y:S01]  /*22440*/  IMAD.MOV.U32 R168, RZ, RZ, R176 ;  /* 0x000000ffffa87224 */ /* 0x000fe200078e00b0 */
[----:B------:R-:W-:Y:S01]  /*22450*/  MOV R191, R194 ;  /* 0x000000c200bf7202 */ /* 0x000fe20000000f00 */
[----:B------:R-:W-:Y:S02]  /*22460*/  IMAD.MOV.U32 R176, RZ, RZ, R185 ;  /* 0x000000ffffb07224 */ /* 0x000fe400078e00b9 */
[----:B------:R-:W-:Y:S02]  /*22470*/  IMAD.MOV.U32 R185, RZ, RZ, R145 ;  /* 0x000000ffffb97224 */ /* 0x000fe400078e0091 */
[C---:B------:R-:W-:Y:S01]  /*22480*/  HMMA.16816.F32 R8, R80.reuse, R88, R8 ;  /* 0x000000585008723c */ /* 0x040fe20000001808 */
[----:B------:R1:W-:Y:S03]  /*22490*/  MUFU.EX2 R145, R0 ;  /* 0x0000000000917308 */ /* 0x0003e60000000800 */
[----:B------:R-:W-:Y:S02]  /*224a0*/  IMAD.MOV.U32 R194, RZ, RZ, R198 ;  /* 0x000000ffffc27224 */ /* 0x000fe400078e00c6 */
[-C--:B------:R-:W-:Y:S05]  /*224b0*/  HMMA.16816.F32 R12, R80, R90.reuse, R12 ;  /* 0x0000005a500c723c */ /* 0x080fea000000180c */
[----:B------:R-:W-:Y:S01]  /*224c0*/  IMAD.MOV.U32 R198, RZ, RZ, R168 ;  /* 0x000000ffffc67224 */ /* 0x000fe200078e00a8 */
[C---:B------:R-:W-:Y:S01]  /*224d0*/  HMMA.16816.F32 R16, R76.reuse, R90, R16 ;  /* 0x0000005a4c10723c */ /* 0x040fe20000001810 */
[----:B------:R-:W4:Y:S04]  /*224e0*/  LDSM.16.MT88.4 R88, [R215+0x9000] ;  /* 0x00900000d758783b */ /* 0x000f280000004200 */
[----:B------:R-:W-:Y:S01]  /*224f0*/  IMAD.MOV.U32 R168, RZ, RZ, R185 ;  /* 0x000000ffffa87224 */ /* 0x000fe200078e00b9 */
[-C--:B------:R-:W-:Y:S05]  /*22500*/  HMMA.16816.F32 R20, R76, R92.reuse, R20 ;  /* 0x0000005c4c14723c */ /* 0x080fea0000001814 */
[----:B-1----:R-:W-:Y:S01]  /*22510*/  FFMA.FTZ R0, R195, UR4, -R73 ;  /* 0x00000004c3007c23 */ /* 0x002fe20008010849 */
[C---:B------:R-:W-:Y:S05]  /*22520*/  HMMA.16816.F32 R24, R80.reuse, R92, R24 ;  /* 0x0000005c5018723c */ /* 0x040fea0000001818 */
[----:B------:R-:W-:Y:S01]  /*22530*/  IMAD.MOV.U32 R185, RZ, RZ, R157 ;  /* 0x000000ffffb97224 */ /* 0x000fe200078e009d */
[-C--:B------:R-:W-:Y:S01]  /*22540*/  HMMA.16816.F32 R28, R80, R94.reuse, R28 ;  /* 0x0000005e501c723c */ /* 0x080fe2000000181c */
[----:B------:R1:W2:Y:S04]  /*22550*/  MUFU.EX2 R157, R0 ;  /* 0x00000000009d7308 */ /* 0x0002a80000000800 */
[----:B------:R-:W-:Y:S01]  /*22560*/  IMAD.MOV.U32 R195, RZ, RZ, R199 ;  /* 0x000000ffffc37224 */ /* 0x000fe200078e00c7 */
[C---:B------:R-:W-:Y:S01]  /*22570*/  HMMA.16816.F32 R32, R76.reuse, R94, R32 ;  /* 0x0000005e4c20723c */ /* 0x040fe20000001820 */
[----:B------:R-:W-:Y:S04]  /*22580*/  LDSM.16.MT88.4 R92, [R216+0x9800] ;  /* 0x00980000d85c783b */ /* 0x000fe80000004200 */
[----:B------:R-:W-:Y:S01]  /*22590*/  IMAD.MOV.U32 R199, RZ, RZ, R169 ;  /* 0x000000ffffc77224 */ /* 0x000fe200078e00a9 */
[----:B------:R-:W-:Y:S01]  /*225a0*/  MOV R169, R177 ;  /* 0x000000b100a97202 */ /* 0x000fe20000000f00 */
[----:B------:R-:W-:Y:S01]  /*225b0*/  IMAD.MOV.U32 R177, RZ, RZ, R181 ;  /* 0x000000ffffb17224 */ /* 0x000fe200078e00b5 */
[-C--:B------:R-:W-:Y:S03]  /*225c0*/  HMMA.16816.F32 R36, R76, R84.reuse, R36 ;  /* 0x000000544c24723c */ /* 0x080fe60000001824 */
[----:B------:R-:W-:Y:S01]  /*225d0*/  IMAD.MOV.U32 R181, RZ, RZ, R196 ;  /* 0x000000ffffb57224 */ /* 0x000fe200078e00c4 */
[----:B------:R-:W-:Y:S01]  /*225e0*/  MOV R196, R244 ;  /* 0x000000f400c47202 */ /* 0x000fe20000000f00 */
[----:B------:R-:W-:Y:S02]  /*225f0*/  IMAD.MOV.U32 R182, RZ, RZ, R195 ;  /* 0x000000ffffb67224 */ /* 0x000fe400078e00c3 */
[----:B-1----:R-:W-:Y:S01]  /*22600*/  FFMA.FTZ R0, R191, UR4, -R73 ;  /* 0x00000004bf007c23 */ /* 0x002fe20008010849 */
[----:B------:R-:W-:Y:S03]  /*22610*/  IMAD.MOV.U32 R195, RZ, RZ, R199 ;  /* 0x000000ffffc37224 */ /* 0x000fe600078e00c7 */
[----:B------:R-:W-:Y:S01]  /*22620*/  MOV R199, R169 ;  /* 0x000000a900c77202 */ /* 0x000fe20000000f00 */
[----:B------:R1:W5:Y:S01]  /*22630*/  LDL.LU R244, [R1+0x11c] ;  /* 0x00011c0001f47983 */ /* 0x0003620000300800 */
[C---:B------:R-:W-:Y:S04]  /*22640*/  HMMA.16816.F32 R40, R80.reuse, R84, R40 ;  /* 0x000000545028723c */ /* 0x040fe80000001828 */
[----:B------:R-:W-:Y:S02]  /*22650*/  IMAD.MOV.U32 R169, RZ, RZ, R181 ;  /* 0x000000ffffa97224 */ /* 0x000fe400078e00b5 */
[----:B------:R-:W-:Y:S01]  /*22660*/  IMAD.MOV.U32 R181, RZ, RZ, R196 ;  /* 0x000000ffffb57224 */ /* 0x000fe200078e00c4 */
[----:B------:R-:W-:Y:S01]  /*22670*/  MOV R196, R159 ;  /* 0x0000009f00c47202 */ /* 0x000fe20000000f00 */
[-C--:B------:R-:W-:Y:S01]  /*22680*/  HMMA.16816.F32 R44, R80, R86.reuse, R44 ;  /* 0x00000056502c723c */ /* 0x080fe2000000182c */
[----:B------:R2:W-:Y:S02]  /*22690*/  MUFU.EX2 R159, R0 ;  /* 0x00000000009f7308 */ /* 0x0005e40000000800 */
[----:B------:R-:W-:Y:S02]  /*226a0*/  IMAD.MOV.U32 R191, RZ, RZ, R194 ;  /* 0x000000ffffbf7224 */ /* 0x000fe400078e00c2 */
[----:B------:R-:W-:Y:S01]  /*226b0*/  IMAD.MOV.U32 R194, RZ, RZ, R198 ;  /* 0x000000ffffc27224 */ /* 0x000fe200078e00c6 */
[C---:B------:R-:W-:Y:S01]  /*226c0*/  HMMA.16816.F32 R48, R76.reuse, R86, R48 ;  /* 0x000000564c30723c */ /* 0x040fe20000001830 */
[----:B------:R-:W1:Y:S04]  /*226d0*/  LDSM.16.MT88.4 R84, [R213+0x9800] ;  /* 0x00980000d554783b */ /* 0x000e680000004200 */
[----:B------:R-:W-:Y:S01]  /*226e0*/  IMAD.MOV.U32 R198, RZ, RZ, R168 ;  /* 0x000000ffffc67224 */ /* 0x000fe200078e00a8 */
[-C--:B----4-:R-:W-:Y:S05]  /*226f0*/  HMMA.16816.F32 R52, R76, R88.reuse, R52 ;  /* 0x000000584c34723c */ /* 0x090fea0000001834 */
[----:B------:R-:W-:Y:S02]  /*22700*/  IMAD.MOV.U32 R168, RZ, RZ, R185 ;  /* 0x000000ffffa87224 */ /* 0x000fe400078e00b9 */
[----:B--2---:R-:W-:Y:S01]  /*22710*/  FFMA.FTZ R0, R182, UR4, -R73 ;  /* 0x00000004b6007c23 */ /* 0x004fe20008010849 */
[----:B------:R-:W-:Y:S01]  /*22720*/  IMAD.MOV.U32 R185, RZ, RZ, R230 ;  /* 0x000000ffffb97224 */ /* 0x000fe200078e00e6 */
[C---:B------:R-:W-:Y:S01]  /*22730*/  HMMA.16816.F32 R56, R80.reuse, R88, R56 ;  /* 0x000000585038723c */ /* 0x040fe20000001838 */
[----:B------:R2:W5:Y:S03]  /*22740*/  LDL.LU R230, [R1+0x118] ;  /* 0x0001180001e67983 */ /* 0x0005660000300800 */
[----:B------:R-:W-:Y:S02]  /*22750*/  IMAD.MOV.U32 R183, RZ, RZ, R191 ;  /* 0x000000ffffb77224 */ /* 0x000fe400078e00bf */
[----:B------:R-:W-:Y:S01]  /*22760*/  IMAD.MOV.U32 R191, RZ, RZ, R194 ;  /* 0x000000ffffbf7224 */ /* 0x000fe200078e00c2 */
[-C--:B------:R-:W-:Y:S04]  /*22770*/  HMMA.16816.F32 R60, R80, R90.reuse, R60 ;  /* 0x0000005a503c723c */ /* 0x080fe8000000183c */
[----:B------:R-:W-:Y:S02]  /*22780*/  IMAD.MOV.U32 R194, RZ, RZ, R168 ;  /* 0x000000ffffc27224 */ /* 0x000fe400078e00a8 */
[----:B------:R-:W-:Y:S01]  /*22790*/  IMAD.MOV.U32 R168, RZ, RZ, R185 ;  /* 0x000000ffffa87224 */ /* 0x000fe200078e00b9 */
[----:B------:R-:W-:Y:S01]  /*227a0*/  HMMA.16816.F32 R64, R76, R90, R64 ;  /* 0x0000005a4c40723c */ /* 0x000fe20000001840 */
[----:B------:R4:W2:Y:S01]  /*227b0*/  MUFU.EX2 R185, R0 ;  /* 0x0000000000b97308 */ /* 0x0008a20000000800 */
[----:B------:R-:W3:Y:S02]  /*227c0*/  LDSM.16.MT88.4 R88, [R214+0x9800] ;  /* 0x00980000d658783b */ /* 0x000ee40000004200 */
[----:B------:R-:W-:Y:S01]  /*227d0*/  IMAD.MOV.U32 R182, RZ, RZ, R195 ;  /* 0x000000ffffb67224 */ /* 0x000fe200078e00c3 */
[----:B------:R-:W-:Y:S01]  /*227e0*/  MOV R195, R199 ;  /* 0x000000c700c37202 */ /* 0x000fe20000000f00 */
[----:B------:R-:W-:Y:S01]  /*227f0*/  IMAD.MOV.U32 R199, RZ, RZ, R169 ;  /* 0x000000ffffc77224 */ /* 0x000fe200078e00a9 */
[----:B------:R-:W-:Y:S01]  /*22800*/  F2FP.F16.F32.PACK_AB R77, R158, R146 ;  /* 0x000000929e4d723e */ /* 0x000fe200000000ff */
[----:B------:R-:W-:Y:S03]  /*22810*/  IMAD.MOV.U32 R169, RZ, RZ, R181 ;  /* 0x000000ffffa97224 */ /* 0x000fe600078e00b5 */
[----:B------:R-:W-:Y:S01]  /*22820*/  IMAD.MOV.U32 R178, RZ, RZ, R182 ;  /* 0x000000ffffb27224 */ /* 0x000fe200078e00b6 */
[----:B------:R-:W-:Y:S01]  /*22830*/  MOV R181, R229 ;  /* 0x000000e500b57202 */ /* 0x000fe20000000f00 */
[----:B------:R-:W-:Y:S01]  /*22840*/  IMAD.MOV.U32 R182, RZ, RZ, R195 ;  /* 0x000000ffffb67224 */ /* 0x000fe200078e00c3 */
[----:B------:R3:W5:Y:S01]  /*22850*/  LDL.LU R229, [R1+0x114] ;  /* 0x0001140001e57983 */ /* 0x0007620000300800 */
[----:B------:R-:W-:Y:S01]  /*22860*/  IMAD.MOV.U32 R195, RZ, RZ, R169 ;  /* 0x000000ffffc37224 */ /* 0x000fe200078e00a9 */
[----:B------:R-:W-:Y:S01]  /*22870*/  F2FP.F16.F32.PACK_AB R76, R170, R156 ;  /* 0x0000009caa4c723e */ /* 0x000fe200000000ff */
[----:B----4-:R-:W-:Y:S01]  /*22880*/  FFMA.FTZ R0, R183, UR4, -R74 ;  /* 0x00000004b7007c23 */ /* 0x010fe2000801084a */
[----:B------:R4:W5:Y:S01]  /*22890*/  LDL.LU R228, [R1+0x110] ;  /* 0x0001100001e47983 */ /* 0x0009620000300800 */
[----:B------:R-:W-:Y:S01]  /*228a0*/  F2FP.F16.F32.PACK_AB R80, R157, R145 ;  /* 0x000000919d50723e */ /* 0x000fe200000000ff */
[----:B------:R-:W-:Y:S01]  /*228b0*/  IMAD.MOV.U32 R183, RZ, RZ, R191 ;  /* 0x000000ffffb77224 */ /* 0x000fe200078e00bf */
[----:B------:R4:W-:Y:S01]  /*228c0*/  MUFU.EX2 R169, R0 ;  /* 0x0000000000a97308 */ /* 0x0009e20000000800 */
[----:B------:R-:W-:Y:S01]  /*228d0*/  MOV R191, R168 ;  /* 0x000000a800bf7202 */ /* 0x000fe20000000f00 */
[----:B------:R-:W-:Y:S01]  /*228e0*/  IMAD.MOV.U32 R168, RZ, RZ, R181 ;  /* 0x000000ffffa87224 */ /* 0x000fe200078e00b5 */
[----:B------:R-:W-:Y:S01]  /*228f0*/  F2FP.F16.F32.PACK_AB R78, R187, R190 ;  /* 0x000000bebb4e723e */ /* 0x000fe200000000ff */
[----:B------:R-:W-:Y:S01]  /*22900*/  IMAD.MOV.U32 R179, RZ, RZ, R183 ;  /* 0x000000ffffb37224 */ /* 0x000fe200078e00b7 */
[----:B------:R-:W-:Y:S01]  /*22910*/  F2FP.F16.F32.PACK_AB R79, R186, R171 ;  /* 0x000000abba4f723e */ /* 0x000fe200000000ff */
[----:B------:R-:W-:Y:S01]  /*22920*/  IMAD.MOV.U32 R183, RZ, RZ, R168 ;  /* 0x000000ffffb77224 */ /* 0x000fe200078e00a8 */
[----:B--2---:R-:W-:Y:S01]  /*22930*/  F2FP.F16.F32.PACK_AB R82, R185, R159 ;  /* 0x0000009fb952723e */ /* 0x004fe200000000ff */
[----:B------:R-:W-:Y:S02]  /*22940*/  IMAD.MOV.U32 R181, RZ, RZ, R180 ;  /* 0x000000ffffb57224 */ /* 0x000fe400078e00b4 */
[----:B------:R-:W-:Y:S02]  /*22950*/  IMAD.MOV.U32 R180, RZ, RZ, R227 ;  /* 0x000000ffffb47224 */ /* 0x000fe400078e00e3 */
[----:B------:R2:W5:Y:S01]  /*22960*/  LDL.LU R227, [R1+0x10c] ;  /* 0x00010c0001e37983 */ /* 0x0005620000300800 */
[-C--:B-1----:R-:W-:Y:S03]  /*22970*/  HMMA.16816.F32 R4, R76, R84.reuse, R4 ;  /* 0x000000544c04723c */ /* 0x082fe60000001804 */
[----:B----4-:R-:W-:Y:S01]  /*22980*/  FFMA.FTZ R0, R178, UR4, -R74 ;  /* 0x00000004b2007c23 */ /* 0x010fe2000801084a */
[----:B------:R-:W-:Y:S01]  /*22990*/  MOV R178, R182 ;  /* 0x000000b600b27202 */ /* 0x000fe20000000f00 */
[----:B------:R-:W-:Y:S02]  /*229a0*/  IMAD.MOV.U32 R182, RZ, RZ, R181 ;  /* 0x000000ffffb67224 */ /* 0x000fe400078e00b5 */
[----:B------:R1:W4:Y:S01]  /*229b0*/  MUFU.EX2 R168, R0 ;  /* 0x0000000000a87308 */ /* 0x0003220000000800 */
[----:B------:R-:W-:Y:S03]  /*229c0*/  IMAD.MOV.U32 R181, RZ, RZ, R180 ;  /* 0x000000ffffb57224 */ /* 0x000fe600078e00b4 */
[----:B------:R-:W-:Y:S01]  /*229d0*/  IMAD.MOV.U32 R180, RZ, RZ, R184 ;  /* 0x000000ffffb47224 */ /* 0x000fe200078e00b8 */
[----:B------:R-:W-:Y:S01]  /*229e0*/  MOV R184, R142 ;  /* 0x0000008e00b87202 */ /* 0x000fe20000000f00 */
[----:B------:R-:W-:Y:S02]  /*229f0*/  IMAD.MOV.U32 R174, RZ, RZ, R178 ;  /* 0x000000ffffae7224 */ /* 0x000fe400078e00b2 */
[----:B------:R-:W-:Y:S02]  /*22a00*/  IMAD.MOV.U32 R178, RZ, RZ, R183 ;  /* 0x000000ffffb27224 */ /* 0x000fe400078e00b7 */
[----:B------:R-:W-:Y:S01]  /*22a10*/  IMAD.MOV.U32 R183, RZ, RZ, R182 ;  /* 0x000000ffffb77224 */ /* 0x000fe200078e00b6 */
[----:B------:R-:W-:Y:S01]  /*22a20*/  MOV R182, R181 ;  /* 0x000000b500b67202 */ /* 0x000fe20000000f00 */
[----:B------:R-:W-:Y:S02]  /*22a30*/  IMAD.MOV.U32 R181, RZ, RZ, R180 ;  /* 0x000000ffffb57224 */ /* 0x000fe400078e00b4 */
[----:B------:R-:W-:Y:S02]  /*22a40*/  IMAD.MOV.U32 R180, RZ, RZ, R184 ;  /* 0x000000ffffb47224 */ /* 0x000fe400078e00b8 */
[----:B-1----:R-:W-:Y:S01]  /*22a50*/  FFMA.FTZ R0, R179, UR4, -R74 ;  /* 0x00000004b3007c23 */ /* 0x002fe2000801084a */
[----:B------:R-:W-:Y:S01]  /*22a60*/  IMAD.MOV.U32 R142, RZ, RZ, R226 ;  /* 0x000000ffff8e7224 */ /* 0x000fe200078e00e2 */
[----:B----4-:R-:W-:Y:S01]  /*22a70*/  F2FP.F16.F32.PACK_AB R81, R168, R169 ;  /* 0x000000a9a851723e */ /* 0x010fe200000000ff */
[----:B------:R2:W5:Y:S01]  /*22a80*/  LDL.LU R226, [R1+0x108] ;  /* 0x0001080001e27983 */ /* 0x0005620000300800 */
[----:B------:R1:W-:Y:S01]  /*22a90*/  MUFU.EX2 R179, R0 ;  /* 0x0000000000b37308 */ /* 0x0003e20000000800 */
[----:B------:R-:W-:Y:S02]  /*22aa0*/  IMAD.MOV.U32 R125, RZ, RZ, R180 ;  /* 0x000000ffff7d7224 */ /* 0x000fe400078e00b4 */
[----:B------:R-:W-:Y:S02]  /*22ab0*/  IMAD.MOV.U32 R184, RZ, RZ, R149 ;  /* 0x000000ffffb87224 */ /* 0x000fe400078e0095 */
[----:B------:R-:W-:Y:S02]  /*22ac0*/  IMAD.MOV.U32 R149, RZ, RZ, R225 ;  /* 0x000000ffff957224 */ /* 0x000fe400078e00e1 */
[----:B------:R-:W-:Y:S01]  /*22ad0*/  IMAD.MOV.U32 R126, RZ, RZ, R181 ;  /* 0x000000ffff7e7224 */ /* 0x000fe200078e00b5 */
[----:B------:R-:W-:Y:S02]  /*22ae0*/  MOV R120, R184 ;  /* 0x000000b800787202 */ /* 0x000fe40000000f00 */
[----:B------:R-:W-:Y:S01]  /*22af0*/  MUFU.EX2 R181, R128 ;  /* 0x0000008000b57308 */ /* 0x000fe20000000800 */
[----:B------:R-:W-:Y:S01]  /*22b00*/  IMAD.MOV.U32 R121, RZ, RZ, R149 ;  /* 0x000000ffff797224 */ /* 0x000fe200078e0095 */
[----:B------:R2:W5:Y:S01]  /*22b10*/  LDL.LU R225, [R1+0x104] ;  /* 0x0001040001e17983 */ /* 0x0005620000300800 */
[----:B------:R-:W-:Y:S02]  /*22b20*/  IMAD.MOV.U32 R106, RZ, RZ, R182 ;  /* 0x000000ffff6a7224 */ /* 0x000fe400078e00b6 */
[----:B------:R-:W-:Y:S02]  /*22b30*/  IMAD.MOV.U32 R175, RZ, RZ, R183 ;  /* 0x000000ffffaf7224 */ /* 0x000fe400078e00b7 */
[----:B------:R-:W-:Y:S03]  /*22b40*/  IMAD.MOV.U32 R149, RZ, RZ, R224 ;  /* 0x000000ffff957224 */ /* 0x000fe600078e00e0 */
[----:B------:R-:W-:Y:S01]  /*22b50*/  MUFU.EX2 R184, R127 ;  /* 0x0000007f00b87308 */ /* 0x000fe20000000800 */
[----:B-1----:R-:W-:Y:S01]  /*22b60*/  FFMA.FTZ R0, R174, UR4, -R74 ;  /* 0x00000004ae007c23 */ /* 0x002fe2000801084a */
[----:B------:R2:W5:Y:S01]  /*22b70*/  LDL.LU R224, [R1+0x100] ;  /* 0x0001000001e07983 */ /* 0x0005620000300800 */
[----:B------:R-:W-:Y:S07]  /*22b80*/  MOV R174, R178 ;  /* 0x000000b200ae7202 */ /* 0x000fee0000000f00 */
[----:B------:R1:W4:Y:S10]  /*22b90*/  MUFU.EX2 R180, R0 ;  /* 0x0000000000b47308 */ /* 0x0003340000000800 */
[----:B------:R-:W-:Y:S10]  /*22ba0*/  MUFU.EX2 R178, R201 ;  /* 0x000000c900b27308 */ /* 0x000ff40000000800 */
[----:B------:R-:W-:Y:S01]  /*22bb0*/  MUFU.EX2 R182, R135 ;  /* 0x0000008700b67308 */ /* 0x000fe20000000800 */
[----:B-1----:R-:W-:Y:S01]  /*22bc0*/  FFMA.FTZ R0, R120, UR4, -R73 ;  /* 0x0000000478007c23 */ /* 0x002fe20008010849 */
[----:B------:R-:W-:Y:S01]  /*22bd0*/  IMAD.MOV.U32 R120, RZ, RZ, R121 ;  /* 0x000000ffff787224 */ /* 0x000fe200078e0079 */
[----:B----4-:R-:W-:Y:S01]  /*22be0*/  F2FP.F16.F32.PACK_AB R83, R180, R179 ;  /* 0x000000b3b453723e */ /* 0x010fe200000000ff */
[----:B------:R-:W-:Y:S01]  /*22bf0*/  IMAD.MOV.U32 R121, RZ, RZ, R125 ;  /* 0x000000ffff797224 */ /* 0x000fe200078e007d */
[----:B------:R-:W-:Y:S01]  /*22c00*/  MOV R125, R126 ;  /* 0x0000007e007d7202 */ /* 0x000fe20000000f00 */
[----:B------:R-:W-:Y:S02]  /*22c10*/  IMAD.MOV.U32 R126, RZ, RZ, R106 ;  /* 0x000000ffff7e7224 */ /* 0x000fe400078e006a */
[----:B------:R-:W-:Y:S02]  /*22c20*/  IMAD.MOV.U32 R106, RZ, RZ, R175 ;  /* 0x000000ffff6a7224 */ /* 0x000fe400078e00af */
[----:B------:R-:W1:Y:S01]  /*22c30*/  MUFU.EX2 R183, R134 ;  /* 0x0000008600b77308 */ /* 0x000e620000000800 */
[C---:B------:R-:W-:Y:S04]  /*22c40*/  HMMA.16816.F32 R8, R80.reuse, R84, R8 ;  /* 0x000000545008723c */ /* 0x040fe80000001808 */
[----:B------:R-:W-:Y:S02]  /*22c50*/  IMAD.MOV.U32 R175, RZ, RZ, R174 ;  /* 0x000000ffffaf7224 */ /* 0x000fe400078e00ae */
[-C--:B------:R-:W-:Y:S05]  /*22c60*/  HMMA.16816.F32 R12, R80, R86.reuse, R12 ;  /* 0x00000056500c723c */ /* 0x080fea000000180c */
[----:B------:R-:W-:Y:S01]  /*22c70*/  IMAD.MOV.U32 R174, RZ, RZ, R191 ;  /* 0x000000ffffae7224 */ /* 0x000fe200078e00bf */
[C---:B------:R-:W-:Y:S01]  /*22c80*/  HMMA.16816.F32 R16, R76.reuse, R86, R16 ;  /* 0x000000564c10723c */ /* 0x040fe20000001810 */
[----:B------:R-:W4:Y:S04]  /*22c90*/  LDSM.16.MT88.4 R84, [R215+0x9800] ;  /* 0x00980000d754783b */ /* 0x000f280000004200 */
[----:B------:R-:W-:Y:S01]  /*22ca0*/  MOV R191, R195 ;  /* 0x000000c300bf7202 */ /* 0x000fe20000000f00 */
        /* <DEDUP_REMOVED lines=16> */
[----:B------:R-:W-:Y:S02]  /*22db0*/  IMAD.MOV.U32 R126, RZ, RZ, R175 ;  /* 0x000000ffff7e7224 */ /* 0x000fe400078e00af */
[----:B------:R-:W-:Y:S01]  /*22dc0*/  FFMA.FTZ R75, R124, UR4, -R73 ;  /* 0x000000047c4b7c23 */ /* 0x000fe20008010849 */
[----:B------:R-:W-:Y:S03]  /*22dd0*/  IMAD.MOV.U32 R175, RZ, RZ, R191 ;  /* 0x000000ffffaf7224 */ /* 0x000fe600078e00bf */
[----:B------:R-:W-:Y:S01]  /*22de0*/  MOV R191, R199 ;  /* 0x000000c700bf7202 */ /* 0x000fe20000000f00 */
[-C--:B------:R-:W-:Y:S03]  /*22df0*/  HMMA.16816.F32 R44, R80, R90.reuse, R44 ;  /* 0x0000005a502c723c */ /* 0x080fe6000000182c */
[----:B---3--:R-:W-:Y:S01]  /*22e00*/  FFMA.FTZ R0, R120, UR4, -R73 ;  /* 0x0000000478007c23 */ /* 0x008fe20008010849 */
[----:B------:R-:W-:Y:S01]  /*22e10*/  IMAD.MOV.U32 R120, RZ, RZ, R125 ;  /* 0x000000ffff787224 */ /* 0x000fe200078e007d */
[----:B------:R-:W-:Y:S01]  /*22e20*/  MOV R125, R106 ;  /* 0x0000006a007d7202 */ /* 0x000fe20000000f00 */
[----:B------:R-:W-:Y:S01]  /*22e30*/  IMAD.MOV.U32 R106, RZ, RZ, R174 ;  /* 0x000000ffff6a7224 */ /* 0x000fe200078e00ae */
[C---:B------:R-:W-:Y:S01]  /*22e40*/  HMMA.16816.F32 R48, R76.reuse, R90, R48 ;  /* 0x0000005a4c30723c */ /* 0x040fe20000001830 */
[----:B------:R-:W3:Y:S03]  /*22e50*/  LDSM.16.MT88.4 R88, [R213+0xa000] ;  /* 0x00a00000d558783b */ /* 0x000ee60000004200 */
[----:B------:R-:W-:Y:S02]  /*22e60*/  IMAD.MOV.U32 R174, RZ, RZ, R194 ;  /* 0x000000ffffae7224 */ /* 0x000fe400078e00c2 */
[----:B------:R-:W-:Y:S01]  /*22e70*/  IMAD.MOV.U32 R194, RZ, RZ, R198 ;  /* 0x000000ffffc27224 */ /* 0x000fe200078e00c6 */
[-C--:B----4-:R-:W-:Y:S04]  /*22e80*/  HMMA.16816.F32 R52, R76, R84.reuse, R52 ;  /* 0x000000544c34723c */ /* 0x090fe80000001834 */
[----:B------:R-:W-:Y:S01]  /*22e90*/  IMAD.MOV.U32 R198, RZ, RZ, R177 ;  /* 0x000000ffffc67224 */ /* 0x000fe200078e00b1 */
[----:B------:R-:W-:Y:S01]  /*22ea0*/  MOV R177, R188 ;  /* 0x000000bc00b17202 */ /* 0x000fe20000000f00 */
[----:B------:R-:W-:Y:S01]  /*22eb0*/  IMAD.MOV.U32 R188, RZ, RZ, R151 ;  /* 0x000000ffffbc7224 */ /* 0x000fe200078e0097 */
[C---:B------:R-:W-:Y:S04]  /*22ec0*/  HMMA.16816.F32 R56, R80.reuse, R84, R56 ;  /* 0x000000545038723c */ /* 0x040fe80000001838 */
[----:B------:R-:W-:Y:S01]  /*22ed0*/  IMAD.MOV.U32 R151, RZ, RZ, R141 ;  /* 0x000000ffff977224 */ /* 0x000fe200078e008d */
[----:B------:R-:W-:Y:S01]  /*22ee0*/  MOV R141, R148 ;  /* 0x00000094008d7202 */ /* 0x000fe20000000f00 */
[-C--:B------:R-:W-:Y:S01]  /*22ef0*/  HMMA.16816.F32 R60, R80, R86.reuse, R60 ;  /* 0x00000056503c723c */ /* 0x080fe2000000183c */
[----:B------:R-:W4:Y:S04]  /*22f00*/  MUFU.EX2 R148, R0 ;  /* 0x0000000000947308 */ /* 0x000f280000000800 */
[----:B------:R-:W-:Y:S01]  /*22f10*/  IMAD.MOV.U32 R199, RZ, RZ, R172 ;  /* 0x000000ffffc77224 */ /* 0x000fe200078e00ac */
[----:B------:R-:W-:Y:S01]  /*22f20*/  HMMA.16816.F32 R64, R76, R86, R64 ;  /* 0x000000564c40723c */ /* 0x000fe20000001840 */
[----:B------:R-:W-:Y:S04]  /*22f30*/  LDSM.16.MT88.4 R84, [R213+0xa800] ;  /* 0x00a80000d554783b */ /* 0x000fe80000004200 */
[----:B------:R-:W-:Y:S02]  /*22f40*/  IMAD.MOV.U32 R123, RZ, RZ, R120 ;  /* 0x000000ffff7b7224 */ /* 0x000fe400078e0078 */
[----:B------:R-:W-:Y:S01]  /*22f50*/  IMAD.MOV.U32 R120, RZ, RZ, R125 ;  /* 0x000000ffff787224 */ /* 0x000fe200078e007d */
[----:B-1----:R-:W-:Y:S03]  /*22f60*/  F2FP.F16.F32.PACK_AB R76, R183, R182 ;  /* 0x000000b6b74c723e */ /* 0x002fe600000000ff */
[----:B------:R-:W-:Y:S02]  /*22f70*/  IMAD.MOV.U32 R172, RZ, RZ, R176 ;  /* 0x000000ffffac7224 */ /* 0x000fe400078e00b0 */
[----:B------:R-:W-:Y:S01]  /*22f80*/  FFMA.FTZ R3, R123, UR4, -R73 ;  /* 0x000000047b037c23 */ /* 0x000fe20008010849 */
[----:B------:R-:W-:Y:S01]  /*22f90*/  IMAD.MOV.U32 R124, RZ, RZ, R121 ;  /* 0x000000ffff7c7224 */ /* 0x000fe200078e0079 */
[----:B------:R-:W-:Y:S01]  /*22fa0*/  MOV R121, R126 ;  /* 0x0000007e00797202 */ /* 0x000fe20000000f00 */
[----:B------:R-:W-:Y:S01]  /*22fb0*/  IMAD.MOV.U32 R125, RZ, RZ, R106 ;  /* 0x000000ffff7d7224 */ /* 0x000fe200078e006a */
[----:B------:R-:W-:Y:S01]  /*22fc0*/  F2FP.F16.F32.PACK_AB R77, R184, R181 ;  /* 0x000000b5b84d723e */ /* 0x000fe200000000ff */
[----:B------:R-:W-:Y:S01]  /*22fd0*/  IMAD.MOV.U32 R176, RZ, RZ, R193 ;  /* 0x000000ffffb07224 */ /* 0x000fe200078e00c1 */
[----:B----4-:R-:W-:Y:S01]  /*22fe0*/  F2FP.F16.F32.PACK_AB R80, R148, R189 ;  /* 0x000000bd9450723e */ /* 0x010fe200000000ff */
[----:B------:R-:W-:Y:S01]  /*22ff0*/  IMAD.MOV.U32 R106, RZ, RZ, R174 ;  /* 0x000000ffff6a7224 */ /* 0x000fe200078e00ae */
[----:B------:R-:W-:Y:S01]  /*23000*/  MOV R174, R199 ;  /* 0x000000c700ae7202 */ /* 0x000fe20000000f00 */
        /* <DEDUP_REMOVED lines=24> */
[----:B------:R-:W-:Y:S01]  /*23190*/  MUFU.EX2 R149, R75 ;  /* 0x0000004b00957308 */ /* 0x000fe20000000800 */
[----:B------:R-:W-:Y:S01]  /*231a0*/  IMAD.MOV.U32 R124, RZ, RZ, R120 ;  /* 0x000000ffff7c7224 */ /* 0x000fe200078e0078 */
[----:B------:R-:W-:Y:S01]  /*231b0*/  MOV R120, R106 ;  /* 0x0000006a00787202 */ /* 0x000fe20000000f00 */
[----:B------:R-:W-:Y:S02]  /*231c0*/  IMAD.MOV.U32 R198, RZ, RZ, R177 ;  /* 0x000000ffffc67224 */ /* 0x000fe400078e00b1 */
[----:B------:R-:W-:Y:S02]  /*231d0*/  IMAD.MOV.U32 R172, RZ, RZ, R176 ;  /* 0x000000ffffac7224 */ /* 0x000fe400078e00b0 */
[----:B------:R-:W-:Y:S03]  /*231e0*/  IMAD.MOV.U32 R106, RZ, RZ, R175 ;  /* 0x000000ffff6a7224 */ /* 0x000fe600078e00af */
[----:B------:R1:W4:Y:S01]  /*231f0*/  MUFU.EX2 R176, R3 ;  /* 0x0000000300b07308 */ /* 0x0003220000000800 */
        /* <DEDUP_REMOVED lines=9> */
[----:B------:R2:W-:Y:S01]  /*23290*/  MUFU.EX2 R188, R0 ;  /* 0x0000000000bc7308 */ /* 0x0005e20000000800 */
[----:B------:R-:W-:Y:S01]  /*232a0*/  IMAD.MOV.U32 R116, RZ, RZ, R123 ;  /* 0x000000ffff747224 */ /* 0x000fe200078e007b */
[----:B------:R-:W-:Y:S01]  /*232b0*/  MOV R123, R120 ;  /* 0x00000078007b7202 */ /* 0x000fe20000000f00 */
[----:B------:R-:W-:Y:S02]  /*232c0*/  IMAD.MOV.U32 R120, RZ, RZ, R175 ;  /* 0x000000ffff787224 */ /* 0x000fe400078e00af */
[----:B-1----:R-:W-:Y:S01]  /*232d0*/  FADD.FTZ R3, R105, R96 ;  /* 0x0000006069037221 */ /* 0x002fe20000010000 */
[----:B------:R-:W-:Y:S02]  /*232e0*/  IMAD.MOV.U32 R175, RZ, RZ, R198 ;  /* 0x000000ffffaf7224 */ /* 0x000fe400078e00c6 */
[----:B------:R-:W-:Y:S01]  /*232f0*/  FFMA.FTZ R96, R212, UR4, -R73 ;  /* 0x00000004d4607c23 */ /* 0x000fe20008010849 */
[----:B------:R-:W-:Y:S01]  /*23300*/  IMAD.MOV.U32 R198, RZ, RZ, R172 ;  /* 0x000000ffffc67224 */ /* 0x000fe200078e00ac */
[----:B----4-:R-:W-:Y:S01]  /*23310*/  F2FP.F16.F32.PACK_AB R82, R176, R149 ;  /* 0x00000095b052723e */ /* 0x010fe200000000ff */
[----:B------:R-:W-:Y:S01]  /*23320*/  IMAD.MOV.U32 R172, RZ, RZ, R193 ;  /* 0x000000ffffac7224 */ /* 0x000fe200078e00c1 */
[----:B------:R-:W-:Y:S01]  /*23330*/  MOV R193, R143 ;  /* 0x0000008f00c17202 */ /* 0x000fe20000000f00 */
[----:B------:R-:W-:Y:S02]  /*23340*/  IMAD.MOV.U32 R192, RZ, RZ, R221 ;  /* 0x000000ffffc07224 */ /* 0x000fe400078e00dd */
[----:B------:R-:W-:Y:S02]  /*23350*/  IMAD.MOV.U32 R155, RZ, RZ, R223 ;  /* 0x000000ffff9b7224 */ /* 0x000fe400078e00df */
[----:B------:R-:W-:Y:S01]  /*23360*/  IMAD.MOV.U32 R140, RZ, RZ, R160 ;  /* 0x000000ffff8c7224 */ /* 0x000fe200078e00a0 */
[----:B------:R-:W-:Y:S01]  /*23370*/  MOV R160, R222 ;  /* 0x000000de00a07202 */ /* 0x000fe20000000f00 */
[----:B--2---:R-:W-:Y:S01]  /*23380*/  FFMA.FTZ R0, R117, UR4, -R74 ;  /* 0x0000000475007c23 */ /* 0x004fe2000801084a */
[----:B------:R2:W5:Y:S01]  /*23390*/  LDL.LU R223, [R1+0xfc] ;  /* 0x0000fc0001df7983 */ /* 0x0005620000300800 */
[----:B------:R-:W-:Y:S02]  /*233a0*/  IMAD.MOV.U32 R117, RZ, RZ, R124 ;  /* 0x000000ffff757224 */ /* 0x000fe400078e007c */
[----:B------:R1:W4:Y:S01]  /*233b0*/  MUFU.EX2 R143, R0 ;  /* 0x00000000008f7308 */ /* 0x0003220000000800 */
[----:B------:R-:W-:Y:S01]  /*233c0*/  IMAD.MOV.U32 R124, RZ, RZ, R106 ;  /* 0x000000ffff7c7224 */ /* 0x000fe200078e006a */
[----:B------:R2:W5:Y:S01]  /*233d0*/  LDL.LU R222, [R1+0xf8] ;  /* 0x0000f80001de7983 */ /* 0x0005620000300800 */
[----:B------:R-:W-:Y:S01]  /*233e0*/  IMAD.MOV.U32 R106, RZ, RZ, R174 ;  /* 0x000000ffff6a7224 */ /* 0x000fe200078e00ae */
[----:B------:R-:W-:Y:S01]  /*233f0*/  MOV R174, R173 ;  /* 0x000000ad00ae7202 */ /* 0x000fe20000000f00 */
[----:B------:R-:W-:Y:S01]  /*23400*/  IMAD.MOV.U32 R173, RZ, RZ, R177 ;  /* 0x000000ffffad7224 */ /* 0x000fe200078e00b1 */
[----:B------:R2:W5:Y:S01]  /*23410*/  LDL.LU R221, [R1+0xf4] ;  /* 0x0000f40001dd7983 */ /* 0x0005620000300800 */
[----:B------:R-:W-:Y:S03]  /*23420*/  IMAD.MOV.U32 R177, RZ, RZ, R192 ;  /* 0x000000ffffb17224 */ /* 0x000fe600078e00c0 */
[----:B------:R-:W-:Y:S01]  /*23430*/  MUFU.EX2 R124, R124 ;  /* 0x0000007c007c7308 */ /* 0x000fe20000000800 */
[----:B------:R-:W-:Y:S02]  /*23440*/  IMAD.MOV.U32 R192, RZ, RZ, R151 ;  /* 0x000000ffffc07224 */ /* 0x000fe400078e0097 */
[----:B------:R-:W-:Y:S02]  /*23450*/  IMAD.MOV.U32 R151, RZ, RZ, R220 ;  /* 0x000000ffff977224 */ /* 0x000fe400078e00dc */
[----:B------:R2:W5:Y:S01]  /*23460*/  LDL.LU R220, [R1+0xf0] ;  /* 0x0000f00001dc7983 */ /* 0x0005620000300800 */
[----:B-1----:R-:W-:Y:S01]  /*23470*/  FFMA.FTZ R0, R116, UR4, -R74 ;  /* 0x0000000474007c23 */ /* 0x002fe2000801084a */
[----:B----4-:R-:W-:Y:S01]  /*23480*/  F2FP.F16.F32.PACK_AB R81, R143, R188 ;  /* 0x000000bc8f51723e */ /* 0x010fe200000000ff */
[----:B------:R-:W-:Y:S02]  /*23490*/  IMAD.MOV.U32 R116, RZ, RZ, R117 ;  /* 0x000000ffff747224 */ /* 0x000fe400078e0075 */
[----:B------:R1:W4:Y:S01]  /*234a0*/  MUFU.EX2 R201, R0 ;  /* 0x0000000000c97308 */ /* 0x0003220000000800 */
[----:B------:R-:W-:Y:S01]  /*234b0*/  IMAD.MOV.U32 R117, RZ, RZ, R123 ;  /* 0x000000ffff757224 */ /* 0x000fe200078e007b */
[----:B------:R-:W-:Y:S01]  /*234c0*/  MOV R123, R120 ;  /* 0x00000078007b7202 */ /* 0x000fe20000000f00 */
        /* <DEDUP_REMOVED lines=8> */
[----:B------:R-:W-:Y:S01]  /*23550*/  MUFU.EX2 R175, R205 ;  /* 0x000000cd00af7308 */ /* 0x000fe20000000800 */
[----:B------:R-:W-:Y:S02]  /*23560*/  IMAD.MOV.U32 R98, RZ, RZ, R174 ;  /* 0x000000ffff627224 */ /* 0x000fe400078e00ae */
[----:B-1----:R-:W-:Y:S01]  /*23570*/  FFMA.FTZ R0, R116, UR4, -R74 ;  /* 0x0000000474007c23 */ /* 0x002fe2000801084a */
[----:B------:R-:W-:Y:S02]  /*23580*/  IMAD.MOV.U32 R116, RZ, RZ, R123 ;  /* 0x000000ffff747224 */ /* 0x000fe400078e007b */
[----:B------:R-:W-:Y:S01]  /*23590*/  FADD.FTZ R75, R129, R97 ;  /* 0x00000061814b7221 */ /* 0x000fe20000010000 */
[----:B------:R-:W-:Y:S01]  /*235a0*/  IMAD.MOV.U32 R123, RZ, RZ, R150 ;  /* 0x000000ffff7b7224 */ /* 0x000fe200078e0096 */
[----:B------:R-:W-:Y:S02]  /*235b0*/  MOV R129, R98 ;  /* 0x0000006200817202 */ /* 0x000fe40000000f00 */
[----:B------:R1:W2:Y:S01]  /*235c0*/  MUFU.EX2 R150, R0 ;  /* 0x0000000000967308 */ /* 0x0002a20000000800 */
[----:B------:R-:W-:Y:S02]  /*235d0*/  IMAD.MOV.U32 R177, RZ, RZ, R193 ;  /* 0x000000ffffb17224 */ /* 0x000fe400078e00c1 */
[----:B------:R-:W-:Y:S01]  /*235e0*/  FADD.FTZ R75, R101, R75 ;  /* 0x0000004b654b7221 */ /* 0x000fe20000010000 */
[----:B------:R-:W-:Y:S02]  /*235f0*/  IMAD.MOV.U32 R133, RZ, RZ, R198 ;  /* 0x000000ffff857224 */ /* 0x000fe400078e00c6 */
[----:B------:R-:W-:Y:S01]  /*23600*/  IMAD.MOV.U32 R193, RZ, RZ, R151 ;  /* 0x000000ffffc17224 */ /* 0x000fe200078e0097 */
[----:B------:R-:W-:Y:S01]  /*23610*/  MOV R151, R119 ;  /* 0x0000007700977202 */ /* 0x000fe20000000f00 */
[----:B------:R-:W-:Y:S02]  /*23620*/  IMAD.MOV.U32 R127, RZ, RZ, R173 ;  /* 0x000000ffff7f7224 */ /* 0x000fe400078e00ad */
[----:B------:R-:W-:Y:S01]  /*23630*/  MUFU.EX2 R174, R208 ;  /* 0x000000d000ae7308 */ /* 0x000fe20000000800 */
[----:B------:R-:W-:Y:S02]  /*23640*/  IMAD.MOV.U32 R128, RZ, RZ, R172 ;  /* 0x000000ffff807224 */ /* 0x000fe400078e00ac */
[----:B------:R-:W-:Y:S02]  /*23650*/  IMAD.MOV.U32 R135, RZ, RZ, R120 ;  /* 0x000000ffff877224 */ /* 0x000fe400078e0078 */
[----:B------:R-:W-:Y:S01]  /*23660*/  IMAD.MOV.U32 R134, RZ, RZ, R106 ;  /* 0x000000ffff867224 */ /* 0x000fe200078e006a */
[----:B------:R-:W-:Y:S01]  /*23670*/  MOV R106, R177 ;  /* 0x000000b1006a7202 */ /* 0x000fe20000000f00 */
[----:B------:R-:W-:Y:S03]  /*23680*/  IMAD.MOV.U32 R98, RZ, RZ, R133 ;  /* 0x000000ffff627224 */ /* 0x000fe600078e0085 */
[----:B------:R3:W-:Y:S01]  /*23690*/  MUFU.EX2 R173, R248 ;  /* 0x000000f800ad7308 */ /* 0x0007e20000000800 */
[----:B------:R-:W-:Y:S02]  /*236a0*/  IMAD.MOV.U32 R133, RZ, RZ, R127 ;  /* 0x000000ffff857224 */ /* 0x000fe400078e007f */
[----:B-1----:R-:W-:Y:S01]  /*236b0*/  FFMA.FTZ R0, R129, UR4, -R73 ;  /* 0x0000000481007c23 */ /* 0x002fe20008010849 */
[----:B------:R-:W-:Y:S02]  /*236c0*/  IMAD.MOV.U32 R198, RZ, RZ, R193 ;  /* 0x000000ffffc67224 */ /* 0x000fe400078e00c1 */
[----:B------:R-:W-:Y:S01]  /*236d0*/  FFMA.FTZ R106, R106, UR4, -R73 ;  /* 0x000000046a6a7c23 */ /* 0x000fe20008010849 */
[----:B------:R-:W-:Y:S02]  /*236e0*/  IMAD.MOV.U32 R127, RZ, RZ, R128 ;  /* 0x000000ffff7f7224 */ /* 0x000fe400078e0080 */
[----:B------:R-:W-:Y:S01]  /*236f0*/  IMAD.MOV.U32 R193, RZ, RZ, R151 ;  /* 0x000000ffffc17224 */ /* 0x000fe200078e0097 */
[----:B------:R-:W-:Y:S01]  /*23700*/  MUFU.EX2 R172, R249 ;  /* 0x000000f900ac7308 */ /* 0x000fe20000000800 */
[----:B------:R-:W-:Y:S01]  /*23710*/  IMAD.MOV.U32 R128, RZ, RZ, R134 ;  /* 0x000000ffff807224 */ /* 0x000fe200078e0086 */
[----:B------:R-:W-:Y:S01]  /*23720*/  MOV R134, R135 ;  /* 0x0000008700867202 */ /* 0x000fe20000000f00 */
[----:B------:R-:W-:Y:S02]  /*23730*/  IMAD.MOV.U32 R129, RZ, RZ, R98 ;  /* 0x000000ffff817224 */ /* 0x000fe400078e0062 */
[----:B------:R-:W-:Y:S02]  /*23740*/  IMAD.MOV.U32 R135, RZ, RZ, R116 ;  /* 0x000000ffff877224 */ /* 0x000fe400078e0074 */
[----:B------:R-:W-:Y:S03]  /*23750*/  IMAD.MOV.U32 R98, RZ, RZ, R133 ;  /* 0x000000ffff627224 */ /* 0x000fe600078e0085 */
[----:B------:R1:W-:Y:S01]  /*23760*/  MUFU.EX2 R151, R210 ;  /* 0x000000d200977308 */ /* 0x0003e20000000800 */
[----:B------:R-:W-:Y:S02]  /*23770*/  IMAD.MOV.U32 R116, RZ, RZ, R117 ;  /* 0x000000ffff747224 */ /* 0x000fe400078e0075 */
[----:B------:R-:W-:Y:S01]  /*23780*/  FFMA.FTZ R97, R129, UR4, -R73 ;  /* 0x0000000481617c23 */ /* 0x000fe20008010849 */
[----:B------:R-:W-:Y:S01]  /*23790*/  IMAD.MOV.U32 R133, RZ, RZ, R127 ;  /* 0x000000ffff857224 */ /* 0x000fe200078e007f */
[----:B------:R-:W-:Y:S01]  /*237a0*/  MOV R127, R128 ;  /* 0x00000080007f7202 */ /* 0x000fe20000000f00 */
[----:B------:R-:W-:Y:S02]  /*237b0*/  IMAD.MOV.U32 R117, RZ, RZ, R121 ;  /* 0x000000ffff757224 */ /* 0x000fe400078e0079 */
[----:B------:R-:W-:Y:S01]  /*237c0*/  FFMA.FTZ R98, R98, UR4, -R73 ;  /* 0x0000000462627c23 */ /* 0x000fe20008010849 */
[----:B------:R-:W-:Y:S01]  /*237d0*/  IMAD.MOV.U32 R121, RZ, RZ, R125 ;  /* 0x000000ffff797224 */ /* 0x000fe200078e007d */
[----:B------:R-:W-:Y:S01]  /*237e0*/  MOV R125, R126 ;  /* 0x0000007e007d7202 */ /* 0x000fe20000000f00 */
[----:B------:R-:W-:Y:S01]  /*237f0*/  IMAD.MOV.U32 R128, RZ, RZ, R134 ;  /* 0x000000ffff807224 */ /* 0x000fe200078e0086 */
[----:B------:R4:W-:Y:S01]  /*23800*/  MUFU.EX2 R177, R209 ;  /* 0x000000d100b17308 */ /* 0x0009e20000000800 */
[----:B------:R-:W-:Y:S02]  /*23810*/  IMAD.MOV.U32 R134, RZ, RZ, R135 ;  /* 0x000000ffff867224 */ /* 0x000fe400078e0087 */
[----:B------:R-:W-:Y:S01]  /*23820*/  FFMA.FTZ R105, R133, UR4, -R73 ;  /* 0x0000000485697c23 */ /* 0x000fe20008010849 */
[----:B------:R-:W-:Y:S02]  /*23830*/  IMAD.MOV.U32 R126, RZ, RZ, R217 ;  /* 0x000000ffff7e7224 */ /* 0x000fe400078e00d9 */
[----:B------:R-:W-:Y:S02]  /*23840*/  IMAD.MOV.U32 R135, RZ, RZ, R116 ;  /* 0x000000ffff877224 */ /* 0x000fe400078e0074 */
[----:B------:R-:W-:Y:S01]  /*23850*/  IMAD.MOV.U32 R116, RZ, RZ, R117 ;  /* 0x000000ffff747224 */ /* 0x000fe200078e0075 */
[----:B------:R-:W-:Y:S01]  /*23860*/  MOV R117, R121 ;  /* 0x0000007900757202 */ /* 0x000fe20000000f00 */
[----:B------:R-:W-:Y:S01]  /*23870*/  IMAD.MOV.U32 R121, RZ, RZ, R125 ;  /* 0x000000ffff797224 */ /* 0x000fe200078e007d */
[----:B------:R-:W-:Y:S01]  /*23880*/  MUFU.EX2 R133, R97 ;  /* 0x0000006100857308 */ /* 0x000fe20000000800 */
[----:B------:R-:W-:Y:S01]  /*23890*/  IMAD.MOV.U32 R125, RZ, RZ, R126 ;  /* 0x000000ffff7d7224 */ /* 0x000fe200078e007e */
[----:B---3--:R-:W-:Y:S01]  /*238a0*/  MOV R248, R117 ;  /* 0x0000007500f87202 */ /* 0x008fe20000000f00 */
[----:B------:R-:W-:Y:S02]  /*238b0*/  IMAD.MOV.U32 R126, RZ, RZ, R142 ;  /* 0x000000ffff7e7224 */ /* 0x000fe400078e008e */
[----:B------:R-:W-:Y:S01]  /*238c0*/  IMAD.MOV.U32 R142, RZ, RZ, R155 ;  /* 0x000000ffff8e7224 */ /* 0x000fe200078e009b */
[----:B------:R-:W-:Y:S01]  /*238d0*/  MOV R155, R141 ;  /* 0x0000008d009b7202 */ /* 0x000fe20000000f00 */
[----:B-1----:R-:W-:Y:S03]  /*238e0*/  IMAD.MOV.U32 R210, RZ, RZ, R134 ;  /* 0x000000ffffd27224 */ /* 0x002fe600078e0086 */
[----:B------:R1:W-:Y:S01]  /*238f0*/  MUFU.EX2 R141, R246 ;  /* 0x000000f6008d7308 */ /* 0x0003e20000000800 */
[----:B------:R-:W-:Y:S01]  /*23900*/  IMAD.MOV.U32 R249, RZ, RZ, R140 ;  /* 0x000000fffff97224 */ /* 0x000fe200078e008c */
[----:B----4-:R-:W-:Y:S01]  /*23910*/  MOV R209, R107 ;  /* 0x0000006b00d17202 */ /* 0x010fe20000000f00 */
[----:B------:R-:W-:Y:S02]  /*23920*/  IMAD.MOV.U32 R205, RZ, RZ, R116 ;  /* 0x000000ffffcd7224 */ /* 0x000fe400078e0074 */
[----:B------:R-:W-:Y:S01]  /*23930*/  FFMA.FTZ R107, R252, UR4, -R73 ;  /* 0x00000004fc6b7c23 */ /* 0x000fe20008010849 */
[----:B------:R-:W-:Y:S01]  /*23940*/  IMAD.MOV.U32 R129, RZ, RZ, R128 ;  /* 0x000000ffff817224 */ /* 0x000fe200078e0080 */
[----:B------:R-:W-:Y:S01]  /*23950*/  F2FP.F16.F32.PACK_AB R79, R178, R209 ;  /* 0x000000d1b24f723e */ /* 0x000fe200000000ff */
[----:B------:R-:W-:Y:S02]  /*23960*/  IMAD.MOV.U32 R128, RZ, RZ, R135 ;  /* 0x000000ffff807224 */ /* 0x000fe400078e0087 */
[----:B------:R3:W-:Y:S01]  /*23970*/  MUFU.EX2 R134, R0 ;  /* 0x0000000000867308 */ /* 0x0007e20000000800 */
[----:B------:R-:W-:Y:S02]  /*23980*/  IMAD.MOV.U32 R119, RZ, RZ, R219 ;  /* 0x000000ffff777224 */ /* 0x000fe400078e00db */
[----:B------:R4:W5:Y:S01]  /*23990*/  LDL.LU R219, [R1+0xec] ;  /* 0x0000ec0001db7983 */ /* 0x0009620000300800 */
[----:B------:R-:W-:Y:S02]  /*239a0*/  IMAD.MOV.U32 R117, RZ, RZ, R125 ;  /* 0x000000ffff757224 */ /* 0x000fe400078e007d */
[----:B------:R-:W-:Y:S02]  /*239b0*/  IMAD.MOV.U32 R120, RZ, RZ, R218 ;  /* 0x000000ffff787224 */ /* 0x000fe400078e00da */
[----:B------:R-:W-:Y:S02]  /*239c0*/  IMAD.MOV.U32 R125, RZ, RZ, R155 ;  /* 0x000000ffff7d7224 */ /* 0x000fe400078e009b */
[--C-:B------:R-:W-:Y:S01]  /*239d0*/  FFMA.FTZ R155, R207, UR4, -R73.reuse ;  /* 0x00000004cf9b7c23 */ /* 0x100fe20008010849 */
[----:B-1----:R-:W-:Y:S02]  /*239e0*/  IMAD.MOV.U32 R246, RZ, RZ, R160 ;  /* 0x000000fffff67224 */ /* 0x002fe400078e00a0 */
[--C-:B------:R-:W-:Y:S01]  /*239f0*/  FFMA.FTZ R160, R206, UR4, -R73.reuse ;  /* 0x00000004cea07c23 */ /* 0x100fe20008010849 */
[----:B------:R-:W-:Y:S02]  /*23a00*/  IMAD.MOV.U32 R208, RZ, RZ, R108 ;  /* 0x000000ffffd07224 */ /* 0x000fe400078e006c */
[----:B------:R-:W-:Y:S01]  /*23a10*/  FFMA.FTZ R108, R251, UR4, -R73 ;  /* 0x00000004fb6c7c23 */ /* 0x000fe20008010849 */
[----:B------:R4:W5:Y:S01]  /*23a20*/  LDL.LU R218, [R1+0xe8] ;  /* 0x0000e80001da7983 */ /* 0x0009620000300800 */
[----:B------:R-:W-:Y:S01]  /*23a30*/  FADD.FTZ R73, R100, R99 ;  /* 0x0000006364497221 */ /* 0x000fe20000010000 */
[----:B------:R-:W-:Y:S01]  /*23a40*/  FADD.FTZ R100, R115, R3 ;  /* 0x0000000373647221 */ /* 0x000fe20000010000 */
[----:B---3--:R-:W-:Y:S01]  /*23a50*/  FFMA.FTZ R0, R246, UR4, -R74 ;  /* 0x00000004f6007c23 */ /* 0x008fe2000801084a */
[----:B------:R-:W-:Y:S01]  /*23a60*/  IMAD.MOV.U32 R246, RZ, RZ, R249 ;  /* 0x000000fffff67224 */ /* 0x000fe200078e00f9 */
[----:B------:R4:W5:Y:S01]  /*23a70*/  LDL.LU R217, [R1+0xe4] ;  /* 0x0000e40001d97983 */ /* 0x0009620000300800 */
[----:B------:R-:W-:Y:S01]  /*23a80*/  IMAD.MOV.U32 R249, RZ, RZ, R248 ;  /* 0x000000fffff97224 */ /* 0x000fe200078e00f8 */
[----:B------:R-:W-:Y:S01]  /*23a90*/  MOV R248, R205 ;  /* 0x000000cd00f87202 */ /* 0x000fe20000000f00 */
[----:B------:R-:W-:Y:S01]  /*23aa0*/  FADD.FTZ R73, R104, R73 ;  /* 0x0000004968497221 */ /* 0x000fe20000010000 */
[----:B------:R1:W-:Y:S01]  /*23ab0*/  MUFU.EX2 R205, R0 ;  /* 0x0000000000cd7308 */ /* 0x0003e20000000800 */
[----:B------:R-:W-:Y:S01]  /*23ac0*/  FADD.FTZ R3, R103, R75 ;  /* 0x0000004b67037221 */ /* 0x000fe20000010000 */
[----:B------:R4:W5:Y:S01]  /*23ad0*/  LDL.LU R212, [R1+0xe0] ;  /* 0x0000e00001d47983 */ /* 0x0009620000300800 */
[----:B------:R-:W-:Y:S01]  /*23ae0*/  FADD.FTZ R104, R118, R73 ;  /* 0x0000004976687221 */ /* 0x000fe20000010000 */
[----:B------:R-:W-:Y:S01]  /*23af0*/  F2FP.F16.F32.PACK_AB R78, R200, R208 ;  /* 0x000000d0c84e723e */ /* 0x000fe200000000ff */
[----:B------:R-:W-:Y:S01]  /*23b00*/  FADD.FTZ R73, R109, R3 ;  /* 0x000000036d497221 */ /* 0x000fe20000010000 */
[----:B------:R-:W-:Y:S04]  /*23b10*/  IMAD.MOV.U32 R116, RZ, RZ, R142 ;  /* 0x000000ffff747224 */ /* 0x000fe800078e008e */
[----:B------:R-:W3:Y:S01]  /*23b20*/  MUFU.EX2 R140, R96 ;  /* 0x00000060008c7308 */ /* 0x000ee20000000800 */
[----:B------:R-:W-:Y:S01]  /*23b30*/  FADD.FTZ R73, R162, R73 ;  /* 0x00000049a2497221 */ /* 0x000fe20000010000 */
[----:B------:R-:W-:Y:S01]  /*23b40*/  IMAD.MOV.U32 R252, RZ, RZ, R119 ;  /* 0x000000fffffc7224 */ /* 0x000fe200078e0077 */
[-C--:B------:R-:W-:Y:S03]  /*23b50*/  HMMA.16816.F32 R4, R76, R88.reuse, R4 ;  /* 0x000000584c04723c */ /* 0x080fe60000001804 */
[----:B------:R-:W-:Y:S04]  /*23b60*/  IMAD.MOV.U32 R251, RZ, RZ, R117 ;  /* 0x000000fffffb7224 */ /* 0x000fe800078e0075 */
[----:B------:R2:W-:Y:S01]  /*23b70*/  MUFU.EX2 R135, R98 ;  /* 0x0000006200877308 */ /* 0x0005e20000000800 */
[--C-:B-1----:R-:W-:Y:S03]  /*23b80*/  FFMA.FTZ R0, R129, UR4, -R74.reuse ;  /* 0x0000000481007c23 */ /* 0x102fe6000801084a */
[----:B------:R-:W-:Y:S06]  /*23b90*/  IMAD.MOV.U32 R129, RZ, RZ, R127 ;  /* 0x000000ffff817224 */ /* 0x000fec00078e007f */
[----:B------:R1:W-:Y:S10]  /*23ba0*/  MUFU.EX2 R127, R0 ;  /* 0x00000000007f7308 */ /* 0x0003f40000000800 */
[----:B------:R-:W4:Y:S01]  /*23bb0*/  MUFU.EX2 R142, R247 ;  /* 0x000000f7008e7308 */ /* 0x000f220000000800 */
[----:B--2---:R-:W2:Y:S09]  /*23bc0*/  LDSM.16.MT88.4 R96, [R214+0xa000] ;  /* 0x00a00000d660783b */ /* 0x004eb20000004200 */
[----:B------:R-:W-:Y:S01]  /*23bd0*/  MUFU.EX2 R125, R125 ;  /* 0x0000007d007d7308 */ /* 0x000fe20000000800 */
[----:B-1----:R-:W-:Y:S01]  /*23be0*/  FFMA.FTZ R0, R246, UR4, -R74 ;  /* 0x00000004f6007c23 */ /* 0x002fe2000801084a */
[----:B------:R-:W-:Y:S02]  /*23bf0*/  IMAD.MOV.U32 R246, RZ, RZ, R249 ;  /* 0x000000fffff67224 */ /* 0x000fe400078e00f9 */
[----:B------:R-:W-:Y:S06]  /*23c00*/  IMAD.MOV.U32 R249, RZ, RZ, R128 ;  /* 0x000000fffff97224 */ /* 0x000fec00078e0080 */
[----:B------:R1:W-:Y:S10]  /*23c10*/  MUFU.EX2 R128, R0 ;  /* 0x0000000000807308 */ /* 0x0003f40000000800 */
[----:B------:R3:W-:Y:S10]  /*23c20*/  MUFU.EX2 R118, R246 ;  /* 0x000000f600767308 */ /* 0x0007f40000000800 */
[----:B------:R-:W-:Y:S01]  /*23c30*/  MUFU.EX2 R126, R126 ;  /* 0x0000007e007e7308 */ /* 0x000fe20000000800 */
[----:B-1----:R-:W-:Y:S01]  /*23c40*/  FFMA.FTZ R0, R210, UR4, -R74 ;  /* 0x00000004d2007c23 */ /* 0x002fe2000801084a */
[----:B------:R-:W-:Y:S01]  /*23c50*/  IMAD.MOV.U32 R210, RZ, RZ, R201 ;  /* 0x000000ffffd27224 */ /* 0x000fe200078e00c9 */
[----:B------:R-:W-:Y:S04]  /*23c60*/  MOV R201, R129 ;  /* 0x0000008100c97202 */ /* 0x000fe80000000f00 */
[----:B------:R-:W-:Y:S03]  /*23c70*/  F2FP.F16.F32.PACK_AB R83, R150, R210 ;  /* 0x000000d29653723e */ /* 0x000fe600000000ff */
[----:B------:R1:W4:Y:S01]  /*23c80*/  MUFU.EX2 R129, R0 ;  /* 0x0000000000817308 */ /* 0x0003220000000800 */
[----:B---3--:R-:W-:Y:S03]  /*23c90*/  IMAD.MOV.U32 R246, RZ, RZ, R116 ;  /* 0x000000fffff67224 */ /* 0x008fe600078e0074 */
[C---:B------:R-:W-:Y:S06]  /*23ca0*/  HMMA.16816.F32 R8, R80.reuse, R88, R8 ;  /* 0x000000585008723c */ /* 0x040fec0000001808 */
[----:B------:R-:W-:Y:S01]  /*23cb0*/  MUFU.EX2 R123, R123 ;  /* 0x0000007b007b7308 */ /* 0x000fe20000000800 */
[-C--:B------:R-:W-:Y:S09]  /*23cc0*/  HMMA.16816.F32 R12, R80, R90.reuse, R12 ;  /* 0x0000005a500c723c */ /* 0x080ff2000000180c */
[----:B------:R-:W-:Y:S02]  /*23cd0*/  MUFU.EX2 R121, R121 ;  /* 0x0000007900797308 */ /* 0x000fe40000000800 */
[----:B-1----:R-:W-:Y:S01]  /*23ce0*/  FADD.FTZ R0, R102, R100 ;  /* 0x0000006466007221 */ /* 0x002fe20000010000 */
[C---:B------:R-:W-:Y:S01]  /*23cf0*/  HMMA.16816.F32 R16, R76.reuse, R90, R16 ;  /* 0x0000005a4c10723c */ /* 0x040fe20000001810 */
[----:B------:R-:W1:Y:S03]  /*23d00*/  LDSM.16.MT88.4 R100, [R215+0xa000] ;  /* 0x00a00000d764783b */ /* 0x000e660000004200 */
[----:B------:R-:W-:Y:S02]  /*23d10*/  FADD.FTZ R3, R110, R0 ;  /* 0x000000006e037221 */ /* 0x000fe40000010000 */
[-C--:B------:R-:W-:Y:S01]  /*23d20*/  HMMA.16816.F32 R20, R76, R92.reuse, R20 ;  /* 0x0000005c4c14723c */ /* 0x080fe20000001814 */
[----:B------:R-:W-:Y:S02]  /*23d30*/  MUFU.EX2 R120, R120 ;  /* 0x0000007800787308 */ /* 0x000fe40000000800 */
[----:B------:R-:W3:Y:S02]  /*23d40*/  LDL.LU R0, [R1+0x78] ;  /* 0x0000780001007983 */ /* 0x000ee40000300800 */
[----:B------:R-:W-:Y:S01]  /*23d50*/  FADD.FTZ R3, R113, R3 ;  /* 0x0000000371037221 */ /* 0x000fe20000010000 */
[C---:B------:R-:W-:Y:S01]  /*23d60*/  HMMA.16816.F32 R24, R80.reuse, R92, R24 ;  /* 0x0000005c5018723c */ /* 0x040fe20000001818 */
[----:B------:R-:W4:Y:S04]  /*23d70*/  LDSM.16.MT88.4 R88, [R216+0xa800] ;  /* 0x00a80000d858783b */ /* 0x000f280000004200 */
[----:B------:R-:W-:Y:S01]  /*23d80*/  MUFU.EX2 R119, R114 ;  /* 0x0000007200777308 */ /* 0x000fe20000000800 */
[-C--:B------:R-:W-:Y:S09]  /*23d90*/  HMMA.16816.F32 R28, R80, R94.reuse, R28 ;  /* 0x0000005e501c723c */ /* 0x080ff2000000181c */
[----:B------:R-:W-:Y:S01]  /*23da0*/  MUFU.EX2 R116, R106 ;  /* 0x0000006a00747308 */ /* 0x000fe20000000800 */
[C---:B------:R-:W-:Y:S01]  /*23db0*/  HMMA.16816.F32 R32, R76.reuse, R94, R32 ;  /* 0x0000005e4c20723c */ /* 0x040fe20000001820 */
[----:B------:R-:W4:Y:S05]  /*23dc0*/  LDSM.16.MT88.4 R92, [R214+0xa800] ;  /* 0x00a80000d65c783b */ /* 0x000f2a0000004200 */
[-C--:B--2---:R-:W-:Y:S03]  /*23dd0*/  HMMA.16816.F32 R36, R76, R96.reuse, R36 ;  /* 0x000000604c24723c */ /* 0x084fe60000001824 */
[----:B------:R-:W-:Y:S03]  /*23de0*/  MUFU.EX2 R106, R192 ;  /* 0x000000c0006a7308 */ /* 0x000fe60000000800 */
[C---:B------:R-:W-:Y:S07]  /*23df0*/  HMMA.16816.F32 R40, R80.reuse, R96, R40 ;  /* 0x000000605028723c */ /* 0x040fee0000001828 */
[----:B------:R-:W-:Y:S01]  /*23e00*/  MUFU.EX2 R110, R248 ;  /* 0x000000f8006e7308 */ /* 0x000fe20000000800 */
[-C--:B------:R-:W-:Y:S09]  /*23e10*/  HMMA.16816.F32 R44, R80, R98.reuse, R44 ;  /* 0x00000062502c723c */ /* 0x080ff2000000182c */
[----:B------:R-:W-:Y:S01]  /*23e20*/  MUFU.EX2 R109, R191 ;  /* 0x000000bf006d7308 */ /* 0x000fe20000000800 */
[C---:B------:R-:W-:Y:S01]  /*23e30*/  HMMA.16816.F32 R48, R76.reuse, R98, R48 ;  /* 0x000000624c30723c */ /* 0x040fe20000001830 */
[----:B------:R-:W2:Y:S05]  /*23e40*/  LDSM.16.MT88.4 R96, [R215+0xa800] ;  /* 0x00a80000d760783b */ /* 0x000eaa0000004200 */
[-C--:B-1----:R-:W-:Y:S03]  /*23e50*/  HMMA.16816.F32 R52, R76, R100.reuse, R52 ;  /* 0x000000644c34723c */ /* 0x082fe60000001834 */
[----:B------:R-:W1:Y:S03]  /*23e60*/  MUFU.EX2 R117, R105 ;  /* 0x0000006900757308 */ /* 0x000e660000000800 */
[C---:B------:R-:W-:Y:S07]  /*23e70*/  HMMA.16816.F32 R56, R80.reuse, R100, R56 ;  /* 0x000000645038723c */ /* 0x040fee0000001838 */
[----:B------:R-:W-:Y:S01]  /*23e80*/  MUFU.EX2 R105, R197 ;  /* 0x000000c500697308 */ /* 0x000fe20000000800 */
[-C--:B------:R-:W-:Y:S03]  /*23e90*/  HMMA.16816.F32 R60, R80, R102.reuse, R60 ;  /* 0x00000066503c723c */ /* 0x080fe6000000183c */
[--C-:B------:R-:W-:Y:S03]  /*23ea0*/  FFMA.FTZ R100, R199, UR4, -R74.reuse ;  /* 0x00000004c7647c23 */ /* 0x100fe6000801084a */
[----:B------:R-:W-:Y:S03]  /*23eb0*/  HMMA.16816.F32 R64, R76, R102, R64 ;  /* 0x000000664c40723c */ /* 0x000fe60000001840 */
[----:B------:R-:W-:Y:S02]  /*23ec0*/  MUFU.EX2 R114, R107 ;  /* 0x0000006b00727308 */ /* 0x000fe40000000800 */
[----:B------:R-:W-:Y:S01]  /*23ed0*/  F2FP.F16.F32.PACK_AB R80, R140, R134 ;  /* 0x000000868c50723e */ /* 0x000fe200000000ff */
[--C-:B------:R-:W-:Y:S01]  /*23ee0*/  FFMA.FTZ R101, R198, UR4, -R74.reuse ;  /* 0x00000004c6657c23 */ /* 0x100fe2000801084a */
[----:B------:R-:W-:Y:S01]  /*23ef0*/  F2FP.F16.F32.PACK_AB R76, R177, R151 ;  /* 0x00000097b14c723e */ /* 0x000fe200000000ff */
[--C-:B------:R-:W-:Y:S05]  /*23f00*/  FFMA.FTZ R103, R72, UR4, -R74.reuse ;  /* 0x0000000448677c23 */ /* 0x100fea000801084a */
[----:B------:R-:W-:Y:S01]  /*23f10*/  MUFU.EX2 R107, R194 ;  /* 0x000000c2006b7308 */ /* 0x000fe20000000800 */
[----:B------:R-:W-:Y:S01]  /*23f20*/  F2FP.F16.F32.PACK_AB R77, R174, R175 ;  /* 0x000000afae4d723e */ /* 0x000fe200000000ff */
[----:B------:R-:W-:Y:S01]  /*23f30*/  FFMA.FTZ R102, R193, UR4, -R74 ;  /* 0x00000004c1667c23 */ /* 0x000fe2000801084a */
[----:B------:R-:W-:Y:S02]  /*23f40*/  F2FP.F16.F32.PACK_AB R78, R172, R173 ;  /* 0x000000adac4e723e */ /* 0x000fe400000000ff */
[----:B----4-:R-:W-:Y:S02]  /*23f50*/  F2FP.F16.F32.PACK_AB R79, R142, R141 ;  /* 0x0000008d8e4f723e */ /* 0x010fe400000000ff */
[----:B------:R-:W-:Y:S03]  /*23f60*/  F2FP.F16.F32.PACK_AB R82, R135, R133 ;  /* 0x000000858752723e */ /* 0x000fe600000000ff */
[----:B------:R-:W4:Y:S01]  /*23f70*/  MUFU.EX2 R115, R108 ;  /* 0x0000006c00737308 */ /* 0x000f220000000800 */
[----:B------:R-:W-:Y:S02]  /*23f80*/  F2FP.F16.F32.PACK_AB R81, R127, R205 ;  /* 0x000000cd7f51723e */ /* 0x000fe400000000ff */
[----:B------:R-:W-:Y:S01]  /*23f90*/  F2FP.F16.F32.PACK_AB R83, R129, R128 ;  /* 0x000000808153723e */ /* 0x000fe200000000ff */
[-C--:B------:R-:W-:Y:S06]  /*23fa0*/  HMMA.16816.F32 R4, R76, R84.reuse, R4 ;  /* 0x000000544c04723c */ /* 0x080fec0000001804 */
[----:B------:R-:W-:Y:S01]  /*23fb0*/  MUFU.EX2 R108, R195 ;  /* 0x000000c3006c7308 */ /* 0x000fe20000000800 */
        /* <DEDUP_REMOVED lines=14> */
[-C--:B--2---:R-:W-:Y:S06]  /*240a0*/  HMMA.16816.F32 R52, R76, R96.reuse, R52 ;  /* 0x000000604c34723c */ /* 0x084fec0000001834 */
[C---:B------:R-:W-:Y:S01]  /*240b0*/  HMMA.16816.F32 R56, R80.reuse, R96, R56 ;  /* 0x000000605038723c */ /* 0x040fe20000001838 */
[----:B------:R-:W-:Y:S05]  /*240c0*/  MUFU.EX2 R97, R204 ;  /* 0x000000cc00617308 */ /* 0x000fea0000000800 */
[-C--:B------:R-:W-:Y:S01]  /*240d0*/  HMMA.16816.F32 R60, R80, R98.reuse, R60 ;  /* 0x00000062503c723c */ /* 0x080fe2000000183c */
[----:B------:R-:W2:Y:S05]  /*240e0*/  LDSM.16.MT88.4 R80, [R215+0xb000] ;  /* 0x00b00000d750783b */ /* 0x000eaa0000004200 */
[----:B------:R-:W-:Y:S01]  /*240f0*/  HMMA.16816.F32 R64, R76, R98, R64 ;  /* 0x000000624c40723c */ /* 0x000fe20000001840 */
[----:B------:R-:W-:Y:S06]  /*24100*/  MUFU.EX2 R98, R160 ;  /* 0x000000a000627308 */ /* 0x000fec0000000800 */
[----:B-1----:R-:W-:Y:S04]  /*24110*/  F2FP.F16.F32.PACK_AB R76, R116, R117 ;  /* 0x00000075744c723e */ /* 0x002fe800000000ff */
[----:B------:R-:W-:Y:S01]  /*24120*/  MUFU.EX2 R99, R155 ;  /* 0x0000009b00637308 */ /* 0x000fe20000000800 */
[----:B----4-:R-:W-:Y:S01]  /*24130*/  F2FP.F16.F32.PACK_AB R78, R115, R114 ;  /* 0x00000072734e723e */ /* 0x010fe200000000ff */
[----:B---3--:R-:W-:Y:S01]  /*24140*/  FFMA.FTZ R75, R2, R0, R202 ;  /* 0x00000000024b7223 */ /* 0x008fe200000100ca */
[----:B------:R-:W-:Y:S01]  /*24150*/  FFMA.FTZ R0, R252, UR4, -R74 ;  /* 0x00000004fc007c23 */ /* 0x000fe2000801084a */
[----:B------:R-:W-:Y:S02]  /*24160*/  IMAD.MOV.U32 R252, RZ, RZ, R201 ;  /* 0x000000fffffc7224 */ /* 0x000fe400078e00c9 */
[----:B------:R-:W-:Y:S04]  /*24170*/  FADD.FTZ R2, R122, R104 ;  /* 0x000000687a027221 */ /* 0x000fe80000010000 */
        /* <DEDUP_REMOVED lines=12> */
[----:B------:R-:W-:Y:S01]  /*24240*/  MUFU.EX2 R104, R196 ;  /* 0x000000c400687308 */ /* 0x000fe20000000800 */
[----:B------:R-:W-:Y:S01]  /*24250*/  FADD.FTZ R3, R153, R3 ;  /* 0x0000000399037221 */ /* 0x000fe20000010000 */
[----:B------:R-:W-:Y:S02]  /*24260*/  IMAD.MOV.U32 R132, RZ, RZ, R71 ;  /* 0x000000ffff847224 */ /* 0x000fe400078e0047 */
[--C-:B-1----:R-:W-:Y:S01]  /*24270*/  FFMA.FTZ R0, R251, UR4, -R74.reuse ;  /* 0x00000004fb007c23 */ /* 0x102fe2000801084a */
[----:B------:R-:W-:Y:S05]  /*24280*/  FADD.FTZ R3, R146, R3 ;  /* 0x0000000392037221 */ /* 0x000fea0000010000 */
[----:B------:R1:W3:Y:S01]  /*24290*/  MUFU.EX2 R113, R0 ;  /* 0x0000000000717308 */ /* 0x0002e20000000800 */
[----:B------:R-:W-:Y:S09]  /*242a0*/  FADD.FTZ R3, R158, R3 ;  /* 0x000000039e037221 */ /* 0x000ff20000010000 */
[----:B------:R-:W4:Y:S01]  /*242b0*/  MUFU.EX2 R111, R246 ;  /* 0x000000f6006f7308 */ /* 0x000f220000000800 */
[--C-:B-1----:R-:W-:Y:S01]  /*242c0*/  FFMA.FTZ R0, R250, UR4, -R74.reuse ;  /* 0x00000004fa007c23 */ /* 0x102fe2000801084a */
[----:B---3--:R-:W-:Y:S08]  /*242d0*/  F2FP.F16.F32.PACK_AB R77, R113, R201 ;  /* 0x000000c9714d723e */ /* 0x008ff000000000ff */
[----:B------:R1:W-:Y:S01]  /*242e0*/  MUFU.EX2 R112, R0 ;  /* 0x0000000000707308 */ /* 0x0003e20000000800 */
[----:B----4-:R-:W-:Y:S01]  /*242f0*/  F2FP.F16.F32.PACK_AB R136, R110, R111 ;  /* 0x0000006f6e88723e */ /* 0x010fe200000000ff */
[----:B-1----:R-:W-:Y:S01]  /*24300*/  FFMA.FTZ R0, R252, UR4, -R74 ;  /* 0x00000004fc007c23 */ /* 0x002fe2000801084a */
[----:B------:R-:W-:Y:S07]  /*24310*/  F2FP.F16.F32.PACK_AB R74, R120, R121 ;  /* 0x00000079784a723e */ /* 0x000fee00000000ff */
[----:B------:R1:W3:Y:S02]  /*24320*/  MUFU.EX2 R122, R0 ;  /* 0x00000000007a7308 */ /* 0x0002e40000000800 */
[----:B-1----:R-:W-:Y:S01]  /*24330*/  FADD.FTZ R0, R249, R75 ;  /* 0x0000004bf9007221 */ /* 0x002fe20000010000 */
[----:B------:R-:W-:Y:S02]  /*24340*/  F2FP.F16.F32.PACK_AB R75, R118, R119 ;  /* 0x00000077764b723e */ /* 0x000fe400000000ff */
[----:B---3--:R-:W-:Y:S01]  /*24350*/  F2FP.F16.F32.PACK_AB R79, R122, R112 ;  /* 0x000000707a4f723e */ /* 0x008fe200000000ff */
        /* <DEDUP_REMOVED lines=14> */
[C---:B------:R-:W-:Y:S08]  /*24440*/  HMMA.16816.F32 R24, R76.reuse, R88, R24 ;  /* 0x000000584c18723c */ /* 0x040ff00000001818 */
[----:B------:R-:W1:Y:S01]  /*24450*/  MUFU.EX2 R89, R203 ;  /* 0x000000cb00597308 */ /* 0x000e620000000800 */
[-C--:B------:R-:W-:Y:S03]  /*24460*/  HMMA.16816.F32 R28, R76, R90.reuse, R28 ;  /* 0x0000005a4c1c723c */ /* 0x080fe6000000181c */
[----:B------:R-:W-:Y:S03]  /*24470*/  F2FP.F16.F32.PACK_AB R137, R108, R109 ;  /* 0x0000006d6c89723e */ /* 0x000fe600000000ff */
[C---:B------:R-:W-:Y:S03]  /*24480*/  HMMA.16816.F32 R32, R72.reuse, R90, R32 ;  /* 0x0000005a4820723c */ /* 0x040fe60000001820 */
[----:B------:R-:W3:Y:S02]  /*24490*/  MUFU.EX2 R88, R100 ;  /* 0x0000006400587308 */ /* 0x000ee40000000800 */
        /* <DEDUP_REMOVED lines=8> */
[----:B------:R-:W4:Y:S04]  /*24520*/  LDSM.16.MT88.4 R160, [R213+0xb800] ;  /* 0x00b80000d5a0783b */ /* 0x000f280000004200 */
[----:B------:R-:W-:Y:S01]  /*24530*/  FADD.FTZ R0, R144, R0 ;  /* 0x0000000090007221 */ /* 0x000fe20000010000 */
[-C--:B--2---:R-:W-:Y:S05]  /*24540*/  HMMA.16816.F32 R52, R72, R80.reuse, R52 ;  /* 0x000000504834723c */ /* 0x084fea0000001834 */
[----:B------:R-:W-:Y:S01]  /*24550*/  FADD.FTZ R2, R147, R0 ;  /* 0x0000000093027221 */ /* 0x000fe20000010000 */
[C---:B------:R-:W-:Y:S01]  /*24560*/  HMMA.16816.F32 R56, R76.reuse, R80, R56 ;  /* 0x000000504c38723c */ /* 0x040fe20000001838 */
[----:B------:R-:W2:Y:S04]  /*24570*/  MUFU.EX2 R81, R103 ;  /* 0x0000006700517308 */ /* 0x000ea80000000800 */
[----:B------:R-:W-:Y:S01]  /*24580*/  FADD.FTZ R0, R145, R85 ;  /* 0x0000005591007221 */ /* 0x000fe20000010000 */
[-C--:B------:R-:W-:Y:S01]  /*24590*/  HMMA.16816.F32 R60, R76, R82.reuse, R60 ;  /* 0x000000524c3c723c */ /* 0x080fe2000000183c */
[----:B------:R-:W2:Y:S04]  /*245a0*/  LDSM.16.MT88.4 R144, [R214+0xb800] ;  /* 0x00b80000d690783b */ /* 0x000ea80000004200 */
[----:B------:R-:W-:Y:S01]  /*245b0*/  F2FP.F16.F32.PACK_AB R138, R106, R107 ;  /* 0x0000006b6a8a723e */ /* 0x000fe200000000ff */
[----:B------:R-:W-:Y:S05]  /*245c0*/  HMMA.16816.F32 R64, R72, R82, R64 ;  /* 0x000000524840723c */ /* 0x000fea0000001840 */
[----:B------:R-:W-:Y:S01]  /*245d0*/  F2FP.F16.F32.PACK_AB R139, R104, R105 ;  /* 0x00000069688b723e */ /* 0x000fe200000000ff */
[----:B------:R-:W-:Y:S01]  /*245e0*/  FADD.FTZ R2, R169, R2 ;  /* 0x00000002a9027221 */ /* 0x000fe20000010000 */
[----:B------:R-:W-:Y:S01]  /*245f0*/  FADD.FTZ R84, R156, R84 ;  /* 0x000000549c547221 */ /* 0x000fe20000010000 */
[----:B------:R-:W-:Y:S03]  /*24600*/  FADD.FTZ R76, R171, R3 ;  /* 0x00000003ab4c7221 */ /* 0x000fe60000010000 */
[----:B------:R-:W-:Y:S01]  /*24610*/  FADD.FTZ R2, R168, R2 ;  /* 0x00000002a8027221 */ /* 0x000fe20000010000 */
[----:B------:R-:W-:Y:S01]  /*24620*/  FADD.FTZ R80, R170, R84 ;  /* 0x00000054aa507221 */ /* 0x000fe20000010000 */
[----:B------:R-:W-:Y:S01]  /*24630*/  F2FP.F16.F32.PACK_AB R168, R98, R99 ;  /* 0x0000006362a8723e */ /* 0x000fe200000000ff */
[----:B------:R-:W-:Y:S01]  /*24640*/  FADD.FTZ R0, R157, R0 ;  /* 0x000000009d007221 */ /* 0x000fe20000010000 */
[----:B-1----:R-:W-:Y:S01]  /*24650*/  F2FP.F16.F32.PACK_AB R170, R89, R97 ;  /* 0x0000006159aa723e */ /* 0x002fe200000000ff */
[----:B------:R-:W-:Y:S01]  /*24660*/  FADD.FTZ R80, R190, R80 ;  /* 0x00000050be507221 */ /* 0x000fe20000010000 */
[-C--:B----4-:R-:W-:Y:S05]  /*24670*/  HMMA.16816.F32 R164, R136, R160.reuse, R4 ;  /* 0x000000a088a4723c */ /* 0x090fea0000001804 */
[----:B---3--:R-:W-:Y:S01]  /*24680*/  F2FP.F16.F32.PACK_AB R169, R87, R88 ;  /* 0x0000005857a9723e */ /* 0x008fe200000000ff */
[----:B------:R-:W-:Y:S01]  /*24690*/  FADD.FTZ R3, R159, R0 ;  /* 0x000000009f037221 */ /* 0x000fe20000010000 */
[----:B--2---:R-:W-:Y:S01]  /*246a0*/  F2FP.F16.F32.PACK_AB R171, R81, R86 ;  /* 0x0000005651ab723e */ /* 0x004fe200000000ff */
[----:B------:R-:W-:Y:S03]  /*246b0*/  FADD.FTZ R4, R186, R76 ;  /* 0x0000004cba047221 */ /* 0x000fe60000010000 */
        /* <DEDUP_REMOVED lines=10> */
[-C--:B------:R-:W-:Y:S01]  /*24760*/  HMMA.16816.F32 R156, R136, R152.reuse, R20 ;  /* 0x00000098889c723c */ /* 0x080fe20000001814 */
[----:B------:R-:W1:Y:S04]  /*24770*/  LDSM.16.MT88.4 R4, [R215+0xb800] ;  /* 0x00b80000d704783b */ /* 0x000e680000004200 */
[----:B------:R-:W-:Y:S01]  /*24780*/  FADD.FTZ R3, R188, R3 ;  /* 0x00000003bc037221 */ /* 0x000fe20000010000 */
[----:B------:R-:W-:Y:S01]  /*24790*/  FADD.FTZ R9, R183, R0 ;  /* 0x00000000b7097221 */ /* 0x000fe20000010000 */
[C---:B------:R-:W-:Y:S04]  /*247a0*/  HMMA.16816.F32 R188, R168.reuse, R152, R24 ;  /* 0x00000098a8bc723c */ /* 0x040fe80000001818 */
[----:B------:R-:W-:Y:S01]  /*247b0*/  FADD.FTZ R0, R184, R2 ;  /* 0x00000002b8007221 */ /* 0x000fe20000010000 */
[----:B------:R-:W-:Y:S01]  /*247c0*/  FADD.FTZ R3, R143, R3 ;  /* 0x000000038f037221 */ /* 0x000fe20000010000 */
[-C--:B------:R-:W-:Y:S05]  /*247d0*/  HMMA.16816.F32 R184, R168, R154.reuse, R28 ;  /* 0x0000009aa8b8723c */ /* 0x080fea000000181c */
[----:B------:R-:W-:Y:S01]  /*247e0*/  FADD.FTZ R2, R148, R8 ;  /* 0x0000000894027221 */ /* 0x000fe20000010000 */
[----:B------:R-:W-:Y:S01]  /*247f0*/  FADD.FTZ R0, R209, R0 ;  /* 0x00000000d1007221 */ /* 0x000fe20000010000 */
[----:B------:R-:W-:Y:S01]  /*24800*/  FADD.FTZ R3, R210, R3 ;  /* 0x00000003d2037221 */ /* 0x000fe20000010000 */
[C---:B------:R-:W-:Y:S04]  /*24810*/  HMMA.16816.F32 R152, R136.reuse, R154, R32 ;  /* 0x0000009a8898723c */ /* 0x040fe80000001820 */
[----:B------:R-:W-:Y:S01]  /*24820*/  FADD.FTZ R8, R178, R0 ;  /* 0x00000000b2087221 */ /* 0x000fe20000010000 */
[----:B------:R-:W-:Y:S01]  /*24830*/  FADD.FTZ R2, R149, R2 ;  /* 0x0000000295027221 */ /* 0x000fe20000010000 */
[----:B------:R-:W-:Y:S02]  /*24840*/  FADD.FTZ R9, R208, R9 ;  /* 0x00000009d0097221 */ /* 0x000fe40000010000 */
[----:B------:R-:W-:Y:S03]  /*24850*/  FADD.FTZ R8, R175, R8 ;  /* 0x00000008af087221 */ /* 0x000fe60000010000 */
[----:B------:R-:W-:Y:S01]  /*24860*/  FADD.FTZ R0, R176, R2 ;  /* 0x00000002b0007221 */ /* 0x000fe20000010000 */
[----:B------:R-:W-:Y:S01]  /*24870*/  FADD.FTZ R2, R150, R3 ;  /* 0x0000000396027221 */ /* 0x000fe20000010000 */
[----:B------:R-:W-:Y:S02]  /*24880*/  FADD.FTZ R9, R200, R9 ;  /* 0x00000009c8097221 */ /* 0x000fe40000010000 */
        /* <DEDUP_REMOVED lines=29> */
[----:B------:R-:W-:Y:S01]  /*24a60*/  MOV R135, R68 ;  /* 0x0000004400877202 */ /* 0x000fe20000000f00 */
        /* <DEDUP_REMOVED lines=10> */
[----:B------:R-:W-:Y:S02]  /*24b10*/  IMAD.MOV.U32 R133, RZ, RZ, R70 ;  /* 0x000000ffff857224 */ /* 0x000fe400078e0046 */
[----:B------:R-:W-:Y:S01]  /*24b20*/  FADD.FTZ R3, R88, R3 ;  /* 0x0000000358037221 */ /* 0x000fe20000010000 */
[----:B------:R-:W-:Y:S01]  /*24b30*/  FADD.FTZ R5, R111, R0 ;  /* 0x000000006f057221 */ /* 0x000fe20000010000 */
        /* <DEDUP_REMOVED lines=20> */
.L_x_1008:
[----:B--2---:R-:W2:Y:S04]  /*24c80*/  LDL.LU R2, [R1+0x6c] ;  /* 0x00006c0001027983 */ /* 0x004ea80000300800 */
        /* <DEDUP_REMOVED lines=14> */
[CC--:B------:R-:W-:Y:S02]  /*24d70*/  LEA.HI R3, R37.reuse, R11.reuse, RZ, 0x2 ;  /* 0x0000000b25037211 */ /* 0x0c0fe400078f10ff */
[----:B------:R-:W-:Y:S02]  /*24d80*/  LEA.HI R10, R37, R11, RZ, 0x5 ;  /* 0x0000000b250a7211 */ /* 0x000fe400078f28ff */
[--C-:B------:R-:W-:Y:S02]  /*24d90*/  SHF.R.S32.HI R6, RZ, 0x2, R3.reuse ;  /* 0x00000002ff067819 */ /* 0x100fe40000011403 */
[----:B------:R-:W-:Y:S01]  /*24da0*/  SHF.R.S32.HI R8, RZ, 0x5, R10 ;  /* 0x00000005ff087819 */ /* 0x000fe2000001140a */
        /* <DEDUP_REMOVED lines=15> */
[----:B----4-:R-:W-:Y:S01]  /*24ea0*/  FADD.FTZ R5, R9, R12 ;  /* 0x0000000c09057221 */ /* 0x010fe20000010000 */
[----:B------:R-:W-:Y:S01]  /*24eb0*/  IMAD.IADD R2, R6, 0x1, -R2 ;  /* 0x0000000106027824 */ /* 0x000fe200078e0a02 */
[----:B------:R2:W4:Y:S03]  /*24ec0*/  SHFL.BFLY PT, R43, R3, 0x1, 0x1f ;  /* 0x0c201f00032b7f89 */ /* 0x00052600000e0000 */
[C---:B------:R-:W-:Y:S01]  /*24ed0*/  IMAD.SHL.U32 R6, R2.reuse, 0x40, RZ ;  /* 0x0000004002067824 */ /* 0x040fe200078e00ff */
[----:B------:R-:W-:Y:S01]  /*24ee0*/  R2P PR, R2, 0x6 ;  /* 0x0000000602007804 */ /* 0x000fe20000000000 */
[----:B------:R2:W2:Y:S01]  /*24ef0*/  SHFL.BFLY PT, R44, R5, 0x1, 0x1f ;  /* 0x0c201f00052c7f89 */ /* 0x0004a200000e0000 */
[----:B------:R-:W-:-:S02]  /*24f00*/  PLOP3.LUT P0, PT, PT, PT, UP0, 0x80, 0x0 ;  /* 0x000000000000781c */ /* 0x000fc40003f0f008 */
        /* <DEDUP_REMOVED lines=18> */
.L_x_1012:
        /* <DEDUP_REMOVED lines=21> */
.L_x_1013:
[----:B------:R-:W-:Y:S01]  /*25180*/  ISETP.NE.AND P4, PT, RZ, UR8, PT ;  /* 0x00000008ff007c0c */ /* 0x000fe2000bf85270 */
[----:B------:R-:W-:Y:S01]  /*25190*/  FADD.FTZ R44, R5, R44 ;  /* 0x0000002c052c7221 */ /* 0x000fe20000010000 */
[----:B------:R-:W-:Y:S01]  /*251a0*/  LOP3.LUT R2, R2, 0x1, RZ, 0xc0, !PT ;  /* 0x0000000102027812 */ /* 0x000fe200078ec0ff */
[C---:B--2---:R-:W-:Y:S01]  /*251b0*/  FMUL.FTZ R164, R0.reuse, R164 ;  /* 0x000000a400a47220 */ /* 0x044fe20000410000 */
[----:B------:R-:W-:Y:S01]  /*251c0*/  MOV R40, 0x10 ;  /* 0x0000001000287802 */ /* 0x000fe20000000f00 */
[----:B------:R-:W-:Y:S01]  /*251d0*/  FMUL.FTZ R6, R0, R165 ;  /* 0x000000a500067220 */ /* 0x000fe20000410000 */
[----:B------:R-:W-:Y:S01]  /*251e0*/  ISETP.NE.U32.AND P0, PT, R2, 0x1, PT ;  /* 0x000000010200780c */ /* 0x000fe20003f05070 */
[----:B------:R-:W-:Y:S01]  /*251f0*/  FMUL.FTZ R160, R0, R160 ;  /* 0x000000a000a07220 */ /* 0x000fe20000410000 */
        /* <DEDUP_REMOVED lines=9> */
[C---:B------:R-:W-:Y:S01]  /*25290*/  FMUL.FTZ R152, R0.reuse, R152 ;  /* 0x0000009800987220 */ /* 0x040fe20000410000 */
[----:B------:R-:W-:Y:S01]  /*252a0*/  LOP3.LUT R3, R47, 0xfffffff8, RZ, 0xc0, !PT ;  /* 0xfffffff82f037812 */ /* 0x000fe200078ec0ff */
[C---:B------:R-:W-:Y:S01]  /*252b0*/  FMUL.FTZ R9, R0.reuse, R153 ;  /* 0x0000009900097220 */ /* 0x040fe20000410000 */
        /* <DEDUP_REMOVED lines=19> */
[----:B------:R-:W1:Y:S01]  /*253f0*/  @P1 MUFU.RCP R2, R43 ;  /* 0x0000002b00021308 */ /* 0x000e620000001000 */
        /* <DEDUP_REMOVED lines=14> */
[C---:B-1----:R-:W-:Y:S01]  /*254e0*/  FMUL.FTZ R196, R2.reuse, R196 ;  /* 0x000000c402c47220 */ /* 0x042fe20000410000 */
        /* <DEDUP_REMOVED lines=41> */
[----:B----4-:R-:W1:Y:S01]  /*25780*/  @P4 LDC R6, c[0x0][0x2c0] ;  /* 0x0000b000ff064b82 */ /* 0x010e620000000800 */
        /* <DEDUP_REMOVED lines=20> */
[----:B---3--:R-:W3:Y:S02]  /*258d0*/  @!P4 LDC R5, c[0x0][0x270] ;  /* 0x00009c00ff05cb82 */ /* 0x008ee40000000800 */
[----:B------:R1:W-:Y:S01]  /*258e0*/  STS [R0+0x2000], R14 ;  /* 0x0020000e00007388 */ /* 0x0003e20000000800 */
[----:B------:R-:W-:-:S02]  /*258f0*/  F2FP.F16.F32.PACK_AB R22, R22, R146 ;  /* 0x000000921616723e */ /* 0x000fc400000000ff */
[----:B------:R-:W-:Y:S02]  /*25900*/  F2FP.F16.F32.PACK_AB R24, R24, R180 ;  /* 0x000000b41818723e */ /* 0x000fe400000000ff */
[----:B----4-:R-:W-:Y:S02]  /*25910*/  IADD3 R3, R0, R36, RZ ;  /* 0x0000002400037210 */ /* 0x010fe40007ffe0ff */
[----:B------:R-:W-:Y:S02]  /*25920*/  F2FP.F16.F32.PACK_AB R26, R183, R26 ;  /* 0x0000001ab71a723e */ /* 0x000fe400000000ff */
[----:B--2---:R-:W-:Y:S02]  /*25930*/  IADD3 R2, R21, R36, RZ ;  /* 0x0000002415027210 */ /* 0x004fe40007ffe0ff */
[----:B------:R-:W-:Y:S02]  /*25940*/  F2FP.F16.F32.PACK_AB R25, R25, R176 ;  /* 0x000000b01919723e */ /* 0x000fe400000000ff */
[----:B------:R-:W-:Y:S01]  /*25950*/  F2FP.F16.F32.PACK_AB R27, R179, R27 ;  /* 0x0000001bb31b723e */ /* 0x000fe200000000ff */
[----:B------:R2:W-:Y:S01]  /*25960*/  STS [R2], R12 ;  /* 0x0000000c02007388 */ /* 0x0005e20000000800 */
[----:B------:R-:W-:-:S02]  /*25970*/  F2FP.F16.F32.PACK_AB R31, R31, R140 ;  /* 0x0000008c1f1f723e */ /* 0x000fc400000000ff */
[----:B------:R-:W-:Y:S01]  /*25980*/  F2FP.F16.F32.PACK_AB R30, R30, R142 ;  /* 0x0000008e1e1e723e */ /* 0x000fe200000000ff */
[----:B------:R4:W-:Y:S01]  /*25990*/  STS [R2+0x400], R11 ;  /* 0x0004000b02007388 */ /* 0x0009e20000000800 */
[----:B------:R-:W-:Y:S01]  /*259a0*/  F2FP.F16.F32.PACK_AB R29, R29, R136 ;  /* 0x000000881d1d723e */ /* 0x000fe200000000ff */
[----:B-1----:R-:W1:Y:S01]  /*259b0*/  @P3 MUFU.LG2 R7, R41 ;  /* 0x0000002900073308 */ /* 0x002e620000000c00 */
[----:B------:R-:W-:Y:S01]  /*259c0*/  F2FP.F16.F32.PACK_AB R28, R28, R138 ;  /* 0x0000008a1c1c723e */ /* 0x000fe200000000ff */
[----:B------:R-:W3:Y:S01]  /*259d0*/  S2R R13, SR_CTAID.Y ;  /* 0x00000000000d7919 */ /* 0x000ee20000002600 */
[----:B------:R-:W-:Y:S02]  /*259e0*/  F2FP.F16.F32.PACK_AB R33, R33, R172 ;  /* 0x000000ac2121723e */ /* 0x000fe400000000ff */
[----:B------:R-:W-:Y:S01]  /*259f0*/  IADD3 R0, R36, 0x400, R23 ;  /* 0x0000040024007810 */ /* 0x000fe20007ffe017 */
[----:B------:R-:W-:Y:S01]  /*25a00*/  STS [R3], R9 ;  /* 0x0000000903007388 */ /* 0x000fe20000000800 */
[----:B------:R-:W-:Y:S01]  /*25a10*/  F2FP.F16.F32.PACK_AB R32, R175, R32 ;  /* 0x00000020af20723e */ /* 0x000fe200000000ff */
[----:B------:R-:W3:Y:S01]  /*25a20*/  @P1 LDC R14, c[0x0][0x2e8] ;  /* 0x0000ba00ff0e1b82 */ /* 0x000ee20000000800 */
        /* <DEDUP_REMOVED lines=8> */
[----:B--2---:R-:W-:Y:S01]  /*25ab0*/  @P1 MUFU.LG2 R12, R43 ;  /* 0x0000002b000c1308 */ /* 0x004fe20000000c00 */
[----:B-1----:R-:W-:Y:S01]  /*25ac0*/  @P3 FMUL.FTZ R7, R7, 0.69314718246459960938 ;  /* 0x3f31721807073820 */ /* 0x002fe20000410000 */
[----:B------:R-:W-:Y:S01]  /*25ad0*/  MOV R21, 0x7f800000 ;  /* 0x7f80000000157802 */ /* 0x000fe20000000f00 */
[----:B------:R-:W-:Y:S04]  /*25ae0*/  STS [R3+0x2000], R15 ;  /* 0x0020000f03007388 */ /* 0x000fe80000000800 */
[----:B------:R1:W-:Y:S01]  /*25af0*/  STS [R3+0x2400], R20 ;  /* 0x0024001403007388 */ /* 0x0003e20000000800 */
[----:B----4-:R-:W2:Y:S03]  /*25b00*/  @P2 MUFU.LG2 R11, R42 ;  /* 0x0000002a000b2308 */ /* 0x010ea60000000c00 */
[----:B------:R-:W-:Y:S04]  /*25b10*/  STS [R23], R19 ;  /* 0x0000001317007388 */ /* 0x000fe80000000800 */
[----:B------:R-:W-:Y:S01]  /*25b20*/  STS [R23+0x400], R18 ;  /* 0x0004001217007388 */ /* 0x000fe20000000800 */
[----:B------:R-:W4:Y:S03]  /*25b30*/  @P4 LDC.64 R8, c[0x0][0x2c0] ;  /* 0x0000b000ff084b82 */ /* 0x000f260000000a00 */
[----:B------:R-:W-:Y:S04]  /*25b40*/  STS [R0], R17 ;  /* 0x0000001100007388 */ /* 0x000fe80000000800 */
[----:B------:R2:W-:Y:S01]  /*25b50*/  STS [R0+0x400], R22 ;  /* 0x0004001600007388 */ /* 0x0005e20000000800 */
[C---:B---3--:R-:W-:Y:S01]  /*25b60*/  IADD3 R2, R36.reuse, R23, RZ ;  /* 0x0000001724027210 */ /* 0x048fe20007ffe0ff */
[----:B------:R-:W3:Y:S02]  /*25b70*/  @P3 LDC R10, c[0x0][0x2e8] ;  /* 0x0000ba00ff0a3b82 */ /* 0x000ee40000000800 */
        /* <DEDUP_REMOVED lines=9> */
[----:B--2---:R-:W-:-:S03]  /*25c10*/  MOV R22, 0x7f800000 ;  /* 0x7f80000000167802 */ /* 0x004fc60000000f00 */
[----:B------:R-:W-:Y:S01]  /*25c20*/  STS [R3], R29 ;  /* 0x0000001d03007388 */ /* 0x000fe20000000800 */
[----:B------:R-:W2:Y:S01]  /*25c30*/  S2R R24, SR_CTAID.Z ;  /* 0x0000000000187919 */ /* 0x000ea20000002700 */
[----:B------:R-:W-:Y:S01]  /*25c40*/  MOV R23, 0x7f800000 ;  /* 0x7f80000000177802 */ /* 0x000fe20000000f00 */
[----:B---3--:R-:W-:Y:S01]  /*25c50*/  @P3 FFMA.FTZ R23, R71, R10, R7 ;  /* 0x0000000a47173223 */ /* 0x008fe20000010007 */
        /* <DEDUP_REMOVED lines=8> */
[----:B------:R-:W3:Y:S01]  /*25ce0*/  @P0 LDC R13, c[0x0][0x2e8] ;  /* 0x0000ba00ff0d0b82 */ /* 0x000ee20000000800 */
[----:B------:R4:W-:Y:S02]  /*25cf0*/  STS [R3+0x2000], R35 ;  /* 0x0020002303007388 */ /* 0x0009e40000000800 */
[----:B------:R-:W-:Y:S01]  /*25d00*/  SEL R5, R0, RZ, !P5 ;  /* 0x000000ff00057207 */ /* 0x000fe20006800000 */
[----:B------:R-:W-:Y:S01]  /*25d10*/  IMAD R0, R6, UR4, RZ ;  /* 0x0000000406007c24 */ /* 0x000fe2000f8e02ff */
[----:B------:R2:W-:Y:S04]  /*25d20*/  STS [R4+0x2000], R34 ;  /* 0x0020002204007388 */ /* 0x0005e80000000800 */
[----:B------:R-:W-:Y:S01]  /*25d30*/  SHF.L.U32 R0, R0, 0x7, RZ ;  /* 0x0000000700007819 */ /* 0x000fe200000006ff */
[----:B-1----:R-:W-:Y:S01]  /*25d40*/  @P4 IMAD R2, R9, R8, RZ ;  /* 0x0000000809024224 */ /* 0x002fe200078e02ff */
[----:B------:R-:W-:Y:S01]  /*25d50*/  @!P4 MOV R2, R45 ;  /* 0x0000002d0002c202 */ /* 0x000fe20000000f00 */
[----:B------:R-:W1:Y:S01]  /*25d60*/  @P0 MUFU.LG2 R8, R44 ;  /* 0x0000002c00080308 */ /* 0x000e620000000c00 */
[----:B----4-:R-:W-:-:S03]  /*25d70*/  SHF.R.S32.HI R3, RZ, 0x1f, R0 ;  /* 0x0000001fff037819 */ /* 0x010fc60000011400 */
[----:B--2---:R-:W-:Y:S02]  /*25d80*/  IMAD R2, R24, R2, R5 ;  /* 0x0000000218027224 */ /* 0x004fe400078e0205 */
[----:B------:R-:W-:Y:S01]  /*25d90*/  @P1 FMUL.FTZ R5, R12, 0.69314718246459960938 ;  /* 0x3f3172180c051820 */ /* 0x000fe20000410000 */
[----:B------:R-:W-:Y:S02]  /*25da0*/  BAR.SYNC.DEFER_BLOCKING 0x0 ;  /* 0x0000000000007b1d */ /* 0x000fe40000010000 */
[--C-:B------:R-:W-:Y:S01]  /*25db0*/  IADD3 R10, P4, P3, R0, R38, R2.reuse ;  /* 0x00000026000a7210 */ /* 0x100fe20007b9e002 */
[----:B------:R-:W-:Y:S01]  /*25dc0*/  @P1 FFMA.FTZ R20, R69, R14, R5 ;  /* 0x0000000e45141223 */ /* 0x000fe20000010005 */
[----:B------:R-:W-:-:S04]  /*25dd0*/  SHF.R.S32.HI R9, RZ, 0x1f, R2 ;  /* 0x0000001fff097819 */ /* 0x000fc80000011402 */
[----:B------:R-:W-:Y:S01]  /*25de0*/  IADD3.X R9, R3, R39, R9, P4, P3 ;  /* 0x0000002703097210 */ /* 0x000fe200027e6409 */
[----:B-1----:R-:W-:-:S04]  /*25df0*/  @P0 FMUL.FTZ R4, R8, 0.69314718246459960938 ;  /* 0x3f31721808040820 */ /* 0x002fc80000410000 */
[----:B---3--:R-:W-:Y:S01]  /*25e00*/  @P0 FFMA.FTZ R21, R68, R13, R4 ;  /* 0x0000000d44150223 */ /* 0x008fe20000010004 */
        /* <DEDUP_REMOVED lines=50> */
.L_x_1015:
[----:B------:R-:W-:Y:S05]  /*26130*/  BSYNC B0 ;  /* 0x0000000000007941 */ /* 0x000fea0003800000 */
.L_x_1014:
[----:B-1---5:R1:W2:Y:S01]  /*26140*/  LDS.128 R20, [R244+0x3800] ;  /* 0x00380000f4147984 */ /* 0x0222a20000000c00 */
        /* <DEDUP_REMOVED lines=45> */
.L_x_1017:
[----:B------:R-:W-:Y:S05]  /*26420*/  BSYNC B0 ;  /* 0x0000000000007941 */ /* 0x000fea0003800000 */
.L_x_1016:
        /* <DEDUP_REMOVED lines=18> */
.L_x_1019:
[----:B------:R-:W-:Y:S05]  /*26550*/  BSYNC B0 ;  /* 0x0000000000007941 */ /* 0x000fea0003800000 */
.L_x_1018:
        /* <DEDUP_REMOVED lines=16> */
.L_x_1021:
[----:B------:R-:W-:Y:S05]  /*26660*/  BSYNC B0 ;  /* 0x0000000000007941 */ /* 0x000fea0003800000 */
.L_x_1020:
        /* <DEDUP_REMOVED lines=16> */
.L_x_1023:
[----:B------:R-:W-:Y:S05]  /*26770*/  BSYNC B0 ;  /* 0x0000000000007941 */ /* 0x000fea0003800000 */
.L_x_1022:
        /* <DEDUP_REMOVED lines=16> */
.L_x_1025:
[----:B------:R-:W-:Y:S05]  /*26880*/  BSYNC B0 ;  /* 0x0000000000007941 */ /* 0x000fea0003800000 */
.L_x_1024:
        /* <DEDUP_REMOVED lines=17> */
.L_x_1027:
[----:B------:R-:W-:Y:S05]  /*269a0*/  BSYNC B0 ;  /* 0x0000000000007941 */ /* 0x000fea0003800000 */
.L_x_1026:
        /* <DEDUP_REMOVED lines=16> */
.L_x_1029:
[----:B------:R-:W-:Y:S05]  /*26ab0*/  BSYNC B0 ;  /* 0x0000000000007941 */ /* 0x000fea0003800000 */
.L_x_1028:
        /* <DEDUP_REMOVED lines=15> */
.L_x_1030:
        /* <DEDUP_REMOVED lines=13> */
.L_x_2582:


//--------------------- .text._ZN5flash16flash_fwd_kernelI23Flash_fwd_kernel_traitsILi64ELi128ELi128ELi4ELb0ELb0EN7cutlass6half_tE19Flash_kernel_traitsILi64ELi128ELi128ELi4ES3_EELb0ELb0ELb1ELb1ELb0ELb0ELb1ELb0EEEvNS_16Flash_fwd_paramsE --------------------------
	.section	.text._ZN5flash16flash_fwd_kernelI23Flash_fwd_kernel_traitsILi64ELi128ELi128ELi4ELb0ELb0EN7cutlass6half_tE19Flash_kernel_traitsILi64ELi128ELi128ELi4ES3_EELb0ELb0ELb1ELb1ELb0ELb0ELb1ELb0EEEvNS_16Flash_fwd_paramsE,"ax",@progbits
	.align	128
        .global         _ZN5flash16flash_fwd_kernelI23Flash_fwd_kernel_traitsILi64ELi128ELi128ELi4ELb0ELb0EN7cutlass6half_tE19Flash_kernel_traitsILi64ELi128ELi128ELi4ES3_EELb0ELb0ELb1ELb1ELb0ELb0ELb1ELb0EEEvNS_16Flash_fwd_paramsE
        .type           _ZN5flash16flash_fwd_kernelI23Flash_fwd_kernel_traitsILi64ELi128ELi128ELi4ELb0ELb0EN7cutlass6half_tE19Flash_kernel_traitsILi64ELi128ELi128ELi4ES3_EELb0ELb0ELb1ELb1ELb0ELb0ELb1ELb0EEEvNS_16Flash_fwd_paramsE,@function
        .size           _ZN5flash16flash_fwd_kernelI23Flash_fwd_kernel_traitsILi64ELi128ELi128ELi4ELb0ELb0EN7cutlass6half_tE19Flash_kernel_traitsILi64ELi128ELi128ELi4ES3_EELb0ELb0ELb1ELb1ELb0ELb0ELb1ELb0EEEvNS_16Flash_fwd_paramsE,(.L_x_2583 - _ZN5flash16flash_fwd_kernelI23Flash_fwd_kernel_traitsILi64ELi128ELi128ELi4ELb0ELb0EN7cutlass6half_tE19Flash_kernel_traitsILi64ELi128ELi128ELi4ES3_EELb0ELb0ELb1ELb1ELb0ELb0ELb1ELb0EEEvNS_16Flash_fwd_paramsE)
        .other          _ZN5flash16flash_fwd_kernelI23Flash_fwd_kernel_traitsILi64ELi128ELi128ELi4ELb0ELb0EN7cutlass6half_tE19Flash_kernel_traitsILi64ELi128ELi128ELi4ES3_EELb0ELb0ELb1ELb1ELb0ELb0ELb1ELb0EEEvNS_16Flash_fwd_paramsE,@"STO_CUDA_ENTRY STV_DEFAULT"
_ZN5flash16flash_fwd_kernelI23Flash_fwd_kernel_traitsILi64ELi128ELi128ELi4ELb0ELb0EN7cutlass6half_tE19Flash_kernel_traitsILi64ELi128ELi128ELi4ES3_EELb0ELb0ELb1ELb1ELb0ELb0ELb1ELb0EEEvNS_16Flash_fwd_paramsE:
.text._ZN5flash16flash_fwd_kernelI23Flash_fwd_kernel_traitsILi64ELi128ELi128ELi4ELb0ELb0EN7cutlass6half_tE19Flash_kernel_traitsILi64ELi128ELi128ELi4ES3_EELb0ELb0ELb1ELb1ELb0ELb0ELb1ELb0EEEvNS_16Flash_fwd_paramsE:
        /* <DEDUP_REMOVED lines=55> */
.L_x_1031:
[----:B------:R-:W-:-:S05]  /*0370*/  ULDC UR7, c[0x0][0x2c8] ;  /* 0x0000b20000077ab9 */ /* 0x000fca0000000800 */
.L_x_1032:
        /* <DEDUP_REMOVED lines=135> */
.L_x_1035:
[----:B------:R-:W-:Y:S05]  /*0bf0*/  BSYNC B0 ;  /* 0x0000000000007941 */ /* 0x000fea0003800000 */
.L_x_1034:
        /* <DEDUP_REMOVED lines=17> */
.L_x_1037:
[----:B------:R-:W-:Y:S05]  /*0d10*/  BSYNC B0 ;  /* 0x0000000000007941 */ /* 0x000fea0003800000 */
.L_x_1036:
        /* <DEDUP_REMOVED lines=16> */
.L_x_1039:
[----:B------:R-:W-:Y:S05]  /*0e20*/  BSYNC B0 ;  /* 0x0000000000007941 */ /* 0x000fea0003800000 */
.L_x_1038:
        /* <DEDUP_REMOVED lines=16> */
.L_x_1041:
[----:B------:R-:W-:Y:S05]  /*0f30*/  BSYNC B0 ;  /* 0x0000000000007941 */ /* 0x000fea0003800000 */
.L_x_1040:
        /* <DEDUP_REMOVED lines=16> */
.L_x_1043:
[----:B------:R-:W-:Y:S05]  /*1040*/  BSYNC B0 ;  /* 0x0000000000007941 */ /* 0x000fea0003800000 */
.L_x_1042:
        /* <DEDUP_REMOVED lines=28> */
.L_x_1045:
[----:B------:R-:W-:Y:S05]  /*1210*/  BSYNC B0 ;  /* 0x0000000000007941 */ /* 0x000fea0003800000 */
.L_x_1044:
        /* <DEDUP_REMOVED lines=19> */
.L_x_1047:
[----:B------:R-:W-:Y:S05]  /*1350*/  BSYNC B0 ;  /* 0x0000000000007941 */ /* 0x000fea0003800000 */
.L_x_1046:
        /* <DEDUP_REMOVED lines=16> */
.L_x_1049:
[----:B------:R-:W-:Y:S05]  /*1460*/  BSYNC B0 ;  /* 0x0000000000007941 */ /* 0x000fea0003800000 */
.L_x_1048:
        /* <DEDUP_REMOVED lines=10> */
.L_x_1051:
[----:B------:R-:W-:Y:S05]  /*1510*/  BSYNC B0 ;  /* 0x0000000000007941 */ /* 0x000fea0003800000 */
.L_x_1050:
        /* <DEDUP_REMOVED lines=10> */
.L_x_1053:
[----:B------:R-:W-:Y:S05]  /*15c0*/  BSYNC B0 ;  /* 0x0000000000007941 */ /* 0x000fea0003800000 */
.L_x_1052:
        /* <DEDUP_REMOVED lines=10> */
.L_x_1055:
[----:B------:R-:W-:Y:S05]  /*1670*/  BSYNC B0 ;  /* 0x0000000000007941 */ /* 0x000fea0003800000 */
.L_x_1054:
        /* <DEDUP_REMOVED lines=11> */
.L_x_1057:
[----:B------:R-:W-:Y:S05]  /*1730*/  BSYNC B0 ;  /* 0x0000000000007941 */ /* 0x000fea0003800000 */
.L_x_1056:
        /* <DEDUP_REMOVED lines=11> */
.L_x_1059:
[----:B------:R-:W-:Y:S05]  /*17f0*/  BSYNC B0 ;  /* 0x0000000000007941 */ /* 0x000fea0003800000 */
.L_x_1058:
        /* <DEDUP_REMOVED lines=11> */
.L_x_1061:
[----:B------:R-:W-:Y:S05]  /*18b0*/  BSYNC B0 ;  /* 0x0000000000007941 */ /* 0x000fea0003800000 */
.L_x_1060:
        /* <DEDUP_REMOVED lines=10> */
.L_x_1063:
[----:B------:R-:W-:Y:S05]  /*1960*/  BSYNC B0 ;  /* 0x0000000000007941 */ /* 0x000fea0003800000 */
.L_x_1062:
        /* <DEDUP_REMOVED lines=10> */
.L_x_1033:
        /* <DEDUP_REMOVED lines=61> */
.L_x_1064:
        /* <DEDUP_REMOVED lines=27> */
.L_x_1065:
        /* <DEDUP_REMOVED lines=52> */
.L_x_1067:
[----:B------:R-:W-:Y:S05]  /*22d0*/  BSYNC B0 ;  /* 0x0000000000007941 */ /* 0x000fea0003800000 */
.L_x_1066:
        /* <DEDUP_REMOVED lines=24> */
.L_x_1069:
[----:B------:R-:W-:Y:S05]  /*2460*/  BSYNC B0 ;  /* 0x0000000000007941 */ /* 0x000fea0003800000 */
.L_x_1068:
        /* <DEDUP_REMOVED lines=24> */
.L_x_1071:
[----:B------:R-:W-:Y:S05]  /*25f0*/  BSYNC B0 ;  /* 0x0000000000007941 */ /* 0x000fea0003800000 */
.L_x_1070:
        /* <DEDUP_REMOVED lines=25> */
.L_x_1073:
[----:B------:R-:W-:Y:S05]  /*2790*/  BSYNC B0 ;  /* 0x0000000000007941 */ /* 0x000fea0003800000 */
.L_x_1072:
        /* <DEDUP_REMOVED lines=22> */
.L_x_1075:
[----:B------:R-:W-:Y:S05]  /*2900*/  BSYNC B0 ;  /* 0x0000000000007941 */ /* 0x000fea0003800000 */
.L_x_1074:
        /* <DEDUP_REMOVED lines=22> */
.L_x_1077:
[----:B------:R-:W-:Y:S05]  /*2a70*/  BSYNC B0 ;  /* 0x0000000000007941 */ /* 0x000fea0003800000 */
.L_x_1076:
        /* <DEDUP_REMOVED lines=22> */
.L_x_1079:
[----:B------:R-:W-:Y:S05]  /*2be0*/  BSYNC B0 ;  /* 0x0000000000007941 */ /* 0x000fea0003800000 */
.L_x_1078:
        /* <DEDUP_REMOVED lines=22> */
.L_x_1081:
[----:B------:R-:W-:Y:S05]  /*2d50*/  BSYNC B0 ;  /* 0x0000000000007941 */ /* 0x000fea0003800000 */
.L_x_1080:
        /* <DEDUP_REMOVED lines=70> */
.L_x_1083:
[----:B------:R-:W-:Y:S05]  /*31c0*/  BSYNC B0 ;  /* 0x0000000000007941 */ /* 0x000fea0003800000 */
.L_x_1082:
        /* <DEDUP_REMOVED lines=18> */
.L_x_1085:
[----:B------:R-:W-:Y:S05]  /*32f0*/  BSYNC B0 ;  /* 0x0000000000007941 */ /* 0x000fea0003800000 */
.L_x_1084:
        /* <DEDUP_REMOVED lines=18> */
.L_x_1087:
[----:B------:R-:W-:Y:S05]  /*3420*/  BSYNC B0 ;  /* 0x0000000000007941 */ /* 0x000fea0003800000 */
.L_x_1086:
        /* <DEDUP_REMOVED lines=18> */
.L_x_1089:
[----:B------:R-:W-:Y:S05]  /*3550*/  BSYNC B0 ;  /* 0x0000000000007941 */ /* 0x000fea0003800000 */
.L_x_1088:
        /* <DEDUP_REMOVED lines=18> */
.L_x_1091:
[----:B------:R-:W-:Y:S05]  /*3680*/  BSYNC B0 ;  /* 0x0000000000007941 */ /* 0x000fea0003800000 */
.L_x_1090:
        /* <DEDUP_REMOVED lines=20> */
.L_x_1093:
[----:B------:R-:W-:Y:S05]  /*37d0*/  BSYNC B0 ;  /* 0x0000000000007941 */ /* 0x000fea0003800000 */
.L_x_1092:
        /* <DEDUP_REMOVED lines=19> */
.L_x_1095:
[----:B------:R-:W-:Y:S05]  /*3910*/  BSYNC B0 ;  /* 0x0000000000007941 */ /* 0x000fea0003800000 */
.L_x_1094:
        /* <DEDUP_REMOVED lines=18> */
.L_x_1097:
[----:B------:R-:W-:Y:S05]  /*3a40*/  BSYNC B0 ;  /* 0x0000000000007941 */ /* 0x000fea0003800000 */
.L_x_1096:
        /* <DEDUP_REMOVED lines=79> */
.L_x_1099:
[----:B------:R-:W-:Y:S05]  /*3f40*/  BSYNC B0 ;  /* 0x0000000000007941 */ /* 0x000fea0003800000 */
.L_x_1098:
        /* <DEDUP_REMOVED lines=22> */
.L_x_1101:
[----:B------:R-:W-:Y:S05]  /*40b0*/  BSYNC B0 ;  /* 0x0000000000007941 */ /* 0x000fea0003800000 */
.L_x_1100:
        /* <DEDUP_REMOVED lines=19> */
.L_x_1103:
[----:B------:R-:W-:Y:S05]  /*41f0*/  BSYNC B0 ;  /* 0x0000000000007941 */ /* 0x000fea0003800000 */
.L_x_1102:
        /* <DEDUP_REMOVED lines=19> */
.L_x_1105:
[----:B------:R-:W-:Y:S05]  /*4330*/  BSYNC B0 ;  /* 0x0000000000007941 */ /* 0x000fea0003800000 */
.L_x_1104:
        /* <DEDUP_REMOVED lines=19> */
.L_x_1107:
[----:B------:R-:W-:Y:S05]  /*4470*/  BSYNC B0 ;  /* 0x0000000000007941 */ /* 0x000fea0003800000 */
.L_x_1106:
        /* <DEDUP_REMOVED lines=20> */
.L_x_1109:
[----:B------:R-:W-:Y:S05]  /*45c0*/  BSYNC B0 ;  /* 0x0000000000007941 */ /* 0x000fea0003800000 */
.L_x_1108:
        /* <DEDUP_REMOVED lines=21> */
.L_x_1111:
[----:B------:R-:W-:Y:S05]  /*4720*/  BSYNC B0 ;  /* 0x0000000000007941 */ /* 0x000fea0003800000 */
.L_x_1110:
        /* <DEDUP_REMOVED lines=19> */
.L_x_1113:
[----:B------:R-:W-:Y:S05]  /*4860*/  BSYNC B0 ;  /* 0x0000000000007941 */ /* 0x000fea0003800000 */
.L_x_1112:
        /* <DEDUP_REMOVED lines=24> */
[----:B------:R-:W-:-:S03]  /*49f0*/  IMAD.SHL.U32 R216, R216, 0x2, RZ ;  /* 0x00000002d8d87824 */ /* 0x000fc600078e00ff */
[----:B--2---:R-:W2:Y:S02]  /*4a00*/  LDSM.16.M88.4 R28, [R212+0x7000] ;  /* 0x00700000d41c783b */ /* 0x004ea40000000200 */
[----:B------:R-:W-:Y:S02]  /*4a10*/  LOP3.LUT R252, R216, 0x6, RZ, 0xc0, !PT ;  /* 0x00000006d8fc7812 */ /* 0x000fe400078ec0ff */
[----:B------:R-:W2:Y:S04]  /*4a20*/  LDSM.16.M88.4 R24, [R212+0x7800] ;  /* 0x00780000d418783b */ /* 0x000ea80000000200 */
        /* <DEDUP_REMOVED lines=14> */
[C---:B------:R-:W-:Y:S03]  /*4b10*/  HMMA.16816.F32 R132, R12.reuse, R54, RZ ;  /* 0x000000360c84723c */ /* 0x040fe600000018ff */
[----:B------:R-:W5:Y:S03]  /*4b20*/  LDSM.16.M88.4 R20, [R222] ;  /* 0x00000000de14783b */ /* 0x000f660000000200 */
[C---:B----4-:R-:W-:Y:S01]  /*4b30*/  HMMA.16816.F32 R128, R12.reuse, R48, RZ ;  /* 0x000000300c80723c */ /* 0x050fe200000018ff */
        /* <DEDUP_REMOVED lines=20> */
[C---:B------:R-:W-:Y:S01]  /*4c80*/  HMMA.16816.F32 R172, R16.reuse, R46, RZ ;  /* 0x0000002e10ac723c */ /* 0x040fe200000018ff */
[----:B------:R-:W-:Y:S05]  /*4c90*/  LDSM.16.M88.4 R44, [R223+0x3000] ;  /* 0x00300000df2c783b */ /* 0x000fea0000000200 */
        /* <DEDUP_REMOVED lines=17> */
[C---:B---3--:R-:W-:Y:S06]  /*4db0*/  HMMA.16816.F32 R232, R8.reuse, R84, R96 ;  /* 0x0000005408e8723c */ /* 0x048fec0000001860 */
[C---:B-----5:R-:W-:Y:S01]  /*4dc0*/  HMMA.16816.F32 R240, R8.reuse, R80, R68 ;  /* 0x0000005008f0723c */ /* 0x060fe20000001844 */
[----:B------:R-:W-:Y:S05]  /*4dd0*/  LDSM.16.M88.4 R68, [R223+0x800] ;  /* 0x00080000df44783b */ /* 0x000fea0000000200 */
[C---:B------:R-:W-:Y:S01]  /*4de0*/  HMMA.16816.F32 R236, R8.reuse, R86, R72 ;  /* 0x0000005608ec723c */ /* 0x040fe20000001848 */
[----:B------:R-:W-:Y:S05]  /*4df0*/  LDSM.16.M88.4 R72, [R223] ;  /* 0x00000000df48783b */ /* 0x000fea0000000200 */
[----:B------:R-:W-:Y:S06]  /*4e00*/  HMMA.16816.F32 R8, R8, R82, R12 ;  /* 0x000000520808723c */ /* 0x000fec000000180c */
[C---:B------:R-:W-:Y:S01]  /*4e10*/  HMMA.16816.F32 R40, R20.reuse, R58, R52 ;  /* 0x0000003a1428723c */ /* 0x040fe20000001834 */
[----:B------:R-:W-:Y:S05]  /*4e20*/  LDSM.16.M88.4 R52, [R223+0x2000] ;  /* 0x00200000df34783b */ /* 0x000fea0000000200 */
[C---:B------:R-:W-:Y:S06]  /*4e30*/  HMMA.16816.F32 R248, R20.reuse, R92, R180 ;  /* 0x0000005c14f8723c */ /* 0x040fec00000018b4 */
        /* <DEDUP_REMOVED lines=9> */
[C---:B------:R-:W-:Y:S01]  /*4ed0*/  HMMA.16816.F32 R128, R20.reuse, R80, R28 ;  /* 0x000000501480723c */ /* 0x040fe2000000181c */
[----:B------:R-:W-:Y:S01]  /*4ee0*/  IMAD.MOV.U32 R100, RZ, RZ, R239 ;  /* 0x000000ffff647224 */ /* 0x000fe200078e00ef */
[----:B------:R-:W-:Y:S04]  /*4ef0*/  LDSM.16.M88.4 R28, [R217+0x1000] ;  /* 0x00100000d91c783b */ /* 0x000fe80000000200 */
        /* <DEDUP_REMOVED lines=8> */
[----:B------:R-:W-:Y:S01]  /*4f80*/  IMAD.MOV.U32 R15, RZ, RZ, R8 ;  /* 0x000000ffff0f7224 */ /* 0x000fe200078e0008 */
[----:B------:R-:W-:Y:S01]  /*4f90*/  HMMA.16816.F32 R144, R20, R88, R160 ;  /* 0x000000581490723c */ /* 0x000fe200000018a0 */
[----:B------:R-:W-:Y:S02]  /*4fa0*/  IMAD.MOV.U32 R14, RZ, RZ, R9 ;  /* 0x000000ffff0e7224 */ /* 0x000fe400078e0009 */
[----:B------:R-:W-:-:S02]  /*4fb0*/  IMAD.MOV.U32 R13, RZ, RZ, R10 ;  /* 0x000000ffff0d7224 */ /* 0x000fc400078e000a */
[----:B------:R-:W-:Y:S02]  /*4fc0*/  IMAD.MOV.U32 R12, RZ, RZ, R11 ;  /* 0x000000ffff0c7224 */ /* 0x000fe400078e000b */
[C---:B------:R-:W-:Y:S06]  /*4fd0*/  HMMA.16816.F32 R8, R20.reuse, R38, R140 ;  /* 0x000000261408723c */ /* 0x040fec000000188c */
[----:B------:R-:W-:Y:S01]  /*4fe0*/  HMMA.16816.F32 R140, R20, R90, R32 ;  /* 0x0000005a148c723c */ /* 0x000fe20000001820 */
[----:B------:R-:W-:Y:S03]  /*4ff0*/  LDSM.16.M88.4 R32, [R217+0x800] ;  /* 0x00080000d920783b */ /* 0x000fe60000000200 */
[----:B------:R-:W-:-:S02]  /*5000*/  IMAD.MOV.U32 R109, RZ, RZ, R40 ;  /* 0x000000ffff6d7224 */ /* 0x000fc400078e0028 */
[----:B------:R-:W-:Y:S02]  /*5010*/  IMAD.MOV.U32 R108, RZ, RZ, R41 ;  /* 0x000000ffff6c7224 */ /* 0x000fe400078e0029 */
[----:B------:R-:W-:Y:S02]  /*5020*/  IMAD.MOV.U32 R61, RZ, RZ, R42 ;  /* 0x000000ffff3d7224 */ /* 0x000fe400078e002a */
[----:B------:R-:W-:Y:S02]  /*5030*/  IMAD.MOV.U32 R60, RZ, RZ, R43 ;  /* 0x000000ffff3c7224 */ /* 0x000fe400078e002b */
[----:B------:R-:W-:Y:S01]  /*5040*/  HMMA.16816.F32 R40, R20, R62, R48 ;  /* 0x0000003e1428723c */ /* 0x000fe20000001830 */
[----:B------:R-:W-:Y:S01]  /*5050*/  LDSM.16.M88.4 R48, [R223+0x2800] ;  /* 0x00280000df30783b */ /* 0x000fe20000000200 */
[----:B------:R-:W-:Y:S02]  /*5060*/  IMAD.MOV.U32 R194, RZ, RZ, R61 ;  /* 0x000000ffffc27224 */ /* 0x000fe400078e003d */
[----:B------:R-:W-:-:S02]  /*5070*/  IMAD.MOV.U32 R195, RZ, RZ, R60 ;  /* 0x000000ffffc37224 */ /* 0x000fc400078e003c */
[----:B------:R-:W-:Y:S02]  /*5080*/  IMAD.MOV.U32 R39, RZ, RZ, R8 ;  /* 0x000000ffff277224 */ /* 0x000fe400078e0008 */
[----:B------:R-:W-:Y:S02]  /*5090*/  IMAD.MOV.U32 R38, RZ, RZ, R9 ;  /* 0x000000ffff267224 */ /* 0x000fe400078e0009 */
[----:B------:R-:W-:Y:S02]  /*50a0*/  IMAD.MOV.U32 R37, RZ, RZ, R10 ;  /* 0x000000ffff257224 */ /* 0x000fe400078e000a */
[----:B------:R-:W-:Y:S02]  /*50b0*/  IMAD.MOV.U32 R36, RZ, RZ, R11 ;  /* 0x000000ffff247224 */ /* 0x000fe400078e000b */
[----:B------:R-:W-:Y:S01]  /*50c0*/  HMMA.16816.F32 R8, R20, R56, R64 ;  /* 0x000000381408723c */ /* 0x000fe20000001840 */
[----:B------:R-:W-:Y:S01]  /*50d0*/  LDSM.16.M88.4 R64, [R223+0x1000] ;  /* 0x00100000df40783b */ /* 0x000fe20000000200 */
[----:B------:R-:W-:-:S02]  /*50e0*/  IMAD.MOV.U32 R60, RZ, RZ, R103 ;  /* 0x000000ffff3c7224 */ /* 0x000fc400078e0067 */
[----:B------:R-:W-:Y:S01]  /*50f0*/  IMAD.MOV.U32 R61, RZ, RZ, R102 ;  /* 0x000000ffff3d7224 */ /* 0x000fe200078e0066 */
[----:B------:R-:W-:Y:S01]  /*5100*/  LDSM.16.M88.4 R56, [R223+0x1800] ;  /* 0x00180000df38783b */ /* 0x000fe20000000200 */
        /* <DEDUP_REMOVED lines=8> */
[----:B------:R-:W-:Y:S02]  /*5190*/  IMAD.MOV.U32 R177, RZ, RZ, R38 ;  /* 0x000000ffffb17224 */ /* 0x000fe400078e0026 */
[----:B------:R-:W-:Y:S02]  /*51a0*/  IMAD.MOV.U32 R178, RZ, RZ, R37 ;  /* 0x000000ffffb27224 */ /* 0x000fe400078e0025 */
[----:B------:R-:W-:Y:S02]  /*51b0*/  IMAD.MOV.U32 R107, RZ, RZ, R8 ;  /* 0x000000ffff6b7224 */ /* 0x000fe400078e0008 */
[----:B------:R-:W-:-:S02]  /*51c0*/  IMAD.MOV.U32 R106, RZ, RZ, R9 ;  /* 0x000000ffff6a7224 */ /* 0x000fc400078e0009 */
[----:B------:R-:W-:Y:S02]  /*51d0*/  IMAD.MOV.U32 R105, RZ, RZ, R10 ;  /* 0x000000ffff697224 */ /* 0x000fe400078e000a */
[----:B------:R-:W-:Y:S02]  /*51e0*/  IMAD.MOV.U32 R104, RZ, RZ, R11 ;  /* 0x000000ffff687224 */ /* 0x000fe400078e000b */
[----:B------:R-:W1:Y:S01]  /*51f0*/  LDSM.16.M88.4 R8, [R220+0x2000] ;  /* 0x00200000dc08783b */ /* 0x000e620000000200 */
        /* <DEDUP_REMOVED lines=8> */
[----:B------:R-:W-:Y:S01]  /*5280*/  HMMA.16816.F32 R40, R20, R78, R172 ;  /* 0x0000004e1428723c */ /* 0x000fe200000018ac */
[----:B------:R-:W-:Y:S01]  /*5290*/  IMAD.MOV.U32 R230, RZ, RZ, R63 ;  /* 0x000000ffffe67224 */ /* 0x000fe200078e003f */
[----:B------:R-:W-:Y:S01]  /*52a0*/  LDSM.16.M88.4 R20, [R217+0x2000] ;  /* 0x00200000d914783b */ /* 0x000fe20000000200 */
[----:B------:R-:W-:-:S02]  /*52b0*/  IMAD.MOV.U32 R231, RZ, RZ, R62 ;  /* 0x000000ffffe77224 */ /* 0x000fc400078e003e */
[----:B------:R-:W-:Y:S02]  /*52c0*/  IMAD.MOV.U32 R62, RZ, RZ, R101 ;  /* 0x000000ffff3e7224 */ /* 0x000fe400078e0065 */
[----:B------:R-:W-:Y:S02]  /*52d0*/  IMAD.MOV.U32 R63, RZ, RZ, R100 ;  /* 0x000000ffff3f7224 */ /* 0x000fe400078e0064 */
[----:B------:R-:W-:Y:S02]  /*52e0*/  IMAD.MOV.U32 R179, RZ, RZ, R36 ;  /* 0x000000ffffb37224 */ /* 0x000fe400078e0024 */
[----:B------:R-:W-:Y:S01]  /*52f0*/  IMAD.MOV.U32 R172, RZ, RZ, R15 ;  /* 0x000000ffffac7224 */ /* 0x000fe200078e000f */
[----:B------:R-:W-:Y:S01]  /*5300*/  LDSM.16.M88.4 R36, [R217] ;  /* 0x00000000d924783b */ /* 0x000fe20000000200 */
[----:B------:R-:W-:Y:S02]  /*5310*/  IMAD.MOV.U32 R173, RZ, RZ, R14 ;  /* 0x000000ffffad7224 */ /* 0x000fe400078e000e */
[----:B------:R-:W-:-:S02]  /*5320*/  IMAD.MOV.U32 R174, RZ, RZ, R13 ;  /* 0x000000ffffae7224 */ /* 0x000fc400078e000d */
[----:B------:R-:W-:Y:S02]  /*5330*/  IMAD.MOV.U32 R175, RZ, RZ, R12 ;  /* 0x000000ffffaf7224 */ /* 0x000fe400078e000c */
[----:B------:R-:W-:Y:S01]  /*5340*/  IMAD.MOV.U32 R180, RZ, RZ, R107 ;  /* 0x000000ffffb47224 */ /* 0x000fe200078e006b */
[----:B------:R-:W-:Y:S01]  /*5350*/  LDSM.16.M88.4 R12, [R221+0x2000] ;  /* 0x00200000dd0c783b */ /* 0x000fe20000000200 */
[----:B------:R-:W-:Y:S01]  /*5360*/  IMAD.MOV.U32 R181, RZ, RZ, R106 ;  /* 0x000000ffffb57224 */ /* 0x000fe200078e006a */
[C---:B-1----:R-:W-:Y:S02]  /*5370*/  HMMA.16816.F32 R92, R8.reuse, R66, R16 ;  /* 0x00000042085c723c */ /* 0x042fe40000001810 */
[----:B------:R-:W-:Y:S01]  /*5380*/  IMAD.MOV.U32 R111, RZ, RZ, R40 ;  /* 0x000000ffff6f7224 */ /* 0x000fe200078e0028 */
[----:B------:R-:W-:Y:S01]  /*5390*/  LDSM.16.M88.4 R16, [R220] ;  /* 0x00000000dc10783b */ /* 0x000fe20000000200 */
[----:B------:R-:W-:Y:S02]  /*53a0*/  IMAD.MOV.U32 R110, RZ, RZ, R41 ;  /* 0x000000ffff6e7224 */ /* 0x000fe400078e0029 */
[----:B------:R-:W-:Y:S01]  /*53b0*/  IMAD.MOV.U32 R79, RZ, RZ, R42 ;  /* 0x000000ffff4f7224 */ /* 0x000fe200078e002a */
[----:B------:R-:W-:Y:S01]  /*53c0*/  HMMA.16816.F32 R112, R8, R72, R188 ;  /* 0x000000480870723c */ /* 0x000fe200000018bc */
[----:B------:R-:W-:-:S02]  /*53d0*/  IMAD.MOV.U32 R78, RZ, RZ, R43 ;  /* 0x000000ffff4e7224 */ /* 0x000fc400078e002b */
[----:B------:R-:W1:Y:S01]  /*53e0*/  LDSM.16.M88.4 R40, [R223+0x3800] ;  /* 0x00380000df28783b */ /* 0x000e620000000200 */
[----:B------:R-:W-:Y:S02]  /*53f0*/  IMAD.MOV.U32 R182, RZ, RZ, R105 ;  /* 0x000000ffffb67224 */ /* 0x000fe400078e0069 */
[----:B------:R-:W-:Y:S01]  /*5400*/  IMAD.MOV.U32 R183, RZ, RZ, R104 ;  /* 0x000000ffffb77224 */ /* 0x000fe200078e0068 */
[C---:B------:R-:W-:Y:S01]  /*5410*/  HMMA.16816.F32 R96, R8.reuse, R64, R24 ;  /* 0x000000400860723c */ /* 0x040fe20000001818 */
[----:B------:R-:W-:Y:S01]  /*5420*/  IMAD.MOV.U32 R188, RZ, RZ, R111 ;  /* 0x000000ffffbc7224 */ /* 0x000fe200078e006f */
[----:B------:R-:W2:Y:S01]  /*5430*/  LDSM.16.M88.4 R24, [R217+0x1800] ;  /* 0x00180000d918783b */ /* 0x000ea20000000200 */
        /* <DEDUP_REMOVED lines=13> */
[C---:B------:R-:W-:Y:S01]  /*5510*/  HMMA.16816.F32 R88, R8.reuse, R56, R120 ;  /* 0x000000380858723c */ /* 0x040fe20000001878 */
[----:B------:R-:W-:Y:S05]  /*5520*/  LDSM.16.M88.4 R120, [R217+0x3000] ;  /* 0x00300000d978783b */ /* 0x000fea0000000200 */
[C---:B------:R-:W-:Y:S01]  /*5530*/  HMMA.16816.F32 R168, R8.reuse, R46, R60 ;  /* 0x0000002e08a8723c */ /* 0x040fe2000000183c */
[----:B------:R-:W3:Y:S05]  /*5540*/  LDSM.16.M88.4 R60, [R217+0x2800] ;  /* 0x00280000d93c783b */ /* 0x000eea0000000200 */
[C---:B------:R-:W-:Y:S06]  /*5550*/  HMMA.16816.F32 R84, R8.reuse, R58, R224 ;  /* 0x0000003a0854723c */ /* 0x040fec00000018e0 */
[----:B------:R-:W-:Y:S01]  /*5560*/  HMMA.16816.F32 R80, R8, R52, R208 ;  /* 0x000000340850723c */ /* 0x000fe200000018d0 */
[----:B------:R-:W-:-:S02]  /*5570*/  IMAD.MOV.U32 R224, RZ, RZ, R7 ;  /* 0x000000ffffe07224 */ /* 0x000fc400078e0007 */
[----:B------:R-:W-:Y:S02]  /*5580*/  IMAD.MOV.U32 R225, RZ, RZ, R6 ;  /* 0x000000ffffe17224 */ /* 0x000fe400078e0006 */
[----:B------:R-:W-:Y:S01]  /*5590*/  IMAD.MOV.U32 R226, RZ, RZ, R5 ;  /* 0x000000ffffe27224 */ /* 0x000fe200078e0005 */
[C---:B------:R-:W-:Y:S01]  /*55a0*/  HMMA.16816.F32 R76, R8.reuse, R54, R204 ;  /* 0x00000036084c723c */ /* 0x040fe200000018cc */
[----:B------:R-:W-:Y:S01]  /*55b0*/  IMAD.MOV.U32 R227, RZ, RZ, R3 ;  /* 0x000000ffffe37224 */ /* 0x000fe200078e0003 */
[----:B------:R-:W-:Y:S01]  /*55c0*/  SHF.R.S32.HI R3, RZ, 0x1f, R0 ;  /* 0x0000001fff037819 */ /* 0x000fe20000011400 */
[----:B------:R-:W-:Y:S01]  /*55d0*/  IMAD.U32 R6, RZ, RZ, UR23 ;  /* 0x00000017ff067e24 */ /* 0x000fe2000f8e00ff */
[----:B------:R-:W-:Y:S01]  /*55e0*/  LEA R5, R215, UR31, 0x4 ;  /* 0x0000001fd7057c11 */ /* 0x000fe2000f8e20ff */
[----:B------:R-:W-:Y:S01]  /*55f0*/  IMAD.U32 R7, RZ, RZ, UR23 ;  /* 0x00000017ff077e24 */ /* 0x000fe2000f8e00ff */
[----:B------:R-:W-:Y:S01]  /*5600*/  HMMA.16816.F32 R148, R8, R48, R200 ;  /* 0x000000300894723c */ /* 0x000fe200000018c8 */
[----:B------:R-:W-:Y:S01]  /*5610*/  LEA.HI R0, R3, R0, RZ, 0x2 ;  /* 0x0000000003007211 */ /* 0x000fe200078f10ff */
[----:B------:R-:W-:Y:S01]  /*5620*/  IMAD.U32 R3, RZ, RZ, UR20 ;  /* 0x00000014ff037e24 */ /* 0x000fe2000f8e00ff */
[----:B------:R-:W-:-:S02]  /*5630*/  ULDC UR31, c[0x0][0x39c] ;  /* 0x0000e700001f7ab9 */ /* 0x000fc40000000800 */
[----:B------:R-:W-:Y:S01]  /*5640*/  SHF.R.S32.HI R0, RZ, 0x2, R0 ;  /* 0x00000002ff007819 */ /* 0x000fe20000011400 */
[----:B------:R-:W-:Y:S01]  /*5650*/  HMMA.16816.F32 R152, R8, R50, R196 ;  /* 0x000000320898723c */ /* 0x000fe200000018c4 */
[----:B------:R-:W-:-:S03]  /*5660*/  IMAD R3, R3, 0x80, R252 ;  /* 0x0000008003037824 */ /* 0x000fc600078e02fc */
[----:B------:R-:W-:Y:S02]  /*5670*/  IMAD.IADD R5, R0, 0x1, R5 ;  /* 0x0000000100057824 */ /* 0x000fe400078e0205 */
[----:B------:R-:W-:Y:S01]  /*5680*/  HMMA.16816.F32 R156, R8, R44, R232 ;  /* 0x0000002c089c723c */ /* 0x000fe200000018e8 */
[----:B------:R-:W-:-:S05]  /*5690*/  IMAD.IADD R0, R213, 0x1, R214 ;  /* 0x00000001d5007824 */ /* 0x000fca00078e02d6 */
[C---:B-1----:R-:W-:Y:S06]  /*56a0*/  HMMA.16816.F32 R160, R8.reuse, R40, R240 ;  /* 0x0000002808a0723c */ /* 0x042fec00000018f0 */
[----:B------:R-:W-:Y:S01]  /*56b0*/  HMMA.16816.F32 R164, R8, R42, R164 ;  /* 0x0000002a08a4723c */ /* 0x000fe200000018a4 */
[----:B------:R-:W1:Y:S01]  /*56c0*/  LDSM.16.M88.4 R8, [R221] ;  /* 0x00000000dd08783b */ /* 0x000e620000000200 */
[----:B------:R-:W-:-:S04]  /*56d0*/  DEPBAR.LE SB0, 0x0 ;  /* 0x000080000000791a */ /* 0x000fc80000000000 */
        /* <DEDUP_REMOVED lines=20> */
[----:B------:R-:W-:Y:S01]  /*5820*/  HMMA.16816.F32 R144, R12, R36, R112 ;  /* 0x000000240c90723c */ /* 0x000fe20000001870 */
[----:B------:R-:W-:Y:S01]  /*5830*/  FMUL.FTZ R142, R142, UR31 ;  /* 0x0000001f8e8e7c20 */ /* 0x000fe20008410000 */
[----:B------:R-:W-:Y:S01]  /*5840*/  FMUL.FTZ R140, R140, UR31 ;  /* 0x0000001f8c8c7c20 */ /* 0x000fe20008410000 */
[----:B------:R-:W-:Y:S01]  /*5850*/  FMUL.FTZ R143, R143, UR31 ;  /* 0x0000001f8f8f7c20 */ /* 0x000fe20008410000 */
[----:B------:R-:W-:-:S02]  /*5860*/  FMUL.FTZ R141, R141, UR31 ;  /* 0x0000001f8d8d7c20 */ /* 0x000fc40008410000 */
[C---:B------:R-:W-:Y:S01]  /*5870*/  HMMA.16816.F32 R116, R12.reuse, R30, R92 ;  /* 0x0000001e0c74723c */ /* 0x040fe2000000185c */
[----:B------:R-:W-:Y:S01]  /*5880*/  FMUL.FTZ R138, R138, UR31 ;  /* 0x0000001f8a8a7c20 */ /* 0x000fe20008410000 */
[----:B------:R-:W-:Y:S01]  /*5890*/  FMUL.FTZ R136, R136, UR31 ;  /* 0x0000001f88887c20 */ /* 0x000fe20008410000 */
[----:B------:R-:W-:Y:S01]  /*58a0*/  FMUL.FTZ R139, R139, UR31 ;  /* 0x0000001f8b8b7c20 */ /* 0x000fe20008410000 */
[----:B------:R-:W-:Y:S02]  /*58b0*/  FMUL.FTZ R137, R137, UR31 ;  /* 0x0000001f89897c20 */ /* 0x000fe40008410000 */
[----:B--2---:R-:W-:Y:S01]  /*58c0*/  HMMA.16816.F32 R108, R12, R24, R88 ;  /* 0x000000180c6c723c */ /* 0x004fe20000001858 */
        /* <DEDUP_REMOVED lines=9> */
[----:B------:R-:W-:Y:S01]  /*5960*/  HMMA.16816.F32 R100, R12, R20, R80 ;  /* 0x000000140c64723c */ /* 0x000fe20000001850 */
[----:B------:R-:W-:Y:S01]  /*5970*/  FMUL.FTZ R144, R144, UR31 ;  /* 0x0000001f90907c20 */ /* 0x000fe20008410000 */
[----:B------:R-:W-:Y:S01]  /*5980*/  FMUL.FTZ R147, R147, UR31 ;  /* 0x0000001f93937c20 */ /* 0x000fe20008410000 */
[----:B------:R-:W-:-:S03]  /*5990*/  FMUL.FTZ R145, R145, UR31 ;  /* 0x0000001f91917c20 */ /* 0x000fc60008410000 */
[----:B------:R-:W-:Y:S01]  /*59a0*/  HMMA.16816.F32 R96, R12, R22, R76 ;  /* 0x000000160c60723c */ /* 0x000fe2000000184c */
[----:B------:R-:W-:-:S05]  /*59b0*/  FMUL.FTZ R118, R118, UR31 ;  /* 0x0000001f76767c20 */ /* 0x000fca0008410000 */
[C---:B---3--:R-:W-:Y:S01]  /*59c0*/  HMMA.16816.F32 R92, R12.reuse, R60, R148 ;  /* 0x0000003c0c5c723c */ /* 0x048fe20000001894 */
[----:B------:R-:W-:Y:S01]  /*59d0*/  FMUL.FTZ R110, R110, UR31 ;  /* 0x0000001f6e6e7c20 */ /* 0x000fe20008410000 */
[----:B------:R-:W-:Y:S01]  /*59e0*/  FMUL.FTZ R108, R108, UR31 ;  /* 0x0000001f6c6c7c20 */ /* 0x000fe20008410000 */
[----:B------:R-:W-:Y:S01]  /*59f0*/  FMUL.FTZ R111, R111, UR31 ;  /* 0x0000001f6f6f7c20 */ /* 0x000fe20008410000 */
[----:B------:R-:W-:Y:S02]  /*5a00*/  FMUL.FTZ R109, R109, UR31 ;  /* 0x0000001f6d6d7c20 */ /* 0x000fe40008410000 */
        /* <DEDUP_REMOVED lines=25> */
[C---:B-1----:R-:W-:Y:S01]  /*5ba0*/  HMMA.16816.F32 R12, R8.reuse, R132, R200 ;  /* 0x00000084080c723c */ /* 0x042fe200000018c8 */
        /* <DEDUP_REMOVED lines=8> */
[C---:B------:R-:W-:Y:S01]  /*5c30*/  HMMA.16816.F32 R68, R8.reuse, R38, R176 ;  /* 0x000000260844723c */ /* 0x040fe200000018b0 */
[----:B------:R-:W-:Y:S01]  /*5c40*/  FMUL.FTZ R165, R80, UR31 ;  /* 0x0000001f50a57c20 */ /* 0x000fe20008410000 */
[----:B------:R-:W-:Y:S01]  /*5c50*/  FMUL.FTZ R166, R82, UR31 ;  /* 0x0000001f52a67c20 */ /* 0x000fe20008410000 */
[----:B------:R-:W-:Y:S01]  /*5c60*/  FMUL.FTZ R167, R81, UR31 ;  /* 0x0000001f51a77c20 */ /* 0x000fe20008410000 */
[----:B------:R-:W-:Y:S02]  /*5c70*/  FMUL.FTZ R83, R83, UR31 ;  /* 0x0000001f53537c20 */ /* 0x000fe40008410000 */
[----:B------:R-:W-:Y:S01]  /*5c80*/  HMMA.16816.F32 R64, R8, R32, R180 ;  /* 0x000000200840723c */ /* 0x000fe200000018b4 */
[----:B------:R-:W-:-:S05]  /*5c90*/  FMUL.FTZ R216, R112, UR31 ;  /* 0x0000001f70d87c20 */ /* 0x000fca0008410000 */
        /* <DEDUP_REMOVED lines=9> */
[C---:B------:R-:W-:Y:S01]  /*5d30*/  HMMA.16816.F32 R44, R8.reuse, R30, R196 ;  /* 0x0000001e082c723c */ /* 0x040fe200000018c4 */
[----:B------:R-:W-:Y:S01]  /*5d40*/  MUFU.TANH R14, R74 ;  /* 0x0000004a000e7308 */ /* 0x000fe20000002400 */
        /* <DEDUP_REMOVED lines=13> */
[----:B------:R-:W-:Y:S01]  /*5e20*/  FMUL.FTZ R121, R116, UR31 ;  /* 0x0000001f74797c20 */ /* 0x000fe20008410000 */
[----:B------:R-:W-:Y:S01]  /*5e30*/  FMUL.FTZ R55, R55, UR31 ;  /* 0x0000001f37377c20 */ /* 0x000fe20008410000 */
        /* <DEDUP_REMOVED lines=10> */
[----:B------:R-:W-:-:S02]  /*5ee0*/  VIADD R230, R223, 0x800 ;  /* 0x00000800dfe67836 */ /* 0x000fc40000000000 */
[C---:B------:R-:W-:Y:S01]  /*5ef0*/  HMMA.16816.F32 R28, R8.reuse, R22, R236 ;  /* 0x00000016081c723c */ /* 0x040fe200000018ec */
[----:B------:R-:W-:Y:S01]  /*5f00*/  FMUL.FTZ R158, R16, UR31 ;  /* 0x0000001f109e7c20 */ /* 0x000fe20008410000 */
[----:B------:R-:W-:Y:S01]  /*5f10*/  FMUL.FTZ R159, R18, UR31 ;  /* 0x0000001f129f7c20 */ /* 0x000fe20008410000 */
[----:B------:R-:W-:Y:S01]  /*5f20*/  MUFU.TANH R16, R144 ;  /* 0x0000009000107308 */ /* 0x000fe20000002400 */
[----:B------:R-:W-:Y:S01]  /*5f30*/  FMUL.FTZ R160, R17, UR31 ;  /* 0x0000001f11a07c20 */ /* 0x000fe20008410000 */
[----:B------:R-:W-:Y:S01]  /*5f40*/  FMUL.FTZ R164, R19, UR31 ;  /* 0x0000001f13a47c20 */ /* 0x000fe20008410000 */
[C---:B------:R-:W-:Y:S01]  /*5f50*/  HMMA.16816.F32 R24, R8.reuse, R60, R224 ;  /* 0x0000003c0818723c */ /* 0x040fe200000018e0 */
[--C-:B------:R-:W-:Y:S01]  /*5f60*/  IADD3 R237, R6, 0x8, R5.reuse ;  /* 0x0000000806ed7810 */ /* 0x100fe20007ffe005 */
[----:B------:R-:W-:Y:S01]  /*5f70*/  IMAD.U32 R6, RZ, RZ, UR22 ;  /* 0x00000016ff067e24 */ /* 0x000fe2000f8e00ff */
[--C-:B------:R-:W-:Y:S01]  /*5f80*/  IADD3 R238, R7, 0x40, R5.reuse ;  /* 0x0000004007ee7810 */ /* 0x100fe20007ffe005 */
[----:B------:R-:W-:Y:S01]  /*5f90*/  IMAD.U32 R7, RZ, RZ, UR22 ;  /* 0x00000016ff077e24 */ /* 0x000fe2000f8e00ff */
[----:B------:R-:W-:Y:S01]  /*5fa0*/  VIADDMNMX R233, R237, -UR30, RZ, !PT ;  /* 0x8000001eede97c46 */ /* 0x000fe2000f8001ff */
[C---:B------:R-:W-:Y:S01]  /*5fb0*/  HMMA.16816.F32 R20, R8.reuse, R62, R208 ;  /* 0x0000003e0814723c */ /* 0x040fe200000018d0 */
[C---:B------:R-:W-:Y:S01]  /*5fc0*/  VIADD R236, R5.reuse, UR23 ;  /* 0x0000001705ec7c36 */ /* 0x040fe20008000000 */
[----:B------:R-:W-:Y:S01]  /*5fd0*/  VIADDMNMX R243, R5, R6, UR32, PT ;  /* 0x0000002005f37e46 */ /* 0x000fe2000b800106 */
[----:B------:R-:W-:Y:S01]  /*5fe0*/  FMUL.FTZ R224, R15, UR31 ;  /* 0x0000001f0fe07c20 */ /* 0x000fe20008410000 */
[----:B------:R-:W-:Y:S01]  /*5ff0*/  VIADDMNMX R234, R238, -UR30, RZ, !PT ;  /* 0x8000001eeeea7c46 */ /* 0x000fe2000f8001ff */
[----:B------:R-:W1:Y:S01]  /*6000*/  MUFU.TANH R15, R72 ;  /* 0x00000048000f7308 */ /* 0x000e620000002400 */
[C---:B------:R-:W-:Y:S01]  /*6010*/  HMMA.16816.F32 R56, R8.reuse, R122, R56 ;  /* 0x0000007a0838723c */ /* 0x040fe20000001838 */
[----:B------:R-:W-:Y:S01]  /*6020*/  VIADDMNMX R235, R236, -UR30, RZ, !PT ;  /* 0x8000001eeceb7c46 */ /* 0x000fe2000f8001ff */
[----:B------:R-:W-:Y:S01]  /*6030*/  FMUL.FTZ R225, R77, UR31 ;  /* 0x0000001f4de17c20 */ /* 0x000fe20008410000 */
[----:B------:R-:W-:Y:S01]  /*6040*/  FMUL.FTZ R227, R114, UR31 ;  /* 0x0000001f72e37c20 */ /* 0x000fe20008410000 */
[----:B------:R-:W-:Y:S01]  /*6050*/  FMUL.FTZ R133, R40, UR31 ;  /* 0x0000001f28857c20 */ /* 0x000fe20008410000 */
[----:B------:R-:W-:Y:S01]  /*6060*/  FMUL.FTZ R149, R39, UR31 ;  /* 0x0000001f27957c20 */ /* 0x000fe20008410000 */
[----:B------:R-:W-:Y:S01]  /*6070*/  HMMA.16816.F32 R60, R8, R134, R188 ;  /* 0x00000086083c723c */ /* 0x000fe200000018bc */
[----:B------:R-:W-:Y:S01]  /*6080*/  MUFU.TANH R19, R145 ;  /* 0x0000009100137308 */ /* 0x000fe20000002400 */
[----:B------:R-:W-:Y:S01]  /*6090*/  FMUL.FTZ R122, R47, UR31 ;  /* 0x0000001f2f7a7c20 */ /* 0x000fe20008410000 */
[----:B------:R-:W-:Y:S01]  /*60a0*/  FMUL.FTZ R123, R117, UR31 ;  /* 0x0000001f757b7c20 */ /* 0x000fe20008410000 */
[----:B------:R-:W-:Y:S01]  /*60b0*/  FMUL.FTZ R117, R46, UR31 ;  /* 0x0000001f2e757c20 */ /* 0x000fe20008410000 */
[----:B------:R-:W-:Y:S01]  /*60c0*/  FMUL.FTZ R107, R37, UR31 ;  /* 0x0000001f256b7c20 */ /* 0x000fe20008410000 */
[----:B------:R-:W-:Y:S01]  /*60d0*/  FMUL.FTZ R152, R24, UR31 ;  /* 0x0000001f18987c20 */ /* 0x000fe20008410000 */
[----:B------:R-:W-:Y:S01]  /*60e0*/  IMAD.U32 R8, RZ, RZ, UR23 ;  /* 0x00000017ff087e24 */ /* 0x000fe2000f8e00ff */
[----:B------:R-:W-:Y:S01]  /*60f0*/  IADD3 R10, R7, 0x48, R5 ;  /* 0x00000048070a7810 */ /* 0x000fe20007ffe005 */
[----:B------:R-:W-:-:S02]  /*6100*/  IMAD.U32 R9, RZ, RZ, UR22 ;  /* 0x00000016ff097e24 */ /* 0x000fc4000f8e00ff */
[----:B------:R-:W-:Y:S01]  /*6110*/  FMUL.FTZ R11, R146, UR31 ;  /* 0x0000001f920b7c20 */ /* 0x000fe20008410000 */
[----:B------:R-:W-:Y:S01]  /*6120*/  MUFU.TANH R24, R73 ;  /* 0x0000004900187308 */ /* 0x000fe20000002400 */
[--C-:B------:R-:W-:Y:S01]  /*6130*/  IADD3 R239, R8, 0x48, R5.reuse ;  /* 0x0000004808ef7810 */ /* 0x100fe20007ffe005 */
[----:B------:R-:W-:Y:S01]  /*6140*/  IMAD.U32 R8, RZ, RZ, UR22 ;  /* 0x00000016ff087e24 */ /* 0x000fe2000f8e00ff */
[----:B------:R-:W-:Y:S01]  /*6150*/  IADD3 R13, R9, 0x8, R5 ;  /* 0x00000008090d7810 */ /* 0x000fe20007ffe005 */
[----:B------:R-:W-:Y:S01]  /*6160*/  FMUL.FTZ R91, R21, UR31 ;  /* 0x0000001f155b7c20 */ /* 0x000fe20008410000 */
[----:B------:R-:W-:Y:S01]  /*6170*/  FMUL.FTZ R155, R23, UR31 ;  /* 0x0000001f179b7c20 */ /* 0x000fe20008410000 */
[----:B------:R-:W-:Y:S01]  /*6180*/  IMAD.IADD R9, R239, 0x1, -R3 ;  /* 0x00000001ef097824 */ /* 0x000fe200078e0a03 */
[----:B------:R-:W-:Y:S01]  /*6190*/  IADD3 R12, R8, 0x40, R5 ;  /* 0x00000040080c7810 */ /* 0x000fe20007ffe005 */
[--C-:B------:R-:W-:Y:S01]  /*61a0*/  IMAD.IADD R5, R236, 0x1, -R3.reuse ;  /* 0x00000001ec057824 */ /* 0x100fe200078e0a03 */
[----:B------:R-:W2:Y:S01]  /*61b0*/  MUFU.TANH R11, R11 ;  /* 0x0000000b000b7308 */ /* 0x000ea20000002400 */
[--C-:B------:R-:W-:Y:S01]  /*61c0*/  IMAD.IADD R8, R238, 0x1, -R3.reuse ;  /* 0x00000001ee087824 */ /* 0x100fe200078e0a03 */
[----:B------:R-:W-:Y:S01]  /*61d0*/  IABS R9, R9 ;  /* 0x0000000900097213 */ /* 0x000fe20000000000 */
[----:B------:R-:W-:Y:S01]  /*61e0*/  FMUL.FTZ R88, R20, UR31 ;  /* 0x0000001f14587c20 */ /* 0x000fe20008410000 */
[----:B------:R-:W-:Y:S01]  /*61f0*/  IABS R6, R5 ;  /* 0x0000000500067213 */ /* 0x000fe20000000000 */
[----:B------:R-:W-:Y:S01]  /*6200*/  IMAD.IADD R5, R237, 0x1, -R3 ;  /* 0x00000001ed057824 */ /* 0x000fe200078e0a03 */
[----:B------:R-:W-:Y:S01]  /*6210*/  VIMNMX R240, R10, UR32, PT ;  /* 0x000000200af07c48 */ /* 0x000fe2000bfe0100 */
[----:B------:R-:W-:Y:S01]  /*6220*/  FMUL.FTZ R89, R22, UR31 ;  /* 0x0000001f16597c20 */ /* 0x000fe20008410000 */
[----:B------:R-:W-:Y:S01]  /*6230*/  VIADDMNMX R232, R239, -UR30, RZ, !PT ;  /* 0x8000001eefe87c46 */ /* 0x000fe2000f8001ff */
[----:B------:R-:W-:Y:S01]  /*6240*/  IMAD.MOV.U32 R7, RZ, RZ, R6 ;  /* 0x000000ffff077224 */ /* 0x000fe200078e0006 */
[----:B------:R-:W-:Y:S01]  /*6250*/  IABS R5, R5 ;  /* 0x0000000500057213 */ /* 0x000fe20000000000 */
[----:B------:R-:W3:Y:S01]  /*6260*/  MUFU.TANH R22, R75 ;  /* 0x0000004b00167308 */ /* 0x000ee20000002400 */
[----:B------:R-:W-:Y:S01]  /*6270*/  IABS R6, R8 ;  /* 0x0000000800067213 */ /* 0x000fe20000000000 */
[----:B------:R-:W-:Y:S01]  /*6280*/  FMUL.FTZ R115, R63, UR31 ;  /* 0x0000001f3f737c20 */ /* 0x000fe20008410000 */
[----:B------:R-:W-:Y:S01]  /*6290*/  I2FP.F32.S32 R8, R7 ;  /* 0x0000000700087245 */ /* 0x000fe20000201400 */
[----:B------:R-:W-:Y:S01]  /*62a0*/  FMUL.FTZ R113, R62, UR31 ;  /* 0x0000001f3e717c20 */ /* 0x000fe20008410000 */
[----:B------:R-:W-:Y:S01]  /*62b0*/  I2FP.F32.S32 R5, R5 ;  /* 0x0000000500057245 */ /* 0x000fe20000201400 */
[----:B------:R-:W-:Y:S01]  /*62c0*/  IMAD.MOV.U32 R7, RZ, RZ, R6 ;  /* 0x000000ffff077224 */ /* 0x000fe200078e0006 */
[----:B------:R-:W-:Y:S01]  /*62d0*/  VIMNMX R242, R13, UR32, PT ;  /* 0x000000200df27c48 */ /* 0x000fe2000bfe0100 */
[----:B-1----:R-:W-:Y:S01]  /*62e0*/  FFMA.FTZ R23, R8, -UR19, R15 ;  /* 0x8000001308177c23 */ /* 0x002fe2000801000f */
[----:B------:R-:W-:-:S02]  /*62f0*/  IMAD.MOV.U32 R6, RZ, RZ, R9 ;  /* 0x000000ffff067224 */ /* 0x000fc400078e0009 */
[----:B------:R-:W-:Y:S01]  /*6300*/  FFMA.FTZ R21, R5, -UR19, R14 ;  /* 0x8000001305157c23 */ /* 0x000fe2000801000e */
[----:B------:R-:W-:Y:S01]  /*6310*/  I2FP.F32.S32 R8, R7 ;  /* 0x0000000700087245 */ /* 0x000fe20000201400 */
[----:B------:R-:W-:Y:S01]  /*6320*/  VIADD R5, R3, 0x1 ;  /* 0x0000000103057836 */ /* 0x000fe20000000000 */
[----:B------:R-:W-:Y:S01]  /*6330*/  VIMNMX R241, R12, UR32, PT ;  /* 0x000000200cf17c48 */ /* 0x000fe2000bfe0100 */
[----:B------:R1:W4:Y:S01]  /*6340*/  MUFU.TANH R13, R68 ;  /* 0x00000044000d7308 */ /* 0x0003220000002400 */
[----:B------:R-:W-:Y:S01]  /*6350*/  I2FP.F32.S32 R7, R6 ;  /* 0x0000000600077245 */ /* 0x000fe20000201400 */
[----:B------:R-:W-:Y:S01]  /*6360*/  FFMA.FTZ R20, R8, -UR19, R16 ;  /* 0x8000001308147c23 */ /* 0x000fe20008010010 */
[C---:B------:R-:W-:Y:S01]  /*6370*/  ISETP.GE.AND P0, PT, R5.reuse, R243, PT ;  /* 0x000000f30500720c */ /* 0x040fe20003f06270 */
[----:B------:R-:W-:Y:S01]  /*6380*/  IMAD.IADD R8, R236, 0x1, -R5 ;  /* 0x00000001ec087824 */ /* 0x000fe200078e0a05 */
[----:B------:R-:W-:Y:S01]  /*6390*/  ISETP.GE.AND P2, PT, R5, R242, PT ;  /* 0x000000f20500720c */ /* 0x000fe20003f46270 */
[----:B------:R-:W-:Y:S01]  /*63a0*/  VIADD R6, R3, 0x8 ;  /* 0x0000000803067836 */ /* 0x000fe20000000000 */
[----:B------:R-:W-:Y:S01]  /*63b0*/  ISETP.LT.OR P4, PT, R5, R235, P0 ;  /* 0x000000eb0500720c */ /* 0x000fe20000781670 */
[----:B--2---:R-:W-:Y:S01]  /*63c0*/  FFMA.FTZ R18, R7, -UR19, R11 ;  /* 0x8000001307127c23 */ /* 0x004fe2000801000b */
[----:B------:R-:W-:Y:S01]  /*63d0*/  ISETP.GE.AND P0, PT, R5, R240, PT ;  /* 0x000000f00500720c */ /* 0x000fe20003f06270 */
[--C-:B------:R-:W-:Y:S01]  /*63e0*/  IMAD.IADD R7, R237, 0x1, -R5.reuse ;  /* 0x00000001ed077824 */ /* 0x100fe200078e0a05 */
[----:B------:R-:W-:Y:S01]  /*63f0*/  IABS R8, R8 ;  /* 0x0000000800087213 */ /* 0x000fe20000000000 */
[----:B------:R-:W-:Y:S01]  /*6400*/  IMAD.IADD R11, R238, 0x1, -R5 ;  /* 0x00000001ee0b7824 */ /* 0x000fe200078e0a05 */
[C---:B------:R-:W-:Y:S01]  /*6410*/  ISETP.LT.OR P0, PT, R5.reuse, R232, P0 ;  /* 0x000000e80500720c */ /* 0x040fe20000701670 */
[----:B------:R-:W-:Y:S01]  /*6420*/  IMAD.IADD R9, R236, 0x1, -R6 ;  /* 0x00000001ec097824 */ /* 0x000fe200078e0a06 */
[C---:B------:R-:W-:Y:S01]  /*6430*/  ISETP.GE.AND P1, PT, R5.reuse, R241, PT ;  /* 0x000000f10500720c */ /* 0x040fe20003f26270 */
[----:B------:R-:W-:Y:S01]  /*6440*/  IMAD.MOV.U32 R10, RZ, RZ, R8 ;  /* 0x000000ffff0a7224 */ /* 0x000fe200078e0008 */
[----:B------:R-:W-:Y:S01]  /*6450*/  IABS R8, R7 ;  /* 0x0000000700087213 */ /* 0x000fe20000000000 */
[----:B------:R-:W2:Y:S01]  /*6460*/  MUFU.TANH R14, R147 ;  /* 0x00000093000e7308 */ /* 0x000ea20000002400 */
[----:B------:R-:W-:Y:S01]  /*6470*/  ISETP.LT.OR P2, PT, R5, R233, P2 ;  /* 0x000000e90500720c */ /* 0x000fe20001741670 */
[----:B------:R-:W-:Y:S01]  /*6480*/  FMUL.FTZ R114, R61, UR31 ;  /* 0x0000001f3d727c20 */ /* 0x000fe20008410000 */
[----:B------:R-:W-:Y:S01]  /*6490*/  P2R R15, PR, RZ, 0x1 ;  /* 0x00000001ff0f7803 */ /* 0x000fe20000000000 */
[----:B------:R-:W-:Y:S01]  /*64a0*/  FMUL.FTZ R153, R25, UR31 ;  /* 0x0000001f19997c20 */ /* 0x000fe20008410000 */
[----:B------:R-:W-:Y:S01]  /*64b0*/  IABS R7, R11 ;  /* 0x0000000b00077213 */ /* 0x000fe20000000000 */
[----:B------:R-:W-:Y:S01]  /*64c0*/  FMUL.FTZ R80, R58, UR31 ;  /* 0x0000001f3a507c20 */ /* 0x000fe20008410000 */
[----:B------:R-:W-:Y:S01]  /*64d0*/  IABS R12, R9 ;  /* 0x00000009000c7213 */ /* 0x000fe20000000000 */
[----:B------:R-:W-:Y:S01]  /*64e0*/  IMAD.MOV.U32 R9, RZ, RZ, R8 ;  /* 0x000000ffff097224 */ /* 0x000fe200078e0008 */
[----:B------:R-:W-:Y:S01]  /*64f0*/  ISETP.GE.AND P0, PT, R3, R243, PT ;  /* 0x000000f30300720c */ /* 0x000fe20003f06270 */
[----:B------:R-:W-:Y:S01]  /*6500*/  IMAD.MOV.U32 R8, RZ, RZ, R7 ;  /* 0x000000ffff087224 */ /* 0x000fe200078e0007 */
[----:B------:R-:W-:Y:S01]  /*6510*/  ISETP.LT.OR P1, PT, R5, R234, P1 ;  /* 0x000000ea0500720c */ /* 0x000fe20000f21670 */
[----:B------:R-:W-:Y:S01]  /*6520*/  IMAD.IADD R5, R239, 0x1, -R5 ;  /* 0x00000001ef057824 */ /* 0x000fe200078e0a05 */
[----:B------:R-:W-:Y:S01]  /*6530*/  P2R R17, PR, RZ, 0x4 ;  /* 0x00000004ff117803 */ /* 0x000fe20000000000 */
[----:B------:R-:W-:Y:S01]  /*6540*/  IMAD.MOV.U32 R7, RZ, RZ, R12 ;  /* 0x000000ffff077224 */ /* 0x000fe200078e000c */
[C---:B------:R-:W-:Y:S01]  /*6550*/  ISETP.LT.OR P0, PT, R3.reuse, R235, P0 ;  /* 0x000000eb0300720c */ /* 0x040fe20000701670 */
[----:B------:R-:W-:Y:S01]  /*6560*/  MUFU.TANH R25, R71 ;  /* 0x0000004700197308 */ /* 0x000fe20000002400 */
[----:B------:R-:W-:Y:S01]  /*6570*/  ISETP.GE.AND P2, PT, R3, R242, PT ;  /* 0x000000f20300720c */ /* 0x000fe20003f46270 */
[----:B------:R-:W-:Y:S01]  /*6580*/  FMUL.FTZ R82, R59, UR31 ;  /* 0x0000001f3b527c20 */ /* 0x000fe20008410000 */
[----:B------:R-:W-:Y:S01]  /*6590*/  IABS R5, R5 ;  /* 0x0000000500057213 */ /* 0x000fe20000000000 */
[----:B------:R-:W-:Y:S01]  /*65a0*/  FMUL.FTZ R112, R60, UR31 ;  /* 0x0000001f3c707c20 */ /* 0x000fe20008410000 */
[----:B------:R-:W-:Y:S01]  /*65b0*/  P2R R16, PR, RZ, 0x2 ;  /* 0x00000002ff107803 */ /* 0x000fe20000000000 */
[----:B------:R-:W-:Y:S01]  /*65c0*/  FMUL.FTZ R146, R43, UR31 ;  /* 0x0000001f2b927c20 */ /* 0x000fe20008410000 */
[----:B------:R-:W-:Y:S01]  /*65d0*/  I2FP.F32.S32 R11, R10 ;  /* 0x0000000a000b7245 */ /* 0x000fe20000201400 */
[----:B------:R-:W-:Y:S01]  /*65e0*/  FMUL.FTZ R134, R42, UR31 ;  /* 0x0000001f2a867c20 */ /* 0x000fe20008410000 */
[----:B------:R-:W-:Y:S01]  /*65f0*/  FSEL R63, R23, -INF , !P0 ;  /* 0xff800000173f7808 */ /* 0x000fe20004000000 */
[----:B------:R-:W-:Y:S01]  /*6600*/  FMUL.FTZ R81, R57, UR31 ;  /* 0x0000001f39517c20 */ /* 0x000fe20008410000 */
[----:B------:R-:W-:Y:S01]  /*6610*/  ISETP.LT.OR P2, PT, R3, R233, P2 ;  /* 0x000000e90300720c */ /* 0x000fe20001741670 */
[----:B------:R-:W-:Y:S01]  /*6620*/  FFMA.FTZ R12, R11, -UR19, R24 ;  /* 0x800000130b0c7c23 */ /* 0x000fe20008010018 */
[----:B------:R-:W-:Y:S01]  /*6630*/  I2FP.F32.S32 R10, R9 ;  /* 0x00000009000a7245 */ /* 0x000fe20000201400 */
[----:B------:R-:W-:Y:S01]  /*6640*/  IMAD.IADD R11, R238, 0x1, -R6 ;  /* 0x00000001ee0b7824 */ /* 0x000fe200078e0a06 */
[C---:B------:R-:W-:Y:S01]  /*6650*/  ISETP.GE.AND P1, PT, R3.reuse, R241, PT ;  /* 0x000000f10300720c */ /* 0x040fe20003f26270 */
[----:B------:R-:W5:Y:S01]  /*6660*/  MUFU.TANH R23, R140 ;  /* 0x0000008c00177308 */ /* 0x000f620000002400 */
[----:B------:R-:W-:Y:S01]  /*6670*/  ISETP.GE.AND P0, PT, R3, R240, PT ;  /* 0x000000f00300720c */ /* 0x000fe20003f06270 */
[----:B---3--:R-:W-:Y:S01]  /*6680*/  FFMA.FTZ R22, R10, -UR19, R22 ;  /* 0x800000130a167c23 */ /* 0x008fe20008010016 */
[----:B------:R-:W-:Y:S01]  /*6690*/  I2FP.F32.S32 R9, R8 ;  /* 0x0000000800097245 */ /* 0x000fe20000201400 */
[----:B------:R-:W-:Y:S01]  /*66a0*/  IMAD.IADD R10, R239, 0x1, -R6 ;  /* 0x00000001ef0a7824 */ /* 0x000fe200078e0a06 */
[----:B------:R-:W-:Y:S01]  /*66b0*/  I2FP.F32.S32 R7, R7 ;  /* 0x0000000700077245 */ /* 0x000fe20000201400 */
[----:B------:R-:W-:Y:S01]  /*66c0*/  FMUL.FTZ R135, R41, UR31 ;  /* 0x0000001f29877c20 */ /* 0x000fe20008410000 */
[----:B------:R-:W-:Y:S01]  /*66d0*/  I2FP.F32.S32 R8, R5 ;  /* 0x0000000500087245 */ /* 0x000fe20000201400 */
[----:B------:R-:W-:Y:S01]  /*66e0*/  VIADD R5, R3, 0x9 ;  /* 0x0000000903057836 */ /* 0x000fe20000000000 */
[----:B-1----:R-:W-:Y:S01]  /*66f0*/  FSEL R68, R21, -INF , !P2 ;  /* 0xff80000015447808 */ /* 0x002fe20005000000 */
[----:B----4-:R-:W-:Y:S01]  /*6700*/  FFMA.FTZ R13, R7, -UR19, R13 ;  /* 0x80000013070d7c23 */ /* 0x010fe2000801000d */
[C---:B------:R-:W-:Y:S01]  /*6710*/  ISETP.LT.OR P1, PT, R3.reuse, R234, P1 ;  /* 0x000000ea0300720c */ /* 0x040fe20000f21670 */
[----:B--2---:R-:W-:Y:S01]  /*6720*/  FFMA.FTZ R14, R8, -UR19, R14 ;  /* 0x80000013080e7c23 */ /* 0x004fe2000801000e */
[----:B------:R-:W-:Y:S01]  /*6730*/  ISETP.LT.OR P0, PT, R3, R232, P0 ;  /* 0x000000e80300720c */ /* 0x000fe20000701670 */
[----:B------:R-:W-:Y:S01]  /*6740*/  IMAD.IADD R7, R237, 0x1, -R6 ;  /* 0x00000001ed077824 */ /* 0x000fe200078e0a06 */
[----:B------:R-:W-:Y:S01]  /*6750*/  ISETP.GE.AND P2, PT, R6, R242, PT ;  /* 0x000000f20600720c */ /* 0x000fe20003f46270 */
[----:B------:R-:W-:Y:S01]  /*6760*/  IMAD.IADD R8, R236, 0x1, -R5 ;  /* 0x00000001ec087824 */ /* 0x000fe200078e0a05 */
[----:B------:R-:W-:Y:S01]  /*6770*/  FSEL R77, R20, -INF , !P1 ;  /* 0xff800000144d7808 */ /* 0x000fe20004800000 */
[----:B------:R-:W-:Y:S01]  /*6780*/  FFMA.FTZ R19, R9, -UR19, R19 ;  /* 0x8000001309137c23 */ /* 0x000fe20008010013 */
[----:B------:R-:W-:Y:S01]  /*6790*/  FSEL R78, R18, -INF , !P0 ;  /* 0xff800000124e7808 */ /* 0x000fe20004000000 */
[----:B------:R-:W-:Y:S01]  /*67a0*/  MUFU.TANH R24, R70 ;  /* 0x0000004600187308 */ /* 0x000fe20000002400 */
[C---:B------:R-:W-:Y:S01]  /*67b0*/  ISETP.LT.OR P5, PT, R6.reuse, R233, P2 ;  /* 0x000000e90600720c */ /* 0x040fe200017a1670 */
[----:B------:R-:W-:Y:S01]  /*67c0*/  FMUL.FTZ R226, R79, UR31 ;  /* 0x0000001f4fe27c20 */ /* 0x000fe20008410000 */
[----:B------:R-:W-:Y:S01]  /*67d0*/  ISETP.GE.AND P3, PT, R6, R243, PT ;  /* 0x000000f30600720c */ /* 0x000fe20003f66270 */
[----:B------:R-:W-:Y:S01]  /*67e0*/  FMUL.FTZ R104, R36, UR31 ;  /* 0x0000001f24687c20 */ /* 0x000fe20008410000 */
[----:B------:R-:W-:Y:S01]  /*67f0*/  ISETP.GE.AND P1, PT, R6, R241, PT ;  /* 0x000000f10600720c */ /* 0x000fe20003f26270 */
[----:B------:R-:W-:Y:S01]  /*6800*/  FMUL.FTZ R105, R38, UR31 ;  /* 0x0000001f26697c20 */ /* 0x000fe20008410000 */
[----:B------:R-:W-:Y:S01]  /*6810*/  ISETP.GE.AND P0, PT, R6, R240, PT ;  /* 0x000000f00600720c */ /* 0x000fe20003f06270 */
[----:B------:R-:W1:Y:S01]  /*6820*/  MUFU.TANH R18, R142 ;  /* 0x0000008e00127308 */ /* 0x000e620000002400 */
[----:B------:R-:W-:Y:S01]  /*6830*/  FSEL R62, R12, -INF , !P4 ;  /* 0xff8000000c3e7808 */ /* 0x000fe20006000000 */
[----:B------:R-:W-:Y:S01]  /*6840*/  FMUL.FTZ R79, R56, UR31 ;  /* 0x0000001f384f7c20 */ /* 0x000fe20008410000 */
[----:B------:R-:W-:Y:S01]  /*6850*/  P2R R12, PR, RZ, 0x20 ;  /* 0x00000020ff0c7803 */ /* 0x000fe20000000000 */
[----:B------:R-:W-:Y:S01]  /*6860*/  FMUL.FTZ R32, R32, UR31 ;  /* 0x0000001f20207c20 */ /* 0x000fe20008410000 */
[----:B------:R-:W-:Y:S01]  /*6870*/  IABS R9, R7 ;  /* 0x0000000700097213 */ /* 0x000fe20000000000 */
[----:B------:R-:W-:Y:S01]  /*6880*/  FMUL.FTZ R33, R33, UR31 ;  /* 0x0000001f21217c20 */ /* 0x000fe20008410000 */
[----:B------:R-:W-:Y:S01]  /*6890*/  ISETP.LT.OR P4, PT, R6, R235, P3 ;  /* 0x000000eb0600720c */ /* 0x000fe20001f81670 */
[----:B------:R-:W-:Y:S01]  /*68a0*/  FMUL.FTZ R34, R34, UR31 ;  /* 0x0000001f22227c20 */ /* 0x000fe20008410000 */
[----:B------:R-:W-:Y:S01]  /*68b0*/  ISETP.LT.OR P6, PT, R6, R234, P1 ;  /* 0x000000ea0600720c */ /* 0x000fe20000fc1670 */
[----:B------:R-:W-:Y:S01]  /*68c0*/  FMUL.FTZ R28, R28, UR31 ;  /* 0x0000001f1c1c7c20 */ /* 0x000fe20008410000 */
[----:B------:R-:W-:Y:S01]  /*68d0*/  ISETP.LT.OR P5, PT, R6, R232, P0 ;  /* 0x000000e80600720c */ /* 0x000fe200007a1670 */
[----:B------:R-:W-:Y:S01]  /*68e0*/  FMUL.FTZ R35, R35, UR31 ;  /* 0x0000001f23237c20 */ /* 0x000fe20008410000 */
[----:B------:R-:W-:Y:S01]  /*68f0*/  IABS R7, R8 ;  /* 0x0000000800077213 */ /* 0x000fe20000000000 */
[----:B------:R-:W-:Y:S01]  /*6900*/  FMUL.FTZ R29, R29, UR31 ;  /* 0x0000001f1d1d7c20 */ /* 0x000fe20008410000 */
[----:B------:R-:W-:Y:S01]  /*6910*/  IABS R6, R11 ;  /* 0x0000000b00067213 */ /* 0x000fe20000000000 */
[----:B------:R-:W-:Y:S01]  /*6920*/  IMAD.IADD R11, R238, 0x1, -R5 ;  /* 0x00000001ee0b7824 */ /* 0x000fe200078e0a05 */
[----:B------:R-:W-:Y:S01]  /*6930*/  ISETP.NE.AND P3, PT, R17, RZ, PT ;  /* 0x000000ff1100720c */ /* 0x000fe20003f65270 */
[----:B------:R-:W-:Y:S01]  /*6940*/  FMUL.FTZ R30, R30, UR31 ;  /* 0x0000001f1e1e7c20 */ /* 0x000fe20008410000 */
[----:B------:R-:W-:Y:S01]  /*6950*/  IABS R8, R10 ;  /* 0x0000000a00087213 */ /* 0x000fe20000000000 */
[----:B------:R-:W2:Y:S01]  /*6960*/  MUFU.TANH R17, R69 ;  /* 0x0000004500117308 */ /* 0x000ea20000002400 */
[----:B------:R-:W-:Y:S01]  /*6970*/  IMAD.MOV.U32 R10, RZ, RZ, R7 ;  /* 0x000000ffff0a7224 */ /* 0x000fe200078e0007 */
[----:B------:R-:W-:Y:S01]  /*6980*/  ISETP.NE.AND P2, PT, R16, RZ, PT ;  /* 0x000000ff1000720c */ /* 0x000fe20003f45270 */
[----:B------:R-:W-:Y:S01]  /*6990*/  IMAD.MOV.U32 R7, RZ, RZ, R6 ;  /* 0x000000ffff077224 */ /* 0x000fe200078e0006 */
[----:B------:R-:W-:Y:S01]  /*69a0*/  ISETP.NE.AND P1, PT, R15, RZ, PT ;  /* 0x000000ff0f00720c */ /* 0x000fe20003f25270 */
[----:B------:R-:W-:Y:S01]  /*69b0*/  IMAD.MOV.U32 R6, RZ, RZ, R8 ;  /* 0x000000ffff067224 */ /* 0x000fe200078e0008 */
[----:B------:R-:W-:Y:S01]  /*69c0*/  I2FP.F32.S32 R10, R10 ;  /* 0x0000000a000a7245 */ /* 0x000fe20000201400 */
[----:B------:R-:W-:Y:S01]  /*69d0*/  FMUL.FTZ R31, R31, UR31 ;  /* 0x0000001f1f1f7c20 */ /* 0x000fe20008410000 */
[----:B------:R-:W-:Y:S01]  /*69e0*/  I2FP.F32.S32 R8, R7 ;  /* 0x0000000700087245 */ /* 0x000fe20000201400 */
[----:B------:R-:W-:Y:S01]  /*69f0*/  MUFU.TANH R16, R143 ;  /* 0x0000008f00107308 */ /* 0x000fe20000002400 */
[----:B------:R-:W-:Y:S01]  /*6a00*/  I2FP.F32.S32 R7, R6 ;  /* 0x0000000600077245 */ /* 0x000fe20000201400 */
[----:B------:R-:W-:Y:S01]  /*6a10*/  VIADD R6, R3, 0x10 ;  /* 0x0000001003067836 */ /* 0x000fe20000000000 */
[----:B------:R-:W-:Y:S01]  /*6a20*/  I2FP.F32.S32 R9, R9 ;  /* 0x0000000900097245 */ /* 0x000fe20000201400 */
[----:B-----5:R-:W-:Y:S01]  /*6a30*/  FFMA.FTZ R20, R8, -UR19, R23 ;  /* 0x8000001308147c23 */ /* 0x020fe20008010017 */
[----:B------:R-:W-:Y:S01]  /*6a40*/  FSEL R72, R22, -INF , !P3 ;  /* 0xff80000016487808 */ /* 0x000fe20005800000 */
[----:B-1----:R-:W-:Y:S01]  /*6a50*/  FFMA.FTZ R18, R7, -UR19, R18 ;  /* 0x8000001307127c23 */ /* 0x002fe20008010012 */
[----:B------:R-:W-:Y:S01]  /*6a60*/  IMAD.IADD R7, R237, 0x1, -R5 ;  /* 0x00000001ed077824 */ /* 0x000fe200078e0a05 */
[----:B------:R-:W-:Y:S01]  /*6a70*/  FSEL R74, R19, -INF , !P2 ;  /* 0xff800000134a7808 */ /* 0x000fe20005000000 */
[----:B------:R-:W-:Y:S01]  /*6a80*/  IMAD.IADD R8, R236, 0x1, -R6 ;  /* 0x00000001ec087824 */ /* 0x000fe200078e0a06 */
[----:B------:R-:W-:Y:S01]  /*6a90*/  FSEL R76, R14, -INF , !P1 ;  /* 0xff8000000e4c7808 */ /* 0x000fe20004800000 */
[----:B--2---:R-:W-:Y:S01]  /*6aa0*/  FFMA.FTZ R17, R10, -UR19, R17 ;  /* 0x800000130a117c23 */ /* 0x004fe20008010011 */
[----:B------:R-:W-:Y:S01]  /*6ab0*/  ISETP.GE.AND P3, PT, R5, R243, PT ;  /* 0x000000f30500720c */ /* 0x000fe20003f66270 */
[----:B------:R-:W-:Y:S01]  /*6ac0*/  IMAD.IADD R10, R239, 0x1, -R5 ;  /* 0x00000001ef0a7824 */ /* 0x000fe200078e0a05 */
[----:B------:R-:W-:Y:S01]  /*6ad0*/  ISETP.GE.AND P2, PT, R5, R242, PT ;  /* 0x000000f20500720c */ /* 0x000fe20003f46270 */
[----:B------:R-:W-:Y:S01]  /*6ae0*/  FFMA.FTZ R21, R9, -UR19, R24 ;  /* 0x8000001309157c23 */ /* 0x000fe20008010018 */
[C---:B------:R-:W-:Y:S01]  /*6af0*/  ISETP.GE.AND P1, PT, R5.reuse, R241, PT ;  /* 0x000000f10500720c */ /* 0x040fe20003f26270 */
[----:B------:R-:W1:Y:S01]  /*6b00*/  MUFU.TANH R23, R141 ;  /* 0x0000008d00177308 */ /* 0x000e620000002400 */
[----:B------:R-:W-:Y:S01]  /*6b10*/  ISETP.GE.AND P0, PT, R5, R240, PT ;  /* 0x000000f00500720c */ /* 0x000fe20003f06270 */
[----:B------:R-:W-:Y:S01]  /*6b20*/  FMUL.FTZ R26, R26, UR31 ;  /* 0x0000001f1a1a7c20 */ /* 0x000fe20008410000 */
[----:B------:R-:W-:Y:S01]  /*6b30*/  FSEL R61, R13, -INF , !P4 ;  /* 0xff8000000d3d7808 */ /* 0x000fe20006000000 */
[----:B------:R-:W-:Y:S01]  /*6b40*/  FMUL.FTZ R27, R27, UR31 ;  /* 0x0000001f1b1b7c20 */ /* 0x000fe20008410000 */
[----:B------:R-:W-:-:S02]  /*6b50*/  IABS R9, R7 ;  /* 0x0000000700097213 */ /* 0x000fc40000000000 */
[C---:B------:R-:W-:Y:S01]  /*6b60*/  ISETP.LT.OR P4, PT, R5.reuse, R235, P3 ;  /* 0x000000eb0500720c */ /* 0x040fe20001f81670 */
[----:B------:R-:W2:Y:S01]  /*6b70*/  MUFU.TANH R15, R64 ;  /* 0x00000040000f7308 */ /* 0x000ea20000002400 */
[C---:B------:R-:W-:Y:S02]  /*6b80*/  ISETP.LT.OR P2, PT, R5.reuse, R233, P2 ;  /* 0x000000e90500720c */ /* 0x040fe40001741670 */
[C---:B------:R-:W-:Y:S02]  /*6b90*/  ISETP.LT.OR P1, PT, R5.reuse, R234, P1 ;  /* 0x000000ea0500720c */ /* 0x040fe40000f21670 */
[----:B------:R-:W-:Y:S02]  /*6ba0*/  ISETP.LT.OR P0, PT, R5, R232, P0 ;  /* 0x000000e80500720c */ /* 0x000fe40000701670 */
[----:B------:R-:W-:Y:S01]  /*6bb0*/  IABS R7, R8 ;  /* 0x0000000800077213 */ /* 0x000fe20000000000 */
[----:B------:R3:W-:Y:S01]  /*6bc0*/  MUFU.TANH R24, R66 ;  /* 0x0000004200187308 */ /* 0x0007e20000002400 */
[----:B------:R-:W-:Y:S01]  /*6bd0*/  IABS R5, R11 ;  /* 0x0000000b00057213 */ /* 0x000fe20000000000 */
[----:B------:R-:W-:Y:S01]  /*6be0*/  IMAD.IADD R11, R238, 0x1, -R6 ;  /* 0x00000001ee0b7824 */ /* 0x000fe200078e0a06 */
[----:B------:R-:W-:Y:S01]  /*6bf0*/  IABS R8, R10 ;  /* 0x0000000a00087213 */ /* 0x000fe20000000000 */
[----:B------:R-:W-:Y:S01]  /*6c00*/  IMAD.MOV.U32 R10, RZ, RZ, R7 ;  /* 0x000000ffff0a7224 */ /* 0x000fe200078e0007 */
[----:B------:R-:W-:Y:S01]  /*6c10*/  P2R R14, PR, RZ, 0x4 ;  /* 0x00000004ff0e7803 */ /* 0x000fe20000000000 */
[----:B------:R-:W-:Y:S01]  /*6c20*/  IMAD.MOV.U32 R7, RZ, RZ, R5 ;  /* 0x000000ffff077224 */ /* 0x000fe200078e0005 */
[----:B------:R-:W-:Y:S01]  /*6c30*/  ISETP.NE.AND P3, PT, R12, RZ, PT ;  /* 0x000000ff0c00720c */ /* 0x000fe20003f65270 */
[----:B------:R-:W-:Y:S01]  /*6c40*/  IMAD.MOV.U32 R5, RZ, RZ, R8 ;  /* 0x000000ffff057224 */ /* 0x000fe200078e0008 */
[----:B------:R-:W-:-:S02]  /*6c50*/  I2FP.F32.S32 R10, R10 ;  /* 0x0000000a000a7245 */ /* 0x000fc40000201400 */
[----:B------:R-:W-:Y:S02]  /*6c60*/  I2FP.F32.S32 R8, R7 ;  /* 0x0000000700087245 */ /* 0x000fe40000201400 */
[----:B------:R-:W-:Y:S01]  /*6c70*/  I2FP.F32.S32 R7, R5 ;  /* 0x0000000500077245 */ /* 0x000fe20000201400 */
[----:B------:R-:W-:Y:S01]  /*6c80*/  VIADD R5, R3, 0x11 ;  /* 0x0000001103057836 */ /* 0x000fe20000000000 */
[----:B------:R-:W-:Y:S01]  /*6c90*/  ISETP.GE.AND P2, PT, R6, R242, PT ;  /* 0x000000f20600720c */ /* 0x000fe20003f46270 */
[----:B-1----:R-:W-:Y:S01]  /*6ca0*/  FFMA.FTZ R19, R8, -UR19, R23 ;  /* 0x8000001308137c23 */ /* 0x002fe20008010017 */
[----:B------:R-:W-:Y:S01]  /*6cb0*/  I2FP.F32.S32 R9, R9 ;  /* 0x0000000900097245 */ /* 0x000fe20000201400 */
[----:B------:R-:W-:Y:S01]  /*6cc0*/  FFMA.FTZ R16, R7, -UR19, R16 ;  /* 0x8000001307107c23 */ /* 0x000fe20008010010 */
[----:B------:R-:W-:Y:S01]  /*6cd0*/  P2R R13, PR, RZ, 0x2 ;  /* 0x00000002ff0d7803 */ /* 0x000fe20000000000 */
[--C-:B------:R-:W-:Y:S01]  /*6ce0*/  IMAD.IADD R7, R237, 0x1, -R6.reuse ;  /* 0x00000001ed077824 */ /* 0x100fe200078e0a06 */
[----:B------:R-:W-:Y:S01]  /*6cf0*/  FSEL R75, R18, -INF , !P5 ;  /* 0xff800000124b7808 */ /* 0x000fe20006800000 */
[----:B------:R-:W-:Y:S01]  /*6d00*/  IMAD.IADD R8, R236, 0x1, -R5 ;  /* 0x00000001ec087824 */ /* 0x000fe200078e0a05 */
[----:B------:R-:W-:Y:S01]  /*6d10*/  P2R R12, PR, RZ, 0x1 ;  /* 0x00000001ff0c7803 */ /* 0x000fe20000000000 */
[----:B--2---:R-:W-:Y:S01]  /*6d20*/  FFMA.FTZ R15, R10, -UR19, R15 ;  /* 0x800000130a0f7c23 */ /* 0x004fe2000801000f */
[----:B---3--:R-:W-:Y:S01]  /*6d30*/  FSEL R66, R21, -INF , !P3 ;  /* 0xff80000015427808 */ /* 0x008fe20005800000 */
[----:B------:R-:W-:Y:S01]  /*6d40*/  IMAD.IADD R10, R239, 0x1, -R6 ;  /* 0x00000001ef0a7824 */ /* 0x000fe200078e0a06 */
[C---:B------:R-:W-:Y:S01]  /*6d50*/  ISETP.LT.OR P5, PT, R6.reuse, R233, P2 ;  /* 0x000000e90600720c */ /* 0x040fe200017a1670 */
[----:B------:R-:W-:Y:S01]  /*6d60*/  FFMA.FTZ R22, R9, -UR19, R25 ;  /* 0x8000001309167c23 */ /* 0x000fe20008010019 */
[C---:B------:R-:W-:Y:S01]  /*6d70*/  ISETP.GE.AND P3, PT, R6.reuse, R243, PT ;  /* 0x000000f30600720c */ /* 0x040fe20003f66270 */
[----:B------:R-:W-:Y:S01]  /*6d80*/  MUFU.TANH R18, R138 ;  /* 0x0000008a00127308 */ /* 0x000fe20000002400 */
[C---:B------:R-:W-:Y:S01]  /*6d90*/  ISETP.GE.AND P1, PT, R6.reuse, R241, PT ;  /* 0x000000f10600720c */ /* 0x040fe20003f26270 */
[----:B------:R-:W-:Y:S01]  /*6da0*/  BAR.SYNC.DEFER_BLOCKING 0x0 ;  /* 0x0000000000007b1d */ /* 0x000fe20000010000 */
[----:B------:R-:W-:-:S02]  /*6db0*/  ISETP.GE.AND P0, PT, R6, R240, PT ;  /* 0x000000f00600720c */ /* 0x000fc40003f06270 */
[----:B------:R-:W-:Y:S02]  /*6dc0*/  ISETP.NE.AND P2, PT, R13, RZ, PT ;  /* 0x000000ff0d00720c */ /* 0x000fe40003f45270 */
[----:B------:R-:W-:Y:S01]  /*6dd0*/  FSEL R73, R20, -INF , !P6 ;  /* 0xff80000014497808 */ /* 0x000fe20007000000 */
[----:B------:R-:W1:Y:S01]  /*6de0*/  MUFU.TANH R23, R136 ;  /* 0x0000008800177308 */ /* 0x000e620000002400 */
[----:B------:R-:W-:Y:S02]  /*6df0*/  FSEL R58, R17, -INF , !P4 ;  /* 0xff800000113a7808 */ /* 0x000fe40006000000 */
[----:B------:R-:W-:Y:S02]  /*6e00*/  P2R R13, PR, RZ, 0x20 ;  /* 0x00000020ff0d7803 */ /* 0x000fe40000000000 */
[----:B------:R-:W-:Y:S02]  /*6e10*/  IABS R9, R7 ;  /* 0x0000000700097213 */ /* 0x000fe40000000000 */
[C---:B------:R-:W-:Y:S01]  /*6e20*/  ISETP.LT.OR P4, PT, R6.reuse, R235, P3 ;  /* 0x000000eb0600720c */ /* 0x040fe20001f81670 */
[----:B------:R-:W2:Y:S01]  /*6e30*/  MUFU.TANH R17, R65 ;  /* 0x0000004100117308 */ /* 0x000ea20000002400 */
[----:B------:R-:W-:-:S02]  /*6e40*/  ISETP.LT.OR P6, PT, R6, R234, P1 ;  /* 0x000000ea0600720c */ /* 0x000fc40000fc1670 */
[----:B------:R-:W-:Y:S02]  /*6e50*/  ISETP.LT.OR P5, PT, R6, R232, P0 ;  /* 0x000000e80600720c */ /* 0x000fe400007a1670 */
[----:B------:R-:W-:Y:S02]  /*6e60*/  IABS R7, R8 ;  /* 0x0000000800077213 */ /* 0x000fe40000000000 */
[----:B------:R-:W-:Y:S01]  /*6e70*/  IABS R6, R11 ;  /* 0x0000000b00067213 */ /* 0x000fe20000000000 */
[----:B------:R-:W-:Y:S01]  /*6e80*/  IMAD.IADD R11, R238, 0x1, -R5 ;  /* 0x00000001ee0b7824 */ /* 0x000fe200078e0a05 */
[----:B------:R-:W-:Y:S01]  /*6e90*/  IABS R8, R10 ;  /* 0x0000000a00087213 */ /* 0x000fe20000000000 */
[----:B------:R-:W-:Y:S01]  /*6ea0*/  IMAD.MOV.U32 R10, RZ, RZ, R7 ;  /* 0x000000ffff0a7224 */ /* 0x000fe200078e0007 */
[----:B------:R-:W-:Y:S01]  /*6eb0*/  ISETP.NE.AND P3, PT, R14, RZ, PT ;  /* 0x000000ff0e00720c */ /* 0x000fe20003f65270 */
[----:B------:R-:W-:Y:S01]  /*6ec0*/  IMAD.MOV.U32 R7, RZ, RZ, R6 ;  /* 0x000000ffff077224 */ /* 0x000fe200078e0006 */
[----:B------:R-:W-:Y:S01]  /*6ed0*/  ISETP.NE.AND P1, PT, R12, RZ, PT ;  /* 0x000000ff0c00720c */ /* 0x000fe20003f25270 */
[----:B------:R-:W-:Y:S01]  /*6ee0*/  IMAD.MOV.U32 R6, RZ, RZ, R8 ;  /* 0x000000ffff067224 */ /* 0x000fe200078e0008 */
[----:B------:R-:W-:Y:S01]  /*6ef0*/  I2FP.F32.S32 R10, R10 ;  /* 0x0000000a000a7245 */ /* 0x000fe20000201400 */
[----:B------:R-:W-:Y:S01]  /*6f00*/  MUFU.TANH R25, R67 ;  /* 0x0000004300197308 */ /* 0x000fe20000002400 */
[----:B------:R-:W-:-:S02]  /*6f10*/  I2FP.F32.S32 R8, R7 ;  /* 0x0000000700087245 */ /* 0x000fc40000201400 */
[----:B------:R-:W-:Y:S01]  /*6f20*/  I2FP.F32.S32 R7, R6 ;  /* 0x0000000600077245 */ /* 0x000fe20000201400 */
[----:B------:R-:W-:Y:S01]  /*6f30*/  VIADD R6, R3, 0x18 ;  /* 0x0000001803067836 */ /* 0x000fe20000000000 */
[----:B------:R-:W-:Y:S01]  /*6f40*/  I2FP.F32.S32 R9, R9 ;  /* 0x0000000900097245 */ /* 0x000fe20000201400 */
[----:B-1----:R-:W-:Y:S01]  /*6f50*/  FFMA.FTZ R20, R8, -UR19, R23 ;  /* 0x8000001308147c23 */ /* 0x002fe20008010017 */
[----:B------:R-:W-:Y:S01]  /*6f60*/  FSEL R59, R22, -INF , !P3 ;  /* 0xff800000163b7808 */ /* 0x000fe20005800000 */
[----:B------:R-:W-:Y:S01]  /*6f70*/  FFMA.FTZ R18, R7, -UR19, R18 ;  /* 0x8000001307127c23 */ /* 0x000fe20008010012 */
        /* <DEDUP_REMOVED lines=10> */
[----:B------:R-:W-:Y:S01]  /*7020*/  MUFU.TANH R16, R139 ;  /* 0x0000008b00107308 */ /* 0x000fe20000002400 */
[----:B------:R-:W-:-:S02]  /*7030*/  ISETP.GE.AND P0, PT, R5, R240, PT ;  /* 0x000000f00500720c */ /* 0x000fc40003f06270 */
[----:B------:R-:W-:Y:S02]  /*7040*/  FSEL R45, R15, -INF , !P4 ;  /* 0xff8000000f2d7808 */ /* 0x000fe40006000000 */
[----:B------:R-:W-:Y:S02]  /*7050*/  IABS R9, R7 ;  /* 0x0000000700097213 */ /* 0x000fe40000000000 */
[C---:B------:R-:W-:Y:S01]  /*7060*/  ISETP.LT.OR P4, PT, R5.reuse, R235, P3 ;  /* 0x000000eb0500720c */ /* 0x040fe20001f81670 */
[----:B------:R-:W1:Y:S01]  /*7070*/  MUFU.TANH R23, R137 ;  /* 0x0000008900177308 */ /* 0x000e620000002400 */
[C---:B------:R-:W-:Y:S02]  /*7080*/  ISETP.LT.OR P2, PT, R5.reuse, R233, P2 ;  /* 0x000000e90500720c */ /* 0x040fe40001741670 */
[C---:B------:R-:W-:Y:S02]  /*7090*/  ISETP.LT.OR P1, PT, R5.reuse, R234, P1 ;  /* 0x000000ea0500720c */ /* 0x040fe40000f21670 */
[----:B------:R-:W-:-:S02]  /*70a0*/  ISETP.LT.OR P0, PT, R5, R232, P0 ;  /* 0x000000e80500720c */ /* 0x000fc40000701670 */
[----:B------:R-:W-:Y:S01]  /*70b0*/  IABS R7, R8 ;  /* 0x0000000800077213 */ /* 0x000fe20000000000 */
[----:B------:R2:W3:Y:S01]  /*70c0*/  MUFU.TANH R15, R52 ;  /* 0x00000034000f7308 */ /* 0x0004e20000002400 */
        /* <DEDUP_REMOVED lines=19> */
[----:B--2---:R-:W-:Y:S01]  /*7200*/  FSEL R52, R18, -INF , !P5 ;  /* 0xff80000012347808 */ /* 0x004fe20006800000 */
[----:B------:R-:W-:Y:S01]  /*7210*/  IMAD.IADD R8, R236, 0x1, -R5 ;  /* 0x00000001ec087824 */ /* 0x000fe200078e0a05 */
[----:B------:R-:W-:Y:S01]  /*7220*/  P2R R12, PR, RZ, 0x1 ;  /* 0x00000001ff0c7803 */ /* 0x000fe20000000000 */
[----:B---3--:R-:W-:Y:S01]  /*7230*/  FFMA.FTZ R15, R10, -UR19, R15 ;  /* 0x800000130a0f7c23 */ /* 0x008fe2000801000f */
[----:B------:R-:W-:Y:S01]  /*7240*/  FSEL R47, R21, -INF , !P3 ;  /* 0xff800000152f7808 */ /* 0x000fe20005800000 */
[----:B------:R-:W-:Y:S01]  /*7250*/  IMAD.IADD R10, R239, 0x1, -R6 ;  /* 0x00000001ef0a7824 */ /* 0x000fe200078e0a06 */
[C---:B------:R-:W-:Y:S01]  /*7260*/  ISETP.LT.OR P5, PT, R6.reuse, R233, P2 ;  /* 0x000000e90600720c */ /* 0x040fe200017a1670 */
[----:B------:R-:W-:Y:S01]  /*7270*/  FFMA.FTZ R22, R9, -UR19, R25 ;  /* 0x8000001309167c23 */ /* 0x000fe20008010019 */
[C---:B------:R-:W-:Y:S01]  /*7280*/  ISETP.GE.AND P3, PT, R6.reuse, R243, PT ;  /* 0x000000f30600720c */ /* 0x040fe20003f66270 */
[----:B------:R-:W-:Y:S01]  /*7290*/  MUFU.TANH R18, R130 ;  /* 0x0000008200127308 */ /* 0x000fe20000002400 */
[----:B------:R-:W-:-:S02]  /*72a0*/  ISETP.GE.AND P1, PT, R6, R241, PT ;  /* 0x000000f10600720c */ /* 0x000fc40003f26270 */
[----:B------:R-:W-:Y:S02]  /*72b0*/  ISETP.GE.AND P0, PT, R6, R240, PT ;  /* 0x000000f00600720c */ /* 0x000fe40003f06270 */
[----:B------:R-:W-:Y:S02]  /*72c0*/  ISETP.NE.AND P2, PT, R13, RZ, PT ;  /* 0x000000ff0d00720c */ /* 0x000fe40003f45270 */
[----:B------:R-:W-:Y:S01]  /*72d0*/  FSEL R51, R20, -INF , !P6 ;  /* 0xff80000014337808 */ /* 0x000fe20007000000 */
[----:B------:R-:W1:Y:S01]  /*72e0*/  MUFU.TANH R23, R128 ;  /* 0x0000008000177308 */ /* 0x000e620000002400 */
[----:B------:R-:W-:Y:S02]  /*72f0*/  FSEL R43, R17, -INF , !P4 ;  /* 0xff800000112b7808 */ /* 0x000fe40006000000 */
[----:B------:R-:W-:Y:S02]  /*7300*/  P2R R13, PR, RZ, 0x20 ;  /* 0x00000020ff0d7803 */ /* 0x000fe40000000000 */
[----:B------:R-:W-:-:S02]  /*7310*/  IABS R9, R7 ;  /* 0x0000000700097213 */ /* 0x000fc40000000000 */
[C---:B------:R-:W-:Y:S01]  /*7320*/  ISETP.LT.OR P4, PT, R6.reuse, R235, P3 ;  /* 0x000000eb0600720c */ /* 0x040fe20001f81670 */
[----:B------:R-:W2:Y:S01]  /*7330*/  MUFU.TANH R17, R53 ;  /* 0x0000003500117308 */ /* 0x000ea20000002400 */
[C---:B------:R-:W-:Y:S02]  /*7340*/  ISETP.LT.OR P6, PT, R6.reuse, R234, P1 ;  /* 0x000000ea0600720c */ /* 0x040fe40000fc1670 */
        /* <DEDUP_REMOVED lines=39> */
[----:B------:R-:W2:Y:S01]  /*75c0*/  MUFU.TANH R15, R48 ;  /* 0x00000030000f7308 */ /* 0x000ea20000002400 */
        /* <DEDUP_REMOVED lines=649> */
[----:B------:R-:W3:Y:S01]  /*9e60*/  MUFU.TANH R25, R159 ;  /* 0x0000009f00197308 */ /* 0x000ee20000002400 */
        /* <DEDUP_REMOVED lines=20> */
[C---:B------:R-:W-:Y:S02]  /*9fb0*/  ISETP.GE.AND P0, PT, R6.reuse, R240, PT ;  /* 0x000000f00600720c */ /* 0x040fe40003f06270 */
[----:B------:R-:W-:Y:S02]  /*9fc0*/  ISETP.NE.AND P2, PT, R13, RZ, PT ;  /* 0x000000ff0d00720c */ /* 0x000fe40003f45270 */
[----:B------:R-:W-:Y:S01]  /*9fd0*/  FSEL R133, R17, -INF , !P4 ;  /* 0xff80000011857808 */ /* 0x000fe20006000000 */
[----:B------:R-:W1:Y:S01]  /*9fe0*/  MUFU.TANH R24, R84 ;  /* 0x0000005400187308 */ /* 0x000e620000002400 */
[----:B------:R-:W-:Y:S02]  /*9ff0*/  P2R R13, PR, RZ, 0x40 ;  /* 0x00000040ff0d7803 */ /* 0x000fe40000000000 */
[----:B------:R-:W-:Y:S02]  /*a000*/  IABS R9, R7 ;  /* 0x0000000700097213 */ /* 0x000fe40000000000 */
[----:B------:R-:W-:-:S02]  /*a010*/  ISETP.LT.OR P4, PT, R6, R235, P3 ;  /* 0x000000eb0600720c */ /* 0x000fc40001f81670 */
[C---:B------:R-:W-:Y:S01]  /*a020*/  ISETP.LT.OR P1, PT, R6.reuse, R234, P1 ;  /* 0x000000ea0600720c */ /* 0x040fe20000f21670 */
[----:B------:R-:W2:Y:S01]  /*a030*/  MUFU.TANH R17, R160 ;  /* 0x000000a000117308 */ /* 0x000ea20000002400 */
[----:B------:R-:W-:Y:S02]  /*a040*/  ISETP.LT.OR P6, PT, R6, R232, P0 ;  /* 0x000000e80600720c */ /* 0x000fe400007c1670 */
[----:B------:R-:W-:Y:S02]  /*a050*/  IABS R7, R8 ;  /* 0x0000000800077213 */ /* 0x000fe40000000000 */
[----:B------:R-:W-:Y:S02]  /*a060*/  IABS R6, R11 ;  /* 0x0000000b00067213 */ /* 0x000fe40000000000 */
[----:B------:R-:W-:Y:S01]  /*a070*/  IABS R8, R10 ;  /* 0x0000000a00087213 */ /* 0x000fe20000000000 */
[----:B------:R-:W-:Y:S01]  /*a080*/  IMAD.MOV.U32 R10, RZ, RZ, R7 ;  /* 0x000000ffff0a7224 */ /* 0x000fe200078e0007 */
[----:B------:R-:W-:Y:S01]  /*a090*/  I2FP.F32.S32 R9, R9 ;  /* 0x0000000900097245 */ /* 0x000fe20000201400 */
[----:B------:R-:W-:Y:S01]  /*a0a0*/  IMAD.MOV.U32 R7, RZ, RZ, R6 ;  /* 0x000000ffff077224 */ /* 0x000fe200078e0006 */
[----:B------:R-:W-:Y:S01]  /*a0b0*/  ISETP.NE.AND P3, PT, R14, RZ, PT ;  /* 0x000000ff0e00720c */ /* 0x000fe20003f65270 */
[----:B------:R-:W-:Y:S01]  /*a0c0*/  IMAD.MOV.U32 R6, RZ, RZ, R8 ;  /* 0x000000ffff067224 */ /* 0x000fe200078e0008 */
[----:B------:R-:W-:Y:S01]  /*a0d0*/  FSEL R161, R18, -INF , !P5 ;  /* 0xff80000012a17808 */ /* 0x000fe20006800000 */
[----:B---3--:R-:W-:Y:S01]  /*a0e0*/  FFMA.FTZ R23, R9, -UR19, R25 ;  /* 0x8000001309177c23 */ /* 0x008fe20008010019 */
[----:B------:R-:W-:Y:S01]  /*a0f0*/  I2FP.F32.S32 R8, R7 ;  /* 0x0000000700087245 */ /* 0x000fe20000201400 */
[----:B------:R-:W-:Y:S01]  /*a100*/  VIADD R7, R3, 0x68 ;  /* 0x0000006803077836 */ /* 0x000fe20000000000 */
[----:B------:R-:W-:Y:S01]  /*a110*/  I2FP.F32.S32 R6, R6 ;  /* 0x0000000600067245 */ /* 0x000fe20000201400 */
[----:B------:R-:W-:Y:S01]  /*a120*/  IMAD.IADD R9, R237, 0x1, -R5 ;  /* 0x00000001ed097824 */ /* 0x000fe200078e0a05 */
[----:B------:R-:W-:Y:S01]  /*a130*/  ISETP.NE.AND P5, PT, R12, RZ, PT ;  /* 0x000000ff0c00720c */ /* 0x000fe20003fa5270 */
[----:B-1----:R-:W-:Y:S01]  /*a140*/  FFMA.FTZ R21, R8, -UR19, R24 ;  /* 0x8000001308157c23 */ /* 0x002fe20008010018 */
[----:B------:R-:W-:Y:S01]  /*a150*/  I2FP.F32.S32 R10, R10 ;  /* 0x0000000a000a7245 */ /* 0x000fe20000201400 */
[----:B------:R-:W-:Y:S01]  /*a160*/  FFMA.FTZ R20, R6, -UR19, R20 ;  /* 0x8000001306147c23 */ /* 0x000fe20008010014 */
[----:B------:R-:W-:Y:S01]  /*a170*/  FSEL R127, R19, -INF , !P2 ;  /* 0xff800000137f7808 */ /* 0x000fe20005000000 */
[----:B------:R-:W-:Y:S01]  /*a180*/  IMAD.IADD R6, R236, 0x1, -R7 ;  /* 0x00000001ec067824 */ /* 0x000fe200078e0a07 */
[----:B------:R-:W-:Y:S01]  /*a190*/  P2R R12, PR, RZ, 0x2 ;  /* 0x00000002ff0c7803 */ /* 0x000fe20000000000 */
[----:B--2---:R-:W-:Y:S01]  /*a1a0*/  FFMA.FTZ R17, R10, -UR19, R17 ;  /* 0x800000130a117c23 */ /* 0x004fe20008010011 */
[----:B------:R-:W-:Y:S01]  /*a1b0*/  FSEL R126, R22, -INF , !P3 ;  /* 0xff800000167e7808 */ /* 0x000fe20005800000 */
[----:B------:R-:W1:Y:S01]  /*a1c0*/  MUFU.TANH R26, R85 ;  /* 0x00000055001a7308 */ /* 0x000e620000002400 */
[C---:B------:R-:W-:Y:S01]  /*a1d0*/  ISETP.GE.AND P2, PT, R5.reuse, R242, PT ;  /* 0x000000f20500720c */ /* 0x040fe20003f46270 */
[--C-:B------:R-:W-:Y:S01]  /*a1e0*/  IMAD.IADD R10, R238, 0x1, -R5.reuse ;  /* 0x00000001ee0a7824 */ /* 0x100fe200078e0a05 */
[----:B------:R-:W-:Y:S01]  /*a1f0*/  ISETP.GE.AND P3, PT, R5, R243, PT ;  /* 0x000000f30500720c */ /* 0x000fe20003f66270 */
[----:B------:R-:W-:Y:S01]  /*a200*/  IMAD.IADD R8, R239, 0x1, -R5 ;  /* 0x00000001ef087824 */ /* 0x000fe200078e0a05 */
[----:B------:R-:W-:Y:S01]  /*a210*/  ISETP.GE.AND P1, PT, R5, R241, PT ;  /* 0x000000f10500720c */ /* 0x000fe20003f26270 */
[----:B------:R-:W-:Y:S01]  /*a220*/  IMAD.IADD R11, R237, 0x1, -R7 ;  /* 0x00000001ed0b7824 */ /* 0x000fe200078e0a07 */
[----:B------:R-:W-:Y:S01]  /*a230*/  ISETP.GE.AND P0, PT, R5, R240, PT ;  /* 0x000000f00500720c */ /* 0x000fe20003f06270 */
[----:B------:R-:W2:Y:S01]  /*a240*/  MUFU.TANH R24, R80 ;  /* 0x0000005000187308 */ /* 0x000ea20000002400 */
[----:B------:R-:W-:-:S02]  /*a250*/  FSEL R129, R16, -INF , !P5 ;  /* 0xff80000010817808 */ /* 0x000fc40006800000 */
[----:B------:R-:W-:Y:S02]  /*a260*/  FSEL R137, R15, -INF , !P4 ;  /* 0xff8000000f897808 */ /* 0x000fe40006000000 */
[C---:B------:R-:W-:Y:S02]  /*a270*/  ISETP.LT.OR P2, PT, R5.reuse, R233, P2 ;  /* 0x000000e90500720c */ /* 0x040fe40001741670 */
[C---:B------:R-:W-:Y:S01]  /*a280*/  ISETP.LT.OR P4, PT, R5.reuse, R235, P3 ;  /* 0x000000eb0500720c */ /* 0x040fe20001f81670 */
[----:B------:R-:W3:Y:S01]  /*a290*/  MUFU.TANH R19, R87 ;  /* 0x0000005700137308 */ /* 0x000ee20000002400 */
[C---:B------:R-:W-:Y:S02]  /*a2a0*/  ISETP.LT.OR P1, PT, R5.reuse, R234, P1 ;  /* 0x000000ea0500720c */ /* 0x040fe40000f21670 */
[----:B------:R-:W-:Y:S02]  /*a2b0*/  ISETP.LT.OR P5, PT, R5, R232, P0 ;  /* 0x000000e80500720c */ /* 0x000fe400007a1670 */
[----:B------:R-:W-:-:S02]  /*a2c0*/  IABS R6, R6 ;  /* 0x0000000600067213 */ /* 0x000fc40000000000 */
[----:B------:R-:W-:Y:S01]  /*a2d0*/  IABS R5, R9 ;  /* 0x0000000900057213 */ /* 0x000fe20000000000 */
[----:B------:R-:W4:Y:S01]  /*a2e0*/  MUFU.TANH R18, R79 ;  /* 0x0000004f00127308 */ /* 0x000f220000002400 */
[----:B------:R-:W-:Y:S02]  /*a2f0*/  P2R R14, PR, RZ, 0x4 ;  /* 0x00000004ff0e7803 */ /* 0x000fe40000000000 */
[----:B------:R-:W-:Y:S01]  /*a300*/  ISETP.NE.AND P2, PT, R12, RZ, PT ;  /* 0x000000ff0c00720c */ /* 0x000fe20003f45270 */
[----:B------:R-:W-:Y:S01]  /*a310*/  IMAD.MOV.U32 R12, RZ, RZ, R6 ;  /* 0x000000ffff0c7224 */ /* 0x000fe200078e0006 */
[----:B------:R-:W-:Y:S01]  /*a320*/  IABS R9, R10 ;  /* 0x0000000a00097213 */ /* 0x000fe20000000000 */
[----:B------:R-:W-:Y:S01]  /*a330*/  IMAD.MOV.U32 R6, RZ, RZ, R5 ;  /* 0x000000ffff067224 */ /* 0x000fe200078e0005 */
[----:B------:R-:W-:Y:S01]  /*a340*/  IABS R5, R11 ;  /* 0x0000000b00057213 */ /* 0x000fe20000000000 */
[----:B------:R-:W5:Y:S01]  /*a350*/  MUFU.TANH R27, R164 ;  /* 0x000000a4001b7308 */ /* 0x000f620000002400 */
[----:B------:R-:W-:-:S02]  /*a360*/  IABS R8, R8 ;  /* 0x0000000800087213 */ /* 0x000fc40000000000 */
[----:B------:R-:W-:Y:S02]  /*a370*/  I2FP.F32.S32 R10, R6 ;  /* 0x00000006000a7245 */ /* 0x000fe40000201400 */
[----:B------:R-:W-:Y:S02]  /*a380*/  I2FP.F32.S32 R6, R9 ;  /* 0x0000000900067245 */ /* 0x000fe40000201400 */
[----:B------:R-:W-:Y:S01]  /*a390*/  I2FP.F32.S32 R5, R5 ;  /* 0x0000000500057245 */ /* 0x000fe20000201400 */
[----:B------:R-:W5:Y:S01]  /*a3a0*/  MUFU.TANH R28, R165 ;  /* 0x000000a5001c7308 */ /* 0x000f620000002400 */
[----:B------:R-:W-:Y:S01]  /*a3b0*/  I2FP.F32.S32 R8, R8 ;  /* 0x0000000800087245 */ /* 0x000fe20000201400 */
[----:B-1----:R-:W-:Y:S01]  /*a3c0*/  FFMA.FTZ R22, R6, -UR19, R26 ;  /* 0x8000001306167c23 */ /* 0x002fe2000801001a */
[----:B------:R-:W-:Y:S01]  /*a3d0*/  ISETP.NE.AND P3, PT, R13, RZ, PT ;  /* 0x000000ff0d00720c */ /* 0x000fe20003f65270 */
[----:B------:R-:W-:Y:S01]  /*a3e0*/  VIADD R6, R3, 0x69 ;  /* 0x0000006903067836 */ /* 0x000fe20000000000 */
[----:B------:R-:W-:Y:S01]  /*a3f0*/  I2FP.F32.S32 R9, R12 ;  /* 0x0000000c00097245 */ /* 0x000fe20000201400 */
[----:B--2---:R-:W-:Y:S01]  /*a400*/  FFMA.FTZ R24, R5, -UR19, R24 ;  /* 0x8000001305187c23 */ /* 0x004fe20008010018 */
[----:B------:R-:W-:-:S02]  /*a410*/  IMAD.IADD R5, R238, 0x1, -R7 ;  /* 0x00000001ee057824 */ /* 0x000fc400078e0a07 */
[----:B---3--:R-:W-:Y:S01]  /*a420*/  FFMA.FTZ R19, R8, -UR19, R19 ;  /* 0x8000001308137c23 */ /* 0x008fe20008010013 */
[----:B------:R-:W-:Y:S01]  /*a430*/  P2R R13, PR, RZ, 0x2 ;  /* 0x00000002ff0d7803 */ /* 0x000fe20000000000 */
[----:B------:R-:W-:Y:S01]  /*a440*/  IMAD.IADD R8, R236, 0x1, -R6 ;  /* 0x00000001ec087824 */ /* 0x000fe200078e0a06 */
[----:B------:R-:W-:Y:S01]  /*a450*/  FSEL R147, R23, -INF , !P3 ;  /* 0xff80000017937808 */ /* 0x000fe20005800000 */
[----:B----4-:R-:W-:Y:S01]  /*a460*/  FFMA.FTZ R18, R9, -UR19, R18 ;  /* 0x8000001309127c23 */ /* 0x010fe20008010012 */
[----:B------:R-:W-:Y:S01]  /*a470*/  FSEL R141, R21, -INF , !P2 ;  /* 0xff800000158d7808 */ /* 0x000fe20005000000 */
[----:B------:R-:W-:Y:S01]  /*a480*/  IMAD.IADD R9, R239, 0x1, -R7 ;  /* 0x00000001ef097824 */ /* 0x000fe200078e0a07 */
[C---:B------:R-:W-:Y:S01]  /*a490*/  ISETP.GE.AND P3, PT, R7.reuse, R243, PT ;  /* 0x000000f30700720c */ /* 0x040fe20003f66270 */
[----:B-----5:R-:W-:Y:S01]  /*a4a0*/  FFMA.FTZ R25, R10, -UR19, R27 ;  /* 0x800000130a197c23 */ /* 0x020fe2000801001b */
[C---:B------:R-:W-:Y:S01]  /*a4b0*/  ISETP.GE.AND P2, PT, R7.reuse, R242, PT ;  /* 0x000000f20700720c */ /* 0x040fe20003f46270 */
[----:B------:R-:W1:Y:S01]  /*a4c0*/  MUFU.TANH R23, R81 ;  /* 0x0000005100177308 */ /* 0x000e620000002400 */
[C---:B------:R-:W-:Y:S01]  /*a4d0*/  ISETP.GE.AND P1, PT, R7.reuse, R241, PT ;  /* 0x000000f10700720c */ /* 0x040fe20003f26270 */
[----:B------:R-:W-:Y:S01]  /*a4e0*/  IMAD.IADD R10, R238, 0x1, -R6 ;  /* 0x00000001ee0a7824 */ /* 0x000fe200078e0a06 */
[----:B------:R-:W-:-:S02]  /*a4f0*/  ISETP.GE.AND P0, PT, R7, R240, PT ;  /* 0x000000f00700720c */ /* 0x000fc40003f06270 */
[----:B------:R-:W-:Y:S02]  /*a500*/  IABS R5, R5 ;  /* 0x0000000500057213 */ /* 0x000fe40000000000 */
[----:B------:R-:W-:Y:S01]  /*a510*/  FSEL R150, R20, -INF , !P6 ;  /* 0xff80000014967808 */ /* 0x000fe20007000000 */
[----:B------:R-:W2:Y:S01]  /*a520*/  MUFU.TANH R26, R166 ;  /* 0x000000a6001a7308 */ /* 0x000ea20000002400 */
[----:B------:R-:W-:Y:S02]  /*a530*/  FSEL R138, R17, -INF , !P4 ;  /* 0xff800000118a7808 */ /* 0x000fe40006000000 */
[C---:B------:R-:W-:Y:S02]  /*a540*/  ISETP.LT.OR P4, PT, R7.reuse, R235, P3 ;  /* 0x000000eb0700720c */ /* 0x040fe40001f81670 */
[C---:B------:R-:W-:Y:S02]  /*a550*/  ISETP.LT.OR P6, PT, R7.reuse, R233, P2 ;  /* 0x000000e90700720c */ /* 0x040fe400017c1670 */
[C---:B------:R-:W-:Y:S01]  /*a560*/  ISETP.LT.OR P1, PT, R7.reuse, R234, P1 ;  /* 0x000000ea0700720c */ /* 0x040fe20000f21670 */
[----:B------:R-:W-:Y:S01]  /*a570*/  MUFU.TANH R21, R82 ;  /* 0x0000005200157308 */ /* 0x000fe20000002400 */
[----:B------:R-:W-:Y:S01]  /*a580*/  ISETP.LT.OR P0, PT, R7, R232, P0 ;  /* 0x000000e80700720c */ /* 0x000fe20000701670 */
[----:B------:R-:W-:Y:S01]  /*a590*/  IMAD.IADD R7, R237, 0x1, -R6 ;  /* 0x00000001ed077824 */ /* 0x000fe200078e0a06 */
[----:B------:R-:W-:-:S02]  /*a5a0*/  IABS R12, R8 ;  /* 0x00000008000c7213 */ /* 0x000fc40000000000 */
[----:B------:R-:W-:Y:S01]  /*a5b0*/  IABS R8, R9 ;  /* 0x0000000900087213 */ /* 0x000fe20000000000 */
[----:B------:R-:W-:Y:S01]  /*a5c0*/  IMAD.MOV.U32 R9, RZ, RZ, R5 ;  /* 0x000000ffff097224 */ /* 0x000fe200078e0005 */
[----:B------:R-:W-:Y:S01]  /*a5d0*/  ISETP.NE.AND P3, PT, R14, RZ, PT ;  /* 0x000000ff0e00720c */ /* 0x000fe20003f65270 */
[----:B------:R-:W3:Y:S01]  /*a5e0*/  MUFU.TANH R20, R167 ;  /* 0x000000a700147308 */ /* 0x000ee20000002400 */
[----:B------:R-:W-:Y:S02]  /*a5f0*/  ISETP.NE.AND P2, PT, R13, RZ, PT ;  /* 0x000000ff0d00720c */ /* 0x000fe40003f45270 */
[----:B------:R-:W-:Y:S01]  /*a600*/  IABS R5, R10 ;  /* 0x0000000a00057213 */ /* 0x000fe20000000000 */
[----:B------:R-:W-:Y:S01]  /*a610*/  IMAD.MOV.U32 R10, RZ, RZ, R12 ;  /* 0x000000ffff0a7224 */ /* 0x000fe200078e000c */
[----:B------:R-:W-:Y:S02]  /*a620*/  IABS R7, R7 ;  /* 0x0000000700077213 */ /* 0x000fe40000000000 */
[----:B------:R-:W-:Y:S01]  /*a630*/  FSEL R154, R25, -INF , !P3 ;  /* 0xff800000199a7808 */ /* 0x000fe20005800000 */
[----:B------:R-:W-:Y:S01]  /*a640*/  MUFU.TANH R17, R213 ;  /* 0x000000d500117308 */ /* 0x000fe20000002400 */
[----:B------:R-:W-:-:S02]  /*a650*/  ISETP.GE.AND P3, PT, R6, R243, PT ;  /* 0x000000f30600720c */ /* 0x000fc40003f66270 */
[----:B------:R-:W-:Y:S02]  /*a660*/  FSEL R146, R22, -INF , !P2 ;  /* 0xff80000016927808 */ /* 0x000fe40005000000 */
[----:B------:R-:W-:Y:S02]  /*a670*/  P2R R16, PR, RZ, 0x2 ;  /* 0x00000002ff107803 */ /* 0x000fe40000000000 */
[----:B------:R-:W-:Y:S01]  /*a680*/  ISETP.GE.AND P2, PT, R6, R242, PT ;  /* 0x000000f20600720c */ /* 0x000fe20003f46270 */
[----:B------:R-:W-:Y:S01]  /*a690*/  MUFU.TANH R22, R168 ;  /* 0x000000a800167308 */ /* 0x000fe20000002400 */
[----:B------:R-:W-:Y:S01]  /*a6a0*/  I2FP.F32.S32 R11, R9 ;  /* 0x00000009000b7245 */ /* 0x000fe20000201400 */
[----:B------:R-:W-:Y:S01]  /*a6b0*/  IMAD.MOV.U32 R9, RZ, RZ, R7 ;  /* 0x000000ffff097224 */ /* 0x000fe200078e0007 */
[----:B------:R-:W-:Y:S02]  /*a6c0*/  I2FP.F32.S32 R10, R10 ;  /* 0x0000000a000a7245 */ /* 0x000fe40000201400 */
[----:B------:R-:W-:Y:S01]  /*a6d0*/  FSEL R140, R18, -INF , !P4 ;  /* 0xff800000128c7808 */ /* 0x000fe20006000000 */
[----:B------:R-:W-:Y:S01]  /*a6e0*/  FFMA.FTZ R14, R11, -UR19, R28 ;  /* 0x800000130b0e7c23 */ /* 0x000fe2000801001c */
[----:B------:R-:W-:Y:S01]  /*a6f0*/  P2R R15, PR, RZ, 0x1 ;  /* 0x00000001ff0f7803 */ /* 0x000fe20000000000 */
[----:B-1----:R-:W-:Y:S01]  /*a700*/  FFMA.FTZ R12, R10, -UR19, R23 ;  /* 0x800000130a0c7c23 */ /* 0x002fe20008010017 */
[----:B------:R-:W-:Y:S01]  /*a710*/  I2FP.F32.S32 R7, R8 ;  /* 0x0000000800077245 */ /* 0x000fe20000201400 */
[----:B------:R1:W-:Y:S01]  /*a720*/  MUFU.TANH R18, R224 ;  /* 0x000000e000127308 */ /* 0x0003e20000002400 */
[----:B------:R-:W-:-:S02]  /*a730*/  ISETP.LT.OR P4, PT, R6, R235, P3 ;  /* 0x000000eb0600720c */ /* 0x000fc40001f81670 */
[----:B------:R-:W-:Y:S01]  /*a740*/  I2FP.F32.S32 R8, R5 ;  /* 0x0000000500087245 */ /* 0x000fe20000201400 */
[----:B------:R-:W-:Y:S01]  /*a750*/  VIADD R5, R3, 0x70 ;  /* 0x0000007003057836 */ /* 0x000fe20000000000 */
[C---:B------:R-:W-:Y:S01]  /*a760*/  ISETP.GE.AND P1, PT, R6.reuse, R241, PT ;  /* 0x000000f10600720c */ /* 0x040fe20003f26270 */
[----:B--2---:R-:W-:Y:S01]  /*a770*/  FFMA.FTZ R13, R7, -UR19, R26 ;  /* 0x80000013070d7c23 */ /* 0x004fe2000801001a */
[----:B------:R-:W-:Y:S01]  /*a780*/  ISETP.GE.AND P0, PT, R6, R240, PT ;  /* 0x000000f00600720c */ /* 0x000fe20003f06270 */
[--C-:B------:R-:W-:Y:S01]  /*a790*/  IMAD.IADD R7, R236, 0x1, -R5.reuse ;  /* 0x00000001ec077824 */ /* 0x100fe200078e0a05 */
[----:B------:R-:W-:Y:S01]  /*a7a0*/  ISETP.LT.OR P3, PT, R6, R233, P2 ;  /* 0x000000e90600720c */ /* 0x000fe20001761670 */
[----:B---3--:R-:W-:Y:S01]  /*a7b0*/  FFMA.FTZ R20, R8, -UR19, R20 ;  /* 0x8000001308147c23 */ /* 0x008fe20008010014 */
[----:B------:R-:W-:Y:S01]  /*a7c0*/  ISETP.NE.AND P2, PT, R16, RZ, PT ;  /* 0x000000ff1000720c */ /* 0x000fe20003f45270 */
[----:B------:R-:W-:Y:S01]  /*a7d0*/  IMAD.IADD R11, R238, 0x1, -R5 ;  /* 0x00000001ee0b7824 */ /* 0x000fe200078e0a05 */
[----:B------:R-:W2:Y:S01]  /*a7e0*/  MUFU.TANH R16, R83 ;  /* 0x0000005300107308 */ /* 0x000ea20000002400 */
[----:B------:R-:W-:-:S02]  /*a7f0*/  FSEL R151, R19, -INF , !P5 ;  /* 0xff80000013977808 */ /* 0x000fc40006800000 */
[----:B------:R-:W-:Y:S01]  /*a800*/  P2R R10, PR, RZ, 0x10 ;  /* 0x00000010ff0a7803 */ /* 0x000fe20000000000 */
[----:B-1----:R-:W-:Y:S01]  /*a810*/  VIADD R224, R223, 0x3800 ;  /* 0x00003800dfe07836 */ /* 0x002fe20000000000 */
[C---:B------:R-:W-:Y:S02]  /*a820*/  ISETP.LT.OR P5, PT, R6.reuse, R234, P1 ;  /* 0x000000ea0600720c */ /* 0x040fe40000fa1670 */
[----:B------:R-:W-:Y:S01]  /*a830*/  ISETP.LT.OR P4, PT, R6, R232, P0 ;  /* 0x000000e80600720c */ /* 0x000fe20000781670 */
[----:B------:R-:W-:Y:S01]  /*a840*/  IMAD.IADD R6, R239, 0x1, -R6 ;  /* 0x00000001ef067824 */ /* 0x000fe200078e0a06 */
[----:B------:R-:W-:Y:S01]  /*a850*/  I2FP.F32.S32 R9, R9 ;  /* 0x0000000900097245 */ /* 0x000fe20000201400 */
[----:B------:R-:W1:Y:S01]  /*a860*/  MUFU.TANH R19, R169 ;  /* 0x000000a900137308 */ /* 0x000e620000002400 */
[----:B------:R-:W-:Y:S02]  /*a870*/  ISETP.GE.AND P0, PT, R5, R243, PT ;  /* 0x000000f30500720c */ /* 0x000fe40003f06270 */
[----:B------:R-:W-:Y:S01]  /*a880*/  IABS R7, R7 ;  /* 0x0000000700077213 */ /* 0x000fe20000000000 */
[----:B------:R-:W-:Y:S01]  /*a890*/  FFMA.FTZ R21, R9, -UR19, R21 ;  /* 0x8000001309157c23 */ /* 0x000fe20008010015 */
[----:B------:R-:W-:Y:S01]  /*a8a0*/  IABS R6, R6 ;  /* 0x0000000600067213 */ /* 0x000fe20000000000 */
[----:B------:R-:W-:Y:S01]  /*a8b0*/  IMAD.IADD R9, R237, 0x1, -R5 ;  /* 0x00000001ed097824 */ /* 0x000fe200078e0a05 */
[----:B------:R-:W-:Y:S01]  /*a8c0*/  FSEL R155, R24, -INF , !P6 ;  /* 0xff800000189b7808 */ /* 0x000fe20007000000 */
[----:B------:R-:W-:Y:S01]  /*a8d0*/  IMAD.MOV.U32 R8, RZ, RZ, R7 ;  /* 0x000000ffff087224 */ /* 0x000fe200078e0007 */
[----:B------:R-:W-:Y:S01]  /*a8e0*/  ISETP.LT.OR P6, PT, R5, R235, P0 ;  /* 0x000000eb0500720c */ /* 0x000fe200007c1670 */
[----:B------:R-:W-:Y:S01]  /*a8f0*/  MUFU.TANH R23, R216 ;  /* 0x000000d800177308 */ /* 0x000fe20000002400 */
[----:B------:R-:W-:-:S02]  /*a900*/  ISETP.NE.AND P1, PT, R15, RZ, PT ;  /* 0x000000ff0f00720c */ /* 0x000fc40003f25270 */
[----:B------:R-:W-:Y:S02]  /*a910*/  ISETP.NE.AND P0, PT, R10, RZ, PT ;  /* 0x000000ff0a00720c */ /* 0x000fe40003f05270 */
[----:B------:R-:W-:Y:S02]  /*a920*/  I2FP.F32.S32 R6, R6 ;  /* 0x0000000600067245 */ /* 0x000fe40000201400 */
[----:B------:R-:W-:Y:S01]  /*a930*/  FSEL R145, R14, -INF , !P2 ;  /* 0xff8000000e917808 */ /* 0x000fe20005000000 */
[----:B------:R-:W3:Y:S01]  /*a940*/  MUFU.TANH R10, R214 ;  /* 0x000000d6000a7308 */ /* 0x000ee20000002400 */
[----:B------:R-:W-:Y:S02]  /*a950*/  FSEL R153, R13, -INF , !P1 ;  /* 0xff8000000d997808 */ /* 0x000fe40004800000 */
[----:B------:R-:W-:Y:S01]  /*a960*/  FSEL R139, R12, -INF , !P0 ;  /* 0xff8000000c8b7808 */ /* 0x000fe20004000000 */
[----:B--2---:R-:W-:Y:S01]  /*a970*/  FFMA.FTZ R12, R6, -UR19, R16 ;  /* 0x80000013060c7c23 */ /* 0x004fe20008010010 */
[----:B------:R-:W-:-:S02]  /*a980*/  IABS R7, R9 ;  /* 0x0000000900077213 */ /* 0x000fc40000000000 */
[C---:B------:R-:W-:Y:S02]  /*a990*/  ISETP.GE.AND P2, PT, R5.reuse, R242, PT ;  /* 0x000000f20500720c */ /* 0x040fe40003f46270 */
[C---:B------:R-:W-:Y:S02]  /*a9a0*/  ISETP.GE.AND P1, PT, R5.reuse, R241, PT ;  /* 0x000000f10500720c */ /* 0x040fe40003f26270 */
[C---:B------:R-:W-:Y:S02]  /*a9b0*/  ISETP.GE.AND P0, PT, R5.reuse, R240, PT ;  /* 0x000000f00500720c */ /* 0x040fe40003f06270 */
[----:B------:R-:W-:Y:S01]  /*a9c0*/  I2FP.F32.S32 R9, R8 ;  /* 0x0000000800097245 */ /* 0x000fe20000201400 */
[----:B------:R-:W-:Y:S01]  /*a9d0*/  IMAD.MOV.U32 R8, RZ, RZ, R7 ;  /* 0x000000ffff087224 */ /* 0x000fe200078e0007 */
[----:B------:R-:W-:Y:S02]  /*a9e0*/  IABS R6, R11 ;  /* 0x0000000b00067213 */ /* 0x000fe40000000000 */
[----:B------:R-:W-:Y:S01]  /*a9f0*/  ISETP.LT.OR P2, PT, R5, R233, P2 ;  /* 0x000000e90500720c */ /* 0x000fe20001741670 */
[----:B------:R-:W-:Y:S01]  /*aa00*/  FFMA.FTZ R11, R9, -UR19, R22 ;  /* 0x80000013090b7c23 */ /* 0x000fe20008010016 */
[C---:B------:R-:W-:Y:S01]  /*aa10*/  ISETP.LT.OR P1, PT, R5.reuse, R234, P1 ;  /* 0x000000ea0500720c */ /* 0x040fe20000f21670 */
[----:B------:R-:W-:Y:S01]  /*aa20*/  IMAD.MOV.U32 R7, RZ, RZ, R6 ;  /* 0x000000ffff077224 */ /* 0x000fe200078e0006 */
[----:B------:R-:W-:Y:S01]  /*aa30*/  ISETP.LT.OR P0, PT, R5, R232, P0 ;  /* 0x000000e80500720c */ /* 0x000fe20000701670 */
[----:B------:R-:W-:Y:S01]  /*aa40*/  IMAD.IADD R5, R239, 0x1, -R5 ;  /* 0x00000001ef057824 */ /* 0x000fe200078e0a05 */
[----:B------:R-:W-:Y:S01]  /*aa50*/  I2FP.F32.S32 R8, R8 ;  /* 0x0000000800087245 */ /* 0x000fe20000201400 */
[----:B------:R-:W-:Y:S01]  /*aa60*/  VIADD R6, R3, 0x71 ;  /* 0x0000007103067836 */ /* 0x000fe20000000000 */
[----:B------:R-:W-:Y:S01]  /*aa70*/  I2FP.F32.S32 R7, R7 ;  /* 0x0000000700077245 */ /* 0x000fe20000201400 */
[----:B------:R-:W2:Y:S01]  /*aa80*/  MUFU.TANH R22, R215 ;  /* 0x000000d700167308 */ /* 0x000ea20000002400 */
[----:B------:R-:W-:Y:S01]  /*aa90*/  IABS R5, R5 ;  /* 0x0000000500057213 */ /* 0x000fe20000000000 */
[----:B-1----:R-:W-:Y:S01]  /*aaa0*/  FFMA.FTZ R19, R8, -UR19, R19 ;  /* 0x8000001308137c23 */ /* 0x002fe20008010013 */
[--C-:B------:R-:W-:Y:S01]  /*aab0*/  IMAD.IADD R8, R236, 0x1, -R6.reuse ;  /* 0x00000001ec087824 */ /* 0x100fe200078e0a06 */
[----:B------:R-:W-:Y:S01]  /*aac0*/  P2R R15, PR, RZ, 0x4 ;  /* 0x00000004ff0f7803 */ /* 0x000fe20000000000 */
[----:B------:R-:W-:Y:S01]  /*aad0*/  FFMA.FTZ R17, R7, -UR19, R17 ;  /* 0x8000001307117c23 */ /* 0x000fe20008010011 */
[----:B------:R-:W-:Y:S01]  /*aae0*/  I2FP.F32.S32 R5, R5 ;  /* 0x0000000500057245 */ /* 0x000fe20000201400 */
[--C-:B------:R-:W-:Y:S01]  /*aaf0*/  IMAD.IADD R7, R237, 0x1, -R6.reuse ;  /* 0x00000001ed077824 */ /* 0x100fe200078e0a06 */
[----:B------:R-:W-:Y:S01]  /*ab00*/  P2R R14, PR, RZ, 0x2 ;  /* 0x00000002ff0e7803 */ /* 0x000fe20000000000 */
[----:B------:R-:W-:Y:S01]  /*ab10*/  IMAD.IADD R9, R238, 0x1, -R6 ;  /* 0x00000001ee097824 */ /* 0x000fe200078e0a06 */
[C---:B------:R-:W-:Y:S01]  /*ab20*/  ISETP.GE.AND P2, PT, R6.reuse, R242, PT ;  /* 0x000000f20600720c */ /* 0x040fe20003f46270 */
[----:B---3--:R-:W-:Y:S01]  /*ab30*/  FFMA.FTZ R16, R5, -UR19, R10 ;  /* 0x8000001305107c23 */ /* 0x008fe2000801000a */
[----:B------:R-:W-:Y:S01]  /*ab40*/  P2R R13, PR, RZ, 0x1 ;  /* 0x00000001ff0d7803 */ /* 0x000fe20000000000 */
[----:B------:R-:W-:Y:S01]  /*ab50*/  VIADD R5, R3, 0x78 ;  /* 0x0000007803057836 */ /* 0x000fe20000000000 */
[----:B------:R-:W-:Y:S01]  /*ab60*/  FSEL R156, R21, -INF , !P3 ;  /* 0xff800000159c7808 */ /* 0x000fe20005800000 */
[----:B------:R-:W-:Y:S01]  /*ab70*/  VIADD R3, R3, 0x79 ;  /* 0x0000007903037836 */ /* 0x000fe20000000000 */
[----:B------:R-:W-:Y:S01]  /*ab80*/  IABS R10, R8 ;  /* 0x00000008000a7213 */ /* 0x000fe20000000000 */
[----:B------:R-:W-:Y:S01]  /*ab90*/  IMAD.IADD R8, R239, 0x1, -R6 ;  /* 0x00000001ef087824 */ /* 0x000fe200078e0a06 */
[C---:B------:R-:W-:Y:S01]  /*aba0*/  ISETP.GE.AND P3, PT, R6.reuse, R243, PT ;  /* 0x000000f30600720c */ /* 0x040fe20003f66270 */
[----:B------:R-:W-:Y:S01]  /*abb0*/  MUFU.TANH R21, R112 ;  /* 0x0000007000157308 */ /* 0x000fe20000002400 */
[----:B------:R-:W-:-:S02]  /*abc0*/  ISETP.GE.AND P1, PT, R6, R241, PT ;  /* 0x000000f10600720c */ /* 0x000fc40003f26270 */
[----:B------:R-:W-:Y:S02]  /*abd0*/  ISETP.GE.AND P0, PT, R6, R240, PT ;  /* 0x000000f00600720c */ /* 0x000fe40003f06270 */
[----:B------:R-:W-:Y:S02]  /*abe0*/  FSEL R152, R12, -INF , !P4 ;  /* 0xff8000000c987808 */ /* 0x000fe40006000000 */
[----:B------:R-:W-:Y:S02]  /*abf0*/  FSEL R149, R20, -INF , !P5 ;  /* 0xff80000014957808 */ /* 0x000fe40006800000 */
[----:B------:R-:W-:Y:S01]  /*ac00*/  ISETP.LT.OR P4, PT, R6, R233, P2 ;  /* 0x000000e90600720c */ /* 0x000fe20001781670 */
[----:B------:R-:W1:Y:S01]  /*ac10*/  MUFU.TANH R20, R225 ;  /* 0x000000e100147308 */ /* 0x000e620000002400 */
[----:B------:R-:W-:Y:S02]  /*ac20*/  ISETP.NE.AND P2, PT, R14, RZ, PT ;  /* 0x000000ff0e00720c */ /* 0x000fe40003f45270 */
[----:B------:R-:W-:-:S02]  /*ac30*/  ISETP.LT.OR P5, PT, R6, R235, P3 ;  /* 0x000000eb0600720c */ /* 0x000fc40001fa1670 */
[C---:B------:R-:W-:Y:S02]  /*ac40*/  ISETP.LT.OR P1, PT, R6.reuse, R234, P1 ;  /* 0x000000ea0600720c */ /* 0x040fe40000f21670 */
[----:B------:R-:W-:Y:S01]  /*ac50*/  ISETP.LT.OR P0, PT, R6, R232, P0 ;  /* 0x000000e80600720c */ /* 0x000fe20000701670 */
[----:B------:R-:W3:Y:S01]  /*ac60*/  MUFU.TANH R14, R226 ;  /* 0x000000e2000e7308 */ /* 0x000ee20000002400 */
[----:B------:R-:W-:Y:S02]  /*ac70*/  IABS R7, R7 ;  /* 0x0000000700077213 */ /* 0x000fe40000000000 */
[----:B------:R-:W-:Y:S02]  /*ac80*/  IABS R6, R9 ;  /* 0x0000000900067213 */ /* 0x000fe40000000000 */
[----:B------:R-:W-:Y:S01]  /*ac90*/  IABS R8, R8 ;  /* 0x0000000800087213 */ /* 0x000fe20000000000 */
[----:B------:R-:W-:Y:S01]  /*aca0*/  IMAD.MOV.U32 R9, RZ, RZ, R7 ;  /* 0x000000ffff097224 */ /* 0x000fe200078e0007 */
[----:B------:R-:W-:Y:S01]  /*acb0*/  I2FP.F32.S32 R10, R10 ;  /* 0x0000000a000a7245 */ /* 0x000fe20000201400 */
[----:B------:R-:W-:Y:S01]  /*acc0*/  IMAD.MOV.U32 R7, RZ, RZ, R6 ;  /* 0x000000ffff077224 */ /* 0x000fe200078e0006 */
[----:B------:R-:W-:Y:S01]  /*acd0*/  FSEL R157, R17, -INF , !P2 ;  /* 0xff800000119d7808 */ /* 0x000fe20005000000 */
[----:B------:R-:W-:Y:S01]  /*ace0*/  IMAD.MOV.U32 R6, RZ, RZ, R8 ;  /* 0x000000ffff067224 */ /* 0x000fe200078e0008 */
[----:B------:R-:W-:Y:S01]  /*acf0*/  ISETP.NE.AND P3, PT, R15, RZ, PT ;  /* 0x000000ff0f00720c */ /* 0x000fe20003f65270 */
[----:B--2---:R-:W-:Y:S01]  /*ad00*/  FFMA.FTZ R10, R10, -UR19, R22 ;  /* 0x800000130a0a7c23 */ /* 0x004fe20008010016 */
[----:B------:R-:W-:Y:S01]  /*ad10*/  I2FP.F32.S32 R8, R7 ;  /* 0x0000000700087245 */ /* 0x000fe20000201400 */
[--C-:B------:R-:W-:Y:S01]  /*ad20*/  IMAD.IADD R7, R236, 0x1, -R5.reuse ;  /* 0x00000001ec077824 */ /* 0x100fe200078e0a05 */
[----:B------:R-:W-:Y:S01]  /*ad30*/  I2FP.F32.S32 R6, R6 ;  /* 0x0000000600067245 */ /* 0x000fe20000201400 */
[----:B------:R-:W2:Y:S01]  /*ad40*/  MUFU.TANH R15, R113 ;  /* 0x00000071000f7308 */ /* 0x000ea20000002400 */
[----:B------:R-:W-:Y:S01]  /*ad50*/  ISETP.GE.AND P2, PT, R5, R242, PT ;  /* 0x000000f20500720c */ /* 0x000fe20003f46270 */
[----:B-1----:R-:W-:Y:S01]  /*ad60*/  FFMA.FTZ R20, R8, -UR19, R20 ;  /* 0x8000001308147c23 */ /* 0x002fe20008010014 */
[----:B------:R-:W-:Y:S01]  /*ad70*/  FSEL R144, R11, -INF , !P6 ;  /* 0xff8000000b907808 */ /* 0x000fe20007000000 */
[----:B---3--:R-:W-:Y:S01]  /*ad80*/  FFMA.FTZ R14, R6, -UR19, R14 ;  /* 0x80000013060e7c23 */ /* 0x008fe2000801000e */
[----:B------:R-:W-:Y:S01]  /*ad90*/  ISETP.NE.AND P6, PT, R13, RZ, PT ;  /* 0x000000ff0d00720c */ /* 0x000fe20003fc5270 */
[--C-:B------:R-:W-:Y:S01]  /*ada0*/  IMAD.IADD R6, R237, 0x1, -R5.reuse ;  /* 0x00000001ed067824 */ /* 0x100fe200078e0a05 */
[----:B------:R-:W-:Y:S01]  /*adb0*/  P2R R12, PR, RZ, 0x2 ;  /* 0x00000002ff0c7803 */ /* 0x000fe20000000000 */
[----:B------:R-:W-:Y:S01]  /*adc0*/  MUFU.TANH R17, R114 ;  /* 0x0000007200117308 */ /* 0x000fe20000002400 */
[----:B------:R-:W-:Y:S01]  /*add0*/  ISETP.GE.AND P1, PT, R5, R241, PT ;  /* 0x000000f10500720c */ /* 0x000fe20003f26270 */
[----:B------:R-:W-:Y:S01]  /*ade0*/  VIADD R226, R223, 0x2800 ;  /* 0x00002800dfe27836 */ /* 0x000fe20000000000 */
[----:B------:R-:W-:Y:S01]  /*adf0*/  FSEL R143, R10, -INF , !P5 ;  /* 0xff8000000a8f7808 */ /* 0x000fe20006800000 */
[--C-:B------:R-:W-:Y:S01]  /*ae00*/  IMAD.IADD R10, R239, 0x1, -R5.reuse ;  /* 0x00000001ef0a7824 */ /* 0x100fe200078e0a05 */
[----:B------:R-:W-:Y:S01]  /*ae10*/  P2R R11, PR, RZ, 0x1 ;  /* 0x00000001ff0b7803 */ /* 0x000fe20000000000 */
[----:B------:R-:W-:Y:S01]  /*ae20*/  VIADD R225, R223, 0x3000 ;  /* 0x00003000dfe17836 */ /* 0x000fe20000000000 */
[----:B------:R-:W-:Y:S01]  /*ae30*/  IABS R8, R7 ;  /* 0x0000000700087213 */ /* 0x000fe20000000000 */
[----:B------:R-:W-:Y:S01]  /*ae40*/  IMAD.IADD R7, R238, 0x1, -R5 ;  /* 0x00000001ee077824 */ /* 0x000fe200078e0a05 */
[----:B------:R-:W-:-:S02]  /*ae50*/  FSEL R168, R19, -INF , !P3 ;  /* 0xff80000013a87808 */ /* 0x000fc40005800000 */
[C---:B------:R-:W-:Y:S02]  /*ae60*/  ISETP.LT.OR P5, PT, R5.reuse, R233, P2 ;  /* 0x000000e90500720c */ /* 0x040fe400017a1670 */
[C---:B------:R-:W-:Y:S02]  /*ae70*/  ISETP.GE.AND P3, PT, R5.reuse, R243, PT ;  /* 0x000000f30500720c */ /* 0x040fe40003f66270 */
[C---:B------:R-:W-:Y:S02]  /*ae80*/  ISETP.GE.AND P0, PT, R5.reuse, R240, PT ;  /* 0x000000f00500720c */ /* 0x040fe40003f06270 */
[----:B------:R-:W-:Y:S02]  /*ae90*/  FSEL R164, R16, -INF , !P6 ;  /* 0xff80000010a47808 */ /* 0x000fe40007000000 */
[----:B------:R-:W-:Y:S01]  /*aea0*/  ISETP.LT.OR P6, PT, R5, R234, P1 ;  /* 0x000000ea0500720c */ /* 0x000fe20000fc1670 */
[----:B------:R-:W-:Y:S01]  /*aeb0*/  MUFU.TANH R16, R115 ;  /* 0x0000007300107308 */ /* 0x000fe20000002400 */
[----:B------:R-:W-:-:S02]  /*aec0*/  I2FP.F32.S32 R9, R9 ;  /* 0x0000000900097245 */ /* 0x000fc40000201400 */
[----:B------:R-:W-:Y:S02]  /*aed0*/  P2R R13, PR, RZ, 0x20 ;  /* 0x00000020ff0d7803 */ /* 0x000fe40000000000 */
[----:B------:R-:W-:Y:S01]  /*aee0*/  ISETP.NE.AND P1, PT, R12, RZ, PT ;  /* 0x000000ff0c00720c */ /* 0x000fe20003f25270 */
[----:B------:R-:W-:Y:S01]  /*aef0*/  FFMA.FTZ R18, R9, -UR19, R18 ;  /* 0x8000001309127c23 */ /* 0x000fe20008010012 */
[C---:B------:R-:W-:Y:S01]  /*af00*/  ISETP.LT.OR P3, PT, R5.reuse, R235, P3 ;  /* 0x000000eb0500720c */ /* 0x040fe20001f61670 */
[----:B------:R-:W1:Y:S01]  /*af10*/  MUFU.TANH R12, R227 ;  /* 0x000000e3000c7308 */ /* 0x000e620000002400 */
[----:B------:R-:W-:Y:S01]  /*af20*/  ISETP.LT.OR P5, PT, R5, R232, P0 ;  /* 0x000000e80500720c */ /* 0x000fe200007a1670 */
[----:B------:R-:W-:Y:S01]  /*af30*/  IMAD.MOV.U32 R9, RZ, RZ, R8 ;  /* 0x000000ffff097224 */ /* 0x000fe200078e0008 */
[----:B------:R-:W-:Y:S02]  /*af40*/  IABS R6, R6 ;  /* 0x0000000600067213 */ /* 0x000fe40000000000 */
[----:B------:R-:W-:-:S02]  /*af50*/  IABS R5, R7 ;  /* 0x0000000700057213 */ /* 0x000fc40000000000 */
[----:B------:R-:W-:Y:S01]  /*af60*/  IABS R7, R10 ;  /* 0x0000000a00077213 */ /* 0x000fe20000000000 */
[----:B------:R-:W-:Y:S01]  /*af70*/  IMAD.MOV.U32 R8, RZ, RZ, R6 ;  /* 0x000000ffff087224 */ /* 0x000fe200078e0006 */
[----:B------:R-:W-:Y:S02]  /*af80*/  I2FP.F32.S32 R9, R9 ;  /* 0x0000000900097245 */ /* 0x000fe40000201400 */
[----:B------:R-:W-:Y:S01]  /*af90*/  ISETP.NE.AND P2, PT, R11, RZ, PT ;  /* 0x000000ff0b00720c */ /* 0x000fe20003f45270 */
[----:B------:R-:W-:Y:S01]  /*afa0*/  IMAD.MOV.U32 R6, RZ, RZ, R7 ;  /* 0x000000ffff067224 */ /* 0x000fe200078e0007 */
[----:B------:R-:W-:Y:S01]  /*afb0*/  I2FP.F32.S32 R7, R5 ;  /* 0x0000000500077245 */ /* 0x000fe20000201400 */
[----:B------:R-:W-:Y:S01]  /*afc0*/  FFMA.FTZ R10, R9, -UR19, R21 ;  /* 0x80000013090a7c23 */ /* 0x000fe20008010015 */
[----:B------:R-:W-:Y:S01]  /*afd0*/  I2FP.F32.S32 R8, R8 ;  /* 0x0000000800087245 */ /* 0x000fe20000201400 */
[--C-:B------:R-:W-:Y:S01]  /*afe0*/  IMAD.IADD R9, R238, 0x1, -R3.reuse ;  /* 0x00000001ee097824 */ /* 0x100fe200078e0a03 */
[----:B------:R-:W-:Y:S01]  /*aff0*/  I2FP.F32.S32 R5, R6 ;  /* 0x0000000600057245 */ /* 0x000fe20000201400 */
[----:B------:R-:W-:Y:S01]  /*b000*/  IMAD.IADD R6, R236, 0x1, -R3 ;  /* 0x00000001ec067824 */ /* 0x000fe200078e0a03 */
[----:B------:R-:W-:Y:S01]  /*b010*/  ISETP.GE.AND P0, PT, R3, R243, PT ;  /* 0x000000f30300720c */ /* 0x000fe20003f06270 */
[----:B--2---:R-:W-:Y:S01]  /*b020*/  FFMA.FTZ R11, R8, -UR19, R15 ;  /* 0x80000013080b7c23 */ /* 0x004fe2000801000f */
[----:B------:R-:W-:Y:S01]  /*b030*/  FFMA.FTZ R15, R7, -UR19, R23 ;  /* 0x80000013070f7c23 */ /* 0x000fe20008010017 */
[----:B-1----:R-:W-:Y:S01]  /*b040*/  FFMA.FTZ R12, R5, -UR19, R12 ;  /* 0x80000013050c7c23 */ /* 0x002fe2000801000c */
[----:B------:R-:W-:Y:S01]  /*b050*/  IABS R5, R6 ;  /* 0x0000000600057213 */ /* 0x000fe20000000000 */
[----:B------:R-:W-:Y:S01]  /*b060*/  IMAD.IADD R7, R237, 0x1, -R3 ;  /* 0x00000001ed077824 */ /* 0x000fe200078e0a03 */
[----:B------:R-:W-:Y:S01]  /*b070*/  FSEL R169, R18, -INF , !P4 ;  /* 0xff80000012a97808 */ /* 0x000fe20006000000 */
[----:B------:R-:W-:Y:S01]  /*b080*/  VIADD R227, R223, 0x2000 ;  /* 0x00002000dfe37836 */ /* 0x000fe20000000000 */
[----:B------:R-:W-:Y:S01]  /*b090*/  FSEL R158, R20, -INF , !P1 ;  /* 0xff800000149e7808 */ /* 0x000fe20004800000 */
[----:B------:R-:W-:Y:S01]  /*b0a0*/  IMAD.MOV.U32 R6, RZ, RZ, R5 ;  /* 0x000000ffff067224 */ /* 0x000fe200078e0005 */
[----:B------:R-:W-:-:S02]  /*b0b0*/  ISETP.LT.OR P4, PT, R3, R235, P0 ;  /* 0x000000eb0300720c */ /* 0x000fc40000781670 */
[C---:B------:R-:W-:Y:S02]  /*b0c0*/  ISETP.GE.AND P1, PT, R3.reuse, R242, PT ;  /* 0x000000f20300720c */ /* 0x040fe40003f26270 */
[----:B------:R-:W-:Y:S02]  /*b0d0*/  FSEL R165, R14, -INF , !P2 ;  /* 0xff8000000ea57808 */ /* 0x000fe40005000000 */
[C---:B------:R-:W-:Y:S02]  /*b0e0*/  ISETP.GE.AND P0, PT, R3.reuse, R241, PT ;  /* 0x000000f10300720c */ /* 0x040fe40003f06270 */
[C---:B------:R-:W-:Y:S02]  /*b0f0*/  ISETP.GE.AND P2, PT, R3.reuse, R240, PT ;  /* 0x000000f00300720c */ /* 0x040fe40003f46270 */
[----:B------:R-:W-:Y:S02]  /*b100*/  FSEL R142, R10, -INF , !P3 ;  /* 0xff8000000a8e7808 */ /* 0x000fe40005800000 */
[----:B------:R-:W-:Y:S01]  /*b110*/  IABS R5, R7 ;  /* 0x0000000700057213 */ /* 0x000fe20000000000 */
[----:B------:R1:W2:Y:S01]  /*b120*/  MUFU.TANH R10, R228 ;  /* 0x000000e4000a7308 */ /* 0x0002a20000002400 */
[----:B------:R-:W-:Y:S01]  /*b130*/  ISETP.LT.OR P3, PT, R3, R233, P1 ;  /* 0x000000e90300720c */ /* 0x000fe20000f61670 */
[----:B------:R-:W-:Y:S01]  /*b140*/  IMAD.IADD R7, R239, 0x1, -R3 ;  /* 0x00000001ef077824 */ /* 0x000fe200078e0a03 */
[----:B------:R-:W-:-:S02]  /*b150*/  ISETP.LT.OR P1, PT, R3, R234, P0 ;  /* 0x000000ea0300720c */ /* 0x000fc40000721670 */
[----:B------:R-:W-:Y:S02]  /*b160*/  ISETP.LT.OR P0, PT, R3, R232, P2 ;  /* 0x000000e80300720c */ /* 0x000fe40001701670 */
[----:B------:R-:W-:Y:S02]  /*b170*/  IABS R3, R9 ;  /* 0x0000000900037213 */ /* 0x000fe40000000000 */
[----:B------:R-:W-:Y:S01]  /*b180*/  I2FP.F32.S32 R8, R6 ;  /* 0x0000000600087245 */ /* 0x000fe20000201400 */
[----:B------:R3:W4:Y:S01]  /*b190*/  MUFU.TANH R9, R229 ;  /* 0x000000e500097308 */ /* 0x0007220000002400 */
[----:B------:R-:W-:Y:S02]  /*b1a0*/  IABS R6, R7 ;  /* 0x0000000700067213 */ /* 0x000fe40000000000 */
[----:B------:R-:W-:Y:S01]  /*b1b0*/  I2FP.F32.S32 R7, R5 ;  /* 0x0000000500077245 */ /* 0x000fe20000201400 */
[----:B------:R-:W-:Y:S01]  /*b1c0*/  IMAD.MOV.U32 R5, RZ, RZ, R3 ;  /* 0x000000ffff057224 */ /* 0x000fe200078e0003 */
[----:B------:R-:W-:Y:S01]  /*b1d0*/  ISETP.NE.AND P2, PT, R13, RZ, PT ;  /* 0x000000ff0d00720c */ /* 0x000fe20003f45270 */
[----:B------:R-:W-:Y:S01]  /*b1e0*/  IMAD.MOV.U32 R3, RZ, RZ, R6 ;  /* 0x000000ffff037224 */ /* 0x000fe200078e0006 */
[----:B------:R-:W-:Y:S01]  /*b1f0*/  FSEL R159, R15, -INF , !P6 ;  /* 0xff8000000f9f7808 */ /* 0x000fe20007000000 */
[----:B------:R-:W-:Y:S01]  /*b200*/  FFMA.FTZ R8, R8, -UR19, R17 ;  /* 0x8000001308087c23 */ /* 0x000fe20008010011 */
[----:B------:R-:W-:Y:S01]  /*b210*/  I2FP.F32.S32 R5, R5 ;  /* 0x0000000500057245 */ /* 0x000fe20000201400 */
[----:B------:R-:W-:Y:S01]  /*b220*/  FFMA.FTZ R7, R7, -UR19, R16 ;  /* 0x8000001307077c23 */ /* 0x000fe20008010010 */
[----:B------:R-:W-:Y:S01]  /*b230*/  FSEL R125, R11, -INF , !P2 ;  /* 0xff8000000b7d7808 */ /* 0x000fe20005000000 */
[----:B-1----:R-:W-:Y:S01]  /*b240*/  VIADD R228, R223, 0x1800 ;  /* 0x00001800dfe47836 */ /* 0x002fe20000000000 */
[----:B------:R-:W-:Y:S01]  /*b250*/  PLOP3.LUT P2, PT, PT, PT, UP0, 0x80, 0x0 ;  /* 0x000000000000781c */ /* 0x000fe20003f4f008 */
[----:B--2---:R-:W-:Y:S01]  /*b260*/  FFMA.FTZ R6, R5, -UR19, R10 ;  /* 0x8000001305067c23 */ /* 0x004fe2000801000a */
[----:B------:R-:W-:-:S02]  /*b270*/  I2FP.F32.S32 R3, R3 ;  /* 0x0000000300037245 */ /* 0x000fc40000201400 */
[----:B------:R-:W-:Y:S01]  /*b280*/  P2R R5, PR, RZ, 0x4 ;  /* 0x00000004ff057803 */ /* 0x000fe20000000000 */
[----:B---3--:R-:W-:Y:S01]  /*b290*/  VIADD R229, R223, 0x1000 ;  /* 0x00001000dfe57836 */ /* 0x008fe20000000000 */
[----:B------:R-:W-:Y:S01]  /*b2a0*/  FSEL R166, R12, -INF , !P5 ;  /* 0xff8000000ca67808 */ /* 0x000fe20006800000 */
[----:B----4-:R-:W-:Y:S01]  /*b2b0*/  FFMA.FTZ R3, R3, -UR19, R9 ;  /* 0x8000001303037c23 */ /* 0x010fe20008010009 */
[----:B------:R-:W-:Y:S02]  /*b2c0*/  ISETP.NE.AND P6, PT, R5, RZ, PT ;  /* 0x000000ff0500720c */ /* 0x000fe40003fc5270 */
[----:B------:R-:W-:Y:S02]  /*b2d0*/  FSEL R148, R8, -INF , !P4 ;  /* 0xff80000008947808 */ /* 0x000fe40006000000 */
[----:B------:R-:W-:Y:S02]  /*b2e0*/  FSEL R124, R7, -INF , !P3 ;  /* 0xff800000077c7808 */ /* 0x000fe40005800000 */
[----:B------:R-:W-:-:S02]  /*b2f0*/  FSEL R160, R6, -INF , !P1 ;  /* 0xff80000006a07808 */ /* 0x000fc40004800000 */
[----:B------:R-:W-:-:S05]  /*b300*/  FSEL R167, R3, -INF , !P0 ;  /* 0xff80000003a77808 */ /* 0x000fca0004000000 */
[----:B------:R-:W-:Y:S05]  /*b310*/  @!P6 BRA `(.L_x_1114) ;  /* 0x0000000400c4e947 */ /* 0x000fea0003800000 */
        /* <DEDUP_REMOVED lines=111> */
.L_x_1116:
[----:B------:R-:W-:Y:S05]  /*ba10*/  BSYNC B0 ;  /* 0x0000000000007941 */ /* 0x000fea0003800000 */
.L_x_1115:
[----:B------:R-:W0:Y:S02]  /*ba20*/  LDGDEPBAR ;  /* 0x00000000000079af */ /* 0x000e240000000000 */
.L_x_1114:
[----:B------:R-:W-:Y:S01]  /*ba30*/  FMNMX.FTZ R3, R63, R62, !PT ;  /* 0x0000003e3f037209 */ /* 0x000fe20007810000 */
[----:B------:R-:W-:Y:S01]  /*ba40*/  STL [R1+0x124], R236 ;  /* 0x000124ec01007387 */ /* 0x000fe20000100800 */
[----:B------:R-:W-:Y:S01]  /*ba50*/  ULDC UR25, c[0x0][0x2ec] ;  /* 0x0000bb0000197ab9 */ /* 0x000fe20000000800 */
[----:B------:R-:W-:Y:S02]  /*ba60*/  LEA R213, R0, UR4, 0x1 ;  /* 0x0000000400d57c11 */ /* 0x000fe4000f8e08ff */
[----:B------:R-:W-:Y:S01]  /*ba70*/  FMNMX.FTZ R3, R61, R3, !PT ;  /* 0x000000033d037209 */ /* 0x000fe20007810000 */
[----:B------:R-:W-:Y:S02]  /*ba80*/  STL [R1+0x120], R235 ;  /* 0x000120eb01007387 */ /* 0x000fe40000100800 */
[--C-:B------:R-:W-:Y:S01]  /*ba90*/  IMAD R214, R4, 0x2, R213.reuse ;  /* 0x0000000204d67824 */ /* 0x100fe200078e02d5 */
[----:B------:R-:W-:Y:S01]  /*baa0*/  FMNMX.FTZ R3, R58, R3, !PT ;  /* 0x000000033a037209 */ /* 0x000fe20007810000 */
[----:B------:R-:W-:Y:S01]  /*bab0*/  STL [R1+0x11c], R234 ;  /* 0x00011cea01007387 */ /* 0x000fe20000100800 */
[----:B------:R-:W-:-:S02]  /*bac0*/  IMAD R216, R2, 0x2, R213 ;  /* 0x0000000202d87824 */ /* 0x000fc400078e02d5 */
[----:B------:R-:W-:Y:S01]  /*bad0*/  FMNMX.FTZ R3, R45, R3, !PT ;  /* 0x000000032d037209 */ /* 0x000fe20007810000 */
[----:B------:R-:W-:Y:S01]  /*bae0*/  STL [R1+0x118], R233 ;  /* 0x000118e901007387 */ /* 0x000fe20000100800 */
[----:B------:R-:W-:Y:S02]  /*baf0*/  LEA R215, R2, R214, 0x1 ;  /* 0x000000d602d77211 */ /* 0x000fe400078e08ff */
[----:B------:R-:W-:Y:S01]  /*bb00*/  FMNMX.FTZ R3, R43, R3, !PT ;  /* 0x000000032b037209 */ /* 0x000fe20007810000 */
[----:B------:R-:W-:Y:S03]  /*bb10*/  STL [R1+0x114], R232 ;  /* 0x000114e801007387 */ /* 0x000fe60000100800 */
[----:B------:R-:W-:Y:S01]  /*bb20*/  FMNMX.FTZ R3, R40, R3, !PT ;  /* 0x0000000328037209 */ /* 0x000fe20007810000 */
[----:B------:R-:W-:Y:S03]  /*bb30*/  STL [R1+0x110], R230 ;  /* 0x000110e601007387 */ /* 0x000fe60000100800 */
[----:B------:R-:W-:Y:S01]  /*bb40*/  FMNMX.FTZ R3, R37, R3, !PT ;  /* 0x0000000325037209 */ /* 0x000fe20007810000 */
[----:B------:R-:W-:Y:S04]  /*bb50*/  STL [R1+0x10c], R229 ;  /* 0x00010ce501007387 */ /* 0x000fe80000100800 */
[----:B------:R-:W-:Y:S04]  /*bb60*/  STL [R1+0x108], R228 ;  /* 0x000108e401007387 */ /* 0x000fe80000100800 */
[----:B------:R-:W-:Y:S04]  /*bb70*/  STL [R1+0x104], R227 ;  /* 0x000104e301007387 */ /* 0x000fe80000100800 */
[----:B------:R-:W-:Y:S04]  /*bb80*/  STL [R1+0x100], R226 ;  /* 0x000100e201007387 */ /* 0x000fe80000100800 */
[----:B------:R-:W-:Y:S04]  /*bb90*/  STL [R1+0xfc], R225 ;  /* 0x0000fce101007387 */ /* 0x000fe80000100800 */
[----:B------:R-:W-:Y:S04]  /*bba0*/  STL [R1+0xf8], R224 ;  /* 0x0000f8e001007387 */ /* 0x000fe80000100800 */
[----:B------:R3:W-:Y:S04]  /*bbb0*/  STL [R1+0xf4], R223 ;  /* 0x0000f4df01007387 */ /* 0x0007e80000100800 */
[----:B------:R-:W-:Y:S04]  /*bbc0*/  STL [R1+0xf0], R222 ;  /* 0x0000f0de01007387 */ /* 0x000fe80000100800 */
[----:B------:R-:W-:Y:S04]  /*bbd0*/  STL [R1+0xec], R221 ;  /* 0x0000ecdd01007387 */ /* 0x000fe80000100800 */
[----:B------:R-:W-:Y:S04]  /*bbe0*/  STL [R1+0xe8], R220 ;  /* 0x0000e8dc01007387 */ /* 0x000fe80000100800 */
[----:B------:R-:W-:Y:S04]  /*bbf0*/  STL [R1+0xe4], R219 ;  /* 0x0000e4db01007387 */ /* 0x000fe80000100800 */
[----:B------:R-:W-:Y:S04]  /*bc00*/  STL [R1+0xe0], R218 ;  /* 0x0000e0da01007387 */ /* 0x000fe80000100800 */
[----:B------:R-:W-:Y:S01]  /*bc10*/  STL [R1+0xdc], R217 ;  /* 0x0000dcd901007387 */ /* 0x000fe20000100800 */
[----:B---3--:R-:W-:-:S03]  /*bc20*/  MOV R223, R70 ;  /* 0x0000004600df7202 */ /* 0x008fc60000000f00 */
[----:B------:R-:W-:Y:S01]  /*bc30*/  LDSM.16.MT88.4 R32, [R213+0x8000] ;  /* 0x00800000d520783b */ /* 0x000fe20000004200 */
[----:B------:R-:W-:-:S03]  /*bc40*/  FMNMX.FTZ R3, R223, R3, !PT ;  /* 0x00000003df037209 */ /* 0x000fc60007810000 */
[----:B------:R-:W-:Y:S01]  /*bc50*/  LDSM.16.MT88.4 R24, [R215+0x8800] ;  /* 0x00880000d718783b */ /* 0x000fe20000004200 */
[----:B------:R-:W-:-:S03]  /*bc60*/  FMNMX.FTZ R3, R207, R3, !PT ;  /* 0x00000003cf037209 */ /* 0x000fc60007810000 */
[----:B------:R-:W-:Y:S01]  /*bc70*/  LDSM.16.MT88.4 R28, [R214+0x8800] ;  /* 0x00880000d61c783b */ /* 0x000fe20000004200 */
[----:B------:R-:W-:-:S03]  /*bc80*/  FMNMX.FTZ R3, R195, R3, !PT ;  /* 0x00000003c3037209 */ /* 0x000fc60007810000 */
[----:B------:R-:W-:Y:S01]  /*bc90*/  STL [R1+0xd8], R212 ;  /* 0x0000d8d401007387 */ /* 0x000fe20000100800 */
        /* <DEDUP_REMOVED lines=41> */
[----:B------:R-:W3:Y:S01]  /*bf30*/  SHFL.BFLY PT, R71, R3, 0x2, 0x1f ;  /* 0x0c401f0003477f89 */ /* 0x000ee200000e0000 */
        /* <DEDUP_REMOVED lines=15> */
[----:B------:R-:W3:Y:S01]  /*c030*/  SHFL.BFLY PT, R7, R71, 0x1, 0x1f ;  /* 0x0c201f0047077f89 */ /* 0x000ee200000e0000 */
        /* <DEDUP_REMOVED lines=22> */
[----:B---3--:R-:W-:Y:S02]  /*c1a0*/  FMNMX.FTZ R71, R71, R7, !PT ;  /* 0x0000000747477209 */ /* 0x008fe40007810000 */
[----:B------:R-:W-:Y:S02]  /*c1b0*/  FMNMX.FTZ R5, R180, R5, !PT ;  /* 0x00000005b4057209 */ /* 0x000fe40007810000 */
[----:B------:R-:W-:Y:S01]  /*c1c0*/  FMNMX.FTZ R3, R203, R6, !PT ;  /* 0x00000006cb037209 */ /* 0x000fe20007810000 */
[----:B------:R-:W-:Y:S01]  /*c1d0*/  FMUL.FTZ R7, R71, UR25 ;  /* 0x0000001947077c20 */ /* 0x000fe20008410000 */
[----:B------:R-:W-:-:S02]  /*c1e0*/  FMNMX.FTZ R70, R124, R70, !PT ;  /* 0x000000467c467209 */ /* 0x000fc40007810000 */
[----:B------:R-:W-:Y:S02]  /*c1f0*/  FMNMX.FTZ R5, R171, R5, !PT ;  /* 0x00000005ab057209 */ /* 0x000fe40007810000 */
[----:B------:R-:W-:Y:S01]  /*c200*/  FSETP.NEU.FTZ.AND P0, PT, R71, -INF , PT ;  /* 0xff8000004700780b */ /* 0x000fe20003f1d000 */
[----:B-1----:R-:W1:Y:S01]  /*c210*/  SHFL.BFLY PT, R8, R70, 0x2, 0x1f ;  /* 0x0c401f0046087f89 */ /* 0x002e6200000e0000 */
[----:B------:R-:W-:Y:S02]  /*c220*/  FMNMX.FTZ R3, R189, R3, !PT ;  /* 0x00000003bd037209 */ /* 0x000fe40007810000 */
[----:B------:R-:W-:Y:S02]  /*c230*/  FMNMX.FTZ R5, R162, R5, !PT ;  /* 0x00000005a2057209 */ /* 0x000fe40007810000 */
[----:B------:R-:W-:Y:S02]  /*c240*/  FSEL R7, R7, RZ, P0 ;  /* 0x000000ff07077208 */ /* 0x000fe40000000000 */
[----:B------:R-:W-:-:S02]  /*c250*/  FMNMX.FTZ R3, R177, R3, !PT ;  /* 0x00000003b1037209 */ /* 0x000fc40007810000 */
        /* <DEDUP_REMOVED lines=20> */
[----:B------:R-:W1:Y:S01]  /*c3a0*/  SHFL.BFLY PT, R9, R70, 0x1, 0x1f ;  /* 0x0c201f0046097f89 */ /* 0x000e6200000e0000 */
[----:B------:R-:W-:Y:S01]  /*c3b0*/  MUFU.EX2 R235, R8 ;  /* 0x0000000800eb7308 */ /* 0x000fe20000000800 */
[--C-:B---3--:R-:W-:Y:S01]  /*c3c0*/  FFMA.FTZ R6, R62, UR25, -R7.reuse ;  /* 0x000000193e067c23 */ /* 0x108fe20008010807 */
[--C-:B------:R-:W-:Y:S01]  /*c3d0*/  FFMA.FTZ R142, R142, UR25, -R7.reuse ;  /* 0x000000198e8e7c23 */ /* 0x100fe20008010807 */
[----:B------:R-:W-:-:S05]  /*c3e0*/  FFMA.FTZ R148, R148, UR25, -R7 ;  /* 0x0000001994947c23 */ /* 0x000fca0008010807 */
[----:B------:R3:W4:Y:S01]  /*c3f0*/  MUFU.EX2 R10, R6 ;  /* 0x00000006000a7308 */ /* 0x0007220000000800 */
[----:B-1----:R-:W-:Y:S02]  /*c400*/  FMNMX.FTZ R70, R70, R9, !PT ;  /* 0x0000000946467209 */ /* 0x002fe40007810000 */
[----:B---3--:R-:W-:Y:S01]  /*c410*/  FMNMX.FTZ R6, R146, R5, !PT ;  /* 0x0000000592067209 */ /* 0x008fe20007810000 */
[----:B----4-:R-:W-:Y:S01]  /*c420*/  IMAD.MOV.U32 R2, RZ, RZ, R10 ;  /* 0x000000ffff027224 */ /* 0x010fe200078e000a */
[----:B------:R-:W-:Y:S01]  /*c430*/  FMNMX.FTZ R5, R176, R3, !PT ;  /* 0x00000003b0057209 */ /* 0x000fe20007810000 */
[----:B------:R-:W-:Y:S01]  /*c440*/  FFMA.FTZ R3, R61, UR25, -R7 ;  /* 0x000000193d037c23 */ /* 0x000fe20008010807 */
[----:B------:R-:W-:Y:S02]  /*c450*/  FMNMX.FTZ R6, R145, R6, !PT ;  /* 0x0000000691067209 */ /* 0x000fe40007810000 */
[----:B------:R-:W-:Y:S01]  /*c460*/  FMNMX.FTZ R5, R252, R5, !PT ;  /* 0x00000005fc057209 */ /* 0x000fe20007810000 */
[----:B------:R1:W3:Y:S01]  /*c470*/  MUFU.EX2 R113, R3 ;  /* 0x0000000300717308 */ /* 0x0002e20000000800 */
[----:B------:R-:W-:-:S02]  /*c480*/  FMNMX.FTZ R6, R149, R6, !PT ;  /* 0x0000000695067209 */ /* 0x000fc40007810000 */
[----:B------:R-:W-:Y:S02]  /*c490*/  FSETP.NEU.FTZ.AND P0, PT, R70, -INF , PT ;  /* 0xff8000004600780b */ /* 0x000fe40003f1d000 */
        /* <DEDUP_REMOVED lines=20> */
[--C-:B------:R-:W-:Y:S01]  /*c5e0*/  FFMA.FTZ R154, R154, UR25, -R6.reuse ;  /* 0x000000199a9a7c23 */ /* 0x100fe20008010806 */
[--C-:B------:R-:W-:Y:S01]  /*c5f0*/  FFMA.FTZ R155, R155, UR25, -R6.reuse ;  /* 0x000000199b9b7c23 */ /* 0x100fe20008010806 */
[--C-:B------:R-:W-:Y:S01]  /*c600*/  FFMA.FTZ R156, R156, UR25, -R6.reuse ;  /* 0x000000199c9c7c23 */ /* 0x100fe20008010806 */
[--C-:B------:R-:W-:Y:S01]  /*c610*/  FFMA.FTZ R168, R168, UR25, -R6.reuse ;  /* 0x00000019a8a87c23 */ /* 0x100fe20008010806 */
[----:B-1----:R-:W-:Y:S01]  /*c620*/  FFMA.FTZ R3, R43, UR25, -R7 ;  /* 0x000000192b037c23 */ /* 0x002fe20008010807 */
[----:B------:R-:W-:-:S03]  /*c630*/  FFMA.FTZ R169, R169, UR25, -R6 ;  /* 0x00000019a9a97c23 */ /* 0x000fc60008010806 */
        /* <DEDUP_REMOVED lines=10> */
[----:B------:R-:W-:Y:S01]  /*c6e0*/  FMNMX.FTZ R3, R152, R3, !PT ;  /* 0x0000000398037209 */ /* 0x000fe20007810000 */
[----:B-1----:R-:W-:-:S03]  /*c6f0*/  FFMA.FTZ R5, R68, UR25, -R6 ;  /* 0x0000001944057c23 */ /* 0x002fc60008010806 */
[----:B------:R-:W-:Y:S01]  /*c700*/  FMNMX.FTZ R68, R164, R3, !PT ;  /* 0x00000003a4447209 */ /* 0x000fe20007810000 */
[----:B------:R-:W-:Y:S01]  /*c710*/  FFMA.FTZ R3, R72, UR25, -R6 ;  /* 0x0000001948037c23 */ /* 0x000fe20008010806 */
[----:B--2---:R-:W-:Y:S01]  /*c720*/  F2FP.F16.F32.PACK_AB R14, R227, R232 ;  /* 0x000000e8e30e723e */ /* 0x004fe200000000ff */
[----:B------:R-:W1:Y:S01]  /*c730*/  MUFU.EX2 R11, R5 ;  /* 0x00000005000b7308 */ /* 0x000e620000000800 */
[----:B------:R-:W-:-:S04]  /*c740*/  FMNMX.FTZ R68, R165, R68, !PT ;  /* 0x00000044a5447209 */ /* 0x000fc80007810000 */
[----:B------:R-:W-:-:S03]  /*c750*/  FMNMX.FTZ R68, R166, R68, !PT ;  /* 0x00000044a6447209 */ /* 0x000fc60007810000 */
[----:B------:R2:W3:Y:S01]  /*c760*/  MUFU.EX2 R110, R3 ;  /* 0x00000003006e7308 */ /* 0x0004e20000000800 */
[----:B------:R-:W-:-:S05]  /*c770*/  FMNMX.FTZ R68, R167, R68, !PT ;  /* 0x00000044a7447209 */ /* 0x000fca0007810000 */
[----:B------:R-:W4:Y:S01]  /*c780*/  SHFL.BFLY PT, R8, R68, 0x2, 0x1f ;  /* 0x0c401f0044087f89 */ /* 0x000f2200000e0000 */
[----:B-1----:R-:W-:-:S03]  /*c790*/  MOV R4, R11 ;  /* 0x0000000b00047202 */ /* 0x002fc60000000f00 */
[----:B------:R-:W1:Y:S01]  /*c7a0*/  SHFL.BFLY PT, R5, R69, 0x1, 0x1f ;  /* 0x0c201f0045057f89 */ /* 0x000e6200000e0000 */
[----:B--2---:R-:W-:Y:S01]  /*c7b0*/  FFMA.FTZ R3, R66, UR25, -R6 ;  /* 0x0000001942037c23 */ /* 0x004fe20008010806 */
[----:B---3--:R-:W-:-:S03]  /*c7c0*/  F2FP.F16.F32.PACK_AB R21, R110, R4 ;  /* 0x000000046e15723e */ /* 0x008fc600000000ff */
[----:B------:R2:W-:Y:S01]  /*c7d0*/  MUFU.EX2 R109, R3 ;  /* 0x00000003006d7308 */ /* 0x0005e20000000800 */
[----:B----4-:R-:W-:Y:S02]  /*c7e0*/  FMNMX.FTZ R68, R68, R8, !PT ;  /* 0x0000000844447209 */ /* 0x010fe40007810000 */
[----:B-1----:R-:W-:-:S03]  /*c7f0*/  FMNMX.FTZ R69, R69, R5, !PT ;  /* 0x0000000545457209 */ /* 0x002fc60007810000 */
[----:B------:R-:W1:Y:S01]  /*c800*/  SHFL.BFLY PT, R8, R68, 0x1, 0x1f ;  /* 0x0c201f0044087f89 */ /* 0x000e6200000e0000 */
[----:B--2---:R-:W-:Y:S01]  /*c810*/  FFMA.FTZ R3, R59, UR25, -R6 ;  /* 0x000000193b037c23 */ /* 0x004fe20008010806 */
[C---:B------:R-:W-:Y:S01]  /*c820*/  FMUL.FTZ R5, R69.reuse, UR25 ;  /* 0x0000001945057c20 */ /* 0x040fe20008410000 */
[----:B------:R-:W-:Y:S02]  /*c830*/  FSETP.NEU.FTZ.AND P0, PT, R69, -INF , PT ;  /* 0xff8000004500780b */ /* 0x000fe40003f1d000 */
[----:B------:R2:W3:Y:S02]  /*c840*/  MUFU.EX2 R108, R3 ;  /* 0x00000003006c7308 */ /* 0x0004e40000000800 */
[----:B------:R-:W-:-:S05]  /*c850*/  FSEL R5, R5, RZ, P0 ;  /* 0x000000ff05057208 */ /* 0x000fca0000000000 */
        /* <DEDUP_REMOVED lines=8> */
[----:B--2---:R-:W-:Y:S01]  /*c8e0*/  FFMA.FTZ R3, R47, UR25, -R6 ;  /* 0x000000192f037c23 */ /* 0x004fe20008010806 */
[----:B-1----:R-:W-:Y:S01]  /*c8f0*/  FMNMX.FTZ R68, R68, R8, !PT ;  /* 0x0000000844447209 */ /* 0x002fe20007810000 */
[----:B------:R-:W-:Y:S01]  /*c900*/  FFMA.FTZ R8, R41, UR25, -R5 ;  /* 0x0000001929087c23 */ /* 0x000fe20008010805 */
[----:B---3--:R-:W-:Y:S01]  /*c910*/  F2FP.F16.F32.PACK_AB R23, R108, R109 ;  /* 0x0000006d6c17723e */ /* 0x008fe200000000ff */
[----:B------:R1:W-:Y:S01]  /*c920*/  MUFU.EX2 R99, R3 ;  /* 0x0000000300637308 */ /* 0x0003e20000000800 */
[----:B------:R-:W-:-:S07]  /*c930*/  FSETP.NEU.FTZ.AND P0, PT, R68, -INF , PT ;  /* 0xff8000004400780b */ /* 0x000fce0003f1d000 */
[----:B------:R2:W-:Y:S01]  /*c940*/  MUFU.EX2 R229, R8 ;  /* 0x0000000800e57308 */ /* 0x0005e20000000800 */
[----:B-1----:R-:W-:Y:S02]  /*c950*/  FFMA.FTZ R3, R42, UR25, -R6 ;  /* 0x000000192a037c23 */ /* 0x002fe40008010806 */
[----:B------:R-:W-:Y:S05]  /*c960*/  LDSM.16.MT88.4 R40, [R215+0x8000] ;  /* 0x00800000d728783b */ /* 0x000fea0000004200 */
        /* <DEDUP_REMOVED lines=18> */
[--C-:B-1----:R-:W-:Y:S02]  /*ca90*/  FFMA.FTZ R3, R60, UR25, -R5.reuse ;  /* 0x000000193c037c23 */ /* 0x102fe40008010805 */
[----:B------:R-:W-:Y:S04]  /*caa0*/  HMMA.16816.F32 R60, R20, R32, RZ ;  /* 0x00000020143c723c */ /* 0x000fe800000018ff */
        /* <DEDUP_REMOVED lines=19> */
[--C-:B------:R-:W-:Y:S01]  /*cbe0*/  FFMA.FTZ R166, R166, UR25, -R3.reuse ;  /* 0x00000019a6a67c23 */ /* 0x100fe20008010803 */
[----:B------:R-:W-:-:S07]  /*cbf0*/  FFMA.FTZ R167, R167, UR25, -R3 ;  /* 0x00000019a7a77c23 */ /* 0x000fce0008010803 */
[----:B------:R-:W-:Y:S01]  /*cc00*/  HMMA.16816.F32 R104, R12, R36, R80 ;  /* 0x000000240c68723c */ /* 0x000fe20000001850 */
[----:B-1----:R-:W-:-:S04]  /*cc10*/  FFMA.FTZ R0, R76, UR25, -R3 ;  /* 0x000000194c007c23 */ /* 0x002fc80008010803 */
        /* <DEDUP_REMOVED lines=27> */
[----:B------:R-:W-:Y:S01]  /*cdd0*/  HMMA.16816.F32 R60, R16, R34, RZ ;  /* 0x00000022103c723c */ /* 0x000fe200000018ff */
[----:B------:R1:W-:Y:S05]  /*cde0*/  MUFU.EX2 R223, R0 ;  /* 0x0000000000df7308 */ /* 0x0003ea0000000800 */
[----:B------:R-:W-:Y:S06]  /*cdf0*/  HMMA.16816.F32 R92, R8, R52, R56 ;  /* 0x00000034085c723c */ /* 0x000fec0000001838 */
[----:B------:R-:W-:Y:S01]  /*ce00*/  HMMA.16816.F32 R56, R16, R40, RZ ;  /* 0x000000281038723c */ /* 0x000fe200000018ff */
[----:B------:R-:W-:Y:S01]  /*ce10*/  IMAD.MOV.U32 R52, RZ, RZ, R110 ;  /* 0x000000ffff347224 */ /* 0x000fe200078e006e */
[----:B------:R-:W-:Y:S01]  /*ce20*/  MOV R53, R109 ;  /* 0x0000006d00357202 */ /* 0x000fe20000000f00 */
[----:B-1----:R-:W-:-:S03]  /*ce30*/  FFMA.FTZ R0, R207, UR25, -R7 ;  /* 0x00000019cf007c23 */ /* 0x002fc60008010807 */
[----:B------:R-:W-:Y:S01]  /*ce40*/  HMMA.16816.F32 R100, R8, R36, R76 ;  /* 0x000000240864723c */ /* 0x000fe2000000184c */
[----:B------:R-:W-:Y:S01]  /*ce50*/  MOV R40, R97 ;  /* 0x0000006100287202 */ /* 0x000fe20000000f00 */
[----:B------:R1:W2:Y:S01]  /*ce60*/  MUFU.EX2 R222, R0 ;  /* 0x0000000000de7308 */ /* 0x0002a20000000800 */
[----:B------:R-:W-:-:S03]  /*ce70*/  MOV R41, R85 ;  /* 0x0000005500297202 */ /* 0x000fc60000000f00 */
[----:B------:R-:W-:Y:S01]  /*ce80*/  HMMA.16816.F32 R32, R20, R34, RZ ;  /* 0x000000221420723c */ /* 0x000fe200000018ff */
[----:B------:R-:W-:Y:S01]  /*ce90*/  MOV R76, R113 ;  /* 0x00000071004c7202 */ /* 0x000fe20000000f00 */
[----:B------:R-:W-:Y:S01]  /*cea0*/  IMAD.MOV.U32 R77, RZ, RZ, R112 ;  /* 0x000000ffff4d7224 */ /* 0x000fe200078e0070 */
[----:B------:R-:W-:Y:S01]  /*ceb0*/  MOV R78, R111 ;  /* 0x0000006f004e7202 */ /* 0x000fe20000000f00 */
[----:B------:R-:W-:Y:S01]  /*cec0*/  IMAD.MOV.U32 R37, RZ, RZ, R108 ;  /* 0x000000ffff257224 */ /* 0x000fe200078e006c */
[----:B------:R-:W-:Y:S01]  /*ced0*/  MOV R36, R99 ;  /* 0x0000006300247202 */ /* 0x000fe20000000f00 */
[----:B------:R-:W-:Y:S01]  /*cee0*/  HMMA.16816.F32 R112, R12, R28, R72 ;  /* 0x0000001c0c70723c */ /* 0x000fe20000001848 */
[----:B------:R-:W-:-:S05]  /*cef0*/  IMAD.MOV.U32 R79, RZ, RZ, R98 ;  /* 0x000000ffff4f7224 */ /* 0x000fca00078e0062 */
[----:B------:R-:W-:Y:S01]  /*cf00*/  HMMA.16816.F32 R116, R8, R24, R56 ;  /* 0x000000180874723c */ /* 0x000fe20000001838 */
[----:B------:R-:W-:Y:S02]  /*cf10*/  IMAD.MOV.U32 R73, RZ, RZ, R86 ;  /* 0x000000ffff497224 */ /* 0x000fe400078e0056 */
[----:B-1----:R-:W-:Y:S01]  /*cf20*/  FFMA.FTZ R0, R195, UR25, -R7 ;  /* 0x00000019c3007c23 */ /* 0x002fe20008010807 */
[----:B------:R-:W-:Y:S01]  /*cf30*/  IMAD.MOV.U32 R75, RZ, RZ, R96 ;  /* 0x000000ffff4b7224 */ /* 0x000fe200078e0060 */
[----:B------:R-:W-:Y:S01]  /*cf40*/  MOV R74, R87 ;  /* 0x00000057004a7202 */ /* 0x000fe20000000f00 */
[----:B------:R-:W-:Y:S01]  /*cf50*/  IMAD.MOV.U32 R72, RZ, RZ, R84 ;  /* 0x000000ffff487224 */ /* 0x000fe200078e0054 */
[----:B------:R-:W-:Y:S01]  /*cf60*/  HMMA.16816.F32 R56, R16, R50, RZ ;  /* 0x000000321038723c */ /* 0x000fe200000018ff */
[----:B------:R1:W-:Y:S01]  /*cf70*/  MUFU.EX2 R219, R0 ;  /* 0x0000000000db7308 */ /* 0x0003e20000000800 */
[----:B------:R-:W-:Y:S01]  /*cf80*/  MOV R24, R76 ;  /* 0x0000004c00187202 */ /* 0x000fe20000000f00 */
[----:B------:R-:W-:-:S03]  /*cf90*/  IMAD.MOV.U32 R25, RZ, RZ, R77 ;  /* 0x000000ffff197224 */ /* 0x000fc600078e004d */
[----:B------:R-:W-:Y:S01]  /*cfa0*/  HMMA.16816.F32 R108, R8, R28, R64 ;  /* 0x0000001c086c723c */ /* 0x000fe20000001840 */
[----:B------:R-:W-:-:S05]  /*cfb0*/  IMAD.MOV.U32 R207, RZ, RZ, R24 ;  /* 0x000000ffffcf7224 */ /* 0x000fca00078e0018 */
[----:B------:R-:W-:Y:S01]  /*cfc0*/  HMMA.16816.F32 R48, R20, R50, RZ ;  /* 0x000000321430723c */ /* 0x000fe200000018ff */
[----:B------:R-:W-:Y:S01]  /*cfd0*/  IMAD.MOV.U32 R65, RZ, RZ, R73 ;  /* 0x000000ffff417224 */ /* 0x000fe200078e0049 */
[----:B------:R-:W-:Y:S01]  /*cfe0*/  MOV R66, R74 ;  /* 0x0000004a00427202 */ /* 0x000fe20000000f00 */
[----:B------:R-:W-:Y:S01]  /*cff0*/  IMAD.MOV.U32 R73, RZ, RZ, R37 ;  /* 0x000000ffff497224 */ /* 0x000fe200078e0025 */
[----:B------:R-:W-:Y:S01]  /*d000*/  MOV R74, R217 ;  /* 0x000000d9004a7202 */ /* 0x000fe20000000f00 */
[----:B------:R-:W-:Y:S02]  /*d010*/  IMAD.MOV.U32 R37, RZ, RZ, R221 ;  /* 0x000000ffff257224 */ /* 0x000fe400078e00dd */
[----:B-1----:R-:W-:Y:S01]  /*d020*/  FFMA.FTZ R0, R183, UR25, -R7 ;  /* 0x00000019b7007c23 */ /* 0x002fe20008010807 */
[----:B------:R-:W-:Y:S01]  /*d030*/  IMAD.MOV.U32 R67, RZ, RZ, R75 ;  /* 0x000000ffff437224 */ /* 0x000fe200078e004b */
[----:B------:R-:W-:Y:S01]  /*d040*/  HMMA.16816.F32 R60, R8, R54, R60 ;  /* 0x00000036083c723c */ /* 0x000fe2000000183c */
[----:B------:R-:W-:Y:S01]  /*d050*/  IMAD.MOV.U32 R75, RZ, RZ, R218 ;  /* 0x000000ffff4b7224 */ /* 0x000fe200078e00da */
[----:B------:R1:W-:Y:S01]  /*d060*/  MUFU.EX2 R212, R0 ;  /* 0x0000000000d47308 */ /* 0x0003e20000000800 */
[----:B------:R-:W-:-:S02]  /*d070*/  MOV R28, R78 ;  /* 0x0000004e001c7202 */ /* 0x000fc40000000f00 */
[----:B------:R-:W-:Y:S01]  /*d080*/  MOV R29, R40 ;  /* 0x00000028001d7202 */ /* 0x000fe20000000f00 */
[----:B------:R-:W-:Y:S06]  /*d090*/  HMMA.16816.F32 R80, R8, R38, R56 ;  /* 0x000000260850723c */ /* 0x000fec0000001838 */
[C---:B------:R-:W-:Y:S06]  /*d0a0*/  HMMA.16816.F32 R56, R16.reuse, R46, RZ ;  /* 0x0000002e1038723c */ /* 0x040fec00000018ff */
[----:B------:R-:W-:Y:S01]  /*d0b0*/  HMMA.16816.F32 R16, R16, R42, RZ ;  /* 0x0000002a1010723c */ /* 0x000fe200000018ff */
[----:B-1----:R-:W-:Y:S01]  /*d0c0*/  FFMA.FTZ R0, R231, UR25, -R6 ;  /* 0x00000019e7007c23 */ /* 0x002fe20008010806 */
[----:B------:R-:W-:-:S03]  /*d0d0*/  IMAD.MOV.U32 R231, RZ, RZ, R53 ;  /* 0x000000ffffe77224 */ /* 0x000fc600078e0035 */
[----:B------:R1:W-:Y:S01]  /*d0e0*/  MUFU.EX2 R195, R0 ;  /* 0x0000000000c37308 */ /* 0x0003e20000000800 */
[C---:B------:R-:W-:Y:S06]  /*d0f0*/  HMMA.16816.F32 R44, R20.reuse, R46, RZ ;  /* 0x0000002e142c723c */ /* 0x040fec00000018ff */
[----:B------:R-:W-:Y:S06]  /*d100*/  HMMA.16816.F32 R20, R20, R42, RZ ;  /* 0x0000002a1414723c */ /* 0x000fec00000018ff */
[----:B------:R-:W-:Y:S01]  /*d110*/  HMMA.16816.F32 R84, R8, R30, R56 ;  /* 0x0000001e0854723c */ /* 0x000fe20000001838 */
[----:B-1----:R-:W-:Y:S01]  /*d120*/  FFMA.FTZ R0, R198, UR25, -R6 ;  /* 0x00000019c6007c23 */ /* 0x002fe20008010806 */
[----:B------:R-:W-:-:S04]  /*d130*/  MOV R198, R72 ;  /* 0x0000004800c67202 */ /* 0x000fc80000000f00 */
[----:B------:R-:W-:Y:S01]  /*d140*/  HMMA.16816.F32 R96, R8, R26, R16 ;  /* 0x0000001a0860723c */ /* 0x000fe20000001810 */
[----:B------:R-:W-:Y:S01]  /*d150*/  MOV R72, R36 ;  /* 0x0000002400487202 */ /* 0x000fe20000000f00 */
[----:B------:R1:W3:Y:S01]  /*d160*/  MUFU.EX2 R221, R0 ;  /* 0x0000000000dd7308 */ /* 0x0002e20000000800 */
[----:B------:R-:W-:Y:S01]  /*d170*/  MOV R36, R220 ;  /* 0x000000dc00247202 */ /* 0x000fe20000000f00 */
[----:B------:R-:W4:Y:S01]  /*d180*/  LDSM.16.MT88.4 R16, [R213+0x9000] ;  /* 0x00900000d510783b */ /* 0x000f220000004200 */
[----:B------:R-:W-:Y:S01]  /*d190*/  MOV R59, R73 ;  /* 0x00000049003b7202 */ /* 0x000fe20000000f00 */
[C---:B------:R-:W-:Y:S06]  /*d1a0*/  HMMA.16816.F32 R32, R12.reuse, R54, R32 ;  /* 0x000000360c20723c */ /* 0x040fec0000001820 */
[----:B------:R-:W-:Y:S01]  /*d1b0*/  HMMA.16816.F32 R20, R12, R26, R20 ;  /* 0x0000001a0c14723c */ /* 0x000fe20000001814 */
[----:B------:R-:W-:Y:S01]  /*d1c0*/  MOV R54, R36 ;  /* 0x0000002400367202 */ /* 0x000fe20000000f00 */
[----:B------:R-:W-:-:S02]  /*d1d0*/  IMAD.MOV.U32 R55, RZ, RZ, R37 ;  /* 0x000000ffff377224 */ /* 0x000fc400078e0025 */
[----:B------:R-:W-:Y:S02]  /*d1e0*/  IMAD.MOV.U32 R37, RZ, RZ, R79 ;  /* 0x000000ffff257224 */ /* 0x000fe400078e004f */
[----:B------:R-:W-:Y:S01]  /*d1f0*/  HMMA.16816.F32 R48, R12, R38, R48 ;  /* 0x000000260c30723c */ /* 0x000fe20000001830 */
[----:B-1----:R-:W-:Y:S01]  /*d200*/  FFMA.FTZ R0, R186, UR25, -R6 ;  /* 0x00000019ba007c23 */ /* 0x002fe20008010806 */
[----:B------:R-:W-:-:S03]  /*d210*/  IMAD.MOV.U32 R36, RZ, RZ, R41 ;  /* 0x000000ffff247224 */ /* 0x000fc600078e0029 */
[----:B------:R1:W-:Y:S01]  /*d220*/  MUFU.EX2 R218, R0 ;  /* 0x0000000000da7308 */ /* 0x0003e20000000800 */
[----:B------:R-:W-:Y:S01]  /*d230*/  HMMA.16816.F32 R44, R12, R30, R44 ;  /* 0x0000001e0c2c723c */ /* 0x000fe2000000182c */
[----:B------:R-:W-:Y:S01]  /*d240*/  MOV R38, R74 ;  /* 0x0000004a00267202 */ /* 0x000fe20000000f00 */
[----:B------:R-:W-:-:S05]  /*d250*/  IMAD.MOV.U32 R39, RZ, RZ, R75 ;  /* 0x000000ffff277224 */ /* 0x000fca00078e004b */
[----:B--2---:R-:W-:Y:S02]  /*d260*/  F2FP.F16.F32.PACK_AB R12, R222, R223 ;  /* 0x000000dfde0c723e */ /* 0x004fe400000000ff */
[----:B---3--:R-:W-:Y:S02]  /*d270*/  F2FP.F16.F32.PACK_AB R13, R221, R195 ;  /* 0x000000c3dd0d723e */ /* 0x008fe400000000ff */
[----:B------:R-:W-:Y:S01]  /*d280*/  F2FP.F16.F32.PACK_AB R14, R212, R219 ;  /* 0x000000dbd40e723e */ /* 0x000fe200000000ff */
[----:B-1----:R-:W-:Y:S01]  /*d290*/  FFMA.FTZ R0, R174, UR25, -R6 ;  /* 0x00000019ae007c23 */ /* 0x002fe20008010806 */
[----:B------:R-:W-:-:S03]  /*d2a0*/  IMAD.MOV.U32 R174, RZ, RZ, R54 ;  /* 0x000000ffffae7224 */ /* 0x000fc600078e0036 */
        /* <DEDUP_REMOVED lines=16> */
[----:B-1----:R-:W-:Y:S01]  /*d3b0*/  FFMA.FTZ R0, R203, UR25, -R3 ;  /* 0x00000019cb007c23 */ /* 0x002fe20008010803 */
[----:B------:R-:W-:-:S05]  /*d3c0*/  IMAD.MOV.U32 R203, RZ, RZ, R72 ;  /* 0x000000ffffcb7224 */ /* 0x000fca00078e0048 */
[----:B------:R1:W2:Y:S02]  /*d3d0*/  MUFU.EX2 R187, R0 ;  /* 0x0000000000bb7308 */ /* 0x0002a40000000800 */
[----:B-1----:R-:W-:Y:S01]  /*d3e0*/  FFMA.FTZ R0, R189, UR25, -R3 ;  /* 0x00000019bd007c23 */ /* 0x002fe20008010803 */
[----:B--2---:R-:W-:-:S05]  /*d3f0*/  F2FP.F16.F32.PACK_AB R9, R187, R183 ;  /* 0x000000b7bb09723e */ /* 0x004fca00000000ff */
[----:B------:R1:W-:Y:S02]  /*d400*/  MUFU.EX2 R189, R0 ;  /* 0x0000000000bd7308 */ /* 0x0003e40000000800 */
[----:B-1----:R-:W-:Y:S01]  /*d410*/  FFMA.FTZ R0, R177, UR25, -R3 ;  /* 0x00000019b1007c23 */ /* 0x002fe20008010803 */
[----:B------:R-:W-:Y:S01]  /*d420*/  IMAD.MOV.U32 R177, RZ, RZ, R8 ;  /* 0x000000ffffb17224 */ /* 0x000fe200078e0008 */
[----:B------:R-:W-:-:S04]  /*d430*/  F2FP.F16.F32.PACK_AB R8, R220, R186 ;  /* 0x000000badc08723e */ /* 0x000fc800000000ff */
[----:B------:R-:W1:Y:S01]  /*d440*/  MUFU.EX2 R0, R0 ;  /* 0x0000000000007308 */ /* 0x000e620000000800 */
[----:B------:R-:W-:-:S07]  /*d450*/  F2FP.F16.F32.PACK_AB R15, R177, R218 ;  /* 0x000000dab10f723e */ /* 0x000fce00000000ff */
[C---:B----4-:R-:W-:Y:S06]  /*d460*/  HMMA.16816.F32 R72, R12.reuse, R16, R88 ;  /* 0x000000100c48723c */ /* 0x050fec0000001858 */
[----:B------:R-:W-:Y:S01]  /*d470*/  HMMA.16816.F32 R40, R12, R18, R32 ;  /* 0x000000120c28723c */ /* 0x000fe20000001820 */
[----:B-1----:R-:W-:-:S07]  /*d480*/  F2FP.F16.F32.PACK_AB R11, R0, R189 ;  /* 0x000000bd000b723e */ /* 0x002fce00000000ff */
[C---:B------:R-:W-:Y:S06]  /*d490*/  HMMA.16816.F32 R76, R8.reuse, R16, R92 ;  /* 0x00000010084c723c */ /* 0x040fec000000185c */
[----:B------:R-:W-:Y:S01]  /*d4a0*/  HMMA.16816.F32 R64, R8, R18, R60 ;  /* 0x000000120840723c */ /* 0x000fe2000000183c */
[----:B------:R-:W1:Y:S05]  /*d4b0*/  LDSM.16.MT88.4 R16, [R216+0x9000] ;  /* 0x00900000d810783b */ /* 0x000e6a0000004200 */
[C---:B-1----:R-:W-:Y:S06]  /*d4c0*/  HMMA.16816.F32 R60, R12.reuse, R16, R104 ;  /* 0x000000100c3c723c */ /* 0x042fec0000001868 */
[----:B------:R-:W-:Y:S01]  /*d4d0*/  HMMA.16816.F32 R48, R12, R18, R48 ;  /* 0x000000120c30723c */ /* 0x000fe20000001830 */
[----:B------:R-:W-:Y:S01]  /*d4e0*/  MOV R104, R59 ;  /* 0x0000003b00687202 */ /* 0x000fe20000000f00 */
[----:B------:R-:W-:Y:S01]  /*d4f0*/  IMAD.MOV.U32 R105, RZ, RZ, R0 ;  /* 0x000000ffff697224 */ /* 0x000fe200078e0000 */
[----:B------:R-:W-:Y:S01]  /*d500*/  MOV R107, R39 ;  /* 0x00000027006b7202 */ /* 0x000fe20000000f00 */
[----:B------:R-:W-:Y:S01]  /*d510*/  FFMA.FTZ R0, R251, UR25, -R7 ;  /* 0x00000019fb007c23 */ /* 0x000fe20008010807 */
[----:B------:R-:W-:Y:S01]  /*d520*/  MOV R106, R26 ;  /* 0x0000001a006a7202 */ /* 0x000fe20000000f00 */
[C---:B------:R-:W-:Y:S07]  /*d530*/  HMMA.16816.F32 R56, R8.reuse, R16, R100 ;  /* 0x000000100838723c */ /* 0x040fee0000001864 */
[----:B------:R-:W-:Y:S01]  /*d540*/  MOV R102, R52 ;  /* 0x0000003400667202 */ /* 0x000fe20000000f00 */
[----:B------:R-:W-:Y:S01]  /*d550*/  IMAD.MOV.U32 R103, RZ, RZ, R38 ;  /* 0x000000ffff677224 */ /* 0x000fe200078e0026 */
[----:B------:R-:W-:Y:S01]  /*d560*/  HMMA.16816.F32 R52, R8, R18, R80 ;  /* 0x000000120834723c */ /* 0x000fe20000001850 */
[----:B------:R-:W1:Y:S01]  /*d570*/  LDSM.16.MT88.4 R16, [R214+0x9000] ;  /* 0x00900000d610783b */ /* 0x000e620000004200 */
[----:B------:R-:W-:Y:S01]  /*d580*/  IMAD.MOV.U32 R101, RZ, RZ, R28 ;  /* 0x000000ffff657224 */ /* 0x000fe200078e001c */
[----:B------:R2:W3:Y:S01]  /*d590*/  MUFU.EX2 R80, R0 ;  /* 0x0000000000507308 */ /* 0x0004e20000000800 */
[----:B------:R-:W-:-:S03]  /*d5a0*/  MOV R100, R25 ;  /* 0x0000001900647202 */ /* 0x000fc60000000f00 */
[----:B------:R-:W-:Y:S01]  /*d5b0*/  MOV R83, R29 ;  /* 0x0000001d00537202 */ /* 0x000fe20000000f00 */
[----:B------:R-:W-:Y:S01]  /*d5c0*/  IMAD.MOV.U32 R82, RZ, RZ, R36 ;  /* 0x000000ffff527224 */ /* 0x000fe200078e0024 */
[----:B------:R-:W-:Y:S01]  /*d5d0*/  MOV R81, R37 ;  /* 0x0000002500517202 */ /* 0x000fe20000000f00 */
[----:B--2---:R-:W-:Y:S01]  /*d5e0*/  FFMA.FTZ R0, R205, UR25, -R7 ;  /* 0x00000019cd007c23 */ /* 0x004fe20008010807 */
[-C--:B-1----:R-:W-:Y:S03]  /*d5f0*/  HMMA.16816.F32 R36, R12, R16.reuse, R112 ;  /* 0x000000100c24723c */ /* 0x082fe60000001870 */
[----:B------:R1:W-:Y:S03]  /*d600*/  MUFU.EX2 R112, R0 ;  /* 0x0000000000707308 */ /* 0x0003e60000000800 */
[----:B------:R-:W-:Y:S01]  /*d610*/  HMMA.16816.F32 R32, R8, R16, R108 ;  /* 0x000000100820723c */ /* 0x000fe2000000186c */
[----:B------:R-:W-:-:S02]  /*d620*/  MOV R115, R81 ;  /* 0x0000005100737202 */ /* 0x000fc40000000f00 */
[----:B------:R-:W-:Y:S02]  /*d630*/  MOV R81, R101 ;  /* 0x0000006500517202 */ /* 0x000fe40000000f00 */
[----:B------:R-:W-:Y:S01]  /*d640*/  MOV R101, R103 ;  /* 0x0000006700657202 */ /* 0x000fe20000000f00 */
[-C--:B------:R-:W-:Y:S01]  /*d650*/  HMMA.16816.F32 R28, R8, R18.reuse, R84 ;  /* 0x00000012081c723c */ /* 0x080fe20000001854 */
[----:B------:R-:W-:Y:S02]  /*d660*/  MOV R103, R105 ;  /* 0x0000006900677202 */ /* 0x000fe40000000f00 */
[----:B------:R-:W-:Y:S02]  /*d670*/  MOV R105, R177 ;  /* 0x000000b100697202 */ /* 0x000fe40000000f00 */
[----:B------:R-:W-:Y:S01]  /*d680*/  MOV R114, R115 ;  /* 0x0000007300727202 */ /* 0x000fe20000000f00 */
[----:B------:R-:W-:Y:S01]  /*d690*/  HMMA.16816.F32 R44, R12, R18, R44 ;  /* 0x000000120c2c723c */ /* 0x000fe2000000182c */
[----:B------:R-:W2:Y:S01]  /*d6a0*/  LDSM.16.MT88.4 R16, [R215+0x9000] ;  /* 0x00900000d710783b */ /* 0x000ea20000004200 */
[----:B-1----:R-:W-:Y:S01]  /*d6b0*/  FFMA.FTZ R0, R193, UR25, -R7 ;  /* 0x00000019c1007c23 */ /* 0x002fe20008010807 */
[----:B------:R-:W-:-:S03]  /*d6c0*/  MOV R113, R114 ;  /* 0x0000007200717202 */ /* 0x000fc60000000f00 */
[----:B------:R1:W-:Y:S02]  /*d6d0*/  MUFU.EX2 R111, R0 ;  /* 0x00000000006f7308 */ /* 0x0003e40000000800 */
[----:B-1----:R-:W-:Y:S01]  /*d6e0*/  FFMA.FTZ R0, R181, UR25, -R7 ;  /* 0x00000019b5007c23 */ /* 0x002fe20008010807 */
[----:B---3--:R-:W-:Y:S02]  /*d6f0*/  IMAD.MOV.U32 R181, RZ, RZ, R80 ;  /* 0x000000ffffb57224 */ /* 0x008fe400078e0050 */
[----:B------:R-:W-:Y:S02]  /*d700*/  IMAD.MOV.U32 R80, RZ, RZ, R100 ;  /* 0x000000ffff507224 */ /* 0x000fe400078e0064 */
[----:B------:R-:W-:Y:S02]  /*d710*/  IMAD.MOV.U32 R100, RZ, RZ, R102 ;  /* 0x000000ffff647224 */ /* 0x000fe400078e0066 */
[----:B------:R-:W-:Y:S02]  /*d720*/  IMAD.MOV.U32 R102, RZ, RZ, R104 ;  /* 0x000000ffff667224 */ /* 0x000fe400078e0068 */
[----:B------:R-:W-:Y:S01]  /*d730*/  IMAD.MOV.U32 R115, RZ, RZ, R80 ;  /* 0x000000ffff737224 */ /* 0x000fe200078e0050 */
[----:B------:R-:W-:Y:S01]  /*d740*/  MOV R80, R81 ;  /* 0x0000005100507202 */ /* 0x000fe20000000f00 */
[----:B------:R-:W-:-:S02]  /*d750*/  IMAD.MOV.U32 R104, RZ, RZ, R106 ;  /* 0x000000ffff687224 */ /* 0x000fc400078e006a */
[----:B------:R-:W-:Y:S01]  /*d760*/  IMAD.MOV.U32 R106, RZ, RZ, R249 ;  /* 0x000000ffff6a7224 */ /* 0x000fe200078e00f9 */
[----:B------:R-:W-:Y:S01]  /*d770*/  MOV R249, R198 ;  /* 0x000000c600f97202 */ /* 0x000fe20000000f00 */
[----:B------:R-:W-:Y:S01]  /*d780*/  IMAD.MOV.U32 R81, RZ, RZ, R100 ;  /* 0x000000ffff517224 */ /* 0x000fe200078e0064 */
[----:B------:R-:W-:Y:S01]  /*d790*/  MOV R100, R101 ;  /* 0x0000006500647202 */ /* 0x000fe20000000f00 */
[----:B------:R-:W-:Y:S01]  /*d7a0*/  IMAD.MOV.U32 R101, RZ, RZ, R102 ;  /* 0x000000ffff657224 */ /* 0x000fe200078e0066 */
[C---:B--2---:R-:W-:Y:S01]  /*d7b0*/  HMMA.16816.F32 R92, R8.reuse, R16, R116 ;  /* 0x00000010085c723c */ /* 0x044fe20000001874 */
[----:B------:R-:W-:Y:S01]  /*d7c0*/  MOV R102, R103 ;  /* 0x0000006700667202 */ /* 0x000fe20000000f00 */
[----:B------:R-:W-:Y:S01]  /*d7d0*/  IMAD.MOV.U32 R103, RZ, RZ, R104 ;  /* 0x000000ffff677224 */ /* 0x000fe200078e0068 */
[----:B------:R-:W-:Y:S01]  /*d7e0*/  MOV R104, R105 ;  /* 0x0000006900687202 */ /* 0x000fe20000000f00 */
[----:B------:R-:W-:Y:S02]  /*d7f0*/  IMAD.MOV.U32 R105, RZ, RZ, R175 ;  /* 0x000000ffff697224 */ /* 0x000fe400078e00af */
[----:B------:R-:W-:Y:S01]  /*d800*/  HMMA.16816.F32 R88, R8, R18, R96 ;  /* 0x000000120858723c */ /* 0x000fe20000001860 */
[----:B------:R1:W-:Y:S01]  /*d810*/  MUFU.EX2 R8, R0 ;  /* 0x0000000000087308 */ /* 0x0003e20000000800 */
[----:B------:R-:W-:Y:S01]  /*d820*/  IMAD.MOV.U32 R114, RZ, RZ, R115 ;  /* 0x000000ffff727224 */ /* 0x000fe200078e0073 */
[----:B------:R-:W-:Y:S01]  /*d830*/  MOV R115, R80 ;  /* 0x0000005000737202 */ /* 0x000fe20000000f00 */
[----:B------:R-:W-:Y:S01]  /*d840*/  IMAD.MOV.U32 R80, RZ, RZ, R81 ;  /* 0x000000ffff507224 */ /* 0x000fe200078e0051 */
[----:B------:R-:W-:Y:S01]  /*d850*/  MOV R81, R100 ;  /* 0x0000006400517202 */ /* 0x000fe20000000f00 */
[C---:B------:R-:W-:Y:S01]  /*d860*/  HMMA.16816.F32 R24, R12.reuse, R16, R120 ;  /* 0x000000100c18723c */ /* 0x040fe20000001878 */
[----:B------:R-:W-:Y:S01]  /*d870*/  IMAD.MOV.U32 R100, RZ, RZ, R101 ;  /* 0x000000ffff647224 */ /* 0x000fe200078e0065 */
[----:B------:R-:W-:Y:S01]  /*d880*/  MOV R101, R102 ;  /* 0x0000006600657202 */ /* 0x000fe20000000f00 */
[----:B------:R-:W-:Y:S01]  /*d890*/  IMAD.MOV.U32 R102, RZ, RZ, R103 ;  /* 0x000000ffff667224 */ /* 0x000fe200078e0067 */
[----:B------:R-:W-:Y:S01]  /*d8a0*/  MOV R103, R104 ;  /* 0x0000006800677202 */ /* 0x000fe20000000f00 */
[----:B------:R-:W-:Y:S01]  /*d8b0*/  IMAD.MOV.U32 R104, RZ, RZ, R105 ;  /* 0x000000ffff687224 */ /* 0x000fe200078e0069 */
[----:B------:R-:W-:Y:S01]  /*d8c0*/  HMMA.16816.F32 R20, R12, R18, R20 ;  /* 0x000000120c14723c */ /* 0x000fe20000001814 */
[----:B------:R-:W2:Y:S01]  /*d8d0*/  LDSM.16.MT88.4 R16, [R213+0x9800] ;  /* 0x00980000d510783b */ /* 0x000ea20000004200 */
        /* <DEDUP_REMOVED lines=8> */
[----:B------:R1:W-:Y:S01]  /*d960*/  MUFU.EX2 R177, R0 ;  /* 0x0000000000b17308 */ /* 0x0003e20000000800 */
[----:B------:R-:W-:Y:S01]  /*d970*/  MOV R80, R105 ;  /* 0x0000006900507202 */ /* 0x000fe20000000f00 */
[----:B------:R-:W-:Y:S01]  /*d980*/  IMAD.MOV.U32 R208, RZ, RZ, R120 ;  /* 0x000000ffffd07224 */ /* 0x000fe200078e0078 */
[----:B------:R-:W-:Y:S02]  /*d990*/  MOV R123, R107 ;  /* 0x0000006b007b7202 */ /* 0x000fe40000000f00 */
[----:B------:R-:W-:Y:S01]  /*d9a0*/  MOV R122, R81 ;  /* 0x00000051007a7202 */ /* 0x000fe20000000f00 */
[----:B------:R-:W-:Y:S01]  /*d9b0*/  IMAD.MOV.U32 R81, RZ, RZ, R100 ;  /* 0x000000ffff517224 */ /* 0x000fe200078e0064 */
[----:B------:R-:W-:-:S02]  /*d9c0*/  MOV R84, R101 ;  /* 0x0000006500547202 */ /* 0x000fc40000000f00 */
[----:B------:R-:W-:Y:S02]  /*d9d0*/  MOV R85, R102 ;  /* 0x0000006600557202 */ /* 0x000fe40000000f00 */
[----:B------:R-:W-:Y:S02]  /*d9e0*/  MOV R205, R121 ;  /* 0x0000007900cd7202 */ /* 0x000fe40000000f00 */
[----:B------:R-:W-:Y:S01]  /*d9f0*/  MOV R251, R122 ;  /* 0x0000007a00fb7202 */ /* 0x000fe20000000f00 */
[----:B-1----:R-:W-:-:S04]  /*da00*/  FFMA.FTZ R0, R196, UR25, -R6 ;  /* 0x00000019c4007c23 */ /* 0x002fc80008010806 */
[----:B------:R1:W3:Y:S02]  /*da10*/  MUFU.EX2 R9, R0 ;  /* 0x0000000000097308 */ /* 0x0002e40000000800 */
[----:B-1----:R-:W-:Y:S01]  /*da20*/  FFMA.FTZ R0, R184, UR25, -R6 ;  /* 0x00000019b8007c23 */ /* 0x002fe20008010806 */
[----:B------:R-:W-:-:S05]  /*da30*/  IMAD.MOV.U32 R184, RZ, RZ, R86 ;  /* 0x000000ffffb87224 */ /* 0x000fca00078e0056 */
[----:B------:R1:W4:Y:S02]  /*da40*/  MUFU.EX2 R10, R0 ;  /* 0x00000000000a7308 */ /* 0x0003240000000800 */
[----:B-1----:R-:W-:Y:S01]  /*da50*/  FFMA.FTZ R0, R172, UR25, -R6 ;  /* 0x00000019ac007c23 */ /* 0x002fe20008010806 */
[----:B------:R-:W-:-:S05]  /*da60*/  MOV R172, R99 ;  /* 0x0000006300ac7202 */ /* 0x000fca0000000f00 */
[----:B------:R1:W2:Y:S02]  /*da70*/  MUFU.EX2 R198, R0 ;  /* 0x0000000000c67308 */ /* 0x0002a40000000800 */
[----:B-1----:R-:W-:Y:S01]  /*da80*/  FFMA.FTZ R0, R211, UR25, -R5 ;  /* 0x00000019d3007c23 */ /* 0x002fe20008010805 */
[----:B---3--:R-:W-:-:S05]  /*da90*/  IMAD.MOV.U32 R211, RZ, RZ, R9 ;  /* 0x000000ffffd37224 */ /* 0x008fca00078e0009 */
[----:B------:R1:W-:Y:S01]  /*daa0*/  MUFU.EX2 R175, R0 ;  /* 0x0000000000af7308 */ /* 0x0003e20000000800 */
[----:B------:R-:W-:Y:S01]  /*dab0*/  F2FP.F16.F32.PACK_AB R13, R211, R177 ;  /* 0x000000b1d30d723e */ /* 0x000fe200000000ff */
[----:B-1----:R-:W-:Y:S01]  /*dac0*/  FFMA.FTZ R0, R197, UR25, -R5 ;  /* 0x00000019c5007c23 */ /* 0x002fe20008010805 */
[----:B------:R-:W-:-:S05]  /*dad0*/  MOV R197, R83 ;  /* 0x0000005300c57202 */ /* 0x000fca0000000f00 */
[----:B------:R1:W3:Y:S02]  /*dae0*/  MUFU.EX2 R9, R0 ;  /* 0x0000000000097308 */ /* 0x0002e40000000800 */
[----:B-1----:R-:W-:Y:S01]  /*daf0*/  FFMA.FTZ R0, R185, UR25, -R5 ;  /* 0x00000019b9007c23 */ /* 0x002fe20008010805 */
[----:B----4-:R-:W-:-:S05]  /*db00*/  MOV R185, R10 ;  /* 0x0000000a00b97202 */ /* 0x010fca0000000f00 */
[----:B------:R1:W-:Y:S01]  /*db10*/  MUFU.EX2 R193, R0 ;  /* 0x0000000000c17308 */ /* 0x0003e20000000800 */
[----:B--2---:R-:W-:Y:S01]  /*db20*/  F2FP.F16.F32.PACK_AB R15, R198, R185 ;  /* 0x000000b9c60f723e */ /* 0x004fe200000000ff */
[----:B-1----:R-:W-:Y:S01]  /*db30*/  FFMA.FTZ R0, R173, UR25, -R5 ;  /* 0x00000019ad007c23 */ /* 0x002fe20008010805 */
[----:B------:R-:W-:-:S05]  /*db40*/  MOV R173, R98 ;  /* 0x0000006200ad7202 */ /* 0x000fca0000000f00 */
[----:B------:R1:W2:Y:S02]  /*db50*/  MUFU.EX2 R196, R0 ;  /* 0x0000000000c47308 */ /* 0x0002a40000000800 */
[----:B-1----:R-:W-:Y:S01]  /*db60*/  FFMA.FTZ R0, R248, UR25, -R3 ;  /* 0x00000019f8007c23 */ /* 0x002fe20008010803 */
[----:B---3--:R-:W-:Y:S01]  /*db70*/  IMAD.MOV.U32 R248, RZ, RZ, R9 ;  /* 0x000000fffff87224 */ /* 0x008fe200078e0009 */
[----:B--2---:R-:W-:-:S04]  /*db80*/  F2FP.F16.F32.PACK_AB R10, R196, R193 ;  /* 0x000000c1c40a723e */ /* 0x004fc800000000ff */
[----:B------:R1:W-:Y:S02]  /*db90*/  MUFU.EX2 R174, R0 ;  /* 0x0000000000ae7308 */ /* 0x0003e40000000800 */
[----:B-1----:R-:W-:Y:S01]  /*dba0*/  FFMA.FTZ R0, R201, UR25, -R3 ;  /* 0x00000019c9007c23 */ /* 0x002fe20008010803 */
[----:B------:R-:W-:-:S05]  /*dbb0*/  MOV R201, R87 ;  /* 0x0000005700c97202 */ /* 0x000fca0000000f00 */
[----:B------:R1:W-:Y:S02]  /*dbc0*/  MUFU.EX2 R97, R0 ;  /* 0x0000000000617308 */ /* 0x0003e40000000800 */
[----:B-1----:R-:W-:Y:S01]  /*dbd0*/  FFMA.FTZ R0, R188, UR25, -R3 ;  /* 0x00000019bc007c23 */ /* 0x002fe20008010803 */
[----:B------:R-:W-:-:S05]  /*dbe0*/  IMAD.MOV.U32 R188, RZ, RZ, R111 ;  /* 0x000000ffffbc7224 */ /* 0x000fca00078e006f */
[----:B------:R1:W2:Y:S01]  /*dbf0*/  MUFU.EX2 R9, R0 ;  /* 0x0000000000097308 */ /* 0x0002a20000000800 */
[----:B------:R-:W-:Y:S01]  /*dc00*/  F2FP.F16.F32.PACK_AB R14, R8, R188 ;  /* 0x000000bc080e723e */ /* 0x000fe200000000ff */
[----:B-1----:R-:W-:Y:S01]  /*dc10*/  FFMA.FTZ R0, R176, UR25, -R3 ;  /* 0x00000019b0007c23 */ /* 0x002fe20008010803 */
[----:B------:R-:W-:-:S05]  /*dc20*/  MOV R176, R112 ;  /* 0x0000007000b07202 */ /* 0x000fca0000000f00 */
[----:B------:R2:W1:Y:S01]  /*dc30*/  MUFU.EX2 R96, R0 ;  /* 0x0000000000607308 */ /* 0x0004620000000800 */
[----:B------:R-:W-:-:S07]  /*dc40*/  F2FP.F16.F32.PACK_AB R12, R176, R181 ;  /* 0x000000b5b00c723e */ /* 0x000fce00000000ff */
[C---:B------:R-:W-:Y:S07]  /*dc50*/  HMMA.16816.F32 R116, R12.reuse, R16, R72 ;  /* 0x000000100c74723c */ /* 0x040fee0000001848 */
[----:B------:R-:W-:Y:S01]  /*dc60*/  MOV R74, R8 ;  /* 0x00000008004a7202 */ /* 0x000fe20000000f00 */
[----:B------:R-:W-:Y:S01]  /*dc70*/  IMAD.MOV.U32 R75, RZ, RZ, R106 ;  /* 0x000000ffff4b7224 */ /* 0x000fe200078e006a */
[----:B------:R-:W-:Y:S01]  /*dc80*/  F2FP.F16.F32.PACK_AB R8, R248, R175 ;  /* 0x000000aff808723e */ /* 0x000fe200000000ff */
[----:B--2---:R-:W-:Y:S01]  /*dc90*/  IMAD.MOV.U32 R0, RZ, RZ, R9 ;  /* 0x000000ffff007224 */ /* 0x004fe200078e0009 */
[----:B------:R-:W-:Y:S01]  /*dca0*/  F2FP.F16.F32.PACK_AB R9, R97, R174 ;  /* 0x000000ae6109723e */ /* 0x000fe200000000ff */
[----:B------:R-:W-:Y:S03]  /*dcb0*/  HMMA.16816.F32 R104, R12, R18, R40 ;  /* 0x000000120c68723c */ /* 0x000fe60000001828 */
[----:B-1----:R-:W-:-:S07]  /*dcc0*/  F2FP.F16.F32.PACK_AB R11, R96, R0 ;  /* 0x00000000600b723e */ /* 0x002fce00000000ff */
[C---:B------:R-:W-:Y:S06]  /*dcd0*/  HMMA.16816.F32 R112, R8.reuse, R16, R76 ;  /* 0x000000100870723c */ /* 0x040fec000000184c */
[----:B------:R-:W-:Y:S01]  /*dce0*/  HMMA.16816.F32 R108, R8, R18, R64 ;  /* 0x00000012086c723c */ /* 0x000fe20000001840 */
[----:B------:R-:W1:Y:S06]  /*dcf0*/  LDSM.16.MT88.4 R16, [R216+0x9800] ;  /* 0x00980000d810783b */ /* 0x000e6c0000004200 */
[----:B------:R-:W-:Y:S01]  /*dd00*/  MOV R64, R84 ;  /* 0x0000005400407202 */ /* 0x000fe20000000f00 */
[----:B------:R-:W-:Y:S01]  /*dd10*/  IMAD.MOV.U32 R67, RZ, RZ, R81 ;  /* 0x000000ffff437224 */ /* 0x000fe200078e0051 */
[----:B------:R-:W-:-:S02]  /*dd20*/  MOV R65, R85 ;  /* 0x0000005500417202 */ /* 0x000fc40000000f00 */
[----:B------:R-:W-:Y:S01]  /*dd30*/  MOV R66, R80 ;  /* 0x0000005000427202 */ /* 0x000fe20000000f00 */
[-C--:B-1----:R-:W-:Y:S06]  /*dd40*/  HMMA.16816.F32 R100, R12, R16.reuse, R60 ;  /* 0x000000100c64723c */ /* 0x082fec000000183c */
[----:B------:R-:W-:Y:S01]  /*dd50*/  HMMA.16816.F32 R84, R8, R16, R56 ;  /* 0x000000100854723c */ /* 0x000fe20000001838 */
[----:B------:R-:W-:Y:S01]  /*dd60*/  MOV R60, R82 ;  /* 0x00000052003c7202 */ /* 0x000fe20000000f00 */
[----:B------:R-:W-:Y:S02]  /*dd70*/  IMAD.MOV.U32 R62, RZ, RZ, R97 ;  /* 0x000000ffff3e7224 */ /* 0x000fe400078e0061 */
[----:B------:R-:W-:-:S02]  /*dd80*/  IMAD.MOV.U32 R63, RZ, RZ, R96 ;  /* 0x000000ffff3f7224 */ /* 0x000fc400078e0060 */
[----:B------:R-:W-:Y:S01]  /*dd90*/  HMMA.16816.F32 R80, R8, R18, R52 ;  /* 0x000000120850723c */ /* 0x000fe20000001834 */
[----:B------:R-:W-:-:S05]  /*dda0*/  IMAD.MOV.U32 R61, RZ, RZ, R251 ;  /* 0x000000ffff3d7224 */ /* 0x000fca00078e00fb */
[----:B------:R-:W-:Y:S01]  /*ddb0*/  HMMA.16816.F32 R76, R12, R18, R48 ;  /* 0x000000120c4c723c */ /* 0x000fe20000001830 */
[----:B------:R-:W1:Y:S01]  /*ddc0*/  LDSM.16.MT88.4 R16, [R214+0x9800] ;  /* 0x00980000d610783b */ /* 0x000e620000004200 */
[----:B------:R-:W-:Y:S02]  /*ddd0*/  IMAD.MOV.U32 R52, RZ, RZ, R123 ;  /* 0x000000ffff347224 */ /* 0x000fe400078e007b */
[--C-:B------:R-:W-:Y:S01]  /*dde0*/  FFMA.FTZ R55, R131, UR25, -R6.reuse ;  /* 0x0000001983377c23 */ /* 0x100fe20008010806 */
[--C-:B------:R-:W-:Y:S01]  /*ddf0*/  FFMA.FTZ R54, R128, UR25, -R6.reuse ;  /* 0x0000001980367c23 */ /* 0x100fe20008010806 */
[----:B------:R-:W-:Y:S01]  /*de00*/  FFMA.FTZ R53, R126, UR25, -R6 ;  /* 0x000000197e357c23 */ /* 0x000fe20008010806 */
[----:B------:R-:W-:Y:S01]  /*de10*/  MOV R48, R176 ;  /* 0x000000b000307202 */ /* 0x000fe20000000f00 */
[----:B------:R-:W-:Y:S01]  /*de20*/  IMAD.MOV.U32 R50, RZ, RZ, R172 ;  /* 0x000000ffff327224 */ /* 0x000fe200078e00ac */
[----:B------:R-:W-:Y:S01]  /*de30*/  MOV R51, R208 ;  /* 0x000000d000337202 */ /* 0x000fe20000000f00 */
[----:B------:R-:W-:Y:S01]  /*de40*/  FFMA.FTZ R172, R125, UR25, -R6 ;  /* 0x000000197dac7c23 */ /* 0x000fe20008010806 */
[----:B------:R-:W-:-:S02]  /*de50*/  MOV R208, R205 ;  /* 0x000000cd00d07202 */ /* 0x000fc40000000f00 */
[----:B------:R-:W-:Y:S01]  /*de60*/  MOV R49, R173 ;  /* 0x000000ad00317202 */ /* 0x000fe20000000f00 */
[----:B------:R-:W-:Y:S01]  /*de70*/  FFMA.FTZ R173, R124, UR25, -R6 ;  /* 0x000000197cad7c23 */ /* 0x000fe20008010806 */
[-C--:B-1----:R-:W-:Y:S06]  /*de80*/  HMMA.16816.F32 R120, R12, R16.reuse, R36 ;  /* 0x000000100c78723c */ /* 0x082fec0000001824 */
[C---:B------:R-:W-:Y:S06]  /*de90*/  HMMA.16816.F32 R40, R8.reuse, R16, R32 ;  /* 0x000000100828723c */ /* 0x040fec0000001820 */
[-C--:B------:R-:W-:Y:S06]  /*dea0*/  HMMA.16816.F32 R36, R8, R18.reuse, R28 ;  /* 0x000000120824723c */ /* 0x080fec000000181c */
[----:B------:R-:W-:Y:S01]  /*deb0*/  HMMA.16816.F32 R96, R12, R18, R44 ;  /* 0x000000120c60723c */ /* 0x000fe2000000182c */
[----:B------:R-:W1:Y:S06]  /*dec0*/  LDSM.16.MT88.4 R16, [R215+0x9800] ;  /* 0x00980000d710783b */ /* 0x000e6c0000004200 */
[----:B------:R-:W-:-:S02]  /*ded0*/  IMAD.MOV.U32 R47, RZ, RZ, R0 ;  /* 0x000000ffff2f7224 */ /* 0x000fc400078e0000 */
[----:B------:R-:W-:Y:S01]  /*dee0*/  FFMA.FTZ R0, R250, UR25, -R7 ;  /* 0x00000019fa007c23 */ /* 0x000fe20008010807 */
[----:B------:R-:W-:Y:S02]  /*def0*/  MOV R45, R74 ;  /* 0x0000004a002d7202 */ /* 0x000fe40000000f00 */
[----:B------:R-:W-:Y:S01]  /*df00*/  MOV R46, R75 ;  /* 0x0000004b002e7202 */ /* 0x000fe20000000f00 */
[-C--:B-1----:R-:W-:Y:S01]  /*df10*/  HMMA.16816.F32 R32, R8, R16.reuse, R92 ;  /* 0x000000100820723c */ /* 0x082fe2000000185c */
[----:B------:R1:W2:Y:S05]  /*df20*/  MUFU.EX2 R95, R0 ;  /* 0x00000000005f7308 */ /* 0x0002aa0000000800 */
[C---:B------:R-:W-:Y:S06]  /*df30*/  HMMA.16816.F32 R72, R12.reuse, R16, R24 ;  /* 0x000000100c48723c */ /* 0x040fec0000001818 */
[----:B------:R-:W-:Y:S01]  /*df40*/  HMMA.16816.F32 R56, R12, R18, R20 ;  /* 0x000000120c38723c */ /* 0x000fe20000001814 */
[----:B------:R-:W3:Y:S01]  /*df50*/  LDSM.16.MT88.4 R12, [R213+0xa000] ;  /* 0x00a00000d50c783b */ /* 0x000ee20000004200 */
[----:B------:R-:W-:Y:S01]  /*df60*/  FFMA.FTZ R25, R171, UR25, -R5 ;  /* 0x00000019ab197c23 */ /* 0x000fe20008010805 */
[----:B-1----:R-:W-:-:S04]  /*df70*/  FFMA.FTZ R0, R204, UR25, -R7 ;  /* 0x00000019cc007c23 */ /* 0x002fc80008010807 */
[--C-:B------:R-:W-:Y:S01]  /*df80*/  FFMA.FTZ R20, R163, UR25, -R3.reuse ;  /* 0x00000019a3147c23 */ /* 0x100fe20008010803 */
[----:B--2---:R-:W-:Y:S01]  /*df90*/  MOV R163, R95 ;  /* 0x0000005f00a37202 */ /* 0x004fe20000000f00 */
[----:B------:R-:W-:Y:S01]  /*dfa0*/  FFMA.FTZ R21, R178, UR25, -R3 ;  /* 0x00000019b2157c23 */ /* 0x000fe20008010803 */
[----:B------:R1:W2:Y:S01]  /*dfb0*/  MUFU.EX2 R176, R0 ;  /* 0x0000000000b07308 */ /* 0x0002a20000000800 */
[----:B------:R-:W-:Y:S01]  /*dfc0*/  HMMA.16816.F32 R28, R8, R18, R88 ;  /* 0x00000012081c723c */ /* 0x000fe20000001858 */
[--C-:B------:R-:W-:Y:S01]  /*dfd0*/  FFMA.FTZ R23, R130, UR25, -R5.reuse ;  /* 0x0000001982177c23 */ /* 0x100fe20008010805 */
[----:B------:R-:W-:Y:S01]  /*dfe0*/  FFMA.FTZ R22, R127, UR25, -R5 ;  /* 0x000000197f167c23 */ /* 0x000fe20008010805 */
[----:B------:R-:W4:Y:S04]  /*dff0*/  LDSM.16.MT88.4 R16, [R214+0xa000] ;  /* 0x00a00000d610783b */ /* 0x000f280000004200 */
[----:B------:R-:W-:Y:S01]  /*e000*/  IMAD.MOV.U32 R91, RZ, RZ, R66 ;  /* 0x000000ffff5b7224 */ /* 0x000fe200078e0042 */
[----:B------:R-:W-:Y:S01]  /*e010*/  MOV R90, R67 ;  /* 0x00000043005a7202 */ /* 0x000fe20000000f00 */
[----:B------:R-:W-:Y:S01]  /*e020*/  MUFU.EX2 R204, R21 ;  /* 0x0000001500cc7308 */ /* 0x000fe20000000800 */
[----:B-1----:R-:W-:Y:S01]  /*e030*/  FFMA.FTZ R0, R192, UR25, -R7 ;  /* 0x00000019c0007c23 */ /* 0x002fe20008010807 */
[----:B--2---:R-:W-:-:S02]  /*e040*/  F2FP.F16.F32.PACK_AB R8, R176, R163 ;  /* 0x000000a3b008723e */ /* 0x004fc400000000ff */
[----:B------:R-:W-:-:S04]  /*e050*/  MOV R192, R62 ;  /* 0x0000003e00c07202 */ /* 0x000fc80000000f00 */
[----:B------:R1:W2:Y:S02]  /*e060*/  MUFU.EX2 R27, R0 ;  /* 0x00000000001b7308 */ /* 0x0002a40000000800 */
[----:B-1----:R-:W-:Y:S01]  /*e070*/  FFMA.FTZ R0, R179, UR25, -R7 ;  /* 0x00000019b3007c23 */ /* 0x002fe20008010807 */
[----:B--2---:R-:W-:-:S05]  /*e080*/  IMAD.MOV.U32 R171, RZ, RZ, R27 ;  /* 0x000000ffffab7224 */ /* 0x004fca00078e001b */
[----:B------:R1:W-:Y:S02]  /*e090*/  MUFU.EX2 R44, R0 ;  /* 0x00000000002c7308 */ /* 0x0003e40000000800 */
[----:B-1----:R-:W-:-:S06]  /*e0a0*/  FFMA.FTZ R0, R206, UR25, -R6 ;  /* 0x00000019ce007c23 */ /* 0x002fcc0008010806 */
[----:B------:R-:W-:Y:S08]  /*e0b0*/  MUFU.EX2 R206, R25 ;  /* 0x0000001900ce7308 */ /* 0x000ff00000000800 */
[----:B------:R1:W-:Y:S02]  /*e0c0*/  MUFU.EX2 R205, R0 ;  /* 0x0000000000cd7308 */ /* 0x0003e40000000800 */
[----:B-1----:R-:W-:-:S06]  /*e0d0*/  FFMA.FTZ R0, R194, UR25, -R6 ;  /* 0x00000019c2007c23 */ /* 0x002fcc0008010806 */
[----:B------:R1:W-:Y:S02]  /*e0e0*/  MUFU.EX2 R179, R0 ;  /* 0x0000000000b37308 */ /* 0x0003e40000000800 */
[----:B-1----:R-:W-:Y:S01]  /*e0f0*/  FFMA.FTZ R0, R182, UR25, -R6 ;  /* 0x00000019b6007c23 */ /* 0x002fe20008010806 */
[----:B------:R-:W-:-:S05]  /*e100*/  MOV R182, R64 ;  /* 0x0000004000b67202 */ /* 0x000fca0000000f00 */
[----:B------:R1:W-:Y:S02]  /*e110*/  MUFU.EX2 R93, R0 ;  /* 0x00000000005d7308 */ /* 0x0003e40000000800 */
[----:B-1----:R-:W-:-:S06]  /*e120*/  FFMA.FTZ R0, R170, UR25, -R6 ;  /* 0x00000019aa007c23 */ /* 0x002fcc0008010806 */
[----:B------:R1:W-:Y:S02]  /*e130*/  MUFU.EX2 R24, R0 ;  /* 0x0000000000187308 */ /* 0x0003e40000000800 */
[----:B-1----:R-:W-:-:S06]  /*e140*/  FFMA.FTZ R0, R210, UR25, -R5 ;  /* 0x00000019d2007c23 */ /* 0x002fcc0008010805 */
[----:B------:R-:W-:Y:S08]  /*e150*/  MUFU.EX2 R210, R23 ;  /* 0x0000001700d27308 */ /* 0x000ff00000000800 */
[----:B------:R1:W2:Y:S02]  /*e160*/  MUFU.EX2 R94, R0 ;  /* 0x00000000005e7308 */ /* 0x0002a40000000800 */
[----:B-1----:R-:W-:Y:S01]  /*e170*/  FFMA.FTZ R0, R200, UR25, -R5 ;  /* 0x00000019c8007c23 */ /* 0x002fe20008010805 */
[----:B--2---:R-:W-:-:S05]  /*e180*/  IMAD.MOV.U32 R178, RZ, RZ, R94 ;  /* 0x000000ffffb27224 */ /* 0x004fca00078e005e */
[----:B------:R1:W2:Y:S02]  /*e190*/  MUFU.EX2 R26, R0 ;  /* 0x00000000001a7308 */ /* 0x0002a40000000800 */
[----:B-1----:R-:W-:Y:S01]  /*e1a0*/  FFMA.FTZ R0, R190, UR25, -R5 ;  /* 0x00000019be007c23 */ /* 0x002fe20008010805 */
[----:B--2---:R-:W-:-:S05]  /*e1b0*/  MOV R190, R26 ;  /* 0x0000001a00be7202 */ /* 0x004fca0000000f00 */
[----:B------:R1:W-:Y:S02]  /*e1c0*/  MUFU.EX2 R251, R0 ;  /* 0x0000000000fb7308 */ /* 0x0003e40000000800 */
[----:B-1----:R-:W-:Y:S01]  /*e1d0*/  FFMA.FTZ R0, R180, UR25, -R5 ;  /* 0x00000019b4007c23 */ /* 0x002fe20008010805 */
[----:B------:R-:W-:-:S05]  /*e1e0*/  MOV R180, R65 ;  /* 0x0000004100b47202 */ /* 0x000fca0000000f00 */
[----:B------:R1:W2:Y:S02]  /*e1f0*/  MUFU.EX2 R250, R0 ;  /* 0x0000000000fa7308 */ /* 0x0002a40000000800 */
[----:B-1----:R-:W-:Y:S01]  /*e200*/  FFMA.FTZ R0, R252, UR25, -R3 ;  /* 0x00000019fc007c23 */ /* 0x002fe20008010803 */
[----:B------:R-:W-:Y:S01]  /*e210*/  MOV R252, R24 ;  /* 0x0000001800fc7202 */ /* 0x000fe20000000f00 */
[----:B------:R-:W-:Y:S01]  /*e220*/  FFMA.FTZ R24, R162, UR25, -R5 ;  /* 0x00000019a2187c23 */ /* 0x000fe20008010805 */
[----:B------:R-:W-:Y:S02]  /*e230*/  MOV R162, R205 ;  /* 0x000000cd00a27202 */ /* 0x000fe40000000f00 */
        /* <DEDUP_REMOVED lines=21> */
[----:B------:R1:W3:Y:S01]  /*e390*/  MUFU.EX2 R248, R2 ;  /* 0x0000000200f87308 */ /* 0x0002e20000000800 */
[----:B------:R-:W-:Y:S01]  /*e3a0*/  MOV R27, R44 ;  /* 0x0000002c001b7202 */ /* 0x000fe20000000f00 */
[----:B------:R-:W-:Y:S01]  /*e3b0*/  IMAD.MOV.U32 R44, RZ, RZ, R46 ;  /* 0x000000ffff2c7224 */ /* 0x000fe200078e002e */
[----:B------:R-:W-:Y:S01]  /*e3c0*/  MOV R46, R48 ;  /* 0x00000030002e7202 */ /* 0x000fe20000000f00 */
[----:B------:R-:W-:Y:S01]  /*e3d0*/  IMAD.MOV.U32 R194, RZ, RZ, R60 ;  /* 0x000000ffffc27224 */ /* 0x000fe200078e003c */
[----:B------:R-:W-:Y:S01]  /*e3e0*/  MOV R48, R50 ;  /* 0x0000003200307202 */ /* 0x000fe20000000f00 */
[----:B------:R-:W-:-:S02]  /*e3f0*/  IMAD.MOV.U32 R50, RZ, RZ, R52 ;  /* 0x000000ffff327224 */ /* 0x000fc400078e0034 */
[----:B------:R-:W-:Y:S01]  /*e400*/  FFMA.FTZ R52, R129, UR25, -R3 ;  /* 0x0000001981347c23 */ /* 0x000fe20008010803 */
[----:B------:R4:W-:Y:S01]  /*e410*/  MUFU.EX2 R245, R0 ;  /* 0x0000000000f57308 */ /* 0x0009e20000000800 */
[----:B------:R-:W-:Y:S01]  /*e420*/  F2FP.F16.F32.PACK_AB R9, R179, R162 ;  /* 0x000000a2b309723e */ /* 0x000fe200000000ff */
[----:B------:R-:W-:Y:S01]  /*e430*/  IMAD.MOV.U32 R200, RZ, RZ, R46 ;  /* 0x000000ffffc87224 */ /* 0x000fe200078e002e */
[----:B------:R-:W-:Y:S01]  /*e440*/  F2FP.F16.F32.PACK_AB R10, R209, R171 ;  /* 0x000000abd10a723e */ /* 0x000fe200000000ff */
[----:B------:R-:W-:Y:S01]  /*e450*/  IMAD.MOV.U32 R46, RZ, RZ, R49 ;  /* 0x000000ffff2e7224 */ /* 0x000fe200078e0031 */
[----:B--2---:R-:W-:Y:S02]  /*e460*/  F2FP.F16.F32.PACK_AB R6, R250, R251 ;  /* 0x000000fbfa06723e */ /* 0x004fe400000000ff */
[----:B------:R-:W-:Y:S01]  /*e470*/  MOV R202, R61 ;  /* 0x0000003d00ca7202 */ /* 0x000fe20000000f00 */
[----:B-1----:R-:W-:Y:S01]  /*e480*/  FFMA.FTZ R2, R161, UR25, -R3 ;  /* 0x00000019a1027c23 */ /* 0x002fe20008010803 */
[----:B---3--:R-:W-:Y:S01]  /*e490*/  F2FP.F16.F32.PACK_AB R5, R248, R249 ;  /* 0x000000f9f805723e */ /* 0x008fe200000000ff */
[----:B------:R-:W-:Y:S01]  /*e4a0*/  IMAD.MOV.U32 R161, RZ, RZ, R63 ;  /* 0x000000ffffa17224 */ /* 0x000fe200078e003f */
[----:B------:R-:W-:-:S02]  /*e4b0*/  MOV R89, R44 ;  /* 0x0000002c00597202 */ /* 0x000fc40000000f00 */
[----:B------:R-:W-:Y:S02]  /*e4c0*/  MOV R44, R47 ;  /* 0x0000002f002c7202 */ /* 0x000fe40000000f00 */
[----:B------:R-:W-:Y:S01]  /*e4d0*/  MOV R88, R45 ;  /* 0x0000002d00587202 */ /* 0x000fe20000000f00 */
[----:B----4-:R-:W-:Y:S01]  /*e4e0*/  FFMA.FTZ R0, R191, UR25, -R3 ;  /* 0x00000019bf007c23 */ /* 0x010fe20008010803 */
[----:B------:R-:W-:Y:S02]  /*e4f0*/  MOV R191, R93 ;  /* 0x0000005d00bf7202 */ /* 0x000fe40000000f00 */
[----:B------:R-:W-:Y:S01]  /*e500*/  MOV R3, R4 ;  /* 0x0000000400037202 */ /* 0x000fe20000000f00 */
[----:B------:R-:W1:Y:S01]  /*e510*/  MUFU.EX2 R231, R0 ;  /* 0x0000000000e77308 */ /* 0x000e620000000800 */
[----:B------:R-:W-:Y:S02]  /*e520*/  F2FP.F16.F32.PACK_AB R11, R252, R191 ;  /* 0x000000bffc0b723e */ /* 0x000fe400000000ff */
[----:B------:R-:W-:-:S02]  /*e530*/  F2FP.F16.F32.PACK_AB R4, R190, R178 ;  /* 0x000000b2be04723e */ /* 0x000fc400000000ff */
[----:B------:R-:W-:Y:S02]  /*e540*/  MOV R47, R50 ;  /* 0x00000032002f7202 */ /* 0x000fe40000000f00 */
[----:B------:R-:W-:Y:S01]  /*e550*/  MOV R45, R48 ;  /* 0x00000030002d7202 */ /* 0x000fe20000000f00 */
[----:B------:R-:W-:Y:S01]  /*e560*/  HMMA.16816.F32 R128, R8, R12, R116 ;  /* 0x0000000c0880723c */ /* 0x000fe20000001874 */
[----:B------:R-:W-:-:S05]  /*e570*/  MOV R170, R51 ;  /* 0x0000003300aa7202 */ /* 0x000fca0000000f00 */
[----:B------:R-:W-:Y:S01]  /*e580*/  HMMA.16816.F32 R124, R8, R14, R104 ;  /* 0x0000000e087c723c */ /* 0x000fe20000001868 */
[----:B-1----:R-:W-:Y:S01]  /*e590*/  F2FP.F16.F32.PACK_AB R7, R231, R245 ;  /* 0x000000f5e707723e */ /* 0x002fe200000000ff */
[----:B------:R-:W-:-:S04]  /*e5a0*/  FADD.FTZ R0, R95, R94 ;  /* 0x0000005e5f007221 */ /* 0x000fc80000010000 */
[----:B------:R-:W-:Y:S01]  /*e5b0*/  HMMA.16816.F32 R104, R8, R18, R96 ;  /* 0x000000120868723c */ /* 0x000fe20000001860 */
[----:B------:R-:W-:Y:S02]  /*e5c0*/  FADD.FTZ R0, R207, R0 ;  /* 0x00000000cf007221 */ /* 0x000fe40000010000 */
[----:B------:R1:W-:Y:S03]  /*e5d0*/  MUFU.EX2 R207, R2 ;  /* 0x0000000200cf7308 */ /* 0x0003e60000000800 */
[C---:B------:R-:W-:Y:S06]  /*e5e0*/  HMMA.16816.F32 R64, R4.reuse, R12, R112 ;  /* 0x0000000c0440723c */ /* 0x040fec0000001870 */
[C---:B------:R-:W-:Y:S01]  /*e5f0*/  HMMA.16816.F32 R60, R4.reuse, R14, R108 ;  /* 0x0000000e043c723c */ /* 0x040fe2000000186c */
[----:B------:R-:W2:Y:S05]  /*e600*/  LDSM.16.MT88.4 R12, [R216+0xa000] ;  /* 0x00a00000d80c783b */ /* 0x000eaa0000004200 */
[C---:B------:R-:W-:Y:S06]  /*e610*/  HMMA.16816.F32 R40, R4.reuse, R16, R40 ;  /* 0x000000100428723c */ /* 0x040fec0000001828 */
[----:B------:R-:W-:Y:S06]  /*e620*/  HMMA.16816.F32 R36, R4, R18, R36 ;  /* 0x000000120424723c */ /* 0x000fec0000001824 */
[----:B------:R-:W-:Y:S01]  /*e630*/  HMMA.16816.F32 R108, R8, R16, R120 ;  /* 0x00000010086c723c */ /* 0x000fe20000001878 */
[----:B------:R-:W-:Y:S05]  /*e640*/  LDSM.16.MT88.4 R16, [R213+0xa800] ;  /* 0x00a80000d510783b */ /* 0x000fea0000004200 */
[-C--:B--2---:R-:W-:Y:S06]  /*e650*/  HMMA.16816.F32 R48, R4, R12.reuse, R84 ;  /* 0x0000000c0430723c */ /* 0x084fec0000001854 */
[----:B------:R-:W-:Y:S01]  /*e660*/  HMMA.16816.F32 R116, R8, R12, R100 ;  /* 0x0000000c0874723c */ /* 0x000fe20000001864 */
[----:B------:R-:W-:Y:S01]  /*e670*/  IMAD.MOV.U32 R84, RZ, RZ, R44 ;  /* 0x000000ffff547224 */ /* 0x000fe200078e002c */
[----:B------:R-:W-:Y:S01]  /*e680*/  MOV R85, R45 ;  /* 0x0000002d00557202 */ /* 0x000fe20000000f00 */
[----:B------:R-:W-:Y:S01]  /*e690*/  IMAD.MOV.U32 R87, RZ, RZ, R47 ;  /* 0x000000ffff577224 */ /* 0x000fe200078e002f */
[----:B------:R-:W-:-:S02]  /*e6a0*/  MOV R86, R46 ;  /* 0x0000002e00567202 */ /* 0x000fc40000000f00 */
[-C--:B------:R-:W-:Y:S06]  /*e6b0*/  HMMA.16816.F32 R44, R4, R14.reuse, R80 ;  /* 0x0000000e042c723c */ /* 0x080fec0000001850 */
[----:B------:R-:W-:Y:S01]  /*e6c0*/  HMMA.16816.F32 R112, R8, R14, R76 ;  /* 0x0000000e0870723c */ /* 0x000fe2000000184c */
[----:B------:R-:W2:Y:S01]  /*e6d0*/  LDSM.16.MT88.4 R12, [R215+0xa000] ;  /* 0x00a00000d70c783b */ /* 0x000ea20000004200 */
[----:B------:R-:W-:Y:S01]  /*e6e0*/  IMAD.MOV.U32 R82, RZ, RZ, R205 ;  /* 0x000000ffff527224 */ /* 0x000fe200078e00cd */
[----:B------:R-:W-:Y:S01]  /*e6f0*/  MOV R83, R208 ;  /* 0x000000d000537202 */ /* 0x000fe20000000f00 */
[----:B------:R3:W-:Y:S01]  /*e700*/  MUFU.EX2 R205, R20 ;  /* 0x0000001400cd7308 */ /* 0x0007e20000000800 */
[----:B------:R-:W-:-:S05]  /*e710*/  MOV R81, R211 ;  /* 0x000000d300517202 */ /* 0x000fca0000000f00 */
[----:B------:R-:W-:Y:S02]  /*e720*/  FADD.FTZ R3, R3, R81 ;  /* 0x0000005103037221 */ /* 0x000fe40000010000 */
[----:B------:R4:W4:Y:S02]  /*e730*/  MUFU.EX2 R208, R24 ;  /* 0x0000001800d07308 */ /* 0x0009240000000800 */
[----:B-1----:R-:W-:-:S06]  /*e740*/  FADD.FTZ R2, R83, R3 ;  /* 0x0000000353027221 */ /* 0x002fcc0000010000 */
[----:B------:R-:W1:Y:S01]  /*e750*/  MUFU.EX2 R211, R22 ;  /* 0x0000001600d37308 */ /* 0x000e620000000800 */
[C---:B--2---:R-:W-:Y:S06]  /*e760*/  HMMA.16816.F32 R32, R4.reuse, R12, R32 ;  /* 0x0000000c0420723c */ /* 0x044fec0000001820 */
[----:B------:R-:W-:Y:S06]  /*e770*/  HMMA.16816.F32 R28, R4, R14, R28 ;  /* 0x0000000e041c723c */ /* 0x000fec000000181c */
[C---:B------:R-:W-:Y:S01]  /*e780*/  HMMA.16816.F32 R92, R8.reuse, R12, R72 ;  /* 0x0000000c085c723c */ /* 0x040fe20000001848 */
[----:B------:R-:W-:Y:S01]  /*e790*/  FADD.FTZ R4, R85, R82 ;  /* 0x0000005255047221 */ /* 0x000fe20000010000 */
[----:B------:R-:W-:Y:S01]  /*e7a0*/  FADD.FTZ R5, R87, R86 ;  /* 0x0000005657057221 */ /* 0x000fe20000010000 */
[----:B------:R-:W-:Y:S01]  /*e7b0*/  MOV R85, R202 ;  /* 0x000000ca00557202 */ /* 0x000fe20000000f00 */
[----:B------:R-:W-:Y:S01]  /*e7c0*/  IMAD.MOV.U32 R87, RZ, RZ, R200 ;  /* 0x000000ffff577224 */ /* 0x000fe200078e00c8 */
[----:B------:R-:W-:Y:S01]  /*e7d0*/  MOV R202, R88 ;  /* 0x0000005800ca7202 */ /* 0x000fe20000000f00 */
[----:B------:R-:W-:Y:S01]  /*e7e0*/  HMMA.16816.F32 R100, R8, R14, R56 ;  /* 0x0000000e0864723c */ /* 0x000fe20000001838 */
[----:B------:R-:W-:Y:S01]  /*e7f0*/  MOV R200, R89 ;  /* 0x0000005900c87202 */ /* 0x000fe20000000f00 */
[----:B------:R-:W-:Y:S01]  /*e800*/  IMAD.MOV.U32 R88, RZ, RZ, R26 ;  /* 0x000000ffff587224 */ /* 0x000fe200078e001a */
[----:B------:R-:W-:Y:S01]  /*e810*/  MOV R89, R27 ;  /* 0x0000001b00597202 */ /* 0x000fe20000000f00 */
[----:B------:R-:W-:Y:S01]  /*e820*/  LDSM.16.MT88.4 R12, [R216+0xa800] ;  /* 0x00a80000d80c783b */ /* 0x000fe20000004200 */
[----:B------:R-:W-:Y:S01]  /*e830*/  MOV R86, R209 ;  /* 0x000000d100567202 */ /* 0x000fe20000000f00 */
[----:B------:R-:W-:Y:S01]  /*e840*/  FADD.FTZ R3, R84, R4 ;  /* 0x0000000454037221 */ /* 0x000fe20000010000 */
[----:B------:R-:W2:Y:S01]  /*e850*/  MUFU.EX2 R209, R52 ;  /* 0x0000003400d17308 */ /* 0x000ea20000000800 */
[----:B------:R-:W2:Y:S01]  /*e860*/  LDSM.16.MT88.4 R8, [R214+0xa800] ;  /* 0x00a80000d608783b */ /* 0x000ea20000004200 */
[----:B---3--:R-:W-:-:S03]  /*e870*/  FADD.FTZ R20, R236, R5 ;  /* 0x00000005ec147221 */ /* 0x008fc60000010000 */
[----:B----4-:R-:W3:Y:S01]  /*e880*/  LDSM.16.MT88.4 R24, [R215+0xa800] ;  /* 0x00a80000d718783b */ /* 0x010ee20000004200 */
[----:B------:R-:W-:Y:S02]  /*e890*/  F2FP.F16.F32.PACK_AB R4, R208, R206 ;  /* 0x000000ced004723e */ /* 0x000fe400000000ff */
[----:B------:R-:W-:Y:S02]  /*e8a0*/  F2FP.F16.F32.PACK_AB R5, R205, R204 ;  /* 0x000000cccd05723e */ /* 0x000fe400000000ff */
[----:B-1----:R-:W-:Y:S01]  /*e8b0*/  F2FP.F16.F32.PACK_AB R6, R211, R210 ;  /* 0x000000d2d306723e */ /* 0x002fe200000000ff */
[----:B------:R1:W-:Y:S01]  /*e8c0*/  MUFU.EX2 R123, R136 ;  /* 0x00000088007b7308 */ /* 0x0003e20000000800 */
[----:B------:R-:W-:-:S07]  /*e8d0*/  MOV R58, R202 ;  /* 0x000000ca003a7202 */ /* 0x000fce0000000f00 */
[----:B------:R-:W-:Y:S01]  /*e8e0*/  MUFU.EX2 R135, R135 ;  /* 0x0000008700877308 */ /* 0x000fe20000000800 */
[----:B--2---:R-:W-:-:S07]  /*e8f0*/  F2FP.F16.F32.PACK_AB R7, R209, R207 ;  /* 0x000000cfd107723e */ /* 0x004fce00000000ff */
[----:B------:R-:W-:Y:S01]  /*e900*/  MUFU.EX2 R132, R132 ;  /* 0x0000008400847308 */ /* 0x000fe20000000800 */
[C---:B------:R-:W-:Y:S07]  /*e910*/  HMMA.16816.F32 R96, R4.reuse, R18, R60 ;  /* 0x000000120460723c */ /* 0x040fee000000183c */
[----:B------:R-:W2:Y:S01]  /*e920*/  MUFU.EX2 R120, R55 ;  /* 0x0000003700787308 */ /* 0x000ea20000000800 */
        /* <DEDUP_REMOVED lines=8> */
[----:B------:R-:W-:Y:S01]  /*e9b0*/  MOV R56, R198 ;  /* 0x000000c600387202 */ /* 0x000fe20000000f00 */
[----:B------:R-:W-:Y:S01]  /*e9c0*/  FADD.FTZ R0, R235, R0 ;  /* 0x00000000eb007221 */ /* 0x000fe20000010000 */
[----:B------:R-:W-:Y:S01]  /*e9d0*/  MOV R122, R85 ;  /* 0x00000055007a7202 */ /* 0x000fe20000000f00 */
[----:B------:R4:W5:Y:S04]  /*e9e0*/  LDL.LU R236, [R1+0x124] ;  /* 0x0001240001ec7983 */ /* 0x0009680000300800 */
[----:B------:R-:W2:Y:S08]  /*e9f0*/  MUFU.EX2 R202, R134 ;  /* 0x0000008600ca7308 */ /* 0x000eb00000000800 */
[----:B------:R-:W-:Y:S08]  /*ea00*/  MUFU.EX2 R133, R54 ;  /* 0x0000003600857308 */ /* 0x000ff00000000800 */
[----:B------:R-:W4:Y:S01]  /*ea10*/  MUFU.EX2 R201, R53 ;  /* 0x0000003500c97308 */ /* 0x000f220000000800 */
[----:B------:R-:W-:Y:S01]  /*ea20*/  IMAD.MOV.U32 R60, RZ, RZ, R90 ;  /* 0x000000ffff3c7224 */ /* 0x000fe200078e005a */
[----:B------:R-:W-:Y:S01]  /*ea30*/  MOV R59, R87 ;  /* 0x00000057003b7202 */ /* 0x000fe20000000f00 */
[----:B------:R-:W-:Y:S01]  /*ea40*/  HMMA.16816.F32 R196, R4, R16, R64 ;  /* 0x0000001004c4723c */ /* 0x000fe20000001840 */
[----:B------:R-:W-:-:S02]  /*ea50*/  MOV R52, R89 ;  /* 0x0000005900347202 */ /* 0x000fc40000000f00 */
[----:B------:R-:W-:-:S03]  /*ea60*/  MOV R61, R91 ;  /* 0x0000005b003d7202 */ /* 0x000fc60000000f00 */
[C---:B------:R-:W-:Y:S06]  /*ea70*/  HMMA.16816.F32 R72, R4.reuse, R8, R40 ;  /* 0x000000080448723c */ /* 0x040fec0000001828 */
[C---:B------:R-:W-:Y:S06]  /*ea80*/  HMMA.16816.F32 R80, R4.reuse, R10, R36 ;  /* 0x0000000a0450723c */ /* 0x040fec0000001824 */
[C---:B---3--:R-:W-:Y:S01]  /*ea90*/  HMMA.16816.F32 R76, R4.reuse, R24, R32 ;  /* 0x00000018044c723c */ /* 0x048fe20000001820 */
[----:B------:R-:W-:Y:S01]  /*eaa0*/  FADD.FTZ R0, R62, R0 ;  /* 0x000000003e007221 */ /* 0x000fe20000010000 */
[----:B-1----:R-:W-:Y:S01]  /*eab0*/  MOV R136, R23 ;  /* 0x0000001700887202 */ /* 0x002fe20000000f00 */
[----:B------:R1:W5:Y:S01]  /*eac0*/  LDL.LU R235, [R1+0x120] ;  /* 0x0001200001eb7983 */ /* 0x0003620000300800 */
[----:B------:R-:W-:Y:S01]  /*ead0*/  FADD.FTZ R3, R61, R3 ;  /* 0x000000033d037221 */ /* 0x000fe20000010000 */
[----:B------:R3:W-:Y:S01]  /*eae0*/  MUFU.EX2 R134, R138 ;  /* 0x0000008a00867308 */ /* 0x0007e20000000800 */
[----:B------:R-:W-:Y:S01]  /*eaf0*/  HMMA.16816.F32 R88, R4, R12, R48 ;  /* 0x0000000c0458723c */ /* 0x000fe20000001830 */
[----:B------:R-:W-:Y:S01]  /*eb00*/  FADD.FTZ R35, R22, R0 ;  /* 0x0000000016237221 */ /* 0x000fe20000010000 */
[----:B------:R-:W-:Y:S01]  /*eb10*/  FADD.FTZ R33, R52, R3 ;  /* 0x0000000334217221 */ /* 0x000fe20000010000 */
[----:B------:R-:W-:-:S03]  /*eb20*/  MOV R3, R122 ;  /* 0x0000007a00037202 */ /* 0x000fc60000000f00 */
[C---:B------:R-:W-:Y:S01]  /*eb30*/  HMMA.16816.F32 R84, R4.reuse, R14, R44 ;  /* 0x0000000e0454723c */ /* 0x040fe2000000182c */
[----:B------:R-:W-:Y:S05]  /*eb40*/  MUFU.EX2 R122, R140 ;  /* 0x0000008c007a7308 */ /* 0x000fea0000000800 */
[----:B------:R-:W-:Y:S01]  /*eb50*/  HMMA.16816.F32 R64, R4, R26, R28 ;  /* 0x0000001a0440723c */ /* 0x000fe2000000181c */
[----:B------:R-:W1:Y:S01]  /*eb60*/  LDSM.16.MT88.4 R28, [R213+0xb000] ;  /* 0x00b00000d51c783b */ /* 0x000e620000004200 */
[----:B---3--:R-:W-:-:S05]  /*eb70*/  IMAD.MOV.U32 R138, RZ, RZ, R57 ;  /* 0x000000ffff8a7224 */ /* 0x008fca00078e0039 */
[----:B------:R-:W-:Y:S01]  /*eb80*/  FADD.FTZ R4, R60, R2 ;  /* 0x000000023c047221 */ /* 0x000fe20000010000 */
[----:B--2---:R-:W-:Y:S01]  /*eb90*/  F2FP.F16.F32.PACK_AB R5, R120, R132 ;  /* 0x000000847805723e */ /* 0x004fe200000000ff */
[----:B------:R-:W-:Y:S01]  /*eba0*/  FADD.FTZ R2, R200, R20 ;  /* 0x00000014c8027221 */ /* 0x000fe20000010000 */
[----:B------:R-:W-:Y:S01]  /*ebb0*/  F2FP.F16.F32.PACK_AB R6, R203, R202 ;  /* 0x000000cacb06723e */ /* 0x000fe200000000ff */
[----:B------:R-:W-:Y:S01]  /*ebc0*/  FADD.FTZ R34, R63, R4 ;  /* 0x000000043f227221 */ /* 0x000fe20000010000 */
[----:B------:R-:W-:Y:S01]  /*ebd0*/  F2FP.F16.F32.PACK_AB R4, R135, R123 ;  /* 0x0000007b8704723e */ /* 0x000fe200000000ff */
[----:B------:R2:W-:Y:S01]  /*ebe0*/  MUFU.EX2 R200, R137 ;  /* 0x0000008900c87308 */ /* 0x0005e20000000800 */
[----:B----4-:R-:W-:Y:S01]  /*ebf0*/  F2FP.F16.F32.PACK_AB R7, R201, R133 ;  /* 0x00000085c907723e */ /* 0x010fe200000000ff */
[----:B------:R-:W-:Y:S01]  /*ec00*/  FADD.FTZ R32, R21, R2 ;  /* 0x0000000215207221 */ /* 0x000fe20000010000 */
[----:B------:R-:W-:Y:S01]  /*ec10*/  FADD.FTZ R3, R3, R34 ;  /* 0x0000002203037221 */ /* 0x000fe20000010000 */
[----:B------:R-:W3:Y:S01]  /*ec20*/  LDSM.16.MT88.4 R20, [R216+0xb000] ;  /* 0x00b00000d814783b */ /* 0x000ee20000004200 */
[----:B------:R-:W-:-:S03]  /*ec30*/  FADD.FTZ R2, R234, R33 ;  /* 0x00000021ea027221 */ /* 0x000fc60000010000 */
[C---:B------:R-:W-:Y:S01]  /*ec40*/  HMMA.16816.F32 R48, R4.reuse, R16, R128 ;  /* 0x000000100430723c */ /* 0x040fe20000001880 */
[----:B------:R-:W-:Y:S05]  /*ec50*/  MUFU.EX2 R128, R139 ;  /* 0x0000008b00807308 */ /* 0x000fea0000000800 */
[C---:B------:R-:W-:Y:S01]  /*ec60*/  HMMA.16816.F32 R60, R4.reuse, R12, R116 ;  /* 0x0000000c043c723c */ /* 0x040fe20000001874 */
[----:B------:R-:W-:Y:S02]  /*ec70*/  MOV R129, R58 ;  /* 0x0000003a00817202 */ /* 0x000fe40000000f00 */
[----:B--2---:R-:W-:Y:S01]  /*ec80*/  MOV R137, R56 ;  /* 0x0000003800897202 */ /* 0x004fe20000000f00 */
[----:B------:R-:W-:Y:S01]  /*ec90*/  MUFU.EX2 R116, R141 ;  /* 0x0000008d00747308 */ /* 0x000fe20000000800 */
[----:B------:R-:W-:Y:S01]  /*eca0*/  MOV R130, R59 ;  /* 0x0000003b00827202 */ /* 0x000fe20000000f00 */
[C---:B------:R-:W-:Y:S01]  /*ecb0*/  HMMA.16816.F32 R52, R4.reuse, R14, R112 ;  /* 0x0000000e0434723c */ /* 0x040fe20000001870 */
[----:B------:R-:W2:Y:S05]  /*ecc0*/  LDSM.16.MT88.4 R12, [R214+0xb000] ;  /* 0x00b00000d60c783b */ /* 0x000eaa0000004200 */
[C---:B------:R-:W-:Y:S01]  /*ecd0*/  HMMA.16816.F32 R44, R4.reuse, R8, R108 ;  /* 0x00000008042c723c */ /* 0x040fe2000000186c */
[----:B------:R-:W4:Y:S05]  /*ece0*/  MUFU.EX2 R112, R146 ;  /* 0x0000009200707308 */ /* 0x000f2a0000000800 */
[C---:B------:R-:W-:Y:S06]  /*ecf0*/  HMMA.16816.F32 R36, R4.reuse, R10, R104 ;  /* 0x0000000a0424723c */ /* 0x040fec0000001868 */
[----:B------:R-:W-:Y:S01]  /*ed00*/  HMMA.16816.F32 R40, R4, R24, R92 ;  /* 0x000000180428723c */ /* 0x000fe2000000185c */
[----:B------:R-:W-:Y:S01]  /*ed10*/  MUFU.EX2 R113, R145 ;  /* 0x0000009100717308 */ /* 0x000fe20000000800 */
[----:B------:R-:W-:Y:S01]  /*ed20*/  FADD.FTZ R0, R233, R32 ;  /* 0x00000020e9007221 */ /* 0x000fe20000010000 */
[----:B------:R-:W-:-:S03]  /*ed30*/  FADD.FTZ R3, R230, R3 ;  /* 0x00000003e6037221 */ /* 0x000fc60000010000 */
[C---:B------:R-:W-:Y:S01]  /*ed40*/  HMMA.16816.F32 R100, R4.reuse, R26, R100 ;  /* 0x0000001a0464723c */ /* 0x040fe20000001864 */
[----:B------:R-:W-:Y:S01]  /*ed50*/  FADD.FTZ R2, R229, R2 ;  /* 0x00000002e5027221 */ /* 0x000fe20000010000 */
[----:B------:R-:W-:Y:S01]  /*ed60*/  MOV R140, R136 ;  /* 0x00000088008c7202 */ /* 0x000fe20000000f00 */
[----:B------:R-:W-:Y:S01]  /*ed70*/  MUFU.EX2 R108, R149 ;  /* 0x00000095006c7308 */ /* 0x000fe20000000800 */
[----:B------:R-:W-:Y:S01]  /*ed80*/  IMAD.MOV.U32 R131, RZ, RZ, R121 ;  /* 0x000000ffff837224 */ /* 0x000fe200078e0079 */
[----:B------:R1:W5:Y:S01]  /*ed90*/  LDL.LU R234, [R1+0x11c] ;  /* 0x00011c0001ea7983 */ /* 0x0003620000300800 */
[----:B------:R-:W-:Y:S03]  /*eda0*/  HMMA.16816.F32 R56, R4, R18, R124 ;  /* 0x000000120438723c */ /* 0x000fe6000000187c */
[----:B------:R-:W2:Y:S02]  /*edb0*/  LDSM.16.MT88.4 R16, [R215+0xb000] ;  /* 0x00b00000d710783b */ /* 0x000ea40000004200 */
[----:B------:R-:W-:Y:S08]  /*edc0*/  MUFU.EX2 R106, R150 ;  /* 0x00000096006a7308 */ /* 0x000ff00000000800 */
[----:B------:R-:W3:Y:S08]  /*edd0*/  MUFU.EX2 R95, R151 ;  /* 0x00000097005f7308 */ /* 0x000ef00000000800 */
[----:B------:R-:W-:Y:S08]  /*ede0*/  MUFU.EX2 R104, R153 ;  /* 0x0000009900687308 */ /* 0x000ff00000000800 */
[----:B------:R-:W1:Y:S01]  /*edf0*/  MUFU.EX2 R105, R152 ;  /* 0x0000009800697308 */ /* 0x000e620000000800 */
[----:B------:R-:W-:Y:S01]  /*ee00*/  FADD.FTZ R4, R232, R35 ;  /* 0x00000023e8047221 */ /* 0x000fe20000010000 */
[----:B------:R-:W-:-:S06]  /*ee10*/  FADD.FTZ R0, R228, R0 ;  /* 0x00000000e4007221 */ /* 0x000fcc0000010000 */
[----:B------:R-:W-:Y:S01]  /*ee20*/  MUFU.EX2 R117, R147 ;  /* 0x0000009300757308 */ /* 0x000fe20000000800 */
[----:B------:R-:W-:-:S07]  /*ee30*/  FADD.FTZ R9, R227, R4 ;  /* 0x00000004e3097221 */ /* 0x000fce0000010000 */
[----:B------:R-:W2:Y:S01]  /*ee40*/  MUFU.EX2 R93, R154 ;  /* 0x0000009a005d7308 */ /* 0x000ea20000000800 */
[----:B------:R-:W-:-:S07]  /*ee50*/  FADD.FTZ R8, R226, R3 ;  /* 0x00000003e2087221 */ /* 0x000fce0000010000 */
[----:B------:R-:W-:Y:S08]  /*ee60*/  MUFU.EX2 R92, R155 ;  /* 0x0000009b005c7308 */ /* 0x000ff00000000800 */
[----:B------:R-:W2:Y:S01]  /*ee70*/  MUFU.EX2 R94, R156 ;  /* 0x0000009c005e7308 */ /* 0x000ea20000000800 */
[----:B------:R-:W-:Y:S01]  /*ee80*/  FADD.FTZ R3, R225, R2 ;  /* 0x00000002e1037221 */ /* 0x000fe20000010000 */
[----:B------:R-:W-:Y:S01]  /*ee90*/  FADD.FTZ R0, R224, R0 ;  /* 0x00000000e0007221 */ /* 0x000fe20000010000 */
[----:B----4-:R-:W-:Y:S01]  /*eea0*/  F2FP.F16.F32.PACK_AB R4, R112, R116 ;  /* 0x000000747004723e */ /* 0x010fe200000000ff */
[----:B------:R-:W-:Y:S01]  /*eeb0*/  FADD.FTZ R2, R223, R9 ;  /* 0x00000009df027221 */ /* 0x000fe20000010000 */
[----:B---3--:R-:W-:Y:S01]  /*eec0*/  F2FP.F16.F32.PACK_AB R5, R95, R106 ;  /* 0x0000006a5f05723e */ /* 0x008fe200000000ff */
[----:B------:R-:W-:Y:S01]  /*eed0*/  FADD.FTZ R25, R195, R8 ;  /* 0x00000008c3197221 */ /* 0x000fe20000010000 */
[----:B------:R-:W-:Y:S01]  /*eee0*/  F2FP.F16.F32.PACK_AB R6, R108, R113 ;  /* 0x000000716c06723e */ /* 0x000fe200000000ff */
[----:B------:R3:W-:Y:S01]  /*eef0*/  MUFU.EX2 R118, R148 ;  /* 0x0000009400767308 */ /* 0x0007e20000000800 */
[----:B-1----:R-:W-:Y:S01]  /*ef00*/  F2FP.F16.F32.PACK_AB R7, R105, R104 ;  /* 0x000000686907723e */ /* 0x002fe200000000ff */
[----:B------:R-:W-:Y:S01]  /*ef10*/  FADD.FTZ R24, R186, R3 ;  /* 0x00000003ba187221 */ /* 0x000fe20000010000 */
[----:B------:R-:W-:Y:S01]  /*ef20*/  FADD.FTZ R0, R183, R0 ;  /* 0x00000000b7007221 */ /* 0x000fe20000010000 */
[----:B------:R-:W-:Y:S01]  /*ef30*/  FADD.FTZ R26, R222, R2 ;  /* 0x00000002de1a7221 */ /* 0x000fe20000010000 */
[----:B------:R-:W-:Y:S01]  /*ef40*/  FADD.FTZ R3, R221, R25 ;  /* 0x00000019dd037221 */ /* 0x000fe20000010000 */
[----:B------:R-:W-:Y:S01]  /*ef50*/  FADD.FTZ R2, R220, R24 ;  /* 0x00000018dc027221 */ /* 0x000fe20000010000 */
[----:B------:R-:W-:Y:S01]  /*ef60*/  F2FP.F16.F32.PACK_AB R8, R134, R200 ;  /* 0x000000c88608723e */ /* 0x000fe200000000ff */
[----:B------:R-:W-:Y:S01]  /*ef70*/  HMMA.16816.F32 R196, R4, R28, R196 ;  /* 0x0000001c04c4723c */ /* 0x000fe200000018c4 */
[----:B--2---:R-:W-:Y:S01]  /*ef80*/  F2FP.F16.F32.PACK_AB R9, R93, R117 ;  /* 0x000000755d09723e */ /* 0x004fe200000000ff */
[----:B------:R-:W-:Y:S01]  /*ef90*/  FADD.FTZ R0, R187, R0 ;  /* 0x00000000bb007221 */ /* 0x000fe20000010000 */
[----:B------:R-:W-:-:S02]  /*efa0*/  F2FP.F16.F32.PACK_AB R10, R128, R122 ;  /* 0x0000007a800a723e */ /* 0x000fc400000000ff */
[----:B------:R-:W-:Y:S01]  /*efb0*/  MOV R114, R170 ;  /* 0x000000aa00727202 */ /* 0x000fe20000000f00 */
[C---:B------:R-:W-:Y:S01]  /*efc0*/  HMMA.16816.F32 R96, R4.reuse, R30, R96 ;  /* 0x0000001e0460723c */ /* 0x040fe20000001860 */
[----:B------:R-:W-:Y:S01]  /*efd0*/  F2FP.F16.F32.PACK_AB R11, R94, R92 ;  /* 0x0000005c5e0b723e */ /* 0x000fe200000000ff */
[----:B------:R-:W-:Y:S01]  /*efe0*/  FADD.FTZ R3, R218, R3 ;  /* 0x00000003da037221 */ /* 0x000fe20000010000 */
[----:B------:R-:W-:Y:S01]  /*eff0*/  IMAD.MOV.U32 R115, RZ, RZ, R194 ;  /* 0x000000ffff737224 */ /* 0x000fe200078e00c2 */
[----:B------:R-:W-:Y:S01]  /*f000*/  MOV R141, R192 ;  /* 0x000000c0008d7202 */ /* 0x000fe20000000f00 */
[----:B------:R1:W-:Y:S01]  /*f010*/  MUFU.EX2 R124, R143 ;  /* 0x0000008f007c7308 */ /* 0x0003e20000000800 */
[C---:B------:R-:W-:Y:S01]  /*f020*/  HMMA.16816.F32 R88, R4.reuse, R20, R88 ;  /* 0x000000140458723c */ /* 0x040fe20000001858 */
[----:B------:R-:W-:Y:S01]  /*f030*/  MOV R111, R130 ;  /* 0x00000082006f7202 */ /* 0x000fe20000000f00 */
[----:B------:R-:W-:Y:S01]  /*f040*/  IMAD.MOV.U32 R119, RZ, RZ, R185 ;  /* 0x000000ffff777224 */ /* 0x000fe200078e00b9 */
[----:B------:R-:W-:Y:S01]  /*f050*/  MOV R127, R138 ;  /* 0x0000008a007f7202 */ /* 0x000fe20000000f00 */
[----:B------:R-:W-:Y:S01]  /*f060*/  IMAD.MOV.U32 R139, RZ, RZ, R137 ;  /* 0x000000ffff8b7224 */ /* 0x000fe200078e0089 */
[----:B------:R-:W-:Y:S01]  /*f070*/  MOV R136, R162 ;  /* 0x000000a200887202 */ /* 0x000fe20000000f00 */
[C---:B------:R-:W-:Y:S01]  /*f080*/  HMMA.16816.F32 R84, R4.reuse, R22, R84 ;  /* 0x000000160454723c */ /* 0x040fe20000001854 */
[----:B------:R2:W-:Y:S01]  /*f090*/  MUFU.EX2 R125, R142 ;  /* 0x0000008e007d7308 */ /* 0x0005e20000000800 */
[----:B------:R-:W-:Y:S01]  /*f0a0*/  MOV R109, R140 ;  /* 0x0000008c006d7202 */ /* 0x000fe20000000f00 */
[----:B------:R-:W-:Y:S03]  /*f0b0*/  LDSM.16.MT88.4 R152, [R216+0xb800] ;  /* 0x00b80000d898783b */ /* 0x000fe60000004200 */
[C---:B------:R-:W-:Y:S01]  /*f0c0*/  HMMA.16816.F32 R72, R4.reuse, R12, R72 ;  /* 0x0000000c0448723c */ /* 0x040fe20000001848 */
[----:B------:R4:W5:Y:S02]  /*f0d0*/  LDL.LU R233, [R1+0x118] ;  /* 0x0001180001e97983 */ /* 0x0009640000300800 */
[----:B------:R4:W4:Y:S03]  /*f0e0*/  MUFU.EX2 R121, R144 ;  /* 0x0000009000797308 */ /* 0x0009260000000800 */
[C---:B------:R-:W-:Y:S06]  /*f0f0*/  HMMA.16816.F32 R80, R4.reuse, R14, R80 ;  /* 0x0000000e0450723c */ /* 0x040fec0000001850 */
[C---:B------:R-:W-:Y:S06]  /*f100*/  HMMA.16816.F32 R76, R4.reuse, R16, R76 ;  /* 0x00000010044c723c */ /* 0x040fec000000184c */
[----:B------:R-:W-:Y:S01]  /*f110*/  HMMA.16816.F32 R64, R4, R18, R64 ;  /* 0x000000120440723c */ /* 0x000fe20000001840 */
[----:B---3--:R-:W-:Y:S01]  /*f120*/  MOV R148, R188 ;  /* 0x000000bc00947202 */ /* 0x008fe20000000f00 */
[----:B-1----:R-:W-:Y:S01]  /*f130*/  IMAD.MOV.U32 R143, RZ, RZ, R129 ;  /* 0x000000ffff8f7224 */ /* 0x002fe200078e0081 */
[----:B--2---:R-:W-:-:S03]  /*f140*/  MOV R142, R193 ;  /* 0x000000c1008e7202 */ /* 0x004fc60000000f00 */
        /* <DEDUP_REMOVED lines=21> */
[----:B------:R-:W-:Y:S01]  /*f2a0*/  MOV R126, R127 ;  /* 0x0000007f007e7202 */ /* 0x000fe20000000f00 */
[----:B------:R-:W-:Y:S01]  /*f2b0*/  FADD.FTZ R4, R111, R4 ;  /* 0x000000046f047221 */ /* 0x000fe20000010000 */
[----:B------:R-:W-:Y:S01]  /*f2c0*/  IMAD.MOV.U32 R23, RZ, RZ, R119 ;  /* 0x000000ffff177224 */ /* 0x000fe200078e0077 */
[----:B------:R-:W-:Y:S01]  /*f2d0*/  MOV R30, R142 ;  /* 0x0000008e001e7202 */ /* 0x000fe20000000f00 */
[----:B------:R-:W-:Y:S01]  /*f2e0*/  FADD.FTZ R0, R26, R0 ;  /* 0x000000001a007221 */ /* 0x000fe20000010000 */
[----:B------:R-:W-:Y:S01]  /*f2f0*/  HMMA.16816.F32 R8, R8, R18, R100 ;  /* 0x000000120808723c */ /* 0x000fe20000001864 */
        /* <DEDUP_REMOVED lines=10> */
[----:B------:R-:W1:Y:S01]  /*f3a0*/  MUFU.EX2 R20, R168 ;  /* 0x000000a800147308 */ /* 0x000e620000000800 */
[----:B------:R-:W-:Y:S01]  /*f3b0*/  FADD.FTZ R2, R103, R2 ;  /* 0x0000000267027221 */ /* 0x000fe20000010000 */
[----:B------:R-:W-:Y:S01]  /*f3c0*/  IMAD.MOV.U32 R29, RZ, RZ, R126 ;  /* 0x000000ffff1d7224 */ /* 0x000fe200078e007e */
[----:B----4-:R-:W-:Y:S02]  /*f3d0*/  LDSM.16.MT88.4 R144, [R214+0xb800] ;  /* 0x00b80000d690783b */ /* 0x010fe40000004200 */
[----:B------:R-:W-:Y:S01]  /*f3e0*/  FADD.FTZ R4, R23, R2 ;  /* 0x0000000217047221 */ /* 0x000fe20000010000 */
[----:B------:R-:W-:Y:S01]  /*f3f0*/  FADD.FTZ R2, R30, R0 ;  /* 0x000000001e027221 */ /* 0x000fe20000010000 */
        /* <DEDUP_REMOVED lines=48> */
[----:B------:R-:W-:Y:S01]  /*f700*/  FADD.FTZ R4, R134, R4 ;  /* 0x0000000486047221 */ /* 0x000fe20000010000 */
[----:B------:R-:W-:-:S03]  /*f710*/  FADD.FTZ R3, R93, R3 ;  /* 0x000000035d037221 */ /* 0x000fc60000010000 */
[----:B------:R-:W3:Y:S01]  /*f720*/  MUFU.EX2 R35, R157 ;  /* 0x0000009d00237308 */ /* 0x000ee20000000800 */
[----:B------:R-:W-:Y:S01]  /*f730*/  FADD.FTZ R0, R95, R0 ;  /* 0x000000005f007221 */ /* 0x000fe20000010000 */
[----:B------:R-:W-:Y:S01]  /*f740*/  FADD.FTZ R2, R112, R2 ;  /* 0x0000000270027221 */ /* 0x000fe20000010000 */
[----:B------:R-:W-:Y:S01]  /*f750*/  FADD.FTZ R4, R122, R4 ;  /* 0x000000047a047221 */ /* 0x000fe20000010000 */
[----:B------:R-:W-:Y:S04]  /*f760*/  LDSM.16.MT88.4 R12, [R215+0xb800] ;  /* 0x00b80000d70c783b */ /* 0x000fe80000004200 */
[----:B------:R-:W4:Y:S01]  /*f770*/  MUFU.EX2 R17, R169 ;  /* 0x000000a900117308 */ /* 0x000f220000000800 */
[----:B------:R-:W-:Y:S01]  /*f780*/  FADD.FTZ R3, R92, R3 ;  /* 0x000000035c037221 */ /* 0x000fe20000010000 */
[----:B------:R-:W-:-:S06]  /*f790*/  FADD.FTZ R0, R104, R0 ;  /* 0x0000000068007221 */ /* 0x000fcc0000010000 */
[----:B------:R-:W4:Y:S01]  /*f7a0*/  MUFU.EX2 R27, R165 ;  /* 0x000000a5001b7308 */ /* 0x000f220000000800 */
[----:B------:R-:W-:Y:S01]  /*f7b0*/  FADD.FTZ R2, R113, R2 ;  /* 0x0000000271027221 */ /* 0x000fe20000010000 */
[----:B------:R-:W-:-:S06]  /*f7c0*/  FADD.FTZ R4, R128, R4 ;  /* 0x0000000480047221 */ /* 0x000fcc0000010000 */
[----:B------:R-:W4:Y:S01]  /*f7d0*/  MUFU.EX2 R34, R158 ;  /* 0x0000009e00227308 */ /* 0x000f220000000800 */
[----:B------:R-:W-:Y:S01]  /*f7e0*/  FADD.FTZ R3, R94, R3 ;  /* 0x000000035e037221 */ /* 0x000fe20000010000 */
[----:B------:R-:W-:Y:S01]  /*f7f0*/  FADD.FTZ R0, R105, R0 ;  /* 0x0000000069007221 */ /* 0x000fe20000010000 */
[----:B------:R2:W5:Y:S05]  /*f800*/  LDL.LU R232, [R1+0x114] ;  /* 0x0001140001e87983 */ /* 0x00056a0000300800 */
[----:B------:R-:W4:Y:S01]  /*f810*/  MUFU.EX2 R16, R172 ;  /* 0x000000ac00107308 */ /* 0x000f220000000800 */
[----:B------:R-:W-:-:S07]  /*f820*/  FADD.FTZ R2, R108, R2 ;  /* 0x000000026c027221 */ /* 0x000fce0000010000 */
[----:B------:R-:W4:Y:S01]  /*f830*/  MUFU.EX2 R22, R166 ;  /* 0x000000a600167308 */ /* 0x000f220000000800 */
[----:B------:R-:W-:-:S07]  /*f840*/  FADD.FTZ R4, R121, R4 ;  /* 0x0000000479047221 */ /* 0x000fce0000010000 */
[----:B------:R-:W4:Y:S01]  /*f850*/  MUFU.EX2 R33, R159 ;  /* 0x0000009f00217308 */ /* 0x000f220000000800 */
[----:B-1----:R-:W-:Y:S01]  /*f860*/  FADD.FTZ R3, R20, R3 ;  /* 0x0000000314037221 */ /* 0x002fe20000010000 */
[----:B------:R1:W5:Y:S06]  /*f870*/  LDL.LU R230, [R1+0x110] ;  /* 0x0001100001e67983 */ /* 0x00036c0000300800 */
[----:B------:R4:W-:Y:S01]  /*f880*/  MUFU.EX2 R32, R160 ;  /* 0x000000a000207308 */ /* 0x0009e20000000800 */
[----:B--2---:R-:W-:Y:S01]  /*f890*/  FADD.FTZ R0, R28, R0 ;  /* 0x000000001c007221 */ /* 0x004fe20000010000 */
[----:B------:R1:W5:Y:S06]  /*f8a0*/  LDL.LU R229, [R1+0x10c] ;  /* 0x00010c0001e57983 */ /* 0x00036c0000300800 */
[----:B------:R-:W2:Y:S01]  /*f8b0*/  MUFU.EX2 R7, R173 ;  /* 0x000000ad00077308 */ /* 0x000ea20000000800 */
[----:B---3--:R-:W-:Y:S01]  /*f8c0*/  FADD.FTZ R2, R35, R2 ;  /* 0x0000000223027221 */ /* 0x008fe20000010000 */
[----:B------:R1:W5:Y:S04]  /*f8d0*/  LDL.LU R228, [R1+0x108] ;  /* 0x0001080001e47983 */ /* 0x0003680000300800 */
[----:B----4-:R-:W3:Y:S02]  /*f8e0*/  LDSM.16.MT88.4 R160, [R213+0xb800] ;  /* 0x00b80000d5a0783b */ /* 0x010ee40000004200 */
[----:B------:R-:W4:Y:S01]  /*f8f0*/  MUFU.EX2 R21, R167 ;  /* 0x000000a700157308 */ /* 0x000f220000000800 */
[----:B------:R-:W-:Y:S01]  /*f900*/  FADD.FTZ R4, R124, R4 ;  /* 0x000000047c047221 */ /* 0x000fe20000010000 */
[----:B------:R-:W-:Y:S01]  /*f910*/  FADD.FTZ R3, R17, R3 ;  /* 0x0000000311037221 */ /* 0x000fe20000010000 */
[----:B------:R1:W5:Y:S01]  /*f920*/  LDL.LU R227, [R1+0x104] ;  /* 0x0001040001e37983 */ /* 0x0003620000300800 */
[----:B------:R-:W-:Y:S01]  /*f930*/  FADD.FTZ R0, R27, R0 ;  /* 0x000000001b007221 */ /* 0x000fe20000010000 */
[----:B------:R-:W-:-:S02]  /*f940*/  FADD.FTZ R2, R34, R2 ;  /* 0x0000000222027221 */ /* 0x000fc40000010000 */
        /* <DEDUP_REMOVED lines=8> */
[----:B------:R-:W-:-:S03]  /*f9d0*/  FADD.FTZ R4, R118, R4 ;  /* 0x0000000476047221 */ /* 0x000fc60000010000 */
[----:B------:R1:W5:Y:S01]  /*f9e0*/  LDL.LU R222, [R1+0xf0] ;  /* 0x0000f00001de7983 */ /* 0x0003620000300800 */
[----:B--2---:R-:W-:-:S03]  /*f9f0*/  FADD.FTZ R3, R7, R3 ;  /* 0x0000000307037221 */ /* 0x004fc60000010000 */
[----:B------:R1:W5:Y:S01]  /*fa00*/  LDL.LU R221, [R1+0xec] ;  /* 0x0000ec0001dd7983 */ /* 0x0003620000300800 */
[----:B----4-:R-:W-:-:S03]  /*fa10*/  FADD.FTZ R0, R21, R0 ;  /* 0x0000000015007221 */ /* 0x010fc60000010000 */
        /* <DEDUP_REMOVED lines=18> */
[C---:B---3--:R-:W-:Y:S06]  /*fb40*/  HMMA.16816.F32 R196, R168.reuse, R160, R196 ;  /* 0x000000a0a8c4723c */ /* 0x048fec00000018c4 */
        /* <DEDUP_REMOVED lines=148> */
[----:B------:R-:W3:Y:S04]  /*10490*/  LDSM.16.M88.4 R40, [R212+0x4000] ;  /* 0x00400000d428783b */ /* 0x000ee80000000200 */
[----:B------:R-:W4:Y:S04]  /*104a0*/  LDSM.16.M88.4 R32, [R212+0x4800] ;  /* 0x00480000d420783b */ /* 0x000f280000000200 */
[----:B------:R-:W-:Y:S04]  /*104b0*/  LDSM.16.M88.4 R24, [R218+0x4000] ;  /* 0x00400000da18783b */ /* 0x000fe80000000200 */
[----:B-1----:R-:W-:Y:S04]  /*104c0*/  LDSM.16.M88.4 R8, [R222] ;  /* 0x00000000de08783b */ /* 0x002fe80000000200 */
[----:B------:R-:W1:Y:S04]  /*104d0*/  LDSM.16.M88.4 R12, [R219+0x2000] ;  /* 0x00200000db0c783b */ /* 0x000e680000000200 */
[----:B------:R-:W2:Y:S04]  /*104e0*/  LDSM.16.M88.4 R64, [R212+0x7000] ;  /* 0x00700000d440783b */ /* 0x000ea80000000200 */
[----:B------:R-:W2:Y:S04]  /*104f0*/  LDSM.16.M88.4 R60, [R218+0x4800] ;  /* 0x00480000da3c783b */ /* 0x000ea80000000200 */
[----:B------:R-:W2:Y:S04]  /*10500*/  LDSM.16.M88.4 R80, [R212+0x5800] ;  /* 0x00580000d450783b */ /* 0x000ea80000000200 */
[----:B------:R-:W2:Y:S04]  /*10510*/  LDSM.16.M88.4 R72, [R212+0x6800] ;  /* 0x00680000d448783b */ /* 0x000ea80000000200 */
[----:B------:R-:W2:Y:S01]  /*10520*/  LDSM.16.M88.4 R4, [R222+0x2000] ;  /* 0x00200000de04783b */ /* 0x000ea20000000200 */
[C---:B---3--:R-:W-:Y:S03]  /*10530*/  HMMA.16816.F32 R28, R16.reuse, R40, RZ ;  /* 0x00000028101c723c */ /* 0x048fe600000018ff */
[----:B------:R-:W-:Y:S04]  /*10540*/  LDSM.16.M88.4 R84, [R212+0x5000] ;  /* 0x00500000d454783b */ /* 0x000fe80000000200 */
[----:B------:R-:W-:Y:S01]  /*10550*/  LDSM.16.M88.4 R48, [R218+0x5800] ;  /* 0x00580000da30783b */ /* 0x000fe20000000200 */
[----:B----4-:R-:W-:Y:S03]  /*10560*/  HMMA.16816.F32 R36, R16, R32, RZ ;  /* 0x000000201024723c */ /* 0x010fe600000018ff */
[----:B------:R-:W-:Y:S04]  /*10570*/  LDSM.16.M88.4 R56, [R212+0x7800] ;  /* 0x00780000d438783b */ /* 0x000fe80000000200 */
[----:B------:R-:W-:Y:S01]  /*10580*/  LDSM.16.M88.4 R76, [R212+0x6000] ;  /* 0x00600000d44c783b */ /* 0x000fe20000000200 */
[C---:B-1----:R-:W-:Y:S03]  /*10590*/  HMMA.16816.F32 R20, R12.reuse, R40, RZ ;  /* 0x000000280c14723c */ /* 0x042fe600000018ff */
[----:B------:R-:W-:Y:S04]  /*105a0*/  LDSM.16.M88.4 R52, [R218+0x5000] ;  /* 0x00500000da34783b */ /* 0x000fe80000000200 */
[----:B------:R-:W-:Y:S01]  /*105b0*/  LDSM.16.M88.4 R44, [R218+0x6000] ;  /* 0x00600000da2c783b */ /* 0x000fe20000000200 */
[----:B--2---:R-:W-:Y:S03]  /*105c0*/  HMMA.16816.F32 R96, R12, R64, RZ ;  /* 0x000000400c60723c */ /* 0x004fe600000018ff */
[----:B------:R-:W0:Y:S03]  /*105d0*/  LDGDEPBAR ;  /* 0x00000000000079af */ /* 0x000e260000000000 */
[C---:B------:R-:W-:Y:S01]  /*105e0*/  HMMA.16816.F32 R248, R8.reuse, R24, R28 ;  /* 0x0000001808f8723c */ /* 0x040fe2000000181c */
[----:B------:R-:W1:Y:S05]  /*105f0*/  LDSM.16.M88.4 R28, [R218+0x7000] ;  /* 0x00700000da1c783b */ /* 0x000e6a0000000200 */
[----:B------:R-:W-:Y:S01]  /*10600*/  HMMA.16816.F32 R68, R8, R60, R36 ;  /* 0x0000003c0844723c */ /* 0x000fe20000001824 */
[----:B------:R-:W2:Y:S05]  /*10610*/  LDSM.16.M88.4 R36, [R218+0x6800] ;  /* 0x00680000da24783b */ /* 0x000eaa0000000200 */
[----:B------:R-:W-:Y:S06]  /*10620*/  HMMA.16816.F32 R124, R16, R80, RZ ;  /* 0x00000050107c723c */ /* 0x000fec00000018ff */
[----:B------:R-:W-:Y:S06]  /*10630*/  HMMA.16816.F32 R88, R12, R32, RZ ;  /* 0x000000200c58723c */ /* 0x000fec00000018ff */
[-C--:B------:R-:W-:Y:S06]  /*10640*/  HMMA.16816.F32 R108, R16, R72.reuse, RZ ;  /* 0x00000048106c723c */ /* 0x080fec00000018ff */
[----:B------:R-:W-:Y:S06]  /*10650*/  HMMA.16816.F32 R104, R12, R72, RZ ;  /* 0x000000480c68723c */ /* 0x000fec00000018ff */
[C---:B------:R-:W-:Y:S01]  /*10660*/  HMMA.16816.F32 R200, R4.reuse, R24, R20 ;  /* 0x0000001804c8723c */ /* 0x040fe20000001814 */
[----:B------:R-:W3:Y:S05]  /*10670*/  LDSM.16.M88.4 R20, [R218+0x7800] ;  /* 0x00780000da14783b */ /* 0x000eea0000000200 */
[----:B-1----:R-:W-:Y:S06]  /*10680*/  HMMA.16816.F32 R96, R4, R28, R96 ;  /* 0x0000001c0460723c */ /* 0x002fec0000001860 */
[----:B------:R-:W-:Y:S06]  /*10690*/  HMMA.16816.F32 R132, R16, R84, RZ ;  /* 0x000000541084723c */ /* 0x000fec00000018ff */
[----:B------:R-:W-:Y:S06]  /*106a0*/  HMMA.16816.F32 R124, R8, R48, R124 ;  /* 0x00000030087c723c */ /* 0x000fec000000187c */
[----:B------:R-:W-:Y:S06]  /*106b0*/  HMMA.16816.F32 R120, R12, R80, RZ ;  /* 0x000000500c78723c */ /* 0x000fec00000018ff */
[----:B------:R-:W-:Y:S01]  /*106c0*/  HMMA.16816.F32 R100, R16, R64, RZ ;  /* 0x000000401064723c */ /* 0x000fe200000018ff */
[----:B------:R-:W-:-:S02]  /*106d0*/  IMAD.MOV.U32 R25, RZ, RZ, R98 ;  /* 0x000000ffff197224 */ /* 0x000fc400078e0062 */
[----:B------:R-:W-:-:S03]  /*106e0*/  IMAD.MOV.U32 R24, RZ, RZ, R99 ;  /* 0x000000ffff187224 */ /* 0x000fc600078e0063 */
[----:B------:R-:W-:Y:S06]  /*106f0*/  HMMA.16816.F32 R204, R4, R60, R88 ;  /* 0x0000003c04cc723c */ /* 0x000fec0000001858 */
[----:B------:R-:W-:Y:S01]  /*10700*/  HMMA.16816.F32 R88, R12, R56, RZ ;  /* 0x000000380c58723c */ /* 0x000fe200000018ff */
[----:B------:R-:W-:Y:S02]  /*10710*/  IMAD.MOV.U32 R65, RZ, RZ, R126 ;  /* 0x000000ffff417224 */ /* 0x000fe400078e007e */
[----:B------:R-:W-:-:S03]  /*10720*/  IMAD.MOV.U32 R64, RZ, RZ, R127 ;  /* 0x000000ffff407224 */ /* 0x000fc600078e007f */
[----:B------:R-:W-:Y:S06]  /*10730*/  HMMA.16816.F32 R116, R16, R76, RZ ;  /* 0x0000004c1074723c */ /* 0x000fec00000018ff */
[-C--:B--2---:R-:W-:Y:S06]  /*10740*/  HMMA.16816.F32 R108, R8, R36.reuse, R108 ;  /* 0x00000024086c723c */ /* 0x084fec000000186c */
[----:B------:R-:W-:Y:S06]  /*10750*/  HMMA.16816.F32 R104, R4, R36, R104 ;  /* 0x000000240468723c */ /* 0x000fec0000001868 */
[----:B------:R-:W-:Y:S01]  /*10760*/  HMMA.16816.F32 R112, R12, R76, RZ ;  /* 0x0000004c0c70723c */ /* 0x000fe200000018ff */
[----:B------:R-:W-:-:S02]  /*10770*/  IMAD.MOV.U32 R36, RZ, RZ, R96 ;  /* 0x000000ffff247224 */ /* 0x000fc400078e0060 */
[----:B------:R-:W-:-:S03]  /*10780*/  IMAD.MOV.U32 R37, RZ, RZ, R97 ;  /* 0x000000ffff257224 */ /* 0x000fc600078e0061 */
[----:B------:R-:W-:Y:S06]  /*10790*/  HMMA.16816.F32 R92, R16, R56, RZ ;  /* 0x00000038105c723c */ /* 0x000fec00000018ff */
[----:B------:R-:W-:Y:S01]  /*107a0*/  HMMA.16816.F32 R96, R12, R78, RZ ;  /* 0x0000004e0c60723c */ /* 0x000fe200000018ff */
[----:B------:R-:W-:Y:S02]  /*107b0*/  IMAD.MOV.U32 R56, RZ, RZ, R108 ;  /* 0x000000ffff387224 */ /* 0x000fe400078e006c */
[----:B------:R-:W-:-:S03]  /*107c0*/  IMAD.MOV.U32 R57, RZ, RZ, R109 ;  /* 0x000000ffff397224 */ /* 0x000fc600078e006d */
[----:B------:R-:W-:Y:S01]  /*107d0*/  HMMA.16816.F32 R136, R8, R52, R132 ;  /* 0x000000340888723c */ /* 0x000fe20000001884 */
[----:B------:R-:W-:Y:S02]  /*107e0*/  IMAD.MOV.U32 R61, RZ, RZ, R106 ;  /* 0x000000ffff3d7224 */ /* 0x000fe400078e006a */
[----:B------:R-:W-:-:S03]  /*107f0*/  IMAD.MOV.U32 R60, RZ, RZ, R107 ;  /* 0x000000ffff3c7224 */ /* 0x000fc600078e006b */
[----:B------:R-:W-:Y:S01]  /*10800*/  HMMA.16816.F32 R128, R12, R84, RZ ;  /* 0x000000540c80723c */ /* 0x000fe200000018ff */
[----:B------:R-:W-:Y:S02]  /*10810*/  IMAD.MOV.U32 R133, RZ, RZ, R124 ;  /* 0x000000ffff857224 */ /* 0x000fe400078e007c */
[----:B------:R-:W-:-:S03]  /*10820*/  IMAD.MOV.U32 R132, RZ, RZ, R125 ;  /* 0x000000ffff847224 */ /* 0x000fc600078e007d */
[----:B------:R-:W-:Y:S06]  /*10830*/  HMMA.16816.F32 R124, R4, R48, R120 ;  /* 0x00000030047c723c */ /* 0x000fec0000001878 */
[----:B------:R-:W-:Y:S06]  /*10840*/  HMMA.16816.F32 R100, R8, R28, R100 ;  /* 0x0000001c0864723c */ /* 0x000fec0000001864 */
[----:B---3--:R-:W-:Y:S01]  /*10850*/  HMMA.16816.F32 R140, R4, R20, R88 ;  /* 0x00000014048c723c */ /* 0x008fe20000001858 */
[----:B------:R-:W-:-:S02]  /*10860*/  IMAD.MOV.U32 R252, RZ, RZ, R136 ;  /* 0x000000fffffc7224 */ /* 0x000fc400078e0088 */
[----:B------:R-:W-:Y:S02]  /*10870*/  IMAD.MOV.U32 R245, RZ, RZ, R137 ;  /* 0x000000fffff57224 */ /* 0x000fe400078e0089 */
[----:B------:R-:W-:Y:S01]  /*10880*/  IMAD.MOV.U32 R211, RZ, RZ, R138 ;  /* 0x000000ffffd37224 */ /* 0x000fe200078e008a */
[----:B------:R-:W-:Y:S01]  /*10890*/  HMMA.16816.F32 R116, R8, R44, R116 ;  /* 0x0000002c0874723c */ /* 0x000fe20000001874 */
[----:B------:R-:W-:-:S05]  /*108a0*/  IMAD.MOV.U32 R210, RZ, RZ, R139 ;  /* 0x000000ffffd27224 */ /* 0x000fca00078e008b */
[----:B------:R-:W-:Y:S01]  /*108b0*/  HMMA.16816.F32 R88, R12, R66, RZ ;  /* 0x000000420c58723c */ /* 0x000fe200000018ff */
[----:B------:R-:W-:Y:S02]  /*108c0*/  IMAD.MOV.U32 R120, RZ, RZ, R127 ;  /* 0x000000ffff787224 */ /* 0x000fe400078e007f */
        /* <DEDUP_REMOVED lines=8> */
[----:B------:R-:W-:-:S03]  /*10950*/  IMAD.MOV.U32 R45, RZ, RZ, R101 ;  /* 0x000000ffff2d7224 */ /* 0x000fc600078e0065 */
[----:B------:R-:W-:Y:S01]  /*10960*/  HMMA.16816.F32 R96, R4, R46, R96 ;  /* 0x0000002e0460723c */ /* 0x000fe20000001860 */
[----:B------:R-:W-:Y:S02]  /*10970*/  IMAD.MOV.U32 R126, RZ, RZ, R116 ;  /* 0x000000ffff7e7224 */ /* 0x000fe400078e0074 */
        /* <DEDUP_REMOVED lines=16> */
[----:B------:R-:W-:Y:S01]  /*10a80*/  IMAD.MOV.U32 R21, RZ, RZ, R98 ;  /* 0x000000ffff157224 */ /* 0x000fe200078e0062 */
[----:B------:R-:W-:Y:S01]  /*10a90*/  HMMA.16816.F32 R112, R12, R42, RZ ;  /* 0x0000002a0c70723c */ /* 0x000fe200000018ff */
[----:B------:R-:W-:-:S05]  /*10aa0*/  IMAD.MOV.U32 R20, RZ, RZ, R99 ;  /* 0x000000ffff147224 */ /* 0x000fca00078e0063 */
[----:B------:R-:W-:Y:S01]  /*10ab0*/  HMMA.16816.F32 R96, R4, R38, R92 ;  /* 0x000000260460723c */ /* 0x000fe2000000185c */
[----:B------:R-:W-:Y:S02]  /*10ac0*/  IMAD.MOV.U32 R209, RZ, RZ, R128 ;  /* 0x000000ffffd17224 */ /* 0x000fe400078e0080 */
[----:B------:R-:W-:Y:S02]  /*10ad0*/  IMAD.MOV.U32 R208, RZ, RZ, R129 ;  /* 0x000000ffffd07224 */ /* 0x000fe400078e0081 */
[----:B------:R-:W-:Y:S01]  /*10ae0*/  IMAD.MOV.U32 R135, RZ, RZ, R130 ;  /* 0x000000ffff877224 */ /* 0x000fe200078e0082 */
[----:B------:R-:W-:Y:S01]  /*10af0*/  HMMA.16816.F32 R40, R16, R42, RZ ;  /* 0x0000002a1028723c */ /* 0x000fe200000018ff */
[----:B------:R-:W-:-:S05]  /*10b00*/  IMAD.MOV.U32 R134, RZ, RZ, R131 ;  /* 0x000000ffff867224 */ /* 0x000fca00078e0083 */
[C---:B------:R-:W-:Y:S01]  /*10b10*/  HMMA.16816.F32 R128, R4.reuse, R50, R100 ;  /* 0x000000320480723c */ /* 0x040fe20000001864 */
[----:B------:R-:W-:Y:S02]  /*10b20*/  IMAD.MOV.U32 R33, RZ, RZ, R90 ;  /* 0x000000ffff217224 */ /* 0x000fe400078e005a */
[----:B------:R-:W-:Y:S02]  /*10b30*/  IMAD.MOV.U32 R90, RZ, RZ, R124 ;  /* 0x000000ffff5a7224 */ /* 0x000fe400078e007c */
[----:B------:R-:W-:Y:S01]  /*10b40*/  IMAD.MOV.U32 R124, RZ, RZ, R252 ;  /* 0x000000ffff7c7224 */ /* 0x000fe200078e00fc */
[----:B------:R-:W-:Y:S01]  /*10b50*/  HMMA.16816.F32 R112, R4, R26, R112 ;  /* 0x0000001a0470723c */ /* 0x000fe20000001870 */
[----:B------:R-:W-:Y:S01]  /*10b60*/  IMAD.MOV.U32 R103, RZ, RZ, R32 ;  /* 0x000000ffff677224 */ /* 0x000fe200078e0020 */
[----:B------:R-:W1:Y:S01]  /*10b70*/  S2R R252, SR_TID.X ;  /* 0x0000000000fc7919 */ /* 0x000e620000002100 */
[----:B------:R-:W-:Y:S02]  /*10b80*/  IMAD.MOV.U32 R32, RZ, RZ, R91 ;  /* 0x000000ffff207224 */ /* 0x000fe400078e005b */
[----:B------:R-:W-:Y:S01]  /*10b90*/  IMAD.MOV.U32 R102, RZ, RZ, R24 ;  /* 0x000000ffff667224 */ /* 0x000fe200078e0018 */
[----:B------:R-:W-:Y:S01]  /*10ba0*/  HMMA.16816.F32 R108, R12, R34, RZ ;  /* 0x000000220c6c723c */ /* 0x000fe200000018ff */
[----:B------:R-:W-:-:S02]  /*10bb0*/  IMAD.MOV.U32 R93, RZ, RZ, R98 ;  /* 0x000000ffff5d7224 */ /* 0x000fc400078e0062 */
[----:B------:R-:W-:Y:S02]  /*10bc0*/  IMAD.MOV.U32 R92, RZ, RZ, R99 ;  /* 0x000000ffff5c7224 */ /* 0x000fe400078e0063 */
[----:B------:R-:W-:Y:S01]  /*10bd0*/  IMAD.MOV.U32 R98, RZ, RZ, R65 ;  /* 0x000000ffff627224 */ /* 0x000fe200078e0041 */
[----:B------:R-:W-:Y:S01]  /*10be0*/  HMMA.16816.F32 R40, R8, R26, R40 ;  /* 0x0000001a0828723c */ /* 0x000fe20000001828 */
        /* <DEDUP_REMOVED lines=22> */
[----:B-1----:R-:W-:Y:S01]  /*10d50*/  IMAD.SHL.U32 R252, R252, 0x2, RZ ;  /* 0x00000002fcfc7824 */ /* 0x002fe200078e00ff */
[C---:B------:R-:W-:Y:S04]  /*10d60*/  HMMA.16816.F32 R76, R16.reuse, R78, RZ ;  /* 0x0000004e104c723c */ /* 0x040fe800000018ff */
[----:B------:R-:W-:Y:S02]  /*10d70*/  LOP3.LUT R252, R252, 0x6, RZ, 0xc0, !PT ;  /* 0x00000006fcfc7812 */ /* 0x000fe400078ec0ff */
[C---:B------:R-:W-:Y:S06]  /*10d80*/  HMMA.16816.F32 R72, R16.reuse, R74, RZ ;  /* 0x0000004a1048723c */ /* 0x040fec00000018ff */
[C---:B------:R-:W-:Y:S06]  /*10d90*/  HMMA.16816.F32 R64, R16.reuse, R66, RZ ;  /* 0x000000421040723c */ /* 0x040fec00000018ff */
[----:B------:R-:W-:Y:S06]  /*10da0*/  HMMA.16816.F32 R16, R16, R58, RZ ;  /* 0x0000003a1010723c */ /* 0x000fec00000018ff */
[----:B------:R-:W-:Y:S01]  /*10db0*/  HMMA.16816.F32 R108, R4, R62, R108 ;  /* 0x0000003e046c723c */ /* 0x000fe2000000186c */
[----:B------:R-:W-:-:S02]  /*10dc0*/  IMAD.MOV.U32 R58, RZ, RZ, R118 ;  /* 0x000000ffff3a7224 */ /* 0x000fc400078e0076 */
[----:B------:R-:W-:-:S03]  /*10dd0*/  IMAD.MOV.U32 R59, RZ, RZ, R117 ;  /* 0x000000ffff3b7224 */ /* 0x000fc600078e0075 */
[C---:B------:R-:W-:Y:S06]  /*10de0*/  HMMA.16816.F32 R104, R4.reuse, R54, R104 ;  /* 0x000000360468723c */ /* 0x040fec0000001868 */
[----:B------:R-:W-:Y:S01]  /*10df0*/  HMMA.16816.F32 R136, R4, R22, R12 ;  /* 0x000000160488723c */ /* 0x000fe2000000180c */
[----:B------:R-:W-:Y:S04]  /*10e00*/  LDSM.16.M88.4 R4, [R220+0x2000] ;  /* 0x00200000dc04783b */ /* 0x000fe80000000200 */
[----:B------:R-:W1:Y:S01]  /*10e10*/  LDSM.16.M88.4 R12, [R223] ;  /* 0x00000000df0c783b */ /* 0x000e620000000200 */
[C---:B------:R-:W-:Y:S06]  /*10e20*/  HMMA.16816.F32 R32, R8.reuse, R62, R32 ;  /* 0x0000003e0820723c */ /* 0x040fec0000001820 */
[----:B------:R-:W-:Y:S01]  /*10e30*/  HMMA.16816.F32 R84, R8, R54, R84 ;  /* 0x000000360854723c */ /* 0x000fe20000001854 */
[----:B------:R-:W-:-:S02]  /*10e40*/  IMAD.MOV.U32 R62, RZ, RZ, R21 ;  /* 0x000000ffff3e7224 */ /* 0x000fc400078e0015 */
[----:B------:R-:W-:-:S03]  /*10e50*/  IMAD.MOV.U32 R63, RZ, RZ, R20 ;  /* 0x000000ffff3f7224 */ /* 0x000fc600078e0014 */
[C---:B------:R-:W-:Y:S01]  /*10e60*/  HMMA.16816.F32 R80, R8.reuse, R50, R80 ;  /* 0x000000320850723c */ /* 0x040fe20000001850 */
        /* <DEDUP_REMOVED lines=16> */
[----:B------:R-:W2:Y:S01]  /*10f70*/  LDSM.16.M88.4 R8, [R220] ;  /* 0x00000000dc08783b */ /* 0x000ea20000000200 */
[----:B------:R-:W-:-:S02]  /*10f80*/  IMAD.MOV.U32 R120, RZ, RZ, R209 ;  /* 0x000000ffff787224 */ /* 0x000fc400078e00d1 */
[----:B------:R-:W-:Y:S02]  /*10f90*/  IMAD.MOV.U32 R121, RZ, RZ, R208 ;  /* 0x000000ffff797224 */ /* 0x000fe400078e00d0 */
[C---:B-1----:R-:W-:Y:S01]  /*10fa0*/  HMMA.16816.F32 R20, R4.reuse, R12, R200 ;  /* 0x0000000c0414723c */ /* 0x042fe200000018c8 */
[----:B------:R-:W-:Y:S02]  /*10fb0*/  IMAD.MOV.U32 R38, RZ, RZ, R101 ;  /* 0x000000ffff267224 */ /* 0x000fe400078e0065 */
[----:B------:R-:W-:Y:S02]  /*10fc0*/  IMAD.MOV.U32 R101, RZ, RZ, R122 ;  /* 0x000000ffff657224 */ /* 0x000fe400078e007a */
[----:B------:R-:W-:Y:S01]  /*10fd0*/  IMAD.MOV.U32 R122, RZ, RZ, R135 ;  /* 0x000000ffff7a7224 */ /* 0x000fe200078e0087 */
[----:B------:R-:W-:Y:S01]  /*10fe0*/  HMMA.16816.F32 R208, R4, R14, R112 ;  /* 0x0000000e04d0723c */ /* 0x000fe20000001870 */
[----:B------:R-:W-:Y:S02]  /*10ff0*/  IMAD.MOV.U32 R60, RZ, RZ, R29 ;  /* 0x000000ffff3c7224 */ /* 0x000fe400078e001d */
[----:B------:R-:W-:-:S02]  /*11000*/  IMAD.MOV.U32 R29, RZ, RZ, R3 ;  /* 0x000000ffff1d7224 */ /* 0x000fc400078e0003 */
[----:B------:R-:W-:Y:S02]  /*11010*/  IMAD.MOV.U32 R30, RZ, RZ, R2 ;  /* 0x000000ffff1e7224 */ /* 0x000fe400078e0002 */
[----:B------:R-:W-:Y:S02]  /*11020*/  IMAD.MOV.U32 R31, RZ, RZ, R0 ;  /* 0x000000ffff1f7224 */ /* 0x000fe400078e0000 */
[----:B------:R-:W-:-:S04]  /*11030*/  IMAD.U32 R0, RZ, RZ, UR20 ;  /* 0x00000014ff007e24 */ /* 0x000fc8000f8e00ff */
[----:B------:R-:W-:-:S04]  /*11040*/  IMAD R0, R0, 0x80, R252 ;  /* 0x0000008000007824 */ /* 0x000fc800078e02fc */
[----:B------:R-:W-:-:S05]  /*11050*/  IMAD.IADD R2, R236, 0x1, -R0 ;  /* 0x00000001ec027824 */ /* 0x000fca00078e0a00 */
[----:B------:R-:W-:-:S04]  /*11060*/  IABS R2, R2 ;  /* 0x0000000200027213 */ /* 0x000fc80000000000 */
[----:B------:R-:W-:Y:S01]  /*11070*/  I2FP.F32.S32 R2, R2 ;  /* 0x0000000200027245 */ /* 0x000fe20000201400 */
[C---:B--2---:R-:W-:Y:S06]  /*11080*/  HMMA.16816.F32 R248, R8.reuse, R12, R248 ;  /* 0x0000000c08f8723c */ /* 0x044fec00000018f8 */
        /* <DEDUP_REMOVED lines=26> */
[----:B------:R-:W1:Y:S05]  /*11230*/  LDSM.16.M88.4 R12, [R225] ;  /* 0x00000000e10c783b */ /* 0x000e6a0000000200 */
[-C--:B-1----:R-:W-:Y:S06]  /*11240*/  HMMA.16816.F32 R40, R4, R12.reuse, R36 ;  /* 0x0000000c0428723c */ /* 0x082fec0000001824 */
[----:B------:R-:W-:Y:S06]  /*11250*/  HMMA.16816.F32 R44, R8, R12, R44 ;  /* 0x0000000c082c723c */ /* 0x000fec000000182c */
        /* <DEDUP_REMOVED lines=13> */
[----:B------:R-:W-:Y:S01]  /*11330*/  HMMA.16816.F32 R200, R8, R14, R200 ;  /* 0x0000000e08c8723c */ /* 0x000fe200000018c8 */
[----:B------:R-:W1:Y:S11]  /*11340*/  LDSM.16.M88.4 R12, [R217+0x800] ;  /* 0x00080000d90c783b */ /* 0x000e760000000200 */
[----:B------:R-:W-:-:S06]  /*11350*/  FMUL.FTZ R3, R20, UR31 ;  /* 0x0000001f14037c20 */ /* 0x000fcc0008410000 */
[----:B------:R-:W2:Y:S01]  /*11360*/  MUFU.TANH R3, R3 ;  /* 0x0000000300037308 */ /* 0x000ea20000002400 */
        /* <DEDUP_REMOVED lines=32> */
[----:B------:R-:W-:Y:S02]  /*11570*/  IMAD.MOV.U32 R144, RZ, RZ, R47 ;  /* 0x000000ffff907224 */ /* 0x000fe400078e002f */
[----:B------:R-:W-:Y:S02]  /*11580*/  IMAD.MOV.U32 R147, RZ, RZ, R44 ;  /* 0x000000ffff937224 */ /* 0x000fe400078e002c */
[----:B------:R-:W-:Y:S02]  /*11590*/  IMAD.MOV.U32 R146, RZ, RZ, R46 ;  /* 0x000000ffff927224 */ /* 0x000fe400078e002e */
[----:B------:R-:W-:-:S05]  /*115a0*/  IMAD.MOV.U32 R145, RZ, RZ, R45 ;  /* 0x000000ffff917224 */ /* 0x000fca00078e002d */
[----:B------:R-:W-:Y:S02]  /*115b0*/  IMAD.MOV.U32 R142, RZ, RZ, R38 ;  /* 0x000000ffff8e7224 */ /* 0x000fe400078e0026 */
[----:B------:R-:W-:Y:S02]  /*115c0*/  IMAD.MOV.U32 R140, RZ, RZ, R39 ;  /* 0x000000ffff8c7224 */ /* 0x000fe400078e0027 */
[----:B------:R-:W-:Y:S02]  /*115d0*/  IMAD.MOV.U32 R141, RZ, RZ, R37 ;  /* 0x000000ffff8d7224 */ /* 0x000fe400078e0025 */
[----:B------:R-:W-:Y:S01]  /*115e0*/  IMAD.MOV.U32 R143, RZ, RZ, R36 ;  /* 0x000000ffff8f7224 */ /* 0x000fe200078e0024 */
[C---:B-1----:R-:W-:Y:S06]  /*115f0*/  HMMA.16816.F32 R24, R4.reuse, R14, R24 ;  /* 0x0000000e0418723c */ /* 0x042fec0000001818 */
[-C--:B------:R-:W-:Y:S06]  /*11600*/  HMMA.16816.F32 R28, R4, R12.reuse, R28 ;  /* 0x0000000c041c723c */ /* 0x080fec000000181c */
[----:B------:R-:W-:Y:S01]  /*11610*/  HMMA.16816.F32 R32, R8, R12, R32 ;  /* 0x0000000c0820723c */ /* 0x000fe20000001820 */
[----:B------:R-:W-:-:S04]  /*11620*/  FMUL.FTZ R4, R22, UR31 ;  /* 0x0000001f16047c20 */ /* 0x000fc80008410000 */
[----:B------:R1:W3:Y:S07]  /*11630*/  MUFU.TANH R6, R4 ;  /* 0x0000000400067308 */ /* 0x0002ee0000002400 */
[----:B------:R-:W-:Y:S02]  /*11640*/  IMAD.MOV.U32 R71, RZ, RZ, R24 ;  /* 0x000000ffff477224 */ /* 0x000fe400078e0018 */
[----:B------:R-:W-:Y:S02]  /*11650*/  IMAD.MOV.U32 R70, RZ, RZ, R26 ;  /* 0x000000ffff467224 */ /* 0x000fe400078e001a */
[----:B------:R-:W-:-:S02]  /*11660*/  IMAD.MOV.U32 R69, RZ, RZ, R25 ;  /* 0x000000ffff457224 */ /* 0x000fc400078e0019 */
[----:B------:R-:W-:Y:S02]  /*11670*/  IMAD.MOV.U32 R68, RZ, RZ, R27 ;  /* 0x000000ffff447224 */ /* 0x000fe400078e001b */
[----:B------:R-:W-:Y:S01]  /*11680*/  HMMA.16816.F32 R24, R8, R14, R16 ;  /* 0x0000000e0818723c */ /* 0x000fe20000001810 */
[----:B-1----:R-:W-:-:S03]  /*11690*/  FMUL.FTZ R4, R108, UR31 ;  /* 0x0000001f6c047c20 */ /* 0x002fc60008410000 */
[----:B------:R-:W-:Y:S01]  /*116a0*/  IMAD.MOV.U32 R139, RZ, RZ, R32 ;  /* 0x000000ffff8b7224 */ /* 0x000fe200078e0020 */
[----:B------:R1:W4:Y:S02]  /*116b0*/  MUFU.TANH R5, R4 ;  /* 0x0000000400057308 */ /* 0x0003240000002400 */
[----:B--2---:R-:W-:Y:S01]  /*116c0*/  FFMA.FTZ R16, R2, -UR19, R3 ;  /* 0x8000001302107c23 */ /* 0x004fe20008010003 */
[----:B------:R-:W-:Y:S02]  /*116d0*/  IMAD.IADD R2, R237, 0x1, -R0 ;  /* 0x00000001ed027824 */ /* 0x000fe400078e0a00 */
[----:B------:R-:W-:Y:S02]  /*116e0*/  IMAD.MOV.U32 R138, RZ, RZ, R34 ;  /* 0x000000ffff8a7224 */ /* 0x000fe400078e0022 */
[----:B------:R-:W-:Y:S01]  /*116f0*/  IMAD.MOV.U32 R136, RZ, RZ, R35 ;  /* 0x000000ffff887224 */ /* 0x000fe200078e0023 */
[----:B------:R-:W-:Y:S01]  /*11700*/  IABS R3, R2 ;  /* 0x0000000200037213 */ /* 0x000fe20000000000 */
[----:B------:R-:W-:-:S03]  /*11710*/  IMAD.MOV.U32 R137, RZ, RZ, R33 ;  /* 0x000000ffff897224 */ /* 0x000fc600078e0021 */
[----:B------:R-:W-:-:S05]  /*11720*/  I2FP.F32.S32 R3, R3 ;  /* 0x0000000300037245 */ /* 0x000fca0000201400 */
[----:B---3--:R-:W-:Y:S01]  /*11730*/  FFMA.FTZ R14, R3, -UR19, R6 ;  /* 0x80000013030e7c23 */ /* 0x008fe20008010006 */
[----:B-1----:R-:W-:Y:S02]  /*11740*/  IMAD.IADD R4, R238, 0x1, -R0 ;  /* 0x00000001ee047824 */ /* 0x002fe400078e0a00 */
[----:B------:R-:W-:-:S03]  /*11750*/  FMUL.FTZ R3, R110, UR31 ;  /* 0x0000001f6e037c20 */ /* 0x000fc60008410000 */
[----:B------:R-:W-:Y:S01]  /*11760*/  IABS R2, R4 ;  /* 0x0000000400027213 */ /* 0x000fe20000000000 */
[----:B------:R-:W-:Y:S01]  /*11770*/  FMUL.FTZ R4, R21, UR31 ;  /* 0x0000001f15047c20 */ /* 0x000fe20008410000 */
[----:B------:R1:W2:Y:S02]  /*11780*/  MUFU.TANH R7, R3 ;  /* 0x0000000300077308 */ /* 0x0002a40000002400 */
[----:B------:R-:W-:-:S05]  /*11790*/  I2FP.F32.S32 R2, R2 ;  /* 0x0000000200027245 */ /* 0x000fca0000201400 */
[----:B----4-:R-:W-:Y:S01]  /*117a0*/  FFMA.FTZ R13, R2, -UR19, R5 ;  /* 0x80000013020d7c23 */ /* 0x010fe20008010005 */
[----:B------:R-:W-:Y:S01]  /*117b0*/  VIADD R2, R0, 0x1 ;  /* 0x0000000100027836 */ /* 0x000fe20000000000 */
[----:B------:R3:W-:Y:S03]  /*117c0*/  MUFU.TANH R9, R4 ;  /* 0x0000000400097308 */ /* 0x0007e60000002400 */
[----:B------:R-:W-:Y:S01]  /*117d0*/  IMAD.IADD R5, R237, 0x1, -R2 ;  /* 0x00000001ed057824 */ /* 0x000fe200078e0a02 */
[----:B------:R-:W-:Y:S01]  /*117e0*/  BAR.SYNC.DEFER_BLOCKING 0x0 ;  /* 0x0000000000007b1d */ /* 0x000fe20000010000 */
[C---:B------:R-:W-:Y:S02]  /*117f0*/  ISETP.GE.AND P4, PT, R2.reuse, R243, PT ;  /* 0x000000f30200720c */ /* 0x040fe40003f86270 */
[----:B------:R-:W-:Y:S01]  /*11800*/  ISETP.GE.AND P3, PT, R2, R242, PT ;  /* 0x000000f20200720c */ /* 0x000fe20003f66270 */
[----:B-1----:R-:W-:Y:S01]  /*11810*/  IMAD.IADD R3, R239, 0x1, -R0 ;  /* 0x00000001ef037824 */ /* 0x002fe200078e0a00 */
[----:B------:R-:W-:-:S02]  /*11820*/  IABS R5, R5 ;  /* 0x0000000500057213 */ /* 0x000fc40000000000 */
[C---:B------:R-:W-:Y:S02]  /*11830*/  ISETP.GE.AND P2, PT, R2.reuse, R241, PT ;  /* 0x000000f10200720c */ /* 0x040fe40003f46270 */
[----:B------:R-:W-:Y:S02]  /*11840*/  IABS R3, R3 ;  /* 0x0000000300037213 */ /* 0x000fe40000000000 */
[C---:B------:R-:W-:Y:S01]  /*11850*/  ISETP.GE.AND P1, PT, R2.reuse, R240, PT ;  /* 0x000000f00200720c */ /* 0x040fe20003f26270 */
[----:B---3--:R-:W-:Y:S02]  /*11860*/  FMUL.FTZ R4, R23, UR31 ;  /* 0x0000001f17047c20 */ /* 0x008fe40008410000 */
[----:B------:R-:W-:Y:S01]  /*11870*/  IMAD.MOV.U32 R6, RZ, RZ, R3 ;  /* 0x000000ffff067224 */ /* 0x000fe200078e0003 */
[C---:B------:R-:W-:Y:S01]  /*11880*/  ISETP.LT.OR P6, PT, R2.reuse, R235, P4 ;  /* 0x000000eb0200720c */ /* 0x040fe200027c1670 */
[----:B------:R-:W-:Y:S01]  /*11890*/  IMAD.MOV.U32 R3, RZ, RZ, R5 ;  /* 0x000000ffff037224 */ /* 0x000fe200078e0005 */
[----:B------:R1:W3:Y:S01]  /*118a0*/  MUFU.TANH R8, R4 ;  /* 0x0000000400087308 */ /* 0x0002e20000002400 */
[----:B------:R-:W-:-:S02]  /*118b0*/  ISETP.LT.OR P5, PT, R2, R233, P3 ;  /* 0x000000e90200720c */ /* 0x000fc40001fa1670 */
[----:B------:R-:W-:Y:S02]  /*118c0*/  I2FP.F32.S32 R6, R6 ;  /* 0x0000000600067245 */ /* 0x000fe40000201400 */
[----:B------:R-:W-:Y:S02]  /*118d0*/  I2FP.F32.S32 R3, R3 ;  /* 0x0000000300037245 */ /* 0x000fe40000201400 */
[----:B------:R-:W-:Y:S01]  /*118e0*/  ISETP.LT.OR P2, PT, R2, R234, P2 ;  /* 0x000000ea0200720c */ /* 0x000fe20001741670 */
[----:B--2---:R-:W-:Y:S01]  /*118f0*/  FFMA.FTZ R10, R6, -UR19, R7 ;  /* 0x80000013060a7c23 */ /* 0x004fe20008010007 */
[----:B------:R-:W-:Y:S02]  /*11900*/  ISETP.LT.OR P0, PT, R2, R232, P1 ;  /* 0x000000e80200720c */ /* 0x000fe40000f01670 */
[----:B------:R-:W-:-:S04]  /*11910*/  ISETP.GE.AND P1, PT, R0, R242, PT ;  /* 0x000000f20000720c */ /* 0x000fc80003f26270 */
[----:B------:R-:W-:Y:S01]  /*11920*/  ISETP.LT.OR P1, PT, R0, R233, P1 ;  /* 0x000000e90000720c */ /* 0x000fe20000f21670 */
[----:B-1----:R-:W-:Y:S02]  /*11930*/  IMAD.IADD R4, R236, 0x1, -R2 ;  /* 0x00000001ec047824 */ /* 0x002fe400078e0a02 */
[----:B---3--:R-:W-:Y:S01]  /*11940*/  FFMA.FTZ R8, R3, -UR19, R8 ;  /* 0x8000001303087c23 */ /* 0x008fe20008010008 */
[----:B------:R-:W-:Y:S01]  /*11950*/  FMUL.FTZ R3, R109, UR31 ;  /* 0x0000001f6d037c20 */ /* 0x000fe20008410000 */
[----:B------:R-:W-:Y:S02]  /*11960*/  @P2 LOP3.LUT R231, R231, 0x8, RZ, 0xfc, !PT ;  /* 0x00000008e7e72812 */ /* 0x000fe400078efcff */
[----:B------:R-:W-:Y:S01]  /*11970*/  IABS R4, R4 ;  /* 0x0000000400047213 */ /* 0x000fe20000000000 */
[----:B------:R1:W2:Y:S01]  /*11980*/  MUFU.TANH R5, R3 ;  /* 0x0000000300057308 */ /* 0x0002a20000002400 */
[----:B------:R-:W-:Y:S02]  /*11990*/  ISETP.GE.AND P2, PT, R0, R243, PT ;  /* 0x000000f30000720c */ /* 0x000fe40003f46270 */
[----:B------:R-:W-:-:S02]  /*119a0*/  I2FP.F32.S32 R4, R4 ;  /* 0x0000000400047245 */ /* 0x000fc40000201400 */
[----:B------:R-:W-:Y:S02]  /*119b0*/  ISETP.LT.OR P2, PT, R0, R235, P2 ;  /* 0x000000eb0000720c */ /* 0x000fe40001741670 */
[----:B------:R-:W-:Y:S01]  /*119c0*/  FSEL R20, R14, -INF , !P1 ;  /* 0xff8000000e147808 */ /* 0x000fe20004800000 */
[----:B------:R-:W-:Y:S01]  /*119d0*/  FFMA.FTZ R9, R4, -UR19, R9 ;  /* 0x8000001304097c23 */ /* 0x000fe20008010009 */
[----:B------:R-:W-:Y:S01]  /*119e0*/  FMUL.FTZ R4, R111, UR31 ;  /* 0x0000001f6f047c20 */ /* 0x000fe20008410000 */
[----:B------:R-:W-:Y:S02]  /*119f0*/  FSEL R18, R16, -INF , !P2 ;  /* 0xff80000010127808 */ /* 0x000fe40005000000 */
[C---:B------:R-:W-:Y:S02]  /*11a00*/  ISETP.GE.AND P2, PT, R0.reuse, R241, PT ;  /* 0x000000f10000720c */ /* 0x040fe40003f46270 */
[C---:B------:R-:W-:Y:S01]  /*11a10*/  ISETP.GE.AND P1, PT, R0.reuse, R240, PT ;  /* 0x000000f00000720c */ /* 0x040fe20003f26270 */
[----:B------:R-:W3:Y:S01]  /*11a20*/  MUFU.TANH R4, R4 ;  /* 0x0000000400047308 */ /* 0x000ee20000002400 */
[----:B------:R-:W-:Y:S01]  /*11a30*/  ISETP.LT.OR P2, PT, R0, R234, P2 ;  /* 0x000000ea0000720c */ /* 0x000fe20001741670 */
[--C-:B-1----:R-:W-:Y:S01]  /*11a40*/  IMAD.IADD R3, R238, 0x1, -R2.reuse ;  /* 0x00000001ee037824 */ /* 0x102fe200078e0a02 */
[----:B------:R-:W-:Y:S01]  /*11a50*/  ISETP.LT.OR P1, PT, R0, R232, P1 ;  /* 0x000000e80000720c */ /* 0x000fe20000f21670 */
[----:B------:R-:W-:Y:S01]  /*11a60*/  IMAD.IADD R2, R239, 0x1, -R2 ;  /* 0x00000001ef027824 */ /* 0x000fe200078e0a02 */
[----:B------:R-:W-:-:S02]  /*11a70*/  LOP3.LUT R231, R231, 0xfffffffb, RZ, 0xc0, !PT ;  /* 0xfffffffbe7e77812 */ /* 0x000fc400078ec0ff */
[----:B------:R-:W-:Y:S01]  /*11a80*/  IABS R7, R3 ;  /* 0x0000000300077213 */ /* 0x000fe20000000000 */
[----:B------:R-:W-:Y:S01]  /*11a90*/  FMUL.FTZ R3, R200, UR31 ;  /* 0x0000001fc8037c20 */ /* 0x000fe20008410000 */
[----:B------:R-:W-:Y:S02]  /*11aa0*/  IABS R6, R2 ;  /* 0x0000000200067213 */ /* 0x000fe40000000000 */
[----:B------:R-:W-:Y:S01]  /*11ab0*/  FSEL R32, R13, -INF , !P2 ;  /* 0xff8000000d207808 */ /* 0x000fe20005000000 */
[----:B------:R-:W-:Y:S01]  /*11ac0*/  IMAD.MOV.U32 R2, RZ, RZ, R7 ;  /* 0x000000ffff027224 */ /* 0x000fe200078e0007 */
[----:B------:R-:W-:Y:S01]  /*11ad0*/  FSEL R34, R10, -INF , !P1 ;  /* 0xff8000000a227808 */ /* 0x000fe20004800000 */
[----:B------:R1:W-:Y:S01]  /*11ae0*/  MUFU.TANH R7, R3 ;  /* 0x0000000300077308 */ /* 0x0003e20000002400 */
[----:B------:R-:W-:Y:S02]  /*11af0*/  FSEL R35, R8, -INF , !P5 ;  /* 0xff80000008237808 */ /* 0x000fe40006800000 */
[----:B------:R-:W-:-:S02]  /*11b00*/  I2FP.F32.S32 R2, R2 ;  /* 0x0000000200027245 */ /* 0x000fc40000201400 */
[----:B------:R-:W-:Y:S02]  /*11b10*/  @P0 LOP3.LUT R231, R231, 0x4, RZ, 0xfc, !PT ;  /* 0x00000004e7e70812 */ /* 0x000fe400078efcff */
[----:B------:R-:W-:Y:S01]  /*11b20*/  FSEL R33, R9, -INF , !P6 ;  /* 0xff80000009217808 */ /* 0x000fe20007000000 */
[----:B--2---:R-:W-:Y:S01]  /*11b30*/  FFMA.FTZ R12, R2, -UR19, R5 ;  /* 0x80000013020c7c23 */ /* 0x004fe20008010005 */
[----:B------:R-:W-:-:S04]  /*11b40*/  FMUL.FTZ R2, R208, UR31 ;  /* 0x0000001fd0027c20 */ /* 0x000fc80008410000 */
[----:B------:R2:W-:Y:S01]  /*11b50*/  MUFU.TANH R15, R2 ;  /* 0x00000002000f7308 */ /* 0x0005e20000002400 */
[----:B-1----:R-:W-:Y:S01]  /*11b60*/  I2FP.F32.S32 R3, R6 ;  /* 0x0000000600037245 */ /* 0x002fe20000201400 */
[----:B------:R-:W-:-:S04]  /*11b70*/  FMUL.FTZ R6, R202, UR31 ;  /* 0x0000001fca067c20 */ /* 0x000fc80008410000 */
[----:B---3--:R-:W-:Y:S01]  /*11b80*/  FFMA.FTZ R11, R3, -UR19, R4 ;  /* 0x80000013030b7c23 */ /* 0x008fe20008010004 */
[----:B------:R-:W-:Y:S01]  /*11b90*/  VIADD R3, R0, 0x8 ;  /* 0x0000000800037836 */ /* 0x000fe20000000000 */
[----:B------:R1:W3:Y:S03]  /*11ba0*/  MUFU.TANH R17, R6 ;  /* 0x0000000600117308 */ /* 0x0002e60000002400 */
[--C-:B------:R-:W-:Y:S01]  /*11bb0*/  IMAD.IADD R4, R236, 0x1, -R3.reuse ;  /* 0x00000001ec047824 */ /* 0x100fe200078e0a03 */
[----:B------:R-:W-:Y:S01]  /*11bc0*/  ISETP.GE.AND P4, PT, R3, R243, PT ;  /* 0x000000f30300720c */ /* 0x000fe20003f86270 */
[----:B--2---:R-:W-:Y:S01]  /*11bd0*/  IMAD.IADD R2, R237, 0x1, -R3 ;  /* 0x00000001ed027824 */ /* 0x004fe200078e0a03 */
[----:B------:R-:W-:Y:S02]  /*11be0*/  ISETP.GE.AND P3, PT, R3, R242, PT ;  /* 0x000000f20300720c */ /* 0x000fe40003f66270 */
[----:B------:R-:W-:-:S02]  /*11bf0*/  IABS R5, R4 ;  /* 0x0000000400057213 */ /* 0x000fc40000000000 */
[----:B------:R-:W-:Y:S02]  /*11c00*/  IABS R4, R2 ;  /* 0x0000000200047213 */ /* 0x000fe40000000000 */
[C---:B------:R-:W-:Y:S02]  /*11c10*/  ISETP.GE.AND P2, PT, R3.reuse, R241, PT ;  /* 0x000000f10300720c */ /* 0x040fe40003f46270 */
[----:B------:R-:W-:Y:S01]  /*11c20*/  I2FP.F32.S32 R4, R4 ;  /* 0x0000000400047245 */ /* 0x000fe20000201400 */
[----:B-1----:R-:W-:Y:S01]  /*11c30*/  IMAD.IADD R6, R238, 0x1, -R3 ;  /* 0x00000001ee067824 */ /* 0x002fe200078e0a03 */
[----:B------:R-:W-:Y:S02]  /*11c40*/  ISETP.GE.AND P1, PT, R3, R240, PT ;  /* 0x000000f00300720c */ /* 0x000fe40003f26270 */
[----:B------:R-:W-:Y:S02]  /*11c50*/  I2FP.F32.S32 R5, R5 ;  /* 0x0000000500057245 */ /* 0x000fe40000201400 */
[----:B------:R-:W-:Y:S01]  /*11c60*/  IABS R2, R6 ;  /* 0x0000000600027213 */ /* 0x000fe20000000000 */
[----:B---3--:R-:W-:Y:S01]  /*11c70*/  FFMA.FTZ R6, R4, -UR19, R17 ;  /* 0x8000001304067c23 */ /* 0x008fe20008010011 */
[----:B------:R-:W-:Y:S01]  /*11c80*/  FMUL.FTZ R4, R201, UR31 ;  /* 0x0000001fc9047c20 */ /* 0x000fe20008410000 */
[----:B------:R-:W-:Y:S01]  /*11c90*/  ISETP.LT.OR P6, PT, R3, R235, P4 ;  /* 0x000000eb0300720c */ /* 0x000fe200027c1670 */
[----:B------:R-:W-:Y:S01]  /*11ca0*/  FFMA.FTZ R7, R5, -UR19, R7 ;  /* 0x8000001305077c23 */ /* 0x000fe20008010007 */
[----:B------:R-:W-:Y:S01]  /*11cb0*/  I2FP.F32.S32 R2, R2 ;  /* 0x0000000200027245 */ /* 0x000fe20000201400 */
[----:B------:R1:W-:Y:S01]  /*11cc0*/  MUFU.TANH R13, R4 ;  /* 0x00000004000d7308 */ /* 0x0003e20000002400 */
[----:B------:R-:W-:-:S02]  /*11cd0*/  ISETP.LT.OR P5, PT, R3, R233, P3 ;  /* 0x000000e90300720c */ /* 0x000fc40001fa1670 */
[----:B------:R-:W-:Y:S01]  /*11ce0*/  ISETP.LT.OR P2, PT, R3, R234, P2 ;  /* 0x000000ea0300720c */ /* 0x000fe20001741670 */
[----:B------:R-:W-:Y:S01]  /*11cf0*/  FFMA.FTZ R15, R2, -UR19, R15 ;  /* 0x80000013020f7c23 */ /* 0x000fe2000801000f */
[----:B------:R-:W-:Y:S01]  /*11d00*/  FMUL.FTZ R2, R203, UR31 ;  /* 0x0000001fcb027c20 */ /* 0x000fe20008410000 */
[----:B------:R-:W-:Y:S01]  /*11d10*/  ISETP.LT.OR P0, PT, R3, R232, P1 ;  /* 0x000000e80300720c */ /* 0x000fe20000f01670 */
[----:B------:R-:W-:Y:S01]  /*11d20*/  IMAD.IADD R3, R239, 0x1, -R3 ;  /* 0x00000001ef037824 */ /* 0x000fe200078e0a03 */
[C---:B------:R-:W-:Y:S01]  /*11d30*/  LOP3.LUT P4, RZ, R231.reuse, 0x8, RZ, 0xc0, !PT ;  /* 0x00000008e7ff7812 */ /* 0x040fe2000788c0ff */
[----:B------:R2:W3:Y:S01]  /*11d40*/  MUFU.TANH R8, R2 ;  /* 0x0000000200087308 */ /* 0x0004e20000002400 */
[C---:B------:R-:W-:Y:S02]  /*11d50*/  LOP3.LUT P3, RZ, R231.reuse, 0x4, RZ, 0xc0, !PT ;  /* 0x00000004e7ff7812 */ /* 0x040fe4000786c0ff */
[----:B------:R-:W-:Y:S02]  /*11d60*/  IABS R9, R3 ;  /* 0x0000000300097213 */ /* 0x000fe40000000000 */
[----:B------:R-:W-:-:S02]  /*11d70*/  LOP3.LUT R231, R231, 0xfffffffd, RZ, 0xc0, !PT ;  /* 0xfffffffde7e77812 */ /* 0x000fc400078ec0ff */
[----:B------:R-:W-:Y:S01]  /*11d80*/  FSEL R38, R12, -INF , !P4 ;  /* 0xff8000000c267808 */ /* 0x000fe20006000000 */
[----:B-1----:R-:W-:Y:S01]  /*11d90*/  FMUL.FTZ R4, R210, UR31 ;  /* 0x0000001fd2047c20 */ /* 0x002fe20008410000 */
[----:B------:R-:W-:Y:S02]  /*11da0*/  @P2 LOP3.LUT R231, R231, 0x2, RZ, 0xfc, !PT ;  /* 0x00000002e7e72812 */ /* 0x000fe400078efcff */
[----:B------:R-:W-:Y:S01]  /*11db0*/  FSEL R47, R11, -INF , !P3 ;  /* 0xff8000000b2f7808 */ /* 0x000fe20005800000 */
[----:B------:R1:W4:Y:S01]  /*11dc0*/  MUFU.TANH R10, R4 ;  /* 0x00000004000a7308 */ /* 0x0003220000002400 */
[----:B------:R-:W-:Y:S02]  /*11dd0*/  FSEL R19, R7, -INF , !P6 ;  /* 0xff80000007137808 */ /* 0x000fe40007000000 */
[----:B------:R-:W-:Y:S01]  /*11de0*/  FSEL R22, R6, -INF , !P5 ;  /* 0xff80000006167808 */ /* 0x000fe20006800000 */
[----:B--2---:R-:W-:-:S04]  /*11df0*/  VIADD R2, R0, 0x9 ;  /* 0x0000000900027836 */ /* 0x004fc80000000000 */
[--C-:B------:R-:W-:Y:S01]  /*11e00*/  IMAD.IADD R5, R237, 0x1, -R2.reuse ;  /* 0x00000001ed057824 */ /* 0x100fe200078e0a02 */
[C---:B------:R-:W-:Y:S02]  /*11e10*/  ISETP.GE.AND P4, PT, R2.reuse, R243, PT ;  /* 0x000000f30200720c */ /* 0x040fe40003f86270 */
[C---:B------:R-:W-:Y:S02]  /*11e20*/  ISETP.GE.AND P3, PT, R2.reuse, R242, PT ;  /* 0x000000f20200720c */ /* 0x040fe40003f66270 */
[----:B------:R-:W-:Y:S01]  /*11e30*/  IABS R3, R5 ;  /* 0x0000000500037213 */ /* 0x000fe20000000000 */
[----:B------:R-:W-:Y:S01]  /*11e40*/  IMAD.MOV.U32 R5, RZ, RZ, R9 ;  /* 0x000000ffff057224 */ /* 0x000fe200078e0009 */
[----:B------:R-:W-:Y:S01]  /*11e50*/  ISETP.GE.AND P2, PT, R2, R241, PT ;  /* 0x000000f10200720c */ /* 0x000fe20003f46270 */
[----:B-1----:R-:W-:Y:S01]  /*11e60*/  IMAD.IADD R4, R236, 0x1, -R2 ;  /* 0x00000001ec047824 */ /* 0x002fe200078e0a02 */
[----:B------:R-:W-:Y:S02]  /*11e70*/  I2FP.F32.S32 R3, R3 ;  /* 0x0000000300037245 */ /* 0x000fe40000201400 */
[----:B------:R-:W-:-:S02]  /*11e80*/  I2FP.F32.S32 R5, R5 ;  /* 0x0000000500057245 */ /* 0x000fc40000201400 */
[----:B------:R-:W-:Y:S01]  /*11e90*/  IABS R4, R4 ;  /* 0x0000000400047213 */ /* 0x000fe20000000000 */
[----:B---3--:R-:W-:Y:S01]  /*11ea0*/  FFMA.FTZ R8, R3, -UR19, R8 ;  /* 0x8000001303087c23 */ /* 0x008fe20008010008 */
[----:B------:R-:W-:Y:S01]  /*11eb0*/  FMUL.FTZ R3, R209, UR31 ;  /* 0x0000001fd1037c20 */ /* 0x000fe20008410000 */
[----:B----4-:R-:W-:Y:S01]  /*11ec0*/  FFMA.FTZ R10, R5, -UR19, R10 ;  /* 0x80000013050a7c23 */ /* 0x010fe2000801000a */
[----:B------:R-:W-:Y:S02]  /*11ed0*/  I2FP.F32.S32 R4, R4 ;  /* 0x0000000400047245 */ /* 0x000fe40000201400 */
[----:B------:R1:W2:Y:S01]  /*11ee0*/  MUFU.TANH R5, R3 ;  /* 0x0000000300057308 */ /* 0x0002a20000002400 */
[----:B------:R-:W-:Y:S02]  /*11ef0*/  ISETP.GE.AND P1, PT, R2, R240, PT ;  /* 0x000000f00200720c */ /* 0x000fe40003f26270 */
[----:B------:R-:W-:Y:S01]  /*11f00*/  FFMA.FTZ R9, R4, -UR19, R13 ;  /* 0x8000001304097c23 */ /* 0x000fe2000801000d */
[----:B------:R-:W-:Y:S01]  /*11f10*/  FMUL.FTZ R4, R211, UR31 ;  /* 0x0000001fd3047c20 */ /* 0x000fe20008410000 */
[----:B------:R-:W-:-:S02]  /*11f20*/  ISETP.LT.OR P6, PT, R2, R235, P4 ;  /* 0x000000eb0200720c */ /* 0x000fc400027c1670 */
[C---:B------:R-:W-:Y:S02]  /*11f30*/  ISETP.LT.OR P5, PT, R2.reuse, R233, P3 ;  /* 0x000000e90200720c */ /* 0x040fe40001fa1670 */
[C---:B------:R-:W-:Y:S01]  /*11f40*/  ISETP.LT.OR P2, PT, R2.reuse, R234, P2 ;  /* 0x000000ea0200720c */ /* 0x040fe20001741670 */
[----:B------:R-:W3:Y:S01]  /*11f50*/  MUFU.TANH R4, R4 ;  /* 0x0000000400047308 */ /* 0x000ee20000002400 */
[----:B------:R-:W-:Y:S02]  /*11f60*/  ISETP.LT.OR P1, PT, R2, R232, P1 ;  /* 0x000000e80200720c */ /* 0x000fe40000f21670 */
[C---:B------:R-:W-:Y:S02]  /*11f70*/  LOP3.LUT P4, RZ, R231.reuse, 0x2, RZ, 0xc0, !PT ;  /* 0x00000002e7ff7812 */ /* 0x040fe4000788c0ff */
[----:B------:R-:W-:Y:S01]  /*11f80*/  LOP3.LUT R231, R231, 0xfffffff7, RZ, 0xc0, !PT ;  /* 0xfffffff7e7e77812 */ /* 0x000fe200078ec0ff */
[--C-:B-1----:R-:W-:Y:S01]  /*11f90*/  IMAD.IADD R3, R238, 0x1, -R2.reuse ;  /* 0x00000001ee037824 */ /* 0x102fe200078e0a02 */
[----:B------:R-:W-:Y:S01]  /*11fa0*/  FSEL R44, R15, -INF , !P4 ;  /* 0xff8000000f2c7808 */ /* 0x000fe20006000000 */
[----:B------:R-:W-:Y:S01]  /*11fb0*/  IMAD.IADD R2, R239, 0x1, -R2 ;  /* 0x00000001ef027824 */ /* 0x000fe200078e0a02 */
[----:B------:R-:W-:-:S02]  /*11fc0*/  FSEL R17, R8, -INF , !P5 ;  /* 0xff80000008117808 */ /* 0x000fc40006800000 */
[----:B------:R-:W-:Y:S01]  /*11fd0*/  IABS R7, R3 ;  /* 0x0000000300077213 */ /* 0x000fe20000000000 */
[----:B------:R-:W-:Y:S01]  /*11fe0*/  FMUL.FTZ R3, R128, UR31 ;  /* 0x0000001f80037c20 */ /* 0x000fe20008410000 */
[----:B------:R-:W-:Y:S02]  /*11ff0*/  IABS R6, R2 ;  /* 0x0000000200067213 */ /* 0x000fe40000000000 */
[----:B------:R-:W-:Y:S01]  /*12000*/  @P2 LOP3.LUT R231, R231, 0x8, RZ, 0xfc, !PT ;  /* 0x00000008e7e72812 */ /* 0x000fe200078efcff */
[----:B------:R-:W-:Y:S01]  /*12010*/  IMAD.MOV.U32 R2, RZ, RZ, R7 ;  /* 0x000000ffff027224 */ /* 0x000fe200078e0007 */
[----:B------:R-:W-:Y:S01]  /*12020*/  FSEL R46, R10, -INF , !P0 ;  /* 0xff8000000a2e7808 */ /* 0x000fe20004000000 */
[----:B------:R1:W-:Y:S01]  /*12030*/  MUFU.TANH R7, R3 ;  /* 0x0000000300077308 */ /* 0x0003e20000002400 */
[----:B------:R-:W-:Y:S02]  /*12040*/  LOP3.LUT R231, R231, 0xfffffffb, RZ, 0xc0, !PT ;  /* 0xfffffffbe7e77812 */ /* 0x000fe400078ec0ff */
        /* <DEDUP_REMOVED lines=37> */
[----:B------:R-:W-:Y:S02]  /*122a0*/  LOP3.LUT P3, RZ, R231, 0x4, RZ, 0xc0, !PT ;  /* 0x00000004e7ff7812 */ /* 0x000fe4000786c0ff */
[----:B------:R-:W-:Y:S02]  /*122b0*/  IABS R9, R3 ;  /* 0x0000000300097213 */ /* 0x000fe40000000000 */
[----:B------:R-:W-:-:S02]  /*122c0*/  FSEL R7, R7, -INF , !P6 ;  /* 0xff80000007077808 */ /* 0x000fc40007000000 */
[----:B------:R-:W-:Y:S01]  /*122d0*/  LOP3.LUT R231, R231, 0xfffffffd, RZ, 0xc0, !PT ;  /* 0xfffffffde7e77812 */ /* 0x000fe200078ec0ff */
[----:B-1----:R-:W-:Y:S01]  /*122e0*/  FMUL.FTZ R4, R206, UR31 ;  /* 0x0000001fce047c20 */ /* 0x002fe20008410000 */
[----:B------:R-:W-:Y:S01]  /*122f0*/  FSEL R21, R12, -INF , !P4 ;  /* 0xff8000000c157808 */ /* 0x000fe20006000000 */
[----:B------:R-:W-:Y:S01]  /*12300*/  STL [R1+0x24], R7 ;  /* 0x0000240701007387 */ /* 0x000fe20000100800 */
[----:B------:R-:W-:Y:S01]  /*12310*/  @P2 LOP3.LUT R231, R231, 0x2, RZ, 0xfc, !PT ;  /* 0x00000002e7e72812 */ /* 0x000fe200078efcff */
[----:B------:R1:W4:Y:S01]  /*12320*/  MUFU.TANH R10, R4 ;  /* 0x00000004000a7308 */ /* 0x0003220000002400 */
        /* <DEDUP_REMOVED lines=22> */
[----:B------:R-:W-:Y:S01]  /*12490*/  ISETP.LT.OR P1, PT, R2, R232, P1 ;  /* 0x000000e80200720c */ /* 0x000fe20000f21670 */
[----:B------:R-:W3:Y:S01]  /*124a0*/  MUFU.TANH R4, R4 ;  /* 0x0000000400047308 */ /* 0x000ee20000002400 */
[C---:B------:R-:W-:Y:S02]  /*124b0*/  LOP3.LUT P4, RZ, R231.reuse, 0x2, RZ, 0xc0, !PT ;  /* 0x00000002e7ff7812 */ /* 0x040fe4000788c0ff */
[----:B------:R-:W-:Y:S02]  /*124c0*/  LOP3.LUT R231, R231, 0xfffffff7, RZ, 0xc0, !PT ;  /* 0xfffffff7e7e77812 */ /* 0x000fe400078ec0ff */
[----:B-1----:R-:W-:Y:S02]  /*124d0*/  FSEL R3, R6, -INF , !P5 ;  /* 0xff80000006037808 */ /* 0x002fe40006800000 */
[----:B------:R-:W-:-:S03]  /*124e0*/  ISETP.LT.OR P5, PT, R2, R233, P3 ;  /* 0x000000e90200720c */ /* 0x000fc60001fa1670 */
[----:B------:R-:W-:Y:S01]  /*124f0*/  @P2 LOP3.LUT R231, R231, 0x8, RZ, 0xfc, !PT ;  /* 0x00000008e7e72812 */ /* 0x000fe200078efcff */
[----:B------:R1:W-:Y:S03]  /*12500*/  STL [R1+0x54], R3 ;  /* 0x0000540301007387 */ /* 0x0003e60000100800 */
[----:B------:R-:W-:-:S04]  /*12510*/  LOP3.LUT R231, R231, 0xfffffffb, RZ, 0xc0, !PT ;  /* 0xfffffffbe7e77812 */ /* 0x000fc800078ec0ff */
[----:B------:R-:W-:Y:S01]  /*12520*/  @P1 LOP3.LUT R231, R231, 0x4, RZ, 0xfc, !PT ;  /* 0x00000004e7e71812 */ /* 0x000fe200078efcff */
[--C-:B-1----:R-:W-:Y:S02]  /*12530*/  IMAD.IADD R3, R238, 0x1, -R2.reuse ;  /* 0x00000001ee037824 */ /* 0x102fe400078e0a02 */
[----:B------:R-:W-:-:S03]  /*12540*/  IMAD.IADD R2, R239, 0x1, -R2 ;  /* 0x00000001ef027824 */ /* 0x000fc600078e0a02 */
[----:B------:R-:W-:Y:S01]  /*12550*/  IABS R7, R3 ;  /* 0x0000000300077213 */ /* 0x000fe20000000000 */
[----:B------:R-:W-:Y:S01]  /*12560*/  FMUL.FTZ R3, R116, UR31 ;  /* 0x0000001f74037c20 */ /* 0x000fe20008410000 */
[----:B------:R-:W-:-:S03]  /*12570*/  IABS R6, R2 ;  /* 0x0000000200067213 */ /* 0x000fc60000000000 */
[----:B------:R-:W-:Y:S02]  /*12580*/  IMAD.MOV.U32 R2, RZ, RZ, R7 ;  /* 0x000000ffff027224 */ /* 0x000fe400078e0007 */
[----:B------:R1:W4:Y:S03]  /*12590*/  MUFU.TANH R7, R3 ;  /* 0x0000000300077308 */ /* 0x0003260000002400 */
[----:B------:R-:W-:-:S05]  /*125a0*/  I2FP.F32.S32 R2, R2 ;  /* 0x0000000200027245 */ /* 0x000fca0000201400 */
        /* <DEDUP_REMOVED lines=14> */
[----:B------:R-:W-:Y:S02]  /*12690*/  I2FP.F32.S32 R5, R5 ;  /* 0x0000000500057245 */ /* 0x000fe40000201400 */
[----:B------:R-:W-:Y:S01]  /*126a0*/  I2FP.F32.S32 R4, R4 ;  /* 0x0000000400047245 */ /* 0x000fe20000201400 */
[----:B-1----:R-:W-:Y:S02]  /*126b0*/  IMAD.IADD R6, R238, 0x1, -R3 ;  /* 0x00000001ee067824 */ /* 0x002fe400078e0a03 */
[----:B----4-:R-:W-:Y:S01]  /*126c0*/  FFMA.FTZ R7, R5, -UR19, R7 ;  /* 0x8000001305077c23 */ /* 0x010fe20008010007 */
[----:B------:R-:W-:Y:S02]  /*126d0*/  FSEL R5, R13, -INF , !P4 ;  /* 0xff8000000d057808 */ /* 0x000fe40006000000 */
[----:B------:R-:W-:-:S02]  /*126e0*/  ISETP.GE.AND P4, PT, R3, R243, PT ;  /* 0x000000f30300720c */ /* 0x000fc40003f86270 */
[----:B------:R-:W-:Y:S01]  /*126f0*/  IABS R2, R6 ;  /* 0x0000000600027213 */ /* 0x000fe20000000000 */
[----:B---3--:R-:W-:Y:S01]  /*12700*/  FFMA.FTZ R6, R4, -UR19, R15 ;  /* 0x8000001304067c23 */ /* 0x008fe2000801000f */
[----:B------:R-:W-:Y:S01]  /*12710*/  FMUL.FTZ R4, R117, UR31 ;  /* 0x0000001f75047c20 */ /* 0x000fe20008410000 */
[----:B------:R1:W-:Y:S01]  /*12720*/  STL [R1+0x50], R5 ;  /* 0x0000500501007387 */ /* 0x0003e20000100800 */
[----:B------:R-:W-:Y:S02]  /*12730*/  I2FP.F32.S32 R2, R2 ;  /* 0x0000000200027245 */ /* 0x000fe40000201400 */
[----:B------:R2:W-:Y:S01]  /*12740*/  MUFU.TANH R13, R4 ;  /* 0x00000004000d7308 */ /* 0x0005e20000002400 */
[----:B------:R-:W-:Y:S02]  /*12750*/  ISETP.GE.AND P1, PT, R3, R240, PT ;  /* 0x000000f00300720c */ /* 0x000fe40003f26270 */
[----:B------:R-:W-:Y:S01]  /*12760*/  FFMA.FTZ R14, R2, -UR19, R14 ;  /* 0x80000013020e7c23 */ /* 0x000fe2000801000e */
[----:B------:R-:W-:Y:S01]  /*12770*/  FMUL.FTZ R2, R119, UR31 ;  /* 0x0000001f77027c20 */ /* 0x000fe20008410000 */
[----:B------:R-:W-:-:S02]  /*12780*/  ISETP.LT.OR P2, PT, R3, R234, P2 ;  /* 0x000000ea0300720c */ /* 0x000fc40001741670 */
[----:B--2---:R-:W-:Y:S02]  /*12790*/  FSEL R4, R10, -INF , !P0 ;  /* 0xff8000000a047808 */ /* 0x004fe40004000000 */
[----:B------:R-:W-:Y:S02]  /*127a0*/  ISETP.LT.OR P0, PT, R3, R232, P1 ;  /* 0x000000e80300720c */ /* 0x000fe40000f01670 */
[----:B-1----:R-:W-:Y:S01]  /*127b0*/  FSEL R5, R9, -INF , !P6 ;  /* 0xff80000009057808 */ /* 0x002fe20007000000 */
[----:B------:R1:W-:Y:S01]  /*127c0*/  STL [R1+0x5c], R4 ;  /* 0x00005c0401007387 */ /* 0x0003e20000100800 */
[----:B------:R-:W-:Y:S02]  /*127d0*/  ISETP.LT.OR P6, PT, R3, R235, P4 ;  /* 0x000000eb0300720c */ /* 0x000fe400027c1670 */
[----:B------:R-:W-:Y:S01]  /*127e0*/  LOP3.LUT P4, RZ, R231, 0x8, RZ, 0xc0, !PT ;  /* 0x00000008e7ff7812 */ /* 0x000fe2000788c0ff */
[----:B------:R2:W-:Y:S01]  /*127f0*/  STL [R1+0x1c], R5 ;  /* 0x00001c0501007387 */ /* 0x0005e20000100800 */
[----:B------:R-:W-:-:S02]  /*12800*/  FSEL R129, R7, -INF , !P6 ;  /* 0xff80000007817808 */ /* 0x000fc40007000000 */
[----:B------:R-:W-:Y:S02]  /*12810*/  FSEL R12, R12, -INF , !P4 ;  /* 0xff8000000c0c7808 */ /* 0x000fe40006000000 */
[----:B-1----:R-:W-:Y:S02]  /*12820*/  FSEL R4, R8, -INF , !P5 ;  /* 0xff80000008047808 */ /* 0x002fe40006800000 */
[----:B------:R1:W3:Y:S01]  /*12830*/  MUFU.TANH R8, R2 ;  /* 0x0000000200087308 */ /* 0x0002e20000002400 */
[----:B------:R-:W-:Y:S01]  /*12840*/  ISETP.LT.OR P5, PT, R3, R233, P3 ;  /* 0x000000e90300720c */ /* 0x000fe20001fa1670 */
[----:B------:R-:W-:Y:S01]  /*12850*/  IMAD.IADD R3, R239, 0x1, -R3 ;  /* 0x00000001ef037824 */ /* 0x000fe200078e0a03 */
[----:B------:R4:W-:Y:S01]  /*12860*/  STL [R1+0x48], R4 ;  /* 0x0000480401007387 */ /* 0x0009e20000100800 */
[C---:B------:R-:W-:Y:S02]  /*12870*/  LOP3.LUT P3, RZ, R231.reuse, 0x4, RZ, 0xc0, !PT ;  /* 0x00000004e7ff7812 */ /* 0x040fe4000786c0ff */
[----:B------:R-:W-:Y:S01]  /*12880*/  LOP3.LUT R231, R231, 0xfffffffd, RZ, 0xc0, !PT ;  /* 0xfffffffde7e77812 */ /* 0x000fe200078ec0ff */
[----:B------:R-:W-:Y:S01]  /*12890*/  STL [R1+0x4c], R12 ;  /* 0x00004c0c01007387 */ /* 0x000fe20000100800 */
[----:B------:R-:W-:-:S02]  /*128a0*/  IABS R9, R3 ;  /* 0x0000000300097213 */ /* 0x000fc40000000000 */
[----:B------:R-:W-:Y:S01]  /*128b0*/  @P2 LOP3.LUT R231, R231, 0x2, RZ, 0xfc, !PT ;  /* 0x00000002e7e72812 */ /* 0x000fe200078efcff */
[----:B-1----:R-:W-:-:S04]  /*128c0*/  VIADD R2, R0, 0x19 ;  /* 0x0000001900027836 */ /* 0x002fc80000000000 */
[----:B--2---:R-:W-:Y:S01]  /*128d0*/  IMAD.IADD R5, R237, 0x1, -R2 ;  /* 0x00000001ed057824 */ /* 0x004fe200078e0a02 */
[C---:B------:R-:W-:Y:S02]  /*128e0*/  ISETP.GE.AND P4, PT, R2.reuse, R243, PT ;  /* 0x000000f30200720c */ /* 0x040fe40003f86270 */
[----:B------:R-:W-:Y:S02]  /*128f0*/  ISETP.GE.AND P2, PT, R2, R241, PT ;  /* 0x000000f10200720c */ /* 0x000fe40003f46270 */
[----:B------:R-:W-:Y:S01]  /*12900*/  IABS R3, R5 ;  /* 0x0000000500037213 */ /* 0x000fe20000000000 */
[----:B------:R-:W-:Y:S02]  /*12910*/  IMAD.MOV.U32 R5, RZ, RZ, R9 ;  /* 0x000000ffff057224 */ /* 0x000fe400078e0009 */
[----:B----4-:R-:W-:Y:S01]  /*12920*/  FMUL.FTZ R4, R134, UR31 ;  /* 0x0000001f86047c20 */ /* 0x010fe20008410000 */
[----:B------:R-:W-:Y:S02]  /*12930*/  ISETP.GE.AND P1, PT, R2, R240, PT ;  /* 0x000000f00200720c */ /* 0x000fe40003f26270 */
[----:B------:R-:W-:Y:S01]  /*12940*/  I2FP.F32.S32 R3, R3 ;  /* 0x0000000300037245 */ /* 0x000fe20000201400 */
[----:B------:R1:W2:Y:S01]  /*12950*/  MUFU.TANH R10, R4 ;  /* 0x00000004000a7308 */ /* 0x0002a20000002400 */
[----:B------:R-:W-:-:S02]  /*12960*/  I2FP.F32.S32 R5, R5 ;  /* 0x0000000500057245 */ /* 0x000fc40000201400 */
[C---:B------:R-:W-:Y:S01]  /*12970*/  ISETP.LT.OR P6, PT, R2.reuse, R235, P4 ;  /* 0x000000eb0200720c */ /* 0x040fe200027c1670 */
[----:B---3--:R-:W-:Y:S01]  /*12980*/  FFMA.FTZ R8, R3, -UR19, R8 ;  /* 0x8000001303087c23 */ /* 0x008fe20008010008 */
[----:B------:R-:W-:Y:S01]  /*12990*/  FMUL.FTZ R3, R133, UR31 ;  /* 0x0000001f85037c20 */ /* 0x000fe20008410000 */
[C---:B------:R-:W-:Y:S02]  /*129a0*/  ISETP.LT.OR P2, PT, R2.reuse, R234, P2 ;  /* 0x000000ea0200720c */ /* 0x040fe40001741670 */
[----:B------:R-:W-:Y:S02]  /*129b0*/  ISETP.LT.OR P1, PT, R2, R232, P1 ;  /* 0x000000e80200720c */ /* 0x000fe40000f21670 */
[C---:B------:R-:W-:Y:S02]  /*129c0*/  LOP3.LUT P4, RZ, R231.reuse, 0x2, RZ, 0xc0, !PT ;  /* 0x00000002e7ff7812 */ /* 0x040fe4000788c0ff */
[----:B------:R-:W-:Y:S01]  /*129d0*/  LOP3.LUT R231, R231, 0xfffffff7, RZ, 0xc0, !PT ;  /* 0xfffffff7e7e77812 */ /* 0x000fe200078ec0ff */
[----:B-1----:R-:W-:-:S02]  /*129e0*/  IMAD.IADD R4, R236, 0x1, -R2 ;  /* 0x00000001ec047824 */ /* 0x002fc400078e0a02 */
[----:B--2---:R-:W-:Y:S01]  /*129f0*/  FFMA.FTZ R10, R5, -UR19, R10 ;  /* 0x80000013050a7c23 */ /* 0x004fe2000801000a */
[----:B------:R-:W-:Y:S02]  /*12a00*/  FSEL R5, R11, -INF , !P3 ;  /* 0xff8000000b057808 */ /* 0x000fe40005800000 */
[----:B------:R-:W-:Y:S02]  /*12a10*/  ISETP.GE.AND P3, PT, R2, R242, PT ;  /* 0x000000f20200720c */ /* 0x000fe40003f66270 */
[----:B------:R-:W-:Y:S01]  /*12a20*/  IABS R4, R4 ;  /* 0x0000000400047213 */ /* 0x000fe20000000000 */
[----:B------:R1:W-:Y:S01]  /*12a30*/  STL [R1+0x58], R5 ;  /* 0x0000580501007387 */ /* 0x0003e20000100800 */
[----:B------:R-:W-:Y:S02]  /*12a40*/  @P2 LOP3.LUT R231, R231, 0x8, RZ, 0xfc, !PT ;  /* 0x00000008e7e72812 */ /* 0x000fe400078efcff */
[----:B------:R-:W-:Y:S02]  /*12a50*/  I2FP.F32.S32 R4, R4 ;  /* 0x0000000400047245 */ /* 0x000fe40000201400 */
[----:B------:R-:W-:-:S03]  /*12a60*/  LOP3.LUT R231, R231, 0xfffffffb, RZ, 0xc0, !PT ;  /* 0xfffffffbe7e77812 */ /* 0x000fc600078ec0ff */
[----:B------:R-:W-:Y:S01]  /*12a70*/  FFMA.FTZ R9, R4, -UR19, R13 ;  /* 0x8000001304097c23 */ /* 0x000fe2000801000d */
[----:B------:R-:W-:Y:S01]  /*12a80*/  FMUL.FTZ R4, R135, UR31 ;  /* 0x0000001f87047c20 */ /* 0x000fe20008410000 */
[----:B------:R-:W-:-:S03]  /*12a90*/  @P1 LOP3.LUT R231, R231, 0x4, RZ, 0xfc, !PT ;  /* 0x00000004e7e71812 */ /* 0x000fc600078efcff */
[----:B------:R-:W-:Y:S02]  /*12aa0*/  FSEL R128, R9, -INF , !P6 ;  /* 0xff80000009807808 */ /* 0x000fe40007000000 */
[----:B------:R-:W-:Y:S08]  /*12ab0*/  MUFU.TANH R4, R4 ;  /* 0x0000000400047308 */ /* 0x000ff00000002400 */
[----:B-1----:R1:W2:Y:S02]  /*12ac0*/  MUFU.TANH R5, R3 ;  /* 0x0000000300057308 */ /* 0x0022a40000002400 */
[----:B-1----:R-:W-:-:S02]  /*12ad0*/  FSEL R3, R6, -INF , !P5 ;  /* 0xff80000006037808 */ /* 0x002fc40006800000 */
[----:B------:R-:W-:-:S03]  /*12ae0*/  ISETP.LT.OR P5, PT, R2, R233, P3 ;  /* 0x000000e90200720c */ /* 0x000fc60001fa1670 */
[----:B------:R1:W-:Y:S02]  /*12af0*/  STL [R1+0x40], R3 ;  /* 0x0000400301007387 */ /* 0x0003e40000100800 */
[--C-:B-1----:R-:W-:Y:S02]  /*12b00*/  IMAD.IADD R3, R238, 0x1, -R2.reuse ;  /* 0x00000001ee037824 */ /* 0x102fe400078e0a02 */
[----:B------:R-:W-:-:S03]  /*12b10*/  IMAD.IADD R2, R239, 0x1, -R2 ;  /* 0x00000001ef027824 */ /* 0x000fc600078e0a02 */
[----:B------:R-:W-:Y:S01]  /*12b20*/  IABS R7, R3 ;  /* 0x0000000300077213 */ /* 0x000fe20000000000 */
[----:B------:R-:W-:Y:S01]  /*12b30*/  FMUL.FTZ R3, R124, UR31 ;  /* 0x0000001f7c037c20 */ /* 0x000fe20008410000 */
[----:B------:R-:W-:-:S03]  /*12b40*/  IABS R6, R2 ;  /* 0x0000000200067213 */ /* 0x000fc60000000000 */
[----:B------:R-:W-:Y:S02]  /*12b50*/  IMAD.MOV.U32 R2, RZ, RZ, R7 ;  /* 0x000000ffff027224 */ /* 0x000fe400078e0007 */
[----:B------:R1:W3:Y:S03]  /*12b60*/  MUFU.TANH R7, R3 ;  /* 0x0000000300077308 */ /* 0x0002e60000002400 */
[----:B------:R-:W-:-:S05]  /*12b70*/  I2FP.F32.S32 R2, R2 ;  /* 0x0000000200027245 */ /* 0x000fca0000201400 */
[----:B--2---:R-:W-:Y:S01]  /*12b80*/  FFMA.FTZ R12, R2, -UR19, R5 ;  /* 0x80000013020c7c23 */ /* 0x004fe20008010005 */
[----:B------:R-:W-:-:S04]  /*12b90*/  FMUL.FTZ R2, R120, UR31 ;  /* 0x0000001f78027c20 */ /* 0x000fc80008410000 */
[----:B------:R2:W-:Y:S01]  /*12ba0*/  MUFU.TANH R13, R2 ;  /* 0x00000002000d7308 */ /* 0x0005e20000002400 */
[----:B-1----:R-:W-:Y:S01]  /*12bb0*/  I2FP.F32.S32 R3, R6 ;  /* 0x0000000600037245 */ /* 0x002fe20000201400 */
[----:B------:R-:W-:-:S04]  /*12bc0*/  FMUL.FTZ R6, R126, UR31 ;  /* 0x0000001f7e067c20 */ /* 0x000fc80008410000 */
[----:B------:R-:W-:Y:S01]  /*12bd0*/  FFMA.FTZ R11, R3, -UR19, R4 ;  /* 0x80000013030b7c23 */ /* 0x000fe20008010004 */
[----:B------:R-:W-:Y:S01]  /*12be0*/  VIADD R3, R0, 0x20 ;  /* 0x0000002000037836 */ /* 0x000fe20000000000 */
[----:B------:R1:W4:Y:S03]  /*12bf0*/  MUFU.TANH R15, R6 ;  /* 0x00000006000f7308 */ /* 0x0003260000002400 */
        /* <DEDUP_REMOVED lines=9> */
[----:B---3--:R-:W-:Y:S01]  /*12c90*/  FFMA.FTZ R7, R5, -UR19, R7 ;  /* 0x8000001305077c23 */ /* 0x008fe20008010007 */
[----:B------:R-:W-:Y:S02]  /*12ca0*/  FSEL R5, R14, -INF , !P4 ;  /* 0xff8000000e057808 */ /* 0x000fe40006000000 */
[----:B------:R-:W-:-:S02]  /*12cb0*/  ISETP.GE.AND P4, PT, R3, R243, PT ;  /* 0x000000f30300720c */ /* 0x000fc40003f86270 */
[----:B------:R-:W-:Y:S01]  /*12cc0*/  IABS R2, R6 ;  /* 0x0000000600027213 */ /* 0x000fe20000000000 */
[----:B----4-:R-:W-:Y:S01]  /*12cd0*/  FFMA.FTZ R6, R4, -UR19, R15 ;  /* 0x8000001304067c23 */ /* 0x010fe2000801000f */
[----:B------:R-:W-:Y:S01]  /*12ce0*/  FMUL.FTZ R4, R125, UR31 ;  /* 0x0000001f7d047c20 */ /* 0x000fe20008410000 */
[----:B------:R-:W-:Y:S01]  /*12cf0*/  STL [R1+0x38], R5 ;  /* 0x0000380501007387 */ /* 0x000fe20000100800 */
[----:B------:R-:W-:Y:S02]  /*12d00*/  I2FP.F32.S32 R2, R2 ;  /* 0x0000000200027245 */ /* 0x000fe40000201400 */
[----:B------:R1:W-:Y:S01]  /*12d10*/  MUFU.TANH R14, R4 ;  /* 0x00000004000e7308 */ /* 0x0003e20000002400 */
[----:B------:R-:W-:Y:S02]  /*12d20*/  ISETP.GE.AND P1, PT, R3, R240, PT ;  /* 0x000000f00300720c */ /* 0x000fe40003f26270 */
[----:B------:R-:W-:Y:S01]  /*12d30*/  FFMA.FTZ R13, R2, -UR19, R13 ;  /* 0x80000013020d7c23 */ /* 0x000fe2000801000d */
[----:B------:R-:W-:Y:S01]  /*12d40*/  FMUL.FTZ R2, R127, UR31 ;  /* 0x0000001f7f027c20 */ /* 0x000fe20008410000 */
[----:B------:R-:W-:-:S02]  /*12d50*/  ISETP.LT.OR P6, PT, R3, R235, P4 ;  /* 0x000000eb0300720c */ /* 0x000fc400027c1670 */
[----:B------:R-:W-:Y:S02]  /*12d60*/  ISETP.LT.OR P2, PT, R3, R234, P2 ;  /* 0x000000ea0300720c */ /* 0x000fe40001741670 */
[----:B------:R-:W-:Y:S02]  /*12d70*/  LOP3.LUT P4, RZ, R231, 0x8, RZ, 0xc0, !PT ;  /* 0x00000008e7ff7812 */ /* 0x000fe4000788c0ff */
[----:B------:R-:W-:Y:S02]  /*12d80*/  FSEL R127, R7, -INF , !P6 ;  /* 0xff800000077f7808 */ /* 0x000fe40007000000 */
[----:B-1----:R-:W-:Y:S02]  /*12d90*/  FSEL R4, R10, -INF , !P0 ;  /* 0xff8000000a047808 */ /* 0x002fe40004000000 */
[----:B------:R-:W-:-:S03]  /*12da0*/  ISETP.LT.OR P0, PT, R3, R232, P1 ;  /* 0x000000e80300720c */ /* 0x000fc60000f01670 */
[----:B------:R1:W-:Y:S02]  /*12db0*/  STL [R1+0x44], R4 ;  /* 0x0000440401007387 */ /* 0x0003e40000100800 */
[----:B-1----:R-:W-:Y:S02]  /*12dc0*/  FSEL R4, R8, -INF , !P5 ;  /* 0xff80000008047808 */ /* 0x002fe40006800000 */
[----:B------:R1:W2:Y:S01]  /*12dd0*/  MUFU.TANH R8, R2 ;  /* 0x0000000200087308 */ /* 0x0002a20000002400 */
[----:B------:R-:W-:Y:S01]  /*12de0*/  ISETP.LT.OR P5, PT, R3, R233, P3 ;  /* 0x000000e90300720c */ /* 0x000fe20001fa1670 */
[----:B------:R-:W-:Y:S01]  /*12df0*/  IMAD.IADD R3, R239, 0x1, -R3 ;  /* 0x00000001ef037824 */ /* 0x000fe200078e0a03 */
[----:B------:R3:W-:Y:S01]  /*12e00*/  STL [R1+0x30], R4 ;  /* 0x0000300401007387 */ /* 0x0007e20000100800 */
[C---:B------:R-:W-:Y:S02]  /*12e10*/  LOP3.LUT P3, RZ, R231.reuse, 0x4, RZ, 0xc0, !PT ;  /* 0x00000004e7ff7812 */ /* 0x040fe4000786c0ff */
[----:B------:R-:W-:-:S02]  /*12e20*/  LOP3.LUT R231, R231, 0xfffffffd, RZ, 0xc0, !PT ;  /* 0xfffffffde7e77812 */ /* 0x000fc400078ec0ff */
[----:B------:R-:W-:Y:S02]  /*12e30*/  IABS R9, R3 ;  /* 0x0000000300097213 */ /* 0x000fe40000000000 */
[----:B------:R-:W-:Y:S02]  /*12e40*/  @P2 LOP3.LUT R231, R231, 0x2, RZ, 0xfc, !PT ;  /* 0x00000002e7e72812 */ /* 0x000fe400078efcff */
[----:B------:R-:W-:Y:S01]  /*12e50*/  FSEL R202, R11, -INF , !P3 ;  /* 0xff8000000bca7808 */ /* 0x000fe20005800000 */
[----:B-1----:R-:W-:-:S04]  /*12e60*/  VIADD R2, R0, 0x21 ;  /* 0x0000002100027836 */ /* 0x002fc80000000000 */
[----:B------:R-:W-:Y:S01]  /*12e70*/  IMAD.IADD R5, R237, 0x1, -R2 ;  /* 0x00000001ed057824 */ /* 0x000fe200078e0a02 */
[C---:B------:R-:W-:Y:S02]  /*12e80*/  ISETP.GE.AND P3, PT, R2.reuse, R242, PT ;  /* 0x000000f20200720c */ /* 0x040fe40003f66270 */
[----:B------:R-:W-:Y:S02]  /*12e90*/  ISETP.GE.AND P2, PT, R2, R241, PT ;  /* 0x000000f10200720c */ /* 0x000fe40003f46270 */
[----:B------:R-:W-:Y:S01]  /*12ea0*/  IABS R3, R5 ;  /* 0x0000000500037213 */ /* 0x000fe20000000000 */
[----:B------:R-:W-:Y:S02]  /*12eb0*/  IMAD.MOV.U32 R5, RZ, RZ, R9 ;  /* 0x000000ffff057224 */ /* 0x000fe400078e0009 */
[----:B---3--:R-:W-:Y:S01]  /*12ec0*/  FMUL.FTZ R4, R122, UR31 ;  /* 0x0000001f7a047c20 */ /* 0x008fe20008410000 */
[----:B------:R-:W-:Y:S02]  /*12ed0*/  ISETP.GE.AND P1, PT, R2, R240, PT ;  /* 0x000000f00200720c */ /* 0x000fe40003f26270 */
[----:B------:R-:W-:Y:S01]  /*12ee0*/  I2FP.F32.S32 R3, R3 ;  /* 0x0000000300037245 */ /* 0x000fe20000201400 */
[----:B------:R1:W3:Y:S01]  /*12ef0*/  MUFU.TANH R10, R4 ;  /* 0x00000004000a7308 */ /* 0x0002e20000002400 */
[----:B------:R-:W-:-:S02]  /*12f00*/  I2FP.F32.S32 R5, R5 ;  /* 0x0000000500057245 */ /* 0x000fc40000201400 */
[C---:B------:R-:W-:Y:S01]  /*12f10*/  ISETP.LT.OR P2, PT, R2.reuse, R234, P2 ;  /* 0x000000ea0200720c */ /* 0x040fe20001741670 */
[----:B--2---:R-:W-:Y:S01]  /*12f20*/  FFMA.FTZ R8, R3, -UR19, R8 ;  /* 0x8000001303087c23 */ /* 0x004fe20008010008 */
[----:B------:R-:W-:Y:S01]  /*12f30*/  FMUL.FTZ R3, R121, UR31 ;  /* 0x0000001f79037c20 */ /* 0x000fe20008410000 */
[----:B------:R-:W-:Y:S01]  /*12f40*/  ISETP.LT.OR P1, PT, R2, R232, P1 ;  /* 0x000000e80200720c */ /* 0x000fe20000f21670 */
[----:B-1----:R-:W-:Y:S02]  /*12f50*/  IMAD.IADD R4, R236, 0x1, -R2 ;  /* 0x00000001ec047824 */ /* 0x002fe400078e0a02 */
[----:B---3--:R-:W-:Y:S01]  /*12f60*/  FFMA.FTZ R10, R5, -UR19, R10 ;  /* 0x80000013050a7c23 */ /* 0x008fe2000801000a */
[----:B------:R-:W-:Y:S02]  /*12f70*/  FSEL R5, R12, -INF , !P4 ;  /* 0xff8000000c057808 */ /* 0x000fe40006000000 */
[C---:B------:R-:W-:Y:S02]  /*12f80*/  ISETP.GE.AND P4, PT, R2.reuse, R243, PT ;  /* 0x000000f30200720c */ /* 0x040fe40003f86270 */
[----:B------:R-:W-:Y:S01]  /*12f90*/  IABS R4, R4 ;  /* 0x0000000400047213 */ /* 0x000fe20000000000 */
[----:B------:R1:W-:Y:S01]  /*12fa0*/  STL [R1+0x34], R5 ;  /* 0x0000340501007387 */ /* 0x0003e20000100800 */
[----:B------:R-:W-:-:S02]  /*12fb0*/  ISETP.LT.OR P6, PT, R2, R235, P4 ;  /* 0x000000eb0200720c */ /* 0x000fc400027c1670 */
[----:B------:R-:W-:Y:S02]  /*12fc0*/  I2FP.F32.S32 R4, R4 ;  /* 0x0000000400047245 */ /* 0x000fe40000201400 */
[C---:B------:R-:W-:Y:S02]  /*12fd0*/  LOP3.LUT P4, RZ, R231.reuse, 0x2, RZ, 0xc0, !PT ;  /* 0x00000002e7ff7812 */ /* 0x040fe4000788c0ff */
[----:B------:R-:W-:Y:S01]  /*12fe0*/  LOP3.LUT R231, R231, 0xfffffff7, RZ, 0xc0, !PT ;  /* 0xfffffff7e7e77812 */ /* 0x000fe200078ec0ff */
[----:B------:R-:W-:Y:S01]  /*12ff0*/  FFMA.FTZ R9, R4, -UR19, R14 ;  /* 0x8000001304097c23 */ /* 0x000fe2000801000e */
[----:B------:R-:W-:Y:S01]  /*13000*/  FMUL.FTZ R4, R123, UR31 ;  /* 0x0000001f7b047c20 */ /* 0x000fe20008410000 */
[----:B------:R-:W-:Y:S02]  /*13010*/  FSEL R201, R10, -INF , !P0 ;  /* 0xff8000000ac97808 */ /* 0x000fe40004000000 */
[----:B------:R-:W-:Y:S02]  /*13020*/  @P2 LOP3.LUT R231, R231, 0x8, RZ, 0xfc, !PT ;  /* 0x00000008e7e72812 */ /* 0x000fe400078efcff */
[----:B------:R-:W-:Y:S01]  /*13030*/  FSEL R126, R9, -INF , !P6 ;  /* 0xff800000097e7808 */ /* 0x000fe20007000000 */
[----:B------:R-:W-:Y:S01]  /*13040*/  MUFU.TANH R4, R4 ;  /* 0x0000000400047308 */ /* 0x000fe20000002400 */
[----:B------:R-:W-:-:S04]  /*13050*/  LOP3.LUT R231, R231, 0xfffffffb, RZ, 0xc0, !PT ;  /* 0xfffffffbe7e77812 */ /* 0x000fc800078ec0ff */
[----:B------:R-:W-:-:S03]  /*13060*/  @P1 LOP3.LUT R231, R231, 0x4, RZ, 0xfc, !PT ;  /* 0x00000004e7e71812 */ /* 0x000fc600078efcff */
[----:B-1----:R1:W2:Y:S02]  /*13070*/  MUFU.TANH R5, R3 ;  /* 0x0000000300057308 */ /* 0x0022a40000002400 */
[----:B-1----:R-:W-:Y:S02]  /*13080*/  FSEL R3, R6, -INF , !P5 ;  /* 0xff80000006037808 */ /* 0x002fe40006800000 */
        /* <DEDUP_REMOVED lines=33> */
[C---:B------:R-:W-:Y:S01]  /*132a0*/  ISETP.GE.AND P1, PT, R3.reuse, R240, PT ;  /* 0x000000f00300720c */ /* 0x040fe20003f26270 */
[----:B------:R1:W-:Y:S01]  /*132b0*/  STL [R1+0x28], R5 ;  /* 0x0000280501007387 */ /* 0x0003e20000100800 */
[----:B------:R-:W-:Y:S01]  /*132c0*/  I2FP.F32.S32 R2, R2 ;  /* 0x0000000200027245 */ /* 0x000fe20000201400 */
[----:B------:R2:W-:Y:S01]  /*132d0*/  MUFU.TANH R13, R4 ;  /* 0x00000004000d7308 */ /* 0x0005e20000002400 */
[C---:B------:R-:W-:Y:S02]  /*132e0*/  ISETP.LT.OR P6, PT, R3.reuse, R235, P4 ;  /* 0x000000eb0300720c */ /* 0x040fe400027c1670 */
[----:B------:R-:W-:Y:S01]  /*132f0*/  ISETP.LT.OR P2, PT, R3, R234, P2 ;  /* 0x000000ea0300720c */ /* 0x000fe20001741670 */
[----:B------:R-:W-:Y:S01]  /*13300*/  FFMA.FTZ R14, R2, -UR19, R14 ;  /* 0x80000013020e7c23 */ /* 0x000fe2000801000e */
[----:B------:R-:W-:Y:S01]  /*13310*/  FMUL.FTZ R2, R95, UR31 ;  /* 0x0000001f5f027c20 */ /* 0x000fe20008410000 */
[----:B------:R-:W-:-:S02]  /*13320*/  ISETP.LT.OR P0, PT, R3, R232, P1 ;  /* 0x000000e80300720c */ /* 0x000fc40000f01670 */
[----:B------:R-:W-:Y:S02]  /*13330*/  LOP3.LUT P4, RZ, R231, 0x8, RZ, 0xc0, !PT ;  /* 0x00000008e7ff7812 */ /* 0x000fe4000788c0ff */
[----:B------:R-:W-:Y:S02]  /*13340*/  FSEL R125, R7, -INF , !P6 ;  /* 0xff800000077d7808 */ /* 0x000fe40007000000 */
[----:B--2---:R-:W-:Y:S02]  /*13350*/  FSEL R4, R8, -INF , !P5 ;  /* 0xff80000008047808 */ /* 0x004fe40006800000 */
[----:B------:R2:W3:Y:S01]  /*13360*/  MUFU.TANH R8, R2 ;  /* 0x0000000200087308 */ /* 0x0004e20000002400 */
[----:B------:R-:W-:Y:S01]  /*13370*/  ISETP.LT.OR P5, PT, R3, R233, P3 ;  /* 0x000000e90300720c */ /* 0x000fe20001fa1670 */
[----:B------:R-:W-:Y:S01]  /*13380*/  IMAD.IADD R3, R239, 0x1, -R3 ;  /* 0x00000001ef037824 */ /* 0x000fe200078e0a03 */
[----:B------:R4:W-:Y:S01]  /*13390*/  STL [R1+0x18], R4 ;  /* 0x0000180401007387 */ /* 0x0009e20000100800 */
[----:B------:R-:W-:-:S02]  /*133a0*/  LOP3.LUT P3, RZ, R231, 0x4, RZ, 0xc0, !PT ;  /* 0x00000004e7ff7812 */ /* 0x000fc4000786c0ff */
[----:B------:R-:W-:Y:S02]  /*133b0*/  LOP3.LUT R231, R231, 0xfffffffd, RZ, 0xc0, !PT ;  /* 0xfffffffde7e77812 */ /* 0x000fe400078ec0ff */
[----:B------:R-:W-:Y:S02]  /*133c0*/  IABS R9, R3 ;  /* 0x0000000300097213 */ /* 0x000fe40000000000 */
[----:B------:R-:W-:Y:S02]  /*133d0*/  @P2 LOP3.LUT R231, R231, 0x2, RZ, 0xfc, !PT ;  /* 0x00000002e7e72812 */ /* 0x000fe400078efcff */
[----:B------:R-:W-:Y:S01]  /*133e0*/  FSEL R200, R11, -INF , !P3 ;  /* 0xff8000000bc87808 */ /* 0x000fe20005800000 */
[----:B--2---:R-:W-:-:S04]  /*133f0*/  VIADD R2, R0, 0x29 ;  /* 0x0000002900027836 */ /* 0x004fc80000000000 */
[----:B-1----:R-:W-:Y:S01]  /*13400*/  IMAD.IADD R5, R237, 0x1, -R2 ;  /* 0x00000001ed057824 */ /* 0x002fe200078e0a02 */
        /* <DEDUP_REMOVED lines=12> */
[----:B------:R-:W-:Y:S01]  /*134d0*/  ISETP.LT.OR P1, PT, R2, R232, P1 ;  /* 0x000000e80200720c */ /* 0x000fe20000f21670 */
[----:B-1----:R-:W-:Y:S02]  /*134e0*/  IMAD.IADD R4, R236, 0x1, -R2 ;  /* 0x00000001ec047824 */ /* 0x002fe400078e0a02 */
[----:B--2---:R-:W-:Y:S01]  /*134f0*/  FFMA.FTZ R10, R5, -UR19, R10 ;  /* 0x80000013050a7c23 */ /* 0x004fe2000801000a */
        /* <DEDUP_REMOVED lines=11> */
[----:B------:R-:W-:-:S03]  /*135b0*/  @P2 LOP3.LUT R231, R231, 0x8, RZ, 0xfc, !PT ;  /* 0x00000008e7e72812 */ /* 0x000fc600078efcff */
[----:B------:R-:W-:Y:S01]  /*135c0*/  MUFU.TANH R4, R4 ;  /* 0x0000000400047308 */ /* 0x000fe20000002400 */
[----:B------:R-:W-:-:S04]  /*135d0*/  LOP3.LUT R231, R231, 0xfffffffb, RZ, 0xc0, !PT ;  /* 0xfffffffbe7e77812 */ /* 0x000fc800078ec0ff */
[----:B------:R-:W-:-:S03]  /*135e0*/  @P1 LOP3.LUT R231, R231, 0x4, RZ, 0xfc, !PT ;  /* 0x00000004e7e71812 */ /* 0x000fc600078efcff */
[----:B-1----:R1:W2:Y:S02]  /*135f0*/  MUFU.TANH R5, R3 ;  /* 0x0000000300057308 */ /* 0x0022a40000002400 */
[----:B-1----:R-:W-:Y:S02]  /*13600*/  FSEL R3, R6, -INF , !P5 ;  /* 0xff80000006037808 */ /* 0x002fe40006800000 */
[----:B------:R-:W-:-:S03]  /*13610*/  ISETP.LT.OR P5, PT, R2, R233, P3 ;  /* 0x000000e90200720c */ /* 0x000fc60001fa1670 */
[----:B------:R1:W-:Y:S01]  /*13620*/  STL [R1+0x10], R3 ;  /* 0x0000100301007387 */ /* 0x0003e20000100800 */
[----:B------:R-:W-:Y:S01]  /*13630*/  FSEL R133, R8, -INF , !P5 ;  /* 0xff80000008857808 */ /* 0x000fe20006800000 */
        /* <DEDUP_REMOVED lines=9> */
[----:B------:R-:W-:Y:S01]  /*136d0*/  FMUL.FTZ R2, R100, UR31 ;  /* 0x0000001f64027c20 */ /* 0x000fe20008410000 */
[----:B------:R-:W-:-:S03]  /*136e0*/  FSEL R100, R9, -INF , !P6 ;  /* 0xff80000009647808 */ /* 0x000fc60007000000 */
        /* <DEDUP_REMOVED lines=30> */
[----:B------:R-:W-:Y:S01]  /*138d0*/  ISETP.LT.OR P0, PT, R3, R232, P1 ;  /* 0x000000e80300720c */ /* 0x000fe20000f01670 */
[----:B------:R3:W4:Y:S01]  /*138e0*/  MUFU.TANH R8, R2 ;  /* 0x0000000200087308 */ /* 0x0007220000002400 */
[----:B------:R-:W-:Y:S01]  /*138f0*/  IMAD.IADD R3, R239, 0x1, -R3 ;  /* 0x00000001ef037824 */ /* 0x000fe200078e0a03 */
[C---:B------:R-:W-:Y:S02]  /*13900*/  LOP3.LUT P4, RZ, R231.reuse, 0x8, RZ, 0xc0, !PT ;  /* 0x00000008e7ff7812 */ /* 0x040fe4000788c0ff */
[C---:B------:R-:W-:Y:S02]  /*13910*/  LOP3.LUT P3, RZ, R231.reuse, 0x4, RZ, 0xc0, !PT ;  /* 0x00000004e7ff7812 */ /* 0x040fe4000786c0ff */
[----:B------:R-:W-:Y:S01]  /*13920*/  IABS R9, R3 ;  /* 0x0000000300097213 */ /* 0x000fe20000000000 */
[----:B--2---:R-:W-:Y:S01]  /*13930*/  FMUL.FTZ R4, R102, UR31 ;  /* 0x0000001f66047c20 */ /* 0x004fe20008410000 */
[----:B------:R-:W-:Y:S02]  /*13940*/  LOP3.LUT R231, R231, 0xfffffffd, RZ, 0xc0, !PT ;  /* 0xfffffffde7e77812 */ /* 0x000fe400078ec0ff */
[----:B------:R-:W-:Y:S01]  /*13950*/  FSEL R39, R11, -INF , !P3 ;  /* 0xff8000000b277808 */ /* 0x000fe20005800000 */
[----:B------:R2:W4:Y:S01]  /*13960*/  MUFU.TANH R10, R4 ;  /* 0x00000004000a7308 */ /* 0x0005220000002400 */
[----:B------:R-:W-:-:S02]  /*13970*/  @P2 LOP3.LUT R231, R231, 0x2, RZ, 0xfc, !PT ;  /* 0x00000002e7e72812 */ /* 0x000fc400078efcff */
[----:B------:R-:W-:Y:S01]  /*13980*/  FSEL R124, R7, -INF , !P6 ;  /* 0xff800000077c7808 */ /* 0x000fe20007000000 */
[----:B---3--:R-:W-:Y:S01]  /*13990*/  VIADD R2, R0, 0x31 ;  /* 0x0000003100027836 */ /* 0x008fe20000000000 */
[----:B------:R-:W-:-:S03]  /*139a0*/  FSEL R134, R6, -INF , !P5 ;  /* 0xff80000006867808 */ /* 0x000fc60006800000 */
[--C-:B-1----:R-:W-:Y:S01]  /*139b0*/  IMAD.IADD R5, R237, 0x1, -R2.reuse ;  /* 0x00000001ed057824 */ /* 0x102fe200078e0a02 */
[C---:B------:R-:W-:Y:S02]  /*139c0*/  ISETP.GE.AND P3, PT, R2.reuse, R242, PT ;  /* 0x000000f20200720c */ /* 0x040fe40003f66270 */
[C---:B------:R-:W-:Y:S02]  /*139d0*/  ISETP.GE.AND P2, PT, R2.reuse, R241, PT ;  /* 0x000000f10200720c */ /* 0x040fe40003f46270 */
[----:B------:R-:W-:Y:S01]  /*139e0*/  IABS R3, R5 ;  /* 0x0000000500037213 */ /* 0x000fe20000000000 */
[----:B------:R-:W-:Y:S01]  /*139f0*/  IMAD.MOV.U32 R5, RZ, RZ, R9 ;  /* 0x000000ffff057224 */ /* 0x000fe200078e0009 */
[----:B------:R-:W-:Y:S01]  /*13a00*/  ISETP.GE.AND P1, PT, R2, R240, PT ;  /* 0x000000f00200720c */ /* 0x000fe20003f26270 */
[----:B--2---:R-:W-:Y:S01]  /*13a10*/  IMAD.IADD R4, R236, 0x1, -R2 ;  /* 0x00000001ec047824 */ /* 0x004fe200078e0a02 */
[----:B------:R-:W-:Y:S02]  /*13a20*/  I2FP.F32.S32 R3, R3 ;  /* 0x0000000300037245 */ /* 0x000fe40000201400 */
[----:B------:R-:W-:-:S02]  /*13a30*/  I2FP.F32.S32 R5, R5 ;  /* 0x0000000500057245 */ /* 0x000fc40000201400 */
[----:B------:R-:W-:Y:S01]  /*13a40*/  IABS R4, R4 ;  /* 0x0000000400047213 */ /* 0x000fe20000000000 */
[----:B----4-:R-:W-:Y:S01]  /*13a50*/  FFMA.FTZ R8, R3, -UR19, R8 ;  /* 0x8000001303087c23 */ /* 0x010fe20008010008 */
[----:B------:R-:W-:Y:S01]  /*13a60*/  FMUL.FTZ R3, R101, UR31 ;  /* 0x0000001f65037c20 */ /* 0x000fe20008410000 */
[----:B------:R-:W-:Y:S01]  /*13a70*/  FFMA.FTZ R10, R5, -UR19, R10 ;  /* 0x80000013050a7c23 */ /* 0x000fe2000801000a */
[----:B------:R-:W-:Y:S02]  /*13a80*/  I2FP.F32.S32 R4, R4 ;  /* 0x0000000400047245 */ /* 0x000fe40000201400 */
[----:B------:R-:W-:Y:S02]  /*13a90*/  FSEL R5, R12, -INF , !P4 ;  /* 0xff8000000c057808 */ /* 0x000fe40006000000 */
[----:B------:R-:W-:Y:S01]  /*13aa0*/  ISETP.GE.AND P4, PT, R2, R243, PT ;  /* 0x000000f30200720c */ /* 0x000fe20003f86270 */
[----:B------:R-:W-:Y:S01]  /*13ab0*/  FFMA.FTZ R9, R4, -UR19, R14 ;  /* 0x8000001304097c23 */ /* 0x000fe2000801000e */
[----:B------:R-:W-:Y:S01]  /*13ac0*/  FMUL.FTZ R4, R103, UR31 ;  /* 0x0000001f67047c20 */ /* 0x000fe20008410000 */
[----:B------:R1:W-:Y:S01]  /*13ad0*/  STL [R1+0x8], R5 ;  /* 0x0000080501007387 */ /* 0x0003e20000100800 */
[----:B------:R-:W-:-:S02]  /*13ae0*/  ISETP.LT.OR P6, PT, R2, R235, P4 ;  /* 0x000000eb0200720c */ /* 0x000fc400027c1670 */
[C---:B------:R-:W-:Y:S02]  /*13af0*/  ISETP.LT.OR P5, PT, R2.reuse, R233, P3 ;  /* 0x000000e90200720c */ /* 0x040fe40001fa1670 */
[C---:B------:R-:W-:Y:S01]  /*13b00*/  ISETP.LT.OR P2, PT, R2.reuse, R234, P2 ;  /* 0x000000ea0200720c */ /* 0x040fe20001741670 */
[----:B------:R-:W-:Y:S01]  /*13b10*/  MUFU.TANH R4, R4 ;  /* 0x0000000400047308 */ /* 0x000fe20000002400 */
[----:B------:R-:W-:Y:S02]  /*13b20*/  ISETP.LT.OR P1, PT, R2, R232, P1 ;  /* 0x000000e80200720c */ /* 0x000fe40000f21670 */
[C---:B------:R-:W-:Y:S02]  /*13b30*/  LOP3.LUT P4, RZ, R231.reuse, 0x2, RZ, 0xc0, !PT ;  /* 0x00000002e7ff7812 */ /* 0x040fe4000788c0ff */
[----:B------:R-:W-:Y:S02]  /*13b40*/  LOP3.LUT R231, R231, 0xfffffff7, RZ, 0xc0, !PT ;  /* 0xfffffff7e7e77812 */ /* 0x000fe400078ec0ff */
[----:B------:R-:W-:-:S02]  /*13b50*/  FSEL R101, R13, -INF , !P4 ;  /* 0xff8000000d657808 */ /* 0x000fc40006000000 */
[----:B------:R-:W-:Y:S02]  /*13b60*/  FSEL R135, R8, -INF , !P5 ;  /* 0xff80000008877808 */ /* 0x000fe40006800000 */
[----:B------:R-:W-:Y:S02]  /*13b70*/  FSEL R37, R10, -INF , !P0 ;  /* 0xff8000000a257808 */ /* 0x000fe40004000000 */
[----:B------:R-:W-:Y:S02]  /*13b80*/  @P2 LOP3.LUT R231, R231, 0x8, RZ, 0xfc, !PT ;  /* 0x00000008e7e72812 */ /* 0x000fe400078efcff */
[----:B------:R-:W-:Y:S02]  /*13b90*/  FSEL R122, R9, -INF , !P6 ;  /* 0xff800000097a7808 */ /* 0x000fe40007000000 */
[----:B------:R-:W-:Y:S01]  /*13ba0*/  LOP3.LUT R231, R231, 0xfffffffb, RZ, 0xc0, !PT ;  /* 0xfffffffbe7e77812 */ /* 0x000fe200078ec0ff */
[----:B-1----:R1:W2:Y:S03]  /*13bb0*/  MUFU.TANH R5, R3 ;  /* 0x0000000300057308 */ /* 0x0022a60000002400 */
[----:B------:R-:W-:Y:S01]  /*13bc0*/  @P1 LOP3.LUT R231, R231, 0x4, RZ, 0xfc, !PT ;  /* 0x00000004e7e71812 */ /* 0x000fe200078efcff */
[----:B-1----:R-:W-:-:S02]  /*13bd0*/  IMAD.IADD R3, R238, 0x1, -R2 ;  /* 0x00000001ee037824 */ /* 0x002fc400078e0a02 */
[----:B------:R-:W-:-:S03]  /*13be0*/  IMAD.IADD R2, R239, 0x1, -R2 ;  /* 0x00000001ef027824 */ /* 0x000fc600078e0a02 */
[----:B------:R-:W-:Y:S01]  /*13bf0*/  IABS R7, R3 ;  /* 0x0000000300077213 */ /* 0x000fe20000000000 */
[----:B------:R-:W-:Y:S01]  /*13c00*/  FMUL.FTZ R3, R80, UR31 ;  /* 0x0000001f50037c20 */ /* 0x000fe20008410000 */
[----:B------:R-:W-:-:S03]  /*13c10*/  IABS R6, R2 ;  /* 0x0000000200067213 */ /* 0x000fc60000000000 */
[----:B------:R-:W-:Y:S02]  /*13c20*/  IMAD.MOV.U32 R2, RZ, RZ, R7 ;  /* 0x000000ffff027224 */ /* 0x000fe400078e0007 */
[----:B------:R1:W-:Y:S03]  /*13c30*/  MUFU.TANH R7, R3 ;  /* 0x0000000300077308 */ /* 0x0003e60000002400 */
        /* <DEDUP_REMOVED lines=84> */
[----:B------:R-:W-:-:S03]  /*14180*/  @P1 LOP3.LUT R231, R231, 0x4, RZ, 0xfc, !PT ;  /* 0x00000004e7e71812 */ /* 0x000fc600078efcff */
        /* <DEDUP_REMOVED lines=30> */
[----:B------:R-:W-:Y:S02]  /*14370*/  FSEL R91, R10, -INF , !P0 ;  /* 0xff8000000a5b7808 */ /* 0x000fe40004000000 */
[----:B------:R-:W-:Y:S01]  /*14380*/  ISETP.LT.OR P0, PT, R3, R232, P1 ;  /* 0x000000e80300720c */ /* 0x000fe20000f01670 */
[----:B------:R2:W3:Y:S01]  /*14390*/  MUFU.TANH R8, R2 ;  /* 0x0000000200087308 */ /* 0x0004e20000002400 */
[----:B------:R-:W-:Y:S01]  /*143a0*/  IMAD.IADD R3, R239, 0x1, -R3 ;  /* 0x00000001ef037824 */ /* 0x000fe200078e0a03 */
[C---:B------:R-:W-:Y:S02]  /*143b0*/  LOP3.LUT P4, RZ, R231.reuse, 0x8, RZ, 0xc0, !PT ;  /* 0x00000008e7ff7812 */ /* 0x040fe4000788c0ff */
[----:B------:R-:W-:-:S02]  /*143c0*/  LOP3.LUT P3, RZ, R231, 0x4, RZ, 0xc0, !PT ;  /* 0x00000004e7ff7812 */ /* 0x000fc4000786c0ff */
[----:B------:R-:W-:Y:S01]  /*143d0*/  IABS R9, R3 ;  /* 0x0000000300097213 */ /* 0x000fe20000000000 */
[----:B-1----:R-:W-:Y:S01]  /*143e0*/  FMUL.FTZ R4, R86, UR31 ;  /* 0x0000001f56047c20 */ /* 0x002fe20008410000 */
[----:B------:R-:W-:Y:S02]  /*143f0*/  LOP3.LUT R231, R231, 0xfffffffd, RZ, 0xc0, !PT ;  /* 0xfffffffde7e77812 */ /* 0x000fe400078ec0ff */
[----:B------:R-:W-:Y:S01]  /*14400*/  FSEL R88, R12, -INF , !P4 ;  /* 0xff8000000c587808 */ /* 0x000fe20006000000 */
[----:B------:R1:W4:Y:S01]  /*14410*/  MUFU.TANH R10, R4 ;  /* 0x00000004000a7308 */ /* 0x0003220000002400 */
[----:B------:R-:W-:Y:S02]  /*14420*/  @P2 LOP3.LUT R231, R231, 0x2, RZ, 0xfc, !PT ;  /* 0x00000002e7e72812 */ /* 0x000fe400078efcff */
[----:B------:R-:W-:Y:S01]  /*14430*/  FSEL R89, R11, -INF , !P3 ;  /* 0xff8000000b597808 */ /* 0x000fe20005800000 */
[----:B--2---:R-:W-:Y:S01]  /*14440*/  VIADD R2, R0, 0x41 ;  /* 0x0000004100027836 */ /* 0x004fe20000000000 */
[----:B------:R-:W-:-:S02]  /*14450*/  FSEL R117, R7, -INF , !P6 ;  /* 0xff80000007757808 */ /* 0x000fc40007000000 */
[----:B------:R-:W-:Y:S01]  /*14460*/  FSEL R82, R6, -INF , !P5 ;  /* 0xff80000006527808 */ /* 0x000fe20006800000 */
[--C-:B------:R-:W-:Y:S01]  /*14470*/  IMAD.IADD R5, R237, 0x1, -R2.reuse ;  /* 0x00000001ed057824 */ /* 0x100fe200078e0a02 */
[C---:B------:R-:W-:Y:S02]  /*14480*/  ISETP.GE.AND P4, PT, R2.reuse, R243, PT ;  /* 0x000000f30200720c */ /* 0x040fe40003f86270 */
[C---:B------:R-:W-:Y:S02]  /*14490*/  ISETP.GE.AND P3, PT, R2.reuse, R242, PT ;  /* 0x000000f20200720c */ /* 0x040fe40003f66270 */
[----:B------:R-:W-:Y:S01]  /*144a0*/  IABS R3, R5 ;  /* 0x0000000500037213 */ /* 0x000fe20000000000 */
[----:B------:R-:W-:Y:S01]  /*144b0*/  IMAD.MOV.U32 R5, RZ, RZ, R9 ;  /* 0x000000ffff057224 */ /* 0x000fe200078e0009 */
[----:B------:R-:W-:Y:S01]  /*144c0*/  ISETP.GE.AND P2, PT, R2, R241, PT ;  /* 0x000000f10200720c */ /* 0x000fe20003f46270 */
[----:B-1----:R-:W-:Y:S01]  /*144d0*/  IMAD.IADD R4, R236, 0x1, -R2 ;  /* 0x00000001ec047824 */ /* 0x002fe200078e0a02 */
[----:B------:R-:W-:-:S02]  /*144e0*/  I2FP.F32.S32 R3, R3 ;  /* 0x0000000300037245 */ /* 0x000fc40000201400 */
[----:B------:R-:W-:Y:S02]  /*144f0*/  I2FP.F32.S32 R5, R5 ;  /* 0x0000000500057245 */ /* 0x000fe40000201400 */
        /* <DEDUP_REMOVED lines=271> */
[--C-:B-1----:R-:W-:Y:S02]  /*155f0*/  IMAD.IADD R3, R238, 0x1, -R2.reuse ;  /* 0x00000001ee037824 */ /* 0x102fe400078e0a02 */
[----:B------:R-:W-:-:S03]  /*15600*/  IMAD.IADD R2, R239, 0x1, -R2 ;  /* 0x00000001ef027824 */ /* 0x000fc600078e0a02 */
[----:B------:R-:W-:Y:S01]  /*15610*/  IABS R7, R3 ;  /* 0x0000000300077213 */ /* 0x000fe20000000000 */
[----:B------:R-:W-:Y:S01]  /*15620*/  FMUL.FTZ R3, R147, UR31 ;  /* 0x0000001f93037c20 */ /* 0x000fe20008410000 */
[----:B------:R-:W-:Y:S01]  /*15630*/  IABS R6, R2 ;  /* 0x0000000200067213 */ /* 0x000fe20000000000 */
[----:B------:R1:W5:Y:S01]  /*15640*/  LDL.LU R147, [R1+0x114] ;  /* 0x0001140001937983 */ /* 0x0003620000300800 */
[----:B------:R-:W-:Y:S01]  /*15650*/  @P2 LOP3.LUT R231, R231, 0x8, RZ, 0xfc, !PT ;  /* 0x00000008e7e72812 */ /* 0x000fe200078efcff */
[----:B------:R-:W-:Y:S02]  /*15660*/  IMAD.MOV.U32 R2, RZ, RZ, R7 ;  /* 0x000000ffff027224 */ /* 0x000fe400078e0007 */
[----:B------:R4:W-:Y:S01]  /*15670*/  MUFU.TANH R7, R3 ;  /* 0x0000000300077308 */ /* 0x0009e20000002400 */
[----:B------:R-:W-:Y:S02]  /*15680*/  LOP3.LUT R231, R231, 0xfffffffb, RZ, 0xc0, !PT ;  /* 0xfffffffbe7e77812 */ /* 0x000fe400078ec0ff */
[----:B------:R-:W-:-:S02]  /*15690*/  I2FP.F32.S32 R2, R2 ;  /* 0x0000000200027245 */ /* 0x000fc40000201400 */
[----:B------:R-:W-:-:S03]  /*156a0*/  @P1 LOP3.LUT R231, R231, 0x4, RZ, 0xfc, !PT ;  /* 0x00000004e7e71812 */ /* 0x000fc600078efcff */
[----:B--2---:R-:W-:Y:S01]  /*156b0*/  FFMA.FTZ R12, R2, -UR19, R5 ;  /* 0x80000013020c7c23 */ /* 0x004fe20008010005 */
[----:B------:R-:W-:Y:S01]  /*156c0*/  FMUL.FTZ R2, R40, UR31 ;  /* 0x0000001f28027c20 */ /* 0x000fe20008410000 */
[----:B----4-:R-:W-:Y:S01]  /*156d0*/  I2FP.F32.S32 R3, R6 ;  /* 0x0000000600037245 */ /* 0x010fe20000201400 */
[----:B------:R-:W-:Y:S02]  /*156e0*/  FMUL.FTZ R6, R146, UR31 ;  /* 0x0000001f92067c20 */ /* 0x000fe40008410000 */
[----:B------:R2:W-:Y:S01]  /*156f0*/  MUFU.TANH R13, R2 ;  /* 0x00000002000d7308 */ /* 0x0005e20000002400 */
[----:B------:R-:W-:Y:S01]  /*15700*/  FSEL R123, R14, -INF , !P4 ;  /* 0xff8000000e7b7808 */ /* 0x000fe20006000000 */
[----:B------:R1:W5:Y:S01]  /*15710*/  LDL.LU R146, [R1+0x110] ;  /* 0x0001100001927983 */ /* 0x0003620000300800 */
[----:B---3--:R-:W-:Y:S01]  /*15720*/  FFMA.FTZ R11, R3, -UR19, R4 ;  /* 0x80000013030b7c23 */ /* 0x008fe20008010004 */
[----:B------:R-:W-:-:S04]  /*15730*/  VIADD R3, R0, 0x60 ;  /* 0x0000006000037836 */ /* 0x000fc80000000000 */
[----:B------:R3:W4:Y:S01]  /*15740*/  MUFU.TANH R15, R6 ;  /* 0x00000006000f7308 */ /* 0x0007220000002400 */
[--C-:B------:R-:W-:Y:S02]  /*15750*/  IMAD.IADD R4, R236, 0x1, -R3.reuse ;  /* 0x00000001ec047824 */ /* 0x100fe400078e0a03 */
[----:B--2---:R-:W-:-:S03]  /*15760*/  IMAD.IADD R2, R237, 0x1, -R3 ;  /* 0x00000001ed027824 */ /* 0x004fc600078e0a03 */
[----:B------:R-:W-:Y:S01]  /*15770*/  IABS R5, R4 ;  /* 0x0000000400057213 */ /* 0x000fe20000000000 */
[----:B---3--:R-:W-:Y:S01]  /*15780*/  IMAD.IADD R6, R238, 0x1, -R3 ;  /* 0x00000001ee067824 */ /* 0x008fe200078e0a03 */
[----:B------:R-:W-:-:S04]  /*15790*/  IABS R4, R2 ;  /* 0x0000000200047213 */ /* 0x000fc80000000000 */
[----:B------:R-:W-:Y:S02]  /*157a0*/  IABS R2, R6 ;  /* 0x0000000600027213 */ /* 0x000fe40000000000 */
[----:B------:R-:W-:Y:S02]  /*157b0*/  I2FP.F32.S32 R4, R4 ;  /* 0x0000000400047245 */ /* 0x000fe40000201400 */
[----:B------:R-:W-:-:S03]  /*157c0*/  I2FP.F32.S32 R2, R2 ;  /* 0x0000000200027245 */ /* 0x000fc60000201400 */
[----:B----4-:R-:W-:Y:S02]  /*157d0*/  FFMA.FTZ R6, R4, -UR19, R15 ;  /* 0x8000001304067c23 */ /* 0x010fe4000801000f */
[----:B------:R-:W-:Y:S01]  /*157e0*/  FFMA.FTZ R13, R2, -UR19, R13 ;  /* 0x80000013020d7c23 */ /* 0x000fe2000801000d */
[----:B------:R-:W-:Y:S01]  /*157f0*/  FMUL.FTZ R2, R144, UR31 ;  /* 0x0000001f90027c20 */ /* 0x000fe20008410000 */
[----:B------:R-:W-:Y:S01]  /*15800*/  FMUL.FTZ R4, R145, UR31 ;  /* 0x0000001f91047c20 */ /* 0x000fe20008410000 */
[C---:B------:R-:W-:Y:S01]  /*15810*/  ISETP.GE.AND P4, PT, R3.reuse, R243, PT ;  /* 0x000000f30300720c */ /* 0x040fe20003f86270 */
[----:B------:R1:W5:Y:S01]  /*15820*/  LDL.LU R145, [R1+0x10c] ;  /* 0x00010c0001917983 */ /* 0x0003620000300800 */
[C---:B------:R-:W-:Y:S02]  /*15830*/  ISETP.GE.AND P3, PT, R3.reuse, R242, PT ;  /* 0x000000f20300720c */ /* 0x040fe40003f66270 */
[C---:B------:R-:W-:Y:S02]  /*15840*/  ISETP.GE.AND P2, PT, R3.reuse, R241, PT ;  /* 0x000000f10300720c */ /* 0x040fe40003f46270 */
[----:B------:R-:W-:-:S02]  /*15850*/  ISETP.GE.AND P1, PT, R3, R240, PT ;  /* 0x000000f00300720c */ /* 0x000fc40003f26270 */
[----:B------:R-:W-:Y:S02]  /*15860*/  I2FP.F32.S32 R5, R5 ;  /* 0x0000000500057245 */ /* 0x000fe40000201400 */
[----:B------:R-:W-:Y:S01]  /*15870*/  FSEL R109, R8, -INF , !P5 ;  /* 0xff800000086d7808 */ /* 0x000fe20006800000 */
[----:B------:R2:W-:Y:S01]  /*15880*/  MUFU.TANH R14, R4 ;  /* 0x00000004000e7308 */ /* 0x0005e20000002400 */
[----:B------:R-:W-:Y:S01]  /*15890*/  FSEL R207, R10, -INF , !P0 ;  /* 0xff8000000acf7808 */ /* 0x000fe20004000000 */
[----:B------:R1:W5:Y:S01]  /*158a0*/  LDL.LU R144, [R1+0x108] ;  /* 0x0001080001907983 */ /* 0x0003620000300800 */
[----:B------:R-:W-:Y:S02]  /*158b0*/  FSEL R98, R9, -INF , !P6 ;  /* 0xff80000009627808 */ /* 0x000fe40007000000 */
[----:B------:R-:W-:-:S03]  /*158c0*/  ISETP.LT.OR P6, PT, R3, R235, P4 ;  /* 0x000000eb0300720c */ /* 0x000fc600027c1670 */
[----:B------:R3:W4:Y:S01]  /*158d0*/  MUFU.TANH R8, R2 ;  /* 0x0000000200087308 */ /* 0x0007220000002400 */
[C---:B------:R-:W-:Y:S02]  /*158e0*/  ISETP.LT.OR P5, PT, R3.reuse, R233, P3 ;  /* 0x000000e90300720c */ /* 0x040fe40001fa1670 */
[C---:B------:R-:W-:Y:S02]  /*158f0*/  ISETP.LT.OR P2, PT, R3.reuse, R234, P2 ;  /* 0x000000ea0300720c */ /* 0x040fe40001741670 */
[----:B------:R-:W-:Y:S01]  /*15900*/  ISETP.LT.OR P0, PT, R3, R232, P1 ;  /* 0x000000e80300720c */ /* 0x000fe20000f01670 */
[----:B------:R-:W-:Y:S02]  /*15910*/  IMAD.IADD R3, R239, 0x1, -R3 ;  /* 0x00000001ef037824 */ /* 0x000fe400078e0a03 */
[----:B------:R-:W-:Y:S01]  /*15920*/  FFMA.FTZ R7, R5, -UR19, R7 ;  /* 0x8000001305077c23 */ /* 0x000fe20008010007 */
[----:B--2---:R-:W-:Y:S01]  /*15930*/  FMUL.FTZ R4, R42, UR31 ;  /* 0x0000001f2a047c20 */ /* 0x004fe20008410000 */
[----:B---3--:R-:W-:-:S03]  /*15940*/  VIADD R2, R0, 0x61 ;  /* 0x0000006100027836 */ /* 0x008fc60000000000 */
[----:B------:R2:W3:Y:S01]  /*15950*/  MUFU.TANH R10, R4 ;  /* 0x00000004000a7308 */ /* 0x0004e20000002400 */
[----:B------:R-:W-:Y:S01]  /*15960*/  IMAD.IADD R5, R237, 0x1, -R2 ;  /* 0x00000001ed057824 */ /* 0x000fe200078e0a02 */
[----:B------:R-:W-:-:S04]  /*15970*/  IABS R9, R3 ;  /* 0x0000000300097213 */ /* 0x000fc80000000000 */
[----:B------:R-:W-:Y:S01]  /*15980*/  IABS R3, R5 ;  /* 0x0000000500037213 */ /* 0x000fe20000000000 */
[----:B------:R-:W-:Y:S02]  /*15990*/  IMAD.MOV.U32 R5, RZ, RZ, R9 ;  /* 0x000000ffff057224 */ /* 0x000fe400078e0009 */
[----:B--2---:R-:W-:Y:S01]  /*159a0*/  IMAD.IADD R4, R236, 0x1, -R2 ;  /* 0x00000001ec047824 */ /* 0x004fe200078e0a02 */
[----:B------:R-:W-:-:S04]  /*159b0*/  I2FP.F32.S32 R3, R3 ;  /* 0x0000000300037245 */ /* 0x000fc80000201400 */
[----:B------:R-:W-:Y:S01]  /*159c0*/  IABS R4, R4 ;  /* 0x0000000400047213 */ /* 0x000fe20000000000 */
[----:B----4-:R-:W-:Y:S01]  /*159d0*/  FFMA.FTZ R8, R3, -UR19, R8 ;  /* 0x8000001303087c23 */ /* 0x010fe20008010008 */
[C---:B------:R-:W-:Y:S02]  /*159e0*/  LOP3.LUT P4, RZ, R231.reuse, 0x8, RZ, 0xc0, !PT ;  /* 0x00000008e7ff7812 */ /* 0x040fe4000788c0ff */
[----:B------:R-:W-:Y:S02]  /*159f0*/  I2FP.F32.S32 R4, R4 ;  /* 0x0000000400047245 */ /* 0x000fe40000201400 */
[----:B------:R-:W-:Y:S02]  /*15a00*/  LOP3.LUT P3, RZ, R231, 0x4, RZ, 0xc0, !PT ;  /* 0x00000004e7ff7812 */ /* 0x000fe4000786c0ff */
[----:B------:R-:W-:Y:S01]  /*15a10*/  I2FP.F32.S32 R5, R5 ;  /* 0x0000000500057245 */ /* 0x000fe20000201400 */
[----:B------:R-:W-:Y:S01]  /*15a20*/  FMUL.FTZ R3, R41, UR31 ;  /* 0x0000001f29037c20 */ /* 0x000fe20008410000 */
[----:B------:R-:W-:Y:S01]  /*15a30*/  LOP3.LUT R231, R231, 0xfffffffd, RZ, 0xc0, !PT ;  /* 0xfffffffde7e77812 */ /* 0x000fe200078ec0ff */
[----:B------:R-:W-:Y:S01]  /*15a40*/  FFMA.FTZ R9, R4, -UR19, R14 ;  /* 0x8000001304097c23 */ /* 0x000fe2000801000e */
[----:B------:R-:W-:Y:S01]  /*15a50*/  FMUL.FTZ R4, R43, UR31 ;  /* 0x0000001f2b047c20 */ /* 0x000fe20008410000 */
[----:B---3--:R-:W-:Y:S01]  /*15a60*/  FFMA.FTZ R10, R5, -UR19, R10 ;  /* 0x80000013050a7c23 */ /* 0x008fe2000801000a */
[----:B------:R-:W-:Y:S01]  /*15a70*/  @P2 LOP3.LUT R231, R231, 0x2, RZ, 0xfc, !PT ;  /* 0x00000002e7e72812 */ /* 0x000fe200078efcff */
[----:B------:R2:W3:Y:S01]  /*15a80*/  MUFU.TANH R5, R3 ;  /* 0x0000000300057308 */ /* 0x0004e20000002400 */
[----:B------:R-:W-:-:S02]  /*15a90*/  FSEL R112, R12, -INF , !P4 ;  /* 0xff8000000c707808 */ /* 0x000fc40006000000 */
[----:B------:R-:W-:Y:S02]  /*15aa0*/  FSEL R206, R11, -INF , !P3 ;  /* 0xff8000000bce7808 */ /* 0x000fe40005800000 */
[C---:B------:R-:W-:Y:S02]  /*15ab0*/  ISETP.GE.AND P4, PT, R2.reuse, R243, PT ;  /* 0x000000f30200720c */ /* 0x040fe40003f86270 */
[C---:B------:R-:W-:Y:S02]  /*15ac0*/  ISETP.GE.AND P3, PT, R2.reuse, R242, PT ;  /* 0x000000f20200720c */ /* 0x040fe40003f66270 */
[C---:B------:R-:W-:Y:S02]  /*15ad0*/  ISETP.GE.AND P2, PT, R2.reuse, R241, PT ;  /* 0x000000f10200720c */ /* 0x040fe40003f46270 */
[----:B------:R-:W-:Y:S02]  /*15ae0*/  ISETP.GE.AND P1, PT, R2, R240, PT ;  /* 0x000000f00200720c */ /* 0x000fe40003f26270 */
[----:B------:R-:W-:-:S02]  /*15af0*/  FSEL R97, R7, -INF , !P6 ;  /* 0xff80000007617808 */ /* 0x000fc40007000000 */
[----:B------:R-:W-:Y:S01]  /*15b00*/  FSEL R108, R6, -INF , !P5 ;  /* 0xff800000066c7808 */ /* 0x000fe20006800000 */
[--C-:B--2---:R-:W-:Y:S01]  /*15b10*/  IMAD.IADD R3, R238, 0x1, -R2.reuse ;  /* 0x00000001ee037824 */ /* 0x104fe200078e0a02 */
[C---:B------:R-:W-:Y:S01]  /*15b20*/  ISETP.LT.OR P6, PT, R2.reuse, R235, P4 ;  /* 0x000000eb0200720c */ /* 0x040fe200027c1670 */
[----:B------:R-:W2:Y:S01]  /*15b30*/  MUFU.TANH R4, R4 ;  /* 0x0000000400047308 */ /* 0x000ea20000002400 */
[C---:B------:R-:W-:Y:S02]  /*15b40*/  ISETP.LT.OR P5, PT, R2.reuse, R233, P3 ;  /* 0x000000e90200720c */ /* 0x040fe40001fa1670 */
[C---:B------:R-:W-:Y:S02]  /*15b50*/  ISETP.LT.OR P2, PT, R2.reuse, R234, P2 ;  /* 0x000000ea0200720c */ /* 0x040fe40001741670 */
[----:B------:R-:W-:Y:S01]  /*15b60*/  ISETP.LT.OR P1, PT, R2, R232, P1 ;  /* 0x000000e80200720c */ /* 0x000fe20000f21670 */
[----:B------:R-:W-:Y:S01]  /*15b70*/  IMAD.IADD R2, R239, 0x1, -R2 ;  /* 0x00000001ef027824 */ /* 0x000fe200078e0a02 */
[----:B------:R-:W-:Y:S01]  /*15b80*/  IABS R7, R3 ;  /* 0x0000000300077213 */ /* 0x000fe20000000000 */
[----:B------:R-:W-:-:S03]  /*15b90*/  FMUL.FTZ R3, R64, UR31 ;  /* 0x0000001f40037c20 */ /* 0x000fc60008410000 */
[----:B------:R-:W-:Y:S01]  /*15ba0*/  IABS R6, R2 ;  /* 0x0000000200067213 */ /* 0x000fe20000000000 */
[----:B------:R-:W-:Y:S02]  /*15bb0*/  IMAD.MOV.U32 R2, RZ, RZ, R7 ;  /* 0x000000ffff027224 */ /* 0x000fe400078e0007 */
[----:B------:R4:W-:Y:S03]  /*15bc0*/  MUFU.TANH R7, R3 ;  /* 0x0000000300077308 */ /* 0x0009e60000002400 */
[----:B------:R-:W-:-:S05]  /*15bd0*/  I2FP.F32.S32 R2, R2 ;  /* 0x0000000200027245 */ /* 0x000fca0000201400 */
[----:B---3--:R-:W-:Y:S01]  /*15be0*/  FFMA.FTZ R12, R2, -UR19, R5 ;  /* 0x80000013020c7c23 */ /* 0x008fe20008010005 */
[----:B------:R-:W-:Y:S01]  /*15bf0*/  FMUL.FTZ R2, R143, UR31 ;  /* 0x0000001f8f027c20 */ /* 0x000fe20008410000 */
[----:B------:R-:W-:Y:S01]  /*15c00*/  LOP3.LUT P4, RZ, R231, 0x2, RZ, 0xc0, !PT ;  /* 0x00000002e7ff7812 */ /* 0x000fe2000788c0ff */
[----:B------:R1:W5:Y:S01]  /*15c10*/  LDL.LU R143, [R1+0x104] ;  /* 0x00010400018f7983 */ /* 0x0003620000300800 */
[----:B----4-:R-:W-:Y:S01]  /*15c20*/  I2FP.F32.S32 R3, R6 ;  /* 0x0000000600037245 */ /* 0x010fe20000201400 */
[----:B------:R-:W-:-:S04]  /*15c30*/  FMUL.FTZ R6, R66, UR31 ;  /* 0x0000001f42067c20 */ /* 0x000fc80008410000 */
[----:B--2---:R-:W-:Y:S01]  /*15c40*/  FFMA.FTZ R11, R3, -UR19, R4 ;  /* 0x80000013030b7c23 */ /* 0x004fe20008010004 */
[----:B------:R-:W-:Y:S01]  /*15c50*/  VIADD R3, R0, 0x68 ;  /* 0x0000006800037836 */ /* 0x000fe20000000000 */
[----:B------:R2:W3:Y:S03]  /*15c60*/  MUFU.TANH R14, R2 ;  /* 0x00000002000e7308 */ /* 0x0004e60000002400 */
[----:B------:R-:W-:-:S05]  /*15c70*/  IMAD.IADD R4, R236, 0x1, -R3 ;  /* 0x00000001ec047824 */ /* 0x000fca00078e0a03 */
[----:B------:R4:W1:Y:S01]  /*15c80*/  MUFU.TANH R15, R6 ;  /* 0x00000006000f7308 */ /* 0x0008620000002400 */
[----:B------:R-:W-:Y:S02]  /*15c90*/  IABS R5, R4 ;  /* 0x0000000400057213 */ /* 0x000fe40000000000 */
[----:B------:R-:W-:Y:S01]  /*15ca0*/  LOP3.LUT R231, R231, 0xfffffff7, RZ, 0xc0, !PT ;  /* 0xfffffff7e7e77812 */ /* 0x000fe200078ec0ff */
[--C-:B--2---:R-:W-:Y:S02]  /*15cb0*/  IMAD.IADD R2, R237, 0x1, -R3.reuse ;  /* 0x00000001ed027824 */ /* 0x104fe400078e0a03 */
[----:B----4-:R-:W-:-:S03]  /*15cc0*/  IMAD.IADD R6, R238, 0x1, -R3 ;  /* 0x00000001ee067824 */ /* 0x010fc600078e0a03 */
[----:B------:R-:W-:Y:S02]  /*15cd0*/  IABS R4, R2 ;  /* 0x0000000200047213 */ /* 0x000fe40000000000 */
[----:B------:R-:W-:Y:S02]  /*15ce0*/  IABS R2, R6 ;  /* 0x0000000600027213 */ /* 0x000fe40000000000 */
[----:B------:R-:W-:Y:S02]  /*15cf0*/  @P2 LOP3.LUT R231, R231, 0x8, RZ, 0xfc, !PT ;  /* 0x00000008e7e72812 */ /* 0x000fe400078efcff */
[----:B------:R-:W-:Y:S02]  /*15d00*/  I2FP.F32.S32 R2, R2 ;  /* 0x0000000200027245 */ /* 0x000fe40000201400 */
[----:B------:R-:W-:Y:S02]  /*15d10*/  I2FP.F32.S32 R4, R4 ;  /* 0x0000000400047245 */ /* 0x000fe40000201400 */
[----:B------:R-:W-:Y:S01]  /*15d20*/  LOP3.LUT R231, R231, 0xfffffffb, RZ, 0xc0, !PT ;  /* 0xfffffffbe7e77812 */ /* 0x000fe200078ec0ff */
[----:B---3--:R-:W-:Y:S01]  /*15d30*/  FFMA.FTZ R14, R2, -UR19, R14 ;  /* 0x80000013020e7c23 */ /* 0x008fe2000801000e */
[----:B------:R-:W-:Y:S01]  /*15d40*/  FMUL.FTZ R2, R67, UR31 ;  /* 0x0000001f43027c20 */ /* 0x000fe20008410000 */
[----:B-1----:R-:W-:Y:S01]  /*15d50*/  FFMA.FTZ R6, R4, -UR19, R15 ;  /* 0x8000001304067c23 */ /* 0x002fe2000801000f */
[----:B------:R-:W-:Y:S01]  /*15d60*/  @P1 LOP3.LUT R231, R231, 0x4, RZ, 0xfc, !PT ;  /* 0x00000004e7e71812 */ /* 0x000fe200078efcff */
[----:B------:R-:W-:Y:S01]  /*15d70*/  FMUL.FTZ R4, R65, UR31 ;  /* 0x0000001f41047c20 */ /* 0x000fe20008410000 */
[----:B------:R-:W-:-:S02]  /*15d80*/  FSEL R110, R13, -INF , !P4 ;  /* 0xff8000000d6e7808 */ /* 0x000fc40006000000 */
[C---:B------:R-:W-:Y:S02]  /*15d90*/  ISETP.GE.AND P4, PT, R3.reuse, R243, PT ;  /* 0x000000f30300720c */ /* 0x040fe40003f86270 */
[C---:B------:R-:W-:Y:S02]  /*15da0*/  ISETP.GE.AND P3, PT, R3.reuse, R242, PT ;  /* 0x000000f20300720c */ /* 0x040fe40003f66270 */
[C---:B------:R-:W-:Y:S02]  /*15db0*/  ISETP.GE.AND P2, PT, R3.reuse, R241, PT ;  /* 0x000000f10300720c */ /* 0x040fe40003f46270 */
[----:B------:R-:W-:Y:S02]  /*15dc0*/  ISETP.GE.AND P1, PT, R3, R240, PT ;  /* 0x000000f00300720c */ /* 0x000fe40003f26270 */
[----:B------:R-:W-:Y:S02]  /*15dd0*/  I2FP.F32.S32 R5, R5 ;  /* 0x0000000500057245 */ /* 0x000fe40000201400 */
[----:B------:R-:W-:Y:S01]  /*15de0*/  FSEL R107, R8, -INF , !P5 ;  /* 0xff800000086b7808 */ /* 0x000fe20006800000 */
[----:B------:R1:W-:Y:S01]  /*15df0*/  MUFU.TANH R13, R4 ;  /* 0x00000004000d7308 */ /* 0x0003e20000002400 */
[----:B------:R-:W-:-:S02]  /*15e00*/  FSEL R205, R10, -INF , !P0 ;  /* 0xff8000000acd7808 */ /* 0x000fc40004000000 */
[----:B------:R-:W-:Y:S02]  /*15e10*/  FSEL R96, R9, -INF , !P6 ;  /* 0xff80000009607808 */ /* 0x000fe40007000000 */
[----:B------:R-:W-:-:S03]  /*15e20*/  ISETP.LT.OR P6, PT, R3, R235, P4 ;  /* 0x000000eb0300720c */ /* 0x000fc600027c1670 */
[----:B------:R2:W3:Y:S01]  /*15e30*/  MUFU.TANH R8, R2 ;  /* 0x0000000200087308 */ /* 0x0004e20000002400 */
[C---:B------:R-:W-:Y:S02]  /*15e40*/  ISETP.LT.OR P5, PT, R3.reuse, R233, P3 ;  /* 0x000000e90300720c */ /* 0x040fe40001fa1670 */
[C---:B------:R-:W-:Y:S02]  /*15e50*/  ISETP.LT.OR P2, PT, R3.reuse, R234, P2 ;  /* 0x000000ea0300720c */ /* 0x040fe40001741670 */
[----:B------:R-:W-:Y:S01]  /*15e60*/  ISETP.LT.OR P0, PT, R3, R232, P1 ;  /* 0x000000e80300720c */ /* 0x000fe20000f01670 */
[----:B------:R-:W-:Y:S02]  /*15e70*/  IMAD.IADD R3, R239, 0x1, -R3 ;  /* 0x00000001ef037824 */ /* 0x000fe400078e0a03 */
[----:B------:R-:W-:Y:S01]  /*15e80*/  FFMA.FTZ R7, R5, -UR19, R7 ;  /* 0x8000001305077c23 */ /* 0x000fe20008010007 */
[----:B-1----:R-:W-:Y:S01]  /*15e90*/  FMUL.FTZ R4, R142, UR31 ;  /* 0x0000001f8e047c20 */ /* 0x002fe20008410000 */
[----:B--2---:R-:W-:-:S03]  /*15ea0*/  VIADD R2, R0, 0x69 ;  /* 0x0000006900027836 */ /* 0x004fc60000000000 */
[----:B------:R1:W2:Y:S01]  /*15eb0*/  MUFU.TANH R10, R4 ;  /* 0x00000004000a7308 */ /* 0x0002a20000002400 */
[----:B------:R-:W-:Y:S01]  /*15ec0*/  IABS R9, R3 ;  /* 0x0000000300097213 */ /* 0x000fe20000000000 */
[----:B------:R4:W5:Y:S01]  /*15ed0*/  LDL.LU R142, [R1+0x100] ;  /* 0x00010000018e7983 */ /* 0x0009620000300800 */
[----:B------:R-:W-:-:S05]  /*15ee0*/  IMAD.IADD R5, R237, 0x1, -R2 ;  /* 0x00000001ed057824 */ /* 0x000fca00078e0a02 */
[----:B------:R-:W-:Y:S01]  /*15ef0*/  IABS R3, R5 ;  /* 0x0000000500037213 */ /* 0x000fe20000000000 */
[----:B------:R-:W-:Y:S02]  /*15f00*/  IMAD.MOV.U32 R5, RZ, RZ, R9 ;  /* 0x000000ffff057224 */ /* 0x000fe400078e0009 */
[----:B-1----:R-:W-:Y:S01]  /*15f10*/  IMAD.IADD R4, R236, 0x1, -R2 ;  /* 0x00000001ec047824 */ /* 0x002fe200078e0a02 */
[----:B------:R-:W-:-:S04]  /*15f20*/  I2FP.F32.S32 R3, R3 ;  /* 0x0000000300037245 */ /* 0x000fc80000201400 */
[----:B------:R-:W-:Y:S01]  /*15f30*/  IABS R4, R4 ;  /* 0x0000000400047213 */ /* 0x000fe20000000000 */
[----:B---3--:R-:W-:Y:S01]  /*15f40*/  FFMA.FTZ R8, R3, -UR19, R8 ;  /* 0x8000001303087c23 */ /* 0x008fe20008010008 */
        /* <DEDUP_REMOVED lines=8> */
[----:B--2---:R-:W-:Y:S01]  /*15fd0*/  FFMA.FTZ R10, R5, -UR19, R10 ;  /* 0x80000013050a7c23 */ /* 0x004fe2000801000a */
[----:B------:R-:W-:Y:S01]  /*15fe0*/  @P2 LOP3.LUT R231, R231, 0x2, RZ, 0xfc, !PT ;  /* 0x00000002e7e72812 */ /* 0x000fe200078efcff */
[----:B------:R1:W2:Y:S01]  /*15ff0*/  MUFU.TANH R5, R3 ;  /* 0x0000000300057308 */ /* 0x0002a20000002400 */
[----:B------:R-:W-:Y:S01]  /*16000*/  FSEL R106, R12, -INF , !P4 ;  /* 0xff8000000c6a7808 */ /* 0x000fe20006000000 */
[----:B------:R4:W5:Y:S01]  /*16010*/  LDL.LU R141, [R1+0xfc] ;  /* 0x0000fc00018d7983 */ /* 0x0009620000300800 */
[----:B------:R-:W-:-:S02]  /*16020*/  FSEL R204, R11, -INF , !P3 ;  /* 0xff8000000bcc7808 */ /* 0x000fc40005800000 */
[C---:B------:R-:W-:Y:S01]  /*16030*/  ISETP.GE.AND P4, PT, R2.reuse, R243, PT ;  /* 0x000000f30200720c */ /* 0x040fe20003f86270 */
[----:B------:R4:W5:Y:S01]  /*16040*/  LDL.LU R140, [R1+0xf8] ;  /* 0x0000f800018c7983 */ /* 0x0009620000300800 */
[C---:B------:R-:W-:Y:S02]  /*16050*/  ISETP.GE.AND P3, PT, R2.reuse, R242, PT ;  /* 0x000000f20200720c */ /* 0x040fe40003f66270 */
[C---:B------:R-:W-:Y:S02]  /*16060*/  ISETP.GE.AND P2, PT, R2.reuse, R241, PT ;  /* 0x000000f10200720c */ /* 0x040fe40003f46270 */
[----:B------:R-:W-:Y:S02]  /*16070*/  ISETP.GE.AND P1, PT, R2, R240, PT ;  /* 0x000000f00200720c */ /* 0x000fe40003f26270 */
[----:B------:R-:W-:Y:S02]  /*16080*/  FSEL R94, R7, -INF , !P6 ;  /* 0xff800000075e7808 */ /* 0x000fe40007000000 */
[----:B------:R-:W-:Y:S01]  /*16090*/  FSEL R105, R6, -INF , !P5 ;  /* 0xff80000006697808 */ /* 0x000fe20006800000 */
[----:B-1----:R-:W-:Y:S01]  /*160a0*/  IMAD.IADD R3, R238, 0x1, -R2 ;  /* 0x00000001ee037824 */ /* 0x002fe200078e0a02 */
[C---:B------:R-:W-:Y:S01]  /*160b0*/  ISETP.LT.OR P6, PT, R2.reuse, R235, P4 ;  /* 0x000000eb0200720c */ /* 0x040fe200027c1670 */
[----:B------:R-:W1:Y:S01]  /*160c0*/  MUFU.TANH R4, R4 ;  /* 0x0000000400047308 */ /* 0x000e620000002400 */
[----:B------:R-:W-:-:S02]  /*160d0*/  ISETP.LT.OR P5, PT, R2, R233, P3 ;  /* 0x000000e90200720c */ /* 0x000fc40001fa1670 */
[C---:B------:R-:W-:Y:S02]  /*160e0*/  ISETP.LT.OR P2, PT, R2.reuse, R234, P2 ;  /* 0x000000ea0200720c */ /* 0x040fe40001741670 */
[----:B------:R-:W-:Y:S01]  /*160f0*/  ISETP.LT.OR P1, PT, R2, R232, P1 ;  /* 0x000000e80200720c */ /* 0x000fe20000f21670 */
[----:B------:R-:W-:Y:S01]  /*16100*/  IMAD.IADD R2, R239, 0x1, -R2 ;  /* 0x00000001ef027824 */ /* 0x000fe200078e0a02 */
[----:B------:R-:W-:Y:S01]  /*16110*/  IABS R7, R3 ;  /* 0x0000000300077213 */ /* 0x000fe20000000000 */
[----:B------:R-:W-:Y:S01]  /*16120*/  FMUL.FTZ R3, R139, UR31 ;  /* 0x0000001f8b037c20 */ /* 0x000fe20008410000 */
[----:B------:R-:W-:Y:S01]  /*16130*/  LOP3.LUT P4, RZ, R231, 0x2, RZ, 0xc0, !PT ;  /* 0x00000002e7ff7812 */ /* 0x000fe2000788c0ff */
[----:B------:R4:W5:Y:S01]  /*16140*/  LDL.LU R139, [R1+0xf4] ;  /* 0x0000f400018b7983 */ /* 0x0009620000300800 */
[----:B------:R-:W-:Y:S01]  /*16150*/  IABS R6, R2 ;  /* 0x0000000200067213 */ /* 0x000fe20000000000 */
[----:B------:R-:W-:Y:S02]  /*16160*/  IMAD.MOV.U32 R2, RZ, RZ, R7 ;  /* 0x000000ffff027224 */ /* 0x000fe400078e0007 */
[----:B------:R3:W-:Y:S03]  /*16170*/  MUFU.TANH R7, R3 ;  /* 0x0000000300077308 */ /* 0x0007e60000002400 */
[----:B------:R-:W-:-:S05]  /*16180*/  I2FP.F32.S32 R2, R2 ;  /* 0x0000000200027245 */ /* 0x000fca0000201400 */
[----:B--2---:R-:W-:Y:S01]  /*16190*/  FFMA.FTZ R13, R2, -UR19, R5 ;  /* 0x80000013020d7c23 */ /* 0x004fe20008010005 */
[----:B------:R-:W-:Y:S01]  /*161a0*/  FMUL.FTZ R2, R28, UR31 ;  /* 0x0000001f1c027c20 */ /* 0x000fe20008410000 */
[----:B---3--:R-:W-:Y:S01]  /*161b0*/  I2FP.F32.S32 R3, R6 ;  /* 0x0000000600037245 */ /* 0x008fe20000201400 */
[----:B------:R-:W-:Y:S02]  /*161c0*/  FMUL.FTZ R6, R138, UR31 ;  /* 0x0000001f8a067c20 */ /* 0x000fe40008410000 */
[----:B------:R2:W-:Y:S01]  /*161d0*/  MUFU.TANH R11, R2 ;  /* 0x00000002000b7308 */ /* 0x0005e20000002400 */
[----:B------:R-:W-:Y:S01]  /*161e0*/  LOP3.LUT R231, R231, 0xfffffff7, RZ, 0xc0, !PT ;  /* 0xfffffff7e7e77812 */ /* 0x000fe200078ec0ff */
[----:B------:R4:W5:Y:S01]  /*161f0*/  LDL.LU R138, [R1+0xf0] ;  /* 0x0000f000018a7983 */ /* 0x0009620000300800 */
[----:B-1----:R-:W-:Y:S01]  /*16200*/  FFMA.FTZ R12, R3, -UR19, R4 ;  /* 0x80000013030c7c23 */ /* 0x002fe20008010004 */
[----:B------:R-:W-:-:S04]  /*16210*/  VIADD R3, R0, 0x70 ;  /* 0x0000007000037836 */ /* 0x000fc80000000000 */
[----:B------:R1:W3:Y:S01]  /*16220*/  MUFU.TANH R15, R6 ;  /* 0x00000006000f7308 */ /* 0x0002e20000002400 */
[--C-:B------:R-:W-:Y:S02]  /*16230*/  IMAD.IADD R4, R236, 0x1, -R3.reuse ;  /* 0x00000001ec047824 */ /* 0x100fe400078e0a03 */
[----:B--2---:R-:W-:-:S03]  /*16240*/  IMAD.IADD R2, R237, 0x1, -R3 ;  /* 0x00000001ed027824 */ /* 0x004fc600078e0a03 */
[----:B------:R-:W-:Y:S01]  /*16250*/  IABS R5, R4 ;  /* 0x0000000400057213 */ /* 0x000fe20000000000 */
[----:B-1----:R-:W-:Y:S01]  /*16260*/  IMAD.IADD R6, R238, 0x1, -R3 ;  /* 0x00000001ee067824 */ /* 0x002fe200078e0a03 */
[----:B------:R-:W-:-:S04]  /*16270*/  IABS R4, R2 ;  /* 0x0000000200047213 */ /* 0x000fc80000000000 */
[----:B------:R-:W-:Y:S02]  /*16280*/  IABS R2, R6 ;  /* 0x0000000600027213 */ /* 0x000fe40000000000 */
[----:B------:R-:W-:Y:S02]  /*16290*/  @P2 LOP3.LUT R231, R231, 0x8, RZ, 0xfc, !PT ;  /* 0x00000008e7e72812 */ /* 0x000fe400078efcff */
[----:B------:R-:W-:Y:S02]  /*162a0*/  I2FP.F32.S32 R4, R4 ;  /* 0x0000000400047245 */ /* 0x000fe40000201400 */
[----:B------:R-:W-:Y:S02]  /*162b0*/  I2FP.F32.S32 R2, R2 ;  /* 0x0000000200027245 */ /* 0x000fe40000201400 */
[----:B------:R-:W-:Y:S01]  /*162c0*/  LOP3.LUT R231, R231, 0xfffffffb, RZ, 0xc0, !PT ;  /* 0xfffffffbe7e77812 */ /* 0x000fe200078ec0ff */
[----:B---3--:R-:W-:Y:S01]  /*162d0*/  FFMA.FTZ R6, R4, -UR19, R15 ;  /* 0x8000001304067c23 */ /* 0x008fe2000801000f */
[----:B------:R-:W-:Y:S01]  /*162e0*/  FMUL.FTZ R4, R137, UR31 ;  /* 0x0000001f89047c20 */ /* 0x000fe20008410000 */
[----:B------:R-:W-:Y:S01]  /*162f0*/  FFMA.FTZ R15, R2, -UR19, R11 ;  /* 0x80000013020f7c23 */ /* 0x000fe2000801000b */
[----:B------:R-:W-:Y:S01]  /*16300*/  FMUL.FTZ R2, R136, UR31 ;  /* 0x0000001f88027c20 */ /* 0x000fe20008410000 */
[----:B------:R-:W-:Y:S01]  /*16310*/  @P1 LOP3.LUT R231, R231, 0x4, RZ, 0xfc, !PT ;  /* 0x00000004e7e71812 */ /* 0x000fe200078efcff */
[----:B------:R4:W5:Y:S01]  /*16320*/  LDL.LU R137, [R1+0xec] ;  /* 0x0000ec0001897983 */ /* 0x0009620000300800 */
[----:B------:R-:W-:-:S02]  /*16330*/  FSEL R104, R14, -INF , !P4 ;  /* 0xff8000000e687808 */ /* 0x000fc40006000000 */
[C---:B------:R-:W-:Y:S02]  /*16340*/  ISETP.GE.AND P4, PT, R3.reuse, R243, PT ;  /* 0x000000f30300720c */ /* 0x040fe40003f86270 */
[C---:B------:R-:W-:Y:S02]  /*16350*/  ISETP.GE.AND P3, PT, R3.reuse, R242, PT ;  /* 0x000000f20300720c */ /* 0x040fe40003f66270 */
[C---:B------:R-:W-:Y:S02]  /*16360*/  ISETP.GE.AND P2, PT, R3.reuse, R241, PT ;  /* 0x000000f10300720c */ /* 0x040fe40003f46270 */
[----:B------:R-:W-:Y:S01]  /*16370*/  ISETP.GE.AND P1, PT, R3, R240, PT ;  /* 0x000000f00300720c */ /* 0x000fe20003f26270 */
[----:B------:R1:W-:Y:S01]  /*16380*/  MUFU.TANH R14, R4 ;  /* 0x00000004000e7308 */ /* 0x0003e20000002400 */
[----:B------:R-:W-:Y:S01]  /*16390*/  I2FP.F32.S32 R5, R5 ;  /* 0x0000000500057245 */ /* 0x000fe20000201400 */
[----:B------:R4:W5:Y:S01]  /*163a0*/  LDL.LU R136, [R1+0xe8] ;  /* 0x0000e80001887983 */ /* 0x0009620000300800 */
[----:B------:R-:W-:-:S02]  /*163b0*/  FSEL R87, R9, -INF , !P6 ;  /* 0xff80000009577808 */ /* 0x000fc40007000000 */
[----:B------:R-:W-:Y:S02]  /*163c0*/  FSEL R203, R10, -INF , !P0 ;  /* 0xff8000000acb7808 */ /* 0x000fe40004000000 */
[----:B------:R-:W-:Y:S01]  /*163d0*/  FSEL R93, R8, -INF , !P5 ;  /* 0xff800000085d7808 */ /* 0x000fe20006800000 */
[----:B------:R2:W3:Y:S01]  /*163e0*/  MUFU.TANH R9, R2 ;  /* 0x0000000200097308 */ /* 0x0004e20000002400 */
[C---:B------:R-:W-:Y:S02]  /*163f0*/  ISETP.LT.OR P6, PT, R3.reuse, R235, P4 ;  /* 0x000000eb0300720c */ /* 0x040fe400027c1670 */
[C---:B------:R-:W-:Y:S02]  /*16400*/  ISETP.LT.OR P5, PT, R3.reuse, R233, P3 ;  /* 0x000000e90300720c */ /* 0x040fe40001fa1670 */
[C---:B------:R-:W-:Y:S02]  /*16410*/  ISETP.LT.OR P2, PT, R3.reuse, R234, P2 ;  /* 0x000000ea0300720c */ /* 0x040fe40001741670 */
[----:B------:R-:W-:Y:S01]  /*16420*/  ISETP.LT.OR P0, PT, R3, R232, P1 ;  /* 0x000000e80300720c */ /* 0x000fe20000f01670 */
[----:B-1----:R-:W-:Y:S01]  /*16430*/  FMUL.FTZ R4, R30, UR31 ;  /* 0x0000001f1e047c20 */ /* 0x002fe20008410000 */
[----:B------:R-:W-:-:S02]  /*16440*/  IMAD.IADD R3, R239, 0x1, -R3 ;  /* 0x00000001ef037824 */ /* 0x000fc400078e0a03 */
[----:B------:R-:W-:Y:S01]  /*16450*/  FFMA.FTZ R7, R5, -UR19, R7 ;  /* 0x8000001305077c23 */ /* 0x000fe20008010007 */
[----:B------:R1:W4:Y:S01]  /*16460*/  MUFU.TANH R11, R4 ;  /* 0x00000004000b7308 */ /* 0x0003220000002400 */
[----:B--2---:R-:W-:Y:S01]  /*16470*/  VIADD R2, R0, 0x71 ;  /* 0x0000007100027836 */ /* 0x004fe20000000000 */
[----:B------:R-:W-:-:S03]  /*16480*/  IABS R8, R3 ;  /* 0x0000000300087213 */ /* 0x000fc60000000000 */
[----:B------:R-:W-:-:S05]  /*16490*/  IMAD.IADD R5, R237, 0x1, -R2 ;  /* 0x00000001ed057824 */ /* 0x000fca00078e0a02 */
[----:B------:R-:W-:Y:S01]  /*164a0*/  IABS R3, R5 ;  /* 0x0000000500037213 */ /* 0x000fe20000000000 */
[----:B-1----:R-:W-:-:S03]  /*164b0*/  IMAD.IADD R4, R236, 0x1, -R2 ;  /* 0x00000001ec047824 */ /* 0x002fc600078e0a02 */
[----:B------:R-:W-:Y:S01]  /*164c0*/  I2FP.F32.S32 R3, R3 ;  /* 0x0000000300037245 */ /* 0x000fe20000201400 */
[----:B------:R-:W-:Y:S01]  /*164d0*/  IMAD.MOV.U32 R5, RZ, RZ, R8 ;  /* 0x000000ffff057224 */ /* 0x000fe200078e0008 */
[----:B------:R-:W-:-:S04]  /*164e0*/  IABS R4, R4 ;  /* 0x0000000400047213 */ /* 0x000fc80000000000 */
[----:B------:R-:W-:Y:S01]  /*164f0*/  I2FP.F32.S32 R4, R4 ;  /* 0x0000000400047245 */ /* 0x000fe20000201400 */
[----:B---3--:R-:W-:Y:S01]  /*16500*/  FFMA.FTZ R9, R3, -UR19, R9 ;  /* 0x8000001303097c23 */ /* 0x008fe20008010009 */
[C---:B------:R-:W-:Y:S02]  /*16510*/  LOP3.LUT P4, RZ, R231.reuse, 0x8, RZ, 0xc0, !PT ;  /* 0x00000008e7ff7812 */ /* 0x040fe4000788c0ff */
[C---:B------:R-:W-:Y:S02]  /*16520*/  LOP3.LUT P3, RZ, R231.reuse, 0x4, RZ, 0xc0, !PT ;  /* 0x00000004e7ff7812 */ /* 0x040fe4000786c0ff */
[----:B------:R-:W-:Y:S01]  /*16530*/  I2FP.F32.S32 R5, R5 ;  /* 0x0000000500057245 */ /* 0x000fe20000201400 */
[----:B------:R-:W-:Y:S01]  /*16540*/  FFMA.FTZ R10, R4, -UR19, R14 ;  /* 0x80000013040a7c23 */ /* 0x000fe2000801000e */
[----:B------:R-:W-:Y:S01]  /*16550*/  LOP3.LUT R231, R231, 0xfffffffd, RZ, 0xc0, !PT ;  /* 0xfffffffde7e77812 */ /* 0x000fe200078ec0ff */
[----:B------:R-:W-:Y:S01]  /*16560*/  FMUL.FTZ R3, R29, UR31 ;  /* 0x0000001f1d037c20 */ /* 0x000fe20008410000 */
[----:B------:R-:W-:Y:S01]  /*16570*/  FMUL.FTZ R4, R31, UR31 ;  /* 0x0000001f1f047c20 */ /* 0x000fe20008410000 */
[----:B----4-:R-:W-:Y:S01]  /*16580*/  FFMA.FTZ R11, R5, -UR19, R11 ;  /* 0x80000013050b7c23 */ /* 0x010fe2000801000b */
[----:B------:R-:W-:Y:S01]  /*16590*/  @P2 LOP3.LUT R231, R231, 0x2, RZ, 0xfc, !PT ;  /* 0x00000002e7e72812 */ /* 0x000fe200078efcff */
[----:B------:R1:W2:Y:S01]  /*165a0*/  MUFU.TANH R5, R3 ;  /* 0x0000000300057308 */ /* 0x0002a20000002400 */
[----:B------:R-:W-:-:S02]  /*165b0*/  FSEL R92, R13, -INF , !P4 ;  /* 0xff8000000d5c7808 */ /* 0x000fc40006000000 */
[----:B------:R-:W-:Y:S02]  /*165c0*/  FSEL R95, R12, -INF , !P3 ;  /* 0xff8000000c5f7808 */ /* 0x000fe40005800000 */
[C---:B------:R-:W-:Y:S02]  /*165d0*/  ISETP.GE.AND P4, PT, R2.reuse, R243, PT ;  /* 0x000000f30200720c */ /* 0x040fe40003f86270 */
[C---:B------:R-:W-:Y:S02]  /*165e0*/  ISETP.GE.AND P3, PT, R2.reuse, R242, PT ;  /* 0x000000f20200720c */ /* 0x040fe40003f66270 */
[C---:B------:R-:W-:Y:S02]  /*165f0*/  ISETP.GE.AND P2, PT, R2.reuse, R241, PT ;  /* 0x000000f10200720c */ /* 0x040fe40003f46270 */
[----:B------:R-:W-:Y:S01]  /*16600*/  ISETP.GE.AND P1, PT, R2, R240, PT ;  /* 0x000000f00200720c */ /* 0x000fe20003f26270 */
[----:B------:R-:W3:Y:S01]  /*16610*/  MUFU.TANH R4, R4 ;  /* 0x0000000400047308 */ /* 0x000ee20000002400 */
[----:B------:R-:W-:-:S02]  /*16620*/  FSEL R30, R7, -INF , !P6 ;  /* 0xff800000071e7808 */ /* 0x000fc40007000000 */
[----:B------:R-:W-:Y:S01]  /*16630*/  FSEL R86, R6, -INF , !P5 ;  /* 0xff80000006567808 */ /* 0x000fe20006800000 */
[--C-:B-1----:R-:W-:Y:S01]  /*16640*/  IMAD.IADD R3, R238, 0x1, -R2.reuse ;  /* 0x00000001ee037824 */ /* 0x102fe200078e0a02 */
[C---:B------:R-:W-:Y:S02]  /*16650*/  ISETP.LT.OR P6, PT, R2.reuse, R235, P4 ;  /* 0x000000eb0200720c */ /* 0x040fe400027c1670 */
        /* <DEDUP_REMOVED lines=10> */
[----:B--2---:R-:W-:Y:S01]  /*16700*/  FFMA.FTZ R13, R2, -UR19, R5 ;  /* 0x80000013020d7c23 */ /* 0x004fe20008010005 */
[----:B------:R-:W-:Y:S01]  /*16710*/  VIADD R2, R0, 0x78 ;  /* 0x0000007800027836 */ /* 0x000fe20000000000 */
[----:B-1----:R-:W-:Y:S01]  /*16720*/  I2FP.F32.S32 R3, R6 ;  /* 0x0000000600037245 */ /* 0x002fe20000201400 */
[----:B------:R-:W-:-:S04]  /*16730*/  FMUL.FTZ R6, R26, UR31 ;  /* 0x0000001f1a067c20 */ /* 0x000fc80008410000 */
[----:B---3--:R-:W-:Y:S01]  /*16740*/  FFMA.FTZ R12, R3, -UR19, R4 ;  /* 0x80000013030c7c23 */ /* 0x008fe20008010004 */
[----:B------:R-:W-:Y:S01]  /*16750*/  FMUL.FTZ R3, R71, UR31 ;  /* 0x0000001f47037c20 */ /* 0x000fe20008410000 */
[--C-:B------:R-:W-:Y:S01]  /*16760*/  IMAD.IADD R4, R236, 0x1, -R2.reuse ;  /* 0x00000001ec047824 */ /* 0x100fe200078e0a02 */
[----:B------:R1:W-:Y:S01]  /*16770*/  MUFU.TANH R14, R6 ;  /* 0x00000006000e7308 */ /* 0x0003e20000002400 */
[----:B------:R-:W-:Y:S01]  /*16780*/  LOP3.LUT P4, RZ, R231, 0x2, RZ, 0xc0, !PT ;  /* 0x00000002e7ff7812 */ /* 0x000fe2000788c0ff */
[----:B------:R2:W5:Y:S06]  /*16790*/  LDL.LU R71, [R1+0xe4] ;  /* 0x0000e40001477983 */ /* 0x00056c0000300800 */
[----:B------:R3:W4:Y:S01]  /*167a0*/  MUFU.TANH R8, R3 ;  /* 0x0000000300087308 */ /* 0x0007220000002400 */
[----:B------:R-:W-:Y:S01]  /*167b0*/  IABS R5, R4 ;  /* 0x0000000400057213 */ /* 0x000fe20000000000 */
[----:B-1----:R-:W-:-:S02]  /*167c0*/  IMAD.IADD R6, R238, 0x1, -R2 ;  /* 0x00000001ee067824 */ /* 0x002fc400078e0a02 */
[----:B---3--:R-:W-:-:S05]  /*167d0*/  IMAD.IADD R3, R237, 0x1, -R2 ;  /* 0x00000001ed037824 */ /* 0x008fca00078e0a02 */
[----:B------:R-:W-:Y:S02]  /*167e0*/  IABS R4, R3 ;  /* 0x0000000300047213 */ /* 0x000fe40000000000 */
[----:B------:R-:W-:Y:S02]  /*167f0*/  IABS R3, R6 ;  /* 0x0000000600037213 */ /* 0x000fe40000000000 */
[----:B------:R-:W-:Y:S02]  /*16800*/  I2FP.F32.S32 R5, R5 ;  /* 0x0000000500057245 */ /* 0x000fe40000201400 */
[----:B------:R-:W-:Y:S02]  /*16810*/  I2FP.F32.S32 R3, R3 ;  /* 0x0000000300037245 */ /* 0x000fe40000201400 */
[----:B------:R-:W-:Y:S02]  /*16820*/  I2FP.F32.S32 R4, R4 ;  /* 0x0000000400047245 */ /* 0x000fe40000201400 */
[----:B------:R-:W-:-:S02]  /*16830*/  FSEL R84, R15, -INF , !P4 ;  /* 0xff8000000f547808 */ /* 0x000fc40006000000 */
[C---:B------:R-:W-:Y:S01]  /*16840*/  ISETP.GE.AND P4, PT, R2.reuse, R243, PT ;  /* 0x000000f30200720c */ /* 0x040fe20003f86270 */
[----:B----4-:R-:W-:Y:S01]  /*16850*/  FFMA.FTZ R8, R3, -UR19, R8 ;  /* 0x8000001303087c23 */ /* 0x010fe20008010008 */
[----:B------:R-:W-:Y:S01]  /*16860*/  ISETP.GE.AND P3, PT, R2, R242, PT ;  /* 0x000000f20200720c */ /* 0x000fe20003f66270 */
[----:B------:R-:W-:Y:S01]  /*16870*/  FFMA.FTZ R7, R5, -UR19, R7 ;  /* 0x8000001305077c23 */ /* 0x000fe20008010007 */
[----:B------:R-:W-:Y:S01]  /*16880*/  FMUL.FTZ R3, R25, UR31 ;  /* 0x0000001f19037c20 */ /* 0x000fe20008410000 */
[----:B------:R-:W-:Y:S01]  /*16890*/  FSEL R29, R9, -INF , !P5 ;  /* 0xff800000091d7808 */ /* 0x000fe20006800000 */
[----:B------:R-:W-:Y:S01]  /*168a0*/  FFMA.FTZ R6, R4, -UR19, R14 ;  /* 0x8000001304067c23 */ /* 0x000fe2000801000e */
[C---:B------:R-:W-:Y:S02]  /*168b0*/  ISETP.LT.OR P5, PT, R2.reuse, R235, P4 ;  /* 0x000000eb0200720c */ /* 0x040fe400027a1670 */
[----:B------:R-:W-:Y:S01]  /*168c0*/  ISETP.LT.OR P4, PT, R2, R233, P3 ;  /* 0x000000e90200720c */ /* 0x000fe20001f81670 */
[----:B------:R1:W3:Y:S01]  /*168d0*/  MUFU.TANH R14, R3 ;  /* 0x00000003000e7308 */ /* 0x0002e20000002400 */
[----:B------:R-:W-:Y:S01]  /*168e0*/  FMUL.FTZ R4, R27, UR31 ;  /* 0x0000001f1b047c20 */ /* 0x000fe20008410000 */
[----:B------:R-:W-:Y:S01]  /*168f0*/  FSEL R25, R7, -INF , !P5 ;  /* 0xff80000007197808 */ /* 0x000fe20006800000 */
[----:B------:R-:W-:Y:S01]  /*16900*/  FMUL.FTZ R7, R69, UR31 ;  /* 0x0000001f45077c20 */ /* 0x000fe20008410000 */
[----:B------:R-:W-:Y:S01]  /*16910*/  FSEL R27, R6, -INF , !P4 ;  /* 0xff800000061b7808 */ /* 0x000fe20006000000 */
[----:B------:R-:W-:Y:S01]  /*16920*/  FMUL.FTZ R6, R68, UR31 ;  /* 0x0000001f44067c20 */ /* 0x000fe20008410000 */
[----:B-1----:R-:W-:-:S02]  /*16930*/  FMUL.FTZ R3, R70, UR31 ;  /* 0x0000001f46037c20 */ /* 0x002fc40008410000 */
[----:B------:R2:W5:Y:S04]  /*16940*/  LDL.LU R70, [R1+0xe0] ;  /* 0x0000e00001467983 */ /* 0x0005680000300800 */
[----:B------:R2:W5:Y:S04]  /*16950*/  LDL.LU R69, [R1+0xdc] ;  /* 0x0000dc0001457983 */ /* 0x0005680000300800 */
[----:B------:R2:W5:Y:S01]  /*16960*/  LDL.LU R68, [R1+0xd8] ;  /* 0x0000d80001447983 */ /* 0x0005620000300800 */
[----:B------:R-:W-:-:S04]  /*16970*/  LOP3.LUT R231, R231, 0xfffffff7, RZ, 0xc0, !PT ;  /* 0xfffffff7e7e77812 */ /* 0x000fc800078ec0ff */
[----:B------:R-:W-:-:S04]  /*16980*/  @P2 LOP3.LUT R231, R231, 0x8, RZ, 0xfc, !PT ;  /* 0x00000008e7e72812 */ /* 0x000fc800078efcff */
[----:B------:R-:W-:Y:S02]  /*16990*/  LOP3.LUT R231, R231, 0xfffffffb, RZ, 0xc0, !PT ;  /* 0xfffffffbe7e77812 */ /* 0x000fe400078ec0ff */
[----:B------:R-:W-:Y:S02]  /*169a0*/  ISETP.GE.AND P2, PT, R2, R241, PT ;  /* 0x000000f10200720c */ /* 0x000fe40003f46270 */
[----:B------:R-:W-:Y:S01]  /*169b0*/  @P1 LOP3.LUT R231, R231, 0x4, RZ, 0xfc, !PT ;  /* 0x00000004e7e71812 */ /* 0x000fe200078efcff */
[----:B------:R-:W-:Y:S01]  /*169c0*/  VIADD R0, R0, 0x79 ;  /* 0x0000007900007836 */ /* 0x000fe20000000000 */
[----:B------:R-:W-:Y:S02]  /*169d0*/  ISETP.GE.AND P1, PT, R2, R240, PT ;  /* 0x000000f00200720c */ /* 0x000fe40003f26270 */
[----:B------:R-:W-:Y:S02]  /*169e0*/  FSEL R28, R10, -INF , !P6 ;  /* 0xff8000000a1c7808 */ /* 0x000fe40007000000 */
[----:B------:R-:W-:Y:S01]  /*169f0*/  ISETP.LT.OR P2, PT, R2, R234, P2 ;  /* 0x000000ea0200720c */ /* 0x000fe20001741670 */
[----:B------:R1:W4:Y:S01]  /*16a00*/  MUFU.TANH R10, R4 ;  /* 0x00000004000a7308 */ /* 0x0003220000002400 */
[----:B------:R-:W-:-:S02]  /*16a10*/  FSEL R85, R11, -INF , !P0 ;  /* 0xff8000000b557808 */ /* 0x000fc40004000000 */
[----:B------:R-:W-:Y:S01]  /*16a20*/  ISETP.LT.OR P0, PT, R2, R232, P1 ;  /* 0x000000e80200720c */ /* 0x000fe20000f01670 */
[----:B------:R-:W-:-:S04]  /*16a30*/  IMAD.IADD R2, R239, 0x1, -R2 ;  /* 0x00000001ef027824 */ /* 0x000fc800078e0a02 */
[----:B------:R3:W2:Y:S01]  /*16a40*/  MUFU.TANH R9, R3 ;  /* 0x0000000300097308 */ /* 0x0006a20000002400 */
[C---:B------:R-:W-:Y:S02]  /*16a50*/  LOP3.LUT P6, RZ, R231.reuse, 0x4, RZ, 0xc0, !PT ;  /* 0x00000004e7ff7812 */ /* 0x040fe400078cc0ff */
[----:B------:R-:W-:Y:S02]  /*16a60*/  LOP3.LUT P3, RZ, R231, 0x8, RZ, 0xc0, !PT ;  /* 0x00000008e7ff7812 */ /* 0x000fe4000786c0ff */
[----:B------:R-:W-:Y:S01]  /*16a70*/  IABS R5, R2 ;  /* 0x0000000200057213 */ /* 0x000fe20000000000 */
[--C-:B-1----:R-:W-:Y:S01]  /*16a80*/  IMAD.IADD R4, R237, 0x1, -R0.reuse ;  /* 0x00000001ed047824 */ /* 0x102fe200078e0a00 */
[----:B------:R-:W-:Y:S01]  /*16a90*/  LOP3.LUT R231, R231, 0xfffffffd, RZ, 0xc0, !PT ;  /* 0xfffffffde7e77812 */ /* 0x000fe200078ec0ff */
[----:B---3--:R-:W-:-:S03]  /*16aa0*/  IMAD.IADD R3, R236, 0x1, -R0 ;  /* 0x00000001ec037824 */ /* 0x008fc600078e0a00 */
[----:B------:R-:W-:Y:S02]  /*16ab0*/  IABS R2, R4 ;  /* 0x0000000400027213 */ /* 0x000fe40000000000 */
[----:B------:R-:W-:Y:S02]  /*16ac0*/  IABS R3, R3 ;  /* 0x0000000300037213 */ /* 0x000fe40000000000 */
[----:B------:R-:W-:Y:S02]  /*16ad0*/  FSEL R74, R13, -INF , !P3 ;  /* 0xff8000000d4a7808 */ /* 0x000fe40005800000 */
[----:B------:R-:W-:Y:S02]  /*16ae0*/  I2FP.F32.S32 R3, R3 ;  /* 0x0000000300037245 */ /* 0x000fe40000201400 */
[----:B------:R-:W-:Y:S02]  /*16af0*/  @P2 LOP3.LUT R231, R231, 0x2, RZ, 0xfc, !PT ;  /* 0x00000002e7e72812 */ /* 0x000fe400078efcff */
[----:B------:R-:W-:-:S02]  /*16b00*/  I2FP.F32.S32 R2, R2 ;  /* 0x0000000200027245 */ /* 0x000fc40000201400 */
[C---:B------:R-:W-:Y:S02]  /*16b10*/  ISETP.GE.AND P3, PT, R0.reuse, R243, PT ;  /* 0x000000f30000720c */ /* 0x040fe40003f66270 */
[C---:B------:R-:W-:Y:S02]  /*16b20*/  ISETP.GE.AND P2, PT, R0.reuse, R242, PT ;  /* 0x000000f20000720c */ /* 0x040fe40003f46270 */
[C---:B------:R-:W-:Y:S02]  /*16b30*/  ISETP.GE.AND P1, PT, R0.reuse, R241, PT ;  /* 0x000000f10000720c */ /* 0x040fe40003f26270 */
[----:B------:R-:W-:Y:S01]  /*16b40*/  ISETP.GE.AND P4, PT, R0, R240, PT ;  /* 0x000000f00000720c */ /* 0x000fe20003f86270 */
[----:B------:R-:W-:Y:S01]  /*16b50*/  FFMA.FTZ R4, R3, -UR19, R14 ;  /* 0x8000001303047c23 */ /* 0x000fe2000801000e */
[----:B------:R-:W-:Y:S01]  /*16b60*/  FSEL R75, R12, -INF , !P6 ;  /* 0xff8000000c4b7808 */ /* 0x000fe20007000000 */
[----:B------:R-:W1:Y:S01]  /*16b70*/  MUFU.TANH R7, R7 ;  /* 0x0000000700077308 */ /* 0x000e620000002400 */
[----:B------:R-:W-:Y:S01]  /*16b80*/  ISETP.LT.OR P6, PT, R0, R235, P3 ;  /* 0x000000eb0000720c */ /* 0x000fe20001fc1670 */
[----:B----4-:R-:W-:Y:S01]  /*16b90*/  FFMA.FTZ R3, R2, -UR19, R10 ;  /* 0x8000001302037c23 */ /* 0x010fe2000801000a */
[----:B------:R-:W-:Y:S01]  /*16ba0*/  ISETP.LT.OR P5, PT, R0, R233, P2 ;  /* 0x000000e90000720c */ /* 0x000fe200017a1670 */
[----:B------:R-:W-:Y:S01]  /*16bb0*/  IMAD.IADD R2, R238, 0x1, -R0 ;  /* 0x00000001ee027824 */ /* 0x000fe200078e0a00 */
[----:B------:R-:W-:-:S03]  /*16bc0*/  ISETP.LT.OR P3, PT, R0, R234, P1 ;  /* 0x000000ea0000720c */ /* 0x000fc60000f61670 */
[----:B------:R-:W3:Y:S01]  /*16bd0*/  MUFU.TANH R6, R6 ;  /* 0x0000000600067308 */ /* 0x000ee20000002400 */
[----:B------:R-:W-:Y:S02]  /*16be0*/  LOP3.LUT P1, RZ, R231, 0x2, RZ, 0xc0, !PT ;  /* 0x00000002e7ff7812 */ /* 0x000fe4000782c0ff */
[----:B------:R-:W-:Y:S01]  /*16bf0*/  ISETP.LT.OR P2, PT, R0, R232, P4 ;  /* 0x000000e80000720c */ /* 0x000fe20002741670 */
[----:B------:R-:W-:Y:S01]  /*16c00*/  IMAD.IADD R0, R239, 0x1, -R0 ;  /* 0x00000001ef007824 */ /* 0x000fe200078e0a00 */
[----:B------:R-:W-:Y:S02]  /*16c10*/  FSEL R31, R8, -INF , !P1 ;  /* 0xff800000081f7808 */ /* 0x000fe40004800000 */
[----:B------:R-:W-:Y:S02]  /*16c20*/  PLOP3.LUT P1, PT, PT, PT, UP1, 0x80, 0x0 ;  /* 0x000000000000781c */ /* 0x000fe40003f2f018 */
[----:B------:R-:W-:Y:S02]  /*16c30*/  IABS R2, R2 ;  /* 0x0000000200027213 */ /* 0x000fe40000000000 */
[----:B------:R-:W-:-:S02]  /*16c40*/  IABS R0, R0 ;  /* 0x0000000000007213 */ /* 0x000fc40000000000 */
[----:B------:R-:W-:Y:S02]  /*16c50*/  I2FP.F32.S32 R5, R5 ;  /* 0x0000000500057245 */ /* 0x000fe40000201400 */
[----:B------:R-:W-:Y:S02]  /*16c60*/  I2FP.F32.S32 R2, R2 ;  /* 0x0000000200027245 */ /* 0x000fe40000201400 */
[----:B------:R-:W-:Y:S01]  /*16c70*/  I2FP.F32.S32 R0, R0 ;  /* 0x0000000000007245 */ /* 0x000fe20000201400 */
[----:B--2---:R-:W-:Y:S02]  /*16c80*/  FFMA.FTZ R5, R5, -UR19, R9 ;  /* 0x8000001305057c23 */ /* 0x004fe40008010009 */
[----:B-1----:R-:W-:Y:S02]  /*16c90*/  FFMA.FTZ R2, R2, -UR19, R7 ;  /* 0x8000001302027c23 */ /* 0x002fe40008010007 */
[----:B---3--:R-:W-:Y:S01]  /*16ca0*/  FFMA.FTZ R0, R0, -UR19, R6 ;  /* 0x8000001300007c23 */ /* 0x008fe20008010006 */
[----:B------:R-:W-:-:S02]  /*16cb0*/  FSEL R73, R5, -INF , !P0 ;  /* 0xff80000005497808 */ /* 0x000fc40004000000 */
[----:B------:R-:W-:Y:S02]  /*16cc0*/  LOP3.LUT P0, RZ, R231, 0x40, RZ, 0xc0, !PT ;  /* 0x00000040e7ff7812 */ /* 0x000fe4000780c0ff */
[----:B------:R-:W-:Y:S02]  /*16cd0*/  FSEL R23, R4, -INF , !P6 ;  /* 0xff80000004177808 */ /* 0x000fe40007000000 */
[----:B------:R-:W-:Y:S02]  /*16ce0*/  FSEL R24, R3, -INF , !P5 ;  /* 0xff80000003187808 */ /* 0x000fe40006800000 */
[----:B------:R-:W-:Y:S02]  /*16cf0*/  FSEL R26, R2, -INF , !P3 ;  /* 0xff800000021a7808 */ /* 0x000fe40005800000 */
[----:B------:R-:W-:Y:S01]  /*16d00*/  FSEL R72, R0, -INF , !P2 ;  /* 0xff80000000487808 */ /* 0x000fe20005000000 */
[----:B------:R-:W-:Y:S06]  /*16d10*/  @!P1 BRA `(.L_x_1118) ;  /* 0x0000000400c49947 */ /* 0x000fec0003800000 */
        /* <DEDUP_REMOVED lines=111> */
.L_x_1120:
[----:B------:R-:W-:Y:S05]  /*17410*/  BSYNC B0 ;  /* 0x0000000000007941 */ /* 0x000fea0003800000 */
.L_x_1119:
[----:B------:R-:W0:Y:S02]  /*17420*/  LDGDEPBAR ;  /* 0x00000000000079af */ /* 0x000e240000000000 */
.L_x_1118:
        /* <DEDUP_REMOVED lines=10> */
[----:B------:R-:W2:Y:S04]  /*174d0*/  LDL.LU R13, [R1+0x10] ;  /* 0x00001000010d7983 */ /* 0x000ea80000300800 */
[----:B------:R-:W2:Y:S04]  /*174e0*/  LDL.LU R12, [R1+0x20] ;  /* 0x00002000010c7983 */ /* 0x000ea80000300800 */
[----:B------:R-:W2:Y:S04]  /*174f0*/  LDL.LU R11, [R1+0xc] ;  /* 0x00000c00010b7983 */ /* 0x000ea80000300800 */
[----:B------:R-:W2:Y:S04]  /*17500*/  LDL.LU R10, [R1+0x8] ;  /* 0x00000800010a7983 */ /* 0x000ea80000300800 */
[----:B---3--:R-:W3:Y:S04]  /*17510*/  LDL.LU R9, [R1+0x18] ;  /* 0x0000180001097983 */ /* 0x008ee80000300800 */
[----:B------:R-:W3:Y:S01]  /*17520*/  LDL.LU R8, [R1+0x28] ;  /* 0x0000280001087983 */ /* 0x000ee20000300800 */
[----:B------:R-:W-:-:S02]  /*17530*/  MOV R55, R36 ;  /* 0x0000002400377202 */ /* 0x000fc40000000f00 */
[----:B------:R-:W-:Y:S01]  /*17540*/  MOV R52, R202 ;  /* 0x000000ca00347202 */ /* 0x000fe20000000f00 */
[----:B------:R-:W3:Y:S01]  /*17550*/  LDL.LU R7, [R1+0x34] ;  /* 0x0000340001077983 */ /* 0x000ee20000300800 */
[----:B------:R-:W-:Y:S01]  /*17560*/  MOV R53, R201 ;  /* 0x000000c900357202 */ /* 0x000fe20000000f00 */
[----:B------:R-:W-:Y:S01]  /*17570*/  IMAD.MOV.U32 R14, RZ, RZ, R131 ;  /* 0x000000ffff0e7224 */ /* 0x000fe200078e0083 */
[----:B------:R-:W-:Y:S01]  /*17580*/  MOV R15, R39 ;  /* 0x00000027000f7202 */ /* 0x000fe20000000f00 */
[----:B------:R-:W3:Y:S01]  /*17590*/  LDL.LU R6, [R1+0x38] ;  /* 0x0000380001067983 */ /* 0x000ee20000300800 */
[----:B------:R-:W-:Y:S02]  /*175a0*/  MOV R54, R37 ;  /* 0x0000002500367202 */ /* 0x000fe40000000f00 */
[----:B-1----:R-:W-:Y:S01]  /*175b0*/  MOV R223, R60 ;  /* 0x0000003c00df7202 */ /* 0x002fe20000000f00 */
[----:B------:R-:W3:Y:S04]  /*175c0*/  LDL.LU R5, [R1+0x4c] ;  /* 0x00004c0001057983 */ /* 0x000ee80000300800 */
[----:B------:R-:W3:Y:S04]  /*175d0*/  LDL.LU R4, [R1+0x50] ;  /* 0x0000500001047983 */ /* 0x000ee80000300800 */
[----:B------:R-:W3:Y:S04]  /*175e0*/  LDL.LU R3, [R1+0x5c] ;  /* 0x00005c0001037983 */ /* 0x000ee80000300800 */
[----:B------:R-:W3:Y:S04]  /*175f0*/  LDL.LU R2, [R1+0x58] ;  /* 0x0000580001027983 */ /* 0x000ee80000300800 */
[----:B------:R-:W4:Y:S04]  /*17600*/  LDL.LU R0, [R1+0x44] ;  /* 0x0000440001007983 */ /* 0x000f280000300800 */
[----:B------:R-:W-:Y:S04]  /*17610*/  STL [R1+0xf0], R222 ;  /* 0x0000f0de01007387 */ /* 0x000fe80000100800 */
[----:B------:R-:W-:Y:S04]  /*17620*/  STL [R1+0xec], R221 ;  /* 0x0000ecdd01007387 */ /* 0x000fe80000100800 */
[----:B------:R-:W-:Y:S04]  /*17630*/  STL [R1+0xe8], R220 ;  /* 0x0000e8dc01007387 */ /* 0x000fe80000100800 */
[----:B------:R-:W-:Y:S04]  /*17640*/  STL [R1+0xe4], R219 ;  /* 0x0000e4db01007387 */ /* 0x000fe80000100800 */
[----:B------:R-:W-:Y:S04]  /*17650*/  STL [R1+0xe0], R218 ;  /* 0x0000e0da01007387 */ /* 0x000fe80000100800 */
[----:B------:R1:W-:Y:S02]  /*17660*/  STL [R1+0xdc], R217 ;  /* 0x0000dcd901007387 */ /* 0x0003e40000100800 */
[----:B-1----:R-:W-:-:S02]  /*17670*/  MOV R217, R101 ;  /* 0x0000006500d97202 */ /* 0x002fc40000000f00 */
[----:B------:R-:W3:Y:S04]  /*17680*/  LDL.LU R101, [R1+0x54] ;  /* 0x0000540001657983 */ /* 0x000ee80000300800 */
[----:B------:R-:W3:Y:S04]  /*17690*/  LDL.LU R230, [R1+0x48] ;  /* 0x0000480001e67983 */ /* 0x000ee80000300800 */
[----:B------:R-:W3:Y:S04]  /*176a0*/  LDL.LU R229, [R1+0x40] ;  /* 0x0000400001e57983 */ /* 0x000ee80000300800 */
[----:B------:R-:W3:Y:S04]  /*176b0*/  LDL.LU R228, [R1+0x30] ;  /* 0x0000300001e47983 */ /* 0x000ee80000300800 */
[----:B------:R-:W3:Y:S04]  /*176c0*/  LDL.LU R227, [R1+0x2c] ;  /* 0x00002c0001e37983 */ /* 0x000ee80000300800 */
[----:B------:R1:W-:Y:S04]  /*176d0*/  STL [R1+0xd8], R212 ;  /* 0x0000d8d401007387 */ /* 0x0003e80000100800 */
[----:B------:R-:W3:Y:S01]  /*176e0*/  LDL.LU R36, [R1+0x6c] ;  /* 0x00006c0001247983 */ /* 0x000ee20000300800 */
[----:B------:R-:W-:Y:S01]  /*176f0*/  MOV R221, R88 ;  /* 0x0000005800dd7202 */ /* 0x000fe20000000f00 */
[----:B------:R-:W-:Y:S01]  /*17700*/  IMAD.MOV.U32 R219, RZ, RZ, R83 ;  /* 0x000000ffffdb7224 */ /* 0x000fe200078e0053 */
[----:B------:R-:W-:Y:S01]  /*17710*/  MOV R222, R76 ;  /* 0x0000004c00de7202 */ /* 0x000fe20000000f00 */
[----:B------:R-:W3:Y:S01]  /*17720*/  LDL.LU R59, [R1+0x74] ;  /* 0x00007400013b7983 */ /* 0x000ee20000300800 */
[----:B------:R-:W-:-:S03]  /*17730*/  MOV R218, R81 ;  /* 0x0000005100da7202 */ /* 0x000fc60000000f00 */
[----:B------:R-:W3:Y:S01]  /*17740*/  LDL.LU R57, [R1+0x68] ;  /* 0x0000680001397983 */ /* 0x000ee20000300800 */
[----:B-1----:R-:W-:Y:S01]  /*17750*/  MOV R212, R82 ;  /* 0x0000005200d47202 */ /* 0x002fe20000000f00 */
[----:B----4-:R-:W-:Y:S01]  /*17760*/  IMAD.MOV.U32 R66, RZ, RZ, R0 ;  /* 0x000000ffff427224 */ /* 0x010fe200078e0000 */
[----:B-----5:R-:W-:-:S04]  /*17770*/  FMNMX.FTZ R0, R71, R18, !PT ;  /* 0x0000001247007209 */ /* 0x020fc80007810000 */
[----:B------:R-:W-:-:S04]  /*17780*/  FMNMX.FTZ R0, R33, R0, !PT ;  /* 0x0000000021007209 */ /* 0x000fc80007810000 */
[----:B------:R-:W-:-:S04]  /*17790*/  FMNMX.FTZ R0, R19, R0, !PT ;  /* 0x0000000013007209 */ /* 0x000fc80007810000 */
[----:B------:R-:W-:-:S04]  /*177a0*/  FMNMX.FTZ R0, R16, R0, !PT ;  /* 0x0000000010007209 */ /* 0x000fc80007810000 */
[----:B------:R-:W-:-:S04]  /*177b0*/  FMNMX.FTZ R0, R78, R0, !PT ;  /* 0x000000004e007209 */ /* 0x000fc80007810000 */
        /* <DEDUP_REMOVED lines=23> */
[----:B---3--:R-:W-:Y:S02]  /*17930*/  MOV R64, R3 ;  /* 0x0000000300407202 */ /* 0x008fe40000000f00 */
        /* <DEDUP_REMOVED lines=9> */
[----:B------:R-:W-:-:S02]  /*179d0*/  MOV R88, R4 ;  /* 0x0000000400587202 */ /* 0x000fc40000000f00 */
[----:B------:R-:W-:Y:S01]  /*179e0*/  FMNMX.FTZ R2, R101, R2, !PT ;  /* 0x0000000265027209 */ /* 0x000fe20007810000 */
[----:B------:R-:W1:Y:S03]  /*179f0*/  SHFL.BFLY PT, R4, R0, 0x2, 0x1f ;  /* 0x0c401f0000047f89 */ /* 0x000e6600000e0000 */
[----:B------:R-:W-:Y:S02]  /*17a00*/  FMNMX.FTZ R3, R230, R2, !PT ;  /* 0x00000002e6037209 */ /* 0x000fe40007810000 */
[----:B------:R-:W-:Y:S02]  /*17a10*/  FMNMX.FTZ R2, R69, R32, !PT ;  /* 0x0000002045027209 */ /* 0x000fe40007810000 */
[----:B------:R-:W-:Y:S02]  /*17a20*/  FMNMX.FTZ R3, R229, R3, !PT ;  /* 0x00000003e5037209 */ /* 0x000fe40007810000 */
[----:B------:R-:W-:-:S02]  /*17a30*/  FMNMX.FTZ R2, R38, R2, !PT ;  /* 0x0000000226027209 */ /* 0x000fc40007810000 */
[----:B------:R-:W-:Y:S02]  /*17a40*/  FMNMX.FTZ R3, R228, R3, !PT ;  /* 0x00000003e4037209 */ /* 0x000fe40007810000 */
[----:B------:R-:W-:Y:S01]  /*17a50*/  FMNMX.FTZ R2, R44, R2, !PT ;  /* 0x000000022c027209 */ /* 0x000fe20007810000 */
[----:B------:R-:W-:Y:S01]  /*17a60*/  IMAD.MOV.U32 R51, RZ, RZ, R9 ;  /* 0x000000ffff337224 */ /* 0x000fe200078e0009 */
[----:B------:R-:W-:Y:S02]  /*17a70*/  FMNMX.FTZ R3, R227, R3, !PT ;  /* 0x00000003e3037209 */ /* 0x000fe40007810000 */
[----:B------:R-:W-:Y:S01]  /*17a80*/  FMNMX.FTZ R2, R21, R2, !PT ;  /* 0x0000000215027209 */ /* 0x000fe20007810000 */
[----:B------:R-:W-:Y:S01]  /*17a90*/  IMAD.MOV.U32 R76, RZ, RZ, R13 ;  /* 0x000000ffff4c7224 */ /* 0x000fe200078e000d */
[----:B------:R-:W-:Y:S01]  /*17aa0*/  FMNMX.FTZ R3, R51, R3, !PT ;  /* 0x0000000333037209 */ /* 0x000fe20007810000 */
[----:B------:R-:W-:Y:S01]  /*17ab0*/  IMAD.MOV.U32 R83, RZ, RZ, R5 ;  /* 0x000000ffff537224 */ /* 0x000fe200078e0005 */
[----:B------:R-:W-:-:S02]  /*17ac0*/  FMNMX.FTZ R2, R88, R2, !PT ;  /* 0x0000000258027209 */ /* 0x000fc40007810000 */
[----:B------:R-:W-:Y:S02]  /*17ad0*/  MOV R81, R7 ;  /* 0x0000000700517202 */ /* 0x000fe40000000f00 */
[----:B-1----:R-:W-:Y:S02]  /*17ae0*/  FMNMX.FTZ R7, R0, R4, !PT ;  /* 0x0000000400077209 */ /* 0x002fe40007810000 */
[----:B------:R-:W-:Y:S02]  /*17af0*/  FMNMX.FTZ R3, R76, R3, !PT ;  /* 0x000000034c037209 */ /* 0x000fe40007810000 */
[----:B------:R-:W-:Y:S02]  /*17b00*/  FMNMX.FTZ R0, R68, R34, !PT ;  /* 0x0000002244007209 */ /* 0x000fe40007810000 */
[----:B------:R-:W-:Y:S02]  /*17b10*/  MOV R82, R6 ;  /* 0x0000000600527202 */ /* 0x000fe40000000f00 */
[----:B------:R-:W-:-:S02]  /*17b20*/  FMNMX.FTZ R2, R83, R2, !PT ;  /* 0x0000000253027209 */ /* 0x000fc40007810000 */
[----:B------:R-:W-:Y:S02]  /*17b30*/  FMNMX.FTZ R4, R133, R3, !PT ;  /* 0x0000000385047209 */ /* 0x000fe40007810000 */
[----:B------:R-:W-:Y:S02]  /*17b40*/  FMNMX.FTZ R0, R47, R0, !PT ;  /* 0x000000002f007209 */ /* 0x000fe40007810000 */
[----:B------:R-:W-:Y:S02]  /*17b50*/  FMNMX.FTZ R3, R82, R2, !PT ;  /* 0x0000000252037209 */ /* 0x000fe40007810000 */
[----:B------:R-:W-:Y:S02]  /*17b60*/  FMNMX.FTZ R0, R46, R0, !PT ;  /* 0x000000002e007209 */ /* 0x000fe40007810000 */
[----:B------:R-:W-:Y:S02]  /*17b70*/  MOV R79, R8 ;  /* 0x00000008004f7202 */ /* 0x000fe40000000f00 */
[----:B------:R-:W-:-:S02]  /*17b80*/  FMNMX.FTZ R3, R81, R3, !PT ;  /* 0x0000000351037209 */ /* 0x000fc40007810000 */
[----:B------:R-:W-:Y:S02]  /*17b90*/  FMNMX.FTZ R0, R45, R0, !PT ;  /* 0x000000002d007209 */ /* 0x000fe40007810000 */
[----:B------:R-:W-:Y:S02]  /*17ba0*/  MOV R48, R12 ;  /* 0x0000000c00307202 */ /* 0x000fe40000000f00 */
[----:B------:R-:W-:Y:S02]  /*17bb0*/  FMNMX.FTZ R3, R79, R3, !PT ;  /* 0x000000034f037209 */ /* 0x000fe40007810000 */
[----:B------:R-:W-:Y:S02]  /*17bc0*/  FMNMX.FTZ R4, R134, R4, !PT ;  /* 0x0000000486047209 */ /* 0x000fe40007810000 */
[----:B------:R-:W-:Y:S02]  /*17bd0*/  FMNMX.FTZ R0, R64, R0, !PT ;  /* 0x0000000040007209 */ /* 0x000fe40007810000 */
[----:B------:R-:W-:-:S02]  /*17be0*/  MOV R49, R11 ;  /* 0x0000000b00317202 */ /* 0x000fc40000000f00 */
[----:B------:R-:W-:Y:S02]  /*17bf0*/  FMNMX.FTZ R3, R48, R3, !PT ;  /* 0x0000000330037209 */ /* 0x000fe40007810000 */
[----:B------:R-:W-:Y:S02]  /*17c00*/  FMNMX.FTZ R4, R135, R4, !PT ;  /* 0x0000000487047209 */ /* 0x000fe40007810000 */
[----:B------:R-:W-:Y:S02]  /*17c10*/  FMNMX.FTZ R0, R65, R0, !PT ;  /* 0x0000000041007209 */ /* 0x000fe40007810000 */
[----:B------:R-:W-:Y:S02]  /*17c20*/  MOV R50, R10 ;  /* 0x0000000a00327202 */ /* 0x000fe40000000f00 */
        /* <DEDUP_REMOVED lines=8> */
[----:B------:R-:W-:Y:S02]  /*17cb0*/  MOV R11, R200 ;  /* 0x000000c8000b7202 */ /* 0x000fe40000000f00 */
        /* <DEDUP_REMOVED lines=48> */
[----:B------:R-:W2:Y:S01]  /*17fc0*/  SHFL.BFLY PT, R5, R0, 0x2, 0x1f ;  /* 0x0c401f0000057f89 */ /* 0x000ea200000e0000 */
[----:B------:R-:W-:-:S02]  /*17fd0*/  FMNMX.FTZ R2, R205, R2, !PT ;  /* 0x00000002cd027209 */ /* 0x000fc40007810000 */
[----:B------:R-:W-:Y:S02]  /*17fe0*/  FMNMX.FTZ R3, R74, R3, !PT ;  /* 0x000000034a037209 */ /* 0x000fe40007810000 */
[----:B------:R-:W-:Y:S02]  /*17ff0*/  FMNMX.FTZ R2, R204, R2, !PT ;  /* 0x00000002cc027209 */ /* 0x000fe40007810000 */
        /* <DEDUP_REMOVED lines=12> */
[C---:B------:R-:W-:Y:S01]  /*180c0*/  FMUL.FTZ R4, R202.reuse, UR25 ;  /* 0x00000019ca047c20 */ /* 0x040fe20008410000 */
[----:B------:R-:W-:Y:S02]  /*180d0*/  FSETP.NEU.FTZ.AND P2, PT, R202, -INF , PT ;  /* 0xff800000ca00780b */ /* 0x000fe40003f5d000 */
[----:B-1----:R-:W-:Y:S02]  /*180e0*/  FMNMX.FTZ R2, R2, R6, !PT ;  /* 0x0000000602027209 */ /* 0x002fe40007810000 */
[----:B------:R-:W-:Y:S01]  /*180f0*/  SHFL.BFLY PT, R6, R5, 0x2, 0x1f ;  /* 0x0c401f0005067f89 */ /* 0x000fe200000e0000 */
[----:B------:R-:W-:-:S03]  /*18100*/  FSEL R4, R4, RZ, P2 ;  /* 0x000000ff04047208 */ /* 0x000fc60001000000 */
[----:B------:R-:W1:Y:S02]  /*18110*/  SHFL.BFLY PT, R7, R2, 0x1, 0x1f ;  /* 0x0c201f0002077f89 */ /* 0x000e6400000e0000 */
[--C-:B------:R-:W-:Y:S01]  /*18120*/  FFMA.FTZ R3, R18, UR25, -R4.reuse ;  /* 0x0000001912037c23 */ /* 0x100fe20008010804 */
[----:B--2---:R-:W-:Y:S01]  /*18130*/  FMNMX.FTZ R201, R0, R8, !PT ;  /* 0x0000000800c97209 */ /* 0x004fe20007810000 */
[----:B------:R-:W-:Y:S02]  /*18140*/  FFMA.FTZ R0, R19, UR25, -R4 ;  /* 0x0000001913007c23 */ /* 0x000fe40008010804 */
[----:B------:R2:W-:Y:S01]  /*18150*/  MUFU.EX2 R12, R3 ;  /* 0x00000003000c7308 */ /* 0x0005e20000000800 */
[----:B------:R-:W-:-:S07]  /*18160*/  FSETP.NEU.FTZ.AND P1, PT, R201, -INF , PT ;  /* 0xff800000c900780b */ /* 0x000fce0003f3d000 */
[----:B------:R3:W-:Y:S01]  /*18170*/  MUFU.EX2 R220, R0 ;  /* 0x0000000000dc7308 */ /* 0x0007e20000000800 */
[----:B--2---:R-:W-:-:S07]  /*18180*/  FFMA.FTZ R3, R33, UR25, -R4 ;  /* 0x0000001921037c23 */ /* 0x004fce0008010804 */
[----:B------:R2:W-:Y:S01]  /*18190*/  MUFU.EX2 R56, R3 ;  /* 0x0000000300387308 */ /* 0x0005e20000000800 */
[----:B---3--:R-:W-:-:S07]  /*181a0*/  FFMA.FTZ R0, R16, UR25, -R4 ;  /* 0x0000001910007c23 */ /* 0x008fce0008010804 */
[----:B------:R3:W-:Y:S01]  /*181b0*/  MUFU.EX2 R225, R0 ;  /* 0x0000000000e17308 */ /* 0x0007e20000000800 */
[----:B-1----:R-:W-:Y:S01]  /*181c0*/  FMNMX.FTZ R200, R2, R7, !PT ;  /* 0x0000000702c87209 */ /* 0x002fe20007810000 */
[----:B--2---:R-:W-:-:S05]  /*181d0*/  FMUL.FTZ R3, R201, UR25 ;  /* 0x00000019c9037c20 */ /* 0x004fca0008410000 */
[----:B------:R-:W-:Y:S02]  /*181e0*/  FSEL R3, R3, RZ, P1 ;  /* 0x000000ff03037208 */ /* 0x000fe40000800000 */
[----:B---3--:R-:W-:-:S03]  /*181f0*/  FMNMX.FTZ R0, R5, R6, !PT ;  /* 0x0000000605007209 */ /* 0x008fc60007810000 */
[--C-:B------:R-:W-:Y:S02]  /*18200*/  FFMA.FTZ R5, R20, UR25, -R3.reuse ;  /* 0x0000001914057c23 */ /* 0x100fe40008010803 */
[----:B------:R-:W1:Y:S02]  /*18210*/  SHFL.BFLY PT, R7, R0, 0x1, 0x1f ;  /* 0x0c201f0000077f89 */ /* 0x000e6400000e0000 */
[----:B------:R2:W-:Y:S01]  /*18220*/  MUFU.EX2 R13, R5 ;  /* 0x00000005000d7308 */ /* 0x0005e20000000800 */
[----:B------:R-:W-:Y:S01]  /*18230*/  FFMA.FTZ R2, R35, UR25, -R3 ;  /* 0x0000001923027c23 */ /* 0x000fe20008010803 */
[----:B------:R-:W-:-:S06]  /*18240*/  FSETP.NEU.FTZ.AND P0, PT, R200, -INF , PT ;  /* 0xff800000c800780b */ /* 0x000fcc0003f1d000 */
[----:B------:R3:W-:Y:S01]  /*18250*/  MUFU.EX2 R58, R2 ;  /* 0x00000002003a7308 */ /* 0x0007e20000000800 */
[----:B--2---:R-:W-:-:S07]  /*18260*/  FFMA.FTZ R5, R22, UR25, -R3 ;  /* 0x0000001916057c23 */ /* 0x004fce0008010803 */
[----:B------:R2:W-:Y:S01]  /*18270*/  MUFU.EX2 R226, R5 ;  /* 0x0000000500e27308 */ /* 0x0005e20000000800 */
[----:B---3--:R-:W-:-:S05]  /*18280*/  FMUL.FTZ R2, R200, UR25 ;  /* 0x00000019c8027c20 */ /* 0x008fca0008410000 */
[----:B------:R-:W-:Y:S02]  /*18290*/  FSEL R2, R2, RZ, P0 ;  /* 0x000000ff02027208 */ /* 0x000fe40000000000 */
[----:B--2---:R-:W-:-:S05]  /*182a0*/  FSEL R5, R200, RZ, P0 ;  /* 0x000000ffc8057208 */ /* 0x004fca0000000000 */
[----:B------:R-:W-:Y:S01]  /*182b0*/  FADD.FTZ R5, R69, -R5 ;  /* 0x8000000545057221 */ /* 0x000fe20000010000 */
[----:B------:R-:W-:Y:S01]  /*182c0*/  FFMA.FTZ R6, R32, UR25, -R2 ;  /* 0x0000001920067c23 */ /* 0x000fe20008010802 */
[----:B-1----:R-:W-:Y:S02]  /*182d0*/  FMNMX.FTZ R131, R0, R7, !PT ;  /* 0x0000000700837209 */ /* 0x002fe40007810000 */
[----:B------:R-:W-:Y:S01]  /*182e0*/  FMUL.FTZ R5, R5, UR25 ;  /* 0x0000001905057c20 */ /* 0x000fe20008410000 */
[----:B------:R-:W-:Y:S01]  /*182f0*/  MUFU.EX2 R10, R6 ;  /* 0x00000006000a7308 */ /* 0x000fe20000000800 */
[----:B------:R-:W-:-:S07]  /*18300*/  FSETP.NEU.FTZ.AND P0, PT, R131, -INF , PT ;  /* 0xff8000008300780b */ /* 0x000fce0003f1d000 */
[----:B------:R-:W1:Y:S01]  /*18310*/  MUFU.EX2 R5, R5 ;  /* 0x0000000500057308 */ /* 0x000e620000000800 */
[----:B------:R-:W-:-:S05]  /*18320*/  FSEL R7, R131, RZ, P0 ;  /* 0x000000ff83077208 */ /* 0x000fca0000000000 */
[----:B------:R-:W-:Y:S01]  /*18330*/  FADD.FTZ R8, R68, -R7 ;  /* 0x8000000744087221 */ /* 0x000fe20000010000 */
[----:B------:R-:W-:-:S05]  /*18340*/  FSEL R7, R202, RZ, P2 ;  /* 0x000000ffca077208 */ /* 0x000fca0001000000 */
[----:B------:R-:W-:Y:S01]  /*18350*/  FADD.FTZ R7, R71, -R7 ;  /* 0x8000000747077221 */ /* 0x000fe20000010000 */
[-C--:B-1----:R-:W-:Y:S01]  /*18360*/  FFMA.FTZ R22, R36, R5.reuse, R10 ;  /* 0x0000000524167223 */ /* 0x082fe2000001000a */
        /* <DEDUP_REMOVED lines=17> */
[----:B------:R-:W-:-:S04]  /*18480*/  FFMA.FTZ R7, R38, UR25, -R2 ;  /* 0x0000001926077c23 */ /* 0x000fc80008010802 */
[----:B------:R1:W-:Y:S02]  /*18490*/  MUFU.EX2 R68, R7 ;  /* 0x0000000700447308 */ /* 0x0003e40000000800 */
[----:B-1----:R-:W-:-:S05]  /*184a0*/  FSEL R7, R201, RZ, P1 ;  /* 0x000000ffc9077208 */ /* 0x002fca0000800000 */
[----:B------:R-:W-:Y:S01]  /*184b0*/  FADD.FTZ R7, R70, -R7 ;  /* 0x8000000746077221 */ /* 0x000fe20000010000 */
[----:B------:R-:W-:Y:S02]  /*184c0*/  IMAD.MOV.U32 R70, RZ, RZ, R56 ;  /* 0x000000ffff467224 */ /* 0x000fe400078e0038 */
[----:B------:R-:W2:Y:S01]  /*184d0*/  LDL.LU R56, [R1+0x70] ;  /* 0x0000700001387983 */ /* 0x000ea20000300800 */
[----:B------:R-:W-:Y:S01]  /*184e0*/  FMUL.FTZ R0, R131, UR25 ;  /* 0x0000001983007c20 */ /* 0x000fe20008410000 */
[----:B------:R-:W-:Y:S01]  /*184f0*/  FFMA.FTZ R6, R17, UR25, -R3 ;  /* 0x0000001911067c23 */ /* 0x000fe20008010803 */
[----:B------:R-:W-:Y:S01]  /*18500*/  MUFU.EX2 R5, R5 ;  /* 0x0000000500057308 */ /* 0x000fe20000000800 */
[----:B------:R-:W1:Y:S02]  /*18510*/  LDSM.16.MT88.4 R16, [R213+0x8000] ;  /* 0x00800000d510783b */ /* 0x000e640000004200 */
[----:B------:R-:W-:-:S05]  /*18520*/  FSEL R0, R0, RZ, P0 ;  /* 0x000000ff00007208 */ /* 0x000fca0000000000 */
[----:B------:R3:W-:Y:S02]  /*18530*/  MUFU.EX2 R224, R6 ;  /* 0x0000000600e07308 */ /* 0x0007e40000000800 */
[----:B---3--:R-:W-:-:S06]  /*18540*/  FFMA.FTZ R6, R34, UR25, -R0 ;  /* 0x0000001922067c23 */ /* 0x008fcc0008010800 */
[----:B------:R3:W-:Y:S02]  /*18550*/  MUFU.EX2 R9, R6 ;  /* 0x0000000600097308 */ /* 0x0007e40000000800 */
[----:B---3--:R-:W-:-:S06]  /*18560*/  FMUL.FTZ R6, R8, UR25 ;  /* 0x0000001908067c20 */ /* 0x008fcc0008410000 */
[----:B------:R-:W3:Y:S02]  /*18570*/  MUFU.EX2 R6, R6 ;  /* 0x0000000600067308 */ /* 0x000ee40000000800 */
[-C--:B---3--:R-:W-:Y:S01]  /*18580*/  FMUL.FTZ R198, R198, R6.reuse ;  /* 0x00000006c6c67220 */ /* 0x088fe20000410000 */
        /* <DEDUP_REMOVED lines=15> */
[----:B------:R-:W-:Y:S01]  /*18680*/  FFMA.FTZ R168, R59, R6, R9 ;  /* 0x000000063ba87223 */ /* 0x000fe20000010009 */
[----:B------:R-:W-:-:S04]  /*18690*/  FFMA.FTZ R6, R44, UR25, -R2 ;  /* 0x000000192c067c23 */ /* 0x000fc80008010802 */
[----:B------:R3:W-:Y:S01]  /*186a0*/  MUFU.EX2 R183, R6 ;  /* 0x0000000600b77308 */ /* 0x0007e20000000800 */
[----:B------:R-:W-:Y:S01]  /*186b0*/  FMUL.FTZ R7, R7, UR25 ;  /* 0x0000001907077c20 */ /* 0x000fe20008410000 */
[----:B---3--:R-:W-:-:S06]  /*186c0*/  FFMA.FTZ R6, R21, UR25, -R2 ;  /* 0x0000001915067c23 */ /* 0x008fcc0008010802 */
[----:B------:R3:W-:Y:S01]  /*186d0*/  MUFU.EX2 R182, R6 ;  /* 0x0000000600b67308 */ /* 0x0007e20000000800 */
[-C--:B------:R-:W-:Y:S01]  /*186e0*/  FFMA.FTZ R21, R57, R5.reuse, R12 ;  /* 0x0000000539157223 */ /* 0x080fe2000001000c */
[-C--:B------:R-:W-:Y:S01]  /*186f0*/  FMUL.FTZ R164, R164, R5.reuse ;  /* 0x00000005a4a47220 */ /* 0x080fe20000410000 */
[----:B------:R-:W-:Y:S01]  /*18700*/  FMUL.FTZ R165, R165, R5 ;  /* 0x00000005a5a57220 */ /* 0x000fe20000410000 */
[----:B---3--:R-:W-:-:S04]  /*18710*/  FFMA.FTZ R6, R47, UR25, -R0 ;  /* 0x000000192f067c23 */ /* 0x008fc80008010800 */
[----:B------:R3:W4:Y:S01]  /*18720*/  MUFU.EX2 R180, R6 ;  /* 0x0000000600b47308 */ /* 0x0007220000000800 */
        /* <DEDUP_REMOVED lines=8> */
[----:B---3--:R-:W-:-:S04]  /*187b0*/  FFMA.FTZ R6, R46, UR25, -R0 ;  /* 0x000000192e067c23 */ /* 0x008fc80008010800 */
[----:B------:R3:W-:Y:S01]  /*187c0*/  MUFU.EX2 R181, R6 ;  /* 0x0000000600b57308 */ /* 0x0007e20000000800 */
[-C--:B------:R-:W-:Y:S01]  /*187d0*/  FMUL.FTZ R144, R144, R5.reuse ;  /* 0x0000000590907220 */ /* 0x080fe20000410000 */
[-C--:B------:R-:W-:Y:S01]  /*187e0*/  FMUL.FTZ R145, R145, R5.reuse ;  /* 0x0000000591917220 */ /* 0x080fe20000410000 */
[-C--:B------:R-:W-:Y:S01]  /*187f0*/  FMUL.FTZ R140, R140, R5.reuse ;  /* 0x000000058c8c7220 */ /* 0x080fe20000410000 */
[-C--:B------:R-:W-:Y:S01]  /*18800*/  FMUL.FTZ R141, R141, R5.reuse ;  /* 0x000000058d8d7220 */ /* 0x080fe20000410000 */
[-C--:B------:R-:W-:Y:S01]  /*18810*/  FMUL.FTZ R136, R136, R5.reuse ;  /* 0x0000000588887220 */ /* 0x080fe20000410000 */
[----:B------:R-:W-:Y:S02]  /*18820*/  FMUL.FTZ R137, R137, R5 ;  /* 0x0000000589897220 */ /* 0x000fe40000410000 */
[----:B------:R-:W1:Y:S01]  /*18830*/  MUFU.EX2 R5, R7 ;  /* 0x0000000700057308 */ /* 0x000e620000000800 */
[----:B---3--:R-:W-:-:S07]  /*18840*/  FFMA.FTZ R6, R45, UR25, -R0 ;  /* 0x000000192d067c23 */ /* 0x008fce0008010800 */
[----:B------:R-:W3:Y:S01]  /*18850*/  MUFU.EX2 R171, R6 ;  /* 0x0000000600ab7308 */ /* 0x000ee20000000800 */
[----:B------:R-:W-:Y:S02]  /*18860*/  MOV R178, R58 ;  /* 0x0000003a00b27202 */ /* 0x000fe40000000f00 */
[----:B------:R-:W-:Y:S02]  /*18870*/  MOV R175, R11 ;  /* 0x0000000b00af7202 */ /* 0x000fe40000000f00 */
[----:B------:R-:W-:Y:S02]  /*18880*/  F2FP.F16.F32.PACK_AB R8, R68, R10 ;  /* 0x0000000a4408723e */ /* 0x000fe400000000ff */
[----:B----4-:R-:W-:Y:S02]  /*18890*/  F2FP.F16.F32.PACK_AB R9, R180, R9 ;  /* 0x00000009b409723e */ /* 0x010fe400000000ff */
[----:B------:R-:W-:Y:S01]  /*188a0*/  F2FP.F16.F32.PACK_AB R10, R182, R183 ;  /* 0x000000b7b60a723e */ /* 0x000fe200000000ff */
[----:B-1----:R-:W-:Y:S01]  /*188b0*/  FMUL.FTZ R166, R166, R5 ;  /* 0x00000005a6a67220 */ /* 0x002fe20000410000 */
[----:B------:R-:W-:Y:S01]  /*188c0*/  MOV R179, R15 ;  /* 0x0000000f00b37202 */ /* 0x000fe20000000f00 */
[-C--:B------:R-:W-:Y:S01]  /*188d0*/  FMUL.FTZ R167, R167, R5.reuse ;  /* 0x00000005a7a77220 */ /* 0x080fe20000410000 */
[----:B------:R-:W-:Y:S01]  /*188e0*/  MOV R174, R14 ;  /* 0x0000000e00ae7202 */ /* 0x000fe20000000f00 */
[----:B------:R-:W-:Y:S01]  /*188f0*/  FMUL.FTZ R162, R162, R5 ;  /* 0x00000005a2a27220 */ /* 0x000fe20000410000 */
[----:B------:R-:W-:-:S02]  /*18900*/  F2FP.F16.F32.PACK_AB R12, R70, R12 ;  /* 0x0000000c460c723e */ /* 0x000fc400000000ff */
[----:B---3--:R-:W-:Y:S01]  /*18910*/  F2FP.F16.F32.PACK_AB R11, R171, R181 ;  /* 0x000000b5ab0b723e */ /* 0x008fe200000000ff */
[----:B------:R-:W-:Y:S01]  /*18920*/  FMUL.FTZ R163, R163, R5 ;  /* 0x00000005a3a37220 */ /* 0x000fe20000410000 */
[----:B------:R-:W-:Y:S02]  /*18930*/  F2FP.F16.F32.PACK_AB R14, R225, R220 ;  /* 0x000000dce10e723e */ /* 0x000fe400000000ff */
[----:B------:R-:W-:Y:S01]  /*18940*/  F2FP.F16.F32.PACK_AB R15, R224, R226 ;  /* 0x000000e2e00f723e */ /* 0x000fe200000000ff */
[----:B------:R-:W-:Y:S01]  /*18950*/  IMAD.MOV.U32 R173, RZ, RZ, R54 ;  /* 0x000000ffffad7224 */ /* 0x000fe200078e0036 */
[----:B------:R-:W-:Y:S01]  /*18960*/  MOV R176, R55 ;  /* 0x0000003700b07202 */ /* 0x000fe20000000f00 */
[-C--:B------:R-:W-:Y:S01]  /*18970*/  FMUL.FTZ R158, R158, R5.reuse ;  /* 0x000000059e9e7220 */ /* 0x080fe20000410000 */
[-C--:B------:R-:W-:Y:S01]  /*18980*/  FMUL.FTZ R159, R159, R5.reuse ;  /* 0x000000059f9f7220 */ /* 0x080fe20000410000 */
[-C--:B------:R-:W-:Y:S01]  /*18990*/  FMUL.FTZ R154, R154, R5.reuse ;  /* 0x000000059a9a7220 */ /* 0x080fe20000410000 */
[----:B------:R-:W-:Y:S01]  /*189a0*/  FMUL.FTZ R155, R155, R5 ;  /* 0x000000059b9b7220 */ /* 0x000fe20000410000 */
[----:B------:R-:W-:-:S02]  /*189b0*/  MOV R69, R50 ;  /* 0x0000003200457202 */ /* 0x000fc40000000f00 */
[----:B------:R-:W-:Y:S02]  /*189c0*/  MOV R169, R49 ;  /* 0x0000003100a97202 */ /* 0x000fe40000000f00 */
[----:B------:R-:W-:Y:S01]  /*189d0*/  MOV R170, R48 ;  /* 0x0000003000aa7202 */ /* 0x000fe20000000f00 */
[----:B------:R-:W-:Y:S01]  /*189e0*/  IMAD.MOV.U32 R7, RZ, RZ, R78 ;  /* 0x000000ffff077224 */ /* 0x000fe200078e004e */
[----:B------:R-:W-:Y:S01]  /*189f0*/  MOV R6, R77 ;  /* 0x0000004d00067202 */ /* 0x000fe20000000f00 */
[-C--:B------:R-:W-:Y:S01]  /*18a00*/  FMUL.FTZ R150, R150, R5.reuse ;  /* 0x0000000596967220 */ /* 0x080fe20000410000 */
[-C--:B------:R-:W-:Y:S01]  /*18a10*/  FMUL.FTZ R151, R151, R5.reuse ;  /* 0x0000000597977220 */ /* 0x080fe20000410000 */
[----:B--2---:R-:W-:Y:S01]  /*18a20*/  FFMA.FTZ R20, R56, R5, R13 ;  /* 0x0000000538147223 */ /* 0x004fe2000001000d */
[----:B------:R-:W-:Y:S01]  /*18a30*/  F2FP.F16.F32.PACK_AB R13, R178, R13 ;  /* 0x0000000db20d723e */ /* 0x000fe200000000ff */
[-C--:B------:R-:W-:Y:S06]  /*18a40*/  HMMA.16816.F32 R56, R8, R16.reuse, R196 ;  /* 0x000000100838723c */ /* 0x080fec00000018c4 */
[----:B------:R-:W-:Y:S01]  /*18a50*/  HMMA.16816.F32 R164, R12, R16, R164 ;  /* 0x000000100ca4723c */ /* 0x000fe200000018a4 */
[----:B------:R-:W-:-:S02]  /*18a60*/  MOV R199, R53 ;  /* 0x0000003500c77202 */ /* 0x000fc40000000f00 */
[----:B------:R-:W-:-:S03]  /*18a70*/  MOV R196, R52 ;  /* 0x0000003400c47202 */ /* 0x000fc60000000f00 */
[-C--:B------:R-:W-:Y:S06]  /*18a80*/  HMMA.16816.F32 R52, R8, R18.reuse, R192 ;  /* 0x000000120834723c */ /* 0x080fec00000018c0 */
[----:B------:R-:W-:Y:S01]  /*18a90*/  HMMA.16816.F32 R160, R12, R18, R160 ;  /* 0x000000120ca0723c */ /* 0x000fe200000018a0 */
[----:B------:R-:W1:Y:S01]  /*18aa0*/  LDSM.16.MT88.4 R16, [R216+0x8000] ;  /* 0x00800000d810783b */ /* 0x000e620000004200 */
[----:B------:R-:W-:Y:S01]  /*18ab0*/  MOV R194, R66 ;  /* 0x0000004200c27202 */ /* 0x000fe20000000f00 */
[----:B------:R-:W-:Y:S01]  /*18ac0*/  IMAD.MOV.U32 R193, RZ, RZ, R65 ;  /* 0x000000ffffc17224 */ /* 0x000fe200078e0041 */
[----:B------:R-:W-:-:S02]  /*18ad0*/  MOV R192, R64 ;  /* 0x0000004000c07202 */ /* 0x000fc40000000f00 */
[----:B------:R-:W-:Y:S01]  /*18ae0*/  MOV R198, R79 ;  /* 0x0000004f00c67202 */ /* 0x000fe20000000f00 */
[-C--:B-1----:R-:W-:Y:S07]  /*18af0*/  HMMA.16816.F32 R64, R12, R16.reuse, R156 ;  /* 0x000000100c40723c */ /* 0x082fee000000189c */
[----:B------:R-:W-:Y:S02]  /*18b00*/  MOV R156, R51 ;  /* 0x00000033009c7202 */ /* 0x000fe40000000f00 */
[C---:B------:R-:W-:Y:S06]  /*18b10*/  HMMA.16816.F32 R48, R8.reuse, R16, R188 ;  /* 0x000000100830723c */ /* 0x040fec00000018bc */
[----:B------:R-:W-:Y:S01]  /*18b20*/  HMMA.16816.F32 R44, R8, R18, R184 ;  /* 0x00000012082c723c */ /* 0x000fe200000018b8 */
[----:B------:R-:W-:-:S05]  /*18b30*/  MOV R191, R76 ;  /* 0x0000004c00bf7202 */ /* 0x000fca0000000f00 */
[----:B------:R-:W-:Y:S01]  /*18b40*/  HMMA.16816.F32 R76, R12, R18, R152 ;  /* 0x000000120c4c723c */ /* 0x000fe20000001898 */
[----:B------:R-:W1:Y:S01]  /*18b50*/  LDSM.16.MT88.4 R16, [R214+0x8000] ;  /* 0x00800000d610783b */ /* 0x000e620000004200 */
        /* <DEDUP_REMOVED lines=18> */
[----:B------:R-:W-:Y:S01]  /*18c80*/  IMAD.MOV.U32 R192, RZ, RZ, R193 ;  /* 0x000000ffffc07224 */ /* 0x000fe200078e00c1 */
[----:B------:R-:W-:Y:S01]  /*18c90*/  MOV R193, R194 ;  /* 0x000000c200c17202 */ /* 0x000fe20000000f00 */
[-C--:B------:R-:W-:Y:S01]  /*18ca0*/  FMUL.FTZ R142, R142, R5.reuse ;  /* 0x000000058e8e7220 */ /* 0x080fe20000410000 */
[-C--:B------:R-:W-:Y:S01]  /*18cb0*/  FMUL.FTZ R143, R143, R5.reuse ;  /* 0x000000058f8f7220 */ /* 0x080fe20000410000 */
[-C--:B------:R-:W-:Y:S01]  /*18cc0*/  FMUL.FTZ R138, R138, R5.reuse ;  /* 0x000000058a8a7220 */ /* 0x080fe20000410000 */
[----:B------:R-:W-:Y:S01]  /*18cd0*/  FMUL.FTZ R139, R139, R5 ;  /* 0x000000058b8b7220 */ /* 0x000fe20000410000 */
[----:B------:R-:W-:Y:S02]  /*18ce0*/  MOV R194, R196 ;  /* 0x000000c400c27202 */ /* 0x000fe40000000f00 */
[----:B------:R-:W-:Y:S01]  /*18cf0*/  MOV R196, R199 ;  /* 0x000000c700c47202 */ /* 0x000fe20000000f00 */
[----:B------:R-:W-:Y:S01]  /*18d00*/  IMAD.MOV.U32 R199, RZ, RZ, R175 ;  /* 0x000000ffffc77224 */ /* 0x000fe200078e00af */
[----:B------:R-:W-:Y:S01]  /*18d10*/  MOV R175, R174 ;  /* 0x000000ae00af7202 */ /* 0x000fe20000000f00 */
[--C-:B------:R-:W-:Y:S01]  /*18d20*/  FFMA.FTZ R6, R6, UR25, -R4.reuse ;  /* 0x0000001906067c23 */ /* 0x100fe20008010804 */
[----:B------:R-:W-:Y:S01]  /*18d30*/  MOV R174, R179 ;  /* 0x000000b300ae7202 */ /* 0x000fe20000000f00 */
[----:B------:R-:W-:Y:S01]  /*18d40*/  IMAD.MOV.U32 R185, RZ, RZ, R191 ;  /* 0x000000ffffb97224 */ /* 0x000fe200078e00bf */
[----:B------:R-:W-:Y:S01]  /*18d50*/  MOV R186, R134 ;  /* 0x0000008600ba7202 */ /* 0x000fe20000000f00 */
[----:B------:R-:W-:Y:S01]  /*18d60*/  FFMA.FTZ R5, R129, UR25, -R4 ;  /* 0x0000001981057c23 */ /* 0x000fe20008010804 */
[----:B------:R-:W-:-:S02]  /*18d70*/  MOV R154, R101 ;  /* 0x00000065009a7202 */ /* 0x000fc40000000f00 */
        /* <DEDUP_REMOVED lines=15> */
[----:B------:R2:W-:Y:S01]  /*18e70*/  MUFU.EX2 R71, R6 ;  /* 0x0000000600477308 */ /* 0x0005e20000000800 */
[----:B-1----:R-:W-:Y:S01]  /*18e80*/  HMMA.16816.F32 R60, R8, R16, R60 ;  /* 0x00000010083c723c */ /* 0x002fe2000000183c */
[--C-:B------:R-:W-:Y:S01]  /*18e90*/  FFMA.FTZ R100, R100, UR25, -R4.reuse ;  /* 0x0000001964647c23 */ /* 0x100fe20008010804 */
[--C-:B------:R-:W-:Y:S01]  /*18ea0*/  FFMA.FTZ R150, R119, UR25, -R4.reuse ;  /* 0x0000001977967c23 */ /* 0x100fe20008010804 */
[--C-:B------:R-:W-:Y:S01]  /*18eb0*/  FFMA.FTZ R149, R117, UR25, -R4.reuse ;  /* 0x0000001975957c23 */ /* 0x100fe20008010804 */
[----:B------:R-:W-:-:S02]  /*18ec0*/  FFMA.FTZ R148, R116, UR25, -R4 ;  /* 0x0000001974947c23 */ /* 0x000fc40008010804 */
[----:B------:R-:W-:Y:S01]  /*18ed0*/  HMMA.16816.F32 R32, R8, R18, R32 ;  /* 0x000000120820723c */ /* 0x000fe20000001820 */
[--C-:B------:R-:W-:Y:S01]  /*18ee0*/  FFMA.FTZ R147, R115, UR25, -R4.reuse ;  /* 0x0000001973937c23 */ /* 0x100fe20008010804 */
[--C-:B------:R-:W-:Y:S01]  /*18ef0*/  FFMA.FTZ R146, R114, UR25, -R4.reuse ;  /* 0x0000001972927c23 */ /* 0x100fe20008010804 */
[--C-:B------:R-:W-:Y:S01]  /*18f00*/  FFMA.FTZ R145, R113, UR25, -R4.reuse ;  /* 0x0000001971917c23 */ /* 0x100fe20008010804 */
[--C-:B------:R-:W-:Y:S02]  /*18f10*/  FFMA.FTZ R144, R111, UR25, -R4.reuse ;  /* 0x000000196f907c23 */ /* 0x100fe40008010804 */
[----:B------:R-:W-:Y:S01]  /*18f20*/  HMMA.16816.F32 R140, R12, R16, R140 ;  /* 0x000000100c8c723c */ /* 0x000fe2000000188c */
[--C-:B------:R-:W-:Y:S01]  /*18f30*/  FFMA.FTZ R8, R128, UR25, -R4.reuse ;  /* 0x0000001980087c23 */ /* 0x100fe20008010804 */
[--C-:B------:R-:W-:Y:S01]  /*18f40*/  FFMA.FTZ R135, R99, UR25, -R4.reuse ;  /* 0x0000001963877c23 */ /* 0x100fe20008010804 */
[--C-:B------:R-:W-:Y:S01]  /*18f50*/  FFMA.FTZ R134, R98, UR25, -R4.reuse ;  /* 0x0000001962867c23 */ /* 0x100fe20008010804 */
[----:B------:R-:W-:-:S02]  /*18f60*/  FFMA.FTZ R133, R97, UR25, -R4 ;  /* 0x0000001961857c23 */ /* 0x000fc40008010804 */
[----:B------:R-:W-:Y:S01]  /*18f70*/  HMMA.16816.F32 R136, R12, R18, R136 ;  /* 0x000000120c88723c */ /* 0x000fe20000001888 */
[----:B------:R-:W1:Y:S01]  /*18f80*/  LDSM.16.MT88.4 R12, [R213+0x8800] ;  /* 0x00880000d50c783b */ /* 0x000e620000004200 */
        /* <DEDUP_REMOVED lines=8> */
[--C-:B--2---:R-:W-:Y:S01]  /*19010*/  FFMA.FTZ R6, R154, UR25, -R3.reuse ;  /* 0x000000199a067c23 */ /* 0x104fe20008010803 */
[--C-:B------:R-:W-:Y:S01]  /*19020*/  FFMA.FTZ R120, R186, UR25, -R3.reuse ;  /* 0x00000019ba787c23 */ /* 0x100fe20008010803 */
[----:B------:R-:W-:Y:S01]  /*19030*/  MOV R17, R195 ;  /* 0x000000c300117202 */ /* 0x000fe20000000f00 */
        /* <DEDUP_REMOVED lines=12> */
[----:B---3--:R-:W-:Y:S01]  /*19100*/  FFMA.FTZ R5, R230, UR25, -R3 ;  /* 0x00000019e6057c23 */ /* 0x008fe20008010803 */
[----:B------:R2:W3:Y:S01]  /*19110*/  MUFU.EX2 R212, R7 ;  /* 0x0000000700d47308 */ /* 0x0004e20000000800 */
        /* <DEDUP_REMOVED lines=26> */
[----:B------:R2:W1:Y:S01]  /*192c0*/  MUFU.EX2 R195, R5 ;  /* 0x0000000500c37308 */ /* 0x0004620000000800 */
[--C-:B------:R-:W-:Y:S01]  /*192d0*/  FFMA.FTZ R3, R17, UR25, -R2.reuse ;  /* 0x0000001911037c23 */ /* 0x100fe20008010802 */
[--C-:B----4-:R-:W-:Y:S01]  /*192e0*/  FFMA.FTZ R6, R9, UR25, -R2.reuse ;  /* 0x0000001909067c23 */ /* 0x110fe20008010802 */
[--C-:B------:R-:W-:Y:S01]  /*192f0*/  FFMA.FTZ R29, R11, UR25, -R2.reuse ;  /* 0x000000190b1d7c23 */ /* 0x100fe20008010802 */
[--C-:B------:R-:W-:Y:S01]  /*19300*/  FFMA.FTZ R30, R10, UR25, -R2.reuse ;  /* 0x000000190a1e7c23 */ /* 0x100fe20008010802 */
[----:B------:R-:W-:Y:S01]  /*19310*/  FFMA.FTZ R108, R186, UR25, -R2 ;  /* 0x00000019ba6c7c23 */ /* 0x000fe20008010802 */
[----:B------:R-:W-:Y:S01]  /*19320*/  MOV R17, R157 ;  /* 0x0000009d00117202 */ /* 0x000fe20000000f00 */
[----:B------:R-:W-:Y:S01]  /*19330*/  FFMA.FTZ R206, R206, UR25, -R0 ;  /* 0x00000019cece7c23 */ /* 0x000fe20008010800 */
[----:B------:R4:W-:Y:S01]  /*19340*/  MUFU.EX2 R189, R4 ;  /* 0x0000000400bd7308 */ /* 0x0009e20000000800 */
[----:B------:R-:W-:Y:S01]  /*19350*/  MOV R9, R192 ;  /* 0x000000c000097202 */ /* 0x000fe20000000f00 */
[--C-:B------:R-:W-:Y:S01]  /*19360*/  FFMA.FTZ R107, R187, UR25, -R2.reuse ;  /* 0x00000019bb6b7c23 */ /* 0x100fe20008010802 */
[----:B------:R-:W-:Y:S01]  /*19370*/  MOV R11, R194 ;  /* 0x000000c2000b7202 */ /* 0x000fe20000000f00 */
[----:B------:R-:W-:Y:S01]  /*19380*/  FFMA.FTZ R132, R156, UR25, -R2 ;  /* 0x000000199c847c23 */ /* 0x000fe20008010802 */
[----:B------:R-:W-:-:S02]  /*19390*/  IMAD.MOV.U32 R10, RZ, RZ, R193 ;  /* 0x000000ffff0a7224 */ /* 0x000fc400078e00c1 */
[----:B------:R-:W-:Y:S01]  /*193a0*/  FFMA.FTZ R27, R154, UR25, -R2 ;  /* 0x000000199a1b7c23 */ /* 0x000fe20008010802 */
[----:B------:R-:W-:Y:S02]  /*193b0*/  IMAD.MOV.U32 R186, RZ, RZ, R175 ;  /* 0x000000ffffba7224 */ /* 0x000fe400078e00af */
[----:B------:R-:W-:Y:S01]  /*193c0*/  FFMA.FTZ R205, R205, UR25, -R0 ;  /* 0x00000019cdcd7c23 */ /* 0x000fe20008010800 */
[--C-:B--2---:R-:W-:Y:S01]  /*193d0*/  FFMA.FTZ R5, R19, UR25, -R2.reuse ;  /* 0x0000001913057c23 */ /* 0x104fe20008010802 */
[--C-:B------:R-:W-:Y:S01]  /*193e0*/  FFMA.FTZ R109, R155, UR25, -R2.reuse ;  /* 0x000000199b6d7c23 */ /* 0x100fe20008010802 */
[----:B------:R-:W-:Y:S01]  /*193f0*/  FFMA.FTZ R118, R191, UR25, -R2 ;  /* 0x00000019bf767c23 */ /* 0x000fe20008010802 */
[----:B------:R-:W-:Y:S01]  /*19400*/  MOV R187, R174 ;  /* 0x000000ae00bb7202 */ /* 0x000fe20000000f00 */
[----:B------:R-:W-:Y:S01]  /*19410*/  IMAD.MOV.U32 R192, RZ, RZ, R171 ;  /* 0x000000ffffc07224 */ /* 0x000fe200078e00ab */
[----:B------:R-:W-:Y:S01]  /*19420*/  MOV R156, R179 ;  /* 0x000000b3009c7202 */ /* 0x000fe20000000f00 */
[--C-:B------:R-:W-:Y:S01]  /*19430*/  FFMA.FTZ R204, R204, UR25, -R0.reuse ;  /* 0x00000019cccc7c23 */ /* 0x100fe20008010800 */
[----:B------:R-:W-:Y:S01]  /*19440*/  FFMA.FTZ R203, R203, UR25, -R0 ;  /* 0x00000019cbcb7c23 */ /* 0x000fe20008010800 */
[--C-:B----4-:R-:W-:Y:S01]  /*19450*/  FFMA.FTZ R4, R16, UR25, -R2.reuse ;  /* 0x0000001910047c23 */ /* 0x110fe20008010802 */
        /* <DEDUP_REMOVED lines=22> */
[----:B------:R-:W-:Y:S01]  /*195c0*/  FFMA.FTZ R252, R26, UR25, -R2 ;  /* 0x000000191afc7c23 */ /* 0x000fe20008010802 */
[--C-:B------:R-:W-:Y:S01]  /*195d0*/  FFMA.FTZ R2, R17, UR25, -R0.reuse ;  /* 0x0000001911027c23 */ /* 0x100fe20008010800 */
[--C-:B------:R-:W-:Y:S01]  /*195e0*/  FFMA.FTZ R31, R187, UR25, -R0.reuse ;  /* 0x00000019bb1f7c23 */ /* 0x100fe20008010800 */
[----:B------:R1:W5:Y:S02]  /*195f0*/  LDL.LU R230, [R1+0x110] ;  /* 0x0001100001e67983 */ /* 0x0003640000300800 */
[----:B------:R3:W-:Y:S01]  /*19600*/  MUFU.EX2 R188, R3 ;  /* 0x0000000300bc7308 */ /* 0x0007e20000000800 */
[--C-:B--2---:R-:W-:Y:S01]  /*19610*/  FFMA.FTZ R5, R9, UR25, -R0.reuse ;  /* 0x0000001909057c23 */ /* 0x104fe20008010800 */
[--C-:B------:R-:W-:Y:S01]  /*19620*/  FFMA.FTZ R106, R156, UR25, -R0.reuse ;  /* 0x000000199c6a7c23 */ /* 0x100fe20008010800 */
[--C-:B------:R-:W-:Y:S01]  /*19630*/  FFMA.FTZ R26, R191, UR25, -R0.reuse ;  /* 0x00000019bf1a7c23 */ /* 0x100fe20008010800 */
[----:B------:R-:W-:Y:S01]  /*19640*/  FFMA.FTZ R24, R186, UR25, -R0 ;  /* 0x00000019ba187c23 */ /* 0x000fe20008010800 */
[----:B------:R-:W-:-:S02]  /*19650*/  IMAD.MOV.U32 R187, RZ, RZ, R192 ;  /* 0x000000ffffbb7224 */ /* 0x000fc400078e00c0 */
[--C-:B------:R-:W-:Y:S01]  /*19660*/  FFMA.FTZ R156, R251, UR25, -R0.reuse ;  /* 0x00000019fb9c7c23 */ /* 0x100fe20008010800 */
[--C-:B----4-:R-:W-:Y:S01]  /*19670*/  FFMA.FTZ R4, R10, UR25, -R0.reuse ;  /* 0x000000190a047c23 */ /* 0x110fe20008010800 */
[----:B------:R-:W-:Y:S01]  /*19680*/  FADD.FTZ R104, R70, R21 ;  /* 0x0000001546687221 */ /* 0x000fe20000010000 */
[----:B------:R2:W4:Y:S08]  /*19690*/  MUFU.EX2 R185, R8 ;  /* 0x0000000800b97308 */ /* 0x0005300000000800 */
[----:B------:R-:W4:Y:S01]  /*196a0*/  MUFU.EX2 R184, R7 ;  /* 0x0000000700b87308 */ /* 0x000f220000000800 */
[--C-:B---3--:R-:W-:Y:S01]  /*196b0*/  FFMA.FTZ R3, R11, UR25, -R0.reuse ;  /* 0x000000190b037c23 */ /* 0x108fe20008010800 */
[----:B------:R-:W-:Y:S01]  /*196c0*/  MOV R17, R157 ;  /* 0x0000009d00117202 */ /* 0x000fe20000000f00 */
[--C-:B------:R-:W-:Y:S01]  /*196d0*/  FFMA.FTZ R25, R154, UR25, -R0.reuse ;  /* 0x000000199a197c23 */ /* 0x100fe20008010800 */
[--C-:B------:R-:W-:Y:S01]  /*196e0*/  FFMA.FTZ R110, R178, UR25, -R0.reuse ;  /* 0x00000019b26e7c23 */ /* 0x100fe20008010800 */
[--C-:B------:R-:W-:Y:S01]  /*196f0*/  FFMA.FTZ R112, R177, UR25, -R0.reuse ;  /* 0x00000019b1707c23 */ /* 0x100fe20008010800 */
[--C-:B------:R-:W-:Y:S01]  /*19700*/  FFMA.FTZ R105, R175, UR25, -R0.reuse ;  /* 0x00000019af697c23 */ /* 0x100fe20008010800 */
[----:B------:R-:W-:Y:S01]  /*19710*/  FFMA.FTZ R123, R222, UR25, -R0 ;  /* 0x00000019de7b7c23 */ /* 0x000fe20008010800 */
[----:B------:R-:W-:Y:S01]  /*19720*/  MUFU.EX2 R191, R6 ;  /* 0x0000000600bf7308 */ /* 0x000fe20000000800 */
[----:B------:R3:W5:Y:S07]  /*19730*/  LDL.LU R229, [R1+0x10c] ;  /* 0x00010c0001e57983 */ /* 0x00076e0000300800 */
[----:B------:R-:W-:Y:S08]  /*19740*/  MUFU.EX2 R192, R2 ;  /* 0x0000000200c07308 */ /* 0x000ff00000000800 */
[----:B------:R-:W3:Y:S08]  /*19750*/  MUFU.EX2 R251, R5 ;  /* 0x0000000500fb7308 */ /* 0x000ef00000000800 */
[----:B------:R3:W-:Y:S08]  /*19760*/  MUFU.EX2 R186, R4 ;  /* 0x0000000400ba7308 */ /* 0x0007f00000000800 */
[----:B------:R-:W3:Y:S01]  /*19770*/  MUFU.EX2 R70, R3 ;  /* 0x0000000300467308 */ /* 0x000ee20000000800 */
[----:B--2---:R-:W-:-:S02]  /*19780*/  F2FP.F16.F32.PACK_AB R8, R71, R212 ;  /* 0x000000d44708723e */ /* 0x004fc400000000ff */
[----:B-1----:R-:W-:Y:S02]  /*19790*/  F2FP.F16.F32.PACK_AB R9, R195, R69 ;  /* 0x00000045c309723e */ /* 0x002fe400000000ff */
[----:B----4-:R-:W-:Y:S02]  /*197a0*/  F2FP.F16.F32.PACK_AB R10, R185, R190 ;  /* 0x000000beb90a723e */ /* 0x010fe400000000ff */
[----:B------:R-:W-:Y:S01]  /*197b0*/  F2FP.F16.F32.PACK_AB R11, R184, R189 ;  /* 0x000000bdb80b723e */ /* 0x000fe200000000ff */
[--C-:B------:R-:W-:Y:S01]  /*197c0*/  FFMA.FTZ R154, R223, UR25, -R0.reuse ;  /* 0x00000019df9a7c23 */ /* 0x100fe20008010800 */
[----:B---3--:R-:W-:Y:S01]  /*197d0*/  F2FP.F16.F32.PACK_AB R4, R193, R194 ;  /* 0x000000c2c104723e */ /* 0x008fe200000000ff */
[--C-:B------:R-:W-:Y:S01]  /*197e0*/  FFMA.FTZ R157, R249, UR25, -R0.reuse ;  /* 0x00000019f99d7c23 */ /* 0x100fe20008010800 */
[----:B------:R-:W-:Y:S01]  /*197f0*/  F2FP.F16.F32.PACK_AB R5, R251, R192 ;  /* 0x000000c0fb05723e */ /* 0x000fe200000000ff */
[--C-:B------:R-:W-:Y:S01]  /*19800*/  FFMA.FTZ R177, R210, UR25, -R0.reuse ;  /* 0x00000019d2b17c23 */ /* 0x100fe20008010800 */
[----:B------:R-:W-:Y:S01]  /*19810*/  F2FP.F16.F32.PACK_AB R6, R191, R188 ;  /* 0x000000bcbf06723e */ /* 0x000fe200000000ff */
[--C-:B------:R-:W-:Y:S01]  /*19820*/  FFMA.FTZ R178, R207, UR25, -R0.reuse ;  /* 0x00000019cfb27c23 */ /* 0x100fe20008010800 */
[--C-:B------:R-:W-:Y:S01]  /*19830*/  FFMA.FTZ R175, R211, UR25, -R0.reuse ;  /* 0x00000019d3af7c23 */ /* 0x100fe20008010800 */
[--C-:B------:R-:W-:Y:S01]  /*19840*/  FFMA.FTZ R222, R72, UR25, -R0.reuse ;  /* 0x0000001948de7c23 */ /* 0x100fe20008010800 */
[----:B------:R-:W-:Y:S01]  /*19850*/  F2FP.F16.F32.PACK_AB R7, R70, R186 ;  /* 0x000000ba4607723e */ /* 0x000fe200000000ff */
[-C--:B------:R-:W-:Y:S01]  /*19860*/  HMMA.16816.F32 R164, R8, R12.reuse, R164 ;  /* 0x0000000c08a4723c */ /* 0x080fe200000018a4 */
[----:B------:R-:W-:Y:S01]  /*19870*/  MOV R94, R187 ;  /* 0x000000bb005e7202 */ /* 0x000fe20000000f00 */
[----:B------:R-:W-:Y:S01]  /*19880*/  MUFU.EX2 R30, R30 ;  /* 0x0000001e001e7308 */ /* 0x000fe20000000800 */
[----:B------:R1:W5:Y:S03]  /*19890*/  LDL.LU R228, [R1+0x108] ;  /* 0x0001080001e47983 */ /* 0x0003660000300800 */
[----:B------:R-:W-:Y:S06]  /*198a0*/  HMMA.16816.F32 R56, R4, R12, R56 ;  /* 0x0000000c0438723c */ /* 0x000fec0000001838 */
[-C--:B------:R-:W-:Y:S06]  /*198b0*/  HMMA.16816.F32 R160, R8, R14.reuse, R160 ;  /* 0x0000000e08a0723c */ /* 0x080fec00000018a0 */
[----:B------:R-:W-:Y:S01]  /*198c0*/  HMMA.16816.F32 R52, R4, R14, R52 ;  /* 0x0000000e0434723c */ /* 0x000fe20000001834 */
[----:B------:R-:W2:Y:S01]  /*198d0*/  LDSM.16.MT88.4 R12, [R215+0x8800] ;  /* 0x00880000d70c783b */ /* 0x000ea20000004200 */
[--C-:B------:R-:W-:Y:S01]  /*198e0*/  FFMA.FTZ R207, R95, UR25, -R0.reuse ;  /* 0x000000195fcf7c23 */ /* 0x100fe20008010800 */
[--C-:B------:R-:W-:Y:S01]  /*198f0*/  FFMA.FTZ R210, R85, UR25, -R0.reuse ;  /* 0x0000001955d27c23 */ /* 0x100fe20008010800 */
[--C-:B------:R-:W-:Y:S01]  /*19900*/  FFMA.FTZ R249, R75, UR25, -R0.reuse ;  /* 0x000000194bf97c23 */ /* 0x100fe20008010800 */
[----:B------:R-:W-:Y:S01]  /*19910*/  FFMA.FTZ R223, R73, UR25, -R0 ;  /* 0x0000001949df7c23 */ /* 0x000fe20008010800 */
[----:B------:R-:W-:Y:S01]  /*19920*/  FADD.FTZ R2, R17, R20 ;  /* 0x0000001411027221 */ /* 0x000fe20000010000 */
[----:B------:R-:W-:Y:S01]  /*19930*/  FADD.FTZ R0, R68, R22 ;  /* 0x0000001644007221 */ /* 0x000fe20000010000 */
[----:B------:R-:W3:Y:S04]  /*19940*/  LDSM.16.MT88.4 R16, [R214+0x8800] ;  /* 0x00880000d610783b */ /* 0x000ee80000004200 */
[----:B------:R-:W4:Y:S01]  /*19950*/  LDSM.16.MT88.4 R20, [R216+0x8800] ;  /* 0x00880000d814783b */ /* 0x000f220000004200 */
[----:B------:R1:W4:Y:S01]  /*19960*/  MUFU.EX2 R187, R29 ;  /* 0x0000001d00bb7308 */ /* 0x0003220000000800 */
[----:B------:R-:W-:-:S02]  /*19970*/  MOV R3, R220 ;  /* 0x000000dc00037202 */ /* 0x000fc40000000f00 */
[----:B------:R1:W5:Y:S05]  /*19980*/  LDL.LU R227, [R1+0x104] ;  /* 0x0001040001e37983 */ /* 0x00036a0000300800 */
[----:B------:R-:W-:Y:S01]  /*19990*/  MUFU.EX2 R28, R28 ;  /* 0x0000001c001c7308 */ /* 0x000fe20000000800 */
[C---:B--2---:R-:W-:Y:S06]  /*199a0*/  HMMA.16816.F32 R60, R4.reuse, R12, R60 ;  /* 0x0000000c043c723c */ /* 0x044fec000000183c */
[----:B------:R-:W-:Y:S06]  /*199b0*/  HMMA.16816.F32 R32, R4, R14, R32 ;  /* 0x0000000e0420723c */ /* 0x000fec0000001820 */
[C---:B------:R-:W-:Y:S06]  /*199c0*/  HMMA.16816.F32 R140, R8.reuse, R12, R140 ;  /* 0x0000000c088c723c */ /* 0x040fec000000188c */
[----:B------:R-:W-:Y:S01]  /*199d0*/  HMMA.16816.F32 R136, R8, R14, R136 ;  /* 0x0000000e0888723c */ /* 0x000fe20000001888 */
[----:B------:R-:W2:Y:S01]  /*199e0*/  LDSM.16.MT88.4 R12, [R216+0x9000] ;  /* 0x00900000d80c783b */ /* 0x000ea20000004200 */
[----:B-1----:R-:W-:-:S04]  /*199f0*/  MOV R29, R212 ;  /* 0x000000d4001d7202 */ /* 0x002fc80000000f00 */
[C---:B---3--:R-:W-:Y:S01]  /*19a00*/  HMMA.16816.F32 R40, R4.reuse, R16, R40 ;  /* 0x000000100428723c */ /* 0x048fe20000001828 */
[----:B------:R-:W-:Y:S05]  /*19a10*/  MUFU.EX2 R27, R27 ;  /* 0x0000001b001b7308 */ /* 0x000fea0000000800 */
[----:B------:R-:W-:Y:S06]  /*19a20*/  HMMA.16816.F32 R36, R4, R18, R36 ;  /* 0x000000120424723c */ /* 0x000fec0000001824 */
[C---:B------:R-:W-:Y:S01]  /*19a30*/  HMMA.16816.F32 R80, R8.reuse, R16, R80 ;  /* 0x000000100850723c */ /* 0x040fe20000001850 */
[----:B------:R-:W-:Y:S05]  /*19a40*/  MUFU.EX2 R26, R26 ;  /* 0x0000001a001a7308 */ /* 0x000fea0000000800 */
[C---:B------:R-:W-:Y:S01]  /*19a50*/  HMMA.16816.F32 R88, R8.reuse, R18, R88 ;  /* 0x000000120858723c */ /* 0x040fe20000001858 */
[----:B------:R-:W1:Y:S05]  /*19a60*/  LDSM.16.MT88.4 R16, [R213+0x9000] ;  /* 0x00900000d510783b */ /* 0x000e6a0000004200 */
[C---:B----4-:R-:W-:Y:S01]  /*19a70*/  HMMA.16816.F32 R64, R8.reuse, R20, R64 ;  /* 0x000000140840723c */ /* 0x050fe20000001840 */
[----:B------:R-:W3:Y:S05]  /*19a80*/  MUFU.EX2 R25, R25 ;  /* 0x0000001900197308 */ /* 0x000eea0000000800 */
[----:B------:R-:W-:Y:S01]  /*19a90*/  HMMA.16816.F32 R76, R8, R22, R76 ;  /* 0x00000016084c723c */ /* 0x000fe2000000184c */
[----:B------:R-:W4:Y:S02]  /*19aa0*/  LDSM.16.MT88.4 R8, [R214+0x9000] ;  /* 0x00900000d608783b */ /* 0x000f240000004200 */
[----:B------:R-:W-:Y:S03]  /*19ab0*/  MUFU.EX2 R212, R24 ;  /* 0x0000001800d47308 */ /* 0x000fe60000000800 */
[C---:B------:R-:W-:Y:S06]  /*19ac0*/  HMMA.16816.F32 R48, R4.reuse, R20, R48 ;  /* 0x000000140430723c */ /* 0x040fec0000001830 */
[----:B------:R-:W-:Y:S01]  /*19ad0*/  HMMA.16816.F32 R44, R4, R22, R44 ;  /* 0x00000016042c723c */ /* 0x000fe2000000182c */
[----:B------:R-:W4:Y:S01]  /*19ae0*/  LDSM.16.MT88.4 R20, [R215+0x9000] ;  /* 0x00900000d714783b */ /* 0x000f220000004200 */
[----:B------:R-:W2:Y:S05]  /*19af0*/  MUFU.EX2 R220, R31 ;  /* 0x0000001f00dc7308 */ /* 0x000eaa0000000800 */
[----:B------:R-:W-:-:S03]  /*19b00*/  F2FP.F16.F32.PACK_AB R4, R187, R30 ;  /* 0x0000001ebb04723e */ /* 0x000fc600000000ff */
[----:B------:R-:W4:Y:S01]  /*19b10*/  MUFU.EX2 R24, R100 ;  /* 0x0000006400187308 */ /* 0x000f220000000800 */
[----:B---3--:R-:W-:Y:S02]  /*19b20*/  F2FP.F16.F32.PACK_AB R5, R25, R26 ;  /* 0x0000001a1905723e */ /* 0x008fe400000000ff */
[----:B------:R-:W-:Y:S02]  /*19b30*/  F2FP.F16.F32.PACK_AB R6, R27, R28 ;  /* 0x0000001c1b06723e */ /* 0x000fe400000000ff */
[----:B--2---:R-:W-:-:S07]  /*19b40*/  F2FP.F16.F32.PACK_AB R7, R220, R212 ;  /* 0x000000d4dc07723e */ /* 0x004fce00000000ff */
[C---:B------:R-:W-:Y:S07]  /*19b50*/  HMMA.16816.F32 R72, R4.reuse, R12, R48 ;  /* 0x0000000c0448723c */ /* 0x040fee0000001830 */
[----:B------:R-:W-:Y:S01]  /*19b60*/  MOV R49, R71 ;  /* 0x0000004700317202 */ /* 0x000fe20000000f00 */
[----:B------:R-:W-:Y:S01]  /*19b70*/  IMAD.MOV.U32 R51, RZ, RZ, R69 ;  /* 0x000000ffff337224 */ /* 0x000fe200078e0045 */
[----:B------:R-:W-:Y:S02]  /*19b80*/  MOV R50, R70 ;  /* 0x0000004600327202 */ /* 0x000fe40000000f00 */
[----:B------:R-:W-:Y:S01]  /*19b90*/  HMMA.16816.F32 R68, R4, R14, R44 ;  /* 0x0000000e0444723c */ /* 0x000fe2000000182c */
[----:B------:R-:W-:Y:S01]  /*19ba0*/  MUFU.EX2 R44, R102 ;  /* 0x00000066002c7308 */ /* 0x000fe20000000800 */
[----:B------:R-:W-:-:S05]  /*19bb0*/  MOV R48, R251 ;  /* 0x000000fb00307202 */ /* 0x000fca0000000f00 */
[----:B------:R-:W-:Y:S02]  /*19bc0*/  MOV R47, R188 ;  /* 0x000000bc002f7202 */ /* 0x000fe40000000f00 */
[----:B------:R-:W2:Y:S01]  /*19bd0*/  MUFU.EX2 R45, R101 ;  /* 0x00000065002d7308 */ /* 0x000ea20000000800 */
[----:B------:R-:W-:-:S07]  /*19be0*/  IMAD.MOV.U32 R31, RZ, RZ, R94 ;  /* 0x000000ffff1f7224 */ /* 0x000fce00078e005e */
[----:B------:R4:W-:Y:S01]  /*19bf0*/  MUFU.EX2 R188, R98 ;  /* 0x0000006200bc7308 */ /* 0x0009e20000000800 */
[C---:B-1----:R-:W-:Y:S07]  /*19c00*/  HMMA.16816.F32 R92, R4.reuse, R16, R56 ;  /* 0x00000010045c723c */ /* 0x042fee0000001838 */
[----:B------:R-:W-:Y:S01]  /*19c10*/  MUFU.EX2 R211, R103 ;  /* 0x0000006700d37308 */ /* 0x000fe20000000800 */
[C---:B------:R-:W-:Y:S07]  /*19c20*/  HMMA.16816.F32 R84, R4.reuse, R18, R52 ;  /* 0x000000120454723c */ /* 0x040fee0000001834 */
[----:B------:R-:W1:Y:S01]  /*19c30*/  MUFU.EX2 R251, R99 ;  /* 0x0000006300fb7308 */ /* 0x000e620000000800 */
[----:B----4-:R-:W-:Y:S01]  /*19c40*/  MOV R98, R24 ;  /* 0x0000001800627202 */ /* 0x010fe20000000f00 */
[C---:B------:R-:W-:Y:S06]  /*19c50*/  HMMA.16816.F32 R56, R4.reuse, R8, R40 ;  /* 0x000000080438723c */ /* 0x040fec0000001828 */
[----:B------:R-:W-:Y:S01]  /*19c60*/  MUFU.EX2 R24, R97 ;  /* 0x0000006100187308 */ /* 0x000fe20000000800 */
[C---:B------:R-:W-:Y:S07]  /*19c70*/  HMMA.16816.F32 R52, R4.reuse, R10, R36 ;  /* 0x0000000a0434723c */ /* 0x040fee0000001824 */
[----:B------:R-:W3:Y:S01]  /*19c80*/  MUFU.EX2 R96, R96 ;  /* 0x0000006000607308 */ /* 0x000ee20000000800 */
[----:B------:R-:W-:Y:S01]  /*19c90*/  HMMA.16816.F32 R60, R4, R20, R60 ;  /* 0x00000014043c723c */ /* 0x000fe2000000183c */
[----:B------:R-:W-:-:S05]  /*19ca0*/  FADD.FTZ R3, R3, R104 ;  /* 0x0000006803037221 */ /* 0x000fca0000010000 */
[----:B------:R-:W-:Y:S07]  /*19cb0*/  HMMA.16816.F32 R40, R4, R22, R32 ;  /* 0x000000160428723c */ /* 0x000fee0000001820 */
[----:B------:R-:W-:Y:S01]  /*19cc0*/  FADD.FTZ R4, R180, R168 ;  /* 0x000000a8b4047221 */ /* 0x000fe20000010000 */
[----:B--2---:R-:W-:-:S03]  /*19cd0*/  MOV R180, R45 ;  /* 0x0000002d00b47202 */ /* 0x004fc60000000f00 */
[----:B------:R-:W-:Y:S01]  /*19ce0*/  FADD.FTZ R104, R181, R4 ;  /* 0x00000004b5687221 */ /* 0x000fe20000010000 */
[----:B------:R-:W-:Y:S01]  /*19cf0*/  IMAD.MOV.U32 R181, RZ, RZ, R44 ;  /* 0x000000ffffb57224 */ /* 0x000fe200078e002c */
[----:B-1----:R-:W-:Y:S02]  /*19d00*/  F2FP.F16.F32.PACK_AB R5, R188, R251 ;  /* 0x000000fbbc05723e */ /* 0x002fe400000000ff */
[----:B------:R-:W-:Y:S02]  /*19d10*/  F2FP.F16.F32.PACK_AB R6, R98, R180 ;  /* 0x000000b46206723e */ /* 0x000fe400000000ff */
[----:B------:R-:W-:Y:S02]  /*19d20*/  F2FP.F16.F32.PACK_AB R4, R181, R211 ;  /* 0x000000d3b504723e */ /* 0x000fe400000000ff */
[----:B---3--:R-:W-:Y:S01]  /*19d30*/  F2FP.F16.F32.PACK_AB R7, R96, R24 ;  /* 0x000000186007723e */ /* 0x008fe200000000ff */
[----:B------:R-:W-:Y:S01]  /*19d40*/  FADD.FTZ R0, R183, R0 ;  /* 0x00000000b7007221 */ /* 0x000fe20000010000 */
[----:B------:R-:W-:Y:S01]  /*19d50*/  MOV R99, R48 ;  /* 0x0000003000637202 */ /* 0x000fe20000000f00 */
[----:B------:R-:W-:Y:S01]  /*19d60*/  IMAD.MOV.U32 R97, RZ, RZ, R50 ;  /* 0x000000ffff617224 */ /* 0x000fe200078e0032 */
[----:B------:R-:W-:-:S02]  /*19d70*/  MOV R100, R49 ;  /* 0x0000003100647202 */ /* 0x000fc40000000f00 */
[----:B------:R-:W-:Y:S01]  /*19d80*/  MOV R101, R51 ;  /* 0x0000003300657202 */ /* 0x000fe20000000f00 */
[----:B------:R-:W-:Y:S01]  /*19d90*/  HMMA.16816.F32 R36, R4, R12, R64 ;  /* 0x0000000c0424723c */ /* 0x000fe20000001840 */
[----:B------:R-:W-:Y:S01]  /*19da0*/  MOV R168, R47 ;  /* 0x0000002f00a87202 */ /* 0x000fe20000000f00 */
[----:B------:R-:W-:Y:S01]  /*19db0*/  FADD.FTZ R0, R182, R0 ;  /* 0x00000000b6007221 */ /* 0x000fe20000010000 */
[----:B------:R-:W-:-:S03]  /*19dc0*/  MOV R183, R26 ;  /* 0x0000001a00b77202 */ /* 0x000fc60000000f00 */
[----:B------:R-:W-:Y:S01]  /*19dd0*/  HMMA.16816.F32 R32, R4, R14, R76 ;  /* 0x0000000e0420723c */ /* 0x000fe2000000184c */
[----:B------:R-:W1:Y:S01]  /*19de0*/  LDSM.16.MT88.4 R12, [R216+0x9800] ;  /* 0x00980000d80c783b */ /* 0x000e620000004200 */
[----:B------:R-:W-:-:S04]  /*19df0*/  MOV R182, R27 ;  /* 0x0000001b00b67202 */ /* 0x000fc80000000f00 */
[C---:B------:R-:W-:Y:S01]  /*19e00*/  HMMA.16816.F32 R48, R4.reuse, R16, R164 ;  /* 0x000000100430723c */ /* 0x040fe200000018a4 */
[----:B------:R2:W-:Y:S05]  /*19e10*/  MUFU.EX2 R167, R108 ;  /* 0x0000006c00a77308 */ /* 0x0005ea0000000800 */
[----:B------:R-:W-:Y:S01]  /*19e20*/  HMMA.16816.F32 R44, R4, R18, R160 ;  /* 0x00000012042c723c */ /* 0x000fe200000018a0 */
[----:B------:R-:W-:Y:S01]  /*19e30*/  MOV R102, R31 ;  /* 0x0000001f00667202 */ /* 0x000fe20000000f00 */
[----:B------:R-:W-:-:S04]  /*19e40*/  IMAD.MOV.U32 R103, RZ, RZ, R29 ;  /* 0x000000ffff677224 */ /* 0x000fc800078e001d */
[C---:B------:R-:W-:Y:S01]  /*19e50*/  HMMA.16816.F32 R64, R4.reuse, R10, R88 ;  /* 0x0000000a0440723c */ /* 0x040fe20000001858 */
[----:B------:R-:W-:Y:S02]  /*19e60*/  MOV R161, R25 ;  /* 0x0000001900a17202 */ /* 0x000fe40000000f00 */
[----:B--2---:R-:W-:Y:S01]  /*19e70*/  MOV R108, R24 ;  /* 0x00000018006c7202 */ /* 0x004fe20000000f00 */
[----:B------:R2:W-:Y:S02]  /*19e80*/  MUFU.EX2 R164, R109 ;  /* 0x0000006d00a47308 */ /* 0x0005e40000000800 */
[----:B------:R-:W-:Y:S01]  /*19e90*/  HMMA.16816.F32 R24, R4, R8, R80 ;  /* 0x000000080418723c */ /* 0x000fe20000001850 */
[----:B------:R-:W3:Y:S01]  /*19ea0*/  LDSM.16.MT88.4 R8, [R214+0x9800] ;  /* 0x00980000d608783b */ /* 0x000ee20000004200 */
[----:B------:R-:W-:-:S03]  /*19eb0*/  IMAD.MOV.U32 R162, RZ, RZ, R30 ;  /* 0x000000ffffa27224 */ /* 0x000fc600078e001e */
[----:B------:R-:W4:Y:S01]  /*19ec0*/  LDSM.16.MT88.4 R16, [R213+0x9800] ;  /* 0x00980000d510783b */ /* 0x000f220000004200 */
[----:B------:R-:W1:Y:S01]  /*19ed0*/  MUFU.EX2 R110, R110 ;  /* 0x0000006e006e7308 */ /* 0x000e620000000800 */
[----:B------:R-:W-:-:S07]  /*19ee0*/  MOV R163, R212 ;  /* 0x000000d400a37202 */ /* 0x000fce0000000f00 */
[----:B------:R-:W1:Y:S01]  /*19ef0*/  MUFU.EX2 R111, R111 ;  /* 0x0000006f006f7308 */ /* 0x000e620000000800 */
[----:B--2---:R-:W-:Y:S02]  /*19f00*/  MOV R109, R28 ;  /* 0x0000001c006d7202 */ /* 0x004fe40000000f00 */
[----:B------:R-:W2:Y:S05]  /*19f10*/  LDSM.16.MT88.4 R28, [R215+0x9800] ;  /* 0x00980000d71c783b */ /* 0x000eaa0000004200 */
[----:B------:R-:W-:Y:S08]  /*19f20*/  MUFU.EX2 R212, R107 ;  /* 0x0000006b00d47308 */ /* 0x000ff00000000800 */
[----:B------:R3:W-:Y:S08]  /*19f30*/  MUFU.EX2 R165, R106 ;  /* 0x0000006a00a57308 */ /* 0x0007f00000000800 */
[----:B------:R-:W4:Y:S08]  /*19f40*/  MUFU.EX2 R166, R105 ;  /* 0x0000006900a67308 */ /* 0x000f300000000800 */
[----:B------:R-:W2:Y:S01]  /*19f50*/  MUFU.EX2 R160, R112 ;  /* 0x0000007000a07308 */ /* 0x000ea20000000800 */
[C---:B------:R-:W-:Y:S07]  /*19f60*/  HMMA.16816.F32 R80, R4.reuse, R22, R136 ;  /* 0x000000160450723c */ /* 0x040fee0000001888 */
[----:B-1----:R-:W-:Y:S01]  /*19f70*/  IMAD.MOV.U32 R139, RZ, RZ, R110 ;  /* 0x000000ffff8b7224 */ /* 0x002fe200078e006e */
[----:B------:R-:W-:Y:S01]  /*19f80*/  MOV R138, R111 ;  /* 0x0000006f008a7202 */ /* 0x000fe20000000f00 */
[----:B------:R-:W-:Y:S01]  /*19f90*/  HMMA.16816.F32 R76, R4, R20, R140 ;  /* 0x00000014044c723c */ /* 0x000fe2000000188c */
[----:B---3--:R-:W-:-:S06]  /*19fa0*/  MOV R106, R185 ;  /* 0x000000b9006a7202 */ /* 0x008fcc0000000f00 */
[----:B------:R-:W-:Y:S02]  /*19fb0*/  F2FP.F16.F32.PACK_AB R4, R167, R164 ;  /* 0x000000a4a704723e */ /* 0x000fe400000000ff */
[----:B----4-:R-:W-:Y:S02]  /*19fc0*/  F2FP.F16.F32.PACK_AB R5, R166, R165 ;  /* 0x000000a5a605723e */ /* 0x010fe400000000ff */
[----:B------:R-:W-:Y:S02]  /*19fd0*/  F2FP.F16.F32.PACK_AB R6, R138, R212 ;  /* 0x000000d48a06723e */ /* 0x000fe400000000ff */
[----:B--2---:R-:W-:Y:S02]  /*19fe0*/  F2FP.F16.F32.PACK_AB R7, R160, R139 ;  /* 0x0000008ba007723e */ /* 0x004fe400000000ff */
[----:B------:R-:W-:Y:S01]  /*19ff0*/  MOV R112, R187 ;  /* 0x000000bb00707202 */ /* 0x000fe20000000f00 */
[----:B------:R-:W-:Y:S01]  /*1a000*/  IMAD.MOV.U32 R143, RZ, RZ, R188 ;  /* 0x000000ffff8f7224 */ /* 0x000fe200078e00bc */
[----:B------:R-:W-:Y:S01]  /*1a010*/  MOV R107, R191 ;  /* 0x000000bf006b7202 */ /* 0x000fe20000000f00 */
[----:B------:R-:W-:Y:S01]  /*1a020*/  IMAD.MOV.U32 R111, RZ, RZ, R184 ;  /* 0x000000ffff6f7224 */ /* 0x000fe200078e00b8 */
[----:B------:R-:W-:Y:S01]  /*1a030*/  MOV R142, R190 ;  /* 0x000000be008e7202 */ /* 0x000fe20000000f00 */
[----:B------:R-:W-:Y:S01]  /*1a040*/  MUFU.EX2 R140, R144 ;  /* 0x00000090008c7308 */ /* 0x000fe20000000800 */
[----:B------:R-:W-:-:S02]  /*1a050*/  MOV R110, R189 ;  /* 0x000000bd006e7202 */ /* 0x000fc40000000f00 */
[----:B------:R-:W-:Y:S01]  /*1a060*/  MOV R105, R186 ;  /* 0x000000ba00697202 */ /* 0x000fe20000000f00 */
[----:B------:R-:W-:Y:S01]  /*1a070*/  HMMA.16816.F32 R188, R4, R12, R72 ;  /* 0x0000000c04bc723c */ /* 0x000fe20000001848 */
[----:B------:R-:W-:-:S03]  /*1a080*/  MOV R23, R106 ;  /* 0x0000006a00177202 */ /* 0x000fc60000000f00 */
[----:B------:R-:W-:Y:S02]  /*1a090*/  MUFU.EX2 R106, R127 ;  /* 0x0000007f006a7308 */ /* 0x000fe40000000800 */
[----:B------:R-:W-:Y:S01]  /*1a0a0*/  HMMA.16816.F32 R184, R4, R14, R68 ;  /* 0x0000000e04b8723c */ /* 0x000fe20000001844 */
[----:B------:R-:W-:-:S05]  /*1a0b0*/  MOV R75, R112 ;  /* 0x00000070004b7202 */ /* 0x000fca0000000f00 */
[----:B------:R-:W-:Y:S01]  /*1a0c0*/  MUFU.EX2 R144, R122 ;  /* 0x0000007a00907308 */ /* 0x000fe20000000800 */
[----:B------:R-:W-:Y:S01]  /*1a0d0*/  MOV R71, R160 ;  /* 0x000000a000477202 */ /* 0x000fe20000000f00 */
[----:B------:R-:W-:Y:S01]  /*1a0e0*/  IMAD.MOV.U32 R70, RZ, RZ, R181 ;  /* 0x000000ffff467224 */ /* 0x000fe200078e00b5 */
[----:B------:R-:W-:Y:S02]  /*1a0f0*/  MOV R160, R163 ;  /* 0x000000a300a07202 */ /* 0x000fe40000000f00 */
[----:B------:R-:W-:Y:S02]  /*1a100*/  MOV R163, R182 ;  /* 0x000000b600a37202 */ /* 0x000fe40000000f00 */
[----:B------:R-:W-:Y:S01]  /*1a110*/  MOV R69, R183 ;  /* 0x000000b700457202 */ /* 0x000fe20000000f00 */
[----:B------:R-:W-:Y:S01]  /*1a120*/  MUFU.EX2 R112, R153 ;  /* 0x0000009900707308 */ /* 0x000fe20000000800 */
[----:B------:R-:W-:Y:S02]  /*1a130*/  MOV R68, R180 ;  /* 0x000000b400447202 */ /* 0x000fe40000000f00 */
[----:B------:R-:W-:Y:S05]  /*1a140*/  HMMA.16816.F32 R180, R4, R8, R56 ;  /* 0x0000000804b4723c */ /* 0x000fea0000001838 */
[----:B------:R1:W-:Y:S02]  /*1a150*/  MUFU.EX2 R136, R152 ;  /* 0x0000009800887308 */ /* 0x0003e40000000800 */
[----:B------:R-:W-:Y:S01]  /*1a160*/  MOV R59, R108 ;  /* 0x0000006c003b7202 */ /* 0x000fe20000000f00 */
[----:B------:R-:W-:Y:S01]  /*1a170*/  IMAD.MOV.U32 R58, RZ, RZ, R109 ;  /* 0x000000ffff3a7224 */ /* 0x000fe200078e006d */
[----:B------:R-:W-:-:S04]  /*1a180*/  MOV R57, R161 ;  /* 0x000000a100397202 */ /* 0x000fc80000000f00 */
[----:B------:R-:W-:Y:S01]  /*1a190*/  MUFU.EX2 R151, R151 ;  /* 0x0000009700977308 */ /* 0x000fe20000000800 */
[----:B------:R-:W-:Y:S01]  /*1a1a0*/  MOV R108, R162 ;  /* 0x000000a2006c7202 */ /* 0x000fe20000000f00 */
[----:B------:R-:W-:Y:S01]  /*1a1b0*/  IMAD.MOV.U32 R161, RZ, RZ, R98 ;  /* 0x000000ffffa17224 */ /* 0x000fe200078e0062 */
[----:B------:R-:W-:-:S05]  /*1a1c0*/  MOV R109, R97 ;  /* 0x00000061006d7202 */ /* 0x000fca0000000f00 */
[----:B------:R-:W-:Y:S01]  /*1a1d0*/  MUFU.EX2 R150, R150 ;  /* 0x0000009600967308 */ /* 0x000fe20000000800 */
[----:B------:R-:W-:Y:S02]  /*1a1e0*/  MOV R56, R99 ;  /* 0x0000006300387202 */ /* 0x000fe40000000f00 */
[----:B------:R-:W-:-:S05]  /*1a1f0*/  MOV R162, R96 ;  /* 0x0000006000a27202 */ /* 0x000fca0000000f00 */
[----:B------:R-:W-:Y:S01]  /*1a200*/  MUFU.EX2 R120, R120 ;  /* 0x0000007800787308 */ /* 0x000fe20000000800 */
[----:B------:R-:W-:Y:S07]  /*1a210*/  HMMA.16816.F32 R96, R4, R10, R52 ;  /* 0x0000000a0460723c */ /* 0x000fee0000001834 */
[----:B------:R-:W2:Y:S01]  /*1a220*/  MUFU.EX2 R119, R119 ;  /* 0x0000007700777308 */ /* 0x000ea20000000800 */
[----:B------:R-:W-:-:S07]  /*1a230*/  FADD.FTZ R2, R226, R2 ;  /* 0x00000002e2027221 */ /* 0x000fce0000010000 */
[----:B------:R-:W-:Y:S01]  /*1a240*/  MUFU.EX2 R122, R117 ;  /* 0x00000075007a7308 */ /* 0x000fe20000000800 */
[----:B------:R-:W-:-:S07]  /*1a250*/  MOV R53, R102 ;  /* 0x0000006600357202 */ /* 0x000fce0000000f00 */
[----:B------:R-:W3:Y:S01]  /*1a260*/  MUFU.EX2 R127, R116 ;  /* 0x00000074007f7308 */ /* 0x000ee20000000800 */
[----:B------:R-:W-:Y:S01]  /*1a270*/  HMMA.16816.F32 R88, R4, R16, R92 ;  /* 0x000000100458723c */ /* 0x000fe2000000185c */
[----:B------:R-:W-:Y:S01]  /*1a280*/  MOV R72, R100 ;  /* 0x0000006400487202 */ /* 0x000fe20000000f00 */
[----:B------:R-:W-:Y:S01]  /*1a290*/  IMAD.MOV.U32 R73, RZ, RZ, R101 ;  /* 0x000000ffff497224 */ /* 0x000fe200078e0065 */
[----:B------:R-:W-:Y:S01]  /*1a2a0*/  MOV R54, R103 ;  /* 0x0000006700367202 */ /* 0x000fe20000000f00 */
[----:B------:R-:W-:-:S03]  /*1a2b0*/  FADD.FTZ R2, R224, R2 ;  /* 0x00000002e0027221 */ /* 0x000fc60000010000 */
[----:B------:R-:W4:Y:S01]  /*1a2c0*/  MUFU.EX2 R52, R149 ;  /* 0x0000009500347308 */ /* 0x000f220000000800 */
[C---:B------:R-:W-:Y:S01]  /*1a2d0*/  HMMA.16816.F32 R84, R4.reuse, R18, R84 ;  /* 0x000000120454723c */ /* 0x040fe20000001854 */
[----:B------:R-:W-:Y:S01]  /*1a2e0*/  FADD.FTZ R2, R73, R2 ;  /* 0x0000000249027221 */ /* 0x000fe20000010000 */
[----:B------:R-:W-:Y:S01]  /*1a2f0*/  MOV R55, R142 ;  /* 0x0000008e00377202 */ /* 0x000fe20000000f00 */
[----:B------:R-:W-:Y:S01]  /*1a300*/  FADD.FTZ R3, R225, R3 ;  /* 0x00000003e1037221 */ /* 0x000fe20000010000 */
[----:B-1----:R-:W-:Y:S01]  /*1a310*/  MOV R152, R57 ;  /* 0x0000003900987202 */ /* 0x002fe20000000f00 */
[----:B------:R-:W-:Y:S01]  /*1a320*/  IMAD.MOV.U32 R20, RZ, RZ, R111 ;  /* 0x000000ffff147224 */ /* 0x000fe200078e006f */
[C---:B------:R-:W-:Y:S01]  /*1a330*/  HMMA.16816.F32 R100, R4.reuse, R28, R60 ;  /* 0x0000001c0464723c */ /* 0x040fe2000000183c */
[----:B------:R-:W-:Y:S01]  /*1a340*/  MOV R153, R58 ;  /* 0x0000003a00997202 */ /* 0x000fe20000000f00 */
[----:B------:R-:W-:Y:S01]  /*1a350*/  IMAD.MOV.U32 R74, RZ, RZ, R143 ;  /* 0x000000ffff4a7224 */ /* 0x000fe200078e008f */
[----:B------:R-:W-:Y:S01]  /*1a360*/  MOV R22, R105 ;  /* 0x0000006900167202 */ /* 0x000fe20000000f00 */
[----:B------:R-:W-:Y:S01]  /*1a370*/  MUFU.EX2 R141, R145 ;  /* 0x00000091008d7308 */ /* 0x000fe20000000800 */
[----:B------:R-:W-:Y:S01]  /*1a380*/  MOV R21, R107 ;  /* 0x0000006b00157202 */ /* 0x000fe20000000f00 */
[----:B------:R-:W-:Y:S01]  /*1a390*/  HMMA.16816.F32 R92, R4, R30, R40 ;  /* 0x0000001e045c723c */ /* 0x000fe20000001828 */
[----:B------:R-:W-:Y:S01]  /*1a3a0*/  FADD.FTZ R0, R194, R0 ;  /* 0x00000000c2007221 */ /* 0x000fe20000010000 */
[----:B------:R1:W5:Y:S01]  /*1a3b0*/  LDL.LU R226, [R1+0x100] ;  /* 0x0001000001e27983 */ /* 0x0003620000300800 */
[----:B------:R-:W-:Y:S01]  /*1a3c0*/  MOV R62, R56 ;  /* 0x00000038003e7202 */ /* 0x000fe20000000f00 */
[----:B------:R-:W-:Y:S01]  /*1a3d0*/  FADD.FTZ R3, R54, R3 ;  /* 0x0000000336037221 */ /* 0x000fe20000010000 */
[----:B------:R-:W-:Y:S01]  /*1a3e0*/  MOV R61, R71 ;  /* 0x00000047003d7202 */ /* 0x000fe20000000f00 */
[----:B------:R4:W1:Y:S01]  /*1a3f0*/  MUFU.EX2 R149, R148 ;  /* 0x0000009400957308 */ /* 0x0008620000000800 */
[----:B------:R-:W-:Y:S01]  /*1a400*/  FADD.FTZ R4, R53, R104 ;  /* 0x0000006835047221 */ /* 0x000fe20000010000 */
[----:B--2---:R-:W-:-:S02]  /*1a410*/  F2FP.F16.F32.PACK_AB R5, R119, R120 ;  /* 0x000000787705723e */ /* 0x004fc400000000ff */
[----:B------:R-:W-:Y:S01]  /*1a420*/  F2FP.F16.F32.PACK_AB R6, R150, R151 ;  /* 0x000000979606723e */ /* 0x000fe200000000ff */
[----:B------:R-:W-:Y:S01]  /*1a430*/  FADD.FTZ R73, R192, R4 ;  /* 0x00000004c0497221 */ /* 0x000fe20000010000 */
[----:B------:R-:W-:Y:S02]  /*1a440*/  F2FP.F16.F32.PACK_AB R4, R136, R112 ;  /* 0x000000708804723e */ /* 0x000fe400000000ff */
[----:B---3--:R-:W-:Y:S01]  /*1a450*/  F2FP.F16.F32.PACK_AB R7, R127, R122 ;  /* 0x0000007a7f07723e */ /* 0x008fe200000000ff */
[----:B------:R-:W-:Y:S01]  /*1a460*/  IMAD.MOV.U32 R40, RZ, RZ, R59 ;  /* 0x000000ffff287224 */ /* 0x000fe200078e003b */
[----:B------:R-:W-:Y:S01]  /*1a470*/  MOV R41, R68 ;  /* 0x0000004400297202 */ /* 0x000fe20000000f00 */
[----:B------:R-:W-:Y:S01]  /*1a480*/  IMAD.MOV.U32 R63, RZ, RZ, R55 ;  /* 0x000000ffff3f7224 */ /* 0x000fe200078e0037 */
[----:B------:R-:W-:Y:S01]  /*1a490*/  MOV R42, R69 ;  /* 0x00000045002a7202 */ /* 0x000fe20000000f00 */
[----:B------:R-:W-:Y:S01]  /*1a4a0*/  MUFU.EX2 R143, R146 ;  /* 0x00000092008f7308 */ /* 0x000fe20000000800 */
[----:B------:R-:W-:Y:S01]  /*1a4b0*/  MOV R43, R70 ;  /* 0x00000046002b7202 */ /* 0x000fe20000000f00 */
[----:B------:R-:W-:Y:S01]  /*1a4c0*/  HMMA.16816.F32 R56, R4, R18, R44 ;  /* 0x000000120438723c */ /* 0x000fe2000000182c */
[----:B------:R-:W-:Y:S01]  /*1a4d0*/  MOV R111, R168 ;  /* 0x000000a8006f7202 */ /* 0x000fe20000000f00 */
[----:B------:R2:W5:Y:S01]  /*1a4e0*/  LDL.LU R225, [R1+0xfc] ;  /* 0x0000fc0001e17983 */ /* 0x0005620000300800 */
[----:B----4-:R-:W-:-:S03]  /*1a4f0*/  MOV R148, R52 ;  /* 0x0000003400947202 */ /* 0x010fc60000000f00 */
[C---:B------:R-:W-:Y:S06]  /*1a500*/  HMMA.16816.F32 R68, R4.reuse, R16, R48 ;  /* 0x000000100444723c */ /* 0x040fec0000001830 */
[C---:B------:R-:W-:Y:S01]  /*1a510*/  HMMA.16816.F32 R44, R4.reuse, R8, R24 ;  /* 0x00000008042c723c */ /* 0x040fe20000001818 */
[----:B------:R-:W3:Y:S01]  /*1a520*/  LDSM.16.MT88.4 R24, [R213+0xa000] ;  /* 0x00a00000d518783b */ /* 0x000ee20000004200 */
[----:B------:R-:W4:Y:S03]  /*1a530*/  MUFU.EX2 R60, R133 ;  /* 0x00000085003c7308 */ /* 0x000f260000000800 */
[----:B------:R-:W-:Y:S01]  /*1a540*/  LDSM.16.MT88.4 R16, [R214+0xa000] ;  /* 0x00a00000d610783b */ /* 0x000fe20000004200 */
[C---:B------:R-:W-:Y:S04]  /*1a550*/  HMMA.16816.F32 R48, R4.reuse, R12, R36 ;  /* 0x0000000c0430723c */ /* 0x040fe80000001824 */
[----:B------:R-:W-:Y:S01]  /*1a560*/  MUFU.EX2 R145, R124 ;  /* 0x0000007c00917308 */ /* 0x000fe20000000800 */
[----:B------:R-:W-:Y:S01]  /*1a570*/  FADD.FTZ R72, R72, R3 ;  /* 0x0000000348487221 */ /* 0x000fe20000010000 */
[----:B------:R-:W-:Y:S01]  /*1a580*/  HMMA.16816.F32 R52, R4, R14, R32 ;  /* 0x0000000e0434723c */ /* 0x000fe20000001820 */
[----:B------:R-:W2:Y:S01]  /*1a590*/  LDSM.16.MT88.4 R12, [R215+0xa000] ;  /* 0x00a00000d70c783b */ /* 0x000ea20000004200 */
[----:B------:R-:W-:-:S04]  /*1a5a0*/  IMAD.MOV.U32 R9, RZ, RZ, R22 ;  /* 0x000000ffff097224 */ /* 0x000fc800078e0016 */
[----:B------:R-:W-:Y:S01]  /*1a5b0*/  MUFU.EX2 R132, R132 ;  /* 0x0000008400847308 */ /* 0x000fe20000000800 */
[----:B------:R-:W-:Y:S01]  /*1a5c0*/  MOV R32, R20 ;  /* 0x0000001400207202 */ /* 0x000fe20000000f00 */
[----:B------:R1:W5:Y:S01]  /*1a5d0*/  LDL.LU R224, [R1+0xf8] ;  /* 0x0000f80001e07983 */ /* 0x0003620000300800 */
[----:B------:R-:W-:-:S05]  /*1a5e0*/  MOV R33, R21 ;  /* 0x0000001500217202 */ /* 0x000fca0000000f00 */
        /* <DEDUP_REMOVED lines=8> */
[----:B------:R4:W-:Y:S08]  /*1a670*/  MUFU.EX2 R123, R154 ;  /* 0x0000009a007b7308 */ /* 0x0009f00000000800 */
[----:B------:R1:W-:Y:S08]  /*1a680*/  MUFU.EX2 R121, R156 ;  /* 0x0000009c00797308 */ /* 0x0003f00000000800 */
[----:B------:R-:W-:Y:S01]  /*1a690*/  MUFU.EX2 R116, R157 ;  /* 0x0000009d00747308 */ /* 0x000fe20000000800 */
[----:B----4-:R-:W-:-:S02]  /*1a6a0*/  MOV R154, R23 ;  /* 0x00000017009a7202 */ /* 0x010fc40000000f00 */
[----:B------:R-:W4:Y:S05]  /*1a6b0*/  LDSM.16.MT88.4 R20, [R216+0xa000] ;  /* 0x00a00000d814783b */ /* 0x000f2a0000004200 */
[----:B------:R-:W-:Y:S01]  /*1a6c0*/  MUFU.EX2 R137, R134 ;  /* 0x0000008600897308 */ /* 0x000fe20000000800 */
[----:B------:R-:W-:-:S07]  /*1a6d0*/  FADD.FTZ R2, R193, R0 ;  /* 0x00000000c1027221 */ /* 0x000fce0000010000 */
[----:B------:R-:W-:Y:S08]  /*1a6e0*/  MUFU.EX2 R107, R129 ;  /* 0x00000081006b7308 */ /* 0x000ff00000000800 */
[----:B------:R-:W-:Y:S01]  /*1a6f0*/  MUFU.EX2 R105, R128 ;  /* 0x0000008000697308 */ /* 0x000fe20000000800 */
[----:B------:R-:W-:-:S07]  /*1a700*/  MOV R0, R62 ;  /* 0x0000003e00007202 */ /* 0x000fce0000000f00 */
[----:B------:R3:W-:Y:S01]  /*1a710*/  MUFU.EX2 R142, R147 ;  /* 0x00000093008e7308 */ /* 0x0007e20000000800 */
[----:B------:R-:W-:-:S07]  /*1a720*/  MOV R8, R63 ;  /* 0x0000003f00087202 */ /* 0x000fce0000000f00 */
[----:B------:R-:W-:Y:S08]  /*1a730*/  MUFU.EX2 R128, R115 ;  /* 0x0000007300807308 */ /* 0x000ff00000000800 */
[----:B------:R-:W2:Y:S08]  /*1a740*/  MUFU.EX2 R129, R114 ;  /* 0x0000007200817308 */ /* 0x000eb00000000800 */
[----:B------:R-:W4:Y:S01]  /*1a750*/  MUFU.EX2 R134, R113 ;  /* 0x0000007100867308 */ /* 0x000f220000000800 */
[----:B------:R-:W-:Y:S01]  /*1a760*/  HMMA.16816.F32 R36, R4, R10, R64 ;  /* 0x0000000a0424723c */ /* 0x000fe20000001840 */
[----:B-1----:R-:W-:Y:S01]  /*1a770*/  IMAD.MOV.U32 R156, RZ, RZ, R149 ;  /* 0x000000ffff9c7224 */ /* 0x002fe200078e0095 */
[----:B------:R-:W-:Y:S01]  /*1a780*/  MOV R104, R152 ;  /* 0x0000009800687202 */ /* 0x000fe20000000f00 */
[----:B------:R-:W-:Y:S01]  /*1a790*/  FADD.FTZ R0, R0, R73 ;  /* 0x0000004900007221 */ /* 0x000fe20000010000 */
[----:B------:R-:W-:Y:S01]  /*1a7a0*/  FADD.FTZ R8, R8, R72 ;  /* 0x0000004808087221 */ /* 0x000fe20000010000 */
[----:B------:R-:W-:-:S02]  /*1a7b0*/  MOV R152, R40 ;  /* 0x0000002800987202 */ /* 0x000fc40000000f00 */
[----:B------:R-:W-:Y:S01]  /*1a7c0*/  MOV R11, R111 ;  /* 0x0000006f000b7202 */ /* 0x000fe20000000f00 */
[----:B------:R-:W-:Y:S01]  /*1a7d0*/  IMAD.MOV.U32 R35, RZ, RZ, R43 ;  /* 0x000000ffff237224 */ /* 0x000fe200078e002b */
[----:B---3--:R-:W-:Y:S02]  /*1a7e0*/  MOV R147, R41 ;  /* 0x0000002900937202 */ /* 0x008fe40000000f00 */
[----:B------:R-:W-:Y:S02]  /*1a7f0*/  MOV R155, R42 ;  /* 0x0000002a009b7202 */ /* 0x000fe40000000f00 */
[----:B------:R-:W-:Y:S01]  /*1a800*/  MOV R34, R60 ;  /* 0x0000003c00227202 */ /* 0x000fe20000000f00 */
[----:B------:R-:W-:Y:S01]  /*1a810*/  HMMA.16816.F32 R40, R4, R30, R80 ;  /* 0x0000001e0428723c */ /* 0x000fe20000001850 */
[----:B------:R-:W-:Y:S01]  /*1a820*/  MOV R149, R61 ;  /* 0x0000003d00957202 */ /* 0x000fe20000000f00 */
[----:B------:R-:W-:Y:S01]  /*1a830*/  FADD.FTZ R2, R11, R2 ;  /* 0x000000020b027221 */ /* 0x000fe20000010000 */
[----:B------:R-:W-:Y:S01]  /*1a840*/  FADD.FTZ R0, R9, R0 ;  /* 0x0000000009007221 */ /* 0x000fe20000010000 */
[----:B------:R-:W-:-:S02]  /*1a850*/  FADD.FTZ R72, R154, R8 ;  /* 0x000000089a487221 */ /* 0x000fc40000010000 */
[----:B------:R-:W-:Y:S01]  /*1a860*/  HMMA.16816.F32 R60, R4, R28, R76 ;  /* 0x0000001c043c723c */ /* 0x000fe2000000184c */
[----:B------:R-:W-:Y:S02]  /*1a870*/  F2FP.F16.F32.PACK_AB R8, R156, R148 ;  /* 0x000000949c08723e */ /* 0x000fe400000000ff */
[----:B--2---:R-:W-:Y:S02]  /*1a880*/  F2FP.F16.F32.PACK_AB R9, R129, R128 ;  /* 0x000000808109723e */ /* 0x004fe400000000ff */
[----:B------:R-:W-:Y:S02]  /*1a890*/  F2FP.F16.F32.PACK_AB R10, R143, R142 ;  /* 0x0000008e8f0a723e */ /* 0x000fe400000000ff */
[----:B----4-:R-:W-:Y:S01]  /*1a8a0*/  F2FP.F16.F32.PACK_AB R11, R133, R134 ;  /* 0x00000086850b723e */ /* 0x010fe200000000ff */
[----:B------:R-:W-:Y:S01]  /*1a8b0*/  FADD.FTZ R3, R110, R3 ;  /* 0x000000036e037221 */ /* 0x000fe20000010000 */
[----:B------:R-:W-:Y:S01]  /*1a8c0*/  F2FP.F16.F32.PACK_AB R4, R132, R126 ;  /* 0x0000007e8404723e */ /* 0x000fe200000000ff */
[----:B------:R1:W-:Y:S01]  /*1a8d0*/  MUFU.EX2 R117, R159 ;  /* 0x0000009f00757308 */ /* 0x0003e20000000800 */
[----:B------:R-:W-:Y:S01]  /*1a8e0*/  F2FP.F16.F32.PACK_AB R5, R123, R124 ;  /* 0x0000007c7b05723e */ /* 0x000fe200000000ff */
[----:B------:R-:W-:Y:S01]  /*1a8f0*/  FADD.FTZ R2, R33, R2 ;  /* 0x0000000221027221 */ /* 0x000fe20000010000 */
[----:B------:R-:W-:-:S02]  /*1a900*/  F2FP.F16.F32.PACK_AB R6, R125, R130 ;  /* 0x000000827d06723e */ /* 0x000fc400000000ff */
[----:B------:R-:W-:Y:S01]  /*1a910*/  F2FP.F16.F32.PACK_AB R7, R116, R121 ;  /* 0x000000797407723e */ /* 0x000fe200000000ff */
[----:B------:R-:W-:Y:S01]  /*1a920*/  HMMA.16816.F32 R76, R8, R24, R68 ;  /* 0x00000018084c723c */ /* 0x000fe20000001844 */
[----:B------:R-:W-:Y:S01]  /*1a930*/  MOV R157, R107 ;  /* 0x0000006b009d7202 */ /* 0x000fe20000000f00 */
[----:B------:R2:W-:Y:S01]  /*1a940*/  MUFU.EX2 R114, R170 ;  /* 0x000000aa00727308 */ /* 0x0005e20000000800 */
[----:B------:R-:W-:Y:S01]  /*1a950*/  IMAD.MOV.U32 R154, RZ, RZ, R34 ;  /* 0x000000ffff9a7224 */ /* 0x000fe200078e0022 */
[----:B------:R-:W-:Y:S02]  /*1a960*/  LDSM.16.MT88.4 R28, [R214+0xa800] ;  /* 0x00a80000d61c783b */ /* 0x000fe40000004200 */
[C---:B------:R-:W-:Y:S06]  /*1a970*/  HMMA.16816.F32 R192, R4.reuse, R26, R84 ;  /* 0x0000001a04c0723c */ /* 0x040fec0000001854 */
[C---:B------:R-:W-:Y:S06]  /*1a980*/  HMMA.16816.F32 R84, R4.reuse, R14, R92 ;  /* 0x0000000e0454723c */ /* 0x040fec000000185c */
[----:B------:R-:W-:Y:S06]  /*1a990*/  HMMA.16816.F32 R64, R4, R24, R88 ;  /* 0x000000180440723c */ /* 0x000fec0000001858 */
[C---:B------:R-:W-:Y:S01]  /*1a9a0*/  HMMA.16816.F32 R92, R8.reuse, R26, R56 ;  /* 0x0000001a085c723c */ /* 0x040fe20000001838 */
[----:B------:R-:W3:Y:S01]  /*1a9b0*/  LDSM.16.MT88.4 R24, [R213+0xa800] ;  /* 0x00a80000d518783b */ /* 0x000ee20000004200 */
[----:B------:R4:W-:Y:S01]  /*1a9c0*/  MUFU.EX2 R118, R172 ;  /* 0x000000ac00767308 */ /* 0x0009e20000000800 */
[----:B-1----:R-:W-:Y:S01]  /*1a9d0*/  MOV R159, R155 ;  /* 0x0000009b009f7202 */ /* 0x002fe20000000f00 */
[----:B------:R-:W-:Y:S01]  /*1a9e0*/  FADD.FTZ R3, R32, R3 ;  /* 0x0000000320037221 */ /* 0x000fe20000010000 */
[----:B------:R-:W-:Y:S01]  /*1a9f0*/  MOV R155, R104 ;  /* 0x00000068009b7202 */ /* 0x000fe20000000f00 */
[----:B------:R-:W-:Y:S01]  /*1aa00*/  HMMA.16816.F32 R68, R8, R20, R48 ;  /* 0x000000140844723c */ /* 0x000fe20000001830 */
[----:B--2---:R-:W-:-:S03]  /*1aa10*/  MOV R170, R106 ;  /* 0x0000006a00aa7202 */ /* 0x004fc60000000f00 */
[----:B------:R1:W-:Y:S02]  /*1aa20*/  MUFU.EX2 R111, R171 ;  /* 0x000000ab006f7308 */ /* 0x0003e40000000800 */
[----:B------:R-:W-:Y:S01]  /*1aa30*/  HMMA.16816.F32 R48, R8, R18, R36 ;  /* 0x000000120830723c */ /* 0x000fe20000001824 */
[----:B------:R-:W-:Y:S05]  /*1aa40*/  LDSM.16.MT88.4 R36, [R215+0xa800] ;  /* 0x00a80000d724783b */ /* 0x000fea0000004200 */
[----:B------:R2:W-:Y:S01]  /*1aa50*/  MUFU.EX2 R115, R169 ;  /* 0x000000a900737308 */ /* 0x0005e20000000800 */
[----:B----4-:R-:W-:-:S07]  /*1aa60*/  IMAD.MOV.U32 R172, RZ, RZ, R108 ;  /* 0x000000ffffac7224 */ /* 0x010fce00078e006c */
[----:B------:R-:W-:Y:S01]  /*1aa70*/  MUFU.EX2 R135, R135 ;  /* 0x0000008700877308 */ /* 0x000fe20000000800 */
[----:B-1----:R-:W-:-:S07]  /*1aa80*/  MOV R171, R109 ;  /* 0x0000006d00ab7202 */ /* 0x002fce0000000f00 */
[----:B------:R-:W1:Y:S01]  /*1aa90*/  MUFU.EX2 R113, R158 ;  /* 0x0000009e00717308 */ /* 0x000e620000000800 */
[----:B--2---:R-:W-:Y:S02]  /*1aaa0*/  MOV R169, R35 ;  /* 0x0000002300a97202 */ /* 0x004fe40000000f00 */
[----:B------:R-:W2:Y:S05]  /*1aab0*/  LDSM.16.MT88.4 R32, [R216+0xa800] ;  /* 0x00a80000d820783b */ /* 0x000eaa0000004200 */
[----:B------:R-:W4:Y:S08]  /*1aac0*/  MUFU.EX2 R110, R173 ;  /* 0x000000ad006e7308 */ /* 0x000f300000000800 */
[----:B------:R-:W-:Y:S08]  /*1aad0*/  MUFU.EX2 R109, R174 ;  /* 0x000000ae006d7308 */ /* 0x000ff00000000800 */
[----:B------:R-:W-:Y:S08]  /*1aae0*/  MUFU.EX2 R108, R176 ;  /* 0x000000b0006c7308 */ /* 0x000ff00000000800 */
[----:B------:R-:W-:Y:S08]  /*1aaf0*/  MUFU.EX2 R107, R175 ;  /* 0x000000af006b7308 */ /* 0x000ff00000000800 */
[----:B------:R-:W3:Y:S08]  /*1ab00*/  MUFU.EX2 R104, R177 ;  /* 0x000000b100687308 */ /* 0x000ef00000000800 */
[----:B------:R-:W-:Y:S08]  /*1ab10*/  MUFU.EX2 R106, R178 ;  /* 0x000000b2006a7308 */ /* 0x000ff00000000800 */
[----:B------:R-:W2:Y:S01]  /*1ab20*/  MUFU.EX2 R206, R206 ;  /* 0x000000ce00ce7308 */ /* 0x000ea20000000800 */
[C---:B------:R-:W-:Y:S06]  /*1ab30*/  HMMA.16816.F32 R88, R8.reuse, R22, R52 ;  /* 0x000000160858723c */ /* 0x040fec0000001834 */
[C---:B------:R-:W-:Y:S06]  /*1ab40*/  HMMA.16816.F32 R56, R8.reuse, R16, R44 ;  /* 0x000000100838723c */ /* 0x040fec000000182c */
[C---:B------:R-:W-:Y:S06]  /*1ab50*/  HMMA.16816.F32 R52, R8.reuse, R12, R60 ;  /* 0x0000000c0834723c */ /* 0x040fec000000183c */
[----:B------:R-:W-:Y:S07]  /*1ab60*/  HMMA.16816.F32 R44, R8, R14, R40 ;  /* 0x0000000e082c723c */ /* 0x000fee0000001828 */
[----:B------:R-:W-:Y:S01]  /*1ab70*/  FADD.FTZ R8, R211, R72 ;  /* 0x00000048d3087221 */ /* 0x000fe20000010000 */
[----:B------:R-:W-:Y:S01]  /*1ab80*/  HMMA.16816.F32 R80, R4, R18, R96 ;  /* 0x000000120450723c */ /* 0x000fe20000001860 */
[----:B-1----:R-:W-:-:S02]  /*1ab90*/  F2FP.F16.F32.PACK_AB R9, R114, R113 ;  /* 0x000000717209723e */ /* 0x002fc400000000ff */
[----:B------:R-:W-:Y:S01]  /*1aba0*/  FADD.FTZ R60, R169, R8 ;  /* 0x00000008a93c7221 */ /* 0x000fe20000010000 */
[----:B------:R-:W-:Y:S02]  /*1abb0*/  F2FP.F16.F32.PACK_AB R8, R140, R141 ;  /* 0x0000008d8c08723e */ /* 0x000fe400000000ff */
[----:B------:R-:W-:Y:S01]  /*1abc0*/  HMMA.16816.F32 R188, R4, R20, R188 ;  /* 0x0000001404bc723c */ /* 0x000fe200000018bc */
[----:B------:R-:W-:Y:S02]  /*1abd0*/  F2FP.F16.F32.PACK_AB R10, R137, R135 ;  /* 0x00000087890a723e */ /* 0x000fe400000000ff */
[----:B------:R-:W-:-:S03]  /*1abe0*/  F2FP.F16.F32.PACK_AB R11, R117, R115 ;  /* 0x00000073750b723e */ /* 0x000fc600000000ff */
[C---:B------:R-:W-:Y:S01]  /*1abf0*/  HMMA.16816.F32 R184, R4.reuse, R22, R184 ;  /* 0x0000001604b8723c */ /* 0x040fe200000018b8 */
[----:B------:R-:W-:Y:S01]  /*1ac00*/  FADD.FTZ R3, R251, R3 ;  /* 0x00000003fb037221 */ /* 0x000fe20000010000 */
[----:B------:R-:W-:Y:S01]  /*1ac10*/  FADD.FTZ R2, R172, R2 ;  /* 0x00000002ac027221 */ /* 0x000fe20000010000 */
[----:B------:R-:W1:Y:S03]  /*1ac20*/  LDSM.16.MT88.4 R20, [R213+0xb000] ;  /* 0x00b00000d514783b */ /* 0x000e660000004200 */
[C---:B------:R-:W-:Y:S06]  /*1ac30*/  HMMA.16816.F32 R180, R4.reuse, R16, R180 ;  /* 0x0000001004b4723c */ /* 0x040fec00000018b4 */
[----:B------:R-:W-:Y:S01]  /*1ac40*/  HMMA.16816.F32 R96, R4, R12, R100 ;  /* 0x0000000c0460723c */ /* 0x000fe20000001864 */
[----:B------:R-:W-:Y:S01]  /*1ac50*/  FADD.FTZ R3, R74, R3 ;  /* 0x000000034a037221 */ /* 0x000fe20000010000 */
[----:B------:R-:W-:Y:S01]  /*1ac60*/  FADD.FTZ R2, R75, R2 ;  /* 0x000000024b027221 */ /* 0x000fe20000010000 */
[----:B------:R-:W1:Y:S04]  /*1ac70*/  LDSM.16.MT88.4 R16, [R216+0xb000] ;  /* 0x00b00000d810783b */ /* 0x000e680000004200 */
[----:B----4-:R-:W-:-:S02]  /*1ac80*/  F2FP.F16.F32.PACK_AB R4, R110, R111 ;  /* 0x0000006f6e04723e */ /* 0x010fc400000000ff */
[----:B---3--:R-:W-:Y:S02]  /*1ac90*/  F2FP.F16.F32.PACK_AB R5, R104, R107 ;  /* 0x0000006b6805723e */ /* 0x008fe400000000ff */
[----:B------:R-:W-:Y:S02]  /*1aca0*/  F2FP.F16.F32.PACK_AB R6, R108, R109 ;  /* 0x0000006d6c06723e */ /* 0x000fe400000000ff */
[----:B--2---:R-:W-:Y:S01]  /*1acb0*/  F2FP.F16.F32.PACK_AB R7, R206, R106 ;  /* 0x0000006ace07723e */ /* 0x004fe200000000ff */
[-C--:B------:R-:W-:Y:S01]  /*1acc0*/  HMMA.16816.F32 R76, R8, R24.reuse, R76 ;  /* 0x00000018084c723c */ /* 0x080fe2000000184c */
[----:B------:R-:W2:Y:S05]  /*1acd0*/  LDSM.16.MT88.4 R12, [R214+0xb000] ;  /* 0x00b00000d60c783b */ /* 0x000eaa0000004200 */
[C---:B------:R-:W-:Y:S06]  /*1ace0*/  HMMA.16816.F32 R40, R4.reuse, R24, R64 ;  /* 0x000000180428723c */ /* 0x040fec0000001840 */
[-C--:B------:R-:W-:Y:S06]  /*1acf0*/  HMMA.16816.F32 R192, R4, R26.reuse, R192 ;  /* 0x0000001a04c0723c */ /* 0x080fec00000018c0 */
[----:B------:R-:W-:Y:S01]  /*1ad00*/  HMMA.16816.F32 R72, R8, R26, R92 ;  /* 0x0000001a0848723c */ /* 0x000fe2000000185c */
[----:B------:R-:W3:Y:S01]  /*1ad10*/  LDSM.16.MT88.4 R24, [R215+0xb000] ;  /* 0x00b00000d718783b */ /* 0x000ee20000004200 */
        /* <DEDUP_REMOVED lines=11> */
[----:B------:R-:W1:Y:S08]  /*1add0*/  MUFU.EX2 R204, R204 ;  /* 0x000000cc00cc7308 */ /* 0x000e700000000800 */
[----:B------:R-:W-:Y:S08]  /*1ade0*/  MUFU.EX2 R63, R203 ;  /* 0x000000cb003f7308 */ /* 0x000ff00000000800 */
[----:B------:R-:W2:Y:S01]  /*1adf0*/  MUFU.EX2 R62, R207 ;  /* 0x000000cf003e7308 */ /* 0x000ea20000000800 */
[----:B------:R-:W-:Y:S01]  /*1ae00*/  FADD.FTZ R0, R171, R0 ;  /* 0x00000000ab007221 */ /* 0x000fe20000010000 */
[----:B------:R-:W-:Y:S03]  /*1ae10*/  HMMA.16816.F32 R68, R8, R32, R68 ;  /* 0x000000200844723c */ /* 0x000fe60000001844 */
[----:B------:R-:W-:Y:S01]  /*1ae20*/  FADD.FTZ R0, R159, R0 ;  /* 0x000000009f007221 */ /* 0x000fe20000010000 */
[----:B----4-:R-:W-:-:S02]  /*1ae30*/  F2FP.F16.F32.PACK_AB R4, R102, R101 ;  /* 0x000000656604723e */ /* 0x010fc400000000ff */
        /* <DEDUP_REMOVED lines=24> */
[C---:B---3--:R-:W-:Y:S06]  /*1afc0*/  HMMA.16816.F32 R172, R4.reuse, R24, R96 ;  /* 0x0000001804ac723c */ /* 0x048fec0000001860 */
        /* <DEDUP_REMOVED lines=33> */
[----:B------:R-:W1:Y:S01]  /*1b1e0*/  LDSM.16.MT88.4 R160, [R213+0xb800] ;  /* 0x00b80000d5a0783b */ /* 0x000e620000004200 */
[----:B------:R-:W-:Y:S01]  /*1b1f0*/  FADD.FTZ R6, R209, R3 ;  /* 0x00000003d1067221 */ /* 0x000fe20000010000 */
[----:B------:R-:W-:Y:S01]  /*1b200*/  FADD.FTZ R3, R124, R4 ;  /* 0x000000047c037221 */ /* 0x000fe20000010000 */
[----:B------:R-:W4:Y:S01]  /*1b210*/  MUFU.EX2 R105, R198 ;  /* 0x000000c600697308 */ /* 0x000f220000000800 */
        /* <DEDUP_REMOVED lines=21> */
[----:B------:R-:W-:Y:S01]  /*1b370*/  FADD.FTZ R0, R107, R0 ;  /* 0x000000006b007221 */ /* 0x000fe20000010000 */
[----:B------:R-:W-:Y:S01]  /*1b380*/  FADD.FTZ R4, R89, R4 ;  /* 0x0000000459047221 */ /* 0x000fe20000010000 */
[----:B---3--:R-:W-:Y:S01]  /*1b390*/  F2FP.F16.F32.PACK_AB R9, R103, R118 ;  /* 0x000000766709723e */ /* 0x008fe200000000ff */
[----:B------:R-:W-:Y:S01]  /*1b3a0*/  FADD.FTZ R3, R114, R3 ;  /* 0x0000000372037221 */ /* 0x000fe20000010000 */
[----:B------:R-:W-:Y:S01]  /*1b3b0*/  F2FP.F16.F32.PACK_AB R8, R203, R91 ;  /* 0x0000005bcb08723e */ /* 0x000fe200000000ff */
[----:B------:R-:W-:Y:S01]  /*1b3c0*/  FADD.FTZ R2, R110, R2 ;  /* 0x000000026e027221 */ /* 0x000fe20000010000 */
[----:B------:R-:W-:-:S02]  /*1b3d0*/  F2FP.F16.F32.PACK_AB R10, R93, R92 ;  /* 0x0000005c5d0a723e */ /* 0x000fc400000000ff */
[----:B----4-:R-:W-:Y:S01]  /*1b3e0*/  F2FP.F16.F32.PACK_AB R11, R61, R105 ;  /* 0x000000693d0b723e */ /* 0x010fe200000000ff */
[----:B------:R-:W-:Y:S01]  /*1b3f0*/  FADD.FTZ R0, R104, R0 ;  /* 0x0000000068007221 */ /* 0x000fe20000010000 */
[----:B------:R-:W-:Y:S01]  /*1b400*/  MOV R90, R137 ;  /* 0x00000089005a7202 */ /* 0x000fe20000000f00 */
[----:B------:R-:W-:Y:S01]  /*1b410*/  FADD.FTZ R4, R135, R4 ;  /* 0x0000000487047221 */ /* 0x000fe20000010000 */
[----:B------:R-:W-:Y:S01]  /*1b420*/  FADD.FTZ R3, R115, R3 ;  /* 0x0000000373037221 */ /* 0x000fe20000010000 */
[----:B------:R-:W-:Y:S01]  /*1b430*/  FADD.FTZ R2, R109, R2 ;  /* 0x000000026d027221 */ /* 0x000fe20000010000 */
[----:B------:R-:W-:Y:S01]  /*1b440*/  MOV R170, R144 ;  /* 0x0000009000aa7202 */ /* 0x000fe20000000f00 */
[----:B------:R-:W-:Y:S01]  /*1b450*/  IMAD.MOV.U32 R157, RZ, RZ, R146 ;  /* 0x000000ffff9d7224 */ /* 0x000fe200078e0092 */
[----:B------:R-:W-:Y:S01]  /*1b460*/  MOV R158, R145 ;  /* 0x00000091009e7202 */ /* 0x000fe20000000f00 */
[----:B------:R-:W-:Y:S01]  /*1b470*/  FADD.FTZ R0, R106, R0 ;  /* 0x000000006a007221 */ /* 0x000fe20000010000 */
[----:B------:R-:W2:Y:S01]  /*1b480*/  LDSM.16.MT88.4 R152, [R216+0xb800] ;  /* 0x00b80000d898783b */ /* 0x000ea20000004200 */
        /* <DEDUP_REMOVED lines=11> */
[----:B------:R-:W1:Y:S01]  /*1b540*/  MUFU.EX2 R17, R221 ;  /* 0x000000dd00117308 */ /* 0x000e620000000800 */
[----:B------:R-:W-:Y:S01]  /*1b550*/  FADD.FTZ R2, R101, R2 ;  /* 0x0000000265027221 */ /* 0x000fe20000010000 */
[----:B------:R-:W-:Y:S01]  /*1b560*/  FADD.FTZ R0, R205, R0 ;  /* 0x00000000cd007221 */ /* 0x000fe20000010000 */
[----:B------:R-:W-:Y:S01]  /*1b570*/  FADD.FTZ R4, R203, R4 ;  /* 0x00000004cb047221 */ /* 0x000fe20000010000 */
[----:B------:R-:W-:-:S04]  /*1b580*/  FADD.FTZ R3, R103, R3 ;  /* 0x0000000367037221 */ /* 0x000fc80000010000 */
[----:B------:R-:W2:Y:S01]  /*1b590*/  MUFU.EX2 R30, R210 ;  /* 0x000000d2001e7308 */ /* 0x000ea20000000800 */
        /* <DEDUP_REMOVED lines=23> */
[----:B-1----:R-:W-:-:S06]  /*1b710*/  FADD.FTZ R3, R17, R3 ;  /* 0x0000000311037221 */ /* 0x002fcc0000010000 */
[----:B------:R-:W1:Y:S01]  /*1b720*/  MUFU.EX2 R7, R217 ;  /* 0x000000d900077308 */ /* 0x000e620000000800 */
[----:B------:R-:W-:Y:S01]  /*1b730*/  FADD.FTZ R2, R54, R2 ;  /* 0x0000000236027221 */ /* 0x000fe20000010000 */
[----:B------:R-:W-:Y:S01]  /*1b740*/  MOV R251, R158 ;  /* 0x0000009e00fb7202 */ /* 0x000fe20000000f00 */
[----:B--2---:R-:W-:Y:S01]  /*1b750*/  FADD.FTZ R0, R30, R0 ;  /* 0x000000001e007221 */ /* 0x004fe20000010000 */
        /* <DEDUP_REMOVED lines=15> */
[----:B-1----:R-:W-:Y:S01]  /*1b850*/  FADD.FTZ R3, R7, R3 ;  /* 0x0000000307037221 */ /* 0x002fe20000010000 */
        /* <DEDUP_REMOVED lines=36> */
[----:B--2---:R-:W-:-:S15]  /*1baa0*/  MOV R69, R200 ;  /* 0x000000c800457202 */ /* 0x004fde0000000f00 */
[----:B------:R-:W-:-:S02]  /*1bab0*/  NOP ;  /* 0x0000000000007918 */ /* 0x000fc40000000000 */
.L_x_1117:
        /* <DEDUP_REMOVED lines=65> */
.L_x_1124:
[----:B------:R-:W3:Y:S01]  /*1bed0*/  LDL.64 R248, [R1+0xc8] ;  /* 0x0000c80001f87983 */ /* 0x000ee20000100a00 */
[----:B------:R-:W4:Y:S01]  /*1bee0*/  @!P3 LDC.64 R200, c[0x0][0x218] ;  /* 0x00008600ffc8bb82 */ /* 0x000f220000000a00 */
[----:B------:R-:W-:Y:S02]  /*1bef0*/  UIADD3 UR36, UR20, -0x2, URZ ;  /* 0xfffffffe14247890 */ /* 0x000fe4000fffe03f */
[----:B------:R-:W5:Y:S02]  /*1bf00*/  LDL.64 R246, [R1+0xc0] ;  /* 0x0000c00001f67983 */ /* 0x000f640000100a00 */
        /* <DEDUP_REMOVED lines=9> */
[----:B---3--:R-:W-:Y:S04]  /*1bfa0*/  LEA R0, P0, R0, R248, 0x7 ;  /* 0x000000f800007211 */ /* 0x008fe800078038ff */
[----:B-----5:R-:W-:Y:S02]  /*1bfb0*/  LEA.HI.X R2, R3, R247, R2, 0x7, P0 ;  /* 0x000000f703027211 */ /* 0x020fe400000f3c02 */
[C---:B----4-:R-:W-:Y:S02]  /*1bfc0*/  @!P3 LEA R200, P0, R0.reuse, R200, 0x1 ;  /* 0x000000c800c8b211 */ /* 0x050fe400078008ff */
[C---:B------:R-:W-:Y:S02]  /*1bfd0*/  @!P3 IADD3 R3, P1, R0.reuse, UR12, RZ ;  /* 0x0000000c0003bc10 */ /* 0x040fe4000ff3e0ff */
[----:B------:R-:W-:Y:S02]  /*1bfe0*/  @!P3 LEA.HI.X R201, R0, R201, R2, 0x1, P0 ;  /* 0x000000c900c9b211 */ /* 0x000fe400000f0c02 */
[----:B-1----:R-:W-:Y:S03]  /*1bff0*/  @!P3 IADD3.X R4, R2, UR11, RZ, P1, !PT ;  /* 0x0000000b0204bc10 */ /* 0x002fe60008ffe4ff */
        /* <DEDUP_REMOVED lines=74> */
.L_x_1122:
        /* <DEDUP_REMOVED lines=270> */
[C---:B------:R-:W-:Y:S01]  /*1d580*/  HMMA.16816.F32 R120, R208.reuse, R204, R120 ;  /* 0x000000ccd078723c */ /* 0x040fe20000001878 */
[----:B------:R1:W2:Y:S05]  /*1d590*/  MUFU.TANH R205, R4 ;  /* 0x0000000400cd7308 */ /* 0x0002aa0000002400 */
[-C--:B------:R-:W-:Y:S06]  /*1d5a0*/  HMMA.16816.F32 R124, R208, R206.reuse, R124 ;  /* 0x000000ced07c723c */ /* 0x080fec000000187c */
[----:B------:R-:W-:Y:S01]  /*1d5b0*/  HMMA.16816.F32 R128, R200, R206, R128 ;  /* 0x000000cec880723c */ /* 0x000fe20000001880 */
[----:B------:R-:W-:Y:S11]  /*1d5c0*/  @!UPT UIADD3 URZ, URZ, URZ, URZ ;  /* 0x0000003f3f3ff290 */ /* 0x000ff6000fffe03f */
[----:B------:R-:W-:Y:S01]  /*1d5d0*/  @!UPT UIADD3 URZ, URZ, URZ, URZ ;  /* 0x0000003f3f3ff290 */ /* 0x000fe2000fffe03f */
[----:B------:R-:W-:Y:S11]  /*1d5e0*/  @P0 BRA `(.L_x_1124) ;  /* 0xffffffe800380947 */ /* 0x000ff6000383ffff */
.L_x_1123:
[----:B------:R-:W-:Y:S01]  /*1d5f0*/  LOP3.LUT R231, R231, 0xffffffbf, RZ, 0xc0, !PT ;  /* 0xffffffbfe7e77812 */ /* 0x000fe200078ec0ff */
[----:B------:R4:W-:Y:S01]  /*1d600*/  STL [R1+0x14c], R186 ;  /* 0x00014cba01007387 */ /* 0x0009e20000100800 */
[----:B---3--:R3:W-:Y:S01]  /*1d610*/  MUFU.TANH R201, R6 ;  /* 0x0000000600c97308 */ /* 0x0087e20000002400 */
[----:B------:R-:W-:Y:S01]  /*1d620*/  IMAD.U32 R0, RZ, RZ, UR9 ;  /* 0x00000009ff007e24 */ /* 0x000fe2000f8e00ff */
[----:B------:R-:W-:Y:S01]  /*1d630*/  @P3 LOP3.LUT R231, R231, 0x40, RZ, 0xfc, !PT ;  /* 0x00000040e7e73812 */ /* 0x000fe200078efcff */
[----:B------:R4:W-:Y:S01]  /*1d640*/  STL [R1+0x148], R187 ;  /* 0x000148bb01007387 */ /* 0x0009e20000100800 */
[----:B------:R-:W-:Y:S01]  /*1d650*/  FMUL.FTZ R5, R5, UR8 ;  /* 0x0000000805057c20 */ /* 0x000fe20008410000 */
[----:B------:R-:W-:Y:S01]  /*1d660*/  FMUL.FTZ R200, R7, UR8 ;  /* 0x0000000807c87c20 */ /* 0x000fe20008410000 */
[----:B------:R-:W-:Y:S01]  /*1d670*/  LOP3.LUT R231, R231, 0xfffffffd, RZ, 0xc0, !PT ;  /* 0xfffffffde7e77812 */ /* 0x000fe200078ec0ff */
[----:B------:R-:W-:Y:S03]  /*1d680*/  STL [R1+0x144], R214 ;  /* 0x000144d601007387 */ /* 0x000fe60000100800 */
[----:B------:R2:W4:Y:S01]  /*1d690*/  MUFU.TANH R204, R5 ;  /* 0x0000000500cc7308 */ /* 0x0005220000002400 */
[----:B------:R-:W-:Y:S01]  /*1d6a0*/  FMUL.FTZ R8, R8, UR8 ;  /* 0x0000000808087c20 */ /* 0x000fe20008410000 */
[----:B------:R-:W-:Y:S01]  /*1d6b0*/  FMUL.FTZ R9, R9, UR8 ;  /* 0x0000000809097c20 */ /* 0x000fe20008410000 */
[----:B------:R-:W-:Y:S01]  /*1d6c0*/  STL [R1+0x140], R182 ;  /* 0x000140b601007387 */ /* 0x000fe20000100800 */
[----:B------:R-:W-:Y:S01]  /*1d6d0*/  FMUL.FTZ R11, R11, UR8 ;  /* 0x000000080b0b7c20 */ /* 0x000fe20008410000 */
[----:B------:R-:W-:Y:S01]  /*1d6e0*/  FMUL.FTZ R10, R10, UR8 ;  /* 0x000000080a0a7c20 */ /* 0x000fe20008410000 */
[----:B------:R-:W-:Y:S01]  /*1d6f0*/  FMUL.FTZ R12, R12, UR8 ;  /* 0x000000080c0c7c20 */ /* 0x000fe20008410000 */
[----:B------:R4:W-:Y:S03]  /*1d700*/  STL [R1+0x13c], R183 ;  /* 0x00013cb701007387 */ /* 0x0009e60000100800 */
[----:B------:R-:W4:Y:S01]  /*1d710*/  MUFU.TANH R202, R200 ;  /* 0x000000c800ca7308 */ /* 0x000f220000002400 */
[----:B------:R-:W-:Y:S01]  /*1d720*/  FMUL.FTZ R13, R13, UR8 ;  /* 0x000000080d0d7c20 */ /* 0x000fe20008410000 */
[----:B------:R-:W-:Y:S01]  /*1d730*/  FMUL.FTZ R15, R15, UR8 ;  /* 0x000000080f0f7c20 */ /* 0x000fe20008410000 */
[----:B------:R-:W-:Y:S01]  /*1d740*/  STL [R1+0x138], R178 ;  /* 0x000138b201007387 */ /* 0x000fe20000100800 */
[----:B------:R-:W-:Y:S01]  /*1d750*/  FMUL.FTZ R14, R14, UR8 ;  /* 0x000000080e0e7c20 */ /* 0x000fe20008410000 */
[----:B------:R-:W-:Y:S01]  /*1d760*/  FMUL.FTZ R18, R18, UR8 ;  /* 0x0000000812127c20 */ /* 0x000fe20008410000 */
[----:B------:R-:W-:Y:S01]  /*1d770*/  FMUL.FTZ R19, R19, UR8 ;  /* 0x0000000813137c20 */ /* 0x000fe20008410000 */
[----:B------:R-:W1:Y:S03]  /*1d780*/  S2R R2, SR_TID.X ;  /* 0x0000000000027919 */ /* 0x000e660000002100 */
[----:B------:R-:W-:Y:S01]  /*1d790*/  MUFU.TANH R200, R8 ;  /* 0x0000000800c87308 */ /* 0x000fe20000002400 */
[----:B------:R-:W-:Y:S01]  /*1d7a0*/  FMUL.FTZ R17, R17, UR8 ;  /* 0x0000000811117c20 */ /* 0x000fe20008410000 */
[----:B------:R-:W-:Y:S01]  /*1d7b0*/  FMUL.FTZ R16, R16, UR8 ;  /* 0x0000000810107c20 */ /* 0x000fe20008410000 */
[----:B------:R-:W-:Y:S01]  /*1d7c0*/  STL [R1+0x134], R179 ;  /* 0x000134b301007387 */ /* 0x000fe20000100800 */
[----:B------:R-:W-:Y:S01]  /*1d7d0*/  FMUL.FTZ R22, R22, UR8 ;  /* 0x0000000816167c20 */ /* 0x000fe20008410000 */
[----:B------:R-:W-:Y:S01]  /*1d7e0*/  FMUL.FTZ R20, R20, UR8 ;  /* 0x0000000814147c20 */ /* 0x000fe20008410000 */
[----:B------:R-:W-:Y:S01]  /*1d7f0*/  FMUL.FTZ R21, R21, UR8 ;  /* 0x0000000815157c20 */ /* 0x000fe20008410000 */
[----:B------:R-:W-:Y:S03]  /*1d800*/  STL [R1+0x130], R215 ;  /* 0x000130d701007387 */ /* 0x000fe60000100800 */
        /* <DEDUP_REMOVED lines=8> */
[----:B------:R4:W-:Y:S01]  /*1d890*/  MUFU.TANH R9, R11 ;  /* 0x0000000b00097308 */ /* 0x0009e20000002400 */
[----:B------:R-:W-:Y:S01]  /*1d8a0*/  FMUL.FTZ R28, R28, UR8 ;  /* 0x000000081c1c7c20 */ /* 0x000fe20008410000 */
[----:B------:R-:W-:Y:S01]  /*1d8b0*/  FMUL.FTZ R29, R29, UR8 ;  /* 0x000000081d1d7c20 */ /* 0x000fe20008410000 */
[----:B------:R-:W-:Y:S01]  /*1d8c0*/  STL [R1+0x124], R170 ;  /* 0x000124aa01007387 */ /* 0x000fe20000100800 */
[----:B------:R-:W-:Y:S01]  /*1d8d0*/  FMUL.FTZ R30, R30, UR8 ;  /* 0x000000081e1e7c20 */ /* 0x000fe20008410000 */
[----:B------:R-:W-:Y:S01]  /*1d8e0*/  FMUL.FTZ R31, R31, UR8 ;  /* 0x000000081f1f7c20 */ /* 0x000fe20008410000 */
[----:B------:R-:W-:Y:S01]  /*1d8f0*/  FMUL.FTZ R34, R34, UR8 ;  /* 0x0000000822227c20 */ /* 0x000fe20008410000 */
[----:B------:R-:W-:Y:S03]  /*1d900*/  STL [R1+0x120], R171 ;  /* 0x000120ab01007387 */ /* 0x000fe60000100800 */
[----:B------:R-:W4:Y:S01]  /*1d910*/  MUFU.TANH R10, R10 ;  /* 0x0000000a000a7308 */ /* 0x000f220000002400 */
        /* <DEDUP_REMOVED lines=32> */
[----:B-1----:R-:W-:Y:S02]  /*1db20*/  IMAD.SHL.U32 R2, R2, 0x2, RZ ;  /* 0x0000000202027824 */ /* 0x002fe400078e00ff */
[----:B------:R-:W-:Y:S01]  /*1db30*/  FMUL.FTZ R59, R59, UR8 ;  /* 0x000000083b3b7c20 */ /* 0x000fe20008410000 */
[----:B------:R-:W-:Y:S01]  /*1db40*/  STL [R1+0xf4], R223 ;  /* 0x0000f4df01007387 */ /* 0x000fe20000100800 */
[----:B------:R-:W-:Y:S01]  /*1db50*/  FMUL.FTZ R62, R62, UR8 ;  /* 0x000000083e3e7c20 */ /* 0x000fe20008410000 */
[----:B------:R-:W-:Y:S01]  /*1db60*/  FMUL.FTZ R83, R83, UR8 ;  /* 0x0000000853537c20 */ /* 0x000fe20008410000 */
[----:B------:R-:W-:Y:S01]  /*1db70*/  LOP3.LUT R2, R2, 0x6, RZ, 0xc0, !PT ;  /* 0x0000000602027812 */ /* 0x000fe200078ec0ff */
[----:B------:R-:W-:Y:S01]  /*1db80*/  STL [R1+0xf0], R222 ;  /* 0x0000f0de01007387 */ /* 0x000fe20000100800 */
[----:B------:R-:W-:Y:S01]  /*1db90*/  FMUL.FTZ R55, R55, UR8 ;  /* 0x0000000837377c20 */ /* 0x000fe20008410000 */
[----:B------:R-:W-:Y:S01]  /*1dba0*/  FMUL.FTZ R56, R56, UR8 ;  /* 0x0000000838387c20 */ /* 0x000fe20008410000 */
[----:B------:R-:W-:Y:S01]  /*1dbb0*/  FMUL.FTZ R57, R57, UR8 ;  /* 0x0000000839397c20 */ /* 0x000fe20008410000 */
[----:B------:R-:W-:Y:S01]  /*1dbc0*/  IMAD R0, R0, 0x80, R2 ;  /* 0x0000008000007824 */ /* 0x000fe200078e0202 */
[----:B------:R-:W-:Y:S01]  /*1dbd0*/  STL [R1+0xec], R221 ;  /* 0x0000ecdd01007387 */ /* 0x000fe20000100800 */
[----:B------:R-:W-:Y:S01]  /*1dbe0*/  FMUL.FTZ R89, R89, UR8 ;  /* 0x0000000859597c20 */ /* 0x000fe20008410000 */
[----:B------:R-:W-:Y:S01]  /*1dbf0*/  FMUL.FTZ R88, R88, UR8 ;  /* 0x0000000858587c20 */ /* 0x000fe20008410000 */
[--C-:B---3--:R-:W-:Y:S01]  /*1dc00*/  IMAD.IADD R6, R236, 0x1, -R0.reuse ;  /* 0x00000001ec067824 */ /* 0x108fe200078e0a00 */
[----:B------:R-:W-:Y:S01]  /*1dc10*/  IADD3 R2, R0, 0x1, RZ ;  /* 0x0000000100027810 */ /* 0x000fe20007ffe0ff */
[----:B------:R-:W-:Y:S01]  /*1dc20*/  IMAD.IADD R3, R237, 0x1, -R0 ;  /* 0x00000001ed037824 */ /* 0x000fe200078e0a00 */
[----:B------:R-:W-:Y:S01]  /*1dc30*/  STL [R1+0xe8], R220 ;  /* 0x0000e8dc01007387 */ /* 0x000fe20000100800 */
[----:B------:R-:W-:Y:S01]  /*1dc40*/  FMUL.FTZ R93, R93, UR8 ;  /* 0x000000085d5d7c20 */ /* 0x000fe20008410000 */
[----:B------:R-:W-:Y:S01]  /*1dc50*/  IABS R6, R6 ;  /* 0x0000000600067213 */ /* 0x000fe20000000000 */
[----:B------:R-:W-:Y:S01]  /*1dc60*/  IMAD.IADD R4, R236, 0x1, -R2 ;  /* 0x00000001ec047824 */ /* 0x000fe200078e0a02 */
[----:B--2---:R-:W-:Y:S01]  /*1dc70*/  IABS R5, R3 ;  /* 0x0000000300057213 */ /* 0x004fe20000000000 */
[----:B------:R-:W-:Y:S01]  /*1dc80*/  STL [R1+0xe4], R219 ;  /* 0x0000e4db01007387 */ /* 0x000fe20000100800 */
[----:B------:R-:W-:Y:S01]  /*1dc90*/  I2FP.F32.S32 R6, R6 ;  /* 0x0000000600067245 */ /* 0x000fe20000201400 */
[----:B------:R-:W-:Y:S01]  /*1dca0*/  FMUL.FTZ R95, R95, UR8 ;  /* 0x000000085f5f7c20 */ /* 0x000fe20008410000 */
[----:B------:R-:W-:Y:S01]  /*1dcb0*/  IABS R4, R4 ;  /* 0x0000000400047213 */ /* 0x000fe20000000000 */
[----:B------:R1:W-:Y:S01]  /*1dcc0*/  STL [R1+0xe0], R218 ;  /* 0x0000e0da01007387 */ /* 0x0003e20000100800 */
[----:B------:R-:W-:Y:S01]  /*1dcd0*/  IADD3 R7, R237, -R2, RZ ;  /* 0x80000002ed077210 */ /* 0x000fe20007ffe0ff */
[----:B------:R-:W-:Y:S01]  /*1dce0*/  FFMA.FTZ R203, R6, -UR19, R205 ;  /* 0x8000001306cb7c23 */ /* 0x000fe200080100cd */
[----:B------:R-:W-:Y:S01]  /*1dcf0*/  I2FP.F32.S32 R4, R4 ;  /* 0x0000000400047245 */ /* 0x000fe20000201400 */
[----:B------:R-:W-:Y:S01]  /*1dd00*/  STL [R1+0xdc], R217 ;  /* 0x0000dcd901007387 */ /* 0x000fe20000100800 */
[----:B------:R-:W-:Y:S01]  /*1dd10*/  I2FP.F32.S32 R5, R5 ;  /* 0x0000000500057245 */ /* 0x000fe20000201400 */
[----:B------:R2:W3:Y:S01]  /*1dd20*/  MUFU.TANH R205, R12 ;  /* 0x0000000c00cd7308 */ /* 0x0004e20000002400 */
[----:B------:R-:W-:Y:S01]  /*1dd30*/  ISETP.GE.AND P0, PT, R2, R232, PT ;  /* 0x000000e80200720c */ /* 0x000fe20003f06270 */
[----:B----4-:R-:W-:Y:S01]  /*1dd40*/  FFMA.FTZ R204, R4, -UR19, R204 ;  /* 0x8000001304cc7c23 */ /* 0x010fe200080100cc */
[----:B------:R-:W-:Y:S01]  /*1dd50*/  IABS R3, R7 ;  /* 0x0000000700037213 */ /* 0x000fe20000000000 */
[--C-:B------:R-:W-:Y:S01]  /*1dd60*/  IMAD.IADD R4, R238, 0x1, -R0.reuse ;  /* 0x00000001ee047824 */ /* 0x100fe200078e0a00 */
[C---:B------:R-:W-:Y:S01]  /*1dd70*/  ISETP.GE.AND P4, PT, R2.reuse, R235, PT ;  /* 0x000000eb0200720c */ /* 0x040fe20003f86270 */
[----:B------:R4:W-:Y:S01]  /*1dd80*/  STL [R1+0xd8], R212 ;  /* 0x0000d8d401007387 */ /* 0x0009e20000100800 */
[C---:B------:R-:W-:Y:S01]  /*1dd90*/  ISETP.GE.AND P2, PT, R2.reuse, R233, PT ;  /* 0x000000e90200720c */ /* 0x040fe20003f46270 */
[----:B------:R-:W-:Y:S01]  /*1dda0*/  FFMA.FTZ R201, R5, -UR19, R201 ;  /* 0x8000001305c97c23 */ /* 0x000fe200080100c9 */
[----:B------:R-:W-:Y:S01]  /*1ddb0*/  ISETP.GE.AND P1, PT, R2, R234, PT ;  /* 0x000000ea0200720c */ /* 0x000fe20003f26270 */
[C---:B------:R-:W-:Y:S01]  /*1ddc0*/  IMAD.IADD R7, R239.reuse, 0x1, -R0 ;  /* 0x00000001ef077824 */ /* 0x040fe200078e0a00 */
[----:B------:R-:W-:Y:S01]  /*1ddd0*/  IABS R5, R4 ;  /* 0x0000000400057213 */ /* 0x000fe20000000000 */
[----:B------:R-:W-:Y:S01]  /*1dde0*/  FMUL.FTZ R94, R94, UR8 ;  /* 0x000000085e5e7c20 */ /* 0x000fe20008410000 */
[----:B------:R-:W-:Y:S01]  /*1ddf0*/  IADD3 R4, R238, -R2, RZ ;  /* 0x80000002ee047210 */ /* 0x000fe20007ffe0ff */
[----:B------:R-:W-:Y:S01]  /*1de00*/  FMUL.FTZ R98, R98, UR8 ;  /* 0x0000000862627c20 */ /* 0x000fe20008410000 */
[C---:B------:R-:W-:Y:S01]  /*1de10*/  ISETP.GE.OR P0, PT, R2.reuse, R240, !P0 ;  /* 0x000000f00200720c */ /* 0x040fe20004706670 */
[----:B------:R-:W-:Y:S01]  /*1de20*/  IMAD.IADD R6, R239, 0x1, -R2 ;  /* 0x00000001ef067824 */ /* 0x000fe200078e0a02 */
[C---:B------:R-:W-:Y:S01]  /*1de30*/  ISETP.GE.OR P5, PT, R2.reuse, R243, !P4 ;  /* 0x000000f30200720c */ /* 0x040fe200067a6670 */
[----:B------:R-:W-:Y:S01]  /*1de40*/  FMUL.FTZ R61, R61, UR8 ;  /* 0x000000083d3d7c20 */ /* 0x000fe20008410000 */
[C---:B------:R-:W-:Y:S01]  /*1de50*/  ISETP.GE.OR P2, PT, R2.reuse, R242, !P2 ;  /* 0x000000f20200720c */ /* 0x040fe20005746670 */
[----:B------:R-:W-:Y:S01]  /*1de60*/  FMUL.FTZ R63, R63, UR8 ;  /* 0x000000083f3f7c20 */ /* 0x000fe20008410000 */
[----:B------:R-:W-:Y:S01]  /*1de70*/  ISETP.GE.OR P6, PT, R2, R241, !P1 ;  /* 0x000000f10200720c */ /* 0x000fe20004fc6670 */
[----:B------:R-:W-:Y:S01]  /*1de80*/  FMUL.FTZ R66, R66, UR8 ;  /* 0x0000000842427c20 */ /* 0x000fe20008410000 */
[----:B------:R-:W-:Y:S01]  /*1de90*/  IABS R2, R7 ;  /* 0x0000000700027213 */ /* 0x000fe20000000000 */
[----:B------:R-:W-:Y:S01]  /*1dea0*/  FMUL.FTZ R64, R64, UR8 ;  /* 0x0000000840407c20 */ /* 0x000fe20008410000 */
[----:B------:R-:W-:Y:S01]  /*1deb0*/  IABS R11, R4 ;  /* 0x00000004000b7213 */ /* 0x000fe20000000000 */
[----:B------:R-:W-:Y:S01]  /*1dec0*/  IMAD.MOV.U32 R4, RZ, RZ, R5 ;  /* 0x000000ffff047224 */ /* 0x000fe200078e0005 */
[----:B------:R-:W-:Y:S01]  /*1ded0*/  I2FP.F32.S32 R3, R3 ;  /* 0x0000000300037245 */ /* 0x000fe20000201400 */
[----:B------:R-:W-:Y:S01]  /*1dee0*/  FMUL.FTZ R70, R70, UR8 ;  /* 0x0000000846467c20 */ /* 0x000fe20008410000 */
[----:B------:R-:W-:Y:S01]  /*1def0*/  I2FP.F32.S32 R2, R2 ;  /* 0x0000000200027245 */ /* 0x000fe20000201400 */
[----:B------:R-:W-:Y:S01]  /*1df00*/  FMUL.FTZ R68, R68, UR8 ;  /* 0x0000000844447c20 */ /* 0x000fe20008410000 */
[----:B------:R-:W-:Y:S01]  /*1df10*/  I2FP.F32.S32 R4, R4 ;  /* 0x0000000400047245 */ /* 0x000fe20000201400 */
[----:B------:R-:W-:Y:S01]  /*1df20*/  FFMA.FTZ R202, R3, -UR19, R202 ;  /* 0x8000001303ca7c23 */ /* 0x000fe200080100ca */
[----:B------:R-:W-:Y:S01]  /*1df30*/  IABS R5, R6 ;  /* 0x0000000600057213 */ /* 0x000fe20000000000 */
[----:B------:R-:W-:Y:S01]  /*1df40*/  VIADD R3, R0, 0x8 ;  /* 0x0000000800037836 */ /* 0x000fe20000000000 */
[----:B------:R-:W-:Y:S01]  /*1df50*/  @P0 LOP3.LUT R231, R231, 0x2, RZ, 0xfc, !PT ;  /* 0x00000002e7e70812 */ /* 0x000fe200078efcff */
[----:B------:R-:W-:Y:S01]  /*1df60*/  FFMA.FTZ R10, R2, -UR19, R10 ;  /* 0x80000013020a7c23 */ /* 0x000fe2000801000a */
[----:B------:R-:W-:Y:S01]  /*1df70*/  IADD3 R2, R0, 0x9, RZ ;  /* 0x0000000900027810 */ /* 0x000fe20007ffe0ff */
[----:B--2---:R-:W-:Y:S01]  /*1df80*/  FFMA.FTZ R12, R4, -UR19, R200 ;  /* 0x80000013040c7c23 */ /* 0x004fe200080100c8 */
[----:B------:R-:W-:Y:S01]  /*1df90*/  ISETP.GE.AND P1, PT, R0, R235, PT ;  /* 0x000000eb0000720c */ /* 0x000fe20003f26270 */
[----:B------:R-:W-:Y:S01]  /*1dfa0*/  IMAD.IADD R4, R238, 0x1, -R3 ;  /* 0x00000001ee047824 */ /* 0x000fe200078e0a03 */
[----:B------:R-:W-:Y:S01]  /*1dfb0*/  ISETP.GE.AND P0, PT, R0, R233, PT ;  /* 0x000000e90000720c */ /* 0x000fe20003f06270 */
[--C-:B------:R-:W-:Y:S01]  /*1dfc0*/  IMAD.IADD R6, R238, 0x1, -R2.reuse ;  /* 0x00000001ee067824 */ /* 0x100fe200078e0a02 */
[----:B------:R-:W-:Y:S01]  /*1dfd0*/  I2FP.F32.S32 R5, R5 ;  /* 0x0000000500057245 */ /* 0x000fe20000201400 */
[----:B------:R-:W2:Y:S01]  /*1dfe0*/  MUFU.TANH R200, R14 ;  /* 0x0000000e00c87308 */ /* 0x000ea20000002400 */
[C---:B------:R-:W-:Y:S01]  /*1dff0*/  ISETP.GE.OR P1, PT, R0.reuse, R243, !P1 ;  /* 0x000000f30000720c */ /* 0x040fe20004f26670 */
[----:B------:R-:W-:Y:S01]  /*1e000*/  FMUL.FTZ R69, R69, UR8 ;  /* 0x0000000845457c20 */ /* 0x000fe20008410000 */
[----:B------:R-:W-:Y:S01]  /*1e010*/  ISETP.GE.OR P0, PT, R0, R242, !P0 ;  /* 0x000000f20000720c */ /* 0x000fe20004706670 */
[----:B------:R-:W-:Y:S01]  /*1e020*/  FFMA.FTZ R9, R5, -UR19, R9 ;  /* 0x8000001305097c23 */ /* 0x000fe20008010009 */
[----:B------:R-:W-:Y:S01]  /*1e030*/  I2FP.F32.S32 R11, R11 ;  /* 0x0000000b000b7245 */ /* 0x000fe20000201400 */
[----:B------:R-:W-:Y:S01]  /*1e040*/  FMUL.FTZ R71, R71, UR8 ;  /* 0x0000000847477c20 */ /* 0x000fe20008410000 */
[----:B------:R-:W-:Y:S01]  /*1e050*/  IABS R4, R4 ;  /* 0x0000000400047213 */ /* 0x000fe20000000000 */
[----:B------:R-:W-:Y:S01]  /*1e060*/  FMUL.FTZ R74, R74, UR8 ;  /* 0x000000084a4a7c20 */ /* 0x000fe20008410000 */
[----:B------:R-:W-:Y:S01]  /*1e070*/  FSEL R186, R203, -INF , !P1 ;  /* 0xff800000cbba7808 */ /* 0x000fe20004800000 */
[----:B------:R-:W-:Y:S01]  /*1e080*/  IMAD.IADD R7, R239, 0x1, -R2 ;  /* 0x00000001ef077824 */ /* 0x000fe200078e0a02 */
[C---:B------:R-:W-:Y:S01]  /*1e090*/  ISETP.GE.AND P1, PT, R0.reuse, R234, PT ;  /* 0x000000ea0000720c */ /* 0x040fe20003f26270 */
[----:B------:R-:W-:Y:S01]  /*1e0a0*/  FFMA.FTZ R11, R11, -UR19, R8 ;  /* 0x800000130b0b7c23 */ /* 0x000fe20008010008 */
[----:B------:R-:W-:Y:S01]  /*1e0b0*/  FSEL R187, R201, -INF , !P0 ;  /* 0xff800000c9bb7808 */ /* 0x000fe20004000000 */
[----:B------:R-:W-:Y:S01]  /*1e0c0*/  IMAD.IADD R5, R239, 0x1, -R3 ;  /* 0x00000001ef057824 */ /* 0x000fe200078e0a03 */
[----:B------:R-:W-:Y:S01]  /*1e0d0*/  IABS R6, R6 ;  /* 0x0000000600067213 */ /* 0x000fe20000000000 */
[----:B------:R-:W-:Y:S01]  /*1e0e0*/  FMUL.FTZ R75, R75, UR8 ;  /* 0x000000084b4b7c20 */ /* 0x000fe20008410000 */
[----:B------:R-:W-:Y:S01]  /*1e0f0*/  ISETP.GE.AND P0, PT, R0, R232, PT ;  /* 0x000000e80000720c */ /* 0x000fe20003f06270 */
[----:B------:R-:W-:Y:S01]  /*1e100*/  FMUL.FTZ R76, R76, UR8 ;  /* 0x000000084c4c7c20 */ /* 0x000fe20008410000 */
[----:B------:R-:W-:Y:S01]  /*1e110*/  I2FP.F32.S32 R8, R4 ;  /* 0x0000000400087245 */ /* 0x000fe20000201400 */
[----:B------:R-:W-:Y:S01]  /*1e120*/  FMUL.FTZ R82, R82, UR8 ;  /* 0x0000000852527c20 */ /* 0x000fe20008410000 */
[----:B------:R-:W-:Y:S01]  /*1e130*/  IABS R4, R7 ;  /* 0x0000000700047213 */ /* 0x000fe20000000000 */
[----:B------:R-:W-:Y:S01]  /*1e140*/  FMUL.FTZ R81, R81, UR8 ;  /* 0x0000000851517c20 */ /* 0x000fe20008410000 */
[----:B------:R-:W-:Y:S01]  /*1e150*/  ISETP.GE.OR P4, PT, R0, R241, !P1 ;  /* 0x000000f10000720c */ /* 0x000fe20004f86670 */
[----:B---3--:R-:W-:Y:S01]  /*1e160*/  FFMA.FTZ R8, R8, -UR19, R205 ;  /* 0x8000001308087c23 */ /* 0x008fe200080100cd */
[----:B------:R-:W-:Y:S01]  /*1e170*/  IABS R5, R5 ;  /* 0x0000000500057213 */ /* 0x000fe20000000000 */
[----:B------:R-:W-:Y:S01]  /*1e180*/  FMUL.FTZ R84, R84, UR8 ;  /* 0x0000000854547c20 */ /* 0x000fe20008410000 */
[----:B------:R-:W-:Y:S01]  /*1e190*/  I2FP.F32.S32 R7, R6 ;  /* 0x0000000600077245 */ /* 0x000fe20000201400 */
[----:B------:R-:W-:Y:S01]  /*1e1a0*/  FMUL.FTZ R86, R86, UR8 ;  /* 0x0000000856567c20 */ /* 0x000fe20008410000 */
[----:B------:R-:W-:Y:S01]  /*1e1b0*/  ISETP.GE.OR P1, PT, R0, R240, !P0 ;  /* 0x000000f00000720c */ /* 0x000fe20004726670 */
[----:B------:R-:W-:Y:S01]  /*1e1c0*/  FMUL.FTZ R85, R85, UR8 ;  /* 0x0000000855557c20 */ /* 0x000fe20008410000 */
[-C--:B------:R-:W-:Y:S01]  /*1e1d0*/  ISETP.GE.AND P0, PT, R3, R234.reuse, PT ;  /* 0x000000ea0300720c */ /* 0x080fe20003f06270 */
[----:B------:R-:W-:Y:S01]  /*1e1e0*/  FMUL.FTZ R87, R87, UR8 ;  /* 0x0000000857577c20 */ /* 0x000fe20008410000 */
[----:B------:R-:W-:Y:S01]  /*1e1f0*/  FSEL R183, R202, -INF , !P2 ;  /* 0xff800000cab77808 */ /* 0x000fe20005000000 */
[----:B------:R-:W-:Y:S01]  /*1e200*/  FMUL.FTZ R91, R91, UR8 ;  /* 0x000000085b5b7c20 */ /* 0x000fe20008410000 */
[----:B------:R-:W-:Y:S01]  /*1e210*/  ISETP.GE.AND P2, PT, R2, R234, PT ;  /* 0x000000ea0200720c */ /* 0x000fe20003f46270 */
[----:B------:R-:W-:Y:S01]  /*1e220*/  FMUL.FTZ R90, R90, UR8 ;  /* 0x000000085a5a7c20 */ /* 0x000fe20008410000 */
[----:B------:R-:W-:Y:S01]  /*1e230*/  I2FP.F32.S32 R6, R5 ;  /* 0x0000000500067245 */ /* 0x000fe20000201400 */
[----:B------:R-:W-:Y:S01]  /*1e240*/  FFMA.FTZ R5, R7, -UR19, R13 ;  /* 0x8000001307057c23 */ /* 0x000fe2000801000d */
[----:B-1----:R-:W-:Y:S01]  /*1e250*/  FSEL R218, R10, -INF , !P1 ;  /* 0xff8000000ada7808 */ /* 0x002fe20004800000 */
[----:B------:R-:W-:Y:S01]  /*1e260*/  FMUL.FTZ R92, R92, UR8 ;  /* 0x000000085c5c7c20 */ /* 0x000fe20008410000 */
[----:B------:R-:W-:Y:S01]  /*1e270*/  FSEL R182, R204, -INF , !P5 ;  /* 0xff800000ccb67808 */ /* 0x000fe20006800000 */
[----:B--2---:R-:W-:Y:S01]  /*1e280*/  FFMA.FTZ R200, R6, -UR19, R200 ;  /* 0x8000001306c87c23 */ /* 0x004fe200080100c8 */
[-C--:B------:R-:W-:Y:S01]  /*1e290*/  ISETP.GE.OR P1, PT, R3, R241.reuse, !P0 ;  /* 0x000000f10300720c */ /* 0x080fe20004726670 */
[----:B------:R-:W-:Y:S01]  /*1e2a0*/  FMUL.FTZ R99, R99, UR8 ;  /* 0x0000000863637c20 */ /* 0x000fe20008410000 */
[----:B------:R-:W-:Y:S01]  /*1e2b0*/  FSEL R214, R12, -INF , !P4 ;  /* 0xff8000000cd67808 */ /* 0x000fe20006000000 */
[----:B------:R-:W-:Y:S01]  /*1e2c0*/  FMUL.FTZ R96, R96, UR8 ;  /* 0x0000000860607c20 */ /* 0x000fe20008410000 */
[----:B------:R-:W-:Y:S01]  /*1e2d0*/  ISETP.GE.AND P5, PT, R3, R232, PT ;  /* 0x000000e80300720c */ /* 0x000fe20003fa6270 */
[----:B------:R-:W1:Y:S01]  /*1e2e0*/  MUFU.TANH R12, R18 ;  /* 0x00000012000c7308 */ /* 0x000e620000002400 */
[----:B------:R-:W-:Y:S01]  /*1e2f0*/  FSEL R228, R11, -INF , !P6 ;  /* 0xff8000000be47808 */ /* 0x000fe20007000000 */
[----:B------:R-:W-:Y:S01]  /*1e300*/  FMUL.FTZ R100, R100, UR8 ;  /* 0x0000000864647c20 */ /* 0x000fe20008410000 */
[----:B------:R-:W-:Y:S01]  /*1e310*/  ISETP.GE.OR P0, PT, R2, R241, !P2 ;  /* 0x000000f10200720c */ /* 0x000fe20005706670 */
[----:B------:R-:W-:Y:S01]  /*1e320*/  FMUL.FTZ R102, R102, UR8 ;  /* 0x0000000866667c20 */ /* 0x000fe20008410000 */
[----:B------:R-:W-:Y:S01]  /*1e330*/  LOP3.LUT P4, RZ, R231, 0x2, RZ, 0xc0, !PT ;  /* 0x00000002e7ff7812 */ /* 0x000fe2000788c0ff */
[----:B------:R-:W-:Y:S01]  /*1e340*/  FMUL.FTZ R101, R101, UR8 ;  /* 0x0000000865657c20 */ /* 0x000fe20008410000 */
[C---:B------:R-:W-:Y:S03]  /*1e350*/  ISETP.GE.AND P3, PT, R3.reuse, R235, PT ;  /* 0x000000eb0300720c */ /* 0x040fe60003f66270 */
[----:B------:R-:W-:Y:S01]  /*1e360*/  MUFU.TANH R11, R19 ;  /* 0x00000013000b7308 */ /* 0x000fe20000002400 */
[----:B------:R-:W-:Y:S01]  /*1e370*/  ISETP.GE.AND P6, PT, R3, R233, PT ;  /* 0x000000e90300720c */ /* 0x000fe20003fc6270 */
[----:B------:R-:W-:Y:S01]  /*1e380*/  FMUL.FTZ R103, R103, UR8 ;  /* 0x0000000867677c20 */ /* 0x000fe20008410000 */
[----:B------:R-:W-:Y:S01]  /*1e390*/  FSEL R215, R8, -INF , !P1 ;  /* 0xff80000008d77808 */ /* 0x000fe20004800000 */
[----:B------:R-:W-:Y:S01]  /*1e3a0*/  FMUL.FTZ R104, R104, UR8 ;  /* 0x0000000868687c20 */ /* 0x000fe20008410000 */
[----:B------:R-:W-:Y:S01]  /*1e3b0*/  I2FP.F32.S32 R4, R4 ;  /* 0x0000000400047245 */ /* 0x000fe20000201400 */
[----:B------:R-:W-:Y:S01]  /*1e3c0*/  FMUL.FTZ R105, R105, UR8 ;  /* 0x0000000869697c20 */ /* 0x000fe20008410000 */
[----:B------:R-:W-:Y:S03]  /*1e3d0*/  FSEL R220, R5, -INF , !P0 ;  /* 0xff80000005dc7808 */ /* 0x000fe60004000000 */
[----:B------:R-:W-:Y:S01]  /*1e3e0*/  MUFU.TANH R19, R30 ;  /* 0x0000001e00137308 */ /* 0x000fe20000002400 */
[----:B------:R-:W-:Y:S01]  /*1e3f0*/  ISETP.GE.OR P1, PT, R3, R240, !P5 ;  /* 0x000000f00300720c */ /* 0x000fe20006f26670 */
[----:B------:R-:W-:Y:S01]  /*1e400*/  FFMA.FTZ R15, R4, -UR19, R15 ;  /* 0x80000013040f7c23 */ /* 0x000fe2000801000f */
[----:B------:R-:W-:Y:S01]  /*1e410*/  FSEL R174, R9, -INF , !P4 ;  /* 0xff80000009ae7808 */ /* 0x000fe20006000000 */
[C-C-:B------:R-:W-:Y:S01]  /*1e420*/  IMAD.IADD R4, R236.reuse, 0x1, -R2.reuse ;  /* 0x00000001ec047824 */ /* 0x140fe200078e0a02 */
[----:B------:R-:W-:Y:S01]  /*1e430*/  IADD3 R5, R236, -R3, RZ ;  /* 0x80000003ec057210 */ /* 0x000fe20007ffe0ff */
[----:B------:R-:W-:Y:S01]  /*1e440*/  FMUL.FTZ R106, R106, UR8 ;  /* 0x000000086a6a7c20 */ /* 0x000fe20008410000 */
[----:B------:R-:W-:Y:S01]  /*1e450*/  ISETP.GE.OR P3, PT, R3, R243, !P3 ;  /* 0x000000f30300720c */ /* 0x000fe20005f66670 */
[----:B------:R-:W-:Y:S01]  /*1e460*/  FMUL.FTZ R107, R107, UR8 ;  /* 0x000000086b6b7c20 */ /* 0x000fe20008410000 */
[----:B------:R-:W-:Y:S01]  /*1e470*/  ISETP.GE.OR P5, PT, R3, R242, !P6 ;  /* 0x000000f20300720c */ /* 0x000fe200077a6670 */
[----:B------:R-:W-:Y:S01]  /*1e480*/  FMUL.FTZ R108, R108, UR8 ;  /* 0x000000086c6c7c20 */ /* 0x000fe20008410000 */
[----:B------:R-:W-:Y:S01]  /*1e490*/  ISETP.GE.AND P2, PT, R2, R232, PT ;  /* 0x000000e80200720c */ /* 0x000fe20003f46270 */
[----:B------:R-:W-:Y:S01]  /*1e4a0*/  FMUL.FTZ R114, R114, UR8 ;  /* 0x0000000872727c20 */ /* 0x000fe20008410000 */
[----:B------:R-:W-:Y:S01]  /*1e4b0*/  ISETP.GE.AND P4, PT, R2, R235, PT ;  /* 0x000000eb0200720c */ /* 0x000fe20003f86270 */
[----:B------:R-:W-:Y:S01]  /*1e4c0*/  FMUL.FTZ R120, R120, UR8 ;  /* 0x0000000878787c20 */ /* 0x000fe20008410000 */
[C---:B------:R-:W-:Y:S01]  /*1e4d0*/  ISETP.GE.AND P0, PT, R2.reuse, R233, PT ;  /* 0x000000e90200720c */ /* 0x040fe20003f06270 */
[----:B------:R-:W-:Y:S01]  /*1e4e0*/  IMAD.IADD R3, R237, 0x1, -R3 ;  /* 0x00000001ed037824 */ /* 0x000fe200078e0a03 */
[C---:B------:R-:W-:Y:S01]  /*1e4f0*/  ISETP.GE.OR P2, PT, R2.reuse, R240, !P2 ;  /* 0x000000f00200720c */ /* 0x040fe20005746670 */
[----:B------:R-:W2:Y:S01]  /*1e500*/  MUFU.TANH R13, R17 ;  /* 0x00000011000d7308 */ /* 0x000ea20000002400 */
[C---:B------:R-:W-:Y:S01]  /*1e510*/  ISETP.GE.OR P4, PT, R2.reuse, R243, !P4 ;  /* 0x000000f30200720c */ /* 0x040fe20006786670 */
[----:B------:R-:W-:Y:S01]  /*1e520*/  FMUL.FTZ R131, R131, UR8 ;  /* 0x0000000883837c20 */ /* 0x000fe20008410000 */
[----:B------:R-:W-:Y:S01]  /*1e530*/  ISETP.GE.OR P0, PT, R2, R242, !P0 ;  /* 0x000000f20200720c */ /* 0x000fe20004706670 */
[----:B------:R-:W-:Y:S01]  /*1e540*/  FMUL.FTZ R126, R126, UR8 ;  /* 0x000000087e7e7c20 */ /* 0x000fe20008410000 */
[----:B------:R-:W-:Y:S01]  /*1e550*/  IABS R3, R3 ;  /* 0x0000000300037213 */ /* 0x000fe20000000000 */
[----:B------:R-:W-:Y:S01]  /*1e560*/  IMAD.IADD R2, R237, 0x1, -R2 ;  /* 0x00000001ed027824 */ /* 0x000fe200078e0a02 */
[----:B------:R-:W-:Y:S03]  /*1e570*/  IABS R8, R5 ;  /* 0x0000000500087213 */ /* 0x000fe60000000000 */
[----:B------:R-:W3:Y:S01]  /*1e580*/  MUFU.TANH R14, R16 ;  /* 0x00000010000e7308 */ /* 0x000ee20000002400 */
[----:B------:R-:W-:Y:S01]  /*1e590*/  I2FP.F32.S32 R3, R3 ;  /* 0x0000000300037245 */ /* 0x000fe20000201400 */
[----:B------:R-:W-:Y:S01]  /*1e5a0*/  FMUL.FTZ R60, R60, UR8 ;  /* 0x000000083c3c7c20 */ /* 0x000fe20008410000 */
[----:B------:R-:W-:Y:S01]  /*1e5b0*/  IABS R6, R4 ;  /* 0x0000000400067213 */ /* 0x000fe20000000000 */
[----:B------:R-:W-:Y:S01]  /*1e5c0*/  FMUL.FTZ R65, R65, UR8 ;  /* 0x0000000841417c20 */ /* 0x000fe20008410000 */
[----:B------:R-:W-:Y:S01]  /*1e5d0*/  IABS R7, R2 ;  /* 0x0000000200077213 */ /* 0x000fe20000000000 */
[----:B-1----:R-:W-:Y:S01]  /*1e5e0*/  FFMA.FTZ R12, R3, -UR19, R12 ;  /* 0x80000013030c7c23 */ /* 0x002fe2000801000c */
[----:B------:R-:W-:Y:S01]  /*1e5f0*/  MOV R2, R8 ;  /* 0x0000000800027202 */ /* 0x000fe20000000f00 */
[----:B------:R-:W-:Y:S01]  /*1e600*/  VIADD R3, R0, 0x10 ;  /* 0x0000001000037836 */ /* 0x000fe20000000000 */
[----:B------:R-:W-:Y:S01]  /*1e610*/  I2FP.F32.S32 R6, R6 ;  /* 0x0000000600067245 */ /* 0x000fe20000201400 */
[----:B------:R-:W1:Y:S01]  /*1e620*/  MUFU.TANH R4, R22 ;  /* 0x0000001600047308 */ /* 0x000e620000002400 */
[----:B------:R-:W-:Y:S01]  /*1e630*/  I2FP.F32.S32 R7, R7 ;  /* 0x0000000700077245 */ /* 0x000fe20000201400 */
[----:B------:R-:W-:Y:S01]  /*1e640*/  FMUL.FTZ R67, R67, UR8 ;  /* 0x0000000843437c20 */ /* 0x000fe20008410000 */
[----:B------:R-:W-:Y:S01]  /*1e650*/  I2FP.F32.S32 R2, R2 ;  /* 0x0000000200027245 */ /* 0x000fe20000201400 */
[----:B--2---:R-:W-:Y:S01]  /*1e660*/  FFMA.FTZ R13, R6, -UR19, R13 ;  /* 0x80000013060d7c23 */ /* 0x004fe2000801000d */
[----:B------:R-:W-:Y:S01]  /*1e670*/  IADD3 R6, R237, -R3, RZ ;  /* 0x80000003ed067210 */ /* 0x000fe20007ffe0ff */
[----:B------:R-:W-:Y:S01]  /*1e680*/  FFMA.FTZ R11, R7, -UR19, R11 ;  /* 0x80000013070b7c23 */ /* 0x000fe2000801000b */
[----:B------:R-:W-:Y:S03]  /*1e690*/  LOP3.LUT R231, R231, 0xfffffffd, RZ, 0xc0, !PT ;  /* 0xfffffffde7e77812 */ /* 0x000fe600078ec0ff */
[----:B------:R-:W2:Y:S01]  /*1e6a0*/  MUFU.TANH R5, R20 ;  /* 0x0000001400057308 */ /* 0x000ea20000002400 */
[----:B------:R-:W-:Y:S01]  /*1e6b0*/  IABS R6, R6 ;  /* 0x0000000600067213 */ /* 0x000fe20000000000 */
[----:B------:R-:W-:Y:S01]  /*1e6c0*/  IMAD.IADD R7, R236, 0x1, -R3 ;  /* 0x00000001ec077824 */ /* 0x000fe200078e0a03 */
[----:B------:R-:W-:Y:S01]  /*1e6d0*/  @P0 LOP3.LUT R231, R231, 0x2, RZ, 0xfc, !PT ;  /* 0x00000002e7e70812 */ /* 0x000fe200078efcff */
[----:B---3--:R-:W-:Y:S01]  /*1e6e0*/  FFMA.FTZ R14, R2, -UR19, R14 ;  /* 0x80000013020e7c23 */ /* 0x008fe2000801000e */
[----:B------:R-:W-:Y:S01]  /*1e6f0*/  I2FP.F32.S32 R6, R6 ;  /* 0x0000000600067245 */ /* 0x000fe20000201400 */
[----:B------:R-:W-:Y:S01]  /*1e700*/  VIADD R2, R0, 0x11 ;  /* 0x0000001100027836 */ /* 0x000fe20000000000 */
[----:B------:R-:W-:Y:S03]  /*1e710*/  IABS R9, R7 ;  /* 0x0000000700097213 */ /* 0x000fe60000000000 */
[----:B------:R-:W3:Y:S01]  /*1e720*/  MUFU.TANH R20, R21 ;  /* 0x0000001500147308 */ /* 0x000ee20000002400 */
[----:B------:R-:W-:Y:S01]  /*1e730*/  FSEL R246, R14, -INF , !P3 ;  /* 0xff8000000ef67808 */ /* 0x000fe20005800000 */
[----:B------:R-:W-:Y:S01]  /*1e740*/  IMAD.IADD R8, R236, 0x1, -R2 ;  /* 0x00000001ec087824 */ /* 0x000fe200078e0a02 */
[----:B------:R-:W-:Y:S01]  /*1e750*/  ISETP.GE.AND P3, PT, R3, R234, PT ;  /* 0x000000ea0300720c */ /* 0x000fe20003f66270 */
[----:B-1----:R-:W-:Y:S01]  /*1e760*/  FFMA.FTZ R4, R6, -UR19, R4 ;  /* 0x8000001306047c23 */ /* 0x002fe20008010004 */
[----:B------:R-:W-:Y:S01]  /*1e770*/  I2FP.F32.S32 R9, R9 ;  /* 0x0000000900097245 */ /* 0x000fe20000201400 */
[----:B------:R-:W-:Y:S01]  /*1e780*/  FMUL.FTZ R73, R73, UR8 ;  /* 0x0000000849497c20 */ /* 0x000fe20008410000 */
[----:B------:R-:W-:Y:S03]  /*1e790*/  FSEL R175, R200, -INF , !P1 ;  /* 0xff800000c8af7808 */ /* 0x000fe60004800000 */
[----:B------:R-:W1:Y:S01]  /*1e7a0*/  MUFU.TANH R17, R23 ;  /* 0x0000001700117308 */ /* 0x000e620000002400 */
[----:B------:R-:W-:Y:S01]  /*1e7b0*/  ISETP.GE.AND P0, PT, R3, R233, PT ;  /* 0x000000e90300720c */ /* 0x000fe20003f06270 */
[----:B--2---:R-:W-:Y:S01]  /*1e7c0*/  FFMA.FTZ R5, R9, -UR19, R5 ;  /* 0x8000001309057c23 */ /* 0x004fe20008010005 */
[----:B------:R-:W-:Y:S01]  /*1e7d0*/  FSEL R248, R13, -INF , !P4 ;  /* 0xff8000000df87808 */ /* 0x000fe20006000000 */
[----:B------:R-:W-:Y:S01]  /*1e7e0*/  FMUL.FTZ R77, R77, UR8 ;  /* 0x000000084d4d7c20 */ /* 0x000fe20008410000 */
[----:B------:R-:W-:Y:S01]  /*1e7f0*/  ISETP.GE.AND P1, PT, R3, R235, PT ;  /* 0x000000eb0300720c */ /* 0x000fe20003f26270 */
[----:B------:R-:W-:Y:S01]  /*1e800*/  FMUL.FTZ R79, R79, UR8 ;  /* 0x000000084f4f7c20 */ /* 0x000fe20008410000 */
[C---:B------:R-:W-:Y:S03]  /*1e810*/  ISETP.GE.OR P4, PT, R3.reuse, R241, !P3 ;  /* 0x000000f10300720c */ /* 0x040fe60005f86670 */
[----:B------:R-:W-:Y:S01]  /*1e820*/  MUFU.TANH R13, R27 ;  /* 0x0000001b000d7308 */ /* 0x000fe20000002400 */
[----:B------:R-:W-:Y:S01]  /*1e830*/  IABS R8, R8 ;  /* 0x0000000800087213 */ /* 0x000fe20000000000 */
[----:B------:R-:W-:Y:S01]  /*1e840*/  FMUL.FTZ R78, R78, UR8 ;  /* 0x000000084e4e7c20 */ /* 0x000fe20008410000 */
[----:B------:R-:W-:Y:S01]  /*1e850*/  ISETP.GE.OR P0, PT, R3, R242, !P0 ;  /* 0x000000f20300720c */ /* 0x000fe20004706670 */
[----:B------:R-:W-:Y:S01]  /*1e860*/  FMUL.FTZ R80, R80, UR8 ;  /* 0x0000000850507c20 */ /* 0x000fe20008410000 */
[----:B------:R-:W-:Y:S01]  /*1e870*/  FSEL R170, R15, -INF , !P2 ;  /* 0xff8000000faa7808 */ /* 0x000fe20005000000 */
[----:B------:R-:W-:Y:S01]  /*1e880*/  FMUL.FTZ R97, R97, UR8 ;  /* 0x0000000861617c20 */ /* 0x000fe20008410000 */
[----:B------:R-:W-:Y:S03]  /*1e890*/  ISETP.GE.OR P1, PT, R3, R243, !P1 ;  /* 0x000000f30300720c */ /* 0x000fe60004f26670 */
[----:B------:R-:W-:Y:S01]  /*1e8a0*/  MUFU.TANH R15, R25 ;  /* 0x00000019000f7308 */ /* 0x000fe20000002400 */
[----:B------:R-:W-:Y:S01]  /*1e8b0*/  LOP3.LUT P2, RZ, R231, 0x2, RZ, 0xc0, !PT ;  /* 0x00000002e7ff7812 */ /* 0x000fe2000784c0ff */
[--C-:B------:R-:W-:Y:S01]  /*1e8c0*/  IMAD.IADD R10, R237, 0x1, -R2.reuse ;  /* 0x00000001ed0a7824 */ /* 0x100fe200078e0a02 */
[----:B------:R-:W-:Y:S01]  /*1e8d0*/  I2FP.F32.S32 R8, R8 ;  /* 0x0000000800087245 */ /* 0x000fe20000201400 */
[----:B------:R-:W-:Y:S01]  /*1e8e0*/  FMUL.FTZ R109, R109, UR8 ;  /* 0x000000086d6d7c20 */ /* 0x000fe20008410000 */
[----:B------:R-:W-:Y:S01]  /*1e8f0*/  ISETP.GE.AND P6, PT, R3, R232, PT ;  /* 0x000000e80300720c */ /* 0x000fe20003fc6270 */
[----:B------:R-:W-:Y:S01]  /*1e900*/  FMUL.FTZ R115, R115, UR8 ;  /* 0x0000000873737c20 */ /* 0x000fe20008410000 */
[----:B------:R-:W-:Y:S01]  /*1e910*/  FSEL R244, R4, -INF , !P0 ;  /* 0xff80000004f47808 */ /* 0x000fe20004000000 */
[C---:B------:R-:W-:Y:S01]  /*1e920*/  IMAD.IADD R4, R238.reuse, 0x1, -R2 ;  /* 0x00000001ee047824 */ /* 0x040fe200078e0a02 */
[----:B----4-:R-:W-:Y:S01]  /*1e930*/  FSEL R212, R5, -INF , !P1 ;  /* 0xff80000005d47808 */ /* 0x010fe20004800000 */
[----:B------:R-:W-:Y:S01]  /*1e940*/  IMAD.IADD R5, R238, 0x1, -R3 ;  /* 0x00000001ee057824 */ /* 0x000fe200078e0a03 */
[----:B------:R-:W-:Y:S01]  /*1e950*/  FSEL R179, R11, -INF , !P2 ;  /* 0xff8000000bb37808 */ /* 0x000fe20005000000 */
[----:B---3--:R-:W-:Y:S01]  /*1e960*/  FFMA.FTZ R20, R8, -UR19, R20 ;  /* 0x8000001308147c23 */ /* 0x008fe20008010014 */
[----:B------:R-:W-:Y:S01]  /*1e970*/  LOP3.LUT R231, R231, 0xfffffffe, RZ, 0xc0, !PT ;  /* 0xfffffffee7e77812 */ /* 0x000fe200078ec0ff */
[----:B------:R-:W-:Y:S01]  /*1e980*/  MUFU.TANH R16, R24 ;  /* 0x0000001800107308 */ /* 0x000fe20000002400 */
[----:B------:R-:W-:Y:S01]  /*1e990*/  FSEL R178, R12, -INF , !P5 ;  /* 0xff8000000cb27808 */ /* 0x000fe20006800000 */
[----:B------:R-:W-:Y:S01]  /*1e9a0*/  FMUL.FTZ R112, R112, UR8 ;  /* 0x0000000870707c20 */ /* 0x000fe20008410000 */
[----:B------:R-:W-:Y:S01]  /*1e9b0*/  ISETP.GE.AND P2, PT, R2, R233, PT ;  /* 0x000000e90200720c */ /* 0x000fe20003f46270 */
[----:B------:R-:W-:Y:S01]  /*1e9c0*/  FMUL.FTZ R113, R113, UR8 ;  /* 0x0000000871717c20 */ /* 0x000fe20008410000 */
[----:B------:R-:W-:Y:S01]  /*1e9d0*/  IABS R7, R10 ;  /* 0x0000000a00077213 */ /* 0x000fe20000000000 */
[----:B------:R-:W-:Y:S01]  /*1e9e0*/  FMUL.FTZ R118, R118, UR8 ;  /* 0x0000000876767c20 */ /* 0x000fe20008410000 */
[C---:B------:R-:W-:Y:S03]  /*1e9f0*/  ISETP.GE.AND P5, PT, R2.reuse, R235, PT ;  /* 0x000000eb0200720c */ /* 0x040fe60003fa6270 */
[----:B------:R-:W2:Y:S01]  /*1ea00*/  MUFU.TANH R12, R26 ;  /* 0x0000001a000c7308 */ /* 0x000ea20000002400 */
[C---:B------:R-:W-:Y:S01]  /*1ea10*/  ISETP.GE.AND P1, PT, R2.reuse, R234, PT ;  /* 0x000000ea0200720c */ /* 0x040fe20003f26270 */
[----:B------:R-:W-:Y:S01]  /*1ea20*/  FMUL.FTZ R117, R117, UR8 ;  /* 0x0000000875757c20 */ /* 0x000fe20008410000 */
[----:B------:R-:W-:Y:S01]  /*1ea30*/  ISETP.GE.AND P0, PT, R2, R232, PT ;  /* 0x000000e80200720c */ /* 0x000fe20003f06270 */
[----:B------:R-:W-:Y:S01]  /*1ea40*/  FMUL.FTZ R119, R119, UR8 ;  /* 0x0000000877777c20 */ /* 0x000fe20008410000 */
[----:B------:R-:W-:Y:S01]  /*1ea50*/  ISETP.GE.OR P3, PT, R3, R240, !P6 ;  /* 0x000000f00300720c */ /* 0x000fe20007766670 */
[----:B------:R-:W-:Y:S01]  /*1ea60*/  FMUL.FTZ R122, R122, UR8 ;  /* 0x000000087a7a7c20 */ /* 0x000fe20008410000 */
[----:B------:R-:W-:Y:S03]  /*1ea70*/  IADD3 R3, R239, -R3, RZ ;  /* 0x80000003ef037210 */ /* 0x000fe60007ffe0ff */
[----:B------:R-:W-:Y:S01]  /*1ea80*/  MUFU.TANH R118, R118 ;  /* 0x0000007600767308 */ /* 0x000fe20000002400 */
[----:B------:R-:W-:Y:S01]  /*1ea90*/  @P4 LOP3.LUT R231, R231, 0x1, RZ, 0xfc, !PT ;  /* 0x00000001e7e74812 */ /* 0x000fe200078efcff */
[----:B------:R-:W-:Y:S01]  /*1eaa0*/  FMUL.FTZ R124, R124, UR8 ;  /* 0x000000087c7c7c20 */ /* 0x000fe20008410000 */
[----:B------:R-:W-:Y:S01]  /*1eab0*/  IABS R8, R4 ;  /* 0x0000000400087213 */ /* 0x000fe20000000000 */
[----:B------:R-:W-:Y:S01]  /*1eac0*/  FMUL.FTZ R129, R129, UR8 ;  /* 0x0000000881817c20 */ /* 0x000fe20008410000 */
[----:B------:R-:W-:Y:S01]  /*1ead0*/  IABS R5, R5 ;  /* 0x0000000500057213 */ /* 0x000fe20000000000 */
[----:B------:R-:W-:Y:S01]  /*1eae0*/  FMUL.FTZ R130, R130, UR8 ;  /* 0x0000000882827c20 */ /* 0x000fe20008410000 */
[C---:B------:R-:W-:Y:S03]  /*1eaf0*/  ISETP.GE.OR P4, PT, R2.reuse, R242, !P2 ;  /* 0x000000f20200720c */ /* 0x040fe60005786670 */
[----:B------:R-:W-:Y:S01]  /*1eb00*/  MUFU.TANH R117, R117 ;  /* 0x0000007500757308 */ /* 0x000fe20000002400 */
[----:B------:R-:W-:Y:S01]  /*1eb10*/  I2FP.F32.S32 R7, R7 ;  /* 0x0000000700077245 */ /* 0x000fe20000201400 */
[----:B------:R-:W-:Y:S01]  /*1eb20*/  IMAD.MOV.U32 R4, RZ, RZ, R5 ;  /* 0x000000ffff047224 */ /* 0x000fe200078e0005 */
[----:B------:R-:W-:Y:S01]  /*1eb30*/  ISETP.GE.OR P5, PT, R2, R243, !P5 ;  /* 0x000000f30200720c */ /* 0x000fe20006fa6670 */
[----:B------:R-:W-:Y:S01]  /*1eb40*/  FMUL.FTZ R58, R58, UR8 ;  /* 0x000000083a3a7c20 */ /* 0x000fe20008410000 */
[C---:B------:R-:W-:Y:S01]  /*1eb50*/  ISETP.GE.OR P2, PT, R2.reuse, R241, !P1 ;  /* 0x000000f10200720c */ /* 0x040fe20004f46670 */
[----:B-1----:R-:W-:Y:S01]  /*1eb60*/  FFMA.FTZ R17, R7, -UR19, R17 ;  /* 0x8000001307117c23 */ /* 0x002fe20008010011 */
[----:B------:R-:W-:Y:S03]  /*1eb70*/  ISETP.GE.OR P6, PT, R2, R240, !P0 ;  /* 0x000000f00200720c */ /* 0x000fe600047c6670 */
[----:B------:R-:W-:Y:S01]  /*1eb80*/  MUFU.TANH R119, R119 ;  /* 0x0000007700777308 */ /* 0x000fe20000002400 */
[----:B------:R-:W-:Y:S01]  /*1eb90*/  IABS R6, R3 ;  /* 0x0000000300067213 */ /* 0x000fe20000000000 */
[----:B------:R-:W-:Y:S01]  /*1eba0*/  IMAD.IADD R2, R239, 0x1, -R2 ;  /* 0x00000001ef027824 */ /* 0x000fe200078e0a02 */
[----:B------:R-:W-:Y:S01]  /*1ebb0*/  MOV R3, R8 ;  /* 0x0000000800037202 */ /* 0x000fe20000000f00 */
[----:B------:R-:W-:Y:S01]  /*1ebc0*/  FMUL.FTZ R72, R72, UR8 ;  /* 0x0000000848487c20 */ /* 0x000fe20008410000 */
[----:B------:R-:W-:Y:S01]  /*1ebd0*/  I2FP.F32.S32 R6, R6 ;  /* 0x0000000600067245 */ /* 0x000fe20000201400 */
[----:B------:R-:W-:Y:S01]  /*1ebe0*/  FMUL.FTZ R110, R110, UR8 ;  /* 0x000000086e6e7c20 */ /* 0x000fe20008410000 */
[----:B------:R-:W-:Y:S03]  /*1ebf0*/  IABS R7, R2 ;  /* 0x0000000200077213 */ /* 0x000fe60000000000 */
[----:B------:R-:W-:Y:S01]  /*1ec00*/  MUFU.TANH R122, R122 ;  /* 0x0000007a007a7308 */ /* 0x000fe20000002400 */
[----:B------:R-:W-:Y:S01]  /*1ec10*/  I2FP.F32.S32 R3, R3 ;  /* 0x0000000300037245 */ /* 0x000fe20000201400 */
[----:B--2---:R-:W-:Y:S01]  /*1ec20*/  FFMA.FTZ R12, R6, -UR19, R12 ;  /* 0x80000013060c7c23 */ /* 0x004fe2000801000c */
[----:B------:R-:W-:Y:S01]  /*1ec30*/  I2FP.F32.S32 R2, R4 ;  /* 0x0000000400027245 */ /* 0x000fe20000201400 */
[----:B------:R-:W-:Y:S01]  /*1ec40*/  FMUL.FTZ R111, R111, UR8 ;  /* 0x000000086f6f7c20 */ /* 0x000fe20008410000 */
[----:B------:R-:W-:Y:S01]  /*1ec50*/  I2FP.F32.S32 R7, R7 ;  /* 0x0000000700077245 */ /* 0x000fe20000201400 */
[----:B------:R-:W-:Y:S01]  /*1ec60*/  FFMA.FTZ R15, R3, -UR19, R15 ;  /* 0x80000013030f7c23 */ /* 0x000fe2000801000f */
[----:B------:R-:W-:Y:S01]  /*1ec70*/  FSEL R209, R20, -INF , !P5 ;  /* 0xff80000014d17808 */ /* 0x000fe20006800000 */
[----:B------:R-:W-:Y:S01]  /*1ec80*/  VIADD R3, R0, 0x18 ;  /* 0x0000001800037836 */ /* 0x000fe20000000000 */
[----:B------:R-:W-:Y:S01]  /*1ec90*/  LOP3.LUT P5, RZ, R231, 0x1, RZ, 0xc0, !PT ;  /* 0x00000001e7ff7812 */ /* 0x000fe200078ac0ff */
[----:B------:R-:W1:Y:S01]  /*1eca0*/  MUFU.TANH R5, R28 ;  /* 0x0000001c00057308 */ /* 0x000e620000002400 */
[----:B------:R-:W-:Y:S01]  /*1ecb0*/  FSEL R230, R12, -INF , !P3 ;  /* 0xff8000000ce67808 */ /* 0x000fe20005800000 */
[----:B------:R-:W-:Y:S01]  /*1ecc0*/  FFMA.FTZ R16, R2, -UR19, R16 ;  /* 0x8000001302107c23 */ /* 0x000fe20008010010 */
[C---:B------:R-:W-:Y:S01]  /*1ecd0*/  ISETP.GE.AND P1, PT, R3.reuse, R234, PT ;  /* 0x000000ea0300720c */ /* 0x040fe20003f26270 */
[----:B------:R-:W-:Y:S01]  /*1ece0*/  VIADD R2, R0, 0x19 ;  /* 0x0000001900027836 */ /* 0x000fe20000000000 */
[----:B------:R-:W-:Y:S01]  /*1ecf0*/  ISETP.GE.AND P3, PT, R3, R233, PT ;  /* 0x000000e90300720c */ /* 0x000fe20003f66270 */
[----:B------:R-:W-:Y:S01]  /*1ed00*/  FFMA.FTZ R13, R7, -UR19, R13 ;  /* 0x80000013070d7c23 */ /* 0x000fe2000801000d */
[----:B------:R-:W-:Y:S01]  /*1ed10*/  FSEL R21, R16, -INF , !P5 ;  /* 0xff80000010157808 */ /* 0x000fe20006800000 */
[C-C-:B------:R-:W-:Y:S01]  /*1ed20*/  IMAD.IADD R7, R238.reuse, 0x1, -R3.reuse ;  /* 0x00000001ee077824 */ /* 0x140fe200078e0a03 */
[----:B------:R-:W-:Y:S01]  /*1ed30*/  IADD3 R6, R238, -R2, RZ ;  /* 0x80000002ee067210 */ /* 0x000fe20007ffe0ff */
[----:B------:R-:W2:Y:S01]  /*1ed40*/  MUFU.TANH R4, R29 ;  /* 0x0000001d00047308 */ /* 0x000ea20000002400 */
[----:B------:R-:W-:Y:S01]  /*1ed50*/  ISETP.GE.AND P0, PT, R2, R234, PT ;  /* 0x000000ea0200720c */ /* 0x000fe20003f06270 */
[C---:B------:R-:W-:Y:S01]  /*1ed60*/  IMAD.IADD R11, R239.reuse, 0x1, -R2 ;  /* 0x00000001ef0b7824 */ /* 0x040fe200078e0a02 */
[----:B------:R-:W-:Y:S01]  /*1ed70*/  IABS R10, R7 ;  /* 0x00000007000a7213 */ /* 0x000fe20000000000 */
[----:B------:R-:W-:Y:S01]  /*1ed80*/  FMUL.FTZ R128, R128, UR8 ;  /* 0x0000000880807c20 */ /* 0x000fe20008410000 */
[----:B------:R-:W-:Y:S01]  /*1ed90*/  IABS R8, R6 ;  /* 0x0000000600087213 */ /* 0x000fe20000000000 */
[----:B------:R-:W-:Y:S01]  /*1eda0*/  IMAD.IADD R9, R239, 0x1, -R3 ;  /* 0x00000001ef097824 */ /* 0x000fe200078e0a03 */
[----:B------:R-:W-:Y:S03]  /*1edb0*/  I2FP.F32.S32 R10, R10 ;  /* 0x0000000a000a7245 */ /* 0x000fe60000201400 */
[----:B------:R-:W-:Y:S01]  /*1edc0*/  MUFU.TANH R129, R129 ;  /* 0x0000008100817308 */ /* 0x000fe20000002400 */
[----:B------:R-:W-:Y:S01]  /*1edd0*/  I2FP.F32.S32 R8, R8 ;  /* 0x0000000800087245 */ /* 0x000fe20000201400 */
[----:B------:R-:W-:Y:S01]  /*1ede0*/  FMUL.FTZ R123, R123, UR8 ;  /* 0x000000087b7b7c20 */ /* 0x000fe20008410000 */
[C---:B------:R-:W-:Y:S01]  /*1edf0*/  ISETP.GE.OR P1, PT, R3.reuse, R241, !P1 ;  /* 0x000000f10300720c */ /* 0x040fe20004f26670 */
[----:B-1----:R-:W-:Y:S01]  /*1ee00*/  FFMA.FTZ R5, R10, -UR19, R5 ;  /* 0x800000130a057c23 */ /* 0x002fe20008010005 */
[----:B------:R-:W-:Y:S01]  /*1ee10*/  ISETP.GE.AND P5, PT, R3, R232, PT ;  /* 0x000000e80300720c */ /* 0x000fe20003fa6270 */
[----:B------:R-:W-:Y:S01]  /*1ee20*/  UISETP.GT.AND UP0, UPT, UR9, UR10, UPT ;  /* 0x0000000a0900728c */ /* 0x000fe2000bf04270 */
[----:B------:R-:W-:Y:S03]  /*1ee30*/  FSEL R229, R13, -INF , !P6 ;  /* 0xff8000000de57808 */ /* 0x000fe60007000000 */
[----:B------:R-:W1:Y:S01]  /*1ee40*/  MUFU.TANH R18, R31 ;  /* 0x0000001f00127308 */ /* 0x000e620000002400 */
[----:B------:R-:W-:Y:S01]  /*1ee50*/  ISETP.GE.AND P6, PT, R3, R235, PT ;  /* 0x000000eb0300720c */ /* 0x000fe20003fc6270 */
[----:B--2---:R-:W-:Y:S01]  /*1ee60*/  FFMA.FTZ R4, R8, -UR19, R4 ;  /* 0x8000001308047c23 */ /* 0x004fe20008010004 */
[----:B------:R-:W-:Y:S01]  /*1ee70*/  ISETP.GE.OR P0, PT, R2, R241, !P0 ;  /* 0x000000f10200720c */ /* 0x000fe20004706670 */
[----:B------:R-:W-:Y:S01]  /*1ee80*/  UMOV UR20, UR9 ;  /* 0x0000000900147c82 */ /* 0x000fe20008000000 */
[----:B------:R-:W-:Y:S01]  /*1ee90*/  FSEL R24, R5, -INF , !P1 ;  /* 0xff80000005187808 */ /* 0x000fe20004800000 */
[----:B------:R-:W-:Y:S01]  /*1eea0*/  IMAD.IADD R5, R236, 0x1, -R3 ;  /* 0x00000001ec057824 */ /* 0x000fe200078e0a03 */
[C---:B------:R-:W-:Y:S03]  /*1eeb0*/  ISETP.GE.OR P1, PT, R3.reuse, R240, !P5 ;  /* 0x000000f00300720c */ /* 0x040fe60006f26670 */
[----:B------:R-:W2:Y:S01]  /*1eec0*/  MUFU.TANH R12, R34 ;  /* 0x00000022000c7308 */ /* 0x000ea20000002400 */
[----:B------:R-:W-:Y:S02]  /*1eed0*/  IABS R6, R9 ;  /* 0x0000000900067213 */ /* 0x000fe40000000000 */
[C---:B------:R-:W-:Y:S02]  /*1eee0*/  ISETP.GE.OR P6, PT, R3.reuse, R243, !P6 ;  /* 0x000000f30300720c */ /* 0x040fe400077c6670 */
[----:B------:R-:W-:Y:S02]  /*1eef0*/  ISETP.GE.OR P5, PT, R3, R242, !P3 ;  /* 0x000000f20300720c */ /* 0x000fe40005fa6670 */
[----:B------:R-:W-:Y:S03]  /*1ef00*/  FSEL R247, R17, -INF , !P4 ;  /* 0xff80000011f77808 */ /* 0x000fe60006000000 */
[----:B------:R-:W-:Y:S01]  /*1ef10*/  MUFU.TANH R130, R130 ;  /* 0x0000008200827308 */ /* 0x000fe20000002400 */
[----:B------:R-:W-:Y:S02]  /*1ef20*/  FSEL R23, R15, -INF , !P2 ;  /* 0xff8000000f177808 */ /* 0x000fe40005000000 */
[----:B------:R-:W-:Y:S01]  /*1ef30*/  FSEL R250, R4, -INF , !P0 ;  /* 0xff80000004fa7808 */ /* 0x000fe20004000000 */
[--C-:B------:R-:W-:Y:S01]  /*1ef40*/  IMAD.IADD R4, R236, 0x1, -R2.reuse ;  /* 0x00000001ec047824 */ /* 0x100fe200078e0a02 */
[C---:B------:R-:W-:Y:S02]  /*1ef50*/  IADD3 R3, R237.reuse, -R3, RZ ;  /* 0x80000003ed037210 */ /* 0x040fe40007ffe0ff */
[----:B------:R-:W-:Y:S03]  /*1ef60*/  IABS R7, R11 ;  /* 0x0000000b00077213 */ /* 0x000fe60000000000 */
[----:B------:R-:W-:Y:S01]  /*1ef70*/  MUFU.TANH R15, R41 ;  /* 0x00000029000f7308 */ /* 0x000fe20000002400 */
[C---:B------:R-:W-:Y:S02]  /*1ef80*/  ISETP.GE.AND P2, PT, R2.reuse, R232, PT ;  /* 0x000000e80200720c */ /* 0x040fe40003f46270 */
[C---:B------:R-:W-:Y:S02]  /*1ef90*/  ISETP.GE.AND P4, PT, R2.reuse, R235, PT ;  /* 0x000000eb0200720c */ /* 0x040fe40003f86270 */
[----:B------:R-:W-:Y:S02]  /*1efa0*/  ISETP.GE.AND P0, PT, R2, R233, PT ;  /* 0x000000e90200720c */ /* 0x000fe40003f06270 */
[----:B------:R-:W-:Y:S03]  /*1efb0*/  I2FP.F32.S32 R6, R6 ;  /* 0x0000000600067245 */ /* 0x000fe60000201400 */
[----:B------:R-:W3:Y:S01]  /*1efc0*/  MUFU.TANH R13, R33 ;  /* 0x00000021000d7308 */ /* 0x000ee20000002400 */
[----:B------:R-:W-:Y:S02]  /*1efd0*/  IABS R3, R3 ;  /* 0x0000000300037213 */ /* 0x000fe40000000000 */
[----:B------:R-:W-:Y:S01]  /*1efe0*/  I2FP.F32.S32 R7, R7 ;  /* 0x0000000700077245 */ /* 0x000fe20000201400 */
[----:B------:R-:W-:Y:S01]  /*1eff0*/  FFMA.FTZ R19, R6, -UR19, R19 ;  /* 0x8000001306137c23 */ /* 0x000fe20008010013 */
[C---:B------:R-:W-:Y:S02]  /*1f000*/  ISETP.GE.OR P2, PT, R2.reuse, R240, !P2 ;  /* 0x000000f00200720c */ /* 0x040fe40005746670 */
[C---:B------:R-:W-:Y:S03]  /*1f010*/  ISETP.GE.OR P4, PT, R2.reuse, R243, !P4 ;  /* 0x000000f30200720c */ /* 0x040fe60006786670 */
[----:B------:R-:W4:Y:S01]  /*1f020*/  MUFU.TANH R11, R35 ;  /* 0x00000023000b7308 */ /* 0x000f220000002400 */
[----:B------:R-:W-:Y:S01]  /*1f030*/  ISETP.GE.OR P0, PT, R2, R242, !P0 ;  /* 0x000000f20200720c */ /* 0x000fe20004706670 */
[----:B------:R-:W-:Y:S01]  /*1f040*/  IMAD.IADD R2, R237, 0x1, -R2 ;  /* 0x00000001ed027824 */ /* 0x000fe200078e0a02 */
[----:B------:R-:W-:Y:S01]  /*1f050*/  IABS R8, R5 ;  /* 0x0000000500087213 */ /* 0x000fe20000000000 */
[----:B-1----:R-:W-:Y:S01]  /*1f060*/  FFMA.FTZ R18, R7, -UR19, R18 ;  /* 0x8000001307127c23 */ /* 0x002fe20008010012 */
[----:B------:R-:W-:Y:S02]  /*1f070*/  I2FP.F32.S32 R3, R3 ;  /* 0x0000000300037245 */ /* 0x000fe40000201400 */
[----:B------:R-:W-:Y:S03]  /*1f080*/  IABS R6, R4 ;  /* 0x0000000400067213 */ /* 0x000fe60000000000 */
[----:B------:R-:W1:Y:S01]  /*1f090*/  MUFU.TANH R14, R32 ;  /* 0x00000020000e7308 */ /* 0x000e620000002400 */
[----:B------:R-:W-:Y:S01]  /*1f0a0*/  IABS R7, R2 ;  /* 0x0000000200077213 */ /* 0x000fe20000000000 */
[----:B------:R-:W-:Y:S01]  /*1f0b0*/  IMAD.MOV.U32 R2, RZ, RZ, R8 ;  /* 0x000000ffff027224 */ /* 0x000fe200078e0008 */
[----:B------:R-:W-:Y:S01]  /*1f0c0*/  I2FP.F32.S32 R6, R6 ;  /* 0x0000000600067245 */ /* 0x000fe20000201400 */
[----:B--2---:R-:W-:Y:S01]  /*1f0d0*/  FFMA.FTZ R12, R3, -UR19, R12 ;  /* 0x80000013030c7c23 */ /* 0x004fe2000801000c */
[----:B------:R-:W-:Y:S02]  /*1f0e0*/  IADD3 R3, R0, 0x20, RZ ;  /* 0x0000002000037810 */ /* 0x000fe40007ffe0ff */
[----:B------:R-:W-:Y:S03]  /*1f0f0*/  I2FP.F32.S32 R7, R7 ;  /* 0x0000000700077245 */ /* 0x000fe60000201400 */
[----:B------:R-:W2:Y:S01]  /*1f100*/  MUFU.TANH R4, R38 ;  /* 0x0000002600047308 */ /* 0x000ea20000002400 */
[----:B------:R-:W-:Y:S01]  /*1f110*/  I2FP.F32.S32 R2, R2 ;  /* 0x0000000200027245 */ /* 0x000fe20000201400 */
[----:B---3--:R-:W-:Y:S01]  /*1f120*/  FFMA.FTZ R13, R6, -UR19, R13 ;  /* 0x80000013060d7c23 */ /* 0x008fe2000801000d */
[----:B------:R-:W-:Y:S01]  /*1f130*/  LOP3.LUT R231, R231, 0xfffffffd, RZ, 0xc0, !PT ;  /* 0xfffffffde7e77812 */ /* 0x000fe200078ec0ff */
[----:B------:R-:W-:Y:S01]  /*1f140*/  IMAD.IADD R6, R237, 0x1, -R3 ;  /* 0x00000001ed067824 */ /* 0x000fe200078e0a03 */
[----:B------:R-:W-:Y:S01]  /*1f150*/  ISETP.GE.AND P3, PT, R3, R234, PT ;  /* 0x000000ea0300720c */ /* 0x000fe20003f66270 */
[----:B----4-:R-:W-:Y:S01]  /*1f160*/  FFMA.FTZ R11, R7, -UR19, R11 ;  /* 0x80000013070b7c23 */ /* 0x010fe2000801000b */
[----:B------:R-:W-:Y:S03]  /*1f170*/  @P0 LOP3.LUT R231, R231, 0x2, RZ, 0xfc, !PT ;  /* 0x00000002e7e70812 */ /* 0x000fe600078efcff */
[----:B------:R-:W3:Y:S01]  /*1f180*/  MUFU.TANH R5, R36 ;  /* 0x0000002400057308 */ /* 0x000ee20000002400 */
[----:B------:R-:W-:Y:S01]  /*1f190*/  IABS R6, R6 ;  /* 0x0000000600067213 */ /* 0x000fe20000000000 */
[----:B------:R-:W-:Y:S01]  /*1f1a0*/  IMAD.IADD R7, R236, 0x1, -R3 ;  /* 0x00000001ec077824 */ /* 0x000fe200078e0a03 */
[----:B------:R-:W-:Y:S01]  /*1f1b0*/  ISETP.GE.AND P0, PT, R3, R233, PT ;  /* 0x000000e90300720c */ /* 0x000fe20003f06270 */
[----:B-1----:R-:W-:Y:S01]  /*1f1c0*/  FFMA.FTZ R14, R2, -UR19, R14 ;  /* 0x80000013020e7c23 */ /* 0x002fe2000801000e */
[----:B------:R-:W-:Y:S01]  /*1f1d0*/  I2FP.F32.S32 R6, R6 ;  /* 0x0000000600067245 */ /* 0x000fe20000201400 */
[----:B------:R-:W-:Y:S01]  /*1f1e0*/  VIADD R2, R0, 0x21 ;  /* 0x0000002100027836 */ /* 0x000fe20000000000 */
[----:B------:R-:W-:Y:S03]  /*1f1f0*/  IABS R9, R7 ;  /* 0x0000000700097213 */ /* 0x000fe60000000000 */
[----:B------:R-:W1:Y:S01]  /*1f200*/  MUFU.TANH R20, R37 ;  /* 0x0000002500147308 */ /* 0x000e620000002400 */
[----:B------:R-:W-:Y:S01]  /*1f210*/  FSEL R203, R19, -INF , !P1 ;  /* 0xff80000013cb7808 */ /* 0x000fe20004800000 */
[----:B--2---:R-:W-:Y:S01]  /*1f220*/  FFMA.FTZ R4, R6, -UR19, R4 ;  /* 0x8000001306047c23 */ /* 0x004fe20008010004 */
[----:B------:R-:W-:Y:S01]  /*1f230*/  IADD3 R8, R236, -R2, RZ ;  /* 0x80000002ec087210 */ /* 0x000fe20007ffe0ff */
[----:B------:R-:W-:Y:S01]  /*1f240*/  IMAD.IADD R10, R237, 0x1, -R2 ;  /* 0x00000001ed0a7824 */ /* 0x000fe200078e0a02 */
[----:B------:R-:W-:Y:S02]  /*1f250*/  I2FP.F32.S32 R9, R9 ;  /* 0x0000000900097245 */ /* 0x000fe40000201400 */
[----:B------:R-:W-:Y:S03]  /*1f260*/  ISETP.GE.AND P1, PT, R3, R235, PT ;  /* 0x000000eb0300720c */ /* 0x000fe60003f26270 */
[----:B------:R-:W2:Y:S01]  /*1f270*/  MUFU.TANH R17, R39 ;  /* 0x0000002700117308 */ /* 0x000ea20000002400 */
[----:B------:R-:W-:Y:S01]  /*1f280*/  FSEL R207, R13, -INF , !P4 ;  /* 0xff8000000dcf7808 */ /* 0x000fe20006000000 */
[----:B---3--:R-:W-:Y:S01]  /*1f290*/  FFMA.FTZ R5, R9, -UR19, R5 ;  /* 0x8000001309057c23 */ /* 0x008fe20008010005 */
[----:B------:R-:W-:Y:S02]  /*1f2a0*/  IABS R8, R8 ;  /* 0x0000000800087213 */ /* 0x000fe40000000000 */
[C---:B------:R-:W-:Y:S02]  /*1f2b0*/  ISETP.GE.OR P4, PT, R3.reuse, R241, !P3 ;  /* 0x000000f10300720c */ /* 0x040fe40005f86670 */
[C---:B------:R-:W-:Y:S03]  /*1f2c0*/  ISETP.GE.OR P0, PT, R3.reuse, R242, !P0 ;  /* 0x000000f20300720c */ /* 0x040fe60004706670 */
[----:B------:R-:W-:Y:S01]  /*1f2d0*/  MUFU.TANH R16, R40 ;  /* 0x0000002800107308 */ /* 0x000fe20000002400 */
[----:B------:R-:W-:Y:S02]  /*1f2e0*/  FSEL R208, R14, -INF , !P6 ;  /* 0xff8000000ed07808 */ /* 0x000fe40007000000 */
[C---:B------:R-:W-:Y:S02]  /*1f2f0*/  ISETP.GE.OR P1, PT, R3.reuse, R243, !P1 ;  /* 0x000000f30300720c */ /* 0x040fe40004f26670 */
[----:B------:R-:W-:Y:S02]  /*1f300*/  I2FP.F32.S32 R8, R8 ;  /* 0x0000000800087245 */ /* 0x000fe40000201400 */
[----:B------:R-:W-:Y:S03]  /*1f310*/  FSEL R204, R18, -INF , !P2 ;  /* 0xff80000012cc7808 */ /* 0x000fe60005000000 */
[----:B------:R-:W-:Y:S01]  /*1f320*/  MUFU.TANH R13, R43 ;  /* 0x0000002b000d7308 */ /* 0x000fe20000002400 */
[----:B------:R-:W-:Y:S01]  /*1f330*/  ISETP.GE.AND P6, PT, R3, R232, PT ;  /* 0x000000e80300720c */ /* 0x000fe20003fc6270 */
[----:B-1----:R-:W-:Y:S01]  /*1f340*/  FFMA.FTZ R20, R8, -UR19, R20 ;  /* 0x8000001308147c23 */ /* 0x002fe20008010014 */
[----:B------:R-:W-:Y:S02]  /*1f350*/  LOP3.LUT P2, RZ, R231, 0x2, RZ, 0xc0, !PT ;  /* 0x00000002e7ff7812 */ /* 0x000fe4000784c0ff */
[----:B------:R-:W-:Y:S02]  /*1f360*/  FSEL R210, R4, -INF , !P0 ;  /* 0xff80000004d27808 */ /* 0x000fe40004000000 */
[C---:B------:R-:W-:Y:S03]  /*1f370*/  IADD3 R4, R238.reuse, -R2, RZ ;  /* 0x80000002ee047210 */ /* 0x040fe60007ffe0ff */
[----:B------:R-:W-:Y:S01]  /*1f380*/  MUFU.TANH R18, R47 ;  /* 0x0000002f00127308 */ /* 0x000fe20000002400 */
[----:B------:R-:W-:Y:S01]  /*1f390*/  FSEL R201, R5, -INF , !P1 ;  /* 0xff80000005c97808 */ /* 0x000fe20004800000 */
[--C-:B------:R-:W-:Y:S01]  /*1f3a0*/  IMAD.IADD R5, R238, 0x1, -R3.reuse ;  /* 0x00000001ee057824 */ /* 0x100fe200078e0a03 */
[----:B------:R-:W-:Y:S01]  /*1f3b0*/  ISETP.GE.OR P3, PT, R3, R240, !P6 ;  /* 0x000000f00300720c */ /* 0x000fe20007766670 */
[----:B------:R-:W-:Y:S01]  /*1f3c0*/  IMAD.IADD R3, R239, 0x1, -R3 ;  /* 0x00000001ef037824 */ /* 0x000fe200078e0a03 */
[----:B------:R-:W-:Y:S02]  /*1f3d0*/  FSEL R211, R11, -INF , !P2 ;  /* 0xff8000000bd37808 */ /* 0x000fe40005000000 */
[----:B------:R-:W-:Y:S03]  /*1f3e0*/  LOP3.LUT R231, R231, 0xfffffffe, RZ, 0xc0, !PT ;  /* 0xfffffffee7e77812 */ /* 0x000fe600078ec0ff */
[----:B------:R-:W-:Y:S01]  /*1f3f0*/  MUFU.TANH R19, R46 ;  /* 0x0000002e00137308 */ /* 0x000fe20000002400 */
[----:B------:R-:W-:Y:S02]  /*1f400*/  FSEL R245, R12, -INF , !P5 ;  /* 0xff8000000cf57808 */ /* 0x000fe40006800000 */
[C---:B------:R-:W-:Y:S02]  /*1f410*/  ISETP.GE.AND P2, PT, R2.reuse, R233, PT ;  /* 0x000000e90200720c */ /* 0x040fe40003f46270 */
[----:B------:R-:W-:Y:S02]  /*1f420*/  IABS R8, R4 ;  /* 0x0000000400087213 */ /* 0x000fe40000000000 */
[----:B------:R-:W-:Y:S03]  /*1f430*/  IABS R7, R10 ;  /* 0x0000000a00077213 */ /* 0x000fe60000000000 */
[----:B------:R-:W1:Y:S01]  /*1f440*/  MUFU.TANH R12, R42 ;  /* 0x0000002a000c7308 */ /* 0x000e620000002400 */
[C---:B------:R-:W-:Y:S02]  /*1f450*/  ISETP.GE.AND P5, PT, R2.reuse, R235, PT ;  /* 0x000000eb0200720c */ /* 0x040fe40003fa6270 */
[C---:B------:R-:W-:Y:S02]  /*1f460*/  ISETP.GE.AND P1, PT, R2.reuse, R234, PT ;  /* 0x000000ea0200720c */ /* 0x040fe40003f26270 */
[C---:B------:R-:W-:Y:S02]  /*1f470*/  ISETP.GE.AND P0, PT, R2.reuse, R232, PT ;  /* 0x000000e80200720c */ /* 0x040fe40003f06270 */
[----:B------:R-:W-:Y:S03]  /*1f480*/  @P4 LOP3.LUT R231, R231, 0x1, RZ, 0xfc, !PT ;  /* 0x00000001e7e74812 */ /* 0x000fe600078efcff */
[----:B------:R-:W-:Y:S01]  /*1f490*/  MUFU.TANH R14, R48 ;  /* 0x00000030000e7308 */ /* 0x000fe20000002400 */
[C---:B------:R-:W-:Y:S02]  /*1f4a0*/  ISETP.GE.OR P4, PT, R2.reuse, R242, !P2 ;  /* 0x000000f20200720c */ /* 0x040fe40005786670 */
[----:B------:R-:W-:Y:S01]  /*1f4b0*/  IABS R6, R3 ;  /* 0x0000000300067213 */ /* 0x000fe20000000000 */
[----:B------:R-:W-:Y:S01]  /*1f4c0*/  IMAD.MOV.U32 R3, RZ, RZ, R8 ;  /* 0x000000ffff037224 */ /* 0x000fe200078e0008 */
[----:B------:R-:W-:Y:S02]  /*1f4d0*/  I2FP.F32.S32 R7, R7 ;  /* 0x0000000700077245 */ /* 0x000fe40000201400 */
[----:B------:R-:W-:Y:S03]  /*1f4e0*/  IABS R5, R5 ;  /* 0x0000000500057213 */ /* 0x000fe60000000000 */
[----:B------:R-:W-:Y:S01]  /*1f4f0*/  MUFU.TANH R110, R110 ;  /* 0x0000006e006e7308 */ /* 0x000fe20000002400 */
[C---:B------:R-:W-:Y:S01]  /*1f500*/  ISETP.GE.OR P5, PT, R2.reuse, R243, !P5 ;  /* 0x000000f30200720c */ /* 0x040fe20006fa6670 */
[----:B--2---:R-:W-:Y:S01]  /*1f510*/  FFMA.FTZ R17, R7, -UR19, R17 ;  /* 0x8000001307117c23 */ /* 0x004fe20008010011 */
[C---:B------:R-:W-:Y:S01]  /*1f520*/  ISETP.GE.OR P2, PT, R2.reuse, R241, !P1 ;  /* 0x000000f10200720c */ /* 0x040fe20004f46670 */
[----:B------:R-:W-:Y:S01]  /*1f530*/  IMAD.MOV.U32 R4, RZ, RZ, R5 ;  /* 0x000000ffff047224 */ /* 0x000fe200078e0005 */
[----:B------:R-:W-:Y:S01]  /*1f540*/  ISETP.GE.OR P6, PT, R2, R240, !P0 ;  /* 0x000000f00200720c */ /* 0x000fe200047c6670 */
[----:B------:R-:W-:Y:S01]  /*1f550*/  IMAD.IADD R2, R239, 0x1, -R2 ;  /* 0x00000001ef027824 */ /* 0x000fe200078e0a02 */
[----:B------:R-:W-:Y:S03]  /*1f560*/  I2FP.F32.S32 R3, R3 ;  /* 0x0000000300037245 */ /* 0x000fe60000201400 */
[----:B------:R-:W2:Y:S01]  /*1f570*/  MUFU.TANH R5, R44 ;  /* 0x0000002c00057308 */ /* 0x000ea20000002400 */
[----:B------:R-:W-:Y:S02]  /*1f580*/  I2FP.F32.S32 R6, R6 ;  /* 0x0000000600067245 */ /* 0x000fe40000201400 */
[----:B------:R-:W-:Y:S01]  /*1f590*/  IABS R7, R2 ;  /* 0x0000000200077213 */ /* 0x000fe20000000000 */
[----:B------:R-:W-:Y:S01]  /*1f5a0*/  FFMA.FTZ R15, R3, -UR19, R15 ;  /* 0x80000013030f7c23 */ /* 0x000fe2000801000f */
[----:B------:R-:W-:Y:S01]  /*1f5b0*/  I2FP.F32.S32 R2, R4 ;  /* 0x0000000400027245 */ /* 0x000fe20000201400 */
[----:B-1----:R-:W-:Y:S01]  /*1f5c0*/  FFMA.FTZ R12, R6, -UR19, R12 ;  /* 0x80000013060c7c23 */ /* 0x002fe2000801000c */
[----:B------:R-:W-:Y:S03]  /*1f5d0*/  I2FP.F32.S32 R7, R7 ;  /* 0x0000000700077245 */ /* 0x000fe60000201400 */
[----:B------:R-:W1:Y:S01]  /*1f5e0*/  MUFU.TANH R4, R45 ;  /* 0x0000002d00047308 */ /* 0x000e620000002400 */
[----:B------:R-:W-:Y:S01]  /*1f5f0*/  IADD3 R3, R0, 0x28, RZ ;  /* 0x0000002800037810 */ /* 0x000fe20007ffe0ff */
[----:B------:R-:W-:Y:S01]  /*1f600*/  FFMA.FTZ R16, R2, -UR19, R16 ;  /* 0x8000001302107c23 */ /* 0x000fe20008010010 */
[----:B------:R-:W-:Y:S01]  /*1f610*/  FSEL R200, R20, -INF , !P5 ;  /* 0xff80000014c87808 */ /* 0x000fe20006800000 */
[----:B------:R-:W-:Y:S01]  /*1f620*/  FFMA.FTZ R13, R7, -UR19, R13 ;  /* 0x80000013070d7c23 */ /* 0x000fe2000801000d */
[----:B------:R-:W-:Y:S01]  /*1f630*/  LOP3.LUT P5, RZ, R231, 0x1, RZ, 0xc0, !PT ;  /* 0x00000001e7ff7812 */ /* 0x000fe200078ac0ff */
[----:B------:R-:W-:Y:S01]  /*1f640*/  IMAD.IADD R7, R238, 0x1, -R3 ;  /* 0x00000001ee077824 */ /* 0x000fe200078e0a03 */
[-C--:B------:R-:W-:Y:S01]  /*1f650*/  ISETP.GE.AND P1, PT, R3, R234.reuse, PT ;  /* 0x000000ea0300720c */ /* 0x080fe20003f26270 */
[----:B------:R-:W-:Y:S01]  /*1f660*/  VIADD R2, R0, 0x29 ;  /* 0x0000002900027836 */ /* 0x000fe20000000000 */
[----:B------:R-:W-:Y:S01]  /*1f670*/  FSEL R249, R16, -INF , !P5 ;  /* 0xff80000010f97808 */ /* 0x000fe20006800000 */
[----:B------:R-:W-:Y:S01]  /*1f680*/  MUFU.TANH R20, R53 ;  /* 0x0000003500147308 */ /* 0x000fe20000002400 */
[----:B------:R-:W-:Y:S01]  /*1f690*/  IABS R10, R7 ;  /* 0x00000007000a7213 */ /* 0x000fe20000000000 */
[--C-:B------:R-:W-:Y:S01]  /*1f6a0*/  IMAD.IADD R6, R238, 0x1, -R2.reuse ;  /* 0x00000001ee067824 */ /* 0x100fe200078e0a02 */
[----:B------:R-:W-:Y:S01]  /*1f6b0*/  ISETP.GE.AND P0, PT, R2, R234, PT ;  /* 0x000000ea0200720c */ /* 0x000fe20003f06270 */
[----:B------:R-:W-:Y:S01]  /*1f6c0*/  IMAD.IADD R11, R239, 0x1, -R2 ;  /* 0x00000001ef0b7824 */ /* 0x000fe200078e0a02 */
[----:B------:R-:W-:Y:S02]  /*1f6d0*/  I2FP.F32.S32 R10, R10 ;  /* 0x0000000a000a7245 */ /* 0x000fe40000201400 */
[----:B------:R-:W-:Y:S03]  /*1f6e0*/  IABS R8, R6 ;  /* 0x0000000600087213 */ /* 0x000fe60000000000 */
[----:B------:R-:W-:Y:S01]  /*1f6f0*/  MUFU.TANH R16, R56 ;  /* 0x0000003800107308 */ /* 0x000fe20000002400 */
[C---:B------:R-:W-:Y:S01]  /*1f700*/  ISETP.GE.OR P1, PT, R3.reuse, R241, !P1 ;  /* 0x000000f10300720c */ /* 0x040fe20004f26670 */
[----:B--2---:R-:W-:Y:S01]  /*1f710*/  FFMA.FTZ R5, R10, -UR19, R5 ;  /* 0x800000130a057c23 */ /* 0x004fe20008010005 */
[----:B------:R-:W-:Y:S02]  /*1f720*/  I2FP.F32.S32 R8, R8 ;  /* 0x0000000800087245 */ /* 0x000fe40000201400 */
[----:B------:R-:W-:Y:S02]  /*1f730*/  ISETP.GE.AND P5, PT, R3, R232, PT ;  /* 0x000000e80300720c */ /* 0x000fe40003fa6270 */
[----:B------:R-:W-:Y:S01]  /*1f740*/  FSEL R219, R12, -INF , !P3 ;  /* 0xff8000000cdb7808 */ /* 0x000fe20005800000 */
[----:B-1----:R-:W-:Y:S01]  /*1f750*/  FFMA.FTZ R4, R8, -UR19, R4 ;  /* 0x8000001308047c23 */ /* 0x002fe20008010004 */
[----:B------:R-:W-:Y:S01]  /*1f760*/  FSEL R223, R13, -INF , !P6 ;  /* 0xff8000000ddf7808 */ /* 0x000fe20007000000 */
[----:B------:R-:W1:Y:S01]  /*1f770*/  MUFU.TANH R12, R50 ;  /* 0x00000032000c7308 */ /* 0x000e620000002400 */
[----:B------:R-:W-:Y:S02]  /*1f780*/  IADD3 R9, R239, -R3, RZ ;  /* 0x80000003ef097210 */ /* 0x000fe40007ffe0ff */
[C---:B------:R-:W-:Y:S02]  /*1f790*/  ISETP.GE.AND P3, PT, R3.reuse, R233, PT ;  /* 0x000000e90300720c */ /* 0x040fe40003f66270 */
[----:B------:R-:W-:Y:S02]  /*1f7a0*/  ISETP.GE.AND P6, PT, R3, R235, PT ;  /* 0x000000eb0300720c */ /* 0x000fe40003fc6270 */
[----:B------:R-:W-:Y:S03]  /*1f7b0*/  ISETP.GE.OR P0, PT, R2, R241, !P0 ;  /* 0x000000f10200720c */ /* 0x000fe60004706670 */
[----:B------:R-:W2:Y:S01]  /*1f7c0*/  MUFU.TANH R13, R49 ;  /* 0x00000031000d7308 */ /* 0x000ea20000002400 */
[----:B------:R-:W-:Y:S01]  /*1f7d0*/  FSEL R227, R5, -INF , !P1 ;  /* 0xff80000005e37808 */ /* 0x000fe20004800000 */
[--C-:B------:R-:W-:Y:S01]  /*1f7e0*/  IMAD.IADD R5, R236, 0x1, -R3.reuse ;  /* 0x00000001ec057824 */ /* 0x100fe200078e0a03 */
[C---:B------:R-:W-:Y:S02]  /*1f7f0*/  ISETP.GE.OR P1, PT, R3.reuse, R240, !P5 ;  /* 0x000000f00300720c */ /* 0x040fe40006f26670 */
[----:B------:R-:W-:Y:S02]  /*1f800*/  IABS R6, R9 ;  /* 0x0000000900067213 */ /* 0x000fe40000000000 */
[C---:B------:R-:W-:Y:S03]  /*1f810*/  ISETP.GE.OR P6, PT, R3.reuse, R243, !P6 ;  /* 0x000000f30300720c */ /* 0x040fe600077c6670 */
[----:B------:R-:W-:Y:S01]  /*1f820*/  MUFU.TANH R111, R111 ;  /* 0x0000006f006f7308 */ /* 0x000fe20000002400 */
[----:B------:R-:W-:Y:S01]  /*1f830*/  ISETP.GE.OR P5, PT, R3, R242, !P3 ;  /* 0x000000f20300720c */ /* 0x000fe20005fa6670 */
[----:B------:R-:W-:Y:S01]  /*1f840*/  IMAD.IADD R3, R237, 0x1, -R3 ;  /* 0x00000001ed037824 */ /* 0x000fe200078e0a03 */
[----:B------:R-:W-:Y:S02]  /*1f850*/  FSEL R206, R17, -INF , !P4 ;  /* 0xff80000011ce7808 */ /* 0x000fe40006000000 */
[----:B------:R-:W-:Y:S02]  /*1f860*/  FSEL R205, R15, -INF , !P2 ;  /* 0xff8000000fcd7808 */ /* 0x000fe40005000000 */
[----:B------:R-:W-:Y:S03]  /*1f870*/  FSEL R217, R4, -INF , !P0 ;  /* 0xff80000004d97808 */ /* 0x000fe60004000000 */
[----:B------:R-:W-:Y:S01]  /*1f880*/  MUFU.TANH R17, R55 ;  /* 0x0000003700117308 */ /* 0x000fe20000002400 */
[----:B------:R-:W-:Y:S01]  /*1f890*/  IABS R7, R11 ;  /* 0x0000000b00077213 */ /* 0x000fe20000000000 */
[----:B------:R-:W-:Y:S01]  /*1f8a0*/  STL [R1+0x60], R205 ;  /* 0x000060cd01007387 */ /* 0x000fe20000100800 */
[C---:B------:R-:W-:Y:S02]  /*1f8b0*/  ISETP.GE.AND P2, PT, R2.reuse, R232, PT ;  /* 0x000000e80200720c */ /* 0x040fe40003f46270 */
[C---:B------:R-:W-:Y:S01]  /*1f8c0*/  ISETP.GE.AND P4, PT, R2.reuse, R235, PT ;  /* 0x000000eb0200720c */ /* 0x040fe20003f86270 */
[----:B------:R-:W-:Y:S01]  /*1f8d0*/  STL [R1+0x64], R217 ;  /* 0x000064d901007387 */ /* 0x000fe20000100800 */
[----:B------:R-:W-:Y:S03]  /*1f8e0*/  ISETP.GE.AND P0, PT, R2, R233, PT ;  /* 0x000000e90200720c */ /* 0x000fe60003f06270 */
[----:B------:R3:W-:Y:S01]  /*1f8f0*/  MUFU.TANH R15, R57 ;  /* 0x00000039000f7308 */ /* 0x0007e20000002400 */
[----:B------:R-:W-:Y:S02]  /*1f900*/  I2FP.F32.S32 R6, R6 ;  /* 0x0000000600067245 */ /* 0x000fe40000201400 */
[----:B------:R-:W-:Y:S02]  /*1f910*/  IADD3 R4, R236, -R2, RZ ;  /* 0x80000002ec047210 */ /* 0x000fe40007ffe0ff */
[----:B------:R-:W-:Y:S01]  /*1f920*/  IABS R3, R3 ;  /* 0x0000000300037213 */ /* 0x000fe20000000000 */
[----:B------:R-:W-:Y:S01]  /*1f930*/  FFMA.FTZ R19, R6, -UR19, R19 ;  /* 0x8000001306137c23 */ /* 0x000fe20008010013 */
[----:B------:R-:W-:Y:S03]  /*1f940*/  I2FP.F32.S32 R7, R7 ;  /* 0x0000000700077245 */ /* 0x000fe60000201400 */
[----:B------:R-:W4:Y:S01]  /*1f950*/  MUFU.TANH R11, R51 ;  /* 0x00000033000b7308 */ /* 0x000f220000002400 */
[C---:B------:R-:W-:Y:S02]  /*1f960*/  ISETP.GE.OR P2, PT, R2.reuse, R240, !P2 ;  /* 0x000000f00200720c */ /* 0x040fe40005746670 */
[C---:B------:R-:W-:Y:S01]  /*1f970*/  ISETP.GE.OR P4, PT, R2.reuse, R243, !P4 ;  /* 0x000000f30200720c */ /* 0x040fe20006786670 */
[----:B------:R-:W-:Y:S01]  /*1f980*/  FFMA.FTZ R18, R7, -UR19, R18 ;  /* 0x8000001307127c23 */ /* 0x000fe20008010012 */
[----:B------:R-:W-:Y:S01]  /*1f990*/  ISETP.GE.OR P0, PT, R2, R242, !P0 ;  /* 0x000000f20200720c */ /* 0x000fe20004706670 */
[----:B------:R-:W-:Y:S01]  /*1f9a0*/  IMAD.IADD R2, R237, 0x1, -R2 ;  /* 0x00000001ed027824 */ /* 0x000fe200078e0a02 */
[----:B------:R-:W-:Y:S03]  /*1f9b0*/  IABS R8, R5 ;  /* 0x0000000500087213 */ /* 0x000fe60000000000 */
[----:B------:R-:W-:Y:S01]  /*1f9c0*/  MUFU.TANH R128, R128 ;  /* 0x0000008000807308 */ /* 0x000fe20000002400 */
[----:B------:R-:W-:Y:S01]  /*1f9d0*/  IABS R6, R4 ;  /* 0x0000000400067213 */ /* 0x000fe20000000000 */
[----:B---3--:R-:W-:Y:S01]  /*1f9e0*/  IMAD.MOV.U32 R57, RZ, RZ, R249 ;  /* 0x000000ffff397224 */ /* 0x008fe200078e00f9 */
[----:B------:R-:W-:Y:S02]  /*1f9f0*/  I2FP.F32.S32 R3, R3 ;  /* 0x0000000300037245 */ /* 0x000fe40000201400 */
[----:B------:R-:W-:Y:S01]  /*1fa00*/  IABS R7, R2 ;  /* 0x0000000200077213 */ /* 0x000fe20000000000 */
[----:B------:R-:W-:Y:S01]  /*1fa10*/  IMAD.MOV.U32 R2, RZ, RZ, R8 ;  /* 0x000000ffff027224 */ /* 0x000fe200078e0008 */
[----:B------:R-:W-:Y:S01]  /*1fa20*/  I2FP.F32.S32 R6, R6 ;  /* 0x0000000600067245 */ /* 0x000fe20000201400 */
[----:B-1----:R-:W-:Y:S01]  /*1fa30*/  FFMA.FTZ R12, R3, -UR19, R12 ;  /* 0x80000013030c7c23 */ /* 0x002fe2000801000c */
[----:B------:R-:W-:Y:S01]  /*1fa40*/  I2FP.F32.S32 R7, R7 ;  /* 0x0000000700077245 */ /* 0x000fe20000201400 */
[----:B------:R-:W-:Y:S01]  /*1fa50*/  VIADD R3, R0, 0x30 ;  /* 0x0000003000037836 */ /* 0x000fe20000000000 */
[----:B------:R-:W-:Y:S01]  /*1fa60*/  I2FP.F32.S32 R2, R2 ;  /* 0x0000000200027245 */ /* 0x000fe20000201400 */
[----:B------:R1:W3:Y:S01]  /*1fa70*/  MUFU.TANH R5, R52 ;  /* 0x0000003400057308 */ /* 0x0002e20000002400 */
[----:B------:R-:W-:Y:S01]  /*1fa80*/  LOP3.LUT R231, R231, 0xfffffffd, RZ, 0xc0, !PT ;  /* 0xfffffffde7e77812 */ /* 0x000fe200078ec0ff */
[----:B--2---:R-:W-:Y:S01]  /*1fa90*/  FFMA.FTZ R13, R6, -UR19, R13 ;  /* 0x80000013060d7c23 */ /* 0x004fe2000801000d */
[----:B------:R-:W-:Y:S01]  /*1faa0*/  ISETP.GE.AND P3, PT, R3, R234, PT ;  /* 0x000000ea0300720c */ /* 0x000fe20003f66270 */
[----:B------:R-:W-:Y:S01]  /*1fab0*/  IMAD.IADD R6, R237, 0x1, -R3 ;  /* 0x00000001ed067824 */ /* 0x000fe200078e0a03 */
[----:B------:R-:W-:Y:S01]  /*1fac0*/  @P0 LOP3.LUT R231, R231, 0x2, RZ, 0xfc, !PT ;  /* 0x00000002e7e70812 */ /* 0x000fe200078efcff */
[----:B----4-:R-:W-:Y:S01]  /*1fad0*/  FFMA.FTZ R11, R7, -UR19, R11 ;  /* 0x80000013070b7c23 */ /* 0x010fe2000801000b */
[----:B------:R-:W-:Y:S03]  /*1fae0*/  ISETP.GE.AND P0, PT, R3, R233, PT ;  /* 0x000000e90300720c */ /* 0x000fe60003f06270 */
[----:B------:R-:W2:Y:S01]  /*1faf0*/  MUFU.TANH R4, R54 ;  /* 0x0000003600047308 */ /* 0x000ea20000002400 */
[----:B------:R-:W-:Y:S01]  /*1fb00*/  IABS R6, R6 ;  /* 0x0000000600067213 */ /* 0x000fe20000000000 */
[----:B------:R-:W-:Y:S01]  /*1fb10*/  IMAD.IADD R7, R236, 0x1, -R3 ;  /* 0x00000001ec077824 */ /* 0x000fe200078e0a03 */
[----:B------:R-:W-:Y:S01]  /*1fb20*/  FSEL R222, R19, -INF , !P1 ;  /* 0xff80000013de7808 */ /* 0x000fe20004800000 */
[----:B------:R-:W-:Y:S01]  /*1fb30*/  FFMA.FTZ R14, R2, -UR19, R14 ;  /* 0x80000013020e7c23 */ /* 0x000fe2000801000e */
[----:B------:R-:W-:Y:S02]  /*1fb40*/  IADD3 R2, R0, 0x31, RZ ;  /* 0x0000003100027810 */ /* 0x000fe40007ffe0ff */
[----:B------:R-:W-:Y:S03]  /*1fb50*/  IABS R9, R7 ;  /* 0x0000000700097213 */ /* 0x000fe60000000000 */
[----:B------:R-:W-:Y:S01]  /*1fb60*/  MUFU.TANH R19, R62 ;  /* 0x0000003e00137308 */ /* 0x000fe20000002400 */
[----:B------:R-:W-:Y:S01]  /*1fb70*/  I2FP.F32.S32 R6, R6 ;  /* 0x0000000600067245 */ /* 0x000fe20000201400 */
[----:B------:R-:W-:Y:S01]  /*1fb80*/  IMAD.IADD R8, R236, 0x1, -R2 ;  /* 0x00000001ec087824 */ /* 0x000fe200078e0a02 */
[----:B------:R-:W-:Y:S02]  /*1fb90*/  I2FP.F32.S32 R9, R9 ;  /* 0x0000000900097245 */ /* 0x000fe40000201400 */
[----:B------:R-:W-:Y:S02]  /*1fba0*/  ISETP.GE.AND P1, PT, R3, R235, PT ;  /* 0x000000eb0300720c */ /* 0x000fe40003f26270 */
[----:B-1----:R-:W-:Y:S01]  /*1fbb0*/  FSEL R52, R13, -INF , !P4 ;  /* 0xff8000000d347808 */ /* 0x002fe20006000000 */
[----:B---3--:R-:W-:Y:S01]  /*1fbc0*/  FFMA.FTZ R5, R9, -UR19, R5 ;  /* 0x8000001309057c23 */ /* 0x008fe20008010005 */
[----:B------:R-:W-:Y:S01]  /*1fbd0*/  IABS R8, R8 ;  /* 0x0000000800087213 */ /* 0x000fe20000000000 */
[----:B--2---:R-:W-:Y:S01]  /*1fbe0*/  FFMA.FTZ R4, R6, -UR19, R4 ;  /* 0x8000001306047c23 */ /* 0x004fe20008010004 */
[C---:B------:R-:W-:Y:S01]  /*1fbf0*/  ISETP.GE.OR P0, PT, R3.reuse, R242, !P0 ;  /* 0x000000f20300720c */ /* 0x040fe20004706670 */
[----:B------:R-:W1:Y:S01]  /*1fc00*/  MUFU.TANH R13, R59 ;  /* 0x0000003b000d7308 */ /* 0x000e620000002400 */
[C---:B------:R-:W-:Y:S02]  /*1fc10*/  ISETP.GE.OR P4, PT, R3.reuse, R241, !P3 ;  /* 0x000000f10300720c */ /* 0x040fe40005f86670 */
[----:B------:R-:W-:Y:S02]  /*1fc20*/  FSEL R53, R14, -INF , !P6 ;  /* 0xff8000000e357808 */ /* 0x000fe40007000000 */
[C---:B------:R-:W-:Y:S02]  /*1fc30*/  ISETP.GE.OR P1, PT, R3.reuse, R243, !P1 ;  /* 0x000000f30300720c */ /* 0x040fe40004f26670 */
[----:B------:R-:W-:Y:S03]  /*1fc40*/  I2FP.F32.S32 R8, R8 ;  /* 0x0000000800087245 */ /* 0x000fe60000201400 */
[----:B------:R-:W-:Y:S01]  /*1fc50*/  MUFU.TANH R14, R64 ;  /* 0x00000040000e7308 */ /* 0x000fe20000002400 */
[----:B------:R-:W-:Y:S02]  /*1fc60*/  FSEL R171, R18, -INF , !P2 ;  /* 0xff80000012ab7808 */ /* 0x000fe40005000000 */
[----:B------:R-:W-:Y:S01]  /*1fc70*/  ISETP.GE.AND P6, PT, R3, R232, PT ;  /* 0x000000e80300720c */ /* 0x000fe20003fc6270 */
[----:B------:R-:W-:Y:S01]  /*1fc80*/  FFMA.FTZ R20, R8, -UR19, R20 ;  /* 0x8000001308147c23 */ /* 0x000fe20008010014 */
[----:B------:R-:W-:Y:S01]  /*1fc90*/  FSEL R54, R4, -INF , !P0 ;  /* 0xff80000004367808 */ /* 0x000fe20004000000 */
[C---:B------:R-:W-:Y:S01]  /*1fca0*/  IMAD.IADD R4, R238.reuse, 0x1, -R2 ;  /* 0x00000001ee047824 */ /* 0x040fe200078e0a02 */
[----:B------:R-:W-:Y:S03]  /*1fcb0*/  LOP3.LUT P2, RZ, R231, 0x2, RZ, 0xc0, !PT ;  /* 0x00000002e7ff7812 */ /* 0x000fe6000784c0ff */
[----:B------:R-:W-:Y:S01]  /*1fcc0*/  MUFU.TANH R18, R63 ;  /* 0x0000003f00127308 */ /* 0x000fe20000002400 */
[----:B------:R-:W-:Y:S02]  /*1fcd0*/  IADD3 R10, R237, -R2, RZ ;  /* 0x80000002ed0a7210 */ /* 0x000fe40007ffe0ff */
[----:B------:R-:W-:Y:S01]  /*1fce0*/  FSEL R51, R5, -INF , !P1 ;  /* 0xff80000005337808 */ /* 0x000fe20004800000 */
[--C-:B------:R-:W-:Y:S01]  /*1fcf0*/  IMAD.IADD R5, R238, 0x1, -R3.reuse ;  /* 0x00000001ee057824 */ /* 0x100fe200078e0a03 */
[----:B------:R-:W-:Y:S01]  /*1fd00*/  ISETP.GE.OR P3, PT, R3, R240, !P6 ;  /* 0x000000f00300720c */ /* 0x000fe20007766670 */
[----:B------:R-:W-:Y:S01]  /*1fd10*/  IMAD.IADD R3, R239, 0x1, -R3 ;  /* 0x00000001ef037824 */ /* 0x000fe200078e0a03 */
[----:B------:R-:W-:Y:S03]  /*1fd20*/  FSEL R55, R11, -INF , !P2 ;  /* 0xff8000000b377808 */ /* 0x000fe60005000000 */
[----:B------:R-:W-:Y:S01]  /*1fd30*/  MUFU.TANH R123, R123 ;  /* 0x0000007b007b7308 */ /* 0x000fe20000002400 */
[----:B------:R-:W-:Y:S02]  /*1fd40*/  LOP3.LUT R231, R231, 0xfffffffe, RZ, 0xc0, !PT ;  /* 0xfffffffee7e77812 */ /* 0x000fe400078ec0ff */
[----:B------:R-:W-:Y:S02]  /*1fd50*/  IABS R7, R10 ;  /* 0x0000000a00077213 */ /* 0x000fe40000000000 */
[----:B------:R-:W-:Y:S02]  /*1fd60*/  FSEL R56, R12, -INF , !P5 ;  /* 0xff8000000c387808 */ /* 0x000fe40006800000 */
[C---:B------:R-:W-:Y:S03]  /*1fd70*/  ISETP.GE.AND P2, PT, R2.reuse, R233, PT ;  /* 0x000000e90200720c */ /* 0x040fe60003f46270 */
[----:B------:R-:W2:Y:S01]  /*1fd80*/  MUFU.TANH R12, R58 ;  /* 0x0000003a000c7308 */ /* 0x000ea20000002400 */
[----:B------:R-:W-:Y:S02]  /*1fd90*/  IABS R8, R4 ;  /* 0x0000000400087213 */ /* 0x000fe40000000000 */
[C---:B------:R-:W-:Y:S02]  /*1fda0*/  ISETP.GE.AND P5, PT, R2.reuse, R235, PT ;  /* 0x000000eb0200720c */ /* 0x040fe40003fa6270 */
[C---:B------:R-:W-:Y:S02]  /*1fdb0*/  ISETP.GE.AND P1, PT, R2.reuse, R234, PT ;  /* 0x000000ea0200720c */ /* 0x040fe40003f26270 */
[C---:B------:R-:W-:Y:S02]  /*1fdc0*/  ISETP.GE.AND P0, PT, R2.reuse, R232, PT ;  /* 0x000000e80200720c */ /* 0x040fe40003f06270 */
[----:B------:R-:W-:Y:S02]  /*1fdd0*/  @P4 LOP3.LUT R231, R231, 0x1, RZ, 0xfc, !PT ;  /* 0x00000001e7e74812 */ /* 0x000fe400078efcff */
[----:B------:R-:W-:Y:S02]  /*1fde0*/  I2FP.F32.S32 R7, R7 ;  /* 0x0000000700077245 */ /* 0x000fe40000201400 */
[C---:B------:R-:W-:Y:S02]  /*1fdf0*/  ISETP.GE.OR P4, PT, R2.reuse, R242, !P2 ;  /* 0x000000f20200720c */ /* 0x040fe40005786670 */
[----:B------:R-:W-:Y:S01]  /*1fe00*/  IABS R6, R3 ;  /* 0x0000000300067213 */ /* 0x000fe20000000000 */
[----:B------:R-:W-:Y:S01]  /*1fe10*/  FFMA.FTZ R17, R7, -UR19, R17 ;  /* 0x8000001307117c23 */ /* 0x000fe20008010011 */
[----:B------:R-:W-:Y:S01]  /*1fe20*/  IABS R5, R5 ;  /* 0x0000000500057213 */ /* 0x000fe20000000000 */
[----:B------:R-:W-:Y:S01]  /*1fe30*/  IMAD.MOV.U32 R3, RZ, RZ, R8 ;  /* 0x000000ffff037224 */ /* 0x000fe200078e0008 */
[C---:B------:R-:W-:Y:S02]  /*1fe40*/  ISETP.GE.OR P5, PT, R2.reuse, R243, !P5 ;  /* 0x000000f30200720c */ /* 0x040fe40006fa6670 */
[C---:B------:R-:W-:Y:S01]  /*1fe50*/  ISETP.GE.OR P2, PT, R2.reuse, R241, !P1 ;  /* 0x000000f10200720c */ /* 0x040fe20004f46670 */
[----:B------:R-:W-:Y:S01]  /*1fe60*/  IMAD.MOV.U32 R4, RZ, RZ, R5 ;  /* 0x000000ffff047224 */ /* 0x000fe200078e0005 */
[----:B------:R-:W-:Y:S01]  /*1fe70*/  ISETP.GE.OR P6, PT, R2, R240, !P0 ;  /* 0x000000f00200720c */ /* 0x000fe200047c6670 */
[----:B------:R-:W3:Y:S01]  /*1fe80*/  MUFU.TANH R5, R60 ;  /* 0x0000003c00057308 */ /* 0x000ee20000002400 */
[----:B------:R-:W-:Y:S02]  /*1fe90*/  IADD3 R2, R239, -R2, RZ ;  /* 0x80000002ef027210 */ /* 0x000fe40007ffe0ff */
[----:B------:R-:W-:Y:S02]  /*1fea0*/  I2FP.F32.S32 R3, R3 ;  /* 0x0000000300037245 */ /* 0x000fe40000201400 */
[----:B------:R-:W-:Y:S02]  /*1feb0*/  IABS R7, R2 ;  /* 0x0000000200077213 */ /* 0x000fe40000000000 */
[----:B------:R-:W-:Y:S01]  /*1fec0*/  I2FP.F32.S32 R2, R4 ;  /* 0x0000000400027245 */ /* 0x000fe20000201400 */
[----:B------:R-:W-:Y:S01]  /*1fed0*/  FFMA.FTZ R15, R3, -UR19, R15 ;  /* 0x80000013030f7c23 */ /* 0x000fe2000801000f */
[----:B------:R-:W-:Y:S01]  /*1fee0*/  I2FP.F32.S32 R7, R7 ;  /* 0x0000000700077245 */ /* 0x000fe20000201400 */
[----:B------:R-:W-:Y:S01]  /*1fef0*/  VIADD R3, R0, 0x38 ;  /* 0x0000003800037836 */ /* 0x000fe20000000000 */
[----:B------:R-:W-:Y:S01]  /*1ff00*/  I2FP.F32.S32 R6, R6 ;  /* 0x0000000600067245 */ /* 0x000fe20000201400 */
[----:B------:R-:W-:Y:S01]  /*1ff10*/  FFMA.FTZ R16, R2, -UR19, R16 ;  /* 0x8000001302107c23 */ /* 0x000fe20008010010 */
[----:B------:R-:W-:Y:S01]  /*1ff20*/  IADD3 R2, R0, 0x39, RZ ;  /* 0x0000003900027810 */ /* 0x000fe20007ffe0ff */
[----:B-1----:R-:W-:Y:S01]  /*1ff30*/  FFMA.FTZ R13, R7, -UR19, R13 ;  /* 0x80000013070d7c23 */ /* 0x002fe2000801000d */
[----:B------:R-:W-:Y:S01]  /*1ff40*/  FSEL R49, R20, -INF , !P5 ;  /* 0xff80000014317808 */ /* 0x000fe20006800000 */
[--C-:B------:R-:W-:Y:S01]  /*1ff50*/  IMAD.IADD R7, R238, 0x1, -R3.reuse ;  /* 0x00000001ee077824 */ /* 0x100fe200078e0a03 */
[----:B------:R-:W-:Y:S01]  /*1ff60*/  LOP3.LUT P5, RZ, R231, 0x1, RZ, 0xc0, !PT ;  /* 0x00000001e7ff7812 */ /* 0x000fe200078ac0ff */
[----:B------:R1:W4:Y:S01]  /*1ff70*/  MUFU.TANH R4, R61 ;  /* 0x0000003d00047308 */ /* 0x0003220000002400 */
[----:B------:R-:W-:Y:S01]  /*1ff80*/  ISETP.GE.AND P1, PT, R3, R234, PT ;  /* 0x000000ea0300720c */ /* 0x000fe20003f26270 */
[----:B--2---:R-:W-:Y:S01]  /*1ff90*/  FFMA.FTZ R12, R6, -UR19, R12 ;  /* 0x80000013060c7c23 */ /* 0x004fe2000801000c */
[----:B------:R-:W-:Y:S01]  /*1ffa0*/  IABS R10, R7 ;  /* 0x00000007000a7213 */ /* 0x000fe20000000000 */
[----:B------:R-:W-:Y:S01]  /*1ffb0*/  IMAD.IADD R6, R238, 0x1, -R2 ;  /* 0x00000001ee067824 */ /* 0x000fe200078e0a02 */
[----:B------:R-:W-:Y:S01]  /*1ffc0*/  FSEL R221, R16, -INF , !P5 ;  /* 0xff80000010dd7808 */ /* 0x000fe20006800000 */
[----:B------:R-:W-:Y:S01]  /*1ffd0*/  IMAD.IADD R9, R239, 0x1, -R3 ;  /* 0x00000001ef097824 */ /* 0x000fe200078e0a03 */
[----:B------:R-:W-:Y:S03]  /*1ffe0*/  I2FP.F32.S32 R10, R10 ;  /* 0x0000000a000a7245 */ /* 0x000fe60000201400 */
[----:B------:R2:W-:Y:S01]  /*1fff0*/  MUFU.TANH R20, R69 ;  /* 0x0000004500147308 */ /* 0x0005e20000002400 */
[----:B------:R-:W-:Y:S01]  /*20000*/  IABS R8, R6 ;  /* 0x0000000600087213 */ /* 0x000fe20000000000 */
[----:B------:R-:W-:Y:S01]  /*20010*/  STL [R1+0x3c], R221 ;  /* 0x00003cdd01007387 */ /* 0x000fe20000100800 */
[C---:B------:R-:W-:Y:S01]  /*20020*/  ISETP.GE.OR P1, PT, R3.reuse, R241, !P1 ;  /* 0x000000f10300720c */ /* 0x040fe20004f26670 */
[----:B---3--:R-:W-:Y:S01]  /*20030*/  FFMA.FTZ R5, R10, -UR19, R5 ;  /* 0x800000130a057c23 */ /* 0x008fe20008010005 */
[----:B------:R-:W-:Y:S02]  /*20040*/  I2FP.F32.S32 R8, R8 ;  /* 0x0000000800087245 */ /* 0x000fe40000201400 */
[----:B------:R-:W-:Y:S03]  /*20050*/  ISETP.GE.AND P5, PT, R3, R232, PT ;  /* 0x000000e80300720c */ /* 0x000fe60003fa6270 */
[----:B------:R3:W-:Y:S01]  /*20060*/  MUFU.TANH R16, R72 ;  /* 0x0000004800107308 */ /* 0x0007e20000002400 */
[----:B------:R-:W-:Y:S01]  /*20070*/  FSEL R226, R12, -INF , !P3 ;  /* 0xff8000000ce27808 */ /* 0x000fe20005800000 */
[----:B-1----:R-:W-:Y:S01]  /*20080*/  IMAD.MOV.U32 R61, RZ, RZ, R217 ;  /* 0x000000ffff3d7224 */ /* 0x002fe200078e00d9 */
[----:B------:R-:W-:Y:S01]  /*20090*/  FSEL R225, R13, -INF , !P6 ;  /* 0xff8000000de17808 */ /* 0x000fe20007000000 */
[----:B----4-:R-:W-:Y:S01]  /*200a0*/  FFMA.FTZ R4, R8, -UR19, R4 ;  /* 0x8000001308047c23 */ /* 0x010fe20008010004 */
[----:B------:R-:W-:Y:S02]  /*200b0*/  ISETP.GE.AND P0, PT, R2, R234, PT ;  /* 0x000000ea0200720c */ /* 0x000fe40003f06270 */
[C---:B------:R-:W-:Y:S03]  /*200c0*/  ISETP.GE.AND P3, PT, R3.reuse, R233, PT ;  /* 0x000000e90300720c */ /* 0x040fe60003f66270 */
[----:B------:R1:W4:Y:S01]  /*200d0*/  MUFU.TANH R12, R66 ;  /* 0x00000042000c7308 */ /* 0x0003220000002400 */
[----:B------:R-:W-:Y:S01]  /*200e0*/  ISETP.GE.AND P6, PT, R3, R235, PT ;  /* 0x000000eb0300720c */ /* 0x000fe20003fc6270 */
[----:B--2---:R-:W-:Y:S01]  /*200f0*/  IMAD.MOV.U32 R69, RZ, RZ, R223 ;  /* 0x000000ffff457224 */ /* 0x004fe200078e00df */
[----:B------:R-:W-:Y:S01]  /*20100*/  FSEL R224, R5, -INF , !P1 ;  /* 0xff80000005e07808 */ /* 0x000fe20004800000 */
[--C-:B------:R-:W-:Y:S01]  /*20110*/  IMAD.IADD R5, R236, 0x1, -R3.reuse ;  /* 0x00000001ec057824 */ /* 0x100fe200078e0a03 */
[----:B------:R-:W-:Y:S02]  /*20120*/  ISETP.GE.OR P1, PT, R3, R240, !P5 ;  /* 0x000000f00300720c */ /* 0x000fe40006f26670 */
[----:B------:R-:W-:Y:S01]  /*20130*/  IADD3 R11, R239, -R2, RZ ;  /* 0x80000002ef0b7210 */ /* 0x000fe20007ffe0ff */
[----:B------:R2:W-:Y:S01]  /*20140*/  STL [R1+0x30], R224 ;  /* 0x000030e001007387 */ /* 0x0005e20000100800 */
[----:B------:R-:W-:Y:S01]  /*20150*/  IABS R6, R9 ;  /* 0x0000000900067213 */ /* 0x000fe20000000000 */
[----:B------:R-:W2:Y:S01]  /*20160*/  MUFU.TANH R13, R65 ;  /* 0x00000041000d7308 */ /* 0x000ea20000002400 */
[----:B------:R-:W-:Y:S01]  /*20170*/  ISETP.GE.OR P0, PT, R2, R241, !P0 ;  /* 0x000000f10200720c */ /* 0x000fe20004706670 */
[----:B---3--:R-:W-:Y:S01]  /*20180*/  FMUL.FTZ R72, R127, UR8 ;  /* 0x000000087f487c20 */ /* 0x008fe20008410000 */
[C---:B------:R-:W-:Y:S02]  /*20190*/  ISETP.GE.OR P6, PT, R3.reuse, R243, !P6 ;  /* 0x000000f30300720c */ /* 0x040fe400077c6670 */
[----:B------:R-:W-:Y:S01]  /*201a0*/  ISETP.GE.OR P5, PT, R3, R242, !P3 ;  /* 0x000000f20300720c */ /* 0x000fe20005fa6670 */
[----:B------:R-:W-:Y:S01]  /*201b0*/  IMAD.IADD R3, R237, 0x1, -R3 ;  /* 0x00000001ed037824 */ /* 0x000fe200078e0a03 */
[----:B------:R-:W-:Y:S01]  /*201c0*/  IABS R7, R11 ;  /* 0x0000000b00077213 */ /* 0x000fe20000000000 */
[----:B-1----:R-:W-:Y:S01]  /*201d0*/  IMAD.MOV.U32 R66, RZ, RZ, R226 ;  /* 0x000000ffff427224 */ /* 0x002fe200078e00e2 */
[----:B------:R-:W-:Y:S01]  /*201e0*/  I2FP.F32.S32 R6, R6 ;  /* 0x0000000600067245 */ /* 0x000fe20000201400 */
[----:B------:R-:W1:Y:S01]  /*201f0*/  MUFU.TANH R11, R67 ;  /* 0x00000043000b7308 */ /* 0x000e620000002400 */
[----:B------:R-:W-:Y:S02]  /*20200*/  FSEL R50, R17, -INF , !P4 ;  /* 0xff80000011327808 */ /* 0x000fe40006000000 */
[----:B------:R-:W-:Y:S01]  /*20210*/  FSEL R22, R15, -INF , !P2 ;  /* 0xff8000000f167808 */ /* 0x000fe20005000000 */
[----:B------:R-:W-:Y:S01]  /*20220*/  FFMA.FTZ R19, R6, -UR19, R19 ;  /* 0x8000001306137c23 */ /* 0x000fe20008010013 */
[----:B------:R-:W-:Y:S01]  /*20230*/  FSEL R202, R4, -INF , !P0 ;  /* 0xff80000004ca7808 */ /* 0x000fe20004000000 */
[----:B------:R-:W-:Y:S01]  /*20240*/  IMAD.IADD R4, R236, 0x1, -R2 ;  /* 0x00000001ec047824 */ /* 0x000fe200078e0a02 */
[C---:B------:R-:W-:Y:S03]  /*20250*/  ISETP.GE.AND P2, PT, R2.reuse, R232, PT ;  /* 0x000000e80200720c */ /* 0x040fe60003f46270 */
[----:B------:R3:W-:Y:S01]  /*20260*/  MUFU.TANH R17, R71 ;  /* 0x0000004700117308 */ /* 0x0007e20000002400 */
[C---:B------:R-:W-:Y:S02]  /*20270*/  ISETP.GE.AND P4, PT, R2.reuse, R235, PT ;  /* 0x000000eb0200720c */ /* 0x040fe40003f86270 */
[C---:B------:R-:W-:Y:S02]  /*20280*/  ISETP.GE.AND P0, PT, R2.reuse, R233, PT ;  /* 0x000000e90200720c */ /* 0x040fe40003f06270 */
[----:B------:R-:W-:Y:S02]  /*20290*/  IABS R3, R3 ;  /* 0x0000000300037213 */ /* 0x000fe40000000000 */
[----:B------:R-:W-:Y:S03]  /*202a0*/  I2FP.F32.S32 R7, R7 ;  /* 0x0000000700077245 */ /* 0x000fe60000201400 */
[----:B------:R-:W-:Y:S01]  /*202b0*/  MUFU.TANH R15, R73 ;  /* 0x00000049000f7308 */ /* 0x000fe20000002400 */
[C---:B------:R-:W-:Y:S02]  /*202c0*/  ISETP.GE.OR P2, PT, R2.reuse, R240, !P2 ;  /* 0x000000f00200720c */ /* 0x040fe40005746670 */
[C---:B------:R-:W-:Y:S01]  /*202d0*/  ISETP.GE.OR P4, PT, R2.reuse, R243, !P4 ;  /* 0x000000f30200720c */ /* 0x040fe20006786670 */
[----:B------:R-:W-:Y:S01]  /*202e0*/  FFMA.FTZ R18, R7, -UR19, R18 ;  /* 0x8000001307127c23 */ /* 0x000fe20008010012 */
[----:B------:R-:W-:Y:S02]  /*202f0*/  ISETP.GE.OR P0, PT, R2, R242, !P0 ;  /* 0x000000f20200720c */ /* 0x000fe40004706670 */
[----:B------:R-:W-:Y:S03]  /*20300*/  IADD3 R2, R237, -R2, RZ ;  /* 0x80000002ed027210 */ /* 0x000fe60007ffe0ff */
[----:B------:R-:W-:Y:S01]  /*20310*/  MUFU.TANH R72, R72 ;  /* 0x0000004800487308 */ /* 0x000fe20000002400 */
[----:B------:R-:W-:Y:S01]  /*20320*/  IABS R8, R5 ;  /* 0x0000000500087213 */ /* 0x000fe20000000000 */
[----:B---3--:R-:W-:Y:S01]  /*20330*/  IMAD.MOV.U32 R71, RZ, RZ, R222 ;  /* 0x000000ffff477224 */ /* 0x008fe200078e00de */
[----:B------:R-:W-:Y:S02]  /*20340*/  IABS R6, R4 ;  /* 0x0000000400067213 */ /* 0x000fe40000000000 */
[----:B------:R-:W-:Y:S02]  /*20350*/  I2FP.F32.S32 R3, R3 ;  /* 0x0000000300037245 */ /* 0x000fe40000201400 */
[----:B------:R-:W-:Y:S01]  /*20360*/  IABS R7, R2 ;  /* 0x0000000200077213 */ /* 0x000fe20000000000 */
[----:B------:R-:W-:Y:S01]  /*20370*/  IMAD.MOV.U32 R2, RZ, RZ, R8 ;  /* 0x000000ffff027224 */ /* 0x000fe200078e0008 */
[----:B------:R-:W-:Y:S01]  /*20380*/  I2FP.F32.S32 R6, R6 ;  /* 0x0000000600067245 */ /* 0x000fe20000201400 */
[----:B----4-:R-:W-:Y:S01]  /*20390*/  FFMA.FTZ R12, R3, -UR19, R12 ;  /* 0x80000013030c7c23 */ /* 0x010fe2000801000c */
[----:B------:R-:W-:Y:S01]  /*203a0*/  I2FP.F32.S32 R7, R7 ;  /* 0x0000000700077245 */ /* 0x000fe20000201400 */
[----:B------:R-:W-:Y:S01]  /*203b0*/  VIADD R3, R0, 0x40 ;  /* 0x0000004000037836 */ /* 0x000fe20000000000 */
[----:B------:R-:W-:Y:S01]  /*203c0*/  I2FP.F32.S32 R2, R2 ;  /* 0x0000000200027245 */ /* 0x000fe20000201400 */
[----:B------:R-:W3:Y:S01]  /*203d0*/  MUFU.TANH R4, R70 ;  /* 0x0000004600047308 */ /* 0x000ee20000002400 */
[----:B------:R-:W-:Y:S01]  /*203e0*/  LOP3.LUT R231, R231, 0xfffffffd, RZ, 0xc0, !PT ;  /* 0xfffffffde7e77812 */ /* 0x000fe200078ec0ff */
[----:B--2---:R-:W-:Y:S01]  /*203f0*/  FFMA.FTZ R13, R6, -UR19, R13 ;  /* 0x80000013060d7c23 */ /* 0x004fe2000801000d */
[----:B------:R-:W-:Y:S01]  /*20400*/  ISETP.GE.AND P3, PT, R3, R234, PT ;  /* 0x000000ea0300720c */ /* 0x000fe20003f66270 */
[----:B------:R-:W-:Y:S01]  /*20410*/  IMAD.IADD R6, R237, 0x1, -R3 ;  /* 0x00000001ed067824 */ /* 0x000fe200078e0a03 */
[----:B------:R-:W-:Y:S01]  /*20420*/  @P0 LOP3.LUT R231, R231, 0x2, RZ, 0xfc, !PT ;  /* 0x00000002e7e70812 */ /* 0x000fe200078efcff */
[----:B-1----:R-:W-:Y:S01]  /*20430*/  FFMA.FTZ R11, R7, -UR19, R11 ;  /* 0x80000013070b7c23 */ /* 0x002fe2000801000b */
[----:B------:R-:W-:Y:S03]  /*20440*/  IADD3 R7, R236, -R3, RZ ;  /* 0x80000003ec077210 */ /* 0x000fe60007ffe0ff */
[----:B------:R1:W2:Y:S01]  /*20450*/  MUFU.TANH R5, R68 ;  /* 0x0000004400057308 */ /* 0x0002a20000002400 */
[----:B------:R-:W-:Y:S01]  /*20460*/  IABS R6, R6 ;  /* 0x0000000600067213 */ /* 0x000fe20000000000 */
[----:B------:R-:W-:Y:S01]  /*20470*/  FFMA.FTZ R14, R2, -UR19, R14 ;  /* 0x80000013020e7c23 */ /* 0x000fe2000801000e */
[----:B------:R-:W-:Y:S01]  /*20480*/  IABS R9, R7 ;  /* 0x0000000700097213 */ /* 0x000fe20000000000 */
[----:B------:R-:W-:Y:S01]  /*20490*/  VIADD R2, R0, 0x41 ;  /* 0x0000004100027836 */ /* 0x000fe20000000000 */
[----:B------:R-:W-:Y:S02]  /*204a0*/  I2FP.F32.S32 R6, R6 ;  /* 0x0000000600067245 */ /* 0x000fe40000201400 */
[----:B------:R-:W-:Y:S01]  /*204b0*/  ISETP.GE.AND P0, PT, R3, R233, PT ;  /* 0x000000e90300720c */ /* 0x000fe20003f06270 */
[----:B------:R-:W-:Y:S01]  /*204c0*/  IMAD.IADD R8, R236, 0x1, -R2 ;  /* 0x00000001ec087824 */ /* 0x000fe200078e0a02 */
[----:B------:R-:W-:Y:S01]  /*204d0*/  I2FP.F32.S32 R9, R9 ;  /* 0x0000000900097245 */ /* 0x000fe20000201400 */
[----:B---3--:R-:W-:Y:S01]  /*204e0*/  FFMA.FTZ R4, R6, -UR19, R4 ;  /* 0x8000001306047c23 */ /* 0x008fe20008010004 */
[----:B------:R-:W-:Y:S01]  /*204f0*/  FSEL R63, R19, -INF , !P1 ;  /* 0xff800000133f7808 */ /* 0x000fe20004800000 */
[----:B------:R-:W-:Y:S01]  /*20500*/  IMAD.IADD R10, R237, 0x1, -R2 ;  /* 0x00000001ed0a7824 */ /* 0x000fe200078e0a02 */
[----:B------:R-:W-:Y:S01]  /*20510*/  FSEL R44, R13, -INF , !P4 ;  /* 0xff8000000d2c7808 */ /* 0x000fe20006000000 */
[----:B------:R-:W-:Y:S01]  /*20520*/  MUFU.TANH R19, R78 ;  /* 0x0000004e00137308 */ /* 0x000fe20000002400 */
[C---:B------:R-:W-:Y:S02]  /*20530*/  ISETP.GE.AND P1, PT, R3.reuse, R235, PT ;  /* 0x000000eb0300720c */ /* 0x040fe40003f26270 */
[----:B------:R-:W-:Y:S01]  /*20540*/  ISETP.GE.OR P4, PT, R3, R241, !P3 ;  /* 0x000000f10300720c */ /* 0x000fe20005f86670 */
[----:B-1----:R-:W-:Y:S01]  /*20550*/  IMAD.MOV.U32 R68, RZ, RZ, R225 ;  /* 0x000000ffff447224 */ /* 0x002fe200078e00e1 */
[----:B------:R-:W-:Y:S01]  /*20560*/  IABS R8, R8 ;  /* 0x0000000800087213 */ /* 0x000fe20000000000 */
[----:B--2---:R-:W-:Y:S01]  /*20570*/  FFMA.FTZ R5, R9, -UR19, R5 ;  /* 0x8000001309057c23 */ /* 0x004fe20008010005 */
[C---:B------:R-:W-:Y:S03]  /*20580*/  ISETP.GE.OR P0, PT, R3.reuse, R242, !P0 ;  /* 0x000000f20300720c */ /* 0x040fe60004706670 */
[----:B------:R1:W-:Y:S01]  /*20590*/  MUFU.TANH R13, R75 ;  /* 0x0000004b000d7308 */ /* 0x0003e20000002400 */
[----:B------:R-:W-:Y:S02]  /*205a0*/  FSEL R60, R18, -INF , !P2 ;  /* 0xff800000123c7808 */ /* 0x000fe40005000000 */
[----:B------:R-:W-:Y:S02]  /*205b0*/  FSEL R45, R14, -INF , !P6 ;  /* 0xff8000000e2d7808 */ /* 0x000fe40007000000 */
[----:B------:R-:W-:Y:S02]  /*205c0*/  ISETP.GE.OR P1, PT, R3, R243, !P1 ;  /* 0x000000f30300720c */ /* 0x000fe40004f26670 */
[----:B------:R-:W-:Y:S03]  /*205d0*/  I2FP.F32.S32 R8, R8 ;  /* 0x0000000800087245 */ /* 0x000fe60000201400 */
[----:B------:R-:W-:Y:S01]  /*205e0*/  MUFU.TANH R18, R79 ;  /* 0x0000004f00127308 */ /* 0x000fe20000002400 */
[----:B------:R-:W-:Y:S02]  /*205f0*/  LOP3.LUT P2, RZ, R231, 0x2, RZ, 0xc0, !PT ;  /* 0x00000002e7ff7812 */ /* 0x000fe4000784c0ff */
[----:B------:R-:W-:Y:S01]  /*20600*/  ISETP.GE.AND P6, PT, R3, R232, PT ;  /* 0x000000e80300720c */ /* 0x000fe20003fc6270 */
[----:B------:R-:W-:Y:S01]  /*20610*/  FFMA.FTZ R20, R8, -UR19, R20 ;  /* 0x8000001308147c23 */ /* 0x000fe20008010014 */
[----:B------:R-:W-:Y:S01]  /*20620*/  FSEL R46, R4, -INF , !P0 ;  /* 0xff800000042e7808 */ /* 0x000fe20004000000 */
[C---:B------:R-:W-:Y:S01]  /*20630*/  IMAD.IADD R4, R238.reuse, 0x1, -R2 ;  /* 0x00000001ee047824 */ /* 0x040fe200078e0a02 */
[----:B------:R-:W-:Y:S03]  /*20640*/  FSEL R43, R5, -INF , !P1 ;  /* 0xff800000052b7808 */ /* 0x000fe60004800000 */
[----:B------:R2:W-:Y:S01]  /*20650*/  MUFU.TANH R14, R80 ;  /* 0x00000050000e7308 */ /* 0x0005e20000002400 */
[----:B------:R-:W-:Y:S01]  /*20660*/  FSEL R47, R11, -INF , !P2 ;  /* 0xff8000000b2f7808 */ /* 0x000fe20005000000 */
[----:B-1----:R-:W-:Y:S01]  /*20670*/  IMAD.MOV.U32 R75, RZ, RZ, R227 ;  /* 0x000000ffff4b7224 */ /* 0x002fe200078e00e3 */
[----:B------:R-:W-:Y:S02]  /*20680*/  IADD3 R5, R238, -R3, RZ ;  /* 0x80000003ee057210 */ /* 0x000fe40007ffe0ff */
[----:B------:R-:W-:Y:S01]  /*20690*/  ISETP.GE.OR P3, PT, R3, R240, !P6 ;  /* 0x000000f00300720c */ /* 0x000fe20007766670 */
[----:B------:R-:W-:Y:S01]  /*206a0*/  IMAD.IADD R3, R239, 0x1, -R3 ;  /* 0x00000001ef037824 */ /* 0x000fe200078e0a03 */
[----:B------:R-:W-:Y:S02]  /*206b0*/  LOP3.LUT R231, R231, 0xfffffffe, RZ, 0xc0, !PT ;  /* 0xfffffffee7e77812 */ /* 0x000fe400078ec0ff */
[----:B------:R-:W-:Y:S02]  /*206c0*/  FSEL R48, R12, -INF , !P5 ;  /* 0xff8000000c307808 */ /* 0x000fe40006800000 */
[C---:B------:R-:W-:Y:S01]  /*206d0*/  ISETP.GE.AND P2, PT, R2.reuse, R233, PT ;  /* 0x000000e90200720c */ /* 0x040fe20003f46270 */
[----:B------:R1:W3:Y:S01]  /*206e0*/  MUFU.TANH R12, R74 ;  /* 0x0000004a000c7308 */ /* 0x0002e20000002400 */
[----:B------:R-:W-:Y:S02]  /*206f0*/  IABS R7, R10 ;  /* 0x0000000a00077213 */ /* 0x000fe40000000000 */
[C---:B------:R-:W-:Y:S02]  /*20700*/  ISETP.GE.AND P5, PT, R2.reuse, R235, PT ;  /* 0x000000eb0200720c */ /* 0x040fe40003fa6270 */
[C---:B------:R-:W-:Y:S01]  /*20710*/  ISETP.GE.AND P1, PT, R2.reuse, R234, PT ;  /* 0x000000ea0200720c */ /* 0x040fe20003f26270 */
[----:B--2---:R-:W-:Y:S01]  /*20720*/  IMAD.MOV.U32 R80, RZ, RZ, R24 ;  /* 0x000000ffff507224 */ /* 0x004fe200078e0018 */
[C---:B------:R-:W-:Y:S02]  /*20730*/  ISETP.GE.AND P0, PT, R2.reuse, R232, PT ;  /* 0x000000e80200720c */ /* 0x040fe40003f06270 */
[----:B------:R-:W-:Y:S02]  /*20740*/  IABS R8, R4 ;  /* 0x0000000400087213 */ /* 0x000fe40000000000 */
[----:B------:R-:W-:Y:S02]  /*20750*/  @P4 LOP3.LUT R231, R231, 0x1, RZ, 0xfc, !PT ;  /* 0x00000001e7e74812 */ /* 0x000fe400078efcff */
[----:B------:R-:W-:Y:S02]  /*20760*/  IABS R5, R5 ;  /* 0x0000000500057213 */ /* 0x000fe40000000000 */
[C---:B------:R-:W-:Y:S02]  /*20770*/  ISETP.GE.OR P4, PT, R2.reuse, R242, !P2 ;  /* 0x000000f20200720c */ /* 0x040fe40005786670 */
[----:B------:R-:W-:Y:S01]  /*20780*/  I2FP.F32.S32 R7, R7 ;  /* 0x0000000700077245 */ /* 0x000fe20000201400 */
[----:B-1----:R-:W-:Y:S01]  /*20790*/  IMAD.MOV.U32 R74, RZ, RZ, R221 ;  /* 0x000000ffff4a7224 */ /* 0x002fe200078e00dd */
[C---:B------:R-:W-:Y:S02]  /*207a0*/  ISETP.GE.OR P5, PT, R2.reuse, R243, !P5 ;  /* 0x000000f30200720c */ /* 0x040fe40006fa6670 */
[C---:B------:R-:W-:Y:S01]  /*207b0*/  ISETP.GE.OR P2, PT, R2.reuse, R241, !P1 ;  /* 0x000000f10200720c */ /* 0x040fe20004f46670 */
[----:B------:R-:W-:Y:S01]  /*207c0*/  FFMA.FTZ R17, R7, -UR19, R17 ;  /* 0x8000001307117c23 */ /* 0x000fe20008010011 */
[----:B------:R-:W-:Y:S01]  /*207d0*/  ISETP.GE.OR P6, PT, R2, R240, !P0 ;  /* 0x000000f00200720c */ /* 0x000fe200047c6670 */
[----:B------:R-:W-:Y:S01]  /*207e0*/  IMAD.IADD R2, R239, 0x1, -R2 ;  /* 0x00000001ef027824 */ /* 0x000fe200078e0a02 */
[----:B------:R-:W-:Y:S01]  /*207f0*/  IABS R6, R3 ;  /* 0x0000000300067213 */ /* 0x000fe20000000000 */
[----:B------:R-:W-:Y:S01]  /*20800*/  IMAD.MOV.U32 R3, RZ, RZ, R8 ;  /* 0x000000ffff037224 */ /* 0x000fe200078e0008 */
[----:B------:R-:W-:Y:S02]  /*20810*/  MOV R4, R5 ;  /* 0x0000000500047202 */ /* 0x000fe40000000f00 */
[----:B------:R-:W-:Y:S01]  /*20820*/  IABS R7, R2 ;  /* 0x0000000200077213 */ /* 0x000fe20000000000 */
[----:B------:R-:W1:Y:S01]  /*20830*/  MUFU.TANH R5, R76 ;  /* 0x0000004c00057308 */ /* 0x000e620000002400 */
[----:B------:R-:W-:Y:S02]  /*20840*/  I2FP.F32.S32 R3, R3 ;  /* 0x0000000300037245 */ /* 0x000fe40000201400 */
[----:B------:R-:W-:Y:S02]  /*20850*/  I2FP.F32.S32 R2, R4 ;  /* 0x0000000400027245 */ /* 0x000fe40000201400 */
[----:B------:R-:W-:Y:S01]  /*20860*/  I2FP.F32.S32 R6, R6 ;  /* 0x0000000600067245 */ /* 0x000fe20000201400 */
[----:B------:R-:W-:Y:S01]  /*20870*/  FFMA.FTZ R15, R3, -UR19, R15 ;  /* 0x80000013030f7c23 */ /* 0x000fe2000801000f */
[----:B------:R-:W-:Y:S01]  /*20880*/  I2FP.F32.S32 R7, R7 ;  /* 0x0000000700077245 */ /* 0x000fe20000201400 */
[----:B------:R-:W-:Y:S01]  /*20890*/  FFMA.FTZ R16, R2, -UR19, R16 ;  /* 0x8000001302107c23 */ /* 0x000fe20008010010 */
[----:B------:R-:W-:Y:S01]  /*208a0*/  FSEL R41, R20, -INF , !P5 ;  /* 0xff80000014297808 */ /* 0x000fe20006800000 */
[C---:B------:R-:W-:Y:S01]  /*208b0*/  VIADD R3, R0.reuse, 0x48 ;  /* 0x0000004800037836 */ /* 0x040fe20000000000 */
[----:B------:R-:W-:Y:S01]  /*208c0*/  LOP3.LUT P5, RZ, R231, 0x1, RZ, 0xc0, !PT ;  /* 0x00000001e7ff7812 */ /* 0x000fe200078ac0ff */
[----:B------:R-:W-:Y:S01]  /*208d0*/  VIADD R2, R0, 0x49 ;  /* 0x0000004900027836 */ /* 0x000fe20000000000 */
[----:B------:R-:W-:Y:S01]  /*208e0*/  FSEL R42, R17, -INF , !P4 ;  /* 0xff800000112a7808 */ /* 0x000fe20006000000 */
[----:B------:R-:W2:Y:S01]  /*208f0*/  MUFU.TANH R4, R77 ;  /* 0x0000004d00047308 */ /* 0x000ea20000002400 */
[-C--:B------:R-:W-:Y:S01]  /*20900*/  ISETP.GE.AND P1, PT, R3, R234.reuse, PT ;  /* 0x000000ea0300720c */ /* 0x080fe20003f26270 */
[----:B---3--:R-:W-:Y:S01]  /*20910*/  FFMA.FTZ R12, R6, -UR19, R12 ;  /* 0x80000013060c7c23 */ /* 0x008fe2000801000c */
[----:B------:R-:W-:Y:S01]  /*20920*/  ISETP.GE.AND P0, PT, R2, R234, PT ;  /* 0x000000ea0200720c */ /* 0x000fe20003f06270 */
[----:B------:R-:W-:Y:S01]  /*20930*/  FFMA.FTZ R13, R7, -UR19, R13 ;  /* 0x80000013070d7c23 */ /* 0x000fe2000801000d */
[C---:B------:R-:W-:Y:S01]  /*20940*/  IADD3 R7, R238.reuse, -R3, RZ ;  /* 0x80000003ee077210 */ /* 0x040fe20007ffe0ff */
[--C-:B------:R-:W-:Y:S01]  /*20950*/  IMAD.IADD R6, R238, 0x1, -R2.reuse ;  /* 0x00000001ee067824 */ /* 0x100fe200078e0a02 */
[----:B------:R-:W-:Y:S01]  /*20960*/  FSEL R79, R16, -INF , !P5 ;  /* 0xff800000104f7808 */ /* 0x000fe20006800000 */
[C---:B------:R-:W-:Y:S01]  /*20970*/  IMAD.IADD R11, R239.reuse, 0x1, -R2 ;  /* 0x00000001ef0b7824 */ /* 0x040fe200078e0a02 */
[----:B------:R-:W-:Y:S01]  /*20980*/  IABS R10, R7 ;  /* 0x00000007000a7213 */ /* 0x000fe20000000000 */
[----:B------:R-:W-:Y:S01]  /*20990*/  MUFU.TANH R16, R88 ;  /* 0x0000005800107308 */ /* 0x000fe20000002400 */
[----:B------:R-:W-:Y:S01]  /*209a0*/  IABS R8, R6 ;  /* 0x0000000600087213 */ /* 0x000fe20000000000 */
[----:B------:R-:W-:Y:S01]  /*209b0*/  IMAD.IADD R9, R239, 0x1, -R3 ;  /* 0x00000001ef097824 */ /* 0x000fe200078e0a03 */
[----:B------:R-:W-:Y:S02]  /*209c0*/  I2FP.F32.S32 R10, R10 ;  /* 0x0000000a000a7245 */ /* 0x000fe40000201400 */
[----:B------:R-:W-:Y:S02]  /*209d0*/  I2FP.F32.S32 R8, R8 ;  /* 0x0000000800087245 */ /* 0x000fe40000201400 */
[CC--:B------:R-:W-:Y:S01]  /*209e0*/  ISETP.GE.OR P1, PT, R3.reuse, R241.reuse, !P1 ;  /* 0x000000f10300720c */ /* 0x0c0fe20004f26670 */
[----:B-1----:R-:W-:Y:S01]  /*209f0*/  FFMA.FTZ R5, R10, -UR19, R5 ;  /* 0x800000130a057c23 */ /* 0x002fe20008010005 */
[----:B------:R-:W-:Y:S01]  /*20a00*/  ISETP.GE.AND P5, PT, R3, R232, PT ;  /* 0x000000e80300720c */ /* 0x000fe20003fa6270 */
[----:B--2---:R-:W-:Y:S01]  /*20a10*/  FFMA.FTZ R4, R8, -UR19, R4 ;  /* 0x8000001308047c23 */ /* 0x004fe20008010004 */
[----:B------:R-:W-:Y:S01]  /*20a20*/  FSEL R227, R12, -INF , !P3 ;  /* 0xff8000000ce37808 */ /* 0x000fe20005800000 */
[----:B------:R1:W-:Y:S01]  /*20a30*/  MUFU.TANH R20, R85 ;  /* 0x0000005500147308 */ /* 0x0003e20000002400 */
[----:B------:R-:W-:Y:S01]  /*20a40*/  ISETP.GE.OR P0, PT, R2, R241, !P0 ;  /* 0x000000f10200720c */ /* 0x000fe20004706670 */
[----:B------:R-:W-:Y:S01]  /*20a50*/  IMAD.MOV.U32 R77, RZ, RZ, R250 ;  /* 0x000000ffff4d7224 */ /* 0x000fe200078e00fa */
[----:B------:R-:W-:Y:S02]  /*20a60*/  FSEL R58, R13, -INF , !P6 ;  /* 0xff8000000d3a7808 */ /* 0x000fe40007000000 */
[C---:B------:R-:W-:Y:S02]  /*20a70*/  ISETP.GE.AND P3, PT, R3.reuse, R233, PT ;  /* 0x000000e90300720c */ /* 0x040fe40003f66270 */
[----:B------:R-:W-:Y:S03]  /*20a80*/  ISETP.GE.AND P6, PT, R3, R235, PT ;  /* 0x000000eb0300720c */ /* 0x000fe60003fc6270 */
[----:B------:R2:W3:Y:S01]  /*20a90*/  MUFU.TANH R12, R82 ;  /* 0x00000052000c7308 */ /* 0x0004e20000002400 */
[----:B------:R-:W-:Y:S02]  /*20aa0*/  FSEL R59, R5, -INF , !P1 ;  /* 0xff800000053b7808 */ /* 0x000fe40004800000 */
[----:B------:R-:W-:Y:S02]  /*20ab0*/  FSEL R62, R15, -INF , !P2 ;  /* 0xff8000000f3e7808 */ /* 0x000fe40005000000 */
[----:B------:R-:W-:Y:S01]  /*20ac0*/  FSEL R65, R4, -INF , !P0 ;  /* 0xff80000004417808 */ /* 0x000fe20004000000 */
[----:B------:R-:W-:Y:S01]  /*20ad0*/  IMAD.IADD R4, R236, 0x1, -R2 ;  /* 0x00000001ec047824 */ /* 0x000fe200078e0a02 */
[C---:B------:R-:W-:Y:S01]  /*20ae0*/  ISETP.GE.OR P1, PT, R3.reuse, R240, !P5 ;  /* 0x000000f00300720c */ /* 0x040fe20006f26670 */
[----:B------:R-:W-:Y:S01]  /*20af0*/  STL [R1+0x10], R62 ;  /* 0x0000103e01007387 */ /* 0x000fe20000100800 */
[----:B------:R-:W-:Y:S01]  /*20b00*/  IABS R7, R11 ;  /* 0x0000000b00077213 */ /* 0x000fe20000000000 */
[----:B------:R-:W-:Y:S01]  /*20b10*/  MUFU.TANH R15, R89 ;  /* 0x00000059000f7308 */ /* 0x000fe20000002400 */
[C---:B------:R-:W-:Y:S01]  /*20b20*/  ISETP.GE.AND P2, PT, R2.reuse, R232, PT ;  /* 0x000000e80200720c */ /* 0x040fe20003f46270 */
[----:B------:R-:W-:Y:S01]  /*20b30*/  STL [R1+0x14], R59 ;  /* 0x0000143b01007387 */ /* 0x000fe20000100800 */
[C---:B------:R-:W-:Y:S01]  /*20b40*/  ISETP.GE.AND P4, PT, R2.reuse, R235, PT ;  /* 0x000000eb0200720c */ /* 0x040fe20003f86270 */
[----:B-1----:R-:W-:Y:S01]  /*20b50*/  IMAD.MOV.U32 R85, RZ, RZ, R68 ;  /* 0x000000ffff557224 */ /* 0x002fe200078e0044 */
[----:B------:R-:W-:Y:S02]  /*20b60*/  ISETP.GE.AND P0, PT, R2, R233, PT ;  /* 0x000000e90200720c */ /* 0x000fe40003f06270 */
[----:B------:R-:W-:Y:S03]  /*20b70*/  IADD3 R5, R236, -R3, RZ ;  /* 0x80000003ec057210 */ /* 0x000fe60007ffe0ff */
[----:B------:R1:W4:Y:S01]  /*20b80*/  MUFU.TANH R11, R83 ;  /* 0x00000053000b7308 */ /* 0x0003220000002400 */
[C---:B------:R-:W-:Y:S01]  /*20b90*/  ISETP.GE.OR P6, PT, R3.reuse, R243, !P6 ;  /* 0x000000f30300720c */ /* 0x040fe200077c6670 */
[----:B--2---:R-:W-:Y:S01]  /*20ba0*/  IMAD.MOV.U32 R82, RZ, RZ, R23 ;  /* 0x000000ffff527224 */ /* 0x004fe200078e0017 */
[----:B------:R-:W-:Y:S01]  /*20bb0*/  ISETP.GE.OR P5, PT, R3, R242, !P3 ;  /* 0x000000f20300720c */ /* 0x000fe20005fa6670 */
[----:B------:R-:W-:Y:S01]  /*20bc0*/  IMAD.IADD R3, R237, 0x1, -R3 ;  /* 0x00000001ed037824 */ /* 0x000fe200078e0a03 */
[----:B------:R-:W-:Y:S02]  /*20bd0*/  IABS R6, R9 ;  /* 0x0000000900067213 */ /* 0x000fe40000000000 */
[----:B------:R-:W-:Y:S03]  /*20be0*/  I2FP.F32.S32 R7, R7 ;  /* 0x0000000700077245 */ /* 0x000fe60000201400 */
[----:B------:R2:W4:Y:S01]  /*20bf0*/  MUFU.TANH R13, R81 ;  /* 0x00000051000d7308 */ /* 0x0005220000002400 */
[C---:B------:R-:W-:Y:S02]  /*20c00*/  ISETP.GE.OR P2, PT, R2.reuse, R240, !P2 ;  /* 0x000000f00200720c */ /* 0x040fe40005746670 */
[C---:B------:R-:W-:Y:S01]  /*20c10*/  ISETP.GE.OR P4, PT, R2.reuse, R243, !P4 ;  /* 0x000000f30200720c */ /* 0x040fe20006786670 */
[----:B------:R-:W-:Y:S01]  /*20c20*/  FFMA.FTZ R18, R7, -UR19, R18 ;  /* 0x8000001307127c23 */ /* 0x000fe20008010012 */
[----:B------:R-:W-:Y:S01]  /*20c30*/  ISETP.GE.OR P0, PT, R2, R242, !P0 ;  /* 0x000000f20200720c */ /* 0x000fe20004706670 */
[----:B------:R-:W-:Y:S01]  /*20c40*/  IMAD.IADD R2, R237, 0x1, -R2 ;  /* 0x00000001ed027824 */ /* 0x000fe200078e0a02 */
[----:B------:R-:W-:Y:S03]  /*20c50*/  I2FP.F32.S32 R6, R6 ;  /* 0x0000000600067245 */ /* 0x000fe60000201400 */
[----:B------:R4:W-:Y:S01]  /*20c60*/  MUFU.TANH R17, R87 ;  /* 0x0000005700117308 */ /* 0x0009e20000002400 */
[----:B------:R-:W-:Y:S01]  /*20c70*/  IABS R3, R3 ;  /* 0x0000000300037213 */ /* 0x000fe20000000000 */
[----:B-1----:R-:W-:Y:S01]  /*20c80*/  IMAD.MOV.U32 R83, RZ, RZ, R75 ;  /* 0x000000ffff537224 */ /* 0x002fe200078e004b */
[----:B------:R-:W-:Y:S01]  /*20c90*/  IABS R7, R2 ;  /* 0x0000000200077213 */ /* 0x000fe20000000000 */
[----:B------:R-:W-:Y:S01]  /*20ca0*/  FFMA.FTZ R19, R6, -UR19, R19 ;  /* 0x8000001306137c23 */ /* 0x000fe20008010013 */
[----:B------:R-:W-:Y:S01]  /*20cb0*/  I2FP.F32.S32 R3, R3 ;  /* 0x0000000300037245 */ /* 0x000fe20000201400 */
[----:B------:R-:W-:Y:S01]  /*20cc0*/  IMAD.MOV.U32 R75, RZ, RZ, R61 ;  /* 0x000000ffff4b7224 */ /* 0x000fe200078e003d */
[----:B------:R-:W-:Y:S01]  /*20cd0*/  IABS R6, R4 ;  /* 0x0000000400067213 */ /* 0x000fe20000000000 */
[----:B------:R-:W-:Y:S01]  /*20ce0*/  IMAD.MOV.U32 R61, RZ, RZ, R203 ;  /* 0x000000ffff3d7224 */ /* 0x000fe200078e00cb */
[----:B------:R-:W-:Y:S01]  /*20cf0*/  IABS R8, R5 ;  /* 0x0000000500087213 */ /* 0x000fe20000000000 */
[----:B--2---:R-:W-:Y:S01]  /*20d00*/  IMAD.MOV.U32 R81, RZ, RZ, R22 ;  /* 0x000000ffff517224 */ /* 0x004fe200078e0016 */
[----:B------:R-:W-:Y:S01]  /*20d10*/  I2FP.F32.S32 R7, R7 ;  /* 0x0000000700077245 */ /* 0x000fe20000201400 */
[----:B---3--:R-:W-:Y:S01]  /*20d20*/  FFMA.FTZ R12, R3, -UR19, R12 ;  /* 0x80000013030c7c23 */ /* 0x008fe2000801000c */
[----:B------:R-:W-:Y:S01]  /*20d30*/  I2FP.F32.S32 R6, R6 ;  /* 0x0000000600067245 */ /* 0x000fe20000201400 */
[----:B------:R-:W-:Y:S01]  /*20d40*/  VIADD R3, R0, 0x50 ;  /* 0x0000005000037836 */ /* 0x000fe20000000000 */
[----:B------:R-:W-:Y:S01]  /*20d50*/  MOV R2, R8 ;  /* 0x0000000800027202 */ /* 0x000fe20000000f00 */
[----:B------:R-:W1:Y:S01]  /*20d60*/  MUFU.TANH R5, R84 ;  /* 0x0000005400057308 */ /* 0x000e620000002400 */
[----:B------:R-:W-:Y:S01]  /*20d70*/  LOP3.LUT R231, R231, 0xfffffffd, RZ, 0xc0, !PT ;  /* 0xfffffffde7e77812 */ /* 0x000fe200078ec0ff */
[----:B----4-:R-:W-:Y:S01]  /*20d80*/  FFMA.FTZ R11, R7, -UR19, R11 ;  /* 0x80000013070b7c23 */ /* 0x010fe2000801000b */
[----:B------:R-:W-:Y:S01]  /*20d90*/  I2FP.F32.S32 R2, R2 ;  /* 0x0000000200027245 */ /* 0x000fe20000201400 */
[----:B------:R-:W-:Y:S01]  /*20da0*/  IMAD.IADD R7, R236, 0x1, -R3 ;  /* 0x00000001ec077824 */ /* 0x000fe200078e0a03 */
[----:B------:R-:W-:Y:S01]  /*20db0*/  ISETP.GE.AND P3, PT, R3, R234, PT ;  /* 0x000000ea0300720c */ /* 0x000fe20003f66270 */
[----:B------:R-:W-:Y:S01]  /*20dc0*/  FFMA.FTZ R13, R6, -UR19, R13 ;  /* 0x80000013060d7c23 */ /* 0x000fe2000801000d */
[----:B------:R-:W-:Y:S03]  /*20dd0*/  IADD3 R6, R237, -R3, RZ ;  /* 0x80000003ed067210 */ /* 0x000fe60007ffe0ff */
[----:B------:R2:W3:Y:S01]  /*20de0*/  MUFU.TANH R4, R86 ;  /* 0x0000005600047308 */ /* 0x0004e20000002400 */
[----:B------:R-:W-:Y:S01]  /*20df0*/  IABS R9, R7 ;  /* 0x0000000700097213 */ /* 0x000fe20000000000 */
[----:B------:R-:W-:Y:S01]  /*20e00*/  IMAD.MOV.U32 R87, RZ, RZ, R80 ;  /* 0x000000ffff577224 */ /* 0x000fe200078e0050 */
[----:B------:R-:W-:Y:S01]  /*20e10*/  IABS R6, R6 ;  /* 0x0000000600067213 */ /* 0x000fe20000000000 */
[----:B------:R-:W-:Y:S01]  /*20e20*/  FFMA.FTZ R14, R2, -UR19, R14 ;  /* 0x80000013020e7c23 */ /* 0x000fe2000801000e */
[----:B------:R-:W-:Y:S01]  /*20e30*/  I2FP.F32.S32 R9, R9 ;  /* 0x0000000900097245 */ /* 0x000fe20000201400 */
[----:B------:R-:W-:Y:S01]  /*20e40*/  VIADD R2, R0, 0x51 ;  /* 0x0000005100027836 */ /* 0x000fe20000000000 */
[----:B------:R-:W-:Y:S01]  /*20e50*/  I2FP.F32.S32 R6, R6 ;  /* 0x0000000600067245 */ /* 0x000fe20000201400 */
[----:B------:R-:W-:Y:S01]  /*20e60*/  IMAD.MOV.U32 R80, RZ, RZ, R205 ;  /* 0x000000ffff507224 */ /* 0x000fe200078e00cd */
[----:B------:R-:W-:Y:S01]  /*20e70*/  FSEL R250, R19, -INF , !P1 ;  /* 0xff80000013fa7808 */ /* 0x000fe20004800000 */
[--C-:B------:R-:W-:Y:S01]  /*20e80*/  IMAD.IADD R8, R236, 0x1, -R2.reuse ;  /* 0x00000001ec087824 */ /* 0x100fe200078e0a02 */
[----:B------:R-:W-:Y:S01]  /*20e90*/  @P0 LOP3.LUT R231, R231, 0x2, RZ, 0xfc, !PT ;  /* 0x00000002e7e70812 */ /* 0x000fe200078efcff */
[----:B------:R-:W-:Y:S01]  /*20ea0*/  MUFU.TANH R19, R94 ;  /* 0x0000005e00137308 */ /* 0x000fe20000002400 */
[----:B------:R-:W-:Y:S01]  /*20eb0*/  ISETP.GE.AND P1, PT, R3, R235, PT ;  /* 0x000000eb0300720c */ /* 0x000fe20003f26270 */
[----:B-1----:R-:W-:Y:S01]  /*20ec0*/  FFMA.FTZ R5, R9, -UR19, R5 ;  /* 0x8000001309057c23 */ /* 0x002fe20008010005 */
[----:B------:R-:W-:Y:S01]  /*20ed0*/  ISETP.GE.AND P0, PT, R3, R233, PT ;  /* 0x000000e90300720c */ /* 0x000fe20003f06270 */
[----:B------:R-:W-:Y:S01]  /*20ee0*/  IMAD.IADD R10, R237, 0x1, -R2 ;  /* 0x00000001ed0a7824 */ /* 0x000fe200078e0a02 */
[----:B------:R-:W-:Y:S01]  /*20ef0*/  FSEL R36, R13, -INF , !P4 ;  /* 0xff8000000d247808 */ /* 0x000fe20006000000 */
[----:B--2---:R-:W-:Y:S01]  /*20f00*/  IMAD.MOV.U32 R86, RZ, RZ, R82 ;  /* 0x000000ffff567224 */ /* 0x004fe200078e0052 */
[C---:B------:R-:W-:Y:S01]  /*20f10*/  ISETP.GE.OR P4, PT, R3.reuse, R241, !P3 ;  /* 0x000000f10300720c */ /* 0x040fe20005f86670 */
[----:B------:R-:W-:Y:S01]  /*20f20*/  IMAD.MOV.U32 R82, RZ, RZ, R63 ;  /* 0x000000ffff527224 */ /* 0x000fe200078e003f */
[C---:B------:R-:W-:Y:S01]  /*20f30*/  ISETP.GE.OR P1, PT, R3.reuse, R243, !P1 ;  /* 0x000000f30300720c */ /* 0x040fe20004f26670 */
[----:B---3--:R-:W-:Y:S01]  /*20f40*/  FFMA.FTZ R4, R6, -UR19, R4 ;  /* 0x8000001306047c23 */ /* 0x008fe20008010004 */
[----:B------:R-:W-:Y:S01]  /*20f50*/  IABS R8, R8 ;  /* 0x0000000800087213 */ /* 0x000fe20000000000 */
[----:B------:R-:W1:Y:S01]  /*20f60*/  MUFU.TANH R13, R91 ;  /* 0x0000005b000d7308 */ /* 0x000e620000002400 */
[----:B------:R-:W-:Y:S02]  /*20f70*/  ISETP.GE.OR P0, PT, R3, R242, !P0 ;  /* 0x000000f20300720c */ /* 0x000fe40004706670 */
[----:B------:R-:W-:Y:S02]  /*20f80*/  FSEL R249, R18, -INF , !P2 ;  /* 0xff80000012f97808 */ /* 0x000fe40005000000 */
[----:B------:R-:W-:Y:S02]  /*20f90*/  LOP3.LUT P2, RZ, R231, 0x2, RZ, 0xc0, !PT ;  /* 0x00000002e7ff7812 */ /* 0x000fe4000784c0ff */
[----:B------:R-:W-:Y:S01]  /*20fa0*/  FSEL R37, R14, -INF , !P6 ;  /* 0xff8000000e257808 */ /* 0x000fe20007000000 */
[----:B------:R2:W-:Y:S01]  /*20fb0*/  STL [R1+0x4], R249 ;  /* 0x000004f901007387 */ /* 0x0005e20000100800 */
[----:B------:R-:W-:Y:S01]  /*20fc0*/  FSEL R35, R5, -INF , !P1 ;  /* 0xff80000005237808 */ /* 0x000fe20004800000 */
[----:B------:R-:W-:Y:S01]  /*20fd0*/  IMAD.IADD R5, R238, 0x1, -R3 ;  /* 0x00000001ee057824 */ /* 0x000fe200078e0a03 */
[----:B------:R-:W-:Y:S01]  /*20fe0*/  I2FP.F32.S32 R8, R8 ;  /* 0x0000000800087245 */ /* 0x000fe20000201400 */
[----:B------:R-:W-:Y:S01]  /*20ff0*/  MUFU.TANH R18, R95 ;  /* 0x0000005f00127308 */ /* 0x000fe20000002400 */
[----:B------:R-:W-:Y:S02]  /*21000*/  ISETP.GE.AND P6, PT, R3, R232, PT ;  /* 0x000000e80300720c */ /* 0x000fe40003fc6270 */
[----:B------:R-:W-:Y:S01]  /*21010*/  FSEL R38, R4, -INF , !P0 ;  /* 0xff80000004267808 */ /* 0x000fe20004000000 */
[----:B------:R-:W-:Y:S01]  /*21020*/  IMAD.IADD R4, R238, 0x1, -R2 ;  /* 0x00000001ee047824 */ /* 0x000fe200078e0a02 */
[----:B------:R-:W-:Y:S01]  /*21030*/  FSEL R39, R11, -INF , !P2 ;  /* 0xff8000000b277808 */ /* 0x000fe20005000000 */
[----:B------:R-:W-:Y:S01]  /*21040*/  FFMA.FTZ R20, R8, -UR19, R20 ;  /* 0x8000001308147c23 */ /* 0x000fe20008010014 */
[----:B------:R-:W-:Y:S03]  /*21050*/  LOP3.LUT R231, R231, 0xfffffffe, RZ, 0xc0, !PT ;  /* 0xfffffffee7e77812 */ /* 0x000fe600078ec0ff */
[----:B------:R-:W-:Y:S01]  /*21060*/  MUFU.TANH R14, R96 ;  /* 0x00000060000e7308 */ /* 0x000fe20000002400 */
[----:B------:R-:W-:Y:S02]  /*21070*/  FSEL R40, R12, -INF , !P5 ;  /* 0xff8000000c287808 */ /* 0x000fe40006800000 */
[C---:B------:R-:W-:Y:S02]  /*21080*/  ISETP.GE.AND P2, PT, R2.reuse, R233, PT ;  /* 0x000000e90200720c */ /* 0x040fe40003f46270 */
[----:B------:R-:W-:Y:S02]  /*21090*/  IABS R7, R10 ;  /* 0x0000000a00077213 */ /* 0x000fe40000000000 */
[C---:B------:R-:W-:Y:S03]  /*210a0*/  ISETP.GE.AND P5, PT, R2.reuse, R235, PT ;  /* 0x000000eb0200720c */ /* 0x040fe60003fa6270 */
[----:B------:R-:W3:Y:S01]  /*210b0*/  MUFU.TANH R12, R90 ;  /* 0x0000005a000c7308 */ /* 0x000ee20000002400 */
[C---:B------:R-:W-:Y:S02]  /*210c0*/  ISETP.GE.AND P1, PT, R2.reuse, R234, PT ;  /* 0x000000ea0200720c */ /* 0x040fe40003f26270 */
[C---:B------:R-:W-:Y:S02]  /*210d0*/  ISETP.GE.AND P0, PT, R2.reuse, R232, PT ;  /* 0x000000e80200720c */ /* 0x040fe40003f06270 */
[----:B------:R-:W-:Y:S02]  /*210e0*/  ISETP.GE.OR P3, PT, R3, R240, !P6 ;  /* 0x000000f00300720c */ /* 0x000fe40007766670 */
[----:B------:R-:W-:Y:S02]  /*210f0*/  IADD3 R3, R239, -R3, RZ ;  /* 0x80000003ef037210 */ /* 0x000fe40007ffe0ff */
[----:B------:R-:W-:Y:S02]  /*21100*/  IABS R5, R5 ;  /* 0x0000000500057213 */ /* 0x000fe40000000000 */
[----:B------:R-:W-:Y:S02]  /*21110*/  IABS R8, R4 ;  /* 0x0000000400087213 */ /* 0x000fe40000000000 */
[----:B------:R-:W-:Y:S01]  /*21120*/  @P4 LOP3.LUT R231, R231, 0x1, RZ, 0xfc, !PT ;  /* 0x00000001e7e74812 */ /* 0x000fe200078efcff */
[----:B------:R-:W-:Y:S01]  /*21130*/  IMAD.MOV.U32 R4, RZ, RZ, R5 ;  /* 0x000000ffff047224 */ /* 0x000fe200078e0005 */
[C---:B------:R-:W-:Y:S01]  /*21140*/  ISETP.GE.OR P4, PT, R2.reuse, R242, !P2 ;  /* 0x000000f20200720c */ /* 0x040fe20005786670 */
[----:B------:R4:W2:Y:S01]  /*21150*/  MUFU.TANH R5, R92 ;  /* 0x0000005c00057308 */ /* 0x0008a20000002400 */
[----:B------:R-:W-:Y:S02]  /*21160*/  I2FP.F32.S32 R7, R7 ;  /* 0x0000000700077245 */ /* 0x000fe40000201400 */
[C---:B------:R-:W-:Y:S02]  /*21170*/  ISETP.GE.OR P6, PT, R2.reuse, R240, !P0 ;  /* 0x000000f00200720c */ /* 0x040fe400047c6670 */
[C---:B------:R-:W-:Y:S01]  /*21180*/  ISETP.GE.OR P5, PT, R2.reuse, R243, !P5 ;  /* 0x000000f30200720c */ /* 0x040fe20006fa6670 */
[----:B------:R-:W-:Y:S01]  /*21190*/  FFMA.FTZ R17, R7, -UR19, R17 ;  /* 0x8000001307117c23 */ /* 0x000fe20008010011 */
[----:B------:R-:W-:Y:S01]  /*211a0*/  ISETP.GE.OR P2, PT, R2, R241, !P1 ;  /* 0x000000f10200720c */ /* 0x000fe20004f46670 */
[----:B------:R-:W-:Y:S01]  /*211b0*/  IMAD.IADD R2, R239, 0x1, -R2 ;  /* 0x00000001ef027824 */ /* 0x000fe200078e0a02 */
[----:B------:R-:W-:Y:S02]  /*211c0*/  IABS R6, R3 ;  /* 0x0000000300067213 */ /* 0x000fe40000000000 */
[----:B------:R-:W-:Y:S02]  /*211d0*/  MOV R3, R8 ;  /* 0x0000000800037202 */ /* 0x000fe40000000f00 */
[----:B------:R-:W-:Y:S02]  /*211e0*/  IABS R7, R2 ;  /* 0x0000000200077213 */ /* 0x000fe40000000000 */
[----:B------:R-:W-:Y:S02]  /*211f0*/  I2FP.F32.S32 R3, R3 ;  /* 0x0000000300037245 */ /* 0x000fe40000201400 */
[----:B------:R-:W-:Y:S01]  /*21200*/  I2FP.F32.S32 R2, R4 ;  /* 0x0000000400027245 */ /* 0x000fe20000201400 */
[----:B----4-:R-:W-:Y:S01]  /*21210*/  IMAD.MOV.U32 R92, RZ, RZ, R79 ;  /* 0x000000ffff5c7224 */ /* 0x010fe200078e004f */
[----:B------:R-:W4:Y:S01]  /*21220*/  MUFU.TANH R4, R93 ;  /* 0x0000005d00047308 */ /* 0x000f220000002400 */
[----:B------:R-:W-:Y:S01]  /*21230*/  I2FP.F32.S32 R7, R7 ;  /* 0x0000000700077245 */ /* 0x000fe20000201400 */
[----:B------:R-:W-:Y:S01]  /*21240*/  FFMA.FTZ R15, R3, -UR19, R15 ;  /* 0x80000013030f7c23 */ /* 0x000fe2000801000f */
[----:B------:R-:W-:Y:S01]  /*21250*/  I2FP.F32.S32 R6, R6 ;  /* 0x0000000600067245 */ /* 0x000fe20000201400 */
[----:B------:R-:W-:Y:S02]  /*21260*/  VIADD R3, R0, 0x58 ;  /* 0x0000005800037836 */ /* 0x000fe40000000000 */
[----:B------:R-:W-:Y:S01]  /*21270*/  FFMA.FTZ R16, R2, -UR19, R16 ;  /* 0x8000001302107c23 */ /* 0x000fe20008010010 */
[----:B------:R-:W-:Y:S02]  /*21280*/  VIADD R2, R0, 0x59 ;  /* 0x0000005900027836 */ /* 0x000fe40000000000 */
[----:B-1----:R-:W-:Y:S01]  /*21290*/  FFMA.FTZ R13, R7, -UR19, R13 ;  /* 0x80000013070d7c23 */ /* 0x002fe2000801000d */
[--C-:B------:R-:W-:Y:S02]  /*212a0*/  IMAD.IADD R7, R238, 0x1, -R3.reuse ;  /* 0x00000001ee077824 */ /* 0x100fe400078e0a03 */
[----:B---3--:R-:W-:Y:S01]  /*212b0*/  FFMA.FTZ R12, R6, -UR19, R12 ;  /* 0x80000013060c7c23 */ /* 0x008fe2000801000c */
[----:B------:R-:W-:Y:S01]  /*212c0*/  FSEL R33, R20, -INF , !P5 ;  /* 0xff80000014217808 */ /* 0x000fe20006800000 */
[C---:B------:R-:W-:Y:S01]  /*212d0*/  IMAD.IADD R11, R239.reuse, 0x1, -R2 ;  /* 0x00000001ef0b7824 */ /* 0x040fe200078e0a02 */
[----:B------:R-:W-:Y:S01]  /*212e0*/  IADD3 R6, R238, -R2, RZ ;  /* 0x80000002ee067210 */ /* 0x000fe20007ffe0ff */
[----:B------:R-:W-:Y:S01]  /*212f0*/  IMAD.IADD R9, R239, 0x1, -R3 ;  /* 0x00000001ef097824 */ /* 0x000fe200078e0a03 */
[----:B------:R-:W-:Y:S01]  /*21300*/  IABS R10, R7 ;  /* 0x00000007000a7213 */ /* 0x000fe20000000000 */
[----:B------:R-:W-:Y:S01]  /*21310*/  IMAD.MOV.U32 R79, RZ, RZ, R60 ;  /* 0x000000ffff4f7224 */ /* 0x000fe200078e003c */
[----:B------:R-:W-:Y:S02]  /*21320*/  IABS R8, R6 ;  /* 0x0000000600087213 */ /* 0x000fe40000000000 */
[----:B------:R-:W-:Y:S02]  /*21330*/  I2FP.F32.S32 R10, R10 ;  /* 0x0000000a000a7245 */ /* 0x000fe40000201400 */
[----:B------:R-:W-:Y:S02]  /*21340*/  I2FP.F32.S32 R8, R8 ;  /* 0x0000000800087245 */ /* 0x000fe40000201400 */
[-C--:B------:R-:W-:Y:S01]  /*21350*/  ISETP.GE.AND P1, PT, R3, R234.reuse, PT ;  /* 0x000000ea0300720c */ /* 0x080fe20003f26270 */
[----:B--2---:R-:W-:Y:S01]  /*21360*/  FFMA.FTZ R5, R10, -UR19, R5 ;  /* 0x800000130a057c23 */ /* 0x004fe20008010005 */
[----:B------:R-:W-:Y:S01]  /*21370*/  LOP3.LUT P5, RZ, R231, 0x1, RZ, 0xc0, !PT ;  /* 0x00000001e7ff7812 */ /* 0x000fe200078ac0ff */
[----:B----4-:R-:W-:Y:S01]  /*21380*/  FFMA.FTZ R4, R8, -UR19, R4 ;  /* 0x8000001308047c23 */ /* 0x010fe20008010004 */
[----:B------:R-:W-:Y:S02]  /*21390*/  ISETP.GE.AND P0, PT, R2, R234, PT ;  /* 0x000000ea0200720c */ /* 0x000fe40003f06270 */
[----:B------:R-:W-:Y:S02]  /*213a0*/  MOV R64, R219 ;  /* 0x000000db00407202 */ /* 0x000fe40000000f00 */
[-C--:B------:R-:W-:Y:S02]  /*213b0*/  ISETP.GE.OR P1, PT, R3, R241.reuse, !P1 ;  /* 0x000000f10300720c */ /* 0x080fe40004f26670 */
[----:B------:R-:W-:Y:S02]  /*213c0*/  FSEL R73, R16, -INF , !P5 ;  /* 0xff80000010497808 */ /* 0x000fe40006800000 */
[----:B------:R-:W-:Y:S01]  /*213d0*/  MUFU.TANH R16, R103 ;  /* 0x0000006700107308 */ /* 0x000fe20000002400 */
[----:B------:R-:W-:Y:S02]  /*213e0*/  FSEL R225, R12, -INF , !P3 ;  /* 0xff8000000ce17808 */ /* 0x000fe40005800000 */
[----:B------:R-:W-:Y:S02]  /*213f0*/  FSEL R219, R13, -INF , !P6 ;  /* 0xff8000000ddb7808 */ /* 0x000fe40007000000 */
[----:B------:R-:W-:Y:S02]  /*21400*/  ISETP.GE.OR P0, PT, R2, R241, !P0 ;  /* 0x000000f10200720c */ /* 0x000fe40004706670 */
[C---:B------:R-:W-:Y:S03]  /*21410*/  ISETP.GE.AND P5, PT, R3.reuse, R232, PT ;  /* 0x000000e80300720c */ /* 0x040fe60003fa6270 */
[----:B------:R-:W1:Y:S01]  /*21420*/  MUFU.TANH R12, R98 ;  /* 0x00000062000c7308 */ /* 0x000e620000002400 */
[C---:B------:R-:W-:Y:S02]  /*21430*/  ISETP.GE.AND P3, PT, R3.reuse, R233, PT ;  /* 0x000000e90300720c */ /* 0x040fe40003f66270 */
[----:B------:R-:W-:Y:S02]  /*21440*/  ISETP.GE.AND P6, PT, R3, R235, PT ;  /* 0x000000eb0300720c */ /* 0x000fe40003fc6270 */
[----:B------:R-:W-:Y:S02]  /*21450*/  MOV R70, R224 ;  /* 0x000000e000467202 */ /* 0x000fe40000000f00 */
[----:B------:R-:W-:Y:S03]  /*21460*/  FSEL R224, R5, -INF , !P1 ;  /* 0xff80000005e07808 */ /* 0x000fe60004800000 */
[----:B------:R-:W-:Y:S01]  /*21470*/  MUFU.TANH R13, R97 ;  /* 0x00000061000d7308 */ /* 0x000fe20000002400 */
[----:B------:R-:W-:Y:S01]  /*21480*/  FSEL R222, R4, -INF , !P0 ;  /* 0xff80000004de7808 */ /* 0x000fe20004000000 */
[C---:B------:R-:W-:Y:S01]  /*21490*/  IMAD.IADD R5, R236.reuse, 0x1, -R3 ;  /* 0x00000001ec057824 */ /* 0x040fe200078e0a03 */
[----:B------:R-:W-:Y:S01]  /*214a0*/  ISETP.GE.OR P1, PT, R3, R240, !P5 ;  /* 0x000000f00300720c */ /* 0x000fe20006f26670 */
[----:B------:R-:W-:Y:S01]  /*214b0*/  IMAD.IADD R4, R236, 0x1, -R2 ;  /* 0x00000001ec047824 */ /* 0x000fe200078e0a02 */
[----:B------:R-:W-:Y:S02]  /*214c0*/  FSEL R34, R17, -INF , !P4 ;  /* 0xff80000011227808 */ /* 0x000fe40006000000 */
[----:B------:R-:W-:Y:S03]  /*214d0*/  FSEL R78, R15, -INF , !P2 ;  /* 0xff8000000f4e7808 */ /* 0x000fe60005000000 */
[----:B------:R-:W-:Y:S01]  /*214e0*/  MUFU.TANH R17, R101 ;  /* 0x0000006500117308 */ /* 0x000fe20000002400 */
[C---:B------:R-:W-:Y:S02]  /*214f0*/  ISETP.GE.AND P2, PT, R2.reuse, R232, PT ;  /* 0x000000e80200720c */ /* 0x040fe40003f46270 */
[----:B------:R-:W-:Y:S01]  /*21500*/  IABS R7, R11 ;  /* 0x0000000b00077213 */ /* 0x000fe20000000000 */
[----:B------:R-:W-:Y:S01]  /*21510*/  IMAD.MOV.U32 R127, RZ, RZ, R78 ;  /* 0x000000ffff7f7224 */ /* 0x000fe200078e004e */
[C---:B------:R-:W-:Y:S02]  /*21520*/  ISETP.GE.OR P6, PT, R3.reuse, R243, !P6 ;  /* 0x000000f30300720c */ /* 0x040fe400077c6670 */
[----:B------:R-:W-:Y:S03]  /*21530*/  ISETP.GE.OR P5, PT, R3, R242, !P3 ;  /* 0x000000f20300720c */ /* 0x000fe60005fa6670 */
[----:B------:R-:W2:Y:S01]  /*21540*/  MUFU.TANH R11, R99 ;  /* 0x00000063000b7308 */ /* 0x000ea20000002400 */
[C---:B------:R-:W-:Y:S02]  /*21550*/  ISETP.GE.AND P4, PT, R2.reuse, R235, PT ;  /* 0x000000eb0200720c */ /* 0x040fe40003f86270 */
[C---:B------:R-:W-:Y:S02]  /*21560*/  ISETP.GE.AND P0, PT, R2.reuse, R233, PT ;  /* 0x000000e90200720c */ /* 0x040fe40003f06270 */
[----:B------:R-:W-:Y:S02]  /*21570*/  IABS R6, R9 ;  /* 0x0000000900067213 */ /* 0x000fe40000000000 */
[C---:B------:R-:W-:Y:S03]  /*21580*/  IADD3 R3, R237.reuse, -R3, RZ ;  /* 0x80000003ed037210 */ /* 0x040fe60007ffe0ff */
[----:B------:R-:W-:Y:S01]  /*21590*/  MUFU.TANH R15, R104 ;  /* 0x00000068000f7308 */ /* 0x000fe20000002400 */
[C---:B------:R-:W-:Y:S02]  /*215a0*/  ISETP.GE.OR P2, PT, R2.reuse, R240, !P2 ;  /* 0x000000f00200720c */ /* 0x040fe40005746670 */
[----:B------:R-:W-:Y:S02]  /*215b0*/  I2FP.F32.S32 R7, R7 ;  /* 0x0000000700077245 */ /* 0x000fe40000201400 */
[C---:B------:R-:W-:Y:S02]  /*215c0*/  ISETP.GE.OR P4, PT, R2.reuse, R243, !P4 ;  /* 0x000000f30200720c */ /* 0x040fe40006786670 */
[----:B------:R-:W-:Y:S01]  /*215d0*/  ISETP.GE.OR P0, PT, R2, R242, !P0 ;  /* 0x000000f20200720c */ /* 0x000fe20004706670 */
[----:B------:R-:W-:Y:S01]  /*215e0*/  IMAD.IADD R2, R237, 0x1, -R2 ;  /* 0x00000001ed027824 */ /* 0x000fe200078e0a02 */
[----:B------:R-:W-:Y:S01]  /*215f0*/  I2FP.F32.S32 R6, R6 ;  /* 0x0000000600067245 */ /* 0x000fe20000201400 */
[----:B------:R-:W-:Y:S01]  /*21600*/  FFMA.FTZ R18, R7, -UR19, R18 ;  /* 0x8000001307127c23 */ /* 0x000fe20008010012 */
[----:B------:R-:W-:Y:S02]  /*21610*/  IABS R3, R3 ;  /* 0x0000000300037213 */ /* 0x000fe40000000000 */
[----:B------:R-:W-:Y:S01]  /*21620*/  IABS R8, R5 ;  /* 0x0000000500087213 */ /* 0x000fe20000000000 */
[----:B------:R-:W-:Y:S01]  /*21630*/  FFMA.FTZ R19, R6, -UR19, R19 ;  /* 0x8000001306137c23 */ /* 0x000fe20008010013 */
[----:B------:R-:W3:Y:S01]  /*21640*/  MUFU.TANH R5, R100 ;  /* 0x0000006400057308 */ /* 0x000ee20000002400 */
[----:B------:R-:W-:Y:S02]  /*21650*/  I2FP.F32.S32 R3, R3 ;  /* 0x0000000300037245 */ /* 0x000fe40000201400 */
[----:B------:R-:W-:Y:S01]  /*21660*/  IABS R7, R2 ;  /* 0x0000000200077213 */ /* 0x000fe20000000000 */
[----:B------:R-:W-:Y:S01]  /*21670*/  IMAD.MOV.U32 R2, RZ, RZ, R8 ;  /* 0x000000ffff027224 */ /* 0x000fe200078e0008 */
[----:B------:R-:W-:Y:S01]  /*21680*/  IABS R6, R4 ;  /* 0x0000000400067213 */ /* 0x000fe20000000000 */
[----:B-1----:R-:W-:Y:S01]  /*21690*/  FFMA.FTZ R12, R3, -UR19, R12 ;  /* 0x80000013030c7c23 */ /* 0x002fe2000801000c */
[----:B------:R-:W-:Y:S03]  /*216a0*/  I2FP.F32.S32 R7, R7 ;  /* 0x0000000700077245 */ /* 0x000fe60000201400 */
[----:B------:R1:W4:Y:S01]  /*216b0*/  MUFU.TANH R4, R102 ;  /* 0x0000006600047308 */ /* 0x0003220000002400 */
[----:B------:R-:W-:Y:S02]  /*216c0*/  IADD3 R3, R0, 0x60, RZ ;  /* 0x0000006000037810 */ /* 0x000fe40007ffe0ff */
[----:B------:R-:W-:Y:S01]  /*216d0*/  I2FP.F32.S32 R6, R6 ;  /* 0x0000000600067245 */ /* 0x000fe20000201400 */
[----:B--2---:R-:W-:Y:S01]  /*216e0*/  FFMA.FTZ R11, R7, -UR19, R11 ;  /* 0x80000013070b7c23 */ /* 0x004fe2000801000b */
[----:B------:R-:W-:Y:S01]  /*216f0*/  I2FP.F32.S32 R2, R2 ;  /* 0x0000000200027245 */ /* 0x000fe20000201400 */
[----:B------:R-:W-:Y:S01]  /*21700*/  IMAD.IADD R7, R236, 0x1, -R3 ;  /* 0x00000001ec077824 */ /* 0x000fe200078e0a03 */
[----:B------:R-:W-:Y:S01]  /*21710*/  LOP3.LUT R231, R231, 0xfffffffd, RZ, 0xc0, !PT ;  /* 0xfffffffde7e77812 */ /* 0x000fe200078ec0ff */
[----:B------:R-:W-:Y:S01]  /*21720*/  FFMA.FTZ R13, R6, -UR19, R13 ;  /* 0x80000013060d7c23 */ /* 0x000fe2000801000d */
[----:B------:R-:W-:Y:S02]  /*21730*/  IMAD.IADD R6, R237, 0x1, -R3 ;  /* 0x00000001ed067824 */ /* 0x000fe400078e0a03 */
[----:B------:R-:W-:Y:S01]  /*21740*/  FFMA.FTZ R14, R2, -UR19, R14 ;  /* 0x80000013020e7c23 */ /* 0x000fe2000801000e */
[----:B------:R-:W-:Y:S01]  /*21750*/  IABS R9, R7 ;  /* 0x0000000700097213 */ /* 0x000fe20000000000 */
[----:B------:R-:W-:Y:S01]  /*21760*/  VIADD R2, R0, 0x61 ;  /* 0x0000006100027836 */ /* 0x000fe20000000000 */
[----:B------:R-:W-:Y:S02]  /*21770*/  ISETP.GE.AND P3, PT, R3, R234, PT ;  /* 0x000000ea0300720c */ /* 0x000fe40003f66270 */
[----:B------:R-:W-:Y:S01]  /*21780*/  IABS R6, R6 ;  /* 0x0000000600067213 */ /* 0x000fe20000000000 */
[----:B------:R-:W-:Y:S01]  /*21790*/  IMAD.IADD R10, R237, 0x1, -R2 ;  /* 0x00000001ed0a7824 */ /* 0x000fe200078e0a02 */
[----:B------:R-:W-:Y:S01]  /*217a0*/  I2FP.F32.S32 R9, R9 ;  /* 0x0000000900097245 */ /* 0x000fe20000201400 */
[----:B-1----:R-:W-:Y:S01]  /*217b0*/  IMAD.MOV.U32 R102, RZ, RZ, R71 ;  /* 0x000000ffff667224 */ /* 0x002fe200078e0047 */
[----:B------:R-:W-:Y:S02]  /*217c0*/  FSEL R226, R19, -INF , !P1 ;  /* 0xff80000013e27808 */ /* 0x000fe40004800000 */
[----:B------:R-:W-:Y:S01]  /*217d0*/  I2FP.F32.S32 R6, R6 ;  /* 0x0000000600067245 */ /* 0x000fe20000201400 */
[----:B---3--:R-:W-:Y:S01]  /*217e0*/  FFMA.FTZ R5, R9, -UR19, R5 ;  /* 0x8000001309057c23 */ /* 0x008fe20008010005 */
[----:B------:R-:W-:Y:S01]  /*217f0*/  IADD3 R8, R236, -R2, RZ ;  /* 0x80000002ec087210 */ /* 0x000fe20007ffe0ff */
[----:B------:R1:W-:Y:S01]  /*21800*/  STL [R1], R226 ;  /* 0x000000e201007387 */ /* 0x0003e20000100800 */
[----:B------:R-:W-:Y:S01]  /*21810*/  ISETP.GE.AND P1, PT, R3, R235, PT ;  /* 0x000000eb0300720c */ /* 0x000fe20003f26270 */
[----:B----4-:R-:W-:Y:S01]  /*21820*/  FFMA.FTZ R4, R6, -UR19, R4 ;  /* 0x8000001306047c23 */ /* 0x010fe20008010004 */
[----:B------:R-:W-:Y:S01]  /*21830*/  @P0 LOP3.LUT R231, R231, 0x2, RZ, 0xfc, !PT ;  /* 0x00000002e7e70812 */ /* 0x000fe200078efcff */
[----:B------:R-:W-:Y:S01]  /*21840*/  STL [R1+0x118], R238 ;  /* 0x000118ee01007387 */ /* 0x000fe20000100800 */
[----:B------:R-:W-:Y:S02]  /*21850*/  FSEL R28, R13, -INF , !P4 ;  /* 0xff8000000d1c7808 */ /* 0x000fe40006000000 */
[----:B------:R-:W-:Y:S01]  /*21860*/  MUFU.TANH R13, R106 ;  /* 0x0000006a000d7308 */ /* 0x000fe20000002400 */
[C---:B------:R-:W-:Y:S01]  /*21870*/  ISETP.GE.AND P0, PT, R3.reuse, R233, PT ;  /* 0x000000e90300720c */ /* 0x040fe20003f06270 */
[----:B------:R-:W-:Y:S01]  /*21880*/  STL [R1+0x11c], R236 ;  /* 0x00011cec01007387 */ /* 0x000fe20000100800 */
[C---:B------:R-:W-:Y:S02]  /*21890*/  ISETP.GE.OR P4, PT, R3.reuse, R241, !P3 ;  /* 0x000000f10300720c */ /* 0x040fe40005f86670 */
[C---:B------:R-:W-:Y:S02]  /*218a0*/  ISETP.GE.OR P1, PT, R3.reuse, R243, !P1 ;  /* 0x000000f30300720c */ /* 0x040fe40004f26670 */
[----:B------:R-:W-:Y:S02]  /*218b0*/  IABS R8, R8 ;  /* 0x0000000800087213 */ /* 0x000fe40000000000 */
[----:B------:R-:W-:Y:S02]  /*218c0*/  MOV R76, R230 ;  /* 0x000000e6004c7202 */ /* 0x000fe40000000f00 */
[----:B------:R-:W-:Y:S02]  /*218d0*/  ISETP.GE.OR P0, PT, R3, R242, !P0 ;  /* 0x000000f20300720c */ /* 0x000fe40004706670 */
[----:B------:R-:W-:Y:S02]  /*218e0*/  FSEL R230, R18, -INF , !P2 ;  /* 0xff80000012e67808 */ /* 0x000fe40005000000 */
[----:B------:R-:W-:Y:S02]  /*218f0*/  FSEL R29, R14, -INF , !P6 ;  /* 0xff8000000e1d7808 */ /* 0x000fe40007000000 */
[----:B------:R-:W2:Y:S01]  /*21900*/  MUFU.TANH R14, R105 ;  /* 0x00000069000e7308 */ /* 0x000ea20000002400 */
[----:B------:R-:W-:Y:S02]  /*21910*/  LOP3.LUT P2, RZ, R231, 0x2, RZ, 0xc0, !PT ;  /* 0x00000002e7ff7812 */ /* 0x000fe4000784c0ff */
[----:B------:R-:W-:Y:S01]  /*21920*/  FSEL R27, R5, -INF , !P1 ;  /* 0xff800000051b7808 */ /* 0x000fe20004800000 */
[----:B------:R-:W-:Y:S01]  /*21930*/  IMAD.IADD R5, R238, 0x1, -R3 ;  /* 0x00000001ee057824 */ /* 0x000fe200078e0a03 */
[----:B------:R-:W-:Y:S02]  /*21940*/  ISETP.GE.AND P6, PT, R3, R232, PT ;  /* 0x000000e80300720c */ /* 0x000fe40003fc6270 */
[----:B------:R-:W-:Y:S02]  /*21950*/  I2FP.F32.S32 R8, R8 ;  /* 0x0000000800087245 */ /* 0x000fe40000201400 */
[----:B------:R-:W-:Y:S02]  /*21960*/  FSEL R30, R4, -INF , !P0 ;  /* 0xff800000041e7808 */ /* 0x000fe40004000000 */
[----:B------:R-:W-:Y:S01]  /*21970*/  IADD3 R4, R238, -R2, RZ ;  /* 0x80000002ee047210 */ /* 0x000fe20007ffe0ff */
[----:B------:R-:W-:Y:S01]  /*21980*/  FFMA.FTZ R17, R8, -UR19, R17 ;  /* 0x8000001308117c23 */ /* 0x000fe20008010011 */
[----:B------:R-:W-:Y:S02]  /*21990*/  FSEL R31, R11, -INF , !P2 ;  /* 0xff8000000b1f7808 */ /* 0x000fe40005000000 */
[----:B------:R-:W-:Y:S02]  /*219a0*/  LOP3.LUT R231, R231, 0xfffffffe, RZ, 0xc0, !PT ;  /* 0xfffffffee7e77812 */ /* 0x000fe400078ec0ff */
[----:B------:R-:W-:Y:S01]  /*219b0*/  ISETP.GE.OR P3, PT, R3, R240, !P6 ;  /* 0x000000f00300720c */ /* 0x000fe20007766670 */
[----:B------:R-:W-:Y:S01]  /*219c0*/  IMAD.IADD R3, R239, 0x1, -R3 ;  /* 0x00000001ef037824 */ /* 0x000fe200078e0a03 */
[----:B------:R-:W-:Y:S02]  /*219d0*/  FSEL R32, R12, -INF , !P5 ;  /* 0xff8000000c207808 */ /* 0x000fe40006800000 */
[----:B------:R-:W3:Y:S01]  /*219e0*/  MUFU.TANH R12, R107 ;  /* 0x0000006b000c7308 */ /* 0x000ee20000002400 */
[C---:B------:R-:W-:Y:S02]  /*219f0*/  ISETP.GE.AND P2, PT, R2.reuse, R233, PT ;  /* 0x000000e90200720c */ /* 0x040fe40003f46270 */
[C---:B------:R-:W-:Y:S02]  /*21a00*/  ISETP.GE.AND P1, PT, R2.reuse, R234, PT ;  /* 0x000000ea0200720c */ /* 0x040fe40003f26270 */
[C---:B------:R-:W-:Y:S02]  /*21a10*/  ISETP.GE.AND P0, PT, R2.reuse, R232, PT ;  /* 0x000000e80200720c */ /* 0x040fe40003f06270 */
[----:B------:R-:W-:Y:S02]  /*21a20*/  IABS R7, R10 ;  /* 0x0000000a00077213 */ /* 0x000fe40000000000 */
[C---:B------:R-:W-:Y:S02]  /*21a30*/  ISETP.GE.AND P5, PT, R2.reuse, R235, PT ;  /* 0x000000eb0200720c */ /* 0x040fe40003fa6270 */
[----:B------:R-:W-:Y:S02]  /*21a40*/  IABS R5, R5 ;  /* 0x0000000500057213 */ /* 0x000fe40000000000 */
[----:B------:R-:W-:Y:S02]  /*21a50*/  IABS R8, R4 ;  /* 0x0000000400087213 */ /* 0x000fe40000000000 */
[----:B------:R-:W-:Y:S01]  /*21a60*/  @P4 LOP3.LUT R231, R231, 0x1, RZ, 0xfc, !PT ;  /* 0x00000001e7e74812 */ /* 0x000fe200078efcff */
[----:B------:R-:W-:Y:S01]  /*21a70*/  IMAD.MOV.U32 R4, RZ, RZ, R5 ;  /* 0x000000ffff047224 */ /* 0x000fe200078e0005 */
[C---:B------:R-:W-:Y:S01]  /*21a80*/  ISETP.GE.OR P4, PT, R2.reuse, R242, !P2 ;  /* 0x000000f20200720c */ /* 0x040fe20005786670 */
[----:B------:R-:W-:Y:S01]  /*21a90*/  MUFU.TANH R5, R108 ;  /* 0x0000006c00057308 */ /* 0x000fe20000002400 */
[C---:B------:R-:W-:Y:S02]  /*21aa0*/  ISETP.GE.OR P2, PT, R2.reuse, R241, !P1 ;  /* 0x000000f10200720c */ /* 0x040fe40004f46670 */
[C---:B------:R-:W-:Y:S02]  /*21ab0*/  ISETP.GE.OR P6, PT, R2.reuse, R240, !P0 ;  /* 0x000000f00200720c */ /* 0x040fe400047c6670 */
[----:B------:R-:W-:Y:S02]  /*21ac0*/  I2FP.F32.S32 R7, R7 ;  /* 0x0000000700077245 */ /* 0x000fe40000201400 */
[----:B------:R-:W-:Y:S01]  /*21ad0*/  ISETP.GE.OR P5, PT, R2, R243, !P5 ;  /* 0x000000f30200720c */ /* 0x000fe20006fa6670 */
[----:B------:R-:W-:Y:S01]  /*21ae0*/  IMAD.IADD R2, R239, 0x1, -R2 ;  /* 0x00000001ef027824 */ /* 0x000fe200078e0a02 */
[----:B------:R-:W-:Y:S01]  /*21af0*/  IABS R6, R3 ;  /* 0x0000000300067213 */ /* 0x000fe20000000000 */
[----:B------:R-:W-:Y:S02]  /*21b00*/  IMAD.MOV.U32 R3, RZ, RZ, R8 ;  /* 0x000000ffff037224 */ /* 0x000fe400078e0008 */
[----:B------:R-:W-:Y:S01]  /*21b10*/  FFMA.FTZ R16, R7, -UR19, R16 ;  /* 0x8000001307107c23 */ /* 0x000fe20008010010 */
[----:B------:R-:W-:Y:S02]  /*21b20*/  FSEL R25, R17, -INF , !P5 ;  /* 0xff80000011197808 */ /* 0x000fe40006800000 */
[----:B------:R-:W-:Y:S01]  /*21b30*/  MUFU.TANH R17, R120 ;  /* 0x0000007800117308 */ /* 0x000fe20000002400 */
[----:B------:R-:W-:Y:S02]  /*21b40*/  IABS R7, R2 ;  /* 0x0000000200077213 */ /* 0x000fe40000000000 */
[----:B------:R-:W-:Y:S02]  /*21b50*/  I2FP.F32.S32 R3, R3 ;  /* 0x0000000300037245 */ /* 0x000fe40000201400 */
[----:B------:R-:W-:Y:S02]  /*21b60*/  I2FP.F32.S32 R2, R4 ;  /* 0x0000000400027245 */ /* 0x000fe40000201400 */
[----:B------:R-:W-:Y:S03]  /*21b70*/  I2FP.F32.S32 R6, R6 ;  /* 0x0000000600067245 */ /* 0x000fe60000201400 */
[----:B------:R4:W1:Y:S01]  /*21b80*/  MUFU.TANH R4, R109 ;  /* 0x0000006d00047308 */ /* 0x0008620000002400 */
[----:B--2---:R-:W-:Y:S01]  /*21b90*/  FFMA.FTZ R14, R3, -UR19, R14 ;  /* 0x80000013030e7c23 */ /* 0x004fe2000801000e */
[----:B------:R-:W-:Y:S01]  /*21ba0*/  I2FP.F32.S32 R7, R7 ;  /* 0x0000000700077245 */ /* 0x000fe20000201400 */
[----:B------:R-:W-:Y:S01]  /*21bb0*/  FFMA.FTZ R15, R2, -UR19, R15 ;  /* 0x80000013020f7c23 */ /* 0x000fe2000801000f */
[C---:B------:R-:W-:Y:S01]  /*21bc0*/  IADD3 R3, R0.reuse, 0x68, RZ ;  /* 0x0000006800037810 */ /* 0x040fe20007ffe0ff */
[----:B------:R-:W-:Y:S02]  /*21bd0*/  VIADD R2, R0, 0x69 ;  /* 0x0000006900027836 */ /* 0x000fe40000000000 */
[----:B------:R-:W-:Y:S01]  /*21be0*/  FFMA.FTZ R13, R6, -UR19, R13 ;  /* 0x80000013060d7c23 */ /* 0x000fe2000801000d */
[----:B---3--:R-:W-:Y:S01]  /*21bf0*/  FFMA.FTZ R12, R7, -UR19, R12 ;  /* 0x80000013070c7c23 */ /* 0x008fe2000801000c */
[----:B------:R-:W-:Y:S01]  /*21c00*/  IADD3 R9, R239, -R3, RZ ;  /* 0x80000003ef097210 */ /* 0x000fe20007ffe0ff */
[--C-:B------:R-:W-:Y:S01]  /*21c10*/  IMAD.IADD R6, R238, 0x1, -R2.reuse ;  /* 0x00000001ee067824 */ /* 0x100fe200078e0a02 */
[----:B------:R-:W-:Y:S01]  /*21c20*/  ISETP.GE.AND P0, PT, R2, R234, PT ;  /* 0x000000ea0200720c */ /* 0x000fe20003f06270 */
[----:B------:R-:W-:Y:S01]  /*21c30*/  IMAD.IADD R7, R238, 0x1, -R3 ;  /* 0x00000001ee077824 */ /* 0x000fe200078e0a03 */
[----:B------:R-:W-:Y:S01]  /*21c40*/  FSEL R217, R13, -INF , !P3 ;  /* 0xff8000000dd97808 */ /* 0x000fe20005800000 */
[----:B------:R-:W-:Y:S01]  /*21c50*/  IMAD.IADD R11, R239, 0x1, -R2 ;  /* 0x00000001ef0b7824 */ /* 0x000fe200078e0a02 */
[----:B------:R-:W-:Y:S01]  /*21c60*/  MUFU.TANH R13, R115 ;  /* 0x00000073000d7308 */ /* 0x000fe20000002400 */
[----:B------:R-:W-:Y:S02]  /*21c70*/  IABS R8, R6 ;  /* 0x0000000600087213 */ /* 0x000fe40000000000 */
[----:B------:R-:W-:Y:S01]  /*21c80*/  IABS R10, R7 ;  /* 0x00000007000a7213 */ /* 0x000fe20000000000 */
[----:B----4-:R-:W-:Y:S01]  /*21c90*/  IMAD.MOV.U32 R109, RZ, RZ, R58 ;  /* 0x000000ffff6d7224 */ /* 0x010fe200078e003a */
[C---:B------:R-:W-:Y:S02]  /*21ca0*/  ISETP.GE.AND P3, PT, R3.reuse, R232, PT ;  /* 0x000000e80300720c */ /* 0x040fe40003f66270 */
[----:B------:R-:W-:Y:S02]  /*21cb0*/  I2FP.F32.S32 R8, R8 ;  /* 0x0000000800087245 */ /* 0x000fe40000201400 */
[----:B------:R-:W-:Y:S02]  /*21cc0*/  I2FP.F32.S32 R10, R10 ;  /* 0x0000000a000a7245 */ /* 0x000fe40000201400 */
[C---:B------:R-:W-:Y:S01]  /*21cd0*/  ISETP.GE.OR P3, PT, R3.reuse, R240, !P3 ;  /* 0x000000f00300720c */ /* 0x040fe20005f66670 */
[----:B-1----:R-:W-:Y:S01]  /*21ce0*/  FFMA.FTZ R4, R8, -UR19, R4 ;  /* 0x8000001308047c23 */ /* 0x002fe20008010004 */
[----:B------:R-:W-:Y:S01]  /*21cf0*/  ISETP.GE.AND P1, PT, R3, R234, PT ;  /* 0x000000ea0300720c */ /* 0x000fe20003f26270 */
[----:B------:R-:W-:Y:S01]  /*21d00*/  FFMA.FTZ R5, R10, -UR19, R5 ;  /* 0x800000130a057c23 */ /* 0x000fe20008010005 */
[----:B------:R-:W-:Y:S01]  /*21d10*/  LOP3.LUT P5, RZ, R231, 0x1, RZ, 0xc0, !PT ;  /* 0x00000001e7ff7812 */ /* 0x000fe200078ac0ff */
[----:B------:R-:W-:Y:S01]  /*21d20*/  FMUL.FTZ R10, R116, UR8 ;  /* 0x00000008740a7c20 */ /* 0x000fe20008410000 */
[-C--:B------:R-:W-:Y:S02]  /*21d30*/  ISETP.GE.OR P0, PT, R2, R241.reuse, !P0 ;  /* 0x000000f10200720c */ /* 0x080fe40004706670 */
[----:B------:R-:W-:Y:S02]  /*21d40*/  FSEL R26, R16, -INF , !P4 ;  /* 0xff800000101a7808 */ /* 0x000fe40006000000 */
[----:B------:R-:W-:Y:S01]  /*21d50*/  MUFU.TANH R16, R112 ;  /* 0x0000007000107308 */ /* 0x000fe20000002400 */
[----:B------:R-:W-:Y:S01]  /*21d60*/  FSEL R223, R12, -INF , !P6 ;  /* 0xff8000000cdf7808 */ /* 0x000fe20007000000 */
[----:B------:R-:W-:Y:S01]  /*21d70*/  FMUL.FTZ R12, R121, UR8 ;  /* 0x00000008790c7c20 */ /* 0x000fe20008410000 */
[C---:B------:R-:W-:Y:S02]  /*21d80*/  ISETP.GE.OR P1, PT, R3.reuse, R241, !P1 ;  /* 0x000000f10300720c */ /* 0x040fe40004f26670 */
[----:B------:R-:W-:Y:S02]  /*21d90*/  IABS R6, R9 ;  /* 0x0000000900067213 */ /* 0x000fe40000000000 */
[----:B------:R-:W-:Y:S03]  /*21da0*/  FSEL R221, R14, -INF , !P2 ;  /* 0xff8000000edd7808 */ /* 0x000fe60005000000 */
[----:B------:R-:W-:Y:S01]  /*21db0*/  MUFU.TANH R10, R10 ;  /* 0x0000000a000a7308 */ /* 0x000fe20000002400 */
[C---:B------:R-:W-:Y:S02]  /*21dc0*/  ISETP.GE.AND P4, PT, R3.reuse, R233, PT ;  /* 0x000000e90300720c */ /* 0x040fe40003f86270 */
[----:B------:R-:W-:Y:S02]  /*21dd0*/  ISETP.GE.AND P6, PT, R3, R235, PT ;  /* 0x000000eb0300720c */ /* 0x000fe40003fc6270 */
[----:B------:R-:W-:Y:S02]  /*21de0*/  MOV R78, R21 ;  /* 0x00000015004e7202 */ /* 0x000fe40000000f00 */
[----:B------:R-:W-:Y:S03]  /*21df0*/  MOV R103, R77 ;  /* 0x0000004d00677202 */ /* 0x000fe60000000f00 */
[----:B------:R-:W1:Y:S01]  /*21e00*/  MUFU.TANH R14, R114 ;  /* 0x00000072000e7308 */ /* 0x000e620000002400 */
[----:B------:R-:W-:Y:S01]  /*21e10*/  FSEL R67, R15, -INF , !P5 ;  /* 0xff8000000f437808 */ /* 0x000fe20006800000 */
[----:B------:R-:W-:Y:S01]  /*21e20*/  IMAD.MOV.U32 R77, RZ, RZ, R204 ;  /* 0x000000ffff4d7224 */ /* 0x000fe200078e00cc */
[----:B------:R-:W-:Y:S02]  /*21e30*/  FSEL R251, R4, -INF , !P0 ;  /* 0xff80000004fb7808 */ /* 0x000fe40004000000 */
[----:B------:R-:W-:Y:S01]  /*21e40*/  LOP3.LUT R231, R231, 0xfffffffd, RZ, 0xc0, !PT ;  /* 0xfffffffde7e77812 */ /* 0x000fe200078ec0ff */
[----:B------:R-:W-:Y:S01]  /*21e50*/  IMAD.MOV.U32 R90, RZ, RZ, R77 ;  /* 0x000000ffff5a7224 */ /* 0x000fe200078e004d */
[----:B------:R-:W-:Y:S03]  /*21e60*/  FSEL R252, R5, -INF , !P1 ;  /* 0xff80000005fc7808 */ /* 0x000fe60004800000 */
[----:B------:R-:W2:Y:S01]  /*21e70*/  MUFU.TANH R15, R113 ;  /* 0x00000071000f7308 */ /* 0x000ea20000002400 */
[----:B------:R-:W-:Y:S01]  /*21e80*/  I2FP.F32.S32 R6, R6 ;  /* 0x0000000600067245 */ /* 0x000fe20000201400 */
[--C-:B------:R-:W-:Y:S01]  /*21e90*/  IMAD.IADD R5, R236, 0x1, -R3.reuse ;  /* 0x00000001ec057824 */ /* 0x100fe200078e0a03 */
[C---:B------:R-:W-:Y:S02]  /*21ea0*/  ISETP.GE.AND P5, PT, R2.reuse, R235, PT ;  /* 0x000000eb0200720c */ /* 0x040fe40003fa6270 */
[----:B------:R-:W-:Y:S01]  /*21eb0*/  ISETP.GE.AND P2, PT, R2, R233, PT ;  /* 0x000000e90200720c */ /* 0x000fe20003f46270 */
[----:B------:R-:W-:Y:S01]  /*21ec0*/  FFMA.FTZ R110, R6, -UR19, R110 ;  /* 0x80000013066e7c23 */ /* 0x000fe2000801006e */
[----:B------:R-:W-:Y:S03]  /*21ed0*/  ISETP.GE.AND P0, PT, R2, R232, PT ;  /* 0x000000e80200720c */ /* 0x000fe60003f06270 */
[----:B------:R-:W3:Y:S01]  /*21ee0*/  MUFU.TANH R12, R12 ;  /* 0x0000000c000c7308 */ /* 0x000ee20000002400 */
[CC--:B------:R-:W-:Y:S02]  /*21ef0*/  ISETP.GE.OR P1, PT, R3.reuse, R243.reuse, !P6 ;  /* 0x000000f30300720c */ /* 0x0c0fe40007726670 */
[----:B------:R-:W-:Y:S01]  /*21f00*/  ISETP.GE.OR P4, PT, R3, R242, !P4 ;  /* 0x000000f20300720c */ /* 0x000fe20006786670 */
[----:B------:R-:W-:Y:S01]  /*21f10*/  IMAD.IADD R3, R237, 0x1, -R3 ;  /* 0x00000001ed037824 */ /* 0x000fe200078e0a03 */
[----:B------:R-:W-:Y:S02]  /*21f20*/  @P3 LOP3.LUT R231, R231, 0x2, RZ, 0xfc, !PT ;  /* 0x00000002e7e73812 */ /* 0x000fe400078efcff */
[----:B------:R-:W-:Y:S02]  /*21f30*/  IADD3 R4, R236, -R2, RZ ;  /* 0x80000002ec047210 */ /* 0x000fe40007ffe0ff */
[C---:B------:R-:W-:Y:S02]  /*21f40*/  ISETP.GE.OR P5, PT, R2.reuse, R243, !P5 ;  /* 0x000000f30200720c */ /* 0x040fe40006fa6670 */
[C---:B------:R-:W-:Y:S02]  /*21f50*/  ISETP.GE.OR P2, PT, R2.reuse, R242, !P2 ;  /* 0x000000f20200720c */ /* 0x040fe40005746670 */
[----:B------:R-:W-:Y:S01]  /*21f60*/  ISETP.GE.OR P3, PT, R2, R240, !P0 ;  /* 0x000000f00200720c */ /* 0x000fe20004766670 */
[----:B------:R-:W-:Y:S01]  /*21f70*/  IMAD.IADD R2, R237, 0x1, -R2 ;  /* 0x00000001ed027824 */ /* 0x000fe200078e0a02 */
[----:B------:R-:W-:Y:S02]  /*21f80*/  IABS R6, R5 ;  /* 0x0000000500067213 */ /* 0x000fe40000000000 */
[----:B------:R-:W-:Y:S02]  /*21f90*/  IABS R3, R3 ;  /* 0x0000000300037213 */ /* 0x000fe40000000000 */
[----:B------:R-:W-:Y:S01]  /*21fa0*/  IABS R5, R2 ;  /* 0x0000000200057213 */ /* 0x000fe20000000000 */
[----:B------:R-:W-:Y:S01]  /*21fb0*/  IMAD.MOV.U32 R2, RZ, RZ, R6 ;  /* 0x000000ffff027224 */ /* 0x000fe200078e0006 */
[----:B------:R-:W-:Y:S02]  /*21fc0*/  I2FP.F32.S32 R3, R3 ;  /* 0x0000000300037245 */ /* 0x000fe40000201400 */
[----:B------:R-:W-:Y:S02]  /*21fd0*/  IABS R4, R4 ;  /* 0x0000000400047213 */ /* 0x000fe40000000000 */
[----:B------:R-:W-:Y:S01]  /*21fe0*/  I2FP.F32.S32 R5, R5 ;  /* 0x0000000500057245 */ /* 0x000fe20000201400 */
[----:B-1----:R-:W-:Y:S01]  /*21ff0*/  FFMA.FTZ R14, R3, -UR19, R14 ;  /* 0x80000013030e7c23 */ /* 0x002fe2000801000e */
[----:B------:R-:W-:Y:S01]  /*22000*/  IABS R7, R11 ;  /* 0x0000000b00077213 */ /* 0x000fe20000000000 */
[----:B------:R-:W-:Y:S01]  /*22010*/  VIADD R3, R0, 0x70 ;  /* 0x0000007000037836 */ /* 0x000fe20000000000 */
[----:B------:R-:W-:Y:S01]  /*22020*/  I2FP.F32.S32 R2, R2 ;  /* 0x0000000200027245 */ /* 0x000fe20000201400 */
[----:B------:R-:W-:Y:S01]  /*22030*/  FFMA.FTZ R13, R5, -UR19, R13 ;  /* 0x80000013050d7c23 */ /* 0x000fe2000801000d */
[----:B------:R-:W-:Y:S01]  /*22040*/  I2FP.F32.S32 R4, R4 ;  /* 0x0000000400047245 */ /* 0x000fe20000201400 */
[----:B------:R-:W-:Y:S01]  /*22050*/  IMAD.IADD R5, R236, 0x1, -R3 ;  /* 0x00000001ec057824 */ /* 0x000fe200078e0a03 */
[----:B------:R-:W-:Y:S01]  /*22060*/  I2FP.F32.S32 R7, R7 ;  /* 0x0000000700077245 */ /* 0x000fe20000201400 */
[----:B------:R-:W-:Y:S01]  /*22070*/  FFMA.FTZ R16, R2, -UR19, R16 ;  /* 0x8000001302107c23 */ /* 0x000fe20008010010 */
[----:B------:R-:W-:Y:S01]  /*22080*/  IADD3 R2, R0, 0x71, RZ ;  /* 0x0000007100027810 */ /* 0x000fe20007ffe0ff */
[----:B--2---:R-:W-:Y:S01]  /*22090*/  FFMA.FTZ R15, R4, -UR19, R15 ;  /* 0x80000013040f7c23 */ /* 0x004fe2000801000f */
[----:B------:R-:W-:Y:S02]  /*220a0*/  IMAD.IADD R4, R237, 0x1, -R3 ;  /* 0x00000001ed047824 */ /* 0x000fe400078e0a03 */
[----:B------:R-:W-:Y:S01]  /*220b0*/  FFMA.FTZ R111, R7, -UR19, R111 ;  /* 0x80000013076f7c23 */ /* 0x000fe2000801006f */
[----:B------:R-:W-:Y:S01]  /*220c0*/  IADD3 R8, R237, -R2, RZ ;  /* 0x80000002ed087210 */ /* 0x000fe20007ffe0ff */
[----:B------:R-:W-:Y:S01]  /*220d0*/  IMAD.IADD R6, R236, 0x1, -R2 ;  /* 0x00000001ec067824 */ /* 0x000fe200078e0a02 */
[----:B------:R-:W-:Y:S01]  /*220e0*/  IABS R7, R5 ;  /* 0x0000000500077213 */ /* 0x000fe20000000000 */
[----:B------:R-:W-:Y:S01]  /*220f0*/  IMAD.IADD R11, R238, 0x1, -R3 ;  /* 0x00000001ee0b7824 */ /* 0x000fe200078e0a03 */
[----:B------:R-:W-:Y:S02]  /*22100*/  IABS R5, R4 ;  /* 0x0000000400057213 */ /* 0x000fe40000000000 */
[----:B------:R-:W-:Y:S01]  /*22110*/  IABS R4, R8 ;  /* 0x0000000800047213 */ /* 0x000fe20000000000 */
[----:B------:R-:W-:Y:S01]  /*22120*/  IMAD.MOV.U32 R8, RZ, RZ, R7 ;  /* 0x000000ffff087224 */ /* 0x000fe200078e0007 */
[----:B------:R-:W-:Y:S02]  /*22130*/  IABS R6, R6 ;  /* 0x0000000600067213 */ /* 0x000fe40000000000 */
[----:B------:R-:W-:Y:S02]  /*22140*/  ISETP.GE.AND P0, PT, R3, R235, PT ;  /* 0x000000eb0300720c */ /* 0x000fe40003f06270 */
[----:B------:R-:W-:Y:S01]  /*22150*/  I2FP.F32.S32 R9, R8 ;  /* 0x0000000800097245 */ /* 0x000fe20000201400 */
[----:B------:R-:W-:Y:S01]  /*22160*/  IMAD.MOV.U32 R7, RZ, RZ, R6 ;  /* 0x000000ffff077224 */ /* 0x000fe200078e0006 */
[----:B------:R-:W-:Y:S02]  /*22170*/  FSEL R22, R16, -INF , !P1 ;  /* 0xff80000010167808 */ /* 0x000fe40004800000 */
[----:B------:R-:W-:Y:S01]  /*22180*/  MOV R6, R4 ;  /* 0x0000000400067202 */ /* 0x000fe20000000f00 */
[----:B------:R-:W-:Y:S01]  /*22190*/  FFMA.FTZ R10, R9, -UR19, R10 ;  /* 0x80000013090a7c23 */ /* 0x000fe2000801000a */
[----:B------:R-:W-:Y:S01]  /*221a0*/  I2FP.F32.S32 R8, R5 ;  /* 0x0000000500087245 */ /* 0x000fe20000201400 */
[----:B------:R-:W-:Y:S01]  /*221b0*/  FMUL.FTZ R9, R125, UR8 ;  /* 0x000000087d097c20 */ /* 0x000fe20008410000 */
[----:B------:R-:W-:Y:S02]  /*221c0*/  I2FP.F32.S32 R7, R7 ;  /* 0x0000000700077245 */ /* 0x000fe40000201400 */
[C---:B------:R-:W-:Y:S01]  /*221d0*/  ISETP.GE.OR P0, PT, R3.reuse, R243, !P0 ;  /* 0x000000f30300720c */ /* 0x040fe20004706670 */
[----:B------:R-:W-:Y:S01]  /*221e0*/  FFMA.FTZ R8, R8, -UR19, R118 ;  /* 0x8000001308087c23 */ /* 0x000fe20008010076 */
[----:B------:R-:W-:Y:S01]  /*221f0*/  FSEL R24, R14, -INF , !P4 ;  /* 0xff8000000e187808 */ /* 0x000fe20006000000 */
[----:B------:R-:W-:Y:S01]  /*22200*/  MUFU.TANH R9, R9 ;  /* 0x0000000900097308 */ /* 0x000fe20000002400 */
[----:B------:R-:W-:Y:S02]  /*22210*/  ISETP.GE.AND P1, PT, R3, R233, PT ;  /* 0x000000e90300720c */ /* 0x000fe40003f26270 */
[----:B------:R-:W-:Y:S02]  /*22220*/  ISETP.GE.AND P4, PT, R2, R235, PT ;  /* 0x000000eb0200720c */ /* 0x000fe40003f86270 */
[----:B------:R-:W-:Y:S02]  /*22230*/  FSEL R18, R10, -INF , !P0 ;  /* 0xff8000000a127808 */ /* 0x000fe40004000000 */
[----:B------:R-:W-:Y:S03]  /*22240*/  I2FP.F32.S32 R5, R6 ;  /* 0x0000000600057245 */ /* 0x000fe60000201400 */
[----:B------:R-:W1:Y:S01]  /*22250*/  MUFU.TANH R10, R124 ;  /* 0x0000007c000a7308 */ /* 0x000e620000002400 */
[----:B------:R-:W-:Y:S01]  /*22260*/  FSEL R23, R13, -INF , !P2 ;  /* 0xff8000000d177808 */ /* 0x000fe20005000000 */
[----:B------:R-:W-:Y:S01]  /*22270*/  FFMA.FTZ R6, R7, -UR19, R117 ;  /* 0x8000001307067c23 */ /* 0x000fe20008010075 */
[----:B------:R-:W-:Y:S01]  /*22280*/  IABS R4, R11 ;  /* 0x0000000b00047213 */ /* 0x000fe20000000000 */
[----:B------:R-:W-:Y:S01]  /*22290*/  FFMA.FTZ R5, R5, -UR19, R119 ;  /* 0x8000001305057c23 */ /* 0x000fe20008010077 */
[----:B------:R-:W-:Y:S02]  /*222a0*/  ISETP.GE.OR P0, PT, R3, R242, !P1 ;  /* 0x000000f20300720c */ /* 0x000fe40004f06670 */
[C---:B------:R-:W-:Y:S03]  /*222b0*/  ISETP.GE.OR P1, PT, R2.reuse, R243, !P4 ;  /* 0x000000f30200720c */ /* 0x040fe60006726670 */
[----:B------:R2:W4:Y:S01]  /*222c0*/  MUFU.TANH R11, R131 ;  /* 0x00000083000b7308 */ /* 0x0005220000002400 */
[----:B------:R-:W-:Y:S02]  /*222d0*/  ISETP.GE.AND P2, PT, R2, R233, PT ;  /* 0x000000e90200720c */ /* 0x000fe40003f46270 */
[----:B------:R-:W-:Y:S02]  /*222e0*/  FSEL R21, R15, -INF , !P5 ;  /* 0xff8000000f157808 */ /* 0x000fe40006800000 */
[----:B------:R-:W-:Y:S02]  /*222f0*/  I2FP.F32.S32 R4, R4 ;  /* 0x0000000400047245 */ /* 0x000fe40000201400 */
[C---:B------:R-:W-:Y:S02]  /*22300*/  ISETP.GE.AND P6, PT, R3.reuse, R234, PT ;  /* 0x000000ea0300720c */ /* 0x040fe40003fc6270 */
[----:B------:R-:W-:Y:S01]  /*22310*/  FSEL R20, R8, -INF , !P0 ;  /* 0xff80000008147808 */ /* 0x000fe20004000000 */
[----:B------:R-:W-:Y:S01]  /*22320*/  FFMA.FTZ R17, R4, -UR19, R17 ;  /* 0x8000001304117c23 */ /* 0x000fe20008010011 */
[C---:B------:R-:W-:Y:S01]  /*22330*/  ISETP.GE.AND P5, PT, R3.reuse, R232, PT ;  /* 0x000000e80300720c */ /* 0x040fe20003fa6270 */
[----:B------:R-:W-:Y:S01]  /*22340*/  IMAD.IADD R4, R238, 0x1, -R2 ;  /* 0x00000001ee047824 */ /* 0x000fe200078e0a02 */
[----:B------:R-:W-:Y:S02]  /*22350*/  FSEL R16, R6, -INF , !P1 ;  /* 0xff80000006107808 */ /* 0x000fe40004800000 */
[C---:B------:R-:W-:Y:S02]  /*22360*/  ISETP.GE.OR P2, PT, R2.reuse, R242, !P2 ;  /* 0x000000f20200720c */ /* 0x040fe40005746670 */
[C---:B------:R-:W-:Y:S01]  /*22370*/  ISETP.GE.AND P0, PT, R2.reuse, R232, PT ;  /* 0x000000e80200720c */ /* 0x040fe20003f06270 */
[----:B--2---:R-:W-:Y:S01]  /*22380*/  IMAD.MOV.U32 R131, RZ, RZ, R81 ;  /* 0x000000ffff837224 */ /* 0x004fe200078e0051 */
[C---:B------:R-:W-:Y:S01]  /*22390*/  ISETP.GE.AND P1, PT, R2.reuse, R234, PT ;  /* 0x000000ea0200720c */ /* 0x040fe20003f26270 */
[----:B------:R-:W-:Y:S01]  /*223a0*/  IMAD.MOV.U32 R81, RZ, RZ, R76 ;  /* 0x000000ffff517224 */ /* 0x000fe200078e004c */
[CC--:B------:R-:W-:Y:S02]  /*223b0*/  ISETP.GE.OR P4, PT, R3.reuse, R241.reuse, !P6 ;  /* 0x000000f10300720c */ /* 0x0c0fe40007786670 */
[-C--:B------:R-:W-:Y:S01]  /*223c0*/  ISETP.GE.OR P6, PT, R3, R240.reuse, !P5 ;  /* 0x000000f00300720c */ /* 0x080fe20006fc6670 */
[----:B------:R-:W-:Y:S01]  /*223d0*/  IMAD.IADD R3, R239, 0x1, -R3 ;  /* 0x00000001ef037824 */ /* 0x000fe200078e0a03 */
[----:B------:R-:W-:Y:S02]  /*223e0*/  FSEL R19, R5, -INF , !P2 ;  /* 0xff80000005137808 */ /* 0x000fe40005000000 */
[C---:B------:R-:W-:Y:S02]  /*223f0*/  ISETP.GE.OR P2, PT, R2.reuse, R241, !P1 ;  /* 0x000000f10200720c */ /* 0x040fe40004f46670 */
[----:B------:R-:W-:Y:S02]  /*22400*/  ISETP.GE.OR P5, PT, R2, R240, !P0 ;  /* 0x000000f00200720c */ /* 0x000fe400047a6670 */
[----:B------:R-:W-:Y:S02]  /*22410*/  IADD3 R2, R239, -R2, RZ ;  /* 0x80000002ef027210 */ /* 0x000fe40007ffe0ff */
[----:B------:R-:W-:Y:S02]  /*22420*/  IABS R3, R3 ;  /* 0x0000000300037213 */ /* 0x000fe40000000000 */
[----:B------:R-:W-:Y:S01]  /*22430*/  IABS R6, R2 ;  /* 0x0000000200067213 */ /* 0x000fe20000000000 */
[C---:B------:R-:W-:Y:S01]  /*22440*/  VIADD R2, R0.reuse, 0x78 ;  /* 0x0000007800027836 */ /* 0x040fe20000000000 */
[----:B------:R-:W-:Y:S01]  /*22450*/  IABS R5, R4 ;  /* 0x0000000400057213 */ /* 0x000fe20000000000 */
[----:B------:R-:W-:Y:S01]  /*22460*/  VIADD R0, R0, 0x79 ;  /* 0x0000007900007836 */ /* 0x000fe20000000000 */
[----:B------:R-:W-:Y:S01]  /*22470*/  I2FP.F32.S32 R3, R3 ;  /* 0x0000000300037245 */ /* 0x000fe20000201400 */
[----:B------:R-:W-:Y:S01]  /*22480*/  IMAD.IADD R4, R238, 0x1, -R2 ;  /* 0x00000001ee047824 */ /* 0x000fe200078e0a02 */
[----:B------:R-:W-:Y:S01]  /*22490*/  I2FP.F32.S32 R5, R5 ;  /* 0x0000000500057245 */ /* 0x000fe20000201400 */
[----:B------:R-:W-:Y:S01]  /*224a0*/  IMAD.IADD R8, R236, 0x1, -R0 ;  /* 0x00000001ec087824 */ /* 0x000fe200078e0a00 */
[----:B------:R-:W-:Y:S01]  /*224b0*/  I2FP.F32.S32 R6, R6 ;  /* 0x0000000600067245 */ /* 0x000fe20000201400 */
[----:B------:R-:W-:Y:S01]  /*224c0*/  FFMA.FTZ R122, R3, -UR19, R122 ;  /* 0x80000013037a7c23 */ /* 0x000fe2000801007a */
[----:B------:R-:W-:Y:S01]  /*224d0*/  IABS R4, R4 ;  /* 0x0000000400047213 */ /* 0x000fe20000000000 */
[----:B---3--:R-:W-:Y:S01]  /*224e0*/  FFMA.FTZ R12, R5, -UR19, R12 ;  /* 0x80000013050c7c23 */ /* 0x008fe2000801000c */
[----:B------:R-:W-:Y:S01]  /*224f0*/  IADD3 R3, R238, -R0, RZ ;  /* 0x80000000ee037210 */ /* 0x000fe20007ffe0ff */
[--C-:B------:R-:W-:Y:S02]  /*22500*/  IMAD.IADD R5, R236, 0x1, -R2.reuse ;  /* 0x00000001ec057824 */ /* 0x100fe400078e0a02 */
[----:B------:R-:W-:Y:S01]  /*22510*/  FFMA.FTZ R123, R6, -UR19, R123 ;  /* 0x80000013067b7c23 */ /* 0x000fe2000801007b */
[----:B------:R-:W-:Y:S01]  /*22520*/  I2FP.F32.S32 R4, R4 ;  /* 0x0000000400047245 */ /* 0x000fe20000201400 */
[C---:B------:R-:W-:Y:S01]  /*22530*/  IMAD.IADD R6, R237.reuse, 0x1, -R2 ;  /* 0x00000001ed067824 */ /* 0x040fe200078e0a02 */
[----:B------:R-:W-:Y:S02]  /*22540*/  IABS R3, R3 ;  /* 0x0000000300037213 */ /* 0x000fe40000000000 */
[----:B------:R-:W-:Y:S01]  /*22550*/  IABS R5, R5 ;  /* 0x0000000500057213 */ /* 0x000fe20000000000 */
[----:B-1----:R-:W-:Y:S01]  /*22560*/  FFMA.FTZ R10, R4, -UR19, R10 ;  /* 0x80000013040a7c23 */ /* 0x002fe2000801000a */
[----:B------:R-:W-:Y:S02]  /*22570*/  IABS R4, R6 ;  /* 0x0000000600047213 */ /* 0x000fe40000000000 */
[----:B------:R-:W-:Y:S02]  /*22580*/  I2FP.F32.S32 R3, R3 ;  /* 0x0000000300037245 */ /* 0x000fe40000201400 */
[----:B------:R-:W-:Y:S02]  /*22590*/  IADD3 R6, R237, -R0, RZ ;  /* 0x80000000ed067210 */ /* 0x000fe40007ffe0ff */
[----:B------:R-:W-:Y:S01]  /*225a0*/  I2FP.F32.S32 R7, R5 ;  /* 0x0000000500077245 */ /* 0x000fe20000201400 */
[----:B------:R-:W-:Y:S01]  /*225b0*/  FFMA.FTZ R9, R3, -UR19, R9 ;  /* 0x8000001303097c23 */ /* 0x000fe20008010009 */
[----:B------:R-:W-:Y:S02]  /*225c0*/  I2FP.F32.S32 R5, R4 ;  /* 0x0000000400057245 */ /* 0x000fe40000201400 */
[----:B------:R-:W-:Y:S01]  /*225d0*/  IABS R4, R8 ;  /* 0x0000000800047213 */ /* 0x000fe20000000000 */
[----:B------:R-:W-:Y:S01]  /*225e0*/  FFMA.FTZ R7, R7, -UR19, R128 ;  /* 0x8000001307077c23 */ /* 0x000fe20008010080 */
[----:B------:R-:W-:Y:S01]  /*225f0*/  IABS R3, R6 ;  /* 0x0000000600037213 */ /* 0x000fe20000000000 */
[----:B------:R-:W-:Y:S01]  /*22600*/  FFMA.FTZ R6, R5, -UR19, R130 ;  /* 0x8000001305067c23 */ /* 0x000fe20008010082 */
[----:B------:R-:W-:Y:S02]  /*22610*/  I2FP.F32.S32 R4, R4 ;  /* 0x0000000400047245 */ /* 0x000fe40000201400 */
[----:B------:R-:W-:Y:S02]  /*22620*/  I2FP.F32.S32 R3, R3 ;  /* 0x0000000300037245 */ /* 0x000fe40000201400 */
[----:B------:R-:W-:Y:S01]  /*22630*/  ISETP.GE.AND P1, PT, R2, R234, PT ;  /* 0x000000ea0200720c */ /* 0x000fe20003f26270 */
[----:B------:R-:W-:Y:S01]  /*22640*/  FFMA.FTZ R8, R4, -UR19, R129 ;  /* 0x8000001304087c23 */ /* 0x000fe20008010081 */
[----:B------:R-:W-:Y:S01]  /*22650*/  FMNMX.FTZ R4, R186, R132, !PT ;  /* 0x00000084ba047209 */ /* 0x000fe20007810000 */
[----:B----4-:R-:W-:Y:S01]  /*22660*/  FFMA.FTZ R11, R3, -UR19, R11 ;  /* 0x80000013030b7c23 */ /* 0x010fe2000801000b */
        /* <DEDUP_REMOVED lines=12> */
[----:B------:R-:W-:Y:S02]  /*22730*/  ISETP.GE.OR P1, PT, R2, R241, !P1 ;  /* 0x000000f10200720c */ /* 0x000fe40004f26670 */
[----:B------:R-:W-:Y:S02]  /*22740*/  FMNMX.FTZ R4, R244, R4, !PT ;  /* 0x00000004f4047209 */ /* 0x000fe40007810000 */
[----:B------:R-:W-:Y:S02]  /*22750*/  FMNMX.FTZ R5, R209, R5, !PT ;  /* 0x00000005d1057209 */ /* 0x000fe40007810000 */
[----:B------:R-:W-:Y:S02]  /*22760*/  FMNMX.FTZ R3, R78, R3, !PT ;  /* 0x000000034e037209 */ /* 0x000fe40007810000 */
[----:B------:R-:W-:Y:S02]  /*22770*/  FSEL R203, R10, -INF , !P1 ;  /* 0xff8000000acb7808 */ /* 0x000fe40004800000 */
[----:B------:R-:W1:Y:S01]  /*22780*/  MUFU.TANH R10, R126 ;  /* 0x0000007e000a7308 */ /* 0x000e620000002400 */
[----:B------:R-:W-:Y:S02]  /*22790*/  ISETP.GE.AND P1, PT, R2, R235, PT ;  /* 0x000000eb0200720c */ /* 0x000fe40003f26270 */
        /* <DEDUP_REMOVED lines=8> */
[----:B------:R-:W-:Y:S02]  /*22820*/  FMNMX.FTZ R4, R211, R4, !PT ;  /* 0x00000004d3047209 */ /* 0x000fe40007810000 */
[C---:B------:R-:W-:Y:S02]  /*22830*/  ISETP.GE.AND P0, PT, R0.reuse, R234, PT ;  /* 0x000000ea0000720c */ /* 0x040fe40003f06270 */
[----:B------:R-:W-:Y:S02]  /*22840*/  ISETP.GE.AND P1, PT, R0, R235, PT ;  /* 0x000000eb0000720c */ /* 0x000fe40003f26270 */
[----:B------:R-:W-:Y:S02]  /*22850*/  FMNMX.FTZ R5, R201, R5, !PT ;  /* 0x00000005c9057209 */ /* 0x000fe40007810000 */
[----:B------:R-:W-:Y:S02]  /*22860*/  FMNMX.FTZ R3, R103, R3, !PT ;  /* 0x0000000367037209 */ /* 0x000fe40007810000 */
[----:B------:R-:W-:Y:S02]  /*22870*/  FMNMX.FTZ R4, R210, R4, !PT ;  /* 0x00000004d2047209 */ /* 0x000fe40007810000 */
[C---:B------:R-:W-:Y:S02]  /*22880*/  ISETP.GE.OR P0, PT, R0.reuse, R241, !P0 ;  /* 0x000000f10000720c */ /* 0x040fe40004706670 */
[----:B------:R-:W-:Y:S02]  /*22890*/  ISETP.GE.OR P1, PT, R0, R243, !P1 ;  /* 0x000000f30000720c */ /* 0x000fe40004f26670 */
[----:B------:R-:W-:Y:S02]  /*228a0*/  FMNMX.FTZ R5, R200, R5, !PT ;  /* 0x00000005c8057209 */ /* 0x000fe40007810000 */
[----:B------:R-:W-:Y:S02]  /*228b0*/  FMNMX.FTZ R3, R57, R3, !PT ;  /* 0x0000000339037209 */ /* 0x000fe40007810000 */
[----:B------:R-:W-:Y:S02]  /*228c0*/  MOV R76, R202 ;  /* 0x000000ca004c7202 */ /* 0x000fe40000000f00 */
[----:B------:R-:W-:Y:S02]  /*228d0*/  FMNMX.FTZ R4, R206, R4, !PT ;  /* 0x00000004ce047209 */ /* 0x000fe40007810000 */
[----:B------:R-:W-:Y:S01]  /*228e0*/  FSEL R202, R9, -INF , !P0 ;  /* 0xff80000009ca7808 */ /* 0x000fe20004000000 */
[----:B------:R-:W-:Y:S01]  /*228f0*/  IMAD.MOV.U32 R91, RZ, RZ, R76 ;  /* 0x000000ffff5b7224 */ /* 0x000fe200078e004c */
[----:B------:R-:W-:Y:S02]  /*22900*/  FSEL R13, R8, -INF , !P1 ;  /* 0xff800000080d7808 */ /* 0x000fe40004800000 */
[C---:B------:R-:W-:Y:S02]  /*22910*/  ISETP.GE.AND P0, PT, R2.reuse, R233, PT ;  /* 0x000000e90200720c */ /* 0x040fe40003f06270 */
[----:B------:R-:W-:Y:S02]  /*22920*/  ISETP.GE.AND P1, PT, R2, R232, PT ;  /* 0x000000e80200720c */ /* 0x000fe40003f26270 */
[----:B------:R-:W-:Y:S02]  /*22930*/  FMNMX.FTZ R5, R53, R5, !PT ;  /* 0x0000000535057209 */ /* 0x000fe40007810000 */
[----:B------:R-:W-:Y:S01]  /*22940*/  FMNMX.FTZ R3, R80, R3, !PT ;  /* 0x0000000350037209 */ /* 0x000fe20007810000 */
[----:B------:R-:W-:Y:S01]  /*22950*/  IMAD.MOV.U32 R80, RZ, RZ, R69 ;  /* 0x000000ffff507224 */ /* 0x000fe200078e0045 */
[----:B------:R-:W-:Y:S02]  /*22960*/  FMNMX.FTZ R4, R56, R4, !PT ;  /* 0x0000000438047209 */ /* 0x000fe40007810000 */
[C---:B------:R-:W-:Y:S02]  /*22970*/  ISETP.GE.OR P0, PT, R2.reuse, R242, !P0 ;  /* 0x000000f20200720c */ /* 0x040fe40004706670 */
[----:B------:R-:W-:Y:S02]  /*22980*/  ISETP.GE.OR P1, PT, R2, R240, !P1 ;  /* 0x000000f00200720c */ /* 0x000fe40004f26670 */
[----:B------:R-:W-:Y:S02]  /*22990*/  IADD3 R9, R239, -R2, RZ ;  /* 0x80000002ef097210 */ /* 0x000fe40007ffe0ff */
        /* <DEDUP_REMOVED lines=73> */
[----:B------:R-:W-:Y:S02]  /*22e30*/  MOV R17, R250 ;  /* 0x000000fa00117202 */ /* 0x000fe40000000f00 */
        /* <DEDUP_REMOVED lines=8> */
[----:B------:R-:W-:Y:S02]  /*22ec0*/  ISETP.GE.OR P0, PT, R0, R242, !P0 ;  /* 0x000000f20000720c */ /* 0x000fe40004706670 */
        /* <DEDUP_REMOVED lines=20> */
[----:B------:R-:W-:Y:S02]  /*23010*/  IABS R9, R9 ;  /* 0x0000000900097213 */ /* 0x000fe40000000000 */
[----:B------:R-:W-:Y:S02]  /*23020*/  FMNMX.FTZ R0, R217, R0, !PT ;  /* 0x00000000d9007209 */ /* 0x000fe40007810000 */
[----:B------:R-:W-:Y:S01]  /*23030*/  LOP3.LUT P4, RZ, R231, 0x2, RZ, 0xc0, !PT ;  /* 0x00000002e7ff7812 */ /* 0x000fe2000788c0ff */
[----:B------:R-:W-:Y:S01]  /*23040*/  IMAD.MOV.U32 R5, RZ, RZ, R9 ;  /* 0x000000ffff057224 */ /* 0x000fe200078e0009 */
[----:B------:R-:W-:Y:S02]  /*23050*/  FMNMX.FTZ R0, R223, R0, !PT ;  /* 0x00000000df007209 */ /* 0x000fe40007810000 */
[----:B------:R-:W-:Y:S02]  /*23060*/  FSEL R249, R110, -INF , !P4 ;  /* 0xff8000006ef97808 */ /* 0x000fe40006000000 */
[----:B------:R-:W-:Y:S02]  /*23070*/  FSEL R250, R111, -INF , !P3 ;  /* 0xff8000006ffa7808 */ /* 0x000fe40005800000 */
[----:B------:R-:W-:Y:S02]  /*23080*/  FMNMX.FTZ R0, R249, R0, !PT ;  /* 0x00000000f9007209 */ /* 0x000fe40007810000 */
[----:B------:R-:W-:Y:S02]  /*23090*/  I2FP.F32.S32 R5, R5 ;  /* 0x0000000500057245 */ /* 0x000fe40000201400 */
[----:B------:R-:W-:Y:S02]  /*230a0*/  IABS R6, R6 ;  /* 0x0000000600067213 */ /* 0x000fe40000000000 */
[----:B------:R-:W-:Y:S01]  /*230b0*/  FSEL R226, R122, -INF , !P6 ;  /* 0xff8000007ae27808 */ /* 0x000fe20007000000 */
[----:B-1----:R-:W-:Y:S01]  /*230c0*/  FFMA.FTZ R5, R5, -UR19, R10 ;  /* 0x8000001305057c23 */ /* 0x002fe2000801000a */
[----:B------:R-:W-:Y:S01]  /*230d0*/  FMNMX.FTZ R0, R250, R0, !PT ;  /* 0x00000000fa007209 */ /* 0x000fe20007810000 */
[----:B------:R-:W-:Y:S01]  /*230e0*/  IMAD.MOV.U32 R122, RZ, RZ, R229 ;  /* 0x000000ffff7a7224 */ /* 0x000fe200078e00e5 */
[----:B--2---:R-:W-:Y:S02]  /*230f0*/  FMNMX.FTZ R3, R3, R8, !PT ;  /* 0x0000000803037209 */ /* 0x004fe40007810000 */
[----:B------:R-:W-:Y:S02]  /*23100*/  FMNMX.FTZ R4, R4, R7, !PT ;  /* 0x0000000704047209 */ /* 0x000fe40007810000 */
[----:B------:R-:W-:Y:S01]  /*23110*/  I2FP.F32.S32 R6, R6 ;  /* 0x0000000600067245 */ /* 0x000fe20000201400 */
[----:B------:R-:W1:Y:S01]  /*23120*/  SHFL.BFLY PT, R70, R3, 0x1, 0x1f ;  /* 0x0c201f0003467f89 */ /* 0x000e6200000e0000 */
[----:B------:R-:W-:Y:S02]  /*23130*/  FMNMX.FTZ R0, R226, R0, !PT ;  /* 0x00000000e2007209 */ /* 0x000fe40007810000 */
[----:B------:R-:W-:Y:S05]  /*23140*/  FSEL R58, R123, -INF , !P5 ;  /* 0xff8000007b3a7808 */ /* 0x000fea0006800000 */
[----:B------:R-:W2:Y:S01]  /*23150*/  SHFL.BFLY PT, R71, R4, 0x1, 0x1f ;  /* 0x0c201f0004477f89 */ /* 0x000ea200000e0000 */
[----:B------:R-:W-:Y:S01]  /*23160*/  FFMA.FTZ R72, R6, -UR19, R72 ;  /* 0x8000001306487c23 */ /* 0x000fe20008010048 */
[----:B------:R-:W-:Y:S02]  /*23170*/  FSEL R59, R5, -INF , !P1 ;  /* 0xff800000053b7808 */ /* 0x000fe40004800000 */
[----:B------:R-:W-:Y:S02]  /*23180*/  FMNMX.FTZ R0, R58, R0, !PT ;  /* 0x000000003a007209 */ /* 0x000fe40007810000 */
[----:B---3--:R-:W-:Y:S02]  /*23190*/  FMNMX.FTZ R69, R2, R69, !PT ;  /* 0x0000004502457209 */ /* 0x008fe40007810000 */
[----:B------:R-:W-:Y:S02]  /*231a0*/  FSEL R72, R72, -INF , !P0 ;  /* 0xff80000048487808 */ /* 0x000fe40004000000 */
[----:B------:R-:W-:Y:S01]  /*231b0*/  FMNMX.FTZ R0, R59, R0, !PT ;  /* 0x000000003b007209 */ /* 0x000fe20007810000 */
[----:B------:R-:W3:Y:S01]  /*231c0*/  SHFL.BFLY PT, R6, R69, 0x1, 0x1f ;  /* 0x0c201f0045067f89 */ /* 0x000ee200000e0000 */
[----:B------:R-:W-:Y:S02]  /*231d0*/  LOP3.LUT P3, RZ, R231, 0x40, RZ, 0xc0, !PT ;  /* 0x00000040e7ff7812 */ /* 0x000fe4000786c0ff */
[----:B------:R-:W-:Y:S05]  /*231e0*/  FMNMX.FTZ R0, R72, R0, !PT ;  /* 0x0000000048007209 */ /* 0x000fea0007810000 */
[----:B------:R-:W4:Y:S01]  /*231f0*/  SHFL.BFLY PT, R2, R0, 0x2, 0x1f ;  /* 0x0c401f0000027f89 */ /* 0x000f2200000e0000 */
[----:B-1----:R-:W-:Y:S02]  /*23200*/  FMNMX.FTZ R70, R3, R70, !PT ;  /* 0x0000004603467209 */ /* 0x002fe40007810000 */
[----:B--2---:R-:W-:Y:S03]  /*23210*/  FMNMX.FTZ R71, R4, R71, !PT ;  /* 0x0000004704477209 */ /* 0x004fe60007810000 */
[C---:B------:R-:W-:Y:S01]  /*23220*/  FMUL.FTZ R7, R70.reuse, UR4 ;  /* 0x0000000446077c20 */ /* 0x040fe20008410000 */
[----:B------:R-:W-:Y:S02]  /*23230*/  FSETP.NEU.FTZ.AND P1, PT, R70, -INF , PT ;  /* 0xff8000004600780b */ /* 0x000fe40003f3d000 */
[C---:B------:R-:W-:Y:S01]  /*23240*/  FSETP.NEU.FTZ.AND P2, PT, R71.reuse, -INF , PT ;  /* 0xff8000004700780b */ /* 0x040fe20003f5d000 */
[----:B------:R-:W-:Y:S01]  /*23250*/  FMUL.FTZ R5, R71, UR4 ;  /* 0x0000000447057c20 */ /* 0x000fe20008410000 */
[----:B------:R-:W-:Y:S04]  /*23260*/  FSEL R7, R7, RZ, P1 ;  /* 0x000000ff07077208 */ /* 0x000fe80000800000 */
[----:B------:R-:W-:Y:S01]  /*23270*/  FSEL R5, R5, RZ, P2 ;  /* 0x000000ff05057208 */ /* 0x000fe20001000000 */
[--C-:B------:R-:W-:Y:S01]  /*23280*/  FFMA.FTZ R10, R179, UR4, -R7.reuse ;  /* 0x00000004b30a7c23 */ /* 0x100fe20008010807 */
[----:B---3--:R-:W-:Y:S01]  /*23290*/  FMNMX.FTZ R69, R69, R6, !PT ;  /* 0x0000000645457209 */ /* 0x008fe20007810000 */
[--C-:B------:R-:W-:Y:S01]  /*232a0*/  FFMA.FTZ R94, R56, UR4, -R7.reuse ;  /* 0x00000004385e7c23 */ /* 0x100fe20008010807 */
[----:B------:R-:W-:Y:S01]  /*232b0*/  FFMA.FTZ R238, R12, UR4, -R7 ;  /* 0x000000040cee7c23 */ /* 0x000fe20008010807 */
[----:B------:R-:W-:Y:S01]  /*232c0*/  MUFU.EX2 R60, R10 ;  /* 0x0000000a003c7308 */ /* 0x000fe20000000800 */
[----:B------:R-:W-:Y:S01]  /*232d0*/  FFMA.FTZ R3, R186, UR4, -R5 ;  /* 0x00000004ba037c23 */ /* 0x000fe20008010805 */
[C---:B------:R-:W-:Y:S01]  /*232e0*/  FMUL.FTZ R73, R69.reuse, UR4 ;  /* 0x0000000445497c20 */ /* 0x040fe20008410000 */
[----:B------:R-:W-:Y:S01]  /*232f0*/  FSETP.NEU.FTZ.AND P0, PT, R69, -INF , PT ;  /* 0xff8000004500780b */ /* 0x000fe20003f1d000 */
[----:B------:R-:W2:Y:S01]  /*23300*/  LDL.LU R186, [R1+0x14c] ;  /* 0x00014c0001ba7983 */ /* 0x000ea20000300800 */
[----:B----4-:R-:W-:Y:S01]  /*23310*/  FMNMX.FTZ R0, R0, R2, !PT ;  /* 0x0000000200007209 */ /* 0x010fe20007810000 */
[----:B------:R-:W-:Y:S01]  /*23320*/  FFMA.FTZ R2, R187, UR4, -R7 ;  /* 0x00000004bb027c23 */ /* 0x000fe20008010807 */
[--C-:B------:R-:W-:Y:S03]  /*23330*/  FFMA.FTZ R89, R208, UR4, -R5.reuse ;  /* 0x00000004d0597c23 */ /* 0x100fe60008010805 */
[----:B------:R1:W-:Y:S01]  /*23340*/  MUFU.EX2 R76, R3 ;  /* 0x00000003004c7308 */ /* 0x0003e20000000800 */
[----:B------:R-:W3:Y:S01]  /*23350*/  LDL.LU R187, [R1+0x148] ;  /* 0x0001480001bb7983 */ /* 0x000ee20000300800 */
[----:B------:R-:W-:Y:S01]  /*23360*/  FFMA.FTZ R88, R207, UR4, -R5 ;  /* 0x00000004cf587c23 */ /* 0x000fe20008010805 */
[--C-:B------:R-:W-:Y:S01]  /*23370*/  FFMA.FTZ R93, R55, UR4, -R7.reuse ;  /* 0x00000004375d7c23 */ /* 0x100fe20008010807 */
[--C-:B------:R-:W-:Y:S01]  /*23380*/  FFMA.FTZ R95, R206, UR4, -R7.reuse ;  /* 0x00000004ce5f7c23 */ /* 0x100fe20008010807 */
[--C-:B------:R-:W-:Y:S01]  /*23390*/  FFMA.FTZ R236, R30, UR4, -R7.reuse ;  /* 0x000000041eec7c23 */ /* 0x100fe20008010807 */
[----:B------:R-:W-:Y:S01]  /*233a0*/  FFMA.FTZ R229, R24, UR4, -R7 ;  /* 0x0000000418e57c23 */ /* 0x000fe20008010807 */
[----:B------:R-:W-:Y:S03]  /*233b0*/  FSEL R73, R73, RZ, P0 ;  /* 0x000000ff49497208 */ /* 0x000fe60000000000 */
[----:B------:R4:W-:Y:S01]  /*233c0*/  MUFU.EX2 R77, R2 ;  /* 0x00000002004d7308 */ /* 0x0009e20000000800 */
[--C-:B------:R-:W-:Y:S01]  /*233d0*/  FFMA.FTZ R6, R248, UR4, -R5.reuse ;  /* 0x00000004f8067c23 */ /* 0x100fe20008010805 */
[--C-:B------:R-:W-:Y:S01]  /*233e0*/  FFMA.FTZ R111, R201, UR4, -R5.reuse ;  /* 0x00000004c96f7c23 */ /* 0x100fe20008010805 */
[----:B------:R-:W-:Y:S01]  /*233f0*/  FFMA.FTZ R100, R212, UR4, -R5 ;  /* 0x00000004d4647c23 */ /* 0x000fe20008010805 */
[--C-:B------:R-:W-:Y:S01]  /*23400*/  FFMA.FTZ R4, R228, UR4, -R73.reuse ;  /* 0x00000004e4047c23 */ /* 0x100fe20008010849 */
[----:B------:R-:W-:Y:S01]  /*23410*/  FFMA.FTZ R9, R215, UR4, -R73 ;  /* 0x00000004d7097c23 */ /* 0x000fe20008010849 */
[----:B------:R-:W-:Y:S01]  /*23420*/  FFMA.FTZ R212, R22, UR4, -R5 ;  /* 0x0000000416d47c23 */ /* 0x000fe20008010805 */
[----:B------:R-:W-:Y:S03]  /*23430*/  FFMA.FTZ R8, R220, UR4, -R73 ;  /* 0x00000004dc087c23 */ /* 0x000fe60008010849 */
[----:B------:R4:W-:Y:S01]  /*23440*/  MUFU.EX2 R96, R4 ;  /* 0x0000000400607308 */ /* 0x0009e20000000800 */
[----:B-1----:R-:W1:Y:S01]  /*23450*/  SHFL.BFLY PT, R3, R0, 0x1, 0x1f ;  /* 0x0c201f0000037f89 */ /* 0x002e6200000e0000 */
[--C-:B------:R-:W-:Y:S01]  /*23460*/  FFMA.FTZ R220, R27, UR4, -R5.reuse ;  /* 0x000000041bdc7c23 */ /* 0x100fe20008010805 */
[--C-:B------:R-:W-:Y:S01]  /*23470*/  FFMA.FTZ R63, R209, UR4, -R5.reuse ;  /* 0x00000004d13f7c23 */ /* 0x100fe20008010805 */
[--C-:B------:R-:W-:Y:S01]  /*23480*/  FFMA.FTZ R126, R41, UR4, -R5.reuse ;  /* 0x00000004297e7c23 */ /* 0x100fe20008010805 */
[--C-:B------:R-:W-:Y:S01]  /*23490*/  FFMA.FTZ R108, R200, UR4, -R5.reuse ;  /* 0x00000004c86c7c23 */ /* 0x100fe20008010805 */
[--C-:B------:R-:W-:Y:S01]  /*234a0*/  FFMA.FTZ R107, R53, UR4, -R5.reuse ;  /* 0x00000004356b7c23 */ /* 0x100fe20008010805 */
[----:B------:R-:W-:Y:S03]  /*234b0*/  FFMA.FTZ R106, R52, UR4, -R5 ;  /* 0x00000004346a7c23 */ /* 0x000fe60008010805 */
[----:B------:R-:W-:Y:S01]  /*234c0*/  MUFU.EX2 R99, R6 ;  /* 0x0000000600637308 */ /* 0x000fe20000000800 */
[----:B----4-:R-:W-:Y:S01]  /*234d0*/  FFMA.FTZ R2, R214, UR4, -R73 ;  /* 0x00000004d6027c23 */ /* 0x010fe20008010849 */
[--C-:B------:R-:W-:Y:S01]  /*234e0*/  FFMA.FTZ R121, R51, UR4, -R5.reuse ;  /* 0x0000000433797c23 */ /* 0x100fe20008010805 */
[----:B------:R-:W4:Y:S01]  /*234f0*/  LDL.LU R214, [R1+0x144] ;  /* 0x0001440001d67983 */ /* 0x000f220000300800 */
        /* <DEDUP_REMOVED lines=12> */
[----:B------:R1:W-:Y:S02]  /*235c0*/  MUFU.EX2 R228, R4 ;  /* 0x0000000400e47308 */ /* 0x0003e40000000800 */
[----:B-1----:R-:W-:Y:S01]  /*235d0*/  FMNMX.FTZ R68, R0, R3, !PT ;  /* 0x0000000300447209 */ /* 0x002fe20007810000 */
[--C-:B------:R-:W-:Y:S01]  /*235e0*/  FFMA.FTZ R110, R25, UR4, -R5.reuse ;  /* 0x00000004196e7c23 */ /* 0x100fe20008010805 */
[----:B------:R-:W-:Y:S01]  /*235f0*/  FSEL R0, R69, RZ, P0 ;  /* 0x000000ff45007208 */ /* 0x000fe20000000000 */
[--C-:B------:R-:W-:Y:S01]  /*23600*/  FFMA.FTZ R29, R16, UR4, -R5.reuse ;  /* 0x00000004101d7c23 */ /* 0x100fe20008010805 */
[C---:B------:R-:W-:Y:S01]  /*23610*/  FSETP.NEU.FTZ.AND P0, PT, R68.reuse, -INF , PT ;  /* 0xff8000004400780b */ /* 0x040fe20003f1d000 */
[----:B------:R-:W-:Y:S01]  /*23620*/  FMUL.FTZ R74, R68, UR4 ;  /* 0x00000004444a7c20 */ /* 0x000fe20008410000 */
[--C-:B------:R-:W-:Y:S02]  /*23630*/  FFMA.FTZ R41, R15, UR4, -R5.reuse ;  /* 0x000000040f297c23 */ /* 0x100fe40008010805 */
[----:B------:R1:W-:Y:S01]  /*23640*/  MUFU.EX2 R105, R8 ;  /* 0x0000000800697308 */ /* 0x0003e20000000800 */
[--C-:B------:R-:W-:Y:S01]  /*23650*/  FFMA.FTZ R2, R182, UR4, -R5.reuse ;  /* 0x00000004b6027c23 */ /* 0x100fe20008010805 */
[----:B------:R-:W-:Y:S01]  /*23660*/  MOV R15, R80 ;  /* 0x00000050000f7202 */ /* 0x000fe20000000f00 */
[----:B------:R-:W4:Y:S01]  /*23670*/  LDL.LU R182, [R1+0x140] ;  /* 0x0001400001b67983 */ /* 0x000f220000300800 */
[----:B------:R-:W-:Y:S01]  /*23680*/  FSEL R74, R74, RZ, P0 ;  /* 0x000000ff4a4a7208 */ /* 0x000fe20000000000 */
[----:B------:R-:W-:Y:S01]  /*23690*/  FFMA.FTZ R13, R13, UR4, -R5 ;  /* 0x000000040d0d7c23 */ /* 0x000fe20008010805 */
[----:B------:R-:W-:Y:S02]  /*236a0*/  IMAD.MOV.U32 R200, RZ, RZ, R59 ;  /* 0x000000ffffc87224 */ /* 0x000fe400078e003b */
[--C-:B------:R-:W-:Y:S02]  /*236b0*/  FFMA.FTZ R101, R244, UR4, -R7.reuse ;  /* 0x00000004f4657c23 */ /* 0x100fe40008010807 */
[----:B------:R1:W-:Y:S01]  /*236c0*/  MUFU.EX2 R11, R2 ;  /* 0x00000002000b7308 */ /* 0x0003e20000000800 */
[----:B------:R-:W-:Y:S01]  /*236d0*/  FADD.FTZ R4, -R0, R134 ;  /* 0x0000008600047221 */ /* 0x000fe20000010100 */
[----:B------:R-:W-:Y:S01]  /*236e0*/  FSEL R0, R68, RZ, P0 ;  /* 0x000000ff44007208 */ /* 0x000fe20000000000 */
[--C-:B------:R-:W-:Y:S01]  /*236f0*/  FFMA.FTZ R244, R23, UR4, -R7.reuse ;  /* 0x0000000417f47c23 */ /* 0x100fe20008010807 */
[----:B------:R-:W-:Y:S02]  /*23700*/  IMAD.MOV.U32 R28, RZ, RZ, R122 ;  /* 0x000000ffff1c7224 */ /* 0x000fe400078e007a */
[----:B------:R-:W-:Y:S01]  /*23710*/  FFMA.FTZ R62, R247, UR4, -R7 ;  /* 0x00000004f73e7c23 */ /* 0x000fe20008010807 */
[----:B------:R-:W-:Y:S02]  /*23720*/  IMAD.MOV.U32 R122, RZ, RZ, R64 ;  /* 0x000000ffff7a7224 */ /* 0x000fe400078e0040 */
[----:B------:R-:W-:Y:S01]  /*23730*/  FADD.FTZ R6, -R0, R135 ;  /* 0x0000008700067221 */ /* 0x000fe20000010100 */
[----:B------:R-:W-:Y:S01]  /*23740*/  MUFU.EX2 R98, R9 ;  /* 0x0000000900627308 */ /* 0x000fe20000000800 */
[--C-:B------:R-:W-:Y:S01]  /*23750*/  FFMA.FTZ R0, R178, UR4, -R7.reuse ;  /* 0x00000004b2007c23 */ /* 0x100fe20008010807 */
[----:B-1----:R-:W-:Y:S01]  /*23760*/  FFMA.FTZ R8, R170, UR4, -R74 ;  /* 0x00000004aa087c23 */ /* 0x002fe2000801084a */
[----:B------:R-:W-:Y:S01]  /*23770*/  MOV R135, R223 ;  /* 0x000000df00877202 */ /* 0x000fe20000000f00 */
[--C-:B------:R-:W-:Y:S01]  /*23780*/  FFMA.FTZ R223, R26, UR4, -R7.reuse ;  /* 0x000000041adf7c23 */ /* 0x100fe20008010807 */
[--C-:B------:R-:W-:Y:S01]  /*23790*/  FFMA.FTZ R117, R54, UR4, -R7.reuse ;  /* 0x0000000436757c23 */ /* 0x100fe20008010807 */
[----:B------:R-:W-:Y:S01]  /*237a0*/  FFMA.FTZ R114, R47, UR4, -R7 ;  /* 0x000000042f727c23 */ /* 0x000fe20008010807 */
[----:B------:R-:W-:Y:S03]  /*237b0*/  IMAD.MOV.U32 R47, RZ, RZ, R81 ;  /* 0x000000ffff2f7224 */ /* 0x000fe600078e0051 */
[----:B------:R1:W-:Y:S01]  /*237c0*/  MUFU.EX2 R97, R0 ;  /* 0x0000000000617308 */ /* 0x0003e20000000800 */
[----:B------:R-:W-:Y:S01]  /*237d0*/  FFMA.FTZ R2, R183, UR4, -R7 ;  /* 0x00000004b7027c23 */ /* 0x000fe20008010807 */
[----:B------:R-:W-:Y:S01]  /*237e0*/  MOV R44, R200 ;  /* 0x000000c8002c7202 */ /* 0x000fe20000000f00 */
[----:B------:R-:W4:Y:S01]  /*237f0*/  LDL.LU R183, [R1+0x13c] ;  /* 0x00013c0001b77983 */ /* 0x000f220000300800 */
[----:B------:R-:W-:Y:S01]  /*23800*/  IMAD.MOV.U32 R200, RZ, RZ, R82 ;  /* 0x000000ffffc87224 */ /* 0x000fe200078e0052 */
[----:B------:R-:W-:Y:S01]  /*23810*/  MOV R26, R90 ;  /* 0x0000005a001a7202 */ /* 0x000fe20000000f00 */
[----:B------:R-:W-:Y:S01]  /*23820*/  FFMA.FTZ R204, R204, UR4, -R73 ;  /* 0x00000004cccc7c23 */ /* 0x000fe20008010849 */
[----:B------:R-:W4:Y:S03]  /*23830*/  LDL.LU R178, [R1+0x138] ;  /* 0x0001380001b27983 */ /* 0x000f260000300800 */
[----:B------:R1:W-:Y:S01]  /*23840*/  MUFU.EX2 R75, R2 ;  /* 0x00000002004b7308 */ /* 0x0003e20000000800 */
[----:B------:R-:W-:Y:S02]  /*23850*/  IMAD.MOV.U32 R53, RZ, RZ, R58 ;  /* 0x000000ffff357224 */ /* 0x000fe400078e003a */
[--C-:B------:R-:W-:Y:S01]  /*23860*/  FFMA.FTZ R58, R211, UR4, -R7.reuse ;  /* 0x00000004d33a7c23 */ /* 0x100fe20008010807 */
[----:B------:R-:W4:Y:S01]  /*23870*/  LDL.LU R179, [R1+0x134] ;  /* 0x0001340001b37983 */ /* 0x000f220000300800 */
[--C-:B------:R-:W-:Y:S01]  /*23880*/  FFMA.FTZ R59, R245, UR4, -R7.reuse ;  /* 0x00000004f53b7c23 */ /* 0x100fe20008010807 */
[--C-:B------:R-:W-:Y:S01]  /*23890*/  FFMA.FTZ R115, R48, UR4, -R7.reuse ;  /* 0x0000000430737c23 */ /* 0x100fe20008010807 */
[----:B------:R-:W-:Y:S01]  /*238a0*/  FFMA.FTZ R245, R32, UR4, -R7 ;  /* 0x0000000420f57c23 */ /* 0x000fe20008010807 */
[----:B------:R-:W4:Y:S02]  /*238b0*/  LDL.LU R215, [R1+0x130] ;  /* 0x0001300001d77983 */ /* 0x000f240000300800 */
[----:B------:R-:W-:Y:S01]  /*238c0*/  MUFU.EX2 R100, R100 ;  /* 0x0000006400647308 */ /* 0x000fe20000000800 */
[----:B-1----:R-:W-:Y:S01]  /*238d0*/  FFMA.FTZ R0, R218, UR4, -R74 ;  /* 0x00000004da007c23 */ /* 0x002fe2000801084a */
[----:B------:R-:W-:Y:S01]  /*238e0*/  FFMA.FTZ R218, R21, UR4, -R5 ;  /* 0x0000000415da7c23 */ /* 0x000fe20008010805 */
[--C-:B------:R-:W-:Y:S01]  /*238f0*/  FFMA.FTZ R203, R203, UR4, -R73.reuse ;  /* 0x00000004cbcb7c23 */ /* 0x100fe20008010849 */
[----:B------:R-:W-:Y:S01]  /*23900*/  FFMA.FTZ R202, R202, UR4, -R73 ;  /* 0x00000004caca7c23 */ /* 0x000fe20008010849 */
[----:B------:R-:W-:Y:S02]  /*23910*/  IMAD.MOV.U32 R45, RZ, RZ, R53 ;  /* 0x000000ffff2d7224 */ /* 0x000fe400078e0035 */
[----:B------:R-:W-:Y:S01]  /*23920*/  FFMA.FTZ R112, R210, UR4, -R7 ;  /* 0x00000004d2707c23 */ /* 0x000fe20008010807 */
[----:B------:R-:W-:Y:S02]  /*23930*/  IMAD.MOV.U32 R56, RZ, RZ, R17 ;  /* 0x000000ffff387224 */ /* 0x000fe400078e0011 */
[----:B------:R1:W-:Y:S01]  /*23940*/  MUFU.EX2 R201, R0 ;  /* 0x0000000000c97308 */ /* 0x0003e20000000800 */
[----:B------:R-:W-:Y:S01]  /*23950*/  FSEL R2, R71, RZ, P2 ;  /* 0x000000ff47027208 */ /* 0x000fe20001000000 */
[----:B------:R-:W-:Y:S02]  /*23960*/  IMAD.MOV.U32 R43, RZ, RZ, R65 ;  /* 0x000000ffff2b7224 */ /* 0x000fe400078e0041 */
[--C-:B------:R-:W-:Y:S01]  /*23970*/  FFMA.FTZ R124, R46, UR4, -R7.reuse ;  /* 0x000000042e7c7c23 */ /* 0x100fe20008010807 */
[----:B------:R-:W-:Y:S01]  /*23980*/  MOV R46, R91 ;  /* 0x0000005b002e7202 */ /* 0x000fe20000000f00 */
[--C-:B------:R-:W-:Y:S01]  /*23990*/  FFMA.FTZ R116, R50, UR4, -R7.reuse ;  /* 0x0000000432747c23 */ /* 0x100fe20008010807 */
[----:B------:R-:W-:Y:S01]  /*239a0*/  FADD.FTZ R3, -R2, R132 ;  /* 0x0000008402037221 */ /* 0x000fe20000010100 */
[----:B------:R-:W-:Y:S02]  /*239b0*/  FSEL R2, R70, RZ, P1 ;  /* 0x000000ff46027208 */ /* 0x000fe40000800000 */
[----:B------:R1:W-:Y:S01]  /*239c0*/  MUFU.EX2 R210, R8 ;  /* 0x0000000800d27308 */ /* 0x0003e20000000800 */
[--C-:B------:R-:W-:Y:S01]  /*239d0*/  FFMA.FTZ R132, R20, UR4, -R7.reuse ;  /* 0x0000000414847c23 */ /* 0x100fe20008010807 */
[--C-:B------:R-:W-:Y:S01]  /*239e0*/  FFMA.FTZ R123, R42, UR4, -R7.reuse ;  /* 0x000000042a7b7c23 */ /* 0x100fe20008010807 */
[----:B------:R-:W-:Y:S01]  /*239f0*/  FFMA.FTZ R128, R40, UR4, -R7 ;  /* 0x0000000428807c23 */ /* 0x000fe20008010807 */
[----:B------:R-:W-:Y:S01]  /*23a00*/  FADD.FTZ R2, -R2, R133 ;  /* 0x0000008502027221 */ /* 0x000fe20000010100 */
[----:B------:R-:W-:Y:S01]  /*23a10*/  FFMA.FTZ R133, R18, UR4, -R5 ;  /* 0x0000000412857c23 */ /* 0x000fe20008010805 */
[--C-:B------:R-:W-:Y:S01]  /*23a20*/  FFMA.FTZ R5, R174, UR4, -R74.reuse ;  /* 0x00000004ae057c23 */ /* 0x100fe2000801084a */
[--C-:B------:R-:W-:Y:S03]  /*23a30*/  FFMA.FTZ R134, R39, UR4, -R7.reuse ;  /* 0x0000000427867c23 */ /* 0x100fe60008010807 */
[----:B------:R-:W-:Y:S01]  /*23a40*/  MUFU.EX2 R101, R101 ;  /* 0x0000006500657308 */ /* 0x000fe20000000800 */
[----:B------:R-:W4:Y:S01]  /*23a50*/  LDL.LU R174, [R1+0x12c] ;  /* 0x00012c0001ae7983 */ /* 0x000f220000300800 */
[----:B-1----:R-:W-:Y:S01]  /*23a60*/  FFMA.FTZ R0, R175, UR4, -R74 ;  /* 0x00000004af007c23 */ /* 0x002fe2000801084a */
[----:B------:R-:W-:Y:S01]  /*23a70*/  FMUL.FTZ R2, R2, UR4 ;  /* 0x0000000402027c20 */ /* 0x000fe20008410000 */
[--C-:B------:R-:W-:Y:S01]  /*23a80*/  FFMA.FTZ R206, R38, UR4, -R7.reuse ;  /* 0x0000000426ce7c23 */ /* 0x100fe20008010807 */
[----:B------:R-:W4:Y:S01]  /*23a90*/  LDL.LU R175, [R1+0x128] ;  /* 0x0001280001af7983 */ /* 0x000f220000300800 */
[--C-:B------:R-:W-:Y:S01]  /*23aa0*/  FFMA.FTZ R207, R34, UR4, -R7.reuse ;  /* 0x0000000422cf7c23 */ /* 0x100fe20008010807 */
[--C-:B------:R-:W-:Y:S03]  /*23ab0*/  FFMA.FTZ R247, R31, UR4, -R7.reuse ;  /* 0x000000041ff77c23 */ /* 0x100fe60008010807 */
[----:B------:R1:W-:Y:S01]  /*23ac0*/  MUFU.EX2 R211, R0 ;  /* 0x0000000000d37308 */ /* 0x0003e20000000800 */
[----:B------:R-:W4:Y:S01]  /*23ad0*/  LDL.LU R170, [R1+0x124] ;  /* 0x0001240001aa7983 */ /* 0x000f220000300800 */
[----:B------:R-:W-:Y:S02]  /*23ae0*/  IMAD.MOV.U32 R31, RZ, RZ, R28 ;  /* 0x000000ffff1f7224 */ /* 0x000fe400078e001c */
[----:B------:R-:W-:Y:S01]  /*23af0*/  FMUL.FTZ R8, R6, UR4 ;  /* 0x0000000406087c20 */ /* 0x000fe20008410000 */
[--C-:B------:R-:W-:Y:S01]  /*23b00*/  FFMA.FTZ R25, R19, UR4, -R7.reuse ;  /* 0x0000000413197c23 */ /* 0x100fe20008010807 */
[----:B------:R-:W2:Y:S01]  /*23b10*/  LDL.LU R9, [R1+0x68] ;  /* 0x0000680001097983 */ /* 0x000ea20000300800 */
[----:B------:R-:W-:Y:S01]  /*23b20*/  FFMA.FTZ R14, R14, UR4, -R7 ;  /* 0x000000040e0e7c23 */ /* 0x000fe20008010807 */
[----:B------:R-:W-:Y:S02]  /*23b30*/  IMAD.MOV.U32 R27, RZ, RZ, R67 ;  /* 0x000000ffff1b7224 */ /* 0x000fe400078e0043 */
[----:B------:R-:W-:Y:S01]  /*23b40*/  MUFU.EX2 R66, R5 ;  /* 0x0000000500427308 */ /* 0x000fe20000000800 */
[----:B------:R-:W3:Y:S01]  /*23b50*/  LDL.LU R12, [R1+0x70] ;  /* 0x00007000010c7983 */ /* 0x000ee20000300800 */
[----:B------:R-:W-:Y:S01]  /*23b60*/  IMAD.MOV.U32 R30, RZ, RZ, R61 ;  /* 0x000000ffff1e7224 */ /* 0x000fe200078e003d */
[----:B------:R-:W-:Y:S01]  /*23b70*/  PLOP3.LUT P0, PT, PT, PT, UP0, 0x80, 0x0 ;  /* 0x000000000000781c */ /* 0x000fe20003f0f008 */
[----:B------:R-:W-:Y:S06]  /*23b80*/  IMAD.MOV.U32 R42, RZ, RZ, R56 ;  /* 0x000000ffff2a7224 */ /* 0x000fec00078e0038 */
[----:B------:R-:W1:Y:S02]  /*23b90*/  MUFU.EX2 R2, R2 ;  /* 0x0000000200027308 */ /* 0x000e640000000800 */
[----:B-1----:R-:W-:Y:S01]  /*23ba0*/  FMUL.FTZ R0, R3, UR4 ;  /* 0x0000000403007c20 */ /* 0x002fe20008410000 */
[----:B------:R-:W-:Y:S07]  /*23bb0*/  FMUL.FTZ R3, R4, UR4 ;  /* 0x0000000404037c20 */ /* 0x000fee0008410000 */
[----:B------:R-:W1:Y:S10]  /*23bc0*/  MUFU.EX2 R0, R0 ;  /* 0x0000000000007308 */ /* 0x000e740000000800 */
[----:B------:R-:W-:Y:S01]  /*23bd0*/  MUFU.EX2 R125, R125 ;  /* 0x0000007d007d7308 */ /* 0x000fe20000000800 */
[C---:B------:R-:W-:Y:S01]  /*23be0*/  FMUL.FTZ R55, R2.reuse, R143 ;  /* 0x0000008f02377220 */ /* 0x040fe20000410000 */
[----:B------:R-:W-:Y:S01]  /*23bf0*/  MOV R143, R66 ;  /* 0x00000042008f7202 */ /* 0x000fe20000000f00 */
[C---:B------:R-:W-:Y:S01]  /*23c00*/  FMUL.FTZ R6, R2.reuse, R166 ;  /* 0x000000a602067220 */ /* 0x040fe20000410000 */
[C---:B------:R-:W-:Y:S01]  /*23c10*/  FMUL.FTZ R7, R2.reuse, R167 ;  /* 0x000000a702077220 */ /* 0x040fe20000410000 */
[C---:B------:R-:W-:Y:S01]  /*23c20*/  FMUL.FTZ R18, R2.reuse, R162 ;  /* 0x000000a202127220 */ /* 0x040fe20000410000 */
[C---:B------:R-:W-:Y:S01]  /*23c30*/  FMUL.FTZ R19, R2.reuse, R163 ;  /* 0x000000a302137220 */ /* 0x040fe20000410000 */
[----:B------:R-:W-:Y:S03]  /*23c40*/  FMUL.FTZ R22, R2, R158 ;  /* 0x0000009e02167220 */ /* 0x000fe60000410000 */
        /* <DEDUP_REMOVED lines=49> */
[----:B------:R-:W-:Y:S01]  /*23f60*/  MOV R157, R42 ;  /* 0x0000002a009d7202 */ /* 0x000fe20000000f00 */
[----:B------:R-:W-:Y:S02]  /*23f70*/  IMAD.MOV.U32 R164, RZ, RZ, R45 ;  /* 0x000000ffffa47224 */ /* 0x000fe400078e002d */
[----:B------:R-:W-:Y:S02]  /*23f80*/  IMAD.MOV.U32 R165, RZ, RZ, R44 ;  /* 0x000000ffffa57224 */ /* 0x000fe400078e002c */
[----:B------:R-:W-:Y:S01]  /*23f90*/  IMAD.MOV.U32 R147, RZ, RZ, R151 ;  /* 0x000000ffff937224 */ /* 0x000fe200078e0097 */
[----:B------:R-:W-:Y:S01]  /*23fa0*/  MOV R151, R154 ;  /* 0x0000009a00977202 */ /* 0x000fe20000000f00 */
[----:B------:R-:W-:Y:S01]  /*23fb0*/  IMAD.MOV.U32 R146, RZ, RZ, R87 ;  /* 0x000000ffff927224 */ /* 0x000fe200078e0057 */
[----:B------:R-:W-:Y:S01]  /*23fc0*/  F2FP.F16.F32.PACK_AB R87, R210, R211 ;  /* 0x000000d3d257723e */ /* 0x000fe200000000ff */
        /* <DEDUP_REMOVED lines=13> */
[----:B------:R-:W-:Y:S01]  /*240a0*/  IMAD.MOV.U32 R162, RZ, RZ, R160 ;  /* 0x000000ffffa27224 */ /* 0x000fe200078e00a0 */
[----:B------:R-:W-:Y:S01]  /*240b0*/  MOV R160, R14 ;  /* 0x0000000e00a07202 */ /* 0x000fe20000000f00 */
[----:B------:R-:W-:Y:S02]  /*240c0*/  IMAD.MOV.U32 R136, RZ, RZ, R165 ;  /* 0x000000ffff887224 */ /* 0x000fe400078e00a5 */
[----:B------:R-:W-:Y:S03]  /*240d0*/  IMAD.MOV.U32 R156, RZ, RZ, R92 ;  /* 0x000000ffff9c7224 */ /* 0x000fe600078e005c */
[----:B------:R-:W-:Y:S01]  /*240e0*/  MUFU.EX2 R122, R88 ;  /* 0x00000058007a7308 */ /* 0x000fe20000000800 */
[----:B------:R-:W-:Y:S02]  /*240f0*/  IMAD.MOV.U32 R165, RZ, RZ, R79 ;  /* 0x000000ffffa57224 */ /* 0x000fe400078e004f */
[----:B--2---:R-:W-:Y:S01]  /*24100*/  FFMA.FTZ R10, R0, R9, R76 ;  /* 0x00000009000a7223 */ /* 0x004fe2000001004c */
[----:B------:R-:W-:Y:S06]  /*24110*/  IMAD.MOV.U32 R9, RZ, RZ, R135 ;  /* 0x000000ffff097224 */ /* 0x000fec00078e0087 */
[----:B------:R1:W2:Y:S01]  /*24120*/  MUFU.EX2 R0, R3 ;  /* 0x0000000300007308 */ /* 0x0002a20000000800 */
[----:B------:R-:W-:Y:S02]  /*24130*/  IMAD.MOV.U32 R135, RZ, RZ, R83 ;  /* 0x000000ffff877224 */ /* 0x000fe400078e0053 */
[----:B---3--:R-:W-:Y:S01]  /*24140*/  FFMA.FTZ R91, R2, R12, R77 ;  /* 0x0000000c025b7223 */ /* 0x008fe2000001004d */
[----:B------:R-:W3:Y:S01]  /*24150*/  LDSM.16.MT88.4 R80, [R213+0x8000] ;  /* 0x00800000d550783b */ /* 0x000ee20000004200 */
[C---:B------:R-:W-:Y:S01]  /*24160*/  FADD.FTZ R92, R11.reuse, R10 ;  /* 0x0000000a0b5c7221 */ /* 0x040fe20000010000 */
[----:B------:R-:W-:Y:S01]  /*24170*/  IMAD.MOV.U32 R161, RZ, RZ, R9 ;  /* 0x000000ffffa17224 */ /* 0x000fe200078e0009 */
[----:B------:R-:W-:Y:S03]  /*24180*/  F2FP.F16.F32.PACK_AB R76, R11, R76 ;  /* 0x0000004c0b4c723e */ /* 0x000fe600000000ff */
[----:B------:R4:W3:Y:S01]  /*24190*/  MUFU.EX2 R2, R8 ;  /* 0x0000000800027308 */ /* 0x0008e20000000800 */
[C---:B------:R-:W-:Y:S01]  /*241a0*/  F2FP.F16.F32.PACK_AB R77, R75.reuse, R77 ;  /* 0x0000004d4b4d723e */ /* 0x040fe200000000ff */
[----:B------:R-:W-:Y:S01]  /*241b0*/  FADD.FTZ R75, R75, R91 ;  /* 0x0000005b4b4b7221 */ /* 0x000fe20000010000 */
[----:B------:R-:W-:Y:S07]  /*241c0*/  MOV R158, R161 ;  /* 0x000000a1009e7202 */ /* 0x000fee0000000f00 */
[----:B------:R3:W-:Y:S01]  /*241d0*/  MUFU.EX2 R161, R58 ;  /* 0x0000003a00a17308 */ /* 0x0007e20000000800 */
[----:B-1----:R-:W3:Y:S01]  /*241e0*/  LDL.LU R3, [R1+0x6c] ;  /* 0x00006c0001037983 */ /* 0x002ee20000300800 */
[C---:B--2---:R-:W-:Y:S01]  /*241f0*/  FMUL.FTZ R57, R0.reuse, R173 ;  /* 0x000000ad00397220 */ /* 0x044fe20000410000 */
[----:B------:R-:W-:Y:S02]  /*24200*/  IMAD.MOV.U32 R173, RZ, RZ, R60 ;  /* 0x000000ffffad7224 */ /* 0x000fe400078e003c */
[C---:B------:R-:W-:Y:S01]  /*24210*/  FMUL.FTZ R28, R0.reuse, R184 ;  /* 0x000000b8001c7220 */ /* 0x040fe20000410000 */
[C---:B------:R-:W-:Y:S01]  /*24220*/  FMUL.FTZ R9, R0.reuse, R197 ;  /* 0x000000c500097220 */ /* 0x040fe20000410000 */
[C---:B------:R-:W-:Y:S01]  /*24230*/  FMUL.FTZ R12, R0.reuse, R192 ;  /* 0x000000c0000c7220 */ /* 0x040fe20000410000 */
[C---:B------:R-:W-:Y:S01]  /*24240*/  FMUL.FTZ R13, R0.reuse, R193 ;  /* 0x000000c1000d7220 */ /* 0x040fe20000410000 */
        /* <DEDUP_REMOVED lines=11> */
[----:B------:R-:W-:Y:S01]  /*24300*/  IMAD.MOV.U32 R154, RZ, RZ, R158 ;  /* 0x000000ffff9a7224 */ /* 0x000fe200078e009e */
[----:B------:R-:W-:Y:S01]  /*24310*/  MUFU.EX2 R169, R119 ;  /* 0x0000007700a97308 */ /* 0x000fe20000000800 */
[----:B------:R-:W-:Y:S01]  /*24320*/  MOV R158, R167 ;  /* 0x000000a7009e7202 */ /* 0x000fe20000000f00 */
[----:B------:R-:W-:Y:S01]  /*24330*/  IMAD.MOV.U32 R167, RZ, RZ, R140 ;  /* 0x000000ffffa77224 */ /* 0x000fe200078e008c */
[----:B------:R-:W-:Y:S01]  /*24340*/  F2FP.F16.F32.PACK_AB R79, R173, R97 ;  /* 0x00000061ad4f723e */ /* 0x000fe200000000ff */
[----:B------:R-:W-:Y:S02]  /*24350*/  IMAD.MOV.U32 R185, RZ, RZ, R133 ;  /* 0x000000ffffb97224 */ /* 0x000fe400078e0085 */
[C---:B---3--:R-:W-:Y:S01]  /*24360*/  FMUL.FTZ R10, R2.reuse, R198 ;  /* 0x000000c6020a7220 */ /* 0x048fe20000410000 */
[C---:B------:R-:W-:Y:S01]  /*24370*/  FMUL.FTZ R11, R2.reuse, R199 ;  /* 0x000000c7020b7220 */ /* 0x040fe20000410000 */
[C---:B------:R-:W-:Y:S02]  /*24380*/  FMUL.FTZ R14, R2.reuse, R194 ;  /* 0x000000c2020e7220 */ /* 0x040fe40000410000 */
[----:B------:R-:W-:Y:S01]  /*24390*/  MUFU.EX2 R133, R108 ;  /* 0x0000006c00857308 */ /* 0x000fe20000000800 */
[C---:B------:R-:W-:Y:S01]  /*243a0*/  FMUL.FTZ R15, R2.reuse, R195 ;  /* 0x000000c3020f7220 */ /* 0x040fe20000410000 */
[-C--:B------:R-:W-:Y:S05]  /*243b0*/  HMMA.16816.F32 R4, R76, R80.reuse, R4 ;  /* 0x000000504c04723c */ /* 0x080fea0000001804 */
[C---:B------:R-:W-:Y:S01]  /*243c0*/  FMUL.FTZ R27, R2.reuse, R191 ;  /* 0x000000bf021b7220 */ /* 0x040fe20000410000 */
[C---:B------:R-:W-:Y:S01]  /*243d0*/  FMUL.FTZ R30, R2.reuse, R186 ;  /* 0x000000ba021e7220 */ /* 0x040fe20000410000 */
[C---:B------:R-:W-:Y:S01]  /*243e0*/  FMUL.FTZ R26, R2.reuse, R190 ;  /* 0x000000be021a7220 */ /* 0x040fe20000410000 */
[C---:B------:R-:W-:Y:S01]  /*243f0*/  FMUL.FTZ R31, R2.reuse, R187 ;  /* 0x000000bb021f7220 */ /* 0x040fe20000410000 */
[----:B------:R-:W-:Y:S02]  /*24400*/  MUFU.EX2 R190, R114 ;  /* 0x0000007200be7308 */ /* 0x000fe40000000800 */
[C---:B------:R-:W-:Y:S01]  /*24410*/  FMUL.FTZ R42, R2.reuse, R182 ;  /* 0x000000b6022a7220 */ /* 0x040fe20000410000 */
[C---:B------:R-:W-:Y:S01]  /*24420*/  FMUL.FTZ R43, R2.reuse, R183 ;  /* 0x000000b7022b7220 */ /* 0x040fe20000410000 */
[C---:B------:R-:W-:Y:S01]  /*24430*/  FMUL.FTZ R46, R2.reuse, R178 ;  /* 0x000000b2022e7220 */ /* 0x040fe20000410000 */
[C---:B------:R-:W-:Y:S01]  /*24440*/  FMUL.FTZ R47, R2.reuse, R179 ;  /* 0x000000b3022f7220 */ /* 0x040fe20000410000 */
[C---:B------:R-:W-:Y:S01]  /*24450*/  FMUL.FTZ R58, R2.reuse, R174 ;  /* 0x000000ae023a7220 */ /* 0x040fe20000410000 */
[----:B------:R-:W-:Y:S03]  /*24460*/  FMUL.FTZ R59, R2, R175 ;  /* 0x000000af023b7220 */ /* 0x000fe60000410000 */
[----:B------:R-:W-:Y:S01]  /*24470*/  MUFU.EX2 R187, R118 ;  /* 0x0000007600bb7308 */ /* 0x000fe20000000800 */
[----:B------:R-:W-:Y:S01]  /*24480*/  FADD.FTZ R97, R97, R75 ;  /* 0x0000004b61617221 */ /* 0x000fe20000010000 */
[----:B------:R-:W-:Y:S01]  /*24490*/  FFMA.FTZ R90, R0, R3, R84 ;  /* 0x00000003005a7223 */ /* 0x000fe20000010054 */
[----:B------:R-:W-:Y:S01]  /*244a0*/  FFMA.FTZ R0, R142, UR4, -R73 ;  /* 0x000000048e007c23 */ /* 0x000fe20008010849 */
[C---:B------:R-:W-:Y:S01]  /*244b0*/  F2FP.F16.F32.PACK_AB R84, R96.reuse, R84 ;  /* 0x000000546054723e */ /* 0x040fe200000000ff */
[----:B------:R-:W-:Y:S02]  /*244c0*/  IMAD.MOV.U32 R3, RZ, RZ, R103 ;  /* 0x000000ffff037224 */ /* 0x000fe400078e0067 */
[----:B------:R-:W-:Y:S03]  /*244d0*/  FADD.FTZ R96, R96, R90 ;  /* 0x0000005a60607221 */ /* 0x000fe60000010000 */
[----:B------:R1:W-:Y:S01]  /*244e0*/  MUFU.EX2 R140, R0 ;  /* 0x00000000008c7308 */ /* 0x0003e20000000800 */
[----:B------:R-:W-:Y:S01]  /*244f0*/  IMAD.MOV.U32 R142, RZ, RZ, R146 ;  /* 0x000000ffff8e7224 */ /* 0x000fe200078e0092 */
[----:B------:R-:W-:Y:S01]  /*24500*/  LDSM.16.MT88.4 R88, [R213+0x9000] ;  /* 0x00900000d558783b */ /* 0x000fe20000004200 */
[----:B------:R-:W-:Y:S01]  /*24510*/  IMAD.MOV.U32 R146, RZ, RZ, R150 ;  /* 0x000000ffff927224 */ /* 0x000fe200078e0096 */
[C---:B------:R-:W-:Y:S06]  /*24520*/  HMMA.16816.F32 R8, R84.reuse, R80, R8 ;  /* 0x000000505408723c */ /* 0x040fec0000001808 */
[----:B------:R2:W-:Y:S01]  /*24530*/  MUFU.EX2 R103, R62 ;  /* 0x0000003e00677308 */ /* 0x0005e20000000800 */
[----:B------:R-:W-:Y:S01]  /*24540*/  IMAD.MOV.U32 R150, RZ, RZ, R159 ;  /* 0x000000ffff967224 */ /* 0x000fe200078e009f */
[-C--:B------:R-:W-:Y:S03]  /*24550*/  HMMA.16816.F32 R12, R84, R82.reuse, R12 ;  /* 0x00000052540c723c */ /* 0x080fe6000000180c */
[----:B------:R-:W-:Y:S03]  /*24560*/  IMAD.MOV.U32 R159, RZ, RZ, R163 ;  /* 0x000000ffff9f7224 */ /* 0x000fe600078e00a3 */
[C---:B------:R-:W-:Y:S01]  /*24570*/  HMMA.16816.F32 R16, R76.reuse, R82, R16 ;  /* 0x000000524c10723c */ /* 0x040fe20000001810 */
[----:B------:R-:W3:Y:S04]  /*24580*/  LDSM.16.MT88.4 R80, [R216+0x8000] ;  /* 0x00800000d850783b */ /* 0x000ee80000004200 */
[----:B-1----:R-:W-:Y:S01]  /*24590*/  FFMA.FTZ R0, R138, UR4, -R73 ;  /* 0x000000048a007c23 */ /* 0x002fe20008010849 */
[----:B------:R-:W-:Y:S01]  /*245a0*/  MOV R138, R142 ;  /* 0x0000008e008a7202 */ /* 0x000fe20000000f00 */
[----:B------:R-:W-:Y:S04]  /*245b0*/  IMAD.MOV.U32 R142, RZ, RZ, R147 ;  /* 0x000000ffff8e7224 */ /* 0x000fe800078e0093 */
[----:B------:R-:W-:Y:S01]  /*245c0*/  FFMA.FTZ R3, R3, UR4, -R73 ;  /* 0x0000000403037c23 */ /* 0x000fe20008010849 */
[----:B------:R-:W-:Y:S02]  /*245d0*/  IMAD.MOV.U32 R147, RZ, RZ, R146 ;  /* 0x000000ffff937224 */ /* 0x000fe400078e0092 */
[----:B--2---:R-:W-:Y:S01]  /*245e0*/  FMUL.FTZ R62, R2, R170 ;  /* 0x000000aa023e7220 */ /* 0x004fe20000410000 */
[----:B------:R-:W-:Y:S01]  /*245f0*/  IMAD.MOV.U32 R163, RZ, RZ, R141 ;  /* 0x000000ffffa37224 */ /* 0x000fe200078e008d */
[----:B------:R-:W-:Y:S01]  /*24600*/  MUFU.EX2 R170, R93 ;  /* 0x0000005d00aa7308 */ /* 0x000fe20000000800 */
[----:B------:R-:W-:Y:S01]  /*24610*/  IMAD.MOV.U32 R146, RZ, RZ, R151 ;  /* 0x000000ffff927224 */ /* 0x000fe200078e0097 */
[----:B------:R-:W-:Y:S01]  /*24620*/  MOV R151, R150 ;  /* 0x0000009600977202 */ /* 0x000fe20000000f00 */
[----:B------:R-:W-:Y:S02]  /*24630*/  IMAD.MOV.U32 R150, RZ, RZ, R154 ;  /* 0x000000ffff967224 */ /* 0x000fe400078e009a */
[----:B------:R-:W-:Y:S01]  /*24640*/  FADD.FTZ R96, R98, R96 ;  /* 0x0000006062607221 */ /* 0x000fe20000010000 */
        /* <DEDUP_REMOVED lines=8> */
[----:B------:R1:W4:Y:S01]  /*246d0*/  MUFU.EX2 R102, R0 ;  /* 0x0000000000667308 */ /* 0x0003220000000800 */
[-C--:B---3--:R-:W-:Y:S06]  /*246e0*/  HMMA.16816.F32 R20, R76, R80.reuse, R20 ;  /* 0x000000504c14723c */ /* 0x088fec0000001814 */
[C---:B------:R-:W-:Y:S05]  /*246f0*/  HMMA.16816.F32 R24, R84.reuse, R80, R24 ;  /* 0x000000505418723c */ /* 0x040fea0000001818 */
[----:B-1----:R-:W-:Y:S01]  /*24700*/  FFMA.FTZ R0, R138, UR4, -R73 ;  /* 0x000000048a007c23 */ /* 0x002fe20008010849 */
[----:B------:R-:W-:Y:S01]  /*24710*/  MOV R138, R142 ;  /* 0x0000008e008a7202 */ /* 0x000fe20000000f00 */
[----:B------:R-:W-:Y:S01]  /*24720*/  IMAD.MOV.U32 R142, RZ, RZ, R147 ;  /* 0x000000ffff8e7224 */ /* 0x000fe200078e0093 */
[-C--:B------:R-:W-:Y:S03]  /*24730*/  HMMA.16816.F32 R28, R84, R82.reuse, R28 ;  /* 0x00000052541c723c */ /* 0x080fe6000000181c */
[----:B------:R-:W-:Y:S01]  /*24740*/  IMAD.MOV.U32 R147, RZ, RZ, R146 ;  /* 0x000000ffff937224 */ /* 0x000fe200078e0092 */
[----:B------:R-:W-:Y:S01]  /*24750*/  MOV R139, R138 ;  /* 0x0000008a008b7202 */ /* 0x000fe20000000f00 */
[----:B------:R-:W-:Y:S01]  /*24760*/  IMAD.MOV.U32 R146, RZ, RZ, R151 ;  /* 0x000000ffff927224 */ /* 0x000fe200078e0097 */
[----:B------:R-:W-:Y:S01]  /*24770*/  MOV R151, R154 ;  /* 0x0000009a00977202 */ /* 0x000fe20000000f00 */
[----:B------:R-:W-:Y:S01]  /*24780*/  IMAD.MOV.U32 R154, RZ, RZ, R159 ;  /* 0x000000ffff9a7224 */ /* 0x000fe200078e009f */
[C---:B------:R-:W-:Y:S01]  /*24790*/  HMMA.16816.F32 R32, R76.reuse, R82, R32 ;  /* 0x000000524c20723c */ /* 0x040fe20000001820 */
[----:B------:R-:W1:Y:S03]  /*247a0*/  LDSM.16.MT88.4 R80, [R214+0x8000] ;  /* 0x00800000d650783b */ /* 0x000e660000004200 */
[----:B------:R-:W-:Y:S02]  /*247b0*/  IMAD.MOV.U32 R159, RZ, RZ, R158 ;  /* 0x000000ffff9f7224 */ /* 0x000fe400078e009e */
[----:B------:R-:W-:Y:S01]  /*247c0*/  IMAD.MOV.U32 R158, RZ, RZ, R163 ;  /* 0x000000ffff9e7224 */ /* 0x000fe200078e00a3 */
[----:B------:R-:W-:Y:S01]  /*247d0*/  MOV R163, R167 ;  /* 0x000000a700a37202 */ /* 0x000fe20000000f00 */
[----:B------:R-:W-:Y:S03]  /*247e0*/  IMAD.MOV.U32 R138, RZ, RZ, R142 ;  /* 0x000000ffff8a7224 */ /* 0x000fe600078e008e */
[----:B------:R-:W-:Y:S02]  /*247f0*/  IMAD.MOV.U32 R142, RZ, RZ, R147 ;  /* 0x000000ffff8e7224 */ /* 0x000fe400078e0093 */
[----:B------:R-:W-:Y:S02]  /*24800*/  IMAD.MOV.U32 R167, RZ, RZ, R141 ;  /* 0x000000ffffa77224 */ /* 0x000fe400078e008d */
[----:B------:R-:W-:Y:S01]  /*24810*/  IMAD.MOV.U32 R147, RZ, RZ, R146 ;  /* 0x000000ffff937224 */ /* 0x000fe200078e0092 */
[----:B------:R-:W-:Y:S01]  /*24820*/  MOV R146, R154 ;  /* 0x0000009a00927202 */ /* 0x000fe20000000f00 */
[----:B------:R-:W-:Y:S02]  /*24830*/  IMAD.MOV.U32 R141, RZ, RZ, R145 ;  /* 0x000000ffff8d7224 */ /* 0x000fe400078e0091 */
[----:B------:R-:W-:Y:S02]  /*24840*/  IMAD.MOV.U32 R154, RZ, RZ, R159 ;  /* 0x000000ffff9a7224 */ /* 0x000fe400078e009f */
[----:B------:R-:W-:Y:S02]  /*24850*/  IMAD.MOV.U32 R159, RZ, RZ, R158 ;  /* 0x000000ffff9f7224 */ /* 0x000fe400078e009e */
[----:B------:R-:W-:Y:S01]  /*24860*/  IMAD.MOV.U32 R158, RZ, RZ, R163 ;  /* 0x000000ffff9e7224 */ /* 0x000fe200078e00a3 */
[----:B------:R-:W-:Y:S01]  /*24870*/  MOV R163, R167 ;  /* 0x000000a700a37202 */ /* 0x000fe20000000f00 */
[----:B------:R-:W-:Y:S02]  /*24880*/  IMAD.MOV.U32 R167, RZ, RZ, R141 ;  /* 0x000000ffffa77224 */ /* 0x000fe400078e008d */
[----:B------:R-:W-:Y:S02]  /*24890*/  IMAD.MOV.U32 R196, RZ, RZ, R138 ;  /* 0x000000ffffc47224 */ /* 0x000fe400078e008a */
[----:B------:R-:W-:Y:S01]  /*248a0*/  IMAD.MOV.U32 R138, RZ, RZ, R147 ;  /* 0x000000ffff8a7224 */ /* 0x000fe200078e0093 */
[----:B------:R-:W-:Y:S01]  /*248b0*/  MOV R147, R154 ;  /* 0x0000009a00937202 */ /* 0x000fe20000000f00 */
[----:B------:R-:W-:Y:S01]  /*248c0*/  IMAD.MOV.U32 R154, RZ, RZ, R158 ;  /* 0x000000ffff9a7224 */ /* 0x000fe200078e009e */
[----:B------:R-:W-:Y:S01]  /*248d0*/  MOV R158, R167 ;  /* 0x000000a7009e7202 */ /* 0x000fe20000000f00 */
[----:B------:R-:W-:Y:S02]  /*248e0*/  IMAD.MOV.U32 R167, RZ, RZ, R137 ;  /* 0x000000ffffa77224 */ /* 0x000fe400078e0089 */
[----:B------:R-:W-:Y:S01]  /*248f0*/  IMAD.MOV.U32 R137, RZ, RZ, R144 ;  /* 0x000000ffff897224 */ /* 0x000fe200078e0090 */
[----:B------:R-:W-:Y:S01]  /*24900*/  MOV R144, R148 ;  /* 0x0000009400907202 */ /* 0x000fe20000000f00 */
[----:B------:R-:W-:Y:S02]  /*24910*/  IMAD.MOV.U32 R148, RZ, RZ, R153 ;  /* 0x000000ffff947224 */ /* 0x000fe400078e0099 */
[----:B------:R-:W-:Y:S02]  /*24920*/  IMAD.MOV.U32 R153, RZ, RZ, R152 ;  /* 0x000000ffff997224 */ /* 0x000fe400078e0098 */
[----:B------:R-:W3:Y:S01]  /*24930*/  LDL.LU R152, [R1+0x64] ;  /* 0x0000640001987983 */ /* 0x000ee20000300800 */
[----:B------:R-:W-:Y:S01]  /*24940*/  IMAD.MOV.U32 R145, RZ, RZ, R110 ;  /* 0x000000ffff917224 */ /* 0x000fe200078e006e */
[-C--:B-1----:R-:W-:Y:S01]  /*24950*/  HMMA.16816.F32 R36, R76, R80.reuse, R36 ;  /* 0x000000504c24723c */ /* 0x082fe20000001824 */
[----:B------:R1:W-:Y:S02]  /*24960*/  MUFU.EX2 R110, R0 ;  /* 0x00000000006e7308 */ /* 0x0003e40000000800 */
[----:B------:R-:W-:Y:S02]  /*24970*/  IMAD.MOV.U32 R141, RZ, RZ, R145 ;  /* 0x000000ffff8d7224 */ /* 0x000fe400078e0091 */
[----:B------:R-:W-:Y:S01]  /*24980*/  IMAD.MOV.U32 R145, RZ, RZ, R156 ;  /* 0x000000ffff917224 */ /* 0x000fe200078e009c */
[----:B------:R-:W-:Y:S01]  /*24990*/  MOV R156, R113 ;  /* 0x00000071009c7202 */ /* 0x000fe20000000f00 */
[C---:B------:R-:W-:Y:S04]  /*249a0*/  HMMA.16816.F32 R40, R84.reuse, R80, R40 ;  /* 0x000000505428723c */ /* 0x040fe80000001828 */
[----:B------:R4:W-:Y:S02]  /*249b0*/  MUFU.EX2 R113, R3 ;  /* 0x0000000300717308 */ /* 0x0009e40000000800 */
[-C--:B------:R-:W-:Y:S05]  /*249c0*/  HMMA.16816.F32 R44, R84, R82.reuse, R44 ;  /* 0x00000052542c723c */ /* 0x080fea000000182c */
[----:B-1----:R-:W-:Y:S01]  /*249d0*/  FFMA.FTZ R0, R139, UR4, -R74 ;  /* 0x000000048b007c23 */ /* 0x002fe2000801084a */
[----:B------:R-:W-:Y:S01]  /*249e0*/  IMAD.MOV.U32 R139, RZ, RZ, R142 ;  /* 0x000000ffff8b7224 */ /* 0x000fe200078e008e */
[C---:B------:R-:W-:Y:S01]  /*249f0*/  HMMA.16816.F32 R48, R76.reuse, R82, R48 ;  /* 0x000000524c30723c */ /* 0x040fe20000001830 */
[----:B------:R-:W1:Y:S03]  /*24a00*/  LDSM.16.MT88.4 R80, [R215+0x8000] ;  /* 0x00800000d750783b */ /* 0x000e660000004200 */
[----:B------:R-:W-:Y:S02]  /*24a10*/  IMAD.MOV.U32 R142, RZ, RZ, R159 ;  /* 0x000000ffff8e7224 */ /* 0x000fe400078e009f */
[----:B------:R-:W-:Y:S02]  /*24a20*/  IMAD.MOV.U32 R159, RZ, RZ, R163 ;  /* 0x000000ffff9f7224 */ /* 0x000fe400078e00a3 */
[----:B----4-:R-:W-:Y:S03]  /*24a30*/  FADD.FTZ R3, R228, R92 ;  /* 0x0000005ce4037221 */ /* 0x010fe60000010000 */
[----:B------:R-:W-:Y:S02]  /*24a40*/  IMAD.MOV.U32 R163, RZ, RZ, R166 ;  /* 0x000000ffffa37224 */ /* 0x000fe400078e00a6 */
[----:B------:R4:W-:Y:S01]  /*24a50*/  MUFU.EX2 R166, R0 ;  /* 0x0000000000a67308 */ /* 0x0009e20000000800 */
[----:B------:R-:W-:Y:S02]  /*24a60*/  IMAD.MOV.U32 R197, RZ, RZ, R139 ;  /* 0x000000ffffc57224 */ /* 0x000fe400078e008b */
[----:B------:R-:W-:Y:S01]  /*24a70*/  FADD.FTZ R99, R99, R3 ;  /* 0x0000000363637221 */ /* 0x000fe20000010000 */
[----:B------:R-:W-:Y:S02]  /*24a80*/  IMAD.MOV.U32 R139, RZ, RZ, R154 ;  /* 0x000000ffff8b7224 */ /* 0x000fe400078e009a */
[----:B------:R-:W-:Y:S02]  /*24a90*/  IMAD.MOV.U32 R154, RZ, RZ, R163 ;  /* 0x000000ffff9a7224 */ /* 0x000fe400078e00a3 */
[----:B------:R-:W-:Y:S03]  /*24aa0*/  IMAD.MOV.U32 R163, RZ, RZ, R137 ;  /* 0x000000ffffa37224 */ /* 0x000fe600078e0089 */
[----:B------:R-:W-:Y:S01]  /*24ab0*/  MOV R192, R154 ;  /* 0x0000009a00c07202 */ /* 0x000fe20000000f00 */
[----:B----4-:R-:W-:Y:S01]  /*24ac0*/  FFMA.FTZ R0, R196, UR4, -R74 ;  /* 0x00000004c4007c23 */ /* 0x010fe2000801084a */
[----:B------:R-:W-:Y:S01]  /*24ad0*/  MOV R196, R138 ;  /* 0x0000008a00c47202 */ /* 0x000fe20000000f00 */
[----:B------:R-:W-:Y:S01]  /*24ae0*/  IMAD.MOV.U32 R138, RZ, RZ, R159 ;  /* 0x000000ffff8a7224 */ /* 0x000fe200078e009f */
[----:B------:R-:W-:Y:S01]  /*24af0*/  MOV R159, R167 ;  /* 0x000000a7009f7202 */ /* 0x000fe20000000f00 */
[----:B------:R4:W4:Y:S01]  /*24b00*/  MUFU.EX2 R137, R0 ;  /* 0x0000000000897308 */ /* 0x0009220000000800 */
[----:B------:R-:W-:Y:S02]  /*24b10*/  IMAD.MOV.U32 R167, RZ, RZ, R144 ;  /* 0x000000ffffa77224 */ /* 0x000fe400078e0090 */
[----:B------:R-:W-:Y:S01]  /*24b20*/  IMAD.MOV.U32 R144, RZ, RZ, R148 ;  /* 0x000000ffff907224 */ /* 0x000fe200078e0094 */
[----:B------:R-:W-:Y:S01]  /*24b30*/  MOV R148, R153 ;  /* 0x0000009900947202 */ /* 0x000fe20000000f00 */
[----:B------:R-:W-:Y:S01]  /*24b40*/  IMAD.MOV.U32 R154, RZ, RZ, R159 ;  /* 0x000000ffff9a7224 */ /* 0x000fe200078e009f */
[----:B------:R-:W-:Y:S01]  /*24b50*/  MOV R193, R167 ;  /* 0x000000a700c17202 */ /* 0x000fe20000000f00 */
[----:B------:R-:W-:Y:S02]  /*24b60*/  IMAD.MOV.U32 R167, RZ, RZ, R144 ;  /* 0x000000ffffa77224 */ /* 0x000fe400078e0090 */
[----:B------:R-:W-:Y:S01]  /*24b70*/  IMAD.MOV.U32 R144, RZ, RZ, R148 ;  /* 0x000000ffff907224 */ /* 0x000fe200078e0094 */
[-C--:B-1----:R-:W-:Y:S03]  /*24b80*/  HMMA.16816.F32 R52, R76, R80.reuse, R52 ;  /* 0x000000504c34723c */ /* 0x082fe60000001834 */
[----:B------:R-:W-:Y:S02]  /*24b90*/  IMAD.MOV.U32 R159, RZ, RZ, R163 ;  /* 0x000000ffff9f7224 */ /* 0x000fe400078e00a3 */
[----:B------:R-:W-:Y:S01]  /*24ba0*/  MUFU.EX2 R163, R107 ;  /* 0x0000006b00a37308 */ /* 0x000fe20000000800 */
[C---:B------:R-:W-:Y:S05]  /*24bb0*/  HMMA.16816.F32 R56, R84.reuse, R80, R56 ;  /* 0x000000505438723c */ /* 0x040fea0000001838 */
[----:B----4-:R-:W-:Y:S01]  /*24bc0*/  FFMA.FTZ R0, R197, UR4, -R74 ;  /* 0x00000004c5007c23 */ /* 0x010fe2000801084a */
[----:B------:R-:W-:Y:S01]  /*24bd0*/  IMAD.MOV.U32 R197, RZ, RZ, R196 ;  /* 0x000000ffffc57224 */ /* 0x000fe200078e00c4 */
[----:B------:R-:W-:Y:S01]  /*24be0*/  MOV R196, R139 ;  /* 0x0000008b00c47202 */ /* 0x000fe20000000f00 */
[----:B------:R-:W-:Y:S02]  /*24bf0*/  IMAD.MOV.U32 R139, RZ, RZ, R138 ;  /* 0x000000ffff8b7224 */ /* 0x000fe400078e008a */
[----:B------:R1:W-:Y:S01]  /*24c00*/  MUFU.EX2 R138, R0 ;  /* 0x00000000008a7308 */ /* 0x0003e20000000800 */
[----:B------:R-:W-:Y:S02]  /*24c10*/  F2FP.F16.F32.PACK_AB R80, R102, R140 ;  /* 0x0000008c6650723e */ /* 0x000fe400000000ff */
[----:B------:R-:W-:Y:S01]  /*24c20*/  F2FP.F16.F32.PACK_AB R81, R137, R166 ;  /* 0x000000a68951723e */ /* 0x000fe200000000ff */
[----:B-1----:R-:W-:Y:S01]  /*24c30*/  FFMA.FTZ R0, R197, UR4, -R74 ;  /* 0x00000004c5007c23 */ /* 0x002fe2000801084a */
[----:B------:R-:W-:Y:S05]  /*24c40*/  IMAD.MOV.U32 R197, RZ, RZ, R139 ;  /* 0x000000ffffc57224 */ /* 0x000fea00078e008b */
[----:B------:R1:W4:Y:S02]  /*24c50*/  MUFU.EX2 R139, R0 ;  /* 0x00000000008b7308 */ /* 0x0003240000000800 */
[----:B-1----:R-:W-:Y:S01]  /*24c60*/  FFMA.FTZ R0, R185, UR4, -R73 ;  /* 0x00000004b9007c23 */ /* 0x002fe20008010849 */
[----:B--2---:R-:W-:Y:S07]  /*24c70*/  FMUL.FTZ R63, R2, R171 ;  /* 0x000000ab023f7220 */ /* 0x004fee0000410000 */
[-C--:B------:R-:W-:Y:S01]  /*24c80*/  HMMA.16816.F32 R60, R84, R82.reuse, R60 ;  /* 0x00000052543c723c */ /* 0x080fe2000000183c */
[----:B------:R-:W1:Y:S05]  /*24c90*/  LDSM.16.MT88.4 R84, [R213+0x8800] ;  /* 0x00880000d554783b */ /* 0x000e6a0000004200 */
[----:B------:R-:W-:Y:S07]  /*24ca0*/  HMMA.16816.F32 R64, R76, R82, R64 ;  /* 0x000000524c40723c */ /* 0x000fee0000001840 */
[----:B------:R-:W-:Y:S04]  /*24cb0*/  F2FP.F16.F32.PACK_AB R77, R103, R101 ;  /* 0x00000065674d723e */ /* 0x000fe800000000ff */
[----:B------:R-:W-:Y:S02]  /*24cc0*/  F2FP.F16.F32.PACK_AB R78, R122, R155 ;  /* 0x0000009b7a4e723e */ /* 0x000fe400000000ff */
[----:B------:R-:W-:Y:S02]  /*24cd0*/  F2FP.F16.F32.PACK_AB R79, R161, R109 ;  /* 0x0000006da14f723e */ /* 0x000fe400000000ff */
[----:B------:R-:W-:Y:S02]  /*24ce0*/  F2FP.F16.F32.PACK_AB R76, R104, R100 ;  /* 0x00000064684c723e */ /* 0x000fe400000000ff */
[----:B------:R-:W-:Y:S02]  /*24cf0*/  F2FP.F16.F32.PACK_AB R82, R113, R110 ;  /* 0x0000006e7152723e */ /* 0x000fe400000000ff */
[----:B----4-:R-:W-:Y:S03]  /*24d00*/  F2FP.F16.F32.PACK_AB R83, R139, R138 ;  /* 0x0000008a8b53723e */ /* 0x010fe600000000ff */
[-C--:B-1----:R-:W-:Y:S06]  /*24d10*/  HMMA.16816.F32 R4, R76, R84.reuse, R4 ;  /* 0x000000544c04723c */ /* 0x082fec0000001804 */
[C---:B------:R-:W-:Y:S06]  /*24d20*/  HMMA.16816.F32 R8, R80.reuse, R84, R8 ;  /* 0x000000545008723c */ /* 0x040fec0000001808 */
[-C--:B------:R-:W-:Y:S06]  /*24d30*/  HMMA.16816.F32 R12, R80, R86.reuse, R12 ;  /* 0x00000056500c723c */ /* 0x080fec000000180c */
[C---:B------:R-:W-:Y:S01]  /*24d40*/  HMMA.16816.F32 R16, R76.reuse, R86, R16 ;  /* 0x000000564c10723c */ /* 0x040fe20000001810 */
[----:B------:R-:W1:Y:S04]  /*24d50*/  LDSM.16.MT88.4 R84, [R216+0x8800] ;  /* 0x00880000d854783b */ /* 0x000e680000004200 */
[----:B---3--:R-:W-:Y:S02]  /*24d60*/  IMAD.MOV.U32 R153, RZ, RZ, R152 ;  /* 0x000000ffff997224 */ /* 0x008fe400078e0098 */
[----:B------:R-:W-:Y:S01]  /*24d70*/  IMAD.MOV.U32 R152, RZ, RZ, R157 ;  /* 0x000000ffff987224 */ /* 0x000fe200078e009d */
[----:B------:R-:W-:Y:S03]  /*24d80*/  MOV R157, R164 ;  /* 0x000000a4009d7202 */ /* 0x000fe60000000f00 */
[----:B------:R-:W-:Y:S01]  /*24d90*/  IMAD.MOV.U32 R164, RZ, RZ, R135 ;  /* 0x000000ffffa47224 */ /* 0x000fe200078e0087 */
[----:B------:R-:W-:Y:S01]  /*24da0*/  MOV R188, R153 ;  /* 0x0000009900bc7202 */ /* 0x000fe20000000f00 */
[----:B------:R-:W2:Y:S01]  /*24db0*/  LDL.LU R135, [R1+0x4] ;  /* 0x0000040001877983 */ /* 0x000ea20000300800 */
[----:B------:R-:W3:Y:S01]  /*24dc0*/  MUFU.EX2 R153, R106 ;  /* 0x0000006a00997308 */ /* 0x000ee20000000800 */
[----:B------:R-:W-:Y:S01]  /*24dd0*/  IMAD.MOV.U32 R148, RZ, RZ, R152 ;  /* 0x000000ffff947224 */ /* 0x000fe200078e0098 */
[----:B------:R-:W-:Y:S01]  /*24de0*/  MOV R189, R164 ;  /* 0x000000a400bd7202 */ /* 0x000fe20000000f00 */
[----:B------:R-:W4:Y:S01]  /*24df0*/  LDL.LU R184, [R1+0x60] ;  /* 0x0000600001b87983 */ /* 0x000f220000300800 */
[----:B------:R-:W-:Y:S01]  /*24e00*/  IMAD.MOV.U32 R152, RZ, RZ, R157 ;  /* 0x000000ffff987224 */ /* 0x000fe200078e009d */
[----:B------:R-:W-:Y:S02]  /*24e10*/  MOV R157, R132 ;  /* 0x00000084009d7202 */ /* 0x000fe40000000f00 */
[----:B------:R-:W-:Y:S03]  /*24e20*/  IMAD.MOV.U32 R185, RZ, RZ, R189 ;  /* 0x000000ffffb97224 */ /* 0x000fe600078e00bd */
[----:B------:R-:W3:Y:S01]  /*24e30*/  MUFU.EX2 R132, R95 ;  /* 0x0000005f00847308 */ /* 0x000ee20000000800 */
[----:B------:R-:W-:Y:S01]  /*24e40*/  IMAD.MOV.U32 R189, RZ, RZ, R193 ;  /* 0x000000ffffbd7224 */ /* 0x000fe200078e00c1 */
[----:B------:R-:W-:Y:S02]  /*24e50*/  MOV R193, R197 ;  /* 0x000000c500c17202 */ /* 0x000fe40000000f00 */
[----:B------:R-:W-:Y:S01]  /*24e60*/  MOV R197, R147 ;  /* 0x0000009300c57202 */ /* 0x000fe20000000f00 */
[----:B------:R-:W-:Y:S02]  /*24e70*/  IMAD.MOV.U32 R147, RZ, RZ, R151 ;  /* 0x000000ffff937224 */ /* 0x000fe400078e0097 */
[----:B------:R-:W-:Y:S01]  /*24e80*/  IMAD.MOV.U32 R151, RZ, RZ, R162 ;  /* 0x000000ffff977224 */ /* 0x000fe200078e00a2 */
[----:B------:R-:W-:Y:S02]  /*24e90*/  MOV R162, R149 ;  /* 0x0000009500a27202 */ /* 0x000fe40000000f00 */
[----:B------:R-:W4:Y:S01]  /*24ea0*/  LDL.LU R149, [R1+0x3c] ;  /* 0x00003c0001957983 */ /* 0x000f220000300800 */
        /* <DEDUP_REMOVED lines=14> */
[----:B------:R-:W-:Y:S06]  /*24f90*/  LDSM.16.MT88.4 R84, [R214+0x9000] ;  /* 0x00900000d654783b */ /* 0x000fec0000004200 */
[----:B---3--:R-:W-:Y:S04]  /*24fa0*/  F2FP.F16.F32.PACK_AB R78, R153, R163 ;  /* 0x000000a3994e723e */ /* 0x008fe800000000ff */
[----:B------:R-:W-:Y:S02]  /*24fb0*/  F2FP.F16.F32.PACK_AB R76, R133, R111 ;  /* 0x0000006f854c723e */ /* 0x000fe400000000ff */
[----:B------:R-:W-:Y:S01]  /*24fc0*/  F2FP.F16.F32.PACK_AB R77, R132, R112 ;  /* 0x00000070844d723e */ /* 0x000fe200000000ff */
[----:B--2---:R-:W-:Y:S02]  /*24fd0*/  IMAD.MOV.U32 R164, RZ, RZ, R135 ;  /* 0x000000ffffa47224 */ /* 0x004fe400078e0087 */
[----:B------:R1:W2:Y:S01]  /*24fe0*/  MUFU.EX2 R135, R94 ;  /* 0x0000005e00877308 */ /* 0x0002a20000000800 */
[----:B----4-:R-:W-:Y:S01]  /*24ff0*/  IMAD.MOV.U32 R180, RZ, RZ, R184 ;  /* 0x000000ffffb47224 */ /* 0x010fe200078e00b8 */
        /* <DEDUP_REMOVED lines=8> */
[----:B------:R3:W-:Y:S01]  /*25080*/  MUFU.EX2 R160, R0 ;  /* 0x0000000000a07308 */ /* 0x0007e20000000800 */
[----:B-1----:R-:W1:Y:S01]  /*25090*/  LDSM.16.MT88.4 R92, [R216+0x9000] ;  /* 0x00900000d85c783b */ /* 0x002e620000004200 */
[----:B--2---:R-:W-:Y:S07]  /*250a0*/  F2FP.F16.F32.PACK_AB R79, R170, R135 ;  /* 0x00000087aa4f723e */ /* 0x004fee00000000ff */
[-C--:B------:R-:W-:Y:S03]  /*250b0*/  HMMA.16816.F32 R4, R76, R88.reuse, R4 ;  /* 0x000000584c04723c */ /* 0x080fe60000001804 */
[----:B---3--:R-:W-:Y:S01]  /*250c0*/  FFMA.FTZ R0, R180, UR4, -R73 ;  /* 0x00000004b4007c23 */ /* 0x008fe20008010849 */
[----:B------:R-:W-:Y:S01]  /*250d0*/  IMAD.MOV.U32 R180, RZ, RZ, R185 ;  /* 0x000000ffffb47224 */ /* 0x000fe200078e00b9 */
[----:B------:R-:W-:Y:S01]  /*250e0*/  MOV R185, R184 ;  /* 0x000000b800b97202 */ /* 0x000fe20000000f00 */
[----:B------:R-:W-:Y:S02]  /*250f0*/  IMAD.MOV.U32 R184, RZ, RZ, R189 ;  /* 0x000000ffffb87224 */ /* 0x000fe400078e00bd */
[----:B------:R-:W-:Y:S03]  /*25100*/  IMAD.MOV.U32 R189, RZ, RZ, R188 ;  /* 0x000000ffffbd7224 */ /* 0x000fe600078e00bc */
[----:B------:R-:W-:Y:S01]  /*25110*/  MOV R188, R193 ;  /* 0x000000c100bc7202 */ /* 0x000fe20000000f00 */
        /* <DEDUP_REMOVED lines=12> */
[----:B------:R2:W3:Y:S01]  /*251e0*/  MUFU.EX2 R131, R0 ;  /* 0x0000000000837308 */ /* 0x0004e20000000800 */
[----:B------:R-:W-:Y:S02]  /*251f0*/  IMAD.MOV.U32 R185, RZ, RZ, R189 ;  /* 0x000000ffffb97224 */ /* 0x000fe400078e00bd */
[----:B------:R-:W-:Y:S01]  /*25200*/  IMAD.MOV.U32 R189, RZ, RZ, R193 ;  /* 0x000000ffffbd7224 */ /* 0x000fe200078e00c1 */
[----:B------:R-:W-:Y:S01]  /*25210*/  MOV R193, R197 ;  /* 0x000000c500c17202 */ /* 0x000fe20000000f00 */
[----:B------:R-:W-:Y:S01]  /*25220*/  IMAD.MOV.U32 R197, RZ, RZ, R142 ;  /* 0x000000ffffc57224 */ /* 0x000fe200078e008e */
[----:B------:R-:W-:Y:S01]  /*25230*/  MOV R142, R146 ;  /* 0x00000092008e7202 */ /* 0x000fe20000000f00 */
[----:B------:R-:W-:Y:S02]  /*25240*/  IMAD.MOV.U32 R146, RZ, RZ, R150 ;  /* 0x000000ffff927224 */ /* 0x000fe400078e0096 */
[----:B------:R-:W-:Y:S02]  /*25250*/  IMAD.MOV.U32 R150, RZ, RZ, R136 ;  /* 0x000000ffff967224 */ /* 0x000fe400078e0088 */
[----:B--2---:R-:W-:Y:S01]  /*25260*/  FFMA.FTZ R0, R180, UR4, -R73 ;  /* 0x00000004b4007c23 */ /* 0x004fe20008010849 */
[----:B------:R-:W-:Y:S01]  /*25270*/  IMAD.MOV.U32 R180, RZ, RZ, R184 ;  /* 0x000000ffffb47224 */ /* 0x000fe200078e00b8 */
[----:B------:R-:W-:Y:S01]  /*25280*/  MOV R184, R188 ;  /* 0x000000bc00b87202 */ /* 0x000fe20000000f00 */
[----:B------:R-:W-:Y:S01]  /*25290*/  IMAD.MOV.U32 R188, RZ, RZ, R192 ;  /* 0x000000ffffbc7224 */ /* 0x000fe200078e00c0 */
[----:B------:R2:W-:Y:S01]  /*252a0*/  MUFU.EX2 R136, R0 ;  /* 0x0000000000887308 */ /* 0x0005e20000000800 */
[----:B------:R-:W-:Y:S01]  /*252b0*/  IMAD.MOV.U32 R192, RZ, RZ, R147 ;  /* 0x000000ffffc07224 */ /* 0x000fe200078e0093 */
[----:B------:R-:W-:Y:S01]  /*252c0*/  MOV R176, R180 ;  /* 0x000000b400b07202 */ /* 0x000fe20000000f00 */
[----:B------:R-:W-:Y:S01]  /*252d0*/  IMAD.MOV.U32 R147, RZ, RZ, R151 ;  /* 0x000000ffff937224 */ /* 0x000fe200078e0097 */
[----:B------:R-:W-:Y:S01]  /*252e0*/  MOV R151, R162 ;  /* 0x000000a200977202 */ /* 0x000fe20000000f00 */
[----:B------:R-:W-:Y:S01]  /*252f0*/  IMAD.MOV.U32 R162, RZ, RZ, R149 ;  /* 0x000000ffffa27224 */ /* 0x000fe200078e0095 */
[----:B---3--:R-:W-:Y:S01]  /*25300*/  F2FP.F16.F32.PACK_AB R80, R131, R160 ;  /* 0x000000a08350723e */ /* 0x008fe200000000ff */
[----:B------:R-:W3:Y:S01]  /*25310*/  LDL.LU R149, [R1+0x30] ;  /* 0x0000300001957983 */ /* 0x000ee20000300800 */
[----:B------:R-:W-:Y:S02]  /*25320*/  IMAD.MOV.U32 R180, RZ, RZ, R184 ;  /* 0x000000ffffb47224 */ /* 0x000fe400078e00b8 */
[----:B------:R-:W-:Y:S01]  /*25330*/  IMAD.MOV.U32 R184, RZ, RZ, R188 ;  /* 0x000000ffffb87224 */ /* 0x000fe200078e00bc */
[----:B------:R-:W-:Y:S01]  /*25340*/  MOV R188, R192 ;  /* 0x000000c000bc7202 */ /* 0x000fe20000000f00 */
[----:B------:R-:W-:Y:S01]  /*25350*/  IMAD.MOV.U32 R192, RZ, RZ, R142 ;  /* 0x000000ffffc07224 */ /* 0x000fe200078e008e */
[----:B------:R-:W-:Y:S01]  /*25360*/  MOV R142, R146 ;  /* 0x00000092008e7202 */ /* 0x000fe20000000f00 */
[----:B------:R-:W-:Y:S02]  /*25370*/  IMAD.MOV.U32 R146, RZ, RZ, R150 ;  /* 0x000000ffff927224 */ /* 0x000fe400078e0096 */
[----:B--2---:R-:W-:Y:S01]  /*25380*/  FFMA.FTZ R0, R181, UR4, -R73 ;  /* 0x00000004b5007c23 */ /* 0x004fe20008010849 */
[----:B------:R-:W-:Y:S01]  /*25390*/  IMAD.MOV.U32 R181, RZ, RZ, R185 ;  /* 0x000000ffffb57224 */ /* 0x000fe200078e00b9 */
[----:B------:R-:W-:Y:S01]  /*253a0*/  MOV R185, R189 ;  /* 0x000000bd00b97202 */ /* 0x000fe20000000f00 */
[----:B------:R-:W-:Y:S02]  /*253b0*/  IMAD.MOV.U32 R189, RZ, RZ, R193 ;  /* 0x000000ffffbd7224 */ /* 0x000fe400078e00c1 */
[----:B------:R-:W-:Y:S02]  /*253c0*/  IMAD.MOV.U32 R193, RZ, RZ, R147 ;  /* 0x000000ffffc17224 */ /* 0x000fe400078e0093 */
[----:B------:R-:W-:Y:S01]  /*253d0*/  IMAD.MOV.U32 R147, RZ, RZ, R151 ;  /* 0x000000ffff937224 */ /* 0x000fe200078e0097 */
[----:B------:R-:W-:Y:S01]  /*253e0*/  MOV R151, R162 ;  /* 0x000000a200977202 */ /* 0x000fe20000000f00 */
[----:B------:R-:W-:Y:S01]  /*253f0*/  IMAD.MOV.U32 R177, RZ, RZ, R181 ;  /* 0x000000ffffb17224 */ /* 0x000fe200078e00b5 */
[----:B------:R-:W-:Y:S02]  /*25400*/  MOV R162, R152 ;  /* 0x0000009800a27202 */ /* 0x000fe40000000f00 */
[----:B------:R2:W4:Y:S01]  /*25410*/  MUFU.EX2 R152, R0 ;  /* 0x0000000000987308 */ /* 0x0005220000000800 */
[----:B------:R-:W-:Y:S01]  /*25420*/  MOV R181, R185 ;  /* 0x000000b900b57202 */ /* 0x000fe20000000f00 */
[----:B------:R-:W-:Y:S01]  /*25430*/  IMAD.MOV.U32 R185, RZ, RZ, R184 ;  /* 0x000000ffffb97224 */ /* 0x000fe200078e00b8 */
[----:B------:R-:W-:Y:S01]  /*25440*/  MOV R184, R188 ;  /* 0x000000bc00b87202 */ /* 0x000fe20000000f00 */
[----:B------:R-:W-:Y:S02]  /*25450*/  IMAD.MOV.U32 R188, RZ, RZ, R147 ;  /* 0x000000ffffbc7224 */ /* 0x000fe400078e0093 */
[----:B------:R-:W-:Y:S01]  /*25460*/  IMAD.MOV.U32 R147, RZ, RZ, R151 ;  /* 0x000000ffff937224 */ /* 0x000fe200078e0097 */
[----:B------:R-:W-:Y:S01]  /*25470*/  MOV R151, R162 ;  /* 0x000000a200977202 */ /* 0x000fe20000000f00 */
[----:B--2---:R-:W-:Y:S01]  /*25480*/  FFMA.FTZ R0, R176, UR4, -R74 ;  /* 0x00000004b0007c23 */ /* 0x004fe2000801084a */
[----:B------:R-:W-:Y:S01]  /*25490*/  IMAD.MOV.U32 R176, RZ, RZ, R180 ;  /* 0x000000ffffb07224 */ /* 0x000fe200078e00b4 */
[----:B----4-:R-:W-:Y:S01]  /*254a0*/  F2FP.F16.F32.PACK_AB R82, R152, R136 ;  /* 0x000000889852723e */ /* 0x010fe200000000ff */
[----:B------:R-:W-:Y:S01]  /*254b0*/  IMAD.MOV.U32 R180, RZ, RZ, R189 ;  /* 0x000000ffffb47224 */ /* 0x000fe200078e00bd */
[----:B------:R2:W-:Y:S01]  /*254c0*/  MUFU.EX2 R162, R0 ;  /* 0x0000000000a27308 */ /* 0x0005e20000000800 */
[----:B------:R-:W-:Y:S01]  /*254d0*/  IMAD.MOV.U32 R189, RZ, RZ, R142 ;  /* 0x000000ffffbd7224 */ /* 0x000fe200078e008e */
[----:B------:R-:W-:Y:S01]  /*254e0*/  MOV R142, R146 ;  /* 0x00000092008e7202 */ /* 0x000fe20000000f00 */
[----:B--2---:R-:W-:Y:S01]  /*254f0*/  FFMA.FTZ R0, R177, UR4, -R74 ;  /* 0x00000004b1007c23 */ /* 0x004fe2000801084a */
        /* <DEDUP_REMOVED lines=8> */
[----:B------:R-:W-:Y:S03]  /*25580*/  IMAD.MOV.U32 R176, RZ, RZ, R184 ;  /* 0x000000ffffb07224 */ /* 0x000fe600078e00b8 */
[----:B------:R-:W-:Y:S04]  /*25590*/  MOV R184, R142 ;  /* 0x0000008e00b87202 */ /* 0x000fe80000000f00 */
[----:B------:R-:W-:Y:S05]  /*255a0*/  MOV R195, R184 ;  /* 0x000000b800c37202 */ /* 0x000fea0000000f00 */
[----:B------:R-:W-:Y:S02]  /*255b0*/  IMAD.MOV.U32 R186, RZ, RZ, R195 ;  /* 0x000000ffffba7224 */ /* 0x000fe400078e00c3 */
[----:B---3--:R-:W-:Y:S02]  /*255c0*/  IMAD.MOV.U32 R150, RZ, RZ, R149 ;  /* 0x000000ffff967224 */ /* 0x008fe400078e0095 */
[----:B------:R-:W-:Y:S02]  /*255d0*/  IMAD.MOV.U32 R149, RZ, RZ, R148 ;  /* 0x000000ffff957224 */ /* 0x000fe400078e0094 */
[----:B------:R-:W2:Y:S01]  /*255e0*/  LDL.LU R148, [R1] ;  /* 0x0000000001947983 */ /* 0x000ea20000300800 */
[----:B------:R-:W-:Y:S02]  /*255f0*/  IMAD.MOV.U32 R146, RZ, RZ, R150 ;  /* 0x000000ffff927224 */ /* 0x000fe400078e0096 */
[----:B------:R-:W-:Y:S02]  /*25600*/  IMAD.MOV.U32 R150, RZ, RZ, R144 ;  /* 0x000000ffff967224 */ /* 0x000fe400078e0090 */
[----:B------:R-:W3:Y:S01]  /*25610*/  LDL.LU R144, [R1+0x14] ;  /* 0x0000140001907983 */ /* 0x000ee20000300800 */
[----:B------:R-:W-:Y:S01]  /*25620*/  MOV R147, R146 ;  /* 0x0000009200937202 */ /* 0x000fe20000000f00 */
[----:B------:R-:W-:Y:S02]  /*25630*/  IMAD.MOV.U32 R146, RZ, RZ, R151 ;  /* 0x000000ffff927224 */ /* 0x000fe400078e0097 */
[----:B------:R-:W-:Y:S01]  /*25640*/  IMAD.MOV.U32 R151, RZ, RZ, R150 ;  /* 0x000000ffff977224 */ /* 0x000fe200078e0096 */
[----:B------:R-:W-:Y:S01]  /*25650*/  MOV R150, R154 ;  /* 0x0000009a00967202 */ /* 0x000fe20000000f00 */
[----:B------:R-:W-:Y:S02]  /*25660*/  IMAD.MOV.U32 R154, RZ, RZ, R159 ;  /* 0x000000ffff9a7224 */ /* 0x000fe400078e009f */
[----:B------:R-:W-:Y:S02]  /*25670*/  IMAD.MOV.U32 R159, RZ, RZ, R127 ;  /* 0x000000ffff9f7224 */ /* 0x000fe400078e007f */
[----:B------:R4:W1:Y:S01]  /*25680*/  MUFU.EX2 R127, R0 ;  /* 0x00000000007f7308 */ /* 0x0008620000000800 */
[----:B------:R-:W-:Y:S02]  /*25690*/  IMAD.MOV.U32 R142, RZ, RZ, R146 ;  /* 0x000000ffff8e7224 */ /* 0x000fe400078e0092 */
[----:B------:R-:W-:Y:S01]  /*256a0*/  IMAD.MOV.U32 R146, RZ, RZ, R150 ;  /* 0x000000ffff927224 */ /* 0x000fe200078e0096 */
[----:B------:R-:W-:Y:S01]  /*256b0*/  MOV R150, R159 ;  /* 0x0000009f00967202 */ /* 0x000fe20000000f00 */
[----:B------:R-:W-:Y:S02]  /*256c0*/  IMAD.MOV.U32 R159, RZ, RZ, R145 ;  /* 0x000000ffff9f7224 */ /* 0x000fe400078e0091 */
[----:B------:R-:W-:Y:S02]  /*256d0*/  IMAD.MOV.U32 R199, RZ, RZ, R142 ;  /* 0x000000ffffc77224 */ /* 0x000fe400078e008e */
[----:B------:R-:W-:Y:S02]  /*256e0*/  IMAD.MOV.U32 R142, RZ, RZ, R146 ;  /* 0x000000ffff8e7224 */ /* 0x000fe400078e0092 */
[----:B------:R-:W-:Y:S01]  /*256f0*/  MUFU.EX2 R146, R117 ;  /* 0x0000007500927308 */ /* 0x000fe20000000800 */
[----:B------:R-:W-:Y:S01]  /*25700*/  MOV R195, R199 ;  /* 0x000000c700c37202 */ /* 0x000fe20000000f00 */
[----:B----4-:R-:W-:Y:S01]  /*25710*/  FFMA.FTZ R0, R177, UR4, -R74 ;  /* 0x00000004b1007c23 */ /* 0x010fe2000801084a */
[----:B------:R-:W-:Y:S01]  /*25720*/  IMAD.MOV.U32 R177, RZ, RZ, R188 ;  /* 0x000000ffffb17224 */ /* 0x000fe200078e00bc */
[----:B-1----:R-:W-:Y:S01]  /*25730*/  F2FP.F16.F32.PACK_AB R81, R127, R162 ;  /* 0x000000a27f51723e */ /* 0x002fe200000000ff */
[----:B------:R-:W-:Y:S05]  /*25740*/  IMAD.MOV.U32 R188, RZ, RZ, R147 ;  /* 0x000000ffffbc7224 */ /* 0x000fea00078e0093 */
[----:B------:R1:W-:Y:S01]  /*25750*/  MUFU.EX2 R145, R0 ;  /* 0x0000000000917308 */ /* 0x0003e20000000800 */
[----:B------:R-:W-:Y:S01]  /*25760*/  MOV R147, R151 ;  /* 0x0000009700937202 */ /* 0x000fe20000000f00 */
[----:B------:R-:W-:Y:S02]  /*25770*/  IMAD.MOV.U32 R151, RZ, RZ, R154 ;  /* 0x000000ffff977224 */ /* 0x000fe400078e009a */
[----:B------:R-:W-:Y:S01]  /*25780*/  IMAD.MOV.U32 R154, RZ, RZ, R158 ;  /* 0x000000ffff9a7224 */ /* 0x000fe200078e009e */
[----:B------:R-:W-:Y:S01]  /*25790*/  MOV R158, R156 ;  /* 0x0000009c009e7202 */ /* 0x000fe20000000f00 */
[----:B------:R-:W-:Y:S01]  /*257a0*/  IMAD.MOV.U32 R156, RZ, RZ, R200 ;  /* 0x000000ffff9c7224 */ /* 0x000fe200078e00c8 */
[----:B------:R-:W-:Y:S01]  /*257b0*/  MOV R198, R147 ;  /* 0x0000009300c67202 */ /* 0x000fe20000000f00 */
[----:B------:R-:W4:Y:S01]  /*257c0*/  LDL.LU R200, [R1+0x10] ;  /* 0x0000100001c87983 */ /* 0x000f220000300800 */
[----:B------:R-:W-:Y:S02]  /*257d0*/  IMAD.MOV.U32 R191, RZ, RZ, R177 ;  /* 0x000000ffffbf7224 */ /* 0x000fe400078e00b1 */
[----:B------:R-:W-:Y:S02]  /*257e0*/  IMAD.MOV.U32 R168, RZ, RZ, R154 ;  /* 0x000000ffffa87224 */ /* 0x000fe400078e009a */
[----:B------:R-:W-:Y:S01]  /*257f0*/  IMAD.MOV.U32 R194, RZ, RZ, R188 ;  /* 0x000000ffffc27224 */ /* 0x000fe200078e00bc */
[----:B------:R-:W-:Y:S01]  /*25800*/  MOV R188, R150 ;  /* 0x0000009600bc7202 */ /* 0x000fe20000000f00 */
[----:B------:R-:W-:Y:S01]  /*25810*/  IMAD.MOV.U32 R199, RZ, RZ, R168 ;  /* 0x000000ffffc77224 */ /* 0x000fe200078e00a8 */
[----:B------:R-:W-:Y:S01]  /*25820*/  MOV R150, R236 ;  /* 0x000000ec00967202 */ /* 0x000fe20000000f00 */
[----:B-1----:R-:W-:Y:S01]  /*25830*/  FFMA.FTZ R0, R172, UR4, -R74 ;  /* 0x00000004ac007c23 */ /* 0x002fe2000801084a */
[----:B------:R1:W5:Y:S01]  /*25840*/  LDL.LU R236, [R1+0x11c] ;  /* 0x00011c0001ec7983 */ /* 0x0003620000300800 */
[----:B------:R-:W-:Y:S02]  /*25850*/  IMAD.MOV.U32 R177, RZ, RZ, R165 ;  /* 0x000000ffffb17224 */ /* 0x000fe400078e00a5 */
[----:B------:R1:W1:Y:S01]  /*25860*/  MUFU.EX2 R147, R0 ;  /* 0x0000000000937308 */ /* 0x0002620000000800 */
[----:B------:R-:W-:Y:S02]  /*25870*/  IMAD.MOV.U32 R172, RZ, RZ, R156 ;  /* 0x000000ffffac7224 */ /* 0x000fe400078e009c */
[----:B------:R-:W-:Y:S01]  /*25880*/  IMAD.MOV.U32 R184, RZ, RZ, R151 ;  /* 0x000000ffffb87224 */ /* 0x000fe200078e0097 */
[----:B------:R-:W-:Y:S01]  /*25890*/  MOV R151, R158 ;  /* 0x0000009e00977202 */ /* 0x000fe20000000f00 */
[----:B------:R-:W-:Y:S05]  /*258a0*/  IMAD.MOV.U32 R154, RZ, RZ, R159 ;  /* 0x000000ffff9a7224 */ /* 0x000fea00078e009f */
[----:B------:R-:W-:Y:S10]  /*258b0*/  MUFU.EX2 R156, R121 ;  /* 0x00000079009c7308 */ /* 0x000ff40000000800 */
[----:B------:R-:W-:Y:S01]  /*258c0*/  MUFU.EX2 R159, R120 ;  /* 0x00000078009f7308 */ /* 0x000fe20000000800 */
[----:B-1----:R-:W-:Y:S01]  /*258d0*/  FFMA.FTZ R0, R191, UR4, -R73 ;  /* 0x00000004bf007c23 */ /* 0x002fe20008010849 */
[----:B------:R-:W-:Y:S01]  /*258e0*/  F2FP.F16.F32.PACK_AB R83, R147, R145 ;  /* 0x000000919353723e */ /* 0x000fe200000000ff */
[----:B------:R-:W-:Y:S02]  /*258f0*/  IMAD.MOV.U32 R191, RZ, RZ, R194 ;  /* 0x000000ffffbf7224 */ /* 0x000fe400078e00c2 */
[----:B------:R-:W-:Y:S01]  /*25900*/  IMAD.MOV.U32 R194, RZ, RZ, R198 ;  /* 0x000000ffffc27224 */ /* 0x000fe200078e00c6 */
[----:B------:R-:W-:Y:S01]  /*25910*/  MOV R198, R172 ;  /* 0x000000ac00c67202 */ /* 0x000fe20000000f00 */
[----:B------:R-:W-:Y:S03]  /*25920*/  IMAD.MOV.U32 R182, RZ, RZ, R191 ;  /* 0x000000ffffb67224 */ /* 0x000fe600078e00bf */
[----:B------:R1:W-:Y:S01]  /*25930*/  MUFU.EX2 R168, R0 ;  /* 0x0000000000a87308 */ /* 0x0003e20000000800 */
[C---:B------:R-:W-:Y:S04]  /*25940*/  HMMA.16816.F32 R8, R80.reuse, R88, R8 ;  /* 0x000000585008723c */ /* 0x040fe80000001808 */
[----:B------:R-:W-:Y:S02]  /*25950*/  IMAD.MOV.U32 R172, RZ, RZ, R177 ;  /* 0x000000ffffac7224 */ /* 0x000fe400078e00b1 */
[----:B------:R-:W-:Y:S03]  /*25960*/  IMAD.MOV.U32 R177, RZ, RZ, R176 ;  /* 0x000000ffffb17224 */ /* 0x000fe600078e00b0 */
[----:B------:R-:W1:Y:S01]  /*25970*/  MUFU.EX2 R158, R116 ;  /* 0x00000074009e7308 */ /* 0x000e620000000800 */
[-C--:B------:R-:W-:Y:S03]  /*25980*/  HMMA.16816.F32 R12, R80, R90.reuse, R12 ;  /* 0x0000005a500c723c */ /* 0x080fe6000000180c */
[----:B------:R-:W-:Y:S01]  /*25990*/  MOV R176, R181 ;  /* 0x000000b500b07202 */ /* 0x000fe20000000f00 */
[----:B------:R-:W-:Y:S02]  /*259a0*/  IMAD.MOV.U32 R181, RZ, RZ, R180 ;  /* 0x000000ffffb57224 */ /* 0x000fe400078e00b4 */
[----:B------:R-:W-:Y:S03]  /*259b0*/  IMAD.MOV.U32 R180, RZ, RZ, R185 ;  /* 0x000000ffffb47224 */ /* 0x000fe600078e00b9 */
[----:B------:R-:W1:Y:S01]  /*259c0*/  MUFU.EX2 R165, R115 ;  /* 0x0000007300a57308 */ /* 0x000e620000000800 */
[C---:B------:R-:W-:Y:S01]  /*259d0*/  HMMA.16816.F32 R16, R76.reuse, R90, R16 ;  /* 0x0000005a4c10723c */ /* 0x040fe20000001810 */
[----:B------:R-:W1:Y:S03]  /*259e0*/  LDSM.16.MT88.4 R88, [R215+0x9000] ;  /* 0x00900000d758783b */ /* 0x000e660000004200 */
[----:B-1----:R-:W-:Y:S01]  /*259f0*/  FFMA.FTZ R0, R186, UR4, -R73 ;  /* 0x00000004ba007c23 */ /* 0x002fe20008010849 */
[----:B------:R-:W-:Y:S01]  /*25a00*/  MOV R186, R195 ;  /* 0x000000c300ba7202 */ /* 0x000fe20000000f00 */
[----:B------:R-:W-:Y:S01]  /*25a10*/  IMAD.MOV.U32 R195, RZ, RZ, R199 ;  /* 0x000000ffffc37224 */ /* 0x000fe200078e00c7 */
[----:B------:R-:W-:Y:S01]  /*25a20*/  MOV R185, R196 ;  /* 0x000000c400b97202 */ /* 0x000fe20000000f00 */
[----:B------:R-:W-:Y:S01]  /*25a30*/  IMAD.MOV.U32 R199, RZ, RZ, R172 ;  /* 0x000000ffffc77224 */ /* 0x000fe200078e00ac */
[-C--:B------:R-:W-:Y:S03]  /*25a40*/  HMMA.16816.F32 R20, R76, R92.reuse, R20 ;  /* 0x0000005c4c14723c */ /* 0x080fe60000001814 */
[----:B------:R-:W-:Y:S01]  /*25a50*/  MOV R172, R176 ;  /* 0x000000b000ac7202 */ /* 0x000fe20000000f00 */
[----:B------:R-:W-:Y:S01]  /*25a60*/  IMAD.MOV.U32 R176, RZ, RZ, R180 ;  /* 0x000000ffffb07224 */ /* 0x000fe200078e00b4 */
[----:B------:R-:W-:Y:S01]  /*25a70*/  MOV R183, R186 ;  /* 0x000000ba00b77202 */ /* 0x000fe20000000f00 */
[----:B------:R-:W-:Y:S01]  /*25a80*/  IMAD.MOV.U32 R180, RZ, RZ, R157 ;  /* 0x000000ffffb47224 */ /* 0x000fe200078e009d */
[C---:B------:R-:W-:Y:S01]  /*25a90*/  HMMA.16816.F32 R24, R80.reuse, R92, R24 ;  /* 0x0000005c5018723c */ /* 0x040fe20000001818 */
[----:B------:R1:W1:Y:S03]  /*25aa0*/  MUFU.EX2 R157, R0 ;  /* 0x00000000009d7308 */ /* 0x0002660000000800 */
[----:B------:R-:W-:Y:S01]  /*25ab0*/  IMAD.MOV.U32 R191, RZ, RZ, R194 ;  /* 0x000000ffffbf7224 */ /* 0x000fe200078e00c2 */
[----:B------:R-:W-:Y:S01]  /*25ac0*/  MOV R194, R198 ;  /* 0x000000c600c27202 */ /* 0x000fe20000000f00 */
[----:B------:R-:W-:Y:S01]  /*25ad0*/  IMAD.MOV.U32 R186, RZ, RZ, R195 ;  /* 0x000000ffffba7224 */ /* 0x000fe200078e00c3 */
[-C--:B------:R-:W-:Y:S04]  /*25ae0*/  HMMA.16816.F32 R28, R80, R94.reuse, R28 ;  /* 0x0000005e501c723c */ /* 0x080fe8000000181c */
[----:B------:R-:W-:Y:S02]  /*25af0*/  IMAD.MOV.U32 R198, RZ, RZ, R177 ;  /* 0x000000ffffc67224 */ /* 0x000fe400078e00b1 */
[----:B------:R-:W-:Y:S01]  /*25b00*/  IMAD.MOV.U32 R177, RZ, RZ, R181 ;  /* 0x000000ffffb17224 */ /* 0x000fe200078e00b5 */
[----:B------:R-:W-:Y:S01]  /*25b10*/  MOV R181, R185 ;  /* 0x000000b900b57202 */ /* 0x000fe20000000f00 */
[----:B------:R-:W-:Y:S01]  /*25b20*/  IMAD.MOV.U32 R195, RZ, RZ, R199 ;  /* 0x000000ffffc37224 */ /* 0x000fe200078e00c7 */
[C---:B------:R-:W-:Y:S01]  /*25b30*/  HMMA.16816.F32 R32, R76.reuse, R94, R32 ;  /* 0x0000005e4c20723c */ /* 0x040fe20000001820 */
[----:B------:R-:W-:Y:S03]  /*25b40*/  LDSM.16.MT88.4 R92, [R216+0x9800] ;  /* 0x00980000d85c783b */ /* 0x000fe60000004200 */
[----:B-1----:R-:W-:Y:S01]  /*25b50*/  FFMA.FTZ R0, R182, UR4, -R73 ;  /* 0x00000004b6007c23 */ /* 0x002fe20008010849 */
[----:B------:R-:W-:Y:S01]  /*25b60*/  IMAD.MOV.U32 R182, RZ, RZ, R191 ;  /* 0x000000ffffb67224 */ /* 0x000fe200078e00bf */
[----:B------:R-:W-:Y:S01]  /*25b70*/  MOV R191, R194 ;  /* 0x000000c200bf7202 */ /* 0x000fe20000000f00 */
[----:B------:R-:W-:Y:S01]  /*25b80*/  IMAD.MOV.U32 R194, RZ, RZ, R172 ;  /* 0x000000ffffc27224 */ /* 0x000fe200078e00ac */
[----:B------:R-:W-:Y:S01]  /*25b90*/  MOV R199, R177 ;  /* 0x000000b100c77202 */ /* 0x000fe20000000f00 */
[-C--:B------:R-:W-:Y:S03]  /*25ba0*/  HMMA.16816.F32 R36, R76, R84.reuse, R36 ;  /* 0x000000544c24723c */ /* 0x080fe60000001824 */
[----:B------:R-:W-:Y:S01]  /*25bb0*/  IMAD.MOV.U32 R172, RZ, RZ, R176 ;  /* 0x000000ffffac7224 */ /* 0x000fe200078e00b0 */
[----:B------:R-:W-:Y:S01]  /*25bc0*/  MOV R176, R180 ;  /* 0x000000b400b07202 */ /* 0x000fe20000000f00 */
[----:B------:R-:W-:Y:S01]  /*25bd0*/  IMAD.MOV.U32 R180, RZ, RZ, R164 ;  /* 0x000000ffffb47224 */ /* 0x000fe200078e00a4 */
[C---:B------:R-:W-:Y:S01]  /*25be0*/  HMMA.16816.F32 R40, R80.reuse, R84, R40 ;  /* 0x000000545028723c */ /* 0x040fe20000001828 */
[----:B------:R1:W-:Y:S04]  /*25bf0*/  MUFU.EX2 R164, R0 ;  /* 0x0000000000a47308 */ /* 0x0003e80000000800 */
[----:B------:R-:W-:Y:S01]  /*25c00*/  IMAD.MOV.U32 R185, RZ, RZ, R244 ;  /* 0x000000ffffb97224 */ /* 0x000fe200078e00f4 */
[-C--:B------:R-:W-:Y:S05]  /*25c10*/  HMMA.16816.F32 R44, R80, R86.reuse, R44 ;  /* 0x00000056502c723c */ /* 0x080fea000000182c */
[----:B------:R-:W-:Y:S01]  /*25c20*/  IMAD.MOV.U32 R178, RZ, RZ, R182 ;  /* 0x000000ffffb27224 */ /* 0x000fe200078e00b6 */
[----:B------:R-:W-:Y:S01]  /*25c30*/  MOV R182, R191 ;  /* 0x000000bf00b67202 */ /* 0x000fe20000000f00 */
[----:B------:R-:W-:Y:S01]  /*25c40*/  IMAD.MOV.U32 R177, RZ, RZ, R181 ;  /* 0x000000ffffb17224 */ /* 0x000fe200078e00b5 */
[C---:B------:R-:W-:Y:S01]  /*25c50*/  HMMA.16816.F32 R48, R76.reuse, R86, R48 ;  /* 0x000000564c30723c */ /* 0x040fe20000001830 */
[----:B------:R-:W1:Y:S03]  /*25c60*/  LDSM.16.MT88.4 R84, [R213+0x9800] ;  /* 0x00980000d554783b */ /* 0x000e660000004200 */
[----:B-1----:R-:W-:Y:S01]  /*25c70*/  FFMA.FTZ R0, R183, UR4, -R73 ;  /* 0x00000004b7007c23 */ /* 0x002fe20008010849 */
[----:B------:R-:W-:Y:S01]  /*25c80*/  IMAD.MOV.U32 R183, RZ, RZ, R186 ;  /* 0x000000ffffb77224 */ /* 0x000fe200078e00ba */
[-C--:B------:R-:W-:Y:S02]  /*25c90*/  HMMA.16816.F32 R52, R76, R88.reuse, R52 ;  /* 0x000000584c34723c */ /* 0x080fe40000001834 */
[----:B------:R1:W1:Y:S03]  /*25ca0*/  MUFU.EX2 R186, R0 ;  /* 0x0000000000ba7308 */ /* 0x0002660000000800 */
[----:B------:R-:W-:Y:S01]  /*25cb0*/  IMAD.MOV.U32 R191, RZ, RZ, R195 ;  /* 0x000000ffffbf7224 */ /* 0x000fe200078e00c3 */
[----:B------:R-:W-:Y:S01]  /*25cc0*/  MOV R179, R183 ;  /* 0x000000b700b37202 */ /* 0x000fe20000000f00 */
[----:B------:R-:W-:Y:S01]  /*25cd0*/  IMAD.MOV.U32 R195, RZ, RZ, R194 ;  /* 0x000000ffffc37224 */ /* 0x000fe200078e00c2 */
[----:B------:R-:W-:Y:S01]  /*25ce0*/  MOV R194, R199 ;  /* 0x000000c700c27202 */ /* 0x000fe20000000f00 */
[C---:B------:R-:W-:Y:S04]  /*25cf0*/  HMMA.16816.F32 R56, R80.reuse, R88, R56 ;  /* 0x000000585038723c */ /* 0x040fe80000001838 */
[----:B------:R-:W-:Y:S01]  /*25d00*/  IMAD.MOV.U32 R181, RZ, RZ, R185 ;  /* 0x000000ffffb57224 */ /* 0x000fe200078e00b9 */
[----:B------:R-:W-:Y:S01]  /*25d10*/  MOV R185, R230 ;  /* 0x000000e600b97202 */ /* 0x000fe20000000f00 */
[----:B------:R-:W-:Y:S01]  /*25d20*/  IMAD.MOV.U32 R199, RZ, RZ, R172 ;  /* 0x000000ffffc77224 */ /* 0x000fe200078e00ac */
[-C--:B------:R-:W-:Y:S04]  /*25d30*/  HMMA.16816.F32 R60, R80, R90.reuse, R60 ;  /* 0x0000005a503c723c */ /* 0x080fe8000000183c */
[----:B------:R-:W-:Y:S01]  /*25d40*/  IMAD.MOV.U32 R172, RZ, RZ, R177 ;  /* 0x000000ffffac7224 */ /* 0x000fe200078e00b1 */
[----:B------:R-:W-:Y:S01]  /*25d50*/  MOV R177, R176 ;  /* 0x000000b000b17202 */ /* 0x000fe20000000f00 */
[----:B------:R-:W-:Y:S02]  /*25d60*/  IMAD.MOV.U32 R176, RZ, RZ, R181 ;  /* 0x000000ffffb07224 */ /* 0x000fe400078e00b5 */
[----:B-1----:R-:W-:Y:S03]  /*25d70*/  FFMA.FTZ R0, R178, UR4, -R74 ;  /* 0x00000004b2007c23 */ /* 0x002fe6000801084a */
[----:B------:R-:W-:Y:S01]  /*25d80*/  IMAD.MOV.U32 R181, RZ, RZ, R180 ;  /* 0x000000ffffb57224 */ /* 0x000fe200078e00b4 */
[----:B------:R-:W-:Y:S01]  /*25d90*/  HMMA.16816.F32 R64, R76, R90, R64 ;  /* 0x0000005a4c40723c */ /* 0x000fe20000001840 */
[----:B------:R-:W1:Y:S03]  /*25da0*/  LDSM.16.MT88.4 R88, [R214+0x9800] ;  /* 0x00980000d658783b */ /* 0x000e660000004200 */
[----:B------:R-:W-:Y:S01]  /*25db0*/  MOV R180, R185 ;  /* 0x000000b900b47202 */ /* 0x000fe20000000f00 */
[----:B------:R-:W-:Y:S01]  /*25dc0*/  IMAD.MOV.U32 R178, RZ, RZ, R182 ;  /* 0x000000ffffb27224 */ /* 0x000fe200078e00b6 */
[----:B------:R-:W-:Y:S01]  /*25dd0*/  MOV R182, R195 ;  /* 0x000000c300b67202 */ /* 0x000fe20000000f00 */
[----:B------:R-:W-:Y:S01]  /*25de0*/  IMAD.MOV.U32 R195, RZ, RZ, R172 ;  /* 0x000000ffffc37224 */ /* 0x000fe200078e00ac */
[----:B------:R-:W-:Y:S03]  /*25df0*/  F2FP.F16.F32.PACK_AB R77, R158, R146 ;  /* 0x000000929e4d723e */ /* 0x000fe600000000ff */
[----:B------:R-:W-:Y:S01]  /*25e00*/  IMAD.MOV.U32 R172, RZ, RZ, R176 ;  /* 0x000000ffffac7224 */ /* 0x000fe200078e00b0 */
[----:B------:R-:W-:Y:S01]  /*25e10*/  MOV R176, R180 ;  /* 0x000000b400b07202 */ /* 0x000fe20000000f00 */
[----:B------:R-:W-:Y:S01]  /*25e20*/  IMAD.MOV.U32 R180, RZ, RZ, R167 ;  /* 0x000000ffffb47224 */ /* 0x000fe200078e00a7 */
[----:B------:R-:W-:Y:S01]  /*25e30*/  F2FP.F16.F32.PACK_AB R76, R159, R156 ;  /* 0x0000009c9f4c723e */ /* 0x000fe200000000ff */
[----:B------:R1:W-:Y:S01]  /*25e40*/  MUFU.EX2 R167, R0 ;  /* 0x0000000000a77308 */ /* 0x0003e20000000800 */
[----:B------:R-:W-:Y:S01]  /*25e50*/  IMAD.MOV.U32 R183, RZ, RZ, R191 ;  /* 0x000000ffffb77224 */ /* 0x000fe200078e00bf */
[----:B------:R-:W-:Y:S01]  /*25e60*/  F2FP.F16.F32.PACK_AB R78, R187, R169 ;  /* 0x000000a9bb4e723e */ /* 0x000fe200000000ff */
        /* <DEDUP_REMOVED lines=13> */
[-C--:B------:R-:W-:Y:S03]  /*25f40*/  HMMA.16816.F32 R4, R76, R84.reuse, R4 ;  /* 0x000000544c04723c */ /* 0x080fe60000001804 */
[----:B-1----:R-:W-:Y:S01]  /*25f50*/  FFMA.FTZ R0, R179, UR4, -R74 ;  /* 0x00000004b3007c23 */ /* 0x002fe2000801084a */
[----:B------:R-:W-:Y:S02]  /*25f60*/  IMAD.MOV.U32 R179, RZ, RZ, R183 ;  /* 0x000000ffffb37224 */ /* 0x000fe400078e00b7 */
[----:B------:R-:W-:Y:S01]  /*25f70*/  IMAD.MOV.U32 R181, RZ, RZ, R185 ;  /* 0x000000ffffb57224 */ /* 0x000fe200078e00b9 */
[----:B------:R-:W-:Y:S01]  /*25f80*/  MOV R185, R227 ;  /* 0x000000e300b97202 */ /* 0x000fe20000000f00 */
[----:B------:R-:W-:Y:S03]  /*25f90*/  IMAD.MOV.U32 R183, RZ, RZ, R191 ;  /* 0x000000ffffb77224 */ /* 0x000fe600078e00bf */
[----:B------:R-:W-:Y:S01]  /*25fa0*/  MOV R175, R179 ;  /* 0x000000b300af7202 */ /* 0x000fe20000000f00 */
[----:B------:R-:W-:Y:S02]  /*25fb0*/  IMAD.MOV.U32 R179, RZ, RZ, R182 ;  /* 0x000000ffffb37224 */ /* 0x000fe400078e00b6 */
        /* <DEDUP_REMOVED lines=9> */
[----:B------:R-:W-:Y:S02]  /*26050*/  IMAD.MOV.U32 R106, RZ, RZ, R177 ;  /* 0x000000ffff6a7224 */ /* 0x000fe400078e00b1 */
[----:B------:R-:W-:Y:S02]  /*26060*/  IMAD.MOV.U32 R196, RZ, RZ, R238 ;  /* 0x000000ffffc47224 */ /* 0x000fe400078e00ee */
[----:B------:R1:W5:Y:S01]  /*26070*/  LDL.LU R238, [R1+0x118] ;  /* 0x0001180001ee7983 */ /* 0x0003620000300800 */
[----:B------:R-:W-:Y:S03]  /*26080*/  IMAD.MOV.U32 R142, RZ, RZ, R226 ;  /* 0x000000ffff8e7224 */ /* 0x000fe600078e00e2 */
[----:B------:R-:W-:Y:S01]  /*26090*/  MUFU.EX2 R124, R134 ;  /* 0x00000086007c7308 */ /* 0x000fe20000000800 */
[----:B------:R1:W5:Y:S04]  /*260a0*/  LDL.LU R244, [R1+0x114] ;  /* 0x0001140001f47983 */ /* 0x0003680000300800 */
[----:B------:R1:W5:Y:S04]  /*260b0*/  LDL.LU R230, [R1+0x110] ;  /* 0x0001100001e67983 */ /* 0x0003680000300800 */
[----:B------:R1:W5:Y:S04]  /*260c0*/  LDL.LU R229, [R1+0x10c] ;  /* 0x00010c0001e57983 */ /* 0x0003680000300800 */
[----:B------:R1:W5:Y:S04]  /*260d0*/  LDL.LU R228, [R1+0x108] ;  /* 0x0001080001e47983 */ /* 0x0003680000300800 */
[----:B------:R1:W5:Y:S04]  /*260e0*/  LDL.LU R227, [R1+0x104] ;  /* 0x0001040001e37983 */ /* 0x0003680000300800 */
[----:B------:R1:W5:Y:S01]  /*260f0*/  LDL.LU R226, [R1+0x100] ;  /* 0x0001000001e27983 */ /* 0x0003620000300800 */
[----:B---3--:R-:W-:Y:S02]  /*26100*/  IMAD.MOV.U32 R184, RZ, RZ, R144 ;  /* 0x000000ffffb87224 */ /* 0x008fe400078e0090 */
[----:B------:R3:W2:Y:S02]  /*26110*/  MUFU.EX2 R144, R0 ;  /* 0x0000000000907308 */ /* 0x0006a40000000800 */
[----:B---3--:R-:W-:Y:S01]  /*26120*/  FFMA.FTZ R0, R174, UR4, -R74 ;  /* 0x00000004ae007c23 */ /* 0x008fe2000801084a */
[----:B--2---:R-:W-:Y:S01]  /*26130*/  F2FP.F16.F32.PACK_AB R81, R144, R167 ;  /* 0x000000a79051723e */ /* 0x004fe200000000ff */
[----:B------:R-:W-:Y:S01]  /*26140*/  IMAD.MOV.U32 R174, RZ, RZ, R183 ;  /* 0x000000ffffae7224 */ /* 0x000fe200078e00b7 */
[----:B------:R-:W-:Y:S05]  /*26150*/  MOV R183, R172 ;  /* 0x000000ac00b77202 */ /* 0x000fea0000000f00 */
[----:B------:R2:W-:Y:S01]  /*26160*/  MUFU.EX2 R180, R0 ;  /* 0x0000000000b47308 */ /* 0x0005e20000000800 */
        /* <DEDUP_REMOVED lines=9> */
[----:B------:R-:W-:Y:S01]  /*26200*/  MUFU.EX2 R185, R123 ;  /* 0x0000007b00b97308 */ /* 0x000fe20000000800 */
[----:B------:R-:W-:Y:S02]  /*26210*/  IMAD.MOV.U32 R171, RZ, RZ, R183 ;  /* 0x000000ffffab7224 */ /* 0x000fe400078e00b7 */
[----:B----4-:R-:W-:Y:S02]  /*26220*/  IMAD.MOV.U32 R120, RZ, RZ, R200 ;  /* 0x000000ffff787224 */ /* 0x010fe400078e00c8 */
[----:B--2---:R-:W-:Y:S01]  /*26230*/  FFMA.FTZ R0, R175, UR4, -R74 ;  /* 0x00000004af007c23 */ /* 0x004fe2000801084a */
[----:B------:R-:W-:Y:S02]  /*26240*/  IMAD.MOV.U32 R151, RZ, RZ, R224 ;  /* 0x000000ffff977224 */ /* 0x000fe400078e00e0 */
[----:B------:R-:W-:Y:S02]  /*26250*/  IMAD.MOV.U32 R172, RZ, RZ, R184 ;  /* 0x000000ffffac7224 */ /* 0x000fe400078e00b8 */
[----:B------:R2:W3:Y:S01]  /*26260*/  MUFU.EX2 R181, R0 ;  /* 0x0000000000b57308 */ /* 0x0004e20000000800 */
[----:B------:R-:W-:Y:S01]  /*26270*/  MOV R116, R120 ;  /* 0x0000007800747202 */ /* 0x000fe20000000f00 */
[----:B------:R-:W-:Y:S02]  /*26280*/  IMAD.MOV.U32 R175, RZ, RZ, R179 ;  /* 0x000000ffffaf7224 */ /* 0x000fe400078e00b3 */
        /* <DEDUP_REMOVED lines=9> */
[----:B--2---:R-:W-:Y:S01]  /*26320*/  FFMA.FTZ R0, R117, UR4, -R73 ;  /* 0x0000000475007c23 */ /* 0x004fe20008010849 */
[----:B------:R-:W-:Y:S01]  /*26330*/  IMAD.MOV.U32 R117, RZ, RZ, R121 ;  /* 0x000000ffff757224 */ /* 0x000fe200078e0079 */
[----:B------:R-:W-:Y:S01]  /*26340*/  MOV R121, R107 ;  /* 0x0000006b00797202 */ /* 0x000fe20000000f00 */
[----:B------:R-:W-:Y:S01]  /*26350*/  IMAD.MOV.U32 R107, RZ, RZ, R171 ;  /* 0x000000ffff6b7224 */ /* 0x000fe200078e00ab */
[----:B------:R-:W-:Y:S01]  /*26360*/  MUFU.EX2 R179, R128 ;  /* 0x0000008000b37308 */ /* 0x000fe20000000800 */
[----:B------:R-:W-:Y:S01]  /*26370*/  IMAD.MOV.U32 R171, RZ, RZ, R174 ;  /* 0x000000ffffab7224 */ /* 0x000fe200078e00ae */
[----:B------:R-:W-:Y:S01]  /*26380*/  MOV R174, R189 ;  /* 0x000000bd00ae7202 */ /* 0x000fe20000000f00 */
[----:B------:R1:W5:Y:S01]  /*26390*/  LDL.LU R225, [R1+0xfc] ;  /* 0x0000fc0001e17983 */ /* 0x0003620000300800 */
[----:B---3--:R-:W-:Y:S03]  /*263a0*/  F2FP.F16.F32.PACK_AB R83, R181, R180 ;  /* 0x000000b4b553723e */ /* 0x008fe600000000ff */
[----:B------:R1:W5:Y:S03]  /*263b0*/  LDL.LU R224, [R1+0xf8] ;  /* 0x0000f80001e07983 */ /* 0x0003660000300800 */
[----:B------:R2:W-:Y:S01]  /*263c0*/  MUFU.EX2 R189, R0 ;  /* 0x0000000000bd7308 */ /* 0x0005e20000000800 */
[C---:B------:R-:W-:Y:S01]  /*263d0*/  HMMA.16816.F32 R8, R80.reuse, R84, R8 ;  /* 0x000000545008723c */ /* 0x040fe20000001808 */
[----:B------:R1:W5:Y:S08]  /*263e0*/  LDL.LU R223, [R1+0xf4] ;  /* 0x0000f40001df7983 */ /* 0x0003700000300800 */
[----:B------:R-:W-:Y:S01]  /*263f0*/  MUFU.EX2 R200, R130 ;  /* 0x0000008200c87308 */ /* 0x000fe20000000800 */
[-C--:B------:R-:W-:Y:S06]  /*26400*/  HMMA.16816.F32 R12, R80, R86.reuse, R12 ;  /* 0x00000056500c723c */ /* 0x080fec000000180c */
[C---:B------:R-:W-:Y:S03]  /*26410*/  HMMA.16816.F32 R16, R76.reuse, R86, R16 ;  /* 0x000000564c10723c */ /* 0x040fe60000001810 */
[----:B------:R-:W-:Y:S01]  /*26420*/  MUFU.EX2 R184, R126 ;  /* 0x0000007e00b87308 */ /* 0x000fe20000000800 */
[----:B------:R-:W3:Y:S01]  /*26430*/  LDSM.16.MT88.4 R84, [R215+0x9800] ;  /* 0x00980000d754783b */ /* 0x000ee20000004200 */
[----:B--2---:R-:W-:Y:S01]  /*26440*/  FFMA.FTZ R0, R116, UR4, -R73 ;  /* 0x0000000474007c23 */ /* 0x004fe20008010849 */
[-C--:B------:R-:W-:Y:S05]  /*26450*/  HMMA.16816.F32 R20, R76, R92.reuse, R20 ;  /* 0x0000005c4c14723c */ /* 0x080fea0000001814 */
[----:B------:R-:W-:Y:S01]  /*26460*/  MOV R116, R117 ;  /* 0x0000007500747202 */ /* 0x000fe20000000f00 */
[C---:B------:R-:W-:Y:S05]  /*26470*/  HMMA.16816.F32 R24, R80.reuse, R92, R24 ;  /* 0x0000005c5018723c */ /* 0x040fea0000001818 */
[----:B------:R-:W-:Y:S01]  /*26480*/  IMAD.MOV.U32 R117, RZ, RZ, R120 ;  /* 0x000000ffff757224 */ /* 0x000fe200078e0078 */
[-C--:B------:R-:W-:Y:S05]  /*26490*/  HMMA.16816.F32 R28, R80, R94.reuse, R28 ;  /* 0x0000005e501c723c */ /* 0x080fea000000181c */
[----:B------:R-:W-:Y:S01]  /*264a0*/  IMAD.MOV.U32 R120, RZ, RZ, R121 ;  /* 0x000000ffff787224 */ /* 0x000fe200078e0079 */
[C---:B------:R-:W-:Y:S01]  /*264b0*/  HMMA.16816.F32 R32, R76.reuse, R94, R32 ;  /* 0x0000005e4c20723c */ /* 0x040fe20000001820 */
[----:B------:R-:W-:Y:S04]  /*264c0*/  LDSM.16.MT88.4 R92, [R216+0xa000] ;  /* 0x00a00000d85c783b */ /* 0x000fe80000004200 */
[----:B------:R-:W-:Y:S01]  /*264d0*/  MOV R121, R106 ;  /* 0x0000006a00797202 */ /* 0x000fe20000000f00 */
[----:B------:R-:W-:Y:S02]  /*264e0*/  IMAD.MOV.U32 R106, RZ, RZ, R107 ;  /* 0x000000ffff6a7224 */ /* 0x000fe400078e006b */
[----:B------:R-:W-:Y:S03]  /*264f0*/  FFMA.FTZ R75, R116, UR4, -R73 ;  /* 0x00000004744b7c23 */ /* 0x000fe60008010849 */
[----:B------:R-:W-:Y:S01]  /*26500*/  IMAD.MOV.U32 R107, RZ, RZ, R108 ;  /* 0x000000ffff6b7224 */ /* 0x000fe200078e006c */
[-C--:B------:R-:W-:Y:S03]  /*26510*/  HMMA.16816.F32 R36, R76, R88.reuse, R36 ;  /* 0x000000584c24723c */ /* 0x080fe60000001824 */
[----:B------:R-:W-:Y:S01]  /*26520*/  MOV R108, R175 ;  /* 0x000000af006c7202 */ /* 0x000fe20000000f00 */
[----:B------:R-:W-:Y:S02]  /*26530*/  IMAD.MOV.U32 R175, RZ, RZ, R174 ;  /* 0x000000ffffaf7224 */ /* 0x000fe400078e00ae */
[----:B------:R-:W-:Y:S01]  /*26540*/  IMAD.MOV.U32 R174, RZ, RZ, R178 ;  /* 0x000000ffffae7224 */ /* 0x000fe200078e00b2 */
[----:B------:R-:W-:Y:S01]  /*26550*/  MOV R178, R150 ;  /* 0x0000009600b27202 */ /* 0x000fe20000000f00 */
[C---:B------:R-:W-:Y:S01]  /*26560*/  HMMA.16816.F32 R40, R80.reuse, R88, R40 ;  /* 0x000000585028723c */ /* 0x040fe20000001828 */
[----:B------:R2:W4:Y:S03]  /*26570*/  MUFU.EX2 R150, R0 ;  /* 0x0000000000967308 */ /* 0x0005260000000800 */
[----:B------:R-:W-:Y:S01]  /*26580*/  IMAD.MOV.U32 R119, RZ, RZ, R117 ;  /* 0x000000ffff777224 */ /* 0x000fe200078e0075 */
[----:B------:R-:W-:Y:S01]  /*26590*/  MOV R117, R121 ;  /* 0x0000007900757202 */ /* 0x000fe20000000f00 */
[----:B------:R-:W-:Y:S01]  /*265a0*/  IMAD.MOV.U32 R116, RZ, RZ, R120 ;  /* 0x000000ffff747224 */ /* 0x000fe200078e0078 */
[-C--:B------:R-:W-:Y:S04]  /*265b0*/  HMMA.16816.F32 R44, R80, R90.reuse, R44 ;  /* 0x0000005a502c723c */ /* 0x080fe8000000182c */
[----:B------:R-:W-:Y:S02]  /*265c0*/  IMAD.MOV.U32 R120, RZ, RZ, R106 ;  /* 0x000000ffff787224 */ /* 0x000fe400078e006a */
[----:B------:R-:W-:Y:S01]  /*265d0*/  FFMA.FTZ R3, R119, UR4, -R73 ;  /* 0x0000000477037c23 */ /* 0x000fe20008010849 */
[----:B------:R-:W-:Y:S01]  /*265e0*/  IMAD.MOV.U32 R121, RZ, RZ, R107 ;  /* 0x000000ffff797224 */ /* 0x000fe200078e006b */
[----:B------:R-:W-:Y:S03]  /*265f0*/  MOV R107, R175 ;  /* 0x000000af006b7202 */ /* 0x000fe60000000f00 */
[----:B------:R-:W-:Y:S01]  /*26600*/  IMAD.MOV.U32 R106, RZ, RZ, R174 ;  /* 0x000000ffff6a7224 */ /* 0x000fe200078e00ae */
[C---:B------:R-:W-:Y:S01]  /*26610*/  HMMA.16816.F32 R48, R76.reuse, R90, R48 ;  /* 0x0000005a4c30723c */ /* 0x040fe20000001830 */
[----:B------:R-:W1:Y:S03]  /*26620*/  LDSM.16.MT88.4 R88, [R213+0xa000] ;  /* 0x00a00000d558783b */ /* 0x000e660000004200 */
[----:B------:R-:W-:Y:S01]  /*26630*/  MOV R174, R173 ;  /* 0x000000ad00ae7202 */ /* 0x000fe20000000f00 */
[----:B------:R-:W-:Y:S01]  /*26640*/  IMAD.MOV.U32 R173, RZ, RZ, R151 ;  /* 0x000000ffffad7224 */ /* 0x000fe200078e0097 */
[-C--:B---3--:R-:W-:Y:S01]  /*26650*/  HMMA.16816.F32 R52, R76, R84.reuse, R52 ;  /* 0x000000544c34723c */ /* 0x088fe20000001834 */
[----:B------:R-:W-:Y:S04]  /*26660*/  MUFU.EX2 R151, R75 ;  /* 0x0000004b00977308 */ /* 0x000fe80000000800 */
[----:B------:R-:W-:Y:S01]  /*26670*/  IMAD.MOV.U32 R119, RZ, RZ, R117 ;  /* 0x000000ffff777224 */ /* 0x000fe200078e0075 */
[C---:B------:R-:W-:Y:S05]  /*26680*/  HMMA.16816.F32 R56, R80.reuse, R84, R56 ;  /* 0x000000545038723c */ /* 0x040fea0000001838 */
[----:B------:R-:W-:Y:S01]  /*26690*/  IMAD.MOV.U32 R118, RZ, RZ, R116 ;  /* 0x000000ffff767224 */ /* 0x000fe200078e0074 */
[----:B------:R-:W-:Y:S01]  /*266a0*/  MOV R116, R120 ;  /* 0x0000007800747202 */ /* 0x000fe20000000f00 */
[----:B------:R-:W-:Y:S01]  /*266b0*/  IMAD.MOV.U32 R117, RZ, RZ, R121 ;  /* 0x000000ffff757224 */ /* 0x000fe200078e0079 */
[-C--:B------:R-:W-:Y:S03]  /*266c0*/  HMMA.16816.F32 R60, R80, R86.reuse, R60 ;  /* 0x00000056503c723c */ /* 0x080fe6000000183c */
[----:B------:R-:W-:Y:S02]  /*266d0*/  IMAD.MOV.U32 R121, RZ, RZ, R106 ;  /* 0x000000ffff797224 */ /* 0x000fe400078e006a */
[----:B--2---:R-:W-:Y:S01]  /*266e0*/  FFMA.FTZ R0, R118, UR4, -R74 ;  /* 0x0000000476007c23 */ /* 0x004fe2000801084a */
[----:B------:R-:W-:Y:S01]  /*266f0*/  IMAD.MOV.U32 R106, RZ, RZ, R174 ;  /* 0x000000ffff6a7224 */ /* 0x000fe200078e00ae */
[----:B------:R-:W-:Y:S01]  /*26700*/  MOV R174, R173 ;  /* 0x000000ad00ae7202 */ /* 0x000fe20000000f00 */
[----:B------:R-:W-:Y:S01]  /*26710*/  IMAD.MOV.U32 R173, RZ, RZ, R177 ;  /* 0x000000ffffad7224 */ /* 0x000fe200078e00b1 */
[----:B------:R-:W-:Y:S01]  /*26720*/  HMMA.16816.F32 R64, R76, R86, R64 ;  /* 0x000000564c40723c */ /* 0x000fe20000001840 */
[----:B------:R2:W3:Y:S01]  /*26730*/  MUFU.EX2 R177, R3 ;  /* 0x0000000300b17308 */ /* 0x0004e20000000800 */
[----:B------:R-:W-:Y:S02]  /*26740*/  LDSM.16.MT88.4 R84, [R213+0xa800] ;  /* 0x00a80000d554783b */ /* 0x000fe40000004200 */
[----:B------:R-:W-:Y:S01]  /*26750*/  IMAD.MOV.U32 R118, RZ, RZ, R116 ;  /* 0x000000ffff767224 */ /* 0x000fe200078e0074 */
[----:B----4-:R-:W-:Y:S01]  /*26760*/  F2FP.F16.F32.PACK_AB R80, R150, R189 ;  /* 0x000000bd9650723e */ /* 0x010fe200000000ff */
[----:B------:R-:W-:Y:S01]  /*26770*/  IMAD.MOV.U32 R116, RZ, RZ, R106 ;  /* 0x000000ffff747224 */ /* 0x000fe200078e006a */
[----:B------:R-:W-:Y:S01]  /*26780*/  F2FP.F16.F32.PACK_AB R76, R184, R183 ;  /* 0x000000b7b84c723e */ /* 0x000fe200000000ff */
[----:B------:R-:W-:Y:S03]  /*26790*/  IMAD.MOV.U32 R106, RZ, RZ, R174 ;  /* 0x000000ffff6a7224 */ /* 0x000fe600078e00ae */
[----:B------:R-:W-:Y:S01]  /*267a0*/  MOV R174, R173 ;  /* 0x000000ad00ae7202 */ /* 0x000fe20000000f00 */
[----:B------:R-:W-:Y:S01]  /*267b0*/  IMAD.MOV.U32 R173, RZ, RZ, R188 ;  /* 0x000000ffffad7224 */ /* 0x000fe200078e00bc */
[----:B------:R-:W-:Y:S01]  /*267c0*/  F2FP.F16.F32.PACK_AB R77, R185, R182 ;  /* 0x000000b6b94d723e */ /* 0x000fe200000000ff */
[----:B------:R4:W-:Y:S01]  /*267d0*/  MUFU.EX2 R188, R0 ;  /* 0x0000000000bc7308 */ /* 0x0009e20000000800 */
[----:B------:R-:W-:Y:S01]  /*267e0*/  IMAD.MOV.U32 R115, RZ, RZ, R119 ;  /* 0x000000ffff737224 */ /* 0x000fe200078e0077 */
[----:B------:R-:W-:Y:S01]  /*267f0*/  MOV R119, R117 ;  /* 0x0000007500777202 */ /* 0x000fe20000000f00 */
[----:B------:R-:W-:Y:S01]  /*26800*/  IMAD.MOV.U32 R114, RZ, RZ, R118 ;  /* 0x000000ffff727224 */ /* 0x000fe200078e0076 */
[----:B------:R-:W-:Y:S01]  /*26810*/  MOV R118, R116 ;  /* 0x0000007400767202 */ /* 0x000fe20000000f00 */
[----:B------:R-:W-:Y:S02]  /*26820*/  IMAD.MOV.U32 R175, RZ, RZ, R178 ;  /* 0x000000ffffaf7224 */ /* 0x000fe400078e00b2 */
[----:B--2---:R-:W-:Y:S01]  /*26830*/  FADD.FTZ R3, R105, R96 ;  /* 0x0000006069037221 */ /* 0x004fe20000010000 */
[----:B------:R-:W-:Y:S01]  /*26840*/  IMAD.MOV.U32 R116, RZ, RZ, R106 ;  /* 0x000000ffff747224 */ /* 0x000fe200078e006a */
[----:B---3--:R-:W-:Y:S01]  /*26850*/  F2FP.F16.F32.PACK_AB R82, R177, R151 ;  /* 0x00000097b152723e */ /* 0x008fe200000000ff */
[----:B------:R-:W-:Y:S01]  /*26860*/  IMAD.MOV.U32 R178, RZ, RZ, R172 ;  /* 0x000000ffffb27224 */ /* 0x000fe200078e00ac */
[----:B------:R-:W-:Y:S01]  /*26870*/  MOV R172, R222 ;  /* 0x000000de00ac7202 */ /* 0x000fe20000000f00 */
[----:B------:R-:W-:Y:S01]  /*26880*/  IMAD.MOV.U32 R106, RZ, RZ, R174 ;  /* 0x000000ffff6a7224 */ /* 0x000fe200078e00ae */
[----:B------:R-:W-:Y:S01]  /*26890*/  MOV R174, R173 ;  /* 0x000000ad00ae7202 */ /* 0x000fe20000000f00 */
[----:B------:R-:W-:Y:S01]  /*268a0*/  IMAD.MOV.U32 R173, RZ, RZ, R148 ;  /* 0x000000ffffad7224 */ /* 0x000fe200078e0094 */
[----:B------:R-:W-:Y:S01]  /*268b0*/  MOV R120, R175 ;  /* 0x000000af00787202 */ /* 0x000fe20000000f00 */
[----:B------:R-:W-:Y:S01]  /*268c0*/  IMAD.MOV.U32 R175, RZ, RZ, R178 ;  /* 0x000000ffffaf7224 */ /* 0x000fe200078e00b2 */
[----:B------:R2:W5:Y:S01]  /*268d0*/  LDL.LU R222, [R1+0xf0] ;  /* 0x0000f00001de7983 */ /* 0x0005620000300800 */
[----:B----4-:R-:W-:Y:S01]  /*268e0*/  FFMA.FTZ R0, R115, UR4, -R74 ;  /* 0x0000000473007c23 */ /* 0x010fe2000801084a */
[----:B------:R-:W-:Y:S01]  /*268f0*/  IMAD.MOV.U32 R178, RZ, RZ, R172 ;  /* 0x000000ffffb27224 */ /* 0x000fe200078e00ac */
[----:B------:R-:W-:Y:S01]  /*26900*/  MOV R172, R221 ;  /* 0x000000dd00ac7202 */ /* 0x000fe20000000f00 */
[----:B------:R-:W-:Y:S01]  /*26910*/  IMAD.MOV.U32 R117, RZ, RZ, R120 ;  /* 0x000000ffff757224 */ /* 0x000fe200078e0078 */
[----:B------:R3:W4:Y:S01]  /*26920*/  MUFU.EX2 R148, R0 ;  /* 0x0000000000947308 */ /* 0x0007220000000800 */
[----:B------:R-:W-:Y:S01]  /*26930*/  MOV R120, R175 ;  /* 0x000000af00787202 */ /* 0x000fe20000000f00 */
[----:B------:R-:W-:Y:S01]  /*26940*/  IMAD.MOV.U32 R175, RZ, RZ, R178 ;  /* 0x000000ffffaf7224 */ /* 0x000fe200078e00b2 */
[----:B------:R2:W5:Y:S01]  /*26950*/  LDL.LU R221, [R1+0xec] ;  /* 0x0000ec0001dd7983 */ /* 0x0005620000300800 */
        /* <DEDUP_REMOVED lines=10> */
[----:B------:R-:W-:Y:S02]  /*26a00*/  IMAD.MOV.U32 R174, RZ, RZ, R173 ;  /* 0x000000ffffae7224 */ /* 0x000fe400078e00ad */
[----:B---3--:R-:W-:Y:S01]  /*26a10*/  FFMA.FTZ R0, R114, UR4, -R74 ;  /* 0x0000000472007c23 */ /* 0x008fe2000801084a */
[----:B------:R-:W-:Y:S01]  /*26a20*/  MOV R173, R149 ;  /* 0x0000009500ad7202 */ /* 0x000fe20000000f00 */
[----:B------:R2:W5:Y:S01]  /*26a30*/  LDL.LU R220, [R1+0xe8] ;  /* 0x0000e80001dc7983 */ /* 0x0005620000300800 */
[----:B------:R-:W-:Y:S01]  /*26a40*/  IMAD.MOV.U32 R98, RZ, RZ, R119 ;  /* 0x000000ffff627224 */ /* 0x000fe200078e0077 */
[----:B------:R3:W-:Y:S01]  /*26a50*/  MUFU.EX2 R149, R0 ;  /* 0x0000000000957308 */ /* 0x0007e20000000800 */
[----:B------:R-:W-:Y:S01]  /*26a60*/  IMAD.MOV.U32 R114, RZ, RZ, R118 ;  /* 0x000000ffff727224 */ /* 0x000fe200078e0076 */
[----:B----4-:R-:W-:Y:S01]  /*26a70*/  F2FP.F16.F32.PACK_AB R81, R148, R188 ;  /* 0x000000bc9451723e */ /* 0x010fe200000000ff */
[----:B------:R-:W-:Y:S02]  /*26a80*/  IMAD.MOV.U32 R119, RZ, RZ, R173 ;  /* 0x000000ffff777224 */ /* 0x000fe400078e00ad */
[----:B------:R-:W-:Y:S01]  /*26a90*/  FFMA.FTZ R98, R98, UR4, -R73 ;  /* 0x0000000462627c23 */ /* 0x000fe20008010849 */
[----:B------:R-:W-:Y:S01]  /*26aa0*/  IMAD.MOV.U32 R134, RZ, RZ, R114 ;  /* 0x000000ffff867224 */ /* 0x000fe200078e0072 */
[----:B------:R-:W-:Y:S01]  /*26ab0*/  MOV R114, R174 ;  /* 0x000000ae00727202 */ /* 0x000fe20000000f00 */
[----:B------:R-:W-:Y:S02]  /*26ac0*/  IMAD.MOV.U32 R175, RZ, RZ, R178 ;  /* 0x000000ffffaf7224 */ /* 0x000fe400078e00b2 */
[----:B------:R-:W-:Y:S01]  /*26ad0*/  MUFU.EX2 R174, R207 ;  /* 0x000000cf00ae7308 */ /* 0x000fe20000000800 */
[----:B------:R-:W-:Y:S01]  /*26ae0*/  IMAD.MOV.U32 R178, RZ, RZ, R172 ;  /* 0x000000ffffb27224 */ /* 0x000fe200078e00ac */
[----:B------:R-:W-:Y:S01]  /*26af0*/  MOV R172, R219 ;  /* 0x000000db00ac7202 */ /* 0x000fe20000000f00 */
[----:B------:R-:W-:Y:S01]  /*26b00*/  FADD.FTZ R75, R134, R97 ;  /* 0x00000061864b7221 */ /* 0x000fe20000010000 */
[----:B------:R-:W-:Y:S01]  /*26b10*/  IMAD.MOV.U32 R118, RZ, RZ, R116 ;  /* 0x000000ffff767224 */ /* 0x000fe200078e0074 */
[----:B------:R-:W-:Y:S01]  /*26b20*/  MOV R116, R106 ;  /* 0x0000006a00747202 */ /* 0x000fe20000000f00 */
[----:B------:R-:W-:Y:S01]  /*26b30*/  IMAD.MOV.U32 R106, RZ, RZ, R175 ;  /* 0x000000ffff6a7224 */ /* 0x000fe200078e00af */
[----:B------:R-:W-:Y:S01]  /*26b40*/  MOV R134, R128 ;  /* 0x0000008000867202 */ /* 0x000fe20000000f00 */
[----:B------:R-:W-:Y:S02]  /*26b50*/  IMAD.MOV.U32 R130, RZ, RZ, R118 ;  /* 0x000000ffff827224 */ /* 0x000fe400078e0076 */
[----:B---3--:R-:W-:Y:S01]  /*26b60*/  FFMA.FTZ R0, R129, UR4, -R74 ;  /* 0x0000000481007c23 */ /* 0x008fe2000801084a */
[----:B------:R-:W-:Y:S01]  /*26b70*/  MOV R175, R178 ;  /* 0x000000b200af7202 */ /* 0x000fe20000000f00 */
[----:B------:R-:W-:Y:S01]  /*26b80*/  IMAD.MOV.U32 R178, RZ, RZ, R172 ;  /* 0x000000ffffb27224 */ /* 0x000fe200078e00ac */
[----:B------:R-:W-:Y:S01]  /*26b90*/  MOV R123, R116 ;  /* 0x00000074007b7202 */ /* 0x000fe20000000f00 */
[----:B------:R3:W4:Y:S01]  /*26ba0*/  MUFU.EX2 R173, R0 ;  /* 0x0000000000ad7308 */ /* 0x0007220000000800 */
[----:B------:R-:W-:Y:S01]  /*26bb0*/  IMAD.MOV.U32 R118, RZ, RZ, R176 ;  /* 0x000000ffff767224 */ /* 0x000fe200078e00b0 */
[----:B------:R2:W5:Y:S01]  /*26bc0*/  LDL.LU R219, [R1+0xe4] ;  /* 0x0000e40001db7983 */ /* 0x0005620000300800 */
[----:B------:R-:W-:Y:S02]  /*26bd0*/  IMAD.MOV.U32 R115, RZ, RZ, R178 ;  /* 0x000000ffff737224 */ /* 0x000fe400078e00b2 */
[----:B------:R-:W-:Y:S01]  /*26be0*/  FFMA.FTZ R106, R106, UR4, -R73 ;  /* 0x000000046a6a7c23 */ /* 0x000fe20008010849 */
[----:B------:R-:W-:Y:S02]  /*26bf0*/  IMAD.MOV.U32 R126, RZ, RZ, R120 ;  /* 0x000000ffff7e7224 */ /* 0x000fe400078e0078 */
[----:B------:R-:W-:Y:S01]  /*26c00*/  FADD.FTZ R75, R101, R75 ;  /* 0x0000004b654b7221 */ /* 0x000fe20000010000 */
[----:B------:R-:W-:Y:S01]  /*26c10*/  IMAD.MOV.U32 R129, RZ, RZ, R175 ;  /* 0x000000ffff817224 */ /* 0x000fe200078e00af */
[----:B------:R-:W-:Y:S01]  /*26c20*/  MUFU.EX2 R176, R206 ;  /* 0x000000ce00b07308 */ /* 0x000fe20000000800 */
[----:B------:R-:W-:Y:S02]  /*26c30*/  IMAD.MOV.U32 R128, RZ, RZ, R130 ;  /* 0x000000ffff807224 */ /* 0x000fe400078e0082 */
[----:B------:R-:W-:Y:S01]  /*26c40*/  IMAD.MOV.U32 R130, RZ, RZ, R123 ;  /* 0x000000ffff827224 */ /* 0x000fe200078e007b */
[----:B------:R-:W-:Y:S01]  /*26c50*/  MOV R123, R126 ;  /* 0x0000007e007b7202 */ /* 0x000fe20000000f00 */
[----:B------:R-:W-:Y:S02]  /*26c60*/  IMAD.MOV.U32 R126, RZ, RZ, R129 ;  /* 0x000000ffff7e7224 */ /* 0x000fe400078e0081 */
[--C-:B------:R-:W-:Y:S01]  /*26c70*/  FFMA.FTZ R97, R128, UR4, -R73.reuse ;  /* 0x0000000480617c23 */ /* 0x100fe20008010849 */
[----:B------:R-:W-:Y:S02]  /*26c80*/  IMAD.MOV.U32 R129, RZ, RZ, R114 ;  /* 0x000000ffff817224 */ /* 0x000fe400078e0072 */
[----:B------:R1:W-:Y:S01]  /*26c90*/  MUFU.EX2 R178, R208 ;  /* 0x000000d000b27308 */ /* 0x0003e20000000800 */
[--C-:B---3--:R-:W-:Y:S01]  /*26ca0*/  FFMA.FTZ R0, R134, UR4, -R73.reuse ;  /* 0x0000000486007c23 */ /* 0x108fe20008010849 */
[----:B------:R-:W-:Y:S01]  /*26cb0*/  FFMA.FTZ R96, R123, UR4, -R73 ;  /* 0x000000047b607c23 */ /* 0x000fe20008010849 */
[----:B------:R-:W-:Y:S01]  /*26cc0*/  MOV R123, R126 ;  /* 0x0000007e007b7202 */ /* 0x000fe20000000f00 */
[----:B------:R-:W-:Y:S01]  /*26cd0*/  IMAD.MOV.U32 R207, RZ, RZ, R141 ;  /* 0x000000ffffcf7224 */ /* 0x000fe200078e008d */
[----:B------:R-:W-:Y:S01]  /*26ce0*/  MOV R114, R115 ;  /* 0x0000007300727202 */ /* 0x000fe20000000f00 */
[----:B------:R-:W-:Y:S02]  /*26cf0*/  IMAD.MOV.U32 R126, RZ, RZ, R129 ;  /* 0x000000ffff7e7224 */ /* 0x000fe400078e0081 */
[----:B------:R-:W-:Y:S02]  /*26d00*/  FFMA.FTZ R105, R130, UR4, -R73 ;  /* 0x0000000482697c23 */ /* 0x000fe40008010849 */
[----:B------:R3:W-:Y:S01]  /*26d10*/  MUFU.EX2 R206, R0 ;  /* 0x0000000000ce7308 */ /* 0x0007e20000000800 */
[----:B------:R-:W-:Y:S01]  /*26d20*/  IMAD.MOV.U32 R116, RZ, RZ, R217 ;  /* 0x000000ffff747224 */ /* 0x000fe200078e00d9 */
[----:B----4-:R-:W-:Y:S01]  /*26d30*/  F2FP.F16.F32.PACK_AB R83, R173, R149 ;  /* 0x00000095ad53723e */ /* 0x010fe200000000ff */
[----:B------:R-:W-:Y:S02]  /*26d40*/  IMAD.MOV.U32 R129, RZ, RZ, R114 ;  /* 0x000000ffff817224 */ /* 0x000fe400078e0072 */
[----:B------:R-:W-:Y:S02]  /*26d50*/  IMAD.MOV.U32 R115, RZ, RZ, R118 ;  /* 0x000000ffff737224 */ /* 0x000fe400078e0076 */
[----:B------:R-:W-:Y:S01]  /*26d60*/  IMAD.MOV.U32 R118, RZ, RZ, R116 ;  /* 0x000000ffff767224 */ /* 0x000fe200078e0074 */
[----:B------:R-:W-:Y:S01]  /*26d70*/  MOV R128, R129 ;  /* 0x0000008100807202 */ /* 0x000fe20000000f00 */
[----:B-1----:R-:W-:Y:S01]  /*26d80*/  IMAD.MOV.U32 R208, RZ, RZ, R126 ;  /* 0x000000ffffd07224 */ /* 0x002fe200078e007e */
[----:B------:R1:W-:Y:S01]  /*26d90*/  MUFU.EX2 R175, R209 ;  /* 0x000000d100af7308 */ /* 0x0003e20000000800 */
[----:B------:R-:W-:Y:S02]  /*26da0*/  IMAD.MOV.U32 R126, RZ, RZ, R154 ;  /* 0x000000ffff7e7224 */ /* 0x000fe400078e009a */
[----:B------:R-:W-:Y:S01]  /*26db0*/  FFMA.FTZ R154, R205, UR4, -R73 ;  /* 0x00000004cd9a7c23 */ /* 0x000fe20008010849 */
[----:B------:R-:W-:Y:S01]  /*26dc0*/  MOV R116, R117 ;  /* 0x0000007500747202 */ /* 0x000fe20000000f00 */
[----:B------:R-:W-:Y:S01]  /*26dd0*/  IMAD.MOV.U32 R117, RZ, RZ, R121 ;  /* 0x000000ffff757224 */ /* 0x000fe200078e0079 */
[----:B------:R-:W-:Y:S01]  /*26de0*/  MOV R114, R115 ;  /* 0x0000007300727202 */ /* 0x000fe20000000f00 */
[----:B------:R-:W-:Y:S02]  /*26df0*/  IMAD.MOV.U32 R115, RZ, RZ, R118 ;  /* 0x000000ffff737224 */ /* 0x000fe400078e0076 */
[----:B---3--:R-:W-:Y:S01]  /*26e00*/  FFMA.FTZ R0, R207, UR4, -R74 ;  /* 0x00000004cf007c23 */ /* 0x008fe2000801084a */
[----:B------:R-:W-:Y:S01]  /*26e10*/  IMAD.MOV.U32 R118, RZ, RZ, R116 ;  /* 0x000000ffff767224 */ /* 0x000fe200078e0074 */
[----:B------:R-:W-:Y:S01]  /*26e20*/  MOV R116, R117 ;  /* 0x0000007500747202 */ /* 0x000fe20000000f00 */
[----:B------:R-:W-:Y:S01]  /*26e30*/  IMAD.MOV.U32 R130, RZ, RZ, R114 ;  /* 0x000000ffff827224 */ /* 0x000fe200078e0072 */
[----:B------:R3:W-:Y:S01]  /*26e40*/  MUFU.EX2 R205, R0 ;  /* 0x0000000000cd7308 */ /* 0x0007e20000000800 */
[----:B------:R-:W-:Y:S01]  /*26e50*/  IMAD.MOV.U32 R121, RZ, RZ, R107 ;  /* 0x000000ffff797224 */ /* 0x000fe200078e006b */
[----:B------:R-:W-:Y:S01]  /*26e60*/  MOV R107, R108 ;  /* 0x0000006c006b7202 */ /* 0x000fe20000000f00 */
[----:B------:R-:W-:Y:S02]  /*26e70*/  IMAD.MOV.U32 R129, RZ, RZ, R116 ;  /* 0x000000ffff817224 */ /* 0x000fe400078e0074 */
[----:B------:R-:W-:Y:S01]  /*26e80*/  IMAD.MOV.U32 R108, RZ, RZ, R199 ;  /* 0x000000ffff6c7224 */ /* 0x000fe200078e00c7 */
[----:B-1----:R-:W-:Y:S01]  /*26e90*/  MOV R209, R125 ;  /* 0x0000007d00d17202 */ /* 0x002fe20000000f00 */
[----:B------:R-:W-:Y:S03]  /*26ea0*/  IMAD.MOV.U32 R199, RZ, RZ, R212 ;  /* 0x000000ffffc77224 */ /* 0x000fe600078e00d4 */
[----:B------:R-:W1:Y:S01]  /*26eb0*/  MUFU.EX2 R141, R96 ;  /* 0x00000060008d7308 */ /* 0x000e620000000800 */
[----:B------:R-:W-:Y:S02]  /*26ec0*/  IMAD.MOV.U32 R117, RZ, RZ, R121 ;  /* 0x000000ffff757224 */ /* 0x000fe400078e0079 */
[----:B------:R-:W-:Y:S01]  /*26ed0*/  IMAD.MOV.U32 R121, RZ, RZ, R107 ;  /* 0x000000ffff797224 */ /* 0x000fe200078e006b */
[----:B------:R-:W-:Y:S01]  /*26ee0*/  MOV R107, R108 ;  /* 0x0000006c006b7202 */ /* 0x000fe20000000f00 */
[----:B------:R-:W-:Y:S02]  /*26ef0*/  IMAD.MOV.U32 R108, RZ, RZ, R199 ;  /* 0x000000ffff6c7224 */ /* 0x000fe400078e00c7 */
[----:B------:R-:W-:Y:S01]  /*26f00*/  IMAD.MOV.U32 R125, RZ, RZ, R123 ;  /* 0x000000ffff7d7224 */ /* 0x000fe200078e007b */
[----:B------:R-:W-:Y:S01]  /*26f10*/  MOV R123, R118 ;  /* 0x00000076007b7202 */ /* 0x000fe20000000f00 */
[----:B---3--:R-:W-:Y:S01]  /*26f20*/  FFMA.FTZ R0, R128, UR4, -R74 ;  /* 0x0000000480007c23 */ /* 0x008fe2000801084a */
[----:B------:R-:W-:Y:S01]  /*26f30*/  IMAD.MOV.U32 R114, RZ, RZ, R115 ;  /* 0x000000ffff727224 */ /* 0x000fe200078e0073 */
[----:B------:R-:W-:Y:S01]  /*26f40*/  MOV R115, R121 ;  /* 0x0000007900737202 */ /* 0x000fe20000000f00 */
[----:B------:R-:W-:Y:S01]  /*26f50*/  IMAD.MOV.U32 R172, RZ, RZ, R218 ;  /* 0x000000ffffac7224 */ /* 0x000fe200078e00da */
[----:B------:R3:W-:Y:S01]  /*26f60*/  MUFU.EX2 R128, R0 ;  /* 0x0000000000807308 */ /* 0x0007e20000000800 */
[----:B------:R-:W-:Y:S02]  /*26f70*/  IMAD.MOV.U32 R118, RZ, RZ, R107 ;  /* 0x000000ffff767224 */ /* 0x000fe400078e006b */
[--C-:B------:R-:W-:Y:S01]  /*26f80*/  FFMA.FTZ R107, R252, UR4, -R73.reuse ;  /* 0x00000004fc6b7c23 */ /* 0x100fe20008010849 */
[----:B------:R-:W-:Y:S02]  /*26f90*/  IMAD.MOV.U32 R121, RZ, RZ, R108 ;  /* 0x000000ffff797224 */ /* 0x000fe400078e006c */
[----:B------:R-:W-:Y:S01]  /*26fa0*/  FFMA.FTZ R108, R251, UR4, -R73 ;  /* 0x00000004fb6c7c23 */ /* 0x000fe20008010849 */
[----:B------:R2:W5:Y:S01]  /*26fb0*/  LDL.LU R218, [R1+0xe0] ;  /* 0x0000e00001da7983 */ /* 0x0005620000300800 */
[----:B------:R-:W-:Y:S01]  /*26fc0*/  FADD.FTZ R73, R100, R99 ;  /* 0x0000006364497221 */ /* 0x000fe20000010000 */
[----:B------:R-:W-:Y:S01]  /*26fd0*/  FADD.FTZ R100, R140, R3 ;  /* 0x000000038c647221 */ /* 0x000fe20000010000 */
[----:B------:R-:W-:Y:S01]  /*26fe0*/  FADD.FTZ R3, R103, R75 ;  /* 0x0000004b67037221 */ /* 0x000fe20000010000 */
[----:B------:R2:W5:Y:S01]  /*26ff0*/  LDL.LU R217, [R1+0xdc] ;  /* 0x0000dc0001d97983 */ /* 0x0005620000300800 */
[----:B------:R-:W-:Y:S01]  /*27000*/  FADD.FTZ R73, R104, R73 ;  /* 0x0000004968497221 */ /* 0x000fe20000010000 */
[----:B------:R-:W-:Y:S01]  /*27010*/  MUFU.EX2 R134, R97 ;  /* 0x0000006100867308 */ /* 0x000fe20000000800 */
[----:B------:R-:W-:Y:S01]  /*27020*/  IMAD.MOV.U32 R199, RZ, RZ, R142 ;  /* 0x000000ffffc77224 */ /* 0x000fe200078e008e */
[----:B------:R2:W5:Y:S01]  /*27030*/  LDL.LU R212, [R1+0xd8] ;  /* 0x0000d80001d47983 */ /* 0x0005620000300800 */
[----:B------:R-:W-:Y:S01]  /*27040*/  FADD.FTZ R104, R155, R73 ;  /* 0x000000499b687221 */ /* 0x000fe20000010000 */
[----:B------:R-:W-:Y:S01]  /*27050*/  FADD.FTZ R73, R109, R3 ;  /* 0x000000036d497221 */ /* 0x000fe20000010000 */
[----:B------:R-:W-:Y:S02]  /*27060*/  IMAD.MOV.U32 R116, RZ, RZ, R117 ;  /* 0x000000ffff747224 */ /* 0x000fe400078e0075 */
[----:B---3--:R-:W-:Y:S01]  /*27070*/  FFMA.FTZ R0, R208, UR4, -R74 ;  /* 0x00000004d0007c23 */ /* 0x008fe2000801084a */
[----:B------:R-:W-:Y:S01]  /*27080*/  MOV R208, R209 ;  /* 0x000000d100d07202 */ /* 0x000fe20000000f00 */
[----:B------:R-:W-:Y:S01]  /*27090*/  IMAD.MOV.U32 R209, RZ, RZ, R124 ;  /* 0x000000ffffd17224 */ /* 0x000fe200078e007c */
[----:B------:R3:W-:Y:S01]  /*270a0*/  MUFU.EX2 R140, R98 ;  /* 0x00000062008c7308 */ /* 0x0007e20000000800 */
[----:B------:R-:W-:Y:S01]  /*270b0*/  IMAD.MOV.U32 R124, RZ, RZ, R129 ;  /* 0x000000ffff7c7224 */ /* 0x000fe200078e0081 */
[----:B------:R-:W-:Y:S01]  /*270c0*/  F2FP.F16.F32.PACK_AB R78, R200, R208 ;  /* 0x000000d0c84e723e */ /* 0x000fe200000000ff */
[----:B------:R-:W-:Y:S01]  /*270d0*/  FADD.FTZ R73, R161, R73 ;  /* 0x00000049a1497221 */ /* 0x000fe20000010000 */
[----:B------:R-:W-:Y:S02]  /*270e0*/  F2FP.F16.F32.PACK_AB R79, R209, R179 ;  /* 0x000000b3d14f723e */ /* 0x000fe400000000ff */
[----:B------:R-:W-:Y:S04]  /*270f0*/  MOV R120, R172 ;  /* 0x000000ac00787202 */ /* 0x000fe80000000f00 */
[----:B------:R4:W-:Y:S01]  /*27100*/  MUFU.EX2 R129, R0 ;  /* 0x0000000000817308 */ /* 0x0009e20000000800 */
[----:B------:R-:W-:Y:S01]  /*27110*/  MOV R117, R143 ;  /* 0x0000008f00757202 */ /* 0x000fe20000000f00 */
[-C--:B------:R-:W-:Y:S03]  /*27120*/  HMMA.16816.F32 R4, R76, R88.reuse, R4 ;  /* 0x000000584c04723c */ /* 0x080fe60000001804 */
[----:B------:R-:W-:Y:S05]  /*27130*/  MOV R252, R114 ;  /* 0x0000007200fc7202 */ /* 0x000fea0000000f00 */
[----:B------:R1:W2:Y:S01]  /*27140*/  MUFU.EX2 R172, R248 ;  /* 0x000000f800ac7308 */ /* 0x0002a20000000800 */
[C---:B------:R-:W-:Y:S01]  /*27150*/  HMMA.16816.F32 R8, R80.reuse, R88, R8 ;  /* 0x000000585008723c */ /* 0x040fe20000001808 */
[----:B---3--:R-:W3:Y:S03]  /*27160*/  LDSM.16.MT88.4 R96, [R214+0xa000] ;  /* 0x00a00000d660783b */ /* 0x008ee60000004200 */
[----:B------:R-:W-:Y:S02]  /*27170*/  MOV R207, R117 ;  /* 0x0000007500cf7202 */ /* 0x000fe40000000f00 */
[-C--:B------:R-:W-:Y:S03]  /*27180*/  HMMA.16816.F32 R12, R80, R90.reuse, R12 ;  /* 0x0000005a500c723c */ /* 0x080fe6000000180c */
[----:B------:R2:W-:Y:S02]  /*27190*/  MUFU.EX2 R142, R245 ;  /* 0x000000f5008e7308 */ /* 0x0005e40000000800 */
[----:B----4-:R-:W-:Y:S01]  /*271a0*/  FFMA.FTZ R0, R130, UR4, -R74 ;  /* 0x0000000482007c23 */ /* 0x010fe2000801084a */
[C---:B------:R-:W-:Y:S01]  /*271b0*/  HMMA.16816.F32 R16, R76.reuse, R90, R16 ;  /* 0x0000005a4c10723c */ /* 0x040fe20000001810 */
[----:B------:R-:W-:Y:S06]  /*271c0*/  LDSM.16.MT88.4 R88, [R216+0xa800] ;  /* 0x00a80000d858783b */ /* 0x000fec0000004200 */
[----:B------:R4:W-:Y:S01]  /*271d0*/  MUFU.EX2 R130, R0 ;  /* 0x0000000000827308 */ /* 0x0009e20000000800 */
[----:B-1----:R-:W-:Y:S01]  /*271e0*/  IMAD.MOV.U32 R248, RZ, RZ, R116 ;  /* 0x000000fffff87224 */ /* 0x002fe200078e0074 */
[-C--:B------:R-:W-:Y:S08]  /*271f0*/  HMMA.16816.F32 R20, R76, R92.reuse, R20 ;  /* 0x0000005c4c14723c */ /* 0x080ff00000001814 */
[----:B------:R-:W1:Y:S01]  /*27200*/  MUFU.EX2 R143, R247 ;  /* 0x000000f7008f7308 */ /* 0x000e620000000800 */
[C---:B------:R-:W-:Y:S04]  /*27210*/  HMMA.16816.F32 R24, R80.reuse, R92, R24 ;  /* 0x0000005c5018723c */ /* 0x040fe80000001818 */
[----:B--2---:R-:W-:Y:S02]  /*27220*/  IMAD.MOV.U32 R245, RZ, RZ, R115 ;  /* 0x000000fffff57224 */ /* 0x004fe400078e0073 */
[-C--:B------:R-:W-:Y:S03]  /*27230*/  HMMA.16816.F32 R28, R80, R94.reuse, R28 ;  /* 0x0000005e501c723c */ /* 0x080fe6000000181c */
[----:B------:R-:W-:Y:S02]  /*27240*/  MUFU.EX2 R125, R125 ;  /* 0x0000007d007d7308 */ /* 0x000fe40000000800 */
[----:B----4-:R-:W-:Y:S01]  /*27250*/  FADD.FTZ R0, R102, R100 ;  /* 0x0000006466007221 */ /* 0x010fe20000010000 */
[C---:B------:R-:W-:Y:S01]  /*27260*/  HMMA.16816.F32 R32, R76.reuse, R94, R32 ;  /* 0x0000005e4c20723c */ /* 0x040fe20000001820 */
[----:B------:R-:W2:Y:S06]  /*27270*/  LDSM.16.MT88.4 R100, [R215+0xa000] ;  /* 0x00a00000d764783b */ /* 0x000eac0000004200 */
[----:B------:R-:W-:Y:S01]  /*27280*/  MUFU.EX2 R126, R126 ;  /* 0x0000007e007e7308 */ /* 0x000fe20000000800 */
[----:B------:R-:W-:Y:S01]  /*27290*/  FADD.FTZ R3, R110, R0 ;  /* 0x000000006e037221 */ /* 0x000fe20000010000 */
[-C--:B---3--:R-:W-:Y:S01]  /*272a0*/  HMMA.16816.F32 R36, R76, R96.reuse, R36 ;  /* 0x000000604c24723c */ /* 0x088fe20000001824 */
[----:B------:R-:W3:Y:S02]  /*272b0*/  LDL.LU R0, [R1+0x74] ;  /* 0x0000740001007983 */ /* 0x000ee40000300800 */
[----:B------:R-:W-:Y:S03]  /*272c0*/  FADD.FTZ R3, R113, R3 ;  /* 0x0000000371037221 */ /* 0x000fe60000010000 */
[C---:B------:R-:W-:Y:S01]  /*272d0*/  HMMA.16816.F32 R40, R80.reuse, R96, R40 ;  /* 0x000000605028723c */ /* 0x040fe20000001828 */
[----:B------:R-:W4:Y:S01]  /*272e0*/  LDSM.16.MT88.4 R92, [R214+0xa800] ;  /* 0x00a80000d65c783b */ /* 0x000f220000004200 */
[----:B------:R-:W-:Y:S04]  /*272f0*/  MUFU.EX2 R124, R124 ;  /* 0x0000007c007c7308 */ /* 0x000fe80000000800 */
[-C--:B------:R-:W-:Y:S06]  /*27300*/  HMMA.16816.F32 R44, R80, R98.reuse, R44 ;  /* 0x00000062502c723c */ /* 0x080fec000000182c */
[----:B------:R-:W-:Y:S01]  /*27310*/  MUFU.EX2 R123, R123 ;  /* 0x0000007b007b7308 */ /* 0x000fe20000000800 */
[C---:B------:R-:W-:Y:S01]  /*27320*/  HMMA.16816.F32 R48, R76.reuse, R98, R48 ;  /* 0x000000624c30723c */ /* 0x040fe20000001830 */
[----:B------:R-:W4:Y:S08]  /*27330*/  LDSM.16.MT88.4 R96, [R215+0xa800] ;  /* 0x00a80000d760783b */ /* 0x000f300000004200 */
[----:B------:R-:W-:Y:S10]  /*27340*/  MUFU.EX2 R121, R121 ;  /* 0x0000007900797308 */ /* 0x000ff40000000800 */
[----:B------:R-:W-:Y:S01]  /*27350*/  MUFU.EX2 R120, R120 ;  /* 0x0000007800787308 */ /* 0x000fe20000000800 */
[-C--:B--2---:R-:W-:Y:S09]  /*27360*/  HMMA.16816.F32 R52, R76, R100.reuse, R52 ;  /* 0x000000644c34723c */ /* 0x084ff20000001834 */
[----:B------:R-:W-:Y:S01]  /*27370*/  MUFU.EX2 R119, R119 ;  /* 0x0000007700777308 */ /* 0x000fe20000000800 */
[C---:B------:R-:W-:Y:S06]  /*27380*/  HMMA.16816.F32 R56, R80.reuse, R100, R56 ;  /* 0x000000645038723c */ /* 0x040fec0000001838 */
[-C--:B------:R-:W-:Y:S03]  /*27390*/  HMMA.16816.F32 R60, R80, R102.reuse, R60 ;  /* 0x00000066503c723c */ /* 0x080fe6000000183c */
[----:B------:R-:W-:Y:S02]  /*273a0*/  MUFU.EX2 R118, R118 ;  /* 0x0000007600767308 */ /* 0x000fe40000000800 */
[--C-:B------:R-:W-:Y:S01]  /*273b0*/  FFMA.FTZ R100, R199, UR4, -R74.reuse ;  /* 0x00000004c7647c23 */ /* 0x100fe2000801084a */
[----:B------:R-:W-:Y:S07]  /*273c0*/  HMMA.16816.F32 R64, R76, R102, R64 ;  /* 0x000000664c40723c */ /* 0x000fee0000001840 */
[----:B------:R-:W-:Y:S01]  /*273d0*/  MUFU.EX2 R116, R106 ;  /* 0x0000006a00747308 */ /* 0x000fe20000000800 */
[----:B------:R-:W-:Y:S03]  /*273e0*/  F2FP.F16.F32.PACK_AB R80, R141, R206 ;  /* 0x000000ce8d50723e */ /* 0x000fe600000000ff */
[--C-:B------:R-:W-:Y:S01]  /*273f0*/  FFMA.FTZ R101, R198, UR4, -R74.reuse ;  /* 0x00000004c6657c23 */ /* 0x100fe2000801084a */
[----:B------:R-:W-:Y:S01]  /*27400*/  F2FP.F16.F32.PACK_AB R76, R178, R175 ;  /* 0x000000afb24c723e */ /* 0x000fe200000000ff */
[--C-:B------:R-:W-:Y:S01]  /*27410*/  FFMA.FTZ R103, R72, UR4, -R74.reuse ;  /* 0x0000000448677c23 */ /* 0x100fe2000801084a */
[----:B------:R-:W-:Y:S03]  /*27420*/  F2FP.F16.F32.PACK_AB R77, R174, R176 ;  /* 0x000000b0ae4d723e */ /* 0x000fe600000000ff */
[----:B------:R-:W-:Y:S01]  /*27430*/  MUFU.EX2 R106, R192 ;  /* 0x000000c0006a7308 */ /* 0x000fe20000000800 */
[----:B------:R-:W-:Y:S01]  /*27440*/  F2FP.F16.F32.PACK_AB R78, R172, R246 ;  /* 0x000000f6ac4e723e */ /* 0x000fe200000000ff */
[--C-:B------:R-:W-:Y:S01]  /*27450*/  FFMA.FTZ R102, R193, UR4, -R74.reuse ;  /* 0x00000004c1667c23 */ /* 0x100fe2000801084a */
[----:B-1----:R-:W-:Y:S02]  /*27460*/  F2FP.F16.F32.PACK_AB R79, R143, R142 ;  /* 0x0000008e8f4f723e */ /* 0x002fe400000000ff */
[----:B------:R-:W-:Y:S02]  /*27470*/  F2FP.F16.F32.PACK_AB R82, R140, R134 ;  /* 0x000000868c52723e */ /* 0x000fe400000000ff */
[----:B------:R-:W-:Y:S03]  /*27480*/  F2FP.F16.F32.PACK_AB R81, R128, R205 ;  /* 0x000000cd8051723e */ /* 0x000fe600000000ff */
[----:B------:R-:W-:Y:S01]  /*27490*/  MUFU.EX2 R110, R171 ;  /* 0x000000ab006e7308 */ /* 0x000fe20000000800 */
[----:B------:R-:W-:Y:S01]  /*274a0*/  F2FP.F16.F32.PACK_AB R83, R130, R129 ;  /* 0x000000818253723e */ /* 0x000fe200000000ff */
[-C--:B------:R-:W-:Y:S06]  /*274b0*/  HMMA.16816.F32 R4, R76, R84.reuse, R4 ;  /* 0x000000544c04723c */ /* 0x080fec0000001804 */
[C---:B------:R-:W-:Y:S02]  /*274c0*/  HMMA.16816.F32 R8, R80.reuse, R84, R8 ;  /* 0x000000545008723c */ /* 0x040fe40000001808 */
[----:B------:R-:W-:Y:S04]  /*274d0*/  MUFU.EX2 R109, R191 ;  /* 0x000000bf006d7308 */ /* 0x000fe80000000800 */
[-C--:B------:R-:W-:Y:S06]  /*274e0*/  HMMA.16816.F32 R12, R80, R86.reuse, R12 ;  /* 0x00000056500c723c */ /* 0x080fec000000180c */
[----:B------:R-:W1:Y:S01]  /*274f0*/  MUFU.EX2 R117, R105 ;  /* 0x0000006900757308 */ /* 0x000e620000000800 */
[C---:B------:R-:W-:Y:S01]  /*27500*/  HMMA.16816.F32 R16, R76.reuse, R86, R16 ;  /* 0x000000564c10723c */ /* 0x040fe20000001810 */
[----:B------:R-:W2:Y:S08]  /*27510*/  LDSM.16.MT88.4 R84, [R213+0xb000] ;  /* 0x00b00000d554783b */ /* 0x000eb00000004200 */
[----:B------:R-:W-:Y:S01]  /*27520*/  MUFU.EX2 R105, R197 ;  /* 0x000000c500697308 */ /* 0x000fe20000000800 */
[-C--:B------:R-:W-:Y:S06]  /*27530*/  HMMA.16816.F32 R20, R76, R88.reuse, R20 ;  /* 0x000000584c14723c */ /* 0x080fec0000001814 */
[C---:B------:R-:W-:Y:S03]  /*27540*/  HMMA.16816.F32 R24, R80.reuse, R88, R24 ;  /* 0x000000585018723c */ /* 0x040fe60000001818 */
[----:B------:R-:W-:Y:S03]  /*27550*/  MUFU.EX2 R114, R107 ;  /* 0x0000006b00727308 */ /* 0x000fe60000000800 */
[-C--:B------:R-:W-:Y:S07]  /*27560*/  HMMA.16816.F32 R28, R80, R90.reuse, R28 ;  /* 0x0000005a501c723c */ /* 0x080fee000000181c */
[----:B------:R-:W-:Y:S01]  /*27570*/  MUFU.EX2 R107, R194 ;  /* 0x000000c2006b7308 */ /* 0x000fe20000000800 */
[C---:B------:R-:W-:Y:S01]  /*27580*/  HMMA.16816.F32 R32, R76.reuse, R90, R32 ;  /* 0x0000005a4c20723c */ /* 0x040fe20000001820 */
[----:B------:R-:W2:Y:S08]  /*27590*/  LDSM.16.MT88.4 R88, [R216+0xb000] ;  /* 0x00b00000d858783b */ /* 0x000eb00000004200 */
[----:B------:R-:W1:Y:S01]  /*275a0*/  MUFU.EX2 R115, R108 ;  /* 0x0000006c00737308 */ /* 0x000e620000000800 */
[-C--:B----4-:R-:W-:Y:S06]  /*275b0*/  HMMA.16816.F32 R36, R76, R92.reuse, R36 ;  /* 0x0000005c4c24723c */ /* 0x090fec0000001824 */
[C---:B------:R-:W-:Y:S03]  /*275c0*/  HMMA.16816.F32 R40, R80.reuse, R92, R40 ;  /* 0x0000005c5028723c */ /* 0x040fe60000001828 */
[----:B------:R-:W-:Y:S03]  /*275d0*/  MUFU.EX2 R108, R195 ;  /* 0x000000c3006c7308 */ /* 0x000fe60000000800 */
[-C--:B------:R-:W-:Y:S06]  /*275e0*/  HMMA.16816.F32 R44, R80, R94.reuse, R44 ;  /* 0x0000005e502c723c */ /* 0x080fec000000182c */
[C---:B------:R-:W-:Y:S01]  /*275f0*/  HMMA.16816.F32 R48, R76.reuse, R94, R48 ;  /* 0x0000005e4c30723c */ /* 0x040fe20000001830 */
[----:B------:R-:W4:Y:S05]  /*27600*/  LDSM.16.MT88.4 R92, [R214+0xb000] ;  /* 0x00b00000d65c783b */ /* 0x000f2a0000004200 */
[-C--:B------:R-:W-:Y:S06]  /*27610*/  HMMA.16816.F32 R52, R76, R96.reuse, R52 ;  /* 0x000000604c34723c */ /* 0x080fec0000001834 */
[C---:B------:R-:W-:Y:S01]  /*27620*/  HMMA.16816.F32 R56, R80.reuse, R96, R56 ;  /* 0x000000605038723c */ /* 0x040fe20000001838 */
[----:B------:R-:W-:Y:S05]  /*27630*/  MUFU.EX2 R97, R203 ;  /* 0x000000cb00617308 */ /* 0x000fea0000000800 */
[-C--:B------:R-:W-:Y:S01]  /*27640*/  HMMA.16816.F32 R60, R80, R98.reuse, R60 ;  /* 0x00000062503c723c */ /* 0x080fe2000000183c */
[----:B------:R-:W4:Y:S05]  /*27650*/  LDSM.16.MT88.4 R80, [R215+0xb000] ;  /* 0x00b00000d750783b */ /* 0x000f2a0000004200 */
[----:B------:R-:W-:Y:S01]  /*27660*/  HMMA.16816.F32 R64, R76, R98, R64 ;  /* 0x000000624c40723c */ /* 0x000fe20000001840 */
[----:B------:R-:W-:Y:S06]  /*27670*/  MUFU.EX2 R99, R154 ;  /* 0x0000009a00637308 */ /* 0x000fec0000000800 */
[----:B-1----:R-:W-:Y:S04]  /*27680*/  F2FP.F16.F32.PACK_AB R76, R116, R117 ;  /* 0x00000075744c723e */ /* 0x002fe800000000ff */
[----:B------:R-:W-:Y:S01]  /*27690*/  MUFU.EX2 R98, R204 ;  /* 0x000000cc00627308 */ /* 0x000fe20000000800 */
[----:B------:R-:W-:Y:S01]  /*276a0*/  F2FP.F16.F32.PACK_AB R78, R115, R114 ;  /* 0x00000072734e723e */ /* 0x000fe200000000ff */
[----:B---3--:R-:W-:Y:S01]  /*276b0*/  FFMA.FTZ R75, R2, R0, R201 ;  /* 0x00000000024b7223 */ /* 0x008fe200000100c9 */
        /* <DEDUP_REMOVED lines=16> */
[----:B------:R-:W-:Y:S01]  /*277c0*/  IMAD.MOV.U32 R135, RZ, RZ, R68 ;  /* 0x000000ffff877224 */ /* 0x000fe200078e0044 */
[----:B------:R-:W-:Y:S01]  /*277d0*/  MOV R132, R71 ;  /* 0x0000004700847202 */ /* 0x000fe20000000f00 */
[----:B-1----:R-:W-:Y:S01]  /*277e0*/  FFMA.FTZ R0, R245, UR4, -R74 ;  /* 0x00000004f5007c23 */ /* 0x002fe2000801084a */
[----:B------:R-:W-:Y:S01]  /*277f0*/  FADD.FTZ R3, R146, R3 ;  /* 0x0000000392037221 */ /* 0x000fe20000010000 */
[----:B------:R-:W-:Y:S04]  /*27800*/  IMAD.MOV.U32 R133, RZ, RZ, R70 ;  /* 0x000000ffff857224 */ /* 0x000fe800078e0046 */
[----:B------:R1:W3:Y:S01]  /*27810*/  MUFU.EX2 R113, R0 ;  /* 0x0000000000717308 */ /* 0x0002e20000000800 */
[----:B------:R-:W-:Y:S09]  /*27820*/  FADD.FTZ R3, R158, R3 ;  /* 0x000000039e037221 */ /* 0x000ff20000010000 */
[----:B------:R-:W2:Y:S01]  /*27830*/  MUFU.EX2 R111, R248 ;  /* 0x000000f8006f7308 */ /* 0x000ea20000000800 */
[--C-:B-1----:R-:W-:Y:S01]  /*27840*/  FFMA.FTZ R0, R249, UR4, -R74.reuse ;  /* 0x00000004f9007c23 */ /* 0x102fe2000801084a */
[----:B---3--:R-:W-:Y:S08]  /*27850*/  F2FP.F16.F32.PACK_AB R77, R113, R201 ;  /* 0x000000c9714d723e */ /* 0x008ff000000000ff */
[----:B------:R1:W-:Y:S01]  /*27860*/  MUFU.EX2 R112, R0 ;  /* 0x0000000000707308 */ /* 0x0003e20000000800 */
[----:B--2---:R-:W-:Y:S01]  /*27870*/  F2FP.F16.F32.PACK_AB R136, R110, R111 ;  /* 0x0000006f6e88723e */ /* 0x004fe200000000ff */
        /* <DEDUP_REMOVED lines=25> */
[----:B------:R-:W2:Y:S02]  /*27a10*/  MUFU.EX2 R88, R100 ;  /* 0x0000006400587308 */ /* 0x000ea40000000800 */
[----:B------:R-:W-:Y:S01]  /*27a20*/  FADD.FTZ R0, R138, R0 ;  /* 0x000000008a007221 */ /* 0x000fe20000010000 */
[-C--:B----4-:R-:W-:Y:S05]  /*27a30*/  HMMA.16816.F32 R36, R72, R92.reuse, R36 ;  /* 0x0000005c4824723c */ /* 0x090fea0000001824 */
[----:B------:R-:W-:Y:S01]  /*27a40*/  FADD.FTZ R0, R139, R0 ;  /* 0x000000008b007221 */ /* 0x000fe20000010000 */
[C---:B------:R-:W-:Y:S05]  /*27a50*/  HMMA.16816.F32 R40, R76.reuse, R92, R40 ;  /* 0x0000005c4c28723c */ /* 0x040fea0000001828 */
[----:B------:R-:W-:Y:S01]  /*27a60*/  FADD.FTZ R0, R162, R0 ;  /* 0x00000000a2007221 */ /* 0x000fe20000010000 */
[-C--:B------:R-:W-:Y:S01]  /*27a70*/  HMMA.16816.F32 R44, R76, R94.reuse, R44 ;  /* 0x0000005e4c2c723c */ /* 0x080fe2000000182c */
[----:B------:R-:W3:Y:S04]  /*27a80*/  LDSM.16.MT88.4 R160, [R213+0xb800] ;  /* 0x00b80000d5a0783b */ /* 0x000ee80000004200 */
[----:B------:R-:W-:Y:S01]  /*27a90*/  FADD.FTZ R0, R127, R0 ;  /* 0x000000007f007221 */ /* 0x000fe20000010000 */
[C---:B------:R-:W-:Y:S05]  /*27aa0*/  HMMA.16816.F32 R48, R72.reuse, R94, R48 ;  /* 0x0000005e4830723c */ /* 0x040fea0000001830 */
[----:B------:R-:W-:Y:S01]  /*27ab0*/  FADD.FTZ R0, R145, R0 ;  /* 0x0000000091007221 */ /* 0x000fe20000010000 */
[-C--:B------:R-:W-:Y:S05]  /*27ac0*/  HMMA.16816.F32 R52, R72, R80.reuse, R52 ;  /* 0x000000504834723c */ /* 0x080fea0000001834 */
[----:B------:R-:W-:Y:S01]  /*27ad0*/  FADD.FTZ R2, R147, R0 ;  /* 0x0000000093027221 */ /* 0x000fe20000010000 */
[C---:B------:R-:W-:Y:S01]  /*27ae0*/  HMMA.16816.F32 R56, R76.reuse, R80, R56 ;  /* 0x000000504c38723c */ /* 0x040fe20000001838 */
[----:B------:R-:W4:Y:S04]  /*27af0*/  MUFU.EX2 R81, R103 ;  /* 0x0000006700517308 */ /* 0x000f280000000800 */
[----:B------:R-:W-:Y:S01]  /*27b00*/  F2FP.F16.F32.PACK_AB R138, R106, R107 ;  /* 0x0000006b6a8a723e */ /* 0x000fe200000000ff */
[-C--:B------:R-:W-:Y:S05]  /*27b10*/  HMMA.16816.F32 R60, R76, R82.reuse, R60 ;  /* 0x000000524c3c723c */ /* 0x080fea000000183c */
[----:B------:R-:W-:Y:S01]  /*27b20*/  FADD.FTZ R0, R168, R85 ;  /* 0x00000055a8007221 */ /* 0x000fe20000010000 */
[----:B------:R-:W-:Y:S05]  /*27b30*/  HMMA.16816.F32 R64, R72, R82, R64 ;  /* 0x000000524840723c */ /* 0x000fea0000001840 */
[----:B------:R-:W-:Y:S01]  /*27b40*/  FADD.FTZ R84, R156, R84 ;  /* 0x000000549c547221 */ /* 0x000fe20000010000 */
[----:B------:R-:W-:Y:S01]  /*27b50*/  F2FP.F16.F32.PACK_AB R139, R104, R105 ;  /* 0x00000069688b723e */ /* 0x000fe200000000ff */
[----:B------:R-:W-:Y:S01]  /*27b60*/  FADD.FTZ R0, R157, R0 ;  /* 0x000000009d007221 */ /* 0x000fe20000010000 */
[----:B------:R-:W-:Y:S03]  /*27b70*/  FADD.FTZ R76, R165, R3 ;  /* 0x00000003a54c7221 */ /* 0x000fe60000010000 */
[----:B------:R-:W-:Y:S01]  /*27b80*/  FADD.FTZ R80, R159, R84 ;  /* 0x000000549f507221 */ /* 0x000fe20000010000 */
[----:B------:R-:W-:Y:S01]  /*27b90*/  FADD.FTZ R2, R167, R2 ;  /* 0x00000002a7027221 */ /* 0x000fe20000010000 */
[----:B------:R-:W-:Y:S01]  /*27ba0*/  FADD.FTZ R3, R164, R0 ;  /* 0x00000000a4037221 */ /* 0x000fe20000010000 */
[----:B------:R-:W-:Y:S01]  /*27bb0*/  F2FP.F16.F32.PACK_AB R168, R98, R99 ;  /* 0x0000006362a8723e */ /* 0x000fe200000000ff */
[-C--:B---3--:R-:W-:Y:S05]  /*27bc0*/  HMMA.16816.F32 R164, R136, R160.reuse, R4 ;  /* 0x000000a088a4723c */ /* 0x088fea0000001804 */
[----:B------:R-:W-:Y:S01]  /*27bd0*/  FADD.FTZ R80, R169, R80 ;  /* 0x00000050a9507221 */ /* 0x000fe20000010000 */
[----:B-1----:R-:W-:Y:S01]  /*27be0*/  F2FP.F16.F32.PACK_AB R170, R89, R97 ;  /* 0x0000006159aa723e */ /* 0x002fe200000000ff */
[----:B------:R-:W-:Y:S01]  /*27bf0*/  FADD.FTZ R2, R144, R2 ;  /* 0x0000000290027221 */ /* 0x000fe20000010000 */
[----:B--2---:R-:W-:Y:S01]  /*27c00*/  F2FP.F16.F32.PACK_AB R169, R87, R88 ;  /* 0x0000005857a9723e */ /* 0x004fe200000000ff */
[----:B------:R-:W1:Y:S02]  /*27c10*/  LDSM.16.MT88.4 R144, [R214+0xb800] ;  /* 0x00b80000d690783b */ /* 0x000e640000004200 */
[----:B----4-:R-:W-:Y:S01]  /*27c20*/  F2FP.F16.F32.PACK_AB R171, R81, R86 ;  /* 0x0000005651ab723e */ /* 0x010fe200000000ff */
[----:B------:R-:W-:Y:S01]  /*27c30*/  FADD.FTZ R5, R186, R3 ;  /* 0x00000003ba057221 */ /* 0x000fe20000010000 */
[----:B------:R-:W-:Y:S01]  /*27c40*/  FADD.FTZ R4, R190, R76 ;  /* 0x0000004cbe047221 */ /* 0x000fe20000010000 */
[----:B------:R-:W-:Y:S01]  /*27c50*/  FADD.FTZ R0, R180, R2 ;  /* 0x00000002b4007221 */ /* 0x000fe20000010000 */
[----:B------:R-:W-:Y:S03]  /*27c60*/  FADD.FTZ R2, R187, R80 ;  /* 0x00000050bb027221 */ /* 0x000fe60000010000 */
        /* <DEDUP_REMOVED lines=8> */
[----:B------:R-:W2:Y:S04]  /*27cf0*/  LDSM.16.MT88.4 R4, [R215+0xb800] ;  /* 0x00b80000d704783b */ /* 0x000ea80000004200 */
        /* <DEDUP_REMOVED lines=8> */
[C---:B------:R-:W-:Y:S04]  /*27d80*/  HMMA.16816.F32 R152, R136.reuse, R154, R32 ;  /* 0x0000009a8898723c */ /* 0x040fe80000001820 */
[----:B------:R-:W-:Y:S01]  /*27d90*/  FADD.FTZ R3, R149, R3 ;  /* 0x0000000395037221 */ /* 0x000fe20000010000 */
[----:B------:R-:W-:Y:S01]  /*27da0*/  FADD.FTZ R9, R208, R9 ;  /* 0x00000009d0097221 */ /* 0x000fe20000010000 */
[-C--:B-1----:R-:W-:Y:S05]  /*27db0*/  HMMA.16816.F32 R148, R136, R144.reuse, R36 ;  /* 0x000000908894723c */ /* 0x082fea0000001824 */
[----:B------:R-:W-:Y:S01]  /*27dc0*/  FADD.FTZ R9, R200, R9 ;  /* 0x00000009c8097221 */ /* 0x000fe20000010000 */
[C---:B------:R-:W-:Y:S05]  /*27dd0*/  HMMA.16816.F32 R180, R168.reuse, R144, R40 ;  /* 0x00000090a8b4723c */ /* 0x040fea0000001828 */
[----:B------:R-:W-:Y:S01]  /*27de0*/  FADD.FTZ R9, R175, R9 ;  /* 0x00000009af097221 */ /* 0x000fe20000010000 */
[----:B------:R-:W-:Y:S05]  /*27df0*/  FADD.FTZ R0, R179, R0 ;  /* 0x00000000b3007221 */ /* 0x000fea0000010000 */
[----:B------:R-:W-:Y:S01]  /*27e00*/  FADD.FTZ R9, R178, R9 ;  /* 0x00000009b2097221 */ /* 0x000fe20000010000 */
[----:B------:R-:W-:Y:S01]  /*27e10*/  FADD.FTZ R8, R209, R0 ;  /* 0x00000000d1087221 */ /* 0x000fe20000010000 */
[----:B------:R-:W-:Y:S01]  /*27e20*/  FADD.FTZ R0, R177, R2 ;  /* 0x00000002b1007221 */ /* 0x000fe20000010000 */
[----:B------:R-:W-:Y:S02]  /*27e30*/  FADD.FTZ R2, R173, R3 ;  /* 0x00000003ad027221 */ /* 0x000fe40000010000 */
        /* <DEDUP_REMOVED lines=35> */
[----:B------:R-:W-:Y:S02]  /*28070*/  IMAD.MOV.U32 R134, RZ, RZ, R69 ;  /* 0x000000ffff867224 */ /* 0x000fe400078e0045 */
        /* <DEDUP_REMOVED lines=22> */
.L_x_1121:
        /* <DEDUP_REMOVED lines=59> */
.L_x_1125:
        /* <DEDUP_REMOVED lines=21> */
.L_x_1126:
        /* <DEDUP_REMOVED lines=251> */
.L_x_1128:
[----:B------:R-:W-:Y:S05]  /*29690*/  BSYNC B0 ;  /* 0x0000000000007941 */ /* 0x000fea0003800000 */
.L_x_1127:
        /* <DEDUP_REMOVED lines=46> */
.L_x_1130:
[----:B------:R-:W-:Y:S05]  /*29980*/  BSYNC B0 ;  /* 0x0000000000007941 */ /* 0x000fea0003800000 */
.L_x_1129:
        /* <DEDUP_REMOVED lines=18> */
.L_x_1132:
[----:B------:R-:W-:Y:S05]  /*29ab0*/  BSYNC B0 ;  /* 0x0000000000007941 */ /* 0x000fea0003800000 */
.L_x_1131:
        /* <DEDUP_REMOVED lines=16> */
.L_x_1134:
[----:B------:R-:W-:Y:S05]  /*29bc0*/  BSYNC B0 ;  /* 0x0000000000007941 */ /* 0x000fea0003800000 */
.L_x_1133:
        /* <DEDUP_REMOVED lines=16> */
.L_x_1136:
[----:B------:R-:W-:Y:S05]  /*29cd0*/  BSYNC B0 ;  /* 0x0000000000007941 */ /* 0x000fea0003800000 */
.L_x_1135:
        /* <DEDUP_REMOVED lines=16> */
.L_x_1138:
[----:B------:R-:W-:Y:S05]  /*29de0*/  BSYNC B0 ;  /* 0x0000000000007941 */ /* 0x000fea0003800000 */
.L_x_1137:
        /* <DEDUP_REMOVED lines=17> */
.L_x_1140:
[----:B------:R-:W-:Y:S05]  /*29f00*/  BSYNC B0 ;  /* 0x0000000000007941 */ /* 0x000fea0003800000 */
.L_x_1139:
        /* <DEDUP_REMOVED lines=16> */
.L_x_1142:
[----:B------:R-:W-:Y:S05]  /*2a010*/  BSYNC B0 ;  /* 0x0000000000007941 */ /* 0x000fea0003800000 */
.L_x_1141:
        /* <DEDUP_REMOVED lines=15> */
.L_x_1143:
        /* <DEDUP_REMOVED lines=15> */
.L_x_2583:


//--------------------- .text._ZN5flash16flash_fwd_kernelI23Flash_fwd_kernel_traitsILi64ELi128ELi64ELi4ELb0ELb0EN7cutlass6half_tE19Flash_kernel_traitsILi64ELi128ELi64ELi4ES3_EELb1ELb0ELb0ELb0ELb0ELb1ELb0ELb0EEEvNS_16Flash_fwd_paramsE --------------------------
	.section	.text._ZN5flash16flash_fwd_kernelI23Flash_fwd_kernel_traitsILi64ELi128ELi64ELi4ELb0ELb0EN7cutlass6half_tE19Flash_kernel_traitsILi64ELi128ELi64ELi4ES3_EELb1ELb0ELb0ELb0ELb0ELb1ELb0ELb0EEEvNS_16Flash_fwd_paramsE,"ax",@progbits
	.align	128
        .global         _ZN5flash16flash_fwd_kernelI23Flash_fwd_kernel_traitsILi64ELi128ELi64ELi4ELb0ELb0EN7cutlass6half_tE19Flash_kernel_traitsILi64ELi128ELi64ELi4ES3_EELb1ELb0ELb0ELb0ELb0ELb1ELb0ELb0EEEvNS_16Flash_fwd_paramsE
        .type           _ZN5flash16flash_fwd_kernelI23Flash_fwd_kernel_traitsILi64ELi128ELi64ELi4ELb0ELb0EN7cutlass6half_tE19Flash_kernel_traitsILi64ELi128ELi64ELi4ES3_EELb1ELb0ELb0ELb0ELb0ELb1ELb0ELb0EEEvNS_16Flash_fwd_paramsE,@function
        .size           _ZN5flash16flash_fwd_kernelI23Flash_fwd_kernel_traitsILi64ELi128ELi64ELi4ELb0ELb0EN7cutlass6half_tE19Flash_kernel_traitsILi64ELi128ELi64ELi4ES3_EELb1ELb0ELb0ELb0ELb0ELb1ELb0ELb0EEEvNS_16Flash_fwd_paramsE,(.L_x_2584 - _ZN5flash16flash_fwd_kernelI23Flash_fwd_kernel_traitsILi64ELi128ELi64ELi4ELb0ELb0EN7cutlass6half_tE19Flash_kernel_traitsILi64ELi128ELi64ELi4ES3_EELb1ELb0ELb0ELb0ELb0ELb1ELb0ELb0EEEvNS_16Flash_fwd_paramsE)
        .other          _ZN5flash16flash_fwd_kernelI23Flash_fwd_kernel_traitsILi64ELi128ELi64ELi4ELb0ELb0EN7cutlass6half_tE19Flash_kernel_traitsILi64ELi128ELi64ELi4ES3_EELb1ELb0ELb0ELb0ELb0ELb1ELb0ELb0EEEvNS_16Flash_fwd_paramsE,@"STO_CUDA_ENTRY STV_DEFAULT"
_ZN5flash16flash_fwd_kernelI23Flash_fwd_kernel_traitsILi64ELi128ELi64ELi4ELb0ELb0EN7cutlass6half_tE19Flash_kernel_traitsILi64ELi128ELi64ELi4ES3_EELb1ELb0ELb0ELb0ELb0ELb1ELb0ELb0EEEvNS_16Flash_fwd_paramsE:
.text._ZN5flash16flash_fwd_kernelI23Flash_fwd_kernel_traitsILi64ELi128ELi64ELi4ELb0ELb0EN7cutlass6half_tE19Flash_kernel_traitsILi64ELi128ELi64ELi4ES3_EELb1ELb0ELb0ELb0ELb0ELb1ELb0ELb0EEEvNS_16Flash_fwd_paramsE:
[----:B------:R-:W1:Y:S08]  /*0000*/  LDC R1, c[0x0][0x28] ;  /* 0x00000a00ff017b82 */ /* 0x000e700000000800 */
[----:B------:R-:W2:Y:S01]  /*0010*/  LDC R8, c[0x0][0x3a8] ;  /* 0x0000ea00ff087b82 */ /* 0x000ea20000000800 */
[----:B------:R-:W-:Y:S01]  /*0020*/  ULDC.U8 UR4, c[0x0][0x3b4] ;  /* 0x0000ed0000047ab9 */ /* 0x000fe20000000000 */
[----:B------:R-:W-:Y:S01]  /*0030*/  ULDC.64 UR30, c[0x0][0x3a0] ;  /* 0x0000e800001e7ab9 */ /* 0x000fe20000000a00 */
[----:B------:R-:W-:Y:S01]  /*0040*/  ISETP.NE.AND P3, PT, RZ, UR4, PT ;  /* 0x00000004ff007c0c */ /* 0x000fe2000bf65270 */
[----:B------:R-:W-:Y:S01]  /*0050*/  IMAD.U32 R2, RZ, RZ, UR30 ;  /* 0x0000001eff027e24 */ /* 0x000fe2000f8e00ff */
[----:B------:R-:W-:Y:S01]  /*0060*/  ULDC.64 UR28, c[0x0][0x208] ;  /* 0x00008200001c7ab9 */ /* 0x000fe20000000a00 */
[----:B------:R-:W-:-:S02]  /*0070*/  IMAD.U32 R3, RZ, RZ, UR31 ;  /* 0x0000001fff037e24 */ /* 0x000fc4000f8e00ff */
[----:B------:R-:W3:Y:S01]  /*0080*/  LDC R9, c[0x0][0x3ac] ;  /* 0x0000eb00ff097b82 */ /* 0x000ee20000000800 */
[----:B------:R-:W4:Y:S01]  /*0090*/  S2R R222, SR_CTAID.X ;  /* 0x0000000000de7919 */ /* 0x000f220000002500 */
[----:B------:R-:W-:Y:S01]  /*00a0*/  ULDC.64 UR4, c[0x0][0x2f0] ;  /* 0x0000bc0000047ab9 */ /* 0x000fe20000000a00 */
[----:B-1----:R-:W-:-:S05]  /*00b0*/  VIADD R1, R1, 0xffffffd8 ;  /* 0xffffffd801017836 */ /* 0x002fca0000000000 */
[----:B------:R2:W4:Y:S01]  /*00c0*/  @P3 LDG.E.64 R4, desc[UR28][R2.64] ;  /* 0x0000001c02043981 */ /* 0x000522000c1e1b00 */
[----:B------:R-:W1:Y:S01]  /*00d0*/  LDC.64 R6, c[0x0][0x300] ;  /* 0x0000c000ff067b82 */ /* 0x000e620000000a00 */
[----:B------:R-:W4:Y:S01]  /*00e0*/  S2R R45, SR_CTAID.Y ;  /* 0x00000000002d7919 */ /* 0x000f220000002600 */
[----:B------:R-:W4:Y:S06]  /*00f0*/  S2R R29, SR_CTAID.Z ;  /* 0x00000000001d7919 */ /* 0x000f2c0000002700 */
[----:B------:R-:W4:Y:S01]  /*0100*/  LDC.64 R12, c[0x0][0x2f0] ;  /* 0x0000bc00ff0c7b82 */ /* 0x000f220000000a00 */
[----:B------:R-:W4:Y:S01]  /*0110*/  S2R R155, SR_TID.X ;  /* 0x00000000009b7919 */ /* 0x000f220000002100 */
[----:B------:R-:W-:-:S06]  /*0120*/  IMAD.MOV.U32 R251, RZ, RZ, -0x1 ;  /* 0xfffffffffffb7424 */ /* 0x000fcc00078e00ff */
[----:B------:R-:W4:Y:S01]  /*0130*/  LDC.U8 R14, c[0x0][0x3c2] ;  /* 0x0000f080ff0e7b82 */ /* 0x000f220000000000 */
[----:B--2---:R-:W-:-:S07]  /*0140*/  @P3 IMAD.MOV.U32 R2, RZ, RZ, R8 ;  /* 0x000000ffff023224 */ /* 0x004fce00078e0008 */
[----:B------:R-:W2:Y:S01]  /*0150*/  LDC R15, c[0x0][0x270] ;  /* 0x00009c00ff0f7b82 */ /* 0x000ea20000000800 */
[----:B---3--:R-:W-:-:S06]  /*0160*/  @P3 IMAD.MOV.U32 R3, RZ, RZ, R9 ;  /* 0x000000ffff033224 */ /* 0x008fcc00078e0009 */
[----:B------:R-:W3:Y:S01]  /*0170*/  @P3 LDG.E.64 R2, desc[UR28][R2.64] ;  /* 0x0000001c02023981 */ /* 0x000ee2000c1e1b00 */
[----:B-1----:R-:W-:Y:S02]  /*0180*/  ISETP.NE.U32.AND P0, PT, R6, RZ, PT ;  /* 0x000000ff0600720c */ /* 0x002fe40003f05070 */
[----:B------:R-:W-:Y:S02]  /*0190*/  ISETP.NE.U32.AND P4, PT, RZ, UR4, PT ;  /* 0x00000004ff007c0c */ /* 0x000fe4000bf85070 */
[----:B------:R-:W-:Y:S02]  /*01a0*/  ISETP.NE.AND.EX P1, PT, R7, RZ, PT, P0 ;  /* 0x000000ff0700720c */ /* 0x000fe40003f25300 */
[----:B----4-:R-:W-:Y:S01]  /*01b0*/  LOP3.LUT R0, R29, R222, R45, 0xfe, !PT ;  /* 0x000000de1d007212 */ /* 0x010fe200078efe2d */
[----:B------:R-:W1:Y:S01]  /*01c0*/  LDC.64 R6, c[0x0][0x2f8] ;  /* 0x0000be00ff067b82 */ /* 0x000e620000000a00 */
[----:B------:R-:W-:Y:S02]  /*01d0*/  ISETP.NE.AND.EX P0, PT, RZ, UR5, PT, P4 ;  /* 0x00000005ff007c0c */ /* 0x000fe4000bf05340 */
[----:B------:R-:W-:-:S05]  /*01e0*/  LOP3.LUT P2, RZ, R0, R155, RZ, 0xfc, !PT ;  /* 0x0000009b00ff7212 */ /* 0x000fca000784fcff */
[----:B------:R-:W3:Y:S08]  /*01f0*/  @P3 LDC R0, c[0x0][0x3b0] ;  /* 0x0000ec00ff003b82 */ /* 0x000ef00000000800 */
[----:B------:R-:W4:Y:S01]  /*0200*/  @!P2 LDC.64 R10, c[0x0][0x3b8] ;  /* 0x0000ee00ff0aab82 */ /* 0x000f220000000a00 */
[----:B------:R-:W-:Y:S02]  /*0210*/  @P3 R2UR UR30, R4 ;  /* 0x00000000041e32ca */ /* 0x000fe400000e0000 */
[----:B------:R-:W-:-:S11]  /*0220*/  @P3 R2UR UR31, R5 ;  /* 0x00000000051f32ca */ /* 0x000fd600000e0000 */
[----:B------:R-:W-:Y:S02]  /*0230*/  IMAD.U32 R4, RZ, RZ, UR30 ;  /* 0x0000001eff047e24 */ /* 0x000fe4000f8e00ff */
[----:B------:R-:W-:-:S05]  /*0240*/  IMAD.U32 R5, RZ, RZ, UR31 ;  /* 0x0000001fff057e24 */ /* 0x000fca000f8e00ff */
[----:B----4-:R4:W-:Y:S01]  /*0250*/  @!P2 STG.E.64 desc[UR28][R10.64], R4 ;  /* 0x000000040a00a986 */ /* 0x0109e2000c101b1c */
[----:B---3--:R-:W-:-:S05]  /*0260*/  @P3 IADD3 R8, P5, R2, R0, RZ ;  /* 0x0000000002083210 */ /* 0x008fca0007fbe0ff */
[----:B------:R-:W-:Y:S02]  /*0270*/  @P3 IMAD.X R9, RZ, RZ, R3, P5 ;  /* 0x000000ffff093224 */ /* 0x000fe400028e0603 */
[----:B------:R-:W-:Y:S02]  /*0280*/  @!P2 IMAD.MOV.U32 R2, RZ, RZ, R8 ;  /* 0x000000ffff02a224 */ /* 0x000fe400078e0008 */
[----:B------:R-:W-:-:S05]  /*0290*/  @!P2 IMAD.MOV.U32 R3, RZ, RZ, R9 ;  /* 0x000000ffff03a224 */ /* 0x000fca00078e0009 */
[----:B------:R3:W-:Y:S01]  /*02a0*/  @!P2 STG.E.64 desc[UR28][R10.64+0x8], R2 ;  /* 0x000008020a00a986 */ /* 0x0007e2000c101b1c */
[----:B----4-:R-:W-:-:S05]  /*02b0*/  IMAD.WIDE R4, R45, 0x4, R12 ;  /* 0x000000042d047825 */ /* 0x010fca00078e020c */
[----:B------:R-:W4:Y:S04]  /*02c0*/  @P0 LDG.E R251, desc[UR28][R4.64] ;  /* 0x0000001c04fb0981 */ /* 0x000f28000c1e1900 */
[----:B------:R-:W4:Y:S01]  /*02d0*/  @P0 LDG.E R0, desc[UR28][R4.64+0x4] ;  /* 0x0000041c04000981 */ /* 0x000f22000c1e1900 */
[----:B------:R-:W-:Y:S02]  /*02e0*/  ISETP.NE.AND P3, PT, R14, RZ, PT ;  /* 0x000000ff0e00720c */ /* 0x000fe40003f65270 */
[----:B-1----:R-:W-:Y:S01]  /*02f0*/  ISETP.EQ.U32.AND P2, PT, R6, RZ, PT ;  /* 0x000000ff0600720c */ /* 0x002fe20003f42070 */
[----:B---3--:R-:W1:Y:S08]  /*0300*/  LDC.64 R10, c[0x0][0x2f8] ;  /* 0x0000be00ff0a7b82 */ /* 0x008e700000000a00 */
[----:B------:R-:W3:Y:S01]  /*0310*/  @P1 LDC.64 R2, c[0x0][0x300] ;  /* 0x0000c000ff021b82 */ /* 0x000ee20000000a00 */
[----:B------:R-:W-:Y:S01]  /*0320*/  ISETP.EQ.OR.EX P2, PT, R7, RZ, !P3, P2 ;  /* 0x000000ff0700720c */ /* 0x000fe20005f42720 */
[----:B------:R-:W-:Y:S01]  /*0330*/  IMAD.MOV.U32 R16, RZ, RZ, RZ ;  /* 0x000000ffff107224 */ /* 0x000fe200078e00ff */
[----:B------:R-:W-:Y:S01]  /*0340*/  SHF.R.S32.HI R44, RZ, 0x1f, R155 ;  /* 0x0000001fff2c7819 */ /* 0x000fe2000001149b */
[----:B------:R-:W-:-:S03]  /*0350*/  IMAD.MOV.U32 R26, RZ, RZ, -0x1 ;  /* 0xffffffffff1a7424 */ /* 0x000fc600078e00ff */
[----:B------:R-:W-:Y:S01]  /*0360*/  LEA.HI R151, R44, R155, RZ, 0x5 ;  /* 0x0000009b2c977211 */ /* 0x000fe200078f28ff */
[----:B-1----:R-:W-:-:S06]  /*0370*/  IMAD.WIDE R10, R45, 0x4, R10 ;  /* 0x000000042d0a7825 */ /* 0x002fcc00078e020a */
[----:B------:R-:W5:Y:S01]  /*0380*/  @!P2 LDG.E R26, desc[UR28][R10.64] ;  /* 0x0000001c0a1aa981 */ /* 0x000f62000c1e1900 */
[----:B---3--:R-:W-:-:S05]  /*0390*/  @P1 IMAD.WIDE R2, R45, 0x4, R2 ;  /* 0x000000042d021825 */ /* 0x008fca00078e0202 */
[----:B------:R1:W5:Y:S02]  /*03a0*/  @P1 LDG.E R16, desc[UR28][R2.64] ;  /* 0x0000001c02101981 */ /* 0x000364000c1e1900 */
[----:B-1----:R-:W-:-:S05]  /*03b0*/  LOP3.LUT R2, R151, 0xffffffe0, RZ, 0xc0, !PT ;  /* 0xffffffe097027812 */ /* 0x002fca00078ec0ff */
[----:B------:R-:W-:-:S05]  /*03c0*/  IMAD.IADD R252, R155, 0x1, -R2 ;  /* 0x000000019bfc7824 */ /* 0x000fca00078e0a02 */
[----:B------:R-:W-:Y:S01]  /*03d0*/  SHF.R.S32.HI R2, RZ, 0x1f, R252 ;  /* 0x0000001fff027819 */ /* 0x000fe200000114fc */
[----:B----4-:R-:W-:-:S06]  /*03e0*/  @P0 IMAD.IADD R14, R0, 0x1, -R251 ;  /* 0x00000001000e0824 */ /* 0x010fcc00078e0afb */
[----:B------:R-:W1:Y:S01]  /*03f0*/  @!P0 LDC R14, c[0x0][0x2c4] ;  /* 0x0000b100ff0e8b82 */ /* 0x000e620000000800 */
[----:B------:R-:W-:Y:S01]  /*0400*/  ISETP.NE.U32.AND P0, PT, R6, RZ, PT ;  /* 0x000000ff0600720c */ /* 0x000fe20003f05070 */
[----:B--2---:R-:W-:-:S03]  /*0410*/  IMAD R0, R45, R15, R29 ;  /* 0x0000000f2d007224 */ /* 0x004fc600078e021d */
[----:B------:R-:W-:Y:S01]  /*0420*/  ISETP.NE.AND.EX P2, PT, R7, RZ, PT, P0 ;  /* 0x000000ff0700720c */ /* 0x000fe20003f45300 */
[----:B------:R-:W-:-:S05]  /*0430*/  IMAD.SHL.U32 R0, R0, 0x20, RZ ;  /* 0x0000002000007824 */ /* 0x000fca00078e00ff */
[----:B------:R-:W-:Y:S02]  /*0440*/  IADD3 R209, P1, P0, R0, R8, R252 ;  /* 0x0000000800d17210 */ /* 0x000fe4000783e0fc */
[----:B------:R-:W-:-:S04]  /*0450*/  SHF.R.S32.HI R0, RZ, 0x1f, R0 ;  /* 0x0000001fff007819 */ /* 0x000fc80000011400 */
[----:B------:R-:W-:Y:S01]  /*0460*/  IADD3.X R204, R0, R9, R2, P1, P0 ;  /* 0x0000000900cc7210 */ /* 0x000fe20000fe0402 */
[----:B------:R-:W-:Y:S06]  /*0470*/  @!P2 BRA `(.L_x_1144) ;  /* 0x000000000010a947 */ /* 0x000fec0003800000 */
[----:B------:R-:W2:Y:S02]  /*0480*/  @P3 LDG.E R0, desc[UR28][R10.64+0x4] ;  /* 0x0000041c0a003981 */ /* 0x000ea4000c1e1900 */
[----:B--2--5:R-:W-:-:S06]  /*0490*/  @P3 IADD3 R4, R0, -R26, RZ ;  /* 0x8000001a00043210 */ /* 0x024fcc0007ffe0ff */
[----:B------:R3:W5:Y:S01]  /*04a0*/  @!P3 LDG.E R4, desc[UR28][R10.64] ;  /* 0x0000001c0a04b981 */ /* 0x000762000c1e1900 */
[----:B------:R-:W-:Y:S05]  /*04b0*/  BRA `(.L_x_1145) ;  /* 0x0000000000047947 */ /* 0x000fea0003800000 */
.L_x_1144:
[----:B------:R-:W2:Y:S02]  /*04c0*/  LDC R4, c[0x0][0x2c8] ;  /* 0x0000b200ff047b82 */ /* 0x000ea40000000800 */
.L_x_1145:
[----:B------:R-:W4:Y:S02]  /*04d0*/  LDC.64 R2, c[0x0][0x308] ;  /* 0x0000c200ff027b82 */ /* 0x000f240000000a00 */
[----:B----4-:R-:W-:-:S04]  /*04e0*/  ISETP.NE.U32.AND P0, PT, R2, RZ, PT ;  /* 0x000000ff0200720c */ /* 0x010fc80003f05070 */
[----:B------:R-:W-:-:S13]  /*04f0*/  ISETP.NE.AND.EX P0, PT, R3, RZ, PT, P0 ;  /* 0x000000ff0300720c */ /* 0x000fda0003f05300 */
[----:B------:R-:W4:Y:S08]  /*0500*/  @P0 LDC.64 R2, c[0x0][0x308] ;  /* 0x0000c200ff020b82 */ /* 0x000f300000000a00 */
[----:B------:R-:W3:Y:S01]  /*0510*/  @!P0 LDC R5, c[0x0][0x2cc] ;  /* 0x0000b300ff058b82 */ /* 0x000ee20000000800 */
[----:B----4-:R-:W-:-:S05]  /*0520*/  @P0 IMAD.WIDE R2, R45, 0x4, R2 ;  /* 0x000000042d020825 */ /* 0x010fca00078e0202 */
[----:B------:R-:W4:Y:S01]  /*0530*/  @P0 LDG.E R0, desc[UR28][R2.64] ;  /* 0x0000001c02000981 */ /* 0x000f22000c1e1900 */
[----:B------:R-:W-:Y:S01]  /*0540*/  IMAD.SHL.U32 R239, R222, 0x80, RZ ;  /* 0x00000080deef7824 */ /* 0x000fe200078e00ff */
[----:B------:R-:W1:Y:S02]  /*0550*/  @!P0 LDC.64 R2, c[0x0][0x318] ;  /* 0x0000c600ff028b82 */ /* 0x000e640000000a00 */
[----:B-1----:R-:W-:-:S04]  /*0560*/  @!P0 ISETP.NE.U32.AND P1, PT, R2, RZ, PT ;  /* 0x000000ff0200820c */ /* 0x002fc80003f25070 */
[----:B------:R-:W-:Y:S02]  /*0570*/  @!P0 ISETP.NE.AND.EX P2, PT, R3, RZ, PT, P1 ;  /* 0x000000ff0300820c */ /* 0x000fe40003f45310 */
[----:B------:R-:W-:Y:S01]  /*0580*/  ISETP.GT.AND P1, PT, R14, R239, PT ;  /* 0x000000ef0e00720c */ /* 0x000fe20003f24270 */
[----:B----45:R-:W-:Y:S01]  /*0590*/  @P0 IMAD.IADD R52, R0, 0x1, -R16 ;  /* 0x0000000100340824 */ /* 0x030fe200078e0a10 */
[----:B---3--:R-:W-:-:S04]  /*05a0*/  @!P0 SEL R0, R5, RZ, P2 ;  /* 0x000000ff05008207 */ /* 0x008fc80001000000 */
        /* <DEDUP_REMOVED lines=8> */
[----:B------:R-:W-:Y:S01]  /*0630*/  ISETP.NE.AND P2, PT, R251, -0x1, PT ;  /* 0xfffffffffb00780c */ /* 0x000fe20003f45270 */
[----:B------:R-:W-:Y:S01]  /*0640*/  IMAD.IADD R239, R14, 0x1, -R239 ;  /* 0x000000010eef7824 */ /* 0x000fe200078e0aef */
[----:B------:R-:W-:Y:S01]  /*0650*/  LEA.HI R10, R44, R155, RZ, 0x3 ;  /* 0x0000009b2c0a7211 */ /* 0x000fe200078f18ff */
[----:B------:R-:W-:Y:S01]  /*0660*/  ULDC.64 UR4, c[0x0][0x258] ;  /* 0x0000960000047ab9 */ /* 0x000fe20000000a00 */
[----:B------:R-:W-:Y:S02]  /*0670*/  IABS R11, R29 ;  /* 0x0000001d000b7213 */ /* 0x000fe40000000000 */
[----:B------:R-:W-:Y:S02]  /*0680*/  SHF.R.S32.HI R244, RZ, 0x3, R10 ;  /* 0x00000003fff47819 */ /* 0x000fe4000001140a */
[----:B------:R-:W-:Y:S02]  /*0690*/  LEA.HI.SX32 R53, R199, 0xffffffff, 0x1a ;  /* 0xffffffffc7357811 */ /* 0x000fe400078fd2ff */
[CC--:B------:R-:W-:Y:S01]  /*06a0*/  ISETP.GE.AND P1, PT, R244.reuse, R239.reuse, PT ;  /* 0x000000eff400720c */ /* 0x0c0fe20003f26270 */
[C---:B------:R-:W-:Y:S01]  /*06b0*/  VIADD R48, R244.reuse, 0x10 ;  /* 0x00000010f4307836 */ /* 0x040fe20000000000 */
[--C-:B------:R-:W-:Y:S01]  /*06c0*/  SHF.R.S32.HI R245, RZ, 0x1f, R244.reuse ;  /* 0x0000001ffff57819 */ /* 0x100fe200000114f4 */
[----:B------:R-:W2:Y:S01]  /*06d0*/  @!P2 LDC.64 R6, c[0x0][0x228] ;  /* 0x00008a00ff06ab82 */ /* 0x000ea20000000a00 */
[----:B------:R-:W-:Y:S01]  /*06e0*/  @!P2 SHF.R.S32.HI R5, RZ, 0x1f, R45 ;  /* 0x0000001fff05a819 */ /* 0x000fe2000001142d */
[----:B------:R-:W-:Y:S01]  /*06f0*/  VIADD R47, R244, 0x20 ;  /* 0x00000020f42f7836 */ /* 0x000fe20000000000 */
[-C--:B------:R-:W-:Y:S01]  /*0700*/  ISETP.GE.AND P0, PT, R48, R239.reuse, PT ;  /* 0x000000ef3000720c */ /* 0x080fe20003f06270 */
[----:B------:R-:W-:Y:S01]  /*0710*/  IMAD.WIDE R240, R222, 0x80, R244 ;  /* 0x00000080def07825 */ /* 0x000fe200078e02f4 */
[C---:B------:R-:W-:Y:S01]  /*0720*/  IADD3 R28, R244.reuse, 0x50, RZ ;  /* 0x00000050f41c7810 */ /* 0x040fe20007ffe0ff */
[----:B------:R-:W-:Y:S01]  /*0730*/  STL [R1+0x8], R48 ;  /* 0x0000083001007387 */ /* 0x000fe20000100800 */
[----:B------:R-:W-:Y:S01]  /*0740*/  ISETP.GE.AND P5, PT, R47, R239, PT ;  /* 0x000000ef2f00720c */ /* 0x000fe20003fa6270 */
[----:B------:R-:W3:Y:S01]  /*0750*/  @P2 LDC.64 R8, c[0x0][0x240] ;  /* 0x00009000ff082b82 */ /* 0x000ee20000000a00 */
[C---:B------:R-:W-:Y:S01]  /*0760*/  VIADD R46, R244.reuse, 0x30 ;  /* 0x00000030f42e7836 */ /* 0x040fe20000000000 */
[----:B-1----:R-:W-:Y:S01]  /*0770*/  IABS R15, R21 ;  /* 0x00000015000f7213 */ /* 0x002fe20000000000 */
[----:B------:R-:W-:Y:S01]  /*0780*/  IMAD R24, R53, -0x40, R52 ;  /* 0xffffffc035187824 */ /* 0x000fe200078e0234 */
[----:B------:R-:W-:Y:S01]  /*0790*/  ISETP.NE.AND P6, PT, R21, RZ, PT ;  /* 0x000000ff1500720c */ /* 0x000fe20003fc5270 */
[C---:B------:R-:W-:Y:S01]  /*07a0*/  VIADD R30, R244.reuse, 0x40 ;  /* 0x00000040f41e7836 */ /* 0x040fe20000000000 */
[----:B------:R-:W1:Y:S01]  /*07b0*/  I2F.RP R2, R15 ;  /* 0x0000000f00027306 */ /* 0x000e620000209400 */
[----:B------:R-:W-:Y:S01]  /*07c0*/  VIADD R27, R244, 0x60 ;  /* 0x00000060f41b7836 */ /* 0x000fe20000000000 */
[----:B------:R-:W4:Y:S01]  /*07d0*/  @!P0 S2R R12, SR_CgaCtaId ;  /* 0x00000000000c8919 */ /* 0x000f220000008800 */
[----:B------:R-:W5:Y:S01]  /*07e0*/  @!P1 LDC.64 R18, c[0x0][0x210] ;  /* 0x00008400ff129b82 */ /* 0x000f620000000a00 */
[----:B--2---:R-:W-:-:S07]  /*07f0*/  @!P2 IMAD R5, R5, R6, RZ ;  /* 0x000000060505a224 */ /* 0x004fce00078e02ff */
[----:B------:R-:W2:Y:S01]  /*0800*/  @!P0 LDC.64 R22, c[0x0][0x210] ;  /* 0x00008400ff168b82 */ /* 0x000ea20000000a00 */
[----:B-1----:R-:W1:Y:S02]  /*0810*/  MUFU.RCP R2, R2 ;  /* 0x0000000200027308 */ /* 0x002e640000001000 */
[----:B-1----:R-:W-:-:S06]  /*0820*/  VIADD R2, R2, 0xffffffe ;  /* 0x0ffffffe02027836 */ /* 0x002fcc0000000000 */
[----:B------:R-:W1:Y:S02]  /*0830*/  F2I.FTZ.U32.TRUNC.NTZ R3, R2 ;  /* 0x0000000200037305 */ /* 0x000e64000021f000 */
[----:B-1----:R-:W-:Y:S01]  /*0840*/  IMAD.MOV R0, RZ, RZ, -R3 ;  /* 0x000000ffff007224 */ /* 0x002fe200078e0a03 */
[----:B------:R-:W-:-:S03]  /*0850*/  MOV R2, RZ ;  /* 0x000000ff00027202 */ /* 0x000fc60000000f00 */
[----:B------:R-:W-:-:S04]  /*0860*/  IMAD R0, R0, R15, RZ ;  /* 0x0000000f00007224 */ /* 0x000fc800078e02ff */
[----:B------:R-:W-:Y:S01]  /*0870*/  IMAD.HI.U32 R4, R3, R0, R2 ;  /* 0x0000000003047227 */ /* 0x000fe200078e0002 */
[----:B------:R-:W-:-:S03]  /*0880*/  LOP3.LUT R0, R10, 0xfffffff8, RZ, 0xc0, !PT ;  /* 0xfffffff80a007812 */ /* 0x000fc600078ec0ff */
[----:B------:R-:W-:Y:S02]  /*0890*/  @!P2 IMAD R10, R45, R7, R5 ;  /* 0x000000072d0aa224 */ /* 0x000fe400078e0205 */
[----:B------:R-:W-:-:S04]  /*08a0*/  IMAD.HI.U32 R4, R4, R11, RZ ;  /* 0x0000000b04047227 */ /* 0x000fc800078e00ff */
[----:B------:R-:W-:Y:S02]  /*08b0*/  IMAD.IADD R43, R155, 0x1, -R0 ;  /* 0x000000019b2b7824 */ /* 0x000fe400078e0a00 */
[----:B------:R-:W-:Y:S02]  /*08c0*/  IMAD.MOV R0, RZ, RZ, -R4 ;  /* 0x000000ffff007224 */ /* 0x000fe400078e0a04 */
[----:B------:R-:W-:Y:S02]  /*08d0*/  IMAD.SHL.U32 R5, R244, 0x40, RZ ;  /* 0x00000040f4057824 */ /* 0x000fe400078e00ff */
[----:B---3--:R-:W-:-:S03]  /*08e0*/  @P2 IMAD.WIDE.U32 R2, R251, R8, RZ ;  /* 0x00000008fb022225 */ /* 0x008fc600078e00ff */
[----:B------:R-:W-:Y:S01]  /*08f0*/  LOP3.LUT R8, R5, 0x1c0, RZ, 0xc0, !PT ;  /* 0x000001c005087812 */ /* 0x000fe200078ec0ff */
[----:B------:R-:W-:-:S04]  /*0900*/  @!P2 IMAD.WIDE.U32 R6, R45, R6, RZ ;  /* 0x000000062d06a225 */ /* 0x000fc800078e00ff */
[----:B------:R-:W-:Y:S02]  /*0910*/  IMAD R0, R15, R0, R11 ;  /* 0x000000000f007224 */ /* 0x000fe400078e020b */
[----:B------:R-:W-:Y:S02]  /*0920*/  IMAD.SHL.U32 R50, R43, 0x8, RZ ;  /* 0x000000082b327824 */ /* 0x000fe400078e00ff */
[----:B------:R-:W-:Y:S01]  /*0930*/  @P2 IMAD R3, R251, R9, R3 ;  /* 0x00000009fb032224 */ /* 0x000fe200078e0203 */
[----:B------:R-:W-:Y:S01]  /*0940*/  @!P2 IADD3 R3, R7, R10, RZ ;  /* 0x0000000a0703a210 */ /* 0x000fe20007ffe0ff */
[----:B------:R-:W-:Y:S01]  /*0950*/  @!P2 IMAD.MOV.U32 R2, RZ, RZ, R6 ;  /* 0x000000ffff02a224 */ /* 0x000fe200078e0006 */
[----:B------:R-:W-:Y:S01]  /*0960*/  ISETP.GT.U32.AND P2, PT, R15, R0, PT ;  /* 0x000000000f00720c */ /* 0x000fe20003f44070 */
[----:B------:R-:W1:Y:S01]  /*0970*/  @!P1 LDC.64 R10, c[0x0][0x240] ;  /* 0x00009000ff0a9b82 */ /* 0x000e620000000a00 */
[----:B------:R-:W-:Y:S02]  /*0980*/  LOP3.LUT R5, R8, 0x38, R50, 0xf8, !PT ;  /* 0x0000003808057812 */ /* 0x000fe400078ef832 */
[----:B------:R-:W-:-:S02]  /*0990*/  SHF.R.U32.HI R8, RZ, 0x3, R8 ;  /* 0x00000003ff087819 */ /* 0x000fc40000011608 */
[----:B------:R-:W-:Y:S02]  /*09a0*/  SHF.R.S32.HI R51, RZ, 0x1f, R50 ;  /* 0x0000001fff337819 */ /* 0x000fe40000011432 */
[----:B------:R-:W-:Y:S02]  /*09b0*/  LOP3.LUT R8, R5, R8, RZ, 0x3c, !PT ;  /* 0x0000000805087212 */ /* 0x000fe400078e3cff */
[----:B------:R-:W-:Y:S01]  /*09c0*/  @!P0 MOV R5, 0x400 ;  /* 0x0000040000058802 */ /* 0x000fe20000000f00 */
[----:B------:R-:W-:Y:S01]  /*09d0*/  STL.64 [R1], R50 ;  /* 0x0000003201007387 */ /* 0x000fe20000100a00 */
[----:B------:R-:W-:Y:S01]  /*09e0*/  IADD3 R2, P3, R50, R2, RZ ;  /* 0x0000000232027210 */ /* 0x000fe20007f7e0ff */
[----:B------:R-:W-:Y:S01]  /*09f0*/  @!P2 IMAD.IADD R0, R0, 0x1, -R15 ;  /* 0x000000010000a824 */ /* 0x000fe200078e0a0f */
[----:B----4-:R-:W-:Y:S01]  /*0a00*/  @!P0 LEA R17, R12, R5, 0x18 ;  /* 0x000000050c118211 */ /* 0x010fe200078ec0ff */
[----:B------:R-:W-:Y:S01]  /*0a10*/  @!P2 VIADD R4, R4, 0x1 ;  /* 0x000000010404a836 */ /* 0x000fe20000000000 */
[----:B------:R-:W3:Y:S01]  /*0a20*/  @!P0 LDC.64 R12, c[0x0][0x240] ;  /* 0x00009000ff0c8b82 */ /* 0x000ee20000000a00 */
[----:B------:R-:W-:Y:S01]  /*0a30*/  SHF.R.S32.HI R7, RZ, 0x1f, R29 ;  /* 0x0000001fff077819 */ /* 0x000fe2000001141d */
[----:B------:R-:W-:Y:S01]  /*0a40*/  IMAD.X R3, R51, 0x1, R3, P3 ;  /* 0x0000000133037824 */ /* 0x000fe200018e0603 */
[----:B------:R-:W-:Y:S01]  /*0a50*/  ISETP.GE.U32.AND P4, PT, R0, R15, PT ;  /* 0x0000000f0000720c */ /* 0x000fe20003f86070 */
[----:B------:R-:W-:Y:S01]  /*0a60*/  STL [R1+0xc], R47 ;  /* 0x00000c2f01007387 */ /* 0x000fe20000100800 */
[----:B------:R-:W-:Y:S01]  /*0a70*/  @!P0 IADD3 R9, P2, R240, 0x10, RZ ;  /* 0x00000010f0098810 */ /* 0x000fe20007f5e0ff */
[----:B------:R-:W-:Y:S01]  /*0a80*/  IMAD R7, R7, UR4, RZ ;  /* 0x0000000407077c24 */ /* 0x000fe2000f8e02ff */
[C---:B------:R-:W-:Y:S01]  /*0a90*/  LOP3.LUT R5, R29.reuse, R21, RZ, 0x3c, !PT ;  /* 0x000000151d057212 */ /* 0x040fe200078e3cff */
[----:B------:R-:W-:Y:S01]  /*0aa0*/  IMAD.WIDE.U32 R2, R29, UR4, R2 ;  /* 0x000000041d027c25 */ /* 0x000fe2000f8e0002 */
[----:B------:R-:W4:Y:S01]  /*0ab0*/  S2UR UR4, SR_CgaCtaId ;  /* 0x00000000000479c3 */ /* 0x000f220000008800 */
[----:B------:R-:W-:Y:S01]  /*0ac0*/  STL [R1+0x10], R46 ;  /* 0x0000102e01007387 */ /* 0x000fe20000100800 */
[----:B------:R-:W-:Y:S01]  /*0ad0*/  ISETP.GE.AND P3, PT, R5, RZ, PT ;  /* 0x000000ff0500720c */ /* 0x000fe20003f66270 */
[----:B------:R-:W-:Y:S01]  /*0ae0*/  IMAD R7, R29, UR5, R7 ;  /* 0x000000051d077c24 */ /* 0x000fe2000f8e0207 */
[----:B------:R-:W-:Y:S01]  /*0af0*/  LEA.HI R5, R44, R155, RZ, 0x6 ;  /* 0x0000009b2c057211 */ /* 0x000fe200078f30ff */
[----:B------:R-:W-:Y:S01]  /*0b00*/  @!P0 IMAD.X R6, RZ, RZ, R241, P2 ;  /* 0x000000ffff068224 */ /* 0x000fe200010e06f1 */
[----:B------:R-:W-:Y:S01]  /*0b10*/  UMOV UR5, 0x400 ;  /* 0x0000040000057882 */ /* 0x000fe20000000000 */
[----:B------:R-:W-:Y:S01]  /*0b20*/  @P4 VIADD R4, R4, 0x1 ;  /* 0x0000000104044836 */ /* 0x000fe20000000000 */
[----:B------:R-:W-:Y:S01]  /*0b30*/  SHF.L.U32 R5, R5, 0x3, RZ ;  /* 0x0000000305057819 */ /* 0x000fe200000006ff */
[----:B-1----:R-:W-:Y:S01]  /*0b40*/  @!P1 IMAD R0, R241, R10, RZ ;  /* 0x0000000af1009224 */ /* 0x002fe200078e02ff */
[----:B------:R-:W1:Y:S01]  /*0b50*/  @!P5 LDC.64 R14, c[0x0][0x240] ;  /* 0x00009000ff0edb82 */ /* 0x000e620000000a00 */
[----:B------:R-:W-:Y:S01]  /*0b60*/  IMAD.IADD R3, R3, 0x1, R7 ;  /* 0x0000000103037824 */ /* 0x000fe200078e0207 */
[----:B------:R-:W-:Y:S01]  /*0b70*/  MOV R25, R4 ;  /* 0x0000000400197202 */ /* 0x000fe20000000f00 */
[----:B------:R-:W-:Y:S01]  /*0b80*/  @!P1 IMAD R0, R240, R11, R0 ;  /* 0x0000000bf0009224 */ /* 0x000fe200078e0200 */
[----:B------:R-:W-:Y:S01]  /*0b90*/  LOP3.LUT R20, R8, 0xfffffe00, R5, 0xf8, !PT ;  /* 0xfffffe0008147812 */ /* 0x000fe200078ef805 */
[----:B---3--:R-:W-:Y:S01]  /*0ba0*/  @!P0 IMAD R4, R6, R12, RZ ;  /* 0x0000000c06048224 */ /* 0x008fe200078e02ff */
[----:B------:R-:W-:Y:S01]  /*0bb0*/  ISETP.GE.AND P4, PT, R46, R239, PT ;  /* 0x000000ef2e00720c */ /* 0x000fe20003f86270 */
[----:B------:R-:W-:Y:S01]  /*0bc0*/  @!P1 IMAD.WIDE.U32 R6, R240, R10, R2 ;  /* 0x0000000af0069225 */ /* 0x000fe200078e0002 */
[----:B------:R-:W-:Y:S03]  /*0bd0*/  STL [R1+0x20], R30 ;  /* 0x0000201e01007387 */ /* 0x000fe60000100800 */
[----:B------:R-:W-:Y:S01]  /*0be0*/  @!P1 IMAD.IADD R0, R7, 0x1, R0 ;  /* 0x0000000107009824 */ /* 0x000fe200078e0200 */
[C---:B-----5:R-:W-:Y:S01]  /*0bf0*/  @!P1 LEA R8, P2, R6.reuse, R18, 0x1 ;  /* 0x0000001206089211 */ /* 0x060fe200078408ff */
[C---:B------:R-:W-:Y:S01]  /*0c00*/  @!P0 IMAD R10, R9.reuse, R13, R4 ;  /* 0x0000000d090a8224 */ /* 0x040fe200078e0204 */
[----:B----4-:R-:W-:Y:S01]  /*0c10*/  ULEA UR4, UR4, UR5, 0x18 ;  /* 0x0000000504047291 */ /* 0x010fe2000f8ec03f */
[----:B------:R-:W-:Y:S01]  /*0c20*/  @!P0 IMAD.WIDE.U32 R4, R9, R12, R2 ;  /* 0x0000000c09048225 */ /* 0x000fe200078e0002 */
[----:B------:R-:W-:Y:S01]  /*0c30*/  @!P1 LEA.HI.X R9, R6, R19, R0, 0x1, P2 ;  /* 0x0000001306099211 */ /* 0x000fe200010f0c00 */
[----:B------:R-:W-:Y:S01]  /*0c40*/  STL [R1+0x1c], R28 ;  /* 0x00001c1c01007387 */ /* 0x000fe20000100800 */
[----:B------:R-:W3:Y:S01]  /*0c50*/  @!P5 LDC.64 R18, c[0x0][0x210] ;  /* 0x00008400ff12db82 */ /* 0x000ee20000000a00 */
[----:B------:R-:W-:Y:S01]  /*0c60*/  @!P3 IMAD.MOV R25, RZ, RZ, -R25 ;  /* 0x000000ffff19b224 */ /* 0x000fe200078e0a19 */
[----:B------:R-:W-:Y:S01]  /*0c70*/  @!P0 IADD3 R0, R5, R10, RZ ;  /* 0x0000000a05008210 */ /* 0x000fe20007ffe0ff */
[----:B------:R4:W-:Y:S01]  /*0c80*/  STL [R1+0x18], R27 ;  /* 0x0000181b01007387 */ /* 0x0009e20000100800 */
[----:B--2---:R-:W-:-:S02]  /*0c90*/  @!P0 LEA R6, P3, R4, R22, 0x1 ;  /* 0x0000001604068211 */ /* 0x004fc400078608ff */
[----:B------:R-:W-:Y:S01]  /*0ca0*/  @!P5 IADD3 R5, P2, R240, 0x20, RZ ;  /* 0x00000020f005d810 */ /* 0x000fe20007f5e0ff */
[----:B------:R-:W2:Y:S01]  /*0cb0*/  @!P5 S2R R22, SR_CgaCtaId ;  /* 0x000000000016d919 */ /* 0x000ea20000008800 */
[----:B------:R-:W-:Y:S01]  /*0cc0*/  @!P6 LOP3.LUT R25, RZ, R21, RZ, 0x33, !PT ;  /* 0x00000015ff19e212 */ /* 0x000fe200078e33ff */
[----:B------:R-:W5:Y:S01]  /*0cd0*/  @!P4 LDC.64 R10, c[0x0][0x240] ;  /* 0x00009000ff0acb82 */ /* 0x000f620000000a00 */
[----:B------:R-:W-:Y:S02]  /*0ce0*/  ISETP.GE.AND P6, PT, R244, R24, PT ;  /* 0x00000018f400720c */ /* 0x000fe40003fc6270 */
[----:B------:R-:W-:Y:S01]  /*0cf0*/  @!P0 LEA.HI.X R7, R4, R23, R0, 0x1, P3 ;  /* 0x0000001704078211 */ /* 0x000fe200018f0c00 */
[----:B------:R-:W-:Y:S01]  /*0d00*/  @!P5 IMAD.X R4, RZ, RZ, R241, P2 ;  /* 0x000000ffff04d224 */ /* 0x000fe200010e06f1 */
[C---:B------:R-:W-:Y:S01]  /*0d10*/  LEA R200, R20.reuse, UR4, 0x1 ;  /* 0x0000000414c87c11 */ /* 0x040fe2000f8e08ff */
[----:B------:R-:W-:Y:S01]  /*0d20*/  @!P0 IMAD R0, R20, 0x2, R17 ;  /* 0x0000000214008824 */ /* 0x000fe200078e0211 */
[-C--:B------:R-:W-:Y:S01]  /*0d30*/  ISETP.GE.AND P2, PT, R30, R239.reuse, PT ;  /* 0x000000ef1e00720c */ /* 0x080fe20003f46270 */
[----:B-1----:R-:W-:Y:S01]  /*0d40*/  @!P5 IMAD R4, R4, R14, RZ ;  /* 0x0000000e0404d224 */ /* 0x002fe200078e02ff */
[----:B------:R-:W1:Y:S01]  /*0d50*/  @!P4 LDC.64 R12, c[0x0][0x210] ;  /* 0x00008400ff0ccb82 */ /* 0x000e620000000a00 */
[----:B------:R-:W-:Y:S01]  /*0d60*/  @!PT LDS RZ, [RZ] ;  /* 0x00000000fffff984 */ /* 0x000fe20000000800 */
[----:B------:R-:W-:Y:S01]  /*0d70*/  @!PT LDS RZ, [RZ] ;  /* 0x00000000fffff984 */ /* 0x000fe20000000800 */
[----:B------:R-:W-:Y:S01]  /*0d80*/  @!PT LDS RZ, [RZ] ;  /* 0x00000000fffff984 */ /* 0x000fe20000000800 */
[----:B------:R-:W-:Y:S01]  /*0d90*/  @!P1 LDGSTS.E.BYPASS.LTC128B.128 [R200], desc[UR28][R8.64] ;  /* 0x0000000008c89fae */ /* 0x000fe2000b901d5c */
[----:B------:R-:W-:Y:S01]  /*0da0*/  ISETP.GE.AND P1, PT, R28, R239, PT ;  /* 0x000000ef1c00720c */ /* 0x000fe20003f26270 */
[----:B------:R-:W-:-:S02]  /*0db0*/  VIADD R23, R244, 0x70 ;  /* 0x00000070f4177836 */ /* 0x000fc40000000000 */
[----:B------:R2:W-:Y:S01]  /*0dc0*/  @!P0 LDGSTS.E.BYPASS.LTC128B.128 [R0+0x800], desc[UR28][R6.64] ;  /* 0x0080000006008fae */ /* 0x0005e2000b901d5c */
[----:B------:R-:W-:Y:S01]  /*0dd0*/  ISETP.GE.AND P0, PT, R27, R239, PT ;  /* 0x000000ef1b00720c */ /* 0x000fe20003f06270 */
[----:B------:R-:W1:Y:S04]  /*0de0*/  @!P6 S2R R21, SR_CgaCtaId ;  /* 0x000000000015e919 */ /* 0x000e680000008800 */
[----:B------:R-:W1:Y:S01]  /*0df0*/  @!P2 LDC.64 R38, c[0x0][0x210] ;  /* 0x00008400ff26ab82 */ /* 0x000e620000000a00 */
[----:B------:R-:W1:Y:S03]  /*0e00*/  @!P2 S2R R17, SR_CgaCtaId ;  /* 0x000000000011a919 */ /* 0x000e660000008800 */
[----:B----4-:R-:W-:Y:S01]  /*0e10*/  @!P1 IMAD.MOV.U32 R27, RZ, RZ, R3 ;  /* 0x000000ffff1b9224 */ /* 0x010fe200078e0003 */
[----:B------:R4:W-:Y:S03]  /*0e20*/  STL [R1+0x14], R23 ;  /* 0x0000141701007387 */ /* 0x0009e60000100800 */
[----:B------:R-:W4:Y:S01]  /*0e30*/  @!P1 LDC.64 R30, c[0x0][0x240] ;  /* 0x00009000ff1e9b82 */ /* 0x000f220000000a00 */
[----:B------:R-:W-:-:S02]  /*0e40*/  @!P0 IMAD.MOV.U32 R28, RZ, RZ, R2 ;  /* 0x000000ffff1c8224 */ /* 0x000fc400078e0002 */
[----:B------:R-:W-:-:S05]  /*0e50*/  @!P0 IMAD.MOV.U32 R29, RZ, RZ, R3 ;  /* 0x000000ffff1d8224 */ /* 0x000fca00078e0003 */
[----:B------:R-:W4:Y:S01]  /*0e60*/  @!P0 LDC.64 R34, c[0x0][0x240] ;  /* 0x00009000ff228b82 */ /* 0x000f220000000a00 */
[C---:B--2---:R-:W-:Y:S02]  /*0e70*/  @!P5 IMAD R0, R5.reuse, R15, R4 ;  /* 0x0000000f0500d224 */ /* 0x044fe400078e0204 */
[----:B------:R-:W-:Y:S01]  /*0e80*/  @!P5 IMAD.WIDE.U32 R4, R5, R14, R2 ;  /* 0x0000000e0504d225 */ /* 0x000fe200078e0002 */
[----:B------:R-:W2:Y:S03]  /*0e90*/  @!P1 S2R R15, SR_CgaCtaId ;  /* 0x00000000000f9919 */ /* 0x000ea60000008800 */
[----:B------:R-:W-:Y:S01]  /*0ea0*/  @!P5 IMAD.IADD R0, R5, 0x1, R0 ;  /* 0x000000010500d824 */ /* 0x000fe200078e0200 */
[----:B---3--:R-:W-:Y:S01]  /*0eb0*/  @!P5 LEA R6, P3, R4, R18, 0x1 ;  /* 0x000000120406d211 */ /* 0x008fe200078608ff */
[----:B------:R-:W3:Y:S01]  /*0ec0*/  @!P0 S2R R14, SR_CgaCtaId ;  /* 0x00000000000e8919 */ /* 0x000ee20000008800 */
[----:B------:R-:W-:-:S02]  /*0ed0*/  @!P5 MOV R5, 0x400 ;  /* 0x000004000005d802 */ /* 0x000fc40000000f00 */
[----:B------:R-:W-:Y:S01]  /*0ee0*/  @!P5 LEA.HI.X R7, R4, R19, R0, 0x1, P3 ;  /* 0x000000130407d211 */ /* 0x000fe200018f0c00 */
[----:B------:R-:W2:Y:S01]  /*0ef0*/  @!P4 S2R R18, SR_CgaCtaId ;  /* 0x000000000012c919 */ /* 0x000ea20000008800 */
[----:B------:R-:W-:Y:S02]  /*0f00*/  @!P4 IADD3 R4, P3, R240, 0x30, RZ ;  /* 0x00000030f004c810 */ /* 0x000fe40007f7e0ff */
[----:B------:R-:W-:-:S03]  /*0f10*/  @!P5 LEA R5, R22, R5, 0x18 ;  /* 0x000000051605d211 */ /* 0x000fc600078ec0ff */
[----:B------:R-:W-:Y:S01]  /*0f20*/  @!P4 IMAD.X R0, RZ, RZ, R241, P3 ;  /* 0x000000ffff00c224 */ /* 0x000fe200018e06f1 */
[----:B------:R-:W-:Y:S02]  /*0f30*/  ISETP.NE.AND P3, PT, R26, -0x1, PT ;  /* 0xffffffff1a00780c */ /* 0x000fe40003f65270 */
[----:B------:R-:W-:Y:S01]  /*0f40*/  @!P5 LEA R8, R20, R5, 0x1 ;  /* 0x000000051408d211 */ /* 0x000fe200078e08ff */
[----:B-----5:R-:W-:-:S04]  /*0f50*/  @!P4 IMAD R0, R0, R10, RZ ;  /* 0x0000000a0000c224 */ /* 0x020fc800078e02ff */
[C---:B------:R-:W-:Y:S01]  /*0f60*/  @!P4 IMAD R9, R4.reuse, R11, R0 ;  /* 0x0000000b0409c224 */ /* 0x040fe200078e0200 */
[----:B------:R5:W-:Y:S01]  /*0f70*/  @!P5 LDGSTS.E.BYPASS.LTC128B.128 [R8+0x1000], desc[UR28][R6.64] ;  /* 0x010000000608dfae */ /* 0x000be2000b901d5c */
[----:B------:R-:W-:Y:S01]  /*0f80*/  @!P4 IMAD.WIDE.U32 R4, R4, R10, R2 ;  /* 0x0000000a0404c225 */ /* 0x000fe200078e0002 */
[----:B------:R-:W-:-:S03]  /*0f90*/  @!P6 MOV R0, 0x400 ;  /* 0x000004000000e802 */ /* 0x000fc60000000f00 */
[----:B------:R-:W-:Y:S01]  /*0fa0*/  @!P4 IMAD.IADD R5, R5, 0x1, R9 ;  /* 0x000000010505c824 */ /* 0x000fe200078e0209 */
[C---:B-1----:R-:W-:Y:S01]  /*0fb0*/  @!P4 LEA R10, P5, R4.reuse, R12, 0x1 ;  /* 0x0000000c040ac211 */ /* 0x042fe200078a08ff */
[----:B------:R-:W1:Y:S01]  /*0fc0*/  @P3 LDC.64 R54, c[0x0][0x248] ;  /* 0x00009200ff363b82 */ /* 0x000e620000000a00 */
[----:B------:R-:W-:Y:S02]  /*0fd0*/  @!P6 LEA R42, R21, R0, 0x18 ;  /* 0x00000000152ae211 */ /* 0x000fe400078ec0ff */
[----:B------:R-:W-:Y:S02]  /*0fe0*/  @!P4 MOV R0, 0x400 ;  /* 0x000004000000c802 */ /* 0x000fe40000000f00 */
[----:B------:R-:W-:Y:S01]  /*0ff0*/  @!P4 LEA.HI.X R11, R4, R13, R5, 0x1, P5 ;  /* 0x0000000d040bc211 */ /* 0x000fe200028f0c05 */
[----:B------:R-:W-:Y:S01]  /*1000*/  @P3 IMAD.IADD R4, R16, 0x1, R26 ;  /* 0x0000000110043824 */ /* 0x000fe200078e021a */
[----:B------:R-:W-:Y:S01]  /*1010*/  @!P2 IADD3 R19, P5, R240, 0x40, RZ ;  /* 0x00000040f013a810 */ /* 0x000fe20007fbe0ff */
[----:B------:R-:W3:Y:S01]  /*1020*/  @P3 LDC.64 R148, c[0x0][0x250] ;  /* 0x00009400ff943b82 */ /* 0x000ee20000000a00 */
[----:B------:R-:W-:-:S02]  /*1030*/  @!P0 MOV R5, 0x400 ;  /* 0x0000040000058802 */ /* 0x000fc40000000f00 */
[----:B--2---:R-:W-:Y:S02]  /*1040*/  @!P4 LEA R9, R18, R0, 0x18 ;  /* 0x000000001209c211 */ /* 0x004fe400078ec0ff */
[----:B------:R-:W-:Y:S02]  /*1050*/  @!P2 IADD3.X R18, RZ, R241, RZ, P5, !PT ;  /* 0x000000f1ff12a210 */ /* 0x000fe40002ffe4ff */
[----:B------:R-:W-:Y:S01]  /*1060*/  ISETP.GE.AND P5, PT, R23, R239, PT ;  /* 0x000000ef1700720c */ /* 0x000fe20003fa6270 */
[----:B------:R-:W-:Y:S01]  /*1070*/  @!P4 IMAD R9, R20, 0x2, R9 ;  /* 0x000000021409c824 */ /* 0x000fe200078e0209 */
[----:B----4-:R-:W2:Y:S01]  /*1080*/  @!P2 LDC.64 R22, c[0x0][0x240] ;  /* 0x00009000ff16ab82 */ /* 0x010ea20000000a00 */
[----:B------:R-:W-:Y:S01]  /*1090*/  @!P2 MOV R0, 0x400 ;  /* 0x000004000000a802 */ /* 0x000fe20000000f00 */
[----:B-----5:R-:W-:Y:S01]  /*10a0*/  @P3 IMAD.IADD R6, R16, 0x1, R26 ;  /* 0x0000000110063824 */ /* 0x020fe200078e021a */
[----:B------:R-:W-:Y:S02]  /*10b0*/  @!P1 MOV R7, 0x400 ;  /* 0x0000040000079802 */ /* 0x000fe40000000f00 */
[----:B------:R-:W-:Y:S01]  /*10c0*/  @!P2 LEA R33, R17, R0, 0x18 ;  /* 0x000000001121a211 */ /* 0x000fe200078ec0ff */
[C---:B-1----:R-:W-:Y:S01]  /*10d0*/  @P3 IMAD R8, R6.reuse, R55, RZ ;  /* 0x0000003706083224 */ /* 0x042fe200078e02ff */
[----:B------:R-:W-:Y:S01]  /*10e0*/  @!P1 LEA R40, R15, R7, 0x18 ;  /* 0x000000070f289211 */ /* 0x000fe200078ec0ff */
[----:B------:R-:W-:Y:S01]  /*10f0*/  @P3 IMAD.WIDE.U32 R6, R6, R54, RZ ;  /* 0x0000003606063225 */ /* 0x000fe200078e00ff */
[----:B---3--:R-:W-:-:S02]  /*1100*/  @!P0 LEA R41, R14, R5, 0x18 ;  /* 0x000000050e298211 */ /* 0x008fc400078ec0ff */
[-C--:B------:R-:W-:Y:S01]  /*1110*/  @!P1 MOV R26, R2.reuse ;  /* 0x00000002001a9202 */ /* 0x080fe20000000f00 */
[----:B------:R-:W-:Y:S01]  /*1120*/  @!P2 IMAD.MOV.U32 R14, RZ, RZ, R2 ;  /* 0x000000ffff0ea224 */ /* 0x000fe200078e0002 */
[----:B------:R-:W-:Y:S01]  /*1130*/  @!P5 MOV R36, R2 ;  /* 0x000000020024d202 */ /* 0x000fe20000000f00 */
[C---:B------:R-:W-:Y:S01]  /*1140*/  @P3 IMAD R0, R4.reuse, R149, RZ ;  /* 0x0000009504003224 */ /* 0x040fe200078e02ff */
[----:B------:R-:W-:Y:S01]  /*1150*/  @P3 IADD3 R13, R7, R8, RZ ;  /* 0x00000008070d3210 */ /* 0x000fe20007ffe0ff */
[----:B------:R-:W-:-:S04]  /*1160*/  @P3 IMAD.WIDE.U32 R4, R4, R148, RZ ;  /* 0x0000009404043225 */ /* 0x000fc800078e00ff */
[--C-:B------:R-:W-:Y:S02]  /*1170*/  @!P2 IMAD.MOV.U32 R15, RZ, RZ, R3.reuse ;  /* 0x000000ffff0fa224 */ /* 0x100fe400078e0003 */
[----:B------:R-:W-:Y:S02]  /*1180*/  @!P5 IMAD.MOV.U32 R37, RZ, RZ, R3 ;  /* 0x000000ffff25d224 */ /* 0x000fe400078e0003 */
[----:B------:R-:W-:Y:S02]  /*1190*/  @P3 IMAD.IADD R32, R5, 0x1, R0 ;  /* 0x0000000105203824 */ /* 0x000fe400078e0200 */
[----:B------:R-:W-:Y:S02]  /*11a0*/  @P3 IMAD.MOV.U32 R21, RZ, RZ, R4 ;  /* 0x000000ffff153224 */ /* 0x000fe400078e0004 */
[----:B------:R-:W-:Y:S01]  /*11b0*/  @P3 IMAD.MOV.U32 R12, RZ, RZ, R6 ;  /* 0x000000ffff0c3224 */ /* 0x000fe200078e0006 */
[----:B--2---:R-:W-:Y:S06]  /*11c0*/  @P3 BRA `(.L_x_1147) ;  /* 0x0000000000343947 */ /* 0x004fec0003800000 */
        /* <DEDUP_REMOVED lines=13> */
.L_x_1147:
        /* <DEDUP_REMOVED lines=14> */
.L_x_1148:
[----:B------:R-:W-:Y:S01]  /*1380*/  @!P1 IADD3 R7, P3, R240, 0x50, RZ ;  /* 0x00000050f0079810 */ /* 0x000fe20007f7e0ff */
[----:B------:R-:W1:Y:S01]  /*1390*/  @!P1 LDC.64 R16, c[0x0][0x210] ;  /* 0x00008400ff109b82 */ /* 0x000e620000000a00 */
[-C--:B------:R-:W-:Y:S01]  /*13a0*/  @!P2 IMAD R0, R18, R22.reuse, RZ ;  /* 0x000000161200a224 */ /* 0x080fe200078e02ff */
[----:B------:R-:W-:Y:S01]  /*13b0*/  @!PT LDS RZ, [RZ] ;  /* 0x00000000fffff984 */ /* 0x000fe20000000800 */
[----:B------:R-:W-:Y:S01]  /*13c0*/  @!PT LDS RZ, [RZ] ;  /* 0x00000000fffff984 */ /* 0x000fe20000000800 */
[----:B------:R-:W-:Y:S01]  /*13d0*/  @!PT LDS RZ, [RZ] ;  /* 0x00000000fffff984 */ /* 0x000fe20000000800 */
[----:B------:R2:W-:Y:S01]  /*13e0*/  @!P4 LDGSTS.E.BYPASS.LTC128B.128 [R9+0x1800], desc[UR28][R10.64] ;  /* 0x018000000a09cfae */ /* 0x0005e2000b901d5c */
[C---:B------:R-:W-:Y:S01]  /*13f0*/  @!P2 IMAD.WIDE.U32 R2, R19.reuse, R22, R14 ;  /* 0x000000161302a225 */ /* 0x040fe200078e000e */
[----:B------:R-:W-:Y:S01]  /*1400*/  ULDC.64 UR6, c[0x0][0x260] ;  /* 0x0000980000067ab9 */ /* 0x000fe20000000a00 */
[----:B------:R-:W-:Y:S02]  /*1410*/  SHF.L.U64.HI R150, R54, 0x6, R55 ;  /* 0x0000000636967819 */ /* 0x000fe40000010237 */
[----:B------:R-:W-:Y:S01]  /*1420*/  @!P1 IMAD.X R4, RZ, RZ, R241, P3 ;  /* 0x000000ffff049224 */ /* 0x000fe200018e06f1 */
[----:B------:R-:W-:Y:S01]  /*1430*/  SHF.R.S32.HI R151, RZ, 0x5, R151 ;  /* 0x00000005ff977819 */ /* 0x000fe20000011497 */
[----:B------:R-:W-:-:S02]  /*1440*/  @!P2 IMAD R8, R19, R23, R0 ;  /* 0x000000171308a224 */ /* 0x000fc400078e0200 */
[----:B------:R-:W3:Y:S01]  /*1450*/  @!P0 LDC.64 R22, c[0x0][0x210] ;  /* 0x00008400ff168b82 */ /* 0x000ee20000000a00 */
[----:B------:R-:W-:Y:S02]  /*1460*/  @!P1 IMAD R6, R4, R30, RZ ;  /* 0x0000001e04069224 */ /* 0x000fe400078e02ff */
[-C--:B------:R-:W-:Y:S02]  /*1470*/  IMAD R0, R245, R54.reuse, RZ ;  /* 0x00000036f5007224 */ /* 0x080fe400078e02ff */
[----:B------:R-:W-:-:S03]  /*1480*/  IMAD.WIDE.U32 R4, R244, R54, R50 ;  /* 0x00000036f4047225 */ /* 0x000fc600078e0032 */
[----:B------:R-:W4:Y:S01]  /*1490*/  @!P5 LDC.64 R18, c[0x0][0x240] ;  /* 0x00009000ff12db82 */ /* 0x000f220000000a00 */
[----:B------:R-:W-:Y:S02]  /*14a0*/  @!P1 IMAD R14, R7, R31, R6 ;  /* 0x0000001f070e9224 */ /* 0x000fe400078e0206 */
[----:B------:R-:W-:Y:S02]  /*14b0*/  @!P2 IMAD.IADD R8, R3, 0x1, R8 ;  /* 0x000000010308a824 */ /* 0x000fe400078e0208 */
[----:B------:R-:W-:Y:S01]  /*14c0*/  IMAD.SHL.U32 R154, R54, 0x40, RZ ;  /* 0x00000040369a7824 */ /* 0x000fe200078e00ff */
[----:B--2---:R-:W-:Y:S01]  /*14d0*/  @!P0 IADD3 R11, P3, R240, 0x60, RZ ;  /* 0x00000060f00b8810 */ /* 0x004fe20007f7e0ff */
[----:B------:R-:W-:-:S04]  /*14e0*/  IMAD R9, R244, R55, R0 ;  /* 0x00000037f4097224 */ /* 0x000fc800078e0200 */
[----:B------:R-:W-:Y:S01]  /*14f0*/  @!P0 IMAD.X R6, RZ, RZ, R241, P3 ;  /* 0x000000ffff068224 */ /* 0x000fe200018e06f1 */
[----:B------:R-:W-:Y:S02]  /*1500*/  IADD3 R12, P3, R12, R4, RZ ;  /* 0x000000040c0c7210 */ /* 0x000fe40007f7e0ff */
[----:B------:R-:W-:Y:S01]  /*1510*/  @!P2 LEA R4, P4, R2, R38, 0x1 ;  /* 0x000000260204a211 */ /* 0x000fe200078808ff */
[----:B------:R-:W-:Y:S01]  /*1520*/  @!P0 IMAD R0, R6, R34, RZ ;  /* 0x0000002206008224 */ /* 0x000fe200078e02ff */
[----:B------:R-:W-:Y:S01]  /*1530*/  IADD3.X R13, R13, R5, R9, P3, !PT ;  /* 0x000000050d0d7210 */ /* 0x000fe20001ffe409 */
[----:B------:R-:W-:Y:S01]  /*1540*/  @!P1 IMAD.WIDE.U32 R6, R7, R30, R26 ;  /* 0x0000001e07069225 */ /* 0x000fe200078e001a */
[----:B------:R-:W-:-:S03]  /*1550*/  @!P2 LEA.HI.X R5, R2, R39, R8, 0x1, P4 ;  /* 0x000000270205a211 */ /* 0x000fc600020f0c08 */
[C---:B------:R-:W-:Y:S01]  /*1560*/  @!P0 IMAD R10, R11.reuse, R35, R0 ;  /* 0x000000230b0a8224 */ /* 0x040fe200078e0200 */
[----:B-1----:R-:W-:Y:S01]  /*1570*/  @!P1 LEA R8, P3, R6, R16, 0x1 ;  /* 0x0000001006089211 */ /* 0x002fe200078608ff */
[----:B------:R-:W-:Y:S02]  /*1580*/  @!P0 IMAD.WIDE.U32 R2, R11, R34, R28 ;  /* 0x000000220b028225 */ /* 0x000fe400078e001c */
[----:B------:R-:W1:Y:S02]  /*1590*/  @!P5 S2R R11, SR_CgaCtaId ;  /* 0x00000000000bd919 */ /* 0x000e640000008800 */
[----:B------:R-:W-:Y:S02]  /*15a0*/  @!P2 IMAD R0, R20, 0x2, R33 ;  /* 0x000000021400a824 */ /* 0x000fe400078e0221 */
[----:B------:R-:W-:Y:S02]  /*15b0*/  @!P1 IMAD.IADD R7, R7, 0x1, R14 ;  /* 0x0000000107079824 */ /* 0x000fe400078e020e */
[----:B------:R-:W2:Y:S01]  /*15c0*/  @!P5 LDC.64 R14, c[0x0][0x210] ;  /* 0x00008400ff0edb82 */ /* 0x000ea20000000a00 */
[----:B------:R5:W-:Y:S01]  /*15d0*/  @!P2 LDGSTS.E.BYPASS.LTC128B.128 [R0+0x2000], desc[UR28][R4.64] ;  /* 0x020000000400afae */ /* 0x000be2000b901d5c */
[----:B------:R-:W-:Y:S01]  /*15e0*/  IMAD.WIDE.U32 R248, R25, UR6, R12 ;  /* 0x0000000619f87c25 */ /* 0x000fe2000f8e000c */
[----:B------:R-:W-:-:S02]  /*15f0*/  @!P1 LEA.HI.X R9, R6, R17, R7, 0x1, P3 ;  /* 0x0000001106099211 */ /* 0x000fc400018f0c07 */
[----:B------:R-:W-:Y:S01]  /*1600*/  @!P5 IADD3 R6, P2, R240, 0x70, RZ ;  /* 0x00000070f006d810 */ /* 0x000fe20007f5e0ff */
[----:B------:R-:W-:Y:S02]  /*1610*/  IMAD.MOV.U32 R242, RZ, RZ, R248 ;  /* 0x000000fffff27224 */ /* 0x000fe400078e00f8 */
[----:B------:R-:W1:Y:S01]  /*1620*/  @!P6 LDC.64 R16, c[0x0][0x218] ;  /* 0x00008600ff10eb82 */ /* 0x000e620000000a00 */
[----:B-----5:R-:W-:Y:S01]  /*1630*/  @!P1 IMAD R0, R20, 0x2, R40 ;  /* 0x0000000214009824 */ /* 0x020fe200078e0228 */
[----:B---3--:R-:W-:Y:S01]  /*1640*/  @!P0 LEA R4, P3, R2, R22, 0x1 ;  /* 0x0000001602048211 */ /* 0x008fe200078608ff */
[----:B------:R-:W-:Y:S01]  /*1650*/  @!P0 IMAD.IADD R5, R3, 0x1, R10 ;  /* 0x0000000103058824 */ /* 0x000fe200078e020a */
[----:B------:R-:W-:Y:S01]  /*1660*/  SHF.R.S32.HI R22, RZ, 0x1f, R25 ;  /* 0x0000001fff167819 */ /* 0x000fe20000011419 */
[----:B------:R-:W-:Y:S01]  /*1670*/  @!P5 IMAD.X R3, RZ, RZ, R241, P2 ;  /* 0x000000ffff03d224 */ /* 0x000fe200010e06f1 */
[----:B------:R3:W-:Y:S01]  /*1680*/  @!P1 LDGSTS.E.BYPASS.LTC128B.128 [R0+0x2800], desc[UR28][R8.64] ;  /* 0x0280000008009fae */ /* 0x0007e2000b901d5c */
[----:B------:R-:W-:-:S02]  /*1690*/  ISETP.GE.AND P2, PT, R48, R24, PT ;  /* 0x000000183000720c */ /* 0x000fc40003f46270 */
[----:B------:R-:W-:Y:S01]  /*16a0*/  @!P0 LEA.HI.X R5, R2, R23, R5, 0x1, P3 ;  /* 0x0000001702058211 */ /* 0x000fe200018f0c05 */
[----:B----4-:R-:W-:Y:S01]  /*16b0*/  @!P5 IMAD R2, R3, R18, RZ ;  /* 0x000000120302d224 */ /* 0x010fe200078e02ff */
[----:B------:R-:W-:Y:S02]  /*16c0*/  ISETP.GE.AND P1, PT, R47, R24, PT ;  /* 0x000000182f00720c */ /* 0x000fe40003f26270 */
[----:B------:R-:W-:Y:S01]  /*16d0*/  SHF.R.S32.HI R23, RZ, 0x1f, R53 ;  /* 0x0000001fff177819 */ /* 0x000fe20000011435 */
[----:B---3--:R-:W-:Y:S01]  /*16e0*/  @!P0 IMAD R0, R20, 0x2, R41 ;  /* 0x0000000214008824 */ /* 0x008fe200078e0229 */
[----:B------:R-:W-:Y:S01]  /*16f0*/  @!P5 MOV R9, 0x400 ;  /* 0x000004000009d802 */ /* 0x000fe20000000f00 */
[C---:B------:R-:W-:Y:S02]  /*1700*/  @!P5 IMAD R8, R6.reuse, R19, R2 ;  /* 0x000000130608d224 */ /* 0x040fe400078e0202 */
[----:B------:R-:W-:Y:S01]  /*1710*/  @!P5 IMAD.WIDE.U32 R2, R6, R18, R36 ;  /* 0x000000120602d225 */ /* 0x000fe200078e0024 */
[----:B------:R3:W-:Y:S01]  /*1720*/  @!P0 LDGSTS.E.BYPASS.LTC128B.128 [R0+0x3000], desc[UR28][R4.64] ;  /* 0x0300000004008fae */ /* 0x0007e2000b901d5c */
[----:B------:R-:W4:Y:S01]  /*1730*/  @!P2 LDC.64 R18, c[0x0][0x218] ;  /* 0x00008600ff12ab82 */ /* 0x000f220000000a00 */
[----:B------:R-:W-:Y:S01]  /*1740*/  ISETP.GE.AND P0, PT, R46, R24, PT ;  /* 0x000000182e00720c */ /* 0x000fe20003f06270 */
[----:B------:R-:W-:Y:S01]  /*1750*/  @!P5 IMAD.IADD R3, R3, 0x1, R8 ;  /* 0x000000010303d824 */ /* 0x000fe200078e0208 */
[----:B--2---:R-:W-:-:S02]  /*1760*/  @!P5 LEA R6, P4, R2, R14, 0x1 ;  /* 0x0000000e0206d211 */ /* 0x004fc400078808ff */
[----:B-1----:R-:W-:Y:S01]  /*1770*/  @!P5 LEA R9, R11, R9, 0x18 ;  /* 0x000000090b09d211 */ /* 0x002fe200078ec0ff */
[----:B------:R-:W1:Y:S08]  /*1780*/  @!P2 S2R R14, SR_CgaCtaId ;  /* 0x00000000000ea919 */ /* 0x000e700000008800 */
[----:B------:R-:W2:Y:S01]  /*1790*/  @!P0 S2R R26, SR_CgaCtaId ;  /* 0x00000000001a8919 */ /* 0x000ea20000008800 */
[----:B---3--:R-:W-:-:S02]  /*17a0*/  IMAD R0, R22, UR6, RZ ;  /* 0x0000000616007c24 */ /* 0x008fc4000f8e02ff */
[----:B------:R-:W-:-:S04]  /*17b0*/  IMAD.WIDE.U32 R4, R244, R148, R50 ;  /* 0x00000094f4047225 */ /* 0x000fc800078e0032 */
[----:B------:R-:W-:Y:S01]  /*17c0*/  IMAD R10, R25, UR7, R0 ;  /* 0x00000007190a7c24 */ /* 0x000fe2000f8e0200 */
[----:B------:R-:W-:Y:S01]  /*17d0*/  IADD3 R12, P3, R21, R4, RZ ;  /* 0x00000004150c7210 */ /* 0x000fe20007f7e0ff */
[----:B------:R-:W-:Y:S01]  /*17e0*/  IMAD R0, R245, R148, RZ ;  /* 0x00000094f5007224 */ /* 0x000fe200078e02ff */
[----:B------:R-:W-:Y:S01]  /*17f0*/  ULDC.64 UR6, c[0x0][0x268] ;  /* 0x00009a0000067ab9 */ /* 0x000fe20000000a00 */
[----:B------:R-:W-:Y:S02]  /*1800*/  IMAD.IADD R243, R249, 0x1, R10 ;  /* 0x00000001f9f37824 */ /* 0x000fe400078e020a */
[----:B------:R-:W-:Y:S01]  /*1810*/  IMAD R7, R244, R149, R0 ;  /* 0x00000095f4077224 */ /* 0x000fe200078e0200 */
[----:B------:R-:W3:Y:S01]  /*1820*/  @!P1 LDC.64 R10, c[0x0][0x218] ;  /* 0x00008600ff0a9b82 */ /* 0x000ee20000000a00 */
[----:B------:R-:W-:-:S03]  /*1830*/  IMAD R0, R150, R53, RZ ;  /* 0x0000003596007224 */ /* 0x000fc600078e02ff */
[----:B------:R-:W-:Y:S01]  /*1840*/  IADD3.X R13, R32, R5, R7, P3, !PT ;  /* 0x00000005200d7210 */ /* 0x000fe20001ffe407 */
[-C--:B------:R-:W-:Y:S01]  /*1850*/  IMAD R0, R23, R154.reuse, R0 ;  /* 0x0000009a17007224 */ /* 0x080fe200078e0200 */
[----:B------:R-:W-:Y:S01]  /*1860*/  @!P5 LEA.HI.X R7, R2, R15, R3, 0x1, P4 ;  /* 0x0000000f0207d211 */ /* 0x000fe200020f0c03 */
[----:B------:R-:W-:Y:S01]  /*1870*/  IMAD.WIDE.U32 R2, R53, R154, R242 ;  /* 0x0000009a35027225 */ /* 0x000fe200078e00f2 */
[----:B------:R-:W5:Y:S03]  /*1880*/  @!P1 S2R R15, SR_CgaCtaId ;  /* 0x00000000000f9919 */ /* 0x000f660000008800 */
[----:B------:R-:W-:Y:S01]  /*1890*/  @!P5 IMAD R5, R20, 0x2, R9 ;  /* 0x000000021405d824 */ /* 0x000fe200078e0209 */
[----:B------:R-:W-:Y:S01]  /*18a0*/  @!P6 LEA R4, P4, R2, R16, 0x1 ;  /* 0x000000100204e211 */ /* 0x000fe200078808ff */
[----:B------:R-:W-:Y:S01]  /*18b0*/  IMAD.IADD R3, R3, 0x1, R0 ;  /* 0x0000000103037824 */ /* 0x000fe200078e0200 */
[----:B------:R-:W-:Y:S01]  /*18c0*/  @!P2 LEA R0, P3, R54, R2, 0x4 ;  /* 0x000000023600a211 */ /* 0x000fe200078620ff */
[----:B------:R-:W-:Y:S01]  /*18d0*/  IMAD.WIDE.U32 R246, R25, UR6, R12 ;  /* 0x0000000619f67c25 */ /* 0x000fe2000f8e000c */
[----:B------:R1:W-:Y:S01]  /*18e0*/  @!P5 LDGSTS.E.BYPASS.LTC128B.128 [R5+0x3800], desc[UR28][R6.64] ;  /* 0x038000000605dfae */ /* 0x0003e2000b901d5c */
[----:B------:R-:W-:-:S02]  /*18f0*/  LEA.HI R9, R44, R155, RZ, 0x4 ;  /* 0x0000009b2c097211 */ /* 0x000fc400078f20ff */
[----:B------:R-:W-:Y:S02]  /*1900*/  @!P2 LEA.HI.X R8, R54, R3, R55, 0x4, P3 ;  /* 0x000000033608a211 */ /* 0x000fe400018f2437 */
[----:B------:R-:W-:Y:S02]  /*1910*/  ISETP.GE.AND P5, PT, R48, R24, PT ;  /* 0x000000183000720c */ /* 0x000fe40003fa6270 */
[----:B-1----:R-:W-:Y:S01]  /*1920*/  @!P6 LEA.HI.X R5, R2, R17, R3, 0x1, P4 ;  /* 0x000000110205e211 */ /* 0x002fe200020f0c03 */
[----:B------:R-:W-:Y:S01]  /*1930*/  @!P6 IMAD R7, R20, 0x2, R42 ;  /* 0x000000021407e824 */ /* 0x000fe200078e022a */
[----:B----4-:R-:W-:Y:S02]  /*1940*/  @!P2 LEA R6, P3, R0, R18, 0x1 ;  /* 0x000000120006a211 */ /* 0x010fe400078608ff */
[-C--:B------:R-:W-:Y:S02]  /*1950*/  ISETP.GE.AND P4, PT, R47, R24.reuse, PT ;  /* 0x000000182f00720c */ /* 0x080fe40003f86270 */
[----:B------:R1:W-:Y:S01]  /*1960*/  @!P6 LDGSTS.E.BYPASS.LTC128B.128 [R7+0x4000], desc[UR28][R4.64] ;  /* 0x040000000407efae */ /* 0x0003e2000b901d5c */
[----:B------:R-:W-:-:S02]  /*1970*/  ISETP.GE.AND P6, PT, R244, R24, PT ;  /* 0x00000018f400720c */ /* 0x000fc40003fc6270 */
[----:B-1----:R-:W-:Y:S02]  /*1980*/  LOP3.LUT R5, R9, 0xfffffff0, RZ, 0xc0, !PT ;  /* 0xfffffff009057812 */ /* 0x002fe400078ec0ff */
[----:B------:R-:W-:Y:S02]  /*1990*/  SHF.R.S32.HI R4, RZ, 0x4, R9 ;  /* 0x00000004ff047819 */ /* 0x000fe40000011409 */
[----:B------:R-:W-:Y:S01]  /*19a0*/  @!P2 LEA.HI.X R7, R0, R19, R8, 0x1, P3 ;  /* 0x000000130007a211 */ /* 0x000fe200018f0c08 */
[----:B------:R-:W-:Y:S01]  /*19b0*/  IMAD.IADD R0, R155, 0x1, -R5 ;  /* 0x000000019b007824 */ /* 0x000fe200078e0a05 */
[----:B------:R-:W-:Y:S02]  /*19c0*/  LEA.HI R5, R9, R4, RZ, 0x1 ;  /* 0x0000000409057211 */ /* 0x000fe400078f08ff */
[----:B------:R-:W-:Y:S02]  /*19d0*/  ISETP.GE.AND P3, PT, R46, R24, PT ;  /* 0x000000182e00720c */ /* 0x000fe40003f66270 */
[----:B------:R-:W-:-:S02]  /*19e0*/  LOP3.LUT R5, R5, 0xfffffffe, RZ, 0xc0, !PT ;  /* 0xfffffffe05057812 */ /* 0x000fc400078ec0ff */
[----:B------:R-:W-:Y:S02]  /*19f0*/  SHF.R.S32.HI R9, RZ, 0x1f, R0 ;  /* 0x0000001fff097819 */ /* 0x000fe40000011400 */
[----:B------:R-:W-:Y:S01]  /*1a00*/  @!P2 MOV R8, 0x400 ;  /* 0x000004000008a802 */ /* 0x000fe20000000f00 */
[----:B------:R-:W-:Y:S01]  /*1a10*/  IMAD.IADD R21, R4, 0x1, -R5 ;  /* 0x0000000104157824 */ /* 0x000fe200078e0a05 */
[----:B------:R-:W-:Y:S02]  /*1a20*/  @!P1 MOV R4, 0x400 ;  /* 0x0000040000049802 */ /* 0x000fe40000000f00 */
[----:B------:R-:W-:Y:S01]  /*1a30*/  LEA.HI R24, R9, R0, RZ, 0x3 ;  /* 0x0000000009187211 */ /* 0x000fe200078f18ff */
[----:B------:R-:W-:Y:S01]  /*1a40*/  IMAD.SHL.U32 R9, R244, 0x8, RZ ;  /* 0x00000008f4097824 */ /* 0x000fe200078e00ff */
[----:B------:R-:W-:Y:S02]  /*1a50*/  @!P2 LEA R5, R14, R8, 0x18 ;  /* 0x000000080e05a211 */ /* 0x000fe400078ec0ff */
[----:B-----5:R-:W-:-:S02]  /*1a60*/  @!P1 LEA R18, R15, R4, 0x18 ;  /* 0x000000040f129211 */ /* 0x020fc400078ec0ff */
[----:B------:R-:W-:Y:S01]  /*1a70*/  @!P0 MOV R8, 0x400 ;  /* 0x0000040000088802 */ /* 0x000fe20000000f00 */
[----:B------:R-:W1:Y:S01]  /*1a80*/  @!P0 LDC.64 R14, c[0x0][0x218] ;  /* 0x00008600ff0e8b82 */ /* 0x000e620000000a00 */
[----:B------:R-:W-:Y:S02]  /*1a90*/  LOP3.LUT R4, R24, 0xfffffff8, RZ, 0xc0, !PT ;  /* 0xfffffff818047812 */ /* 0x000fe400078ec0ff */
[----:B--2---:R-:W-:Y:S01]  /*1aa0*/  @!P0 LEA R17, R26, R8, 0x18 ;  /* 0x000000081a118211 */ /* 0x004fe200078ec0ff */
[----:B------:R-:W-:Y:S02]  /*1ab0*/  @!P2 IMAD R8, R20, 0x2, R5 ;  /* 0x000000021408a824 */ /* 0x000fe400078e0205 */
[----:B------:R-:W-:Y:S02]  /*1ac0*/  IMAD.IADD R26, R0, 0x1, -R4 ;  /* 0x00000001001a7824 */ /* 0x000fe400078e0a04 */
[----:B------:R-:W-:Y:S01]  /*1ad0*/  IMAD.WIDE.U32 R4, R54, 0x20, RZ ;  /* 0x0000002036047825 */ /* 0x000fe200078e00ff */
[----:B------:R2:W-:Y:S03]  /*1ae0*/  @!P2 LDGSTS.E.BYPASS.LTC128B.128 [R8+0x4800], desc[UR28][R6.64] ;  /* 0x048000000608afae */ /* 0x0005e6000b901d5c */
[----:B------:R-:W-:Y:S01]  /*1af0*/  IMAD.SHL.U32 R0, R55, 0x20, RZ ;  /* 0x0000002037007824 */ /* 0x000fe200078e00ff */
[----:B------:R-:W-:-:S04]  /*1b00*/  @!P1 IADD3 R4, P2, R2, R4, RZ ;  /* 0x0000000402049210 */ /* 0x000fc80007f5e0ff */
[----:B------:R-:W-:Y:S01]  /*1b10*/  @!P1 IADD3.X R5, R3, R5, R0, P2, !PT ;  /* 0x0000000503059210 */ /* 0x000fe200017fe400 */
[----:B------:R-:W-:Y:S01]  /*1b20*/  @!P0 IMAD R0, R55, 0x30, RZ ;  /* 0x0000003037008824 */ /* 0x000fe200078e02ff */
[----:B---3--:R-:W-:Y:S01]  /*1b30*/  @!P1 LEA R10, P2, R4, R10, 0x1 ;  /* 0x0000000a040a9211 */ /* 0x008fe200078408ff */
[----:B------:R-:W-:-:S03]  /*1b40*/  @!P0 IMAD.WIDE.U32 R2, R54, 0x30, R2 ;  /* 0x0000003036028825 */ /* 0x000fc600078e0002 */
[----:B------:R-:W-:Y:S01]  /*1b50*/  @!P1 LEA.HI.X R11, R4, R11, R5, 0x1, P2 ;  /* 0x0000000b040b9211 */ /* 0x000fe200010f0c05 */
[----:B------:R-:W-:Y:S02]  /*1b60*/  IMAD.SHL.U32 R4, R43, 0x40, RZ ;  /* 0x000000402b047824 */ /* 0x000fe400078e00ff */
[----:B--2---:R-:W-:Y:S02]  /*1b70*/  IMAD R6, R22, UR6, RZ ;  /* 0x0000000616067c24 */ /* 0x004fe4000f8e02ff */
[----:B------:R-:W-:Y:S02]  /*1b80*/  IMAD R7, R23, R148, RZ ;  /* 0x0000009417077224 */ /* 0x000fe400078e02ff */
[----:B------:R-:W-:Y:S01]  /*1b90*/  IMAD R16, R25, UR7, R6 ;  /* 0x0000000719107c24 */ /* 0x000fe2000f8e0206 */
[----:B-1----:R-:W-:Y:S01]  /*1ba0*/  @!P0 LEA R6, P2, R2, R14, 0x1 ;  /* 0x0000000e02068211 */ /* 0x002fe200078408ff */
[----:B------:R-:W-:Y:S01]  /*1bb0*/  @!P0 IMAD.IADD R8, R3, 0x1, R0 ;  /* 0x0000000103088824 */ /* 0x000fe200078e0200 */
[----:B------:R-:W-:Y:S01]  /*1bc0*/  LOP3.LUT R0, R4, 0x1c0, RZ, 0xc0, !PT ;  /* 0x000001c004007812 */ /* 0x000fe200078ec0ff */
[C---:B------:R-:W-:Y:S01]  /*1bd0*/  IMAD R3, R53.reuse, R149, R7 ;  /* 0x0000009535037224 */ /* 0x040fe200078e0207 */
[----:B------:R-:W1:Y:S01]  /*1be0*/  @!P6 LDC.64 R22, c[0x0][0x220] ;  /* 0x00008800ff16eb82 */ /* 0x000e620000000a00 */
[----:B------:R-:W-:Y:S01]  /*1bf0*/  IMAD.WIDE.U32 R4, R53, R148, RZ ;  /* 0x0000009435047225 */ /* 0x000fe200078e00ff */
[----:B------:R-:W-:-:S02]  /*1c00*/  @!P0 LEA.HI.X R7, R2, R15, R8, 0x1, P2 ;  /* 0x0000000f02078211 */ /* 0x000fc400010f0c08 */
[----:B------:R-:W-:Y:S01]  /*1c10*/  LOP3.LUT R9, R0, 0x8, R9, 0xf8, !PT ;  /* 0x0000000800097812 */ /* 0x000fe200078ef809 */
[----:B------:R-:W-:Y:S01]  /*1c20*/  IMAD.IADD R250, R247, 0x1, R16 ;  /* 0x00000001f7fa7824 */ /* 0x000fe200078e0210 */
[----:B------:R-:W-:Y:S01]  /*1c30*/  SHF.R.U32.HI R8, RZ, 0x3, R0 ;  /* 0x00000003ff087819 */ /* 0x000fe20000011600 */
[----:B------:R-:W-:Y:S01]  /*1c40*/  IMAD.IADD R0, R5, 0x1, R3 ;  /* 0x0000000105007824 */ /* 0x000fe200078e0203 */
[----:B------:R-:W-:Y:S01]  /*1c50*/  LEA R2, P2, R4, R246, 0x6 ;  /* 0x000000f604027211 */ /* 0x000fe200078430ff */
[C---:B------:R-:W-:Y:S01]  /*1c60*/  @!P1 IMAD R5, R20.reuse, 0x2, R18 ;  /* 0x0000000214059824 */ /* 0x040fe200078e0212 */
[----:B------:R-:W-:Y:S01]  /*1c70*/  LOP3.LUT R12, R9, R8, RZ, 0x3c, !PT ;  /* 0x00000008090c7212 */ /* 0x000fe200078e3cff */
[----:B------:R-:W-:Y:S01]  /*1c80*/  @!P0 IMAD R9, R20, 0x2, R17 ;  /* 0x0000000214098824 */ /* 0x000fe200078e0211 */
[----:B------:R-:W2:Y:S01]  /*1c90*/  @!P5 LDC.64 R18, c[0x0][0x220] ;  /* 0x00008800ff12db82 */ /* 0x000ea20000000a00 */
[----:B------:R-:W-:Y:S01]  /*1ca0*/  LEA.HI.X R3, R4, R250, R0, 0x6, P2 ;  /* 0x000000fa04037211 */ /* 0x000fe200010f3400 */
[----:B------:R3:W-:Y:S01]  /*1cb0*/  @!P1 LDGSTS.E.BYPASS.LTC128B.128 [R5+0x5000], desc[UR28][R10.64] ;  /* 0x050000000a059fae */ /* 0x0007e2000b901d5c */
[----:B------:R-:W-:-:S02]  /*1cc0*/  IMAD.SHL.U32 R0, R26, 0x40, RZ ;  /* 0x000000401a007824 */ /* 0x000fc400078e00ff */
[----:B------:R-:W-:Y:S01]  /*1cd0*/  IMAD.SHL.U32 R8, R21, 0x8, RZ ;  /* 0x0000000815087824 */ /* 0x000fe200078e00ff */
[----:B------:R4:W-:Y:S02]  /*1ce0*/  @!P0 LDGSTS.E.BYPASS.LTC128B.128 [R9+0x5800], desc[UR28][R6.64] ;  /* 0x0580000006098fae */ /* 0x0009e4000b901d5c */
[----:B------:R-:W5:Y:S01]  /*1cf0*/  @!P4 LDC.64 R16, c[0x0][0x220] ;  /* 0x00008800ff10cb82 */ /* 0x000f620000000a00 */
[----:B------:R-:W-:Y:S01]  /*1d00*/  LOP3.LUT R0, R0, 0x1c0, RZ, 0xc0, !PT ;  /* 0x000001c000007812 */ /* 0x000fe200078ec0ff */
[----:B------:R-:W0:Y:S06]  /*1d10*/  LDGDEPBAR ;  /* 0x00000000000079af */ /* 0x000e2c0000000000 */
[----:B------:R-:W2:Y:S01]  /*1d20*/  @!P3 LDC.64 R14, c[0x0][0x220] ;  /* 0x00008800ff0ebb82 */ /* 0x000ea20000000a00 */
[----:B---3--:R-:W-:Y:S01]  /*1d30*/  IMAD.WIDE.U32 R4, R148, 0x20, RZ ;  /* 0x0000002094047825 */ /* 0x008fe200078e00ff */
[----:B----4-:R-:W-:Y:S01]  /*1d40*/  LOP3.LUT R7, R0, 0x8, R8, 0xf8, !PT ;  /* 0x0000000800077812 */ /* 0x010fe200078ef808 */
[----:B------:R-:W-:-:S05]  /*1d50*/  DEPBAR.LE SB0, 0x0 ;  /* 0x000080000000791a */ /* 0x000fca0000000000 */
[----:B------:R-:W-:Y:S01]  /*1d60*/  BAR.SYNC.DEFER_BLOCKING 0x0 ;  /* 0x0000000000007b1d */ /* 0x000fe20000010000 */
[----:B------:R-:W-:Y:S01]  /*1d70*/  IMAD.SHL.U32 R8, R149, 0x20, RZ ;  /* 0x0000002095087824 */ /* 0x000fe200078e00ff */
[----:B------:R-:W-:Y:S01]  /*1d80*/  SHF.R.U32.HI R6, RZ, 0x3, R0 ;  /* 0x00000003ff067819 */ /* 0x000fe20000011600 */
[----:B------:R-:W-:Y:S01]  /*1d90*/  IMAD R0, R21, 0x200, R12 ;  /* 0x0000020015007824 */ /* 0x000fe200078e020c */
[----:B------:R-:W-:Y:S01]  /*1da0*/  @!P4 IADD3 R9, P0, R2, R4, RZ ;  /* 0x000000040209c210 */ /* 0x000fe20007f1e0ff */
[----:B------:R-:W-:Y:S01]  /*1db0*/  IMAD.SHL.U32 R4, R24, 0x40, RZ ;  /* 0x0000004018047824 */ /* 0x000fe200078e00ff */
[----:B------:R-:W-:Y:S01]  /*1dc0*/  LOP3.LUT R153, R7, R6, RZ, 0x3c, !PT ;  /* 0x0000000607997212 */ /* 0x000fe200078e3cff */
[----:B------:R-:W-:Y:S01]  /*1dd0*/  @!P3 IMAD R11, R149, 0x30, RZ ;  /* 0x00000030950bb824 */ /* 0x000fe200078e02ff */
[----:B------:R-:W-:Y:S02]  /*1de0*/  @!P4 IADD3.X R12, R3, R5, R8, P0, !PT ;  /* 0x00000005030cc210 */ /* 0x000fe400007fe408 */
[----:B-1----:R-:W-:-:S02]  /*1df0*/  @!P6 LEA R6, P1, R2, R22, 0x1 ;  /* 0x000000160206e211 */ /* 0x002fc400078208ff */
[----:B------:R-:W-:Y:S02]  /*1e00*/  @!P5 LEA R5, P0, R148, R2, 0x4 ;  /* 0x000000029405d211 */ /* 0x000fe400078020ff */
[----:B------:R-:W-:Y:S02]  /*1e10*/  @!P6 LEA.HI.X R7, R2, R23, R3, 0x1, P1 ;  /* 0x000000170207e211 */ /* 0x000fe400008f0c03 */
[C---:B------:R-:W-:Y:S01]  /*1e20*/  @!P5 LEA.HI.X R10, R148.reuse, R3, R149, 0x4, P0 ;  /* 0x00000003940ad211 */ /* 0x040fe200000f2495 */
[----:B------:R-:W-:Y:S01]  /*1e30*/  @!P3 IMAD.WIDE.U32 R2, R148, 0x30, R2 ;  /* 0x000000309402b825 */ /* 0x000fe200078e0002 */
[----:B------:R-:W-:Y:S02]  /*1e40*/  LOP3.LUT R152, R4, 0xfffffe00, RZ, 0xc0, !PT ;  /* 0xfffffe0004987812 */ /* 0x000fe400078ec0ff */
[----:B-----5:R-:W-:Y:S01]  /*1e50*/  @!P4 LEA R8, P0, R9, R16, 0x1 ;  /* 0x000000100908c211 */ /* 0x020fe200078008ff */
[----:B------:R-:W-:Y:S01]  /*1e60*/  @!P3 IMAD.IADD R3, R3, 0x1, R11 ;  /* 0x000000010303b824 */ /* 0x000fe200078e020b */
[----:B--2---:R-:W-:Y:S01]  /*1e70*/  @!P5 LEA R4, P1, R5, R18, 0x1 ;  /* 0x000000120504d211 */ /* 0x004fe200078208ff */
[----:B------:R-:W-:Y:S01]  /*1e80*/  @P6 STS.128 [R200+0x6000], RZ ;  /* 0x006000ffc8006388 */ /* 0x000fe20000000c00 */
[----:B------:R-:W-:-:S02]  /*1e90*/  @!P4 LEA.HI.X R9, R9, R17, R12, 0x1, P0 ;  /* 0x000000110909c211 */ /* 0x000fc400000f0c0c */
[----:B------:R-:W-:Y:S01]  /*1ea0*/  @!P5 LEA.HI.X R5, R5, R19, R10, 0x1, P1 ;  /* 0x000000130505d211 */ /* 0x000fe200008f0c0a */
[----:B------:R-:W-:Y:S01]  /*1eb0*/  @!PT LDS RZ, [RZ] ;  /* 0x00000000fffff984 */ /* 0x000fe20000000800 */
[----:B------:R-:W-:Y:S01]  /*1ec0*/  @!PT LDS RZ, [RZ] ;  /* 0x00000000fffff984 */ /* 0x000fe20000000800 */
[----:B------:R-:W-:Y:S01]  /*1ed0*/  @!PT LDS RZ, [RZ] ;  /* 0x00000000fffff984 */ /* 0x000fe20000000800 */
[----:B------:R1:W-:Y:S01]  /*1ee0*/  @!P6 LDGSTS.E.BYPASS.LTC128B.128 [R200+0x6000], desc[UR28][R6.64] ;  /* 0x0600000006c8efae */ /* 0x0003e2000b901d5c */
[----:B------:R-:W-:Y:S01]  /*1ef0*/  IMAD R10, R151, 0x400, R152 ;  /* 0x00000400970a7824 */ /* 0x000fe200078e0298 */
[----:B------:R-:W-:Y:S01]  /*1f00*/  LEA R184, R0, UR4, 0x1 ;  /* 0x0000000400b87c11 */ /* 0x000fe2000f8e08ff */
[----:B------:R-:W-:Y:S01]  /*1f10*/  IMAD.MOV.U32 R0, RZ, RZ, 0x20 ;  /* 0x00000020ff007424 */ /* 0x000fe200078e00ff */
[----:B------:R-:W-:Y:S03]  /*1f20*/  @P5 STS.128 [R200+0x6800], RZ ;  /* 0x006800ffc8005388 */ /* 0x000fe60000000c00 */
[----:B------:R-:W-:Y:S01]  /*1f30*/  VIADD R195, R184, 0x4040 ;  /* 0x00004040b8c37836 */ /* 0x000fe20000000000 */
        /* <DEDUP_REMOVED lines=9> */
[----:B------:R-:W-:Y:S01]  /*1fd0*/  @P3 STS.128 [R200+0x7800], RZ ;  /* 0x007800ffc8003388 */ /* 0x000fe20000000c00 */
[----:B-1----:R-:W-:-:S04]  /*1fe0*/  @!P3 LEA R6, P0, R2, R14, 0x1 ;  /* 0x0000000e0206b211 */ /* 0x002fc800078008ff */
[----:B------:R-:W-:Y:S01]  /*1ff0*/  @!P3 LEA.HI.X R7, R2, R15, R3, 0x1, P0 ;  /* 0x0000000f0207b211 */ /* 0x000fe200000f0c03 */
[----:B------:R-:W-:Y:S01]  /*2000*/  IMAD.IADD R2, R153, 0x1, R10 ;  /* 0x0000000199027824 */ /* 0x000fe200078e020a */
[----:B------:R-:W-:Y:S01]  /*2010*/  R2P PR, R26, 0x6 ;  /* 0x000000061a007804 */ /* 0x000fe20000000000 */
[----:B------:R-:W-:Y:S02]  /*2020*/  VIADD R3, R184, 0x4000 ;  /* 0x00004000b8037836 */ /* 0x000fe40000000000 */
[----:B------:R-:W-:Y:S01]  /*2030*/  @!PT LDS RZ, [RZ] ;  /* 0x00000000fffff984 */ /* 0x000fe20000000800 */
[----:B------:R-:W-:Y:S01]  /*2040*/  @!PT LDS RZ, [RZ] ;  /* 0x00000000fffff984 */ /* 0x000fe20000000800 */
[----:B------:R-:W-:Y:S01]  /*2050*/  @!PT LDS RZ, [RZ] ;  /* 0x00000000fffff984 */ /* 0x000fe20000000800 */
[----:B------:R1:W-:Y:S01]  /*2060*/  @!P3 LDGSTS.E.BYPASS.LTC128B.128 [R200+0x7800], desc[UR28][R6.64] ;  /* 0x0780000006c8bfae */ /* 0x0003e2000b901d5c */
[----:B------:R-:W-:Y:S01]  /*2070*/  LEA R191, R2, UR4, 0x1 ;  /* 0x0000000402bf7c11 */ /* 0x000fe2000f8e08ff */
[----:B------:R-:W-:Y:S01]  /*2080*/  IMAD.MOV.U32 R2, RZ, RZ, 0x10 ;  /* 0x00000010ff027424 */ /* 0x000fe200078e00ff */
[----:B--2---:R-:W-:Y:S01]  /*2090*/  SEL R4, R0, 0xffffffe0, !P2 ;  /* 0xffffffe000047807 */ /* 0x004fe20005000000 */
[----:B------:R-:W-:Y:S03]  /*20a0*/  LDSM.16.M88.4 R20, [R184+0x4000] ;  /* 0x00400000b814783b */ /* 0x000fe60000000200 */
[----:B------:R-:W-:Y:S01]  /*20b0*/  SEL R2, R2, 0xfffffff0, !P1 ;  /* 0xfffffff002027807 */ /* 0x000fe20004800000 */
[----:B------:R-:W2:Y:S01]  /*20c0*/  LDSM.16.M88.4 R12, [R191] ;  /* 0x00000000bf0c783b */ /* 0x000ea20000000200 */
[----:B------:R-:W-:Y:S01]  /*20d0*/  R2P PR, R43, 0x6 ;  /* 0x000000062b007804 */ /* 0x000fe20000000000 */
[----:B------:R-:W-:-:S02]  /*20e0*/  IMAD R192, R4, 0x2, R191 ;  /* 0x0000000204c07824 */ /* 0x000fc400078e02bf */
[----:B---3--:R-:W3:Y:S01]  /*20f0*/  LDSM.16.M88.4 R8, [R191+0x2000] ;  /* 0x00200000bf08783b */ /* 0x008ee20000000200 */
[----:B------:R-:W-:Y:S01]  /*2100*/  IMAD R194, R2, 0x2, R191 ;  /* 0x0000000202c27824 */ /* 0x000fe200078e02bf */
[----:B------:R-:W-:Y:S01]  /*2110*/  SEL R0, R0, 0xffffffe0, !P1 ;  /* 0xffffffe000007807 */ /* 0x000fe20004800000 */
[----:B------:R-:W-:Y:S01]  /*2120*/  IMAD R193, R2, 0x2, R192 ;  /* 0x0000000202c17824 */ /* 0x000fe200078e02c0 */
[----:B------:R-:W4:Y:S03]  /*2130*/  LDSM.16.M88.4 R36, [R184+0x4800] ;  /* 0x00480000b824783b */ /* 0x000f260000000200 */
[----:B------:R-:W-:Y:S01]  /*2140*/  IMAD.IADD R190, R184, 0x1, R0 ;  /* 0x00000001b8be7824 */ /* 0x000fe200078e0200 */
[----:B------:R-:W5:Y:S02]  /*2150*/  LDSM.16.M88.4 R24, [R184+0x5800] ;  /* 0x00580000b818783b */ /* 0x000f640000000200 */
[----:B------:R-:W-:-:S02]  /*2160*/  @P2 VIADD R195, R3, 0xffffffc0 ;  /* 0xffffffc003c32836 */ /* 0x000fc40000000000 */
[----:B------:R-:W5:Y:S02]  /*2170*/  LDSM.16.M88.4 R32, [R184+0x5000] ;  /* 0x00500000b820783b */ /* 0x000f640000000200 */
[----:B------:R-:W-:Y:S02]  /*2180*/  IMAD.IADD R189, R0, 0x1, R195 ;  /* 0x0000000100bd7824 */ /* 0x000fe400078e02c3 */
[----:B------:R-:W-:Y:S01]  /*2190*/  LDSM.16.M88.4 R16, [R194+0x2000] ;  /* 0x00200000c210783b */ /* 0x000fe20000000200 */
[----:B------:R-:W-:-:S03]  /*21a0*/  IMAD.SHL.U32 R0, R155, 0x2, RZ ;  /* 0x000000029b007824 */ /* 0x000fc600078e00ff */
[----:B------:R-:W5:Y:S02]  /*21b0*/  LDSM.16.M88.4 R68, [R190+0x4800] ;  /* 0x00480000be44783b */ /* 0x000f640000000200 */
[----:B------:R-:W-:Y:S02]  /*21c0*/  LOP3.LUT R0, R0, 0x6, RZ, 0xc0, !PT ;  /* 0x0000000600007812 */ /* 0x000fe400078ec0ff */
[----:B------:R-:W5:Y:S03]  /*21d0*/  LDSM.16.M88.4 R64, [R190+0x5800] ;  /* 0x00580000be40783b */ /* 0x000f660000000200 */
[----:B------:R-:W-:Y:S01]  /*21e0*/  IMAD R0, R53, 0x40, R0 ;  /* 0x0000004035007824 */ /* 0x000fe200078e0200 */
[----:B------:R-:W5:Y:S03]  /*21f0*/  LDSM.16.M88.4 R60, [R190+0x4000] ;  /* 0x00400000be3c783b */ /* 0x000f660000000200 */
[C---:B------:R-:W-:Y:S01]  /*2200*/  VIADD R3, R0.reuse, 0x8 ;  /* 0x0000000800037836 */ /* 0x040fe20000000000 */
[----:B------:R-:W5:Y:S01]  /*2210*/  LDSM.16.M88.4 R28, [R194] ;  /* 0x00000000c21c783b */ /* 0x000f620000000200 */
[CC--:B------:R-:W-:Y:S01]  /*2220*/  ISETP.GE.AND P1, PT, R0.reuse, R52.reuse, PT ;  /* 0x000000340000720c */ /* 0x0c0fe20003f26270 */
[C---:B------:R-:W-:Y:S01]  /*2230*/  VIADD R5, R0.reuse, 0x1 ;  /* 0x0000000100057836 */ /* 0x040fe20000000000 */
[-C--:B--2---:R-:W-:Y:S01]  /*2240*/  HMMA.16816.F32 R96, R12, R20.reuse, RZ ;  /* 0x000000140c60723c */ /* 0x084fe200000018ff */
[----:B------:R-:W2:Y:S01]  /*2250*/  LDSM.16.M88.4 R56, [R190+0x5000] ;  /* 0x00500000be38783b */ /* 0x000ea20000000200 */
[-C--:B------:R-:W-:Y:S01]  /*2260*/  ISETP.GE.AND P3, PT, R3, R52.reuse, PT ;  /* 0x000000340300720c */ /* 0x080fe20003f66270 */
[C---:B------:R-:W-:Y:S01]  /*2270*/  VIADD R3, R0.reuse, 0x18 ;  /* 0x0000001800037836 */ /* 0x040fe20000000000 */
[-C--:B------:R-:W-:Y:S01]  /*2280*/  ISETP.GE.AND P0, PT, R5, R52.reuse, PT ;  /* 0x000000340500720c */ /* 0x080fe20003f06270 */
[C---:B-1----:R-:W-:Y:S01]  /*2290*/  VIADD R7, R0.reuse, 0x9 ;  /* 0x0000000900077836 */ /* 0x042fe20000000000 */
[C---:B---3--:R-:W-:Y:S01]  /*22a0*/  HMMA.16816.F32 R40, R8.reuse, R20, RZ ;  /* 0x000000140828723c */ /* 0x048fe200000018ff */
[C---:B------:R-:W-:Y:S01]  /*22b0*/  VIADD R6, R0.reuse, 0x10 ;  /* 0x0000001000067836 */ /* 0x040fe20000000000 */
[-C--:B------:R-:W-:Y:S01]  /*22c0*/  ISETP.GE.AND P4, PT, R3, R52.reuse, PT ;  /* 0x000000340300720c */ /* 0x080fe20003f86270 */
[C---:B------:R-:W-:Y:S01]  /*22d0*/  VIADD R3, R0.reuse, 0x19 ;  /* 0x0000001900037836 */ /* 0x040fe20000000000 */
[----:B------:R-:W0:Y:S01]  /*22e0*/  LDGDEPBAR ;  /* 0x00000000000079af */ /* 0x000e220000000000 */
[----:B------:R-:W-:Y:S01]  /*22f0*/  VIADD R5, R0, 0x11 ;  /* 0x0000001100057836 */ /* 0x000fe20000000000 */
[----:B------:R-:W-:Y:S01]  /*2300*/  HMMA.16816.F32 R72, R8, R22, RZ ;  /* 0x000000160848723c */ /* 0x000fe200000018ff */
[----:B------:R-:W-:-:S02]  /*2310*/  ISETP.GE.AND P6, PT, R6, R52, PT ;  /* 0x000000340600720c */ /* 0x000fc40003fc6270 */
[-C--:B------:R-:W-:Y:S01]  /*2320*/  ISETP.GE.AND P2, PT, R3, R52.reuse, PT ;  /* 0x000000340300720c */ /* 0x080fe20003f46270 */
[C---:B------:R-:W-:Y:S01]  /*2330*/  VIADD R3, R0.reuse, 0x20 ;  /* 0x0000002000037836 */ /* 0x040fe20000000000 */
[----:B------:R-:W-:Y:S01]  /*2340*/  ISETP.GE.AND P5, PT, R5, R52, PT ;  /* 0x000000340500720c */ /* 0x000fe20003fa6270 */
[----:B------:R-:W-:Y:S01]  /*2350*/  HMMA.16816.F32 R136, R12, R22, RZ ;  /* 0x000000160c88723c */ /* 0x000fe200000018ff */
[----:B------:R-:W-:-:S05]  /*2360*/  VIADD R5, R0, 0x30 ;  /* 0x0000003000057836 */ /* 0x000fca0000000000 */
[C---:B----4-:R-:W-:Y:S06]  /*2370*/  HMMA.16816.F32 R20, R8.reuse, R36, RZ ;  /* 0x000000240814723c */ /* 0x050fec00000018ff */
[C---:B-----5:R-:W-:Y:S06]  /*2380*/  HMMA.16816.F32 R48, R8.reuse, R24, RZ ;  /* 0x000000180830723c */ /* 0x060fec00000018ff */
[C---:B------:R-:W-:Y:S06]  /*2390*/  HMMA.16816.F32 R44, R8.reuse, R32, RZ ;  /* 0x00000020082c723c */ /* 0x040fec00000018ff */
[C---:B------:R-:W-:Y:S06]  /*23a0*/  HMMA.16816.F32 R92, R8.reuse, R34, RZ ;  /* 0x00000022085c723c */ /* 0x040fec00000018ff */
[C---:B------:R-:W-:Y:S06]  /*23b0*/  HMMA.16816.F32 R84, R8.reuse, R38, RZ ;  /* 0x000000260854723c */ /* 0x040fec00000018ff */
[----:B------:R-:W-:Y:S06]  /*23c0*/  HMMA.16816.F32 R80, R8, R26, RZ ;  /* 0x0000001a0850723c */ /* 0x000fec00000018ff */
[C---:B------:R-:W-:Y:S06]  /*23d0*/  HMMA.16816.F32 R76, R12.reuse, R32, RZ ;  /* 0x000000200c4c723c */ /* 0x040fec00000018ff */
[C---:B------:R-:W-:Y:S06]  /*23e0*/  HMMA.16816.F32 R8, R12.reuse, R24, RZ ;  /* 0x000000180c08723c */ /* 0x040fec00000018ff */
[----:B------:R-:W-:Y:S01]  /*23f0*/  HMMA.16816.F32 R120, R12, R26, RZ ;  /* 0x0000001a0c78723c */ /* 0x000fe200000018ff */
[----:B------:R-:W-:Y:S05]  /*2400*/  LDSM.16.M88.4 R24, [R192] ;  /* 0x00000000c018783b */ /* 0x000fea0000000200 */
[C---:B------:R-:W-:Y:S01]  /*2410*/  HMMA.16816.F32 R144, R16.reuse, R68, R20 ;  /* 0x000000441090723c */ /* 0x040fe20000001814 */
[----:B------:R-:W-:Y:S05]  /*2420*/  LDSM.16.M88.4 R20, [R192+0x2000] ;  /* 0x00200000c014783b */ /* 0x000fea0000000200 */
[----:B------:R-:W-:Y:S01]  /*2430*/  HMMA.16816.F32 R124, R16, R64, R48 ;  /* 0x00000040107c723c */ /* 0x000fe20000001830 */
[----:B------:R-:W1:Y:S05]  /*2440*/  LDSM.16.M88.4 R48, [R195] ;  /* 0x00000000c330783b */ /* 0x000e6a0000000200 */
[C---:B------:R-:W-:Y:S06]  /*2450*/  HMMA.16816.F32 R88, R12.reuse, R36, RZ ;  /* 0x000000240c58723c */ /* 0x040fec00000018ff */
[C---:B------:R-:W-:Y:S01]  /*2460*/  HMMA.16816.F32 R132, R12.reuse, R38, RZ ;  /* 0x000000260c84723c */ /* 0x040fe200000018ff */
[----:B------:R-:W-:Y:S05]  /*2470*/  LDSM.16.M88.4 R36, [R195+0x1800] ;  /* 0x00180000c324783b */ /* 0x000fea0000000200 */
[----:B------:R-:W-:Y:S01]  /*2480*/  HMMA.16816.F32 R128, R12, R34, RZ ;  /* 0x000000220c80723c */ /* 0x000fe200000018ff */
[----:B------:R-:W-:Y:S04]  /*2490*/  LDSM.16.M88.4 R32, [R189] ;  /* 0x00000000bd20783b */ /* 0x000fe80000000200 */
[----:B------:R-:W-:Y:S01]  /*24a0*/  LDSM.16.M88.4 R12, [R193] ;  /* 0x00000000c10c783b */ /* 0x000fe20000000200 */
[C---:B------:R-:W-:Y:S06]  /*24b0*/  HMMA.16816.F32 R112, R16.reuse, R62, R72 ;  /* 0x0000003e1070723c */ /* 0x040fec0000001848 */
[-C--:B------:R-:W-:Y:S01]  /*24c0*/  HMMA.16816.F32 R116, R16, R60.reuse, R40 ;  /* 0x0000003c1074723c */ /* 0x080fe20000001828 */
[----:B------:R-:W-:Y:S05]  /*24d0*/  LDSM.16.M88.4 R40, [R195+0x1000] ;  /* 0x00100000c328783b */ /* 0x000fea0000000200 */
[----:B------:R-:W-:Y:S06]  /*24e0*/  HMMA.16816.F32 R72, R28, R60, R96 ;  /* 0x0000003c1c48723c */ /* 0x000fec0000001860 */
[C---:B--2---:R-:W-:Y:S01]  /*24f0*/  HMMA.16816.F32 R140, R16.reuse, R56, R44 ;  /* 0x00000038108c723c */ /* 0x044fe2000000182c */
[----:B------:R-:W2:Y:S05]  /*2500*/  LDSM.16.M88.4 R44, [R195+0x800] ;  /* 0x00080000c32c783b */ /* 0x000eaa0000000200 */
[C---:B------:R-:W-:Y:S06]  /*2510*/  HMMA.16816.F32 R104, R16.reuse, R58, R92 ;  /* 0x0000003a1068723c */ /* 0x040fec000000185c */
[----:B------:R-:W-:Y:S06]  /*2520*/  HMMA.16816.F32 R108, R16, R70, R84 ;  /* 0x00000046106c723c */ /* 0x000fec0000001854 */
[C---:B------:R-:W-:Y:S06]  /*2530*/  HMMA.16816.F32 R92, R28.reuse, R56, R76 ;  /* 0x000000381c5c723c */ /* 0x040fec000000184c */
[C---:B------:R-:W-:Y:S01]  /*2540*/  HMMA.16816.F32 R84, R28.reuse, R64, R8 ;  /* 0x000000401c54723c */ /* 0x040fe20000001808 */
[----:B------:R-:W3:Y:S05]  /*2550*/  LDSM.16.M88.4 R8, [R193+0x2000] ;  /* 0x00200000c108783b */ /* 0x000eea0000000200 */
[C---:B------:R-:W-:Y:S06]  /*2560*/  HMMA.16816.F32 R76, R28.reuse, R62, R136 ;  /* 0x0000003e1c4c723c */ /* 0x040fec0000001888 */
[----:B------:R-:W-:Y:S06]  /*2570*/  HMMA.16816.F32 R88, R28, R68, R88 ;  /* 0x000000441c58723c */ /* 0x000fec0000001858 */
[----:B------:R-:W-:Y:S06]  /*2580*/  HMMA.16816.F32 R100, R16, R66, R80 ;  /* 0x000000421064723c */ /* 0x000fec0000001850 */
[C---:B------:R-:W-:Y:S06]  /*2590*/  HMMA.16816.F32 R80, R28.reuse, R70, R132 ;  /* 0x000000461c50723c */ /* 0x040fec0000001884 */
[----:B------:R-:W-:Y:S06]  /*25a0*/  HMMA.16816.F32 R68, R28, R58, R128 ;  /* 0x0000003a1c44723c */ /* 0x000fec0000001880 */
[-C--:B-1----:R-:W-:Y:S06]  /*25b0*/  HMMA.16816.F32 R16, R20, R48.reuse, R116 ;  /* 0x000000301410723c */ /* 0x082fec0000001874 */
[----:B------:R-:W-:Y:S06]  /*25c0*/  HMMA.16816.F32 R60, R24, R48, R72 ;  /* 0x00000030183c723c */ /* 0x000fec0000001848 */
[----:B------:R-:W-:Y:S01]  /*25d0*/  HMMA.16816.F32 R56, R28, R66, R120 ;  /* 0x000000421c38723c */ /* 0x000fe20000001878 */
[----:B------:R-:W1:Y:S05]  /*25e0*/  LDSM.16.M88.4 R28, [R189+0x800] ;  /* 0x00080000bd1c783b */ /* 0x000e6a0000000200 */
[-C--:B------:R-:W-:Y:S06]  /*25f0*/  HMMA.16816.F32 R64, R20, R50.reuse, R112 ;  /* 0x000000321440723c */ /* 0x080fec0000001870 */
[----:B------:R-:W-:Y:S06]  /*2600*/  HMMA.16816.F32 R48, R24, R50, R76 ;  /* 0x000000321830723c */ /* 0x000fec000000184c */
[-C--:B--2---:R-:W-:Y:S06]  /*2610*/  HMMA.16816.F32 R96, R20, R44.reuse, R144 ;  /* 0x0000002c1460723c */ /* 0x084fec0000001890 */
[----:B------:R-:W-:Y:S06]  /*2620*/  HMMA.16816.F32 R72, R24, R44, R88 ;  /* 0x0000002c1848723c */ /* 0x000fec0000001858 */
[C---:B------:R-:W-:Y:S06]  /*2630*/  HMMA.16816.F32 R140, R20.reuse, R40, R140 ;  /* 0x00000028148c723c */ /* 0x040fec000000188c */
[----:B------:R-:W-:Y:S06]  /*2640*/  HMMA.16816.F32 R104, R20, R42, R104 ;  /* 0x0000002a1468723c */ /* 0x000fec0000001868 */
[C---:B------:R-:W-:Y:S06]  /*2650*/  HMMA.16816.F32 R92, R24.reuse, R40, R92 ;  /* 0x00000028185c723c */ /* 0x040fec000000185c */
[----:B------:R-:W-:Y:S06]  /*2660*/  HMMA.16816.F32 R76, R24, R42, R68 ;  /* 0x0000002a184c723c */ /* 0x000fec0000001844 */
[C---:B------:R-:W-:Y:S06]  /*2670*/  HMMA.16816.F32 R124, R20.reuse, R36, R124 ;  /* 0x00000024147c723c */ /* 0x040fec000000187c */
[C---:B------:R-:W-:Y:S06]  /*2680*/  HMMA.16816.F32 R108, R20.reuse, R46, R108 ;  /* 0x0000002e146c723c */ /* 0x040fec000000186c */
[----:B------:R-:W-:Y:S01]  /*2690*/  HMMA.16816.F32 R100, R20, R38, R100 ;  /* 0x000000261464723c */ /* 0x000fe20000001864 */
[----:B------:R-:W2:Y:S05]  /*26a0*/  LDSM.16.M88.4 R20, [R189+0x1800] ;  /* 0x00180000bd14783b */ /* 0x000eaa0000000200 */
[----:B---3--:R-:W-:Y:S01]  /*26b0*/  HMMA.16816.F32 R68, R8, R32, R16 ;  /* 0x000000200844723c */ /* 0x008fe20000001810 */
[----:B------:R-:W3:Y:S01]  /*26c0*/  LDSM.16.M88.4 R16, [R189+0x1000] ;  /* 0x00100000bd10783b */ /* 0x000ee20000000200 */
[----:B------:R-:W-:-:S04]  /*26d0*/  DEPBAR.LE SB0, 0x0 ;  /* 0x000080000000791a */ /* 0x000fc80000000000 */
[----:B------:R-:W-:Y:S06]  /*26e0*/  HMMA.16816.F32 R40, R12, R32, R60 ;  /* 0x000000200c28723c */ /* 0x000fec000000183c */
[C---:B------:R-:W-:Y:S06]  /*26f0*/  HMMA.16816.F32 R88, R24.reuse, R36, R84 ;  /* 0x000000241858723c */ /* 0x040fec0000001854 */
[----:B------:R-:W-:Y:S06]  /*2700*/  HMMA.16816.F32 R84, R24, R38, R56 ;  /* 0x000000261854723c */ /* 0x000fec0000001838 */
[----:B------:R-:W-:Y:S01]  /*2710*/  HMMA.16816.F32 R36, R8, R34, R64 ;  /* 0x000000220824723c */ /* 0x000fe20000001840 */
[----:B------:R-:W-:-:S02]  /*2720*/  FSEL R68, R68, -INF , !P1 ;  /* 0xff80000044447808 */ /* 0x000fc40004800000 */
[----:B------:R-:W-:-:S03]  /*2730*/  FSEL R69, R69, -INF , !P0 ;  /* 0xff80000045457808 */ /* 0x000fc60004000000 */
[----:B------:R-:W-:Y:S01]  /*2740*/  HMMA.16816.F32 R32, R12, R34, R48 ;  /* 0x000000220c20723c */ /* 0x000fe20000001830 */
[----:B------:R-:W-:Y:S02]  /*2750*/  FSEL R65, R40, -INF , !P1 ;  /* 0xff80000028417808 */ /* 0x000fe40004800000 */
[----:B------:R-:W-:-:S03]  /*2760*/  FSEL R64, R41, -INF , !P0 ;  /* 0xff80000029407808 */ /* 0x000fc60004000000 */
[----:B------:R-:W-:Y:S06]  /*2770*/  HMMA.16816.F32 R80, R24, R46, R80 ;  /* 0x0000002e1850723c */ /* 0x000fec0000001850 */
[-C--:B-1----:R-:W-:Y:S06]  /*2780*/  HMMA.16816.F32 R44, R12, R28.reuse, R72 ;  /* 0x0000001c0c2c723c */ /* 0x082fec0000001848 */
[----:B------:R-:W-:Y:S01]  /*2790*/  HMMA.16816.F32 R24, R8, R28, R96 ;  /* 0x0000001c0818723c */ /* 0x000fe20000001860 */
[----:B------:R-:W-:-:S02]  /*27a0*/  FSEL R74, R70, -INF , !P1 ;  /* 0xff800000464a7808 */ /* 0x000fc40004800000 */
[----:B------:R-:W-:Y:S02]  /*27b0*/  FSEL R75, R71, -INF , !P0 ;  /* 0xff800000474b7808 */ /* 0x000fe40004000000 */
[----:B------:R-:W-:Y:S01]  /*27c0*/  FSEL R73, R38, -INF , !P3 ;  /* 0xff80000026497808 */ /* 0x000fe20005800000 */
[-C--:B------:R-:W-:Y:S01]  /*27d0*/  HMMA.16816.F32 R56, R8, R30.reuse, R108 ;  /* 0x0000001e0838723c */ /* 0x080fe2000000186c */
[----:B------:R-:W-:Y:S02]  /*27e0*/  FSEL R96, R42, -INF , !P1 ;  /* 0xff8000002a607808 */ /* 0x000fe40004800000 */
[----:B------:R-:W-:Y:S01]  /*27f0*/  ISETP.GE.AND P1, PT, R3, R52, PT ;  /* 0x000000340300720c */ /* 0x000fe20003f26270 */
[----:B------:R-:W-:Y:S01]  /*2800*/  VIADD R3, R0, 0x21 ;  /* 0x0000002100037836 */ /* 0x000fe20000000000 */
[----:B------:R-:W-:Y:S01]  /*2810*/  FSEL R71, R36, -INF , !P3 ;  /* 0xff80000024477808 */ /* 0x000fe20005800000 */
[----:B------:R-:W-:Y:S01]  /*2820*/  HMMA.16816.F32 R48, R12, R30, R80 ;  /* 0x0000001e0c30723c */ /* 0x000fe20000001850 */
[----:B------:R-:W-:-:S02]  /*2830*/  FSEL R108, R43, -INF , !P0 ;  /* 0xff8000002b6c7808 */ /* 0x000fc40004000000 */
[----:B------:R-:W-:Y:S02]  /*2840*/  FSEL R110, R34, -INF , !P3 ;  /* 0xff800000226e7808 */ /* 0x000fe40005800000 */
[----:B------:R-:W-:Y:S01]  /*2850*/  FSEL R67, R32, -INF , !P3 ;  /* 0xff80000020437808 */ /* 0x000fe20005800000 */
[C---:B--2---:R-:W-:Y:S01]  /*2860*/  HMMA.16816.F32 R80, R8.reuse, R22, R100 ;  /* 0x000000160850723c */ /* 0x044fe20000001864 */
[-C--:B------:R-:W-:Y:S01]  /*2870*/  ISETP.GE.AND P0, PT, R3, R52.reuse, PT ;  /* 0x000000340300720c */ /* 0x080fe20003f06270 */
[----:B------:R-:W-:Y:S01]  /*2880*/  VIADD R3, R0, 0x28 ;  /* 0x0000002800037836 */ /* 0x000fe20000000000 */
[----:B------:R-:W-:Y:S02]  /*2890*/  ISETP.GE.AND P3, PT, R7, R52, PT ;  /* 0x000000340700720c */ /* 0x000fe40003f66270 */
[----:B------:R-:W-:Y:S01]  /*28a0*/  FSEL R121, R46, -INF , !P6 ;  /* 0xff8000002e797808 */ /* 0x000fe20007000000 */
[----:B---3--:R-:W-:Y:S01]  /*28b0*/  HMMA.16816.F32 R60, R8, R16, R140 ;  /* 0x00000010083c723c */ /* 0x008fe2000000188c */
[----:B------:R-:W-:-:S02]  /*28c0*/  FSEL R72, R39, -INF , !P3 ;  /* 0xff80000027487808 */ /* 0x000fc40005800000 */
[----:B------:R-:W-:Y:S02]  /*28d0*/  FSEL R70, R37, -INF , !P3 ;  /* 0xff80000025467808 */ /* 0x000fe40005800000 */
[----:B------:R-:W-:Y:S01]  /*28e0*/  FSEL R109, R35, -INF , !P3 ;  /* 0xff800000236d7808 */ /* 0x000fe20005800000 */
[C---:B------:R-:W-:Y:S01]  /*28f0*/  HMMA.16816.F32 R104, R8.reuse, R18, R104 ;  /* 0x000000120868723c */ /* 0x040fe20000001868 */
[----:B------:R-:W-:Y:S02]  /*2900*/  FSEL R66, R33, -INF , !P3 ;  /* 0xff80000021427808 */ /* 0x000fe40005800000 */
[----:B------:R-:W-:Y:S01]  /*2910*/  ISETP.GE.AND P3, PT, R3, R52, PT ;  /* 0x000000340300720c */ /* 0x000fe20003f66270 */
[----:B------:R-:W-:Y:S01]  /*2920*/  VIADD R3, R0, 0x29 ;  /* 0x0000002900037836 */ /* 0x000fe20000000000 */
[----:B------:R-:W-:Y:S01]  /*2930*/  FSEL R102, R26, -INF , !P6 ;  /* 0xff8000001a667808 */ /* 0x000fe20007000000 */
[----:B------:R-:W-:Y:S01]  /*2940*/  HMMA.16816.F32 R124, R8, R20, R124 ;  /* 0x00000014087c723c */ /* 0x000fe2000000187c */
[----:B------:R-:W-:-:S02]  /*2950*/  FSEL R101, R24, -INF , !P6 ;  /* 0xff80000018657808 */ /* 0x000fc40007000000 */
[----:B------:R-:W-:Y:S02]  /*2960*/  FSEL R44, R44, -INF , !P6 ;  /* 0xff8000002c2c7808 */ /* 0x000fe40007000000 */
[----:B------:R-:W-:Y:S01]  /*2970*/  ISETP.GE.AND P6, PT, R3, R52, PT ;  /* 0x000000340300720c */ /* 0x000fe20003fc6270 */
[C---:B------:R-:W-:Y:S01]  /*2980*/  HMMA.16816.F32 R8, R12.reuse, R16, R92 ;  /* 0x000000100c08723c */ /* 0x040fe2000000185c */
[----:B------:R-:W-:Y:S02]  /*2990*/  FMNMX.FTZ R3, R65, R64, !PT ;  /* 0x0000004041037209 */ /* 0x000fe40007810000 */
[----:B------:R-:W-:Y:S02]  /*29a0*/  FSEL R31, R45, -INF , !P5 ;  /* 0xff8000002d1f7808 */ /* 0x000fe40006800000 */
[----:B------:R-:W-:Y:S01]  /*29b0*/  FMNMX.FTZ R3, R67, R3, !PT ;  /* 0x0000000343037209 */ /* 0x000fe20007810000 */
[----:B------:R-:W-:Y:S01]  /*29c0*/  HMMA.16816.F32 R40, R12, R18, R76 ;  /* 0x000000120c28723c */ /* 0x000fe2000000184c */
[----:B------:R-:W-:-:S02]  /*29d0*/  FSEL R29, R48, -INF , !P4 ;  /* 0xff800000301d7808 */ /* 0x000fc40006000000 */
[----:B------:R-:W-:Y:S02]  /*29e0*/  FMNMX.FTZ R3, R66, R3, !PT ;  /* 0x0000000342037209 */ /* 0x000fe40007810000 */
[----:B------:R-:W-:Y:S01]  /*29f0*/  P2R R28, PR, RZ, 0x8 ;  /* 0x00000008ff1c7803 */ /* 0x000fe20000000000 */
[C---:B------:R-:W-:Y:S01]  /*2a00*/  HMMA.16816.F32 R36, R12.reuse, R20, R88 ;  /* 0x000000140c24723c */ /* 0x040fe20000001858 */
[----:B------:R-:W-:Y:S02]  /*2a10*/  FMNMX.FTZ R3, R44, R3, !PT ;  /* 0x000000032c037209 */ /* 0x000fe40007810000 */
[----:B------:R-:W-:Y:S02]  /*2a20*/  FSEL R30, R49, -INF , !P2 ;  /* 0xff800000311e7808 */ /* 0x000fe40005000000 */
[----:B------:R-:W-:Y:S01]  /*2a30*/  FMNMX.FTZ R3, R31, R3, !PT ;  /* 0x000000031f037209 */ /* 0x000fe20007810000 */
[----:B------:R-:W-:Y:S01]  /*2a40*/  HMMA.16816.F32 R32, R12, R22, R84 ;  /* 0x000000160c20723c */ /* 0x000fe20000001854 */
[----:B------:R-:W-:-:S02]  /*2a50*/  FSEL R103, R58, -INF , !P4 ;  /* 0xff8000003a677808 */ /* 0x000fc40006000000 */
[----:B------:R-:W-:Y:S02]  /*2a60*/  FMNMX.FTZ R3, R29, R3, !PT ;  /* 0x000000031d037209 */ /* 0x000fe40007810000 */
[----:B------:R-:W-:Y:S02]  /*2a70*/  FSEL R92, R56, -INF , !P4 ;  /* 0xff800000385c7808 */ /* 0x000fe40006000000 */
[----:B------:R-:W-:Y:S01]  /*2a80*/  FSEL R135, R50, -INF , !P4 ;  /* 0xff80000032877808 */ /* 0x000fe20006000000 */
[----:B------:R-:W-:Y:S01]  /*2a90*/  VIADD R15, R0, 0x39 ;  /* 0x00000039000f7836 */ /* 0x000fe20000000000 */
[----:B------:R-:W-:Y:S02]  /*2aa0*/  ISETP.NE.AND P4, PT, R28, RZ, PT ;  /* 0x000000ff1c00720c */ /* 0x000fe40003f85270 */
[----:B------:R-:W-:Y:S02]  /*2ab0*/  FSEL R49, R8, -INF , !P1 ;  /* 0xff80000008317808 */ /* 0x000fe40004800000 */
[----:B------:R-:W-:-:S02]  /*2ac0*/  FMNMX.FTZ R3, R30, R3, !PT ;  /* 0x000000031e037209 */ /* 0x000fc40007810000 */
[----:B------:R-:W-:Y:S02]  /*2ad0*/  FSEL R120, R9, -INF , !P0 ;  /* 0xff80000009787808 */ /* 0x000fe40004000000 */
[----:B------:R-:W-:Y:S02]  /*2ae0*/  FMNMX.FTZ R3, R49, R3, !PT ;  /* 0x0000000331037209 */ /* 0x000fe40007810000 */
[----:B------:R-:W-:Y:S02]  /*2af0*/  FSEL R132, R40, -INF , !P4 ;  /* 0xff80000028847808 */ /* 0x000fe40006000000 */
[----:B------:R-:W-:Y:S02]  /*2b00*/  ISETP.GE.AND P4, PT, R52, 0x41, PT ;  /* 0x000000413400780c */ /* 0x000fe40003f86270 */
[----:B------:R-:W-:Y:S02]  /*2b10*/  FSEL R112, R27, -INF , !P5 ;  /* 0xff8000001b707808 */ /* 0x000fe40006800000 */
[----:B------:R-:W-:-:S02]  /*2b20*/  FSEL R93, R25, -INF , !P5 ;  /* 0xff800000195d7808 */ /* 0x000fc40006800000 */
[----:B------:R-:W-:Y:S02]  /*2b30*/  FSEL R138, R47, -INF , !P5 ;  /* 0xff8000002f8a7808 */ /* 0x000fe40006800000 */
[-C--:B------:R-:W-:Y:S01]  /*2b40*/  ISETP.GE.AND P5, PT, R5, R52.reuse, PT ;  /* 0x000000340500720c */ /* 0x080fe20003fa6270 */
[----:B------:R-:W-:Y:S01]  /*2b50*/  VIADD R5, R0, 0x31 ;  /* 0x0000003100057836 */ /* 0x000fe20000000000 */
[----:B------:R-:W-:Y:S02]  /*2b60*/  FMNMX.FTZ R3, R120, R3, !PT ;  /* 0x0000000378037209 */ /* 0x000fe40007810000 */
[----:B------:R-:W-:Y:S02]  /*2b70*/  FSEL R133, R41, -INF , !P6 ;  /* 0xff80000029857808 */ /* 0x000fe40007000000 */
[----:B------:R-:W-:Y:S02]  /*2b80*/  FMNMX.FTZ R3, R132, R3, !PT ;  /* 0x0000000384037209 */ /* 0x000fe40007810000 */
[----:B------:R-:W-:Y:S01]  /*2b90*/  ISETP.GE.AND P3, PT, R5, R52, PT ;  /* 0x000000340500720c */ /* 0x000fe20003f66270 */
[----:B------:R-:W-:Y:S01]  /*2ba0*/  VIADD R5, R0, 0x38 ;  /* 0x0000003800057836 */ /* 0x000fe20000000000 */
[----:B------:R-:W-:-:S02]  /*2bb0*/  FSEL R146, R36, -INF , !P5 ;  /* 0xff80000024927808 */ /* 0x000fc40006800000 */
[----:B------:R-:W-:Y:S02]  /*2bc0*/  FMNMX.FTZ R0, R133, R3, !PT ;  /* 0x0000000385007209 */ /* 0x000fe40007810000 */
[----:B------:R-:W-:Y:S02]  /*2bd0*/  FSEL R50, R59, -INF , !P2 ;  /* 0xff8000003b327808 */ /* 0x000fe40005000000 */
[----:B------:R-:W-:Y:S02]  /*2be0*/  FSEL R48, R57, -INF , !P2 ;  /* 0xff80000039307808 */ /* 0x000fe40005000000 */
[----:B------:R-:W-:Y:S02]  /*2bf0*/  FSEL R134, R51, -INF , !P2 ;  /* 0xff80000033867808 */ /* 0x000fe40005000000 */
[----:B------:R-:W-:Y:S02]  /*2c00*/  ISETP.GE.AND P2, PT, R5, R52, PT ;  /* 0x000000340500720c */ /* 0x000fe40003f46270 */
[----:B------:R-:W-:-:S02]  /*2c10*/  FSEL R143, R62, -INF , !P1 ;  /* 0xff8000003e8f7808 */ /* 0x000fc40004800000 */
[----:B------:R-:W-:Y:S02]  /*2c20*/  FSEL R140, R60, -INF , !P1 ;  /* 0xff8000003c8c7808 */ /* 0x000fe40004800000 */
[----:B------:R-:W-:Y:S02]  /*2c30*/  FSEL R155, R10, -INF , !P1 ;  /* 0xff8000000a9b7808 */ /* 0x000fe40004800000 */
[----:B------:R-:W-:Y:S02]  /*2c40*/  FSEL R156, R11, -INF , !P0 ;  /* 0xff8000000b9c7808 */ /* 0x000fe40004000000 */
[----:B------:R-:W-:Y:S02]  /*2c50*/  FSEL R144, R63, -INF , !P0 ;  /* 0xff8000003f907808 */ /* 0x000fe40004000000 */
[----:B------:R-:W-:Y:S02]  /*2c60*/  FSEL R142, R61, -INF , !P0 ;  /* 0xff8000003d8e7808 */ /* 0x000fe40004000000 */
[----:B------:R-:W-:-:S02]  /*2c70*/  FSEL R147, R37, -INF , !P3 ;  /* 0xff80000025937808 */ /* 0x000fc40005800000 */
[----:B------:R-:W-:Y:S01]  /*2c80*/  FMNMX.FTZ R14, R146, R0, !PT ;  /* 0x00000000920e7209 */ /* 0x000fe20007810000 */
[----:B------:R-:W-:Y:S06]  /*2c90*/  BAR.SYNC.DEFER_BLOCKING 0x0 ;  /* 0x0000000000007b1d */ /* 0x000fec0000010000 */
[----:B------:R-:W-:Y:S05]  /*2ca0*/  @!P4 BRA `(.L_x_1149) ;  /* 0x000000000064c947 */ /* 0x000fea0003800000 */
[----:B------:R-:W-:Y:S01]  /*2cb0*/  LEA.HI.SX32 R0, R199, 0xfffffffe, 0x1a ;  /* 0xfffffffec7007811 */ /* 0x000fe200078fd2ff */
[----:B------:R-:W-:-:S03]  /*2cc0*/  ULDC.64 UR6, c[0x0][0x218] ;  /* 0x0000860000067ab9 */ /* 0x000fc60000000a00 */
[----:B------:R-:W-:Y:S01]  /*2cd0*/  SHF.R.S32.HI R5, RZ, 0x1f, R0 ;  /* 0x0000001fff057819 */ /* 0x000fe20000011400 */
[----:B------:R-:W-:Y:S02]  /*2ce0*/  IMAD R3, R150, R0, RZ ;  /* 0x0000000096037224 */ /* 0x000fe400078e02ff */
[----:B------:R-:W-:Y:S01]  /*2cf0*/  IMAD.WIDE.U32 R6, R0, R154, R242 ;  /* 0x0000009a00067225 */ /* 0x000fe200078e00f2 */
[----:B------:R-:W-:-:S03]  /*2d00*/  SHF.L.U64.HI R0, R54, 0x5, R55 ;  /* 0x0000000536007819 */ /* 0x000fc60000010237 */
[----:B------:R-:W-:Y:S01]  /*2d10*/  IMAD R3, R5, R154, R3 ;  /* 0x0000009a05037224 */ /* 0x000fe200078e0203 */
[----:B------:R-:W-:-:S03]  /*2d20*/  LEA R10, P0, R6, UR6, 0x1 ;  /* 0x00000006060a7c11 */ /* 0x000fc6000f8008ff */
[----:B------:R-:W-:Y:S02]  /*2d30*/  IMAD.IADD R5, R7, 0x1, R3 ;  /* 0x0000000107057824 */ /* 0x000fe400078e0203 */
[----:B------:R-:W-:-:S03]  /*2d40*/  IMAD.SHL.U32 R3, R54, 0x20, RZ ;  /* 0x0000002036037824 */ /* 0x000fc600078e00ff */
[----:B------:R-:W-:Y:S02]  /*2d50*/  LEA.HI.X R11, R6, UR7, R5, 0x1, P0 ;  /* 0x00000007060b7c11 */ /* 0x000fe400080f0c05 */
[----:B------:R-:W-:-:S03]  /*2d60*/  IADD3 R8, P0, R3, R10, RZ ;  /* 0x0000000a03087210 */ /* 0x000fc60007f1e0ff */
[----:B------:R-:W-:Y:S01]  /*2d70*/  @!PT LDS RZ, [RZ] ;  /* 0x00000000fffff984 */ /* 0x000fe20000000800 */
[----:B------:R-:W-:Y:S01]  /*2d80*/  @!PT LDS RZ, [RZ] ;  /* 0x00000000fffff984 */ /* 0x000fe20000000800 */
[----:B------:R-:W-:Y:S01]  /*2d90*/  @!PT LDS RZ, [RZ] ;  /* 0x00000000fffff984 */ /* 0x000fe20000000800 */
[----:B------:R1:W-:Y:S02]  /*2da0*/  LDGSTS.E.BYPASS.LTC128B.128 [R200+0x4000], desc[UR28][R10.64] ;  /* 0x040000000ac87fae */ /* 0x0003e4000b901d5c */
[----:B------:R-:W-:Y:S01]  /*2db0*/  IMAD.X R9, R0, 0x1, R11, P0 ;  /* 0x0000000100097824 */ /* 0x000fe200000e060b */
[----:B------:R-:W-:-:S04]  /*2dc0*/  IADD3 R6, P0, R8, R3, RZ ;  /* 0x0000000308067210 */ /* 0x000fc80007f1e0ff */
[----:B------:R1:W-:Y:S01]  /*2dd0*/  LDGSTS.E.BYPASS.LTC128B.128 [R200+0x4800], desc[UR28][R8.64] ;  /* 0x0480000008c87fae */ /* 0x0003e2000b901d5c */
[----:B------:R-:W-:Y:S01]  /*2de0*/  IMAD.X R7, R9, 0x1, R0, P0 ;  /* 0x0000000109077824 */ /* 0x000fe200000e0600 */
[----:B------:R-:W-:-:S04]  /*2df0*/  IADD3 R12, P0, R6, R3, RZ ;  /* 0x00000003060c7210 */ /* 0x000fc80007f1e0ff */
[----:B------:R1:W-:Y:S01]  /*2e00*/  LDGSTS.E.BYPASS.LTC128B.128 [R200+0x5000], desc[UR28][R6.64] ;  /* 0x0500000006c87fae */ /* 0x0003e2000b901d5c */
[----:B------:R-:W-:-:S05]  /*2e10*/  IMAD.X R13, R7, 0x1, R0, P0 ;  /* 0x00000001070d7824 */ /* 0x000fca00000e0600 */
[----:B------:R1:W-:Y:S04]  /*2e20*/  LDGSTS.E.BYPASS.LTC128B.128 [R200+0x5800], desc[UR28][R12.64] ;  /* 0x058000000cc87fae */ /* 0x0003e8000b901d5c */
[----:B------:R-:W0:Y:S02]  /*2e30*/  LDGDEPBAR ;  /* 0x00000000000079af */ /* 0x000e240000000000 */
.L_x_1149:
[----:B------:R-:W-:Y:S01]  /*2e40*/  ISETP.GE.AND P0, PT, R15, R52, PT ;  /* 0x000000340f00720c */ /* 0x000fe20003f06270 */
[----:B------:R-:W-:Y:S01]  /*2e50*/  ULDC UR6, c[0x0][0x2ec] ;  /* 0x0000bb0000067ab9 */ /* 0x000fe20000000800 */
[----:B------:R-:W-:Y:S01]  /*2e60*/  FSEL R174, R32, -INF , !P2 ;  /* 0xff80000020ae7808 */ /* 0x000fe20005000000 */
[----:B------:R-:W-:Y:S01]  /*2e70*/  IMAD R222, R222, 0x8, R151 ;  /* 0x00000008dede7824 */ /* 0x000fe200078e0297 */
[----:B------:R-:W-:Y:S01]  /*2e80*/  FMNMX.FTZ R0, R147, R14, !PT ;  /* 0x0000000e93007209 */ /* 0x000fe20007810000 */
[----:B------:R-:W-:Y:S01]  /*2e90*/  IMAD.WIDE.U32 R18, R209, -0x2daee0ad, RZ ;  /* 0xd2511f53d1127825 */ /* 0x000fe200078e00ff */
[----:B------:R-:W-:Y:S01]  /*2ea0*/  FSEL R175, R33, -INF , !P0 ;  /* 0xff80000021af7808 */ /* 0x000fe20004000000 */
[----:B------:R-:W-:Y:S01]  /*2eb0*/  UIADD3 UR22, UR30, -0x61c88647, URZ ;  /* 0x9e3779b91e167890 */ /* 0x000fe2000fffe03f */
[----:B------:R-:W-:Y:S01]  /*2ec0*/  FMNMX.FTZ R0, R174, R0, !PT ;  /* 0x00000000ae007209 */ /* 0x000fe20007810000 */
[----:B------:R-:W-:Y:S01]  /*2ed0*/  VIADD R220, R222, 0x4 ;  /* 0x00000004dedc7836 */ /* 0x000fe20000000000 */
[----:B------:R-:W-:Y:S01]  /*2ee0*/  LOP3.LUT R204, R204, UR30, RZ, 0x3c, !PT ;  /* 0x0000001ecccc7c12 */ /* 0x000fe2000f8e3cff */
[----:B-1----:R-:W-:Y:S01]  /*2ef0*/  IMAD.WIDE.U32 R8, R222, -0x326172a9, RZ ;  /* 0xcd9e8d57de087825 */ /* 0x002fe200078e00ff */
[----:B------:R-:W-:Y:S01]  /*2f00*/  FMNMX.FTZ R0, R175, R0, !PT ;  /* 0x00000000af007209 */ /* 0x000fe20007810000 */
[----:B------:R-:W-:Y:S01]  /*2f10*/  UIADD3 UR21, UR31, -0x4498517b, URZ ;  /* 0xbb67ae851f157890 */ /* 0x000fe2000fffe03f */
[----:B------:R-:W-:Y:S01]  /*2f20*/  FSEL R150, R124, -INF , !P5 ;  /* 0xff8000007c967808 */ /* 0x000fe20006800000 */
[----:B------:R-:W-:Y:S01]  /*2f30*/  IMAD.WIDE.U32 R6, R220, -0x326172a9, RZ ;  /* 0xcd9e8d57dc067825 */ /* 0x000fe200078e00ff */
[----:B------:R-:W-:Y:S01]  /*2f40*/  UIADD3 UR20, UR30, 0x3c6ef372, URZ ;  /* 0x3c6ef3721e147890 */ /* 0x000fe2000fffe03f */
[----:B------:R-:W1:Y:S01]  /*2f50*/  SHFL.BFLY PT, R3, R0, 0x2, 0x1f ;  /* 0x0c401f0000037f89 */ /* 0x000e6200000e0000 */
[----:B------:R-:W-:Y:S01]  /*2f60*/  UIADD3 UR19, UR31, 0x76cf5d0a, URZ ;  /* 0x76cf5d0a1f137890 */ /* 0x000fe2000fffe03f */
[----:B------:R-:W-:Y:S01]  /*2f70*/  FSEL R151, R125, -INF , !P3 ;  /* 0xff8000007d977808 */ /* 0x000fe20005800000 */
[----:B------:R-:W-:Y:S01]  /*2f80*/  UIADD3 UR18, UR30, -0x255992d5, URZ ;  /* 0xdaa66d2b1e127890 */ /* 0x000fe2000fffe03f */
[----:B------:R-:W-:Y:S01]  /*2f90*/  LOP3.LUT R5, R7, R204, RZ, 0x3c, !PT ;  /* 0x000000cc07057212 */ /* 0x000fe200078e3cff */
[----:B------:R-:W-:Y:S01]  /*2fa0*/  UIADD3 UR17, UR31, 0x32370b8f, URZ ;  /* 0x32370b8f1f117890 */ /* 0x000fe2000fffe03f */
[----:B------:R-:W-:Y:S01]  /*2fb0*/  FSEL R164, R80, -INF , !P2 ;  /* 0xff80000050a47808 */ /* 0x000fe20005000000 */
[----:B------:R-:W-:Y:S01]  /*2fc0*/  UIADD3 UR15, UR31, -0x126145ec, URZ ;  /* 0xed9eba141f0f7890 */ /* 0x000fe2000fffe03f */
[----:B------:R-:W-:Y:S01]  /*2fd0*/  FSEL R167, R81, -INF , !P0 ;  /* 0xff80000051a77808 */ /* 0x000fe20004000000 */
[----:B------:R-:W-:Y:S01]  /*2fe0*/  IMAD.WIDE.U32 R10, R5, -0x2daee0ad, RZ ;  /* 0xd2511f53050a7825 */ /* 0x000fe200078e00ff */
[----:B------:R-:W-:Y:S01]  /*2ff0*/  FSEL R165, R126, -INF , !P5 ;  /* 0xff8000007ea57808 */ /* 0x000fe20006800000 */
[----:B------:R-:W-:Y:S01]  /*3000*/  UIADD3 UR16, UR30, 0x78dde6e4, URZ ;  /* 0x78dde6e41e107890 */ /* 0x000fe2000fffe03f */
[----:B------:R-:W-:Y:S01]  /*3010*/  FSEL R166, R127, -INF , !P3 ;  /* 0xff8000007fa67808 */ /* 0x000fe20005800000 */
[----:B------:R-:W-:Y:S01]  /*3020*/  UIADD3 UR14, UR30, 0x1715609d, URZ ;  /* 0x1715609d1e0e7890 */ /* 0x000fe2000fffe03f */
[----:B------:R-:W-:Y:S01]  /*3030*/  LOP3.LUT R11, R11, UR21, R18, 0x96, !PT ;  /* 0x000000150b0b7c12 */ /* 0x000fe2000f8e9612 */
[----:B------:R-:W-:Y:S01]  /*3040*/  UIADD3 UR5, UR31, -0x56f99767, URZ ;  /* 0xa90668991f057890 */ /* 0x000fe2000fffe03f */
[----:B------:R-:W-:Y:S01]  /*3050*/  FSEL R168, R82, -INF , !P2 ;  /* 0xff80000052a87808 */ /* 0x000fe20005000000 */
[----:B------:R-:W-:Y:S01]  /*3060*/  UIADD3 UR23, UR31, 0x646e171e, URZ ;  /* 0x646e171e1f177890 */ /* 0x000fe2000fffe03f */
[----:B------:R-:W-:Y:S01]  /*3070*/  FSEL R169, R83, -INF , !P0 ;  /* 0xff80000053a97808 */ /* 0x000fe20004000000 */
[----:B------:R-:W-:Y:S01]  /*3080*/  IMAD.WIDE.U32 R56, R11, -0x326172a9, RZ ;  /* 0xcd9e8d570b387825 */ /* 0x000fe200078e00ff */
[----:B------:R-:W-:Y:S01]  /*3090*/  FSEL R141, R43, -INF , !P6 ;  /* 0xff8000002b8d7808 */ /* 0x000fe20007000000 */
[----:B------:R-:W-:Y:S01]  /*30a0*/  UIADD3 UR24, UR30, -0x4ab325aa, URZ ;  /* 0xb54cda561e187890 */ /* 0x000fe2000fffe03f */
[----:B------:R-:W-:Y:S01]  /*30b0*/  FSEL R171, R38, -INF , !P5 ;  /* 0xff80000026ab7808 */ /* 0x000fe20006800000 */
[----:B------:R-:W-:Y:S01]  /*30c0*/  ULDC.U8 UR25, c[0x0][0x388] ;  /* 0x0000e20000197ab9 */ /* 0x000fe20000000000 */
[----:B-1----:R-:W-:-:S02]  /*30d0*/  FMNMX.FTZ R0, R0, R3, !PT ;  /* 0x0000000300007209 */ /* 0x002fc40007810000 */
[----:B------:R-:W-:Y:S02]  /*30e0*/  FSEL R173, R39, -INF , !P3 ;  /* 0xff80000027ad7808 */ /* 0x000fe40005800000 */
[----:B------:R-:W-:Y:S01]  /*30f0*/  FSEL R170, R34, -INF , !P2 ;  /* 0xff80000022aa7808 */ /* 0x000fe20005000000 */
[----:B------:R-:W1:Y:S01]  /*3100*/  SHFL.BFLY PT, R3, R0, 0x1, 0x1f ;  /* 0x0c201f0000037f89 */ /* 0x000e6200000e0000 */
[----:B------:R-:W-:Y:S02]  /*3110*/  FSEL R172, R35, -INF , !P0 ;  /* 0xff80000023ac7808 */ /* 0x000fe40004000000 */
[----:B-1----:R-:W-:-:S04]  /*3120*/  FMNMX.FTZ R100, R0, R3, !PT ;  /* 0x0000000300647209 */ /* 0x002fc80007810000 */
[C---:B------:R-:W-:Y:S01]  /*3130*/  FSETP.NEU.FTZ.AND P1, PT, R100.reuse, -INF , PT ;  /* 0xff8000006400780b */ /* 0x040fe20003f3d000 */
[----:B------:R-:W-:-:S05]  /*3140*/  FMUL.FTZ R0, R100, UR6 ;  /* 0x0000000664007c20 */ /* 0x000fca0008410000 */
[----:B------:R-:W-:Y:S01]  /*3150*/  FSEL R22, R0, RZ, P1 ;  /* 0x000000ff00167208 */ /* 0x000fe20000800000 */
[----:B------:R-:W-:Y:S01]  /*3160*/  IMAD.SHL.U32 R0, R53, 0x2, RZ ;  /* 0x0000000235007824 */ /* 0x000fe200078e00ff */
[----:B------:R-:W-:-:S03]  /*3170*/  ISETP.NE.AND P1, PT, R28, RZ, PT ;  /* 0x000000ff1c00720c */ /* 0x000fc60003f25270 */
[----:B------:R-:W-:Y:S01]  /*3180*/  VIADD R3, R0, 0x1 ;  /* 0x0000000100037836 */ /* 0x000fe20000000000 */
[C---:B------:R-:W-:Y:S02]  /*3190*/  LOP3.LUT R0, R19.reuse, UR31, R0, 0x96, !PT ;  /* 0x0000001f13007c12 */ /* 0x040fe4000f8e9600 */
[----:B------:R-:W-:Y:S02]  /*31a0*/  FSEL R139, R42, -INF , !P1 ;  /* 0xff8000002a8b7808 */ /* 0x000fe40004800000 */
[----:B------:R-:W-:Y:S01]  /*31b0*/  LOP3.LUT R3, R19, UR31, R3, 0x96, !PT ;  /* 0x0000001f13037c12 */ /* 0x000fe2000f8e9603 */
[----:B------:R-:W-:Y:S01]  /*31c0*/  IMAD.WIDE.U32 R16, R0, -0x326172a9, RZ ;  /* 0xcd9e8d5700107825 */ /* 0x000fe200078e00ff */
[----:B------:R-:W-:-:S03]  /*31d0*/  LOP3.LUT R0, R9, R204, RZ, 0x3c, !PT ;  /* 0x000000cc09007212 */ /* 0x000fc600078e3cff */
[----:B------:R-:W-:Y:S01]  /*31e0*/  IMAD.WIDE.U32 R14, R3, -0x326172a9, RZ ;  /* 0xcd9e8d57030e7825 */ /* 0x000fe200078e00ff */
[C---:B------:R-:W-:Y:S02]  /*31f0*/  LOP3.LUT R3, R17.reuse, UR22, R6, 0x96, !PT ;  /* 0x0000001611037c12 */ /* 0x040fe4000f8e9606 */
[----:B------:R-:W-:Y:S01]  /*3200*/  LOP3.LUT R9, R17, UR22, R8, 0x96, !PT ;  /* 0x0000001611097c12 */ /* 0x000fe2000f8e9608 */
[----:B------:R-:W-:Y:S01]  /*3210*/  IMAD.WIDE.U32 R12, R0, -0x2daee0ad, RZ ;  /* 0xd2511f53000c7825 */ /* 0x000fe200078e00ff */
[----:B------:R-:W-:Y:S02]  /*3220*/  FMNMX.FTZ R0, R68, R69, !PT ;  /* 0x0000004544007209 */ /* 0x000fe40007810000 */
[----:B------:R-:W-:Y:S02]  /*3230*/  LOP3.LUT R5, R15, UR22, R6, 0x96, !PT ;  /* 0x000000160f057c12 */ /* 0x000fe4000f8e9606 */
[----:B------:R-:W-:Y:S02]  /*3240*/  FMNMX.FTZ R0, R71, R0, !PT ;  /* 0x0000000047007209 */ /* 0x000fe40007810000 */
[----:B------:R-:W-:Y:S01]  /*3250*/  LOP3.LUT R13, R13, UR21, R18, 0x96, !PT ;  /* 0x000000150d0d7c12 */ /* 0x000fe2000f8e9612 */
[----:B------:R-:W-:Y:S01]  /*3260*/  IMAD.WIDE.U32 R18, R3, -0x2daee0ad, RZ ;  /* 0xd2511f5303127825 */ /* 0x000fe200078e00ff */
[----:B------:R-:W-:-:S02]  /*3270*/  FMNMX.FTZ R3, R70, R0, !PT ;  /* 0x0000000046037209 */ /* 0x000fc40007810000 */
[----:B------:R-:W-:Y:S01]  /*3280*/  LOP3.LUT R7, R15, UR22, R8, 0x96, !PT ;  /* 0x000000160f077c12 */ /* 0x000fe2000f8e9608 */
[----:B------:R-:W-:Y:S01]  /*3290*/  IMAD.WIDE.U32 R58, R13, -0x326172a9, RZ ;  /* 0xcd9e8d570d3a7825 */ /* 0x000fe200078e00ff */
[----:B------:R-:W-:-:S03]  /*32a0*/  FMNMX.FTZ R3, R101, R3, !PT ;  /* 0x0000000365037209 */ /* 0x000fc60007810000 */
[----:B------:R-:W-:Y:S01]  /*32b0*/  IMAD.WIDE.U32 R24, R5, -0x2daee0ad, RZ ;  /* 0xd2511f5305187825 */ /* 0x000fe200078e00ff */
[----:B------:R-:W-:Y:S02]  /*32c0*/  FMNMX.FTZ R5, R93, R3, !PT ;  /* 0x000000035d057209 */ /* 0x000fe40007810000 */
[----:B------:R-:W-:Y:S01]  /*32d0*/  LOP3.LUT R3, R59, UR20, R16, 0x96, !PT ;  /* 0x000000143b037c12 */ /* 0x000fe2000f8e9610 */
[----:B------:R-:W-:Y:S01]  /*32e0*/  IMAD.WIDE.U32 R8, R9, -0x2daee0ad, RZ ;  /* 0xd2511f5309087825 */ /* 0x000fe200078e00ff */
[----:B------:R-:W-:Y:S02]  /*32f0*/  FMNMX.FTZ R5, R92, R5, !PT ;  /* 0x000000055c057209 */ /* 0x000fe40007810000 */
[----:B------:R-:W-:Y:S01]  /*3300*/  LOP3.LUT R154, R25, UR19, R10, 0x96, !PT ;  /* 0x00000013199a7c12 */ /* 0x000fe2000f8e960a */
[----:B------:R-:W-:Y:S01]  /*3310*/  IMAD.WIDE.U32 R6, R7, -0x2daee0ad, RZ ;  /* 0xd2511f5307067825 */ /* 0x000fe200078e00ff */
[----:B------:R-:W-:Y:S02]  /*3320*/  LOP3.LUT R9, R9, UR19, R12, 0x96, !PT ;  /* 0x0000001309097c12 */ /* 0x000fe4000f8e960c */
[----:B------:R-:W-:-:S02]  /*3330*/  LOP3.LUT R0, R59, UR20, R14, 0x96, !PT ;  /* 0x000000143b007c12 */ /* 0x000fc4000f8e960e */
[----:B------:R-:W-:Y:S02]  /*3340*/  LOP3.LUT R158, R7, UR19, R12, 0x96, !PT ;  /* 0x00000013079e7c12 */ /* 0x000fe4000f8e960c */
[----:B------:R-:W-:Y:S01]  /*3350*/  LOP3.LUT R12, R19, UR19, R10, 0x96, !PT ;  /* 0x00000013130c7c12 */ /* 0x000fe2000f8e960a */
[----:B------:R-:W-:Y:S01]  /*3360*/  IMAD.WIDE.U32 R10, R3, -0x2daee0ad, RZ ;  /* 0xd2511f53030a7825 */ /* 0x000fe200078e00ff */
[----:B------:R-:W-:Y:S02]  /*3370*/  FMNMX.FTZ R3, R48, R5, !PT ;  /* 0x0000000530037209 */ /* 0x000fe40007810000 */
[C---:B------:R-:W-:Y:S01]  /*3380*/  LOP3.LUT R7, R57.reuse, UR20, R16, 0x96, !PT ;  /* 0x0000001439077c12 */ /* 0x040fe2000f8e9610 */
[----:B------:R-:W-:Y:S01]  /*3390*/  IMAD.WIDE.U32 R136, R0, -0x2daee0ad, RZ ;  /* 0xd2511f5300887825 */ /* 0x000fe200078e00ff */
[----:B------:R-:W-:Y:S02]  /*33a0*/  FMNMX.FTZ R3, R140, R3, !PT ;  /* 0x000000038c037209 */ /* 0x000fe40007810000 */
[----:B------:R-:W-:Y:S01]  /*33b0*/  FMNMX.FTZ R0, R74, R75, !PT ;  /* 0x0000004b4a007209 */ /* 0x000fe20007810000 */
[----:B------:R-:W-:Y:S01]  /*33c0*/  IMAD.WIDE.U32 R12, R12, -0x326172a9, RZ ;  /* 0xcd9e8d570c0c7825 */ /* 0x000fe200078e00ff */
[----:B------:R-:W-:-:S02]  /*33d0*/  LOP3.LUT R16, R57, UR20, R14, 0x96, !PT ;  /* 0x0000001439107c12 */ /* 0x000fc4000f8e960e */
[----:B------:R-:W-:Y:S01]  /*33e0*/  FSEL R57, R104, -INF , !P1 ;  /* 0xff80000068397808 */ /* 0x000fe20004800000 */
[----:B------:R-:W-:Y:S01]  /*33f0*/  IMAD.WIDE.U32 R14, R9, -0x326172a9, RZ ;  /* 0xcd9e8d57090e7825 */ /* 0x000fe200078e00ff */
[----:B------:R-:W-:Y:S02]  /*3400*/  FMNMX.FTZ R3, R142, R3, !PT ;  /* 0x000000038e037209 */ /* 0x000fe40007810000 */
[----:B------:R-:W-:Y:S01]  /*3410*/  FMNMX.FTZ R0, R73, R0, !PT ;  /* 0x0000000049007209 */ /* 0x000fe20007810000 */
[----:B------:R-:W-:Y:S01]  /*3420*/  IMAD.WIDE.U32 R98, R16, -0x2daee0ad, RZ ;  /* 0xd2511f5310627825 */ /* 0x000fe200078e00ff */
[----:B------:R-:W-:Y:S02]  /*3430*/  FSEL R59, R105, -INF , !P6 ;  /* 0xff800000693b7808 */ /* 0x000fe40007000000 */
        /* <DEDUP_REMOVED lines=8> */
[----:B------:R-:W-:Y:S02]  /*34c0*/  LOP3.LUT R5, R15, UR18, R58, 0x96, !PT ;  /* 0x000000120f057c12 */ /* 0x000fe4000f8e963a */
[----:B------:R-:W-:Y:S02]  /*34d0*/  FMNMX.FTZ R3, R164, R3, !PT ;  /* 0x00000003a4037209 */ /* 0x000fe40007810000 */
[----:B------:R-:W-:Y:S01]  /*34e0*/  FMNMX.FTZ R0, R50, R0, !PT ;  /* 0x0000000032007209 */ /* 0x000fe20007810000 */
[----:B------:R-:W-:Y:S01]  /*34f0*/  IMAD.WIDE.U32 R26, R5, -0x2daee0ad, RZ ;  /* 0xd2511f53051a7825 */ /* 0x000fe200078e00ff */
[----:B------:R-:W-:Y:S02]  /*3500*/  FMNMX.FTZ R97, R167, R3, !PT ;  /* 0x00000003a7617209 */ /* 0x000fe40007810000 */
[----:B------:R-:W-:Y:S02]  /*3510*/  FMNMX.FTZ R0, R143, R0, !PT ;  /* 0x000000008f007209 */ /* 0x000fe40007810000 */
[----:B------:R-:W-:-:S02]  /*3520*/  LOP3.LUT R17, R11, UR17, R8, 0x96, !PT ;  /* 0x000000110b117c12 */ /* 0x000fc4000f8e9608 */
[----:B------:R-:W-:Y:S01]  /*3530*/  FMNMX.FTZ R3, R96, R108, !PT ;  /* 0x0000006c60037209 */ /* 0x000fe20007810000 */
[----:B------:R-:W1:Y:S01]  /*3540*/  SHFL.BFLY PT, R8, R97, 0x2, 0x1f ;  /* 0x0c401f0061087f89 */ /* 0x000e6200000e0000 */
[----:B------:R-:W-:Y:S02]  /*3550*/  LOP3.LUT R28, R27, UR15, R10, 0x96, !PT ;  /* 0x0000000f1b1c7c12 */ /* 0x000fe4000f8e960a */
[----:B------:R-:W-:Y:S02]  /*3560*/  FSEL R27, R106, -INF , !P1 ;  /* 0xff8000006a1b7808 */ /* 0x000fe40004800000 */
[----:B------:R-:W-:Y:S02]  /*3570*/  FMNMX.FTZ R0, R144, R0, !PT ;  /* 0x0000000090007209 */ /* 0x000fe40007810000 */
[----:B------:R-:W-:Y:S02]  /*3580*/  FMNMX.FTZ R3, R110, R3, !PT ;  /* 0x000000036e037209 */ /* 0x000fe40007810000 */
[----:B------:R-:W-:Y:S01]  /*3590*/  LOP3.LUT R157, R137, UR17, R6, 0x96, !PT ;  /* 0x00000011899d7c12 */ /* 0x000fe2000f8e9606 */
[----:B------:R-:W-:Y:S01]  /*35a0*/  IMAD.WIDE.U32 R6, R7, -0x2daee0ad, RZ ;  /* 0xd2511f5307067825 */ /* 0x000fe200078e00ff */
[----:B------:R-:W-:-:S02]  /*35b0*/  FSEL R137, R107, -INF , !P6 ;  /* 0xff8000006b897808 */ /* 0x000fc40007000000 */
        /* <DEDUP_REMOVED lines=11> */
[----:B------:R-:W-:Y:S01]  /*3670*/  FMNMX.FTZ R8, R169, R0, !PT ;  /* 0x00000000a9087209 */ /* 0x000fe20007810000 */
[----:B------:R-:W-:Y:S01]  /*3680*/  FFMA.FTZ R0, R67, UR6, -R22 ;  /* 0x0000000643007c23 */ /* 0x000fe20008010816 */
[----:B------:R-:W-:Y:S01]  /*3690*/  FMNMX.FTZ R3, R155, R3, !PT ;  /* 0x000000039b037209 */ /* 0x000fe20007810000 */
[----:B------:R-:W1:Y:S01]  /*36a0*/  SHFL.BFLY PT, R10, R97, 0x1, 0x1f ;  /* 0x0c201f00610a7f89 */ /* 0x000e6200000e0000 */
[----:B------:R-:W-:Y:S01]  /*36b0*/  LOP3.LUT R5, R13, UR18, R56, 0x96, !PT ;  /* 0x000000120d057c12 */ /* 0x000fe2000f8e9638 */
[----:B------:R2:W-:Y:S01]  /*36c0*/  MUFU.EX2 R231, R0 ;  /* 0x0000000000e77308 */ /* 0x0005e20000000800 */
[----:B------:R-:W-:Y:S01]  /*36d0*/  LOP3.LUT R11, R7, UR17, R18, 0x96, !PT ;  /* 0x00000011070b7c12 */ /* 0x000fe2000f8e9612 */
[----:B------:R-:W3:Y:S01]  /*36e0*/  SHFL.BFLY PT, R9, R8, 0x2, 0x1f ;  /* 0x0c401f0008097f89 */ /* 0x000ee200000e0000 */
[----:B------:R-:W-:Y:S01]  /*36f0*/  LOP3.LUT R145, R99, UR17, R24, 0x96, !PT ;  /* 0x0000001163917c12 */ /* 0x000fe2000f8e9618 */
[----:B------:R-:W-:-:S04]  /*3700*/  IMAD.WIDE.U32 R20, R5, -0x2daee0ad, RZ ;  /* 0xd2511f5305147825 */ /* 0x000fc800078e00ff */
[----:B------:R-:W-:-:S04]  /*3710*/  FFMA.FTZ R5, R65, UR6, -R22 ;  /* 0x0000000641057c23 */ /* 0x000fc80008010816 */
[----:B------:R4:W-:Y:S01]  /*3720*/  MUFU.EX2 R235, R5 ;  /* 0x0000000500eb7308 */ /* 0x0009e20000000800 */
[----:B------:R-:W-:Y:S01]  /*3730*/  LOP3.LUT R13, R21, UR15, R6, 0x96, !PT ;  /* 0x0000000f150d7c12 */ /* 0x000fe2000f8e9606 */
[----:B------:R-:W-:-:S05]  /*3740*/  IMAD.WIDE.U32 R6, R17, -0x326172a9, RZ ;  /* 0xcd9e8d5711067825 */ /* 0x000fca00078e00ff */
[----:B------:R-:W-:Y:S02]  /*3750*/  LOP3.LUT R15, R7, UR16, R14, 0x96, !PT ;  /* 0x00000010070f7c12 */ /* 0x000fe4000f8e960e */
[----:B--2---:R-:W-:Y:S01]  /*3760*/  FMNMX.FTZ R0, R156, R3, !PT ;  /* 0x000000039c007209 */ /* 0x004fe20007810000 */
[----:B------:R-:W-:-:S03]  /*3770*/  FFMA.FTZ R3, R66, UR6, -R22 ;  /* 0x0000000642037c23 */ /* 0x000fc60008010816 */
[----:B------:R-:W-:Y:S01]  /*3780*/  FMNMX.FTZ R0, R139, R0, !PT ;  /* 0x000000008b007209 */ /* 0x000fe20007810000 */
[----:B------:R2:W-:Y:S01]  /*3790*/  MUFU.EX2 R232, R3 ;  /* 0x0000000300e87308 */ /* 0x0005e20000000800 */
[----:B-1----:R-:W-:Y:S01]  /*37a0*/  FMNMX.FTZ R97, R97, R10, !PT ;  /* 0x0000000a61617209 */ /* 0x002fe20007810000 */
[----:B------:R-:W-:-:S04]  /*37b0*/  IMAD.WIDE.U32 R10, R11, -0x326172a9, RZ ;  /* 0xcd9e8d570b0a7825 */ /* 0x000fc800078e00ff */
[----:B----4-:R-:W-:Y:S01]  /*37c0*/  FFMA.FTZ R5, R64, UR6, -R22 ;  /* 0x0000000640057c23 */ /* 0x010fe20008010816 */
[----:B---3--:R-:W-:Y:S01]  /*37d0*/  FMNMX.FTZ R18, R8, R9, !PT ;  /* 0x0000000908127209 */ /* 0x008fe20007810000 */
[C---:B------:R-:W-:Y:S01]  /*37e0*/  FMUL.FTZ R7, R97.reuse, UR6 ;  /* 0x0000000661077c20 */ /* 0x040fe20008410000 */
[----:B------:R-:W-:Y:S01]  /*37f0*/  FSETP.NEU.FTZ.AND P0, PT, R97, -INF , PT ;  /* 0xff8000006100780b */ /* 0x000fe20003f1d000 */
[----:B------:R1:W-:Y:S02]  /*3800*/  MUFU.EX2 R234, R5 ;  /* 0x0000000500ea7308 */ /* 0x0003e40000000800 */
[----:B------:R-:W-:Y:S01]  /*3810*/  SHFL.BFLY PT, R19, R18, 0x1, 0x1f ;  /* 0x0c201f0012137f89 */ /* 0x000fe200000e0000 */
[----:B------:R-:W-:Y:S01]  /*3820*/  LOP3.LUT R14, R11, UR16, R12, 0x96, !PT ;  /* 0x000000100b0e7c12 */ /* 0x000fe2000f8e960c */
[----:B------:R-:W-:Y:S01]  /*3830*/  IMAD.WIDE.U32 R8, R15, -0x2daee0ad, RZ ;  /* 0xd2511f530f087825 */ /* 0x000fe200078e00ff */
[----:B------:R-:W-:-:S03]  /*3840*/  FSEL R7, R7, RZ, P0 ;  /* 0x000000ff07077208 */ /* 0x000fc60000000000 */
[----:B------:R-:W-:Y:S01]  /*3850*/  IMAD.WIDE.U32 R14, R14, -0x2daee0ad, RZ ;  /* 0xd2511f530e0e7825 */ /* 0x000fe200078e00ff */
[----:B------:R-:W-:-:S03]  /*3860*/  LOP3.LUT R26, R9, UR5, R26, 0x96, !PT ;  /* 0x00000005091a7c12 */ /* 0x000fc6000f8e961a */
[----:B------:R-:W-:Y:S01]  /*3870*/  FFMA.FTZ R11, R70, UR6, -R7 ;  /* 0x00000006460b7c23 */ /* 0x000fe20008010807 */
[----:B--2---:R-:W-:Y:S01]  /*3880*/  FMNMX.FTZ R3, R141, R0, !PT ;  /* 0x000000008d037209 */ /* 0x004fe20007810000 */
[----:B------:R-:W-:Y:S01]  /*3890*/  IMAD.WIDE.U32 R12, R13, -0x326172a9, RZ ;  /* 0xcd9e8d570d0c7825 */ /* 0x000fe200078e00ff */
[----:B------:R-:W-:Y:S01]  /*38a0*/  LOP3.LUT R9, R15, UR5, R20, 0x96, !PT ;  /* 0x000000050f097c12 */ /* 0x000fe2000f8e9614 */
[----:B------:R-:W-:Y:S01]  /*38b0*/  MUFU.EX2 R226, R11 ;  /* 0x0000000b00e27308 */ /* 0x000fe20000000800 */
[----:B------:R-:W-:Y:S01]  /*38c0*/  FMNMX.FTZ R3, R171, R3, !PT ;  /* 0x00000003ab037209 */ /* 0x000fe20007810000 */
[----:B------:R-:W-:Y:S01]  /*38d0*/  FFMA.FTZ R0, R44, UR6, -R22 ;  /* 0x000000062c007c23 */ /* 0x000fe20008010816 */
[----:B------:R-:W-:Y:S02]  /*38e0*/  LOP3.LUT R16, R13, UR14, R10, 0x96, !PT ;  /* 0x0000000e0d107c12 */ /* 0x000fe4000f8e960a */
[----:B-1----:R-:W-:Y:S01]  /*38f0*/  FMNMX.FTZ R5, R173, R3, !PT ;  /* 0x00000003ad057209 */ /* 0x002fe20007810000 */
[----:B------:R-:W-:-:S02]  /*3900*/  FFMA.FTZ R3, R31, UR6, -R22 ;  /* 0x000000061f037c23 */ /* 0x000fc40008010816 */
[----:B------:R-:W-:Y:S01]  /*3910*/  IMAD.WIDE.U32 R16, R16, -0x2daee0ad, RZ ;  /* 0xd2511f5310107825 */ /* 0x000fe200078e00ff */
[----:B------:R-:W-:Y:S01]  /*3920*/  FMNMX.FTZ R5, R170, R5, !PT ;  /* 0x00000005aa057209 */ /* 0x000fe20007810000 */
[----:B------:R1:W-:Y:S03]  /*3930*/  MUFU.EX2 R230, R3 ;  /* 0x0000000300e67308 */ /* 0x0003e60000000800 */
[----:B------:R-:W-:Y:S02]  /*3940*/  FMNMX.FTZ R5, R172, R5, !PT ;  /* 0x00000005ac057209 */ /* 0x000fe40007810000 */
[----:B------:R-:W-:Y:S02]  /*3950*/  LOP3.LUT R21, R17, UR23, R14, 0x96, !PT ;  /* 0x0000001711157c12 */ /* 0x000fe4000f8e960e */
[----:B------:R-:W-:Y:S01]  /*3960*/  LOP3.LUT R17, R16, 0xffff, RZ, 0xc0, !PT ;  /* 0x0000ffff10117812 */ /* 0x000fe200078ec0ff */
[----:B------:R-:W2:Y:S01]  /*3970*/  SHFL.BFLY PT, R99, R5, 0x2, 0x1f ;  /* 0x0c401f0005637f89 */ /* 0x000ea200000e0000 */
[----:B------:R3:W-:Y:S02]  /*3980*/  MUFU.EX2 R233, R0 ;  /* 0x0000000000e97308 */ /* 0x0007e40000000800 */
[----:B------:R-:W-:Y:S01]  /*3990*/  SHF.R.U32.HI R17, RZ, 0x8, R17 ;  /* 0x00000008ff117819 */ /* 0x000fe20000011611 */
[----:B-1----:R-:W-:Y:S01]  /*39a0*/  FFMA.FTZ R3, R29, UR6, -R22 ;  /* 0x000000061d037c23 */ /* 0x002fe20008010816 */
[----:B------:R-:W-:-:S04]  /*39b0*/  IMAD.WIDE.U32 R28, R28, -0x326172a9, RZ ;  /* 0xcd9e8d571c1c7825 */ /* 0x000fc800078e00ff */
[----:B------:R1:W-:Y:S01]  /*39c0*/  MUFU.EX2 R229, R3 ;  /* 0x0000000300e57308 */ /* 0x0003e20000000800 */
[----:B------:R-:W-:Y:S01]  /*39d0*/  LOP3.LUT R6, R29, UR14, R6, 0x96, !PT ;  /* 0x0000000e1d067c12 */ /* 0x000fe2000f8e9606 */
[----:B---3--:R-:W-:-:S04]  /*39e0*/  IMAD.IADD R0, R152, 0x1, R153 ;  /* 0x0000000198007824 */ /* 0x008fc800078e0299 */
[----:B------:R-:W-:Y:S01]  /*39f0*/  IMAD.WIDE.U32 R24, R6, -0x2daee0ad, RZ ;  /* 0xd2511f5306187825 */ /* 0x000fe200078e00ff */
[----:B------:R-:W-:Y:S02]  /*3a00*/  LEA R185, R0, UR4, 0x1 ;  /* 0x0000000400b97c11 */ /* 0x000fe4000f8e08ff */
[----:B--2---:R-:W-:Y:S01]  /*3a10*/  FMNMX.FTZ R99, R5, R99, !PT ;  /* 0x0000006305637209 */ /* 0x004fe20007810000 */
[----:B------:R-:W-:Y:S01]  /*3a20*/  FFMA.FTZ R5, R71, UR6, -R7 ;  /* 0x0000000647057c23 */ /* 0x000fe20008010807 */
[----:B------:R-:W-:Y:S01]  /*3a30*/  LOP3.LUT R23, R25, UR23, R8, 0x96, !PT ;  /* 0x0000001719177c12 */ /* 0x000fe2000f8e9608 */
[----:B------:R-:W-:Y:S01]  /*3a40*/  IMAD.WIDE.U32 R8, R9, -0x326172a9, RZ ;  /* 0xcd9e8d5709087825 */ /* 0x000fe200078e00ff */
[----:B------:R-:W-:Y:S03]  /*3a50*/  LDSM.16.MT88.4 R32, [R185+0x6000] ;  /* 0x00600000b920783b */ /* 0x000fe60000004200 */
[----:B-1----:R-:W-:Y:S01]  /*3a60*/  FFMA.FTZ R3, R30, UR6, -R22 ;  /* 0x000000061e037c23 */ /* 0x002fe20008010816 */
[----:B------:R1:W2:Y:S01]  /*3a70*/  MUFU.EX2 R224, R5 ;  /* 0x0000000500e07308 */ /* 0x0002a20000000800 */
[--C-:B------:R-:W-:Y:S01]  /*3a80*/  IMAD R186, R4, 0x2, R185.reuse ;  /* 0x0000000204ba7824 */ /* 0x100fe200078e02b9 */
[----:B------:R-:W3:Y:S01]  /*3a90*/  SHFL.BFLY PT, R15, R99, 0x1, 0x1f ;  /* 0x0c201f00630f7f89 */ /* 0x000ee200000e0000 */
[----:B------:R-:W-:Y:S01]  /*3aa0*/  LOP3.LUT R10, R9, UR24, R12, 0x96, !PT ;  /* 0x00000018090a7c12 */ /* 0x000fe2000f8e960c */
[----:B------:R-:W-:Y:S01]  /*3ab0*/  IMAD R188, R2, 0x2, R185 ;  /* 0x0000000202bc7824 */ /* 0x000fe200078e02b9 */
[----:B------:R-:W-:Y:S01]  /*3ac0*/  LOP3.LUT R14, R8, 0xff, RZ, 0xc0, !PT ;  /* 0x000000ff080e7812 */ /* 0x000fe200078ec0ff */
[----:B------:R-:W-:Y:S01]  /*3ad0*/  IMAD R187, R2, 0x2, R186 ;  /* 0x0000000202bb7824 */ /* 0x000fe200078e02ba */
[----:B------:R-:W-:Y:S01]  /*3ae0*/  SHF.R.U32.HI R13, RZ, 0x18, R8 ;  /* 0x00000018ff0d7819 */ /* 0x000fe20000011608 */
[----:B------:R4:W-:Y:S01]  /*3af0*/  MUFU.EX2 R228, R3 ;  /* 0x0000000300e47308 */ /* 0x0009e20000000800 */
[----:B------:R-:W-:Y:S01]  /*3b00*/  LOP3.LUT R12, R10, 0xff, RZ, 0xc0, !PT ;  /* 0x000000ff0a0c7812 */ /* 0x000fe200078ec0ff */
[----:B------:R-:W5:Y:S01]  /*3b10*/  LDSM.16.MT88.4 R36, [R188+0x6000] ;  /* 0x00600000bc24783b */ /* 0x000f620000004200 */
[----:B------:R-:W-:-:S03]  /*3b20*/  SHF.R.U32.HI R0, RZ, 0x10, R10 ;  /* 0x00000010ff007819 */ /* 0x000fc6000001160a */
[----:B------:R-:W5:Y:S01]  /*3b30*/  LDSM.16.MT88.4 R40, [R186+0x6000] ;  /* 0x00600000ba28783b */ /* 0x000f620000004200 */
[----:B-1----:R-:W-:-:S03]  /*3b40*/  LOP3.LUT R5, R8, 0xffff, RZ, 0xc0, !PT ;  /* 0x0000ffff08057812 */ /* 0x002fc600078ec0ff */
[----:B------:R-:W1:Y:S01]  /*3b50*/  LDSM.16.MT88.4 R44, [R187+0x6000] ;  /* 0x00600000bb2c783b */ /* 0x000e620000004200 */
[----:B------:R-:W-:Y:S02]  /*3b60*/  SHF.R.U32.HI R9, RZ, 0x10, R8 ;  /* 0x00000010ff097819 */ /* 0x000fe40000011608 */
[----:B------:R-:W-:Y:S01]  /*3b70*/  SHF.R.U32.HI R11, RZ, 0x8, R5 ;  /* 0x00000008ff0b7819 */ /* 0x000fe20000011605 */
[----:B------:R-:W-:Y:S01]  /*3b80*/  LDSM.16.MT88.4 R52, [R187+0x6800] ;  /* 0x00680000bb34783b */ /* 0x000fe20000004200 */
[----:B------:R-:W-:Y:S01]  /*3b90*/  LOP3.LUT R5, R10, 0xffff, RZ, 0xc0, !PT ;  /* 0x0000ffff0a057812 */ /* 0x000fe200078ec0ff */
[----:B----4-:R-:W-:Y:S01]  /*3ba0*/  FFMA.FTZ R3, R68, UR6, -R7 ;  /* 0x0000000644037c23 */ /* 0x010fe20008010807 */
[----:B------:R-:W-:Y:S02]  /*3bb0*/  LOP3.LUT R9, R9, 0xff, RZ, 0xc0, !PT ;  /* 0x000000ff09097812 */ /* 0x000fe400078ec0ff */
[----:B------:R-:W-:Y:S01]  /*3bc0*/  SHF.R.U32.HI R5, RZ, 0x8, R5 ;  /* 0x00000008ff057819 */ /* 0x000fe20000011605 */
[----:B------:R4:W-:Y:S01]  /*3bd0*/  MUFU.EX2 R227, R3 ;  /* 0x0000000300e37308 */ /* 0x0009e20000000800 */
[----:B---3--:R-:W-:-:S02]  /*3be0*/  FMNMX.FTZ R99, R99, R15, !PT ;  /* 0x0000000f63637209 */ /* 0x008fc40007810000 */
[----:B------:R-:W-:Y:S02]  /*3bf0*/  PRMT R14, R14, 0x5410, R11 ;  /* 0x000054100e0e7816 */ /* 0x000fe4000000000b */
[----:B------:R-:W-:Y:S02]  /*3c00*/  SHF.R.U32.HI R11, RZ, 0x18, R10 ;  /* 0x00000018ff0b7819 */ /* 0x000fe4000001160a */
[----:B------:R-:W-:Y:S01]  /*3c10*/  PRMT R13, R9, 0x5410, R13 ;  /* 0x00005410090d7816 */ /* 0x000fe2000000000d */
[----:B------:R-:W-:Y:S01]  /*3c20*/  FMUL.FTZ R9, R99, UR6 ;  /* 0x0000000663097c20 */ /* 0x000fe20008410000 */
[----:B--2---:R-:W-:Y:S01]  /*3c30*/  F2FP.F16.F32.PACK_AB R4, R226, R224 ;  /* 0x000000e0e204723e */ /* 0x004fe200000000ff */
[----:B----4-:R-:W-:-:S04]  /*3c40*/  FFMA.FTZ R3, R69, UR6, -R7 ;  /* 0x0000000645037c23 */ /* 0x010fc80008010807 */
[----:B------:R2:W3:Y:S02]  /*3c50*/  MUFU.EX2 R225, R3 ;  /* 0x0000000300e17308 */ /* 0x0004e40000000800 */
[----:B--2---:R-:W-:Y:S02]  /*3c60*/  FMNMX.FTZ R3, R18, R19, !PT ;  /* 0x0000001312037209 */ /* 0x004fe40007810000 */
[----:B------:R-:W-:Y:S01]  /*3c70*/  PRMT R18, R12, 0x5410, R5 ;  /* 0x000054100c127816 */ /* 0x000fe20000000005 */
[----:B------:R-:W-:Y:S01]  /*3c80*/  IMAD.U32 R5, RZ, RZ, UR25 ;  /* 0x00000019ff057e24 */ /* 0x000fe2000f8e00ff */
[C---:B------:R-:W-:Y:S01]  /*3c90*/  FSETP.NEU.FTZ.AND P0, PT, R3.reuse, -INF , PT ;  /* 0xff8000000300780b */ /* 0x040fe20003f1d000 */
[----:B------:R-:W-:-:S03]  /*3ca0*/  FMUL.FTZ R6, R3, UR6 ;  /* 0x0000000603067c20 */ /* 0x000fc60008410000 */
[----:B------:R-:W-:Y:S02]  /*3cb0*/  LEA R5, R5, UR25, 0x10 ;  /* 0x0000001905057c11 */ /* 0x000fe4000f8e80ff */
[----:B------:R-:W-:Y:S02]  /*3cc0*/  FSEL R6, R6, RZ, P0 ;  /* 0x000000ff06067208 */ /* 0x000fe40000000000 */
[----:B------:R-:W-:Y:S02]  /*3cd0*/  FSETP.NEU.FTZ.AND P0, PT, R99, -INF , PT ;  /* 0xff8000006300780b */ /* 0x000fe40003f1d000 */
[----:B------:R-:W-:Y:S01]  /*3ce0*/  HSET2.LE.AND R2, R14, R5, PT ;  /* 0x000000050e027233 */ /* 0x000fe20003803000 */
[--C-:B------:R-:W-:Y:S01]  /*3cf0*/  FFMA.FTZ R8, R74, UR6, -R6.reuse ;  /* 0x000000064a087c23 */ /* 0x100fe20008010806 */
[----:B------:R-:W-:-:S03]  /*3d00*/  FFMA.FTZ R10, R75, UR6, -R6 ;  /* 0x000000064b0a7c23 */ /* 0x000fc60008010806 */
[----:B------:R2:W-:Y:S08]  /*3d10*/  MUFU.EX2 R223, R8 ;  /* 0x0000000800df7308 */ /* 0x0005f00000000800 */
[----:B------:R4:W5:Y:S01]  /*3d20*/  MUFU.EX2 R218, R10 ;  /* 0x0000000a00da7308 */ /* 0x0009620000000800 */
[----:B--2---:R-:W-:-:S07]  /*3d30*/  FFMA.FTZ R8, R73, UR6, -R6 ;  /* 0x0000000649087c23 */ /* 0x004fce0008010806 */
[----:B------:R2:W-:Y:S01]  /*3d40*/  MUFU.EX2 R219, R8 ;  /* 0x0000000800db7308 */ /* 0x0005e20000000800 */
[----:B----4-:R-:W-:Y:S02]  /*3d50*/  LOP3.LUT R10, R2, R4, RZ, 0xc0, !PT ;  /* 0x00000004020a7212 */ /* 0x010fe400078ec0ff */
[----:B---3--:R-:W-:Y:S02]  /*3d60*/  F2FP.F16.F32.PACK_AB R4, R225, R227 ;  /* 0x000000e3e104723e */ /* 0x008fe400000000ff */
[----:B-----5:R-:W-:Y:S01]  /*3d70*/  F2FP.F16.F32.PACK_AB R14, R218, R223 ;  /* 0x000000dfda0e723e */ /* 0x020fe200000000ff */
[----:B--2---:R-:W-:-:S04]  /*3d80*/  FFMA.FTZ R8, R72, UR6, -R6 ;  /* 0x0000000648087c23 */ /* 0x004fc80008010806 */
[----:B------:R2:W3:Y:S02]  /*3d90*/  MUFU.EX2 R221, R8 ;  /* 0x0000000800dd7308 */ /* 0x0004e40000000800 */
[----:B--2---:R-:W-:Y:S02]  /*3da0*/  LOP3.LUT R8, R0, 0xff, RZ, 0xc0, !PT ;  /* 0x000000ff00087812 */ /* 0x004fe400078ec0ff */
[----:B------:R-:W-:Y:S02]  /*3db0*/  FSEL R0, R9, RZ, P0 ;  /* 0x000000ff09007208 */ /* 0x000fe40000000000 */
[----:B------:R-:W-:Y:S02]  /*3dc0*/  PRMT R9, R8, 0x5410, R11 ;  /* 0x0000541008097816 */ /* 0x000fe4000000000b */
[--C-:B------:R-:W-:Y:S01]  /*3dd0*/  HSET2.LE.AND R11, R13, R5.reuse, PT ;  /* 0x000000050d0b7233 */ /* 0x100fe20003803000 */
[--C-:B------:R-:W-:Y:S01]  /*3de0*/  FFMA.FTZ R8, R96, UR6, -R0.reuse ;  /* 0x0000000660087c23 */ /* 0x100fe20008010800 */
[--C-:B------:R-:W-:Y:S01]  /*3df0*/  FFMA.FTZ R2, R108, UR6, -R0.reuse ;  /* 0x000000066c027c23 */ /* 0x100fe20008010800 */
[----:B------:R-:W-:Y:S01]  /*3e00*/  IMAD.WIDE.U32 R12, R26, -0x326172a9, RZ ;  /* 0xcd9e8d571a0c7825 */ /* 0x000fe200078e00ff */
[----:B------:R-:W-:Y:S01]  /*3e10*/  HSET2.LE.AND R9, R9, R5, PT ;  /* 0x0000000509097233 */ /* 0x000fe20003803000 */
[----:B------:R3:W-:Y:S02]  /*3e20*/  MUFU.EX2 R217, R8 ;  /* 0x0000000800d97308 */ /* 0x0007e40000000800 */
[----:B------:R-:W-:Y:S01]  /*3e30*/  FFMA.FTZ R15, R110, UR6, -R0 ;  /* 0x000000066e0f7c23 */ /* 0x000fe20008010800 */
[----:B------:R-:W-:-:S02]  /*3e40*/  SHF.R.U32.HI R20, RZ, 0x18, R12 ;  /* 0x00000018ff147819 */ /* 0x000fc4000001160c */
[----:B------:R-:W-:-:S03]  /*3e50*/  LOP3.LUT R9, R9, R14, RZ, 0xc0, !PT ;  /* 0x0000000e09097212 */ /* 0x000fc600078ec0ff */
[----:B------:R2:W-:Y:S08]  /*3e60*/  MUFU.EX2 R212, R2 ;  /* 0x0000000200d47308 */ /* 0x0005f00000000800 */
[----:B------:R4:W-:Y:S01]  /*3e70*/  MUFU.EX2 R216, R15 ;  /* 0x0000000f00d87308 */ /* 0x0009e20000000800 */
[----:B---3--:R-:W-:-:S04]  /*3e80*/  F2FP.F16.F32.PACK_AB R8, R221, R219 ;  /* 0x000000dbdd08723e */ /* 0x008fc800000000ff */
[----:B------:R-:W-:Y:S02]  /*3e90*/  LOP3.LUT R11, R11, R8, RZ, 0xc0, !PT ;  /* 0x000000080b0b7212 */ /* 0x000fe400078ec0ff */
[----:B--2---:R-:W-:Y:S02]  /*3ea0*/  HSET2.LE.AND R2, R18, R5, PT ;  /* 0x0000000512027233 */ /* 0x004fe40003803000 */
[----:B------:R-:W-:-:S03]  /*3eb0*/  LOP3.LUT R18, R12, 0xff, RZ, 0xc0, !PT ;  /* 0x000000ff0c127812 */ /* 0x000fc600078ec0ff */
[----:B------:R-:W-:Y:S02]  /*3ec0*/  LOP3.LUT R8, R2, R4, RZ, 0xc0, !PT ;  /* 0x0000000402087212 */ /* 0x000fe400078ec0ff */
[----:B------:R-:W-:Y:S01]  /*3ed0*/  LOP3.LUT R2, R12, 0xffff, RZ, 0xc0, !PT ;  /* 0x0000ffff0c027812 */ /* 0x000fe200078ec0ff */
[----:B----4-:R-:W-:Y:S01]  /*3ee0*/  FFMA.FTZ R15, R109, UR6, -R0 ;  /* 0x000000066d0f7c23 */ /* 0x010fe20008010800 */
[----:B------:R-:W-:Y:S01]  /*3ef0*/  SHF.R.U32.HI R4, RZ, 0x10, R12 ;  /* 0x00000010ff047819 */ /* 0x000fe2000001160c */
[----:B------:R-:W-:Y:S01]  /*3f00*/  FFMA.FTZ R12, R101, UR6, -R7 ;  /* 0x00000006650c7c23 */ /* 0x000fe20008010807 */
[----:B------:R-:W-:Y:S01]  /*3f10*/  SHF.R.U32.HI R14, RZ, 0x8, R2 ;  /* 0x00000008ff0e7819 */ /* 0x000fe20000011602 */
[----:B------:R2:W3:Y:S01]  /*3f20*/  MUFU.EX2 R211, R15 ;  /* 0x0000000f00d37308 */ /* 0x0004e20000000800 */
[----:B------:R-:W-:Y:S01]  /*3f30*/  LOP3.LUT R2, R13, UR24, R28, 0x96, !PT ;  /* 0x000000180d027c12 */ /* 0x000fe2000f8e961c */
[----:B------:R-:W-:Y:S01]  /*3f40*/  HMMA.16816.F32 R76, R8, R32, RZ ;  /* 0x00000020084c723c */ /* 0x000fe200000018ff */
[----:B------:R-:W-:Y:S01]  /*3f50*/  PRMT R19, R18, 0x5410, R14 ;  /* 0x0000541012137816 */ /* 0x000fe2000000000e */
[----:B------:R-:W4:Y:S01]  /*3f60*/  LDSM.16.MT88.4 R28, [R185+0x6800] ;  /* 0x00680000b91c783b */ /* 0x000f220000004200 */
[----:B------:R-:W-:-:S02]  /*3f70*/  LOP3.LUT R18, R2, 0xff, RZ, 0xc0, !PT ;  /* 0x000000ff02127812 */ /* 0x000fc400078ec0ff */
[--C-:B------:R-:W-:Y:S01]  /*3f80*/  SHF.R.U32.HI R13, RZ, 0x10, R2.reuse ;  /* 0x00000010ff0d7819 */ /* 0x100fe20000011602 */
[----:B------:R5:W-:Y:S01]  /*3f90*/  MUFU.EX2 R214, R12 ;  /* 0x0000000c00d67308 */ /* 0x000be20000000800 */
[----:B------:R-:W-:Y:S01]  /*3fa0*/  SHF.R.U32.HI R14, RZ, 0x18, R2 ;  /* 0x00000018ff0e7819 */ /* 0x000fe20000011602 */
[C---:B------:R-:W-:Y:S06]  /*3fb0*/  HMMA.16816.F32 R108, R8.reuse, R36, RZ ;  /* 0x00000024086c723c */ /* 0x040fec00000018ff */
[----:B------:R-:W-:Y:S01]  /*3fc0*/  HMMA.16816.F32 R88, R8, R40, RZ ;  /* 0x000000280858723c */ /* 0x000fe200000018ff */
[----:B--2---:R-:W-:-:S02]  /*3fd0*/  LOP3.LUT R15, R4, 0xff, RZ, 0xc0, !PT ;  /* 0x000000ff040f7812 */ /* 0x004fc400078ec0ff */
[----:B------:R-:W-:Y:S02]  /*3fe0*/  LOP3.LUT R4, R2, 0xffff, RZ, 0xc0, !PT ;  /* 0x0000ffff02047812 */ /* 0x000fe400078ec0ff */
[----:B------:R-:W-:Y:S01]  /*3ff0*/  PRMT R15, R15, 0x5410, R20 ;  /* 0x000054100f0f7816 */ /* 0x000fe20000000014 */
[C---:B-1----:R-:W-:Y:S01]  /*4000*/  HMMA.16816.F32 R80, R8.reuse, R44, RZ ;  /* 0x0000002c0850723c */ /* 0x042fe200000018ff */
[----:B------:R-:W-:Y:S01]  /*4010*/  SHF.R.U32.HI R2, RZ, 0x8, R4 ;  /* 0x00000008ff027819 */ /* 0x000fe20000011604 */
[--C-:B------:R-:W-:Y:S01]  /*4020*/  FFMA.FTZ R4, R93, UR6, -R7.reuse ;  /* 0x000000065d047c23 */ /* 0x100fe20008010807 */
[----:B-----5:R-:W-:Y:S02]  /*4030*/  LOP3.LUT R12, R13, 0xff, RZ, 0xc0, !PT ;  /* 0x000000ff0d0c7812 */ /* 0x020fe400078ec0ff */
[----:B------:R-:W-:Y:S01]  /*4040*/  HSET2.LE.AND R15, R15, R5, PT ;  /* 0x000000050f0f7233 */ /* 0x000fe20003803000 */
[----:B------:R1:W-:Y:S01]  /*4050*/  MUFU.EX2 R215, R4 ;  /* 0x0000000400d77308 */ /* 0x0003e20000000800 */
[----:B------:R-:W-:Y:S01]  /*4060*/  PRMT R20, R12, 0x5410, R14 ;  /* 0x000054100c147816 */ /* 0x000fe2000000000e */
[----:B------:R-:W-:Y:S01]  /*4070*/  FFMA.FTZ R12, R92, UR6, -R7 ;  /* 0x000000065c0c7c23 */ /* 0x000fe20008010807 */
[C---:B------:R-:W-:Y:S05]  /*4080*/  HMMA.16816.F32 R72, R8.reuse, R38, RZ ;  /* 0x000000260848723c */ /* 0x040fea00000018ff */
[----:B------:R3:W-:Y:S01]  /*4090*/  MUFU.EX2 R213, R12 ;  /* 0x0000000c00d57308 */ /* 0x0007e20000000800 */
[C---:B------:R-:W-:Y:S06]  /*40a0*/  HMMA.16816.F32 R92, R8.reuse, R34, RZ ;  /* 0x00000022085c723c */ /* 0x040fec00000018ff */
[----:B------:R-:W-:Y:S01]  /*40b0*/  HMMA.16816.F32 R104, R8, R42, RZ ;  /* 0x0000002a0868723c */ /* 0x000fe200000018ff */
[----:B-1----:R-:W-:-:S02]  /*40c0*/  PRMT R4, R18, 0x5410, R2 ;  /* 0x0000541012047816 */ /* 0x002fc40000000002 */
[--C-:B------:R-:W-:Y:S02]  /*40d0*/  HSET2.LE.AND R2, R19, R5.reuse, PT ;  /* 0x0000000513027233 */ /* 0x100fe40003803000 */
[----:B------:R-:W-:Y:S01]  /*40e0*/  F2FP.F16.F32.PACK_AB R18, R234, R235 ;  /* 0x000000ebea12723e */ /* 0x000fe200000000ff */
[----:B------:R-:W-:Y:S01]  /*40f0*/  HMMA.16816.F32 R84, R8, R46, RZ ;  /* 0x0000002e0854723c */ /* 0x000fe200000018ff */
[----:B------:R-:W-:Y:S02]  /*4100*/  HSET2.LE.AND R13, R4, R5, PT ;  /* 0x00000005040d7233 */ /* 0x000fe40003803000 */
[----:B------:R-:W-:Y:S02]  /*4110*/  F2FP.F16.F32.PACK_AB R4, R232, R231 ;  /* 0x000000e7e804723e */ /* 0x000fe400000000ff */
[----:B---3--:R-:W-:Y:S02]  /*4120*/  F2FP.F16.F32.PACK_AB R12, R211, R216 ;  /* 0x000000d8d30c723e */ /* 0x008fe400000000ff */
[----:B------:R-:W-:Y:S01]  /*4130*/  LOP3.LUT R14, R2, R4, RZ, 0xc0, !PT ;  /* 0x00000004020e7212 */ /* 0x000fe200078ec0ff */
[----:B------:R-:W-:Y:S01]  /*4140*/  FFMA.FTZ R2, R48, UR6, -R7 ;  /* 0x0000000630027c23 */ /* 0x000fe20008010807 */
[----:B------:R-:W-:Y:S01]  /*4150*/  F2FP.F16.F32.PACK_AB R4, R212, R217 ;  /* 0x000000d9d404723e */ /* 0x000fe200000000ff */
[--C-:B------:R-:W-:Y:S01]  /*4160*/  FFMA.FTZ R8, R103, UR6, -R6.reuse ;  /* 0x0000000667087c23 */ /* 0x100fe20008010806 */
[----:B------:R-:W-:Y:S01]  /*4170*/  LOP3.LUT R15, R15, R12, RZ, 0xc0, !PT ;  /* 0x0000000c0f0f7212 */ /* 0x000fe200078ec0ff */
[----:B------:R1:W-:Y:S01]  /*4180*/  MUFU.EX2 R210, R2 ;  /* 0x0000000200d27308 */ /* 0x0003e20000000800 */
[----:B------:R-:W-:Y:S01]  /*4190*/  LOP3.LUT R12, R13, R18, RZ, 0xc0, !PT ;  /* 0x000000120d0c7212 */ /* 0x000fe200078ec0ff */
[----:B------:R-:W-:Y:S01]  /*41a0*/  FFMA.FTZ R18, R102, UR6, -R6 ;  /* 0x0000000666127c23 */ /* 0x000fe20008010806 */
[----:B------:R-:W-:-:S02]  /*41b0*/  LOP3.LUT R19, R16, 0xff, RZ, 0xc0, !PT ;  /* 0x000000ff10137812 */ /* 0x000fc400078ec0ff */
[----:B------:R-:W-:Y:S02]  /*41c0*/  SHF.R.U32.HI R9, RZ, 0x18, R21 ;  /* 0x00000018ff097819 */ /* 0x000fe40000011615 */
[----:B------:R-:W-:Y:S01]  /*41d0*/  PRMT R17, R19, 0x5410, R17 ;  /* 0x0000541013117816 */ /* 0x000fe20000000011 */
[----:B------:R-:W-:Y:S01]  /*41e0*/  MUFU.EX2 R207, R8 ;  /* 0x0000000800cf7308 */ /* 0x000fe20000000800 */
[----:B------:R-:W-:-:S07]  /*41f0*/  LOP3.LUT R10, R21, 0xff, RZ, 0xc0, !PT ;  /* 0x000000ff150a7812 */ /* 0x000fce00078ec0ff */
[----:B------:R2:W-:Y:S01]  /*4200*/  MUFU.EX2 R208, R18 ;  /* 0x0000001200d07308 */ /* 0x0005e20000000800 */
[----:B-1----:R-:W-:-:S05]  /*4210*/  HSET2.LE.AND R2, R20, R5, PT ;  /* 0x0000000514027233 */ /* 0x002fca0003803000 */
[----:B------:R-:W-:Y:S01]  /*4220*/  LOP3.LUT R13, R2, R4, RZ, 0xc0, !PT ;  /* 0x00000004020d7212 */ /* 0x000fe200078ec0ff */
[----:B------:R-:W-:Y:S01]  /*4230*/  FFMA.FTZ R2, R112, UR6, -R6 ;  /* 0x0000000670027c23 */ /* 0x000fe20008010806 */
[--C-:B------:R-:W-:Y:S02]  /*4240*/  SHF.R.U32.HI R4, RZ, 0x10, R16.reuse ;  /* 0x00000010ff047819 */ /* 0x100fe40000011610 */
[----:B------:R-:W-:Y:S01]  /*4250*/  SHF.R.U32.HI R16, RZ, 0x18, R16 ;  /* 0x00000018ff107819 */ /* 0x000fe20000011610 */
[----:B------:R1:W3:Y:S01]  /*4260*/  MUFU.EX2 R206, R2 ;  /* 0x0000000200ce7308 */ /* 0x0002e20000000800 */
[----:B------:R-:W-:Y:S01]  /*4270*/  LOP3.LUT R11, R4, 0xff, RZ, 0xc0, !PT ;  /* 0x000000ff040b7812 */ /* 0x000fe200078ec0ff */
[----:B------:R-:W-:Y:S01]  /*4280*/  HMMA.16816.F32 R64, R12, R36, RZ ;  /* 0x000000240c40723c */ /* 0x000fe200000018ff */
[----:B------:R-:W-:Y:S02]  /*4290*/  SHF.R.U32.HI R4, RZ, 0x10, R21 ;  /* 0x00000010ff047819 */ /* 0x000fe40000011615 */
[----:B------:R-:W-:Y:S01]  /*42a0*/  PRMT R11, R11, 0x5410, R16 ;  /* 0x000054100b0b7816 */ /* 0x000fe20000000010 */
[----:B--2---:R-:W-:-:S02]  /*42b0*/  FFMA.FTZ R18, R121, UR6, -R0 ;  /* 0x0000000679127c23 */ /* 0x004fc40008010800 */
[C---:B------:R-:W-:Y:S02]  /*42c0*/  HMMA.16816.F32 R116, R12.reuse, R38, RZ ;  /* 0x000000260c74723c */ /* 0x040fe400000018ff */
[----:B------:R2:W-:Y:S04]  /*42d0*/  MUFU.EX2 R201, R18 ;  /* 0x0000001200c97308 */ /* 0x0005e80000000800 */
[----:B------:R-:W-:Y:S01]  /*42e0*/  HMMA.16816.F32 R68, R12, R32, RZ ;  /* 0x000000200c44723c */ /* 0x000fe200000018ff */
[----:B-1----:R-:W-:-:S05]  /*42f0*/  LOP3.LUT R2, R21, 0xffff, RZ, 0xc0, !PT ;  /* 0x0000ffff15027812 */ /* 0x002fca00078ec0ff */
[C---:B------:R-:W-:Y:S01]  /*4300*/  HMMA.16816.F32 R112, R12.reuse, R34, RZ ;  /* 0x000000220c70723c */ /* 0x040fe200000018ff */
[----:B------:R-:W-:Y:S01]  /*4310*/  SHF.R.U32.HI R8, RZ, 0x8, R2 ;  /* 0x00000008ff087819 */ /* 0x000fe20000011602 */
[----:B------:R-:W1:Y:S01]  /*4320*/  LDSM.16.MT88.4 R32, [R188+0x6800] ;  /* 0x00680000bc20783b */ /* 0x000e620000004200 */
[----:B------:R-:W-:Y:S01]  /*4330*/  LOP3.LUT R2, R4, 0xff, RZ, 0xc0, !PT ;  /* 0x000000ff04027812 */ /* 0x000fe200078ec0ff */
[----:B------:R-:W-:Y:S01]  /*4340*/  FFMA.FTZ R4, R50, UR6, -R6 ;  /* 0x0000000632047c23 */ /* 0x000fe20008010806 */
[----:B------:R-:W-:Y:S01]  /*4350*/  PRMT R16, R10, 0x5410, R8 ;  /* 0x000054100a107816 */ /* 0x000fe20000000008 */
[----:B------:R-:W-:Y:S01]  /*4360*/  FFMA.FTZ R8, R49, UR6, -R22 ;  /* 0x0000000631087c23 */ /* 0x000fe20008010816 */
[----:B------:R-:W-:Y:S01]  /*4370*/  PRMT R9, R2, 0x5410, R9 ;  /* 0x0000541002097816 */ /* 0x000fe20000000009 */
[----:B------:R5:W4:Y:S01]  /*4380*/  MUFU.EX2 R205, R4 ;  /* 0x0000000400cd7308 */ /* 0x000b220000000800 */
[----:B------:R-:W-:Y:S01]  /*4390*/  HSET2.LE.AND R2, R17, R5, PT ;  /* 0x0000000511027233 */ /* 0x000fe20003803000 */
[----:B------:R-:W-:Y:S01]  /*43a0*/  HMMA.16816.F32 R60, R12, R40, RZ ;  /* 0x000000280c3c723c */ /* 0x000fe200000018ff */
[----:B---3--:R-:W-:Y:S01]  /*43b0*/  F2FP.F16.F32.PACK_AB R17, R206, R208 ;  /* 0x000000d0ce11723e */ /* 0x008fe200000000ff */
[----:B------:R-:W3:Y:S01]  /*43c0*/  LDSM.16.MT88.4 R48, [R186+0x6800] ;  /* 0x00680000ba30783b */ /* 0x000ee20000004200 */
[----:B--2---:R-:W-:-:S03]  /*43d0*/  IMAD.WIDE.U32 R18, R158, -0x326172a9, RZ ;  /* 0xcd9e8d579e127825 */ /* 0x004fc600078e00ff */
[C---:B------:R-:W-:Y:S01]  /*43e0*/  HMMA.16816.F32 R128, R12.reuse, R42, RZ ;  /* 0x0000002a0c80723c */ /* 0x040fe200000018ff */
[----:B------:R2:W-:Y:S05]  /*43f0*/  MUFU.EX2 R203, R8 ;  /* 0x0000000800cb7308 */ /* 0x0005ea0000000800 */
[----:B------:R-:W-:Y:S01]  /*4400*/  HMMA.16816.F32 R36, R12, R44, RZ ;  /* 0x0000002c0c24723c */ /* 0x000fe200000018ff */
[----:B------:R-:W-:Y:S01]  /*4410*/  IMAD.WIDE.U32 R42, R157, -0x326172a9, RZ ;  /* 0xcd9e8d579d2a7825 */ /* 0x000fe200078e00ff */
[----:B-----5:R-:W-:-:S04]  /*4420*/  F2FP.F16.F32.PACK_AB R4, R210, R213 ;  /* 0x000000d5d204723e */ /* 0x020fc800000000ff */
[----:B------:R-:W-:Y:S02]  /*4430*/  LOP3.LUT R18, R43, UR16, R18, 0x96, !PT ;  /* 0x000000102b127c12 */ /* 0x000fe4000f8e9612 */
[----:B------:R-:W-:Y:S01]  /*4440*/  LOP3.LUT R10, R2, R4, RZ, 0xc0, !PT ;  /* 0x00000004020a7212 */ /* 0x000fe200078ec0ff */
[----:B------:R-:W-:Y:S01]  /*4450*/  FFMA.FTZ R4, R120, UR6, -R22 ;  /* 0x0000000678047c23 */ /* 0x000fe20008010816 */
[--C-:B------:R-:W-:Y:S01]  /*4460*/  HSET2.LE.AND R2, R11, R5.reuse, PT ;  /* 0x000000050b027233 */ /* 0x100fe20003803000 */
[----:B------:R-:W-:Y:S01]  /*4470*/  HMMA.16816.F32 R120, R12, R46, RZ ;  /* 0x0000002e0c78723c */ /* 0x000fe200000018ff */
[--C-:B--2---:R-:W-:Y:S01]  /*4480*/  HSET2.LE.AND R8, R16, R5.reuse, PT ;  /* 0x0000000510087233 */ /* 0x104fe20003803000 */
[----:B------:R4:W-:Y:S01]  /*4490*/  MUFU.EX2 R202, R4 ;  /* 0x0000000400ca7308 */ /* 0x0009e20000000800 */
[----:B------:R-:W-:Y:S01]  /*44a0*/  HSET2.LE.AND R16, R9, R5, PT ;  /* 0x0000000509107233 */ /* 0x000fe20003803000 */
[----:B------:R-:W-:Y:S01]  /*44b0*/  IMAD.WIDE.U32 R40, R18, -0x2daee0ad, RZ ;  /* 0xd2511f5312287825 */ /* 0x000fe200078e00ff */
[----:B------:R-:W-:-:S02]  /*44c0*/  F2FP.F16.F32.PACK_AB R9, R215, R214 ;  /* 0x000000d6d709723e */ /* 0x000fc400000000ff */
[--C-:B------:R-:W-:Y:S01]  /*44d0*/  SHF.R.U32.HI R12, RZ, 0x10, R24.reuse ;  /* 0x00000010ff0c7819 */ /* 0x100fe20000011618 */
[----:B------:R-:W-:Y:S01]  /*44e0*/  IMAD.WIDE.U32 R46, R145, -0x326172a9, RZ ;  /* 0xcd9e8d57912e7825 */ /* 0x000fe200078e00ff */
[----:B------:R-:W-:Y:S02]  /*44f0*/  LOP3.LUT R14, R23, 0xff, RZ, 0xc0, !PT ;  /* 0x000000ff170e7812 */ /* 0x000fe400078ec0ff */
[----:B------:R-:W-:Y:S02]  /*4500*/  LOP3.LUT R15, R24, 0xff, RZ, 0xc0, !PT ;  /* 0x000000ff180f7812 */ /* 0x000fe400078ec0ff */
[----:B------:R-:W-:Y:S02]  /*4510*/  LOP3.LUT R8, R8, R9, RZ, 0xc0, !PT ;  /* 0x0000000908087212 */ /* 0x000fe400078ec0ff */
[----:B------:R-:W-:Y:S02]  /*4520*/  LOP3.LUT R9, R16, R17, RZ, 0xc0, !PT ;  /* 0x0000001110097212 */ /* 0x000fe400078ec0ff */
[----:B------:R-:W-:-:S02]  /*4530*/  SHF.R.U32.HI R16, RZ, 0x18, R24 ;  /* 0x00000018ff107819 */ /* 0x000fc40000011618 */
[----:B----4-:R-:W-:Y:S02]  /*4540*/  F2FP.F16.F32.PACK_AB R4, R205, R207 ;  /* 0x000000cfcd04723e */ /* 0x010fe400000000ff */
[----:B------:R-:W-:Y:S02]  /*4550*/  LOP3.LUT R12, R12, 0xff, RZ, 0xc0, !PT ;  /* 0x000000ff0c0c7812 */ /* 0x000fe400078ec0ff */
[----:B------:R-:W-:Y:S01]  /*4560*/  LOP3.LUT R11, R2, R4, RZ, 0xc0, !PT ;  /* 0x00000004020b7212 */ /* 0x000fe200078ec0ff */
[----:B------:R-:W-:Y:S01]  /*4570*/  FFMA.FTZ R4, R138, UR6, -R0 ;  /* 0x000000068a047c23 */ /* 0x000fe20008010800 */
[----:B------:R-:W-:Y:S02]  /*4580*/  LOP3.LUT R2, R24, 0xffff, RZ, 0xc0, !PT ;  /* 0x0000ffff18027812 */ /* 0x000fe400078ec0ff */
[----:B------:R-:W-:Y:S01]  /*4590*/  PRMT R16, R12, 0x5410, R16 ;  /* 0x000054100c107816 */ /* 0x000fe20000000010 */
[----:B------:R2:W4:Y:S01]  /*45a0*/  MUFU.EX2 R198, R4 ;  /* 0x0000000400c67308 */ /* 0x0005220000000800 */
[----:B------:R-:W-:Y:S01]  /*45b0*/  SHF.R.U32.HI R13, RZ, 0x8, R2 ;  /* 0x00000008ff0d7819 */ /* 0x000fe20000011602 */
[----:B------:R-:W-:Y:S01]  /*45c0*/  HMMA.16816.F32 R76, R8, R28, R76 ;  /* 0x0000001c084c723c */ /* 0x000fe2000000184c */
[----:B------:R-:W-:-:S02]  /*45d0*/  LOP3.LUT R2, R23, 0xffff, RZ, 0xc0, !PT ;  /* 0x0000ffff17027812 */ /* 0x000fc400078ec0ff */
[----:B------:R-:W-:Y:S01]  /*45e0*/  PRMT R15, R15, 0x5410, R13 ;  /* 0x000054100f0f7816 */ /* 0x000fe2000000000d */
[----:B------:R-:W-:Y:S01]  /*45f0*/  FFMA.FTZ R13, R132, UR6, -R22 ;  /* 0x00000006840d7c23 */ /* 0x000fe20008010816 */
[----:B------:R-:W-:Y:S01]  /*4600*/  SHF.R.U32.HI R2, RZ, 0x8, R2 ;  /* 0x00000008ff027819 */ /* 0x000fe20000011602 */
[C---:B-1----:R-:W-:Y:S02]  /*4610*/  HMMA.16816.F32 R108, R8.reuse, R32, R108 ;  /* 0x00000020086c723c */ /* 0x042fe4000000186c */
[----:B------:R1:W-:Y:S01]  /*4620*/  MUFU.EX2 R183, R13 ;  /* 0x0000000d00b77308 */ /* 0x0003e20000000800 */
[----:B------:R-:W-:Y:S02]  /*4630*/  PRMT R17, R14, 0x5410, R2 ;  /* 0x000054100e117816 */ /* 0x000fe40000000002 */
[--C-:B------:R-:W-:Y:S01]  /*4640*/  SHF.R.U32.HI R2, RZ, 0x10, R23.reuse ;  /* 0x00000010ff027819 */ /* 0x100fe20000011617 */
[----:B---3--:R-:W-:Y:S01]  /*4650*/  HMMA.16816.F32 R88, R8, R48, R88 ;  /* 0x000000300858723c */ /* 0x008fe20000001858 */
[----:B------:R-:W-:Y:S01]  /*4660*/  SHF.R.U32.HI R14, RZ, 0x18, R23 ;  /* 0x00000018ff0e7819 */ /* 0x000fe20000011617 */
[----:B--2---:R-:W-:Y:S01]  /*4670*/  FFMA.FTZ R4, R135, UR6, -R0 ;  /* 0x0000000687047c23 */ /* 0x004fe20008010800 */
[----:B------:R-:W-:-:S02]  /*4680*/  LOP3.LUT R12, R2, 0xff, RZ, 0xc0, !PT ;  /* 0x000000ff020c7812 */ /* 0x000fc400078ec0ff */
[----:B------:R-:W-:Y:S01]  /*4690*/  HSET2.LE.AND R2, R15, R5, PT ;  /* 0x000000050f027233 */ /* 0x000fe20003803000 */
[----:B------:R2:W-:Y:S01]  /*46a0*/  MUFU.EX2 R197, R4 ;  /* 0x0000000400c57308 */ /* 0x0005e20000000800 */
[----:B------:R-:W-:Y:S01]  /*46b0*/  HMMA.16816.F32 R80, R8, R52, R80 ;  /* 0x000000340850723c */ /* 0x000fe20000001850 */
[----:B-1----:R-:W-:-:S05]  /*46c0*/  PRMT R13, R12, 0x5410, R14 ;  /* 0x000054100c0d7816 */ /* 0x002fca000000000e */
[----:B------:R-:W-:Y:S01]  /*46d0*/  HMMA.16816.F32 R92, R8, R30, R92 ;  /* 0x0000001e085c723c */ /* 0x000fe2000000185c */
[----:B------:R-:W-:Y:S02]  /*46e0*/  HSET2.LE.AND R12, R17, R5, PT ;  /* 0x00000005110c7233 */ /* 0x000fe40003803000 */
[----:B----4-:R-:W-:-:S03]  /*46f0*/  F2FP.F16.F32.PACK_AB R17, R198, R201 ;  /* 0x000000c9c611723e */ /* 0x010fc600000000ff */
[----:B------:R-:W-:Y:S01]  /*4700*/  HMMA.16816.F32 R124, R8, R34, R72 ;  /* 0x00000022087c723c */ /* 0x000fe20000001848 */
[----:B--2---:R-:W-:-:S05]  /*4710*/  FFMA.FTZ R4, R134, UR6, -R0 ;  /* 0x0000000686047c23 */ /* 0x004fca0008010800 */
[C---:B------:R-:W-:Y:S01]  /*4720*/  HMMA.16816.F32 R104, R8.reuse, R50, R104 ;  /* 0x000000320868723c */ /* 0x040fe20000001868 */
[----:B------:R1:W2:Y:S05]  /*4730*/  MUFU.EX2 R196, R4 ;  /* 0x0000000400c47308 */ /* 0x0002aa0000000800 */
[----:B------:R-:W-:Y:S07]  /*4740*/  HMMA.16816.F32 R84, R8, R54, R84 ;  /* 0x000000360854723c */ /* 0x000fee0000001854 */
[----:B------:R-:W-:Y:S01]  /*4750*/  LOP3.LUT R11, R19, UR18, R58, 0x96, !PT ;  /* 0x00000012130b7c12 */ /* 0x000fe2000f8e963a */
[----:B------:R-:W-:-:S04]  /*4760*/  FFMA.FTZ R10, R57, UR6, -R7 ;  /* 0x00000006390a7c23 */ /* 0x000fc80008010807 */
[----:B------:R3:W-:Y:S01]  /*4770*/  MUFU.EX2 R101, R10 ;  /* 0x0000000a00657308 */ /* 0x0007e20000000800 */
[----:B-1----:R-:W-:-:S04]  /*4780*/  F2FP.F16.F32.PACK_AB R4, R228, R229 ;  /* 0x000000e5e404723e */ /* 0x002fc800000000ff */
[----:B------:R-:W-:Y:S01]  /*4790*/  LOP3.LUT R14, R2, R4, RZ, 0xc0, !PT ;  /* 0x00000004020e7212 */ /* 0x000fe200078ec0ff */
[----:B------:R-:W-:Y:S01]  /*47a0*/  FFMA.FTZ R4, R133, UR6, -R22 ;  /* 0x0000000685047c23 */ /* 0x000fe20008010816 */
[--C-:B------:R-:W-:Y:S02]  /*47b0*/  HSET2.LE.AND R2, R16, R5.reuse, PT ;  /* 0x0000000510027233 */ /* 0x100fe40003803000 */
[----:B------:R-:W-:Y:S01]  /*47c0*/  HSET2.LE.AND R16, R13, R5, PT ;  /* 0x000000050d107233 */ /* 0x000fe20003803000 */
[----:B------:R2:W-:Y:S01]  /*47d0*/  MUFU.EX2 R182, R4 ;  /* 0x0000000400b67308 */ /* 0x0005e20000000800 */
[----:B------:R-:W-:-:S04]  /*47e0*/  F2FP.F16.F32.PACK_AB R13, R230, R233 ;  /* 0x000000e9e60d723e */ /* 0x000fc800000000ff */
[----:B------:R-:W-:Y:S02]  /*47f0*/  LOP3.LUT R12, R12, R13, RZ, 0xc0, !PT ;  /* 0x0000000d0c0c7212 */ /* 0x000fe400078ec0ff */
[----:B------:R-:W-:Y:S01]  /*4800*/  LOP3.LUT R13, R16, R17, RZ, 0xc0, !PT ;  /* 0x00000011100d7212 */ /* 0x000fe200078ec0ff */
[----:B------:R-:W-:-:S04]  /*4810*/  IMAD.WIDE.U32 R16, R154, -0x326172a9, RZ ;  /* 0xcd9e8d579a107825 */ /* 0x000fc800078e00ff */
[----:B---3--:R-:W-:Y:S01]  /*4820*/  IMAD.WIDE.U32 R10, R11, -0x2daee0ad, RZ ;  /* 0xd2511f530b0a7825 */ /* 0x008fe200078e00ff */
[----:B--2---:R-:W-:-:S04]  /*4830*/  F2FP.F16.F32.PACK_AB R4, R196, R197 ;  /* 0x000000c5c404723e */ /* 0x004fc800000000ff */
[----:B------:R-:W-:Y:S02]  /*4840*/  LOP3.LUT R19, R11, UR15, R136, 0x96, !PT ;  /* 0x0000000f0b137c12 */ /* 0x000fe4000f8e9688 */
[----:B------:R-:W-:Y:S01]  /*4850*/  LOP3.LUT R15, R2, R4, RZ, 0xc0, !PT ;  /* 0x00000004020f7212 */ /* 0x000fe200078ec0ff */
[----:B------:R-:W-:Y:S01]  /*4860*/  FFMA.FTZ R2, R140, UR6, -R7 ;  /* 0x000000068c027c23 */ /* 0x000fe20008010807 */
[----:B------:R-:W-:Y:S01]  /*4870*/  LOP3.LUT R4, R17, UR18, R56, 0x96, !PT ;  /* 0x0000001211047c12 */ /* 0x000fe2000f8e9638 */
[----:B------:R-:W-:Y:S01]  /*4880*/  IMAD.WIDE.U32 R20, R19, -0x326172a9, RZ ;  /* 0xcd9e8d5713147825 */ /* 0x000fe200078e00ff */
[----:B------:R-:W-:Y:S01]  /*4890*/  LOP3.LUT R23, R41, UR5, R10, 0x96, !PT ;  /* 0x0000000529177c12 */ /* 0x000fe2000f8e960a */
[----:B------:R1:W-:Y:S02]  /*48a0*/  MUFU.EX2 R181, R2 ;  /* 0x0000000200b57308 */ /* 0x0003e40000000800 */
[----:B------:R-:W-:Y:S01]  /*48b0*/  FFMA.FTZ R19, R155, UR6, -R0 ;  /* 0x000000069b137c23 */ /* 0x000fe20008010800 */
[----:B------:R-:W-:-:S04]  /*48c0*/  IMAD.WIDE.U32 R8, R4, -0x2daee0ad, RZ ;  /* 0xd2511f5304087825 */ /* 0x000fc800078e00ff */
[--C-:B------:R-:W-:Y:S01]  /*48d0*/  FFMA.FTZ R4, R59, UR6, -R7.reuse ;  /* 0x000000063b047c23 */ /* 0x100fe20008010807 */
[C---:B------:R-:W-:Y:S01]  /*48e0*/  HMMA.16816.F32 R72, R12.reuse, R28, R68 ;  /* 0x0000001c0c48723c */ /* 0x040fe20000001844 */
[----:B------:R-:W-:Y:S01]  /*48f0*/  LDSM.16.MT88.4 R56, [R187+0x7000] ;  /* 0x00700000bb38783b */ /* 0x000fe20000004200 */
[----:B------:R-:W-:Y:S04]  /*4900*/  MUFU.EX2 R103, R19 ;  /* 0x0000001300677308 */ /* 0x000fe80000000800 */
[C---:B------:R-:W-:Y:S06]  /*4910*/  HMMA.16816.F32 R68, R12.reuse, R32, R64 ;  /* 0x000000200c44723c */ /* 0x040fec0000001840 */
[----:B------:R-:W-:Y:S01]  /*4920*/  HMMA.16816.F32 R132, R12, R48, R60 ;  /* 0x000000300c84723c */ /* 0x000fe2000000183c */
[----:B-1----:R-:W-:-:S04]  /*4930*/  FFMA.FTZ R2, R142, UR6, -R7 ;  /* 0x000000068e027c23 */ /* 0x002fc80008010807 */
[----:B------:R1:W2:Y:S01]  /*4940*/  MUFU.EX2 R180, R2 ;  /* 0x0000000200b47308 */ /* 0x0002a20000000800 */
[C---:B------:R-:W-:Y:S01]  /*4950*/  HMMA.16816.F32 R160, R12.reuse, R52, R36 ;  /* 0x000000340ca0723c */ /* 0x040fe20000001824 */
[----:B------:R-:W-:Y:S05]  /*4960*/  LDSM.16.MT88.4 R36, [R186+0x7000] ;  /* 0x00700000ba24783b */ /* 0x000fea0000004200 */
[C---:B------:R-:W-:Y:S01]  /*4970*/  HMMA.16816.F32 R64, R12.reuse, R30, R112 ;  /* 0x0000001e0c40723c */ /* 0x040fe20000001870 */
[----:B------:R-:W-:Y:S04]  /*4980*/  LDSM.16.MT88.4 R28, [R188+0x7000] ;  /* 0x00700000bc1c783b */ /* 0x000fe80000004200 */
[----:B------:R-:W-:Y:S01]  /*4990*/  LDSM.16.MT88.4 R112, [R185+0x7800] ;  /* 0x00780000b970783b */ /* 0x000fe20000004200 */
[----:B------:R-:W-:Y:S01]  /*49a0*/  HMMA.16816.F32 R60, R12, R34, R116 ;  /* 0x000000220c3c723c */ /* 0x000fe20000001874 */
[----:B-1----:R-:W-:-:S02]  /*49b0*/  LOP3.LUT R2, R47, UR16, R16, 0x96, !PT ;  /* 0x000000102f027c12 */ /* 0x002fc4000f8e9610 */
[----:B------:R-:W-:-:S03]  /*49c0*/  LOP3.LUT R16, R9, UR15, R98, 0x96, !PT ;  /* 0x0000000f09107c12 */ /* 0x000fc6000f8e9662 */
[----:B------:R-:W-:Y:S01]  /*49d0*/  HMMA.16816.F32 R48, R12, R50, R128 ;  /* 0x000000320c30723c */ /* 0x000fe20000001880 */
[----:B------:R1:W-:Y:S01]  /*49e0*/  MUFU.EX2 R98, R4 ;  /* 0x0000000400627308 */ /* 0x0003e20000000800 */
[----:B------:R-:W-:-:S04]  /*49f0*/  IMAD.WIDE.U32 R44, R2, -0x2daee0ad, RZ ;  /* 0xd2511f53022c7825 */ /* 0x000fc800078e00ff */
[----:B------:R-:W-:Y:S01]  /*4a00*/  IMAD.WIDE.U32 R32, R16, -0x326172a9, RZ ;  /* 0xcd9e8d5710207825 */ /* 0x000fe200078e00ff */
[----:B------:R-:W-:Y:S01]  /*4a10*/  LOP3.LUT R2, R45, UR5, R8, 0x96, !PT ;  /* 0x000000052d027c12 */ /* 0x000fe2000f8e9608 */
[----:B------:R-:W-:Y:S04]  /*4a20*/  HMMA.16816.F32 R52, R12, R54, R120 ;  /* 0x000000360c34723c */ /* 0x000fe80000001878 */
[----:B------:R-:W-:-:S04]  /*4a30*/  IMAD.WIDE.U32 R8, R2, -0x326172a9, RZ ;  /* 0xcd9e8d5702087825 */ /* 0x000fc800078e00ff */
[----:B------:R-:W-:Y:S01]  /*4a40*/  FFMA.FTZ R12, R156, UR6, -R0 ;  /* 0x000000069c0c7c23 */ /* 0x000fe20008010800 */
[C---:B------:R-:W-:Y:S01]  /*4a50*/  LOP3.LUT R2, R8.reuse, 0xffff, RZ, 0xc0, !PT ;  /* 0x0000ffff08027812 */ /* 0x040fe200078ec0ff */
[----:B-1----:R-:W-:Y:S01]  /*4a60*/  FFMA.FTZ R4, R143, UR6, -R6 ;  /* 0x000000068f047c23 */ /* 0x002fe20008010806 */
[----:B------:R-:W-:Y:S01]  /*4a70*/  LOP3.LUT R11, R8, 0xff, RZ, 0xc0, !PT ;  /* 0x000000ff080b7812 */ /* 0x000fe200078ec0ff */
[----:B------:R1:W-:Y:S01]  /*4a80*/  MUFU.EX2 R102, R12 ;  /* 0x0000000c00667308 */ /* 0x0003e20000000800 */
[----:B------:R-:W-:Y:S02]  /*4a90*/  SHF.R.U32.HI R10, RZ, 0x8, R2 ;  /* 0x00000008ff0a7819 */ /* 0x000fe40000011602 */
[----:B------:R-:W-:Y:S01]  /*4aa0*/  LOP3.LUT R2, R9, UR24, R32, 0x96, !PT ;  /* 0x0000001809027c12 */ /* 0x000fe2000f8e9620 */
[----:B------:R-:W-:Y:S01]  /*4ab0*/  FFMA.FTZ R9, R144, UR6, -R6 ;  /* 0x0000000690097c23 */ /* 0x000fe20008010806 */
[----:B------:R-:W-:Y:S02]  /*4ac0*/  PRMT R18, R11, 0x5410, R10 ;  /* 0x000054100b127816 */ /* 0x000fe4000000000a */
[----:B------:R-:W-:Y:S01]  /*4ad0*/  SHF.R.U32.HI R17, RZ, 0x18, R8 ;  /* 0x00000018ff117819 */ /* 0x000fe20000011608 */
[----:B------:R3:W-:Y:S01]  /*4ae0*/  MUFU.EX2 R179, R4 ;  /* 0x0000000400b37308 */ /* 0x0007e20000000800 */
[----:B------:R-:W-:-:S07]  /*4af0*/  LOP3.LUT R16, R2, 0xff, RZ, 0xc0, !PT ;  /* 0x000000ff02107812 */ /* 0x000fce00078ec0ff */
[----:B------:R4:W5:Y:S01]  /*4b00*/  MUFU.EX2 R178, R9 ;  /* 0x0000000900b27308 */ /* 0x0009620000000800 */
[----:B-1----:R-:W-:-:S07]  /*4b10*/  FFMA.FTZ R12, R139, UR6, -R0 ;  /* 0x000000068b0c7c23 */ /* 0x002fce0008010800 */
[----:B------:R1:W-:Y:S01]  /*4b20*/  MUFU.EX2 R45, R12 ;  /* 0x0000000c002d7308 */ /* 0x0003e20000000800 */
[----:B---3--:R-:W-:Y:S01]  /*4b30*/  SHF.R.U32.HI R4, RZ, 0x10, R8 ;  /* 0x00000010ff047819 */ /* 0x008fe20000011608 */
[----:B------:R-:W-:Y:S02]  /*4b40*/  FFMA.FTZ R8, R27, UR6, -R6 ;  /* 0x000000061b087c23 */ /* 0x000fe40008010806 */
[----:B------:R-:W3:Y:S01]  /*4b50*/  LDSM.16.MT88.4 R24, [R185+0x7000] ;  /* 0x00700000b918783b */ /* 0x000ee20000004200 */
[----:B------:R-:W-:Y:S02]  /*4b60*/  LOP3.LUT R11, R4, 0xff, RZ, 0xc0, !PT ;  /* 0x000000ff040b7812 */ /* 0x000fe400078ec0ff */
[----:B------:R-:W-:Y:S01]  /*4b70*/  LOP3.LUT R4, R2, 0xffff, RZ, 0xc0, !PT ;  /* 0x0000ffff02047812 */ /* 0x000fe200078ec0ff */
[----:B------:R5:W-:Y:S01]  /*4b80*/  MUFU.EX2 R96, R8 ;  /* 0x0000000800607308 */ /* 0x000be20000000800 */
[----:B----4-:R-:W-:Y:S02]  /*4b90*/  SHF.R.U32.HI R9, RZ, 0x10, R2 ;  /* 0x00000010ff097819 */ /* 0x010fe40000011602 */
[----:B------:R-:W-:-:S02]  /*4ba0*/  SHF.R.U32.HI R10, RZ, 0x8, R4 ;  /* 0x00000008ff0a7819 */ /* 0x000fc40000011604 */
[----:B------:R-:W-:Y:S02]  /*4bb0*/  SHF.R.U32.HI R4, RZ, 0x18, R2 ;  /* 0x00000018ff047819 */ /* 0x000fe40000011602 */
[----:B------:R-:W-:Y:S02]  /*4bc0*/  LOP3.LUT R2, R9, 0xff, RZ, 0xc0, !PT ;  /* 0x000000ff09027812 */ /* 0x000fe400078ec0ff */
[----:B------:R-:W-:Y:S01]  /*4bd0*/  PRMT R10, R16, 0x5410, R10 ;  /* 0x00005410100a7816 */ /* 0x000fe2000000000a */
[----:B-1----:R-:W-:Y:S01]  /*4be0*/  FFMA.FTZ R12, R141, UR6, -R0 ;  /* 0x000000068d0c7c23 */ /* 0x002fe20008010800 */
[----:B------:R-:W-:Y:S02]  /*4bf0*/  PRMT R9, R2, 0x5410, R4 ;  /* 0x0000541002097816 */ /* 0x000fe40000000004 */
[----:B--2---:R-:W-:Y:S01]  /*4c00*/  F2FP.F16.F32.PACK_AB R4, R180, R181 ;  /* 0x000000b5b404723e */ /* 0x004fe200000000ff */
[----:B------:R-:W-:Y:S01]  /*4c10*/  MUFU.EX2 R41, R12 ;  /* 0x0000000c00297308 */ /* 0x000fe20000000800 */
[--C-:B------:R-:W-:Y:S01]  /*4c20*/  HSET2.LE.AND R2, R10, R5.reuse, PT ;  /* 0x000000050a027233 */ /* 0x100fe20003803000 */
[----:B-----5:R-:W-:Y:S01]  /*4c30*/  FFMA.FTZ R8, R137, UR6, -R6 ;  /* 0x0000000689087c23 */ /* 0x020fe20008010806 */
[----:B------:R-:W-:-:S02]  /*4c40*/  HSET2.LE.AND R9, R9, R5, PT ;  /* 0x0000000509097233 */ /* 0x000fc40003803000 */
[----:B------:R-:W-:Y:S01]  /*4c50*/  PRMT R11, R11, 0x5410, R17 ;  /* 0x000054100b0b7816 */ /* 0x000fe20000000011 */
[----:B------:R-:W-:Y:S02]  /*4c60*/  IMAD.WIDE.U32 R16, R23, -0x326172a9, RZ ;  /* 0xcd9e8d5717107825 */ /* 0x000fe400078e00ff */
[----:B------:R1:W2:Y:S01]  /*4c70*/  MUFU.EX2 R47, R8 ;  /* 0x00000008002f7308 */ /* 0x0002a20000000800 */
[----:B------:R-:W-:Y:S02]  /*4c80*/  F2FP.F16.F32.PACK_AB R10, R178, R179 ;  /* 0x000000b3b20a723e */ /* 0x000fe400000000ff */
[----:B------:R-:W-:Y:S02]  /*4c90*/  HSET2.LE.AND R11, R11, R5, PT ;  /* 0x000000050b0b7233 */ /* 0x000fe40003803000 */
[----:B------:R-:W-:Y:S02]  /*4ca0*/  LOP3.LUT R9, R9, R10, RZ, 0xc0, !PT ;  /* 0x0000000a09097212 */ /* 0x000fe400078ec0ff */
[----:B------:R-:W-:-:S04]  /*4cb0*/  SHF.R.U32.HI R14, RZ, 0x10, R16 ;  /* 0x00000010ff0e7819 */ /* 0x000fc80000011610 */
[----:B------:R-:W-:Y:S01]  /*4cc0*/  LOP3.LUT R14, R14, 0xff, RZ, 0xc0, !PT ;  /* 0x000000ff0e0e7812 */ /* 0x000fe200078ec0ff */
[----:B-1----:R-:W-:-:S04]  /*4cd0*/  FFMA.FTZ R8, R146, UR6, -R22 ;  /* 0x0000000692087c23 */ /* 0x002fc80008010816 */
[----:B------:R1:W-:Y:S02]  /*4ce0*/  MUFU.EX2 R177, R8 ;  /* 0x0000000800b17308 */ /* 0x0003e40000000800 */
[----:B-1----:R-:W-:Y:S01]  /*4cf0*/  LOP3.LUT R8, R2, R4, RZ, 0xc0, !PT ;  /* 0x0000000402087212 */ /* 0x002fe200078ec0ff */
[----:B------:R-:W-:Y:S01]  /*4d00*/  FFMA.FTZ R2, R147, UR6, -R22 ;  /* 0x0000000693027c23 */ /* 0x000fe20008010816 */
[----:B------:R-:W-:-:S04]  /*4d10*/  F2FP.F16.F32.PACK_AB R4, R98, R101 ;  /* 0x000000656204723e */ /* 0x000fc800000000ff */
[----:B------:R1:W-:Y:S02]  /*4d20*/  MUFU.EX2 R176, R2 ;  /* 0x0000000200b07308 */ /* 0x0003e40000000800 */
[----:B-1----:R-:W-:Y:S02]  /*4d30*/  HSET2.LE.AND R2, R18, R5, PT ;  /* 0x0000000512027233 */ /* 0x002fe40003803000 */
[----:B--2---:R-:W-:-:S03]  /*4d40*/  F2FP.F16.F32.PACK_AB R18, R47, R96 ;  /* 0x000000602f12723e */ /* 0x004fc600000000ff */
[----:B------:R-:W-:Y:S02]  /*4d50*/  LOP3.LUT R10, R2, R4, RZ, 0xc0, !PT ;  /* 0x00000004020a7212 */ /* 0x000fe400078ec0ff */
[----:B------:R-:W-:Y:S02]  /*4d60*/  LOP3.LUT R4, R16, 0xffff, RZ, 0xc0, !PT ;  /* 0x0000ffff10047812 */ /* 0x000fe400078ec0ff */
[----:B------:R-:W-:Y:S02]  /*4d70*/  LOP3.LUT R2, R17, UR24, R20, 0x96, !PT ;  /* 0x0000001811027c12 */ /* 0x000fe4000f8e9614 */
[----:B------:R-:W-:Y:S02]  /*4d80*/  SHF.R.U32.HI R15, RZ, 0x8, R4 ;  /* 0x00000008ff0f7819 */ /* 0x000fe40000011604 */
[----:B------:R-:W-:Y:S02]  /*4d90*/  LOP3.LUT R4, R2, 0xffff, RZ, 0xc0, !PT ;  /* 0x0000ffff02047812 */ /* 0x000fe400078ec0ff */
[----:B------:R-:W-:-:S02]  /*4da0*/  LOP3.LUT R17, R16, 0xff, RZ, 0xc0, !PT ;  /* 0x000000ff10117812 */ /* 0x000fc400078ec0ff */
[----:B------:R-:W-:Y:S02]  /*4db0*/  SHF.R.U32.HI R16, RZ, 0x18, R16 ;  /* 0x00000018ff107819 */ /* 0x000fe40000011610 */
[----:B------:R-:W-:Y:S02]  /*4dc0*/  LOP3.LUT R13, R2, 0xff, RZ, 0xc0, !PT ;  /* 0x000000ff020d7812 */ /* 0x000fe400078ec0ff */
[----:B------:R-:W-:Y:S02]  /*4dd0*/  SHF.R.U32.HI R4, RZ, 0x8, R4 ;  /* 0x00000008ff047819 */ /* 0x000fe40000011604 */
[----:B------:R-:W-:Y:S02]  /*4de0*/  PRMT R15, R17, 0x5410, R15 ;  /* 0x00005410110f7816 */ /* 0x000fe4000000000f */
[----:B------:R-:W-:Y:S01]  /*4df0*/  PRMT R17, R14, 0x5410, R16 ;  /* 0x000054100e117816 */ /* 0x000fe20000000010 */
[----:B------:R-:W-:Y:S01]  /*4e00*/  FFMA.FTZ R14, R150, UR6, -R7 ;  /* 0x00000006960e7c23 */ /* 0x000fe20008010807 */
[----:B------:R-:W-:-:S02]  /*4e10*/  PRMT R16, R13, 0x5410, R4 ;  /* 0x000054100d107816 */ /* 0x000fc40000000004 */
[--C-:B------:R-:W-:Y:S01]  /*4e20*/  SHF.R.U32.HI R4, RZ, 0x10, R2.reuse ;  /* 0x00000010ff047819 */ /* 0x100fe20000011602 */
[----:B------:R1:W-:Y:S01]  /*4e30*/  MUFU.EX2 R43, R14 ;  /* 0x0000000e002b7308 */ /* 0x0003e20000000800 */
[----:B------:R-:W-:Y:S02]  /*4e40*/  SHF.R.U32.HI R13, RZ, 0x18, R2 ;  /* 0x00000018ff0d7819 */ /* 0x000fe40000011602 */
[----:B------:R-:W-:Y:S02]  /*4e50*/  LOP3.LUT R12, R4, 0xff, RZ, 0xc0, !PT ;  /* 0x000000ff040c7812 */ /* 0x000fe400078ec0ff */
[----:B------:R-:W-:Y:S02]  /*4e60*/  HSET2.LE.AND R2, R15, R5, PT ;  /* 0x000000050f027233 */ /* 0x000fe40003803000 */
[----:B------:R-:W-:Y:S02]  /*4e70*/  F2FP.F16.F32.PACK_AB R4, R182, R183 ;  /* 0x000000b7b604723e */ /* 0x000fe400000000ff */
[----:B------:R-:W-:-:S02]  /*4e80*/  PRMT R13, R12, 0x5410, R13 ;  /* 0x000054100c0d7816 */ /* 0x000fc4000000000d */
[--C-:B------:R-:W-:Y:S02]  /*4e90*/  HSET2.LE.AND R12, R16, R5.reuse, PT ;  /* 0x00000005100c7233 */ /* 0x100fe40003803000 */
[----:B------:R-:W-:Y:S01]  /*4ea0*/  LOP3.LUT R11, R11, R18, RZ, 0xc0, !PT ;  /* 0x000000120b0b7212 */ /* 0x000fe200078ec0ff */
[--C-:B------:R-:W-:Y:S01]  /*4eb0*/  FFMA.FTZ R18, R164, UR6, -R7.reuse ;  /* 0x00000006a4127c23 */ /* 0x100fe20008010807 */
[--C-:B------:R-:W-:Y:S02]  /*4ec0*/  HSET2.LE.AND R16, R13, R5.reuse, PT ;  /* 0x000000050d107233 */ /* 0x100fe40003803000 */
[----:B-1----:R-:W-:Y:S01]  /*4ed0*/  LOP3.LUT R14, R2, R4, RZ, 0xc0, !PT ;  /* 0x00000004020e7212 */ /* 0x002fe200078ec0ff */
[--C-:B------:R-:W-:Y:S01]  /*4ee0*/  FFMA.FTZ R4, R151, UR6, -R7.reuse ;  /* 0x0000000697047c23 */ /* 0x100fe20008010807 */
[----:B------:R-:W-:Y:S01]  /*4ef0*/  HSET2.LE.AND R2, R17, R5, PT ;  /* 0x0000000511027233 */ /* 0x000fe20003803000 */
[C---:B---3--:R-:W-:Y:S01]  /*4f00*/  HMMA.16816.F32 R144, R8.reuse, R24, R76 ;  /* 0x000000180890723c */ /* 0x048fe2000000184c */
[----:B------:R-:W-:Y:S01]  /*4f10*/  F2FP.F16.F32.PACK_AB R13, R202, R203 ;  /* 0x000000cbca0d723e */ /* 0x000fe200000000ff */
[----:B------:R1:W2:Y:S01]  /*4f20*/  MUFU.EX2 R35, R4 ;  /* 0x0000000400237308 */ /* 0x0002a20000000800 */
[----:B------:R-:W-:Y:S01]  /*4f30*/  F2FP.F16.F32.PACK_AB R17, R102, R103 ;  /* 0x000000676611723e */ /* 0x000fe200000000ff */
[----:B------:R-:W-:Y:S01]  /*4f40*/  FFMA.FTZ R7, R167, UR6, -R7 ;  /* 0x00000006a7077c23 */ /* 0x000fe20008010807 */
[----:B------:R-:W-:Y:S01]  /*4f50*/  LOP3.LUT R12, R12, R13, RZ, 0xc0, !PT ;  /* 0x0000000d0c0c7212 */ /* 0x000fe200078ec0ff */
[----:B------:R-:W-:Y:S01]  /*4f60*/  HMMA.16816.F32 R152, R8, R28, R108 ;  /* 0x0000001c0898723c */ /* 0x000fe2000000186c */
[----:B------:R-:W-:-:S03]  /*4f70*/  LOP3.LUT R13, R16, R17, RZ, 0xc0, !PT ;  /* 0x00000011100d7212 */ /* 0x000fc600078ec0ff */
[----:B------:R3:W-:Y:S02]  /*4f80*/  MUFU.EX2 R32, R7 ;  /* 0x0000000700207308 */ /* 0x0007e40000000800 */
[C---:B------:R-:W-:Y:S06]  /*4f90*/  HMMA.16816.F32 R88, R8.reuse, R36, R88 ;  /* 0x000000240858723c */ /* 0x040fec0000001858 */
[C---:B------:R-:W-:Y:S01]  /*4fa0*/  HMMA.16816.F32 R156, R8.reuse, R56, R80 ;  /* 0x00000038089c723c */ /* 0x040fe20000001850 */
[----:B-1----:R-:W-:Y:S01]  /*4fb0*/  F2FP.F16.F32.PACK_AB R4, R41, R45 ;  /* 0x0000002d2904723e */ /* 0x002fe200000000ff */
[----:B------:R1:W-:Y:S03]  /*4fc0*/  MUFU.EX2 R34, R18 ;  /* 0x0000001200227308 */ /* 0x0003e60000000800 */
[----:B------:R-:W-:Y:S01]  /*4fd0*/  LOP3.LUT R15, R2, R4, RZ, 0xc0, !PT ;  /* 0x00000004020f7212 */ /* 0x000fe200078ec0ff */
[----:B------:R-:W-:Y:S01]  /*4fe0*/  HMMA.16816.F32 R116, R8, R26, R92 ;  /* 0x0000001a0874723c */ /* 0x000fe2000000185c */
[----:B------:R-:W-:-:S02]  /*4ff0*/  LOP3.LUT R2, R21, UR14, R42, 0x96, !PT ;  /* 0x0000000e15027c12 */ /* 0x000fc4000f8e962a */
[----:B------:R-:W-:Y:S01]  /*5000*/  LOP3.LUT R4, R33, UR14, R46, 0x96, !PT ;  /* 0x0000000e21047c12 */ /* 0x000fe2000f8e962e */
[----:B---3--:R-:W-:Y:S02]  /*5010*/  FFMA.FTZ R7, R166, UR6, -R6 ;  /* 0x00000006a6077c23 */ /* 0x008fe40008010806 */
[C---:B------:R-:W-:Y:S06]  /*5020*/  HMMA.16816.F32 R124, R8.reuse, R30, R124 ;  /* 0x0000001e087c723c */ /* 0x040fec000000187c */
[C---:B------:R-:W-:Y:S06]  /*5030*/  HMMA.16816.F32 R128, R8.reuse, R38, R104 ;  /* 0x000000260880723c */ /* 0x040fec0000001868 */
[----:B------:R-:W-:Y:S01]  /*5040*/  HMMA.16816.F32 R140, R8, R58, R84 ;  /* 0x0000003a088c723c */ /* 0x000fe20000001854 */
[----:B------:R-:W-:Y:S05]  /*5050*/  LDSM.16.MT88.4 R84, [R186+0x7800] ;  /* 0x00780000ba54783b */ /* 0x000fea0000004200 */
[----:B------:R-:W-:Y:S01]  /*5060*/  HMMA.16816.F32 R64, R12, R26, R64 ;  /* 0x0000001a0c40723c */ /* 0x000fe20000001840 */
[----:B------:R-:W-:-:S04]  /*5070*/  IMAD.WIDE.U32 R10, R2, -0x2daee0ad, RZ ;  /* 0xd2511f53020a7825 */ /* 0x000fc800078e00ff */
[----:B------:R-:W-:Y:S01]  /*5080*/  FFMA.FTZ R2, R165, UR6, -R6 ;  /* 0x00000006a5027c23 */ /* 0x000fe20008010806 */
[----:B------:R3:W-:Y:S01]  /*5090*/  MUFU.EX2 R26, R7 ;  /* 0x00000007001a7308 */ /* 0x0007e20000000800 */
[----:B------:R-:W-:Y:S01]  /*50a0*/  IMAD.WIDE.U32 R8, R4, -0x2daee0ad, RZ ;  /* 0xd2511f5304087825 */ /* 0x000fe200078e00ff */
[----:B------:R-:W-:Y:S01]  /*50b0*/  HMMA.16816.F32 R108, R12, R24, R72 ;  /* 0x000000180c6c723c */ /* 0x000fe20000001848 */
[----:B------:R-:W-:Y:S01]  /*50c0*/  LOP3.LUT R4, R11, UR23, R40, 0x96, !PT ;  /* 0x000000170b047c12 */ /* 0x000fe2000f8e9628 */
[----:B------:R-:W4:Y:S01]  /*50d0*/  LDSM.16.MT88.4 R72, [R188+0x7800] ;  /* 0x00780000bc48783b */ /* 0x000f220000004200 */
[----:B-1----:R-:W-:-:S03]  /*50e0*/  LOP3.LUT R18, R8, 0xff, RZ, 0xc0, !PT ;  /* 0x000000ff08127812 */ /* 0x002fc600078ec0ff */
[----:B------:R1:W5:Y:S01]  /*50f0*/  MUFU.EX2 R27, R2 ;  /* 0x00000002001b7308 */ /* 0x0003620000000800 */
[--C-:B------:R-:W-:Y:S01]  /*5100*/  SHF.R.U32.HI R17, RZ, 0x10, R8.reuse ;  /* 0x00000010ff117819 */ /* 0x100fe20000011608 */
[----:B------:R-:W-:Y:S01]  /*5110*/  HMMA.16816.F32 R76, R12, R36, R132 ;  /* 0x000000240c4c723c */ /* 0x000fe20000001884 */
[----:B------:R-:W-:-:S05]  /*5120*/  SHF.R.U32.HI R19, RZ, 0x18, R8 ;  /* 0x00000018ff137819 */ /* 0x000fca0000011608 */
[----:B------:R-:W-:Y:S01]  /*5130*/  HMMA.16816.F32 R132, R12, R56, R160 ;  /* 0x000000380c84723c */ /* 0x000fe200000018a0 */
[----:B---3--:R-:W-:-:S04]  /*5140*/  FFMA.FTZ R7, R168, UR6, -R6 ;  /* 0x00000006a8077c23 */ /* 0x008fc80008010806 */
[----:B------:R3:W-:Y:S01]  /*5150*/  MUFU.EX2 R25, R7 ;  /* 0x0000000700197308 */ /* 0x0007e20000000800 */
[----:B------:R-:W-:Y:S01]  /*5160*/  HMMA.16816.F32 R120, R12, R28, R68 ;  /* 0x0000001c0c78723c */ /* 0x000fe20000001844 */
[----:B-1----:R-:W-:-:S05]  /*5170*/  LOP3.LUT R2, R8, 0xffff, RZ, 0xc0, !PT ;  /* 0x0000ffff08027812 */ /* 0x002fca00078ec0ff */
[C---:B------:R-:W-:Y:S01]  /*5180*/  HMMA.16816.F32 R60, R12.reuse, R30, R60 ;  /* 0x0000001e0c3c723c */ /* 0x040fe2000000183c */
[----:B------:R-:W-:Y:S02]  /*5190*/  SHF.R.U32.HI R16, RZ, 0x8, R2 ;  /* 0x00000008ff107819 */ /* 0x000fe40000011602 */
[----:B------:R-:W-:Y:S01]  /*51a0*/  LOP3.LUT R2, R9, UR23, R44, 0x96, !PT ;  /* 0x0000001709027c12 */ /* 0x000fe2000f8e962c */
[----:B------:R-:W-:Y:S01]  /*51b0*/  FFMA.FTZ R9, R169, UR6, -R6 ;  /* 0x00000006a9097c23 */ /* 0x000fe20008010806 */
[----:B------:R-:W-:Y:S01]  /*51c0*/  LOP3.LUT R6, R17, 0xff, RZ, 0xc0, !PT ;  /* 0x000000ff11067812 */ /* 0x000fe200078ec0ff */
[C---:B------:R-:W-:Y:S01]  /*51d0*/  HMMA.16816.F32 R48, R12.reuse, R38, R48 ;  /* 0x000000260c30723c */ /* 0x040fe20000001830 */
[----:B------:R-:W-:Y:S01]  /*51e0*/  LOP3.LUT R8, R2, 0xffff, RZ, 0xc0, !PT ;  /* 0x0000ffff02087812 */ /* 0x000fe200078ec0ff */
[----:B------:R1:W4:Y:S01]  /*51f0*/  MUFU.EX2 R24, R9 ;  /* 0x0000000900187308 */ /* 0x0003220000000800 */
[----:B------:R-:W-:Y:S01]  /*5200*/  PRMT R19, R6, 0x5410, R19 ;  /* 0x0000541006137816 */ /* 0x000fe20000000013 */
[----:B------:R-:W-:Y:S01]  /*5210*/  FFMA.FTZ R17, R171, UR6, -R0 ;  /* 0x00000006ab117c23 */ /* 0x000fe20008010800 */
[----:B---3--:R-:W-:Y:S01]  /*5220*/  LOP3.LUT R7, R2, 0xff, RZ, 0xc0, !PT ;  /* 0x000000ff02077812 */ /* 0x008fe200078ec0ff */
[----:B------:R-:W-:Y:S01]  /*5230*/  HMMA.16816.F32 R56, R12, R58, R52 ;  /* 0x0000003a0c38723c */ /* 0x000fe20000001834 */
[----:B------:R-:W-:-:S02]  /*5240*/  SHF.R.U32.HI R8, RZ, 0x8, R8 ;  /* 0x00000008ff087819 */ /* 0x000fc40000011608 */
[----:B------:R-:W-:Y:S01]  /*5250*/  PRMT R18, R18, 0x5410, R16 ;  /* 0x0000541012127816 */ /* 0x000fe20000000010 */
[----:B------:R-:W-:Y:S01]  /*5260*/  MUFU.EX2 R20, R17 ;  /* 0x0000001100147308 */ /* 0x000fe20000000800 */
[----:B------:R-:W-:Y:S02]  /*5270*/  PRMT R6, R7, 0x5410, R8 ;  /* 0x0000541007067816 */ /* 0x000fe40000000008 */
[--C-:B------:R-:W-:Y:S02]  /*5280*/  SHF.R.U32.HI R7, RZ, 0x10, R2.reuse ;  /* 0x00000010ff077819 */ /* 0x100fe40000011602 */
[----:B------:R-:W-:Y:S02]  /*5290*/  SHF.R.U32.HI R8, RZ, 0x18, R2 ;  /* 0x00000018ff087819 */ /* 0x000fe40000011602 */
[----:B------:R-:W-:Y:S02]  /*52a0*/  LOP3.LUT R7, R7, 0xff, RZ, 0xc0, !PT ;  /* 0x000000ff07077812 */ /* 0x000fe400078ec0ff */
[----:B------:R-:W-:Y:S01]  /*52b0*/  HSET2.LE.AND R2, R6, R5, PT ;  /* 0x0000000506027233 */ /* 0x000fe20003803000 */
[----:B-1----:R-:W-:Y:S01]  /*52c0*/  FFMA.FTZ R9, R174, UR6, -R22 ;  /* 0x00000006ae097c23 */ /* 0x002fe20008010816 */
[----:B--2---:R-:W-:-:S02]  /*52d0*/  F2FP.F16.F32.PACK_AB R6, R35, R43 ;  /* 0x0000002b2306723e */ /* 0x004fc400000000ff */
[----:B------:R-:W-:Y:S01]  /*52e0*/  PRMT R16, R7, 0x5410, R8 ;  /* 0x0000541007107816 */ /* 0x000fe20000000008 */
[----:B------:R-:W-:Y:S01]  /*52f0*/  FFMA.FTZ R8, R175, UR6, -R22 ;  /* 0x00000006af087c23 */ /* 0x000fe20008010816 */
[----:B------:R-:W-:Y:S01]  /*5300*/  LOP3.LUT R136, R2, R6, RZ, 0xc0, !PT ;  /* 0x0000000602887212 */ /* 0x000fe200078ec0ff */
[----:B------:R1:W-:Y:S01]  /*5310*/  MUFU.EX2 R23, R9 ;  /* 0x0000000900177308 */ /* 0x0003e20000000800 */
[----:B-----5:R-:W-:Y:S02]  /*5320*/  F2FP.F16.F32.PACK_AB R6, R26, R27 ;  /* 0x0000001b1a06723e */ /* 0x020fe400000000ff */
[--C-:B------:R-:W-:Y:S02]  /*5330*/  HSET2.LE.AND R2, R16, R5.reuse, PT ;  /* 0x0000000510027233 */ /* 0x100fe40003803000 */
[----:B------:R-:W-:Y:S02]  /*5340*/  HSET2.LE.AND R7, R18, R5, PT ;  /* 0x0000000512077233 */ /* 0x000fe40003803000 */
[----:B----4-:R-:W-:Y:S01]  /*5350*/  F2FP.F16.F32.PACK_AB R16, R24, R25 ;  /* 0x000000191810723e */ /* 0x010fe200000000ff */
[----:B------:R2:W3:Y:S01]  /*5360*/  MUFU.EX2 R21, R8 ;  /* 0x0000000800157308 */ /* 0x0004e20000000800 */
[----:B------:R-:W-:Y:S01]  /*5370*/  LOP3.LUT R137, R2, R6, RZ, 0xc0, !PT ;  /* 0x0000000602897212 */ /* 0x000fe200078ec0ff */
[----:B------:R-:W-:Y:S01]  /*5380*/  FFMA.FTZ R2, R170, UR6, -R0 ;  /* 0x00000006aa027c23 */ /* 0x000fe20008010800 */
[----:B------:R-:W-:-:S02]  /*5390*/  SHF.R.U32.HI R6, RZ, 0x10, R10 ;  /* 0x00000010ff067819 */ /* 0x000fc4000001160a */
[----:B------:R-:W-:-:S03]  /*53a0*/  LOP3.LUT R12, R10, 0xff, RZ, 0xc0, !PT ;  /* 0x000000ff0a0c7812 */ /* 0x000fc600078ec0ff */
[----:B------:R4:W-:Y:S01]  /*53b0*/  MUFU.EX2 R15, R2 ;  /* 0x00000002000f7308 */ /* 0x0009e20000000800 */
[----:B-1----:R-:W-:-:S05]  /*53c0*/  HSET2.LE.AND R9, R19, R5, PT ;  /* 0x0000000513097233 */ /* 0x002fca0003803000 */
[----:B------:R-:W-:Y:S02]  /*53d0*/  LOP3.LUT R139, R9, R16, RZ, 0xc0, !PT ;  /* 0x00000010098b7212 */ /* 0x000fe400078ec0ff */
[----:B------:R-:W-:Y:S01]  /*53e0*/  LOP3.LUT R9, R4, 0xff, RZ, 0xc0, !PT ;  /* 0x000000ff04097812 */ /* 0x000fe200078ec0ff */
[----:B------:R-:W1:Y:S01]  /*53f0*/  LDSM.16.MT88.4 R16, [R187+0x7800] ;  /* 0x00780000bb10783b */ /* 0x000e620000004200 */
[----:B--2---:R-:W-:-:S04]  /*5400*/  F2FP.F16.F32.PACK_AB R8, R32, R34 ;  /* 0x000000222008723e */ /* 0x004fc800000000ff */
[----:B------:R-:W-:Y:S01]  /*5410*/  LOP3.LUT R138, R7, R8, RZ, 0xc0, !PT ;  /* 0x00000008078a7212 */ /* 0x000fe200078ec0ff */
[--C-:B------:R-:W-:Y:S01]  /*5420*/  FFMA.FTZ R8, R173, UR6, -R0.reuse ;  /* 0x00000006ad087c23 */ /* 0x100fe20008010800 */
[----:B------:R-:W-:Y:S01]  /*5430*/  LOP3.LUT R7, R10, 0xffff, RZ, 0xc0, !PT ;  /* 0x0000ffff0a077812 */ /* 0x000fe200078ec0ff */
[----:B----4-:R-:W-:Y:S01]  /*5440*/  FFMA.FTZ R2, R172, UR6, -R0 ;  /* 0x00000006ac027c23 */ /* 0x010fe20008010800 */
[----:B------:R-:W-:Y:S01]  /*5450*/  SHF.R.U32.HI R11, RZ, 0x18, R10 ;  /* 0x00000018ff0b7819 */ /* 0x000fe2000001160a */
[----:B------:R-:W2:Y:S01]  /*5460*/  MUFU.EX2 R13, R8 ;  /* 0x00000008000d7308 */ /* 0x000ea20000000800 */
[----:B------:R-:W-:Y:S01]  /*5470*/  LOP3.LUT R0, R4, 0xffff, RZ, 0xc0, !PT ;  /* 0x0000ffff04007812 */ /* 0x000fe200078ec0ff */
[----:B------:R-:W-:Y:S01]  /*5480*/  HMMA.16816.F32 R104, R136, R112, R144 ;  /* 0x000000708868723c */ /* 0x000fe20000001890 */
[----:B------:R-:W-:Y:S02]  /*5490*/  SHF.R.U32.HI R10, RZ, 0x8, R7 ;  /* 0x00000008ff0a7819 */ /* 0x000fe40000011607 */
[----:B------:R-:W-:-:S02]  /*54a0*/  LOP3.LUT R7, R6, 0xff, RZ, 0xc0, !PT ;  /* 0x000000ff06077812 */ /* 0x000fc400078ec0ff */
[--C-:B------:R-:W-:Y:S01]  /*54b0*/  SHF.R.U32.HI R6, RZ, 0x18, R4.reuse ;  /* 0x00000018ff067819 */ /* 0x100fe20000011604 */
[----:B------:R4:W5:Y:S01]  /*54c0*/  MUFU.EX2 R14, R2 ;  /* 0x00000002000e7308 */ /* 0x0009620000000800 */
[----:B------:R-:W-:Y:S01]  /*54d0*/  PRMT R7, R7, 0x5410, R11 ;  /* 0x0000541007077816 */ /* 0x000fe2000000000b */
[C---:B------:R-:W-:Y:S06]  /*54e0*/  HMMA.16816.F32 R116, R136.reuse, R114, R116 ;  /* 0x000000728874723c */ /* 0x040fec0000001874 */
[C---:B------:R-:W-:Y:S06]  /*54f0*/  HMMA.16816.F32 R68, R136.reuse, R72, R152 ;  /* 0x000000488844723c */ /* 0x040fec0000001898 */
[----:B------:R-:W-:Y:S01]  /*5500*/  HMMA.16816.F32 R124, R136, R74, R124 ;  /* 0x0000004a887c723c */ /* 0x000fe2000000187c */
[----:B----4-:R-:W-:-:S02]  /*5510*/  SHF.R.U32.HI R2, RZ, 0x10, R4 ;  /* 0x00000010ff027819 */ /* 0x010fc40000011604 */
[----:B------:R-:W-:-:S03]  /*5520*/  SHF.R.U32.HI R4, RZ, 0x8, R0 ;  /* 0x00000008ff047819 */ /* 0x000fc60000011600 */
[C---:B------:R-:W-:Y:S01]  /*5530*/  HMMA.16816.F32 R80, R136.reuse, R84, R88 ;  /* 0x000000548850723c */ /* 0x040fe20000001858 */
[----:B------:R-:W-:Y:S02]  /*5540*/  LOP3.LUT R0, R2, 0xff, RZ, 0xc0, !PT ;  /* 0x000000ff02007812 */ /* 0x000fe400078ec0ff */
[----:B------:R-:W-:Y:S02]  /*5550*/  PRMT R2, R12, 0x5410, R10 ;  /* 0x000054100c027816 */ /* 0x000fe4000000000a */
[----:B------:R-:W-:Y:S01]  /*5560*/  PRMT R0, R0, 0x5410, R6 ;  /* 0x0000541000007816 */ /* 0x000fe20000000006 */
[C---:B------:R-:W-:Y:S01]  /*5570*/  HMMA.16816.F32 R128, R136.reuse, R86, R128 ;  /* 0x000000568880723c */ /* 0x040fe20000001880 */
[----:B------:R-:W-:Y:S02]  /*5580*/  PRMT R4, R9, 0x5410, R4 ;  /* 0x0000541009047816 */ /* 0x000fe40000000004 */
[--C-:B------:R-:W-:Y:S02]  /*5590*/  HSET2.LE.AND R2, R2, R5.reuse, PT ;  /* 0x0000000502027233 */ /* 0x100fe40003803000 */
[----:B------:R-:W-:Y:S01]  /*55a0*/  HSET2.LE.AND R8, R0, R5, PT ;  /* 0x0000000500087233 */ /* 0x000fe20003803000 */
[----:B-1----:R-:W-:Y:S01]  /*55b0*/  HMMA.16816.F32 R88, R136, R16, R156 ;  /* 0x000000108858723c */ /* 0x002fe2000000189c */
[----:B---3--:R-:W-:-:S02]  /*55c0*/  F2FP.F16.F32.PACK_AB R0, R21, R23 ;  /* 0x000000171500723e */ /* 0x008fc400000000ff */
[--C-:B------:R-:W-:Y:S02]  /*55d0*/  HSET2.LE.AND R6, R7, R5.reuse, PT ;  /* 0x0000000507067233 */ /* 0x100fe40003803000 */
[----:B------:R-:W-:Y:S01]  /*55e0*/  LOP3.LUT R94, R2, R0, RZ, 0xc0, !PT ;  /* 0x00000000025e7212 */ /* 0x000fe200078ec0ff */
[----:B------:R-:W-:Y:S01]  /*55f0*/  FADD.FTZ R2, R235, R234 ;  /* 0x000000eaeb027221 */ /* 0x000fe20000010000 */
[----:B------:R-:W-:Y:S01]  /*5600*/  HSET2.LE.AND R7, R4, R5, PT ;  /* 0x0000000504077233 */ /* 0x000fe20003803000 */
[----:B------:R-:W-:Y:S01]  /*5610*/  HMMA.16816.F32 R136, R136, R18, R140 ;  /* 0x000000128888723c */ /* 0x000fe2000000188c */
[----:B--2---:R-:W-:Y:S01]  /*5620*/  F2FP.F16.F32.PACK_AB R0, R13, R20 ;  /* 0x000000140d00723e */ /* 0x004fe200000000ff */
[----:B------:R-:W-:Y:S01]  /*5630*/  FADD.FTZ R2, R231, R2 ;  /* 0x00000002e7027221 */ /* 0x000fe20000010000 */
[----:B-----5:R-:W-:Y:S02]  /*5640*/  F2FP.F16.F32.PACK_AB R4, R14, R15 ;  /* 0x0000000f0e04723e */ /* 0x020fe400000000ff */
[----:B------:R-:W-:Y:S01]  /*5650*/  LOP3.LUT R93, R8, R0, RZ, 0xc0, !PT ;  /* 0x00000000085d7212 */ /* 0x000fe200078ec0ff */
[----:B------:R-:W-:Y:S01]  /*5660*/  FADD.FTZ R0, R217, R212 ;  /* 0x000000d4d9007221 */ /* 0x000fe20000010000 */
[----:B------:R-:W-:Y:S01]  /*5670*/  LOP3.LUT R95, R6, R4, RZ, 0xc0, !PT ;  /* 0x00000004065f7212 */ /* 0x000fe200078ec0ff */
[----:B------:R-:W-:Y:S01]  /*5680*/  FADD.FTZ R4, R227, R225 ;  /* 0x000000e1e3047221 */ /* 0x000fe20000010000 */
[----:B------:R-:W-:Y:S01]  /*5690*/  FADD.FTZ R6, R223, R218 ;  /* 0x000000dadf067221 */ /* 0x000fe20000010000 */
[----:B------:R-:W-:Y:S01]  /*56a0*/  F2FP.F16.F32.PACK_AB R5, R176, R177 ;  /* 0x000000b1b005723e */ /* 0x000fe200000000ff */
[----:B------:R-:W-:Y:S01]  /*56b0*/  FADD.FTZ R0, R216, R0 ;  /* 0x00000000d8007221 */ /* 0x000fe20000010000 */
[----:B------:R-:W-:Y:S01]  /*56c0*/  FADD.FTZ R4, R224, R4 ;  /* 0x00000004e0047221 */ /* 0x000fe20000010000 */
[----:B------:R-:W-:Y:S01]  /*56d0*/  FADD.FTZ R6, R219, R6 ;  /* 0x00000006db067221 */ /* 0x000fe20000010000 */
[----:B------:R-:W-:Y:S01]  /*56e0*/  LOP3.LUT R92, R7, R5, RZ, 0xc0, !PT ;  /* 0x00000005075c7212 */ /* 0x000fe200078ec0ff */
        /* <DEDUP_REMOVED lines=54> */
[----:B------:R-:W-:-:S02]  /*5a50*/  VIADD R198, R195, 0x800 ;  /* 0x00000800c3c67836 */ /* 0x000fc40000000000 */
[----:B------:R-:W-:Y:S01]  /*5a60*/  HMMA.16816.F32 R76, R92, R84, R76 ;  /* 0x000000545c4c723c */ /* 0x000fe2000000184c */
[C---:B------:R-:W-:Y:S02]  /*5a70*/  VIADD R197, R195.reuse, 0x1000 ;  /* 0x00001000c3c57836 */ /* 0x040fe40000000000 */
[----:B------:R-:W-:-:S03]  /*5a80*/  VIADD R196, R195, 0x1800 ;  /* 0x00001800c3c47836 */ /* 0x000fc60000000000 */
[C---:B------:R-:W-:Y:S06]  /*5a90*/  HMMA.16816.F32 R112, R92.reuse, R114, R64 ;  /* 0x000000725c70723c */ /* 0x040fec0000001840 */
[C---:B------:R-:W-:Y:S06]  /*5aa0*/  HMMA.16816.F32 R72, R92.reuse, R74, R60 ;  /* 0x0000004a5c48723c */ /* 0x040fec000000183c */
[C---:B------:R-:W-:Y:S06]  /*5ab0*/  HMMA.16816.F32 R84, R92.reuse, R86, R48 ;  /* 0x000000565c54723c */ /* 0x040fec0000001830 */
[C---:B------:R-:W-:Y:S06]  /*5ac0*/  HMMA.16816.F32 R132, R92.reuse, R16, R132 ;  /* 0x000000105c84723c */ /* 0x040fec0000001884 */
[----:B------:R-:W-:Y:S01]  /*5ad0*/  HMMA.16816.F32 R92, R92, R18, R56 ;  /* 0x000000125c5c723c */ /* 0x000fe20000001838 */
[----:B------:R-:W-:-:S08]  /*5ae0*/  NOP ;  /* 0x0000000000007918 */ /* 0x000fd00000000000 */
[----:B------:R-:W-:-:S15]  /*5af0*/  @!P4 BRA `(.L_x_1150) ;  /* 0x000000380080c947 */ /* 0x000fde0003800000 */
[----:B------:R-:W-:Y:S01]  /*5b00*/  IMAD.WIDE.U32 R222, R222, -0x326172a9, RZ ;  /* 0xcd9e8d57dede7825 */ /* 0x000fe200078e00ff */
[C---:B------:R-:W-:Y:S01]  /*5b10*/  SHF.L.U64.HI R201, R148.reuse, 0x5, R149 ;  /* 0x0000000594c97819 */ /* 0x040fe20000010295 */
[----:B------:R-:W-:Y:S01]  /*5b20*/  ULDC.64 UR8, c[0x0][0x248] ;  /* 0x0000920000087ab9 */ /* 0x000fe20000000a00 */
[----:B------:R-:W-:Y:S01]  /*5b30*/  SHF.L.U32 R208, R148, 0x5, RZ ;  /* 0x0000000594d07819 */ /* 0x000fe200000006ff */
[----:B------:R-:W-:Y:S01]  /*5b40*/  IMAD.WIDE.U32 R220, R220, -0x326172a9, RZ ;  /* 0xcd9e8d57dcdc7825 */ /* 0x000fe200078e00ff */
[-C--:B------:R-:W-:Y:S01]  /*5b50*/  LOP3.LUT R206, R223, R204.reuse, RZ, 0x3c, !PT ;  /* 0x000000ccdfce7212 */ /* 0x080fe200078e3cff */
[----:B------:R-:W-:Y:S01]  /*5b60*/  ULDC UR4, c[0x0][0x2ec] ;  /* 0x0000bb0000047ab9 */ /* 0x000fe20000000800 */
[----:B------:R-:W-:Y:S01]  /*5b70*/  LEA.HI.SX32 R199, R199, 0xfffffffe, 0x1a ;  /* 0xfffffffec7c77811 */ /* 0x000fe200078fd2ff */
[----:B------:R-:W-:Y:S01]  /*5b80*/  IMAD.MOV.U32 R0, RZ, RZ, R100 ;  /* 0x000000ffff007224 */ /* 0x000fe200078e0064 */
[----:B------:R-:W-:Y:S01]  /*5b90*/  LOP3.LUT R204, R221, R204, RZ, 0x3c, !PT ;  /* 0x000000ccddcc7212 */ /* 0x000fe200078e3cff */
[----:B------:R-:W-:Y:S01]  /*5ba0*/  IMAD.MOV.U32 R101, RZ, RZ, R97 ;  /* 0x000000ffff657224 */ /* 0x000fe200078e0061 */
[----:B------:R-:W-:Y:S01]  /*5bb0*/  MOV R96, R99 ;  /* 0x0000006300607202 */ /* 0x000fe20000000f00 */
[----:B------:R-:W-:Y:S01]  /*5bc0*/  IMAD.WIDE.U32 R202, R209, -0x2daee0ad, RZ ;  /* 0xd2511f53d1ca7825 */ /* 0x000fe200078e00ff */
[----:B------:R-:W-:Y:S01]  /*5bd0*/  MOV R102, R3 ;  /* 0x0000000300667202 */ /* 0x000fe20000000f00 */
[----:B------:R-:W-:-:S02]  /*5be0*/  USHF.L.U64.HI UR27, UR8, 0x5, UR9 ;  /* 0x00000005081b7899 */ /* 0x000fc40008010209 */
[----:B------:R-:W-:Y:S01]  /*5bf0*/  IMAD.WIDE.U32 R206, R206, -0x2daee0ad, RZ ;  /* 0xd2511f53cece7825 */ /* 0x000fe200078e00ff */
[----:B------:R-:W-:Y:S01]  /*5c00*/  USHF.L.U32 UR26, UR8, 0x5, URZ ;  /* 0x00000005081a7899 */ /* 0x000fe2000800063f */
[----:B------:R-:W-:Y:S02]  /*5c10*/  ULDC.64 UR12, c[0x0][0x250] ;  /* 0x00009400000c7ab9 */ /* 0x000fe40000000a00 */
[----:B------:R-:W-:Y:S01]  /*5c20*/  IMAD.WIDE.U32 R204, R204, -0x2daee0ad, RZ ;  /* 0xd2511f53cccc7825 */ /* 0x000fe200078e00ff */
[----:B------:R-:W-:Y:S01]  /*5c30*/  ULDC.64 UR6, c[0x0][0x218] ;  /* 0x0000860000067ab9 */ /* 0x000fe20000000a00 */
[----:B------:R-:W-:Y:S01]  /*5c40*/  ULDC.64 UR10, c[0x0][0x220] ;  /* 0x00008800000a7ab9 */ /* 0x000fe20000000a00 */
[----:B------:R-:W-:Y:S06]  /*5c50*/  BRA `(.L_x_1151) ;  /* 0x0000000000647947 */ /* 0x000fec0003800000 */
.L_x_1153:
[----:B------:R-:W-:Y:S04]  /*5c60*/  VIADD R97, R199, 0xffffffff ;  /* 0xffffffffc7617836 */ /* 0x000fe80000000000 */
[C---:B------:R-:W-:Y:S01]  /*5c70*/  IMAD.WIDE.U32 R2, R97.reuse, UR8, RZ ;  /* 0x0000000861027c25 */ /* 0x040fe2000f8e00ff */
[----:B------:R-:W-:Y:S05]  /*5c80*/  SHF.R.S32.HI R98, RZ, 0x1f, R97 ;  /* 0x0000001fff627819 */ /* 0x000fea0000011461 */
[----:B------:R-:W-:Y:S04]  /*5c90*/  IMAD R98, R98, UR8, RZ ;  /* 0x0000000862627c24 */ /* 0x000fe8000f8e02ff */
[----:B------:R-:W-:Y:S01]  /*5ca0*/  IMAD R98, R97, UR9, R98 ;  /* 0x0000000961627c24 */ /* 0x000fe2000f8e0262 */
[C---:B------:R-:W-:Y:S03]  /*5cb0*/  LEA R97, P0, R2.reuse, R248, 0x6 ;  /* 0x000000f802617211 */ /* 0x040fe600078030ff */
[----:B------:R-:W-:Y:S01]  /*5cc0*/  IMAD.IADD R98, R3, 0x1, R98 ;  /* 0x0000000103627824 */ /* 0x000fe200078e0262 */
[C---:B------:R-:W-:Y:S04]  /*5cd0*/  LEA R140, P1, R97.reuse, UR6, 0x1 ;  /* 0x00000006618c7c11 */ /* 0x040fe8000f8208ff */
[----:B------:R-:W-:Y:S02]  /*5ce0*/  LEA.HI.X R2, R2, R243, R98, 0x6, P0 ;  /* 0x000000f302027211 */ /* 0x000fe400000f3462 */
        /* <DEDUP_REMOVED lines=16> */
.L_x_1151:
[----:B------:R-:W-:Y:S01]  /*5df0*/  SHF.R.S32.HI R2, RZ, 0x1f, R199 ;  /* 0x0000001fff027819 */ /* 0x000fe200000114c7 */
[----:B------:R-:W-:Y:S04]  /*5e00*/  DEPBAR.LE SB0, 0x0 ;  /* 0x000080000000791a */ /* 0x000fe80000000000 */
[----:B------:R-:W-:Y:S01]  /*5e10*/  BAR.SYNC.DEFER_BLOCKING 0x0 ;  /* 0x0000000000007b1d */ /* 0x000fe20000010000 */
[----:B------:R-:W-:Y:S01]  /*5e20*/  IMAD R2, R2, UR12, RZ ;  /* 0x0000000c02027c24 */ /* 0x000fe2000f8e02ff */
[C---:B------:R-:W-:Y:S01]  /*5e30*/  ISETP.GT.AND P2, PT, R199.reuse, RZ, PT ;  /* 0x000000ffc700720c */ /* 0x040fe20003f44270 */
[C---:B------:R-:W-:Y:S04]  /*5e40*/  IMAD.WIDE.U32 R4, R199.reuse, UR12, RZ ;  /* 0x0000000cc7047c25 */ /* 0x040fe8000f8e00ff */
[----:B------:R-:W-:Y:S01]  /*5e50*/  IMAD R3, R199, UR13, R2 ;  /* 0x0000000dc7037c24 */ /* 0x000fe2000f8e0202 */
[----:B------:R-:W-:Y:S03]  /*5e60*/  LEA R2, P0, R4, R246, 0x6 ;  /* 0x000000f604027211 */ /* 0x000fe600078030ff */
[----:B------:R-:W-:Y:S01]  /*5e70*/  IMAD.IADD R3, R5, 0x1, R3 ;  /* 0x0000000105037824 */ /* 0x000fe200078e0203 */
[----:B------:R-:W-:Y:S04]  /*5e80*/  LEA R6, P1, R2, UR10, 0x1 ;  /* 0x0000000a02067c11 */ /* 0x000fe8000f8208ff */
[----:B------:R-:W-:Y:S02]  /*5e90*/  LEA.HI.X R5, R4, R250, R3, 0x6, P0 ;  /* 0x000000fa04057211 */ /* 0x000fe400000f3403 */
[-C--:B------:R-:W-:Y:S02]  /*5ea0*/  IADD3 R4, P0, R6, R208.reuse, RZ ;  /* 0x000000d006047210 */ /* 0x080fe40007f1e0ff */
[----:B------:R-:W-:Y:S02]  /*5eb0*/  LEA.HI.X R7, R2, UR11, R5, 0x1, P1 ;  /* 0x0000000b02077c11 */ /* 0x000fe400088f0c05 */
[-C--:B------:R-:W-:Y:S03]  /*5ec0*/  IADD3 R2, P1, R4, R208.reuse, RZ ;  /* 0x000000d004027210 */ /* 0x080fe60007f3e0ff */
[--C-:B------:R-:W-:Y:S01]  /*5ed0*/  IMAD.X R5, R7, 0x1, R201.reuse, P0 ;  /* 0x0000000107057824 */ /* 0x100fe200000e06c9 */
[----:B------:R-:W-:Y:S01]  /*5ee0*/  @!PT LDS RZ, [RZ] ;  /* 0x00000000fffff984 */ /* 0x000fe20000000800 */
[----:B------:R-:W-:Y:S01]  /*5ef0*/  @!PT LDS RZ, [RZ] ;  /* 0x00000000fffff984 */ /* 0x000fe20000000800 */
[----:B------:R-:W-:Y:S01]  /*5f00*/  @!PT LDS RZ, [RZ] ;  /* 0x00000000fffff984 */ /* 0x000fe20000000800 */
[----:B------:R-:W-:Y:S01]  /*5f10*/  LDGSTS.E.BYPASS.LTC128B.128 [R200+0x6000], desc[UR28][R6.64] ;  /* 0x0600000006c87fae */ /* 0x000fe2000b901d5c */
[----:B------:R-:W-:Y:S02]  /*5f20*/  IADD3 R8, P0, R2, R208, RZ ;  /* 0x000000d002087210 */ /* 0x000fe40007f1e0ff */
[--C-:B------:R-:W-:Y:S03]  /*5f30*/  IMAD.X R3, R5, 0x1, R201.reuse, P1 ;  /* 0x0000000105037824 */ /* 0x100fe600008e06c9 */
[----:B------:R1:W-:Y:S01]  /*5f40*/  LDGSTS.E.BYPASS.LTC128B.128 [R200+0x6800], desc[UR28][R4.64] ;  /* 0x0680000004c87fae */ /* 0x0003e2000b901d5c */
[----:B------:R-:W-:Y:S05]  /*5f50*/  IMAD.X R9, R3, 0x1, R201, P0 ;  /* 0x0000000103097824 */ /* 0x000fea00000e06c9 */
[----:B------:R-:W-:Y:S06]  /*5f60*/  LDGSTS.E.BYPASS.LTC128B.128 [R200+0x7000], desc[UR28][R2.64] ;  /* 0x0700000002c87fae */ /* 0x000fec000b901d5c */
[----:B------:R2:W-:Y:S06]  /*5f70*/  LDGSTS.E.BYPASS.LTC128B.128 [R200+0x7800], desc[UR28][R8.64] ;  /* 0x0780000008c87fae */ /* 0x0005ec000b901d5c */
[----:B------:R-:W-:Y:S06]  /*5f80*/  LDSM.16.M88.4 R64, [R191] ;  /* 0x00000000bf40783b */ /* 0x000fec0000000200 */
[----:B------:R-:W1:Y:S06]  /*5f90*/  LDSM.16.M88.4 R16, [R184+0x4000] ;  /* 0x00400000b810783b */ /* 0x000e6c0000000200 */
[----:B------:R-:W2:Y:S06]  /*5fa0*/  LDSM.16.M88.4 R60, [R191+0x2000] ;  /* 0x00200000bf3c783b */ /* 0x000eac0000000200 */
[----:B------:R-:W3:Y:S06]  /*5fb0*/  LDSM.16.M88.4 R32, [R184+0x4800] ;  /* 0x00480000b820783b */ /* 0x000eec0000000200 */
[----:B------:R-:W0:Y:S06]  /*5fc0*/  LDGDEPBAR ;  /* 0x00000000000079af */ /* 0x000e2c0000000000 */
[----:B------:R-:W4:Y:S06]  /*5fd0*/  LDSM.16.M88.4 R48, [R184+0x5000] ;  /* 0x00500000b830783b */ /* 0x000f2c0000000200 */
[----:B------:R-:W5:Y:S06]  /*5fe0*/  LDSM.16.M88.4 R140, [R184+0x5800] ;  /* 0x00580000b88c783b */ /* 0x000f6c0000000200 */
[----:B------:R-:W-:Y:S01]  /*5ff0*/  LDSM.16.M88.4 R144, [R194] ;  /* 0x00000000c290783b */ /* 0x000fe20000000200 */
[-C--:B-1----:R-:W-:Y:S05]  /*6000*/  HMMA.16816.F32 R4, R64, R16.reuse, RZ ;  /* 0x000000104004723c */ /* 0x082fea00000018ff */
[----:B------:R-:W1:Y:S01]  /*6010*/  LDSM.16.M88.4 R148, [R190+0x4000] ;  /* 0x00400000be94783b */ /* 0x000e620000000200 */
[C---:B--2---:R-:W-:Y:S05]  /*6020*/  HMMA.16816.F32 R8, R60.reuse, R16, RZ ;  /* 0x000000103c08723c */ /* 0x044fea00000018ff */
[----:B------:R-:W2:Y:S01]  /*6030*/  LDSM.16.M88.4 R152, [R194+0x2000] ;  /* 0x00200000c298783b */ /* 0x000ea20000000200 */
[-C--:B------:R-:W-:Y:S05]  /*6040*/  HMMA.16816.F32 R12, R60, R18.reuse, RZ ;  /* 0x000000123c0c723c */ /* 0x080fea00000018ff */
[----:B------:R-:W2:Y:S01]  /*6050*/  LDSM.16.M88.4 R156, [R190+0x4800] ;  /* 0x00480000be9c783b */ /* 0x000ea20000000200 */
[C---:B------:R-:W-:Y:S05]  /*6060*/  HMMA.16816.F32 R16, R64.reuse, R18, RZ ;  /* 0x000000124010723c */ /* 0x040fea00000018ff */
[----:B------:R-:W2:Y:S01]  /*6070*/  LDSM.16.M88.4 R160, [R190+0x5000] ;  /* 0x00500000bea0783b */ /* 0x000ea20000000200 */
[-C--:B---3--:R-:W-:Y:S05]  /*6080*/  HMMA.16816.F32 R20, R64, R32.reuse, RZ ;  /* 0x000000204014723c */ /* 0x088fea00000018ff */
[----:B------:R-:W3:Y:S01]  /*6090*/  LDSM.16.M88.4 R164, [R190+0x5800] ;  /* 0x00580000bea4783b */ /* 0x000ee20000000200 */
[C---:B------:R-:W-:Y:S05]  /*60a0*/  HMMA.16816.F32 R24, R60.reuse, R32, RZ ;  /* 0x000000203c18723c */ /* 0x040fea00000018ff */
[----:B------:R-:W-:Y:S01]  /*60b0*/  LDSM.16.M88.4 R168, [R192+0x2000] ;  /* 0x00200000c0a8783b */ /* 0x000fe20000000200 */
[-C--:B------:R-:W-:Y:S05]  /*60c0*/  HMMA.16816.F32 R28, R60, R34.reuse, RZ ;  /* 0x000000223c1c723c */ /* 0x080fea00000018ff */
[----:B------:R-:W-:Y:S01]  /*60d0*/  LDSM.16.M88.4 R172, [R196] ;  /* 0x00000000c4ac783b */ /* 0x000fe20000000200 */
[C---:B------:R-:W-:Y:S05]  /*60e0*/  HMMA.16816.F32 R32, R64.reuse, R34, RZ ;  /* 0x000000224020723c */ /* 0x040fea00000018ff */
[----:B------:R-:W-:Y:S01]  /*60f0*/  LDSM.16.M88.4 R176, [R193] ;  /* 0x00000000c1b0783b */ /* 0x000fe20000000200 */
[-C--:B----4-:R-:W-:Y:S05]  /*6100*/  HMMA.16816.F32 R36, R64, R48.reuse, RZ ;  /* 0x000000304024723c */ /* 0x090fea00000018ff */
[----:B------:R-:W-:Y:S01]  /*6110*/  LDSM.16.M88.4 R180, [R189] ;  /* 0x00000000bdb4783b */ /* 0x000fe20000000200 */
[C---:B------:R-:W-:Y:S06]  /*6120*/  HMMA.16816.F32 R40, R60.reuse, R48, RZ ;  /* 0x000000303c28723c */ /* 0x040fec00000018ff */
[-C--:B------:R-:W-:Y:S06]  /*6130*/  HMMA.16816.F32 R44, R60, R50.reuse, RZ ;  /* 0x000000323c2c723c */ /* 0x080fec00000018ff */
[C---:B------:R-:W-:Y:S06]  /*6140*/  HMMA.16816.F32 R48, R64.reuse, R50, RZ ;  /* 0x000000324030723c */ /* 0x040fec00000018ff */
[-C--:B-----5:R-:W-:Y:S06]  /*6150*/  HMMA.16816.F32 R52, R64, R140.reuse, RZ ;  /* 0x0000008c4034723c */ /* 0x0a0fec00000018ff */
[C---:B------:R-:W-:Y:S06]  /*6160*/  HMMA.16816.F32 R56, R60.reuse, R140, RZ ;  /* 0x0000008c3c38723c */ /* 0x040fec00000018ff */
[-C--:B------:R-:W-:Y:S06]  /*6170*/  HMMA.16816.F32 R60, R60, R142.reuse, RZ ;  /* 0x0000008e3c3c723c */ /* 0x080fec00000018ff */
[----:B------:R-:W-:Y:S01]  /*6180*/  HMMA.16816.F32 R64, R64, R142, RZ ;  /* 0x0000008e4040723c */ /* 0x000fe200000018ff */
[----:B------:R-:W-:Y:S05]  /*6190*/  LDSM.16.M88.4 R140, [R192] ;  /* 0x00000000c08c783b */ /* 0x000fea0000000200 */
[-C--:B-1----:R-:W-:Y:S06]  /*61a0*/  HMMA.16816.F32 R4, R144, R148.reuse, R4 ;  /* 0x000000949004723c */ /* 0x082fec0000001804 */
[C---:B--2---:R-:W-:Y:S06]  /*61b0*/  HMMA.16816.F32 R8, R152.reuse, R148, R8 ;  /* 0x000000949808723c */ /* 0x044fec0000001808 */
[-C--:B------:R-:W-:Y:S06]  /*61c0*/  HMMA.16816.F32 R12, R152, R150.reuse, R12 ;  /* 0x00000096980c723c */ /* 0x080fec000000180c */
[C---:B------:R-:W-:Y:S01]  /*61d0*/  HMMA.16816.F32 R16, R144.reuse, R150, R16 ;  /* 0x000000969010723c */ /* 0x040fe20000001810 */
[----:B------:R-:W1:Y:S05]  /*61e0*/  LDSM.16.M88.4 R148, [R195] ;  /* 0x00000000c394783b */ /* 0x000e6a0000000200 */
[-C--:B------:R-:W-:Y:S06]  /*61f0*/  HMMA.16816.F32 R20, R144, R156.reuse, R20 ;  /* 0x0000009c9014723c */ /* 0x080fec0000001814 */
[C---:B------:R-:W-:Y:S06]  /*6200*/  HMMA.16816.F32 R24, R152.reuse, R156, R24 ;  /* 0x0000009c9818723c */ /* 0x040fec0000001818 */
[-C--:B------:R-:W-:Y:S06]  /*6210*/  HMMA.16816.F32 R28, R152, R158.reuse, R28 ;  /* 0x0000009e981c723c */ /* 0x080fec000000181c */
[C---:B------:R-:W-:Y:S01]  /*6220*/  HMMA.16816.F32 R32, R144.reuse, R158, R32 ;  /* 0x0000009e9020723c */ /* 0x040fe20000001820 */
[----:B------:R-:W2:Y:S05]  /*6230*/  LDSM.16.M88.4 R156, [R198] ;  /* 0x00000000c69c783b */ /* 0x000eaa0000000200 */
[-C--:B------:R-:W-:Y:S06]  /*6240*/  HMMA.16816.F32 R36, R144, R160.reuse, R36 ;  /* 0x000000a09024723c */ /* 0x080fec0000001824 */
[C---:B------:R-:W-:Y:S06]  /*6250*/  HMMA.16816.F32 R40, R152.reuse, R160, R40 ;  /* 0x000000a09828723c */ /* 0x040fec0000001828 */
[-C--:B------:R-:W-:Y:S06]  /*6260*/  HMMA.16816.F32 R44, R152, R162.reuse, R44 ;  /* 0x000000a2982c723c */ /* 0x080fec000000182c */
[C---:B------:R-:W-:Y:S01]  /*6270*/  HMMA.16816.F32 R48, R144.reuse, R162, R48 ;  /* 0x000000a29030723c */ /* 0x040fe20000001830 */
[----:B------:R-:W4:Y:S05]  /*6280*/  LDSM.16.M88.4 R160, [R197] ;  /* 0x00000000c5a0783b */ /* 0x000f2a0000000200 */
[-C--:B---3--:R-:W-:Y:S06]  /*6290*/  HMMA.16816.F32 R52, R144, R164.reuse, R52 ;  /* 0x000000a49034723c */ /* 0x088fec0000001834 */
[C---:B------:R-:W-:Y:S06]  /*62a0*/  HMMA.16816.F32 R56, R152.reuse, R164, R56 ;  /* 0x000000a49838723c */ /* 0x040fec0000001838 */
[-C--:B------:R-:W-:Y:S01]  /*62b0*/  HMMA.16816.F32 R60, R152, R166.reuse, R60 ;  /* 0x000000a6983c723c */ /* 0x080fe2000000183c */
[----:B------:R-:W3:Y:S05]  /*62c0*/  LDSM.16.M88.4 R152, [R193+0x2000] ;  /* 0x00200000c198783b */ /* 0x000eea0000000200 */
[----:B------:R-:W-:Y:S01]  /*62d0*/  HMMA.16816.F32 R64, R144, R166, R64 ;  /* 0x000000a69040723c */ /* 0x000fe20000001840 */
[----:B------:R-:W5:Y:S05]  /*62e0*/  LDSM.16.M88.4 R144, [R189+0x800] ;  /* 0x00080000bd90783b */ /* 0x000f6a0000000200 */
        /* <DEDUP_REMOVED lines=8> */
[C---:B------:R-:W-:Y:S06]  /*6370*/  HMMA.16816.F32 R32, R140.reuse, R158, R32 ;  /* 0x0000009e8c20723c */ /* 0x040fec0000001820 */
[-C--:B----4-:R-:W-:Y:S06]  /*6380*/  HMMA.16816.F32 R36, R140, R160.reuse, R36 ;  /* 0x000000a08c24723c */ /* 0x090fec0000001824 */
[C---:B------:R-:W-:Y:S06]  /*6390*/  HMMA.16816.F32 R40, R168.reuse, R160, R40 ;  /* 0x000000a0a828723c */ /* 0x040fec0000001828 */
[-C--:B------:R-:W-:Y:S06]  /*63a0*/  HMMA.16816.F32 R44, R168, R162.reuse, R44 ;  /* 0x000000a2a82c723c */ /* 0x080fec000000182c */
[C---:B------:R-:W-:Y:S06]  /*63b0*/  HMMA.16816.F32 R48, R140.reuse, R162, R48 ;  /* 0x000000a28c30723c */ /* 0x040fec0000001830 */
[-C--:B------:R-:W-:Y:S06]  /*63c0*/  HMMA.16816.F32 R52, R140, R172.reuse, R52 ;  /* 0x000000ac8c34723c */ /* 0x080fec0000001834 */
[C---:B------:R-:W-:Y:S06]  /*63d0*/  HMMA.16816.F32 R56, R168.reuse, R172, R56 ;  /* 0x000000aca838723c */ /* 0x040fec0000001838 */
[-C--:B------:R-:W-:Y:S06]  /*63e0*/  HMMA.16816.F32 R60, R168, R174.reuse, R60 ;  /* 0x000000aea83c723c */ /* 0x080fec000000183c */
[----:B------:R-:W-:Y:S01]  /*63f0*/  HMMA.16816.F32 R64, R140, R174, R64 ;  /* 0x000000ae8c40723c */ /* 0x000fe20000001840 */
[----:B------:R-:W2:Y:S01]  /*6400*/  LDSM.16.M88.4 R140, [R189+0x1800] ;  /* 0x00180000bd8c783b */ /* 0x000ea20000000200 */
[----:B------:R-:W-:Y:S04]  /*6410*/  DEPBAR.LE SB0, 0x0 ;  /* 0x000080000000791a */ /* 0x000fe80000000000 */
[-C--:B------:R-:W-:Y:S01]  /*6420*/  HMMA.16816.F32 R4, R176, R180.reuse, R4 ;  /* 0x000000b4b004723c */ /* 0x080fe20000001804 */
[----:B------:R-:W-:Y:S05]  /*6430*/  BAR.SYNC.DEFER_BLOCKING 0x0 ;  /* 0x0000000000007b1d */ /* 0x000fea0000010000 */
[C---:B---3--:R-:W-:Y:S06]  /*6440*/  HMMA.16816.F32 R8, R152.reuse, R180, R8 ;  /* 0x000000b49808723c */ /* 0x048fec0000001808 */
[-C--:B------:R-:W-:Y:S06]  /*6450*/  HMMA.16816.F32 R12, R152, R182.reuse, R12 ;  /* 0x000000b6980c723c */ /* 0x080fec000000180c */
[C---:B------:R-:W-:Y:S06]  /*6460*/  HMMA.16816.F32 R16, R176.reuse, R182, R16 ;  /* 0x000000b6b010723c */ /* 0x040fec0000001810 */
[-C--:B-----5:R-:W-:Y:S05]  /*6470*/  HMMA.16816.F32 R20, R176, R144.reuse, R20 ;  /* 0x00000090b014723c */ /* 0x0a0fea0000001814 */
[----:B------:R-:W-:Y:S01]  /*6480*/  FMNMX.FTZ R2, R4, R0, !PT ;  /* 0x0000000004027209 */ /* 0x000fe20007810000 */
[C---:B------:R-:W-:Y:S05]  /*6490*/  HMMA.16816.F32 R24, R152.reuse, R144, R24 ;  /* 0x000000909818723c */ /* 0x040fea0000001818 */
[----:B------:R-:W-:Y:S01]  /*64a0*/  FMNMX.FTZ R3, R6, R96, !PT ;  /* 0x0000006006037209 */ /* 0x000fe20007810000 */
[-C--:B------:R-:W-:Y:S05]  /*64b0*/  HMMA.16816.F32 R28, R152, R146.reuse, R28 ;  /* 0x00000092981c723c */ /* 0x080fea000000181c */
[----:B------:R-:W-:Y:S01]  /*64c0*/  FMNMX.FTZ R2, R5, R2, !PT ;  /* 0x0000000205027209 */ /* 0x000fe20007810000 */
[C---:B------:R-:W-:Y:S05]  /*64d0*/  HMMA.16816.F32 R32, R176.reuse, R146, R32 ;  /* 0x00000092b020723c */ /* 0x040fea0000001820 */
        /* <DEDUP_REMOVED lines=38> */
.L_x_1152:
[----:B-1----:R-:W-:Y:S01]  /*6740*/  FMNMX.FTZ R2, R8, R101, !PT ;  /* 0x0000006508027209 */ /* 0x002fe20007810000 */
[----:B------:R-:W1:Y:S01]  /*6750*/  SHFL.BFLY PT, R3, R100, 0x2, 0x1f ;  /* 0x0c401f0064037f89 */ /* 0x000e6200000e0000 */
[----:B------:R-:W-:Y:S01]  /*6760*/  FMNMX.FTZ R97, R10, R102, !PT ;  /* 0x000000660a617209 */ /* 0x000fe20007810000 */
[----:B------:R-:W-:Y:S01]  /*6770*/  IMAD.U32 R152, RZ, RZ, UR25 ;  /* 0x00000019ff987e24 */ /* 0x000fe2000f8e00ff */
[----:B------:R-:W-:Y:S05]  /*6780*/  FMNMX.FTZ R2, R9, R2, !PT ;  /* 0x0000000209027209 */ /* 0x000fea0007810000 */
[----:B------:R-:W2:Y:S01]  /*6790*/  SHFL.BFLY PT, R99, R103, 0x2, 0x1f ;  /* 0x0c401f0067637f89 */ /* 0x000ea200000e0000 */
[--C-:B------:R-:W-:Y:S01]  /*67a0*/  LOP3.LUT R158, R205, UR21, R202.reuse, 0x96, !PT ;  /* 0x00000015cd9e7c12 */ /* 0x100fe2000f8e96ca */
[----:B------:R-:W-:Y:S01]  /*67b0*/  IMAD.MOV.U32 R171, RZ, RZ, 0x7054 ;  /* 0x00007054ffab7424 */ /* 0x000fe200078e00ff */
[----:B------:R-:W-:Y:S02]  /*67c0*/  FMNMX.FTZ R2, R12, R2, !PT ;  /* 0x000000020c027209 */ /* 0x000fe40007810000 */
[----:B------:R-:W-:Y:S01]  /*67d0*/  LOP3.LUT R160, R207, UR21, R202, 0x96, !PT ;  /* 0x00000015cfa07c12 */ /* 0x000fe2000f8e96ca */
[----:B------:R-:W-:Y:S01]  /*67e0*/  IMAD.WIDE.U32 R158, R158, -0x326172a9, RZ ;  /* 0xcd9e8d579e9e7825 */ /* 0x000fe200078e00ff */
[----:B------:R-:W-:Y:S02]  /*67f0*/  FMNMX.FTZ R2, R13, R2, !PT ;  /* 0x000000020d027209 */ /* 0x000fe40007810000 */
[----:B------:R-:W-:Y:S01]  /*6800*/  PRMT R152, R152, R171, UR25 ;  /* 0x0000001998987e16 */ /* 0x000fe200080000ab */
[----:B------:R-:W-:Y:S01]  /*6810*/  IMAD.WIDE.U32 R160, R160, -0x326172a9, RZ ;  /* 0xcd9e8d57a0a07825 */ /* 0x000fe200078e00ff */
[----:B-1----:R-:W-:Y:S02]  /*6820*/  FMNMX.FTZ R100, R100, R3, !PT ;  /* 0x0000000364647209 */ /* 0x002fe40007810000 */
[----:B------:R-:W-:Y:S02]  /*6830*/  FMNMX.FTZ R3, R11, R97, !PT ;  /* 0x000000610b037209 */ /* 0x000fe40007810000 */
[----:B------:R-:W-:Y:S01]  /*6840*/  FMNMX.FTZ R97, R24, R2, !PT ;  /* 0x0000000218617209 */ /* 0x000fe20007810000 */
[----:B------:R-:W1:Y:S01]  /*6850*/  SHFL.BFLY PT, R140, R100, 0x1, 0x1f ;  /* 0x0c201f00648c7f89 */ /* 0x000e6200000e0000 */
[----:B------:R-:W-:Y:S01]  /*6860*/  FMNMX.FTZ R3, R14, R3, !PT ;  /* 0x000000030e037209 */ /* 0x000fe20007810000 */
[----:B------:R-:W-:Y:S01]  /*6870*/  IMAD.SHL.U32 R2, R199, 0x2, RZ ;  /* 0x00000002c7027824 */ /* 0x000fe200078e00ff */
[----:B------:R-:W-:Y:S02]  /*6880*/  FMNMX.FTZ R97, R25, R97, !PT ;  /* 0x0000006119617209 */ /* 0x000fe40007810000 */
[----:B------:R-:W-:Y:S02]  /*6890*/  FMNMX.FTZ R3, R15, R3, !PT ;  /* 0x000000030f037209 */ /* 0x000fe40007810000 */
[----:B------:R-:W-:Y:S02]  /*68a0*/  FMNMX.FTZ R97, R28, R97, !PT ;  /* 0x000000611c617209 */ /* 0x000fe40007810000 */
[----:B------:R-:W-:Y:S02]  /*68b0*/  FMNMX.FTZ R3, R26, R3, !PT ;  /* 0x000000031a037209 */ /* 0x000fe40007810000 */
[----:B------:R-:W-:Y:S02]  /*68c0*/  FMNMX.FTZ R97, R29, R97, !PT ;  /* 0x000000611d617209 */ /* 0x000fe40007810000 */
[----:B--2---:R-:W-:Y:S01]  /*68d0*/  FMNMX.FTZ R99, R103, R99, !PT ;  /* 0x0000006367637209 */ /* 0x004fe20007810000 */
[----:B------:R-:W-:Y:S01]  /*68e0*/  VIADD R103, R2, 0x1 ;  /* 0x0000000102677836 */ /* 0x000fe20000000000 */
[----:B------:R-:W-:Y:S02]  /*68f0*/  LOP3.LUT R98, R203, UR31, R2, 0x96, !PT ;  /* 0x0000001fcb627c12 */ /* 0x000fe4000f8e9602 */
[----:B------:R-:W-:Y:S01]  /*6900*/  FMNMX.FTZ R2, R27, R3, !PT ;  /* 0x000000031b027209 */ /* 0x000fe20007810000 */
[----:B------:R-:W2:Y:S01]  /*6910*/  SHFL.BFLY PT, R141, R99, 0x1, 0x1f ;  /* 0x0c201f00638d7f89 */ /* 0x000ea200000e0000 */
[----:B------:R-:W-:Y:S01]  /*6920*/  FMNMX.FTZ R3, R40, R97, !PT ;  /* 0x0000006128037209 */ /* 0x000fe20007810000 */
[----:B------:R-:W-:Y:S01]  /*6930*/  IMAD.WIDE.U32 R144, R98, -0x326172a9, RZ ;  /* 0xcd9e8d5762907825 */ /* 0x000fe200078e00ff */
[----:B------:R-:W-:Y:S02]  /*6940*/  LOP3.LUT R97, R203, UR31, R103, 0x96, !PT ;  /* 0x0000001fcb617c12 */ /* 0x000fe4000f8e9667 */
[----:B------:R-:W-:Y:S02]  /*6950*/  FMNMX.FTZ R3, R41, R3, !PT ;  /* 0x0000000329037209 */ /* 0x000fe40007810000 */
[----:B-1----:R-:W-:Y:S02]  /*6960*/  FMNMX.FTZ R100, R100, R140, !PT ;  /* 0x0000008c64647209 */ /* 0x002fe40007810000 */
[----:B------:R-:W-:Y:S02]  /*6970*/  FMNMX.FTZ R3, R44, R3, !PT ;  /* 0x000000032c037209 */ /* 0x000fe40007810000 */
[----:B------:R-:W-:Y:S01]  /*6980*/  LOP3.LUT R98, R145, UR22, R222, 0x96, !PT ;  /* 0x0000001691627c12 */ /* 0x000fe2000f8e96de */
[C---:B------:R-:W-:Y:S01]  /*6990*/  FMUL.FTZ R153, R100.reuse, UR4 ;  /* 0x0000000464997c20 */ /* 0x040fe20008410000 */
[----:B------:R-:W-:Y:S01]  /*69a0*/  FMNMX.FTZ R3, R45, R3, !PT ;  /* 0x000000032d037209 */ /* 0x000fe20007810000 */
[----:B------:R-:W-:Y:S01]  /*69b0*/  FADD.FTZ R0, -R100, R0 ;  /* 0x0000000064007221 */ /* 0x000fe20000010100 */
[----:B------:R-:W-:Y:S01]  /*69c0*/  FMNMX.FTZ R2, R30, R2, !PT ;  /* 0x000000021e027209 */ /* 0x000fe20007810000 */
[----:B------:R-:W-:Y:S01]  /*69d0*/  IMAD.WIDE.U32 R154, R98, -0x2daee0ad, RZ ;  /* 0xd2511f53629a7825 */ /* 0x000fe200078e00ff */
[----:B------:R-:W-:Y:S02]  /*69e0*/  FMNMX.FTZ R3, R56, R3, !PT ;  /* 0x0000000338037209 */ /* 0x000fe40007810000 */
[----:B------:R-:W-:Y:S02]  /*69f0*/  FMNMX.FTZ R2, R31, R2, !PT ;  /* 0x000000021f027209 */ /* 0x000fe40007810000 */
[----:B------:R-:W-:Y:S02]  /*6a00*/  FMNMX.FTZ R3, R57, R3, !PT ;  /* 0x0000000339037209 */ /* 0x000fe40007810000 */
[----:B------:R-:W-:Y:S02]  /*6a10*/  FMNMX.FTZ R2, R42, R2, !PT ;  /* 0x000000022a027209 */ /* 0x000fe40007810000 */
[----:B------:R-:W-:Y:S02]  /*6a20*/  FMNMX.FTZ R3, R60, R3, !PT ;  /* 0x000000033c037209 */ /* 0x000fe40007810000 */
[----:B--2---:R-:W-:Y:S01]  /*6a30*/  FMNMX.FTZ R99, R99, R141, !PT ;  /* 0x0000008d63637209 */ /* 0x004fe20007810000 */
[----:B------:R-:W-:Y:S01]  /*6a40*/  IMAD.WIDE.U32 R140, R97, -0x326172a9, RZ ;  /* 0xcd9e8d57618c7825 */ /* 0x000fe200078e00ff */
[----:B------:R-:W-:Y:S02]  /*6a50*/  FMNMX.FTZ R97, R61, R3, !PT ;  /* 0x000000033d617209 */ /* 0x000fe40007810000 */
[----:B------:R-:W-:Y:S01]  /*6a60*/  LOP3.LUT R150, R145, UR22, R220, 0x96, !PT ;  /* 0x0000001691967c12 */ /* 0x000fe2000f8e96dc */
[----:B------:R-:W-:Y:S01]  /*6a70*/  FMUL.FTZ R3, R0, UR4 ;  /* 0x0000000400037c20 */ /* 0x000fe20008410000 */
[----:B------:R-:W-:Y:S01]  /*6a80*/  FMNMX.FTZ R2, R43, R2, !PT ;  /* 0x000000022b027209 */ /* 0x000fe20007810000 */
[----:B------:R-:W1:Y:S01]  /*6a90*/  SHFL.BFLY PT, R145, R97, 0x2, 0x1f ;  /* 0x0c401f0061917f89 */ /* 0x000e6200000e0000 */
[----:B------:R-:W-:Y:S01]  /*6aa0*/  LOP3.LUT R149, R159, UR20, R144, 0x96, !PT ;  /* 0x000000149f957c12 */ /* 0x000fe2000f8e9690 */
[----:B------:R2:W3:Y:S01]  /*6ab0*/  MUFU.EX2 R98, R3 ;  /* 0x0000000300627308 */ /* 0x0004e20000000800 */
[----:B------:R-:W-:Y:S01]  /*6ac0*/  FMNMX.FTZ R2, R46, R2, !PT ;  /* 0x000000022e027209 */ /* 0x000fe20007810000 */
[----:B------:R-:W-:Y:S01]  /*6ad0*/  FADD.FTZ R0, -R99, R96 ;  /* 0x0000006063007221 */ /* 0x000fe20000010100 */
[----:B------:R-:W-:Y:S01]  /*6ae0*/  LOP3.LUT R148, R141, UR22, R222, 0x96, !PT ;  /* 0x000000168d947c12 */ /* 0x000fe2000f8e96de */
[----:B------:R-:W-:Y:S01]  /*6af0*/  IMAD.WIDE.U32 R150, R150, -0x2daee0ad, RZ ;  /* 0xd2511f5396967825 */ /* 0x000fe200078e00ff */
[----:B------:R-:W-:Y:S02]  /*6b00*/  FMNMX.FTZ R2, R47, R2, !PT ;  /* 0x000000022f027209 */ /* 0x000fe40007810000 */
[C---:B------:R-:W-:Y:S02]  /*6b10*/  LOP3.LUT R147, R161.reuse, UR20, R140, 0x96, !PT ;  /* 0x00000014a1937c12 */ /* 0x040fe4000f8e968c */
[----:B------:R-:W-:Y:S02]  /*6b20*/  FMNMX.FTZ R2, R58, R2, !PT ;  /* 0x000000023a027209 */ /* 0x000fe40007810000 */
[----:B------:R-:W-:Y:S01]  /*6b30*/  LOP3.LUT R142, R161, UR20, R144, 0x96, !PT ;  /* 0x00000014a18e7c12 */ /* 0x000fe2000f8e9690 */
[----:B------:R-:W-:Y:S01]  /*6b40*/  IMAD.WIDE.U32 R174, R147, -0x2daee0ad, RZ ;  /* 0xd2511f5393ae7825 */ /* 0x000fe200078e00ff */
[----:B------:R-:W-:Y:S02]  /*6b50*/  FMNMX.FTZ R2, R59, R2, !PT ;  /* 0x000000023b027209 */ /* 0x000fe40007810000 */
[----:B------:R-:W-:Y:S01]  /*6b60*/  LOP3.LUT R146, R141, UR22, R220, 0x96, !PT ;  /* 0x000000168d927c12 */ /* 0x000fe2000f8e96dc */
[----:B------:R-:W-:Y:S01]  /*6b70*/  IMAD.WIDE.U32 R142, R142, -0x2daee0ad, RZ ;  /* 0xd2511f538e8e7825 */ /* 0x000fe200078e00ff */
[----:B------:R-:W-:Y:S02]  /*6b80*/  LOP3.LUT R103, R159, UR20, R140, 0x96, !PT ;  /* 0x000000149f677c12 */ /* 0x000fe4000f8e968c */
[----:B------:R-:W-:Y:S01]  /*6b90*/  FSETP.NEU.FTZ.AND P0, PT, R100, -INF , PT ;  /* 0xff8000006400780b */ /* 0x000fe20003f1d000 */
[----:B--2---:R-:W-:Y:S01]  /*6ba0*/  FMUL.FTZ R3, R0, UR4 ;  /* 0x0000000400037c20 */ /* 0x004fe20008410000 */
[----:B------:R-:W-:Y:S01]  /*6bb0*/  FMNMX.FTZ R0, R62, R2, !PT ;  /* 0x000000023e007209 */ /* 0x000fe20007810000 */
[----:B------:R-:W-:Y:S01]  /*6bc0*/  IMAD.WIDE.U32 R140, R149, -0x2daee0ad, RZ ;  /* 0xd2511f53958c7825 */ /* 0x000fe200078e00ff */
[----:B-1----:R-:W-:Y:S01]  /*6bd0*/  FMNMX.FTZ R97, R97, R145, !PT ;  /* 0x0000009161617209 */ /* 0x002fe20007810000 */
[----:B------:R1:W2:Y:S01]  /*6be0*/  MUFU.EX2 R96, R3 ;  /* 0x0000000300607308 */ /* 0x0002a20000000800 */
[----:B------:R-:W-:Y:S01]  /*6bf0*/  FMNMX.FTZ R0, R63, R0, !PT ;  /* 0x000000003f007209 */ /* 0x000fe20007810000 */
[----:B------:R-:W-:Y:S01]  /*6c00*/  IMAD.WIDE.U32 R148, R148, -0x2daee0ad, RZ ;  /* 0xd2511f5394947825 */ /* 0x000fe200078e00ff */
[----:B------:R-:W-:Y:S02]  /*6c10*/  FSEL R153, R153, RZ, P0 ;  /* 0x000000ff99997208 */ /* 0x000fe40000000000 */
[----:B------:R-:W-:Y:S01]  /*6c20*/  FSETP.NEU.FTZ.AND P0, PT, R99, -INF , PT ;  /* 0xff8000006300780b */ /* 0x000fe20003f1d000 */
[----:B------:R-:W-:Y:S01]  /*6c30*/  IMAD.WIDE.U32 R146, R146, -0x2daee0ad, RZ ;  /* 0xd2511f5392927825 */ /* 0x000fe200078e00ff */
[----:B------:R-:W-:Y:S01]  /*6c40*/  LOP3.LUT R161, R175, UR17, R148, 0x96, !PT ;  /* 0x00000011afa17c12 */ /* 0x000fe2000f8e9694 */
[----:B------:R-:W4:Y:S01]  /*6c50*/  SHFL.BFLY PT, R2, R0, 0x2, 0x1f ;  /* 0x0c401f0000027f89 */ /* 0x000f2200000e0000 */
[----:B------:R-:W-:Y:S01]  /*6c60*/  LOP3.LUT R144, R155, UR19, R206, 0x96, !PT ;  /* 0x000000139b907c12 */ /* 0x000fe2000f8e96ce */
[--C-:B------:R-:W-:Y:S01]  /*6c70*/  FFMA.FTZ R64, R64, UR4, -R153.reuse ;  /* 0x0000000440407c23 */ /* 0x100fe20008010899 */
[----:B------:R-:W-:Y:S01]  /*6c80*/  LOP3.LUT R164, R141, UR17, R150, 0x96, !PT ;  /* 0x000000118da47c12 */ /* 0x000fe2000f8e9696 */
[--C-:B------:R-:W-:Y:S01]  /*6c90*/  FFMA.FTZ R65, R65, UR4, -R153.reuse ;  /* 0x0000000441417c23 */ /* 0x100fe20008010899 */
[----:B------:R-:W-:Y:S03]  /*6ca0*/  LOP3.LUT R159, R147, UR19, R204, 0x96, !PT ;  /* 0x00000013939f7c12 */ /* 0x000fe6000f8e96cc */
[----:B------:R-:W5:Y:S01]  /*6cb0*/  SHFL.BFLY PT, R148, R97, 0x1, 0x1f ;  /* 0x0c201f0061947f89 */ /* 0x000f6200000e0000 */
[--C-:B------:R-:W-:Y:S01]  /*6cc0*/  FFMA.FTZ R16, R16, UR4, -R153.reuse ;  /* 0x0000000410107c23 */ /* 0x100fe20008010899 */
[--C-:B------:R-:W-:Y:S01]  /*6cd0*/  FFMA.FTZ R17, R17, UR4, -R153.reuse ;  /* 0x0000000411117c23 */ /* 0x100fe20008010899 */
[----:B-1----:R-:W-:Y:S01]  /*6ce0*/  LOP3.LUT R3, R143, UR17, R154, 0x96, !PT ;  /* 0x000000118f037c12 */ /* 0x002fe2000f8e969a */
[----:B------:R-:W-:Y:S01]  /*6cf0*/  FMUL.FTZ R154, R99, UR4 ;  /* 0x00000004639a7c20 */ /* 0x000fe20008410000 */
[----:B------:R-:W-:Y:S01]  /*6d00*/  MUFU.EX2 R238, R16 ;  /* 0x0000001000ee7308 */ /* 0x000fe20000000800 */
[----:B------:R-:W-:Y:S01]  /*6d10*/  LOP3.LUT R143, R151, UR19, R204, 0x96, !PT ;  /* 0x00000013978f7c12 */ /* 0x000fe2000f8e96cc */
[----:B------:R-:W-:Y:S01]  /*6d20*/  IMAD.WIDE.U32 R164, R164, -0x326172a9, RZ ;  /* 0xcd9e8d57a4a47825 */ /* 0x000fe200078e00ff */
[----:B------:R-:W-:Y:S02]  /*6d30*/  LOP3.LUT R170, R149, UR19, R206, 0x96, !PT ;  /* 0x0000001395aa7c12 */ /* 0x000fe4000f8e96ce */
[----:B------:R-:W-:Y:S01]  /*6d40*/  FSEL R154, R154, RZ, P0 ;  /* 0x000000ff9a9a7208 */ /* 0x000fe20000000000 */
[----:B------:R-:W-:Y:S04]  /*6d50*/  IMAD.WIDE.U32 R176, R159, -0x326172a9, RZ ;  /* 0xcd9e8d579fb07825 */ /* 0x000fe800078e00ff */
[----:B---3--:R-:W-:Y:S01]  /*6d60*/  FMUL.FTZ R72, R98, R72 ;  /* 0x0000004862487220 */ /* 0x008fe20000410000 */
[----:B------:R1:W3:Y:S01]  /*6d70*/  MUFU.EX2 R237, R17 ;  /* 0x0000001100ed7308 */ /* 0x0002e20000000800 */
[--C-:B------:R-:W-:Y:S01]  /*6d80*/  FFMA.FTZ R4, R4, UR4, -R153.reuse ;  /* 0x0000000404047c23 */ /* 0x100fe20008010899 */
[--C-:B------:R-:W-:Y:S01]  /*6d90*/  FFMA.FTZ R18, R18, UR4, -R154.reuse ;  /* 0x0000000412127c23 */ /* 0x100fe2000801089a */
[--C-:B------:R-:W-:Y:S01]  /*6da0*/  FFMA.FTZ R19, R19, UR4, -R154.reuse ;  /* 0x0000000413137c23 */ /* 0x100fe2000801089a */
[----:B------:R-:W-:Y:S01]  /*6db0*/  IMAD.WIDE.U32 R172, R103, -0x2daee0ad, RZ ;  /* 0xd2511f5367ac7825 */ /* 0x000fe200078e00ff */
[----:B----4-:R-:W-:Y:S03]  /*6dc0*/  FMNMX.FTZ R0, R0, R2, !PT ;  /* 0x0000000200007209 */ /* 0x010fe60007810000 */
[----:B------:R-:W-:Y:S02]  /*6dd0*/  FFMA.FTZ R38, R38, UR4, -R154 ;  /* 0x0000000426267c23 */ /* 0x000fe4000801089a */
[----:B------:R4:W-:Y:S01]  /*6de0*/  MUFU.EX2 R236, R18 ;  /* 0x0000001200ec7308 */ /* 0x0009e20000000800 */
[----:B------:R-:W-:Y:S01]  /*6df0*/  LOP3.LUT R173, R173, UR17, R146, 0x96, !PT ;  /* 0x00000011adad7c12 */ /* 0x000fe2000f8e9692 */
[----:B------:R-:W-:Y:S01]  /*6e00*/  IMAD.WIDE.U32 R146, R144, -0x326172a9, RZ ;  /* 0xcd9e8d5790927825 */ /* 0x000fe200078e00ff */
[----:B-----5:R-:W-:Y:S01]  /*6e10*/  FMNMX.FTZ R97, R97, R148, !PT ;  /* 0x0000009461617209 */ /* 0x020fe20007810000 */
[----:B------:R-:W5:Y:S02]  /*6e20*/  SHFL.BFLY PT, R2, R0, 0x1, 0x1f ;  /* 0x0c201f0000027f89 */ /* 0x000f6400000e0000 */
[----:B------:R-:W-:Y:S01]  /*6e30*/  FFMA.FTZ R103, R5, UR4, -R153 ;  /* 0x0000000405677c23 */ /* 0x000fe20008010899 */
[----:B------:R-:W-:Y:S01]  /*6e40*/  IMAD.WIDE.U32 R144, R143, -0x326172a9, RZ ;  /* 0xcd9e8d578f907825 */ /* 0x000fe200078e00ff */
[C---:B------:R-:W-:Y:S02]  /*6e50*/  FSETP.NEU.FTZ.AND P0, PT, R97.reuse, -INF , PT ;  /* 0xff8000006100780b */ /* 0x040fe40003f1d000 */
[----:B------:R2:W3:Y:S01]  /*6e60*/  MUFU.EX2 R235, R19 ;  /* 0x0000001300eb7308 */ /* 0x0004e20000000800 */
[----:B------:R-:W-:Y:S01]  /*6e70*/  FMUL.FTZ R155, R97, UR4 ;  /* 0x00000004619b7c20 */ /* 0x000fe20008410000 */
[----:B-1----:R-:W-:Y:S01]  /*6e80*/  IMAD.WIDE.U32 R16, R3, -0x326172a9, RZ ;  /* 0xcd9e8d5703107825 */ /* 0x002fe200078e00ff */
[----:B------:R-:W-:Y:S02]  /*6e90*/  LOP3.LUT R3, R145, UR18, R158, 0x96, !PT ;  /* 0x0000001291037c12 */ /* 0x000fe4000f8e969e */
[----:B------:R-:W-:Y:S01]  /*6ea0*/  LOP3.LUT R141, R165, UR16, R144, 0x96, !PT ;  /* 0x00000010a58d7c12 */ /* 0x000fe2000f8e9690 */
[----:B------:R-:W-:Y:S01]  /*6eb0*/  FMUL.FTZ R73, R98, R73 ;  /* 0x0000004962497220 */ /* 0x000fe20000410000 */
[----:B------:R-:W-:Y:S03]  /*6ec0*/  LOP3.LUT R17, R17, UR16, R146, 0x96, !PT ;  /* 0x0000001011117c12 */ /* 0x000fe6000f8e9692 */
[----:B------:R1:W-:Y:S01]  /*6ed0*/  MUFU.EX2 R234, R4 ;  /* 0x0000000400ea7308 */ /* 0x0003e20000000800 */
[----:B----4-:R-:W-:Y:S01]  /*6ee0*/  LOP3.LUT R18, R147, UR18, R160, 0x96, !PT ;  /* 0x0000001293127c12 */ /* 0x010fe2000f8e96a0 */
[----:B------:R-:W-:Y:S01]  /*6ef0*/  FFMA.FTZ R6, R6, UR4, -R154 ;  /* 0x0000000406067c23 */ /* 0x000fe2000801089a */
[----:B------:R-:W-:Y:S01]  /*6f00*/  FSEL R155, R155, RZ, P0 ;  /* 0x000000ff9b9b7208 */ /* 0x000fe20000000000 */
[----:B------:R-:W-:Y:S01]  /*6f10*/  IMAD.WIDE.U32 R162, R17, -0x2daee0ad, RZ ;  /* 0xd2511f5311a27825 */ /* 0x000fe200078e00ff */
[----:B------:R-:W-:Y:S01]  /*6f20*/  LOP3.LUT R158, R177, UR18, R158, 0x96, !PT ;  /* 0x00000012b19e7c12 */ /* 0x000fe2000f8e969e */
[----:B------:R-:W4:Y:S02]  /*6f30*/  LDSM.16.MT88.4 R144, [R185+0x6000] ;  /* 0x00600000b990783b */ /* 0x000f240000004200 */
[----:B------:R-:W-:Y:S02]  /*6f40*/  FFMA.FTZ R7, R7, UR4, -R154 ;  /* 0x0000000407077c23 */ /* 0x000fe4000801089a */
[----:B------:R3:W4:Y:S01]  /*6f50*/  MUFU.EX2 R233, R103 ;  /* 0x0000006700e97308 */ /* 0x0007220000000800 */
[----:B--2---:R-:W-:Y:S04]  /*6f60*/  IMAD.WIDE.U32 R18, R18, -0x2daee0ad, RZ ;  /* 0xd2511f5312127825 */ /* 0x004fe800078e00ff */
[--C-:B------:R-:W-:Y:S01]  /*6f70*/  FFMA.FTZ R12, R12, UR4, -R155.reuse ;  /* 0x000000040c0c7c23 */ /* 0x100fe2000801089b */
[--C-:B------:R-:W-:Y:S01]  /*6f80*/  FFMA.FTZ R9, R9, UR4, -R155.reuse ;  /* 0x0000000409097c23 */ /* 0x100fe2000801089b */
[----:B------:R-:W-:Y:S01]  /*6f90*/  IMAD.WIDE.U32 R166, R141, -0x2daee0ad, RZ ;  /* 0xd2511f538da67825 */ /* 0x000fe200078e00ff */
[----:B------:R-:W-:Y:S02]  /*6fa0*/  LOP3.LUT R19, R19, UR15, R142, 0x96, !PT ;  /* 0x0000000f13137c12 */ /* 0x000fe4000f8e968e */
[----:B------:R2:W-:Y:S01]  /*6fb0*/  MUFU.EX2 R232, R6 ;  /* 0x0000000600e87308 */ /* 0x0005e20000000800 */
[----:B-1----:R-:W-:Y:S01]  /*6fc0*/  IMAD.WIDE.U32 R4, R3, -0x2daee0ad, RZ ;  /* 0xd2511f5303047825 */ /* 0x002fe200078e00ff */
[----:B------:R-:W-:Y:S03]  /*6fd0*/  LOP3.LUT R3, R163, UR5, R18, 0x96, !PT ;  /* 0x00000005a3037c12 */ /* 0x000fe6000f8e9612 */
[--C-:B------:R-:W-:Y:S01]  /*6fe0*/  FFMA.FTZ R13, R13, UR4, -R155.reuse ;  /* 0x000000040d0d7c23 */ /* 0x100fe2000801089b */
[C---:B------:R-:W-:Y:S01]  /*6ff0*/  FMUL.FTZ R74, R96.reuse, R74 ;  /* 0x0000004a604a7220 */ /* 0x040fe20000410000 */
[----:B------:R-:W-:Y:S01]  /*7000*/  LOP3.LUT R140, R5, UR15, R140, 0x96, !PT ;  /* 0x0000000f058c7c12 */ /* 0x000fe2000f8e968c */
[----:B------:R-:W-:Y:S02]  /*7010*/  FMUL.FTZ R75, R96, R75 ;  /* 0x0000004b604b7220 */ /* 0x000fe40000410000 */
[----:B------:R1:W4:Y:S01]  /*7020*/  MUFU.EX2 R229, R7 ;  /* 0x0000000700e57308 */ /* 0x0003220000000800 */
[----:B---3--:R-:W-:Y:S01]  /*7030*/  LOP3.LUT R103, R167, UR5, R4, 0x96, !PT ;  /* 0x00000005a7677c12 */ /* 0x008fe2000f8e9604 */
[----:B------:R-:W-:Y:S01]  /*7040*/  IMAD.WIDE.U32 R4, R3, -0x326172a9, RZ ;  /* 0xcd9e8d5703047825 */ /* 0x000fe200078e00ff */
[----:B-----5:R-:W-:Y:S03]  /*7050*/  FMNMX.FTZ R3, R0, R2, !PT ;  /* 0x0000000200037209 */ /* 0x020fe60007810000 */
[--C-:B------:R-:W-:Y:S01]  /*7060*/  FFMA.FTZ R40, R40, UR4, -R155.reuse ;  /* 0x0000000428287c23 */ /* 0x100fe2000801089b */
[----:B------:R-:W-:Y:S01]  /*7070*/  IMAD.WIDE.U32 R18, R19, -0x326172a9, RZ ;  /* 0xcd9e8d5713127825 */ /* 0x000fe200078e00ff */
[----:B------:R-:W-:Y:S02]  /*7080*/  SHF.R.U32.HI R0, RZ, 0x10, R4 ;  /* 0x00000010ff007819 */ /* 0x000fe40000011604 */
[----:B------:R3:W-:Y:S01]  /*7090*/  MUFU.EX2 R231, R12 ;  /* 0x0000000c00e77308 */ /* 0x0007e20000000800 */
[----:B------:R-:W-:Y:S01]  /*70a0*/  LOP3.LUT R2, R4, 0xffff, RZ, 0xc0, !PT ;  /* 0x0000ffff04027812 */ /* 0x000fe200078ec0ff */
[--C-:B------:R-:W-:Y:S01]  /*70b0*/  FFMA.FTZ R41, R41, UR4, -R155.reuse ;  /* 0x0000000429297c23 */ /* 0x100fe2000801089b */
[----:B------:R-:W-:Y:S01]  /*70c0*/  LOP3.LUT R157, R19, UR14, R16, 0x96, !PT ;  /* 0x0000000e139d7c12 */ /* 0x000fe2000f8e9610 */
[----:B------:R-:W-:Y:S01]  /*70d0*/  FFMA.FTZ R54, R54, UR4, -R154 ;  /* 0x0000000436367c23 */ /* 0x000fe2000801089a */
[----:B--2---:R-:W-:Y:S01]  /*70e0*/  LOP3.LUT R6, R5, UR24, R18, 0x96, !PT ;  /* 0x0000001805067c12 */ /* 0x004fe2000f8e9612 */
[--C-:B------:R-:W-:Y:S01]  /*70f0*/  FFMA.FTZ R56, R56, UR4, -R155.reuse ;  /* 0x0000000438387c23 */ /* 0x100fe2000801089b */
[----:B------:R-:W-:Y:S03]  /*7100*/  LOP3.LUT R17, R4, 0xff, RZ, 0xc0, !PT ;  /* 0x000000ff04117812 */ /* 0x000fe600078ec0ff */
[----:B------:R2:W5:Y:S01]  /*7110*/  MUFU.EX2 R230, R13 ;  /* 0x0000000d00e67308 */ /* 0x0005620000000800 */
[----:B------:R-:W-:Y:S01]  /*7120*/  SHF.R.U32.HI R16, RZ, 0x18, R4 ;  /* 0x00000018ff107819 */ /* 0x000fe20000011604 */
[----:B------:R-:W-:Y:S01]  /*7130*/  IMAD.WIDE.U32 R4, R103, -0x326172a9, RZ ;  /* 0xcd9e8d5767047825 */ /* 0x000fe200078e00ff */
[----:B------:R-:W-:Y:S02]  /*7140*/  LOP3.LUT R0, R0, 0xff, RZ, 0xc0, !PT ;  /* 0x000000ff00007812 */ /* 0x000fe400078ec0ff */
[----:B------:R-:W-:Y:S01]  /*7150*/  SHF.R.U32.HI R2, RZ, 0x8, R2 ;  /* 0x00000008ff027819 */ /* 0x000fe20000011602 */
[----:B------:R-:W-:Y:S01]  /*7160*/  IMAD.WIDE.U32 R168, R140, -0x326172a9, RZ ;  /* 0xcd9e8d578ca87825 */ /* 0x000fe200078e00ff */
[--C-:B-1----:R-:W-:Y:S03]  /*7170*/  SHF.R.U32.HI R7, RZ, 0x10, R4.reuse ;  /* 0x00000010ff077819 */ /* 0x102fe60000011604 */
[----:B------:R-:W-:Y:S01]  /*7180*/  MUFU.EX2 R226, R9 ;  /* 0x0000000900e27308 */ /* 0x000fe20000000800 */
[----:B---3--:R-:W-:Y:S01]  /*7190*/  LOP3.LUT R12, R4, 0xffff, RZ, 0xc0, !PT ;  /* 0x0000ffff040c7812 */ /* 0x008fe200078ec0ff */
[--C-:B------:R-:W-:Y:S01]  /*71a0*/  FFMA.FTZ R8, R8, UR4, -R155.reuse ;  /* 0x0000000408087c23 */ /* 0x100fe2000801089b */
[----:B------:R-:W-:Y:S01]  /*71b0*/  LOP3.LUT R19, R4, 0xff, RZ, 0xc0, !PT ;  /* 0x000000ff04137812 */ /* 0x000fe200078ec0ff */
[--C-:B------:R-:W-:Y:S01]  /*71c0*/  FFMA.FTZ R57, R57, UR4, -R155.reuse ;  /* 0x0000000439397c23 */ /* 0x100fe2000801089b */
[----:B------:R-:W-:Y:S01]  /*71d0*/  SHF.R.U32.HI R18, RZ, 0x18, R4 ;  /* 0x00000018ff127819 */ /* 0x000fe20000011604 */
[----:B------:R-:W-:Y:S01]  /*71e0*/  FFMA.FTZ R60, R60, UR4, -R155 ;  /* 0x000000043c3c7c23 */ /* 0x000fe2000801089b */
[----:B------:R-:W-:Y:S03]  /*71f0*/  PRMT R16, R0, 0x5410, R16 ;  /* 0x0000541000107816 */ /* 0x000fe60000000010 */
[----:B------:R1:W-:Y:S01]  /*7200*/  MUFU.EX2 R225, R8 ;  /* 0x0000000800e17308 */ /* 0x0003e20000000800 */
[----:B------:R-:W-:Y:S01]  /*7210*/  LOP3.LUT R4, R5, UR24, R168, 0x96, !PT ;  /* 0x0000001805047c12 */ /* 0x000fe2000f8e96a8 */
[----:B------:R-:W-:Y:S01]  /*7220*/  FMUL.FTZ R156, R3, UR4 ;  /* 0x00000004039c7c20 */ /* 0x000fe20008410000 */
[----:B------:R-:W-:Y:S01]  /*7230*/  LOP3.LUT R0, R6, 0xffff, RZ, 0xc0, !PT ;  /* 0x0000ffff06007812 */ /* 0x000fe200078ec0ff */
[--C-:B------:R-:W-:Y:S01]  /*7240*/  FFMA.FTZ R33, R33, UR4, -R153.reuse ;  /* 0x0000000421217c23 */ /* 0x100fe20008010899 */
[----:B------:R-:W-:Y:S01]  /*7250*/  SHF.R.U32.HI R5, RZ, 0x10, R6 ;  /* 0x00000010ff057819 */ /* 0x000fe20000011606 */
[----:B------:R-:W-:Y:S01]  /*7260*/  FFMA.FTZ R34, R34, UR4, -R154 ;  /* 0x0000000422227c23 */ /* 0x000fe2000801089a */
[----:B------:R-:W-:Y:S03]  /*7270*/  PRMT R17, R17, 0x5410, R2 ;  /* 0x0000541011117816 */ /* 0x000fe60000000002 */
[----:B------:R3:W-:Y:S01]  /*7280*/  MUFU.EX2 R218, R33 ;  /* 0x0000002100da7308 */ /* 0x0007e20000000800 */
[----:B------:R-:W-:Y:S01]  /*7290*/  FSETP.NEU.FTZ.AND P0, PT, R3, -INF , PT ;  /* 0xff8000000300780b */ /* 0x000fe20003f1d000 */
[--C-:B------:R-:W-:Y:S01]  /*72a0*/  FFMA.FTZ R20, R20, UR4, -R153.reuse ;  /* 0x0000000414147c23 */ /* 0x100fe20008010899 */
[----:B--2---:R-:W-:Y:S01]  /*72b0*/  LOP3.LUT R13, R6, 0xff, RZ, 0xc0, !PT ;  /* 0x000000ff060d7812 */ /* 0x004fe200078ec0ff */
[----:B------:R-:W-:Y:S01]  /*72c0*/  FFMA.FTZ R21, R21, UR4, -R153 ;  /* 0x0000000415157c23 */ /* 0x000fe20008010899 */
[----:B------:R-:W-:Y:S01]  /*72d0*/  SHF.R.U32.HI R2, RZ, 0x8, R0 ;  /* 0x00000008ff027819 */ /* 0x000fe20000011600 */
[--C-:B------:R-:W-:Y:S01]  /*72e0*/  FFMA.FTZ R24, R24, UR4, -R155.reuse ;  /* 0x0000000418187c23 */ /* 0x100fe2000801089b */
[----:B------:R-:W-:Y:S03]  /*72f0*/  SHF.R.U32.HI R6, RZ, 0x18, R6 ;  /* 0x00000018ff067819 */ /* 0x000fe60000011606 */
[----:B------:R2:W-:Y:S01]  /*7300*/  MUFU.EX2 R211, R34 ;  /* 0x0000002200d37308 */ /* 0x0005e20000000800 */
[----:B------:R-:W-:Y:S01]  /*7310*/  LOP3.LUT R0, R5, 0xff, RZ, 0xc0, !PT ;  /* 0x000000ff05007812 */ /* 0x000fe200078ec0ff */
[----:B------:R-:W-:Y:S01]  /*7320*/  FFMA.FTZ R25, R25, UR4, -R155 ;  /* 0x0000000419197c23 */ /* 0x000fe2000801089b */
[----:B------:R-:W-:Y:S01]  /*7330*/  FSEL R156, R156, RZ, P0 ;  /* 0x000000ff9c9c7208 */ /* 0x000fe20000000000 */
[----:B------:R-:W-:Y:S01]  /*7340*/  FMUL.FTZ R76, R98, R76 ;  /* 0x0000004c624c7220 */ /* 0x000fe20000410000 */
[----:B------:R-:W-:Y:S01]  /*7350*/  PRMT R6, R0, 0x5410, R6 ;  /* 0x0000541000067816 */ /* 0x000fe20000000006 */
[----:B------:R-:W-:Y:S01]  /*7360*/  FMUL.FTZ R77, R98, R77 ;  /* 0x0000004d624d7220 */ /* 0x000fe20000410000 */
[----:B------:R-:W-:Y:S01]  /*7370*/  LOP3.LUT R0, R4, 0xffff, RZ, 0xc0, !PT ;  /* 0x0000ffff04007812 */ /* 0x000fe200078ec0ff */
[----:B------:R-:W-:Y:S01]  /*7380*/  FFMA.FTZ R43, R43, UR4, -R156 ;  /* 0x000000042b2b7c23 */ /* 0x000fe2000801089c */
[----:B------:R-:W-:Y:S01]  /*7390*/  PRMT R13, R13, 0x5410, R2 ;  /* 0x000054100d0d7816 */ /* 0x000fe20000000002 */
[----:B------:R-:W-:Y:S01]  /*73a0*/  FFMA.FTZ R10, R10, UR4, -R156 ;  /* 0x000000040a0a7c23 */ /* 0x000fe2000801089c */
[----:B------:R-:W-:Y:S01]  /*73b0*/  SHF.R.U32.HI R2, RZ, 0x10, R4 ;  /* 0x00000010ff027819 */ /* 0x000fe20000011604 */
[--C-:B------:R-:W-:Y:S01]  /*73c0*/  FFMA.FTZ R11, R11, UR4, -R156.reuse ;  /* 0x000000040b0b7c23 */ /* 0x100fe2000801089c */
[----:B------:R-:W-:Y:S01]  /*73d0*/  LOP3.LUT R5, R4, 0xff, RZ, 0xc0, !PT ;  /* 0x000000ff04057812 */ /* 0x000fe200078ec0ff */
[----:B------:R-:W-:Y:S01]  /*73e0*/  FFMA.FTZ R14, R14, UR4, -R156 ;  /* 0x000000040e0e7c23 */ /* 0x000fe2000801089c */
[----:B------:R-:W-:Y:S01]  /*73f0*/  SHF.R.U32.HI R0, RZ, 0x8, R0 ;  /* 0x00000008ff007819 */ /* 0x000fe20000011600 */
[----:B------:R-:W-:Y:S01]  /*7400*/  FFMA.FTZ R15, R15, UR4, -R156 ;  /* 0x000000040f0f7c23 */ /* 0x000fe2000801089c */
[----:B------:R-:W-:Y:S01]  /*7410*/  LOP3.LUT R7, R7, 0xff, RZ, 0xc0, !PT ;  /* 0x000000ff07077812 */ /* 0x000fe200078ec0ff */
[----:B------:R-:W-:Y:S01]  /*7420*/  MUFU.EX2 R224, R10 ;  /* 0x0000000a00e07308 */ /* 0x000fe20000000800 */
[----:B------:R-:W-:Y:S01]  /*7430*/  SHF.R.U32.HI R4, RZ, 0x18, R4 ;  /* 0x00000018ff047819 */ /* 0x000fe20000011604 */
[--C-:B------:R-:W-:Y:S01]  /*7440*/  FFMA.FTZ R58, R58, UR4, -R156.reuse ;  /* 0x000000043a3a7c23 */ /* 0x100fe2000801089c */
[----:B------:R-:W-:Y:S01]  /*7450*/  LOP3.LUT R2, R2, 0xff, RZ, 0xc0, !PT ;  /* 0x000000ff02027812 */ /* 0x000fe200078ec0ff */
[----:B------:R-:W-:Y:S01]  /*7460*/  FFMA.FTZ R59, R59, UR4, -R156 ;  /* 0x000000043b3b7c23 */ /* 0x000fe2000801089c */
[----:B-1----:R-:W-:Y:S01]  /*7470*/  PRMT R8, R5, 0x5410, R0 ;  /* 0x0000541005087816 */ /* 0x002fe20000000000 */
[C---:B---3--:R-:W-:Y:S01]  /*7480*/  FMUL.FTZ R33, R98.reuse, R121 ;  /* 0x0000007962217220 */ /* 0x048fe20000410000 */
[--C-:B------:R-:W-:Y:S03]  /*7490*/  HSET2.LE.AND R142, R17, R152.reuse, PT ;  /* 0x00000098118e7233 */ /* 0x100fe60003803000 */
[----:B------:R-:W-:Y:S01]  /*74a0*/  MUFU.EX2 R219, R11 ;  /* 0x0000000b00db7308 */ /* 0x000fe20000000800 */
[----:B------:R-:W-:Y:S01]  /*74b0*/  F2FP.F16.F32.PACK_AB R0, R237, R238 ;  /* 0x000000eeed00723e */ /* 0x000fe200000000ff */
[----:B------:R-:W-:Y:S01]  /*74c0*/  FMUL.FTZ R17, R98, R113 ;  /* 0x0000007162117220 */ /* 0x000fe20000410000 */
[----:B------:R-:W-:Y:S01]  /*74d0*/  PRMT R18, R7, 0x5410, R18 ;  /* 0x0000541007127816 */ /* 0x000fe20000000012 */
[----:B------:R-:W-:Y:S01]  /*74e0*/  FFMA.FTZ R113, R23, UR4, -R154 ;  /* 0x0000000417717c23 */ /* 0x000fe2000801089a */
[----:B------:R-:W-:Y:S01]  /*74f0*/  PRMT R7, R2, 0x5410, R4 ;  /* 0x0000541002077816 */ /* 0x000fe20000000004 */
[----:B--2---:R-:W-:Y:S01]  /*7500*/  FMUL.FTZ R34, R96, R122 ;  /* 0x0000007a60227220 */ /* 0x004fe20000410000 */
[--C-:B------:R-:W-:Y:S03]  /*7510*/  HSET2.LE.AND R143, R16, R152.reuse, PT ;  /* 0x00000098108f7233 */ /* 0x100fe60003803000 */
[----:B------:R-:W-:Y:S01]  /*7520*/  MUFU.EX2 R227, R15 ;  /* 0x0000000f00e37308 */ /* 0x000fe20000000800 */
[----:B------:R-:W-:Y:S01]  /*7530*/  LOP3.LUT R142, R142, R0, RZ, 0xc0, !PT ;  /* 0x000000008e8e7212 */ /* 0x000fe200078ec0ff */
[--C-:B------:R-:W-:Y:S01]  /*7540*/  FFMA.FTZ R42, R42, UR4, -R156.reuse ;  /* 0x000000042a2a7c23 */ /* 0x100fe2000801089c */
[----:B------:R-:W-:Y:S01]  /*7550*/  F2FP.F16.F32.PACK_AB R2, R235, R236 ;  /* 0x000000eceb02723e */ /* 0x000fe200000000ff */
[----:B------:R-:W-:Y:S01]  /*7560*/  FFMA.FTZ R62, R62, UR4, -R156 ;  /* 0x000000043e3e7c23 */ /* 0x000fe2000801089c */
[----:B------:R-:W-:Y:S01]  /*7570*/  SHF.R.U32.HI R12, RZ, 0x8, R12 ;  /* 0x00000008ff0c7819 */ /* 0x000fe2000001160c */
[----:B------:R-:W-:Y:S01]  /*7580*/  FADD.FTZ R0, -R97, R101 ;  /* 0x0000006561007221 */ /* 0x000fe20000010100 */
[----:B------:R-:W-:Y:S03]  /*7590*/  LOP3.LUT R143, R143, R2, RZ, 0xc0, !PT ;  /* 0x000000028f8f7212 */ /* 0x000fe600078ec0ff */
[----:B------:R-:W1:Y:S01]  /*75a0*/  MUFU.EX2 R228, R14 ;  /* 0x0000000e00e47308 */ /* 0x000e620000000800 */
[--C-:B------:R-:W-:Y:S01]  /*75b0*/  HSET2.LE.AND R4, R13, R152.reuse, PT ;  /* 0x000000980d047233 */ /* 0x100fe20003803000 */
[----:B------:R-:W-:Y:S01]  /*75c0*/  FMUL.FTZ R2, R0, UR4 ;  /* 0x0000000400027c20 */ /* 0x000fe20008410000 */
[--C-:B------:R-:W-:Y:S01]  /*75d0*/  HSET2.LE.AND R5, R6, R152.reuse, PT ;  /* 0x0000009806057233 */ /* 0x100fe20003803000 */
[----:B------:R-:W-:Y:S01]  /*75e0*/  FMUL.FTZ R16, R98, R112 ;  /* 0x0000007062107220 */ /* 0x000fe20000410000 */
[----:B------:R-:W-:Y:S01]  /*75f0*/  PRMT R12, R19, 0x5410, R12 ;  /* 0x00005410130c7816 */ /* 0x000fe2000000000c */
[----:B------:R-:W-:Y:S01]  /*7600*/  FMUL.FTZ R19, R96, R115 ;  /* 0x0000007360137220 */ /* 0x000fe20000410000 */
[----:B----4-:R-:W-:Y:S03]  /*7610*/  F2FP.F16.F32.PACK_AB R140, R233, R234 ;  /* 0x000000eae98c723e */ /* 0x010fe600000000ff */
[----:B------:R-:W-:Y:S01]  /*7620*/  MUFU.EX2 R182, R113 ;  /* 0x0000007100b67308 */ /* 0x000fe20000000800 */
[----:B------:R-:W-:Y:S01]  /*7630*/  F2FP.F16.F32.PACK_AB R141, R229, R232 ;  /* 0x000000e8e58d723e */ /* 0x000fe200000000ff */
[----:B------:R-:W-:Y:S01]  /*7640*/  FADD.FTZ R0, -R3, R102 ;  /* 0x0000006603007221 */ /* 0x000fe20000010100 */
[----:B------:R-:W-:Y:S01]  /*7650*/  LOP3.LUT R140, R4, R140, RZ, 0xc0, !PT ;  /* 0x0000008c048c7212 */ /* 0x000fe200078ec0ff */
[----:B------:R-:W-:Y:S01]  /*7660*/  FFMA.FTZ R101, R35, UR4, -R154 ;  /* 0x0000000423657c23 */ /* 0x000fe2000801089a */
[----:B------:R-:W-:Y:S01]  /*7670*/  LOP3.LUT R141, R5, R141, RZ, 0xc0, !PT ;  /* 0x0000008d058d7212 */ /* 0x000fe200078ec0ff */
[----:B------:R-:W-:Y:S01]  /*7680*/  FMUL.FTZ R0, R0, UR4 ;  /* 0x0000000400007c20 */ /* 0x000fe20008410000 */
[--C-:B------:R-:W-:Y:S03]  /*7690*/  HSET2.LE.AND R5, R12, R152.reuse, PT ;  /* 0x000000980c057233 */ /* 0x100fe60003803000 */
[----:B------:R-:W2:Y:S01]  /*76a0*/  MUFU.EX2 R2, R2 ;  /* 0x0000000200027308 */ /* 0x000ea20000000800 */
[--C-:B------:R-:W-:Y:S01]  /*76b0*/  HSET2.LE.AND R4, R18, R152.reuse, PT ;  /* 0x0000009812047233 */ /* 0x100fe20003803000 */
[----:B------:R-:W-:Y:S01]  /*76c0*/  FMUL.FTZ R18, R96, R114 ;  /* 0x0000007260127220 */ /* 0x000fe20000410000 */
[--C-:B------:R-:W-:Y:S01]  /*76d0*/  HSET2.LE.AND R6, R8, R152.reuse, PT ;  /* 0x0000009808067233 */ /* 0x100fe20003803000 */
[----:B------:R-:W-:Y:S01]  /*76e0*/  IMAD.WIDE.U32 R12, R170, -0x326172a9, RZ ;  /* 0xcd9e8d57aa0c7825 */ /* 0x000fe200078e00ff */
[--C-:B------:R-:W-:Y:S02]  /*76f0*/  HSET2.LE.AND R7, R7, R152.reuse, PT ;  /* 0x0000009807077233 */ /* 0x100fe40003803000 */
[----:B-----5:R-:W-:Y:S03]  /*7700*/  F2FP.F16.F32.PACK_AB R150, R230, R231 ;  /* 0x000000e7e696723e */ /* 0x020fe600000000ff */
[----:B------:R-:W3:Y:S01]  /*7710*/  MUFU.EX2 R0, R0 ;  /* 0x0000000000007308 */ /* 0x000ee20000000800 */
[----:B-1----:R-:W-:Y:S01]  /*7720*/  F2FP.F16.F32.PACK_AB R151, R227, R228 ;  /* 0x000000e4e397723e */ /* 0x002fe200000000ff */
[----:B------:R-:W-:Y:S01]  /*7730*/  FFMA.FTZ R32, R32, UR4, -R153 ;  /* 0x0000000420207c23 */ /* 0x000fe20008010899 */
[----:B------:R-:W-:Y:S01]  /*7740*/  F2FP.F16.F32.PACK_AB R148, R226, R225 ;  /* 0x000000e1e294723e */ /* 0x000fe200000000ff */
[----:B------:R-:W-:Y:S01]  /*7750*/  IMAD.WIDE.U32 R170, R161, -0x326172a9, RZ ;  /* 0xcd9e8d57a1aa7825 */ /* 0x000fe200078e00ff */
[----:B------:R-:W-:Y:S02]  /*7760*/  F2FP.F16.F32.PACK_AB R149, R219, R224 ;  /* 0x000000e0db95723e */ /* 0x000fe400000000ff */
[----:B------:R-:W-:Y:S01]  /*7770*/  LOP3.LUT R150, R5, R150, RZ, 0xc0, !PT ;  /* 0x0000009605967212 */ /* 0x000fe200078ec0ff */
[----:B------:R-:W-:Y:S01]  /*7780*/  FMUL.FTZ R5, R98, R109 ;  /* 0x0000006d62057220 */ /* 0x000fe20000410000 */
[----:B------:R-:W-:Y:S01]  /*7790*/  LOP3.LUT R151, R4, R151, RZ, 0xc0, !PT ;  /* 0x0000009704977212 */ /* 0x000fe200078ec0ff */
[----:B------:R-:W-:Y:S01]  /*77a0*/  FMUL.FTZ R4, R98, R108 ;  /* 0x0000006c62047220 */ /* 0x000fe20000410000 */
[----:B------:R-:W-:Y:S01]  /*77b0*/  LOP3.LUT R148, R6, R148, RZ, 0xc0, !PT ;  /* 0x0000009406947212 */ /* 0x000fe200078ec0ff */
[C---:B------:R-:W-:Y:S01]  /*77c0*/  FMUL.FTZ R6, R96.reuse, R110 ;  /* 0x0000006e60067220 */ /* 0x040fe20000410000 */
[----:B------:R-:W-:Y:S01]  /*77d0*/  LOP3.LUT R149, R7, R149, RZ, 0xc0, !PT ;  /* 0x0000009507957212 */ /* 0x000fe200078ec0ff */
[----:B------:R-:W-:Y:S01]  /*77e0*/  FMUL.FTZ R7, R96, R111 ;  /* 0x0000006f60077220 */ /* 0x000fe20000410000 */
[C---:B--2---:R-:W-:Y:S01]  /*77f0*/  FMUL.FTZ R8, R2.reuse, R104 ;  /* 0x0000006802087220 */ /* 0x044fe20000410000 */
[----:B------:R-:W1:Y:S01]  /*7800*/  LDSM.16.MT88.4 R108, [R188+0x6000] ;  /* 0x00600000bc6c783b */ /* 0x000e620000004200 */
[----:B------:R-:W-:Y:S01]  /*7810*/  FMUL.FTZ R9, R2, R105 ;  /* 0x0000006902097220 */ /* 0x000fe20000410000 */
[C---:B---3--:R-:W-:Y:S01]  /*7820*/  FMUL.FTZ R10, R0.reuse, R106 ;  /* 0x0000006a000a7220 */ /* 0x048fe20000410000 */
[C---:B------:R-:W-:Y:S01]  /*7830*/  FMUL.FTZ R11, R0.reuse, R107 ;  /* 0x0000006b000b7220 */ /* 0x040fe20000410000 */
[----:B------:R-:W-:Y:S01]  /*7840*/  LOP3.LUT R160, R13, UR18, R160, 0x96, !PT ;  /* 0x000000120da07c12 */ /* 0x000fe2000f8e96a0 */
[-C--:B------:R-:W-:Y:S01]  /*7850*/  HMMA.16816.F32 R4, R140, R144.reuse, R4 ;  /* 0x000000908c04723c */ /* 0x080fe20000001804 */
[----:B------:R2:W3:Y:S02]  /*7860*/  MUFU.EX2 R217, R32 ;  /* 0x0000002000d97308 */ /* 0x0004e40000000800 */
[----:B------:R-:W4:Y:S02]  /*7870*/  LDSM.16.MT88.4 R104, [R186+0x6000] ;  /* 0x00600000ba68783b */ /* 0x000f240000004200 */
[----:B------:R-:W-:Y:S01]  /*7880*/  LOP3.LUT R159, R171, UR16, R12, 0x96, !PT ;  /* 0x00000010ab9f7c12 */ /* 0x000fe2000f8e960c */
[C---:B------:R-:W-:Y:S05]  /*7890*/  HMMA.16816.F32 R8, R148.reuse, R144, R8 ;  /* 0x000000909408723c */ /* 0x040fea0000001808 */
[----:B------:R5:W-:Y:S01]  /*78a0*/  MUFU.EX2 R210, R20 ;  /* 0x0000001400d27308 */ /* 0x000be20000000800 */
[----:B------:R-:W-:Y:S01]  /*78b0*/  FMUL.FTZ R15, R0, R119 ;  /* 0x00000077000f7220 */ /* 0x000fe20000410000 */
[C---:B------:R-:W-:Y:S01]  /*78c0*/  FMUL.FTZ R12, R2.reuse, R116 ;  /* 0x00000074020c7220 */ /* 0x040fe20000410000 */
[----:B------:R-:W-:Y:S03]  /*78d0*/  FMUL.FTZ R13, R2, R117 ;  /* 0x00000075020d7220 */ /* 0x000fe60000410000 */
[C---:B------:R-:W-:Y:S01]  /*78e0*/  FMUL.FTZ R14, R0.reuse, R118 ;  /* 0x00000076000e7220 */ /* 0x040fe20000410000 */
[----:B------:R-:W-:Y:S03]  /*78f0*/  FMUL.FTZ R23, R0, R127 ;  /* 0x0000007f00177220 */ /* 0x000fe60000410000 */
[----:B------:R-:W-:Y:S01]  /*7900*/  MUFU.EX2 R145, R54 ;  /* 0x0000003600917308 */ /* 0x000fe20000000800 */
[----:B--2---:R-:W-:Y:S01]  /*7910*/  FMUL.FTZ R32, R98, R120 ;  /* 0x0000007862207220 */ /* 0x004fe20000410000 */
[----:B------:R-:W-:Y:S01]  /*7920*/  FMUL.FTZ R35, R96, R123 ;  /* 0x0000007b60237220 */ /* 0x000fe20000410000 */
[-C--:B------:R-:W-:Y:S03]  /*7930*/  HMMA.16816.F32 R12, R148, R146.reuse, R12 ;  /* 0x00000092940c723c */ /* 0x080fe6000000180c */
[----:B------:R-:W-:Y:S01]  /*7940*/  FFMA.FTZ R112, R22, UR4, -R154 ;  /* 0x0000000416707c23 */ /* 0x000fe2000801089a */
[----:B------:R-:W-:Y:S03]  /*7950*/  FMUL.FTZ R22, R0, R126 ;  /* 0x0000007e00167220 */ /* 0x000fe60000410000 */
[----:B------:R2:W-:Y:S01]  /*7960*/  MUFU.EX2 R209, R21 ;  /* 0x0000001500d17308 */ /* 0x0005e20000000800 */
[C---:B------:R-:W-:Y:S04]  /*7970*/  HMMA.16816.F32 R16, R140.reuse, R146, R16 ;  /* 0x000000928c10723c */ /* 0x040fe80000001810 */
[----:B------:R-:W-:Y:S01]  /*7980*/  LOP3.LUT R164, R169, UR14, R164, 0x96, !PT ;  /* 0x0000000ea9a47c12 */ /* 0x000fe2000f8e96a4 */
[C---:B------:R-:W-:Y:S01]  /*7990*/  FMUL.FTZ R68, R2.reuse, R68 ;  /* 0x0000004402447220 */ /* 0x040fe20000410000 */
[----:B------:R-:W-:Y:S01]  /*79a0*/  FMUL.FTZ R69, R2, R69 ;  /* 0x0000004502457220 */ /* 0x000fe20000410000 */
[C---:B------:R-:W-:Y:S01]  /*79b0*/  FMUL.FTZ R70, R0.reuse, R70 ;  /* 0x0000004600467220 */ /* 0x040fe20000410000 */
[-C--:B-1----:R-:W-:Y:S01]  /*79c0*/  HMMA.16816.F32 R32, R140, R108.reuse, R32 ;  /* 0x0000006c8c20723c */ /* 0x082fe20000001820 */
[----:B------:R1:W-:Y:S02]  /*79d0*/  MUFU.EX2 R183, R112 ;  /* 0x0000007000b77308 */ /* 0x0003e40000000800 */
[----:B------:R-:W-:Y:S01]  /*79e0*/  FMUL.FTZ R71, R0, R71 ;  /* 0x0000004700477220 */ /* 0x000fe20000410000 */
[----:B------:R-:W-:Y:S04]  /*79f0*/  IMAD.WIDE.U32 R102, R157, -0x2daee0ad, RZ ;  /* 0xd2511f539d667825 */ /* 0x000fe800078e00ff */
[C---:B-----5:R-:W-:Y:S03]  /*7a00*/  FMUL.FTZ R20, R2.reuse, R124 ;  /* 0x0000007c02147220 */ /* 0x060fe60000410000 */
[----:B--2---:R-:W-:Y:S01]  /*7a10*/  FMUL.FTZ R21, R2, R125 ;  /* 0x0000007d02157220 */ /* 0x004fe20000410000 */
[----:B------:R-:W-:Y:S01]  /*7a20*/  FFMA.FTZ R26, R26, UR4, -R156 ;  /* 0x000000041a1a7c23 */ /* 0x000fe2000801089c */
[----:B------:R2:W5:Y:S01]  /*7a30*/  MUFU.EX2 R212, R101 ;  /* 0x0000006500d47308 */ /* 0x0005620000000800 */
[C---:B------:R-:W-:Y:S04]  /*7a40*/  HMMA.16816.F32 R68, R148.reuse, R108, R68 ;  /* 0x0000006c9444723c */ /* 0x040fe80000001844 */
[----:B------:R-:W-:Y:S01]  /*7a50*/  LOP3.LUT R157, R103, UR23, R162, 0x96, !PT ;  /* 0x00000017679d7c12 */ /* 0x000fe2000f8e96a2 */
[----:B------:R-:W-:Y:S01]  /*7a60*/  FMUL.FTZ R78, R96, R78 ;  /* 0x0000004e604e7220 */ /* 0x000fe20000410000 */
[----:B------:R-:W-:Y:S01]  /*7a70*/  LOP3.LUT R144, R102, 0xffff, RZ, 0xc0, !PT ;  /* 0x0000ffff66907812 */ /* 0x000fe200078ec0ff */
[-C--:B------:R-:W-:Y:S02]  /*7a80*/  HMMA.16816.F32 R20, R148, R110.reuse, R20 ;  /* 0x0000006e9414723c */ /* 0x080fe40000001814 */
[----:B------:R-:W-:Y:S02]  /*7a90*/  MUFU.EX2 R162, R38 ;  /* 0x0000002600a27308 */ /* 0x000fe40000000800 */
[--C-:B------:R-:W-:Y:S01]  /*7aa0*/  SHF.R.U32.HI R116, RZ, 0x10, R102.reuse ;  /* 0x00000010ff747819 */ /* 0x100fe20000011666 */
[----:B------:R-:W-:Y:S01]  /*7ab0*/  FMUL.FTZ R79, R96, R79 ;  /* 0x0000004f604f7220 */ /* 0x000fe20000410000 */
[----:B------:R-:W-:Y:S01]  /*7ac0*/  LOP3.LUT R118, R102, 0xff, RZ, 0xc0, !PT ;  /* 0x000000ff66767812 */ /* 0x000fe200078ec0ff */
[C---:B------:R-:W-:Y:S05]  /*7ad0*/  HMMA.16816.F32 R72, R140.reuse, R110, R72 ;  /* 0x0000006e8c48723c */ /* 0x040fea0000001848 */
[----:B------:R3:W-:Y:S01]  /*7ae0*/  MUFU.EX2 R181, R24 ;  /* 0x0000001800b57308 */ /* 0x0007e20000000800 */
[----:B------:R-:W-:Y:S05]  /*7af0*/  SHF.R.U32.HI R117, RZ, 0x18, R102 ;  /* 0x00000018ff757819 */ /* 0x000fea0000011666 */
[----:B------:R-:W-:Y:S01]  /*7b00*/  IMAD.WIDE.U32 R102, R164, -0x2daee0ad, RZ ;  /* 0xd2511f53a4667825 */ /* 0x000fe200078e00ff */
[----:B------:R-:W-:Y:S01]  /*7b10*/  LOP3.LUT R108, R116, 0xff, RZ, 0xc0, !PT ;  /* 0x000000ff746c7812 */ /* 0x000fe200078ec0ff */
[-C--:B----4-:R-:W-:Y:S02]  /*7b20*/  HMMA.16816.F32 R76, R140, R104.reuse, R76 ;  /* 0x000000688c4c723c */ /* 0x090fe4000000184c */
[----:B------:R4:W5:Y:S01]  /*7b30*/  MUFU.EX2 R180, R25 ;  /* 0x0000001900b47308 */ /* 0x0009620000000800 */
[----:B------:R-:W-:Y:S01]  /*7b40*/  SHF.R.U32.HI R115, RZ, 0x10, R102 ;  /* 0x00000010ff737819 */ /* 0x000fe20000011666 */
[----:B------:R-:W-:Y:S01]  /*7b50*/  FFMA.FTZ R27, R27, UR4, -R156 ;  /* 0x000000041b1b7c23 */ /* 0x000fe2000801089c */
[----:B------:R-:W-:Y:S01]  /*7b60*/  PRMT R120, R108, 0x5410, R117 ;  /* 0x000054106c787816 */ /* 0x000fe20000000075 */
[----:B------:R-:W-:Y:S01]  /*7b70*/  FFMA.FTZ R117, R51, UR4, -R154 ;  /* 0x0000000433757c23 */ /* 0x000fe2000801089a */
[----:B------:R-:W-:Y:S04]  /*7b80*/  SHF.R.U32.HI R109, RZ, 0x8, R144 ;  /* 0x00000008ff6d7819 */ /* 0x000fe80000011690 */
[----:B-1----:R-:W-:Y:S01]  /*7b90*/  SHF.R.U32.HI R112, RZ, 0x18, R102 ;  /* 0x00000018ff707819 */ /* 0x002fe20000011666 */
[----:B------:R-:W-:Y:S01]  /*7ba0*/  MUFU.EX2 R165, R117 ;  /* 0x0000007500a57308 */ /* 0x000fe20000000800 */
[----:B------:R-:W-:Y:S01]  /*7bb0*/  LOP3.LUT R108, R115, 0xff, RZ, 0xc0, !PT ;  /* 0x000000ff736c7812 */ /* 0x000fe200078ec0ff */
[----:B------:R-:W-:Y:S01]  /*7bc0*/  FMUL.FTZ R80, R2, R80 ;  /* 0x0000005002507220 */ /* 0x000fe20000410000 */
[----:B------:R-:W-:Y:S01]  /*7bd0*/  PRMT R116, R118, 0x5410, R109 ;  /* 0x0000541076747816 */ /* 0x000fe2000000006d */
[----:B------:R-:W-:Y:S01]  /*7be0*/  FMUL.FTZ R81, R2, R81 ;  /* 0x0000005102517220 */ /* 0x000fe20000410000 */
[----:B------:R-:W-:Y:S01]  /*7bf0*/  PRMT R121, R108, 0x5410, R112 ;  /* 0x000054106c797816 */ /* 0x000fe20000000070 */
[----:B------:R-:W-:Y:S01]  /*7c00*/  FMUL.FTZ R82, R0, R82 ;  /* 0x0000005200527220 */ /* 0x000fe20000410000 */
[----:B--2---:R-:W-:Y:S03]  /*7c10*/  LOP3.LUT R101, R103, UR23, R166, 0x96, !PT ;  /* 0x0000001767657c12 */ /* 0x004fe6000f8e96a6 */
[----:B------:R1:W-:Y:S01]  /*7c20*/  MUFU.EX2 R179, R26 ;  /* 0x0000001a00b37308 */ /* 0x0003e20000000800 */
[C---:B------:R-:W-:Y:S01]  /*7c30*/  LOP3.LUT R103, R102.reuse, 0xffff, RZ, 0xc0, !PT ;  /* 0x0000ffff66677812 */ /* 0x040fe200078ec0ff */
[----:B------:R-:W2:Y:S01]  /*7c40*/  LDSM.16.MT88.4 R108, [R187+0x6000] ;  /* 0x00600000bb6c783b */ /* 0x000ea20000004200 */
[----:B------:R-:W-:Y:S01]  /*7c50*/  LOP3.LUT R114, R102, 0xff, RZ, 0xc0, !PT ;  /* 0x000000ff66727812 */ /* 0x000fe200078ec0ff */
[----:B------:R-:W-:Y:S01]  /*7c60*/  FMUL.FTZ R83, R0, R83 ;  /* 0x0000005300537220 */ /* 0x000fe20000410000 */
[----:B------:R-:W-:Y:S01]  /*7c70*/  SHF.R.U32.HI R103, RZ, 0x8, R103 ;  /* 0x00000008ff677819 */ /* 0x000fe20000011667 */
[----:B------:R-:W-:Y:S01]  /*7c80*/  FFMA.FTZ R28, R28, UR4, -R155 ;  /* 0x000000041c1c7c23 */ /* 0x000fe2000801089b */
[----:B------:R-:W-:Y:S03]  /*7c90*/  LOP3.LUT R102, R157, 0xffff, RZ, 0xc0, !PT ;  /* 0x0000ffff9d667812 */ /* 0x000fe600078ec0ff */
[----:B------:R5:W-:Y:S01]  /*7ca0*/  MUFU.EX2 R178, R27 ;  /* 0x0000001b00b27308 */ /* 0x000be20000000800 */
[----:B------:R-:W-:Y:S01]  /*7cb0*/  PRMT R122, R114, 0x5410, R103 ;  /* 0x00005410727a7816 */ /* 0x000fe20000000067 */
[----:B------:R-:W-:Y:S01]  /*7cc0*/  FFMA.FTZ R29, R29, UR4, -R155 ;  /* 0x000000041d1d7c23 */ /* 0x000fe2000801089b */
[C---:B------:R-:W-:Y:S04]  /*7cd0*/  HMMA.16816.F32 R80, R148.reuse, R104, R80 ;  /* 0x000000689450723c */ /* 0x040fe80000001850 */
[----:B------:R-:W-:Y:S01]  /*7ce0*/  FFMA.FTZ R30, R30, UR4, -R156 ;  /* 0x000000041e1e7c23 */ /* 0x000fe2000801089c */
[----:B------:R-:W-:Y:S02]  /*7cf0*/  LOP3.LUT R103, R157, 0xff, RZ, 0xc0, !PT ;  /* 0x000000ff9d677812 */ /* 0x000fe400078ec0ff */
[----:B------:R2:W-:Y:S01]  /*7d00*/  MUFU.EX2 R177, R28 ;  /* 0x0000001c00b17308 */ /* 0x0005e20000000800 */
[----:B------:R-:W-:Y:S03]  /*7d10*/  SHF.R.U32.HI R102, RZ, 0x8, R102 ;  /* 0x00000008ff667819 */ /* 0x000fe60000011666 */
[C---:B------:R-:W-:Y:S01]  /*7d20*/  FMUL.FTZ R84, R98.reuse, R84 ;  /* 0x0000005462547220 */ /* 0x040fe20000410000 */
[----:B---3--:R-:W-:Y:S01]  /*7d30*/  LOP3.LUT R24, R101, 0xffff, RZ, 0xc0, !PT ;  /* 0x0000ffff65187812 */ /* 0x008fe200078ec0ff */
[----:B------:R-:W-:Y:S01]  /*7d40*/  FMUL.FTZ R85, R98, R85 ;  /* 0x0000005562557220 */ /* 0x000fe20000410000 */
[----:B----4-:R-:W-:Y:S03]  /*7d50*/  SHF.R.U32.HI R25, RZ, 0x10, R101 ;  /* 0x00000010ff197819 */ /* 0x010fe60000011665 */
[----:B------:R-:W-:Y:S01]  /*7d60*/  MUFU.EX2 R168, R30 ;  /* 0x0000001e00a87308 */ /* 0x000fe20000000800 */
[----:B-1----:R-:W-:Y:S01]  /*7d70*/  SHF.R.U32.HI R26, RZ, 0x10, R157 ;  /* 0x00000010ff1a7819 */ /* 0x002fe2000001169d */
[----:B-----5:R-:W-:Y:S01]  /*7d80*/  FMUL.FTZ R27, R0, R131 ;  /* 0x00000083001b7220 */ /* 0x020fe20000410000 */
[----:B------:R-:W-:Y:S01]  /*7d90*/  PRMT R112, R103, 0x5410, R102 ;  /* 0x0000541067707816 */ /* 0x000fe20000000066 */
[C---:B------:R-:W-:Y:S01]  /*7da0*/  FMUL.FTZ R86, R96.reuse, R86 ;  /* 0x0000005660567220 */ /* 0x040fe20000410000 */
[----:B------:R-:W-:Y:S01]  /*7db0*/  LOP3.LUT R105, R101, 0xff, RZ, 0xc0, !PT ;  /* 0x000000ff65697812 */ /* 0x000fe200078ec0ff */
[----:B------:R-:W-:Y:S01]  /*7dc0*/  FMUL.FTZ R87, R96, R87 ;  /* 0x0000005760577220 */ /* 0x000fe20000410000 */
[----:B------:R-:W-:Y:S03]  /*7dd0*/  SHF.R.U32.HI R104, RZ, 0x18, R101 ;  /* 0x00000018ff687819 */ /* 0x000fe60000011665 */
[----:B------:R1:W-:Y:S01]  /*7de0*/  MUFU.EX2 R175, R29 ;  /* 0x0000001d00af7308 */ /* 0x0003e20000000800 */
[----:B------:R-:W-:Y:S01]  /*7df0*/  SHF.R.U32.HI R102, RZ, 0x8, R24 ;  /* 0x00000008ff667819 */ /* 0x000fe20000011618 */
[C---:B------:R-:W-:Y:S01]  /*7e00*/  FMUL.FTZ R24, R2.reuse, R128 ;  /* 0x0000008002187220 */ /* 0x040fe20000410000 */
[----:B------:R-:W-:Y:S01]  /*7e10*/  LOP3.LUT R101, R25, 0xff, RZ, 0xc0, !PT ;  /* 0x000000ff19657812 */ /* 0x000fe200078ec0ff */
[----:B------:R-:W-:Y:S01]  /*7e20*/  FMUL.FTZ R25, R2, R129 ;  /* 0x0000008102197220 */ /* 0x000fe20000410000 */
[----:B------:R-:W-:Y:S01]  /*7e30*/  LOP3.LUT R103, R26, 0xff, RZ, 0xc0, !PT ;  /* 0x000000ff1a677812 */ /* 0x000fe200078ec0ff */
[----:B------:R-:W-:Y:S01]  /*7e40*/  FMUL.FTZ R26, R0, R130 ;  /* 0x00000082001a7220 */ /* 0x000fe20000410000 */
[----:B------:R-:W-:Y:S01]  /*7e50*/  PRMT R119, R105, 0x5410, R102 ;  /* 0x0000541069777816 */ /* 0x000fe20000000066 */
[----:B------:R-:W-:Y:S01]  /*7e60*/  FFMA.FTZ R102, R31, UR4, -R156 ;  /* 0x000000041f667c23 */ /* 0x000fe2000801089c */
[----:B------:R-:W-:Y:S01]  /*7e70*/  PRMT R118, R101, 0x5410, R104 ;  /* 0x0000541065767816 */ /* 0x000fe20000000068 */
[----:B------:R-:W-:Y:S01]  /*7e80*/  IMAD.WIDE.U32 R128, R173, -0x326172a9, RZ ;  /* 0xcd9e8d57ad807825 */ /* 0x000fe200078e00ff */
[--C-:B------:R-:W-:Y:S01]  /*7e90*/  HSET2.LE.AND R101, R116, R152.reuse, PT ;  /* 0x0000009874657233 */ /* 0x100fe20003803000 */
[----:B------:R3:W4:Y:S01]  /*7ea0*/  MUFU.EX2 R167, R102 ;  /* 0x0000006600a77308 */ /* 0x0007220000000800 */
[-C--:B------:R-:W-:Y:S03]  /*7eb0*/  HMMA.16816.F32 R24, R148, R106.reuse, R24 ;  /* 0x0000006a9418723c */ /* 0x080fe60000001818 */
[C---:B--2---:R-:W-:Y:S01]  /*7ec0*/  FMUL.FTZ R28, R98.reuse, R132 ;  /* 0x00000084621c7220 */ /* 0x044fe20000410000 */
[----:B-1----:R-:W-:Y:S01]  /*7ed0*/  FMUL.FTZ R29, R98, R133 ;  /* 0x00000085621d7220 */ /* 0x002fe20000410000 */
[C---:B------:R-:W-:Y:S01]  /*7ee0*/  FMUL.FTZ R30, R96.reuse, R134 ;  /* 0x00000086601e7220 */ /* 0x040fe20000410000 */
[C---:B------:R-:W-:Y:S03]  /*7ef0*/  HMMA.16816.F32 R84, R140.reuse, R106, R84 ;  /* 0x0000006a8c54723c */ /* 0x040fe60000001854 */
[----:B------:R-:W-:Y:S02]  /*7f00*/  MUFU.EX2 R134, R41 ;  /* 0x0000002900867308 */ /* 0x000fe40000000800 */
[----:B------:R-:W-:Y:S01]  /*7f10*/  FMUL.FTZ R31, R96, R135 ;  /* 0x00000087601f7220 */ /* 0x000fe20000410000 */
[C---:B------:R-:W-:Y:S01]  /*7f20*/  FMUL.FTZ R88, R2.reuse, R88 ;  /* 0x0000005802587220 */ /* 0x040fe20000410000 */
[----:B------:R-:W-:Y:S01]  /*7f30*/  FMUL.FTZ R89, R2, R89 ;  /* 0x0000005902597220 */ /* 0x000fe20000410000 */
[C---:B------:R-:W-:Y:S05]  /*7f40*/  FMUL.FTZ R90, R0.reuse, R90 ;  /* 0x0000005a005a7220 */ /* 0x040fea0000410000 */
[----:B------:R-:W-:Y:S01]  /*7f50*/  MUFU.EX2 R135, R40 ;  /* 0x0000002800877308 */ /* 0x000fe20000000800 */
[----:B------:R-:W-:Y:S01]  /*7f60*/  FMUL.FTZ R91, R0, R91 ;  /* 0x0000005b005b7220 */ /* 0x000fe20000410000 */
[-C--:B------:R-:W-:Y:S03]  /*7f70*/  HMMA.16816.F32 R28, R140, R108.reuse, R28 ;  /* 0x0000006c8c1c723c */ /* 0x080fe6000000181c */
[----:B------:R-:W-:Y:S01]  /*7f80*/  F2FP.F16.F32.PACK_AB R106, R218, R217 ;  /* 0x000000d9da6a723e */ /* 0x000fe200000000ff */
[--C-:B------:R-:W-:Y:S01]  /*7f90*/  FFMA.FTZ R48, R48, UR4, -R153.reuse ;  /* 0x0000000430307c23 */ /* 0x100fe20008010899 */
[--C-:B------:R-:W-:Y:S01]  /*7fa0*/  FFMA.FTZ R49, R49, UR4, -R153.reuse ;  /* 0x0000000431317c23 */ /* 0x100fe20008010899 */
[C---:B------:R-:W-:Y:S02]  /*7fb0*/  HMMA.16816.F32 R88, R148.reuse, R108, R88 ;  /* 0x0000006c9458723c */ /* 0x040fe40000001858 */
[----:B------:R-:W-:Y:S03]  /*7fc0*/  MUFU.EX2 R144, R57 ;  /* 0x0000003900907308 */ /* 0x000fe60000000800 */
[----:B------:R-:W-:Y:S01]  /*7fd0*/  LOP3.LUT R106, R101, R106, RZ, 0xc0, !PT ;  /* 0x0000006a656a7212 */ /* 0x000fe200078ec0ff */
[--C-:B------:R-:W-:Y:S01]  /*7fe0*/  FFMA.FTZ R116, R50, UR4, -R154.reuse ;  /* 0x0000000432747c23 */ /* 0x100fe2000801089a */
[--C-:B------:R-:W-:Y:S01]  /*7ff0*/  HSET2.LE.AND R101, R120, R152.reuse, PT ;  /* 0x0000009878657233 */ /* 0x100fe20003803000 */
[--C-:B------:R-:W-:Y:S04]  /*8000*/  FFMA.FTZ R36, R36, UR4, -R153.reuse ;  /* 0x0000000424247c23 */ /* 0x100fe80008010899 */
[----:B------:R1:W-:Y:S01]  /*8010*/  MUFU.EX2 R171, R48 ;  /* 0x0000003000ab7308 */ /* 0x0003e20000000800 */
[----:B------:R-:W-:Y:S01]  /*8020*/  F2FP.F16.F32.PACK_AB R107, R212, R211 ;  /* 0x000000d3d46b723e */ /* 0x000fe200000000ff */
[C---:B------:R-:W-:Y:S01]  /*8030*/  FMUL.FTZ R50, R0.reuse, R138 ;  /* 0x0000008a00327220 */ /* 0x040fe20000410000 */
[--C-:B---3--:R-:W-:Y:S01]  /*8040*/  HSET2.LE.AND R102, R112, R152.reuse, PT ;  /* 0x0000009870667233 */ /* 0x108fe20003803000 */
[----:B------:R-:W-:Y:S01]  /*8050*/  FMUL.FTZ R51, R0, R139 ;  /* 0x0000008b00337220 */ /* 0x000fe20000410000 */
[----:B------:R-:W2:Y:S01]  /*8060*/  LDSM.16.MT88.4 R112, [R185+0x6800] ;  /* 0x00680000b970783b */ /* 0x000ea20000004200 */
[----:B------:R-:W-:Y:S04]  /*8070*/  LOP3.LUT R107, R101, R107, RZ, 0xc0, !PT ;  /* 0x0000006b656b7212 */ /* 0x000fe800078ec0ff */
[----:B------:R3:W5:Y:S01]  /*8080*/  MUFU.EX2 R169, R49 ;  /* 0x0000003100a97308 */ /* 0x0007620000000800 */
[--C-:B------:R-:W-:Y:S01]  /*8090*/  HSET2.LE.AND R101, R119, R152.reuse, PT ;  /* 0x0000009877657233 */ /* 0x100fe20003803000 */
[----:B------:R-:W-:Y:S01]  /*80a0*/  FMUL.FTZ R92, R98, R92 ;  /* 0x0000005c625c7220 */ /* 0x000fe20000410000 */
[----:B------:R-:W-:Y:S01]  /*80b0*/  F2FP.F16.F32.PACK_AB R108, R180, R181 ;  /* 0x000000b5b46c723e */ /* 0x000fe200000000ff */
[----:B------:R-:W-:Y:S01]  /*80c0*/  FMUL.FTZ R93, R98, R93 ;  /* 0x0000005d625d7220 */ /* 0x000fe20000410000 */
[----:B------:R-:W-:Y:S01]  /*80d0*/  F2FP.F16.F32.PACK_AB R104, R209, R210 ;  /* 0x000000d2d168723e */ /* 0x000fe200000000ff */
[----:B------:R-:W-:Y:S01]  /*80e0*/  FMUL.FTZ R94, R96, R94 ;  /* 0x0000005e605e7220 */ /* 0x000fe20000410000 */
[----:B------:R-:W-:Y:S03]  /*80f0*/  LOP3.LUT R108, R101, R108, RZ, 0xc0, !PT ;  /* 0x0000006c656c7212 */ /* 0x000fe600078ec0ff */
[----:B------:R5:W2:Y:S01]  /*8100*/  MUFU.EX2 R166, R116 ;  /* 0x0000007400a67308 */ /* 0x000aa20000000800 */
[----:B------:R-:W-:Y:S01]  /*8110*/  FFMA.FTZ R101, R37, UR4, -R153 ;  /* 0x0000000425657c23 */ /* 0x000fe20008010899 */
[----:B-1----:R-:W-:Y:S01]  /*8120*/  FMUL.FTZ R48, R2, R136 ;  /* 0x0000008802307220 */ /* 0x002fe20000410000 */
[----:B------:R-:W-:Y:S01]  /*8130*/  SHF.R.U32.HI R157, RZ, 0x18, R157 ;  /* 0x00000018ff9d7819 */ /* 0x000fe2000001169d */
[----:B------:R-:W-:Y:S01]  /*8140*/  FMUL.FTZ R95, R96, R95 ;  /* 0x0000005f605f7220 */ /* 0x000fe20000410000 */
[----:B------:R-:W-:Y:S01]  /*8150*/  LOP3.LUT R104, R102, R104, RZ, 0xc0, !PT ;  /* 0x0000006866687212 */ /* 0x000fe200078ec0ff */
[----:B------:R-:W-:Y:S01]  /*8160*/  IMAD.WIDE.U32 R124, R159, -0x2daee0ad, RZ ;  /* 0xd2511f539f7c7825 */ /* 0x000fe200078e00ff */
[--C-:B------:R-:W-:Y:S03]  /*8170*/  HSET2.LE.AND R102, R118, R152.reuse, PT ;  /* 0x0000009876667233 */ /* 0x100fe60003803000 */
[----:B------:R1:W-:Y:S01]  /*8180*/  MUFU.EX2 R163, R101 ;  /* 0x0000006500a37308 */ /* 0x0003e20000000800 */
[----:B---3--:R-:W-:Y:S01]  /*8190*/  FMUL.FTZ R49, R2, R137 ;  /* 0x0000008902317220 */ /* 0x008fe20000410000 */
[----:B----4-:R-:W-:Y:S01]  /*81a0*/  F2FP.F16.F32.PACK_AB R37, R167, R168 ;  /* 0x000000a8a725723e */ /* 0x010fe200000000ff */
[--C-:B------:R-:W-:Y:S01]  /*81b0*/  FFMA.FTZ R44, R44, UR4, -R155.reuse ;  /* 0x000000042c2c7c23 */ /* 0x100fe2000801089b */
[----:B------:R-:W-:Y:S01]  /*81c0*/  F2FP.F16.F32.PACK_AB R105, R182, R183 ;  /* 0x000000b7b669723e */ /* 0x000fe200000000ff */
[--C-:B------:R-:W-:Y:S01]  /*81d0*/  FFMA.FTZ R45, R45, UR4, -R155.reuse ;  /* 0x000000042d2d7c23 */ /* 0x100fe2000801089b */
[----:B------:R-:W-:Y:S01]  /*81e0*/  FFMA.FTZ R155, R61, UR4, -R155 ;  /* 0x000000043d9b7c23 */ /* 0x000fe2000801089b */
[----:B------:R-:W-:Y:S01]  /*81f0*/  PRMT R103, R103, 0x5410, R157 ;  /* 0x0000541067677816 */ /* 0x000fe2000000009d */
[-C--:B------:R-:W-:Y:S02]  /*8200*/  HMMA.16816.F32 R48, R148, R110.reuse, R48 ;  /* 0x0000006e9430723c */ /* 0x080fe40000001830 */
[----:B------:R3:W4:Y:S01]  /*8210*/  MUFU.EX2 R164, R36 ;  /* 0x0000002400a47308 */ /* 0x0007220000000800 */
[----:B-----5:R-:W5:Y:S01]  /*8220*/  LDSM.16.MT88.4 R116, [R188+0x6800] ;  /* 0x00680000bc74783b */ /* 0x020f620000004200 */
[----:B------:R-:W-:Y:S01]  /*8230*/  F2FP.F16.F32.PACK_AB R109, R178, R179 ;  /* 0x000000b3b26d723e */ /* 0x000fe200000000ff */
[--C-:B------:R-:W-:Y:S01]  /*8240*/  FFMA.FTZ R52, R52, UR4, -R153.reuse ;  /* 0x0000000434347c23 */ /* 0x100fe20008010899 */
[--C-:B------:R-:W-:Y:S01]  /*8250*/  HSET2.LE.AND R103, R103, R152.reuse, PT ;  /* 0x0000009867677233 */ /* 0x100fe20003803000 */
[----:B------:R-:W-:Y:S05]  /*8260*/  HMMA.16816.F32 R92, R140, R110, R92 ;  /* 0x0000006e8c5c723c */ /* 0x000fea000000185c */
[----:B------:R-:W-:Y:S01]  /*8270*/  MUFU.EX2 R151, R64 ;  /* 0x0000004000977308 */ /* 0x000fe20000000800 */
[----:B-1----:R-:W-:Y:S01]  /*8280*/  FFMA.FTZ R101, R39, UR4, -R154 ;  /* 0x0000000427657c23 */ /* 0x002fe2000801089a */
[----:B------:R-:W-:Y:S01]  /*8290*/  LOP3.LUT R105, R103, R105, RZ, 0xc0, !PT ;  /* 0x0000006967697212 */ /* 0x000fe200078ec0ff */
[----:B------:R-:W-:Y:S03]  /*82a0*/  FFMA.FTZ R153, R53, UR4, -R153 ;  /* 0x0000000435997c23 */ /* 0x000fe60008010899 */
[--C-:B------:R-:W-:Y:S04]  /*82b0*/  HSET2.LE.AND R111, R121, R152.reuse, PT ;  /* 0x00000098796f7233 */ /* 0x100fe80003803000 */
[----:B------:R1:W4:Y:S01]  /*82c0*/  MUFU.EX2 R161, R101 ;  /* 0x0000006500a17308 */ /* 0x0003220000000800 */
[--C-:B---3--:R-:W-:Y:S01]  /*82d0*/  HSET2.LE.AND R36, R122, R152.reuse, PT ;  /* 0x000000987a247233 */ /* 0x108fe20003803000 */
[-C--:B--2---:R-:W-:Y:S05]  /*82e0*/  HMMA.16816.F32 R4, R104, R112.reuse, R4 ;  /* 0x000000706804723c */ /* 0x084fea0000001804 */
[----:B------:R-:W-:Y:S03]  /*82f0*/  F2FP.F16.F32.PACK_AB R110, R175, R177 ;  /* 0x000000b1af6e723e */ /* 0x000fe600000000ff */
[----:B------:R-:W-:Y:S03]  /*8300*/  MUFU.EX2 R159, R44 ;  /* 0x0000002c009f7308 */ /* 0x000fe60000000800 */
[----:B------:R-:W-:Y:S01]  /*8310*/  LOP3.LUT R111, R111, R37, RZ, 0xc0, !PT ;  /* 0x000000256f6f7212 */ /* 0x000fe200078ec0ff */
[----:B------:R-:W-:Y:S01]  /*8320*/  FFMA.FTZ R98, R98, R213, R234 ;  /* 0x000000d562627223 */ /* 0x000fe200000100ea */
[----:B------:R-:W-:Y:S01]  /*8330*/  LOP3.LUT R109, R102, R109, RZ, 0xc0, !PT ;  /* 0x0000006d666d7212 */ /* 0x000fe200078ec0ff */
[----:B------:R-:W-:Y:S01]  /*8340*/  IMAD.WIDE.U32 R102, R160, -0x2daee0ad, RZ ;  /* 0xd2511f53a0667825 */ /* 0x000fe200078e00ff */
[----:B------:R-:W-:Y:S03]  /*8350*/  LOP3.LUT R110, R36, R110, RZ, 0xc0, !PT ;  /* 0x0000006e246e7212 */ /* 0x000fe600078ec0ff */
[----:B------:R-:W-:Y:S01]  /*8360*/  MUFU.EX2 R160, R43 ;  /* 0x0000002b00a07308 */ /* 0x000fe20000000800 */
[----:B------:R-:W-:Y:S01]  /*8370*/  LOP3.LUT R36, R129, UR16, R176, 0x96, !PT ;  /* 0x0000001081247c12 */ /* 0x000fe2000f8e96b0 */
[----:B------:R-:W-:Y:S01]  /*8380*/  FFMA.FTZ R96, R96, R214, R232 ;  /* 0x000000d660607223 */ /* 0x000fe200000100e8 */
[----:B-1----:R-:W-:Y:S01]  /*8390*/  LOP3.LUT R101, R103, UR15, R174, 0x96, !PT ;  /* 0x0000000f67657c12 */ /* 0x002fe2000f8e96ae */
[----:B------:R-:W-:Y:S01]  /*83a0*/  FFMA.FTZ R2, R2, R215, R225 ;  /* 0x000000d702027223 */ /* 0x000fe200000100e1 */
[----:B------:R-:W-:Y:S01]  /*83b0*/  LOP3.LUT R102, R125, UR5, R102, 0x96, !PT ;  /* 0x000000057d667c12 */ /* 0x000fe2000f8e9666 */
[C---:B------:R-:W-:Y:S04]  /*83c0*/  HMMA.16816.F32 R8, R108.reuse, R112, R8 ;  /* 0x000000706c08723c */ /* 0x040fe80000001808 */
[----:B------:R-:W-:Y:S01]  /*83d0*/  MUFU.EX2 R149, R65 ;  /* 0x0000004100957308 */ /* 0x000fe20000000800 */
[----:B------:R-:W-:Y:S06]  /*83e0*/  IMAD.WIDE.U32 R126, R36, -0x2daee0ad, RZ ;  /* 0xd2511f53247e7825 */ /* 0x000fec00078e00ff */
[----:B------:R-:W-:Y:S01]  /*83f0*/  FFMA.FTZ R0, R0, R216, R224 ;  /* 0x000000d800007223 */ /* 0x000fe200000100e0 */
[-C--:B------:R-:W-:Y:S01]  /*8400*/  HMMA.16816.F32 R12, R108, R114.reuse, R12 ;  /* 0x000000726c0c723c */ /* 0x080fe2000000180c */
[----:B------:R-:W1:Y:S01]  /*8410*/  LDSM.16.MT88.4 R36, [R186+0x6800] ;  /* 0x00680000ba24783b */ /* 0x000e620000004200 */
[----:B------:R-:W-:Y:S01]  /*8420*/  MUFU.EX2 R142, R58 ;  /* 0x0000003a008e7308 */ /* 0x000fe20000000800 */
[----:B------:R-:W-:Y:S03]  /*8430*/  IMAD.WIDE.U32 R102, R102, -0x326172a9, RZ ;  /* 0xcd9e8d5766667825 */ /* 0x000fe600078e00ff */
[C---:B------:R-:W-:Y:S05]  /*8440*/  HMMA.16816.F32 R16, R104.reuse, R114, R16 ;  /* 0x000000726810723c */ /* 0x040fea0000001810 */
[----:B------:R-:W-:Y:S01]  /*8450*/  IMAD.WIDE.U32 R132, R101, -0x326172a9, RZ ;  /* 0xcd9e8d5765847825 */ /* 0x000fe200078e00ff */
[-C--:B-----5:R-:W-:Y:S01]  /*8460*/  HMMA.16816.F32 R32, R104, R116.reuse, R32 ;  /* 0x000000746820723c */ /* 0x0a0fe20000001820 */
[----:B------:R-:W-:Y:S04]  /*8470*/  MUFU.EX2 R141, R59 ;  /* 0x0000003b008d7308 */ /* 0x000fe80000000800 */
[C---:B------:R-:W-:Y:S01]  /*8480*/  LOP3.LUT R101, R102.reuse, 0xffff, RZ, 0xc0, !PT ;  /* 0x0000ffff66657812 */ /* 0x040fe200078ec0ff */
[C---:B------:R-:W-:Y:S05]  /*8490*/  HMMA.16816.F32 R68, R108.reuse, R116, R68 ;  /* 0x000000746c44723c */ /* 0x040fea0000001844 */
[----:B------:R-:W-:Y:S01]  /*84a0*/  MUFU.EX2 R146, R52 ;  /* 0x0000003400927308 */ /* 0x000fe20000000800 */
[----:B------:R-:W-:Y:S01]  /*84b0*/  LOP3.LUT R120, R102, 0xff, RZ, 0xc0, !PT ;  /* 0x000000ff66787812 */ /* 0x000fe200078ec0ff */
[-C--:B------:R-:W-:Y:S04]  /*84c0*/  HMMA.16816.F32 R20, R108, R118.reuse, R20 ;  /* 0x000000766c14723c */ /* 0x080fe80000001814 */
[--C-:B------:R-:W-:Y:S02]  /*84d0*/  SHF.R.U32.HI R121, RZ, 0x10, R102.reuse ;  /* 0x00000010ff797819 */ /* 0x100fe40000011666 */
[C---:B------:R-:W-:Y:S02]  /*84e0*/  HMMA.16816.F32 R72, R104.reuse, R118, R72 ;  /* 0x000000766848723c */ /* 0x040fe40000001848 */
[----:B------:R-:W-:Y:S03]  /*84f0*/  MUFU.EX2 R143, R56 ;  /* 0x00000038008f7308 */ /* 0x000fe60000000800 */
[----:B------:R-:W-:Y:S01]  /*8500*/  SHF.R.U32.HI R122, RZ, 0x18, R102 ;  /* 0x00000018ff7a7819 */ /* 0x000fe20000011666 */
[----:B------:R-:W-:Y:S01]  /*8510*/  IMAD.WIDE.U32 R112, R158, -0x2daee0ad, RZ ;  /* 0xd2511f539e707825 */ /* 0x000fe200078e00ff */
[----:B------:R-:W-:Y:S05]  /*8520*/  LOP3.LUT R102, R103, UR24, R132, 0x96, !PT ;  /* 0x0000001867667c12 */ /* 0x000fea000f8e9684 */
[----:B------:R2:W3:Y:S01]  /*8530*/  MUFU.EX2 R132, R42 ;  /* 0x0000002a00847308 */ /* 0x0004e20000000800 */
[-C--:B-1----:R-:W-:Y:S03]  /*8540*/  HMMA.16816.F32 R76, R104, R36.reuse, R76 ;  /* 0x00000024684c723c */ /* 0x082fe6000000184c */
[----:B------:R-:W-:Y:S01]  /*8550*/  LOP3.LUT R112, R127, UR5, R112, 0x96, !PT ;  /* 0x000000057f707c12 */ /* 0x000fe2000f8e9670 */
[----:B------:R-:W-:Y:S01]  /*8560*/  FADD.FTZ R2, R226, R2 ;  /* 0x00000002e2027221 */ /* 0x000fe20000010000 */
[----:B------:R-:W-:Y:S01]  /*8570*/  LOP3.LUT R113, R113, UR15, R172, 0x96, !PT ;  /* 0x0000000f71717c12 */ /* 0x000fe2000f8e96ac */
[C---:B------:R-:W-:Y:S03]  /*8580*/  HMMA.16816.F32 R80, R108.reuse, R36, R80 ;  /* 0x000000246c50723c */ /* 0x040fe60000001850 */
[----:B------:R1:W-:Y:S02]  /*8590*/  MUFU.EX2 R158, R45 ;  /* 0x0000002d009e7308 */ /* 0x0003e40000000800 */
[----:B------:R-:W-:Y:S01]  /*85a0*/  IMAD.WIDE.U32 R40, R112, -0x326172a9, RZ ;  /* 0xcd9e8d5770287825 */ /* 0x000fe200078e00ff */
[-C--:B------:R-:W-:Y:S07]  /*85b0*/  HMMA.16816.F32 R24, R108, R38.reuse, R24 ;  /* 0x000000266c18723c */ /* 0x080fee0000001818 */
[----:B------:R-:W-:Y:S01]  /*85c0*/  MUFU.EX2 R140, R60 ;  /* 0x0000003c008c7308 */ /* 0x000fe20000000800 */
[----:B------:R-:W-:Y:S03]  /*85d0*/  SHF.R.U32.HI R112, RZ, 0x10, R40 ;  /* 0x00000010ff707819 */ /* 0x000fe60000011628 */
[----:B------:R-:W-:Y:S01]  /*85e0*/  IMAD.WIDE.U32 R130, R113, -0x326172a9, RZ ;  /* 0xcd9e8d5771827825 */ /* 0x000fe200078e00ff */
[----:B--2---:R-:W-:Y:S01]  /*85f0*/  SHF.R.U32.HI R42, RZ, 0x8, R101 ;  /* 0x00000008ff2a7819 */ /* 0x004fe20000011665 */
[C---:B------:R-:W-:Y:S04]  /*8600*/  HMMA.16816.F32 R84, R104.reuse, R38, R84 ;  /* 0x000000266854723c */ /* 0x040fe80000001854 */
[----:B------:R-:W-:Y:S01]  /*8610*/  MUFU.EX2 R153, R153 ;  /* 0x0000009900997308 */ /* 0x000fe20000000800 */
[C---:B------:R-:W-:Y:S01]  /*8620*/  LOP3.LUT R113, R40.reuse, 0xffff, RZ, 0xc0, !PT ;  /* 0x0000ffff28717812 */ /* 0x040fe200078ec0ff */
[----:B------:R-:W-:Y:S01]  /*8630*/  FADD.FTZ R0, R219, R0 ;  /* 0x00000000db007221 */ /* 0x000fe20000010000 */
[----:B------:R-:W-:Y:S04]  /*8640*/  LOP3.LUT R115, R40, 0xff, RZ, 0xc0, !PT ;  /* 0x000000ff28737812 */ /* 0x000fe800078ec0ff */
[----:B------:R-:W-:Y:S02]  /*8650*/  SHF.R.U32.HI R114, RZ, 0x18, R40 ;  /* 0x00000018ff727819 */ /* 0x000fe40000011628 */
[----:B------:R-:W-:Y:S01]  /*8660*/  LOP3.LUT R101, R41, UR24, R130, 0x96, !PT ;  /* 0x0000001829657c12 */ /* 0x000fe2000f8e9682 */
[----:B------:R-:W-:Y:S01]  /*8670*/  MUFU.EX2 R155, R155 ;  /* 0x0000009b009b7308 */ /* 0x000fe20000000800 */
[----:B------:R-:W-:Y:S02]  /*8680*/  PRMT R120, R120, 0x5410, R42 ;  /* 0x0000541078787816 */ /* 0x000fe4000000002a */
[----:B------:R-:W-:Y:S01]  /*8690*/  LOP3.LUT R112, R112, 0xff, RZ, 0xc0, !PT ;  /* 0x000000ff70707812 */ /* 0x000fe200078ec0ff */
[----:B------:R-:W2:Y:S01]  /*86a0*/  LDSM.16.MT88.4 R40, [R187+0x6800] ;  /* 0x00680000bb28783b */ /* 0x000ea20000004200 */
[----:B------:R-:W-:Y:S02]  /*86b0*/  LOP3.LUT R103, R121, 0xff, RZ, 0xc0, !PT ;  /* 0x000000ff79677812 */ /* 0x000fe400078ec0ff */
[----:B------:R-:W-:Y:S01]  /*86c0*/  PRMT R116, R112, 0x5410, R114 ;  /* 0x0000541070747816 */ /* 0x000fe20000000072 */
[----:B------:R-:W-:Y:S01]  /*86d0*/  FFMA.FTZ R112, R47, UR4, -R156 ;  /* 0x000000042f707c23 */ /* 0x000fe2000801089c */
[----:B------:R-:W-:Y:S02]  /*86e0*/  LOP3.LUT R44, R102, 0xffff, RZ, 0xc0, !PT ;  /* 0x0000ffff662c7812 */ /* 0x000fe400078ec0ff */
[----:B-1----:R-:W-:Y:S01]  /*86f0*/  SHF.R.U32.HI R45, RZ, 0x10, R102 ;  /* 0x00000010ff2d7819 */ /* 0x002fe20000011666 */
[----:B------:R1:W-:Y:S01]  /*8700*/  MUFU.EX2 R150, R112 ;  /* 0x0000007000967308 */ /* 0x0003e20000000800 */
[----:B------:R-:W-:Y:S02]  /*8710*/  LOP3.LUT R36, R101, 0xffff, RZ, 0xc0, !PT ;  /* 0x0000ffff65247812 */ /* 0x000fe400078ec0ff */
[----:B------:R-:W-:Y:S01]  /*8720*/  PRMT R122, R103, 0x5410, R122 ;  /* 0x00005410677a7816 */ /* 0x000fe2000000007a */
[--C-:B------:R-:W-:Y:S01]  /*8730*/  FFMA.FTZ R103, R46, UR4, -R156.reuse ;  /* 0x000000042e677c23 */ /* 0x100fe2000801089c */
[----:B------:R-:W-:Y:S01]  /*8740*/  LOP3.LUT R47, R102, 0xff, RZ, 0xc0, !PT ;  /* 0x000000ff662f7812 */ /* 0x000fe200078ec0ff */
[----:B------:R-:W-:Y:S01]  /*8750*/  FFMA.FTZ R156, R63, UR4, -R156 ;  /* 0x000000043f9c7c23 */ /* 0x000fe2000801089c */
[----:B------:R-:W-:Y:S03]  /*8760*/  SHF.R.U32.HI R113, RZ, 0x8, R113 ;  /* 0x00000008ff717819 */ /* 0x000fe60000011671 */
[----:B------:R5:W3:Y:S01]  /*8770*/  MUFU.EX2 R157, R103 ;  /* 0x00000067009d7308 */ /* 0x000ae20000000800 */
[----:B------:R-:W-:Y:S02]  /*8780*/  LOP3.LUT R46, R101, 0xff, RZ, 0xc0, !PT ;  /* 0x000000ff652e7812 */ /* 0x000fe400078ec0ff */
[----:B------:R-:W-:Y:S02]  /*8790*/  SHF.R.U32.HI R44, RZ, 0x8, R44 ;  /* 0x00000008ff2c7819 */ /* 0x000fe4000001162c */
[----:B------:R-:W-:Y:S02]  /*87a0*/  LOP3.LUT R45, R45, 0xff, RZ, 0xc0, !PT ;  /* 0x000000ff2d2d7812 */ /* 0x000fe400078ec0ff */
[----:B------:R-:W-:Y:S03]  /*87b0*/  SHF.R.U32.HI R102, RZ, 0x18, R102 ;  /* 0x00000018ff667819 */ /* 0x000fe60000011666 */
[----:B------:R-:W-:Y:S01]  /*87c0*/  MUFU.EX2 R156, R156 ;  /* 0x0000009c009c7308 */ /* 0x000fe20000000800 */
[----:B------:R-:W-:Y:S02]  /*87d0*/  SHF.R.U32.HI R36, RZ, 0x8, R36 ;  /* 0x00000008ff247819 */ /* 0x000fe40000011624 */
[----:B------:R-:W-:Y:S01]  /*87e0*/  PRMT R117, R115, 0x5410, R113 ;  /* 0x0000541073757816 */ /* 0x000fe20000000071 */
[----:B------:R-:W-:Y:S01]  /*87f0*/  FFMA.FTZ R115, R67, UR4, -R154 ;  /* 0x0000000443737c23 */ /* 0x000fe2000801089a */
[----:B------:R-:W-:Y:S02]  /*8800*/  PRMT R114, R47, 0x5410, R44 ;  /* 0x000054102f727816 */ /* 0x000fe4000000002c */
[----:B------:R-:W-:Y:S01]  /*8810*/  PRMT R113, R45, 0x5410, R102 ;  /* 0x000054102d717816 */ /* 0x000fe20000000066 */
[----:B------:R-:W-:Y:S01]  /*8820*/  FFMA.FTZ R102, R66, UR4, -R154 ;  /* 0x0000000442667c23 */ /* 0x000fe2000801089a */
[----:B-1----:R-:W-:Y:S01]  /*8830*/  PRMT R112, R46, 0x5410, R36 ;  /* 0x000054102e707816 */ /* 0x002fe20000000024 */
[----:B------:R-:W-:Y:S01]  /*8840*/  LDSM.16.MT88.4 R64, [R188+0x7000] ;  /* 0x00700000bc40783b */ /* 0x000fe20000004200 */
[--C-:B------:R-:W-:Y:S01]  /*8850*/  SHF.R.U32.HI R37, RZ, 0x10, R101.reuse ;  /* 0x00000010ff257819 */ /* 0x100fe20000011665 */
[----:B------:R1:W-:Y:S01]  /*8860*/  MUFU.EX2 R148, R102 ;  /* 0x0000006600947308 */ /* 0x0003e20000000800 */
[--C-:B------:R-:W-:Y:S01]  /*8870*/  HSET2.LE.AND R36, R120, R152.reuse, PT ;  /* 0x0000009878247233 */ /* 0x100fe20003803000 */
[----:B------:R-:W-:Y:S01]  /*8880*/  FFMA.FTZ R154, R55, UR4, -R154 ;  /* 0x00000004379a7c23 */ /* 0x000fe2000801089a */
[----:B------:R-:W-:Y:S01]  /*8890*/  LOP3.LUT R52, R131, UR14, R128, 0x96, !PT ;  /* 0x0000000e83347c12 */ /* 0x000fe2000f8e9680 */
[-C--:B--2---:R-:W-:Y:S02]  /*88a0*/  HMMA.16816.F32 R28, R104, R40.reuse, R28 ;  /* 0x00000028681c723c */ /* 0x084fe4000000181c */
[----:B------:R-:W2:Y:S01]  /*88b0*/  LDSM.16.MT88.4 R44, [R185+0x7000] ;  /* 0x00700000b92c783b */ /* 0x000ea20000004200 */
[----:B------:R-:W-:Y:S03]  /*88c0*/  SHF.R.U32.HI R101, RZ, 0x18, R101 ;  /* 0x00000018ff657819 */ /* 0x000fe60000011665 */
[----:B------:R1:W2:Y:S01]  /*88d0*/  MUFU.EX2 R147, R115 ;  /* 0x0000007300937308 */ /* 0x0002a20000000800 */
[----:B------:R-:W-:Y:S01]  /*88e0*/  LOP3.LUT R37, R37, 0xff, RZ, 0xc0, !PT ;  /* 0x000000ff25257812 */ /* 0x000fe200078ec0ff */
[C---:B------:R-:W-:Y:S04]  /*88f0*/  HMMA.16816.F32 R88, R108.reuse, R40, R88 ;  /* 0x000000286c58723c */ /* 0x040fe80000001858 */
[----:B-----5:R-:W-:Y:S02]  /*8900*/  PRMT R103, R37, 0x5410, R101 ;  /* 0x0000541025677816 */ /* 0x020fe40000000065 */
[-C--:B------:R-:W-:Y:S02]  /*8910*/  HMMA.16816.F32 R48, R108, R42.reuse, R48 ;  /* 0x0000002a6c30723c */ /* 0x080fe40000001830 */
[----:B------:R-:W5:Y:S03]  /*8920*/  MUFU.EX2 R154, R154 ;  /* 0x0000009a009a7308 */ /* 0x000f660000000800 */
[--C-:B------:R-:W-:Y:S01]  /*8930*/  HSET2.LE.AND R37, R122, R152.reuse, PT ;  /* 0x000000987a257233 */ /* 0x100fe20003803000 */
[----:B------:R-:W-:Y:S01]  /*8940*/  HMMA.16816.F32 R92, R104, R42, R92 ;  /* 0x0000002a685c723c */ /* 0x000fe2000000185c */
[----:B------:R-:W5:Y:S04]  /*8950*/  LDSM.16.MT88.4 R104, [R186+0x7000] ;  /* 0x00700000ba68783b */ /* 0x000f680000004200 */
[----:B------:R-:W-:Y:S02]  /*8960*/  F2FP.F16.F32.PACK_AB R38, R169, R171 ;  /* 0x000000aba926723e */ /* 0x000fe400000000ff */
[----:B------:R-:W-:Y:S04]  /*8970*/  F2FP.F16.F32.PACK_AB R39, R165, R166 ;  /* 0x000000a6a527723e */ /* 0x000fe800000000ff */
[----:B------:R-:W-:Y:S02]  /*8980*/  LOP3.LUT R38, R36, R38, RZ, 0xc0, !PT ;  /* 0x0000002624267212 */ /* 0x000fe400078ec0ff */
[--C-:B------:R-:W-:Y:S02]  /*8990*/  HSET2.LE.AND R36, R114, R152.reuse, PT ;  /* 0x0000009872247233 */ /* 0x100fe40003803000 */
[----:B------:R-:W-:Y:S02]  /*89a0*/  LOP3.LUT R39, R37, R39, RZ, 0xc0, !PT ;  /* 0x0000002725277212 */ /* 0x000fe400078ec0ff */
[--C-:B------:R-:W-:Y:S02]  /*89b0*/  HSET2.LE.AND R40, R113, R152.reuse, PT ;  /* 0x0000009871287233 */ /* 0x100fe40003803000 */
[----:B----4-:R-:W-:Y:S02]  /*89c0*/  F2FP.F16.F32.PACK_AB R37, R163, R164 ;  /* 0x000000a4a325723e */ /* 0x010fe400000000ff */
[--C-:B------:R-:W-:Y:S02]  /*89d0*/  HSET2.LE.AND R101, R112, R152.reuse, PT ;  /* 0x0000009870657233 */ /* 0x100fe40003803000 */
[--C-:B------:R-:W-:Y:S02]  /*89e0*/  HSET2.LE.AND R103, R103, R152.reuse, PT ;  /* 0x0000009867677233 */ /* 0x100fe40003803000 */
[----:B------:R-:W-:Y:S02]  /*89f0*/  F2FP.F16.F32.PACK_AB R41, R161, R162 ;  /* 0x000000a2a129723e */ /* 0x000fe400000000ff */
[----:B---3--:R-:W-:Y:S02]  /*8a00*/  F2FP.F16.F32.PACK_AB R112, R160, R132 ;  /* 0x00000084a070723e */ /* 0x008fe400000000ff */
[----:B-1----:R-:W-:Y:S02]  /*8a10*/  F2FP.F16.F32.PACK_AB R102, R134, R135 ;  /* 0x000000878666723e */ /* 0x002fe400000000ff */
[----:B------:R-:W-:Y:S02]  /*8a20*/  LOP3.LUT R36, R36, R37, RZ, 0xc0, !PT ;  /* 0x0000002524247212 */ /* 0x000fe400078ec0ff */
[----:B------:R-:W-:Y:S02]  /*8a30*/  LOP3.LUT R37, R40, R41, RZ, 0xc0, !PT ;  /* 0x0000002928257212 */ /* 0x000fe400078ec0ff */
[----:B------:R-:W-:Y:S02]  /*8a40*/  LOP3.LUT R41, R103, R112, RZ, 0xc0, !PT ;  /* 0x0000007067297212 */ /* 0x000fe400078ec0ff */
[----:B------:R-:W-:Y:S01]  /*8a50*/  LOP3.LUT R40, R101, R102, RZ, 0xc0, !PT ;  /* 0x0000006665287212 */ /* 0x000fe200078ec0ff */
[----:B------:R-:W-:Y:S01]  /*8a60*/  LDSM.16.MT88.4 R112, [R185+0x7800] ;  /* 0x00780000b970783b */ /* 0x000fe20000004200 */
[--C-:B------:R-:W-:Y:S01]  /*8a70*/  HSET2.LE.AND R103, R116, R152.reuse, PT ;  /* 0x0000009874677233 */ /* 0x100fe20003803000 */
[-C--:B--2---:R-:W-:Y:S05]  /*8a80*/  HMMA.16816.F32 R4, R36, R44.reuse, R4 ;  /* 0x0000002c2404723c */ /* 0x084fea0000001804 */
[--C-:B------:R-:W-:Y:S02]  /*8a90*/  HSET2.LE.AND R101, R117, R152.reuse, PT ;  /* 0x0000009875657233 */ /* 0x100fe40003803000 */
[----:B------:R-:W-:Y:S04]  /*8aa0*/  F2FP.F16.F32.PACK_AB R108, R150, R157 ;  /* 0x0000009d966c723e */ /* 0x000fe800000000ff */
[----:B------:R-:W-:Y:S02]  /*8ab0*/  F2FP.F16.F32.PACK_AB R102, R158, R159 ;  /* 0x0000009f9e66723e */ /* 0x000fe400000000ff */
[----:B------:R-:W-:Y:S02]  /*8ac0*/  LOP3.LUT R43, R103, R108, RZ, 0xc0, !PT ;  /* 0x0000006c672b7212 */ /* 0x000fe400078ec0ff */
[----:B------:R-:W-:Y:S01]  /*8ad0*/  LOP3.LUT R42, R101, R102, RZ, 0xc0, !PT ;  /* 0x00000066652a7212 */ /* 0x000fe200078ec0ff */
[----:B------:R1:W2:Y:S01]  /*8ae0*/  MUFU.EX2 R103, R62 ;  /* 0x0000003e00677308 */ /* 0x0002a20000000800 */
[----:B------:R-:W-:Y:S02]  /*8af0*/  F2FP.F16.F32.PACK_AB R136, R144, R143 ;  /* 0x0000008f9088723e */ /* 0x000fe400000000ff */
[----:B------:R-:W-:Y:S02]  /*8b00*/  F2FP.F16.F32.PACK_AB R137, R141, R142 ;  /* 0x0000008e8d89723e */ /* 0x000fe400000000ff */
[----:B------:R-:W-:Y:S01]  /*8b10*/  F2FP.F16.F32.PACK_AB R138, R155, R140 ;  /* 0x0000008c9b8a723e */ /* 0x000fe200000000ff */
[C---:B------:R-:W-:Y:S06]  /*8b20*/  HMMA.16816.F32 R8, R40.reuse, R44, R8 ;  /* 0x0000002c2808723c */ /* 0x040fec0000001808 */
[-C--:B------:R-:W-:Y:S05]  /*8b30*/  HMMA.16816.F32 R12, R40, R46.reuse, R12 ;  /* 0x0000002e280c723c */ /* 0x080fea000000180c */
[----:B------:R-:W-:Y:S01]  /*8b40*/  LOP3.LUT R44, R133, UR14, R170, 0x96, !PT ;  /* 0x0000000e852c7c12 */ /* 0x000fe2000f8e96aa */
[C---:B------:R-:W-:Y:S05]  /*8b50*/  HMMA.16816.F32 R16, R36.reuse, R46, R16 ;  /* 0x0000002e2410723c */ /* 0x040fea0000001810 */
[----:B------:R-:W-:Y:S01]  /*8b60*/  IMAD.WIDE.U32 R44, R44, -0x2daee0ad, RZ ;  /* 0xd2511f532c2c7825 */ /* 0x000fe200078e00ff */
[-C--:B------:R-:W-:Y:S05]  /*8b70*/  HMMA.16816.F32 R32, R36, R64.reuse, R32 ;  /* 0x000000402420723c */ /* 0x080fea0000001820 */
[----:B------:R-:W-:Y:S01]  /*8b80*/  IMAD.WIDE.U32 R46, R52, -0x2daee0ad, RZ ;  /* 0xd2511f53342e7825 */ /* 0x000fe200078e00ff */
[C---:B------:R-:W-:Y:S05]  /*8b90*/  HMMA.16816.F32 R68, R40.reuse, R64, R68 ;  /* 0x000000402844723c */ /* 0x040fea0000001844 */
[----:B------:R-:W-:Y:S01]  /*8ba0*/  SHF.R.U32.HI R55, RZ, 0x10, R44 ;  /* 0x00000010ff377819 */ /* 0x000fe2000001162c */
[-C--:B------:R-:W-:Y:S05]  /*8bb0*/  HMMA.16816.F32 R20, R40, R66.reuse, R20 ;  /* 0x000000422814723c */ /* 0x080fea0000001814 */
[----:B------:R-:W-:Y:S01]  /*8bc0*/  LOP3.LUT R53, R45, UR23, R124, 0x96, !PT ;  /* 0x000000172d357c12 */ /* 0x000fe2000f8e967c */
[C---:B------:R-:W-:Y:S05]  /*8bd0*/  HMMA.16816.F32 R72, R36.reuse, R66, R72 ;  /* 0x000000422448723c */ /* 0x040fea0000001848 */
[C---:B------:R-:W-:Y:S01]  /*8be0*/  LOP3.LUT R45, R44.reuse, 0xffff, RZ, 0xc0, !PT ;  /* 0x0000ffff2c2d7812 */ /* 0x040fe200078ec0ff */
[-C--:B-----5:R-:W-:Y:S05]  /*8bf0*/  HMMA.16816.F32 R76, R36, R104.reuse, R76 ;  /* 0x00000068244c723c */ /* 0x0a0fea000000184c */
[----:B------:R-:W-:Y:S01]  /*8c00*/  LOP3.LUT R102, R44, 0xff, RZ, 0xc0, !PT ;  /* 0x000000ff2c667812 */ /* 0x000fe200078ec0ff */
[C---:B------:R-:W-:Y:S05]  /*8c10*/  HMMA.16816.F32 R80, R40.reuse, R104, R80 ;  /* 0x000000682850723c */ /* 0x040fea0000001850 */
[----:B------:R-:W-:Y:S01]  /*8c20*/  LOP3.LUT R52, R47, UR23, R126, 0x96, !PT ;  /* 0x000000172f347c12 */ /* 0x000fe2000f8e967e */
[-C--:B------:R-:W-:Y:S05]  /*8c30*/  HMMA.16816.F32 R24, R40, R106.reuse, R24 ;  /* 0x0000006a2818723c */ /* 0x080fea0000001818 */
[----:B------:R-:W-:Y:S01]  /*8c40*/  SHF.R.U32.HI R101, RZ, 0x18, R44 ;  /* 0x00000018ff657819 */ /* 0x000fe2000001162c */
[C---:B------:R-:W-:Y:S05]  /*8c50*/  HMMA.16816.F32 R84, R36.reuse, R106, R84 ;  /* 0x0000006a2454723c */ /* 0x040fea0000001854 */
[C---:B------:R-:W-:Y:S02]  /*8c60*/  LOP3.LUT R47, R46.reuse, 0xffff, RZ, 0xc0, !PT ;  /* 0x0000ffff2e2f7812 */ /* 0x040fe400078ec0ff */
[----:B------:R-:W-:Y:S04]  /*8c70*/  LOP3.LUT R44, R55, 0xff, RZ, 0xc0, !PT ;  /* 0x000000ff372c7812 */ /* 0x000fe800078ec0ff */
[----:B------:R-:W-:Y:S02]  /*8c80*/  LOP3.LUT R54, R46, 0xff, RZ, 0xc0, !PT ;  /* 0x000000ff2e367812 */ /* 0x000fe400078ec0ff */
[----:B------:R-:W-:Y:S02]  /*8c90*/  SHF.R.U32.HI R47, RZ, 0x8, R47 ;  /* 0x00000008ff2f7819 */ /* 0x000fe4000001162f */
[----:B------:R-:W-:Y:S02]  /*8ca0*/  PRMT R101, R44, 0x5410, R101 ;  /* 0x000054102c657816 */ /* 0x000fe40000000065 */
[----:B------:R-:W-:Y:S02]  /*8cb0*/  SHF.R.U32.HI R45, RZ, 0x8, R45 ;  /* 0x00000008ff2d7819 */ /* 0x000fe4000001162d */
[C---:B------:R-:W-:Y:S02]  /*8cc0*/  LOP3.LUT R44, R53.reuse, 0xffff, RZ, 0xc0, !PT ;  /* 0x0000ffff352c7812 */ /* 0x040fe400078ec0ff */
[----:B------:R-:W-:Y:S02]  /*8cd0*/  PRMT R65, R54, 0x5410, R47 ;  /* 0x0000541036417816 */ /* 0x000fe4000000002f */
[--C-:B------:R-:W-:Y:S02]  /*8ce0*/  SHF.R.U32.HI R56, RZ, 0x10, R46.reuse ;  /* 0x00000010ff387819 */ /* 0x100fe4000001162e */
[----:B------:R-:W-:Y:S02]  /*8cf0*/  SHF.R.U32.HI R57, RZ, 0x18, R46 ;  /* 0x00000018ff397819 */ /* 0x000fe4000001162e */
[----:B------:R-:W-:Y:S02]  /*8d00*/  PRMT R102, R102, 0x5410, R45 ;  /* 0x0000541066667816 */ /* 0x000fe4000000002d */
[----:B------:R-:W-:Y:S02]  /*8d10*/  SHF.R.U32.HI R54, RZ, 0x8, R44 ;  /* 0x00000008ff367819 */ /* 0x000fe4000001162c */
[----:B------:R-:W3:Y:S01]  /*8d20*/  LDSM.16.MT88.4 R44, [R187+0x7000] ;  /* 0x00700000bb2c783b */ /* 0x000ee20000004200 */
[----:B------:R-:W-:Y:S02]  /*8d30*/  LOP3.LUT R56, R56, 0xff, RZ, 0xc0, !PT ;  /* 0x000000ff38387812 */ /* 0x000fe400078ec0ff */
[----:B------:R-:W-:Y:S02]  /*8d40*/  LOP3.LUT R55, R53, 0xff, RZ, 0xc0, !PT ;  /* 0x000000ff35377812 */ /* 0x000fe400078ec0ff */
[----:B------:R-:W-:Y:S02]  /*8d50*/  PRMT R67, R56, 0x5410, R57 ;  /* 0x0000541038437816 */ /* 0x000fe40000000039 */
[----:B------:R-:W-:Y:S02]  /*8d60*/  PRMT R64, R55, 0x5410, R54 ;  /* 0x0000541037407816 */ /* 0x000fe40000000036 */
[--C-:B------:R-:W-:Y:S02]  /*8d70*/  SHF.R.U32.HI R56, RZ, 0x18, R53.reuse ;  /* 0x00000018ff387819 */ /* 0x100fe40000011635 */
[----:B------:R-:W-:Y:S02]  /*8d80*/  SHF.R.U32.HI R55, RZ, 0x10, R53 ;  /* 0x00000010ff377819 */ /* 0x000fe40000011635 */
[C---:B------:R-:W-:Y:S02]  /*8d90*/  LOP3.LUT R53, R52.reuse, 0xffff, RZ, 0xc0, !PT ;  /* 0x0000ffff34357812 */ /* 0x040fe400078ec0ff */
[----:B------:R-:W-:Y:S02]  /*8da0*/  SHF.R.U32.HI R54, RZ, 0x10, R52 ;  /* 0x00000010ff367819 */ /* 0x000fe40000011634 */
[----:B------:R-:W-:Y:S02]  /*8db0*/  LOP3.LUT R57, R52, 0xff, RZ, 0xc0, !PT ;  /* 0x000000ff34397812 */ /* 0x000fe400078ec0ff */
[--C-:B------:R-:W-:Y:S02]  /*8dc0*/  HSET2.LE.AND R61, R64, R152.reuse, PT ;  /* 0x00000098403d7233 */ /* 0x100fe40003803000 */
[----:B-1----:R-:W-:Y:S02]  /*8dd0*/  F2FP.F16.F32.PACK_AB R62, R153, R146 ;  /* 0x00000092993e723e */ /* 0x002fe400000000ff */
[----:B------:R-:W-:Y:S02]  /*8de0*/  LOP3.LUT R55, R55, 0xff, RZ, 0xc0, !PT ;  /* 0x000000ff37377812 */ /* 0x000fe400078ec0ff */
[----:B------:R-:W-:Y:S02]  /*8df0*/  SHF.R.U32.HI R53, RZ, 0x8, R53 ;  /* 0x00000008ff357819 */ /* 0x000fe40000011635 */
[----:B------:R-:W-:Y:S02]  /*8e00*/  PRMT R60, R55, 0x5410, R56 ;  /* 0x00005410373c7816 */ /* 0x000fe40000000038 */
[----:B------:R-:W-:Y:S02]  /*8e10*/  PRMT R53, R57, 0x5410, R53 ;  /* 0x0000541039357816 */ /* 0x000fe40000000035 */
[----:B------:R-:W1:Y:S01]  /*8e20*/  LDSM.16.MT88.4 R56, [R188+0x7800] ;  /* 0x00780000bc38783b */ /* 0x000e620000004200 */
[--C-:B------:R-:W-:Y:S02]  /*8e30*/  HSET2.LE.AND R63, R60, R152.reuse, PT ;  /* 0x000000983c3f7233 */ /* 0x100fe40003803000 */
[----:B------:R-:W-:Y:S02]  /*8e40*/  F2FP.F16.F32.PACK_AB R60, R147, R148 ;  /* 0x00000094933c723e */ /* 0x000fe400000000ff */
[--C-:B------:R-:W-:Y:S01]  /*8e50*/  HSET2.LE.AND R55, R101, R152.reuse, PT ;  /* 0x0000009865377233 */ /* 0x100fe20003803000 */
[----:B------:R-:W-:Y:S01]  /*8e60*/  IMAD.MOV.U32 R101, RZ, RZ, R97 ;  /* 0x000000ffff657224 */ /* 0x000fe200078e0061 */
[--C-:B------:R-:W-:Y:S01]  /*8e70*/  HSET2.LE.AND R64, R53, R152.reuse, PT ;  /* 0x0000009835407233 */ /* 0x100fe20003803000 */
[-C--:B---3--:R-:W-:Y:S03]  /*8e80*/  HMMA.16816.F32 R28, R36, R44.reuse, R28 ;  /* 0x0000002c241c723c */ /* 0x088fe6000000181c */
[----:B------:R-:W-:Y:S02]  /*8e90*/  SHF.R.U32.HI R52, RZ, 0x18, R52 ;  /* 0x00000018ff347819 */ /* 0x000fe40000011634 */
[----:B------:R-:W-:Y:S01]  /*8ea0*/  LOP3.LUT R54, R54, 0xff, RZ, 0xc0, !PT ;  /* 0x000000ff36367812 */ /* 0x000fe200078ec0ff */
[C---:B------:R-:W-:Y:S05]  /*8eb0*/  HMMA.16816.F32 R88, R40.reuse, R44, R88 ;  /* 0x0000002c2858723c */ /* 0x040fea0000001858 */
[----:B------:R-:W-:Y:S01]  /*8ec0*/  PRMT R52, R54, 0x5410, R52 ;  /* 0x0000541036347816 */ /* 0x000fe20000000034 */
[-C--:B------:R-:W-:Y:S05]  /*8ed0*/  HMMA.16816.F32 R48, R40, R46.reuse, R48 ;  /* 0x0000002e2830723c */ /* 0x080fea0000001830 */
[--C-:B------:R-:W-:Y:S01]  /*8ee0*/  HSET2.LE.AND R66, R65, R152.reuse, PT ;  /* 0x0000009841427233 */ /* 0x100fe20003803000 */
[----:B------:R-:W-:Y:S05]  /*8ef0*/  HMMA.16816.F32 R92, R36, R46, R92 ;  /* 0x0000002e245c723c */ /* 0x000fea000000185c */
[--C-:B------:R-:W-:Y:S01]  /*8f00*/  HSET2.LE.AND R54, R102, R152.reuse, PT ;  /* 0x0000009866367233 */ /* 0x100fe20003803000 */
[----:B------:R-:W-:Y:S01]  /*8f10*/  IMAD.MOV.U32 R102, RZ, RZ, R3 ;  /* 0x000000ffff667224 */ /* 0x000fe200078e0003 */
[--C-:B------:R-:W-:Y:S04]  /*8f20*/  HSET2.LE.AND R65, R52, R152.reuse, PT ;  /* 0x0000009834417233 */ /* 0x100fe80003803000 */
[----:B------:R-:W-:Y:S02]  /*8f30*/  F2FP.F16.F32.PACK_AB R52, R149, R151 ;  /* 0x000000979534723e */ /* 0x000fe400000000ff */
[----:B------:R-:W-:Y:S02]  /*8f40*/  F2FP.F16.F32.PACK_AB R53, R154, R145 ;  /* 0x000000919a35723e */ /* 0x000fe400000000ff */
[----:B------:R-:W-:Y:S02]  /*8f50*/  LOP3.LUT R54, R54, R52, RZ, 0xc0, !PT ;  /* 0x0000003436367212 */ /* 0x000fe400078ec0ff */
[----:B------:R-:W-:Y:S02]  /*8f60*/  LOP3.LUT R55, R55, R60, RZ, 0xc0, !PT ;  /* 0x0000003c37377212 */ /* 0x000fe400078ec0ff */
[----:B------:R-:W-:Y:S02]  /*8f70*/  LOP3.LUT R52, R61, R62, RZ, 0xc0, !PT ;  /* 0x0000003e3d347212 */ /* 0x000fe400078ec0ff */
[----:B------:R-:W-:Y:S02]  /*8f80*/  LOP3.LUT R53, R63, R53, RZ, 0xc0, !PT ;  /* 0x000000353f357212 */ /* 0x000fe400078ec0ff */
[----:B------:R-:W-:Y:S01]  /*8f90*/  HSET2.LE.AND R67, R67, R152, PT ;  /* 0x0000009843437233 */ /* 0x000fe20003803000 */
[----:B------:R-:W3:Y:S01]  /*8fa0*/  LDSM.16.MT88.4 R60, [R186+0x7800] ;  /* 0x00780000ba3c783b */ /* 0x000ee20000004200 */
[----:B--2---:R-:W-:Y:S02]  /*8fb0*/  F2FP.F16.F32.PACK_AB R139, R156, R103 ;  /* 0x000000679c8b723e */ /* 0x004fe400000000ff */
[----:B------:R-:W-:Y:S01]  /*8fc0*/  LOP3.LUT R136, R64, R136, RZ, 0xc0, !PT ;  /* 0x0000008840887212 */ /* 0x000fe200078ec0ff */
[-C--:B------:R-:W-:Y:S04]  /*8fd0*/  HMMA.16816.F32 R108, R52, R112.reuse, R4 ;  /* 0x00000070346c723c */ /* 0x080fe80000001804 */
[----:B------:R-:W2:Y:S01]  /*8fe0*/  LDSM.16.MT88.4 R4, [R187+0x7800] ;  /* 0x00780000bb04783b */ /* 0x000ea20000004200 */
[----:B------:R-:W-:Y:S02]  /*8ff0*/  LOP3.LUT R137, R65, R137, RZ, 0xc0, !PT ;  /* 0x0000008941897212 */ /* 0x000fe400078ec0ff */
[----:B------:R-:W-:Y:S04]  /*9000*/  LOP3.LUT R138, R66, R138, RZ, 0xc0, !PT ;  /* 0x0000008a428a7212 */ /* 0x000fe800078ec0ff */
[----:B------:R-:W-:Y:S07]  /*9010*/  LOP3.LUT R139, R67, R139, RZ, 0xc0, !PT ;  /* 0x0000008b438b7212 */ /* 0x000fee00078ec0ff */
[C---:B------:R-:W-:Y:S06]  /*9020*/  HMMA.16816.F32 R104, R136.reuse, R112, R8 ;  /* 0x000000708868723c */ /* 0x040fec0000001808 */
        /* <DEDUP_REMOVED lines=14> */
[----:B------:R-:W-:Y:S01]  /*9110*/  FADD.FTZ R0, R230, R8 ;  /* 0x00000008e6007221 */ /* 0x000fe20000010000 */
[-C--:B---3--:R-:W-:Y:S03]  /*9120*/  HMMA.16816.F32 R76, R52, R60.reuse, R76 ;  /* 0x0000003c344c723c */ /* 0x088fe6000000184c */
        /* <DEDUP_REMOVED lines=49> */
[----:B------:R-:W-:Y:S02]  /*9440*/  IMAD.MOV.U32 R96, RZ, RZ, R99 ;  /* 0x000000ffff607224 */ /* 0x000fe400078e0063 */
[----:B------:R-:W-:Y:S01]  /*9450*/  FADD.FTZ R4, R140, R2 ;  /* 0x000000028c047221 */ /* 0x000fe20000010000 */
[----:B------:R-:W-:Y:S01]  /*9460*/  FADD.FTZ R2, R103, R0 ;  /* 0x0000000067027221 */ /* 0x000fe20000010000 */
[----:B------:R-:W-:Y:S02]  /*9470*/  VIADD R0, R199, 0xffffffff ;  /* 0xffffffffc7007836 */ /* 0x000fe40000000000 */
[----:B------:R-:W-:Y:S01]  /*9480*/  FADD.FTZ R6, R148, R8 ;  /* 0x0000000894067221 */ /* 0x000fe20000010000 */
[----:B------:R-:W-:Y:S01]  /*9490*/  FADD.FTZ R213, R149, R5 ;  /* 0x0000000595d57221 */ /* 0x000fe20000010000 */
[----:B------:R-:W-:Y:S01]  /*94a0*/  FADD.FTZ R215, R155, R4 ;  /* 0x000000049bd77221 */ /* 0x000fe20000010000 */
[----:B------:R-:W-:Y:S02]  /*94b0*/  IMAD.MOV.U32 R199, RZ, RZ, R0 ;  /* 0x000000ffffc77224 */ /* 0x000fe400078e0000 */
[----:B------:R-:W-:Y:S01]  /*94c0*/  FADD.FTZ R214, R147, R6 ;  /* 0x0000000693d67221 */ /* 0x000fe20000010000 */
[----:B------:R-:W-:Y:S02]  /*94d0*/  IMAD.MOV.U32 R0, RZ, RZ, R100 ;  /* 0x000000ffff007224 */ /* 0x000fe400078e0064 */
[----:B------:R-:W-:Y:S01]  /*94e0*/  FADD.FTZ R216, R156, R2 ;  /* 0x000000029cd87221 */ /* 0x000fe20000010000 */
[----:B------:R-:W-:Y:S06]  /*94f0*/  @P2 BRA `(.L_x_1151) ;  /* 0xffffffc8003c2947 */ /* 0x000fec000383ffff */
.L_x_1150:
[----:B------:R-:W1:Y:S01]  /*9500*/  SHFL.BFLY PT, R2, R213, 0x2, 0x1f ;  /* 0x0c401f00d5027f89 */ /* 0x000e6200000e0000 */
[----:B------:R-:W-:Y:S01]  /*9510*/  ULDC UR4, c[0x0][0x38c] ;  /* 0x0000e30000047ab9 */ /* 0x000fe20000000800 */
[----:B------:R-:W-:Y:S01]  /*9520*/  UMOV UR5, 0x400 ;  /* 0x0000040000057882 */ /* 0x000fe20000000000 */
[----:B------:R-:W-:Y:S01]  /*9530*/  MOV R30, 0x10 ;  /* 0x00000010001e7802 */ /* 0x000fe20000000f00 */
[----:B------:R-:W2:Y:S01]  /*9540*/  SHFL.BFLY PT, R0, R214, 0x2, 0x1f ;  /* 0x0c401f00d6007f89 */ /* 0x000ea200000e0000 */
[----:B------:R-:W-:-:S03]  /*9550*/  MOV R34, 0x20 ;  /* 0x0000002000227802 */ /* 0x000fc60000000f00 */
[----:B------:R-:W3:Y:S04]  /*9560*/  SHFL.BFLY PT, R4, R215, 0x2, 0x1f ;  /* 0x0c401f00d7047f89 */ /* 0x000ee800000e0000 */
[----:B------:R-:W4:Y:S01]  /*9570*/  SHFL.BFLY PT, R5, R216, 0x2, 0x1f ;  /* 0x0c401f00d8057f89 */ /* 0x000f2200000e0000 */
[----:B------:R-:W5:Y:S01]  /*9580*/  S2R R9, SR_TID.X ;  /* 0x0000000000097919 */ /* 0x000f620000002100 */
[----:B-1----:R-:W-:Y:S01]  /*9590*/  FADD.FTZ R2, R2, R213 ;  /* 0x000000d502027221 */ /* 0x002fe20000010000 */
[----:B--2---:R-:W-:-:S04]  /*95a0*/  FADD.FTZ R0, R0, R214 ;  /* 0x000000d600007221 */ /* 0x004fc80000010000 */
[----:B------:R-:W1:Y:S01]  /*95b0*/  SHFL.BFLY PT, R6, R2, 0x1, 0x1f ;  /* 0x0c201f0002067f89 */ /* 0x000e6200000e0000 */
[----:B---3--:R-:W-:-:S03]  /*95c0*/  FADD.FTZ R4, R4, R215 ;  /* 0x000000d704047221 */ /* 0x008fc60000010000 */
[----:B------:R-:W2:Y:S01]  /*95d0*/  SHFL.BFLY PT, R8, R0, 0x1, 0x1f ;  /* 0x0c201f0000087f89 */ /* 0x000ea200000e0000 */
[----:B----4-:R-:W-:-:S03]  /*95e0*/  FADD.FTZ R5, R5, R216 ;  /* 0x000000d805057221 */ /* 0x010fc60000010000 */
[----:B------:R-:W3:Y:S01]  /*95f0*/  SHFL.BFLY PT, R7, R4, 0x1, 0x1f ;  /* 0x0c201f0004077f89 */ /* 0x000ee200000e0000 */
[----:B-----5:R-:W-:Y:S01]  /*9600*/  SHF.R.S32.HI R35, RZ, 0x1f, R9 ;  /* 0x0000001fff237819 */ /* 0x020fe20000011409 */
[----:B-1----:R-:W-:Y:S01]  /*9610*/  FADD.FTZ R36, R2, R6 ;  /* 0x0000000602247221 */ /* 0x002fe20000010000 */
[----:B------:R-:W-:Y:S01]  /*9620*/  MOV R2, 0x3f800000 ;  /* 0x3f80000000027802 */ /* 0x000fe20000000f00 */
[----:B------:R-:W1:Y:S01]  /*9630*/  SHFL.BFLY PT, R6, R5, 0x1, 0x1f ;  /* 0x0c201f0005067f89 */ /* 0x000e6200000e0000 */
[----:B--2---:R-:W-:Y:S02]  /*9640*/  FADD.FTZ R37, R0, R8 ;  /* 0x0000000800257221 */ /* 0x004fe40000010000 */
[----:B------:R-:W-:Y:S02]  /*9650*/  FSETP.NE.FTZ.AND P4, PT, R36, RZ, PT ;  /* 0x000000ff2400720b */ /* 0x000fe40003f95000 */
[----:B------:R-:W-:Y:S01]  /*9660*/  MOV R0, 0x3f800000 ;  /* 0x3f80000000007802 */ /* 0x000fe20000000f00 */
[----:B---3--:R-:W-:Y:S01]  /*9670*/  FADD.FTZ R38, R4, R7 ;  /* 0x0000000704267221 */ /* 0x008fe20000010000 */
[----:B------:R-:W-:-:S02]  /*9680*/  FSETP.NE.FTZ.AND P3, PT, R37, RZ, PT ;  /* 0x000000ff2500720b */ /* 0x000fc40003f75000 */
[CC--:B------:R-:W-:Y:S02]  /*9690*/  LEA.HI R4, R35.reuse, R9.reuse, RZ, 0x2 ;  /* 0x0000000923047211 */ /* 0x0c0fe400078f10ff */
[----:B------:R-:W-:Y:S02]  /*96a0*/  FSETP.NE.FTZ.AND P6, PT, R38, RZ, PT ;  /* 0x000000ff2600720b */ /* 0x000fe40003fd5000 */
[--C-:B------:R-:W-:Y:S02]  /*96b0*/  SHF.R.S32.HI R21, RZ, 0x2, R4.reuse ;  /* 0x00000002ff157819 */ /* 0x100fe40000011404 */
[----:B------:R-:W-:Y:S01]  /*96c0*/  SHF.R.S32.HI R7, RZ, 0x1f, R4 ;  /* 0x0000001fff077819 */ /* 0x000fe20000011404 */
[----:B------:R-:W2:Y:S01]  /*96d0*/  @P4 MUFU.RCP R0, R36 ;  /* 0x0000002400004308 */ /* 0x000ea20000001000 */
[----:B------:R-:W-:Y:S02]  /*96e0*/  LEA.HI R35, R35, R9, RZ, 0x5 ;  /* 0x0000000923237211 */ /* 0x000fe400078f28ff */
[----:B------:R-:W-:-:S02]  /*96f0*/  LEA.HI R7, R7, R21, RZ, 0x3 ;  /* 0x0000001507077211 */ /* 0x000fc400078f18ff */
[----:B------:R-:W-:Y:S02]  /*9700*/  SHF.R.S32.HI R35, RZ, 0x5, R35 ;  /* 0x00000005ff237819 */ /* 0x000fe40000011423 */
[----:B------:R-:W-:Y:S01]  /*9710*/  LOP3.LUT R7, R7, 0xfffffff8, RZ, 0xc0, !PT ;  /* 0xfffffff807077812 */ /* 0x000fe200078ec0ff */
[----:B-1----:R-:W-:Y:S01]  /*9720*/  FADD.FTZ R39, R5, R6 ;  /* 0x0000000605277221 */ /* 0x002fe20000010000 */
[----:B------:R-:W-:Y:S01]  /*9730*/  LOP3.LUT R6, R4, 0x3ffffffc, RZ, 0xc0, !PT ;  /* 0x3ffffffc04067812 */ /* 0x000fe200078ec0ff */
[----:B------:R-:W1:Y:S01]  /*9740*/  @P3 MUFU.RCP R2, R37 ;  /* 0x0000002500023308 */ /* 0x000e620000001000 */
[----:B------:R-:W-:Y:S02]  /*9750*/  MOV R5, 0x3f800000 ;  /* 0x3f80000000057802 */ /* 0x000fe40000000f00 */
[----:B------:R-:W-:Y:S02]  /*9760*/  FSETP.NE.FTZ.AND P5, PT, R39, RZ, PT ;  /* 0x000000ff2700720b */ /* 0x000fe40003fb5000 */
[----:B------:R-:W-:Y:S01]  /*9770*/  MOV R4, 0x3f800000 ;  /* 0x3f80000000047802 */ /* 0x000fe20000000f00 */
[----:B--2---:R-:W-:-:S02]  /*9780*/  FMUL.FTZ R0, R0, UR4 ;  /* 0x0000000400007c20 */ /* 0x004fc40008410000 */
[----:B------:R-:W2:Y:S01]  /*9790*/  @P6 MUFU.RCP R5, R38 ;  /* 0x0000002600056308 */ /* 0x000ea20000001000 */
[----:B------:R-:W-:Y:S02]  /*97a0*/  IADD3 R21, R21, -R7, RZ ;  /* 0x8000000715157210 */ /* 0x000fe40007ffe0ff */
[----:B------:R-:W-:Y:S01]  /*97b0*/  IADD3 R6, -R6, R9, RZ ;  /* 0x0000000906067210 */ /* 0x000fe20007ffe1ff */
[C---:B------:R-:W-:Y:S01]  /*97c0*/  FMUL.FTZ R108, R0.reuse, R108 ;  /* 0x0000006c006c7220 */ /* 0x040fe20000410000 */
[C---:B------:R-:W-:Y:S01]  /*97d0*/  FMUL.FTZ R9, R0.reuse, R109 ;  /* 0x0000006d00097220 */ /* 0x040fe20000410000 */
[C---:B------:R-:W-:Y:S01]  /*97e0*/  FMUL.FTZ R112, R0.reuse, R112 ;  /* 0x0000007000707220 */ /* 0x040fe20000410000 */
[----:B------:R-:W-:Y:S01]  /*97f0*/  FMUL.FTZ R7, R0, R113 ;  /* 0x0000007100077220 */ /* 0x000fe20000410000 */
[----:B------:R-:W3:Y:S01]  /*9800*/  @P5 MUFU.RCP R4, R39 ;  /* 0x0000002700045308 */ /* 0x000ee20000001000 */
[----:B-1----:R-:W-:Y:S01]  /*9810*/  FMUL.FTZ R2, R2, UR4 ;  /* 0x0000000402027c20 */ /* 0x002fe20008410000 */
[C---:B------:R-:W-:Y:S01]  /*9820*/  FMUL.FTZ R120, R0.reuse, R120 ;  /* 0x0000007800787220 */ /* 0x040fe20000410000 */
[C---:B------:R-:W-:Y:S01]  /*9830*/  FMUL.FTZ R19, R0.reuse, R121 ;  /* 0x0000007900137220 */ /* 0x040fe20000410000 */
[C---:B------:R-:W-:Y:S01]  /*9840*/  FMUL.FTZ R72, R0.reuse, R72 ;  /* 0x0000004800487220 */ /* 0x040fe20000410000 */
[C---:B------:R-:W-:Y:S01]  /*9850*/  FMUL.FTZ R15, R0.reuse, R73 ;  /* 0x00000049000f7220 */ /* 0x040fe20000410000 */
[C---:B------:R-:W-:Y:S01]  /*9860*/  FMUL.FTZ R76, R0.reuse, R76 ;  /* 0x0000004c004c7220 */ /* 0x040fe20000410000 */
[C---:B------:R-:W-:Y:S01]  /*9870*/  FMUL.FTZ R25, R0.reuse, R77 ;  /* 0x0000004d00197220 */ /* 0x040fe20000410000 */
[C---:B------:R-:W-:Y:S01]  /*9880*/  FMUL.FTZ R84, R0.reuse, R84 ;  /* 0x0000005400547220 */ /* 0x040fe20000410000 */
[----:B--2---:R-:W-:Y:S01]  /*9890*/  FMUL.FTZ R5, R5, UR4 ;  /* 0x0000000405057c20 */ /* 0x004fe20008410000 */
[C---:B------:R-:W-:Y:S01]  /*98a0*/  FMUL.FTZ R22, R0.reuse, R85 ;  /* 0x0000005500167220 */ /* 0x040fe20000410000 */
[C---:B------:R-:W-:Y:S01]  /*98b0*/  FMUL.FTZ R132, R0.reuse, R132 ;  /* 0x0000008400847220 */ /* 0x040fe20000410000 */
[C---:B------:R-:W-:Y:S01]  /*98c0*/  FMUL.FTZ R31, R0.reuse, R133 ;  /* 0x00000085001f7220 */ /* 0x040fe20000410000 */
[C---:B------:R-:W-:Y:S01]  /*98d0*/  FMUL.FTZ R92, R0.reuse, R92 ;  /* 0x0000005c005c7220 */ /* 0x040fe20000410000 */
[----:B------:R-:W-:Y:S01]  /*98e0*/  FMUL.FTZ R28, R0, R93 ;  /* 0x0000005d001c7220 */ /* 0x000fe20000410000 */
[C---:B------:R-:W-:Y:S01]  /*98f0*/  FMUL.FTZ R110, R2.reuse, R110 ;  /* 0x0000006e026e7220 */ /* 0x040fe20000410000 */
[----:B------:R-:W-:Y:S01]  /*9900*/  FMUL.FTZ R8, R2, R111 ;  /* 0x0000006f02087220 */ /* 0x000fe20000410000 */
[----:B---3--:R-:W-:Y:S01]  /*9910*/  FMUL.FTZ R4, R4, UR4 ;  /* 0x0000000404047c20 */ /* 0x008fe20008410000 */
[----:B------:R-:W1:Y:S01]  /*9920*/  S2UR UR4, SR_CgaCtaId ;  /* 0x00000000000479c3 */ /* 0x000e620000008800 */
        /* <DEDUP_REMOVED lines=14> */
[----:B------:R-:W-:Y:S01]  /*9a10*/  SHF.L.U32 R2, R21, 0x6, RZ ;  /* 0x0000000615027819 */ /* 0x000fe200000006ff */
[----:B------:R-:W-:Y:S01]  /*9a20*/  FMUL.FTZ R104, R5, R104 ;  /* 0x0000006805687220 */ /* 0x000fe20000410000 */
[----:B------:R-:W-:Y:S01]  /*9a30*/  R2P PR, R21, 0x6 ;  /* 0x0000000615007804 */ /* 0x000fe20000000000 */
[----:B------:R-:W-:Y:S01]  /*9a40*/  FMUL.FTZ R11, R5, R105 ;  /* 0x00000069050b7220 */ /* 0x000fe20000410000 */
[----:B------:R-:W-:Y:S01]  /*9a50*/  LOP3.LUT R2, R2, 0x1c0, RZ, 0xc0, !PT ;  /* 0x000001c002027812 */ /* 0x000fe200078ec0ff */
[C---:B------:R-:W-:Y:S01]  /*9a60*/  FMUL.FTZ R106, R4.reuse, R106 ;  /* 0x0000006a046a7220 */ /* 0x040fe20000410000 */
[----:B------:R-:W-:Y:S01]  /*9a70*/  LOP3.LUT R21, R21, 0x1, RZ, 0xc0, !PT ;  /* 0x0000000115157812 */ /* 0x000fe200078ec0ff */
[----:B------:R-:W-:Y:S01]  /*9a80*/  FMUL.FTZ R10, R4, R107 ;  /* 0x0000006b040a7220 */ /* 0x000fe20000410000 */
[----:B------:R-:W-:Y:S01]  /*9a90*/  LEA R6, R35, R6, 0x9 ;  /* 0x0000000623067211 */ /* 0x000fe200078e48ff */
[----:B-1----:R-:W-:Y:S01]  /*9aa0*/  ULEA UR4, UR4, UR5, 0x18 ;  /* 0x0000000504047291 */ /* 0x002fe2000f8ec03f */
[----:B------:R-:W-:Y:S01]  /*9ab0*/  LEA.HI R2, R2, R2, RZ, 0x1d ;  /* 0x0000000202027211 */ /* 0x000fe200078fe8ff */
[----:B------:R-:W-:Y:S01]  /*9ac0*/  FMUL.FTZ R116, R5, R116 ;  /* 0x0000007405747220 */ /* 0x000fe20000410000 */
[----:B------:R-:W-:Y:S01]  /*9ad0*/  ISETP.NE.U32.AND P0, PT, R21, 0x1, PT ;  /* 0x000000011500780c */ /* 0x000fe20003f05070 */
[C---:B------:R-:W-:Y:S01]  /*9ae0*/  FMUL.FTZ R12, R5.reuse, R117 ;  /* 0x00000075050c7220 */ /* 0x040fe20000410000 */
[----:B------:R-:W-:Y:S01]  /*9af0*/  LEA R2, R6, R2, 0x1 ;  /* 0x0000000206027211 */ /* 0x000fe200078e08ff */
[----:B------:R-:W-:Y:S01]  /*9b00*/  FMUL.FTZ R118, R4, R118 ;  /* 0x0000007604767220 */ /* 0x000fe20000410000 */
[----:B------:R-:W-:Y:S01]  /*9b10*/  SEL R30, R30, 0xfffffff0, P0 ;  /* 0xfffffff01e1e7807 */ /* 0x000fe20000000000 */
[----:B------:R-:W-:Y:S01]  /*9b20*/  FMUL.FTZ R20, R4, R119 ;  /* 0x0000007704147220 */ /* 0x000fe20000410000 */
[----:B------:R-:W-:Y:S01]  /*9b30*/  LEA R2, R2, UR4, 0x1 ;  /* 0x0000000402027c11 */ /* 0x000fe2000f8e08ff */
[----:B------:R-:W-:Y:S01]  /*9b40*/  FMUL.FTZ R68, R5, R68 ;  /* 0x0000004405447220 */ /* 0x000fe20000410000 */
[----:B------:R-:W-:Y:S01]  /*9b50*/  F2FP.F16.F32.PACK_AB R9, R9, R108 ;  /* 0x0000006c0909723e */ /* 0x000fe200000000ff */
[----:B------:R-:W-:Y:S01]  /*9b60*/  FMUL.FTZ R17, R5, R69 ;  /* 0x0000004505117220 */ /* 0x000fe20000410000 */
[----:B------:R-:W-:Y:S01]  /*9b70*/  F2FP.F16.F32.PACK_AB R8, R8, R110 ;  /* 0x0000006e0808723e */ /* 0x000fe200000000ff */
[----:B------:R-:W-:Y:S01]  /*9b80*/  FMUL.FTZ R70, R4, R70 ;  /* 0x0000004604467220 */ /* 0x000fe20000410000 */
[----:B------:R-:W-:Y:S01]  /*9b90*/  F2FP.F16.F32.PACK_AB R0, R0, R114 ;  /* 0x000000720000723e */ /* 0x000fe200000000ff */
[----:B------:R-:W-:Y:S01]  /*9ba0*/  STS [R2], R9 ;  /* 0x0000000902007388 */ /* 0x000fe20000000800 */
[----:B------:R-:W-:Y:S01]  /*9bb0*/  IADD3 R6, R2, R30, RZ ;  /* 0x0000001e02067210 */ /* 0x000fe20007ffe0ff */
[----:B------:R-:W-:Y:S01]  /*9bc0*/  FMUL.FTZ R16, R4, R71 ;  /* 0x0000004704107220 */ /* 0x000fe20000410000 */
[----:B------:R-:W-:Y:S01]  /*9bd0*/  F2FP.F16.F32.PACK_AB R7, R7, R112 ;  /* 0x000000700707723e */ /* 0x000fe200000000ff */
[----:B------:R-:W-:Y:S01]  /*9be0*/  STS [R2+0x400], R8 ;  /* 0x0004000802007388 */ /* 0x000fe20000000800 */
[----:B------:R-:W-:Y:S01]  /*9bf0*/  F2FP.F16.F32.PACK_AB R11, R11, R104 ;  /* 0x000000680b0b723e */ /* 0x000fe200000000ff */
[C---:B------:R-:W-:Y:S01]  /*9c00*/  FMUL.FTZ R124, R5.reuse, R124 ;  /* 0x0000007c057c7220 */ /* 0x040fe20000410000 */
[----:B------:R-:W-:Y:S01]  /*9c10*/  F2FP.F16.F32.PACK_AB R10, R10, R106 ;  /* 0x0000006a0a0a723e */ /* 0x000fe200000000ff */
[----:B------:R1:W-:Y:S01]  /*9c20*/  STS [R6+0x400], R0 ;  /* 0x0004000006007388 */ /* 0x0003e20000000800 */
[----:B------:R-:W-:Y:S01]  /*9c30*/  SEL R34, R34, 0xffffffe0, !P1 ;  /* 0xffffffe022227807 */ /* 0x000fe20004800000 */
[----:B------:R-:W-:Y:S01]  /*9c40*/  FMUL.FTZ R13, R5, R125 ;  /* 0x0000007d050d7220 */ /* 0x000fe20000410000 */
[----:B------:R-:W-:Y:S01]  /*9c50*/  ISETP.NE.AND P1, PT, R251, -0x1, PT ;  /* 0xfffffffffb00780c */ /* 0x000fe20003f25270 */
[C---:B------:R-:W-:Y:S01]  /*9c60*/  FMUL.FTZ R126, R4.reuse, R126 ;  /* 0x0000007e047e7220 */ /* 0x040fe20000410000 */
[----:B------:R-:W-:Y:S01]  /*9c70*/  FMUL.FTZ R26, R4, R127 ;  /* 0x0000007f041a7220 */ /* 0x000fe20000410000 */
[----:B------:R2:W-:Y:S01]  /*9c80*/  STS [R6], R7 ;  /* 0x0000000706007388 */ /* 0x0005e20000000800 */
[----:B------:R-:W-:Y:S01]  /*9c90*/  F2FP.F16.F32.PACK_AB R12, R12, R116 ;  /* 0x000000740c0c723e */ /* 0x000fe200000000ff */
[----:B------:R-:W-:Y:S01]  /*9ca0*/  FMUL.FTZ R80, R5, R80 ;  /* 0x0000005005507220 */ /* 0x000fe20000410000 */
[----:B------:R-:W-:Y:S01]  /*9cb0*/  F2FP.F16.F32.PACK_AB R20, R20, R118 ;  /* 0x000000761414723e */ /* 0x000fe200000000ff */
[----:B------:R3:W-:Y:S01]  /*9cc0*/  STS [R2+0x2000], R11 ;  /* 0x0020000b02007388 */ /* 0x0007e20000000800 */
[----:B------:R-:W-:Y:S01]  /*9cd0*/  F2FP.F16.F32.PACK_AB R19, R19, R120 ;  /* 0x000000781313723e */ /* 0x000fe200000000ff */
[----:B------:R-:W-:Y:S01]  /*9ce0*/  FMUL.FTZ R23, R5, R81 ;  /* 0x0000005105177220 */ /* 0x000fe20000410000 */
[----:B------:R-:W-:Y:S01]  /*9cf0*/  F2FP.F16.F32.PACK_AB R18, R18, R122 ;  /* 0x0000007a1212723e */ /* 0x000fe200000000ff */
[----:B------:R4:W-:Y:S01]  /*9d00*/  STS [R2+0x2400], R10 ;  /* 0x0024000a02007388 */ /* 0x0009e20000000800 */
        /* <DEDUP_REMOVED lines=9> */
[C---:B------:R-:W-:Y:S01]  /*9da0*/  FMUL.FTZ R128, R5.reuse, R128 ;  /* 0x0000008005807220 */ /* 0x040fe20000410000 */
[C---:B-1----:R-:W-:Y:S01]  /*9db0*/  IADD3 R0, R2.reuse, 0x40, RZ ;  /* 0x0000004002007810 */ /* 0x042fe20007ffe0ff */
[C---:B------:R-:W-:Y:S01]  /*9dc0*/  FMUL.FTZ R33, R5.reuse, R129 ;  /* 0x0000008105217220 */ /* 0x040fe20000410000 */
[----:B------:R-:W-:Y:S01]  /*9dd0*/  @P2 IADD3 R0, R2, -0x40, RZ ;  /* 0xffffffc002002810 */ /* 0x000fe20007ffe0ff */
[----:B------:R-:W-:Y:S01]  /*9de0*/  FMUL.FTZ R130, R4, R130 ;  /* 0x0000008204827220 */ /* 0x000fe20000410000 */
[----:B------:R-:W-:Y:S01]  /*9df0*/  F2FP.F16.F32.PACK_AB R26, R26, R126 ;  /* 0x0000007e1a1a723e */ /* 0x000fe200000000ff */
[----:B------:R-:W-:Y:S01]  /*9e00*/  FMUL.FTZ R32, R4, R131 ;  /* 0x0000008304207220 */ /* 0x000fe20000410000 */
[----:B--2---:R-:W-:Y:S01]  /*9e10*/  IADD3 R7, R6, R34, RZ ;  /* 0x0000002206077210 */ /* 0x004fe20007ffe0ff */
[----:B------:R-:W-:Y:S01]  /*9e20*/  FMUL.FTZ R88, R5, R88 ;  /* 0x0000005805587220 */ /* 0x000fe20000410000 */
[----:B------:R-:W-:Y:S01]  /*9e30*/  F2FP.F16.F32.PACK_AB R25, R25, R76 ;  /* 0x0000004c1919723e */ /* 0x000fe200000000ff */
[----:B------:R-:W-:Y:S01]  /*9e40*/  FMUL.FTZ R90, R4, R90 ;  /* 0x0000005a045a7220 */ /* 0x000fe20000410000 */
[----:B------:R-:W-:Y:S01]  /*9e50*/  F2FP.F16.F32.PACK_AB R24, R24, R78 ;  /* 0x0000004e1818723e */ /* 0x000fe200000000ff */
[C---:B---3--:R-:W-:Y:S01]  /*9e60*/  FMUL.FTZ R11, R5.reuse, R89 ;  /* 0x00000059050b7220 */ /* 0x048fe20000410000 */
[----:B------:R-:W-:Y:S01]  /*9e70*/  F2FP.F16.F32.PACK_AB R22, R22, R84 ;  /* 0x000000541616723e */ /* 0x000fe200000000ff */
[----:B------:R-:W-:Y:S01]  /*9e80*/  FMUL.FTZ R136, R5, R136 ;  /* 0x0000008805887220 */ /* 0x000fe20000410000 */
[----:B----4-:R-:W-:Y:S01]  /*9e90*/  IADD3 R2, R2, R34, RZ ;  /* 0x0000002202027210 */ /* 0x010fe20007ffe0ff */
[C---:B------:R-:W-:Y:S01]  /*9ea0*/  FMUL.FTZ R10, R4.reuse, R91 ;  /* 0x0000005b040a7220 */ /* 0x040fe20000410000 */
[----:B------:R-:W-:Y:S01]  /*9eb0*/  F2FP.F16.F32.PACK_AB R21, R87, R86 ;  /* 0x000000565715723e */ /* 0x000fe200000000ff */
[C---:B------:R-:W-:Y:S01]  /*9ec0*/  FMUL.FTZ R138, R4.reuse, R138 ;  /* 0x0000008a048a7220 */ /* 0x040fe20000410000 */
[----:B------:R-:W-:Y:S01]  /*9ed0*/  F2FP.F16.F32.PACK_AB R23, R23, R80 ;  /* 0x000000501717723e */ /* 0x000fe200000000ff */
[----:B------:R-:W-:Y:S01]  /*9ee0*/  STS [R2], R19 ;  /* 0x0000001302007388 */ /* 0x000fe20000000800 */
[----:B------:R-:W-:Y:S01]  /*9ef0*/  F2FP.F16.F32.PACK_AB R27, R27, R82 ;  /* 0x000000521b1b723e */ /* 0x000fe200000000ff */
[----:B------:R-:W-:Y:S01]  /*9f00*/  FMUL.FTZ R139, R4, R139 ;  /* 0x0000008b048b7220 */ /* 0x000fe20000410000 */
[----:B------:R-:W-:Y:S01]  /*9f10*/  F2FP.F16.F32.PACK_AB R33, R33, R128 ;  /* 0x000000802121723e */ /* 0x000fe200000000ff */
[----:B------:R-:W-:Y:S01]  /*9f20*/  STS [R2+0x400], R18 ;  /* 0x0004001202007388 */ /* 0x000fe20000000800 */
[----:B------:R-:W-:-:S02]  /*9f30*/  F2FP.F16.F32.PACK_AB R32, R32, R130 ;  /* 0x000000822020723e */ /* 0x000fc400000000ff */
[----:B------:R-:W-:Y:S01]  /*9f40*/  F2FP.F16.F32.PACK_AB R31, R31, R132 ;  /* 0x000000841f1f723e */ /* 0x000fe200000000ff */
[----:B------:R-:W-:Y:S01]  /*9f50*/  STS [R7], R15 ;  /* 0x0000000f07007388 */ /* 0x000fe20000000800 */
[----:B------:R-:W-:Y:S02]  /*9f60*/  F2FP.F16.F32.PACK_AB R29, R29, R134 ;  /* 0x000000861d1d723e */ /* 0x000fe400000000ff */
[----:B------:R-:W-:Y:S01]  /*9f70*/  IADD3 R8, R34, R0, RZ ;  /* 0x0000000022087210 */ /* 0x000fe20007ffe0ff */
[----:B------:R-:W-:Y:S01]  /*9f80*/  STS [R7+0x400], R14 ;  /* 0x0004000e07007388 */ /* 0x000fe20000000800 */
[----:B------:R-:W-:Y:S02]  /*9f90*/  F2FP.F16.F32.PACK_AB R28, R28, R92 ;  /* 0x0000005c1c1c723e */ /* 0x000fe400000000ff */
[----:B------:R-:W-:Y:S01]  /*9fa0*/  F2FP.F16.F32.PACK_AB R11, R11, R88 ;  /* 0x000000580b0b723e */ /* 0x000fe200000000ff */
[----:B------:R-:W-:Y:S01]  /*9fb0*/  STS [R2+0x2000], R17 ;  /* 0x0020001102007388 */ /* 0x000fe20000000800 */
[----:B------:R-:W-:-:S02]  /*9fc0*/  F2FP.F16.F32.PACK_AB R10, R10, R90 ;  /* 0x0000005a0a0a723e */ /* 0x000fc400000000ff */
[----:B------:R-:W-:Y:S01]  /*9fd0*/  F2FP.F16.F32.PACK_AB R9, R95, R94 ;  /* 0x0000005e5f09723e */ /* 0x000fe200000000ff */
[----:B------:R1:W-:Y:S01]  /*9fe0*/  STS [R2+0x2400], R16 ;  /* 0x0024001002007388 */ /* 0x0003e20000000800 */
[----:B------:R-:W-:-:S03]  /*9ff0*/  F2FP.F16.F32.PACK_AB R139, R139, R138 ;  /* 0x0000008a8b8b723e */ /* 0x000fc600000000ff */
[----:B------:R2:W-:Y:S04]  /*a000*/  STS [R7+0x2000], R13 ;  /* 0x0020000d07007388 */ /* 0x0005e80000000800 */
[----:B------:R3:W-:Y:S04]  /*a010*/  STS [R7+0x2400], R26 ;  /* 0x0024001a07007388 */ /* 0x0007e80000000800 */
[----:B------:R-:W-:Y:S04]  /*a020*/  STS [R0], R25 ;  /* 0x0000001900007388 */ /* 0x000fe80000000800 */
[----:B------:R-:W-:Y:S01]  /*a030*/  STS [R0+0x400], R24 ;  /* 0x0004001800007388 */ /* 0x000fe20000000800 */
[----:B-1----:R-:W-:-:S04]  /*a040*/  IADD3 R2, R30, R0, RZ ;  /* 0x000000001e027210 */ /* 0x002fc80007ffe0ff */
[C---:B--2---:R-:W-:Y:S01]  /*a050*/  IADD3 R13, R34.reuse, R2, RZ ;  /* 0x00000002220d7210 */ /* 0x044fe20007ffe0ff */
[----:B------:R-:W-:Y:S01]  /*a060*/  STS [R2], R22 ;  /* 0x0000001602007388 */ /* 0x000fe20000000800 */
[----:B---3--:R-:W1:Y:S03]  /*a070*/  @P1 LDC.64 R6, c[0x0][0x298] ;  /* 0x0000a600ff061b82 */ /* 0x008e660000000a00 */
[----:B------:R-:W-:Y:S04]  /*a080*/  STS [R2+0x400], R21 ;  /* 0x0004001502007388 */ /* 0x000fe80000000800 */
[----:B------:R-:W-:Y:S04]  /*a090*/  STS [R0+0x2000], R23 ;  /* 0x0020001700007388 */ /* 0x000fe80000000800 */
[----:B------:R2:W-:Y:S04]  /*a0a0*/  STS [R0+0x2400], R27 ;  /* 0x0024001b00007388 */ /* 0x0005e80000000800 */
[----:B------:R-:W-:Y:S04]  /*a0b0*/  STS [R2+0x2000], R33 ;  /* 0x0020002102007388 */ /* 0x000fe80000000800 */
[----:B------:R3:W-:Y:S04]  /*a0c0*/  STS [R2+0x2400], R32 ;  /* 0x0024002002007388 */ /* 0x0007e80000000800 */
[----:B------:R4:W-:Y:S04]  /*a0d0*/  STS [R8], R31 ;  /* 0x0000001f08007388 */ /* 0x0009e80000000800 */
[----:B------:R4:W-:Y:S04]  /*a0e0*/  STS [R8+0x400], R29 ;  /* 0x0004001d08007388 */ /* 0x0009e80000000800 */
[----:B------:R4:W-:Y:S01]  /*a0f0*/  STS [R13], R28 ;  /* 0x0000001c0d007388 */ /* 0x0009e20000000800 */
[----:B--2---:R-:W-:-:S04]  /*a100*/  IADD3 R0, R34, 0x400, R0 ;  /* 0x0000040022007810 */ /* 0x004fc80007ffe000 */
[----:B------:R-:W-:Y:S01]  /*a110*/  IADD3 R0, R30, R0, RZ ;  /* 0x000000001e007210 */ /* 0x000fe20007ffe0ff */
[----:B---3--:R-:W-:Y:S01]  /*a120*/  FMUL.FTZ R2, R5, R137 ;  /* 0x0000008905027220 */ /* 0x008fe20000410000 */
[----:B-1----:R-:W-:-:S04]  /*a130*/  @P1 IMAD.WIDE.U32 R4, R251, R6, RZ ;  /* 0x00000006fb041225 */ /* 0x002fc800078e00ff */
[----:B------:R-:W-:Y:S01]  /*a140*/  F2FP.F16.F32.PACK_AB R2, R2, R136 ;  /* 0x000000880202723e */ /* 0x000fe200000000ff */
[----:B------:R-:W-:Y:S01]  /*a150*/  @P1 IMAD R24, R251, R7, R5 ;  /* 0x00000007fb181224 */ /* 0x000fe200078e0205 */
[----:B------:R-:W-:Y:S01]  /*a160*/  @P1 MOV R23, R4 ;  /* 0x0000000400171202 */ /* 0x000fe20000000f00 */
[----:B------:R-:W-:Y:S06]  /*a170*/  @P1 BRA `(.L_x_1154) ;  /* 0x0000000000201947 */ /* 0x000fec0003800000 */
[----:B------:R-:W1:Y:S01]  /*a180*/  S2R R14, SR_CTAID.Y ;  /* 0x00000000000e7919 */ /* 0x000e620000002600 */
[----:B------:R-:W2:Y:S01]  /*a190*/  LDC.64 R6, c[0x0][0x290] ;  /* 0x0000a400ff067b82 */ /* 0x000ea20000000a00 */
[----:B-1----:R-:W-:Y:S01]  /*a1a0*/  SHF.R.S32.HI R12, RZ, 0x1f, R14 ;  /* 0x0000001fff0c7819 */ /* 0x002fe2000001140e */
[----:B--2---:R-:W-:-:S04]  /*a1b0*/  IMAD.WIDE.U32 R4, R14, R6, RZ ;  /* 0x000000060e047225 */ /* 0x004fc800078e00ff */
[----:B------:R-:W-:Y:S01]  /*a1c0*/  IMAD R12, R12, R6, RZ ;  /* 0x000000060c0c7224 */ /* 0x000fe200078e02ff */
[----:B------:R-:W-:-:S03]  /*a1d0*/  MOV R23, R4 ;  /* 0x0000000400177202 */ /* 0x000fc60000000f00 */
[----:B------:R-:W-:-:S05]  /*a1e0*/  IMAD R7, R14, R7, R12 ;  /* 0x000000070e077224 */ /* 0x000fca00078e020c */
[----:B------:R-:W-:-:S07]  /*a1f0*/  IADD3 R24, R5, R7, RZ ;  /* 0x0000000705187210 */ /* 0x000fce0007ffe0ff */
.L_x_1154:
[----:B------:R1:W-:Y:S01]  /*a200*/  STS [R0], R9 ;  /* 0x0000000900007388 */ /* 0x0003e20000000800 */
[----:B------:R-:W-:Y:S01]  /*a210*/  ULDC.U8 UR5, c[0x0][0x3d8] ;  /* 0x0000f60000057ab9 */ /* 0x000fe20000000000 */
[----:B------:R-:W2:Y:S01]  /*a220*/  @P3 LDC R14, c[0x0][0x2e8] ;  /* 0x0000ba00ff0e3b82 */ /* 0x000ea20000000800 */
[----:B------:R-:W-:Y:S01]  /*a230*/  ISETP.NE.AND P0, PT, RZ, UR5, PT ;  /* 0x00000005ff007c0c */ /* 0x000fe2000bf05270 */
[----:B------:R3:W-:Y:S01]  /*a240*/  STS [R8+0x2000], R11 ;  /* 0x0020000b08007388 */ /* 0x0007e20000000800 */
[----:B------:R-:W-:Y:S02]  /*a250*/  ULDC.U8 UR4, c[0x0][0x3d9] ;  /* 0x0000f64000047ab9 */ /* 0x000fe40000000000 */
[----:B------:R-:W-:Y:S01]  /*a260*/  ISETP.EQ.AND P0, PT, RZ, UR4, P0 ;  /* 0x00000004ff007c0c */ /* 0x000fe20008702270 */
[----:B------:R4:W-:Y:S01]  /*a270*/  STS [R8+0x2400], R10 ;  /* 0x0024000a08007388 */ /* 0x0009e20000000800 */
[----:B------:R-:W-:-:S03]  /*a280*/  ISETP.NE.AND P2, PT, RZ, UR4, PT ;  /* 0x00000004ff007c0c */ /* 0x000fc6000bf45270 */
[----:B------:R5:W-:Y:S01]  /*a290*/  STS [R13+0x2000], R2 ;  /* 0x002000020d007388 */ /* 0x000be20000000800 */
[----:B------:R-:W2:Y:S01]  /*a2a0*/  S2R R17, SR_CTAID.Y ;  /* 0x0000000000117919 */ /* 0x000ea20000002600 */
[----:B------:R-:W2:Y:S06]  /*a2b0*/  S2R R27, SR_CTAID.Z ;  /* 0x00000000001b7919 */ /* 0x000eac0000002700 */
[----:B------:R-:W-:Y:S02]  /*a2c0*/  @!P0 CS2R R4, SRZ ;  /* 0x0000000000048805 */ /* 0x000fe4000001ff00 */
[----:B------:R-:W2:Y:S01]  /*a2d0*/  @P2 LDC.64 R6, c[0x0][0x2c0] ;  /* 0x0000b000ff062b82 */ /* 0x000ea20000000a00 */
[----:B------:R-:W2:Y:S01]  /*a2e0*/  S2R R18, SR_CTAID.X ;  /* 0x0000000000127919 */ /* 0x000ea20000002500 */
[----:B-1----:R1:W1:Y:S01]  /*a2f0*/  @P4 MUFU.LG2 R9, R36 ;  /* 0x0000002400094308 */ /* 0x0022620000000c00 */
[----:B------:R1:W-:Y:S07]  /*a300*/  STS [R0+0x2000], R139 ;  /* 0x0020008b00007388 */ /* 0x0003ee0000000800 */
[----:B---3--:R3:W1:Y:S01]  /*a310*/  @P3 MUFU.LG2 R11, R37 ;  /* 0x00000025000b3308 */ /* 0x0086620000000c00 */
[----:B----4-:R-:W-:-:S02]  /*a320*/  P2R R8, PR, RZ, 0x4 ;  /* 0x00000004ff087803 */ /* 0x010fc40000000000 */
[----:B------:R-:W-:Y:S01]  /*a330*/  @!P0 PLOP3.LUT P2, PT, PT, PT, PT, 0x8, 0x0 ;  /* 0x000000000000881c */ /* 0x000fe20003f4e170 */
[----:B-----5:R-:W4:Y:S01]  /*a340*/  @P4 LDC R13, c[0x0][0x2e8] ;  /* 0x0000ba00ff0d4b82 */ /* 0x020f220000000800 */
[----:B------:R-:W-:Y:S11]  /*a350*/  @!P0 BRA `(.L_x_1155) ;  /* 0x0000000000188947 */ /* 0x000ff60003800000 */
[----:B------:R-:W5:Y:S01]  /*a360*/  S2R R4, SR_CTAID.Y ;  /* 0x0000000000047919 */ /* 0x000f620000002600 */
[----:B-1----:R-:W5:Y:S01]  /*a370*/  LDC R0, c[0x0][0x2c4] ;  /* 0x0000b100ff007b82 */ /* 0x002f620000000800 */
[----:B------:R-:W-:Y:S01]  /*a380*/  PLOP3.LUT P2, PT, PT, PT, PT, 0x80, 0x0 ;  /* 0x000000000000781c */ /* 0x000fe20003f4f070 */
[----:B-----5:R-:W-:-:S05]  /*a390*/  IMAD R4, R4, R0, RZ ;  /* 0x0000000004047224 */ /* 0x020fca00078e02ff */
[----:B------:R-:W-:-:S04]  /*a3a0*/  SEL R4, R4, R251, !P1 ;  /* 0x000000fb04047207 */ /* 0x000fc80004800000 */
[----:B------:R-:W-:-:S07]  /*a3b0*/  SHF.R.S32.HI R5, RZ, 0x1f, R4 ;  /* 0x0000001fff057819 */ /* 0x000fce0000011404 */
.L_x_1155:
[----:B------:R-:W-:-:S13]  /*a3c0*/  ISETP.NE.AND P0, PT, R8, RZ, PT ;  /* 0x000000ff0800720c */ /* 0x000fda0003f05270 */
[----:B------:R-:W3:Y:S01]  /*a3d0*/  @P0 LDC R8, c[0x0][0x2c0] ;  /* 0x0000b000ff080b82 */ /* 0x000ee20000000800 */
[----:B-12---:R-:W-:Y:S01]  /*a3e0*/  @P0 IMAD R0, R7, R6, RZ ;  /* 0x0000000607000224 */ /* 0x006fe200078e02ff */
[----:B------:R-:W-:Y:S01]  /*a3f0*/  @P0 MOV R2, 0x1 ;  /* 0x0000000100020802 */ /* 0x000fe20000000f00 */
[----:B------:R-:W-:Y:S06]  /*a400*/  @P0 BRA `(.L_x_1156) ;  /* 0x0000000000180947 */ /* 0x000fec0003800000 */
[----:B------:R-:W1:Y:S01]  /*a410*/  LDC R0, c[0x0][0x2c4] ;  /* 0x0000b100ff007b82 */ /* 0x000e620000000800 */
[----:B------:R-:W-:Y:S02]  /*a420*/  ISETP.NE.AND P0, PT, RZ, UR5, PT ;  /* 0x00000005ff007c0c */ /* 0x000fe4000bf05270 */
[----:B---3--:R-:W-:-:S05]  /*a430*/  MOV R8, 0x1 ;  /* 0x0000000100087802 */ /* 0x008fca0000000f00 */
[----:B------:R-:W2:Y:S08]  /*a440*/  LDC R2, c[0x0][0x270] ;  /* 0x00009c00ff027b82 */ /* 0x000eb00000000800 */
[----:B-1----:R-:W2:Y:S02]  /*a450*/  @P0 LDC R0, c[0x0][0x2e4] ;  /* 0x0000b900ff000b82 */ /* 0x002ea40000000800 */
[----:B--2---:R-:W-:-:S07]  /*a460*/  IMAD R2, R0, R2, RZ ;  /* 0x0000000200027224 */ /* 0x004fce00078e02ff */
.L_x_1156:
[----:B------:R-:W2:Y:S01]  /*a470*/  LDL.LU R19, [R1+0x8] ;  /* 0x0000080001137983 */ /* 0x000ea20000300800 */
[----:B------:R-:W1:Y:S01]  /*a480*/  @P6 LDC R16, c[0x0][0x2e8] ;  /* 0x0000ba00ff106b82 */ /* 0x000e620000000800 */
[----:B------:R-:W5:Y:S01]  /*a490*/  @P5 MUFU.LG2 R12, R39 ;  /* 0x00000027000c5308 */ /* 0x000f620000000c00 */
[----:B------:R-:W-:-:S06]  /*a4a0*/  IMAD R2, R17, R2, RZ ;  /* 0x0000000211027224 */ /* 0x000fcc00078e02ff */
[----:B------:R-:W-:Y:S01]  /*a4b0*/  BAR.SYNC.DEFER_BLOCKING 0x0 ;  /* 0x0000000000007b1d */ /* 0x000fe20000010000 */
[----:B------:R-:W-:Y:S01]  /*a4c0*/  ISETP.GE.AND P0, PT, R244, R239, PT ;  /* 0x000000eff400720c */ /* 0x000fe20003f06270 */
[----:B------:R-:W-:Y:S01]  /*a4d0*/  @P4 FMUL.FTZ R7, R9, 0.69314718246459960938 ;  /* 0x3f31721809074820 */ /* 0x000fe20000410000 */
[----:B------:R-:W-:Y:S01]  /*a4e0*/  MOV R21, 0x7f800000 ;  /* 0x7f80000000157802 */ /* 0x000fe20000000f00 */
[----:B------:R-:W-:Y:S01]  /*a4f0*/  @P3 FMUL.FTZ R9, R11, 0.69314718246459960938 ;  /* 0x3f3172180b093820 */ /* 0x000fe20000410000 */
[----:B------:R-:W-:-:S03]  /*a500*/  SEL R6, R2, RZ, !P2 ;  /* 0x000000ff02067207 */ /* 0x000fc60005000000 */
[----:B------:R-:W1:Y:S01]  /*a510*/  @P5 LDC R15, c[0x0][0x2e8] ;  /* 0x0000ba00ff0f5b82 */ /* 0x000e620000000800 */
[----:B------:R-:W5:Y:S01]  /*a520*/  @P6 MUFU.LG2 R10, R38 ;  /* 0x00000026000a6308 */ /* 0x000f620000000c00 */
[----:B------:R-:W-:Y:S01]  /*a530*/  LOP3.LUT P2, RZ, R252, 0x3, RZ, 0xc0, !PT ;  /* 0x00000003fcff7812 */ /* 0x000fe2000784c0ff */
[----:B---3--:R-:W-:Y:S01]  /*a540*/  IMAD R2, R18, R8, RZ ;  /* 0x0000000812027224 */ /* 0x008fe200078e02ff */
[----:B------:R-:W-:Y:S01]  /*a550*/  P2R R25, PR, RZ, 0x1 ;  /* 0x00000001ff197803 */ /* 0x000fe20000000000 */
[----:B----4-:R-:W-:Y:S01]  /*a560*/  @P4 FFMA.FTZ R21, R100, R13, R7 ;  /* 0x0000000d64154223 */ /* 0x010fe20000010007 */
[----:B------:R-:W-:Y:S01]  /*a570*/  IMAD R0, R27, R0, R6 ;  /* 0x000000001b007224 */ /* 0x000fe200078e0206 */
[----:B------:R-:W-:Y:S01]  /*a580*/  MOV R22, 0x7f800000 ;  /* 0x7f80000000167802 */ /* 0x000fe20000000f00 */
[----:B------:R-:W-:Y:S01]  /*a590*/  @P3 FFMA.FTZ R22, R99, R14, R9 ;  /* 0x0000000e63163223 */ /* 0x000fe20000010009 */
[----:B------:R-:W-:Y:S01]  /*a5a0*/  SHF.L.U32 R7, R2, 0x7, RZ ;  /* 0x0000000702077819 */ /* 0x000fe200000006ff */
[----:B-----5:R-:W-:Y:S01]  /*a5b0*/  @P5 FMUL.FTZ R2, R12, 0.69314718246459960938 ;  /* 0x3f3172180c025820 */ /* 0x020fe20000410000 */
[----:B------:R-:W-:Y:S01]  /*a5c0*/  BSSY B0, `(.L_x_1157) ;  /* 0x0000039000007945 */ /* 0x000fe20003800000 */
[----:B------:R-:W-:Y:S01]  /*a5d0*/  IMAD.MOV.U32 R20, RZ, RZ, 0x7f800000 ;  /* 0x7f800000ff147424 */ /* 0x000fe200078e00ff */
[----:B------:R-:W-:Y:S01]  /*a5e0*/  SHF.R.S32.HI R9, RZ, 0x1f, R7 ;  /* 0x0000001fff097819 */ /* 0x000fe20000011407 */
[----:B------:R-:W-:Y:S01]  /*a5f0*/  IMAD.MOV.U32 R13, RZ, RZ, 0x7f800000 ;  /* 0x7f800000ff0d7424 */ /* 0x000fe200078e00ff */
[----:B------:R3:W4:Y:S01]  /*a600*/  LDS.128 R28, [R200+0x3800] ;  /* 0x00380000c81c7984 */ /* 0x0007220000000c00 */
[----:B------:R-:W-:-:S04]  /*a610*/  @P6 FMUL.FTZ R6, R10, 0.69314718246459960938 ;  /* 0x3f3172180a066820 */ /* 0x000fc80000410000 */
[----:B-1----:R-:W-:Y:S01]  /*a620*/  @P6 FFMA.FTZ R20, R97, R16, R6 ;  /* 0x0000001061146223 */ /* 0x002fe20000010006 */
[----:B------:R-:W-:Y:S01]  /*a630*/  @P5 FFMA.FTZ R13, R3, R15, R2 ;  /* 0x0000000f030d5223 */ /* 0x000fe20000010002 */
[----:B--2---:R-:W-:-:S04]  /*a640*/  ISETP.GE.AND P0, PT, R19, R239, PT ;  /* 0x000000ef1300720c */ /* 0x004fc80003f06270 */
[----:B------:R-:W-:Y:S02]  /*a650*/  P2R R26, PR, RZ, 0x1 ;  /* 0x00000001ff1a7803 */ /* 0x000fe40000000000 */
[--C-:B------:R-:W-:Y:S02]  /*a660*/  IADD3 R12, P1, P0, R7, R4, R0.reuse ;  /* 0x00000004070c7210 */ /* 0x100fe4000783e000 */
[----:B------:R-:W-:-:S04]  /*a670*/  SHF.R.S32.HI R0, RZ, 0x1f, R0 ;  /* 0x0000001fff007819 */ /* 0x000fc80000011400 */
[----:B------:R-:W-:Y:S01]  /*a680*/  IADD3.X R9, R9, R5, R0, P1, P0 ;  /* 0x0000000509097210 */ /* 0x000fe20000fe0400 */
[----:B---34-:R-:W-:Y:S06]  /*a690*/  @P2 BRA `(.L_x_1158) ;  /* 0x0000000000ac2947 */ /* 0x018fec0003800000 */
        /* <DEDUP_REMOVED lines=9> */
[CC--:B------:R-:W-:Y:S01]  /*a730*/  ISETP.GE.AND P3, PT, R0.reuse, R239.reuse, PT ;  /* 0x000000ef0000720c */ /* 0x0c0fe20003f66270 */
[C---:B------:R-:W-:Y:S02]  /*a740*/  VIADD R4, R0.reuse, 0x40 ;  /* 0x0000004000047836 */ /* 0x040fe40000000000 */
[----:B------:R-:W-:Y:S01]  /*a750*/  VIADD R5, R0, 0x48 ;  /* 0x0000004800057836 */ /* 0x000fe20000000000 */
[-C--:B------:R-:W-:Y:S02]  /*a760*/  ISETP.GE.AND P2, PT, R3, R239.reuse, PT ;  /* 0x000000ef0300720c */ /* 0x080fe40003f46270 */
[-C--:B------:R-:W-:Y:S02]  /*a770*/  ISETP.GE.AND P1, PT, R4, R239.reuse, PT ;  /* 0x000000ef0400720c */ /* 0x080fe40003f26270 */
[----:B------:R-:W-:-:S05]  /*a780*/  ISETP.GE.AND P0, PT, R5, R239, PT ;  /* 0x000000ef0500720c */ /* 0x000fca0003f06270 */
[----:B------:R-:W1:Y:S01]  /*a790*/  @!P3 LDC.64 R6, c[0x0][0x2b0] ;  /* 0x0000ac00ff06bb82 */ /* 0x000e620000000a00 */
[----:B------:R-:W-:-:S03]  /*a7a0*/  @!P3 IMAD R0, R0, R8, RZ ;  /* 0x000000080000b224 */ /* 0x000fc600078e02ff */
[----:B------:R-:W-:Y:S02]  /*a7b0*/  @!P2 IMAD R3, R3, R8, RZ ;  /* 0x000000080303a224 */ /* 0x000fe400078e02ff */
[C---:B------:R-:W-:Y:S02]  /*a7c0*/  @!P3 IADD3 R2, P4, R0.reuse, R12, RZ ;  /* 0x0000000c0002b210 */ /* 0x040fe40007f9e0ff */
[----:B------:R-:W2:Y:S02]  /*a7d0*/  @!P2 LDC.64 R14, c[0x0][0x2b0] ;  /* 0x0000ac00ff0eab82 */ /* 0x000ea40000000a00 */
[----:B------:R-:W-:-:S06]  /*a7e0*/  @!P3 LEA.HI.X.SX32 R0, R0, R9, 0x1, P4 ;  /* 0x000000090000b211 */ /* 0x000fcc00020f0eff */
[----:B------:R-:W3:Y:S01]  /*a7f0*/  @!P1 LDC.64 R18, c[0x0][0x2b0] ;  /* 0x0000ac00ff129b82 */ /* 0x000ee20000000a00 */
[----:B-1----:R-:W-:-:S07]  /*a800*/  @!P3 LEA R10, P4, R2, R6, 0x2 ;  /* 0x00000006020ab211 */ /* 0x002fce00078810ff */
[----:B------:R-:W1:Y:S01]  /*a810*/  @!P0 LDC.64 R16, c[0x0][0x2b0] ;  /* 0x0000ac00ff108b82 */ /* 0x000e620000000a00 */
[----:B------:R-:W-:Y:S01]  /*a820*/  @!P3 LEA.HI.X R11, R2, R7, R0, 0x2, P4 ;  /* 0x00000007020bb211 */ /* 0x000fe200020f1400 */
[----:B------:R-:W-:Y:S01]  /*a830*/  @!P1 IMAD R2, R4, R8, RZ ;  /* 0x0000000804029224 */ /* 0x000fe200078e02ff */
[----:B------:R-:W-:-:S03]  /*a840*/  @!P2 IADD3 R0, P4, R3, R12, RZ ;  /* 0x0000000c0300a210 */ /* 0x000fc60007f9e0ff */
[----:B------:R4:W-:Y:S01]  /*a850*/  @!P3 STG.E desc[UR28][R10.64], R21 ;  /* 0x000000150a00b986 */ /* 0x0009e2000c10191c */
        /* <DEDUP_REMOVED lines=15> */
.L_x_1158:
[----:B------:R-:W-:Y:S05]  /*a950*/  BSYNC B0 ;  /* 0x0000000000007941 */ /* 0x000fea0003800000 */
.L_x_1157:
[----:B------:R-:W2:Y:S01]  /*a960*/  LDL.LU R0, [R1+0xc] ;  /* 0x00000c0001007983 */ /* 0x000ea20000300800 */
[----:B------:R-:W-:Y:S01]  /*a970*/  ISETP.NE.AND P6, PT, R25, RZ, PT ;  /* 0x000000ff1900720c */ /* 0x000fe20003fc5270 */
[----:B------:R-:W-:Y:S02]  /*a980*/  ULDC.64 UR4, c[0x0][0x2a0] ;  /* 0x0000a80000047ab9 */ /* 0x000fe40000000a00 */
[----:B----4-:R-:W3:Y:S04]  /*a990*/  LDL.LU R10, [R1+0x10] ;  /* 0x00001000010a7983 */ /* 0x010ee80000300800 */
[----:B------:R-:W4:Y:S04]  /*a9a0*/  LDL.LU.64 R8, [R1] ;  /* 0x0000000001087983 */ /* 0x000f280000300a00 */
[----:B------:R-:W5:Y:S04]  /*a9b0*/  LDL.LU R7, [R1+0x20] ;  /* 0x0000200001077983 */ /* 0x000f680000300800 */
[----:B------:R-:W5:Y:S04]  /*a9c0*/  LDL.LU R5, [R1+0x1c] ;  /* 0x00001c0001057983 */ /* 0x000f680000300800 */
[----:B------:R-:W5:Y:S01]  /*a9d0*/  LDL.LU R4, [R1+0x18] ;  /* 0x0000180001047983 */ /* 0x000f620000300800 */
[----:B------:R-:W-:Y:S01]  /*a9e0*/  BSSY B0, `(.L_x_1159) ;  /* 0x0000019000007945 */ /* 0x000fe20003800000 */
[----:B--2---:R-:W-:-:S02]  /*a9f0*/  ISETP.GE.AND P1, PT, R0, R239, PT ;  /* 0x000000ef0000720c */ /* 0x004fc40003f26270 */
[----:B------:R-:W-:Y:S02]  /*aa00*/  SHF.R.S32.HI R0, RZ, 0x1f, R27 ;  /* 0x0000001fff007819 */ /* 0x000fe4000001141b */
[----:B---3--:R-:W-:-:S03]  /*aa10*/  ISETP.GE.AND P2, PT, R10, R239, PT ;  /* 0x000000ef0a00720c */ /* 0x008fc60003f46270 */
[----:B------:R-:W-:Y:S01]  /*aa20*/  IMAD R0, R0, UR4, RZ ;  /* 0x0000000400007c24 */ /* 0x000fe2000f8e02ff */
[----:B----4-:R-:W-:-:S03]  /*aa30*/  IADD3 R2, P0, R8, R23, RZ ;  /* 0x0000001708027210 */ /* 0x010fc60007f1e0ff */
[----:B------:R-:W-:Y:S01]  /*aa40*/  IMAD R0, R27, UR5, R0 ;  /* 0x000000051b007c24 */ /* 0x000fe2000f8e0200 */
[-C--:B-----5:R-:W-:Y:S01]  /*aa50*/  ISETP.GE.AND P3, PT, R7, R239.reuse, PT ;  /* 0x000000ef0700720c */ /* 0x0a0fe20003f66270 */
[----:B------:R-:W-:Y:S02]  /*aa60*/  IMAD.X R3, R9, 0x1, R24, P0 ;  /* 0x0000000109037824 */ /* 0x000fe400000e0618 */
[----:B------:R1:W2:Y:S01]  /*aa70*/  LDS.128 R8, [R200] ;  /* 0x00000000c8087984 */ /* 0x0002a20000000c00 */
[-C--:B------:R-:W-:Y:S01]  /*aa80*/  ISETP.GE.AND P4, PT, R5, R239.reuse, PT ;  /* 0x000000ef0500720c */ /* 0x080fe20003f86270 */
[----:B------:R-:W-:Y:S01]  /*aa90*/  IMAD.WIDE.U32 R12, R27, UR4, R2 ;  /* 0x000000041b0c7c25 */ /* 0x000fe2000f8e0002 */
[----:B------:R-:W-:-:S03]  /*aaa0*/  ISETP.GE.AND P5, PT, R4, R239, PT ;  /* 0x000000ef0400720c */ /* 0x000fc60003fa6270 */
[----:B------:R-:W-:Y:S01]  /*aab0*/  IMAD.IADD R7, R13, 0x1, R0 ;  /* 0x000000010d077824 */ /* 0x000fe200078e0200 */
[----:B------:R-:W-:Y:S09]  /*aac0*/  @P6 BRA `(.L_x_1160) ;  /* 0x0000000000286947 */ /* 0x000ff20003800000 */
        /* <DEDUP_REMOVED lines=10> */
.L_x_1160:
[----:B------:R-:W-:Y:S05]  /*ab70*/  BSYNC B0 ;  /* 0x0000000000007941 */ /* 0x000fea0003800000 */
.L_x_1159:
[----:B------:R-:W4:Y:S01]  /*ab80*/  LDL.LU R0, [R1+0x14] ;  /* 0x0000140001007983 */ /* 0x000f220000300800 */
[----:B------:R-:W-:Y:S01]  /*ab90*/  ISETP.NE.AND P0, PT, R26, RZ, PT ;  /* 0x000000ff1a00720c */ /* 0x000fe20003f05270 */
[----:B------:R-:W-:Y:S02]  /*aba0*/  BSSY B0, `(.L_x_1161) ;  /* 0x0000011000007945 */ /* 0x000fe40003800000 */
[----:B--23--:R2:W3:Y:S01]  /*abb0*/  LDS.128 R8, [R200+0x800] ;  /* 0x00080000c8087984 */ /* 0x00c4e20000000c00 */
[----:B----4-:R-:W-:-:S09]  /*abc0*/  ISETP.GE.AND P6, PT, R0, R239, PT ;  /* 0x000000ef0000720c */ /* 0x010fd20003fc6270 */
[----:B--23--:R-:W-:Y:S05]  /*abd0*/  @P0 BRA `(.L_x_1162) ;  /* 0x0000000000340947 */ /* 0x00cfea0003800000 */
        /* <DEDUP_REMOVED lines=12> */
[----:B------:R2:W-:Y:S02]  /*aca0*/  STG.E.128 desc[UR28][R4.64], R8 ;  /* 0x0000000804007986 */ /* 0x0005e4000c101d1c */
.L_x_1162:
[----:B------:R-:W-:Y:S05]  /*acb0*/  BSYNC B0 ;  /* 0x0000000000007941 */ /* 0x000fea0003800000 */
.L_x_1161:
[----:B--2---:R2:W3:Y:S01]  /*acc0*/  LDS.128 R8, [R200+0x1000] ;  /* 0x00100000c8087984 */ /* 0x0044e20000000c00 */
        /* <DEDUP_REMOVED lines=15> */
.L_x_1164:
[----:B------:R-:W-:Y:S05]  /*adc0*/  BSYNC B0 ;  /* 0x0000000000007941 */ /* 0x000fea0003800000 */
.L_x_1163:
        /* <DEDUP_REMOVED lines=16> */
.L_x_1166:
[----:B------:R-:W-:Y:S05]  /*aed0*/  BSYNC B0 ;  /* 0x0000000000007941 */ /* 0x000fea0003800000 */
.L_x_1165:
        /* <DEDUP_REMOVED lines=16> */
.L_x_1168:
[----:B------:R-:W-:Y:S05]  /*afe0*/  BSYNC B0 ;  /* 0x0000000000007941 */ /* 0x000fea0003800000 */
.L_x_1167:
        /* <DEDUP_REMOVED lines=16> */
.L_x_1170:
[----:B------:R-:W-:Y:S05]  /*b0f0*/  BSYNC B0 ;  /* 0x0000000000007941 */ /* 0x000fea0003800000 */
.L_x_1169:
        /* <DEDUP_REMOVED lines=16> */
.L_x_1172:
[----:B------:R-:W-:Y:S05]  /*b200*/  BSYNC B0 ;  /* 0x0000000000007941 */ /* 0x000fea0003800000 */
.L_x_1171:
        /* <DEDUP_REMOVED lines=15> */
.L_x_1146:
[----:B------:R-:W1:Y:S01]  /*b300*/  LDC.U8 R0, c[0x0][0x3d9] ;  /* 0x0000f640ff007b82 */ /* 0x000e620000000000 */
[----:B------:R-:W-:Y:S01]  /*b310*/  ISETP.NE.AND P0, PT, R251, -0x1, PT ;  /* 0xfffffffffb00780c */ /* 0x000fe20003f05270 */
[----:B------:R-:W-:Y:S01]  /*b320*/  IMAD.IADD R14, R14, 0x1, -R239 ;  /* 0x000000010e0e7824 */ /* 0x000fe200078e0aef */
[----:B------:R-:W-:Y:S01]  /*b330*/  LEA.HI R11, R44, R155, RZ, 0x3 ;  /* 0x0000009b2c0b7211 */ /* 0x000fe200078f18ff */
[----:B------:R-:W-:Y:S01]  /*b340*/  ULDC.64 UR4, c[0x0][0x2a0] ;  /* 0x0000a80000047ab9 */ /* 0x000fe20000000a00 */
[----:B------:R-:W-:Y:S01]  /*b350*/  LOP3.LUT P5, RZ, R155, 0x7, RZ, 0xc0, !PT ;  /* 0x000000079bff7812 */ /* 0x000fe200078ac0ff */
[----:B------:R-:W-:Y:S01]  /*b360*/  BSSY B0, `(.L_x_1173) ;  /* 0x0000045000007945 */ /* 0x000fe20003800000 */
[----:B------:R-:W-:Y:S01]  /*b370*/  LOP3.LUT R8, R11, 0x1ffffff8, RZ, 0xc0, !PT ;  /* 0x1ffffff80b087812 */ /* 0x000fe200078ec0ff */
[----:B------:R-:W2:Y:S08]  /*b380*/  LDC.U8 R4, c[0x0][0x3d8] ;  /* 0x0000f600ff047b82 */ /* 0x000eb00000000000 */
[----:B------:R-:W3:Y:S01]  /*b390*/  @!P0 LDC.64 R2, c[0x0][0x290] ;  /* 0x0000a400ff028b82 */ /* 0x000ee20000000a00 */
[----:B-1----:R-:W-:-:S07]  /*b3a0*/  ISETP.NE.AND P2, PT, R0, RZ, PT ;  /* 0x000000ff0000720c */ /* 0x002fce0003f45270 */
[----:B------:R-:W1:Y:S01]  /*b3b0*/  @P0 LDC.64 R6, c[0x0][0x298] ;  /* 0x0000a600ff060b82 */ /* 0x000e620000000a00 */
[C---:B--2---:R-:W-:Y:S02]  /*b3c0*/  ISETP.NE.AND P1, PT, R4.reuse, RZ, PT ;  /* 0x000000ff0400720c */ /* 0x044fe40003f25270 */
[----:B------:R-:W-:Y:S02]  /*b3d0*/  ISETP.NE.AND P3, PT, R4, RZ, !P2 ;  /* 0x000000ff0400720c */ /* 0x000fe40005765270 */
[----:B------:R-:W-:-:S03]  /*b3e0*/  ISETP.EQ.AND P1, PT, R0, RZ, P1 ;  /* 0x000000ff0000720c */ /* 0x000fc60000f22270 */
[----:B------:R-:W2:Y:S01]  /*b3f0*/  @!P2 LDC R10, c[0x0][0x2c4] ;  /* 0x0000b100ff0aab82 */ /* 0x000ea20000000800 */
[----:B------:R-:W-:Y:S02]  /*b400*/  @!P0 SHF.R.S32.HI R0, RZ, 0x1f, R45 ;  /* 0x0000001fff008819 */ /* 0x000fe4000001142d */
[----:B------:R-:W-:-:S03]  /*b410*/  ISETP.NE.OR P4, PT, R251, -0x1, !P1 ;  /* 0xfffffffffb00780c */ /* 0x000fc60004f85670 */
[----:B---3--:R-:W-:Y:S02]  /*b420*/  @!P0 IMAD R0, R0, R2, RZ ;  /* 0x0000000200008224 */ /* 0x008fe400078e02ff */
[----:B------:R-:W3:Y:S02]  /*b430*/  @P2 LDC.64 R12, c[0x0][0x2c0] ;  /* 0x0000b000ff0c2b82 */ /* 0x000ee40000000a00 */
[----:B------:R-:W-:Y:S02]  /*b440*/  @!P0 IMAD R0, R45, R3, R0 ;  /* 0x000000032d008224 */ /* 0x000fe400078e0200 */
[----:B-1----:R-:W-:Y:S01]  /*b450*/  @P0 IMAD.WIDE.U32 R4, R251, R6, RZ ;  /* 0x00000006fb040225 */ /* 0x002fe200078e00ff */
[----:B------:R-:W-:-:S03]  /*b460*/  @!P1 CS2R R18, SRZ ;  /* 0x0000000000129805 */ /* 0x000fc6000001ff00 */
[----:B------:R-:W1:Y:S01]  /*b470*/  @P1 LDC R9, c[0x0][0x2c4] ;  /* 0x0000b100ff091b82 */ /* 0x000e620000000800 */
[----:B------:R-:W-:Y:S02]  /*b480*/  @P0 IMAD R6, R251, R7, R5 ;  /* 0x00000007fb060224 */ /* 0x000fe400078e0205 */
[----:B------:R-:W-:-:S04]  /*b490*/  @!P0 IMAD.WIDE.U32 R2, R45, R2, RZ ;  /* 0x000000022d028225 */ /* 0x000fc800078e00ff */
[----:B------:R-:W-:Y:S01]  /*b4a0*/  IMAD.IADD R5, R155, 0x1, -R8 ;  /* 0x000000019b057824 */ /* 0x000fe200078e0a08 */
[----:B--2---:R-:W2:Y:S01]  /*b4b0*/  @P3 LDC R10, c[0x0][0x2e4] ;  /* 0x0000b900ff0a3b82 */ /* 0x004ea20000000800 */
[----:B------:R-:W-:Y:S02]  /*b4c0*/  @!P0 IMAD.MOV.U32 R4, RZ, RZ, R2 ;  /* 0x000000ffff048224 */ /* 0x000fe400078e0002 */
[----:B------:R-:W-:Y:S02]  /*b4d0*/  IMAD.SHL.U32 R5, R5, 0x8, RZ ;  /* 0x0000000805057824 */ /* 0x000fe400078e00ff */
[----:B------:R-:W-:Y:S02]  /*b4e0*/  @!P0 IMAD.IADD R6, R3, 0x1, R0 ;  /* 0x0000000103068824 */ /* 0x000fe400078e0200 */
[----:B------:R-:W-:Y:S01]  /*b4f0*/  @P2 IMAD.MOV.U32 R0, RZ, RZ, 0x1 ;  /* 0x00000001ff002424 */ /* 0x000fe200078e00ff */
[----:B------:R-:W4:Y:S01]  /*b500*/  @P2 LDC R17, c[0x0][0x2c0] ;  /* 0x0000b000ff112b82 */ /* 0x000f220000000800 */
[----:B------:R-:W-:Y:S01]  /*b510*/  IADD3 R8, P0, R5, R4, RZ ;  /* 0x0000000405087210 */ /* 0x000fe20007f1e0ff */
[----:B---3--:R-:W-:Y:S01]  /*b520*/  @P2 IMAD R16, R13, R12, RZ ;  /* 0x0000000c0d102224 */ /* 0x008fe200078e02ff */
[----:B------:R-:W-:-:S04]  /*b530*/  SHF.R.S32.HI R4, RZ, 0x3, R11 ;  /* 0x00000003ff047819 */ /* 0x000fc8000001140b */
[C---:B------:R-:W-:Y:S01]  /*b540*/  ISETP.GE.OR P3, PT, R4.reuse, R14, P5 ;  /* 0x0000000e0400720c */ /* 0x040fe20002f66670 */
[----:B-1----:R-:W-:Y:S01]  /*b550*/  @!P4 IMAD R251, R45, R9, RZ ;  /* 0x000000092dfbc224 */ /* 0x002fe200078e02ff */
[----:B------:R-:W-:Y:S01]  /*b560*/  LEA.HI.X.SX32 R9, R5, R6, 0x1, P0 ;  /* 0x0000000605097211 */ /* 0x000fe200000f0eff */
[C---:B------:R-:W-:Y:S01]  /*b570*/  VIADD R20, R4.reuse, 0x10 ;  /* 0x0000001004147836 */ /* 0x040fe20000000000 */
[C---:B------:R-:W-:Y:S01]  /*b580*/  ISETP.GE.AND P0, PT, R4.reuse, R14, PT ;  /* 0x0000000e0400720c */ /* 0x040fe20003f06270 */
[C---:B------:R-:W-:Y:S01]  /*b590*/  VIADD R23, R4.reuse, 0x30 ;  /* 0x0000003004177836 */ /* 0x040fe20000000000 */
[----:B------:R-:W-:Y:S01]  /*b5a0*/  SHF.R.S32.HI R6, RZ, 0x1f, R29 ;  /* 0x0000001fff067819 */ /* 0x000fe2000001141d */
[----:B------:R-:W-:Y:S01]  /*b5b0*/  VIADD R25, R4, 0x40 ;  /* 0x0000004004197836 */ /* 0x000fe20000000000 */
[----:B------:R-:W-:Y:S01]  /*b5c0*/  SHF.R.S32.HI R5, RZ, 0x1f, R4 ;  /* 0x0000001fff057819 */ /* 0x000fe20000011404 */
[----:B--2---:R-:W-:Y:S01]  /*b5d0*/  @!P2 IMAD R0, R10, R15, RZ ;  /* 0x0000000f0a00a224 */ /* 0x004fe200078e02ff */
[----:B------:R-:W-:Y:S01]  /*b5e0*/  IADD3 R21, R4, 0x20, RZ ;  /* 0x0000002004157810 */ /* 0x000fe20007ffe0ff */
[----:B------:R-:W-:Y:S01]  /*b5f0*/  IMAD R6, R6, UR4, RZ ;  /* 0x0000000406067c24 */ /* 0x000fe2000f8e02ff */
[----:B------:R-:W-:Y:S01]  /*b600*/  @P1 SHF.R.S32.HI R19, RZ, 0x1f, R251 ;  /* 0x0000001fff131819 */ /* 0x000fe200000114fb */
[----:B------:R-:W-:Y:S01]  /*b610*/  IMAD R0, R45, R0, RZ ;  /* 0x000000002d007224 */ /* 0x000fe200078e02ff */
[----:B------:R-:W-:Y:S01]  /*b620*/  @P1 MOV R18, R251 ;  /* 0x000000fb00121202 */ /* 0x000fe20000000f00 */
[C---:B------:R-:W-:Y:S01]  /*b630*/  IMAD R6, R29.reuse, UR5, R6 ;  /* 0x000000051d067c24 */ /* 0x040fe2000f8e0206 */
[----:B------:R-:W-:Y:S01]  /*b640*/  P2R R28, PR, RZ, 0x8 ;  /* 0x00000008ff1c7803 */ /* 0x000fe20000000000 */
[----:B------:R-:W-:Y:S01]  /*b650*/  IMAD.WIDE.U32 R8, R29, UR4, R8 ;  /* 0x000000041d087c25 */ /* 0x000fe2000f8e0008 */
[----:B------:R-:W-:-:S02]  /*b660*/  SEL R15, R0, RZ, !P1 ;  /* 0x000000ff000f7207 */ /* 0x000fc40004800000 */
[-C--:B------:R-:W-:Y:S01]  /*b670*/  ISETP.GE.AND P3, PT, R20, R14.reuse, PT ;  /* 0x0000000e1400720c */ /* 0x080fe20003f66270 */
[----:B------:R-:W-:Y:S01]  /*b680*/  @!P2 IMAD.MOV.U32 R16, RZ, RZ, R10 ;  /* 0x000000ffff10a224 */ /* 0x000fe200078e000a */
[-C--:B------:R-:W-:Y:S01]  /*b690*/  ISETP.GE.AND P1, PT, R23, R14.reuse, PT ;  /* 0x0000000e1700720c */ /* 0x080fe20003f26270 */
[----:B------:R-:W-:Y:S01]  /*b6a0*/  @!P2 IMAD.MOV.U32 R17, RZ, RZ, 0x1 ;  /* 0x00000001ff11a424 */ /* 0x000fe200078e00ff */
[-C--:B------:R-:W-:Y:S01]  /*b6b0*/  ISETP.GE.AND P2, PT, R21, R14.reuse, PT ;  /* 0x0000000e1500720c */ /* 0x080fe20003f46270 */
[----:B------:R-:W-:Y:S01]  /*b6c0*/  IMAD.WIDE R2, R222, 0x80, R4 ;  /* 0x00000080de027825 */ /* 0x000fe200078e0204 */
[----:B------:R-:W-:Y:S02]  /*b6d0*/  ISETP.GE.AND P6, PT, R25, R14, PT ;  /* 0x0000000e1900720c */ /* 0x000fe40003fc6270 */
[----:B------:R-:W-:Y:S01]  /*b6e0*/  IADD3 R26, R4, 0x50, RZ ;  /* 0x00000050041a7810 */ /* 0x000fe20007ffe0ff */
[----:B------:R-:W-:Y:S01]  /*b6f0*/  IMAD.IADD R7, R6, 0x1, R9 ;  /* 0x0000000106077824 */ /* 0x000fe200078e0209 */
[----:B----4-:R-:W-:Y:S09]  /*b700*/  @P0 BRA `(.L_x_1174) ;  /* 0x0000000000280947 */ /* 0x010ff20003800000 */
        /* <DEDUP_REMOVED lines=10> */
.L_x_1174:
[----:B------:R-:W-:Y:S05]  /*b7b0*/  BSYNC B0 ;  /* 0x0000000000007941 */ /* 0x000fea0003800000 */
.L_x_1173:
        /* <DEDUP_REMOVED lines=17> */
.L_x_1176:
[----:B------:R-:W-:Y:S05]  /*b8d0*/  BSYNC B0 ;  /* 0x0000000000007941 */ /* 0x000fea0003800000 */
.L_x_1175:
        /* <DEDUP_REMOVED lines=17> */
.L_x_1178:
[----:B------:R-:W-:Y:S05]  /*b9f0*/  BSYNC B0 ;  /* 0x0000000000007941 */ /* 0x000fea0003800000 */
.L_x_1177:
        /* <DEDUP_REMOVED lines=16> */
.L_x_1180:
[----:B------:R-:W-:Y:S05]  /*bb00*/  BSYNC B0 ;  /* 0x0000000000007941 */ /* 0x000fea0003800000 */
.L_x_1179:
[----:B------:R-:W-:Y:S01]  /*bb10*/  LOP3.LUT P1, RZ, R155, 0x7, RZ, 0xc0, !PT ;  /* 0x000000079bff7812 */ /* 0x000fe2000782c0ff */
[----:B------:R-:W-:Y:S03]  /*bb20*/  BSSY B0, `(.L_x_1181) ;  /* 0x0000011000007945 */ /* 0x000fe60003800000 */
[----:B------:R-:W-:-:S04]  /*bb30*/  ISETP.GE.OR P0, PT, R20, R14, P1 ;  /* 0x0000000e1400720c */ /* 0x000fc80000f06670 */
        /* <DEDUP_REMOVED lines=15> */
.L_x_1182:
[----:B------:R-:W-:Y:S05]  /*bc30*/  BSYNC B0 ;  /* 0x0000000000007941 */ /* 0x000fea0003800000 */
.L_x_1181:
        /* <DEDUP_REMOVED lines=18> */
.L_x_1184:
[----:B------:R-:W-:Y:S05]  /*bd60*/  BSYNC B0 ;  /* 0x0000000000007941 */ /* 0x000fea0003800000 */
.L_x_1183:
        /* <DEDUP_REMOVED lines=15> */
.L_x_1186:
[----:B------:R-:W-:Y:S05]  /*be60*/  BSYNC B0 ;  /* 0x0000000000007941 */ /* 0x000fea0003800000 */
.L_x_1185:
        /* <DEDUP_REMOVED lines=17> */
.L_x_1188:
[----:B------:R-:W-:Y:S05]  /*bf80*/  BSYNC B0 ;  /* 0x0000000000007941 */ /* 0x000fea0003800000 */
.L_x_1187:
[----:B------:R-:W-:Y:S01]  /*bf90*/  ISETP.NE.AND P0, PT, R28, RZ, PT ;  /* 0x000000ff1c00720c */ /* 0x000fe20003f05270 */
[----:B------:R-:W-:Y:S01]  /*bfa0*/  BSSY B0, `(.L_x_1189) ;  /* 0x000000b000007945 */ /* 0x000fe20003800000 */
[----:B------:R-:W-:-:S11]  /*bfb0*/  IADD3.X R6, R15, R19, R16, P2, P1 ;  /* 0x000000130f067210 */ /* 0x000fd600017e2410 */
        /* <DEDUP_REMOVED lines=9> */
.L_x_1190:
[----:B------:R-:W-:Y:S05]  /*c050*/  BSYNC B0 ;  /* 0x0000000000007941 */ /* 0x000fea0003800000 */
.L_x_1189:
[----:B------:R-:W-:Y:S01]  /*c060*/  ISETP.NE.AND P0, PT, R27, RZ, PT ;  /* 0x000000ff1b00720c */ /* 0x000fe20003f05270 */
[----:B------:R-:W-:Y:S01]  /*c070*/  BSSY B0, `(.L_x_1191) ;  /* 0x0000010000007945 */ /* 0x000fe20003800000 */
[----:B------:R-:W-:-:S04]  /*c080*/  LOP3.LUT P5, RZ, R155, 0x7, RZ, 0xc0, !PT ;  /* 0x000000079bff7812 */ /* 0x000fc800078ac0ff */
        /* <DEDUP_REMOVED lines=14> */
.L_x_1192:
[----:B------:R-:W-:Y:S05]  /*c170*/  BSYNC B0 ;  /* 0x0000000000007941 */ /* 0x000fea0003800000 */
.L_x_1191:
        /* <DEDUP_REMOVED lines=10> */
.L_x_1194:
[----:B------:R-:W-:Y:S05]  /*c220*/  BSYNC B0 ;  /* 0x0000000000007941 */ /* 0x000fea0003800000 */
.L_x_1193:
        /* <DEDUP_REMOVED lines=10> */
.L_x_1196:
[----:B------:R-:W-:Y:S05]  /*c2d0*/  BSYNC B0 ;  /* 0x0000000000007941 */ /* 0x000fea0003800000 */
.L_x_1195:
        /* <DEDUP_REMOVED lines=10> */
.L_x_1198:
[----:B------:R-:W-:Y:S05]  /*c380*/  BSYNC B0 ;  /* 0x0000000000007941 */ /* 0x000fea0003800000 */
.L_x_1197:
        /* <DEDUP_REMOVED lines=10> */
.L_x_1200:
[----:B------:R-:W-:Y:S05]  /*c430*/  BSYNC B0 ;  /* 0x0000000000007941 */ /* 0x000fea0003800000 */
.L_x_1199:
        /* <DEDUP_REMOVED lines=10> */
.L_x_1202:
[----:B------:R-:W-:Y:S05]  /*c4e0*/  BSYNC B0 ;  /* 0x0000000000007941 */ /* 0x000fea0003800000 */
.L_x_1201:
        /* <DEDUP_REMOVED lines=10> */
.L_x_1203:
        /* <DEDUP_REMOVED lines=15> */
.L_x_2584:


//--------------------- .text._ZN5flash16flash_fwd_kernelI23Flash_fwd_kernel_traitsILi64ELi128ELi64ELi4ELb0ELb0EN7cutlass6half_tE19Flash_kernel_traitsILi64ELi128ELi64ELi4ES3_EELb0ELb0ELb0ELb0ELb0ELb1ELb1ELb0EEEvNS_16Flash_fwd_paramsE --------------------------
	.section	.text._ZN5flash16flash_fwd_kernelI23Flash_fwd_kernel_traitsILi64ELi128ELi64ELi4ELb0ELb0EN7cutlass6half_tE19Flash_kernel_traitsILi64ELi128ELi64ELi4ES3_EELb0ELb0ELb0ELb0ELb0ELb1ELb1ELb0EEEvNS_16Flash_fwd_paramsE,"ax",@progbits
	.align	128
        .global         _ZN5flash16flash_fwd_kernelI23Flash_fwd_kernel_traitsILi64ELi128ELi64ELi4ELb0ELb0EN7cutlass6half_tE19Flash_kernel_traitsILi64ELi128ELi64ELi4ES3_EELb0ELb0ELb0ELb0ELb0ELb1ELb1ELb0EEEvNS_16Flash_fwd_paramsE
        .type           _ZN5flash16flash_fwd_kernelI23Flash_fwd_kernel_traitsILi64ELi128ELi64ELi4ELb0ELb0EN7cutlass6half_tE19Flash_kernel_traitsILi64ELi128ELi64ELi4ES3_EELb0ELb0ELb0ELb0ELb0ELb1ELb1ELb0EEEvNS_16Flash_fwd_paramsE,@function
        .size           _ZN5flash16flash_fwd_kernelI23Flash_fwd_kernel_traitsILi64ELi128ELi64ELi4ELb0ELb0EN7cutlass6half_tE19Flash_kernel_traitsILi64ELi128ELi64ELi4ES3_EELb0ELb0ELb0ELb0ELb0ELb1ELb1ELb0EEEvNS_16Flash_fwd_paramsE,(.L_x_2585 - _ZN5flash16flash_fwd_kernelI23Flash_fwd_kernel_traitsILi64ELi128ELi64ELi4ELb0ELb0EN7cutlass6half_tE19Flash_kernel_traitsILi64ELi128ELi64ELi4ES3_EELb0ELb0ELb0ELb0ELb0ELb1ELb1ELb0EEEvNS_16Flash_fwd_paramsE)
        .other          _ZN5flash16flash_fwd_kernelI23Flash_fwd_kernel_traitsILi64ELi128ELi64ELi4ELb0ELb0EN7cutlass6half_tE19Flash_kernel_traitsILi64ELi128ELi64ELi4ES3_EELb0ELb0ELb0ELb0ELb0ELb1ELb1ELb0EEEvNS_16Flash_fwd_paramsE,@"STO_CUDA_ENTRY STV_DEFAULT"
_ZN5flash16flash_fwd_kernelI23Flash_fwd_kernel_traitsILi64ELi128ELi64ELi4ELb0ELb0EN7cutlass6half_tE19Flash_kernel_traitsILi64ELi128ELi64ELi4ES3_EELb0ELb0ELb0ELb0ELb0ELb1ELb1ELb0EEEvNS_16Flash_fwd_paramsE:
.text._ZN5flash16flash_fwd_kernelI23Flash_fwd_kernel_traitsILi64ELi128ELi64ELi4ELb0ELb0EN7cutlass6half_tE19Flash_kernel_traitsILi64ELi128ELi64ELi4ES3_EELb0ELb0ELb0ELb0ELb0ELb1ELb1ELb0EEEvNS_16Flash_fwd_paramsE:
[----:B------:R-:W-:Y:S08]  /*0000*/  LDC R1, c[0x0][0x28] ;  /* 0x00000a00ff017b82 */ /* 0x000ff00000000800 */
[----:B------:R-:W1:Y:S01]  /*0010*/  LDC.64 R2, c[0x0][0x300] ;  /* 0x0000c000ff027b82 */ /* 0x000e620000000a00 */
[----:B------:R-:W2:Y:S01]  /*0020*/  S2R R16, SR_CTAID.Y ;  /* 0x0000000000107919 */ /* 0x000ea20000002600 */
[----:B------:R-:W-:Y:S01]  /*0030*/  ULDC.64 UR4, c[0x0][0x2f0] ;  /* 0x0000bc0000047ab9 */ /* 0x000fe20000000a00 */
[----:B------:R-:W-:Y:S01]  /*0040*/  IMAD.MOV.U32 R205, RZ, RZ, -0x1 ;  /* 0xffffffffffcd7424 */ /* 0x000fe200078e00ff */
[----:B------:R-:W-:Y:S01]  /*0050*/  ISETP.NE.U32.AND P2, PT, RZ, UR4, PT ;  /* 0x00000004ff007c0c */ /* 0x000fe2000bf45070 */
[----:B------:R-:W-:-:S03]  /*0060*/  ULDC.64 UR16, c[0x0][0x208] ;  /* 0x0000820000107ab9 */ /* 0x000fc60000000a00 */
[----:B------:R-:W2:Y:S01]  /*0070*/  LDC.64 R8, c[0x0][0x2f0] ;  /* 0x0000bc00ff087b82 */ /* 0x000ea20000000a00 */
[----:B------:R-:W-:-:S07]  /*0080*/  ISETP.NE.AND.EX P2, PT, RZ, UR5, PT, P2 ;  /* 0x00000005ff007c0c */ /* 0x000fce000bf45320 */
[----:B------:R-:W3:Y:S01]  /*0090*/  LDC.U8 R6, c[0x0][0x3c2] ;  /* 0x0000f080ff067b82 */ /* 0x000ee20000000000 */
[----:B-1----:R-:W-:-:S07]  /*00a0*/  ISETP.NE.U32.AND P1, PT, R2, RZ, PT ;  /* 0x000000ff0200720c */ /* 0x002fce0003f25070 */
[----:B------:R-:W1:Y:S01]  /*00b0*/  LDC.64 R4, c[0x0][0x2f8] ;  /* 0x0000be00ff047b82 */ /* 0x000e620000000a00 */
[----:B------:R-:W-:Y:S01]  /*00c0*/  ISETP.NE.AND.EX P1, PT, R3, RZ, PT, P1 ;  /* 0x000000ff0300720c */ /* 0x000fe20003f25310 */
[----:B--2---:R-:W-:-:S06]  /*00d0*/  IMAD.WIDE R8, R16, 0x4, R8 ;  /* 0x0000000410087825 */ /* 0x004fcc00078e0208 */
[----:B------:R-:W2:Y:S01]  /*00e0*/  LDC.64 R12, c[0x0][0x2f8] ;  /* 0x0000be00ff0c7b82 */ /* 0x000ea20000000a00 */
[----:B------:R-:W4:Y:S04]  /*00f0*/  @P2 LDG.E R205, desc[UR16][R8.64] ;  /* 0x0000001008cd2981 */ /* 0x000f28000c1e1900 */
[----:B------:R2:W4:Y:S03]  /*0100*/  @P2 LDG.E R0, desc[UR16][R8.64+0x4] ;  /* 0x0000041008002981 */ /* 0x000526000c1e1900 */
[----:B------:R-:W1:Y:S01]  /*0110*/  @P1 LDC.64 R2, c[0x0][0x300] ;  /* 0x0000c000ff021b82 */ /* 0x000e620000000a00 */
[----:B---3--:R-:W-:Y:S01]  /*0120*/  ISETP.NE.AND P3, PT, R6, RZ, PT ;  /* 0x000000ff0600720c */ /* 0x008fe20003f65270 */
[----:B------:R-:W-:-:S02]  /*0130*/  IMAD.MOV.U32 R18, RZ, RZ, RZ ;  /* 0x000000ffff127224 */ /* 0x000fc400078e00ff */
[----:B-1----:R-:W-:-:S05]  /*0140*/  @P1 IMAD.WIDE R6, R16, 0x4, R2 ;  /* 0x0000000410061825 */ /* 0x002fca00078e0202 */
[----:B------:R1:W5:Y:S01]  /*0150*/  @P1 LDG.E R18, desc[UR16][R6.64] ;  /* 0x0000001006121981 */ /* 0x000362000c1e1900 */
[----:B------:R-:W-:-:S04]  /*0160*/  ISETP.EQ.U32.AND P0, PT, R4, RZ, PT ;  /* 0x000000ff0400720c */ /* 0x000fc80003f02070 */
        /* <DEDUP_REMOVED lines=9> */
[----:B----4-:R-:W-:-:S06]  /*0200*/  @P2 IMAD.IADD R3, R0, 0x1, -R205 ;  /* 0x0000000100032824 */ /* 0x010fcc00078e0acd */
[----:B------:R-:W4:Y:S06]  /*0210*/  @!P2 LDC R3, c[0x0][0x2c4] ;  /* 0x0000b100ff03ab82 */ /* 0x000f2c0000000800 */
[----:B-123--:R-:W-:Y:S05]  /*0220*/  @!P0 BRA `(.L_x_1204) ;  /* 0x0000000000108947 */ /* 0x00efea0003800000 */
[----:B------:R-:W2:Y:S02]  /*0230*/  @P3 LDG.E R0, desc[UR16][R12.64+0x4] ;  /* 0x000004100c003981 */ /* 0x000ea4000c1e1900 */
[----:B--2--5:R-:W-:-:S06]  /*0240*/  @P3 IADD3 R7, R0, -R11, RZ ;  /* 0x8000000b00073210 */ /* 0x024fcc0007ffe0ff */
[----:B------:R2:W5:Y:S01]  /*0250*/  @!P3 LDG.E R7, desc[UR16][R12.64] ;  /* 0x000000100c07b981 */ /* 0x000562000c1e1900 */
[----:B------:R-:W-:Y:S05]  /*0260*/  BRA `(.L_x_1205) ;  /* 0x0000000000047947 */ /* 0x000fea0003800000 */
.L_x_1204:
[----:B------:R-:W1:Y:S02]  /*0270*/  LDC R7, c[0x0][0x2c8] ;  /* 0x0000b200ff077b82 */ /* 0x000e640000000800 */
.L_x_1205:
[----:B------:R-:W3:Y:S02]  /*0280*/  LDC.64 R4, c[0x0][0x308] ;  /* 0x0000c200ff047b82 */ /* 0x000ee40000000a00 */
[----:B---3--:R-:W-:-:S04]  /*0290*/  ISETP.NE.U32.AND P2, PT, R4, RZ, PT ;  /* 0x000000ff0400720c */ /* 0x008fc80003f45070 */
[----:B------:R-:W-:-:S13]  /*02a0*/  ISETP.NE.AND.EX P2, PT, R5, RZ, PT, P2 ;  /* 0x000000ff0500720c */ /* 0x000fda0003f45320 */
[----:B------:R-:W2:Y:S08]  /*02b0*/  @P2 LDC.64 R4, c[0x0][0x308] ;  /* 0x0000c200ff042b82 */ /* 0x000eb00000000a00 */
[----:B------:R-:W3:Y:S01]  /*02c0*/  @!P2 LDC R0, c[0x0][0x2cc] ;  /* 0x0000b300ff00ab82 */ /* 0x000ee20000000800 */
[----:B--2---:R-:W-:-:S07]  /*02d0*/  @P2 IMAD.WIDE R12, R16, 0x4, R4 ;  /* 0x00000004100c2825 */ /* 0x004fce00078e0204 */
[----:B------:R-:W2:Y:S01]  /*02e0*/  @!P2 LDC.64 R4, c[0x0][0x318] ;  /* 0x0000c600ff04ab82 */ /* 0x000ea20000000a00 */
[----:B------:R-:W3:Y:S01]  /*02f0*/  @P2 LDG.E R13, desc[UR16][R12.64] ;  /* 0x000000100c0d2981 */ /* 0x000ee2000c1e1900 */
[----:B------:R-:W-:-:S05]  /*0300*/  IMAD.SHL.U32 R204, R229, 0x80, RZ ;  /* 0x00000080e5cc7824 */ /* 0x000fca00078e00ff */
[----:B----4-:R-:W-:Y:S02]  /*0310*/  ISETP.GT.AND P0, PT, R3, R204, PT ;  /* 0x000000cc0300720c */ /* 0x010fe40003f04270 */
[----:B--2---:R-:W-:-:S04]  /*0320*/  @!P2 ISETP.NE.U32.AND P1, PT, R4, RZ, PT ;  /* 0x000000ff0400a20c */ /* 0x004fc80003f25070 */
[----:B------:R-:W-:-:S04]  /*0330*/  @!P2 ISETP.NE.AND.EX P1, PT, R5, RZ, PT, P1 ;  /* 0x000000ff0500a20c */ /* 0x000fc80003f25310 */
[----:B---3--:R-:W-:Y:S01]  /*0340*/  @!P2 SEL R0, R0, RZ, P1 ;  /* 0x000000ff0000a207 */ /* 0x008fe20000800000 */
[----:B-----5:R-:W-:-:S03]  /*0350*/  @P2 IMAD.IADD R146, R13, 0x1, -R18 ;  /* 0x000000010d922824 */ /* 0x020fc600078e0a12 */
[----:B-1----:R-:W-:Y:S01]  /*0360*/  @!P2 IADD3 R146, R0, R7, -R18 ;  /* 0x000000070092a210 */ /* 0x002fe20007ffe812 */
[----:B------:R-:W-:Y:S06]  /*0370*/  @!P0 EXIT ;  /* 0x000000000000894d */ /* 0x000fec0003800000 */
        /* <DEDUP_REMOVED lines=8> */
[----:B------:R-:W-:Y:S01]  /*0400*/  SHF.R.S32.HI R142, RZ, 0x1f, R141 ;  /* 0x0000001fff8e7819 */ /* 0x000fe2000001148d */
[----:B------:R-:W-:Y:S01]  /*0410*/  ULDC.64 UR4, c[0x0][0x258] ;  /* 0x0000960000047ab9 */ /* 0x000fe20000000a00 */
[----:B------:R-:W-:Y:S02]  /*0420*/  IABS R13, R9 ;  /* 0x00000009000d7213 */ /* 0x000fe40000000000 */
[CC--:B------:R-:W-:Y:S02]  /*0430*/  LEA.HI R10, R142.reuse, R141.reuse, RZ, 0x3 ;  /* 0x0000008d8e0a7211 */ /* 0x0c0fe400078f18ff */
[----:B------:R-:W-:Y:S02]  /*0440*/  LEA.HI R27, R142, R141, RZ, 0x6 ;  /* 0x0000008d8e1b7211 */ /* 0x000fe400078f30ff */
[----:B------:R-:W-:-:S02]  /*0450*/  SHF.R.S32.HI R230, RZ, 0x3, R10 ;  /* 0x00000003ffe67819 */ /* 0x000fc4000001140a */
[----:B------:R-:W-:Y:S01]  /*0460*/  LOP3.LUT R10, R10, 0xfffffff8, RZ, 0xc0, !PT ;  /* 0xfffffff80a0a7812 */ /* 0x000fe200078ec0ff */
[----:B------:R-:W2:Y:S01]  /*0470*/  @!P4 LDC.64 R4, c[0x0][0x228] ;  /* 0x00008a00ff04cb82 */ /* 0x000ea20000000a00 */
[C---:B------:R-:W-:Y:S01]  /*0480*/  IADD3 R215, R230.reuse, 0x30, RZ ;  /* 0x00000030e6d77810 */ /* 0x040fe20007ffe0ff */
[C---:B------:R-:W-:Y:S01]  /*0490*/  VIADD R217, R230.reuse, 0x20 ;  /* 0x00000020e6d97836 */ /* 0x040fe20000000000 */
[CC--:B------:R-:W-:Y:S01]  /*04a0*/  ISETP.GE.AND P3, PT, R230.reuse, R204.reuse, PT ;  /* 0x000000cce600720c */ /* 0x0c0fe20003f66270 */
[----:B------:R-:W-:Y:S01]  /*04b0*/  VIADD R219, R230, 0x10 ;  /* 0x00000010e6db7836 */ /* 0x000fe20000000000 */
[-C--:B------:R-:W-:Y:S01]  /*04c0*/  ISETP.GE.AND P0, PT, R215, R204.reuse, PT ;  /* 0x000000ccd700720c */ /* 0x080fe20003f06270 */
[----:B------:R-:W-:Y:S01]  /*04d0*/  IMAD.IADD R10, R141, 0x1, -R10 ;  /* 0x000000018d0a7824 */ /* 0x000fe200078e0a0a */
[-C--:B------:R-:W-:Y:S01]  /*04e0*/  ISETP.GE.AND P1, PT, R217, R204.reuse, PT ;  /* 0x000000ccd900720c */ /* 0x080fe20003f26270 */
[----:B------:R-:W3:Y:S01]  /*04f0*/  @P4 LDC.64 R2, c[0x0][0x240] ;  /* 0x00009000ff024b82 */ /* 0x000ee20000000a00 */
[----:B------:R-:W-:Y:S01]  /*0500*/  ISETP.GE.AND P2, PT, R219, R204, PT ;  /* 0x000000ccdb00720c */ /* 0x000fe20003f46270 */
[----:B------:R-:W-:Y:S01]  /*0510*/  IMAD.SHL.U32 R226, R10, 0x8, RZ ;  /* 0x000000080ae27824 */ /* 0x000fe200078e00ff */
[----:B-1----:R-:W-:Y:S01]  /*0520*/  IABS R8, R14 ;  /* 0x0000000e00087213 */ /* 0x002fe20000000000 */
[----:B------:R-:W-:Y:S01]  /*0530*/  IMAD.SHL.U32 R27, R27, 0x8, RZ ;  /* 0x000000081b1b7824 */ /* 0x000fe200078e00ff */
[----:B------:R-:W-:Y:S01]  /*0540*/  SHF.R.S32.HI R231, RZ, 0x1f, R230 ;  /* 0x0000001fffe77819 */ /* 0x000fe200000114e6 */
[C---:B------:R-:W-:Y:S01]  /*0550*/  VIADD R211, R230.reuse, 0x50 ;  /* 0x00000050e6d37836 */ /* 0x040fe20000000000 */
[----:B------:R-:W1:Y:S01]  /*0560*/  I2F.RP R0, R8 ;  /* 0x0000000800007306 */ /* 0x000e620000209400 */
[----:B------:R-:W-:Y:S01]  /*0570*/  SHF.R.S32.HI R227, RZ, 0x1f, R226 ;  /* 0x0000001fffe37819 */ /* 0x000fe200000114e2 */
[----:B------:R-:W-:Y:S01]  /*0580*/  VIADD R209, R230, 0x60 ;  /* 0x00000060e6d17836 */ /* 0x000fe20000000000 */
[----:B------:R-:W4:Y:S01]  /*0590*/  @!P0 S2R R15, SR_CgaCtaId ;  /* 0x00000000000f8919 */ /* 0x000f220000008800 */
[----:B------:R-:W-:Y:S01]  /*05a0*/  IMAD.WIDE R228, R229, 0x80, R230 ;  /* 0x00000080e5e47825 */ /* 0x000fe200078e02e6 */
[----:B------:R-:W-:Y:S01]  /*05b0*/  LEA.HI.SX32 R148, R140, 0xffffffff, 0x1a ;  /* 0xffffffff8c947811 */ /* 0x000fe200078fd2ff */
[----:B------:R-:W5:Y:S01]  /*05c0*/  @!P1 S2R R17, SR_CgaCtaId ;  /* 0x0000000000119919 */ /* 0x000f620000008800 */
[----:B------:R-:W-:-:S02]  /*05d0*/  IADD3 R213, R230, 0x40, RZ ;  /* 0x00000040e6d57810 */ /* 0x000fc40007ffe0ff */
[----:B------:R-:W-:Y:S01]  /*05e0*/  IADD3 R207, R230, 0x70, RZ ;  /* 0x00000070e6cf7810 */ /* 0x000fe20007ffe0ff */
[----:B------:R-:W4:Y:S01]  /*05f0*/  @!P2 S2R R19, SR_CgaCtaId ;  /* 0x000000000013a919 */ /* 0x000f220000008800 */
[----:B-1----:R-:W1:Y:S02]  /*0600*/  MUFU.RCP R20, R0 ;  /* 0x0000000000147308 */ /* 0x002e640000001000 */
[----:B-1----:R-:W-:-:S06]  /*0610*/  VIADD R20, R20, 0xffffffe ;  /* 0x0ffffffe14147836 */ /* 0x002fcc0000000000 */
[----:B------:R-:W1:Y:S02]  /*0620*/  F2I.FTZ.U32.TRUNC.NTZ R21, R20 ;  /* 0x0000001400157305 */ /* 0x000e64000021f000 */
[----:B-1----:R-:W-:Y:S02]  /*0630*/  IMAD.MOV R7, RZ, RZ, -R21 ;  /* 0x000000ffff077224 */ /* 0x002fe400078e0a15 */
[----:B------:R-:W-:Y:S02]  /*0640*/  IMAD.MOV.U32 R20, RZ, RZ, RZ ;  /* 0x000000ffff147224 */ /* 0x000fe400078e00ff */
[----:B------:R-:W-:Y:S01]  /*0650*/  IMAD R220, R7, R8, RZ ;  /* 0x0000000807dc7224 */ /* 0x000fe200078e02ff */
[----:B------:R-:W-:-:S03]  /*0660*/  @!P4 SHF.R.S32.HI R7, RZ, 0x1f, R16 ;  /* 0x0000001fff07c819 */ /* 0x000fc60000011410 */
[----:B------:R-:W-:-:S04]  /*0670*/  IMAD.HI.U32 R220, R21, R220, R20 ;  /* 0x000000dc15dc7227 */ /* 0x000fc800078e0014 */
[----:B--2---:R-:W-:Y:S02]  /*0680*/  @!P4 IMAD R12, R7, R4, RZ ;  /* 0x00000004070cc224 */ /* 0x004fe400078e02ff */
[----:B------:R-:W-:-:S04]  /*0690*/  IMAD.HI.U32 R220, R220, R13, RZ ;  /* 0x0000000ddcdc7227 */ /* 0x000fc800078e00ff */
[----:B------:R-:W-:Y:S02]  /*06a0*/  @!P4 IMAD R12, R16, R5, R12 ;  /* 0x00000005100cc224 */ /* 0x000fe400078e020c */
[----:B------:R-:W-:Y:S02]  /*06b0*/  IMAD.MOV R5, RZ, RZ, -R220 ;  /* 0x000000ffff057224 */ /* 0x000fe400078e0adc */
[----:B---3--:R-:W-:-:S04]  /*06c0*/  @P4 IMAD.WIDE.U32 R20, R205, R2, RZ ;  /* 0x00000002cd144225 */ /* 0x008fc800078e00ff */
[----:B------:R-:W-:Y:S01]  /*06d0*/  IMAD R5, R8, R5, R13 ;  /* 0x0000000508057224 */ /* 0x000fe200078e020d */
[----:B------:R-:W-:Y:S01]  /*06e0*/  @P4 MOV R2, R20 ;  /* 0x0000001400024202 */ /* 0x000fe20000000f00 */
[----:B------:R-:W-:Y:S02]  /*06f0*/  IMAD.SHL.U32 R7, R230, 0x40, RZ ;  /* 0x00000040e6077824 */ /* 0x000fe400078e00ff */
[----:B------:R-:W-:Y:S01]  /*0700*/  @P4 IMAD R3, R205, R3, R21 ;  /* 0x00000003cd034224 */ /* 0x000fe200078e0215 */
[----:B------:R-:W-:Y:S01]  /*0710*/  ISETP.GT.U32.AND P6, PT, R8, R5, PT ;  /* 0x000000050800720c */ /* 0x000fe20003fc4070 */
[----:B------:R-:W-:Y:S01]  /*0720*/  @!P4 IMAD.WIDE.U32 R20, R16, R4, RZ ;  /* 0x000000041014c225 */ /* 0x000fe200078e00ff */
[----:B------:R-:W-:Y:S02]  /*0730*/  LOP3.LUT R7, R7, 0x1c0, RZ, 0xc0, !PT ;  /* 0x000001c007077812 */ /* 0x000fe400078ec0ff */
[----:B------:R-:W-:Y:S01]  /*0740*/  SHF.R.S32.HI R4, RZ, 0x1f, R9 ;  /* 0x0000001fff047819 */ /* 0x000fe20000011409 */
[----:B------:R-:W-:Y:S01]  /*0750*/  @!P4 IMAD.MOV.U32 R2, RZ, RZ, R20 ;  /* 0x000000ffff02c224 */ /* 0x000fe200078e0014 */
[----:B------:R-:W-:Y:S01]  /*0760*/  LOP3.LUT R13, R7, 0x38, R226, 0xf8, !PT ;  /* 0x00000038070d7812 */ /* 0x000fe200078ef8e2 */
[----:B------:R-:W-:Y:S01]  /*0770*/  @!P4 IMAD.IADD R3, R21, 0x1, R12 ;  /* 0x000000011503c824 */ /* 0x000fe200078e020c */
[----:B------:R-:W-:Y:S01]  /*0780*/  SHF.R.U32.HI R0, RZ, 0x3, R7 ;  /* 0x00000003ff007819 */ /* 0x000fe20000011607 */
[----:B------:R-:W-:Y:S01]  /*0790*/  IMAD R4, R4, UR4, RZ ;  /* 0x0000000404047c24 */ /* 0x000fe2000f8e02ff */
[----:B------:R-:W1:Y:S01]  /*07a0*/  @!P3 LDC.64 R6, c[0x0][0x240] ;  /* 0x00009000ff06bb82 */ /* 0x000e620000000a00 */
[----:B------:R-:W-:-:S02]  /*07b0*/  IADD3 R20, P4, R226, R2, RZ ;  /* 0x00000002e2147210 */ /* 0x000fc40007f9e0ff */
[----:B------:R-:W-:Y:S01]  /*07c0*/  @!P1 MOV R2, 0x400 ;  /* 0x0000040000029802 */ /* 0x000fe20000000f00 */
[----:B------:R-:W-:Y:S01]  /*07d0*/  @!P6 IMAD.IADD R5, R5, 0x1, -R8 ;  /* 0x000000010505e824 */ /* 0x000fe200078e0a08 */
[----:B------:R-:W-:Y:S01]  /*07e0*/  @!P2 MOV R12, 0x400 ;  /* 0x00000400000ca802 */ /* 0x000fe20000000f00 */
[----:B------:R-:W-:Y:S01]  /*07f0*/  IMAD.X R21, R227, 0x1, R3, P4 ;  /* 0x00000001e3157824 */ /* 0x000fe200020e0603 */
[----:B-----5:R-:W-:Y:S01]  /*0800*/  @!P1 LEA R17, R17, R2, 0x18 ;  /* 0x0000000211119211 */ /* 0x020fe200078ec0ff */
[----:B------:R-:W-:Y:S01]  /*0810*/  IMAD R23, R9, UR5, R4 ;  /* 0x0000000509177c24 */ /* 0x000fe2000f8e0204 */
[----:B------:R-:W2:Y:S01]  /*0820*/  @!P2 LDC.64 R2, c[0x0][0x240] ;  /* 0x00009000ff02ab82 */ /* 0x000ea20000000a00 */
[----:B------:R-:W-:Y:S01]  /*0830*/  ISETP.GE.U32.AND P4, PT, R5, R8, PT ;  /* 0x000000080500720c */ /* 0x000fe20003f86070 */
[----:B------:R-:W-:Y:S01]  /*0840*/  @!P6 VIADD R220, R220, 0x1 ;  /* 0x00000001dcdce836 */ /* 0x000fe20000000000 */
[----:B----4-:R-:W-:Y:S01]  /*0850*/  @!P2 LEA R19, R19, R12, 0x18 ;  /* 0x0000000c1313a211 */ /* 0x010fe200078ec0ff */
[C---:B------:R-:W-:Y:S01]  /*0860*/  IMAD.WIDE.U32 R20, R9.reuse, UR4, R20 ;  /* 0x0000000409147c25 */ /* 0x040fe2000f8e0014 */
[----:B------:R-:W-:Y:S01]  /*0870*/  @!P0 MOV R12, 0x400 ;  /* 0x00000400000c8802 */ /* 0x000fe20000000f00 */
[----:B------:R-:W-:Y:S01]  /*0880*/  UMOV UR5, 0x400 ;  /* 0x0000040000057882 */ /* 0x000fe20000000000 */
[----:B------:R-:W-:Y:S01]  /*0890*/  LOP3.LUT R8, R9, R14, RZ, 0x3c, !PT ;  /* 0x0000000e09087212 */ /* 0x000fe200078e3cff */
[----:B------:R-:W3:Y:S01]  /*08a0*/  @!P3 LDC.64 R4, c[0x0][0x210] ;  /* 0x00008400ff04bb82 */ /* 0x000ee20000000a00 */
[----:B------:R-:W-:Y:S01]  /*08b0*/  LOP3.LUT R0, R13, R0, RZ, 0x3c, !PT ;  /* 0x000000000d007212 */ /* 0x000fe200078e3cff */
[--C-:B------:R-:W-:Y:S01]  /*08c0*/  @!P3 IMAD.MOV.U32 R22, RZ, RZ, R20.reuse ;  /* 0x000000ffff16b224 */ /* 0x100fe200078e0014 */
[----:B------:R-:W-:Y:S01]  /*08d0*/  @!P0 LEA R15, R15, R12, 0x18 ;  /* 0x0000000c0f0f8211 */ /* 0x000fe200078ec0ff */
[----:B------:R-:W-:Y:S01]  /*08e0*/  @!P2 IMAD.MOV.U32 R32, RZ, RZ, R20 ;  /* 0x000000ffff20a224 */ /* 0x000fe200078e0014 */
[----:B------:R-:W-:Y:S01]  /*08f0*/  ISETP.GE.AND P5, PT, R8, RZ, PT ;  /* 0x000000ff0800720c */ /* 0x000fe20003fa6270 */
[----:B------:R-:W-:Y:S01]  /*0900*/  @P4 VIADD R220, R220, 0x1 ;  /* 0x00000001dcdc4836 */ /* 0x000fe20000000000 */
[----:B------:R-:W-:Y:S01]  /*0910*/  ISETP.NE.AND P6, PT, R14, RZ, PT ;  /* 0x000000ff0e00720c */ /* 0x000fe20003fc5270 */
[----:B------:R-:W4:Y:S01]  /*0920*/  @!P2 LDC.64 R12, c[0x0][0x210] ;  /* 0x00008400ff0cab82 */ /* 0x000f220000000a00 */
[----:B------:R-:W-:Y:S01]  /*0930*/  @!P2 IADD3 R24, P4, R228, 0x10, RZ ;  /* 0x00000010e418a810 */ /* 0x000fe20007f9e0ff */
[----:B-1----:R-:W-:Y:S01]  /*0940*/  @!P3 IMAD R26, R229, R6, RZ ;  /* 0x00000006e51ab224 */ /* 0x002fe200078e02ff */
[----:B------:R-:W-:-:S02]  /*0950*/  IADD3 R23, R21, R23, RZ ;  /* 0x0000001715177210 */ /* 0x000fc40007ffe0ff */
[----:B------:R-:W-:Y:S01]  /*0960*/  @!P2 IADD3.X R25, RZ, R229, RZ, P4, !PT ;  /* 0x000000e5ff19a210 */ /* 0x000fe200027fe4ff */
[----:B------:R-:W-:Y:S01]  /*0970*/  @!P3 IMAD R26, R228, R7, R26 ;  /* 0x00000007e41ab224 */ /* 0x000fe200078e021a */
[----:B------:R-:W-:Y:S01]  /*0980*/  LOP3.LUT R0, R0, 0xfffffe00, R27, 0xf8, !PT ;  /* 0xfffffe0000007812 */ /* 0x000fe200078ef81b */
[----:B------:R-:W1:Y:S01]  /*0990*/  @!P1 LDC.64 R8, c[0x0][0x240] ;  /* 0x00009000ff089b82 */ /* 0x000e620000000a00 */
[----:B------:R-:W-:Y:S02]  /*09a0*/  @!P3 IMAD.WIDE.U32 R28, R228, R6, R22 ;  /* 0x00000006e41cb225 */ /* 0x000fe400078e0016 */
[----:B------:R-:W-:Y:S02]  /*09b0*/  @!P2 LEA R19, R0, R19, 0x1 ;  /* 0x000000130013a211 */ /* 0x000fe400078e08ff */
[----:B--2---:R-:W-:Y:S02]  /*09c0*/  @!P2 IMAD R25, R25, R2, RZ ;  /* 0x000000021919a224 */ /* 0x004fe400078e02ff */
[----:B------:R-:W-:Y:S01]  /*09d0*/  @!P3 IMAD.IADD R26, R29, 0x1, R26 ;  /* 0x000000011d1ab824 */ /* 0x000fe200078e021a */
[----:B------:R-:W2:Y:S01]  /*09e0*/  S2UR UR4, SR_CgaCtaId ;  /* 0x00000000000479c3 */ /* 0x000ea20000008800 */
[----:B------:R-:W-:Y:S01]  /*09f0*/  @!P5 IMAD.MOV R220, RZ, RZ, -R220 ;  /* 0x000000ffffdcd224 */ /* 0x000fe200078e0adc */
[----:B---3--:R-:W-:Y:S01]  /*0a00*/  @!P3 LEA R30, P4, R28, R4, 0x1 ;  /* 0x000000041c1eb211 */ /* 0x008fe200078808ff */
[----:B------:R-:W-:Y:S01]  /*0a10*/  @!P2 IMAD.MOV.U32 R33, RZ, RZ, R23 ;  /* 0x000000ffff21a224 */ /* 0x000fe200078e0017 */
[----:B------:R-:W-:Y:S01]  /*0a20*/  @!P6 LOP3.LUT R220, RZ, R14, RZ, 0x33, !PT ;  /* 0x0000000effdce212 */ /* 0x000fe200078e33ff */
[----:B------:R-:W-:Y:S01]  /*0a30*/  @!P2 IMAD R14, R24, R3, R25 ;  /* 0x00000003180ea224 */ /* 0x000fe200078e0219 */
[----:B------:R-:W-:Y:S01]  /*0a40*/  @!P1 IADD3 R25, P5, R228, 0x20, RZ ;  /* 0x00000020e4199810 */ /* 0x000fe20007fbe0ff */
[----:B------:R-:W-:Y:S01]  /*0a50*/  @!P2 IMAD.WIDE.U32 R32, R24, R2, R32 ;  /* 0x000000021820a225 */ /* 0x000fe200078e0020 */
[----:B------:R-:W3:Y:S01]  /*0a60*/  @!P0 LDC.64 R6, c[0x0][0x240] ;  /* 0x00009000ff068b82 */ /* 0x000ee20000000a00 */
[----:B------:R-:W-:-:S02]  /*0a70*/  @!P3 LEA.HI.X R31, R28, R5, R26, 0x1, P4 ;  /* 0x000000051c1fb211 */ /* 0x000fc400020f0c1a */
[----:B------:R-:W-:Y:S01]  /*0a80*/  @!P0 IADD3 R26, P4, R228, 0x30, RZ ;  /* 0x00000030e41a8810 */ /* 0x000fe20007f9e0ff */
[----:B------:R-:W-:Y:S01]  /*0a90*/  @!P2 IMAD.IADD R14, R33, 0x1, R14 ;  /* 0x00000001210ea824 */ /* 0x000fe200078e020e */
[----:B------:R-:W-:Y:S01]  /*0aa0*/  @!P1 IADD3.X R27, RZ, R229, RZ, P5, !PT ;  /* 0x000000e5ff1b9210 */ /* 0x000fe20002ffe4ff */
[----:B------:R-:W-:Y:S02]  /*0ab0*/  @!P0 IMAD.MOV.U32 R24, RZ, RZ, R20 ;  /* 0x000000ffff188224 */ /* 0x000fe400078e0014 */
[----:B------:R-:W5:Y:S01]  /*0ac0*/  @!P1 LDC.64 R4, c[0x0][0x210] ;  /* 0x00008400ff049b82 */ /* 0x000f620000000a00 */
[----:B------:R-:W-:Y:S01]  /*0ad0*/  @!P0 IMAD.X R29, RZ, RZ, R229, P4 ;  /* 0x000000ffff1d8224 */ /* 0x000fe200020e06e5 */
[----:B----4-:R-:W-:Y:S01]  /*0ae0*/  @!P2 LEA R34, P4, R32, R12, 0x1 ;  /* 0x0000000c2022a211 */ /* 0x010fe200078808ff */
[----:B-1----:R-:W-:Y:S02]  /*0af0*/  @!P1 IMAD R12, R27, R8, RZ ;  /* 0x000000081b0c9224 */ /* 0x002fe400078e02ff */
[----:B------:R-:W-:Y:S01]  /*0b00*/  @!P1 IMAD R17, R0, 0x2, R17 ;  /* 0x0000000200119824 */ /* 0x000fe200078e0211 */
[----:B------:R-:W-:Y:S01]  /*0b10*/  @!P2 LEA.HI.X R35, R32, R13, R14, 0x1, P4 ;  /* 0x0000000d2023a211 */ /* 0x000fe200020f0c0e */
[----:B------:R-:W-:Y:S01]  /*0b20*/  @!P1 IMAD R9, R25, R9, R12 ;  /* 0x0000000919099224 */ /* 0x000fe200078e020c */
[----:B------:R-:W1:Y:S01]  /*0b30*/  @!P0 LDC.64 R2, c[0x0][0x210] ;  /* 0x00008400ff028b82 */ /* 0x000e620000000a00 */
[----:B--2---:R-:W-:Y:S01]  /*0b40*/  ULEA UR4, UR4, UR5, 0x18 ;  /* 0x0000000504047291 */ /* 0x004fe2000f8ec03f */
[----:B------:R-:W-:-:S02]  /*0b50*/  @!P1 IMAD.MOV.U32 R12, RZ, RZ, R20 ;  /* 0x000000ffff0c9224 */ /* 0x000fc400078e0014 */
[----:B------:R-:W-:Y:S02]  /*0b60*/  @!P1 IMAD.MOV.U32 R13, RZ, RZ, R23 ;  /* 0x000000ffff0d9224 */ /* 0x000fe400078e0017 */
[----:B------:R-:W-:Y:S01]  /*0b70*/  IMAD R14, R148, -0x40, R146 ;  /* 0xffffffc0940e7824 */ /* 0x000fe200078e0292 */
[----:B------:R-:W-:Y:S01]  /*0b80*/  LEA R206, R0, UR4, 0x1 ;  /* 0x0000000400ce7c11 */ /* 0x000fe2000f8e08ff */
[----:B---3--:R-:W-:Y:S02]  /*0b90*/  @!P0 IMAD R29, R29, R6, RZ ;  /* 0x000000061d1d8224 */ /* 0x008fe400078e02ff */
[----:B------:R-:W-:Y:S01]  /*0ba0*/  @!P1 IMAD.WIDE.U32 R12, R25, R8, R12 ;  /* 0x00000008190c9225 */ /* 0x000fe200078e000c */
[-C--:B------:R-:W-:Y:S01]  /*0bb0*/  ISETP.GE.AND P5, PT, R230, R14.reuse, PT ;  /* 0x0000000ee600720c */ /* 0x080fe20003fa6270 */
[----:B------:R-:W-:Y:S01]  /*0bc0*/  @!PT LDS RZ, [RZ] ;  /* 0x00000000fffff984 */ /* 0x000fe20000000800 */
[----:B------:R-:W-:Y:S01]  /*0bd0*/  @!PT LDS RZ, [RZ] ;  /* 0x00000000fffff984 */ /* 0x000fe20000000800 */
[----:B------:R-:W-:Y:S01]  /*0be0*/  @!PT LDS RZ, [RZ] ;  /* 0x00000000fffff984 */ /* 0x000fe20000000800 */
[----:B------:R-:W-:Y:S01]  /*0bf0*/  @!P3 LDGSTS.E.BYPASS.LTC128B.128 [R206], desc[UR16][R30.64] ;  /* 0x000000001ecebfae */ /* 0x000fe2000b901d50 */
[----:B------:R-:W-:Y:S01]  /*0c00*/  ISETP.GE.AND P6, PT, R219, R14, PT ;  /* 0x0000000edb00720c */ /* 0x000fe20003fc6270 */
[----:B------:R-:W-:Y:S01]  /*0c10*/  @!P0 IMAD.MOV.U32 R25, RZ, RZ, R23 ;  /* 0x000000ffff198224 */ /* 0x000fe200078e0017 */
[----:B------:R-:W-:Y:S01]  /*0c20*/  P2R R8, PR, RZ, 0x20 ;  /* 0x00000020ff087803 */ /* 0x000fe20000000000 */
[C---:B------:R-:W-:Y:S01]  /*0c30*/  @!P0 IMAD R7, R26.reuse, R7, R29 ;  /* 0x000000071a078224 */ /* 0x040fe200078e021d */
[----:B------:R2:W-:Y:S01]  /*0c40*/  @!P2 LDGSTS.E.BYPASS.LTC128B.128 [R19+0x800], desc[UR16][R34.64] ;  /* 0x008000002213afae */ /* 0x0005e2000b901d50 */
[----:B------:R-:W-:Y:S01]  /*0c50*/  @!P0 IMAD.WIDE.U32 R26, R26, R6, R24 ;  /* 0x000000061a1a8225 */ /* 0x000fe200078e0018 */
[----:B-----5:R-:W-:-:S03]  /*0c60*/  @!P1 LEA R6, P3, R12, R4, 0x1 ;  /* 0x000000040c069211 */ /* 0x020fc600078608ff */
[----:B------:R-:W-:Y:S02]  /*0c70*/  @!P1 IMAD.IADD R9, R13, 0x1, R9 ;  /* 0x000000010d099824 */ /* 0x000fe400078e0209 */
[----:B------:R-:W-:Y:S01]  /*0c80*/  @!P0 IMAD.IADD R4, R27, 0x1, R7 ;  /* 0x000000011b048824 */ /* 0x000fe200078e0207 */
[----:B-1----:R-:W-:Y:S01]  /*0c90*/  @!P0 LEA R2, P2, R26, R2, 0x1 ;  /* 0x000000021a028211 */ /* 0x002fe200078408ff */
[----:B------:R-:W1:Y:S01]  /*0ca0*/  @!P6 S2R R13, SR_CgaCtaId ;  /* 0x00000000000de919 */ /* 0x000e620000008800 */
[----:B------:R-:W-:Y:S01]  /*0cb0*/  @!P1 LEA.HI.X R7, R12, R5, R9, 0x1, P3 ;  /* 0x000000050c079211 */ /* 0x000fe200018f0c09 */
[----:B------:R-:W-:Y:S01]  /*0cc0*/  @!P0 IMAD R5, R0, 0x2, R15 ;  /* 0x0000000200058824 */ /* 0x000fe200078e020f */
[----:B------:R-:W-:Y:S01]  /*0cd0*/  @!P0 LEA.HI.X R3, R26, R3, R4, 0x1, P2 ;  /* 0x000000031a038211 */ /* 0x000fe200010f0c04 */
[----:B------:R-:W3:Y:S01]  /*0ce0*/  @!P5 S2R R15, SR_CgaCtaId ;  /* 0x00000000000fd919 */ /* 0x000ee20000008800 */
[-C--:B------:R-:W-:Y:S02]  /*0cf0*/  ISETP.GE.AND P3, PT, R213, R204.reuse, PT ;  /* 0x000000ccd500720c */ /* 0x080fe40003f66270 */
[-C--:B------:R-:W-:Y:S01]  /*0d00*/  ISETP.GE.AND P2, PT, R211, R204.reuse, PT ;  /* 0x000000ccd300720c */ /* 0x080fe20003f46270 */
[----:B------:R4:W-:Y:S01]  /*0d10*/  @!P1 LDGSTS.E.BYPASS.LTC128B.128 [R17+0x1000], desc[UR16][R6.64] ;  /* 0x0100000006119fae */ /* 0x0009e2000b901d50 */
[----:B------:R-:W-:-:S02]  /*0d20*/  ISETP.GE.AND P1, PT, R209, R204, PT ;  /* 0x000000ccd100720c */ /* 0x000fc40003f26270 */
[----:B------:R-:W-:Y:S01]  /*0d30*/  @!P5 MOV R12, 0x400 ;  /* 0x00000400000cd802 */ /* 0x000fe20000000f00 */
[----:B------:R5:W-:Y:S01]  /*0d40*/  @!P0 LDGSTS.E.BYPASS.LTC128B.128 [R5+0x1800], desc[UR16][R2.64] ;  /* 0x0180000002058fae */ /* 0x000be2000b901d50 */
[----:B------:R-:W-:Y:S02]  /*0d50*/  ISETP.GE.AND P0, PT, R207, R204, PT ;  /* 0x000000cccf00720c */ /* 0x000fe40003f06270 */
[----:B------:R-:W-:-:S03]  /*0d60*/  @!P6 MOV R28, 0x400 ;  /* 0x00000400001ce802 */ /* 0x000fc60000000f00 */
[----:B------:R-:W1:Y:S01]  /*0d70*/  @!P3 S2R R29, SR_CgaCtaId ;  /* 0x00000000001db919 */ /* 0x000e620000008800 */
[----:B------:R-:W-:Y:S02]  /*0d80*/  @!P3 IADD3 R32, P4, R228, 0x40, RZ ;  /* 0x00000040e420b810 */ /* 0x000fe40007f9e0ff */
[----:B------:R-:W-:Y:S01]  /*0d90*/  @!P3 MOV R4, 0x400 ;  /* 0x000004000004b802 */ /* 0x000fe20000000f00 */
[----:B------:R-:W1:Y:S02]  /*0da0*/  @!P2 S2R R25, SR_CgaCtaId ;  /* 0x000000000019a919 */ /* 0x000e640000008800 */
[----:B------:R-:W-:Y:S01]  /*0db0*/  @!P3 IMAD.X R9, RZ, RZ, R229, P4 ;  /* 0x000000ffff09b224 */ /* 0x000fe200020e06e5 */
[----:B------:R-:W-:Y:S01]  /*0dc0*/  ISETP.NE.AND P4, PT, R11, -0x1, PT ;  /* 0xffffffff0b00780c */ /* 0x000fe20003f85270 */
[----:B--2---:R-:W2:Y:S01]  /*0dd0*/  @!P1 S2R R19, SR_CgaCtaId ;  /* 0x0000000000139919 */ /* 0x004ea20000008800 */
[----:B------:R-:W-:Y:S01]  /*0de0*/  @!P0 MOV R24, 0x400 ;  /* 0x0000040000188802 */ /* 0x000fe20000000f00 */
[----:B----4-:R-:W4:Y:S01]  /*0df0*/  @!P0 S2R R17, SR_CgaCtaId ;  /* 0x0000000000118919 */ /* 0x010f220000008800 */
[----:B------:R-:W4:Y:S01]  /*0e00*/  @!P3 LDC.64 R6, c[0x0][0x240] ;  /* 0x00009000ff06bb82 */ /* 0x000f220000000a00 */
[----:B---3--:R-:W-:-:S08]  /*0e10*/  @!P5 LEA R15, R15, R12, 0x18 ;  /* 0x0000000c0f0fd211 */ /* 0x008fd000078ec0ff */
[----:B------:R-:W-:Y:S01]  /*0e20*/  @P4 IMAD.IADD R26, R18, 0x1, R11 ;  /* 0x00000001121a4824 */ /* 0x000fe200078e020b */
[----:B-----5:R-:W-:Y:S02]  /*0e30*/  @!P2 MOV R2, 0x400 ;  /* 0x000004000002a802 */ /* 0x020fe40000000f00 */
[----:B------:R-:W-:Y:S01]  /*0e40*/  @!P1 MOV R12, 0x400 ;  /* 0x00000400000c9802 */ /* 0x000fe20000000f00 */
[----:B------:R-:W3:Y:S01]  /*0e50*/  @P4 LDC.64 R138, c[0x0][0x250] ;  /* 0x00009400ff8a4b82 */ /* 0x000ee20000000a00 */
[----:B-1----:R-:W-:-:S07]  /*0e60*/  @!P3 LEA R29, R29, R4, 0x18 ;  /* 0x000000041d1db211 */ /* 0x002fce00078ec0ff */
[----:B------:R-:W1:Y:S01]  /*0e70*/  @P4 LDC.64 R136, c[0x0][0x248] ;  /* 0x00009200ff884b82 */ /* 0x000e620000000a00 */
[----:B------:R-:W-:Y:S02]  /*0e80*/  @!P2 LEA R25, R25, R2, 0x18 ;  /* 0x000000021919a211 */ /* 0x000fe400078ec0ff */
[----:B--2---:R-:W-:Y:S01]  /*0e90*/  @!P1 LEA R19, R19, R12, 0x18 ;  /* 0x0000000c13139211 */ /* 0x004fe200078ec0ff */
[----:B------:R-:W-:-:S04]  /*0ea0*/  @P4 IMAD.IADD R12, R18, 0x1, R11 ;  /* 0x00000001120c4824 */ /* 0x000fc800078e020b */
[----:B------:R-:W2:Y:S01]  /*0eb0*/  @!P3 LDC.64 R4, c[0x0][0x210] ;  /* 0x00008400ff04bb82 */ /* 0x000ea20000000a00 */
[----:B------:R-:W-:Y:S01]  /*0ec0*/  @!P6 LEA R11, R13, R28, 0x18 ;  /* 0x0000001c0d0be211 */ /* 0x000fe200078ec0ff */
[----:B----4-:R-:W-:Y:S02]  /*0ed0*/  @!P3 IMAD R9, R9, R6, RZ ;  /* 0x000000060909b224 */ /* 0x010fe400078e02ff */
[----:B------:R-:W-:Y:S02]  /*0ee0*/  @!P3 IMAD.MOV.U32 R13, RZ, RZ, R23 ;  /* 0x000000ffff0db224 */ /* 0x000fe400078e0017 */
[----:B------:R-:W-:Y:S01]  /*0ef0*/  @!P3 IMAD R9, R32, R7, R9 ;  /* 0x000000072009b224 */ /* 0x000fe200078e0209 */
[----:B------:R-:W-:Y:S01]  /*0f00*/  @!P0 LEA R17, R17, R24, 0x18 ;  /* 0x0000001811118211 */ /* 0x000fe200078ec0ff */
[----:B------:R-:W4:Y:S01]  /*0f10*/  @!P2 LDC.64 R2, c[0x0][0x240] ;  /* 0x00009000ff02ab82 */ /* 0x000f220000000a00 */
[----:B---3--:R-:W-:-:S04]  /*0f20*/  @P4 IMAD.WIDE.U32 R30, R26, R138, RZ ;  /* 0x0000008a1a1e4225 */ /* 0x008fc800078e00ff */
[----:B------:R-:W-:Y:S01]  /*0f30*/  @P4 IMAD R24, R26, R139, RZ ;  /* 0x0000008b1a184224 */ /* 0x000fe200078e02ff */
[----:B------:R-:W-:Y:S01]  /*0f40*/  @P4 MOV R26, R30 ;  /* 0x0000001e001a4202 */ /* 0x000fe20000000f00 */
[C---:B-1----:R-:W-:Y:S02]  /*0f50*/  @P4 IMAD R27, R12.reuse, R137, RZ ;  /* 0x000000890c1b4224 */ /* 0x042fe400078e02ff */
[----:B------:R-:W-:-:S04]  /*0f60*/  @P4 IMAD.WIDE.U32 R222, R12, R136, RZ ;  /* 0x000000880cde4225 */ /* 0x000fc800078e00ff */
[----:B------:R-:W-:Y:S02]  /*0f70*/  @!P3 IMAD.MOV.U32 R12, RZ, RZ, R20 ;  /* 0x000000ffff0cb224 */ /* 0x000fe400078e0014 */
[----:B------:R-:W-:Y:S02]  /*0f80*/  @P4 IMAD.IADD R24, R31, 0x1, R24 ;  /* 0x000000011f184824 */ /* 0x000fe400078e0218 */
[----:B------:R-:W-:-:S04]  /*0f90*/  @!P3 IMAD.WIDE.U32 R32, R32, R6, R12 ;  /* 0x000000062020b225 */ /* 0x000fc800078e000c */
[----:B------:R-:W-:Y:S01]  /*0fa0*/  @P4 IMAD.IADD R27, R223, 0x1, R27 ;  /* 0x00000001df1b4824 */ /* 0x000fe200078e021b */
[----:B--2---:R-:W-:Y:S06]  /*0fb0*/  @P4 BRA `(.L_x_1207) ;  /* 0x0000000000304947 */ /* 0x004fec0003800000 */
[----:B------:R-:W1:Y:S01]  /*0fc0*/  LDC.64 R136, c[0x0][0x248] ;  /* 0x00009200ff887b82 */ /* 0x000e620000000a00 */
[----:B------:R-:W-:-:S07]  /*0fd0*/  SHF.R.S32.HI R13, RZ, 0x1f, R18 ;  /* 0x0000001fff0d7819 */ /* 0x000fce0000011412 */
[----:B------:R-:W2:Y:S01]  /*0fe0*/  LDC.64 R6, c[0x0][0x230] ;  /* 0x00008c00ff067b82 */ /* 0x000ea20000000a00 */
[-C--:B-1----:R-:W-:Y:S01]  /*0ff0*/  IMAD R12, R13, R136.reuse, RZ ;  /* 0x000000880d0c7224 */ /* 0x082fe200078e02ff */
[----:B------:R-:W-:Y:S01]  /*1000*/  SHF.R.S32.HI R13, RZ, 0x1f, R16 ;  /* 0x0000001fff0d7819 */ /* 0x000fe20000011410 */
[----:B------:R-:W-:-:S04]  /*1010*/  IMAD.WIDE.U32 R30, R18, R136, RZ ;  /* 0x00000088121e7225 */ /* 0x000fc800078e00ff */
[----:B------:R-:W-:Y:S02]  /*1020*/  IMAD R12, R18, R137, R12 ;  /* 0x00000089120c7224 */ /* 0x000fe400078e020c */
[----:B--2---:R-:W-:-:S03]  /*1030*/  IMAD R13, R13, R6, RZ ;  /* 0x000000060d0d7224 */ /* 0x004fc600078e02ff */
[----:B------:R-:W-:Y:S01]  /*1040*/  IADD3 R31, R31, R12, RZ ;  /* 0x0000000c1f1f7210 */ /* 0x000fe20007ffe0ff */
[C---:B------:R-:W-:Y:S02]  /*1050*/  IMAD R7, R16.reuse, R7, R13 ;  /* 0x0000000710077224 */ /* 0x040fe400078e020d */
[----:B------:R-:W-:-:S05]  /*1060*/  IMAD.WIDE.U32 R222, R16, R6, R30 ;  /* 0x0000000610de7225 */ /* 0x000fca00078e001e */
[----:B------:R-:W-:-:S07]  /*1070*/  IADD3 R27, R223, R7, RZ ;  /* 0x00000007df1b7210 */ /* 0x000fce0007ffe0ff */
.L_x_1207:
[----:B------:R-:W-:Y:S02]  /*1080*/  @!P3 IADD3 R12, R33, R9, RZ ;  /* 0x00000009210cb210 */ /* 0x000fe40007ffe0ff */
[----:B------:R-:W-:Y:S01]  /*1090*/  @!P3 LEA R30, P5, R32, R4, 0x1 ;  /* 0x00000004201eb211 */ /* 0x000fe200078a08ff */
[----:B------:R-:W-:-:S12]  /*10a0*/  @P4 BRA `(.L_x_1208) ;  /* 0x0000000000344947 */ /* 0x000fd80003800000 */
        /* <DEDUP_REMOVED lines=13> */
.L_x_1208:
[----:B------:R-:W-:Y:S01]  /*1180*/  @!P2 IADD3 R28, P4, R228, 0x50, RZ ;  /* 0x00000050e41ca810 */ /* 0x000fe20007f9e0ff */
[----:B------:R-:W-:Y:S01]  /*1190*/  @!P3 IMAD R29, R0, 0x2, R29 ;  /* 0x00000002001db824 */ /* 0x000fe200078e021d */
[----:B------:R-:W-:Y:S01]  /*11a0*/  @!P3 LEA.HI.X R31, R32, R5, R12, 0x1, P5 ;  /* 0x00000005201fb211 */ /* 0x000fe200028f0c0c */
[-C--:B------:R-:W-:Y:S01]  /*11b0*/  IMAD R6, R231, R136.reuse, RZ ;  /* 0x00000088e7067224 */ /* 0x080fe200078e02ff */
[----:B------:R-:W1:Y:S01]  /*11c0*/  @!P2 LDC.64 R12, c[0x0][0x210] ;  /* 0x00008400ff0cab82 */ /* 0x000e620000000a00 */
[----:B------:R-:W-:Y:S01]  /*11d0*/  @!P2 IMAD.X R5, RZ, RZ, R229, P4 ;  /* 0x000000ffff05a224 */ /* 0x000fe200020e06e5 */
[----:B------:R-:W-:Y:S01]  /*11e0*/  ISETP.NE.AND P5, PT, R8, RZ, PT ;  /* 0x000000ff0800720c */ /* 0x000fe20003fa5270 */
[----:B------:R-:W-:Y:S01]  /*11f0*/  IMAD.WIDE.U32 R32, R230, R136, R226 ;  /* 0x00000088e6207225 */ /* 0x000fe200078e00e2 */
[----:B------:R-:W-:Y:S01]  /*1200*/  @!PT LDS RZ, [RZ] ;  /* 0x00000000fffff984 */ /* 0x000fe20000000800 */
[----:B------:R-:W-:Y:S01]  /*1210*/  @!PT LDS RZ, [RZ] ;  /* 0x00000000fffff984 */ /* 0x000fe20000000800 */
[----:B------:R-:W-:Y:S01]  /*1220*/  @!PT LDS RZ, [RZ] ;  /* 0x00000000fffff984 */ /* 0x000fe20000000800 */
[----:B------:R2:W-:Y:S01]  /*1230*/  @!P3 LDGSTS.E.BYPASS.LTC128B.128 [R29+0x2000], desc[UR16][R30.64] ;  /* 0x020000001e1dbfae */ /* 0x0005e2000b901d50 */
[----:B------:R-:W-:Y:S01]  /*1240*/  @!P1 IADD3 R16, P4, R228, 0x60, RZ ;  /* 0x00000060e4109810 */ /* 0x000fe20007f9e0ff */
[----:B------:R-:W-:Y:S01]  /*1250*/  ULDC.64 UR6, c[0x0][0x260] ;  /* 0x0000980000067ab9 */ /* 0x000fe20000000a00 */
[----:B----4-:R-:W-:Y:S01]  /*1260*/  @!P2 IMAD R18, R5, R2, RZ ;  /* 0x000000020512a224 */ /* 0x010fe200078e02ff */
[----:B------:R-:W-:Y:S01]  /*1270*/  IADD3 R222, P3, R222, R32, RZ ;  /* 0x00000020dede7210 */ /* 0x000fe20007f7e0ff */
[----:B------:R-:W-:Y:S01]  /*1280*/  IMAD R6, R230, R137, R6 ;  /* 0x00000089e6067224 */ /* 0x000fe200078e0206 */
[----:B------:R-:W3:Y:S01]  /*1290*/  @!P0 LDC.64 R4, c[0x0][0x240] ;  /* 0x00009000ff048b82 */ /* 0x000ee20000000a00 */
[----:B------:R-:W-:Y:S01]  /*12a0*/  @!P2 IMAD.MOV.U32 R32, RZ, RZ, R20 ;  /* 0x000000ffff20a224 */ /* 0x000fe200078e0014 */
[----:B------:R-:W-:Y:S01]  /*12b0*/  @!P2 LEA R25, R0, R25, 0x1 ;  /* 0x000000190019a211 */ /* 0x000fe200078e08ff */
[----:B------:R-:W-:Y:S01]  /*12c0*/  @!P2 IMAD R18, R28, R3, R18 ;  /* 0x000000031c12a224 */ /* 0x000fe200078e0212 */
[----:B------:R-:W-:Y:S01]  /*12d0*/  IADD3.X R223, R27, R33, R6, P3, !PT ;  /* 0x000000211bdf7210 */ /* 0x000fe20001ffe406 */
[----:B------:R-:W-:Y:S01]  /*12e0*/  @!P2 IMAD.MOV.U32 R33, RZ, RZ, R23 ;  /* 0x000000ffff21a224 */ /* 0x000fe200078e0017 */
[----:B------:R-:W-:Y:S01]  /*12f0*/  @!P0 IADD3 R22, P3, R228, 0x70, RZ ;  /* 0x00000070e4168810 */ /* 0x000fe20007f7e0ff */
[----:B------:R-:W-:Y:S01]  /*1300*/  IMAD R27, R231, R138, RZ ;  /* 0x0000008ae71b7224 */ /* 0x000fe200078e02ff */
[----:B------:R-:W4:Y:S01]  /*1310*/  @!P1 LDC.64 R8, c[0x0][0x240] ;  /* 0x00009000ff089b82 */ /* 0x000f220000000a00 */
[----:B------:R-:W-:Y:S01]  /*1320*/  @!P2 IMAD.WIDE.U32 R32, R28, R2, R32 ;  /* 0x000000021c20a225 */ /* 0x000fe200078e0020 */
[----:B------:R-:W-:Y:S01]  /*1330*/  SHF.L.U64.HI R145, R136, 0x6, R137 ;  /* 0x0000000688917819 */ /* 0x000fe20000010289 */
[----:B------:R-:W-:-:S02]  /*1340*/  ULDC UR5, c[0x0][0x39c] ;  /* 0x0000e70000057ab9 */ /* 0x000fc40000000800 */
[----:B------:R-:W-:Y:S02]  /*1350*/  @!P1 IMAD.MOV.U32 R34, RZ, RZ, R20 ;  /* 0x000000ffff229224 */ /* 0x000fe400078e0014 */
[----:B------:R-:W-:Y:S01]  /*1360*/  @!P1 IMAD.MOV.U32 R35, RZ, RZ, R23 ;  /* 0x000000ffff239224 */ /* 0x000fe200078e0017 */
[----:B------:R-:W5:Y:S01]  /*1370*/  @!P1 LDC.64 R6, c[0x0][0x210] ;  /* 0x00008400ff069b82 */ /* 0x000f620000000a00 */
[----:B------:R-:W-:Y:S01]  /*1380*/  @!P1 IMAD.X R21, RZ, RZ, R229, P4 ;  /* 0x000000ffff159224 */ /* 0x000fe200020e06e5 */
[----:B-1----:R-:W-:Y:S01]  /*1390*/  @!P2 LEA R12, P4, R32, R12, 0x1 ;  /* 0x0000000c200ca211 */ /* 0x002fe200078808ff */
[----:B------:R-:W-:Y:S01]  /*13a0*/  @!P2 IMAD.IADD R18, R33, 0x1, R18 ;  /* 0x000000012112a824 */ /* 0x000fe200078e0212 */
[----:B--2---:R-:W-:Y:S01]  /*13b0*/  @!P0 IADD3.X R29, RZ, R229, RZ, P3, !PT ;  /* 0x000000e5ff1d8210 */ /* 0x004fe20001ffe4ff */
[----:B------:R-:W-:-:S03]  /*13c0*/  IMAD.WIDE.U32 R30, R230, R138, R226 ;  /* 0x0000008ae61e7225 */ /* 0x000fc600078e00e2 */
[----:B------:R-:W1:Y:S01]  /*13d0*/  @!P0 LDC.64 R2, c[0x0][0x210] ;  /* 0x00008400ff028b82 */ /* 0x000e620000000a00 */
[----:B------:R-:W-:Y:S01]  /*13e0*/  @!P2 LEA.HI.X R13, R32, R13, R18, 0x1, P4 ;  /* 0x0000000d200da211 */ /* 0x000fe200020f0c12 */
[----:B---3--:R-:W-:Y:S01]  /*13f0*/  @!P0 IMAD R29, R29, R4, RZ ;  /* 0x000000041d1d8224 */ /* 0x008fe200078e02ff */
[----:B------:R-:W-:Y:S01]  /*1400*/  IADD3 R26, P3, R26, R30, RZ ;  /* 0x0000001e1a1a7210 */ /* 0x000fe20007f7e0ff */
[----:B------:R-:W-:Y:S01]  /*1410*/  @!P0 IMAD.MOV.U32 R36, RZ, RZ, R20 ;  /* 0x000000ffff248224 */ /* 0x000fe200078e0014 */
[----:B------:R-:W-:Y:S01]  /*1420*/  ISETP.GE.AND P4, PT, R219, R14, PT ;  /* 0x0000000edb00720c */ /* 0x000fe20003f86270 */
[----:B------:R-:W-:Y:S01]  /*1430*/  @!P0 IMAD.MOV.U32 R37, RZ, RZ, R23 ;  /* 0x000000ffff258224 */ /* 0x000fe200078e0017 */
[----:B------:R2:W-:Y:S01]  /*1440*/  @!P2 LDGSTS.E.BYPASS.LTC128B.128 [R25+0x2800], desc[UR16][R12.64] ;  /* 0x028000000c19afae */ /* 0x0005e2000b901d50 */
[----:B------:R-:W-:Y:S02]  /*1450*/  IMAD R27, R230, R139, R27 ;  /* 0x0000008be61b7224 */ /* 0x000fe400078e021b */
[----:B----4-:R-:W-:-:S03]  /*1460*/  @!P1 IMAD.WIDE.U32 R34, R16, R8, R34 ;  /* 0x0000000810229225 */ /* 0x010fc600078e0022 */
[----:B------:R-:W-:Y:S01]  /*1470*/  IADD3.X R27, R24, R31, R27, P3, !PT ;  /* 0x0000001f181b7210 */ /* 0x000fe20001ffe41b */
[C---:B------:R-:W-:Y:S02]  /*1480*/  @!P0 IMAD R5, R22.reuse, R5, R29 ;  /* 0x0000000516058224 */ /* 0x040fe400078e021d */
[----:B------:R-:W-:Y:S01]  /*1490*/  @!P0 IMAD.WIDE.U32 R36, R22, R4, R36 ;  /* 0x0000000416248225 */ /* 0x000fe200078e0024 */
[----:B-----5:R-:W-:-:S03]  /*14a0*/  @!P1 LEA R22, P3, R34, R6, 0x1 ;  /* 0x0000000622169211 */ /* 0x020fc600078608ff */
[----:B------:R-:W-:Y:S02]  /*14b0*/  @!P0 IMAD.IADD R6, R37, 0x1, R5 ;  /* 0x0000000125068824 */ /* 0x000fe400078e0205 */
[----:B------:R-:W3:Y:S01]  /*14c0*/  @!P5 LDC.64 R4, c[0x0][0x218] ;  /* 0x00008600ff04db82 */ /* 0x000ee20000000a00 */
[----:B------:R-:W-:Y:S01]  /*14d0*/  @!P1 IMAD R21, R21, R8, RZ ;  /* 0x0000000815159224 */ /* 0x000fe200078e02ff */
[----:B-1----:R-:W-:Y:S01]  /*14e0*/  @!P0 LEA R28, P2, R36, R2, 0x1 ;  /* 0x00000002241c8211 */ /* 0x002fe200078408ff */
[----:B------:R-:W-:Y:S01]  /*14f0*/  IMAD.WIDE.U32 R222, R220, UR6, R222 ;  /* 0x00000006dcde7c25 */ /* 0x000fe2000f8e00de */
[----:B------:R-:W-:Y:S02]  /*1500*/  SHF.R.S32.HI R8, RZ, 0x1f, R220 ;  /* 0x0000001fff087819 */ /* 0x000fe400000114dc */
[----:B------:R-:W-:Y:S01]  /*1510*/  @!P0 LEA.HI.X R29, R36, R3, R6, 0x1, P2 ;  /* 0x00000003241d8211 */ /* 0x000fe200010f0c06 */
[----:B------:R-:W-:Y:S01]  /*1520*/  @!P1 IMAD R9, R16, R9, R21 ;  /* 0x0000000910099224 */ /* 0x000fe200078e0215 */
[----:B------:R-:W1:Y:S01]  /*1530*/  @!P6 LDC.64 R2, c[0x0][0x218] ;  /* 0x00008600ff02eb82 */ /* 0x000e620000000a00 */
[----:B------:R-:W-:Y:S01]  /*1540*/  IMAD R225, R8, UR6, RZ ;  /* 0x0000000608e17c24 */ /* 0x000fe2000f8e02ff */
[----:B------:R-:W-:Y:S01]  /*1550*/  ISETP.GE.AND P2, PT, R215, R14, PT ;  /* 0x0000000ed700720c */ /* 0x000fe20003f46270 */
[----:B------:R-:W-:Y:S01]  /*1560*/  @!P1 IMAD.IADD R9, R35, 0x1, R9 ;  /* 0x0000000123099824 */ /* 0x000fe200078e0209 */
[----:B------:R-:W-:Y:S01]  /*1570*/  SHF.R.S32.HI R6, RZ, 0x1f, R148 ;  /* 0x0000001fff067819 */ /* 0x000fe20000011494 */
[----:B------:R-:W-:Y:S01]  /*1580*/  IMAD R225, R220, UR7, R225 ;  /* 0x00000007dce17c24 */ /* 0x000fe2000f8e02e1 */
[----:B--2---:R-:W-:Y:S01]  /*1590*/  @!P0 LEA R12, R0, R17, 0x1 ;  /* 0x00000011000c8211 */ /* 0x004fe200078e08ff */
[----:B------:R-:W-:Y:S01]  /*15a0*/  IMAD.SHL.U32 R147, R136, 0x40, RZ ;  /* 0x0000004088937824 */ /* 0x000fe200078e00ff */
[----:B------:R-:W-:Y:S01]  /*15b0*/  @!P1 LEA.HI.X R23, R34, R7, R9, 0x1, P3 ;  /* 0x0000000722179211 */ /* 0x000fe200018f0c09 */
[----:B------:R-:W-:Y:S01]  /*15c0*/  IMAD R7, R145, R148, RZ ;  /* 0x0000009491077224 */ /* 0x000fe200078e02ff */
[----:B------:R-:W-:Y:S01]  /*15d0*/  ISETP.GE.AND P3, PT, R217, R14, PT ;  /* 0x0000000ed900720c */ /* 0x000fe20003f66270 */
[----:B------:R-:W-:Y:S01]  /*15e0*/  IMAD.IADD R225, R223, 0x1, R225 ;  /* 0x00000001dfe17824 */ /* 0x000fe200078e02e1 */
[----:B------:R-:W-:Y:S01]  /*15f0*/  ULDC.64 UR6, c[0x0][0x268] ;  /* 0x00009a0000067ab9 */ /* 0x000fe20000000a00 */
[----:B------:R-:W-:-:S02]  /*1600*/  IMAD.MOV.U32 R224, RZ, RZ, R222 ;  /* 0x000000ffffe07224 */ /* 0x000fc400078e00de */
[----:B------:R-:W-:Y:S02]  /*1610*/  @!P1 IMAD R19, R0, 0x2, R19 ;  /* 0x0000000200139824 */ /* 0x000fe400078e0213 */
[-C--:B------:R-:W-:Y:S02]  /*1620*/  IMAD R7, R6, R147.reuse, R7 ;  /* 0x0000009306077224 */ /* 0x080fe400078e0207 */
[----:B------:R-:W-:Y:S01]  /*1630*/  IMAD.WIDE.U32 R16, R148, R147, R224 ;  /* 0x0000009394107225 */ /* 0x000fe200078e00e0 */
[----:B------:R2:W-:Y:S03]  /*1640*/  @!P1 LDGSTS.E.BYPASS.LTC128B.128 [R19+0x3000], desc[UR16][R22.64] ;  /* 0x0300000016139fae */ /* 0x0005e6000b901d50 */
[----:B------:R-:W-:Y:S01]  /*1650*/  IMAD.IADD R17, R17, 0x1, R7 ;  /* 0x0000000111117824 */ /* 0x000fe200078e0207 */
[----:B------:R4:W-:Y:S01]  /*1660*/  @!P0 LDGSTS.E.BYPASS.LTC128B.128 [R12+0x3800], desc[UR16][R28.64] ;  /* 0x038000001c0c8fae */ /* 0x0009e2000b901d50 */
[----:B---3--:R-:W-:Y:S01]  /*1670*/  @!P5 LEA R24, P1, R16, R4, 0x1 ;  /* 0x000000041018d211 */ /* 0x008fe200078208ff */
[----:B------:R-:W-:Y:S01]  /*1680*/  @!P5 IMAD R15, R0, 0x2, R15 ;  /* 0x00000002000fd824 */ /* 0x000fe200078e020f */
[----:B------:R-:W-:Y:S01]  /*1690*/  @!P6 LEA R4, P0, R136, R16, 0x4 ;  /* 0x000000108804e211 */ /* 0x000fe200078020ff */
[----:B------:R-:W3:Y:S01]  /*16a0*/  @!P2 S2R R7, SR_CgaCtaId ;  /* 0x000000000007a919 */ /* 0x000ee20000008800 */
[----:B------:R-:W-:Y:S01]  /*16b0*/  @!P5 LEA.HI.X R25, R16, R5, R17, 0x1, P1 ;  /* 0x000000051019d211 */ /* 0x000fe200008f0c11 */
[----:B------:R-:W-:Y:S01]  /*16c0*/  IMAD R203, R8, UR6, RZ ;  /* 0x0000000608cb7c24 */ /* 0x000fe2000f8e02ff */
[----:B------:R-:W-:Y:S01]  /*16d0*/  @!P6 LEA.HI.X R5, R136, R17, R137, 0x4, P0 ;  /* 0x000000118805e211 */ /* 0x000fe200000f2489 */
[----:B------:R-:W5:Y:S01]  /*16e0*/  @!P3 S2R R9, SR_CgaCtaId ;  /* 0x000000000009b919 */ /* 0x000f620000008800 */
[----:B-1----:R-:W-:Y:S01]  /*16f0*/  @!P6 LEA R20, P0, R4, R2, 0x1 ;  /* 0x000000020414e211 */ /* 0x002fe200078008ff */
[----:B------:R-:W-:Y:S01]  /*1700*/  IMAD R203, R220, UR7, R203 ;  /* 0x00000007dccb7c24 */ /* 0x000fe2000f8e02cb */
[----:B------:R-:W-:Y:S01]  /*1710*/  LEA.HI R2, R142, R141, RZ, 0x4 ;  /* 0x0000008d8e027211 */ /* 0x000fe200078f20ff */
[----:B------:R1:W-:Y:S01]  /*1720*/  @!P5 LDGSTS.E.BYPASS.LTC128B.128 [R15+0x4000], desc[UR16][R24.64] ;  /* 0x04000000180fdfae */ /* 0x0003e2000b901d50 */
[----:B------:R-:W-:Y:S01]  /*1730*/  @!P6 LEA.HI.X R21, R4, R3, R5, 0x1, P0 ;  /* 0x000000030415e211 */ /* 0x000fe200000f0c05 */
[----:B------:R-:W-:Y:S01]  /*1740*/  IMAD.WIDE.U32 R220, R220, UR6, R26 ;  /* 0x00000006dcdc7c25 */ /* 0x000fe2000f8e001a */
[----:B------:R-:W-:Y:S01]  /*1750*/  SHF.R.S32.HI R201, RZ, 0x4, R2 ;  /* 0x00000004ffc97819 */ /* 0x000fe20000011402 */
[----:B------:R-:W5:Y:S01]  /*1760*/  @!P3 LDC.64 R4, c[0x0][0x218] ;  /* 0x00008600ff04bb82 */ /* 0x000f620000000a00 */
[----:B------:R-:W-:Y:S01]  /*1770*/  LOP3.LUT R18, R2, 0xfffffff0, RZ, 0xc0, !PT ;  /* 0xfffffff002127812 */ /* 0x000fe200078ec0ff */
[----:B------:R-:W-:Y:S01]  /*1780*/  IMAD.IADD R203, R221, 0x1, R203 ;  /* 0x00000001ddcb7824 */ /* 0x000fe200078e02cb */
[----:B------:R-:W-:-:S02]  /*1790*/  ISETP.GE.AND P5, PT, R230, R14, PT ;  /* 0x0000000ee600720c */ /* 0x000fc40003fa6270 */
[-C--:B------:R-:W-:Y:S01]  /*17a0*/  ISETP.GE.AND P1, PT, R217, R14.reuse, PT ;  /* 0x0000000ed900720c */ /* 0x080fe20003f26270 */
[----:B--2---:R-:W-:Y:S01]  /*17b0*/  IMAD.WIDE.U32 R22, R136, 0x20, RZ ;  /* 0x0000002088167825 */ /* 0x004fe200078e00ff */
[----:B------:R-:W-:Y:S02]  /*17c0*/  ISETP.GE.AND P0, PT, R215, R14, PT ;  /* 0x0000000ed700720c */ /* 0x000fe40003f06270 */
[----:B------:R-:W-:Y:S02]  /*17d0*/  @!P2 MOV R14, 0x400 ;  /* 0x00000400000ea802 */ /* 0x000fe40000000f00 */
[----:B----4-:R-:W-:Y:S01]  /*17e0*/  LEA.HI R12, R2, R201, RZ, 0x1 ;  /* 0x000000c9020c7211 */ /* 0x010fe200078f08ff */
[----:B------:R-:W-:Y:S01]  /*17f0*/  IMAD.IADD R2, R141, 0x1, -R18 ;  /* 0x000000018d027824 */ /* 0x000fe200078e0a12 */
[----:B------:R-:W-:Y:S02]  /*1800*/  @!P3 MOV R18, 0x400 ;  /* 0x000004000012b802 */ /* 0x000fe40000000f00 */
[----:B------:R-:W-:-:S02]  /*1810*/  LOP3.LUT R12, R12, 0xfffffffe, RZ, 0xc0, !PT ;  /* 0xfffffffe0c0c7812 */ /* 0x000fc400078ec0ff */
[----:B------:R-:W-:Y:S02]  /*1820*/  SHF.R.S32.HI R3, RZ, 0x1f, R2 ;  /* 0x0000001fff037819 */ /* 0x000fe40000011402 */
[----:B------:R-:W-:Y:S02]  /*1830*/  IADD3 R201, R201, -R12, RZ ;  /* 0x8000000cc9c97210 */ /* 0x000fe40007ffe0ff */
[----:B------:R-:W-:Y:S01]  /*1840*/  LEA.HI R12, R3, R2, RZ, 0x3 ;  /* 0x00000002030c7211 */ /* 0x000fe200078f18ff */
[----:B-1----:R-:W-:Y:S01]  /*1850*/  @!P6 IMAD R15, R0, 0x2, R11 ;  /* 0x00000002000fe824 */ /* 0x002fe200078e020b */
[----:B---3--:R-:W-:Y:S01]  /*1860*/  @!P2 LEA R7, R7, R14, 0x18 ;  /* 0x0000000e0707a211 */ /* 0x008fe200078ec0ff */
[----:B------:R-:W-:Y:S01]  /*1870*/  IMAD.SHL.U32 R3, R137, 0x20, RZ ;  /* 0x0000002089037824 */ /* 0x000fe200078e00ff */
[C---:B------:R-:W-:Y:S01]  /*1880*/  LOP3.LUT R11, R12.reuse, 0xfffffff8, RZ, 0xc0, !PT ;  /* 0xfffffff80c0b7812 */ /* 0x040fe200078ec0ff */
[----:B------:R-:W-:Y:S01]  /*1890*/  IMAD.SHL.U32 R144, R12, 0x40, RZ ;  /* 0x000000400c907824 */ /* 0x000fe200078e00ff */
[----:B------:R1:W-:Y:S01]  /*18a0*/  @!P6 LDGSTS.E.BYPASS.LTC128B.128 [R15+0x4800], desc[UR16][R20.64] ;  /* 0x04800000140fefae */ /* 0x0003e2000b901d50 */
[----:B------:R-:W-:-:S02]  /*18b0*/  @!P3 IADD3 R13, P6, R16, R22, RZ ;  /* 0x00000016100db210 */ /* 0x000fc40007fde0ff */
[----:B------:R-:W-:Y:S01]  /*18c0*/  IMAD.IADD R11, R2, 0x1, -R11 ;  /* 0x00000001020b7824 */ /* 0x000fe200078e0a0b */
[----:B-----5:R-:W-:Y:S01]  /*18d0*/  @!P3 LEA R9, R9, R18, 0x18 ;  /* 0x000000120909b211 */ /* 0x020fe200078ec0ff */
[----:B------:R-:W-:Y:S01]  /*18e0*/  IMAD.SHL.U32 R18, R230, 0x8, RZ ;  /* 0x00000008e6127824 */ /* 0x000fe200078e00ff */
[----:B------:R-:W-:Y:S01]  /*18f0*/  @!P3 IADD3.X R14, R17, R23, R3, P6, !PT ;  /* 0x00000017110eb210 */ /* 0x000fe200037fe403 */
[----:B------:R-:W-:Y:S01]  /*1900*/  @!P2 IMAD.WIDE.U32 R22, R136, 0x30, R16 ;  /* 0x000000308816a825 */ /* 0x000fe200078e0010 */
[----:B------:R-:W2:Y:S01]  /*1910*/  @!P2 LDC.64 R2, c[0x0][0x218] ;  /* 0x00008600ff02ab82 */ /* 0x000ea20000000a00 */
[C---:B------:R-:W-:Y:S02]  /*1920*/  @!P3 LEA R24, P6, R13.reuse, R4, 0x1 ;  /* 0x000000040d18b211 */ /* 0x040fe400078c08ff */
[----:B------:R-:W-:Y:S01]  /*1930*/  @!P3 IMAD R4, R0, 0x2, R9 ;  /* 0x000000020004b824 */ /* 0x000fe200078e0209 */
[----:B------:R-:W-:Y:S01]  /*1940*/  LEA.HI R142, R142, R141, RZ, 0x5 ;  /* 0x0000008d8e8e7211 */ /* 0x000fe200078f28ff */
[----:B------:R-:W-:Y:S01]  /*1950*/  @!P2 IMAD R17, R0, 0x2, R7 ;  /* 0x000000020011a824 */ /* 0x000fe200078e0207 */
[----:B------:R-:W-:Y:S01]  /*1960*/  @!P3 LEA.HI.X R25, R13, R5, R14, 0x1, P6 ;  /* 0x000000050d19b211 */ /* 0x000fe200030f0c0e */
[----:B------:R-:W-:Y:S01]  /*1970*/  IMAD.SHL.U32 R13, R10, 0x40, RZ ;  /* 0x000000400a0d7824 */ /* 0x000fe200078e00ff */
[----:B------:R-:W3:Y:S01]  /*1980*/  @!P5 LDC.64 R8, c[0x0][0x220] ;  /* 0x00008800ff08db82 */ /* 0x000ee20000000a00 */
[----:B------:R-:W-:Y:S01]  /*1990*/  @!P2 IMAD R5, R137, 0x30, RZ ;  /* 0x000000308905a824 */ /* 0x000fe200078e02ff */
[----:B------:R-:W-:Y:S01]  /*19a0*/  LOP3.LUT R144, R144, 0xfffffe00, RZ, 0xc0, !PT ;  /* 0xfffffe0090907812 */ /* 0x000fe200078ec0ff */
[-C--:B------:R-:W-:Y:S01]  /*19b0*/  IMAD R14, R6, R138.reuse, RZ ;  /* 0x0000008a060e7224 */ /* 0x080fe200078e02ff */
[----:B------:R-:W-:Y:S01]  /*19c0*/  LOP3.LUT R13, R13, 0x1c0, RZ, 0xc0, !PT ;  /* 0x000001c00d0d7812 */ /* 0x000fe200078ec0ff */
[----:B------:R-:W-:Y:S01]  /*19d0*/  @!P2 IMAD.IADD R16, R23, 0x1, R5 ;  /* 0x000000011710a824 */ /* 0x000fe200078e0205 */
[----:B------:R4:W-:Y:S01]  /*19e0*/  @!P3 LDGSTS.E.BYPASS.LTC128B.128 [R4+0x5000], desc[UR16][R24.64] ;  /* 0x050000001804bfae */ /* 0x0009e2000b901d50 */
[C---:B------:R-:W-:Y:S01]  /*19f0*/  IMAD R14, R148.reuse, R139, R14 ;  /* 0x0000008b940e7224 */ /* 0x040fe200078e020e */
[----:B------:R-:W-:Y:S01]  /*1a00*/  LOP3.LUT R6, R13, 0x8, R18, 0xf8, !PT ;  /* 0x000000080d067812 */ /* 0x000fe200078ef812 */
[----:B------:R-:W-:Y:S01]  /*1a10*/  IMAD.SHL.U32 R0, R201, 0x8, RZ ;  /* 0x00000008c9007824 */ /* 0x000fe200078e00ff */
[----:B------:R-:W-:Y:S01]  /*1a20*/  SHF.R.U32.HI R13, RZ, 0x3, R13 ;  /* 0x00000003ff0d7819 */ /* 0x000fe2000001160d */
[----:B-1----:R-:W-:Y:S01]  /*1a30*/  IMAD.WIDE.U32 R20, R148, R138, RZ ;  /* 0x0000008a94147225 */ /* 0x002fe200078e00ff */
[----:B--2---:R-:W-:-:S02]  /*1a40*/  @!P2 LEA R18, P6, R22, R2, 0x1 ;  /* 0x000000021612a211 */ /* 0x004fc400078c08ff */
[----:B------:R-:W-:Y:S02]  /*1a50*/  LOP3.LUT R2, R6, R13, RZ, 0x3c, !PT ;  /* 0x0000000d06027212 */ /* 0x000fe400078e3cff */
[----:B------:R-:W-:Y:S01]  /*1a60*/  @!P2 LEA.HI.X R19, R22, R3, R16, 0x1, P6 ;  /* 0x000000031613a211 */ /* 0x000fe200030f0c10 */
[----:B------:R-:W-:Y:S01]  /*1a70*/  IMAD.SHL.U32 R3, R11, 0x40, RZ ;  /* 0x000000400b037824 */ /* 0x000fe200078e00ff */
[----:B------:R-:W1:Y:S01]  /*1a80*/  @!P4 LDC.64 R6, c[0x0][0x220] ;  /* 0x00008800ff06cb82 */ /* 0x000e620000000a00 */
[----:B------:R-:W-:Y:S01]  /*1a90*/  IMAD R201, R201, 0x200, R2 ;  /* 0x00000200c9c97824 */ /* 0x000fe200078e0202 */
[----:B------:R-:W-:Y:S01]  /*1aa0*/  SHF.L.U32 R13, R139, 0x5, RZ ;  /* 0x000000058b0d7819 */ /* 0x000fe200000006ff */
[----:B------:R2:W-:Y:S01]  /*1ab0*/  @!P2 LDGSTS.E.BYPASS.LTC128B.128 [R17+0x5800], desc[UR16][R18.64] ;  /* 0x058000001211afae */ /* 0x0005e2000b901d50 */
[----:B------:R-:W-:Y:S02]  /*1ac0*/  LOP3.LUT R3, R3, 0x1c0, RZ, 0xc0, !PT ;  /* 0x000001c003037812 */ /* 0x000fe400078ec0ff */
[----:B------:R-:W-:Y:S01]  /*1ad0*/  LEA R201, R201, UR4, 0x1 ;  /* 0x00000004c9c97c11 */ /* 0x000fe2000f8e08ff */
[----:B------:R-:W0:Y:S01]  /*1ae0*/  LDGDEPBAR ;  /* 0x00000000000079af */ /* 0x000e220000000000 */
[----:B------:R-:W-:-:S02]  /*1af0*/  LOP3.LUT R143, R3, 0x8, R0, 0xf8, !PT ;  /* 0x00000008038f7812 */ /* 0x000fc400078ef800 */
[----:B------:R-:W-:Y:S01]  /*1b00*/  SHF.R.U32.HI R16, RZ, 0x3, R3 ;  /* 0x00000003ff107819 */ /* 0x000fe20000011603 */
[----:B------:R-:W-:Y:S01]  /*1b10*/  VIADD R198, R201, 0x4040 ;  /* 0x00004040c9c67836 */ /* 0x000fe20000000000 */
[----:B----4-:R-:W-:Y:S01]  /*1b20*/  IADD3 R4, R21, R14, RZ ;  /* 0x0000000e15047210 */ /* 0x010fe20007ffe0ff */
[----:B------:R-:W4:Y:S01]  /*1b30*/  @!P0 LDC.64 R2, c[0x0][0x220] ;  /* 0x00008800ff028b82 */ /* 0x000f220000000a00 */
[C---:B------:R-:W-:Y:S02]  /*1b40*/  LEA R14, P3, R20.reuse, R220, 0x6 ;  /* 0x000000dc140e7211 */ /* 0x040fe400078630ff */
[----:B------:R-:W-:Y:S02]  /*1b50*/  LOP3.LUT R143, R143, R16, RZ, 0x3c, !PT ;  /* 0x000000108f8f7212 */ /* 0x000fe400078e3cff */
[----:B------:R-:W-:Y:S01]  /*1b60*/  LEA.HI.X R15, R20, R203, R4, 0x6, P3 ;  /* 0x000000cb140f7211 */ /* 0x000fe200018f3404 */
[----:B------:R-:W-:Y:S02]  /*1b70*/  IMAD.WIDE.U32 R20, R138, 0x20, RZ ;  /* 0x000000208a147825 */ /* 0x000fe400078e00ff */
[----:B------:R-:W5:Y:S01]  /*1b80*/  @!P1 LDC.64 R4, c[0x0][0x220] ;  /* 0x00008800ff049b82 */ /* 0x000f620000000a00 */
[----:B------:R-:W-:-:S04]  /*1b90*/  @!P1 IADD3 R0, P2, R14, R20, RZ ;  /* 0x000000140e009210 */ /* 0x000fc80007f5e0ff */
[----:B------:R-:W-:Y:S02]  /*1ba0*/  @!P1 IADD3.X R13, R15, R21, R13, P2, !PT ;  /* 0x000000150f0d9210 */ /* 0x000fe400017fe40d */
[----:B---3--:R-:W-:Y:S01]  /*1bb0*/  @!P5 LEA R20, P2, R14, R8, 0x1 ;  /* 0x000000080e14d211 */ /* 0x008fe200078408ff */
[----:B------:R-:W-:-:S04]  /*1bc0*/  DEPBAR.LE SB0, 0x0 ;  /* 0x000080000000791a */ /* 0x000fc80000000000 */
[----:B------:R-:W-:Y:S01]  /*1bd0*/  BAR.SYNC.DEFER_BLOCKING 0x0 ;  /* 0x0000000000007b1d */ /* 0x000fe20000010000 */
[----:B------:R-:W-:Y:S01]  /*1be0*/  @!P5 LEA.HI.X R21, R14, R9, R15, 0x1, P2 ;  /* 0x000000090e15d211 */ /* 0x000fe200010f0c0f */
[----:B------:R-:W-:Y:S01]  /*1bf0*/  @!P0 IMAD R8, R139, 0x30, RZ ;  /* 0x000000308b088824 */ /* 0x000fe200078e02ff */
[C---:B------:R-:W-:Y:S02]  /*1c00*/  @!P4 LEA R9, P2, R138.reuse, R14, 0x4 ;  /* 0x0000000e8a09c211 */ /* 0x040fe400078420ff */
[----:B--2---:R-:W-:Y:S02]  /*1c10*/  SHF.R.S32.HI R17, RZ, 0x5, R142 ;  /* 0x00000005ff117819 */ /* 0x004fe4000001148e */
[----:B-1----:R-:W-:Y:S02]  /*1c20*/  @!P4 LEA R18, P3, R9, R6, 0x1 ;  /* 0x000000060912c211 */ /* 0x002fe400078608ff */
[C---:B------:R-:W-:Y:S01]  /*1c30*/  @!P4 LEA.HI.X R6, R138.reuse, R15, R139, 0x4, P2 ;  /* 0x0000000f8a06c211 */ /* 0x040fe200010f248b */
[----:B------:R-:W-:Y:S01]  /*1c40*/  @!P0 IMAD.WIDE.U32 R14, R138, 0x30, R14 ;  /* 0x000000308a0e8825 */ /* 0x000fe200078e000e */
[----:B-----5:R-:W-:-:S02]  /*1c50*/  @!P1 LEA R4, P2, R0, R4, 0x1 ;  /* 0x0000000400049211 */ /* 0x020fc400078408ff */
[----:B------:R-:W-:Y:S01]  /*1c60*/  @!P4 LEA.HI.X R19, R9, R7, R6, 0x1, P3 ;  /* 0x000000070913c211 */ /* 0x000fe200018f0c06 */
[----:B------:R-:W-:Y:S01]  /*1c70*/  IMAD R202, R17, 0x400, R144 ;  /* 0x0000040011ca7824 */ /* 0x000fe200078e0290 */
[----:B------:R-:W-:Y:S01]  /*1c80*/  @!P1 LEA.HI.X R5, R0, R5, R13, 0x1, P2 ;  /* 0x0000000500059211 */ /* 0x000fe200010f0c0d */
[----:B------:R-:W-:Y:S01]  /*1c90*/  @!P0 IMAD.IADD R8, R15, 0x1, R8 ;  /* 0x000000010f088824 */ /* 0x000fe200078e0208 */
[C---:B----4-:R-:W-:Y:S01]  /*1ca0*/  @!P0 LEA R6, P2, R14.reuse, R2, 0x1 ;  /* 0x000000020e068211 */ /* 0x050fe200078408ff */
[----:B------:R-:W-:Y:S01]  /*1cb0*/  IMAD.MOV.U32 R0, RZ, RZ, 0x10 ;  /* 0x00000010ff007424 */ /* 0x000fe200078e00ff */
[----:B------:R-:W-:Y:S01]  /*1cc0*/  IADD3 R202, R143, R202, RZ ;  /* 0x000000ca8fca7210 */ /* 0x000fe20007ffe0ff */
[----:B------:R-:W-:Y:S01]  /*1cd0*/  IMAD.MOV.U32 R2, RZ, RZ, 0x20 ;  /* 0x00000020ff027424 */ /* 0x000fe200078e00ff */
[----:B------:R-:W-:Y:S02]  /*1ce0*/  @!P0 LEA.HI.X R7, R14, R3, R8, 0x1, P2 ;  /* 0x000000030e078211 */ /* 0x000fe400010f0c08 */
[----:B------:R-:W-:Y:S01]  /*1cf0*/  LEA R202, R202, UR4, 0x1 ;  /* 0x00000004caca7c11 */ /* 0x000fe2000f8e08ff */
        /* <DEDUP_REMOVED lines=14> */
[----:B------:R2:W-:Y:S01]  /*1de0*/  @!P1 LDGSTS.E.BYPASS.LTC128B.128 [R206+0x7000], desc[UR16][R4.64] ;  /* 0x0700000004ce9fae */ /* 0x0005e2000b901d50 */
[----:B------:R-:W-:-:S03]  /*1df0*/  R2P PR, R11, 0x6 ;  /* 0x000000060b007804 */ /* 0x000fc60000000000 */
[----:B------:R-:W-:Y:S02]  /*1e00*/  @P0 STS.128 [R206+0x7800], RZ ;  /* 0x007800ffce000388 */ /* 0x000fe40000000c00 */
[----:B------:R-:W-:Y:S02]  /*1e10*/  SEL R0, R0, 0xfffffff0, !P1 ;  /* 0xfffffff000007807 */ /* 0x000fe40004800000 */
[----:B------:R-:W-:Y:S01]  /*1e20*/  @!PT LDS RZ, [RZ] ;  /* 0x00000000fffff984 */ /* 0x000fe20000000800 */
[----:B------:R-:W-:Y:S01]  /*1e30*/  @!PT LDS RZ, [RZ] ;  /* 0x00000000fffff984 */ /* 0x000fe20000000800 */
[----:B------:R-:W-:Y:S01]  /*1e40*/  @!PT LDS RZ, [RZ] ;  /* 0x00000000fffff984 */ /* 0x000fe20000000800 */
[----:B------:R3:W-:Y:S01]  /*1e50*/  @!P0 LDGSTS.E.BYPASS.LTC128B.128 [R206+0x7800], desc[UR16][R6.64] ;  /* 0x0780000006ce8fae */ /* 0x0007e2000b901d50 */
[----:B------:R-:W-:Y:S02]  /*1e60*/  SEL R3, R2, 0xffffffe0, !P2 ;  /* 0xffffffe002037807 */ /* 0x000fe40005000000 */
[----:B------:R-:W-:Y:S01]  /*1e70*/  R2P PR, R10, 0x6 ;  /* 0x000000060a007804 */ /* 0x000fe20000000000 */
[----:B------:R-:W-:Y:S01]  /*1e80*/  LDSM.16.M88.4 R28, [R202] ;  /* 0x00000000ca1c783b */ /* 0x000fe20000000200 */
[--C-:B------:R-:W-:Y:S02]  /*1e90*/  IMAD R200, R0, 0x2, R202.reuse ;  /* 0x0000000200c87824 */ /* 0x100fe400078e02ca */
[----:B------:R-:W-:Y:S01]  /*1ea0*/  IMAD R199, R3, 0x2, R202 ;  /* 0x0000000203c77824 */ /* 0x000fe200078e02ca */
[----:B------:R-:W4:Y:S01]  /*1eb0*/  LDSM.16.M88.4 R68, [R201+0x4000] ;  /* 0x00400000c944783b */ /* 0x000f220000000200 */
[----:B------:R-:W-:-:S02]  /*1ec0*/  SEL R2, R2, 0xffffffe0, !P1 ;  /* 0xffffffe002027807 */ /* 0x000fc40004800000 */
[----:B------:R-:W-:Y:S01]  /*1ed0*/  IMAD R197, R0, 0x2, R199 ;  /* 0x0000000200c57824 */ /* 0x000fe200078e02c7 */
[----:B-1----:R-:W-:Y:S02]  /*1ee0*/  LDSM.16.M88.4 R20, [R200] ;  /* 0x00000000c814783b */ /* 0x002fe40000000200 */
[C---:B------:R-:W-:Y:S02]  /*1ef0*/  IMAD.IADD R195, R201.reuse, 0x1, R2 ;  /* 0x00000001c9c37824 */ /* 0x040fe400078e0202 */
[----:B------:R-:W1:Y:S01]  /*1f00*/  LDSM.16.M88.4 R24, [R202+0x2000] ;  /* 0x00200000ca18783b */ /* 0x000e620000000200 */
[----:B--2---:R-:W-:-:S03]  /*1f10*/  IADD3 R4, R201, 0x4000, RZ ;  /* 0x00004000c9047810 */ /* 0x004fc60007ffe0ff */
[----:B------:R-:W-:Y:S02]  /*1f20*/  LDSM.16.M88.4 R48, [R195+0x4000] ;  /* 0x00400000c330783b */ /* 0x000fe40000000200 */
[----:B------:R-:W-:Y:S02]  /*1f30*/  @P2 VIADD R198, R4, 0xffffffc0 ;  /* 0xffffffc004c62836 */ /* 0x000fe40000000000 */
[----:B------:R-:W2:Y:S04]  /*1f40*/  LDSM.16.M88.4 R116, [R201+0x5800] ;  /* 0x00580000c974783b */ /* 0x000ea80000000200 */
[----:B------:R-:W5:Y:S01]  /*1f50*/  LDSM.16.M88.4 R124, [R201+0x4800] ;  /* 0x00480000c97c783b */ /* 0x000f620000000200 */
[----:B------:R-:W-:-:S03]  /*1f60*/  IADD3 R188, R2, R198, RZ ;  /* 0x000000c602bc7210 */ /* 0x000fc60007ffe0ff */
[----:B------:R-:W-:Y:S04]  /*1f70*/  LDSM.16.M88.4 R132, [R198] ;  /* 0x00000000c684783b */ /* 0x000fe80000000200 */
[----:B------:R-:W-:Y:S04]  /*1f80*/  LDSM.16.M88.4 R8, [R199] ;  /* 0x00000000c708783b */ /* 0x000fe80000000200 */
[----:B------:R-:W5:Y:S04]  /*1f90*/  LDSM.16.M88.4 R16, [R200+0x2000] ;  /* 0x00200000c810783b */ /* 0x000f680000000200 */
[----:B------:R-:W5:Y:S01]  /*1fa0*/  LDSM.16.M88.4 R104, [R195+0x5800] ;  /* 0x00580000c368783b */ /* 0x000f620000000200 */
[-C--:B----4-:R-:W-:Y:S03]  /*1fb0*/  HMMA.16816.F32 R112, R28, R68.reuse, RZ ;  /* 0x000000441c70723c */ /* 0x090fe600000018ff */
[----:B------:R-:W4:Y:S04]  /*1fc0*/  LDSM.16.M88.4 R12, [R195+0x4800] ;  /* 0x00480000c30c783b */ /* 0x000f280000000200 */
[----:B------:R-:W-:Y:S01]  /*1fd0*/  LDSM.16.M88.4 R64, [R197] ;  /* 0x00000000c540783b */ /* 0x000fe20000000200 */
[C---:B-1----:R-:W-:Y:S03]  /*1fe0*/  HMMA.16816.F32 R40, R24.reuse, R68, RZ ;  /* 0x000000441828723c */ /* 0x042fe600000018ff */
[----:B------:R-:W1:Y:S04]  /*1ff0*/  LDSM.16.M88.4 R128, [R188] ;  /* 0x00000000bc80783b */ /* 0x000e680000000200 */
[----:B---3--:R-:W3:Y:S01]  /*2000*/  LDSM.16.M88.4 R4, [R199+0x2000] ;  /* 0x00200000c704783b */ /* 0x008ee20000000200 */
[----:B------:R-:W-:Y:S03]  /*2010*/  HMMA.16816.F32 R72, R24, R70, RZ ;  /* 0x000000461848723c */ /* 0x000fe600000018ff */
[----:B------:R-:W3:Y:S03]  /*2020*/  LDSM.16.M88.4 R120, [R201+0x5000] ;  /* 0x00500000c978783b */ /* 0x000ee60000000200 */
[----:B--2---:R-:W-:Y:S01]  /*2030*/  HMMA.16816.F32 R44, R28, R116, RZ ;  /* 0x000000741c2c723c */ /* 0x004fe200000018ff */
[----:B------:R-:W2:Y:S04]  /*2040*/  LDSM.16.M88.4 R76, [R198+0x1800] ;  /* 0x00180000c64c783b */ /* 0x000ea80000000200 */
[----:B------:R-:W2:Y:S01]  /*2050*/  LDSM.16.M88.4 R84, [R198+0x800] ;  /* 0x00080000c654783b */ /* 0x000ea20000000200 */
[----:B------:R-:W-:Y:S03]  /*2060*/  HMMA.16816.F32 R112, R20, R48, R112 ;  /* 0x000000301470723c */ /* 0x000fe60000001870 */
[----:B------:R-:W2:Y:S03]  /*2070*/  LDSM.16.M88.4 R60, [R197+0x2000] ;  /* 0x00200000c53c783b */ /* 0x000ea60000000200 */
[C---:B------:R-:W-:Y:S01]  /*2080*/  HMMA.16816.F32 R68, R28.reuse, R70, RZ ;  /* 0x000000461c44723c */ /* 0x040fe200000018ff */
[----:B------:R-:W2:Y:S04]  /*2090*/  LDSM.16.M88.4 R108, [R195+0x5000] ;  /* 0x00500000c36c783b */ /* 0x000ea80000000200 */
[----:B------:R-:W-:Y:S01]  /*20a0*/  LDSM.16.M88.4 R56, [R188+0x800] ;  /* 0x00080000bc38783b */ /* 0x000fe20000000200 */
[----:B-----5:R-:W-:Y:S03]  /*20b0*/  HMMA.16816.F32 R36, R28, R124, RZ ;  /* 0x0000007c1c24723c */ /* 0x020fe600000018ff */
[----:B------:R-:W-:Y:S03]  /*20c0*/  LDSM.16.M88.4 R80, [R198+0x1000] ;  /* 0x00100000c650783b */ /* 0x000fe60000000200 */
[----:B------:R-:W-:Y:S01]  /*20d0*/  HMMA.16816.F32 R40, R16, R48, R40 ;  /* 0x000000301028723c */ /* 0x000fe20000001828 */
[----:B------:R-:W-:Y:S04]  /*20e0*/  LDSM.16.M88.4 R52, [R188+0x1000] ;  /* 0x00100000bc34783b */ /* 0x000fe80000000200 */
[----:B------:R-:W0:Y:S01]  /*20f0*/  LDGDEPBAR ;  /* 0x00000000000079af */ /* 0x000e220000000000 */
[----:B------:R-:W-:Y:S06]  /*2100*/  HMMA.16816.F32 R112, R8, R132, R112 ;  /* 0x000000840870723c */ /* 0x000fec0000001870 */
[----:B------:R-:W-:Y:S06]  /*2110*/  HMMA.16816.F32 R100, R24, R124, RZ ;  /* 0x0000007c1864723c */ /* 0x000fec00000018ff */
[C---:B------:R-:W-:Y:S06]  /*2120*/  HMMA.16816.F32 R44, R20.reuse, R104, R44 ;  /* 0x00000068142c723c */ /* 0x040fec000000182c */
[C---:B------:R-:W-:Y:S06]  /*2130*/  HMMA.16816.F32 R68, R20.reuse, R50, R68 ;  /* 0x000000321444723c */ /* 0x040fec0000001844 */
[----:B----4-:R-:W-:Y:S06]  /*2140*/  HMMA.16816.F32 R36, R20, R12, R36 ;  /* 0x0000000c1424723c */ /* 0x010fec0000001824 */
[----:B-1----:R-:W-:Y:S06]  /*2150*/  HMMA.16816.F32 R112, R64, R128, R112 ;  /* 0x000000804070723c */ /* 0x002fec0000001870 */
[----:B------:R-:W-:Y:S01]  /*2160*/  HMMA.16816.F32 R72, R16, R50, R72 ;  /* 0x000000321048723c */ /* 0x000fe20000001848 */
[----:B------:R-:W1:Y:S01]  /*2170*/  LDSM.16.M88.4 R48, [R188+0x1800] ;  /* 0x00180000bc30783b */ /* 0x000e620000000200 */
[----:B------:R-:W-:-:S04]  /*2180*/  DEPBAR.LE SB0, 0x0 ;  /* 0x000080000000791a */ /* 0x000fc80000000000 */
[----:B---3--:R-:W-:Y:S06]  /*2190*/  HMMA.16816.F32 R40, R4, R132, R40 ;  /* 0x000000840428723c */ /* 0x008fec0000001828 */
[----:B------:R-:W-:Y:S06]  /*21a0*/  HMMA.16816.F32 R96, R24, R126, RZ ;  /* 0x0000007e1860723c */ /* 0x000fec00000018ff */
[----:B------:R-:W-:Y:S01]  /*21b0*/  HMMA.16816.F32 R32, R28, R120, RZ ;  /* 0x000000781c20723c */ /* 0x000fe200000018ff */
[----:B------:R-:W-:-:S05]  /*21c0*/  FMUL.FTZ R112, R112, UR5 ;  /* 0x0000000570707c20 */ /* 0x000fca0008410000 */
[----:B------:R-:W-:Y:S06]  /*21d0*/  HMMA.16816.F32 R92, R24, R120, RZ ;  /* 0x00000078185c723c */ /* 0x000fec00000018ff */
[----:B------:R-:W-:Y:S06]  /*21e0*/  HMMA.16816.F32 R124, R28, R126, RZ ;  /* 0x0000007e1c7c723c */ /* 0x000fec00000018ff */
[----:B------:R-:W-:Y:S06]  /*21f0*/  HMMA.16816.F32 R100, R16, R12, R100 ;  /* 0x0000000c1064723c */ /* 0x000fec0000001864 */
[C---:B--2---:R-:W-:Y:S06]  /*2200*/  HMMA.16816.F32 R44, R8.reuse, R76, R44 ;  /* 0x0000004c082c723c */ /* 0x044fec000000182c */
[C---:B------:R-:W-:Y:S06]  /*2210*/  HMMA.16816.F32 R68, R8.reuse, R134, R68 ;  /* 0x000000860844723c */ /* 0x040fec0000001844 */
[----:B------:R-:W-:Y:S06]  /*2220*/  HMMA.16816.F32 R36, R8, R84, R36 ;  /* 0x000000540824723c */ /* 0x000fec0000001824 */
[----:B------:R-:W-:Y:S01]  /*2230*/  HMMA.16816.F32 R40, R60, R128, R40 ;  /* 0x000000803c28723c */ /* 0x000fe20000001828 */
[----:B------:R2:W3:Y:S05]  /*2240*/  MUFU.TANH R128, R112 ;  /* 0x0000007000807308 */ /* 0x0004ea0000002400 */
[----:B------:R-:W-:Y:S01]  /*2250*/  HMMA.16816.F32 R88, R24, R116, RZ ;  /* 0x000000741858723c */ /* 0x000fe200000018ff */
[----:B------:R-:W-:-:S05]  /*2260*/  FMUL.FTZ R129, R115, UR5 ;  /* 0x0000000573817c20 */ /* 0x000fca0008410000 */
[----:B------:R-:W-:Y:S01]  /*2270*/  HMMA.16816.F32 R32, R20, R108, R32 ;  /* 0x0000006c1420723c */ /* 0x000fe20000001820 */
[----:B------:R-:W-:Y:S01]  /*2280*/  FMUL.FTZ R116, R113, UR5 ;  /* 0x0000000571747c20 */ /* 0x000fe20008410000 */
[----:B------:R-:W-:Y:S01]  /*2290*/  FMUL.FTZ R117, R114, UR5 ;  /* 0x0000000572757c20 */ /* 0x000fe20008410000 */
[----:B------:R-:W4:Y:S03]  /*22a0*/  MUFU.TANH R129, R129 ;  /* 0x0000008100817308 */ /* 0x000f260000002400 */
[C---:B--2---:R-:W-:Y:S05]  /*22b0*/  HMMA.16816.F32 R112, R24.reuse, R122, RZ ;  /* 0x0000007a1870723c */ /* 0x044fea00000018ff */
[----:B------:R-:W-:Y:S01]  /*22c0*/  MUFU.TANH R117, R117 ;  /* 0x0000007500757308 */ /* 0x000fe20000002400 */
[----:B------:R-:W-:Y:S06]  /*22d0*/  HMMA.16816.F32 R24, R24, R118, RZ ;  /* 0x000000761818723c */ /* 0x000fec00000018ff */
[----:B------:R-:W-:Y:S01]  /*22e0*/  HMMA.16816.F32 R92, R16, R108, R92 ;  /* 0x0000006c105c723c */ /* 0x000fe2000000185c */
[----:B------:R-:W2:Y:S05]  /*22f0*/  MUFU.TANH R116, R116 ;  /* 0x0000007400747308 */ /* 0x000eaa0000002400 */
[-C--:B------:R-:W-:Y:S06]  /*2300*/  HMMA.16816.F32 R124, R20, R14.reuse, R124 ;  /* 0x0000000e147c723c */ /* 0x080fec000000187c */
[----:B------:R-:W-:Y:S06]  /*2310*/  HMMA.16816.F32 R96, R16, R14, R96 ;  /* 0x0000000e1060723c */ /* 0x000fec0000001860 */
[C---:B------:R-:W-:Y:S06]  /*2320*/  HMMA.16816.F32 R72, R4.reuse, R134, R72 ;  /* 0x000000860448723c */ /* 0x040fec0000001848 */
[----:B------:R-:W-:Y:S06]  /*2330*/  HMMA.16816.F32 R100, R4, R84, R100 ;  /* 0x000000540464723c */ /* 0x000fec0000001864 */
[----:B-1----:R-:W-:Y:S06]  /*2340*/  HMMA.16816.F32 R44, R64, R48, R44 ;  /* 0x00000030402c723c */ /* 0x002fec000000182c */
[----:B------:R-:W-:Y:S06]  /*2350*/  HMMA.16816.F32 R120, R28, R122, RZ ;  /* 0x0000007a1c78723c */ /* 0x000fec00000018ff */
[----:B------:R-:W-:Y:S06]  /*2360*/  HMMA.16816.F32 R68, R64, R130, R68 ;  /* 0x000000824044723c */ /* 0x000fec0000001844 */
[----:B------:R-:W-:Y:S06]  /*2370*/  HMMA.16816.F32 R28, R28, R118, RZ ;  /* 0x000000761c1c723c */ /* 0x000fec00000018ff */
[----:B------:R-:W-:Y:S01]  /*2380*/  HMMA.16816.F32 R36, R64, R56, R36 ;  /* 0x000000384024723c */ /* 0x000fe20000001824 */
[----:B------:R-:W-:Y:S01]  /*2390*/  FMUL.FTZ R12, R44, UR5 ;  /* 0x000000052c0c7c20 */ /* 0x000fe20008410000 */
[----:B------:R-:W-:-:S04]  /*23a0*/  FMUL.FTZ R13, R45, UR5 ;  /* 0x000000052d0d7c20 */ /* 0x000fc80008410000 */
[----:B------:R-:W-:Y:S01]  /*23b0*/  HMMA.16816.F32 R32, R8, R80, R32 ;  /* 0x000000500820723c */ /* 0x000fe20000001820 */
[----:B------:R-:W-:Y:S05]  /*23c0*/  MUFU.TANH R12, R12 ;  /* 0x0000000c000c7308 */ /* 0x000fea0000002400 */
[----:B------:R-:W-:Y:S01]  /*23d0*/  HMMA.16816.F32 R88, R16, R104, R88 ;  /* 0x000000681058723c */ /* 0x000fe20000001858 */
[----:B------:R-:W-:Y:S01]  /*23e0*/  FMUL.FTZ R44, R69, UR5 ;  /* 0x00000005452c7c20 */ /* 0x000fe20008410000 */
[----:B------:R-:W-:Y:S02]  /*23f0*/  IMAD.SHL.U32 R69, R141, 0x2, RZ ;  /* 0x000000028d457824 */ /* 0x000fe400078e00ff */
[----:B------:R-:W-:Y:S01]  /*2400*/  FMUL.FTZ R14, R70, UR5 ;  /* 0x00000005460e7c20 */ /* 0x000fe20008410000 */
[----:B------:R-:W-:Y:S01]  /*2410*/  FMUL.FTZ R15, R71, UR5 ;  /* 0x00000005470f7c20 */ /* 0x000fe20008410000 */
[----:B------:R-:W-:Y:S01]  /*2420*/  MUFU.TANH R13, R13 ;  /* 0x0000000d000d7308 */ /* 0x000fe20000002400 */
[----:B------:R-:W-:Y:S01]  /*2430*/  HMMA.16816.F32 R124, R8, R86, R124 ;  /* 0x00000056087c723c */ /* 0x000fe2000000187c */
[----:B------:R-:W-:-:S05]  /*2440*/  LOP3.LUT R69, R69, 0x6, RZ, 0xc0, !PT ;  /* 0x0000000645457812 */ /* 0x000fca00078ec0ff */
        /* <DEDUP_REMOVED lines=11> */
[----:B------:R-:W-:Y:S01]  /*2500*/  IMAD R69, R148, 0x40, R69 ;  /* 0x0000004094457824 */ /* 0x000fe200078e0245 */
[----:B------:R-:W-:Y:S01]  /*2510*/  HMMA.16816.F32 R96, R4, R86, R96 ;  /* 0x000000560460723c */ /* 0x000fe20000001860 */
[----:B------:R-:W-:Y:S02]  /*2520*/  MUFU.TANH R39, R39 ;  /* 0x0000002700277308 */ /* 0x000fe40000002400 */
[C---:B------:R-:W-:Y:S01]  /*2530*/  VIADD R19, R69.reuse, 0x1 ;  /* 0x0000000145137836 */ /* 0x040fe20000000000 */
[----:B------:R-:W-:-:S02]  /*2540*/  ISETP.GE.AND P5, PT, R69, R146, PT ;  /* 0x000000924500720c */ /* 0x000fc40003fa6270 */
[----:B------:R-:W-:Y:S02]  /*2550*/  HMMA.16816.F32 R92, R4, R80, R92 ;  /* 0x00000050045c723c */ /* 0x000fe4000000185c */
[-C--:B------:R-:W-:Y:S01]  /*2560*/  ISETP.GE.AND P4, PT, R19, R146.reuse, PT ;  /* 0x000000921300720c */ /* 0x080fe20003f86270 */
[----:B------:R-:W-:Y:S01]  /*2570*/  MUFU.TANH R41, R41 ;  /* 0x0000002900297308 */ /* 0x000fe20000002400 */
[----:B------:R-:W-:Y:S01]  /*2580*/  VIADD R19, R69, 0x10 ;  /* 0x0000001045137836 */ /* 0x000fe20000000000 */
[----:B---3--:R-:W-:Y:S01]  /*2590*/  FSEL R128, R128, -INF , !P5 ;  /* 0xff80000080807808 */ /* 0x008fe20006800000 */
[C---:B------:R-:W-:Y:S01]  /*25a0*/  HMMA.16816.F32 R72, R60.reuse, R130, R72 ;  /* 0x000000823c48723c */ /* 0x040fe20000001848 */
[----:B----4-:R-:W-:Y:S02]  /*25b0*/  FSEL R129, R129, -INF , !P4 ;  /* 0xff80000081817808 */ /* 0x010fe40006000000 */
[----:B------:R-:W-:Y:S02]  /*25c0*/  ISETP.GE.AND P0, PT, R19, R146, PT ;  /* 0x000000921300720c */ /* 0x000fe40003f06270 */
[----:B------:R-:W-:Y:S01]  /*25d0*/  MUFU.TANH R40, R40 ;  /* 0x0000002800287308 */ /* 0x000fe20000002400 */
[----:B------:R-:W-:Y:S01]  /*25e0*/  HMMA.16816.F32 R100, R60, R56, R100 ;  /* 0x000000383c64723c */ /* 0x000fe20000001864 */
[----:B------:R-:W-:-:S02]  /*25f0*/  IADD3 R19, R69, 0x20, RZ ;  /* 0x0000002045137810 */ /* 0x000fc40007ffe0ff */
[----:B--2---:R-:W-:-:S03]  /*2600*/  FSEL R116, R116, -INF , !P4 ;  /* 0xff80000074747808 */ /* 0x004fc60006000000 */
[C---:B------:R-:W-:Y:S01]  /*2610*/  HMMA.16816.F32 R120, R20.reuse, R110, R120 ;  /* 0x0000006e1478723c */ /* 0x040fe20000001878 */
[----:B------:R-:W-:Y:S05]  /*2620*/  MUFU.TANH R14, R14 ;  /* 0x0000000e000e7308 */ /* 0x000fea0000002400 */
[----:B------:R-:W-:Y:S03]  /*2630*/  HMMA.16816.F32 R28, R20, R106, R28 ;  /* 0x0000006a141c723c */ /* 0x000fe6000000181c */
[----:B------:R-:W-:Y:S03]  /*2640*/  MUFU.TANH R43, R43 ;  /* 0x0000002b002b7308 */ /* 0x000fe60000002400 */
[C---:B------:R-:W-:Y:S01]  /*2650*/  HMMA.16816.F32 R32, R64.reuse, R52, R32 ;  /* 0x000000344020723c */ /* 0x040fe20000001820 */
[----:B------:R-:W-:Y:S01]  /*2660*/  FMUL.FTZ R45, R72, UR5 ;  /* 0x00000005482d7c20 */ /* 0x000fe20008410000 */
[----:B------:R-:W-:Y:S01]  /*2670*/  FMUL.FTZ R16, R74, UR5 ;  /* 0x000000054a107c20 */ /* 0x000fe20008410000 */
[----:B------:R-:W-:Y:S01]  /*2680*/  FMUL.FTZ R18, R75, UR5 ;  /* 0x000000054b127c20 */ /* 0x000fe20008410000 */
[----:B------:R-:W-:Y:S01]  /*2690*/  FMUL.FTZ R56, R73, UR5 ;  /* 0x0000000549387c20 */ /* 0x000fe20008410000 */
[----:B------:R-:W1:Y:S01]  /*26a0*/  MUFU.TANH R2, R2 ;  /* 0x0000000200027308 */ /* 0x000e620000002400 */
[-C--:B------:R-:W-:Y:S01]  /*26b0*/  HMMA.16816.F32 R124, R64, R58.reuse, R124 ;  /* 0x0000003a407c723c */ /* 0x080fe2000000187c */
[----:B------:R-:W-:Y:S01]  /*26c0*/  FMUL.FTZ R17, R100, UR5 ;  /* 0x0000000564117c20 */ /* 0x000fe20008410000 */
[----:B------:R-:W-:Y:S01]  /*26d0*/  FMUL.FTZ R20, R102, UR5 ;  /* 0x0000000566147c20 */ /* 0x000fe20008410000 */
[----:B------:R-:W-:Y:S01]  /*26e0*/  FMUL.FTZ R57, R101, UR5 ;  /* 0x0000000565397c20 */ /* 0x000fe20008410000 */
[----:B------:R-:W-:Y:S01]  /*26f0*/  FMUL.FTZ R22, R103, UR5 ;  /* 0x0000000567167c20 */ /* 0x000fe20008410000 */
[C---:B------:R-:W-:Y:S01]  /*2700*/  VIADD R23, R69.reuse, 0x28 ;  /* 0x0000002845177836 */ /* 0x040fe20000000000 */
[----:B------:R-:W-:Y:S01]  /*2710*/  HMMA.16816.F32 R96, R60, R58, R96 ;  /* 0x0000003a3c60723c */ /* 0x000fe20000001860 */
[----:B------:R-:W-:Y:S01]  /*2720*/  MUFU.TANH R45, R45 ;  /* 0x0000002d002d7308 */ /* 0x000fe20000002400 */
[----:B------:R-:W-:-:S04]  /*2730*/  VIADD R21, R69, 0x21 ;  /* 0x0000002145157836 */ /* 0x000fc80000000000 */
[C---:B------:R-:W-:Y:S03]  /*2740*/  HMMA.16816.F32 R88, R4.reuse, R76, R88 ;  /* 0x0000004c0458723c */ /* 0x040fe60000001858 */
[----:B------:R-:W2:Y:S01]  /*2750*/  MUFU.TANH R16, R16 ;  /* 0x0000001000107308 */ /* 0x000ea20000002400 */
[----:B-1----:R-:W-:Y:S02]  /*2760*/  FSEL R2, R2, -INF , !P0 ;  /* 0xff80000002027808 */ /* 0x002fe40004000000 */
[C---:B------:R-:W-:Y:S01]  /*2770*/  HMMA.16816.F32 R112, R4.reuse, R82, R112 ;  /* 0x000000520470723c */ /* 0x040fe20000001870 */
        /* <DEDUP_REMOVED lines=10> */
[----:B------:R-:W-:Y:S01]  /*2820*/  HMMA.16816.F32 R92, R60, R52, R92 ;  /* 0x000000343c5c723c */ /* 0x000fe2000000185c */
[C---:B------:R-:W-:Y:S01]  /*2830*/  VIADD R7, R69.reuse, 0x8 ;  /* 0x0000000845077836 */ /* 0x040fe20000000000 */
[----:B------:R-:W-:Y:S01]  /*2840*/  IADD3 R5, R69, 0x9, RZ ;  /* 0x0000000945057810 */ /* 0x000fe20007ffe0ff */
[----:B------:R-:W-:Y:S01]  /*2850*/  MUFU.TANH R37, R37 ;  /* 0x0000002500257308 */ /* 0x000fe20000002400 */
[----:B------:R-:W-:Y:S01]  /*2860*/  FSEL R4, R41, -INF , !P5 ;  /* 0xff80000029047808 */ /* 0x000fe20006800000 */
[----:B------:R-:W-:Y:S01]  /*2870*/  FMUL.FTZ R68, R97, UR5 ;  /* 0x0000000561447c20 */ /* 0x000fe20008410000 */
[-C--:B------:R-:W-:Y:S01]  /*2880*/  ISETP.GE.AND P3, PT, R7, R146.reuse, PT ;  /* 0x000000920700720c */ /* 0x080fe20003f66270 */
[----:B------:R-:W-:Y:S01]  /*2890*/  VIADD R7, R69, 0x11 ;  /* 0x0000001145077836 */ /* 0x000fe20000000000 */
[-C--:B------:R-:W-:Y:S01]  /*28a0*/  ISETP.GE.AND P2, PT, R5, R146.reuse, PT ;  /* 0x000000920500720c */ /* 0x080fe20003f46270 */
[----:B------:R-:W-:Y:S01]  /*28b0*/  VIADD R5, R69, 0x18 ;  /* 0x0000001845057836 */ /* 0x000fe20000000000 */
[C---:B------:R-:W-:Y:S01]  /*28c0*/  HMMA.16816.F32 R120, R8.reuse, R82, R120 ;  /* 0x000000520878723c */ /* 0x040fe20000001878 */
[----:B------:R-:W1:Y:S01]  /*28d0*/  MUFU.TANH R17, R17 ;  /* 0x0000001100117308 */ /* 0x000e620000002400 */
[-C--:B------:R-:W-:Y:S01]  /*28e0*/  ISETP.GE.AND P1, PT, R7, R146.reuse, PT ;  /* 0x000000920700720c */ /* 0x080fe20003f26270 */
[----:B------:R-:W-:Y:S01]  /*28f0*/  VIADD R7, R69, 0x19 ;  /* 0x0000001945077836 */ /* 0x000fe20000000000 */
[----:B------:R-:W-:Y:S01]  /*2900*/  ISETP.GE.AND P6, PT, R5, R146, PT ;  /* 0x000000920500720c */ /* 0x000fe20003fc6270 */
[----:B------:R-:W-:Y:S01]  /*2910*/  FMUL.FTZ R53, R96, UR5 ;  /* 0x0000000560357c20 */ /* 0x000fe20008410000 */
[----:B------:R-:W-:Y:S01]  /*2920*/  HMMA.16816.F32 R28, R8, R78, R28 ;  /* 0x0000004e081c723c */ /* 0x000fe2000000181c */
[----:B------:R-:W-:Y:S01]  /*2930*/  FSEL R5, R39, -INF , !P5 ;  /* 0xff80000027057808 */ /* 0x000fe20006800000 */
[----:B------:R-:W-:Y:S01]  /*2940*/  FMUL.FTZ R98, R98, UR5 ;  /* 0x0000000562627c20 */ /* 0x000fe20008410000 */
[----:B------:R-:W3:Y:S01]  /*2950*/  MUFU.TANH R20, R20 ;  /* 0x0000001400147308 */ /* 0x000ee20000002400 */
[----:B------:R-:W-:-:S02]  /*2960*/  P2R R70, PR, RZ, 0x40 ;  /* 0x00000040ff467803 */ /* 0x000fc40000000000 */
[-C--:B------:R-:W-:Y:S01]  /*2970*/  ISETP.GE.AND P6, PT, R7, R146.reuse, PT ;  /* 0x000000920700720c */ /* 0x080fe20003fc6270 */
[----:B------:R-:W-:Y:S01]  /*2980*/  FMUL.FTZ R9, R99, UR5 ;  /* 0x0000000563097c20 */ /* 0x000fe20008410000 */
[----:B------:R-:W-:Y:S01]  /*2990*/  FSEL R11, R117, -INF , !P5 ;  /* 0xff800000750b7808 */ /* 0x000fe20006800000 */
[C---:B------:R-:W-:Y:S01]  /*29a0*/  HMMA.16816.F32 R88, R60.reuse, R48, R88 ;  /* 0x000000303c58723c */ /* 0x040fe20000001858 */
[-C--:B------:R-:W-:Y:S01]  /*29b0*/  ISETP.GE.AND P5, PT, R19, R146.reuse, PT ;  /* 0x000000921300720c */ /* 0x080fe20003fa6270 */
[----:B------:R-:W4:Y:S01]  /*29c0*/  MUFU.TANH R42, R42 ;  /* 0x0000002a002a7308 */ /* 0x000f220000002400 */
[----:B------:R-:W-:Y:S01]  /*29d0*/  FSEL R7, R40, -INF , !P4 ;  /* 0xff80000028077808 */ /* 0x000fe20006000000 */
[----:B------:R-:W-:Y:S01]  /*29e0*/  FMUL.FTZ R10, R92, UR5 ;  /* 0x000000055c0a7c20 */ /* 0x000fe20008410000 */
[----:B------:R-:W-:Y:S01]  /*29f0*/  FSEL R19, R14, -INF , !P3 ;  /* 0xff8000000e137808 */ /* 0x000fe20005800000 */
[C---:B------:R-:W-:Y:S01]  /*2a00*/  HMMA.16816.F32 R112, R60.reuse, R54, R112 ;  /* 0x000000363c70723c */ /* 0x040fe20000001870 */
[----:B--2---:R-:W-:Y:S01]  /*2a10*/  FSEL R52, R16, -INF , !P3 ;  /* 0xff80000010347808 */ /* 0x004fe20005800000 */
[----:B------:R-:W-:Y:S01]  /*2a20*/  FMUL.FTZ R39, R93, UR5 ;  /* 0x000000055d277c20 */ /* 0x000fe20008410000 */
[----:B------:R-:W-:Y:S01]  /*2a30*/  FSEL R45, R45, -INF , !P3 ;  /* 0xff8000002d2d7808 */ /* 0x000fe20005800000 */
[----:B------:R-:W2:Y:S01]  /*2a40*/  MUFU.TANH R44, R44 ;  /* 0x0000002c002c7308 */ /* 0x000ea20000002400 */
[----:B------:R-:W-:Y:S01]  /*2a50*/  FSEL R40, R43, -INF , !P3 ;  /* 0xff8000002b287808 */ /* 0x000fe20005800000 */
[----:B------:R-:W-:Y:S01]  /*2a60*/  HMMA.16816.F32 R24, R60, R50, R24 ;  /* 0x000000323c18723c */ /* 0x000fe20000001818 */
[----:B------:R-:W-:Y:S01]  /*2a70*/  FMUL.FTZ R14, R94, UR5 ;  /* 0x000000055e0e7c20 */ /* 0x000fe20008410000 */
[----:B------:R-:W-:Y:S01]  /*2a80*/  FMUL.FTZ R41, R95, UR5 ;  /* 0x000000055f297c20 */ /* 0x000fe20008410000 */
[----:B------:R-:W-:-:S02]  /*2a90*/  ISETP.GE.AND P3, PT, R23, R146, PT ;  /* 0x000000921700720c */ /* 0x000fc40003f66270 */
[----:B-1----:R-:W-:Y:S01]  /*2aa0*/  FSEL R23, R17, -INF , !P0 ;  /* 0xff80000011177808 */ /* 0x002fe20004000000 */
[----:B------:R-:W1:Y:S01]  /*2ab0*/  MUFU.TANH R15, R15 ;  /* 0x0000000f000f7308 */ /* 0x000e620000002400 */
[----:B------:R-:W-:Y:S01]  /*2ac0*/  FSEL R60, R18, -INF , !P2 ;  /* 0xff800000123c7808 */ /* 0x000fe20005000000 */
[C---:B------:R-:W-:Y:S01]  /*2ad0*/  HMMA.16816.F32 R120, R64.reuse, R54, R120 ;  /* 0x000000364078723c */ /* 0x040fe20000001878 */
[----:B---3--:R-:W-:Y:S02]  /*2ae0*/  FSEL R18, R20, -INF , !P0 ;  /* 0xff80000014127808 */ /* 0x008fe40004000000 */
[----:B------:R-:W-:Y:S01]  /*2af0*/  FSEL R149, R37, -INF , !P0 ;  /* 0xff80000025957808 */ /* 0x000fe20004000000 */
[----:B------:R-:W-:Y:S01]  /*2b00*/  VIADD R37, R69, 0x29 ;  /* 0x0000002945257836 */ /* 0x000fe20000000000 */
[----:B------:R-:W-:Y:S01]  /*2b10*/  ISETP.GE.AND P0, PT, R146, 0x41, PT ;  /* 0x000000419200780c */ /* 0x000fe20003f06270 */
[----:B------:R-:W3:Y:S01]  /*2b20*/  MUFU.TANH R56, R56 ;  /* 0x0000003800387308 */ /* 0x000ee20000002400 */
[----:B----4-:R-:W-:Y:S01]  /*2b30*/  FSEL R6, R42, -INF , !P4 ;  /* 0xff8000002a067808 */ /* 0x010fe20006000000 */
[----:B------:R-:W-:Y:S01]  /*2b40*/  HMMA.16816.F32 R28, R64, R50, R28 ;  /* 0x00000032401c723c */ /* 0x000fe2000000181c */
[----:B------:R-:W-:-:S02]  /*2b50*/  ISETP.GE.AND P4, PT, R21, R146, PT ;  /* 0x000000921500720c */ /* 0x000fc40003f86270 */
[----:B--2---:R-:W-:-:S03]  /*2b60*/  FSEL R44, R44, -INF , !P2 ;  /* 0xff8000002c2c7808 */ /* 0x004fc60005000000 */
[----:B------:R-:W2:Y:S01]  /*2b70*/  MUFU.TANH R36, R36 ;  /* 0x0000002400247308 */ /* 0x000ea20000002400 */
[----:B-1----:R-:W-:-:S07]  /*2b80*/  FSEL R21, R15, -INF , !P2 ;  /* 0xff8000000f157808 */ /* 0x002fce0005000000 */
[----:B------:R-:W1:Y:S01]  /*2b90*/  MUFU.TANH R38, R38 ;  /* 0x0000002600267308 */ /* 0x000e620000002400 */
[----:B---3--:R-:W-:Y:S02]  /*2ba0*/  FSEL R43, R56, -INF , !P2 ;  /* 0xff800000382b7808 */ /* 0x008fe40005000000 */
[----:B------:R-:W-:-:S05]  /*2bb0*/  ISETP.GE.AND P2, PT, R37, R146, PT ;  /* 0x000000922500720c */ /* 0x000fca0003f46270 */
[----:B------:R-:W3:Y:S01]  /*2bc0*/  MUFU.TANH R57, R57 ;  /* 0x0000003900397308 */ /* 0x000ee20000002400 */
[----:B--2---:R-:W-:-:S07]  /*2bd0*/  FSEL R36, R36, -INF , !P1 ;  /* 0xff80000024247808 */ /* 0x004fce0004800000 */
[----:B------:R-:W2:Y:S01]  /*2be0*/  MUFU.TANH R22, R22 ;  /* 0x0000001600167308 */ /* 0x000ea20000002400 */
[----:B-1----:R-:W-:-:S07]  /*2bf0*/  FSEL R15, R38, -INF , !P1 ;  /* 0xff800000260f7808 */ /* 0x002fce0004800000 */
[----:B------:R-:W1:Y:S01]  /*2c00*/  MUFU.TANH R32, R32 ;  /* 0x0000002000207308 */ /* 0x000e620000002400 */
[----:B---3--:R-:W-:-:S07]  /*2c10*/  FSEL R17, R57, -INF , !P1 ;  /* 0xff80000039117808 */ /* 0x008fce0004800000 */
[----:B------:R-:W3:Y:S01]  /*2c20*/  MUFU.TANH R33, R33 ;  /* 0x0000002100217308 */ /* 0x000ee20000002400 */
[----:B--2---:R-:W-:-:S07]  /*2c30*/  FSEL R16, R22, -INF , !P1 ;  /* 0xff80000016107808 */ /* 0x004fce0004800000 */
[----:B------:R-:W2:Y:S08]  /*2c40*/  MUFU.TANH R34, R34 ;  /* 0x0000002200227308 */ /* 0x000eb00000002400 */
[----:B------:R-:W4:Y:S08]  /*2c50*/  MUFU.TANH R35, R35 ;  /* 0x0000002300237308 */ /* 0x000f300000002400 */
[----:B------:R-:W1:Y:S08]  /*2c60*/  MUFU.TANH R58, R58 ;  /* 0x0000003a003a7308 */ /* 0x000e700000002400 */
[----:B------:R-:W1:Y:S08]  /*2c70*/  MUFU.TANH R59, R59 ;  /* 0x0000003b003b7308 */ /* 0x000e700000002400 */
[----:B------:R1:W1:Y:S08]  /*2c80*/  MUFU.TANH R179, R126 ;  /* 0x0000007e00b37308 */ /* 0x0002700000002400 */
[----:B------:R1:W1:Y:S08]  /*2c90*/  MUFU.TANH R177, R127 ;  /* 0x0000007f00b17308 */ /* 0x0002700000002400 */
[----:B------:R-:W1:Y:S08]  /*2ca0*/  MUFU.TANH R53, R53 ;  /* 0x0000003500357308 */ /* 0x000e700000002400 */
[----:B------:R-:W1:Y:S08]  /*2cb0*/  MUFU.TANH R68, R68 ;  /* 0x0000004400447308 */ /* 0x000e700000002400 */
[----:B------:R1:W1:Y:S08]  /*2cc0*/  MUFU.TANH R8, R98 ;  /* 0x0000006200087308 */ /* 0x0002700000002400 */
[----:B------:R-:W1:Y:S08]  /*2cd0*/  MUFU.TANH R9, R9 ;  /* 0x0000000900097308 */ /* 0x000e700000002400 */
[----:B------:R-:W1:Y:S08]  /*2ce0*/  MUFU.TANH R10, R10 ;  /* 0x0000000a000a7308 */ /* 0x000e700000002400 */
[----:B------:R-:W1:Y:S08]  /*2cf0*/  MUFU.TANH R39, R39 ;  /* 0x0000002700277308 */ /* 0x000e700000002400 */
[----:B------:R-:W1:Y:S08]  /*2d00*/  MUFU.TANH R14, R14 ;  /* 0x0000000e000e7308 */ /* 0x000e700000002400 */
[----:B------:R-:W1:Y:S01]  /*2d10*/  MUFU.TANH R41, R41 ;  /* 0x0000002900297308 */ /* 0x000e620000002400 */
[----:B------:R-:W-:Y:S06]  /*2d20*/  BAR.SYNC.DEFER_BLOCKING 0x0 ;  /* 0x0000000000007b1d */ /* 0x000fec0000010000 */
[----:B--234-:R-:W-:Y:S05]  /*2d30*/  @!P0 BRA `(.L_x_1209) ;  /* 0x0000000000648947 */ /* 0x01cfea0003800000 */
        /* <DEDUP_REMOVED lines=25> */
.L_x_1209:
[----:B--2---:R-:W-:Y:S01]  /*2ed0*/  FMNMX.FTZ R51, R128, R116, !PT ;  /* 0x0000007480337209 */ /* 0x004fe20007810000 */
[----:B------:R-:W-:Y:S01]  /*2ee0*/  FMUL.FTZ R48, R120, UR5 ;  /* 0x0000000578307c20 */ /* 0x000fe20008410000 */
[----:B------:R-:W-:Y:S01]  /*2ef0*/  ISETP.NE.AND P1, PT, R70, RZ, PT ;  /* 0x000000ff4600720c */ /* 0x000fe20003f25270 */
[----:B------:R-:W-:Y:S01]  /*2f00*/  FMUL.FTZ R42, R121, UR5 ;  /* 0x00000005792a7c20 */ /* 0x000fe20008410000 */
[----:B------:R-:W-:Y:S01]  /*2f10*/  FMNMX.FTZ R51, R40, R51, !PT ;  /* 0x0000003328337209 */ /* 0x000fe20007810000 */
[----:B------:R-:W-:Y:S01]  /*2f20*/  VIADD R49, R69, 0x30 ;  /* 0x0000003045317836 */ /* 0x000fe20000000000 */
[----:B-1----:R-:W-:Y:S01]  /*2f30*/  FSEL R20, R9, -INF , !P6 ;  /* 0xff80000009147808 */ /* 0x002fe20007000000 */
[----:B------:R-:W1:Y:S01]  /*2f40*/  MUFU.TANH R48, R48 ;  /* 0x0000003000307308 */ /* 0x000e620000002400 */
[----:B------:R-:W-:Y:S01]  /*2f50*/  FMNMX.FTZ R51, R44, R51, !PT ;  /* 0x000000332c337209 */ /* 0x000fe20007810000 */
[----:B------:R-:W-:Y:S01]  /*2f60*/  FMUL.FTZ R159, R25, UR5 ;  /* 0x00000005199f7c20 */ /* 0x000fe20008410000 */
[----:B------:R-:W-:Y:S01]  /*2f70*/  FSEL R58, R58, -INF , !P1 ;  /* 0xff8000003a3a7808 */ /* 0x000fe20004800000 */
[----:B------:R-:W-:Y:S01]  /*2f80*/  FMUL.FTZ R155, R27, UR5 ;  /* 0x000000051b9b7c20 */ /* 0x000fe20008410000 */
[----:B------:R-:W-:Y:S01]  /*2f90*/  FMNMX.FTZ R51, R2, R51, !PT ;  /* 0x0000003302337209 */ /* 0x000fe20007810000 */
[----:B------:R-:W-:Y:S01]  /*2fa0*/  FMUL.FTZ R115, R115, UR5 ;  /* 0x0000000573737c20 */ /* 0x000fe20008410000 */
[----:B------:R-:W-:Y:S01]  /*2fb0*/  FSEL R56, R59, -INF , !P6 ;  /* 0xff8000003b387808 */ /* 0x000fe20007000000 */
[----:B------:R-:W2:Y:S01]  /*2fc0*/  MUFU.TANH R42, R42 ;  /* 0x0000002a002a7308 */ /* 0x000ea20000002400 */
[----:B------:R-:W-:Y:S01]  /*2fd0*/  FMNMX.FTZ R9, R36, R51, !PT ;  /* 0x0000003324097209 */ /* 0x000fe20007810000 */
[----:B------:R-:W-:Y:S01]  /*2fe0*/  FMUL.FTZ R90, R90, UR5 ;  /* 0x000000055a5a7c20 */ /* 0x000fe20008410000 */
[----:B------:R-:W-:Y:S01]  /*2ff0*/  FSEL R22, R8, -INF , !P1 ;  /* 0xff80000008167808 */ /* 0x000fe20004800000 */
[----:B------:R-:W-:Y:S01]  /*3000*/  FMUL.FTZ R8, R28, UR5 ;  /* 0x000000051c087c20 */ /* 0x000fe20008410000 */
[----:B------:R-:W-:Y:S01]  /*3010*/  FMNMX.FTZ R9, R58, R9, !PT ;  /* 0x000000093a097209 */ /* 0x000fe20007810000 */
[----:B------:R-:W-:Y:S01]  /*3020*/  FMUL.FTZ R28, R29, UR5 ;  /* 0x000000051d1c7c20 */ /* 0x000fe20008410000 */
[----:B------:R-:W-:Y:S01]  /*3030*/  FSEL R54, R32, -INF , !P5 ;  /* 0xff80000020367808 */ /* 0x000fe20006800000 */
[----:B------:R-:W-:Y:S01]  /*3040*/  VIADD R29, R69, 0x38 ;  /* 0x00000038451d7836 */ /* 0x000fe20000000000 */
[----:B------:R-:W-:Y:S01]  /*3050*/  FMNMX.FTZ R9, R56, R9, !PT ;  /* 0x0000000938097209 */ /* 0x000fe20007810000 */
[----:B------:R-:W3:Y:S01]  /*3060*/  MUFU.TANH R8, R8 ;  /* 0x0000000800087308 */ /* 0x000ee20000002400 */
[----:B------:R-:W-:Y:S01]  /*3070*/  FSEL R38, R33, -INF , !P4 ;  /* 0xff80000021267808 */ /* 0x000fe20006000000 */
[----:B------:R-:W-:Y:S01]  /*3080*/  FMUL.FTZ R26, R26, UR5 ;  /* 0x000000051a1a7c20 */ /* 0x000fe20008410000 */
[----:B------:R-:W-:Y:S01]  /*3090*/  FMNMX.FTZ R33, R54, R9, !PT ;  /* 0x0000000936217209 */ /* 0x000fe20007810000 */
[----:B------:R-:W-:Y:S01]  /*30a0*/  FMUL.FTZ R91, R91, UR5 ;  /* 0x000000055b5b7c20 */ /* 0x000fe20008410000 */
[----:B-1----:R-:W-:Y:S01]  /*30b0*/  FSEL R48, R48, -INF , !P3 ;  /* 0xff80000030307808 */ /* 0x002fe20005800000 */
[----:B------:R-:W-:Y:S01]  /*30c0*/  FMUL.FTZ R24, R24, UR5 ;  /* 0x0000000518187c20 */ /* 0x000fe20008410000 */
[----:B------:R-:W-:Y:S01]  /*30d0*/  FMNMX.FTZ R33, R38, R33, !PT ;  /* 0x0000002126217209 */ /* 0x000fe20007810000 */
[----:B------:R1:W4:Y:S01]  /*30e0*/  MUFU.TANH R9, R28 ;  /* 0x0000001c00097308 */ /* 0x0003220000002400 */
[----:B------:R-:W-:Y:S01]  /*30f0*/  FSEL R63, R53, -INF , !P1 ;  /* 0xff800000353f7808 */ /* 0x000fe20004800000 */
[----:B------:R-:W-:Y:S01]  /*3100*/  FMUL.FTZ R88, R88, UR5 ;  /* 0x0000000558587c20 */ /* 0x000fe20008410000 */
[----:B------:R-:W-:Y:S01]  /*3110*/  FSEL R179, R179, -INF , !P1 ;  /* 0xff800000b3b37808 */ /* 0x000fe20004800000 */
[----:B------:R-:W-:Y:S01]  /*3120*/  FMUL.FTZ R89, R89, UR5 ;  /* 0x0000000559597c20 */ /* 0x000fe20008410000 */
[-C--:B------:R-:W-:Y:S01]  /*3130*/  ISETP.GE.AND P1, PT, R49, R146.reuse, PT ;  /* 0x000000923100720c */ /* 0x080fe20003f26270 */
[----:B------:R-:W-:Y:S01]  /*3140*/  VIADD R49, R69, 0x31 ;  /* 0x0000003145317836 */ /* 0x000fe20000000000 */
[----:B------:R-:W-:Y:S01]  /*3150*/  FSEL R153, R34, -INF , !P5 ;  /* 0xff80000022997808 */ /* 0x000fe20006800000 */
[----:B------:R-:W-:Y:S01]  /*3160*/  MUFU.TANH R154, R115 ;  /* 0x00000073009a7308 */ /* 0x000fe20000002400 */
[----:B--2---:R-:W-:Y:S01]  /*3170*/  FSEL R34, R42, -INF , !P2 ;  /* 0xff8000002a227808 */ /* 0x004fe20005000000 */
[----:B------:R-:W-:Y:S01]  /*3180*/  FMUL.FTZ R122, R122, UR5 ;  /* 0x000000057a7a7c20 */ /* 0x000fe20008410000 */
[----:B------:R-:W-:Y:S01]  /*3190*/  FMNMX.FTZ R33, R48, R33, !PT ;  /* 0x0000002130217209 */ /* 0x000fe20007810000 */
[----:B------:R-:W-:Y:S01]  /*31a0*/  ULDC UR6, c[0x0][0x2ec] ;  /* 0x0000bb0000067ab9 */ /* 0x000fe20000000800 */
[----:B------:R-:W-:Y:S01]  /*31b0*/  FSEL R14, R14, -INF , !P5 ;  /* 0xff8000000e0e7808 */ /* 0x000fe20006800000 */
[----:B------:R-:W-:Y:S01]  /*31c0*/  FMUL.FTZ R123, R123, UR5 ;  /* 0x000000057b7b7c20 */ /* 0x000fe20008410000 */
[----:B------:R-:W-:Y:S01]  /*31d0*/  FSEL R145, R10, -INF , !P5 ;  /* 0xff8000000a917808 */ /* 0x000fe20006800000 */
[----:B------:R-:W-:Y:S01]  /*31e0*/  MUFU.TANH R160, R90 ;  /* 0x0000005a00a07308 */ /* 0x000fe20000002400 */
[----:B------:R-:W-:Y:S01]  /*31f0*/  FSEL R51, R68, -INF , !P6 ;  /* 0xff80000044337808 */ /* 0x000fe20007000000 */
[----:B------:R-:W-:Y:S01]  /*3200*/  FMUL.FTZ R46, R46, UR5 ;  /* 0x000000052e2e7c20 */ /* 0x000fe20008410000 */
[----:B------:R-:W-:Y:S01]  /*3210*/  FSEL R177, R177, -INF , !P6 ;  /* 0xff800000b1b17808 */ /* 0x000fe20007000000 */
[----:B------:R-:W-:Y:S01]  /*3220*/  FMUL.FTZ R47, R47, UR5 ;  /* 0x000000052f2f7c20 */ /* 0x000fe20008410000 */
[-C--:B------:R-:W-:Y:S01]  /*3230*/  ISETP.GE.AND P5, PT, R29, R146.reuse, PT ;  /* 0x000000921d00720c */ /* 0x080fe20003fa6270 */
[----:B------:R-:W-:Y:S01]  /*3240*/  FMUL.FTZ R30, R30, UR5 ;  /* 0x000000051e1e7c20 */ /* 0x000fe20008410000 */
[----:B------:R-:W-:Y:S01]  /*3250*/  ISETP.GE.AND P6, PT, R49, R146, PT ;  /* 0x000000923100720c */ /* 0x000fe20003fc6270 */
[----:B------:R2:W-:Y:S01]  /*3260*/  MUFU.TANH R156, R26 ;  /* 0x0000001a009c7308 */ /* 0x0005e20000002400 */
[----:B------:R-:W-:Y:S01]  /*3270*/  FSEL R32, R12, -INF , !P1 ;  /* 0xff8000000c207808 */ /* 0x000fe20004800000 */
[----:B------:R-:W-:Y:S01]  /*3280*/  FMUL.FTZ R31, R31, UR5 ;  /* 0x000000051f1f7c20 */ /* 0x000fe20008410000 */
[----:B------:R-:W-:Y:S01]  /*3290*/  FMNMX.FTZ R29, R34, R33, !PT ;  /* 0x00000021221d7209 */ /* 0x000fe20007810000 */
[----:B------:R-:W-:Y:S01]  /*32a0*/  FMUL.FTZ R33, R114, UR5 ;  /* 0x0000000572217c20 */ /* 0x000fe20008410000 */
[----:B------:R-:W-:Y:S01]  /*32b0*/  IADD3 R69, R69, 0x39, RZ ;  /* 0x0000003945457810 */ /* 0x000fe20007ffe0ff */
[----:B------:R-:W-:Y:S01]  /*32c0*/  IMAD.IADD R196, R144, 0x1, R143 ;  /* 0x0000000190c47824 */ /* 0x000fe200078e028f */
[----:B-1----:R-:W-:Y:S01]  /*32d0*/  FSEL R28, R13, -INF , !P6 ;  /* 0xff8000000d1c7808 */ /* 0x002fe20007000000 */
[----:B------:R-:W-:Y:S01]  /*32e0*/  MUFU.TANH R158, R91 ;  /* 0x0000005b009e7308 */ /* 0x000fe20000002400 */
[----:B------:R-:W-:Y:S01]  /*32f0*/  FMNMX.FTZ R29, R32, R29, !PT ;  /* 0x0000001d201d7209 */ /* 0x000fe20007810000 */
[----:B------:R-:W-:Y:S01]  /*3300*/  VIADD R190, R198, 0x1000 ;  /* 0x00001000c6be7836 */ /* 0x000fe20000000000 */
[----:B------:R-:W-:-:S02]  /*3310*/  P2R R37, PR, RZ, 0x1 ;  /* 0x00000001ff257803 */ /* 0x000fc40000000000 */
[----:B------:R-:W-:Y:S02]  /*3320*/  ISETP.GE.AND P0, PT, R69, R146, PT ;  /* 0x000000924500720c */ /* 0x000fe40003f06270 */
[----:B---3--:R-:W-:Y:S01]  /*3330*/  FSEL R10, R8, -INF , !P5 ;  /* 0xff800000080a7808 */ /* 0x008fe20006800000 */
[----:B------:R-:W1:Y:S01]  /*3340*/  MUFU.TANH R33, R33 ;  /* 0x0000002100217308 */ /* 0x000e620000002400 */
[----:B------:R-:W-:Y:S02]  /*3350*/  FMNMX.FTZ R29, R28, R29, !PT ;  /* 0x0000001d1c1d7209 */ /* 0x000fe40007810000 */
[----:B----4-:R-:W-:Y:S02]  /*3360*/  FSEL R8, R9, -INF , !P0 ;  /* 0xff80000009087808 */ /* 0x010fe40004000000 */
[----:B------:R-:W-:Y:S02]  /*3370*/  FMNMX.FTZ R29, R10, R29, !PT ;  /* 0x0000001d0a1d7209 */ /* 0x000fe40007810000 */
[----:B------:R-:W-:Y:S01]  /*3380*/  FMNMX.FTZ R25, R4, R6, !PT ;  /* 0x0000000604197209 */ /* 0x000fe20007810000 */
[----:B------:R1:W-:Y:S01]  /*3390*/  MUFU.TANH R163, R24 ;  /* 0x0000001800a37308 */ /* 0x0003e20000002400 */
[----:B------:R-:W-:Y:S01]  /*33a0*/  FMNMX.FTZ R42, R8, R29, !PT ;  /* 0x0000001d082a7209 */ /* 0x000fe20007810000 */
[----:B------:R-:W-:Y:S01]  /*33b0*/  FMUL.FTZ R29, R112, UR5 ;  /* 0x00000005701d7c20 */ /* 0x000fe20008410000 */
[----:B------:R-:W-:-:S02]  /*33c0*/  FMNMX.FTZ R27, R52, R25, !PT ;  /* 0x00000019341b7209 */ /* 0x000fc40007810000 */
[----:B------:R-:W-:Y:S01]  /*33d0*/  FMNMX.FTZ R134, R5, R7, !PT ;  /* 0x0000000705867209 */ /* 0x000fe20007810000 */
[----:B------:R-:W3:Y:S01]  /*33e0*/  SHFL.BFLY PT, R13, R42, 0x2, 0x1f ;  /* 0x0c401f002a0d7f89 */ /* 0x000ee200000e0000 */
[----:B------:R-:W-:Y:S01]  /*33f0*/  FMNMX.FTZ R27, R60, R27, !PT ;  /* 0x0000001b3c1b7209 */ /* 0x000fe20007810000 */
[----:B------:R-:W4:Y:S01]  /*3400*/  MUFU.TANH R29, R29 ;  /* 0x0000001d001d7308 */ /* 0x000f220000002400 */
[----:B------:R-:W-:Y:S02]  /*3410*/  FMNMX.FTZ R134, R45, R134, !PT ;  /* 0x000000862d867209 */ /* 0x000fe40007810000 */
[----:B------:R-:W-:Y:S02]  /*3420*/  FMNMX.FTZ R27, R18, R27, !PT ;  /* 0x0000001b121b7209 */ /* 0x000fe40007810000 */
[----:B------:R-:W-:Y:S02]  /*3430*/  FMNMX.FTZ R134, R43, R134, !PT ;  /* 0x000000862b867209 */ /* 0x000fe40007810000 */
[----:B------:R-:W-:Y:S01]  /*3440*/  FMNMX.FTZ R27, R16, R27, !PT ;  /* 0x0000001b101b7209 */ /* 0x000fe20007810000 */
[----:B------:R-:W5:Y:S01]  /*3450*/  MUFU.TANH R165, R88 ;  /* 0x0000005800a57308 */ /* 0x000f620000002400 */
[----:B------:R-:W-:-:S02]  /*3460*/  FMNMX.FTZ R134, R23, R134, !PT ;  /* 0x0000008617867209 */ /* 0x000fc40007810000 */
[----:B------:R-:W-:Y:S02]  /*3470*/  FMNMX.FTZ R27, R22, R27, !PT ;  /* 0x0000001b161b7209 */ /* 0x000fe40007810000 */
[----:B------:R-:W-:Y:S02]  /*3480*/  FMNMX.FTZ R134, R17, R134, !PT ;  /* 0x0000008611867209 */ /* 0x000fe40007810000 */
[----:B------:R-:W-:Y:S01]  /*3490*/  FMNMX.FTZ R27, R20, R27, !PT ;  /* 0x0000001b141b7209 */ /* 0x000fe20007810000 */
[----:B------:R-:W-:Y:S01]  /*34a0*/  MUFU.TANH R155, R155 ;  /* 0x0000009b009b7308 */ /* 0x000fe20000002400 */
[----:B--2---:R-:W-:Y:S02]  /*34b0*/  FMNMX.FTZ R26, R11, R129, !PT ;  /* 0x000000810b1a7209 */ /* 0x004fe40007810000 */
[----:B------:R-:W-:Y:S02]  /*34c0*/  FSEL R12, R41, -INF , !P4 ;  /* 0xff800000290c7808 */ /* 0x000fe40006000000 */
[----:B------:R-:W-:-:S02]  /*34d0*/  FMNMX.FTZ R27, R14, R27, !PT ;  /* 0x0000001b0e1b7209 */ /* 0x000fc40007810000 */
[----:B---3--:R-:W-:Y:S01]  /*34e0*/  FMNMX.FTZ R13, R42, R13, !PT ;  /* 0x0000000d2a0d7209 */ /* 0x008fe20007810000 */
[----:B------:R-:W-:Y:S01]  /*34f0*/  MUFU.TANH R167, R89 ;  /* 0x0000005900a77308 */ /* 0x000fe20000002400 */
[----:B------:R-:W-:Y:S02]  /*3500*/  FMNMX.FTZ R134, R63, R134, !PT ;  /* 0x000000863f867209 */ /* 0x000fe40007810000 */
[----:B------:R-:W-:Y:S01]  /*3510*/  FMNMX.FTZ R26, R19, R26, !PT ;  /* 0x0000001a131a7209 */ /* 0x000fe20007810000 */
[----:B------:R-:W2:Y:S01]  /*3520*/  SHFL.BFLY PT, R136, R13, 0x1, 0x1f ;  /* 0x0c201f000d887f89 */ /* 0x000ea200000e0000 */
[----:B-1----:R-:W-:Y:S02]  /*3530*/  FSEL R24, R33, -INF , !P3 ;  /* 0xff80000021187808 */ /* 0x002fe40005800000 */
[----:B------:R-:W-:Y:S01]  /*3540*/  FMNMX.FTZ R27, R12, R27, !PT ;  /* 0x0000001b0c1b7209 */ /* 0x000fe20007810000 */
[----:B------:R-:W-:Y:S01]  /*3550*/  MUFU.TANH R175, R122 ;  /* 0x0000007a00af7308 */ /* 0x000fe20000002400 */
[----:B------:R-:W-:-:S02]  /*3560*/  FMNMX.FTZ R134, R51, R134, !PT ;  /* 0x0000008633867209 */ /* 0x000fc40007810000 */
[----:B------:R-:W-:Y:S02]  /*3570*/  FMNMX.FTZ R26, R21, R26, !PT ;  /* 0x0000001a151a7209 */ /* 0x000fe40007810000 */
[----:B------:R-:W-:Y:S02]  /*3580*/  FSEL R154, R154, -INF , !P2 ;  /* 0xff8000009a9a7808 */ /* 0x000fe40005000000 */
[----:B------:R-:W-:Y:S01]  /*3590*/  FMNMX.FTZ R27, R24, R27, !PT ;  /* 0x0000001b181b7209 */ /* 0x000fe20007810000 */
[----:B------:R-:W-:Y:S01]  /*35a0*/  MUFU.TANH R171, R123 ;  /* 0x0000007b00ab7308 */ /* 0x000fe20000002400 */
[----:B------:R-:W-:Y:S02]  /*35b0*/  FSEL R147, R39, -INF , !P4 ;  /* 0xff80000027937808 */ /* 0x000fe40006000000 */
[----:B------:R-:W-:Y:S02]  /*35c0*/  FMNMX.FTZ R134, R145, R134, !PT ;  /* 0x0000008691867209 */ /* 0x000fe40007810000 */
[----:B------:R-:W-:-:S02]  /*35d0*/  FMNMX.FTZ R26, R149, R26, !PT ;  /* 0x0000001a951a7209 */ /* 0x000fc40007810000 */
[----:B------:R-:W-:Y:S01]  /*35e0*/  FSEL R160, R160, -INF , !P1 ;  /* 0xff800000a0a07808 */ /* 0x000fe20004800000 */
[----:B------:R-:W-:Y:S01]  /*35f0*/  MUFU.TANH R159, R159 ;  /* 0x0000009f009f7308 */ /* 0x000fe20000002400 */
[----:B------:R-:W-:Y:S02]  /*3600*/  FMNMX.FTZ R27, R154, R27, !PT ;  /* 0x0000001b9a1b7209 */ /* 0x000fe40007810000 */
[----:B------:R-:W-:Y:S02]  /*3610*/  FSEL R173, R35, -INF , !P4 ;  /* 0xff80000023ad7808 */ /* 0x000fe40006000000 */
[----:B--2---:R-:W-:Y:S01]  /*3620*/  FMNMX.FTZ R136, R13, R136, !PT ;  /* 0x000000880d887209 */ /* 0x004fe20007810000 */
[----:B------:R-:W-:Y:S01]  /*3630*/  FMUL.FTZ R13, R113, UR5 ;  /* 0x00000005710d7c20 */ /* 0x000fe20008410000 */
[----:B----4-:R-:W-:Y:S01]  /*3640*/  FSEL R25, R29, -INF , !P3 ;  /* 0xff8000001d197808 */ /* 0x010fe20005800000 */
[----:B------:R-:W-:Y:S01]  /*3650*/  MUFU.TANH R161, R46 ;  /* 0x0000002e00a17308 */ /* 0x000fe20000002400 */
[----:B------:R-:W-:Y:S01]  /*3660*/  FMNMX.FTZ R134, R147, R134, !PT ;  /* 0x0000008693867209 */ /* 0x000fe20007810000 */
[----:B------:R-:W-:Y:S01]  /*3670*/  FMUL.FTZ R9, R136, UR6 ;  /* 0x0000000688097c20 */ /* 0x000fe20008410000 */
[----:B------:R-:W-:-:S02]  /*3680*/  FMNMX.FTZ R26, R15, R26, !PT ;  /* 0x0000001a0f1a7209 */ /* 0x000fc40007810000 */
[----:B------:R-:W-:Y:S02]  /*3690*/  FSETP.NEU.FTZ.AND P4, PT, R136, -INF , PT ;  /* 0xff8000008800780b */ /* 0x000fe40003f9d000 */
[----:B------:R-:W-:Y:S01]  /*36a0*/  FSEL R158, R158, -INF , !P6 ;  /* 0xff8000009e9e7808 */ /* 0x000fe20007000000 */
[----:B------:R-:W1:Y:S01]  /*36b0*/  MUFU.TANH R13, R13 ;  /* 0x0000000d000d7308 */ /* 0x000e620000002400 */
[----:B------:R-:W-:Y:S02]  /*36c0*/  FMNMX.FTZ R27, R160, R27, !PT ;  /* 0x0000001ba01b7209 */ /* 0x000fe40007810000 */
[----:B------:R-:W-:Y:S02]  /*36d0*/  FMNMX.FTZ R134, R25, R134, !PT ;  /* 0x0000008619867209 */ /* 0x000fe40007810000 */
[----:B------:R-:W-:Y:S02]  /*36e0*/  FMNMX.FTZ R26, R179, R26, !PT ;  /* 0x0000001ab31a7209 */ /* 0x000fe40007810000 */
[----:B------:R-:W-:Y:S01]  /*36f0*/  FSEL R9, R9, RZ, P4 ;  /* 0x000000ff09097208 */ /* 0x000fe20002000000 */
[----:B------:R2:W3:Y:S01]  /*3700*/  MUFU.TANH R169, R47 ;  /* 0x0000002f00a97308 */ /* 0x0004e20000002400 */
[----:B------:R-:W-:-:S02]  /*3710*/  FSEL R156, R156, -INF , !P5 ;  /* 0xff8000009c9c7808 */ /* 0x000fc40006800000 */
[----:B------:R-:W-:Y:S01]  /*3720*/  FMNMX.FTZ R27, R158, R27, !PT ;  /* 0x0000001b9e1b7209 */ /* 0x000fe20007810000 */
[--C-:B------:R-:W-:Y:S01]  /*3730*/  FFMA.FTZ R59, R40, UR6, -R9.reuse ;  /* 0x00000006283b7c23 */ /* 0x100fe20008010809 */
[----:B-----5:R-:W-:Y:S01]  /*3740*/  FSEL R165, R165, -INF , !P1 ;  /* 0xff800000a5a57808 */ /* 0x020fe20004800000 */
[--C-:B------:R-:W-:Y:S01]  /*3750*/  FFMA.FTZ R41, R58, UR6, -R9.reuse ;  /* 0x000000063a297c23 */ /* 0x100fe20008010809 */
[----:B------:R-:W-:Y:S01]  /*3760*/  FMNMX.FTZ R26, R177, R26, !PT ;  /* 0x0000001ab11a7209 */ /* 0x000fe20007810000 */
[----:B------:R-:W4:Y:S01]  /*3770*/  MUFU.TANH R151, R30 ;  /* 0x0000001e00977308 */ /* 0x000f220000002400 */
[----:B-1----:R-:W-:Y:S01]  /*3780*/  FSEL R13, R13, -INF , !P2 ;  /* 0xff8000000d0d7808 */ /* 0x002fe20005000000 */
[--C-:B------:R-:W-:Y:S01]  /*3790*/  FFMA.FTZ R40, R56, UR6, -R9.reuse ;  /* 0x0000000638287c23 */ /* 0x100fe20008010809 */
[----:B------:R-:W-:Y:S01]  /*37a0*/  FSEL R155, R155, -INF , !P0 ;  /* 0xff8000009b9b7808 */ /* 0x000fe20004000000 */
[--C-:B------:R-:W-:Y:S01]  /*37b0*/  FFMA.FTZ R64, R116, UR6, -R9.reuse ;  /* 0x0000000674407c23 */ /* 0x100fe20008010809 */
[----:B------:R-:W-:Y:S01]  /*37c0*/  FMNMX.FTZ R134, R13, R134, !PT ;  /* 0x000000860d867209 */ /* 0x000fe20007810000 */
[--C-:B------:R-:W-:Y:S01]  /*37d0*/  FFMA.FTZ R50, R44, UR6, -R9.reuse ;  /* 0x000000062c327c23 */ /* 0x100fe20008010809 */
[----:B------:R-:W-:Y:S01]  /*37e0*/  FSEL R167, R167, -INF , !P6 ;  /* 0xff800000a7a77808 */ /* 0x000fe20007000000 */
[----:B------:R-:W1:Y:S01]  /*37f0*/  MUFU.TANH R150, R31 ;  /* 0x0000001f00967308 */ /* 0x000e620000002400 */
[--C-:B--2---:R-:W-:Y:S01]  /*3800*/  FFMA.FTZ R47, R2, UR6, -R9.reuse ;  /* 0x00000006022f7c23 */ /* 0x104fe20008010809 */
[----:B------:R-:W-:Y:S01]  /*3810*/  FMNMX.FTZ R2, R156, R27, !PT ;  /* 0x0000001b9c027209 */ /* 0x000fe20007810000 */
[--C-:B------:R-:W-:Y:S01]  /*3820*/  FFMA.FTZ R67, R128, UR6, -R9.reuse ;  /* 0x0000000680437c23 */ /* 0x100fe20008010809 */
[----:B------:R-:W-:Y:S01]  /*3830*/  FMNMX.FTZ R134, R165, R134, !PT ;  /* 0x00000086a5867209 */ /* 0x000fe20007810000 */
[--C-:B------:R-:W-:Y:S01]  /*3840*/  FFMA.FTZ R42, R36, UR6, -R9.reuse ;  /* 0x00000006242a7c23 */ /* 0x100fe20008010809 */
[----:B------:R-:W-:Y:S01]  /*3850*/  FMNMX.FTZ R26, R153, R26, !PT ;  /* 0x0000001a991a7209 */ /* 0x000fe20007810000 */
[--C-:B------:R-:W-:Y:S01]  /*3860*/  FFMA.FTZ R39, R54, UR6, -R9.reuse ;  /* 0x0000000636277c23 */ /* 0x100fe20008010809 */
[----:B------:R-:W-:Y:S01]  /*3870*/  FMNMX.FTZ R27, R155, R2, !PT ;  /* 0x000000029b1b7209 */ /* 0x000fe20007810000 */
[----:B------:R-:W-:Y:S01]  /*3880*/  MUFU.EX2 R67, R67 ;  /* 0x0000004300437308 */ /* 0x000fe20000000800 */
[----:B------:R-:W-:Y:S01]  /*3890*/  FSEL R163, R163, -INF , !P5 ;  /* 0xff800000a3a37808 */ /* 0x000fe20006800000 */
[--C-:B------:R-:W-:Y:S01]  /*38a0*/  FFMA.FTZ R36, R34, UR6, -R9.reuse ;  /* 0x0000000622247c23 */ /* 0x100fe20008010809 */
[----:B------:R-:W-:Y:S01]  /*38b0*/  FMNMX.FTZ R134, R167, R134, !PT ;  /* 0x00000086a7867209 */ /* 0x000fe20007810000 */
[----:B------:R-:W2:Y:S01]  /*38c0*/  SHFL.BFLY PT, R2, R27, 0x2, 0x1f ;  /* 0x0c401f001b027f89 */ /* 0x000ea200000e0000 */
[----:B------:R-:W-:Y:S01]  /*38d0*/  FSEL R175, R175, -INF , !P3 ;  /* 0xff800000afaf7808 */ /* 0x000fe20005800000 */
[--C-:B------:R-:W-:Y:S01]  /*38e0*/  FFMA.FTZ R38, R38, UR6, -R9.reuse ;  /* 0x0000000626267c23 */ /* 0x100fe20008010809 */
[----:B------:R-:W-:Y:S01]  /*38f0*/  FMNMX.FTZ R26, R173, R26, !PT ;  /* 0x0000001aad1a7209 */ /* 0x000fe20007810000 */
[----:B------:R-:W5:Y:S01]  /*3900*/  MUFU.EX2 R64, R64 ;  /* 0x0000004000407308 */ /* 0x000f620000000800 */
[----:B------:R-:W-:Y:S01]  /*3910*/  FSEL R159, R159, -INF , !P0 ;  /* 0xff8000009f9f7808 */ /* 0x000fe20004000000 */
[--C-:B------:R-:W-:Y:S01]  /*3920*/  FFMA.FTZ R66, R10, UR6, -R9.reuse ;  /* 0x000000060a427c23 */ /* 0x100fe20008010809 */
[----:B------:R-:W-:Y:S01]  /*3930*/  FMNMX.FTZ R134, R163, R134, !PT ;  /* 0x00000086a3867209 */ /* 0x000fe20007810000 */
[----:B------:R-:W-:Y:S01]  /*3940*/  FFMA.FTZ R237, R8, UR6, -R9 ;  /* 0x0000000608ed7c23 */ /* 0x000fe20008010809 */
[----:B------:R-:W-:-:S02]  /*3950*/  FSEL R171, R171, -INF , !P2 ;  /* 0xff800000abab7808 */ /* 0x000fc40005000000 */
[----:B------:R-:W-:Y:S01]  /*3960*/  FMNMX.FTZ R26, R175, R26, !PT ;  /* 0x0000001aaf1a7209 */ /* 0x000fe20007810000 */
[----:B------:R-:W-:Y:S01]  /*3970*/  MUFU.EX2 R59, R59 ;  /* 0x0000003b003b7308 */ /* 0x000fe20000000800 */
[----:B------:R-:W-:Y:S02]  /*3980*/  FMNMX.FTZ R134, R159, R134, !PT ;  /* 0x000000869f867209 */ /* 0x000fe40007810000 */
[----:B------:R-:W-:Y:S02]  /*3990*/  FSEL R161, R161, -INF , !P1 ;  /* 0xff800000a1a17808 */ /* 0x000fe40004800000 */
[----:B------:R-:W-:Y:S01]  /*39a0*/  FMNMX.FTZ R26, R171, R26, !PT ;  /* 0x0000001aab1a7209 */ /* 0x000fe20007810000 */
[----:B------:R-:W5:Y:S01]  /*39b0*/  SHFL.BFLY PT, R29, R134, 0x2, 0x1f ;  /* 0x0c401f00861d7f89 */ /* 0x000f6200000e0000 */
[----:B---3--:R-:W-:Y:S01]  /*39c0*/  FSEL R169, R169, -INF , !P6 ;  /* 0xff800000a9a97808 */ /* 0x008fe20007000000 */
[----:B------:R-:W3:Y:S01]  /*39d0*/  MUFU.EX2 R50, R50 ;  /* 0x0000003200327308 */ /* 0x000ee20000000800 */
[----:B------:R-:W-:-:S02]  /*39e0*/  FMNMX.FTZ R26, R161, R26, !PT ;  /* 0x0000001aa11a7209 */ /* 0x000fc40007810000 */
[----:B----4-:R-:W-:Y:S02]  /*39f0*/  FSEL R151, R151, -INF , !P5 ;  /* 0xff80000097977808 */ /* 0x010fe40006800000 */
[----:B------:R-:W-:Y:S02]  /*3a00*/  FMNMX.FTZ R26, R169, R26, !PT ;  /* 0x0000001aa91a7209 */ /* 0x000fe40007810000 */
[----:B-1----:R-:W-:Y:S01]  /*3a10*/  FSEL R150, R150, -INF , !P0 ;  /* 0xff80000096967808 */ /* 0x002fe20004000000 */
[----:B------:R-:W-:Y:S01]  /*3a20*/  MUFU.EX2 R47, R47 ;  /* 0x0000002f002f7308 */ /* 0x000fe20000000800 */
[----:B------:R-:W-:Y:S02]  /*3a30*/  FMNMX.FTZ R135, R151, R26, !PT ;  /* 0x0000001a97877209 */ /* 0x000fe40007810000 */
[----:B--2---:R-:W-:Y:S01]  /*3a40*/  FMNMX.FTZ R27, R27, R2, !PT ;  /* 0x000000021b1b7209 */ /* 0x004fe20007810000 */
[----:B------:R-:W-:Y:S01]  /*3a50*/  FFMA.FTZ R2, R32, UR6, -R9 ;  /* 0x0000000620027c23 */ /* 0x000fe20008010809 */
[----:B------:R-:W-:-:S02]  /*3a60*/  FMNMX.FTZ R135, R150, R135, !PT ;  /* 0x0000008796877209 */ /* 0x000fc40007810000 */
[----:B------:R-:W-:Y:S01]  /*3a70*/  LEA R196, R196, UR4, 0x1 ;  /* 0x00000004c4c47c11 */ /* 0x000fe2000f8e08ff */
[----:B------:R-:W1:Y:S01]  /*3a80*/  SHFL.BFLY PT, R26, R27, 0x1, 0x1f ;  /* 0x0c201f001b1a7f89 */ /* 0x000e6200000e0000 */
[----:B------:R-:W-:Y:S01]  /*3a90*/  ISETP.NE.AND P0, PT, R37, RZ, PT ;  /* 0x000000ff2500720c */ /* 0x000fe20003f05270 */
[----:B------:R-:W-:Y:S01]  /*3aa0*/  FFMA.FTZ R37, R48, UR6, -R9 ;  /* 0x0000000630257c23 */ /* 0x000fe20008010809 */
[----:B------:R-:W-:Y:S01]  /*3ab0*/  LEA R193, R3, R196, 0x1 ;  /* 0x000000c403c17211 */ /* 0x000fe200078e08ff */
[----:B------:R-:W2:Y:S01]  /*3ac0*/  SHFL.BFLY PT, R30, R135, 0x2, 0x1f ;  /* 0x0c401f00871e7f89 */ /* 0x000ea200000e0000 */
[----:B------:R-:W-:Y:S01]  /*3ad0*/  IMAD R194, R0, 0x2, R196 ;  /* 0x0000000200c27824 */ /* 0x000fe200078e02c4 */
[----:B-----5:R-:W-:Y:S01]  /*3ae0*/  FMNMX.FTZ R134, R134, R29, !PT ;  /* 0x0000001d86867209 */ /* 0x020fe20007810000 */
[----:B------:R-:W-:Y:S01]  /*3af0*/  MUFU.EX2 R42, R42 ;  /* 0x0000002a002a7308 */ /* 0x000fe20000000800 */
[----:B------:R-:W-:Y:S01]  /*3b00*/  IMAD R192, R0, 0x2, R193 ;  /* 0x0000000200c07824 */ /* 0x000fe200078e02c1 */
[----:B------:R-:W-:Y:S01]  /*3b10*/  LDSM.16.MT88.4 R116, [R196+0x6000] ;  /* 0x00600000c474783b */ /* 0x000fe20000004200 */
[----:B------:R-:W-:Y:S01]  /*3b20*/  F2FP.F16.F32.PACK_AB R68, R64, R67 ;  /* 0x000000434044723e */ /* 0x000fe200000000ff */
[----:B------:R-:W-:Y:S01]  /*3b30*/  FADD.FTZ R64, R67, R64 ;  /* 0x0000004043407221 */ /* 0x000fe20000010000 */
[----:B---3--:R-:W-:Y:S01]  /*3b40*/  F2FP.F16.F32.PACK_AB R70, R50, R59 ;  /* 0x0000003b3246723e */ /* 0x008fe200000000ff */
[----:B------:R-:W3:Y:S01]  /*3b50*/  SHFL.BFLY PT, R29, R134, 0x1, 0x1f ;  /* 0x0c201f00861d7f89 */ /* 0x000ee200000e0000 */
[----:B------:R-:W-:Y:S01]  /*3b60*/  LOP3.LUT R214, R142, 0xffffffe0, RZ, 0xc0, !PT ;  /* 0xffffffe08ed67812 */ /* 0x000fe200078ec0ff */
[----:B------:R-:W-:Y:S01]  /*3b70*/  MUFU.EX2 R41, R41 ;  /* 0x0000002900297308 */ /* 0x000fe20000000800 */
[----:B------:R-:W-:Y:S01]  /*3b80*/  FADD.FTZ R59, R59, R64 ;  /* 0x000000403b3b7221 */ /* 0x000fe20000010000 */
[----:B------:R-:W-:Y:S01]  /*3b90*/  LDSM.16.MT88.4 R100, [R194+0x6000] ;  /* 0x00600000c264783b */ /* 0x000fe20000004200 */
[----:B------:R-:W-:Y:S01]  /*3ba0*/  IADD3 R191, R198, 0x800, RZ ;  /* 0x00000800c6bf7810 */ /* 0x000fe20007ffe0ff */
[----:B------:R-:W-:-:S02]  /*3bb0*/  IMAD.IADD R214, R141, 0x1, -R214 ;  /* 0x000000018dd67824 */ /* 0x000fc400078e0ad6 */
[----:B------:R-:W-:Y:S01]  /*3bc0*/  FADD.FTZ R50, R50, R59 ;  /* 0x0000003b32327221 */ /* 0x000fe20000010000 */
[----:B------:R-:W-:Y:S01]  /*3bd0*/  LDSM.16.MT88.4 R84, [R193+0x6000] ;  /* 0x00600000c154783b */ /* 0x000fe20000004200 */
[----:B------:R-:W-:Y:S01]  /*3be0*/  IADD3 R189, R198, 0x1800, RZ ;  /* 0x00001800c6bd7810 */ /* 0x000fe20007ffe0ff */
[----:B------:R-:W-:Y:S01]  /*3bf0*/  MUFU.EX2 R40, R40 ;  /* 0x0000002800287308 */ /* 0x000fe20000000800 */
[----:B-1----:R-:W-:Y:S01]  /*3c00*/  FMNMX.FTZ R133, R27, R26, !PT ;  /* 0x0000001a1b857209 */ /* 0x002fe20007810000 */
[----:B------:R-:W-:Y:S01]  /*3c10*/  LDSM.16.MT88.4 R32, [R194+0x6800] ;  /* 0x00680000c220783b */ /* 0x000fe20000004200 */
[----:B--2---:R-:W-:-:S03]  /*3c20*/  FMNMX.FTZ R135, R135, R30, !PT ;  /* 0x0000001e87877209 */ /* 0x004fc60007810000 */
[----:B------:R-:W-:Y:S02]  /*3c30*/  FMUL.FTZ R157, R133, UR6 ;  /* 0x00000006859d7c20 */ /* 0x000fe40008410000 */
[----:B------:R-:W-:Y:S01]  /*3c40*/  MUFU.EX2 R39, R39 ;  /* 0x0000002700277308 */ /* 0x000fe20000000800 */
[----:B------:R-:W1:Y:S01]  /*3c50*/  SHFL.BFLY PT, R26, R135, 0x1, 0x1f ;  /* 0x0c201f00871a7f89 */ /* 0x000e6200000e0000 */
[----:B---3--:R-:W-:-:S06]  /*3c60*/  FMNMX.FTZ R134, R134, R29, !PT ;  /* 0x0000001d86867209 */ /* 0x008fcc0007810000 */
[----:B------:R-:W-:Y:S01]  /*3c70*/  MUFU.EX2 R38, R38 ;  /* 0x0000002600267308 */ /* 0x000fe20000000800 */
[C---:B------:R-:W-:Y:S01]  /*3c80*/  FSETP.NEU.FTZ.AND P1, PT, R134.reuse, -INF , PT ;  /* 0xff8000008600780b */ /* 0x040fe20003f3d000 */
[----:B------:R-:W-:-:S05]  /*3c90*/  FMUL.FTZ R162, R134, UR6 ;  /* 0x0000000686a27c20 */ /* 0x000fca0008410000 */
[----:B------:R-:W-:Y:S01]  /*3ca0*/  FSEL R162, R162, RZ, P1 ;  /* 0x000000ffa2a27208 */ /* 0x000fe20000800000 */
[----:B------:R-:W-:Y:S01]  /*3cb0*/  MUFU.EX2 R37, R37 ;  /* 0x0000002500257308 */ /* 0x000fe20000000800 */
[----:B------:R-:W-:-:S03]  /*3cc0*/  FSETP.NEU.FTZ.AND P1, PT, R133, -INF , PT ;  /* 0xff8000008500780b */ /* 0x000fc60003f3d000 */
[--C-:B------:R-:W-:Y:S01]  /*3cd0*/  FFMA.FTZ R58, R5, UR6, -R162.reuse ;  /* 0x00000006053a7c23 */ /* 0x100fe200080108a2 */
[----:B------:R-:W-:Y:S01]  /*3ce0*/  FSEL R157, R157, RZ, P1 ;  /* 0x000000ff9d9d7208 */ /* 0x000fe20000800000 */
[--C-:B------:R-:W-:Y:S01]  /*3cf0*/  FFMA.FTZ R57, R7, UR6, -R162.reuse ;  /* 0x0000000607397c23 */ /* 0x100fe200080108a2 */
[--C-:B------:R-:W-:Y:S01]  /*3d00*/  FFMA.FTZ R49, R45, UR6, -R162.reuse ;  /* 0x000000062d317c23 */ /* 0x100fe200080108a2 */
[--C-:B------:R-:W-:Y:S01]  /*3d10*/  FFMA.FTZ R48, R43, UR6, -R162.reuse ;  /* 0x000000062b307c23 */ /* 0x100fe200080108a2 */
[----:B-1----:R-:W-:Y:S01]  /*3d20*/  FMNMX.FTZ R135, R135, R26, !PT ;  /* 0x0000001a87877209 */ /* 0x002fe20007810000 */
[--C-:B------:R-:W-:Y:S01]  /*3d30*/  FFMA.FTZ R56, R4, UR6, -R157.reuse ;  /* 0x0000000604387c23 */ /* 0x100fe2000801089d */
[--C-:B------:R-:W-:Y:S01]  /*3d40*/  FFMA.FTZ R61, R6, UR6, -R157.reuse ;  /* 0x00000006063d7c23 */ /* 0x100fe2000801089d */
[--C-:B------:R-:W-:Y:S01]  /*3d50*/  FFMA.FTZ R44, R60, UR6, -R157.reuse ;  /* 0x000000063c2c7c23 */ /* 0x100fe2000801089d */
[----:B------:R-:W1:Y:S01]  /*3d60*/  LDSM.16.MT88.4 R4, [R192+0x6000] ;  /* 0x00600000c004783b */ /* 0x000e620000004200 */
[C---:B------:R-:W-:Y:S01]  /*3d70*/  FMUL.FTZ R152, R135.reuse, UR6 ;  /* 0x0000000687987c20 */ /* 0x040fe20008410000 */
[----:B------:R-:W-:Y:S01]  /*3d80*/  FSETP.NEU.FTZ.AND P1, PT, R135, -INF , PT ;  /* 0xff8000008700780b */ /* 0x000fe20003f3d000 */
[----:B------:R-:W-:Y:S01]  /*3d90*/  FFMA.FTZ R53, R52, UR6, -R157 ;  /* 0x0000000634357c23 */ /* 0x000fe2000801089d */
[----:B------:R-:W-:Y:S01]  /*3da0*/  MUFU.EX2 R58, R58 ;  /* 0x0000003a003a7308 */ /* 0x000fe20000000800 */
[--C-:B------:R-:W-:Y:S01]  /*3db0*/  FFMA.FTZ R3, R63, UR6, -R162.reuse ;  /* 0x000000063f037c23 */ /* 0x100fe200080108a2 */
[----:B------:R-:W-:Y:S01]  /*3dc0*/  FSEL R152, R152, RZ, P1 ;  /* 0x000000ff98987208 */ /* 0x000fe20000800000 */
[--C-:B------:R-:W-:Y:S01]  /*3dd0*/  FFMA.FTZ R0, R51, UR6, -R162.reuse ;  /* 0x0000000633007c23 */ /* 0x100fe200080108a2 */
[----:B------:R-:W-:Y:S01]  /*3de0*/  FFMA.FTZ R45, R28, UR6, -R9 ;  /* 0x000000061c2d7c23 */ /* 0x000fe20008010809 */
[--C-:B------:R-:W-:Y:S01]  /*3df0*/  FFMA.FTZ R46, R23, UR6, -R162.reuse ;  /* 0x00000006172e7c23 */ /* 0x100fe200080108a2 */
[----:B------:R-:W-:Y:S01]  /*3e00*/  FFMA.FTZ R43, R17, UR6, -R162 ;  /* 0x00000006112b7c23 */ /* 0x000fe200080108a2 */
        /* <DEDUP_REMOVED lines=9> */
[----:B------:R-:W3:Y:S01]  /*3ea0*/  LDSM.16.MT88.4 R28, [R196+0x6800] ;  /* 0x00680000c41c783b */ /* 0x000ee20000004200 */
[--C-:B------:R-:W-:Y:S01]  /*3eb0*/  FFMA.FTZ R137, R149, UR6, -R152.reuse ;  /* 0x0000000695897c23 */ /* 0x100fe20008010898 */
[--C-:B------:R-:W-:Y:S01]  /*3ec0*/  FFMA.FTZ R132, R15, UR6, -R152.reuse ;  /* 0x000000060f847c23 */ /* 0x100fe20008010898 */
[----:B------:R-:W-:Y:S01]  /*3ed0*/  MUFU.EX2 R49, R49 ;  /* 0x0000003100317308 */ /* 0x000fe20000000800 */
[----:B------:R-:W4:Y:S01]  /*3ee0*/  LDSM.16.MT88.4 R16, [R193+0x6800] ;  /* 0x00680000c110783b */ /* 0x000f220000004200 */
[--C-:B------:R-:W-:Y:S01]  /*3ef0*/  FFMA.FTZ R143, R179, UR6, -R152.reuse ;  /* 0x00000006b38f7c23 */ /* 0x100fe20008010898 */
[----:B------:R-:W-:Y:S01]  /*3f00*/  FFMA.FTZ R144, R177, UR6, -R152 ;  /* 0x00000006b1907c23 */ /* 0x000fe20008010898 */
[--C-:B------:R-:W-:Y:S01]  /*3f10*/  FFMA.FTZ R146, R147, UR6, -R162.reuse ;  /* 0x0000000693927c23 */ /* 0x100fe200080108a2 */
[----:B------:R-:W5:Y:S01]  /*3f20*/  LDSM.16.MT88.4 R20, [R192+0x6800] ;  /* 0x00680000c014783b */ /* 0x000f620000004200 */
[--C-:B------:R-:W-:Y:S01]  /*3f30*/  FFMA.FTZ R147, R25, UR6, -R162.reuse ;  /* 0x0000000619937c23 */ /* 0x100fe200080108a2 */
[--C-:B------:R-:W-:Y:S01]  /*3f40*/  FFMA.FTZ R148, R13, UR6, -R162.reuse ;  /* 0x000000060d947c23 */ /* 0x100fe200080108a2 */
[----:B------:R-:W1:Y:S01]  /*3f50*/  MUFU.EX2 R48, R48 ;  /* 0x0000003000307308 */ /* 0x000e620000000800 */
[----:B--2---:R-:W-:Y:S01]  /*3f60*/  F2FP.F16.F32.PACK_AB R72, R57, R58 ;  /* 0x0000003a3948723e */ /* 0x004fe200000000ff */
[--C-:B------:R-:W-:Y:S01]  /*3f70*/  FFMA.FTZ R149, R14, UR6, -R157.reuse ;  /* 0x000000060e957c23 */ /* 0x100fe2000801089d */
[----:B------:R-:W-:Y:S01]  /*3f80*/  FFMA.FTZ R145, R145, UR6, -R162 ;  /* 0x0000000691917c23 */ /* 0x000fe200080108a2 */
[----:B------:R-:W-:Y:S01]  /*3f90*/  FFMA.FTZ R154, R154, UR6, -R157 ;  /* 0x000000069a9a7c23 */ /* 0x000fe2000801089d */
[--C-:B------:R-:W-:Y:S01]  /*3fa0*/  FFMA.FTZ R153, R153, UR6, -R152.reuse ;  /* 0x0000000699997c23 */ /* 0x100fe20008010898 */
[----:B------:R-:W-:Y:S01]  /*3fb0*/  FFMA.FTZ R164, R171, UR6, -R152 ;  /* 0x00000006aba47c23 */ /* 0x000fe20008010898 */
[----:B------:R-:W-:Y:S01]  /*3fc0*/  FADD.FTZ R58, R58, R57 ;  /* 0x000000393a3a7221 */ /* 0x000fe20000010000 */
[----:B------:R-:W-:Y:S01]  /*3fd0*/  MUFU.EX2 R56, R56 ;  /* 0x0000003800387308 */ /* 0x000fe20000000800 */
[--C-:B------:R-:W-:Y:S01]  /*3fe0*/  FFMA.FTZ R165, R165, UR6, -R162.reuse ;  /* 0x00000006a5a57c23 */ /* 0x100fe200080108a2 */
[--C-:B------:R-:W-:Y:S01]  /*3ff0*/  FFMA.FTZ R168, R167, UR6, -R162.reuse ;  /* 0x00000006a7a87c23 */ /* 0x100fe200080108a2 */
[--C-:B------:R-:W-:Y:S01]  /*4000*/  FFMA.FTZ R163, R163, UR6, -R162.reuse ;  /* 0x00000006a3a37c23 */ /* 0x100fe200080108a2 */
[----:B------:R-:W-:Y:S01]  /*4010*/  FFMA.FTZ R162, R159, UR6, -R162 ;  /* 0x000000069fa27c23 */ /* 0x000fe200080108a2 */
[--C-:B------:R-:W-:Y:S01]  /*4020*/  FFMA.FTZ R161, R161, UR6, -R152.reuse ;  /* 0x00000006a1a17c23 */ /* 0x100fe20008010898 */
[----:B------:R-:W-:Y:S01]  /*4030*/  FFMA.FTZ R166, R169, UR6, -R152 ;  /* 0x00000006a9a67c23 */ /* 0x000fe20008010898 */
[--C-:B------:R-:W-:Y:S01]  /*4040*/  FFMA.FTZ R159, R160, UR6, -R157.reuse ;  /* 0x00000006a09f7c23 */ /* 0x100fe2000801089d */
[----:B------:R-:W2:Y:S01]  /*4050*/  MUFU.EX2 R61, R61 ;  /* 0x0000003d003d7308 */ /* 0x000ea20000000800 */
[----:B-1----:R-:W-:Y:S01]  /*4060*/  F2FP.F16.F32.PACK_AB R74, R48, R49 ;  /* 0x00000031304a723e */ /* 0x002fe200000000ff */
[----:B------:R-:W-:Y:S01]  /*4070*/  FADD.FTZ R49, R49, R58 ;  /* 0x0000003a31317221 */ /* 0x000fe20000010000 */
[--C-:B------:R-:W-:Y:S01]  /*4080*/  FFMA.FTZ R158, R158, UR6, -R157.reuse ;  /* 0x000000069e9e7c23 */ /* 0x100fe2000801089d */
[--C-:B------:R-:W-:Y:S01]  /*4090*/  FFMA.FTZ R156, R156, UR6, -R157.reuse ;  /* 0x000000069c9c7c23 */ /* 0x100fe2000801089d */
[----:B------:R-:W-:Y:S01]  /*40a0*/  FFMA.FTZ R233, R155, UR6, -R157 ;  /* 0x000000069be97c23 */ /* 0x000fe2000801089d */
[----:B------:R-:W-:Y:S01]  /*40b0*/  FADD.FTZ R49, R48, R49 ;  /* 0x0000003130317221 */ /* 0x000fe20000010000 */
[--C-:B------:R-:W-:Y:S01]  /*40c0*/  FFMA.FTZ R151, R151, UR6, -R152.reuse ;  /* 0x0000000697977c23 */ /* 0x100fe20008010898 */
[----:B------:R-:W-:Y:S01]  /*40d0*/  MUFU.EX2 R53, R53 ;  /* 0x0000003500357308 */ /* 0x000fe20000000800 */
[----:B------:R-:W-:-:S07]  /*40e0*/  FFMA.FTZ R216, R150, UR6, -R152 ;  /* 0x0000000696d87c23 */ /* 0x000fce0008010898 */
[----:B------:R-:W1:Y:S01]  /*40f0*/  MUFU.EX2 R44, R44 ;  /* 0x0000002c002c7308 */ /* 0x000e620000000800 */
[----:B--2---:R-:W-:Y:S01]  /*4100*/  F2FP.F16.F32.PACK_AB R73, R61, R56 ;  /* 0x000000383d49723e */ /* 0x004fe200000000ff */
[----:B------:R-:W-:-:S06]  /*4110*/  FADD.FTZ R56, R56, R61 ;  /* 0x0000003d38387221 */ /* 0x000fcc0000010000 */
[----:B------:R-:W-:Y:S08]  /*4120*/  MUFU.EX2 R65, R65 ;  /* 0x0000004100417308 */ /* 0x000ff00000000800 */
[----:B------:R-:W2:Y:S01]  /*4130*/  MUFU.EX2 R62, R62 ;  /* 0x0000003e003e7308 */ /* 0x000ea20000000800 */
[----:B-1----:R-:W-:Y:S01]  /*4140*/  F2FP.F16.F32.PACK_AB R75, R44, R53 ;  /* 0x000000352c4b723e */ /* 0x002fe200000000ff */
[----:B------:R-:W-:-:S04]  /*4150*/  FADD.FTZ R53, R53, R56 ;  /* 0x0000003835357221 */ /* 0x000fc80000010000 */
[----:B------:R-:W-:Y:S02]  /*4160*/  FADD.FTZ R53, R44, R53 ;  /* 0x000000352c357221 */ /* 0x000fe40000010000 */
[----:B------:R-:W-:Y:S01]  /*4170*/  MUFU.EX2 R60, R60 ;  /* 0x0000003c003c7308 */ /* 0x000fe20000000800 */
[C---:B------:R-:W-:Y:S06]  /*4180*/  HMMA.16816.F32 R124, R72.reuse, R116, RZ ;  /* 0x00000074487c723c */ /* 0x040fec00000018ff */
[----:B------:R-:W-:Y:S01]  /*4190*/  HMMA.16816.F32 R108, R72, R100, RZ ;  /* 0x00000064486c723c */ /* 0x000fe200000018ff */
[----:B------:R-:W1:Y:S01]  /*41a0*/  MUFU.EX2 R55, R55 ;  /* 0x0000003700377308 */ /* 0x000e620000000800 */
[----:B--2---:R-:W-:Y:S01]  /*41b0*/  F2FP.F16.F32.PACK_AB R69, R62, R65 ;  /* 0x000000413e45723e */ /* 0x004fe200000000ff */
[----:B------:R-:W-:-:S03]  /*41c0*/  FADD.FTZ R65, R65, R62 ;  /* 0x0000003e41417221 */ /* 0x000fc60000010000 */
[C---:B------:R-:W-:Y:S03]  /*41d0*/  HMMA.16816.F32 R92, R72.reuse, R84, RZ ;  /* 0x00000054485c723c */ /* 0x040fe600000018ff */
[----:B------:R-:W-:Y:S03]  /*41e0*/  MUFU.EX2 R46, R46 ;  /* 0x0000002e002e7308 */ /* 0x000fe60000000800 */
[C---:B------:R-:W-:Y:S05]  /*41f0*/  HMMA.16816.F32 R76, R72.reuse, R4, RZ ;  /* 0x00000004484c723c */ /* 0x040fea00000018ff */
[----:B------:R-:W2:Y:S01]  /*4200*/  MUFU.EX2 R43, R43 ;  /* 0x0000002b002b7308 */ /* 0x000ea20000000800 */
[----:B-1----:R-:W-:Y:S01]  /*4210*/  F2FP.F16.F32.PACK_AB R71, R55, R60 ;  /* 0x0000003c3747723e */ /* 0x002fe200000000ff */
[----:B------:R-:W-:Y:S01]  /*4220*/  HMMA.16816.F32 R120, R72, R118, RZ ;  /* 0x000000764878723c */ /* 0x000fe200000018ff */
[----:B------:R-:W-:-:S04]  /*4230*/  FADD.FTZ R60, R60, R65 ;  /* 0x000000413c3c7221 */ /* 0x000fc80000010000 */
[----:B------:R-:W-:Y:S01]  /*4240*/  FADD.FTZ R60, R55, R60 ;  /* 0x0000003c373c7221 */ /* 0x000fe20000010000 */
[----:B------:R-:W-:Y:S01]  /*4250*/  MUFU.EX2 R3, R3 ;  /* 0x0000000300037308 */ /* 0x000fe20000000800 */
[C---:B------:R-:W-:Y:S06]  /*4260*/  HMMA.16816.F32 R104, R72.reuse, R102, RZ ;  /* 0x000000664868723c */ /* 0x040fec00000018ff */
[----:B------:R-:W-:Y:S01]  /*4270*/  HMMA.16816.F32 R88, R72, R86, RZ ;  /* 0x000000564858723c */ /* 0x000fe200000018ff */
[----:B------:R-:W1:Y:S01]  /*4280*/  MUFU.EX2 R0, R0 ;  /* 0x0000000000007308 */ /* 0x000e620000000800 */
[----:B--2---:R-:W-:Y:S01]  /*4290*/  F2FP.F16.F32.PACK_AB R8, R43, R46 ;  /* 0x0000002e2b08723e */ /* 0x004fe200000000ff */
[----:B------:R-:W-:-:S03]  /*42a0*/  FADD.FTZ R46, R46, R49 ;  /* 0x000000312e2e7221 */ /* 0x000fc60000010000 */
[C---:B------:R-:W-:Y:S01]  /*42b0*/  HMMA.16816.F32 R128, R68.reuse, R116, RZ ;  /* 0x000000744480723c */ /* 0x040fe200000018ff */
[----:B------:R-:W-:Y:S02]  /*42c0*/  FADD.FTZ R46, R43, R46 ;  /* 0x0000002e2b2e7221 */ /* 0x000fe40000010000 */
[----:B------:R-:W-:Y:S03]  /*42d0*/  MUFU.EX2 R54, R54 ;  /* 0x0000003600367308 */ /* 0x000fe60000000800 */
[----:B------:R-:W-:Y:S05]  /*42e0*/  HMMA.16816.F32 R112, R68, R100, RZ ;  /* 0x000000644470723c */ /* 0x000fea00000018ff */
[----:B------:R-:W2:Y:S01]  /*42f0*/  MUFU.EX2 R51, R51 ;  /* 0x0000003300337308 */ /* 0x000ea20000000800 */
[----:B------:R-:W-:Y:S01]  /*4300*/  HMMA.16816.F32 R72, R72, R6, RZ ;  /* 0x000000064848723c */ /* 0x000fe200000018ff */
[----:B-1----:R-:W-:Y:S01]  /*4310*/  F2FP.F16.F32.PACK_AB R10, R0, R3 ;  /* 0x00000003000a723e */ /* 0x002fe200000000ff */
[----:B------:R-:W-:-:S04]  /*4320*/  FADD.FTZ R3, R3, R46 ;  /* 0x0000002e03037221 */ /* 0x000fc80000010000 */
[----:B------:R-:W-:Y:S01]  /*4330*/  HMMA.16816.F32 R116, R68, R118, RZ ;  /* 0x000000764474723c */ /* 0x000fe200000018ff */
[----:B------:R-:W-:Y:S01]  /*4340*/  MUFU.EX2 R52, R52 ;  /* 0x0000003400347308 */ /* 0x000fe20000000800 */
[----:B------:R-:W-:-:S04]  /*4350*/  FADD.FTZ R0, R0, R3 ;  /* 0x0000000300007221 */ /* 0x000fc80000010000 */
[C---:B------:R-:W-:Y:S03]  /*4360*/  HMMA.16816.F32 R100, R68.reuse, R102, RZ ;  /* 0x000000664464723c */ /* 0x040fe600000018ff */
[----:B------:R-:W1:Y:S01]  /*4370*/  MUFU.EX2 R63, R63 ;  /* 0x0000003f003f7308 */ /* 0x000e620000000800 */
[C---:B--2---:R-:W-:Y:S01]  /*4380*/  F2FP.F16.F32.PACK_AB R9, R51.reuse, R54 ;  /* 0x000000363309723e */ /* 0x044fe200000000ff */
[----:B------:R-:W-:Y:S01]  /*4390*/  FADD.FTZ R54, R54, R53 ;  /* 0x0000003536367221 */ /* 0x000fe20000010000 */
[C---:B------:R-:W-:Y:S03]  /*43a0*/  HMMA.16816.F32 R96, R68.reuse, R84, RZ ;  /* 0x000000544460723c */ /* 0x040fe600000018ff */
[----:B------:R-:W-:Y:S02]  /*43b0*/  FADD.FTZ R51, R51, R54 ;  /* 0x0000003633337221 */ /* 0x000fe40000010000 */
[----:B------:R-:W-:Y:S01]  /*43c0*/  MUFU.EX2 R137, R137 ;  /* 0x0000008900897308 */ /* 0x000fe20000000800 */
[C---:B------:R-:W-:Y:S06]  /*43d0*/  HMMA.16816.F32 R84, R68.reuse, R86, RZ ;  /* 0x000000564454723c */ /* 0x040fec00000018ff */
[----:B------:R-:W-:Y:S01]  /*43e0*/  HMMA.16816.F32 R80, R68, R4, RZ ;  /* 0x000000044450723c */ /* 0x000fe200000018ff */
[----:B------:R-:W2:Y:S01]  /*43f0*/  MUFU.EX2 R132, R132 ;  /* 0x0000008400847308 */ /* 0x000ea20000000800 */
[----:B-1----:R-:W-:Y:S01]  /*4400*/  F2FP.F16.F32.PACK_AB R11, R63, R52 ;  /* 0x000000343f0b723e */ /* 0x002fe200000000ff */
[----:B------:R-:W-:-:S03]  /*4410*/  FADD.FTZ R52, R52, R51 ;  /* 0x0000003334347221 */ /* 0x000fc60000010000 */
[----:B------:R-:W-:Y:S01]  /*4420*/  HMMA.16816.F32 R68, R68, R6, RZ ;  /* 0x000000064444723c */ /* 0x000fe200000018ff */
[----:B------:R-:W-:Y:S01]  /*4430*/  F2FP.F16.F32.PACK_AB R4, R42, R47 ;  /* 0x0000002f2a04723e */ /* 0x000fe200000000ff */
[----:B------:R-:W-:Y:S01]  /*4440*/  FADD.FTZ R47, R47, R50 ;  /* 0x000000322f2f7221 */ /* 0x000fe20000010000 */
[----:B------:R-:W-:Y:S01]  /*4450*/  MUFU.EX2 R143, R143 ;  /* 0x0000008f008f7308 */ /* 0x000fe20000000800 */
[----:B------:R-:W-:Y:S02]  /*4460*/  FADD.FTZ R52, R63, R52 ;  /* 0x000000343f347221 */ /* 0x000fe40000010000 */
[----:B------:R-:W-:Y:S01]  /*4470*/  HMMA.16816.F32 R108, R8, R32, R108 ;  /* 0x00000020086c723c */ /* 0x000fe2000000186c */
[----:B------:R-:W-:Y:S01]  /*4480*/  F2FP.F16.F32.PACK_AB R6, R40, R41 ;  /* 0x000000292806723e */ /* 0x000fe200000000ff */
[----:B------:R-:W-:-:S03]  /*4490*/  FADD.FTZ R42, R42, R47 ;  /* 0x0000002f2a2a7221 */ /* 0x000fc60000010000 */
[----:B------:R-:W1:Y:S01]  /*44a0*/  MUFU.EX2 R144, R144 ;  /* 0x0000009000907308 */ /* 0x000e620000000800 */
[----:B--2---:R-:W-:Y:S01]  /*44b0*/  F2FP.F16.F32.PACK_AB R5, R132, R137 ;  /* 0x000000898405723e */ /* 0x004fe200000000ff */
[----:B---3--:R-:W-:Y:S01]  /*44c0*/  HMMA.16816.F32 R124, R8, R28, R124 ;  /* 0x0000001c087c723c */ /* 0x008fe2000000187c */
[----:B------:R-:W-:Y:S01]  /*44d0*/  FADD.FTZ R137, R137, R60 ;  /* 0x0000003c89897221 */ /* 0x000fe20000010000 */
[----:B------:R-:W-:-:S03]  /*44e0*/  FADD.FTZ R41, R41, R42 ;  /* 0x0000002a29297221 */ /* 0x000fc60000010000 */
[----:B------:R-:W-:Y:S01]  /*44f0*/  FADD.FTZ R132, R132, R137 ;  /* 0x0000008984847221 */ /* 0x000fe20000010000 */
[----:B----4-:R-:W-:Y:S01]  /*4500*/  HMMA.16816.F32 R92, R8, R16, R92 ;  /* 0x00000010085c723c */ /* 0x010fe2000000185c */
[----:B------:R-:W-:Y:S01]  /*4510*/  MUFU.EX2 R36, R36 ;  /* 0x0000002400247308 */ /* 0x000fe20000000800 */
[----:B------:R-:W-:-:S04]  /*4520*/  FADD.FTZ R40, R40, R41 ;  /* 0x0000002928287221 */ /* 0x000fc80000010000 */
[C---:B-----5:R-:W-:Y:S01]  /*4530*/  HMMA.16816.F32 R76, R8.reuse, R20, R76 ;  /* 0x00000014084c723c */ /* 0x060fe2000000184c */
[C---:B-1----:R-:W-:Y:S02]  /*4540*/  F2FP.F16.F32.PACK_AB R7, R144.reuse, R143 ;  /* 0x0000008f9007723e */ /* 0x042fe400000000ff */
[----:B------:R-:W-:Y:S01]  /*4550*/  MUFU.EX2 R145, R145 ;  /* 0x0000009100917308 */ /* 0x000fe20000000800 */
[----:B------:R-:W-:Y:S02]  /*4560*/  FADD.FTZ R143, R143, R132 ;  /* 0x000000848f8f7221 */ /* 0x000fe40000010000 */
[----:B------:R-:W-:Y:S02]  /*4570*/  HMMA.16816.F32 R120, R8, R30, R120 ;  /* 0x0000001e0878723c */ /* 0x000fe40000001878 */
[----:B------:R-:W-:-:S04]  /*4580*/  FADD.FTZ R144, R144, R143 ;  /* 0x0000008f90907221 */ /* 0x000fc80000010000 */
[----:B------:R-:W-:Y:S01]  /*4590*/  HMMA.16816.F32 R112, R4, R32, R112 ;  /* 0x000000200470723c */ /* 0x000fe20000001870 */
[----:B------:R-:W1:Y:S05]  /*45a0*/  MUFU.EX2 R146, R146 ;  /* 0x0000009200927308 */ /* 0x000e6a0000000800 */
[C---:B------:R-:W-:Y:S01]  /*45b0*/  HMMA.16816.F32 R104, R8.reuse, R34, R104 ;  /* 0x000000220868723c */ /* 0x040fe20000001868 */
[--C-:B------:R-:W-:Y:S01]  /*45c0*/  FFMA.FTZ R32, R12, UR6, -R157.reuse ;  /* 0x000000060c207c23 */ /* 0x100fe2000801089d */
[----:B------:R-:W-:Y:S01]  /*45d0*/  FFMA.FTZ R33, R24, UR6, -R157 ;  /* 0x0000000618217c23 */ /* 0x000fe2000801089d */
[----:B------:R-:W2:Y:S01]  /*45e0*/  LDSM.16.MT88.4 R12, [R196+0x7000] ;  /* 0x00700000c40c783b */ /* 0x000ea20000004200 */
[----:B------:R-:W-:Y:S02]  /*45f0*/  MUFU.EX2 R147, R147 ;  /* 0x0000009300937308 */ /* 0x000fe40000000800 */
[C---:B------:R-:W-:Y:S01]  /*4600*/  HMMA.16816.F32 R88, R8.reuse, R18, R88 ;  /* 0x000000120858723c */ /* 0x040fe20000001858 */
[----:B------:R-:W-:Y:S05]  /*4610*/  LDSM.16.MT88.4 R24, [R193+0x7000] ;  /* 0x00700000c118783b */ /* 0x000fea0000004200 */
[----:B------:R-:W-:Y:S01]  /*4620*/  HMMA.16816.F32 R72, R8, R22, R72 ;  /* 0x000000160848723c */ /* 0x000fe20000001848 */
[----:B------:R-:W3:Y:S01]  /*4630*/  LDSM.16.MT88.4 R8, [R194+0x7000] ;  /* 0x00700000c208783b */ /* 0x000ee20000004200 */
[----:B------:R-:W-:Y:S04]  /*4640*/  MUFU.EX2 R148, R148 ;  /* 0x0000009400947308 */ /* 0x000fe80000000800 */
[C---:B------:R-:W-:Y:S04]  /*4650*/  HMMA.16816.F32 R128, R4.reuse, R28, R128 ;  /* 0x0000001c0480723c */ /* 0x040fe80000001880 */
[----:B------:R-:W-:Y:S02]  /*4660*/  MUFU.EX2 R149, R149 ;  /* 0x0000009500957308 */ /* 0x000fe40000000800 */
[C---:B------:R-:W-:Y:S01]  /*4670*/  HMMA.16816.F32 R116, R4.reuse, R30, R116 ;  /* 0x0000001e0474723c */ /* 0x040fe20000001874 */
[----:B------:R-:W4:Y:S05]  /*4680*/  LDSM.16.MT88.4 R28, [R192+0x7000] ;  /* 0x00700000c01c783b */ /* 0x000f2a0000004200 */
[C---:B------:R-:W-:Y:S01]  /*4690*/  HMMA.16816.F32 R100, R4.reuse, R34, R100 ;  /* 0x000000220464723c */ /* 0x040fe20000001864 */
[----:B------:R-:W5:Y:S05]  /*46a0*/  MUFU.EX2 R32, R32 ;  /* 0x0000002000207308 */ /* 0x000f6a0000000800 */
[C---:B------:R-:W-:Y:S01]  /*46b0*/  HMMA.16816.F32 R96, R4.reuse, R16, R96 ;  /* 0x000000100460723c */ /* 0x040fe20000001860 */
[--C-:B------:R-:W-:Y:S01]  /*46c0*/  FFMA.FTZ R34, R173, UR6, -R152.reuse ;  /* 0x00000006ad227c23 */ /* 0x100fe20008010898 */
[----:B------:R-:W-:Y:S01]  /*46d0*/  FFMA.FTZ R35, R175, UR6, -R152 ;  /* 0x00000006af237c23 */ /* 0x000fe20008010898 */
[----:B------:R-:W-:Y:S03]  /*46e0*/  MUFU.EX2 R33, R33 ;  /* 0x0000002100217308 */ /* 0x000fe60000000800 */
[----:B------:R-:W-:Y:S01]  /*46f0*/  HMMA.16816.F32 R80, R4, R20, R80 ;  /* 0x000000140450723c */ /* 0x000fe20000001850 */
[----:B-1----:R-:W-:Y:S01]  /*4700*/  F2FP.F16.F32.PACK_AB R16, R146, R145 ;  /* 0x000000919210723e */ /* 0x002fe200000000ff */
[----:B------:R-:W-:-:S03]  /*4710*/  FADD.FTZ R145, R145, R0 ;  /* 0x0000000091917221 */ /* 0x000fc60000010000 */
[----:B------:R-:W1:Y:S01]  /*4720*/  MUFU.EX2 R154, R154 ;  /* 0x0000009a009a7308 */ /* 0x000e620000000800 */
[----:B------:R-:W-:Y:S01]  /*4730*/  HMMA.16816.F32 R84, R4, R18, R84 ;  /* 0x000000120454723c */ /* 0x000fe20000001854 */
[----:B-----5:R-:W-:Y:S01]  /*4740*/  F2FP.F16.F32.PACK_AB R17, R32, R149 ;  /* 0x000000952011723e */ /* 0x020fe200000000ff */
[----:B------:R-:W-:Y:S01]  /*4750*/  FADD.FTZ R149, R149, R52 ;  /* 0x0000003495957221 */ /* 0x000fe20000010000 */
[----:B------:R-:W-:-:S03]  /*4760*/  FADD.FTZ R146, R146, R145 ;  /* 0x0000009192927221 */ /* 0x000fc60000010000 */
[----:B------:R-:W-:Y:S01]  /*4770*/  HMMA.16816.F32 R68, R4, R22, R68 ;  /* 0x000000160444723c */ /* 0x000fe20000001844 */
[----:B------:R-:W-:Y:S01]  /*4780*/  MUFU.EX2 R153, R153 ;  /* 0x0000009900997308 */ /* 0x000fe20000000800 */
[----:B------:R-:W-:Y:S01]  /*4790*/  F2FP.F16.F32.PACK_AB R18, R148, R147 ;  /* 0x000000939412723e */ /* 0x000fe200000000ff */
[----:B------:R-:W5:Y:S01]  /*47a0*/  LDSM.16.MT88.4 R20, [R196+0x7800] ;  /* 0x00780000c414783b */ /* 0x000f620000004200 */
[----:B------:R-:W-:Y:S01]  /*47b0*/  FADD.FTZ R32, R32, R149 ;  /* 0x0000009520207221 */ /* 0x000fe20000010000 */
[----:B------:R-:W-:Y:S02]  /*47c0*/  FADD.FTZ R147, R147, R146 ;  /* 0x0000009293937221 */ /* 0x000fe40000010000 */
[----:B------:R-:W-:Y:S01]  /*47d0*/  F2FP.F16.F32.PACK_AB R4, R38, R39 ;  /* 0x000000272604723e */ /* 0x000fe200000000ff */
[----:B------:R-:W-:Y:S01]  /*47e0*/  FADD.FTZ R39, R39, R40 ;  /* 0x0000002827277221 */ /* 0x000fe20000010000 */
[----:B------:R-:W4:Y:S01]  /*47f0*/  MUFU.EX2 R34, R34 ;  /* 0x0000002200227308 */ /* 0x000f220000000800 */
[----:B-1----:R-:W-:Y:S01]  /*4800*/  F2FP.F16.F32.PACK_AB R19, R154, R33 ;  /* 0x000000219a13723e */ /* 0x002fe200000000ff */
[----:B------:R-:W-:Y:S01]  /*4810*/  FADD.FTZ R33, R33, R32 ;  /* 0x0000002021217221 */ /* 0x000fe20000010000 */
[----:B------:R-:W-:Y:S01]  /*4820*/  F2FP.F16.F32.PACK_AB R6, R36, R37 ;  /* 0x000000252406723e */ /* 0x000fe200000000ff */
[----:B------:R-:W-:Y:S01]  /*4830*/  FADD.FTZ R38, R38, R39 ;  /* 0x0000002726267221 */ /* 0x000fe20000010000 */
[----:B------:R-:W-:Y:S01]  /*4840*/  FADD.FTZ R148, R148, R147 ;  /* 0x0000009394947221 */ /* 0x000fe20000010000 */
[----:B------:R-:W-:-:S02]  /*4850*/  FADD.FTZ R154, R154, R33 ;  /* 0x000000219a9a7221 */ /* 0x000fc40000010000 */
[----:B------:R-:W-:Y:S01]  /*4860*/  MUFU.EX2 R35, R35 ;  /* 0x0000002300237308 */ /* 0x000fe20000000800 */
[----:B--2---:R-:W-:Y:S01]  /*4870*/  HMMA.16816.F32 R124, R16, R12, R124 ;  /* 0x0000000c107c723c */ /* 0x004fe2000000187c */
[----:B------:R-:W-:-:S04]  /*4880*/  FADD.FTZ R37, R37, R38 ;  /* 0x0000002625257221 */ /* 0x000fc80000010000 */
[----:B------:R-:W-:Y:S01]  /*4890*/  FADD.FTZ R37, R36, R37 ;  /* 0x0000002524257221 */ /* 0x000fe20000010000 */
[----:B---3--:R-:W-:Y:S01]  /*48a0*/  HMMA.16816.F32 R108, R16, R8, R108 ;  /* 0x00000008106c723c */ /* 0x008fe2000000186c */
[----:B------:R-:W1:Y:S01]  /*48b0*/  MUFU.EX2 R164, R164 ;  /* 0x000000a400a47308 */ /* 0x000e620000000800 */
[----:B----4-:R-:W-:Y:S01]  /*48c0*/  F2FP.F16.F32.PACK_AB R5, R34, R153 ;  /* 0x000000992205723e */ /* 0x010fe200000000ff */
[----:B------:R-:W-:-:S03]  /*48d0*/  FADD.FTZ R153, R153, R144 ;  /* 0x0000009099997221 */ /* 0x000fc60000010000 */
[C---:B------:R-:W-:Y:S01]  /*48e0*/  HMMA.16816.F32 R92, R16.reuse, R24, R92 ;  /* 0x00000018105c723c */ /* 0x040fe2000000185c */
[----:B------:R-:W-:Y:S02]  /*48f0*/  FADD.FTZ R34, R34, R153 ;  /* 0x0000009922227221 */ /* 0x000fe40000010000 */
[----:B------:R-:W-:Y:S03]  /*4900*/  MUFU.EX2 R2, R2 ;  /* 0x0000000200027308 */ /* 0x000fe60000000800 */
[C---:B------:R-:W-:Y:S05]  /*4910*/  HMMA.16816.F32 R76, R16.reuse, R28, R76 ;  /* 0x0000001c104c723c */ /* 0x040fea000000184c */
[----:B------:R-:W-:Y:S01]  /*4920*/  MUFU.EX2 R45, R45 ;  /* 0x0000002d002d7308 */ /* 0x000fe20000000800 */
[----:B-1----:R-:W-:Y:S01]  /*4930*/  F2FP.F16.F32.PACK_AB R7, R164, R35 ;  /* 0x00000023a407723e */ /* 0x002fe200000000ff */
[----:B------:R-:W-:Y:S01]  /*4940*/  HMMA.16816.F32 R120, R16, R14, R120 ;  /* 0x0000000e1078723c */ /* 0x000fe20000001878 */
[----:B------:R-:W-:-:S04]  /*4950*/  FADD.FTZ R35, R35, R34 ;  /* 0x0000002223237221 */ /* 0x000fc80000010000 */
[----:B------:R-:W-:Y:S01]  /*4960*/  FADD.FTZ R164, R164, R35 ;  /* 0x00000023a4a47221 */ /* 0x000fe20000010000 */
[C---:B------:R-:W-:Y:S01]  /*4970*/  HMMA.16816.F32 R104, R16.reuse, R10, R104 ;  /* 0x0000000a1068723c */ /* 0x040fe20000001868 */
[----:B------:R-:W-:Y:S05]  /*4980*/  MUFU.EX2 R161, R161 ;  /* 0x000000a100a17308 */ /* 0x000fea0000000800 */
[C---:B------:R-:W-:Y:S03]  /*4990*/  HMMA.16816.F32 R88, R16.reuse, R26, R88 ;  /* 0x0000001a1058723c */ /* 0x040fe60000001858 */
[----:B------:R-:W-:Y:S03]  /*49a0*/  MUFU.EX2 R166, R166 ;  /* 0x000000a600a67308 */ /* 0x000fe60000000800 */
[----:B------:R-:W-:Y:S01]  /*49b0*/  HMMA.16816.F32 R72, R16, R30, R72 ;  /* 0x0000001e1048723c */ /* 0x000fe20000001848 */
[----:B------:R-:W1:Y:S04]  /*49c0*/  LDSM.16.MT88.4 R16, [R194+0x7800] ;  /* 0x00780000c210783b */ /* 0x000e680000004200 */
[----:B------:R-:W-:Y:S01]  /*49d0*/  MUFU.EX2 R165, R165 ;  /* 0x000000a500a57308 */ /* 0x000fe20000000800 */
[C---:B------:R-:W-:Y:S06]  /*49e0*/  HMMA.16816.F32 R128, R4.reuse, R12, R128 ;  /* 0x0000000c0480723c */ /* 0x040fec0000001880 */
[C---:B------:R-:W-:Y:S01]  /*49f0*/  HMMA.16816.F32 R116, R4.reuse, R14, R116 ;  /* 0x0000000e0474723c */ /* 0x040fe20000001874 */
[----:B------:R-:W2:Y:S01]  /*4a00*/  LDSM.16.MT88.4 R12, [R193+0x7800] ;  /* 0x00780000c10c783b */ /* 0x000ea20000004200 */
[----:B------:R-:W3:Y:S04]  /*4a10*/  MUFU.EX2 R168, R168 ;  /* 0x000000a800a87308 */ /* 0x000ee80000000800 */
[C---:B------:R-:W-:Y:S04]  /*4a20*/  HMMA.16816.F32 R112, R4.reuse, R8, R112 ;  /* 0x000000080470723c */ /* 0x040fe80000001870 */
[----:B------:R-:W-:Y:S02]  /*4a30*/  MUFU.EX2 R159, R159 ;  /* 0x0000009f009f7308 */ /* 0x000fe40000000800 */
[C---:B------:R-:W-:Y:S01]  /*4a40*/  HMMA.16816.F32 R100, R4.reuse, R10, R100 ;  /* 0x0000000a0464723c */ /* 0x040fe20000001864 */
[----:B------:R-:W4:Y:S05]  /*4a50*/  LDSM.16.MT88.4 R8, [R192+0x7800] ;  /* 0x00780000c008783b */ /* 0x000f2a0000004200 */
[----:B------:R-:W5:Y:S01]  /*4a60*/  MUFU.EX2 R158, R158 ;  /* 0x0000009e009e7308 */ /* 0x000f620000000800 */
[C---:B------:R-:W-:Y:S06]  /*4a70*/  HMMA.16816.F32 R96, R4.reuse, R24, R96 ;  /* 0x000000180460723c */ /* 0x040fec0000001860 */
[----:B------:R-:W-:Y:S01]  /*4a80*/  HMMA.16816.F32 R84, R4, R26, R84 ;  /* 0x0000001a0454723c */ /* 0x000fe20000001854 */
[----:B------:R-:W-:Y:S01]  /*4a90*/  MUFU.EX2 R66, R66 ;  /* 0x0000004200427308 */ /* 0x000fe20000000800 */
[----:B---3--:R-:W-:Y:S01]  /*4aa0*/  F2FP.F16.F32.PACK_AB R24, R168, R165 ;  /* 0x000000a5a818723e */ /* 0x008fe200000000ff */
[----:B------:R-:W-:-:S03]  /*4ab0*/  FADD.FTZ R165, R165, R148 ;  /* 0x00000094a5a57221 */ /* 0x000fc60000010000 */
[C---:B------:R-:W-:Y:S01]  /*4ac0*/  HMMA.16816.F32 R80, R4.reuse, R28, R80 ;  /* 0x0000001c0450723c */ /* 0x040fe20000001850 */
[----:B------:R-:W-:Y:S02]  /*4ad0*/  FADD.FTZ R168, R168, R165 ;  /* 0x000000a5a8a87221 */ /* 0x000fe40000010000 */
[----:B------:R-:W3:Y:S01]  /*4ae0*/  MUFU.EX2 R237, R237 ;  /* 0x000000ed00ed7308 */ /* 0x000ee20000000800 */
[C---:B-----5:R-:W-:Y:S01]  /*4af0*/  F2FP.F16.F32.PACK_AB R25, R158.reuse, R159 ;  /* 0x0000009f9e19723e */ /* 0x060fe200000000ff */
[----:B------:R-:W-:Y:S01]  /*4b00*/  FADD.FTZ R159, R159, R154 ;  /* 0x0000009a9f9f7221 */ /* 0x000fe20000010000 */
[----:B------:R-:W-:Y:S03]  /*4b10*/  HMMA.16816.F32 R68, R4, R30, R68 ;  /* 0x0000001e0444723c */ /* 0x000fe60000001844 */
[----:B------:R-:W-:Y:S02]  /*4b20*/  FADD.FTZ R159, R158, R159 ;  /* 0x0000009f9e9f7221 */ /* 0x000fe40000010000 */
[----:B------:R-:W-:Y:S02]  /*4b30*/  MUFU.EX2 R163, R163 ;  /* 0x000000a300a37308 */ /* 0x000fe40000000800 */
[----:B------:R-:W-:Y:S01]  /*4b40*/  F2FP.F16.F32.PACK_AB R4, R45, R2 ;  /* 0x000000022d04723e */ /* 0x000fe200000000ff */
[----:B------:R-:W-:Y:S01]  /*4b50*/  FADD.FTZ R2, R2, R37 ;  /* 0x0000002502027221 */ /* 0x000fe20000010000 */
[----:B------:R-:W-:Y:S01]  /*4b60*/  F2FP.F16.F32.PACK_AB R5, R166, R161 ;  /* 0x000000a1a605723e */ /* 0x000fe200000000ff */
[----:B------:R-:W-:-:S02]  /*4b70*/  FADD.FTZ R161, R161, R164 ;  /* 0x000000a4a1a17221 */ /* 0x000fc40000010000 */
[----:B------:R-:W-:Y:S01]  /*4b80*/  FADD.FTZ R45, R45, R2 ;  /* 0x000000022d2d7221 */ /* 0x000fe20000010000 */
[----:B------:R-:W5:Y:S01]  /*4b90*/  MUFU.EX2 R162, R162 ;  /* 0x000000a200a27308 */ /* 0x000f620000000800 */
[----:B---3--:R-:W-:Y:S01]  /*4ba0*/  F2FP.F16.F32.PACK_AB R6, R237, R66 ;  /* 0x00000042ed06723e */ /* 0x008fe200000000ff */
[----:B------:R-:W-:Y:S01]  /*4bb0*/  FADD.FTZ R166, R166, R161 ;  /* 0x000000a1a6a67221 */ /* 0x000fe20000010000 */
[----:B------:R-:W-:-:S04]  /*4bc0*/  FADD.FTZ R66, R66, R45 ;  /* 0x0000002d42427221 */ /* 0x000fc80000010000 */
[----:B------:R-:W-:Y:S01]  /*4bd0*/  FADD.FTZ R237, R237, R66 ;  /* 0x00000042eded7221 */ /* 0x000fe20000010000 */
[----:B------:R-:W-:Y:S08]  /*4be0*/  MUFU.EX2 R156, R156 ;  /* 0x0000009c009c7308 */ /* 0x000ff00000000800 */
[----:B------:R-:W3:Y:S01]  /*4bf0*/  MUFU.EX2 R233, R233 ;  /* 0x000000e900e97308 */ /* 0x000ee20000000800 */
[----:B-----5:R-:W-:Y:S01]  /*4c00*/  F2FP.F16.F32.PACK_AB R26, R162, R163 ;  /* 0x000000a3a21a723e */ /* 0x020fe200000000ff */
[----:B------:R-:W-:-:S04]  /*4c10*/  FADD.FTZ R163, R163, R168 ;  /* 0x000000a8a3a37221 */ /* 0x000fc80000010000 */
[----:B------:R-:W-:Y:S02]  /*4c20*/  FADD.FTZ R235, R162, R163 ;  /* 0x000000a3a2eb7221 */ /* 0x000fe40000010000 */
[----:B------:R-:W-:Y:S08]  /*4c30*/  MUFU.EX2 R151, R151 ;  /* 0x0000009700977308 */ /* 0x000ff00000000800 */
[----:B------:R-:W5:Y:S01]  /*4c40*/  MUFU.EX2 R216, R216 ;  /* 0x000000d800d87308 */ /* 0x000f620000000800 */
[----:B---3--:R-:W-:Y:S01]  /*4c50*/  F2FP.F16.F32.PACK_AB R27, R233, R156 ;  /* 0x0000009ce91b723e */ /* 0x008fe200000000ff */
[----:B------:R-:W-:-:S04]  /*4c60*/  FADD.FTZ R156, R156, R159 ;  /* 0x0000009f9c9c7221 */ /* 0x000fc80000010000 */
[----:B------:R-:W-:Y:S02]  /*4c70*/  FADD.FTZ R233, R233, R156 ;  /* 0x0000009ce9e97221 */ /* 0x000fe40000010000 */
[C---:B------:R-:W-:Y:S06]  /*4c80*/  HMMA.16816.F32 R124, R24.reuse, R20, R124 ;  /* 0x00000014187c723c */ /* 0x040fec000000187c */
[----:B------:R-:W-:Y:S01]  /*4c90*/  HMMA.16816.F32 R120, R24, R22, R120 ;  /* 0x000000161878723c */ /* 0x000fe20000001878 */
[----:B-----5:R-:W-:Y:S01]  /*4ca0*/  F2FP.F16.F32.PACK_AB R7, R216, R151 ;  /* 0x00000097d807723e */ /* 0x020fe200000000ff */
[----:B------:R-:W-:-:S04]  /*4cb0*/  FADD.FTZ R151, R151, R166 ;  /* 0x000000a697977221 */ /* 0x000fc80000010000 */
[----:B-1----:R-:W-:Y:S01]  /*4cc0*/  HMMA.16816.F32 R108, R24, R16, R108 ;  /* 0x00000010186c723c */ /* 0x002fe2000000186c */
[----:B------:R-:W-:-:S05]  /*4cd0*/  FADD.FTZ R216, R216, R151 ;  /* 0x00000097d8d87221 */ /* 0x000fca0000010000 */
[C---:B------:R-:W-:Y:S06]  /*4ce0*/  HMMA.16816.F32 R104, R24.reuse, R18, R104 ;  /* 0x000000121868723c */ /* 0x040fec0000001868 */
[C---:B--2---:R-:W-:Y:S06]  /*4cf0*/  HMMA.16816.F32 R92, R24.reuse, R12, R92 ;  /* 0x0000000c185c723c */ /* 0x044fec000000185c */
[C---:B------:R-:W-:Y:S06]  /*4d00*/  HMMA.16816.F32 R88, R24.reuse, R14, R88 ;  /* 0x0000000e1858723c */ /* 0x040fec0000001858 */
[C---:B----4-:R-:W-:Y:S06]  /*4d10*/  HMMA.16816.F32 R76, R24.reuse, R8, R76 ;  /* 0x00000008184c723c */ /* 0x050fec000000184c */
        /* <DEDUP_REMOVED lines=10> */
[----:B------:R-:W-:-:S15]  /*4dc0*/  @!P0 BRA `(.L_x_1210) ;  /* 0x0000002c00f88947 */ /* 0x000fde0003800000 */
[C---:B------:R-:W-:Y:S01]  /*4dd0*/  SHF.L.U64.HI R208, R138.reuse, 0x5, R139 ;  /* 0x000000058ad07819 */ /* 0x040fe2000001028b */
[----:B------:R-:W-:Y:S01]  /*4de0*/  IMAD.SHL.U32 R210, R138, 0x20, RZ ;  /* 0x000000208ad27824 */ /* 0x000fe200078e00ff */
[----:B------:R-:W-:Y:S01]  /*4df0*/  LEA.HI.SX32 R212, R140, 0xfffffffe, 0x1a ;  /* 0xfffffffe8cd47811 */ /* 0x000fe200078fd2ff */
[----:B------:R-:W-:Y:S01]  /*4e00*/  IMAD.MOV.U32 R139, RZ, RZ, R136 ;  /* 0x000000ffff8b7224 */ /* 0x000fe200078e0088 */
[----:B------:R-:W-:Y:S01]  /*4e10*/  MOV R2, R135 ;  /* 0x0000008700027202 */ /* 0x000fe20000000f00 */
[----:B------:R-:W-:Y:S01]  /*4e20*/  IMAD.MOV.U32 R3, RZ, RZ, R134 ;  /* 0x000000ffff037224 */ /* 0x000fe200078e0086 */
[----:B------:R-:W-:Y:S01]  /*4e30*/  MOV R0, R133 ;  /* 0x0000008500007202 */ /* 0x000fe20000000f00 */
[----:B------:R-:W-:Y:S01]  /*4e40*/  ULDC.64 UR8, c[0x0][0x248] ;  /* 0x0000920000087ab9 */ /* 0x000fe20000000a00 */
[----:B------:R-:W-:Y:S01]  /*4e50*/  ULDC UR15, c[0x0][0x39c] ;  /* 0x0000e700000f7ab9 */ /* 0x000fe20000000800 */
[----:B------:R-:W-:Y:S02]  /*4e60*/  USHF.L.U64.HI UR14, UR8, 0x5, UR9 ;  /* 0x00000005080e7899 */ /* 0x000fe40008010209 */
[----:B------:R-:W-:Y:S01]  /*4e70*/  USHF.L.U32 UR5, UR8, 0x5, URZ ;  /* 0x0000000508057899 */ /* 0x000fe2000800063f */
[----:B------:R-:W-:Y:S01]  /*4e80*/  ULDC UR4, c[0x0][0x2ec] ;  /* 0x0000bb0000047ab9 */ /* 0x000fe20000000800 */
[----:B------:R-:W-:Y:S01]  /*4e90*/  ULDC.64 UR12, c[0x0][0x250] ;  /* 0x00009400000c7ab9 */ /* 0x000fe20000000a00 */
[----:B------:R-:W-:Y:S01]  /*4ea0*/  ULDC.64 UR6, c[0x0][0x218] ;  /* 0x0000860000067ab9 */ /* 0x000fe20000000a00 */
[----:B------:R-:W-:Y:S01]  /*4eb0*/  ULDC.64 UR10, c[0x0][0x220] ;  /* 0x00008800000a7ab9 */ /* 0x000fe20000000a00 */
[----:B------:R-:W-:Y:S07]  /*4ec0*/  BRA `(.L_x_1211) ;  /* 0x0000000000647947 */ /* 0x000fee0003800000 */
.L_x_1213:
        /* <DEDUP_REMOVED lines=25> */
.L_x_1211:
[----:B------:R-:W-:Y:S01]  /*5060*/  SHF.R.S32.HI R136, RZ, 0x1f, R212 ;  /* 0x0000001fff887819 */ /* 0x000fe200000114d4 */
[----:B------:R-:W-:Y:S04]  /*5070*/  DEPBAR.LE SB0, 0x0 ;  /* 0x000080000000791a */ /* 0x000fe80000000000 */
[----:B------:R-:W-:Y:S01]  /*5080*/  BAR.SYNC.DEFER_BLOCKING 0x0 ;  /* 0x0000000000007b1d */ /* 0x000fe20000010000 */
[----:B------:R-:W-:Y:S02]  /*5090*/  IMAD R136, R136, UR12, RZ ;  /* 0x0000000c88887c24 */ /* 0x000fe4000f8e02ff */
[C---:B------:R-:W-:Y:S04]  /*50a0*/  IMAD.WIDE.U32 R176, R212.reuse, UR12, RZ ;  /* 0x0000000cd4b07c25 */ /* 0x040fe8000f8e00ff */
[----:B------:R-:W-:Y:S01]  /*50b0*/  IMAD R136, R212, UR13, R136 ;  /* 0x0000000dd4887c24 */ /* 0x000fe2000f8e0288 */
[C---:B------:R-:W-:Y:S04]  /*50c0*/  LEA R137, P0, R176.reuse, R220, 0x6 ;  /* 0x000000dcb0897211 */ /* 0x040fe800078030ff */
[----:B------:R-:W-:Y:S02]  /*50d0*/  IADD3 R136, R177, R136, RZ ;  /* 0x00000088b1887210 */ /* 0x000fe40007ffe0ff */
[C---:B------:R-:W-:Y:S02]  /*50e0*/  LEA R178, P1, R137.reuse, UR10, 0x1 ;  /* 0x0000000a89b27c11 */ /* 0x040fe4000f8208ff */
[----:B------:R-:W-:Y:S02]  /*50f0*/  LEA.HI.X R136, R176, R203, R136, 0x6, P0 ;  /* 0x000000cbb0887211 */ /* 0x000fe400000f3488 */
[-C--:B------:R-:W-:Y:S02]  /*5100*/  IADD3 R176, P0, R178, R210.reuse, RZ ;  /* 0x000000d2b2b07210 */ /* 0x080fe40007f1e0ff */
[----:B------:R-:W-:Y:S02]  /*5110*/  LEA.HI.X R179, R137, UR11, R136, 0x1, P1 ;  /* 0x0000000b89b37c11 */ /* 0x000fe400088f0c88 */
[----:B------:R-:W-:Y:S02]  /*5120*/  IADD3 R180, P1, R176, R210, RZ ;  /* 0x000000d2b0b47210 */ /* 0x000fe40007f3e0ff */
[----:B------:R-:W-:Y:S01]  /*5130*/  IADD3.X R177, R179, R208, RZ, P0, !PT ;  /* 0x000000d0b3b17210 */ /* 0x000fe200007fe4ff */
[----:B------:R-:W-:Y:S01]  /*5140*/  @!PT LDS RZ, [RZ] ;  /* 0x00000000fffff984 */ /* 0x000fe20000000800 */
[----:B------:R-:W-:Y:S01]  /*5150*/  @!PT LDS RZ, [RZ] ;  /* 0x00000000fffff984 */ /* 0x000fe20000000800 */
[----:B------:R-:W-:Y:S01]  /*5160*/  @!PT LDS RZ, [RZ] ;  /* 0x00000000fffff984 */ /* 0x000fe20000000800 */
[----:B------:R-:W-:Y:S01]  /*5170*/  LDGSTS.E.BYPASS.LTC128B.128 [R206+0x6000], desc[UR16][R178.64] ;  /* 0x06000000b2ce7fae */ /* 0x000fe2000b901d50 */
[----:B------:R-:W-:Y:S02]  /*5180*/  IADD3 R136, P0, R180, R210, RZ ;  /* 0x000000d2b4887210 */ /* 0x000fe40007f1e0ff */
[-C--:B------:R-:W-:Y:S04]  /*5190*/  IADD3.X R181, R177, R208.reuse, RZ, P1, !PT ;  /* 0x000000d0b1b57210 */ /* 0x080fe80000ffe4ff */
[----:B------:R-:W-:Y:S01]  /*51a0*/  IADD3.X R137, R181, R208, RZ, P0, !PT ;  /* 0x000000d0b5897210 */ /* 0x000fe200007fe4ff */
[----:B------:R1:W-:Y:S01]  /*51b0*/  LDGSTS.E.BYPASS.LTC128B.128 [R206+0x6800], desc[UR16][R176.64] ;  /* 0x06800000b0ce7fae */ /* 0x0003e2000b901d50 */
[----:B------:R-:W-:Y:S07]  /*51c0*/  ISETP.GT.AND P0, PT, R212, RZ, PT ;  /* 0x000000ffd400720c */ /* 0x000fee0003f04270 */
[----:B------:R2:W-:Y:S08]  /*51d0*/  LDGSTS.E.BYPASS.LTC128B.128 [R206+0x7000], desc[UR16][R180.64] ;  /* 0x07000000b4ce7fae */ /* 0x0005f0000b901d50 */
[----:B------:R3:W-:Y:S08]  /*51e0*/  LDGSTS.E.BYPASS.LTC128B.128 [R206+0x7800], desc[UR16][R136.64] ;  /* 0x0780000088ce7fae */ /* 0x0007f0000b901d50 */
[----:B------:R-:W-:Y:S08]  /*51f0*/  LDSM.16.M88.4 R132, [R202] ;  /* 0x00000000ca84783b */ /* 0x000ff00000000200 */
[----:B------:R-:W4:Y:S08]  /*5200*/  LDSM.16.M88.4 R140, [R201+0x4000] ;  /* 0x00400000c98c783b */ /* 0x000f300000000200 */
[----:B------:R-:W5:Y:S08]  /*5210*/  LDSM.16.M88.4 R144, [R202+0x2000] ;  /* 0x00200000ca90783b */ /* 0x000f700000000200 */
[----:B------:R-:W3:Y:S08]  /*5220*/  LDSM.16.M88.4 R148, [R201+0x4800] ;  /* 0x00480000c994783b */ /* 0x000ef00000000200 */
[----:B------:R-:W0:Y:S08]  /*5230*/  LDGDEPBAR ;  /* 0x00000000000079af */ /* 0x000e300000000000 */
[----:B------:R-:W3:Y:S08]  /*5240*/  LDSM.16.M88.4 R152, [R201+0x5000] ;  /* 0x00500000c998783b */ /* 0x000ef00000000200 */
[----:B------:R-:W3:Y:S08]  /*5250*/  LDSM.16.M88.4 R156, [R201+0x5800] ;  /* 0x00580000c99c783b */ /* 0x000ef00000000200 */
[----:B------:R-:W-:Y:S08]  /*5260*/  LDSM.16.M88.4 R160, [R200] ;  /* 0x00000000c8a0783b */ /* 0x000ff00000000200 */
[----:B------:R-:W3:Y:S08]  /*5270*/  LDSM.16.M88.4 R164, [R195+0x4000] ;  /* 0x00400000c3a4783b */ /* 0x000ef00000000200 */
[----:B------:R-:W3:Y:S08]  /*5280*/  LDSM.16.M88.4 R168, [R200+0x2000] ;  /* 0x00200000c8a8783b */ /* 0x000ef00000000200 */
[----:B------:R-:W-:Y:S08]  /*5290*/  LDSM.16.M88.4 R172, [R198] ;  /* 0x00000000c6ac783b */ /* 0x000ff00000000200 */
[----:B-1----:R-:W-:Y:S08]  /*52a0*/  LDSM.16.M88.4 R176, [R189] ;  /* 0x00000000bdb0783b */ /* 0x002ff00000000200 */
[----:B--2---:R-:W-:Y:S08]  /*52b0*/  LDSM.16.M88.4 R180, [R197] ;  /* 0x00000000c5b4783b */ /* 0x004ff00000000200 */
[----:B------:R-:W-:Y:S01]  /*52c0*/  LDSM.16.M88.4 R184, [R188] ;  /* 0x00000000bcb8783b */ /* 0x000fe20000000200 */
[-C--:B----4-:R-:W-:Y:S06]  /*52d0*/  HMMA.16816.F32 R4, R132, R140.reuse, RZ ;  /* 0x0000008c8404723c */ /* 0x090fec00000018ff */
[C---:B-----5:R-:W-:Y:S06]  /*52e0*/  HMMA.16816.F32 R8, R144.reuse, R140, RZ ;  /* 0x0000008c9008723c */ /* 0x060fec00000018ff */
[-C--:B------:R-:W-:Y:S06]  /*52f0*/  HMMA.16816.F32 R12, R144, R142.reuse, RZ ;  /* 0x0000008e900c723c */ /* 0x080fec00000018ff */
[C---:B------:R-:W-:Y:S01]  /*5300*/  HMMA.16816.F32 R16, R132.reuse, R142, RZ ;  /* 0x0000008e8410723c */ /* 0x040fe200000018ff */
[----:B------:R-:W1:Y:S05]  /*5310*/  LDSM.16.M88.4 R140, [R195+0x4800] ;  /* 0x00480000c38c783b */ /* 0x000e6a0000000200 */
[-C--:B---3--:R-:W-:Y:S06]  /*5320*/  HMMA.16816.F32 R20, R132, R148.reuse, RZ ;  /* 0x000000948414723c */ /* 0x088fec00000018ff */
[C---:B------:R-:W-:Y:S06]  /*5330*/  HMMA.16816.F32 R24, R144.reuse, R148, RZ ;  /* 0x000000949018723c */ /* 0x040fec00000018ff */
[-C--:B------:R-:W-:Y:S06]  /*5340*/  HMMA.16816.F32 R28, R144, R150.reuse, RZ ;  /* 0x00000096901c723c */ /* 0x080fec00000018ff */
[C---:B------:R-:W-:Y:S01]  /*5350*/  HMMA.16816.F32 R32, R132.reuse, R150, RZ ;  /* 0x000000968420723c */ /* 0x040fe200000018ff */
[----:B------:R-:W2:Y:S05]  /*5360*/  LDSM.16.M88.4 R148, [R195+0x5000] ;  /* 0x00500000c394783b */ /* 0x000eaa0000000200 */
[-C--:B------:R-:W-:Y:S06]  /*5370*/  HMMA.16816.F32 R36, R132, R152.reuse, RZ ;  /* 0x000000988424723c */ /* 0x080fec00000018ff */
[C---:B------:R-:W-:Y:S06]  /*5380*/  HMMA.16816.F32 R40, R144.reuse, R152, RZ ;  /* 0x000000989028723c */ /* 0x040fec00000018ff */
[-C--:B------:R-:W-:Y:S06]  /*5390*/  HMMA.16816.F32 R44, R144, R154.reuse, RZ ;  /* 0x0000009a902c723c */ /* 0x080fec00000018ff */
[C---:B------:R-:W-:Y:S01]  /*53a0*/  HMMA.16816.F32 R48, R132.reuse, R154, RZ ;  /* 0x0000009a8430723c */ /* 0x040fe200000018ff */
[----:B------:R-:W3:Y:S05]  /*53b0*/  LDSM.16.M88.4 R152, [R195+0x5800] ;  /* 0x00580000c398783b */ /* 0x000eea0000000200 */
[-C--:B------:R-:W-:Y:S06]  /*53c0*/  HMMA.16816.F32 R52, R132, R156.reuse, RZ ;  /* 0x0000009c8434723c */ /* 0x080fec00000018ff */
[C---:B------:R-:W-:Y:S06]  /*53d0*/  HMMA.16816.F32 R56, R144.reuse, R156, RZ ;  /* 0x0000009c9038723c */ /* 0x040fec00000018ff */
[-C--:B------:R-:W-:Y:S01]  /*53e0*/  HMMA.16816.F32 R60, R144, R158.reuse, RZ ;  /* 0x0000009e903c723c */ /* 0x080fe200000018ff */
[----:B------:R-:W4:Y:S05]  /*53f0*/  LDSM.16.M88.4 R144, [R199] ;  /* 0x00000000c790783b */ /* 0x000f2a0000000200 */
[----:B------:R-:W-:Y:S03]  /*5400*/  HMMA.16816.F32 R64, R132, R158, RZ ;  /* 0x0000009e8440723c */ /* 0x000fe600000018ff */
[----:B------:R-:W5:Y:S03]  /*5410*/  LDSM.16.M88.4 R132, [R199+0x2000] ;  /* 0x00200000c784783b */ /* 0x000f660000000200 */
[-C--:B------:R-:W-:Y:S05]  /*5420*/  HMMA.16816.F32 R4, R160, R164.reuse, R4 ;  /* 0x000000a4a004723c */ /* 0x080fea0000001804 */
[----:B------:R-:W5:Y:S01]  /*5430*/  LDSM.16.M88.4 R156, [R191] ;  /* 0x00000000bf9c783b */ /* 0x000f620000000200 */
[C---:B------:R-:W-:Y:S06]  /*5440*/  HMMA.16816.F32 R8, R168.reuse, R164, R8 ;  /* 0x000000a4a808723c */ /* 0x040fec0000001808 */
[-C--:B------:R-:W-:Y:S06]  /*5450*/  HMMA.16816.F32 R12, R168, R166.reuse, R12 ;  /* 0x000000a6a80c723c */ /* 0x080fec000000180c */
[C---:B------:R-:W-:Y:S01]  /*5460*/  HMMA.16816.F32 R16, R160.reuse, R166, R16 ;  /* 0x000000a6a010723c */ /* 0x040fe20000001810 */
[----:B------:R-:W5:Y:S05]  /*5470*/  LDSM.16.M88.4 R164, [R190] ;  /* 0x00000000bea4783b */ /* 0x000f6a0000000200 */
        /* <DEDUP_REMOVED lines=9> */
[-C--:B---3--:R-:W-:Y:S06]  /*5510*/  HMMA.16816.F32 R52, R160, R152.reuse, R52 ;  /* 0x00000098a034723c */ /* 0x088fec0000001834 */
[C---:B------:R-:W-:Y:S06]  /*5520*/  HMMA.16816.F32 R56, R168.reuse, R152, R56 ;  /* 0x00000098a838723c */ /* 0x040fec0000001838 */
[-C--:B------:R-:W-:Y:S06]  /*5530*/  HMMA.16816.F32 R60, R168, R154.reuse, R60 ;  /* 0x0000009aa83c723c */ /* 0x080fec000000183c */
[----:B------:R-:W-:Y:S06]  /*5540*/  HMMA.16816.F32 R64, R160, R154, R64 ;  /* 0x0000009aa040723c */ /* 0x000fec0000001840 */
[-C--:B----4-:R-:W-:Y:S06]  /*5550*/  HMMA.16816.F32 R4, R144, R172.reuse, R4 ;  /* 0x000000ac9004723c */ /* 0x090fec0000001804 */
[C---:B-----5:R-:W-:Y:S06]  /*5560*/  HMMA.16816.F32 R8, R132.reuse, R172, R8 ;  /* 0x000000ac8408723c */ /* 0x060fec0000001808 */
[-C--:B------:R-:W-:Y:S06]  /*5570*/  HMMA.16816.F32 R12, R132, R174.reuse, R12 ;  /* 0x000000ae840c723c */ /* 0x080fec000000180c */
[C---:B------:R-:W-:Y:S06]  /*5580*/  HMMA.16816.F32 R16, R144.reuse, R174, R16 ;  /* 0x000000ae9010723c */ /* 0x040fec0000001810 */
        /* <DEDUP_REMOVED lines=10> */
[-C--:B------:R-:W-:Y:S01]  /*5630*/  HMMA.16816.F32 R60, R132, R178.reuse, R60 ;  /* 0x000000b2843c723c */ /* 0x080fe2000000183c */
[----:B------:R-:W2:Y:S05]  /*5640*/  LDSM.16.M88.4 R132, [R188+0x800] ;  /* 0x00080000bc84783b */ /* 0x000eaa0000000200 */
[----:B------:R-:W-:Y:S03]  /*5650*/  HMMA.16816.F32 R64, R144, R178, R64 ;  /* 0x000000b29040723c */ /* 0x000fe60000001840 */
[----:B------:R-:W3:Y:S03]  /*5660*/  LDSM.16.M88.4 R144, [R188+0x1000] ;  /* 0x00100000bc90783b */ /* 0x000ee60000000200 */
[-C--:B------:R-:W-:Y:S06]  /*5670*/  HMMA.16816.F32 R4, R180, R184.reuse, R4 ;  /* 0x000000b8b404723c */ /* 0x080fec0000001804 */
[C---:B-1----:R-:W-:Y:S06]  /*5680*/  HMMA.16816.F32 R8, R140.reuse, R184, R8 ;  /* 0x000000b88c08723c */ /* 0x042fec0000001808 */
[-C--:B------:R-:W-:Y:S06]  /*5690*/  HMMA.16816.F32 R12, R140, R186.reuse, R12 ;  /* 0x000000ba8c0c723c */ /* 0x080fec000000180c */
[C---:B------:R-:W-:Y:S06]  /*56a0*/  HMMA.16816.F32 R16, R180.reuse, R186, R16 ;  /* 0x000000bab410723c */ /* 0x040fec0000001810 */
[----:B------:R-:W-:Y:S01]  /*56b0*/  FMUL.FTZ R136, R6, UR15 ;  /* 0x0000000f06887c20 */ /* 0x000fe20008410000 */
[----:B------:R-:W-:Y:S01]  /*56c0*/  FMUL.FTZ R137, R7, UR15 ;  /* 0x0000000f07897c20 */ /* 0x000fe20008410000 */
[----:B------:R-:W-:Y:S02]  /*56d0*/  FMUL.FTZ R178, R5, UR15 ;  /* 0x0000000f05b27c20 */ /* 0x000fe40008410000 */
[----:B------:R1:W-:Y:S01]  /*56e0*/  MUFU.TANH R175, R136 ;  /* 0x0000008800af7308 */ /* 0x0003e20000002400 */
[-C--:B--2---:R-:W-:Y:S03]  /*56f0*/  HMMA.16816.F32 R20, R180, R132.reuse, R20 ;  /* 0x00000084b414723c */ /* 0x084fe60000001814 */
[----:B------:R-:W-:Y:S01]  /*5700*/  FMUL.FTZ R176, R9, UR15 ;  /* 0x0000000f09b07c20 */ /* 0x000fe20008410000 */
[----:B------:R-:W-:Y:S01]  /*5710*/  FMUL.FTZ R138, R10, UR15 ;  /* 0x0000000f0a8a7c20 */ /* 0x000fe20008410000 */
[----:B------:R-:W-:Y:S01]  /*5720*/  FMUL.FTZ R177, R8, UR15 ;  /* 0x0000000f08b17c20 */ /* 0x000fe20008410000 */
[C---:B------:R-:W-:Y:S03]  /*5730*/  HMMA.16816.F32 R24, R140.reuse, R132, R24 ;  /* 0x000000848c18723c */ /* 0x040fe60000001818 */
[----:B------:R2:W-:Y:S02]  /*5740*/  MUFU.TANH R158, R137 ;  /* 0x00000089009e7308 */ /* 0x0005e40000002400 */
[----:B------:R-:W-:Y:S01]  /*5750*/  FMUL.FTZ R179, R12, UR15 ;  /* 0x0000000f0cb37c20 */ /* 0x000fe20008410000 */
[-C--:B------:R-:W-:Y:S07]  /*5760*/  HMMA.16816.F32 R28, R140, R134.reuse, R28 ;  /* 0x000000868c1c723c */ /* 0x080fee000000181c */
[----:B------:R4:W-:Y:S01]  /*5770*/  MUFU.TANH R161, R178 ;  /* 0x000000b200a17308 */ /* 0x0009e20000002400 */
[----:B-1----:R-:W-:Y:S01]  /*5780*/  FMUL.FTZ R136, R11, UR15 ;  /* 0x0000000f0b887c20 */ /* 0x002fe20008410000 */
[C---:B------:R-:W-:Y:S01]  /*5790*/  HMMA.16816.F32 R32, R180.reuse, R134, R32 ;  /* 0x00000086b420723c */ /* 0x040fe20000001820 */
[----:B------:R-:W1:Y:S01]  /*57a0*/  LDSM.16.M88.4 R132, [R188+0x1800] ;  /* 0x00180000bc84783b */ /* 0x000e620000000200 */
[----:B------:R-:W-:Y:S06]  /*57b0*/  DEPBAR.LE SB0, 0x0 ;  /* 0x000080000000791a */ /* 0x000fec0000000000 */
[----:B------:R5:W-:Y:S01]  /*57c0*/  MUFU.TANH R165, R136 ;  /* 0x0000008800a57308 */ /* 0x000be20000002400 */
[-C--:B---3--:R-:W-:Y:S05]  /*57d0*/  HMMA.16816.F32 R36, R180, R144.reuse, R36 ;  /* 0x00000090b424723c */ /* 0x088fea0000001824 */
[----:B--2---:R-:W-:Y:S01]  /*57e0*/  FMUL.FTZ R137, R15, UR15 ;  /* 0x0000000f0f897c20 */ /* 0x004fe20008410000 */
[----:B------:R-:W-:Y:S03]  /*57f0*/  FMUL.FTZ R184, R16, UR15 ;  /* 0x0000000f10b87c20 */ /* 0x000fe60008410000 */
[----:B------:R2:W-:Y:S01]  /*5800*/  MUFU.TANH R10, R176 ;  /* 0x000000b0000a7308 */ /* 0x0005e20000002400 */
[----:B------:R-:W-:Y:S01]  /*5810*/  BAR.SYNC.DEFER_BLOCKING 0x0 ;  /* 0x0000000000007b1d */ /* 0x000fe20000010000 */
[C---:B------:R-:W-:Y:S04]  /*5820*/  HMMA.16816.F32 R40, R140.reuse, R144, R40 ;  /* 0x000000908c28723c */ /* 0x040fe80000001828 */
[----:B----4-:R-:W-:Y:S01]  /*5830*/  FMUL.FTZ R178, R14, UR15 ;  /* 0x0000000f0eb27c20 */ /* 0x010fe20008410000 */
[----:B------:R-:W-:Y:S03]  /*5840*/  FMUL.FTZ R243, R4, UR15 ;  /* 0x0000000f04f37c20 */ /* 0x000fe60008410000 */
[----:B------:R3:W4:Y:S03]  /*5850*/  MUFU.TANH R162, R177 ;  /* 0x000000b100a27308 */ /* 0x0007260000002400 */
[----:B-----5:R-:W-:Y:S01]  /*5860*/  FMUL.FTZ R136, R19, UR15 ;  /* 0x0000000f13887c20 */ /* 0x020fe20008410000 */
[-C--:B------:R-:W-:Y:S03]  /*5870*/  HMMA.16816.F32 R44, R140, R146.reuse, R44 ;  /* 0x000000928c2c723c */ /* 0x080fe6000000182c */
[----:B------:R-:W-:Y:S01]  /*5880*/  FMUL.FTZ R185, R20, UR15 ;  /* 0x0000000f14b97c20 */ /* 0x000fe20008410000 */
[----:B------:R-:W-:Y:S02]  /*5890*/  FMUL.FTZ R249, R31, UR15 ;  /* 0x0000000f1ff97c20 */ /* 0x000fe40008410000 */
[----:B------:R5:W-:Y:S01]  /*58a0*/  MUFU.TANH R154, R136 ;  /* 0x00000088009a7308 */ /* 0x000be20000002400 */
[----:B--2---:R-:W-:Y:S01]  /*58b0*/  FMUL.FTZ R176, R17, UR15 ;  /* 0x0000000f11b07c20 */ /* 0x004fe20008410000 */
[C---:B------:R-:W-:Y:S04]  /*58c0*/  HMMA.16816.F32 R48, R180.reuse, R146, R48 ;  /* 0x00000092b430723c */ /* 0x040fe80000001830 */
[----:B------:R-:W-:Y:S04]  /*58d0*/  FMUL.FTZ R186, R39, UR15 ;  /* 0x0000000f27ba7c20 */ /* 0x000fe80008410000 */
[----:B------:R2:W-:Y:S03]  /*58e0*/  MUFU.TANH R15, R137 ;  /* 0x00000089000f7308 */ /* 0x0005e60000002400 */
[----:B---3--:R-:W-:Y:S01]  /*58f0*/  FMUL.FTZ R177, R13, UR15 ;  /* 0x0000000f0db17c20 */ /* 0x008fe20008410000 */
[----:B----4-:R-:W-:Y:S01]  /*5900*/  FMNMX.FTZ R251, R162, R3, !PT ;  /* 0x00000003a2fb7209 */ /* 0x010fe20007810000 */
[-C--:B-1----:R-:W-:Y:S03]  /*5910*/  HMMA.16816.F32 R52, R180, R132.reuse, R52 ;  /* 0x00000084b434723c */ /* 0x082fe60000001834 */
[----:B------:R-:W-:Y:S01]  /*5920*/  FMNMX.FTZ R251, R10, R251, !PT ;  /* 0x000000fb0afb7209 */ /* 0x000fe20007810000 */
[----:B------:R-:W-:Y:S01]  /*5930*/  FMUL.FTZ R244, R40, UR15 ;  /* 0x0000000f28f47c20 */ /* 0x000fe20008410000 */
[----:B------:R1:W-:Y:S01]  /*5940*/  MUFU.TANH R9, R178 ;  /* 0x000000b200097308 */ /* 0x0003e20000002400 */
[----:B-----5:R-:W-:Y:S01]  /*5950*/  FMUL.FTZ R136, R27, UR15 ;  /* 0x0000000f1b887c20 */ /* 0x020fe20008410000 */
[C---:B------:R-:W-:Y:S04]  /*5960*/  HMMA.16816.F32 R56, R140.reuse, R132, R56 ;  /* 0x000000848c38723c */ /* 0x040fe80000001838 */
[----:B------:R-:W-:Y:S01]  /*5970*/  FMUL.FTZ R242, R41, UR15 ;  /* 0x0000000f29f27c20 */ /* 0x000fe20008410000 */
[----:B------:R-:W-:Y:S03]  /*5980*/  FMUL.FTZ R245, R42, UR15 ;  /* 0x0000000f2af57c20 */ /* 0x000fe60008410000 */
[----:B------:R3:W-:Y:S03]  /*5990*/  MUFU.TANH R167, R136 ;  /* 0x0000008800a77308 */ /* 0x0007e60000002400 */
[----:B--2---:R-:W-:Y:S01]  /*59a0*/  FMUL.FTZ R137, R26, UR15 ;  /* 0x0000000f1a897c20 */ /* 0x004fe20008410000 */
[-C--:B------:R-:W-:Y:S03]  /*59b0*/  HMMA.16816.F32 R60, R140, R134.reuse, R60 ;  /* 0x000000868c3c723c */ /* 0x080fe6000000183c */
[----:B------:R-:W-:Y:S01]  /*59c0*/  FMUL.FTZ R241, R48, UR15 ;  /* 0x0000000f30f17c20 */ /* 0x000fe20008410000 */
[----:B------:R-:W-:Y:S01]  /*59d0*/  FMUL.FTZ R250, R50, UR15 ;  /* 0x0000000f32fa7c20 */ /* 0x000fe20008410000 */
[----:B------:R-:W-:Y:S01]  /*59e0*/  FMUL.FTZ R252, R49, UR15 ;  /* 0x0000000f31fc7c20 */ /* 0x000fe20008410000 */
[----:B------:R2:W-:Y:S01]  /*59f0*/  MUFU.TANH R16, R176 ;  /* 0x000000b000107308 */ /* 0x0005e20000002400 */
[----:B-1----:R-:W-:Y:S01]  /*5a00*/  FMUL.FTZ R178, R22, UR15 ;  /* 0x0000000f16b27c20 */ /* 0x002fe20008410000 */
[----:B------:R-:W-:Y:S04]  /*5a10*/  HMMA.16816.F32 R64, R180, R134, R64 ;  /* 0x00000086b440723c */ /* 0x000fe80000001840 */
[----:B------:R-:W-:Y:S01]  /*5a20*/  FMUL.FTZ R248, R51, UR15 ;  /* 0x0000000f33f87c20 */ /* 0x000fe20008410000 */
[----:B------:R-:W-:Y:S03]  /*5a30*/  FMUL.FTZ R236, R52, UR15 ;  /* 0x0000000f34ec7c20 */ /* 0x000fe60008410000 */
[----:B------:R1:W-:Y:S03]  /*5a40*/  MUFU.TANH R171, R138 ;  /* 0x0000008a00ab7308 */ /* 0x0003e60000002400 */
[----:B---3--:R-:W-:Y:S01]  /*5a50*/  FMUL.FTZ R136, R35, UR15 ;  /* 0x0000000f23887c20 */ /* 0x008fe20008410000 */
[----:B------:R-:W-:Y:S01]  /*5a60*/  FMUL.FTZ R238, R44, UR15 ;  /* 0x0000000f2cee7c20 */ /* 0x000fe20008410000 */
[----:B------:R-:W-:Y:S01]  /*5a70*/  FMUL.FTZ R247, R43, UR15 ;  /* 0x0000000f2bf77c20 */ /* 0x000fe20008410000 */
[----:B------:R-:W-:Y:S01]  /*5a80*/  FMUL.FTZ R218, R53, UR15 ;  /* 0x0000000f35da7c20 */ /* 0x000fe20008410000 */
[----:B------:R-:W-:Y:S03]  /*5a90*/  FMUL.FTZ R234, R45, UR15 ;  /* 0x0000000f2dea7c20 */ /* 0x000fe60008410000 */
[----:B------:R3:W-:Y:S01]  /*5aa0*/  MUFU.TANH R13, R177 ;  /* 0x000000b1000d7308 */ /* 0x0007e20000002400 */
[----:B--2---:R-:W-:Y:S01]  /*5ab0*/  FMUL.FTZ R176, R24, UR15 ;  /* 0x0000000f18b07c20 */ /* 0x004fe20008410000 */
[----:B------:R-:W-:Y:S01]  /*5ac0*/  FMUL.FTZ R187, R46, UR15 ;  /* 0x0000000f2ebb7c20 */ /* 0x000fe20008410000 */
[----:B------:R-:W-:Y:S01]  /*5ad0*/  FMUL.FTZ R232, R55, UR15 ;  /* 0x0000000f37e87c20 */ /* 0x000fe20008410000 */
[----:B------:R-:W-:Y:S01]  /*5ae0*/  FMUL.FTZ R239, R47, UR15 ;  /* 0x0000000f2fef7c20 */ /* 0x000fe20008410000 */
[----:B------:R-:W-:Y:S01]  /*5af0*/  FMUL.FTZ R180, R57, UR15 ;  /* 0x0000000f39b47c20 */ /* 0x000fe20008410000 */
[----:B------:R-:W-:Y:S04]  /*5b00*/  FMUL.FTZ R63, R63, UR15 ;  /* 0x0000000f3f3f7c20 */ /* 0x000fe80008410000 */
[----:B------:R2:W4:Y:S01]  /*5b10*/  MUFU.TANH R11, R179 ;  /* 0x000000b3000b7308 */ /* 0x0005220000002400 */
[----:B-1----:R-:W-:Y:S01]  /*5b20*/  FMUL.FTZ R138, R18, UR15 ;  /* 0x0000000f128a7c20 */ /* 0x002fe20008410000 */
[----:B------:R-:W-:Y:S01]  /*5b30*/  FMUL.FTZ R246, R64, UR15 ;  /* 0x0000000f40f67c20 */ /* 0x000fe20008410000 */
[----:B------:R-:W-:Y:S01]  /*5b40*/  FMUL.FTZ R240, R65, UR15 ;  /* 0x0000000f41f07c20 */ /* 0x000fe20008410000 */
[----:B------:R-:W-:Y:S06]  /*5b50*/  FMUL.FTZ R182, R67, UR15 ;  /* 0x0000000f43b67c20 */ /* 0x000fec0008410000 */
[----:B------:R1:W-:Y:S01]  /*5b60*/  MUFU.TANH R22, R136 ;  /* 0x0000008800167308 */ /* 0x0003e20000002400 */
[----:B---3--:R-:W-:Y:S09]  /*5b70*/  FMUL.FTZ R177, R23, UR15 ;  /* 0x0000000f17b17c20 */ /* 0x008ff20008410000 */
[----:B------:R3:W-:Y:S01]  /*5b80*/  MUFU.TANH R17, R137 ;  /* 0x0000008900117308 */ /* 0x0007e20000002400 */
[----:B--2---:R-:W-:Y:S01]  /*5b90*/  FMUL.FTZ R179, R21, UR15 ;  /* 0x0000000f15b37c20 */ /* 0x004fe20008410000 */
[----:B----4-:R-:W-:Y:S04]  /*5ba0*/  FMNMX.FTZ R251, R11, R251, !PT ;  /* 0x000000fb0bfb7209 */ /* 0x010fe80007810000 */
[----:B------:R-:W-:Y:S04]  /*5bb0*/  FMNMX.FTZ R251, R13, R251, !PT ;  /* 0x000000fb0dfb7209 */ /* 0x000fe80007810000 */
[----:B------:R2:W4:Y:S01]  /*5bc0*/  MUFU.TANH R14, R176 ;  /* 0x000000b0000e7308 */ /* 0x0005220000002400 */
[----:B-1----:R-:W-:Y:S09]  /*5bd0*/  FMUL.FTZ R136, R56, UR15 ;  /* 0x0000000f38887c20 */ /* 0x002ff20008410000 */
[----:B------:R1:W-:Y:S01]  /*5be0*/  MUFU.TANH R157, R138 ;  /* 0x0000008a009d7308 */ /* 0x0003e20000002400 */
[----:B---3--:R-:W-:Y:S09]  /*5bf0*/  FMUL.FTZ R137, R34, UR15 ;  /* 0x0000000f22897c20 */ /* 0x008ff20008410000 */
[----:B------:R3:W-:Y:S01]  /*5c00*/  MUFU.TANH R19, R178 ;  /* 0x000000b200137308 */ /* 0x0007e20000002400 */
[----:B--2---:R-:W-:Y:S01]  /*5c10*/  FMUL.FTZ R176, R30, UR15 ;  /* 0x0000000f1eb07c20 */ /* 0x004fe20008410000 */
[----:B----4-:R-:W-:Y:S08]  /*5c20*/  FMNMX.FTZ R251, R14, R251, !PT ;  /* 0x000000fb0efb7209 */ /* 0x010ff00007810000 */
[----:B------:R2:W-:Y:S01]  /*5c30*/  MUFU.TANH R21, R177 ;  /* 0x000000b100157308 */ /* 0x0005e20000002400 */
[----:B-1----:R-:W-:Y:S09]  /*5c40*/  FMUL.FTZ R138, R25, UR15 ;  /* 0x0000000f198a7c20 */ /* 0x002ff20008410000 */
[----:B------:R-:W1:Y:S01]  /*5c50*/  MUFU.TANH R243, R243 ;  /* 0x000000f300f37308 */ /* 0x000e620000002400 */
[----:B---3--:R-:W-:Y:S09]  /*5c60*/  FMUL.FTZ R178, R28, UR15 ;  /* 0x0000000f1cb27c20 */ /* 0x008ff20008410000 */
[----:B------:R3:W-:Y:S01]  /*5c70*/  MUFU.TANH R7, R179 ;  /* 0x000000b300077308 */ /* 0x0007e20000002400 */
[----:B--2---:R-:W-:Y:S09]  /*5c80*/  FMUL.FTZ R177, R29, UR15 ;  /* 0x0000000f1db17c20 */ /* 0x004ff20008410000 */
[----:B------:R2:W-:Y:S01]  /*5c90*/  MUFU.TANH R181, R136 ;  /* 0x0000008800b57308 */ /* 0x0005e20000002400 */
[----:B-1----:R-:W-:Y:S04]  /*5ca0*/  FMNMX.FTZ R183, R243, R139, !PT ;  /* 0x0000008bf3b77209 */ /* 0x002fe80007810000 */
[----:B------:R-:W-:Y:S05]  /*5cb0*/  FMNMX.FTZ R26, R161, R183, !PT ;  /* 0x000000b7a11a7209 */ /* 0x000fea0007810000 */
[----:B------:R1:W-:Y:S01]  /*5cc0*/  MUFU.TANH R30, R137 ;  /* 0x00000089001e7308 */ /* 0x0003e20000002400 */
[----:B---3--:R-:W-:Y:S09]  /*5cd0*/  FMUL.FTZ R179, R32, UR15 ;  /* 0x0000000f20b37c20 */ /* 0x008ff20008410000 */
[----:B------:R3:W4:Y:S01]  /*5ce0*/  MUFU.TANH R18, R138 ;  /* 0x0000008a00127308 */ /* 0x0007220000002400 */
[----:B--2---:R-:W-:Y:S04]  /*5cf0*/  FMNMX.FTZ R136, R171, R0, !PT ;  /* 0x00000000ab887209 */ /* 0x004fe80007810000 */
[----:B------:R-:W-:Y:S05]  /*5d00*/  FMNMX.FTZ R183, R165, R136, !PT ;  /* 0x00000088a5b77209 */ /* 0x000fea0007810000 */
[----:B------:R-:W2:Y:S01]  /*5d10*/  MUFU.TANH R159, R184 ;  /* 0x000000b8009f7308 */ /* 0x000ea20000002400 */
[----:B-1----:R-:W-:Y:S02]  /*5d20*/  FMNMX.FTZ R137, R175, R2, !PT ;  /* 0x00000002af897209 */ /* 0x002fe40007810000 */
[----:B------:R-:W-:Y:S02]  /*5d30*/  FMNMX.FTZ R183, R9, R183, !PT ;  /* 0x000000b709b77209 */ /* 0x000fe40007810000 */
[----:B------:R-:W-:Y:S02]  /*5d40*/  FMNMX.FTZ R137, R158, R137, !PT ;  /* 0x000000899e897209 */ /* 0x000fe40007810000 */
[----:B------:R-:W-:Y:S03]  /*5d50*/  FMNMX.FTZ R183, R15, R183, !PT ;  /* 0x000000b70fb77209 */ /* 0x000fe60007810000 */
[----:B------:R1:W5:Y:S01]  /*5d60*/  MUFU.TANH R166, R178 ;  /* 0x000000b200a67308 */ /* 0x0003620000002400 */
[----:B---3--:R-:W-:Y:S01]  /*5d70*/  FMUL.FTZ R138, R33, UR15 ;  /* 0x0000000f218a7c20 */ /* 0x008fe20008410000 */
[----:B------:R-:W-:Y:S02]  /*5d80*/  FMNMX.FTZ R137, R157, R137, !PT ;  /* 0x000000899d897209 */ /* 0x000fe40007810000 */
[----:B----4-:R-:W-:Y:S02]  /*5d90*/  FMNMX.FTZ R251, R18, R251, !PT ;  /* 0x000000fb12fb7209 */ /* 0x010fe40007810000 */
[----:B------:R-:W-:Y:S04]  /*5da0*/  FMNMX.FTZ R137, R154, R137, !PT ;  /* 0x000000899a897209 */ /* 0x000fe80007810000 */
[----:B------:R3:W-:Y:S01]  /*5db0*/  MUFU.TANH R169, R176 ;  /* 0x000000b000a97308 */ /* 0x0007e20000002400 */
[----:B--2---:R-:W-:Y:S01]  /*5dc0*/  FMNMX.FTZ R136, R159, R26, !PT ;  /* 0x0000001a9f887209 */ /* 0x004fe20007810000 */
[----:B------:R-:W-:Y:S01]  /*5dd0*/  FMUL.FTZ R184, R54, UR15 ;  /* 0x0000000f36b87c20 */ /* 0x000fe20008410000 */
[----:B------:R-:W-:Y:S02]  /*5de0*/  FMNMX.FTZ R26, R19, R137, !PT ;  /* 0x00000089131a7209 */ /* 0x000fe40007810000 */
[----:B------:R-:W-:Y:S02]  /*5df0*/  FMNMX.FTZ R136, R16, R136, !PT ;  /* 0x0000008810887209 */ /* 0x000fe40007810000 */
[----:B------:R-:W-:Y:S03]  /*5e00*/  FMNMX.FTZ R25, R21, R26, !PT ;  /* 0x0000001a15197209 */ /* 0x000fe60007810000 */
[----:B------:R2:W4:Y:S01]  /*5e10*/  MUFU.TANH R170, R177 ;  /* 0x000000b100aa7308 */ /* 0x0005220000002400 */
[----:B-1----:R-:W-:Y:S01]  /*5e20*/  FMUL.FTZ R178, R36, UR15 ;  /* 0x0000000f24b27c20 */ /* 0x002fe20008410000 */
[----:B------:R-:W-:Y:S02]  /*5e30*/  FMNMX.FTZ R183, R17, R183, !PT ;  /* 0x000000b711b77209 */ /* 0x000fe40007810000 */
[----:B------:R-:W-:Y:S02]  /*5e40*/  FMNMX.FTZ R25, R30, R25, !PT ;  /* 0x000000191e197209 */ /* 0x000fe40007810000 */
[----:B-----5:R-:W-:Y:S04]  /*5e50*/  FMNMX.FTZ R251, R166, R251, !PT ;  /* 0x000000fba6fb7209 */ /* 0x020fe80007810000 */
[----:B------:R-:W1:Y:S01]  /*5e60*/  MUFU.TANH R12, R185 ;  /* 0x000000b9000c7308 */ /* 0x000e620000002400 */
[----:B---3--:R-:W-:Y:S01]  /*5e70*/  FMUL.FTZ R176, R38, UR15 ;  /* 0x0000000f26b07c20 */ /* 0x008fe20008410000 */
[----:B------:R-:W-:Y:S02]  /*5e80*/  FMNMX.FTZ R25, R22, R25, !PT ;  /* 0x0000001916197209 */ /* 0x000fe40007810000 */
[----:B------:R-:W-:Y:S06]  /*5e90*/  FMNMX.FTZ R183, R167, R183, !PT ;  /* 0x000000b7a7b77209 */ /* 0x000fec0007810000 */
[----:B------:R-:W3:Y:S01]  /*5ea0*/  MUFU.TANH R23, R179 ;  /* 0x000000b300177308 */ /* 0x000ee20000002400 */
[----:B--2---:R-:W-:Y:S01]  /*5eb0*/  FMUL.FTZ R177, R37, UR15 ;  /* 0x0000000f25b17c20 */ /* 0x004fe20008410000 */
[----:B----4-:R-:W-:Y:S02]  /*5ec0*/  FMNMX.FTZ R251, R170, R251, !PT ;  /* 0x000000fbaafb7209 */ /* 0x010fe40007810000 */
[----:B------:R-:W-:Y:S06]  /*5ed0*/  FMNMX.FTZ R183, R169, R183, !PT ;  /* 0x000000b7a9b77209 */ /* 0x000fec0007810000 */
[----:B------:R-:W2:Y:S01]  /*5ee0*/  MUFU.TANH R34, R138 ;  /* 0x0000008a00227308 */ /* 0x000ea20000002400 */
[----:B-1----:R-:W-:Y:S01]  /*5ef0*/  FMNMX.FTZ R136, R12, R136, !PT ;  /* 0x000000880c887209 */ /* 0x002fe20007810000 */
[----:B------:R-:W-:Y:S03]  /*5f00*/  FMUL.FTZ R185, R66, UR15 ;  /* 0x0000000f42b97c20 */ /* 0x000fe60008410000 */
[----:B------:R-:W-:Y:S05]  /*5f10*/  FMNMX.FTZ R136, R7, R136, !PT ;  /* 0x0000008807887209 */ /* 0x000fea0007810000 */
[----:B------:R-:W1:Y:S01]  /*5f20*/  MUFU.TANH R172, R178 ;  /* 0x000000b200ac7308 */ /* 0x000e620000002400 */
[----:B---3--:R-:W-:Y:S01]  /*5f30*/  FMNMX.FTZ R136, R23, R136, !PT ;  /* 0x0000008817887209 */ /* 0x008fe20007810000 */
[----:B------:R-:W-:Y:S08]  /*5f40*/  FMUL.FTZ R179, R58, UR15 ;  /* 0x0000000f3ab37c20 */ /* 0x000ff00008410000 */
[----:B------:R3:W4:Y:S01]  /*5f50*/  MUFU.TANH R174, R176 ;  /* 0x000000b000ae7308 */ /* 0x0007220000002400 */
[----:B--2---:R-:W-:Y:S01]  /*5f60*/  FMNMX.FTZ R136, R34, R136, !PT ;  /* 0x0000008822887209 */ /* 0x004fe20007810000 */
[----:B------:R-:W-:Y:S08]  /*5f70*/  FMUL.FTZ R138, R62, UR15 ;  /* 0x0000000f3e8a7c20 */ /* 0x000ff00008410000 */
[----:B------:R2:W5:Y:S01]  /*5f80*/  MUFU.TANH R173, R177 ;  /* 0x000000b100ad7308 */ /* 0x0005620000002400 */
[----:B-1----:R-:W-:Y:S01]  /*5f90*/  FMNMX.FTZ R136, R172, R136, !PT ;  /* 0x00000088ac887209 */ /* 0x002fe20007810000 */
[----:B------:R-:W-:Y:S08]  /*5fa0*/  FMUL.FTZ R178, R60, UR15 ;  /* 0x0000000f3cb27c20 */ /* 0x000ff00008410000 */
[----:B------:R-:W1:Y:S01]  /*5fb0*/  MUFU.TANH R186, R186 ;  /* 0x000000ba00ba7308 */ /* 0x000e620000002400 */
[----:B---3--:R-:W-:Y:S01]  /*5fc0*/  FMUL.FTZ R176, R61, UR15 ;  /* 0x0000000f3db07c20 */ /* 0x008fe20008410000 */
[----:B----4-:R-:W-:Y:S08]  /*5fd0*/  FMNMX.FTZ R25, R174, R25, !PT ;  /* 0x00000019ae197209 */ /* 0x010ff00007810000 */
[----:B------:R-:W3:Y:S01]  /*5fe0*/  MUFU.TANH R241, R241 ;  /* 0x000000f100f17308 */ /* 0x000ee20000002400 */
[----:B--2---:R-:W-:Y:S01]  /*5ff0*/  FMUL.FTZ R177, R59, UR15 ;  /* 0x0000000f3bb17c20 */ /* 0x004fe20008410000 */
[----:B-----5:R-:W-:Y:S08]  /*6000*/  FMNMX.FTZ R136, R173, R136, !PT ;  /* 0x00000088ad887209 */ /* 0x020ff00007810000 */
[----:B------:R-:W2:Y:S01]  /*6010*/  MUFU.TANH R244, R244 ;  /* 0x000000f400f47308 */ /* 0x000ea20000002400 */
[----:B-1----:R-:W-:Y:S09]  /*6020*/  FMNMX.FTZ R25, R186, R25, !PT ;  /* 0x00000019ba197209 */ /* 0x002ff20007810000 */
[----:B------:R-:W1:Y:S01]  /*6030*/  MUFU.TANH R249, R249 ;  /* 0x000000f900f97308 */ /* 0x000e620000002400 */
[----:B---3--:R-:W-:Y:S09]  /*6040*/  FMNMX.FTZ R136, R241, R136, !PT ;  /* 0x00000088f1887209 */ /* 0x008ff20007810000 */
[----:B------:R-:W3:Y:S01]  /*6050*/  MUFU.TANH R250, R250 ;  /* 0x000000fa00fa7308 */ /* 0x000ee20000002400 */
[----:B--2---:R-:W-:Y:S09]  /*6060*/  FMNMX.FTZ R251, R244, R251, !PT ;  /* 0x000000fbf4fb7209 */ /* 0x004ff20007810000 */
        /* <DEDUP_REMOVED lines=23> */
[----:B--2---:R-:W-:Y:S04]  /*61e0*/  FMNMX.FTZ R26, R234, R251, !PT ;  /* 0x000000fbea1a7209 */ /* 0x004fe80007810000 */
[----:B------:R-:W-:Y:S05]  /*61f0*/  FMNMX.FTZ R29, R181, R26, !PT ;  /* 0x0000001ab51d7209 */ /* 0x000fea0007810000 */
[----:B------:R-:W2:Y:S01]  /*6200*/  MUFU.TANH R246, R246 ;  /* 0x000000f600f67308 */ /* 0x000ea20000002400 */
[----:B-1----:R-:W-:Y:S09]  /*6210*/  FMNMX.FTZ R183, R187, R183, !PT ;  /* 0x000000b7bbb77209 */ /* 0x002ff20007810000 */
[----:B------:R-:W1:Y:S01]  /*6220*/  MUFU.TANH R239, R239 ;  /* 0x000000ef00ef7308 */ /* 0x000e620000002400 */
[----:B---3--:R-:W-:Y:S09]  /*6230*/  FMNMX.FTZ R251, R232, R25, !PT ;  /* 0x00000019e8fb7209 */ /* 0x008ff20007810000 */
[----:B------:R-:W-:Y:S01]  /*6240*/  MUFU.TANH R180, R180 ;  /* 0x000000b400b47308 */ /* 0x000fe20000002400 */
[----:B--2---:R-:W-:Y:S09]  /*6250*/  FMNMX.FTZ R136, R246, R136, !PT ;  /* 0x00000088f6887209 */ /* 0x004ff20007810000 */
        /* <DEDUP_REMOVED lines=13> */
.L_x_1212:
[----:B------:R-:W-:Y:S01]  /*6330*/  LDSM.16.MT88.4 R40, [R194+0x6000] ;  /* 0x00600000c228783b */ /* 0x000fe20000004200 */
[----:B-1-3--:R-:W-:Y:S02]  /*6340*/  FMNMX.FTZ R25, R182, R251, !PT ;  /* 0x000000fbb6197209 */ /* 0x00afe40007810000 */
[----:B------:R-:W-:Y:S02]  /*6350*/  FMNMX.FTZ R29, R180, R29, !PT ;  /* 0x0000001db41d7209 */ /* 0x000fe40007810000 */
[----:B------:R-:W-:Y:S02]  /*6360*/  FMNMX.FTZ R4, R179, R183, !PT ;  /* 0x000000b7b3047209 */ /* 0x000fe40007810000 */
[----:B------:R-:W-:Y:S01]  /*6370*/  FMNMX.FTZ R29, R178, R29, !PT ;  /* 0x0000001db21d7209 */ /* 0x000fe20007810000 */
[----:B------:R-:W-:Y:S01]  /*6380*/  LDSM.16.MT88.4 R56, [R193+0x6000] ;  /* 0x00600000c138783b */ /* 0x000fe20000004200 */
[----:B------:R-:W-:Y:S02]  /*6390*/  FMNMX.FTZ R5, R177, R4, !PT ;  /* 0x00000004b1057209 */ /* 0x000fe40007810000 */
[----:B------:R-:W-:Y:S02]  /*63a0*/  FMNMX.FTZ R6, R176, R29, !PT ;  /* 0x0000001db0067209 */ /* 0x000fe40007810000 */
[----:B------:R-:W-:Y:S02]  /*63b0*/  FMNMX.FTZ R4, R138, R5, !PT ;  /* 0x000000058a047209 */ /* 0x000fe40007810000 */
[----:B------:R-:W-:Y:S01]  /*63c0*/  IADD3 R212, R212, -0x1, RZ ;  /* 0xffffffffd4d47810 */ /* 0x000fe20007ffe0ff */
[----:B------:R-:W-:Y:S01]  /*63d0*/  SHFL.BFLY PT, R24, R25, 0x2, 0x1f ;  /* 0x0c401f0019187f89 */ /* 0x000fe200000e0000 */
[----:B------:R-:W-:Y:S07]  /*63e0*/  FMNMX.FTZ R8, R137, R4, !PT ;  /* 0x0000000489087209 */ /* 0x000fee0007810000 */
[----:B------:R-:W-:Y:S08]  /*63f0*/  SHFL.BFLY PT, R27, R136, 0x2, 0x1f ;  /* 0x0c401f00881b7f89 */ /* 0x000ff000000e0000 */
        /* <DEDUP_REMOVED lines=12> */
[C---:B------:R-:W-:Y:S01]  /*64c0*/  FADD.FTZ R0, -R133.reuse, R0 ;  /* 0x0000000085007221 */ /* 0x040fe20000010100 */
[----:B------:R-:W-:Y:S01]  /*64d0*/  FMUL.FTZ R168, R133, UR4 ;  /* 0x0000000485a87c20 */ /* 0x000fe20008410000 */
[----:B---3--:R-:W-:Y:S01]  /*64e0*/  FMNMX.FTZ R134, R25, R134, !PT ;  /* 0x0000008619867209 */ /* 0x008fe20007810000 */
[C---:B------:R-:W-:Y:S01]  /*64f0*/  FMUL.FTZ R251, R136.reuse, UR4 ;  /* 0x0000000488fb7c20 */ /* 0x040fe20008410000 */
[----:B------:R-:W1:Y:S01]  /*6500*/  LDSM.16.MT88.4 R24, [R196+0x6000] ;  /* 0x00600000c418783b */ /* 0x000e620000004200 */
[C---:B------:R-:W-:Y:S01]  /*6510*/  FSETP.NEU.FTZ.AND P1, PT, R136.reuse, -INF , PT ;  /* 0xff8000008800780b */ /* 0x040fe20003f3d000 */
[----:B------:R-:W-:Y:S01]  /*6520*/  FADD.FTZ R6, -R136, R139 ;  /* 0x0000008b88067221 */ /* 0x000fe20000010100 */
[----:B----4-:R-:W-:Y:S02]  /*6530*/  FMNMX.FTZ R135, R20, R135, !PT ;  /* 0x0000008714877209 */ /* 0x010fe40007810000 */
[----:B------:R-:W-:Y:S01]  /*6540*/  FSEL R251, R251, RZ, P1 ;  /* 0x000000fffbfb7208 */ /* 0x000fe20000800000 */
[----:B------:R-:W-:Y:S01]  /*6550*/  FMUL.FTZ R132, R6, UR4 ;  /* 0x0000000406847c20 */ /* 0x000fe20008410000 */
[----:B------:R-:W-:Y:S01]  /*6560*/  FMUL.FTZ R6, R0, UR4 ;  /* 0x0000000400067c20 */ /* 0x000fe20008410000 */
[C---:B------:R-:W-:Y:S01]  /*6570*/  FMUL.FTZ R8, R135.reuse, UR4 ;  /* 0x0000000487087c20 */ /* 0x040fe20008410000 */
[----:B------:R-:W-:Y:S01]  /*6580*/  FSETP.NEU.FTZ.AND P1, PT, R135, -INF , PT ;  /* 0xff8000008700780b */ /* 0x000fe20003f3d000 */
[--C-:B------:R-:W-:Y:S01]  /*6590*/  FFMA.FTZ R155, R16, UR4, -R251.reuse ;  /* 0x00000004109b7c23 */ /* 0x100fe200080108fb */
[----:B------:R-:W2:Y:S01]  /*65a0*/  MUFU.EX2 R0, R6 ;  /* 0x0000000600007308 */ /* 0x000ea20000000800 */
[--C-:B------:R-:W-:Y:S01]  /*65b0*/  FFMA.FTZ R151, R34, UR4, -R251.reuse ;  /* 0x0000000422977c23 */ /* 0x100fe200080108fb */
[--C-:B------:R-:W-:Y:S01]  /*65c0*/  FFMA.FTZ R163, R243, UR4, -R251.reuse ;  /* 0x00000004f3a37c23 */ /* 0x100fe200080108fb */
[----:B------:R-:W-:Y:S01]  /*65d0*/  FSEL R243, R8, RZ, P1 ;  /* 0x000000ff08f37208 */ /* 0x000fe20000800000 */
[----:B------:R-:W-:Y:S01]  /*65e0*/  FADD.FTZ R2, -R135, R2 ;  /* 0x0000000287027221 */ /* 0x000fe20000010100 */
[----:B------:R-:W-:Y:S01]  /*65f0*/  FSETP.NEU.FTZ.AND P1, PT, R134, -INF , PT ;  /* 0xff8000008600780b */ /* 0x000fe20003f3d000 */
[--C-:B------:R-:W-:Y:S01]  /*6600*/  FFMA.FTZ R161, R161, UR4, -R251.reuse ;  /* 0x00000004a1a17c23 */ /* 0x100fe200080108fb */
[----:B------:R-:W-:Y:S03]  /*6610*/  FFMA.FTZ R156, R159, UR4, -R251 ;  /* 0x000000049f9c7c23 */ /* 0x000fe600080108fb */
[----:B------:R-:W3:Y:S01]  /*6620*/  MUFU.EX2 R132, R132 ;  /* 0x0000008400847308 */ /* 0x000ee20000000800 */
[----:B------:R-:W-:Y:S01]  /*6630*/  FFMA.FTZ R147, R19, UR4, -R243 ;  /* 0x0000000413937c23 */ /* 0x000fe200080108f3 */
[----:B------:R-:W-:Y:S01]  /*6640*/  FMUL.FTZ R5, R2, UR4 ;  /* 0x0000000402057c20 */ /* 0x000fe20008410000 */
[C---:B------:R-:W-:Y:S01]  /*6650*/  FADD.FTZ R2, -R134.reuse, R3 ;  /* 0x0000000386027221 */ /* 0x040fe20000010100 */
[--C-:B------:R-:W-:Y:S01]  /*6660*/  FFMA.FTZ R160, R175, UR4, -R243.reuse ;  /* 0x00000004afa07c23 */ /* 0x100fe200080108f3 */
[----:B------:R-:W-:Y:S01]  /*6670*/  FMUL.FTZ R175, R134, UR4 ;  /* 0x0000000486af7c20 */ /* 0x000fe20008410000 */
[----:B------:R-:W-:Y:S01]  /*6680*/  FFMA.FTZ R150, R158, UR4, -R243 ;  /* 0x000000049e967c23 */ /* 0x000fe200080108f3 */
[----:B------:R-:W-:Y:S03]  /*6690*/  FMUL.FTZ R4, R2, UR4 ;  /* 0x0000000402047c20 */ /* 0x000fe60008410000 */
[----:B------:R-:W4:Y:S01]  /*66a0*/  MUFU.EX2 R3, R5 ;  /* 0x0000000500037308 */ /* 0x000f220000000800 */
[C---:B--2---:R-:W-:Y:S01]  /*66b0*/  FMUL.FTZ R31, R0.reuse, R107 ;  /* 0x0000006b001f7220 */ /* 0x044fe20000410000 */
[----:B------:R-:W-:Y:S01]  /*66c0*/  FSEL R175, R175, RZ, P1 ;  /* 0x000000ffafaf7208 */ /* 0x000fe20000800000 */
[C---:B------:R-:W-:Y:S01]  /*66d0*/  FMUL.FTZ R46, R0.reuse, R90 ;  /* 0x0000005a002e7220 */ /* 0x040fe20000410000 */
[C---:B------:R-:W-:Y:S01]  /*66e0*/  FMUL.FTZ R47, R0.reuse, R91 ;  /* 0x0000005b002f7220 */ /* 0x040fe20000410000 */
[C---:B------:R-:W-:Y:S01]  /*66f0*/  FMUL.FTZ R62, R0.reuse, R74 ;  /* 0x0000004a003e7220 */ /* 0x040fe20000410000 */
[----:B------:R-:W-:Y:S01]  /*6700*/  FMUL.FTZ R63, R0, R75 ;  /* 0x0000004b003f7220 */ /* 0x000fe20000410000 */
[----:B------:R-:W-:Y:S03]  /*6710*/  FSETP.NEU.FTZ.AND P1, PT, R133, -INF , PT ;  /* 0xff8000008500780b */ /* 0x000fe60003f3d000 */
[----:B------:R2:W5:Y:S01]  /*6720*/  MUFU.EX2 R2, R4 ;  /* 0x0000000400027308 */ /* 0x0005620000000800 */
[C---:B---3--:R-:W-:Y:S01]  /*6730*/  FMUL.FTZ R16, R132.reuse, R116 ;  /* 0x0000007484107220 */ /* 0x048fe20000410000 */
[C---:B------:R-:W-:Y:S01]  /*6740*/  FMUL.FTZ R32, R132.reuse, R100 ;  /* 0x0000006484207220 */ /* 0x040fe20000410000 */
[C---:B------:R-:W-:Y:S01]  /*6750*/  FMUL.FTZ R33, R132.reuse, R101 ;  /* 0x0000006584217220 */ /* 0x040fe20000410000 */
[C---:B------:R-:W-:Y:S01]  /*6760*/  FMUL.FTZ R48, R132.reuse, R84 ;  /* 0x0000005484307220 */ /* 0x040fe20000410000 */
[C---:B------:R-:W-:Y:S01]  /*6770*/  FMUL.FTZ R49, R132.reuse, R85 ;  /* 0x0000005584317220 */ /* 0x040fe20000410000 */
[C---:B------:R-:W-:Y:S01]  /*6780*/  FMUL.FTZ R52, R132.reuse, R80 ;  /* 0x0000005084347220 */ /* 0x040fe20000410000 */
[----:B------:R-:W-:Y:S03]  /*6790*/  FMUL.FTZ R53, R132, R81 ;  /* 0x0000005184357220 */ /* 0x000fe60000410000 */
[----:B------:R-:W-:Y:S01]  /*67a0*/  MUFU.EX2 R163, R163 ;  /* 0x000000a300a37308 */ /* 0x000fe20000000800 */
[C---:B----4-:R-:W-:Y:S01]  /*67b0*/  FMUL.FTZ R19, R3.reuse, R119 ;  /* 0x0000007703137220 */ /* 0x050fe20000410000 */
[C---:B------:R-:W-:Y:S01]  /*67c0*/  FMUL.FTZ R34, R3.reuse, R102 ;  /* 0x0000006603227220 */ /* 0x040fe20000410000 */
[C---:B------:R-:W-:Y:S01]  /*67d0*/  FMUL.FTZ R35, R3.reuse, R103 ;  /* 0x0000006703237220 */ /* 0x040fe20000410000 */
[C---:B------:R-:W-:Y:S01]  /*67e0*/  FMUL.FTZ R50, R3.reuse, R86 ;  /* 0x0000005603327220 */ /* 0x040fe20000410000 */
[----:B------:R-:W-:Y:S01]  /*67f0*/  LDSM.16.MT88.4 R100, [R194+0x7800] ;  /* 0x00780000c264783b */ /* 0x000fe20000004200 */
[C---:B------:R-:W-:Y:S01]  /*6800*/  FMUL.FTZ R51, R3.reuse, R87 ;  /* 0x0000005703337220 */ /* 0x040fe20000410000 */
[C---:B------:R-:W-:Y:S03]  /*6810*/  FMUL.FTZ R54, R3.reuse, R82 ;  /* 0x0000005203367220 */ /* 0x040fe60000410000 */
[----:B------:R-:W3:Y:S01]  /*6820*/  MUFU.EX2 R161, R161 ;  /* 0x000000a100a17308 */ /* 0x000ee20000000800 */
[C---:B------:R-:W-:Y:S01]  /*6830*/  FMUL.FTZ R55, R3.reuse, R83 ;  /* 0x0000005303377220 */ /* 0x040fe20000410000 */
[----:B------:R-:W-:Y:S01]  /*6840*/  FSEL R168, R168, RZ, P1 ;  /* 0x000000ffa8a87208 */ /* 0x000fe20000800000 */
[C---:B--2---:R-:W-:Y:S01]  /*6850*/  FMUL.FTZ R4, R132.reuse, R128 ;  /* 0x0000008084047220 */ /* 0x044fe20000410000 */
[C---:B------:R-:W-:Y:S01]  /*6860*/  FMUL.FTZ R5, R132.reuse, R129 ;  /* 0x0000008184057220 */ /* 0x040fe20000410000 */
[----:B------:R-:W-:Y:S01]  /*6870*/  LDSM.16.MT88.4 R80, [R193+0x6800] ;  /* 0x00680000c150783b */ /* 0x000fe20000004200 */
[----:B------:R-:W-:Y:S01]  /*6880*/  FMUL.FTZ R6, R3, R130 ;  /* 0x0000008203067220 */ /* 0x000fe20000410000 */
[--C-:B------:R-:W-:Y:S03]  /*6890*/  FFMA.FTZ R164, R17, UR4, -R168.reuse ;  /* 0x0000000411a47c23 */ /* 0x100fe600080108a8 */
[----:B------:R-:W-:Y:S01]  /*68a0*/  MUFU.EX2 R160, R160 ;  /* 0x000000a000a07308 */ /* 0x000fe20000000800 */
[----:B------:R-:W-:Y:S01]  /*68b0*/  FMUL.FTZ R17, R132, R117 ;  /* 0x0000007584117220 */ /* 0x000fe20000410000 */
[--C-:B------:R-:W-:Y:S01]  /*68c0*/  FFMA.FTZ R141, R165, UR4, -R168.reuse ;  /* 0x00000004a58d7c23 */ /* 0x100fe200080108a8 */
[----:B------:R-:W-:Y:S01]  /*68d0*/  FFMA.FTZ R165, R18, UR4, -R175 ;  /* 0x0000000412a57c23 */ /* 0x000fe200080108af */
[----:B------:R-:W-:Y:S01]  /*68e0*/  FMUL.FTZ R18, R3, R118 ;  /* 0x0000007603127220 */ /* 0x000fe20000410000 */
[----:B------:R-:W-:Y:S01]  /*68f0*/  LDSM.16.MT88.4 R84, [R192+0x6800] ;  /* 0x00680000c054783b */ /* 0x000fe20000004200 */
[----:B-----5:R-:W-:Y:S01]  /*6900*/  FMUL.FTZ R8, R2, R124 ;  /* 0x0000007c02087220 */ /* 0x020fe20000410000 */
[----:B------:R-:W-:Y:S03]  /*6910*/  FMUL.FTZ R20, R132, R112 ;  /* 0x0000007084147220 */ /* 0x000fe60000410000 */
[----:B------:R-:W2:Y:S01]  /*6920*/  MUFU.EX2 R150, R150 ;  /* 0x0000009600967308 */ /* 0x000ea20000000800 */
[----:B---3--:R-:W-:Y:S01]  /*6930*/  F2FP.F16.F32.PACK_AB R128, R161, R163 ;  /* 0x000000a3a180723e */ /* 0x008fe200000000ff */
[C---:B------:R-:W-:Y:S01]  /*6940*/  FMUL.FTZ R28, R2.reuse, R104 ;  /* 0x00000068021c7220 */ /* 0x040fe20000410000 */
[----:B------:R-:W-:Y:S01]  /*6950*/  FMUL.FTZ R29, R2, R105 ;  /* 0x00000069021d7220 */ /* 0x000fe20000410000 */
[C---:B------:R-:W-:Y:S01]  /*6960*/  FMUL.FTZ R36, R132.reuse, R96 ;  /* 0x0000006084247220 */ /* 0x040fe20000410000 */
[----:B------:R-:W-:Y:S01]  /*6970*/  LDSM.16.MT88.4 R116, [R196+0x7800] ;  /* 0x00780000c474783b */ /* 0x000fe20000004200 */
[----:B------:R-:W-:Y:S01]  /*6980*/  FMUL.FTZ R37, R132, R97 ;  /* 0x0000006184257220 */ /* 0x000fe20000410000 */
[C---:B------:R-:W-:Y:S03]  /*6990*/  FMUL.FTZ R38, R3.reuse, R98 ;  /* 0x0000006203267220 */ /* 0x040fe60000410000 */
[----:B------:R-:W-:Y:S01]  /*69a0*/  MUFU.EX2 R156, R156 ;  /* 0x0000009c009c7308 */ /* 0x000fe20000000800 */
[C---:B------:R-:W-:Y:S01]  /*69b0*/  FMUL.FTZ R39, R3.reuse, R99 ;  /* 0x0000006303277220 */ /* 0x040fe20000410000 */
[C---:B------:R-:W-:Y:S01]  /*69c0*/  FMUL.FTZ R45, R2.reuse, R89 ;  /* 0x00000059022d7220 */ /* 0x040fe20000410000 */
[C---:B------:R-:W-:Y:S01]  /*69d0*/  FMUL.FTZ R60, R2.reuse, R72 ;  /* 0x00000048023c7220 */ /* 0x040fe20000410000 */
[----:B------:R-:W-:Y:S01]  /*69e0*/  FMUL.FTZ R61, R2, R73 ;  /* 0x00000049023d7220 */ /* 0x000fe20000410000 */
[C---:B------:R-:W-:Y:S01]  /*69f0*/  FMUL.FTZ R64, R132.reuse, R68 ;  /* 0x0000004484407220 */ /* 0x040fe20000410000 */
[----:B------:R-:W-:Y:S01]  /*6a00*/  FMUL.FTZ R65, R132, R69 ;  /* 0x0000004584417220 */ /* 0x000fe20000410000 */
[C---:B------:R-:W-:Y:S03]  /*6a10*/  FMUL.FTZ R66, R3.reuse, R70 ;  /* 0x0000004603427220 */ /* 0x040fe60000410000 */
[----:B------:R-:W3:Y:S01]  /*6a20*/  MUFU.EX2 R155, R155 ;  /* 0x0000009b009b7308 */ /* 0x000ee20000000800 */
[----:B--2---:R-:W-:Y:S01]  /*6a30*/  F2FP.F16.F32.PACK_AB R129, R150, R160 ;  /* 0x000000a09681723e */ /* 0x004fe200000000ff */
[----:B------:R-:W-:Y:S01]  /*6a40*/  FMUL.FTZ R67, R3, R71 ;  /* 0x0000004703437220 */ /* 0x000fe20000410000 */
[--C-:B------:R-:W-:Y:S01]  /*6a50*/  FFMA.FTZ R149, R157, UR4, -R243.reuse ;  /* 0x000000049d957c23 */ /* 0x100fe200080108f3 */
[----:B------:R-:W-:Y:S01]  /*6a60*/  FFMA.FTZ R148, R154, UR4, -R243 ;  /* 0x000000049a947c23 */ /* 0x000fe200080108f3 */
[--C-:B------:R-:W-:Y:S01]  /*6a70*/  FFMA.FTZ R144, R10, UR4, -R175.reuse ;  /* 0x000000040a907c23 */ /* 0x100fe200080108af */
[C---:B------:R-:W-:Y:S01]  /*6a80*/  FMUL.FTZ R10, R0.reuse, R126 ;  /* 0x0000007e000a7220 */ /* 0x040fe20000410000 */
[--C-:B------:R-:W-:Y:S03]  /*6a90*/  FFMA.FTZ R143, R11, UR4, -R175.reuse ;  /* 0x000000040b8f7c23 */ /* 0x100fe600080108af */
[----:B------:R-:W-:Y:S01]  /*6aa0*/  MUFU.EX2 R141, R141 ;  /* 0x0000008d008d7308 */ /* 0x000fe20000000800 */
[----:B------:R-:W-:Y:S01]  /*6ab0*/  FMUL.FTZ R11, R0, R127 ;  /* 0x0000007f000b7220 */ /* 0x000fe20000410000 */
[----:B------:R-:W-:Y:S01]  /*6ac0*/  FFMA.FTZ R142, R13, UR4, -R175 ;  /* 0x000000040d8e7c23 */ /* 0x000fe200080108af */
[C---:B------:R-:W-:Y:S01]  /*6ad0*/  FMUL.FTZ R13, R2.reuse, R121 ;  /* 0x00000079020d7220 */ /* 0x040fe20000410000 */
[--C-:B------:R-:W-:Y:S01]  /*6ae0*/  FFMA.FTZ R140, R9, UR4, -R168.reuse ;  /* 0x00000004098c7c23 */ /* 0x100fe200080108a8 */
[----:B------:R-:W-:Y:S01]  /*6af0*/  FMUL.FTZ R9, R2, R125 ;  /* 0x0000007d02097220 */ /* 0x000fe20000410000 */
[--C-:B------:R-:W-:Y:S01]  /*6b00*/  FFMA.FTZ R139, R15, UR4, -R168.reuse ;  /* 0x000000040f8b7c23 */ /* 0x100fe200080108a8 */
[----:B------:R-:W-:Y:S03]  /*6b10*/  FMUL.FTZ R15, R0, R123 ;  /* 0x0000007b000f7220 */ /* 0x000fe60000410000 */
[----:B------:R-:W-:Y:S01]  /*6b20*/  MUFU.EX2 R149, R149 ;  /* 0x0000009500957308 */ /* 0x000fe20000000800 */
[----:B---3--:R-:W-:Y:S01]  /*6b30*/  F2FP.F16.F32.PACK_AB R130, R155, R156 ;  /* 0x0000009c9b82723e */ /* 0x008fe200000000ff */
[--C-:B------:R-:W-:Y:S01]  /*6b40*/  FFMA.FTZ R153, R7, UR4, -R251.reuse ;  /* 0x0000000407997c23 */ /* 0x100fe200080108fb */
[----:B------:R-:W-:Y:S01]  /*6b50*/  FMUL.FTZ R7, R3, R131 ;  /* 0x0000008303077220 */ /* 0x000fe20000410000 */
[----:B------:R-:W-:Y:S01]  /*6b60*/  FFMA.FTZ R154, R12, UR4, -R251 ;  /* 0x000000040c9a7c23 */ /* 0x000fe200080108fb */
[----:B------:R-:W-:Y:S01]  /*6b70*/  FMUL.FTZ R12, R2, R120 ;  /* 0x00000078020c7220 */ /* 0x000fe20000410000 */
[----:B------:R-:W-:Y:S01]  /*6b80*/  FFMA.FTZ R146, R21, UR4, -R243 ;  /* 0x0000000415927c23 */ /* 0x000fe200080108f3 */
[----:B------:R-:W-:Y:S03]  /*6b90*/  FMUL.FTZ R21, R132, R113 ;  /* 0x0000007184157220 */ /* 0x000fe60000410000 */
[----:B------:R-:W2:Y:S01]  /*6ba0*/  MUFU.EX2 R148, R148 ;  /* 0x0000009400947308 */ /* 0x000ea20000000800 */
[----:B------:R-:W-:Y:S01]  /*6bb0*/  FFMA.FTZ R152, R23, UR4, -R251 ;  /* 0x0000000417987c23 */ /* 0x000fe200080108fb */
[C---:B------:R-:W-:Y:S01]  /*6bc0*/  FMUL.FTZ R23, R3.reuse, R115 ;  /* 0x0000007303177220 */ /* 0x040fe20000410000 */
[--C-:B------:R-:W-:Y:S01]  /*6bd0*/  FFMA.FTZ R158, R22, UR4, -R243.reuse ;  /* 0x00000004169e7c23 */ /* 0x100fe200080108f3 */
[----:B------:R-:W-:Y:S01]  /*6be0*/  FMUL.FTZ R22, R3, R114 ;  /* 0x0000007203167220 */ /* 0x000fe20000410000 */
[----:B------:R-:W-:Y:S01]  /*6bf0*/  FFMA.FTZ R145, R30, UR4, -R243 ;  /* 0x000000041e917c23 */ /* 0x000fe200080108f3 */
[----:B------:R-:W-:Y:S01]  /*6c00*/  FMUL.FTZ R30, R0, R106 ;  /* 0x0000006a001e7220 */ /* 0x000fe20000410000 */
[--C-:B------:R-:W-:Y:S03]  /*6c10*/  FFMA.FTZ R44, R170, UR4, -R175.reuse ;  /* 0x00000004aa2c7c23 */ /* 0x100fe600080108af */
[----:B------:R-:W-:Y:S01]  /*6c20*/  MUFU.EX2 R144, R144 ;  /* 0x0000009000907308 */ /* 0x000fe20000000800 */
[--C-:B------:R-:W-:Y:S01]  /*6c30*/  FFMA.FTZ R159, R162, UR4, -R175.reuse ;  /* 0x00000004a29f7c23 */ /* 0x100fe200080108af */
[--C-:B------:R-:W-:Y:S01]  /*6c40*/  FFMA.FTZ R157, R171, UR4, -R168.reuse ;  /* 0x00000004ab9d7c23 */ /* 0x100fe200080108a8 */
[--C-:B------:R-:W-:Y:S01]  /*6c50*/  FFMA.FTZ R162, R14, UR4, -R175.reuse ;  /* 0x000000040ea27c23 */ /* 0x100fe200080108af */
[----:B------:R-:W-:Y:S01]  /*6c60*/  FMUL.FTZ R14, R0, R122 ;  /* 0x0000007a000e7220 */ /* 0x000fe20000410000 */
[--C-:B------:R-:W-:Y:S01]  /*6c70*/  FFMA.FTZ R170, R169, UR4, -R168.reuse ;  /* 0x00000004a9aa7c23 */ /* 0x100fe200080108a8 */
[--C-:B------:R-:W-:Y:S01]  /*6c80*/  FFMA.FTZ R167, R167, UR4, -R168.reuse ;  /* 0x00000004a7a77c23 */ /* 0x100fe200080108a8 */
[----:B------:R-:W-:Y:S03]  /*6c90*/  FFMA.FTZ R166, R166, UR4, -R175 ;  /* 0x00000004a6a67c23 */ /* 0x000fe600080108af */
[----:B------:R-:W3:Y:S01]  /*6ca0*/  MUFU.EX2 R159, R159 ;  /* 0x0000009f009f7308 */ /* 0x000ee20000000800 */
[----:B--2---:R-:W-:Y:S01]  /*6cb0*/  F2FP.F16.F32.PACK_AB R131, R148, R149 ;  /* 0x000000959483723e */ /* 0x004fe200000000ff */
[--C-:B------:R-:W-:Y:S01]  /*6cc0*/  FFMA.FTZ R171, R249, UR4, -R168.reuse ;  /* 0x00000004f9ab7c23 */ /* 0x100fe200080108a8 */
[----:B------:R-:W-:Y:S01]  /*6cd0*/  FFMA.FTZ R183, R186, UR4, -R243 ;  /* 0x00000004bab77c23 */ /* 0x000fe200080108f3 */
[--C-:B------:R-:W-:Y:S01]  /*6ce0*/  FFMA.FTZ R186, R241, UR4, -R251.reuse ;  /* 0x00000004f1ba7c23 */ /* 0x100fe200080108fb */
[--C-:B------:R-:W-:Y:S01]  /*6cf0*/  FFMA.FTZ R172, R172, UR4, -R251.reuse ;  /* 0x00000004acac7c23 */ /* 0x100fe200080108fb */
[----:B------:R-:W-:Y:S01]  /*6d00*/  FFMA.FTZ R173, R173, UR4, -R251 ;  /* 0x00000004adad7c23 */ /* 0x000fe200080108fb */
[----:B------:R-:W-:Y:S03]  /*6d10*/  FFMA.FTZ R174, R174, UR4, -R243 ;  /* 0x00000004aeae7c23 */ /* 0x000fe600080108f3 */
[----:B------:R-:W2:Y:S01]  /*6d20*/  MUFU.EX2 R157, R157 ;  /* 0x0000009d009d7308 */ /* 0x000ea20000000800 */
[-C--:B-1----:R-:W-:Y:S05]  /*6d30*/  HMMA.16816.F32 R4, R128, R24.reuse, R4 ;  /* 0x000000188004723c */ /* 0x082fea0000001804 */
[----:B------:R-:W-:Y:S01]  /*6d40*/  FFMA.FTZ R241, R252, UR4, -R251 ;  /* 0x00000004fcf17c23 */ /* 0x000fe200080108fb */
[--C-:B------:R-:W-:Y:S03]  /*6d50*/  FFMA.FTZ R249, R250, UR4, -R243.reuse ;  /* 0x00000004faf97c23 */ /* 0x100fe600080108f3 */
[----:B------:R-:W-:Y:S02]  /*6d60*/  MUFU.EX2 R143, R143 ;  /* 0x0000008f008f7308 */ /* 0x000fe40000000800 */
[----:B---3--:R-:W-:Y:S01]  /*6d70*/  F2FP.F16.F32.PACK_AB R124, R144, R159 ;  /* 0x0000009f907c723e */ /* 0x008fe200000000ff */
[----:B------:R-:W-:Y:S01]  /*6d80*/  FFMA.FTZ R248, R248, UR4, -R243 ;  /* 0x00000004f8f87c23 */ /* 0x000fe200080108f3 */
[--C-:B------:R-:W-:Y:S01]  /*6d90*/  FFMA.FTZ R250, R247, UR4, -R168.reuse ;  /* 0x00000004f7fa7c23 */ /* 0x100fe200080108a8 */
[--C-:B------:R-:W-:Y:S01]  /*6da0*/  FFMA.FTZ R247, R234, UR4, -R175.reuse ;  /* 0x00000004eaf77c23 */ /* 0x100fe200080108af */
[--C-:B------:R-:W-:Y:S04]  /*6db0*/  FFMA.FTZ R244, R244, UR4, -R175.reuse ;  /* 0x00000004f4f47c23 */ /* 0x100fe800080108af */
[----:B------:R-:W1:Y:S01]  /*6dc0*/  MUFU.EX2 R142, R142 ;  /* 0x0000008e008e7308 */ /* 0x000e620000000800 */
[----:B--2---:R-:W-:Y:S01]  /*6dd0*/  F2FP.F16.F32.PACK_AB R125, R141, R157 ;  /* 0x0000009d8d7d723e */ /* 0x004fe200000000ff */
[--C-:B------:R-:W-:Y:S01]  /*6de0*/  FFMA.FTZ R242, R242, UR4, -R175.reuse ;  /* 0x00000004f2f27c23 */ /* 0x100fe200080108af */
[--C-:B------:R-:W-:Y:S01]  /*6df0*/  FFMA.FTZ R245, R245, UR4, -R168.reuse ;  /* 0x00000004f5f57c23 */ /* 0x100fe200080108a8 */
[----:B------:R-:W-:Y:S01]  /*6e00*/  FFMA.FTZ R238, R238, UR4, -R175 ;  /* 0x00000004eeee7c23 */ /* 0x000fe200080108af */
[--C-:B------:R-:W-:Y:S01]  /*6e10*/  FFMA.FTZ R187, R187, UR4, -R168.reuse ;  /* 0x00000004bbbb7c23 */ /* 0x100fe200080108a8 */
[--C-:B------:R-:W-:Y:S01]  /*6e20*/  FFMA.FTZ R234, R239, UR4, -R168.reuse ;  /* 0x00000004efea7c23 */ /* 0x100fe200080108a8 */
[----:B------:R-:W-:Y:S03]  /*6e30*/  FFMA.FTZ R239, R218, UR4, -R251 ;  /* 0x00000004daef7c23 */ /* 0x000fe600080108fb */
[----:B------:R-:W-:Y:S01]  /*6e40*/  MUFU.EX2 R140, R140 ;  /* 0x0000008c008c7308 */ /* 0x000fe20000000800 */
[----:B------:R-:W-:Y:S01]  /*6e50*/  FFMA.FTZ R218, R232, UR4, -R243 ;  /* 0x00000004e8da7c23 */ /* 0x000fe200080108f3 */
[--C-:B------:R-:W-:Y:S01]  /*6e60*/  FFMA.FTZ R236, R236, UR4, -R251.reuse ;  /* 0x00000004ecec7c23 */ /* 0x100fe200080108fb */
[----:B------:R-:W-:Y:S01]  /*6e70*/  FFMA.FTZ R232, R246, UR4, -R251 ;  /* 0x00000004f6e87c23 */ /* 0x000fe200080108fb */
[----:B------:R-:W-:Y:S01]  /*6e80*/  FFMA.FTZ R184, R184, UR4, -R243 ;  /* 0x00000004b8b87c23 */ /* 0x000fe200080108f3 */
[----:B------:R-:W-:Y:S01]  /*6e90*/  FFMA.FTZ R251, R240, UR4, -R251 ;  /* 0x00000004f0fb7c23 */ /* 0x000fe200080108fb */
[--C-:B------:R-:W-:Y:S01]  /*6ea0*/  FFMA.FTZ R185, R185, UR4, -R243.reuse ;  /* 0x00000004b9b97c23 */ /* 0x100fe200080108f3 */
[----:B------:R-:W-:Y:S03]  /*6eb0*/  FFMA.FTZ R243, R182, UR4, -R243 ;  /* 0x00000004b6f37c23 */ /* 0x000fe600080108f3 */
[----:B------:R-:W2:Y:S01]  /*6ec0*/  MUFU.EX2 R139, R139 ;  /* 0x0000008b008b7308 */ /* 0x000ea20000000800 */
[----:B-1----:R-:W-:Y:S01]  /*6ed0*/  F2FP.F16.F32.PACK_AB R126, R142, R143 ;  /* 0x0000008f8e7e723e */ /* 0x002fe200000000ff */
[--C-:B------:R-:W-:Y:S01]  /*6ee0*/  FFMA.FTZ R240, R177, UR4, -R168.reuse ;  /* 0x00000004b1f07c23 */ /* 0x100fe200080108a8 */
[--C-:B------:R-:W-:Y:S01]  /*6ef0*/  FFMA.FTZ R181, R181, UR4, -R175.reuse ;  /* 0x00000004b5b57c23 */ /* 0x100fe200080108af */
[--C-:B------:R-:W-:Y:S01]  /*6f00*/  FFMA.FTZ R180, R180, UR4, -R175.reuse ;  /* 0x00000004b4b47c23 */ /* 0x100fe200080108af */
[--C-:B------:R-:W-:Y:S01]  /*6f10*/  FFMA.FTZ R179, R179, UR4, -R168.reuse ;  /* 0x00000004b3b37c23 */ /* 0x100fe200080108a8 */
[--C-:B------:R-:W-:Y:S01]  /*6f20*/  FFMA.FTZ R177, R178, UR4, -R175.reuse ;  /* 0x00000004b2b17c23 */ /* 0x100fe200080108af */
[--C-:B------:R-:W-:Y:S03]  /*6f30*/  FFMA.FTZ R138, R138, UR4, -R168.reuse ;  /* 0x000000048a8a7c23 */ /* 0x100fe600080108a8 */
[----:B------:R1:W-:Y:S01]  /*6f40*/  MUFU.EX2 R169, R44 ;  /* 0x0000002c00a97308 */ /* 0x0003e20000000800 */
[----:B------:R-:W-:Y:S01]  /*6f50*/  FFMA.FTZ R175, R176, UR4, -R175 ;  /* 0x00000004b0af7c23 */ /* 0x000fe200080108af */
[----:B------:R-:W-:Y:S01]  /*6f60*/  FFMA.FTZ R168, R137, UR4, -R168 ;  /* 0x0000000489a87c23 */ /* 0x000fe200080108a8 */
[----:B------:R-:W-:Y:S01]  /*6f70*/  FFMA.FTZ R163, R132, R237, R163 ;  /* 0x000000ed84a37223 */ /* 0x000fe200000100a3 */
[----:B------:R-:W-:Y:S01]  /*6f80*/  FFMA.FTZ R160, R3, R216, R160 ;  /* 0x000000d803a07223 */ /* 0x000fe200000100a0 */
[----:B------:R-:W-:Y:S01]  /*6f90*/  MOV R3, R134 ;  /* 0x0000008600037202 */ /* 0x000fe20000000f00 */
[----:B------:R-:W-:Y:S01]  /*6fa0*/  FFMA.FTZ R159, R2, R235, R159 ;  /* 0x000000eb029f7223 */ /* 0x000fe2000001009f */
[----:B------:R-:W-:Y:S03]  /*6fb0*/  FFMA.FTZ R157, R0, R233, R157 ;  /* 0x000000e9009d7223 */ /* 0x000fe6000001009d */
[----:B------:R-:W-:Y:S01]  /*6fc0*/  MUFU.EX2 R154, R154 ;  /* 0x0000009a009a7308 */ /* 0x000fe20000000800 */
[----:B--2---:R-:W-:Y:S01]  /*6fd0*/  F2FP.F16.F32.PACK_AB R127, R139, R140 ;  /* 0x0000008c8b7f723e */ /* 0x004fe200000000ff */
[----:B------:R-:W-:Y:S01]  /*6fe0*/  FADD.FTZ R163, R161, R163 ;  /* 0x000000a3a1a37221 */ /* 0x000fe20000010000 */
[----:B------:R-:W-:Y:S01]  /*6ff0*/  FADD.FTZ R160, R150, R160 ;  /* 0x000000a096a07221 */ /* 0x000fe20000010000 */
[----:B------:R-:W-:Y:S01]  /*7000*/  FADD.FTZ R144, R144, R159 ;  /* 0x0000009f90907221 */ /* 0x000fe20000010000 */
[----:B------:R-:W-:Y:S01]  /*7010*/  FADD.FTZ R157, R141, R157 ;  /* 0x0000009d8d9d7221 */ /* 0x000fe20000010000 */
[----:B------:R-:W-:Y:S01]  /*7020*/  FADD.FTZ R156, R156, R163 ;  /* 0x000000a39c9c7221 */ /* 0x000fe20000010000 */
[----:B------:R-:W-:Y:S01]  /*7030*/  FADD.FTZ R149, R149, R160 ;  /* 0x000000a095957221 */ /* 0x000fe20000010000 */
[C---:B------:R-:W-:Y:S02]  /*7040*/  HMMA.16816.F32 R8, R124.reuse, R24, R8 ;  /* 0x000000187c08723c */ /* 0x040fe40000001808 */
[----:B------:R-:W2:Y:S02]  /*7050*/  MUFU.EX2 R153, R153 ;  /* 0x0000009900997308 */ /* 0x000ea40000000800 */
[C---:B-1----:R-:W-:Y:S01]  /*7060*/  FMUL.FTZ R44, R2.reuse, R88 ;  /* 0x00000058022c7220 */ /* 0x042fe20000410000 */
[----:B------:R-:W-:Y:S01]  /*7070*/  FADD.FTZ R143, R143, R144 ;  /* 0x000000908f8f7221 */ /* 0x000fe20000010000 */
[-C--:B------:R-:W-:Y:S06]  /*7080*/  HMMA.16816.F32 R12, R124, R26.reuse, R12 ;  /* 0x0000001a7c0c723c */ /* 0x080fec000000180c */
[----:B------:R-:W-:Y:S01]  /*7090*/  MUFU.EX2 R147, R147 ;  /* 0x0000009300937308 */ /* 0x000fe20000000800 */
[C---:B------:R-:W-:Y:S01]  /*70a0*/  FMUL.FTZ R24, R2.reuse, R108 ;  /* 0x0000006c02187220 */ /* 0x040fe20000410000 */
[C---:B------:R-:W-:Y:S04]  /*70b0*/  HMMA.16816.F32 R16, R128.reuse, R26, R16 ;  /* 0x0000001a8010723c */ /* 0x040fe80000001810 */
[----:B------:R-:W-:Y:S02]  /*70c0*/  FMUL.FTZ R25, R2, R109 ;  /* 0x0000006d02197220 */ /* 0x000fe40000410000 */
[-C--:B------:R-:W-:Y:S02]  /*70d0*/  HMMA.16816.F32 R20, R128, R40.reuse, R20 ;  /* 0x000000288014723c */ /* 0x080fe40000001814 */
[----:B------:R-:W1:Y:S03]  /*70e0*/  MUFU.EX2 R146, R146 ;  /* 0x0000009200927308 */ /* 0x000e660000000800 */
[C---:B------:R-:W-:Y:S01]  /*70f0*/  FMUL.FTZ R26, R0.reuse, R110 ;  /* 0x0000006e001a7220 */ /* 0x040fe20000410000 */
[----:B------:R-:W-:Y:S01]  /*7100*/  FMUL.FTZ R27, R0, R111 ;  /* 0x0000006f001b7220 */ /* 0x000fe20000410000 */
[----:B--2---:R-:W-:Y:S01]  /*7110*/  F2FP.F16.F32.PACK_AB R68, R153, R154 ;  /* 0x0000009a9944723e */ /* 0x004fe200000000ff */
[----:B------:R-:W2:Y:S04]  /*7120*/  LDSM.16.MT88.4 R108, [R192+0x6000] ;  /* 0x00600000c06c783b */ /* 0x000ea80000004200 */
[----:B------:R-:W-:Y:S01]  /*7130*/  MUFU.EX2 R152, R152 ;  /* 0x0000009800987308 */ /* 0x000fe20000000800 */
[----:B------:R-:W-:Y:S01]  /*7140*/  FADD.FTZ R140, R140, R157 ;  /* 0x0000009d8c8c7221 */ /* 0x000fe20000010000 */
[----:B------:R-:W-:Y:S01]  /*7150*/  FADD.FTZ R155, R155, R156 ;  /* 0x0000009c9b9b7221 */ /* 0x000fe20000010000 */
[C---:B------:R-:W-:Y:S07]  /*7160*/  HMMA.16816.F32 R24, R124.reuse, R40, R24 ;  /* 0x000000287c18723c */ /* 0x040fee0000001818 */
[----:B------:R-:W3:Y:S01]  /*7170*/  MUFU.EX2 R151, R151 ;  /* 0x0000009700977308 */ /* 0x000ee20000000800 */
[----:B-1----:R-:W-:Y:S01]  /*7180*/  F2FP.F16.F32.PACK_AB R69, R146, R147 ;  /* 0x000000939245723e */ /* 0x002fe200000000ff */
[-C--:B------:R-:W-:Y:S03]  /*7190*/  HMMA.16816.F32 R28, R124, R42.reuse, R28 ;  /* 0x0000002a7c1c723c */ /* 0x080fe6000000181c */
[C---:B------:R-:W-:Y:S03]  /*71a0*/  FMUL.FTZ R40, R2.reuse, R92 ;  /* 0x0000005c02287220 */ /* 0x040fe60000410000 */
[C---:B------:R-:W-:Y:S02]  /*71b0*/  HMMA.16816.F32 R32, R128.reuse, R42, R32 ;  /* 0x0000002a8020723c */ /* 0x040fe40000001820 */
[----:B------:R-:W-:Y:S03]  /*71c0*/  MUFU.EX2 R145, R145 ;  /* 0x0000009100917308 */ /* 0x000fe60000000800 */
[----:B------:R-:W-:Y:S01]  /*71d0*/  FMUL.FTZ R41, R2, R93 ;  /* 0x0000005d02297220 */ /* 0x000fe20000410000 */
[-C--:B------:R-:W-:Y:S06]  /*71e0*/  HMMA.16816.F32 R36, R128, R56.reuse, R36 ;  /* 0x000000388024723c */ /* 0x080fec0000001824 */
[----:B------:R-:W1:Y:S01]  /*71f0*/  MUFU.EX2 R158, R158 ;  /* 0x0000009e009e7308 */ /* 0x000e620000000800 */
[C---:B------:R-:W-:Y:S01]  /*7200*/  FMUL.FTZ R42, R0.reuse, R94 ;  /* 0x0000005e002a7220 */ /* 0x040fe20000410000 */
[----:B------:R-:W-:Y:S03]  /*7210*/  FMUL.FTZ R43, R0, R95 ;  /* 0x0000005f002b7220 */ /* 0x000fe60000410000 */
[----:B---3--:R-:W-:Y:S01]  /*7220*/  F2FP.F16.F32.PACK_AB R70, R151, R152 ;  /* 0x000000989746723e */ /* 0x008fe200000000ff */
[----:B------:R-:W3:Y:S04]  /*7230*/  LDSM.16.MT88.4 R92, [R196+0x6800] ;  /* 0x00680000c45c783b */ /* 0x000ee80000004200 */
[----:B------:R-:W-:Y:S01]  /*7240*/  MUFU.EX2 R162, R162 ;  /* 0x000000a200a27308 */ /* 0x000fe20000000800 */
[----:B------:R-:W-:Y:S01]  /*7250*/  FADD.FTZ R148, R148, R149 ;  /* 0x0000009594947221 */ /* 0x000fe20000010000 */
[C---:B------:R-:W-:Y:S04]  /*7260*/  HMMA.16816.F32 R40, R124.reuse, R56, R40 ;  /* 0x000000387c28723c */ /* 0x040fe80000001828 */
[----:B------:R-:W-:Y:S01]  /*7270*/  FADD.FTZ R143, R142, R143 ;  /* 0x0000008f8e8f7221 */ /* 0x000fe20000010000 */
[----:B------:R-:W-:Y:S01]  /*7280*/  FADD.FTZ R139, R139, R140 ;  /* 0x0000008c8b8b7221 */ /* 0x000fe20000010000 */
[-C--:B------:R-:W-:Y:S02]  /*7290*/  HMMA.16816.F32 R44, R124, R58.reuse, R44 ;  /* 0x0000003a7c2c723c */ /* 0x080fe4000000182c */
[----:B------:R-:W4:Y:S03]  /*72a0*/  MUFU.EX2 R165, R165 ;  /* 0x000000a500a57308 */ /* 0x000f260000000800 */
[C---:B------:R-:W-:Y:S01]  /*72b0*/  FMUL.FTZ R56, R2.reuse, R76 ;  /* 0x0000004c02387220 */ /* 0x040fe20000410000 */
[C---:B------:R-:W-:Y:S06]  /*72c0*/  HMMA.16816.F32 R48, R128.reuse, R58, R48 ;  /* 0x0000003a8030723c */ /* 0x040fec0000001830 */
[----:B------:R-:W-:Y:S01]  /*72d0*/  MUFU.EX2 R164, R164 ;  /* 0x000000a400a47308 */ /* 0x000fe20000000800 */
[----:B------:R-:W-:Y:S01]  /*72e0*/  FMUL.FTZ R57, R2, R77 ;  /* 0x0000004d02397220 */ /* 0x000fe20000410000 */
[-C--:B--2---:R-:W-:Y:S03]  /*72f0*/  HMMA.16816.F32 R52, R128, R108.reuse, R52 ;  /* 0x0000006c8034723c */ /* 0x084fe60000001834 */
[C---:B------:R-:W-:Y:S01]  /*7300*/  FMUL.FTZ R58, R0.reuse, R78 ;  /* 0x0000004e003a7220 */ /* 0x040fe20000410000 */
[----:B------:R-:W-:Y:S01]  /*7310*/  FMUL.FTZ R59, R0, R79 ;  /* 0x0000004f003b7220 */ /* 0x000fe20000410000 */
[----:B-1----:R-:W-:Y:S01]  /*7320*/  F2FP.F16.F32.PACK_AB R71, R158, R145 ;  /* 0x000000919e47723e */ /* 0x002fe200000000ff */
[----:B------:R-:W1:Y:S02]  /*7330*/  LDSM.16.MT88.4 R76, [R194+0x6800] ;  /* 0x00680000c24c783b */ /* 0x000e640000004200 */
[----:B------:R-:W2:Y:S03]  /*7340*/  MUFU.EX2 R167, R167 ;  /* 0x000000a700a77308 */ /* 0x000ea60000000800 */
[----:B----4-:R-:W-:Y:S01]  /*7350*/  F2FP.F16.F32.PACK_AB R72, R165, R162 ;  /* 0x000000a2a548723e */ /* 0x010fe200000000ff */
[----:B------:R-:W-:Y:S01]  /*7360*/  FADD.FTZ R154, R154, R155 ;  /* 0x0000009b9a9a7221 */ /* 0x000fe20000010000 */
[C---:B------:R-:W-:Y:S05]  /*7370*/  HMMA.16816.F32 R56, R124.reuse, R108, R56 ;  /* 0x0000006c7c38723c */ /* 0x040fea0000001838 */
[----:B------:R-:W4:Y:S01]  /*7380*/  MUFU.EX2 R166, R166 ;  /* 0x000000a600a67308 */ /* 0x000f220000000800 */
[----:B------:R-:W-:Y:S01]  /*7390*/  MOV R0, R133 ;  /* 0x0000008500007202 */ /* 0x000fe20000000f00 */
[-C--:B------:R-:W-:Y:S04]  /*73a0*/  HMMA.16816.F32 R60, R124, R110.reuse, R60 ;  /* 0x0000006e7c3c723c */ /* 0x080fe8000000183c */
[----:B------:R-:W-:Y:S02]  /*73b0*/  FADD.FTZ R147, R147, R148 ;  /* 0x0000009493937221 */ /* 0x000fe40000010000 */
[----:B------:R-:W-:Y:S02]  /*73c0*/  HMMA.16816.F32 R64, R128, R110, R64 ;  /* 0x0000006e8040723c */ /* 0x000fe40000001840 */
[----:B------:R-:W-:Y:S03]  /*73d0*/  MUFU.EX2 R170, R170 ;  /* 0x000000aa00aa7308 */ /* 0x000fe60000000800 */
[----:B--2---:R-:W-:Y:S01]  /*73e0*/  F2FP.F16.F32.PACK_AB R73, R167, R164 ;  /* 0x000000a4a749723e */ /* 0x004fe200000000ff */
[-C--:B---3--:R-:W-:Y:S06]  /*73f0*/  HMMA.16816.F32 R4, R68, R92.reuse, R4 ;  /* 0x0000005c4404723c */ /* 0x088fec0000001804 */
[----:B------:R-:W2:Y:S01]  /*7400*/  MUFU.EX2 R171, R171 ;  /* 0x000000ab00ab7308 */ /* 0x000ea20000000800 */
[----:B----4-:R-:W-:Y:S01]  /*7410*/  F2FP.F16.F32.PACK_AB R74, R169, R166 ;  /* 0x000000a6a94a723e */ /* 0x010fe200000000ff */
[----:B------:R-:W-:Y:S03]  /*7420*/  FADD.FTZ R162, R162, R143 ;  /* 0x0000008fa2a27221 */ /* 0x000fe60000010000 */
[----:B------:R-:W-:Y:S01]  /*7430*/  MOV R2, R135 ;  /* 0x0000008700027202 */ /* 0x000fe20000000f00 */
[----:B------:R-:W-:Y:S04]  /*7440*/  FADD.FTZ R164, R164, R139 ;  /* 0x0000008ba4a47221 */ /* 0x000fe80000010000 */
[----:B------:R-:W-:Y:S01]  /*7450*/  MUFU.EX2 R172, R172 ;  /* 0x000000ac00ac7308 */ /* 0x000fe20000000800 */
[----:B------:R-:W-:Y:S01]  /*7460*/  FADD.FTZ R153, R153, R154 ;  /* 0x0000009a99997221 */ /* 0x000fe20000010000 */
[----:B------:R-:W-:Y:S01]  /*7470*/  FADD.FTZ R146, R146, R147 ;  /* 0x0000009392927221 */ /* 0x000fe20000010000 */
[----:B------:R-:W-:Y:S01]  /*7480*/  FADD.FTZ R165, R165, R162 ;  /* 0x000000a2a5a57221 */ /* 0x000fe20000010000 */
[----:B------:R-:W-:Y:S01]  /*7490*/  FADD.FTZ R167, R167, R164 ;  /* 0x000000a4a7a77221 */ /* 0x000fe20000010000 */
[----:B------:R-:W-:Y:S01]  /*74a0*/  FADD.FTZ R152, R152, R153 ;  /* 0x0000009998987221 */ /* 0x000fe20000010000 */
[----:B------:R-:W-:Y:S01]  /*74b0*/  FADD.FTZ R145, R145, R146 ;  /* 0x0000009291917221 */ /* 0x000fe20000010000 */
[----:B------:R-:W-:Y:S03]  /*74c0*/  FADD.FTZ R166, R166, R165 ;  /* 0x000000a5a6a67221 */ /* 0x000fe60000010000 */
[----:B------:R-:W-:Y:S01]  /*74d0*/  MUFU.EX2 R173, R173 ;  /* 0x000000ad00ad7308 */ /* 0x000fe20000000800 */
[----:B--2---:R-:W-:Y:S01]  /*74e0*/  F2FP.F16.F32.PACK_AB R75, R171, R170 ;  /* 0x000000aaab4b723e */ /* 0x004fe200000000ff */
[----:B------:R-:W-:Y:S01]  /*74f0*/  FADD.FTZ R170, R170, R167 ;  /* 0x000000a7aaaa7221 */ /* 0x000fe20000010000 */
[----:B------:R-:W-:Y:S01]  /*7500*/  MOV R139, R136 ;  /* 0x00000088008b7202 */ /* 0x000fe20000000f00 */
[----:B------:R-:W-:Y:S01]  /*7510*/  FADD.FTZ R151, R151, R152 ;  /* 0x0000009897977221 */ /* 0x000fe20000010000 */
[----:B------:R-:W-:Y:S01]  /*7520*/  FADD.FTZ R145, R158, R145 ;  /* 0x000000919e917221 */ /* 0x000fe20000010000 */
[----:B------:R-:W-:Y:S01]  /*7530*/  FADD.FTZ R169, R169, R166 ;  /* 0x000000a6a9a97221 */ /* 0x000fe20000010000 */
[----:B------:R-:W-:Y:S01]  /*7540*/  FADD.FTZ R170, R171, R170 ;  /* 0x000000aaabaa7221 */ /* 0x000fe20000010000 */
[C---:B------:R-:W-:Y:S02]  /*7550*/  HMMA.16816.F32 R8, R72.reuse, R92, R8 ;  /* 0x0000005c4808723c */ /* 0x040fe40000001808 */
[----:B------:R-:W-:Y:S04]  /*7560*/  MUFU.EX2 R174, R174 ;  /* 0x000000ae00ae7308 */ /* 0x000fe80000000800 */
[-C--:B------:R-:W-:Y:S06]  /*7570*/  HMMA.16816.F32 R12, R72, R94.reuse, R12 ;  /* 0x0000005e480c723c */ /* 0x080fec000000180c */
[----:B------:R-:W-:Y:S01]  /*7580*/  MUFU.EX2 R183, R183 ;  /* 0x000000b700b77308 */ /* 0x000fe20000000800 */
[C---:B------:R-:W-:Y:S09]  /*7590*/  HMMA.16816.F32 R16, R68.reuse, R94, R16 ;  /* 0x0000005e4410723c */ /* 0x040ff20000001810 */
        /* <DEDUP_REMOVED lines=10> */
[C---:B------:R-:W-:Y:S03]  /*7640*/  HMMA.16816.F32 R40, R72.reuse, R80, R40 ;  /* 0x000000504828723c */ /* 0x040fe60000001828 */
[----:B------:R-:W2:Y:S03]  /*7650*/  MUFU.EX2 R244, R244 ;  /* 0x000000f400f47308 */ /* 0x000ea60000000800 */
[-C--:B------:R-:W-:Y:S07]  /*7660*/  HMMA.16816.F32 R44, R72, R82.reuse, R44 ;  /* 0x00000052482c723c */ /* 0x080fee000000182c */
[----:B------:R-:W3:Y:S01]  /*7670*/  MUFU.EX2 R242, R242 ;  /* 0x000000f200f27308 */ /* 0x000ee20000000800 */
[C---:B------:R-:W-:Y:S01]  /*7680*/  HMMA.16816.F32 R48, R68.reuse, R82, R48 ;  /* 0x000000524430723c */ /* 0x040fe20000001830 */
[----:B------:R-:W4:Y:S08]  /*7690*/  LDSM.16.MT88.4 R80, [R194+0x7000] ;  /* 0x00700000c250783b */ /* 0x000f300000004200 */
[----:B------:R-:W-:Y:S01]  /*76a0*/  MUFU.EX2 R245, R245 ;  /* 0x000000f500f57308 */ /* 0x000fe20000000800 */
[-C--:B------:R-:W-:Y:S03]  /*76b0*/  HMMA.16816.F32 R52, R68, R84.reuse, R52 ;  /* 0x000000544434723c */ /* 0x080fe60000001834 */
[----:B--2---:R-:W-:Y:S03]  /*76c0*/  FADD.FTZ R169, R244, R169 ;  /* 0x000000a9f4a97221 */ /* 0x004fe60000010000 */
[C---:B------:R-:W-:Y:S03]  /*76d0*/  HMMA.16816.F32 R56, R72.reuse, R84, R56 ;  /* 0x000000544838723c */ /* 0x040fe60000001838 */
[----:B------:R-:W2:Y:S02]  /*76e0*/  MUFU.EX2 R250, R250 ;  /* 0x000000fa00fa7308 */ /* 0x000ea40000000800 */
[----:B---3--:R-:W-:Y:S01]  /*76f0*/  FADD.FTZ R169, R242, R169 ;  /* 0x000000a9f2a97221 */ /* 0x008fe20000010000 */
[-C--:B------:R-:W-:Y:S07]  /*7700*/  HMMA.16816.F32 R60, R72, R86.reuse, R60 ;  /* 0x00000056483c723c */ /* 0x080fee000000183c */
[----:B------:R-:W-:Y:S01]  /*7710*/  MUFU.EX2 R238, R238 ;  /* 0x000000ee00ee7308 */ /* 0x000fe20000000800 */
[----:B------:R-:W-:Y:S01]  /*7720*/  HMMA.16816.F32 R64, R68, R86, R64 ;  /* 0x000000564440723c */ /* 0x000fe20000001840 */
[----:B------:R-:W3:Y:S08]  /*7730*/  LDSM.16.MT88.4 R84, [R193+0x7000] ;  /* 0x00700000c154783b */ /* 0x000ef00000004200 */
[----:B------:R-:W5:Y:S02]  /*7740*/  MUFU.EX2 R247, R247 ;  /* 0x000000f700f77308 */ /* 0x000f640000000800 */
[----:B------:R-:W-:Y:S01]  /*7750*/  F2FP.F16.F32.PACK_AB R72, R173, R172 ;  /* 0x000000acad48723e */ /* 0x000fe200000000ff */
[----:B------:R-:W-:Y:S01]  /*7760*/  FADD.FTZ R172, R172, R151 ;  /* 0x00000097acac7221 */ /* 0x000fe20000010000 */
[----:B------:R-:W-:Y:S02]  /*7770*/  F2FP.F16.F32.PACK_AB R73, R183, R174 ;  /* 0x000000aeb749723e */ /* 0x000fe400000000ff */
[----:B------:R-:W-:Y:S01]  /*7780*/  F2FP.F16.F32.PACK_AB R74, R241, R186 ;  /* 0x000000baf14a723e */ /* 0x000fe200000000ff */
[----:B------:R-:W-:Y:S03]  /*7790*/  FADD.FTZ R174, R174, R145 ;  /* 0x00000091aeae7221 */ /* 0x000fe60000010000 */
[----:B------:R-:W-:Y:S01]  /*77a0*/  MUFU.EX2 R187, R187 ;  /* 0x000000bb00bb7308 */ /* 0x000fe20000000800 */
[----:B------:R-:W-:Y:S01]  /*77b0*/  F2FP.F16.F32.PACK_AB R75, R248, R249 ;  /* 0x000000f9f84b723e */ /* 0x000fe200000000ff */
[----:B------:R-:W-:Y:S01]  /*77c0*/  FADD.FTZ R173, R173, R172 ;  /* 0x000000acadad7221 */ /* 0x000fe20000010000 */
[----:B------:R-:W-:Y:S01]  /*77d0*/  F2FP.F16.F32.PACK_AB R68, R242, R244 ;  /* 0x000000f4f244723e */ /* 0x000fe200000000ff */
[----:B------:R-:W-:Y:S01]  /*77e0*/  FADD.FTZ R174, R183, R174 ;  /* 0x000000aeb7ae7221 */ /* 0x000fe20000010000 */
[----:B--2---:R-:W-:Y:S01]  /*77f0*/  F2FP.F16.F32.PACK_AB R69, R250, R245 ;  /* 0x000000f5fa45723e */ /* 0x004fe200000000ff */
[----:B------:R-:W-:Y:S01]  /*7800*/  FADD.FTZ R245, R245, R170 ;  /* 0x000000aaf5f57221 */ /* 0x000fe20000010000 */
[----:B------:R-:W-:Y:S01]  /*7810*/  FADD.FTZ R186, R186, R173 ;  /* 0x000000adbaba7221 */ /* 0x000fe20000010000 */
[-C--:B-1----:R-:W-:Y:S02]  /*7820*/  HMMA.16816.F32 R4, R72, R76.reuse, R4 ;  /* 0x0000004c4804723c */ /* 0x082fe40000001804 */
[----:B------:R-:W1:Y:S03]  /*7830*/  MUFU.EX2 R234, R234 ;  /* 0x000000ea00ea7308 */ /* 0x000e660000000800 */
[----:B-----5:R-:W-:Y:S01]  /*7840*/  F2FP.F16.F32.PACK_AB R70, R247, R238 ;  /* 0x000000eef746723e */ /* 0x020fe200000000ff */
[----:B------:R-:W-:Y:S01]  /*7850*/  FADD.FTZ R250, R250, R245 ;  /* 0x000000f5fafa7221 */ /* 0x000fe20000010000 */
[----:B------:R-:W-:Y:S01]  /*7860*/  FADD.FTZ R249, R249, R174 ;  /* 0x000000aef9f97221 */ /* 0x000fe20000010000 */
[----:B------:R-:W-:Y:S04]  /*7870*/  FADD.FTZ R238, R238, R169 ;  /* 0x000000a9eeee7221 */ /* 0x000fe80000010000 */
[----:B------:R-:W-:Y:S01]  /*7880*/  MUFU.EX2 R236, R236 ;  /* 0x000000ec00ec7308 */ /* 0x000fe20000000800 */
[----:B------:R-:W-:Y:S01]  /*7890*/  FADD.FTZ R241, R241, R186 ;  /* 0x000000baf1f17221 */ /* 0x000fe20000010000 */
[----:B------:R-:W-:Y:S01]  /*78a0*/  FADD.FTZ R249, R248, R249 ;  /* 0x000000f9f8f97221 */ /* 0x000fe20000010000 */
[----:B------:R-:W-:Y:S07]  /*78b0*/  FADD.FTZ R238, R247, R238 ;  /* 0x000000eef7ee7221 */ /* 0x000fee0000010000 */
[----:B------:R-:W-:Y:S01]  /*78c0*/  MUFU.EX2 R239, R239 ;  /* 0x000000ef00ef7308 */ /* 0x000fe20000000800 */
[C---:B-1----:R-:W-:Y:S01]  /*78d0*/  F2FP.F16.F32.PACK_AB R71, R234.reuse, R187 ;  /* 0x000000bbea47723e */ /* 0x042fe200000000ff */
[----:B------:R-:W-:Y:S04]  /*78e0*/  FADD.FTZ R187, R187, R250 ;  /* 0x000000fabbbb7221 */ /* 0x000fe80000010000 */
[----:B------:R-:W-:Y:S02]  /*78f0*/  FADD.FTZ R234, R234, R187 ;  /* 0x000000bbeaea7221 */ /* 0x000fe40000010000 */
[C---:B------:R-:W-:Y:S02]  /*7900*/  HMMA.16816.F32 R8, R68.reuse, R76, R8 ;  /* 0x0000004c4408723c */ /* 0x040fe40000001808 */
[----:B------:R-:W1:Y:S04]  /*7910*/  MUFU.EX2 R184, R184 ;  /* 0x000000b800b87308 */ /* 0x000e680000000800 */
[-C--:B------:R-:W-:Y:S06]  /*7920*/  HMMA.16816.F32 R12, R68, R78.reuse, R12 ;  /* 0x0000004e440c723c */ /* 0x080fec000000180c */
[----:B------:R-:W2:Y:S01]  /*7930*/  MUFU.EX2 R218, R218 ;  /* 0x000000da00da7308 */ /* 0x000ea20000000800 */
[C---:B------:R-:W-:Y:S01]  /*7940*/  HMMA.16816.F32 R16, R72.reuse, R78, R16 ;  /* 0x0000004e4810723c */ /* 0x040fe20000001810 */
[----:B------:R-:W5:Y:S08]  /*7950*/  LDSM.16.MT88.4 R76, [R192+0x7000] ;  /* 0x00700000c04c783b */ /* 0x000f700000004200 */
[----:B------:R-:W-:Y:S01]  /*7960*/  MUFU.EX2 R232, R232 ;  /* 0x000000e800e87308 */ /* 0x000fe20000000800 */
[-C--:B----4-:R-:W-:Y:S03]  /*7970*/  HMMA.16816.F32 R20, R72, R80.reuse, R20 ;  /* 0x000000504814723c */ /* 0x090fe60000001814 */
[----:B-1----:R-:W-:Y:S03]  /*7980*/  FADD.FTZ R249, R184, R249 ;  /* 0x000000f9b8f97221 */ /* 0x002fe60000010000 */
[C---:B------:R-:W-:Y:S03]  /*7990*/  HMMA.16816.F32 R24, R68.reuse, R80, R24 ;  /* 0x000000504418723c */ /* 0x040fe60000001818 */
[----:B------:R-:W1:Y:S03]  /*79a0*/  MUFU.EX2 R251, R251 ;  /* 0x000000fb00fb7308 */ /* 0x000e660000000800 */
[-C--:B------:R-:W-:Y:S07]  /*79b0*/  HMMA.16816.F32 R28, R68, R82.reuse, R28 ;  /* 0x00000052441c723c */ /* 0x080fee000000181c */
[----:B------:R-:W-:Y:S01]  /*79c0*/  MUFU.EX2 R185, R185 ;  /* 0x000000b900b97308 */ /* 0x000fe20000000800 */
[C---:B------:R-:W-:Y:S09]  /*79d0*/  HMMA.16816.F32 R32, R72.reuse, R82, R32 ;  /* 0x000000524820723c */ /* 0x040ff20000001820 */
[----:B------:R-:W4:Y:S01]  /*79e0*/  MUFU.EX2 R182, R243 ;  /* 0x000000f300b67308 */ /* 0x000f220000000800 */
[-C--:B---3--:R-:W-:Y:S06]  /*79f0*/  HMMA.16816.F32 R36, R72, R84.reuse, R36 ;  /* 0x000000544824723c */ /* 0x088fec0000001824 */
[C---:B------:R-:W-:Y:S03]  /*7a00*/  HMMA.16816.F32 R40, R68.reuse, R84, R40 ;  /* 0x000000544428723c */ /* 0x040fe60000001828 */
[----:B------:R-:W-:Y:S03]  /*7a10*/  MUFU.EX2 R181, R181 ;  /* 0x000000b500b57308 */ /* 0x000fe60000000800 */
[-C--:B------:R-:W-:Y:S07]  /*7a20*/  HMMA.16816.F32 R44, R68, R86.reuse, R44 ;  /* 0x00000056442c723c */ /* 0x080fee000000182c */
[----:B------:R-:W3:Y:S01]  /*7a30*/  MUFU.EX2 R180, R180 ;  /* 0x000000b400b47308 */ /* 0x000ee20000000800 */
[C---:B------:R-:W-:Y:S01]  /*7a40*/  HMMA.16816.F32 R48, R72.reuse, R86, R48 ;  /* 0x000000564830723c */ /* 0x040fe20000001830 */
[----:B------:R-:W3:Y:S08]  /*7a50*/  LDSM.16.MT88.4 R84, [R193+0x7800] ;  /* 0x00780000c154783b */ /* 0x000ef00000004200 */
[----:B------:R-:W-:Y:S01]  /*7a60*/  MUFU.EX2 R179, R179 ;  /* 0x000000b300b37308 */ /* 0x000fe20000000800 */
[-C--:B-----5:R-:W-:Y:S06]  /*7a70*/  HMMA.16816.F32 R52, R72, R76.reuse, R52 ;  /* 0x0000004c4834723c */ /* 0x0a0fec0000001834 */
[C---:B------:R-:W-:Y:S03]  /*7a80*/  HMMA.16816.F32 R56, R68.reuse, R76, R56 ;  /* 0x0000004c4438723c */ /* 0x040fe60000001838 */
[----:B------:R-:W5:Y:S03]  /*7a90*/  MUFU.EX2 R240, R240 ;  /* 0x000000f000f07308 */ /* 0x000f660000000800 */
[-C--:B------:R-:W-:Y:S07]  /*7aa0*/  HMMA.16816.F32 R60, R68, R78.reuse, R60 ;  /* 0x0000004e443c723c */ /* 0x080fee000000183c */
[----:B------:R-:W-:Y:S01]  /*7ab0*/  MUFU.EX2 R177, R177 ;  /* 0x000000b100b17308 */ /* 0x000fe20000000800 */
[----:B------:R-:W-:Y:S09]  /*7ac0*/  HMMA.16816.F32 R64, R72, R78, R64 ;  /* 0x0000004e4840723c */ /* 0x000ff20000001840 */
[----:B------:R-:W5:Y:S02]  /*7ad0*/  MUFU.EX2 R176, R175 ;  /* 0x000000af00b07308 */ /* 0x000f640000000800 */
[----:B------:R-:W-:Y:S01]  /*7ae0*/  F2FP.F16.F32.PACK_AB R68, R239, R236 ;  /* 0x000000ecef44723e */ /* 0x000fe200000000ff */
[----:B------:R-:W-:Y:S01]  /*7af0*/  FADD.FTZ R236, R236, R241 ;  /* 0x000000f1ecec7221 */ /* 0x000fe20000010000 */
[----:B--2---:R-:W-:Y:S02]  /*7b00*/  F2FP.F16.F32.PACK_AB R69, R218, R184 ;  /* 0x000000b8da45723e */ /* 0x004fe400000000ff */
[----:B-1----:R-:W-:Y:S01]  /*7b10*/  F2FP.F16.F32.PACK_AB R70, R251, R232 ;  /* 0x000000e8fb46723e */ /* 0x002fe200000000ff */
[----:B------:R-:W-:Y:S03]  /*7b20*/  FADD.FTZ R239, R239, R236 ;  /* 0x000000ecefef7221 */ /* 0x000fe60000010000 */
[----:B------:R-:W-:Y:S01]  /*7b30*/  MUFU.EX2 R138, R138 ;  /* 0x0000008a008a7308 */ /* 0x000fe20000000800 */
[----:B----4-:R-:W-:Y:S01]  /*7b40*/  F2FP.F16.F32.PACK_AB R71, R182, R185 ;  /* 0x000000b9b647723e */ /* 0x010fe200000000ff */
[----:B------:R-:W-:Y:S01]  /*7b50*/  FADD.FTZ R218, R218, R249 ;  /* 0x000000f9dada7221 */ /* 0x000fe20000010000 */
[----:B---3--:R-:W-:Y:S01]  /*7b60*/  F2FP.F16.F32.PACK_AB R72, R180, R181 ;  /* 0x000000b5b448723e */ /* 0x008fe200000000ff */
[----:B------:R-:W-:Y:S01]  /*7b70*/  FADD.FTZ R181, R181, R238 ;  /* 0x000000eeb5b57221 */ /* 0x000fe20000010000 */
[----:B-----5:R-:W-:Y:S01]  /*7b80*/  F2FP.F16.F32.PACK_AB R73, R240, R179 ;  /* 0x000000b3f049723e */ /* 0x020fe200000000ff */
[----:B------:R-:W-:Y:S01]  /*7b90*/  FADD.FTZ R179, R179, R234 ;  /* 0x000000eab3b37221 */ /* 0x000fe20000010000 */
[----:B------:R-:W-:Y:S01]  /*7ba0*/  FADD.FTZ R232, R232, R239 ;  /* 0x000000efe8e87221 */ /* 0x000fe20000010000 */
[-C--:B------:R-:W-:Y:S02]  /*7bb0*/  HMMA.16816.F32 R128, R68, R116.reuse, R4 ;  /* 0x000000744480723c */ /* 0x080fe40000001804 */
[----:B------:R-:W1:Y:S01]  /*7bc0*/  MUFU.EX2 R137, R168 ;  /* 0x000000a800897308 */ /* 0x000e620000000800 */
[----:B------:R-:W2:Y:S02]  /*7bd0*/  LDSM.16.MT88.4 R4, [R192+0x7800] ;  /* 0x00780000c004783b */ /* 0x000ea40000004200 */
[----:B------:R-:W-:Y:S01]  /*7be0*/  F2FP.F16.F32.PACK_AB R74, R176, R177 ;  /* 0x000000b1b04a723e */ /* 0x000fe200000000ff */
[----:B------:R-:W-:Y:S01]  /*7bf0*/  FADD.FTZ R180, R180, R181 ;  /* 0x000000b5b4b47221 */ /* 0x000fe20000010000 */
[----:B------:R-:W-:Y:S01]  /*7c00*/  FADD.FTZ R179, R240, R179 ;  /* 0x000000b3f0b37221 */ /* 0x000fe20000010000 */
[----:B------:R-:W-:Y:S03]  /*7c10*/  FADD.FTZ R185, R185, R218 ;  /* 0x000000dab9b97221 */ /* 0x000fe60000010000 */
[----:B------:R-:W-:Y:S01]  /*7c20*/  FADD.FTZ R177, R177, R180 ;  /* 0x000000b4b1b17221 */ /* 0x000fe20000010000 */
[----:B------:R-:W-:Y:S01]  /*7c30*/  FADD.FTZ R237, R251, R232 ;  /* 0x000000e8fbed7221 */ /* 0x000fe20000010000 */
[----:B------:R-:W-:Y:S02]  /*7c40*/  FADD.FTZ R216, R182, R185 ;  /* 0x000000b9b6d87221 */ /* 0x000fe40000010000 */
[----:B------:R-:W-:Y:S01]  /*7c50*/  FADD.FTZ R235, R176, R177 ;  /* 0x000000b1b0eb7221 */ /* 0x000fe20000010000 */
[C---:B-1----:R-:W-:Y:S01]  /*7c60*/  F2FP.F16.F32.PACK_AB R75, R137.reuse, R138 ;  /* 0x0000008a894b723e */ /* 0x042fe200000000ff */
[----:B------:R-:W-:Y:S04]  /*7c70*/  FADD.FTZ R138, R138, R179 ;  /* 0x000000b38a8a7221 */ /* 0x000fe80000010000 */
[----:B------:R-:W-:Y:S02]  /*7c80*/  FADD.FTZ R233, R137, R138 ;  /* 0x0000008a89e97221 */ /* 0x000fe40000010000 */
        /* <DEDUP_REMOVED lines=11> */
[-C--:B--2---:R-:W-:Y:S06]  /*7d40*/  HMMA.16816.F32 R80, R68, R4.reuse, R52 ;  /* 0x000000044450723c */ /* 0x084fec0000001834 */
[C---:B------:R-:W-:Y:S06]  /*7d50*/  HMMA.16816.F32 R76, R72.reuse, R4, R56 ;  /* 0x00000004484c723c */ /* 0x040fec0000001838 */
[-C--:B------:R-:W-:Y:S06]  /*7d60*/  HMMA.16816.F32 R72, R72, R6.reuse, R60 ;  /* 0x000000064848723c */ /* 0x080fec000000183c */
[----:B------:R-:W-:Y:S01]  /*7d70*/  HMMA.16816.F32 R68, R68, R6, R64 ;  /* 0x000000064444723c */ /* 0x000fe20000001840 */
[----:B------:R-:W-:Y:S11]  /*7d80*/  @!UPT UIADD3 URZ, URZ, URZ, URZ ;  /* 0x0000003f3f3ff290 */ /* 0x000ff6000fffe03f */
[----:B------:R-:W-:Y:S01]  /*7d90*/  @!UPT UIADD3 URZ, URZ, URZ, URZ ;  /* 0x0000003f3f3ff290 */ /* 0x000fe2000fffe03f */
[----:B------:R-:W-:Y:S11]  /*7da0*/  @P0 BRA `(.L_x_1211) ;  /* 0xffffffd000ac0947 */ /* 0x000ff6000383ffff */
.L_x_1210:
[----:B------:R-:W1:Y:S01]  /*7db0*/  S2R R4, SR_TID.X ;  /* 0x0000000000047919 */ /* 0x000e620000002100 */
[----:B------:R-:W-:Y:S01]  /*7dc0*/  ISETP.NE.AND P0, PT, R205, -0x1, PT ;  /* 0xffffffffcd00780c */ /* 0x000fe20003f05270 */
[----:B------:R-:W2:Y:S01]  /*7dd0*/  S2UR UR4, SR_CgaCtaId ;  /* 0x00000000000479c3 */ /* 0x000ea20000008800 */
[----:B------:R-:W-:Y:S01]  /*7de0*/  UMOV UR5, 0x400 ;  /* 0x0000040000057882 */ /* 0x000fe20000000000 */
[----:B------:R-:W3:Y:S04]  /*7df0*/  SHFL.BFLY PT, R0, R237, 0x2, 0x1f ;  /* 0x0c401f00ed007f89 */ /* 0x000ee800000e0000 */
[----:B------:R-:W4:Y:S04]  /*7e00*/  SHFL.BFLY PT, R10, R235, 0x2, 0x1f ;  /* 0x0c401f00eb0a7f89 */ /* 0x000f2800000e0000 */
[----:B------:R-:W5:Y:S02]  /*7e10*/  SHFL.BFLY PT, R13, R216, 0x2, 0x1f ;  /* 0x0c401f00d80d7f89 */ /* 0x000f6400000e0000 */
[----:B------:R-:W5:Y:S02]  /*7e20*/  @P0 LDC.64 R2, c[0x0][0x298] ;  /* 0x0000a600ff020b82 */ /* 0x000f640000000a00 */
[----:B------:R-:W5:Y:S01]  /*7e30*/  SHFL.BFLY PT, R6, R233, 0x2, 0x1f ;  /* 0x0c401f00e9067f89 */ /* 0x000f6200000e0000 */
[----:B--2---:R-:W-:Y:S01]  /*7e40*/  ULEA UR4, UR4, UR5, 0x18 ;  /* 0x0000000504047291 */ /* 0x004fe2000f8ec03f */
[----:B---3--:R-:W-:Y:S01]  /*7e50*/  FADD.FTZ R9, R0, R237 ;  /* 0x000000ed00097221 */ /* 0x008fe20000010000 */
[----:B-1----:R-:W-:-:S04]  /*7e60*/  SHF.R.S32.HI R5, RZ, 0x1f, R4 ;  /* 0x0000001fff057819 */ /* 0x002fc80000011404 */
[----:B------:R-:W1:Y:S01]  /*7e70*/  SHFL.BFLY PT, R8, R9, 0x1, 0x1f ;  /* 0x0c201f0009087f89 */ /* 0x000e6200000e0000 */
[----:B----4-:R-:W-:Y:S01]  /*7e80*/  FADD.FTZ R235, R10, R235 ;  /* 0x000000eb0aeb7221 */ /* 0x010fe20000010000 */
[----:B------:R-:W-:Y:S01]  /*7e90*/  LEA.HI R7, R5, R4, RZ, 0x2 ;  /* 0x0000000405077211 */ /* 0x000fe200078f10ff */
[----:B-----5:R-:W-:Y:S01]  /*7ea0*/  FADD.FTZ R216, R13, R216 ;  /* 0x000000d80dd87221 */ /* 0x020fe20000010000 */
[----:B------:R-:W-:Y:S02]  /*7eb0*/  @P0 IMAD.WIDE.U32 R12, R205, R2, RZ ;  /* 0x00000002cd0c0225 */ /* 0x000fe400078e00ff */
[----:B------:R2:W3:Y:S01]  /*7ec0*/  SHFL.BFLY PT, R16, R235, 0x1, 0x1f ;  /* 0x0c201f00eb107f89 */ /* 0x0004e200000e0000 */
[----:B------:R-:W-:Y:S01]  /*7ed0*/  SHF.R.S32.HI R11, RZ, 0x2, R7 ;  /* 0x00000002ff0b7819 */ /* 0x000fe20000011407 */
[----:B------:R-:W-:Y:S01]  /*7ee0*/  FADD.FTZ R233, R6, R233 ;  /* 0x000000e906e97221 */ /* 0x000fe20000010000 */
[----:B------:R-:W-:Y:S01]  /*7ef0*/  SHF.R.S32.HI R0, RZ, 0x1f, R7 ;  /* 0x0000001fff007819 */ /* 0x000fe20000011407 */
[----:B------:R-:W-:Y:S01]  /*7f00*/  @P0 IMAD.MOV.U32 R2, RZ, RZ, R12 ;  /* 0x000000ffff020224 */ /* 0x000fe200078e000c */
[----:B------:R-:W-:Y:S01]  /*7f10*/  LOP3.LUT R7, R7, 0x3ffffffc, RZ, 0xc0, !PT ;  /* 0x3ffffffc07077812 */ /* 0x000fe200078ec0ff */
[----:B------:R-:W-:Y:S01]  /*7f20*/  @P0 IMAD R3, R205, R3, R13 ;  /* 0x00000003cd030224 */ /* 0x000fe200078e020d */
[----:B------:R-:W-:Y:S01]  /*7f30*/  LEA.HI R0, R0, R11, RZ, 0x3 ;  /* 0x0000000b00007211 */ /* 0x000fe200078f18ff */
[----:B------:R2:W4:Y:S01]  /*7f40*/  SHFL.BFLY PT, R14, R233, 0x1, 0x1f ;  /* 0x0c201f00e90e7f89 */ /* 0x00052200000e0000 */
[----:B------:R-:W-:-:S02]  /*7f50*/  MOV R12, 0x3f800000 ;  /* 0x3f800000000c7802 */ /* 0x000fc40000000f00 */
[----:B------:R-:W-:-:S05]  /*7f60*/  LOP3.LUT R0, R0, 0xfffffff8, RZ, 0xc0, !PT ;  /* 0xfffffff800007812 */ /* 0x000fca00078ec0ff */
[----:B------:R-:W-:Y:S01]  /*7f70*/  IMAD.IADD R0, R11, 0x1, -R0 ;  /* 0x000000010b007824 */ /* 0x000fe200078e0a00 */
[----:B------:R-:W-:Y:S01]  /*7f80*/  LEA.HI R11, R5, R4, RZ, 0x5 ;  /* 0x00000004050b7211 */ /* 0x000fe200078f28ff */
[----:B-1----:R-:W-:Y:S01]  /*7f90*/  FADD.FTZ R5, R9, R8 ;  /* 0x0000000809057221 */ /* 0x002fe20000010000 */
[----:B------:R-:W-:Y:S02]  /*7fa0*/  IMAD.IADD R9, R4, 0x1, -R7 ;  /* 0x0000000104097824 */ /* 0x000fe400078e0a07 */
[C---:B------:R-:W-:Y:S01]  /*7fb0*/  IMAD.SHL.U32 R10, R0.reuse, 0x40, RZ ;  /* 0x00000040000a7824 */ /* 0x040fe200078e00ff */
[----:B------:R-:W-:Y:S01]  /*7fc0*/  SHF.R.S32.HI R4, RZ, 0x5, R11 ;  /* 0x00000005ff047819 */ /* 0x000fe2000001140b */
[----:B------:R2:W1:Y:S01]  /*7fd0*/  SHFL.BFLY PT, R7, R216, 0x1, 0x1f ;  /* 0x0c201f00d8077f89 */ /* 0x00046200000e0000 */
[----:B------:R-:W-:Y:S02]  /*7fe0*/  R2P PR, R0, 0x6 ;  /* 0x0000000600007804 */ /* 0x000fe40000000000 */
[----:B------:R-:W-:Y:S01]  /*7ff0*/  LOP3.LUT R8, R10, 0x1c0, RZ, 0xc0, !PT ;  /* 0x000001c00a087812 */ /* 0x000fe200078ec0ff */
[----:B------:R-:W-:Y:S01]  /*8000*/  IMAD R10, R4, 0x200, R9 ;  /* 0x00000200040a7824 */ /* 0x000fe200078e0209 */
[----:B------:R-:W-:-:S02]  /*8010*/  MOV R11, 0x20 ;  /* 0x00000020000b7802 */ /* 0x000fc40000000f00 */
[----:B------:R-:W-:Y:S02]  /*8020*/  LEA.HI R9, R8, R8, RZ, 0x1d ;  /* 0x0000000808097211 */ /* 0x000fe400078fe8ff */
[----:B------:R-:W-:Y:S02]  /*8030*/  FSETP.NE.FTZ.AND P3, PT, R5, RZ, PT ;  /* 0x000000ff0500720b */ /* 0x000fe40003f75000 */
[----:B------:R-:W-:Y:S01]  /*8040*/  SEL R11, R11, 0xffffffe0, !P1 ;  /* 0xffffffe00b0b7807 */ /* 0x000fe20004800000 */
[----:B------:R-:W-:-:S05]  /*8050*/  IMAD.U32 R10, R10, 0x2, R9 ;  /* 0x000000020a0a7824 */ /* 0x000fca00078e0009 */
[----:B------:R-:W-:-:S05]  /*8060*/  LEA R10, R10, UR4, 0x1 ;  /* 0x000000040a0a7c11 */ /* 0x000fca000f8e08ff */
[C---:B------:R-:W-:Y:S02]  /*8070*/  VIADD R8, R10.reuse, 0x40 ;  /* 0x000000400a087836 */ /* 0x040fe40000000000 */
[----:B------:R-:W-:Y:S01]  /*8080*/  @P2 VIADD R8, R10, 0xffffffc0 ;  /* 0xffffffc00a082836 */ /* 0x000fe20000000000 */
[----:B-1234-:R-:W-:Y:S06]  /*8090*/  @P0 BRA `(.L_x_1214) ;  /* 0x0000000000200947 */ /* 0x01efec0003800000 */
        /* <DEDUP_REMOVED lines=8> */
.L_x_1214:
[----:B------:R-:W-:Y:S01]  /*8120*/  ULDC.U8 UR4, c[0x0][0x3d8] ;  /* 0x0000f60000047ab9 */ /* 0x000fe20000000000 */
[----:B------:R1:W2:Y:S01]  /*8130*/  @P3 MUFU.RCP R12, R5 ;  /* 0x00000005000c3308 */ /* 0x0002a20000001000 */
[----:B------:R-:W-:Y:S01]  /*8140*/  ISETP.NE.AND P1, PT, RZ, UR4, PT ;  /* 0x00000004ff007c0c */ /* 0x000fe2000bf25270 */
[----:B------:R-:W-:Y:S01]  /*8150*/  ULDC.U8 UR4, c[0x0][0x3d9] ;  /* 0x0000f64000047ab9 */ /* 0x000fe20000000000 */
[----:B------:R-:W-:Y:S01]  /*8160*/  FADD.FTZ R7, R216, R7 ;  /* 0x00000007d8077221 */ /* 0x000fe20000010000 */
[----:B------:R-:W-:Y:S01]  /*8170*/  FADD.FTZ R9, R233, R14 ;  /* 0x0000000ee9097221 */ /* 0x000fe20000010000 */
[----:B------:R-:W-:Y:S01]  /*8180*/  ISETP.NE.OR P2, PT, RZ, UR4, !P1 ;  /* 0x00000004ff007c0c */ /* 0x000fe2000cf45670 */
[----:B------:R-:W-:Y:S01]  /*8190*/  FADD.FTZ R6, R235, R16 ;  /* 0x00000010eb067221 */ /* 0x000fe20000010000 */
[----:B------:R-:W-:Y:S01]  /*81a0*/  PLOP3.LUT P6, PT, PT, PT, PT, 0x8, 0x0 ;  /* 0x000000000000781c */ /* 0x000fe20003fce170 */
[----:B------:R-:W-:Y:S01]  /*81b0*/  IMAD.MOV.U32 R13, RZ, RZ, 0x3f800000 ;  /* 0x3f800000ff0d7424 */ /* 0x000fe200078e00ff */
[----:B------:R-:W-:-:S02]  /*81c0*/  FSETP.NE.FTZ.AND P4, PT, R7, RZ, PT ;  /* 0x000000ff0700720b */ /* 0x000fc40003f95000 */
[----:B------:R-:W-:-:S07]  /*81d0*/  CS2R R14, SRZ ;  /* 0x00000000000e7805 */ /* 0x000fce000001ff00 */
[----:B-12---:R-:W-:Y:S05]  /*81e0*/  @P2 BRA `(.L_x_1215) ;  /* 0x0000000000182947 */ /* 0x006fea0003800000 */
[----:B------:R-:W1:Y:S01]  /*81f0*/  S2R R14, SR_CTAID.Y ;  /* 0x00000000000e7919 */ /* 0x000e620000002600 */
[----:B------:R-:W1:Y:S01]  /*8200*/  LDC R15, c[0x0][0x2c4] ;  /* 0x0000b100ff0f7b82 */ /* 0x000e620000000800 */
[----:B------:R-:W-:Y:S01]  /*8210*/  PLOP3.LUT P6, PT, PT, PT, PT, 0x80, 0x0 ;  /* 0x000000000000781c */ /* 0x000fe20003fcf070 */
[----:B-1----:R-:W-:-:S05]  /*8220*/  IMAD R14, R14, R15, RZ ;  /* 0x0000000f0e0e7224 */ /* 0x002fca00078e02ff */
[----:B------:R-:W-:-:S04]  /*8230*/  SEL R14, R14, R205, !P0 ;  /* 0x000000cd0e0e7207 */ /* 0x000fc80004000000 */
[----:B------:R-:W-:-:S07]  /*8240*/  SHF.R.S32.HI R15, RZ, 0x1f, R14 ;  /* 0x0000001fff0f7819 */ /* 0x000fce000001140e */
.L_x_1215:
[----:B------:R-:W-:Y:S01]  /*8250*/  ISETP.NE.AND P5, PT, RZ, UR4, PT ;  /* 0x00000004ff007c0c */ /* 0x000fe2000bfa5270 */
[----:B------:R-:W-:Y:S01]  /*8260*/  FMUL.FTZ R128, R12, R128 ;  /* 0x000000800c807220 */ /* 0x000fe20000410000 */
[----:B------:R-:W-:Y:S01]  /*8270*/  LOP3.LUT R0, R0, 0x1, RZ, 0xc0, !PT ;  /* 0x0000000100007812 */ /* 0x000fe200078ec0ff */
[----:B------:R-:W-:Y:S01]  /*8280*/  FMUL.FTZ R129, R12, R129 ;  /* 0x000000810c817220 */ /* 0x000fe20000410000 */
[----:B------:R-:W-:Y:S01]  /*8290*/  FSETP.NE.FTZ.AND P2, PT, R6, RZ, PT ;  /* 0x000000ff0600720b */ /* 0x000fe20003f55000 */
[----:B------:R-:W-:Y:S01]  /*82a0*/  FMUL.FTZ R116, R12, R116 ;  /* 0x000000740c747220 */ /* 0x000fe20000410000 */
[----:B------:R-:W-:Y:S01]  /*82b0*/  ISETP.NE.U32.AND P0, PT, R0, 0x1, PT ;  /* 0x000000010000780c */ /* 0x000fe20003f05070 */
[C---:B------:R-:W-:Y:S01]  /*82c0*/  FMUL.FTZ R117, R12.reuse, R117 ;  /* 0x000000750c757220 */ /* 0x040fe20000410000 */
[----:B------:R-:W-:Y:S01]  /*82d0*/  MOV R0, 0x10 ;  /* 0x0000001000007802 */ /* 0x000fe20000000f00 */
[C---:B------:R-:W-:Y:S01]  /*82e0*/  FMUL.FTZ R112, R12.reuse, R112 ;  /* 0x000000700c707220 */ /* 0x040fe20000410000 */
[C---:B------:R-:W-:Y:S01]  /*82f0*/  FMUL.FTZ R113, R12.reuse, R113 ;  /* 0x000000710c717220 */ /* 0x040fe20000410000 */
[----:B------:R-:W-:Y:S01]  /*8300*/  FMUL.FTZ R100, R12, R100 ;  /* 0x000000640c647220 */ /* 0x000fe20000410000 */
[----:B------:R-:W-:Y:S01]  /*8310*/  SEL R17, R0, 0xfffffff0, P0 ;  /* 0xfffffff000117807 */ /* 0x000fe20000000000 */
[C---:B------:R-:W-:Y:S01]  /*8320*/  FMUL.FTZ R101, R12.reuse, R101 ;  /* 0x000000650c657220 */ /* 0x040fe20000410000 */
[----:B------:R-:W-:Y:S01]  /*8330*/  PLOP3.LUT P0, PT, PT, PT, PT, 0x8, 0x0 ;  /* 0x000000000000781c */ /* 0x000fe20003f0e170 */
[C---:B------:R-:W-:Y:S01]  /*8340*/  FMUL.FTZ R96, R12.reuse, R96 ;  /* 0x000000600c607220 */ /* 0x040fe20000410000 */
[----:B------:R-:W-:Y:S01]  /*8350*/  @!P5 PLOP3.LUT P0, PT, P1, PT, PT, 0x80, 0x0 ;  /* 0x000000000000d81c */ /* 0x000fe20000f0f070 */
[C---:B------:R-:W-:Y:S01]  /*8360*/  FMUL.FTZ R97, R12.reuse, R97 ;  /* 0x000000610c617220 */ /* 0x040fe20000410000 */
[----:B------:R-:W-:Y:S01]  /*8370*/  FSETP.NE.FTZ.AND P1, PT, R9, RZ, PT ;  /* 0x000000ff0900720b */ /* 0x000fe20003f35000 */
        /* <DEDUP_REMOVED lines=9> */
[----:B------:R-:W2:Y:S01]  /*8410*/  @!P5 LDC R16, c[0x0][0x2c4] ;  /* 0x0000b100ff10db82 */ /* 0x000ea20000000800 */
[----:B------:R-:W-:Y:S01]  /*8420*/  F2FP.F16.F32.PACK_AB R129, R129, R128 ;  /* 0x000000808181723e */ /* 0x000fe200000000ff */
[----:B------:R-:W-:Y:S01]  /*8430*/  BSSY B0, `(.L_x_1216) ;  /* 0x00000d4000007945 */ /* 0x000fe20003800000 */
[----:B------:R-:W-:-:S02]  /*8440*/  F2FP.F16.F32.PACK_AB R116, R117, R116 ;  /* 0x000000747574723e */ /* 0x000fc400000000ff */
[----:B------:R-:W-:Y:S01]  /*8450*/  F2FP.F16.F32.PACK_AB R112, R113, R112 ;  /* 0x000000707170723e */ /* 0x000fe200000000ff */
[----:B------:R-:W3:Y:S01]  /*8460*/  @P2 MUFU.RCP R12, R6 ;  /* 0x00000006000c2308 */ /* 0x000ee20000001000 */
[----:B------:R-:W-:Y:S01]  /*8470*/  IADD3 R19, R10, R11, RZ ;  /* 0x0000000b0a137210 */ /* 0x000fe20007ffe0ff */
[----:B------:R-:W-:Y:S01]  /*8480*/  STS [R10], R129 ;  /* 0x000000810a007388 */ /* 0x000fe20000000800 */
[----:B------:R-:W-:Y:S01]  /*8490*/  F2FP.F16.F32.PACK_AB R100, R101, R100 ;  /* 0x000000646564723e */ /* 0x000fe200000000ff */
[----:B------:R-:W4:Y:S01]  /*84a0*/  @P5 LDC R18, c[0x0][0x2c0] ;  /* 0x0000b000ff125b82 */ /* 0x000f220000000800 */
[----:B------:R-:W-:Y:S02]  /*84b0*/  F2FP.F16.F32.PACK_AB R97, R97, R96 ;  /* 0x000000606161723e */ /* 0x000fe400000000ff */
[----:B------:R-:W-:Y:S01]  /*84c0*/  F2FP.F16.F32.PACK_AB R84, R85, R84 ;  /* 0x000000545554723e */ /* 0x000fe200000000ff */
[----:B------:R-:W5:Y:S01]  /*84d0*/  @P1 MUFU.RCP R0, R9 ;  /* 0x0000000900001308 */ /* 0x000f620000001000 */
        /* <DEDUP_REMOVED lines=17> */
[----:B------:R-:W-:Y:S01]  /*85f0*/  FMUL.FTZ R125, R12, R125 ;  /* 0x0000007d0c7d7220 */ /* 0x000fe20000410000 */
[C---:B-----5:R-:W-:Y:S01]  /*8600*/  FMUL.FTZ R127, R0.reuse, R127 ;  /* 0x0000007f007f7220 */ /* 0x060fe20000410000 */
[----:B------:R-:W-:Y:S01]  /*8610*/  FMUL.FTZ R126, R0, R126 ;  /* 0x0000007e007e7220 */ /* 0x000fe20000410000 */
[C---:B------:R-:W-:Y:S01]  /*8620*/  FMUL.FTZ R120, R12.reuse, R120 ;  /* 0x000000780c787220 */ /* 0x040fe20000410000 */
[----:B------:R-:W-:Y:S01]  /*8630*/  FMUL.FTZ R121, R12, R121 ;  /* 0x000000790c797220 */ /* 0x000fe20000410000 */
[C---:B------:R-:W-:Y:S01]  /*8640*/  FMUL.FTZ R123, R0.reuse, R123 ;  /* 0x0000007b007b7220 */ /* 0x040fe20000410000 */
[----:B------:R-:W-:Y:S01]  /*8650*/  FMUL.FTZ R122, R0, R122 ;  /* 0x0000007a007a7220 */ /* 0x000fe20000410000 */
[----:B------:R-:W-:Y:S01]  /*8660*/  F2FP.F16.F32.PACK_AB R131, R131, R130 ;  /* 0x000000828383723e */ /* 0x000fe200000000ff */
[C---:B------:R-:W-:Y:S01]  /*8670*/  FMUL.FTZ R108, R12.reuse, R108 ;  /* 0x0000006c0c6c7220 */ /* 0x040fe20000410000 */
[----:B------:R-:W-:Y:S01]  /*8680*/  F2FP.F16.F32.PACK_AB R70, R13, R70 ;  /* 0x000000460d46723e */ /* 0x000fe200000000ff */
[----:B------:R-:W-:Y:S01]  /*8690*/  FMUL.FTZ R109, R12, R109 ;  /* 0x0000006d0c6d7220 */ /* 0x000fe20000410000 */
[C---:B------:R-:W-:Y:S01]  /*86a0*/  FMUL.FTZ R111, R0.reuse, R111 ;  /* 0x0000006f006f7220 */ /* 0x040fe20000410000 */
[----:B------:R-:W-:Y:S01]  /*86b0*/  FMUL.FTZ R110, R0, R110 ;  /* 0x0000006e006e7220 */ /* 0x000fe20000410000 */
[----:B------:R-:W-:Y:S01]  /*86c0*/  F2FP.F16.F32.PACK_AB R118, R119, R118 ;  /* 0x000000767776723e */ /* 0x000fe200000000ff */
[----:B------:R-:W-:Y:S01]  /*86d0*/  FMUL.FTZ R104, R12, R104 ;  /* 0x000000680c687220 */ /* 0x000fe20000410000 */
[----:B------:R-:W-:Y:S01]  /*86e0*/  IADD3 R13, R10, R17, RZ ;  /* 0x000000110a0d7210 */ /* 0x000fe20007ffe0ff */
[----:B------:R-:W-:Y:S01]  /*86f0*/  FMUL.FTZ R105, R12, R105 ;  /* 0x000000690c697220 */ /* 0x000fe20000410000 */
[C---:B------:R-:W-:Y:S01]  /*8700*/  FMUL.FTZ R107, R0.reuse, R107 ;  /* 0x0000006b006b7220 */ /* 0x040fe20000410000 */
[----:B------:R-:W-:Y:S01]  /*8710*/  FMUL.FTZ R106, R0, R106 ;  /* 0x0000006a006a7220 */ /* 0x000fe20000410000 */
[----:B------:R-:W-:Y:S01]  /*8720*/  F2FP.F16.F32.PACK_AB R125, R125, R124 ;  /* 0x0000007c7d7d723e */ /* 0x000fe200000000ff */
[C---:B------:R-:W-:Y:S01]  /*8730*/  FMUL.FTZ R92, R12.reuse, R92 ;  /* 0x0000005c0c5c7220 */ /* 0x040fe20000410000 */
[----:B------:R-:W-:Y:S01]  /*8740*/  F2FP.F16.F32.PACK_AB R127, R127, R126 ;  /* 0x0000007e7f7f723e */ /* 0x000fe200000000ff */
        /* <DEDUP_REMOVED lines=8> */
[C---:B------:R-:W-:Y:S01]  /*87d0*/  FMUL.FTZ R95, R0.reuse, R95 ;  /* 0x0000005f005f7220 */ /* 0x040fe20000410000 */
[----:B------:R-:W-:Y:S01]  /*87e0*/  F2FP.F16.F32.PACK_AB R122, R123, R122 ;  /* 0x0000007a7b7a723e */ /* 0x000fe200000000ff */
[C---:B------:R-:W-:Y:S01]  /*87f0*/  FMUL.FTZ R94, R0.reuse, R94 ;  /* 0x0000005e005e7220 */ /* 0x040fe20000410000 */
[----:B------:R-:W-:Y:S01]  /*8800*/  F2FP.F16.F32.PACK_AB R114, R115, R114 ;  /* 0x000000727372723e */ /* 0x000fe200000000ff */
[----:B------:R-:W-:Y:S01]  /*8810*/  STS [R10+0x400], R131 ;  /* 0x000400830a007388 */ /* 0x000fe20000000800 */
[----:B------:R-:W-:Y:S01]  /*8820*/  IADD3 R12, R11, 0x400, R8 ;  /* 0x000004000b0c7810 */ /* 0x000fe20007ffe008 */
[C---:B------:R-:W-:Y:S01]  /*8830*/  FMUL.FTZ R91, R0.reuse, R91 ;  /* 0x0000005b005b7220 */ /* 0x040fe20000410000 */
[----:B------:R-:W-:Y:S01]  /*8840*/  F2FP.F16.F32.PACK_AB R102, R103, R102 ;  /* 0x000000666766723e */ /* 0x000fe200000000ff */
[C---:B------:R-:W-:Y:S01]  /*8850*/  FMUL.FTZ R90, R0.reuse, R90 ;  /* 0x0000005a005a7220 */ /* 0x040fe20000410000 */
[----:B------:R-:W-:Y:S01]  /*8860*/  IADD3 R21, R13, R11, RZ ;  /* 0x0000000b0d157210 */ /* 0x000fe20007ffe0ff */
[----:B------:R-:W-:Y:S01]  /*8870*/  STS [R13], R116 ;  /* 0x000000740d007388 */ /* 0x000fe20000000800 */
[----:B------:R-:W-:Y:S01]  /*8880*/  F2FP.F16.F32.PACK_AB R108, R109, R108 ;  /* 0x0000006c6d6c723e */ /* 0x000fe200000000ff */
[C---:B------:R-:W-:Y:S01]  /*8890*/  FMUL.FTZ R79, R0.reuse, R79 ;  /* 0x0000004f004f7220 */ /* 0x040fe20000410000 */
[----:B------:R-:W-:Y:S01]  /*88a0*/  F2FP.F16.F32.PACK_AB R110, R111, R110 ;  /* 0x0000006e6f6e723e */ /* 0x000fe200000000ff */
[----:B------:R-:W-:Y:S01]  /*88b0*/  STS [R13+0x400], R118 ;  /* 0x000400760d007388 */ /* 0x000fe20000000800 */
[----:B------:R-:W-:Y:S01]  /*88c0*/  F2FP.F16.F32.PACK_AB R104, R105, R104 ;  /* 0x000000686968723e */ /* 0x000fe200000000ff */
[C---:B------:R-:W-:Y:S01]  /*88d0*/  FMUL.FTZ R78, R0.reuse, R78 ;  /* 0x0000004e004e7220 */ /* 0x040fe20000410000 */
[----:B------:R-:W-:Y:S01]  /*88e0*/  F2FP.F16.F32.PACK_AB R106, R107, R106 ;  /* 0x0000006a6b6a723e */ /* 0x000fe200000000ff */
[----:B------:R-:W-:Y:S01]  /*88f0*/  STS [R10+0x2000], R125 ;  /* 0x0020007d0a007388 */ /* 0x000fe20000000800 */
[----:B------:R-:W-:Y:S01]  /*8900*/  F2FP.F16.F32.PACK_AB R99, R99, R98 ;  /* 0x000000626363723e */ /* 0x000fe200000000ff */
[C---:B------:R-:W-:Y:S01]  /*8910*/  FMUL.FTZ R75, R0.reuse, R75 ;  /* 0x0000004b004b7220 */ /* 0x040fe20000410000 */
[----:B------:R-:W-:Y:S01]  /*8920*/  IADD3 R25, R17, R12, RZ ;  /* 0x0000000c11197210 */ /* 0x000fe20007ffe0ff */
[----:B------:R-:W-:Y:S01]  /*8930*/  STS [R10+0x2400], R127 ;  /* 0x0024007f0a007388 */ /* 0x000fe20000000800 */
[----:B------:R-:W-:Y:S01]  /*8940*/  F2FP.F16.F32.PACK_AB R86, R87, R86 ;  /* 0x000000565756723e */ /* 0x000fe200000000ff */
[----:B------:R-:W-:Y:S01]  /*8950*/  FMUL.FTZ R0, R0, R74 ;  /* 0x0000004a00007220 */ /* 0x000fe20000410000 */
[----:B------:R-:W-:Y:S01]  /*8960*/  IADD3 R17, R17, R8, RZ ;  /* 0x0000000811117210 */ /* 0x000fe20007ffe0ff */
[----:B------:R-:W-:Y:S01]  /*8970*/  STS [R13+0x2000], R120 ;  /* 0x002000780d007388 */ /* 0x000fe20000000800 */
[----:B------:R-:W-:Y:S01]  /*8980*/  F2FP.F16.F32.PACK_AB R93, R93, R92 ;  /* 0x0000005c5d5d723e */ /* 0x000fe200000000ff */
[----:B--2---:R-:W1:Y:S01]  /*8990*/  @P0 LDC R16, c[0x0][0x2e4] ;  /* 0x0000b900ff100b82 */ /* 0x004e620000000800 */
[----:B------:R-:W-:Y:S01]  /*89a0*/  F2FP.F16.F32.PACK_AB R95, R95, R94 ;  /* 0x0000005e5f5f723e */ /* 0x000fe200000000ff */
[----:B------:R2:W-:Y:S01]  /*89b0*/  STS [R13+0x2400], R122 ;  /* 0x0024007a0d007388 */ /* 0x0005e20000000800 */
[----:B------:R-:W-:Y:S01]  /*89c0*/  F2FP.F16.F32.PACK_AB R88, R89, R88 ;  /* 0x000000585958723e */ /* 0x000fe200000000ff */
[----:B------:R-:W3:Y:S01]  /*89d0*/  @P3 MUFU.LG2 R5, R5 ;  /* 0x0000000500053308 */ /* 0x000ee20000000c00 */
[----:B------:R-:W-:Y:S01]  /*89e0*/  F2FP.F16.F32.PACK_AB R90, R91, R90 ;  /* 0x0000005a5b5a723e */ /* 0x000fe200000000ff */
[----:B------:R-:W-:Y:S01]  /*89f0*/  STS [R19], R112 ;  /* 0x0000007013007388 */ /* 0x000fe20000000800 */
[----:B------:R-:W-:Y:S01]  /*8a00*/  F2FP.F16.F32.PACK_AB R80, R81, R80 ;  /* 0x000000505150723e */ /* 0x000fe200000000ff */
[----:B------:R-:W4:Y:S01]  /*8a10*/  S2UR UR4, SR_CTAID.X ;  /* 0x00000000000479c3 */ /* 0x000f220000002500 */
[----:B------:R-:W-:Y:S01]  /*8a20*/  F2FP.F16.F32.PACK_AB R82, R83, R82 ;  /* 0x000000525352723e */ /* 0x000fe200000000ff */
[----:B------:R-:W-:Y:S01]  /*8a30*/  STS [R19+0x400], R114 ;  /* 0x0004007213007388 */ /* 0x000fe20000000800 */
[----:B------:R-:W-:Y:S01]  /*8a40*/  IADD3 R27, R11, R8, RZ ;  /* 0x000000080b1b7210 */ /* 0x000fe20007ffe0ff */
[----:B------:R-:W5:Y:S01]  /*8a50*/  @P4 MUFU.LG2 R7, R7 ;  /* 0x0000000700074308 */ /* 0x000f620000000c00 */
[----:B------:R-:W-:Y:S01]  /*8a60*/  F2FP.F16.F32.PACK_AB R68, R69, R68 ;  /* 0x000000444544723e */ /* 0x000fe200000000ff */
[----:B------:R-:W-:Y:S01]  /*8a70*/  STS [R21], R100 ;  /* 0x0000006415007388 */ /* 0x000fe20000000800 */
[----:B------:R-:W-:-:S02]  /*8a80*/  IADD3 R29, R11, R17, RZ ;  /* 0x000000110b1d7210 */ /* 0x000fc40007ffe0ff */
[----:B------:R-:W-:Y:S01]  /*8a90*/  F2FP.F16.F32.PACK_AB R76, R77, R76 ;  /* 0x0000004c4d4c723e */ /* 0x000fe200000000ff */
[----:B------:R-:W-:Y:S01]  /*8aa0*/  STS [R21+0x400], R102 ;  /* 0x0004006615007388 */ /* 0x000fe20000000800 */
[----:B------:R-:W-:Y:S01]  /*8ab0*/  F2FP.F16.F32.PACK_AB R78, R79, R78 ;  /* 0x0000004e4f4e723e */ /* 0x000fe200000000ff */
[----:B------:R-:W4:Y:S01]  /*8ac0*/  @P2 MUFU.LG2 R6, R6 ;  /* 0x0000000600062308 */ /* 0x000f220000000c00 */
[----:B------:R-:W-:Y:S01]  /*8ad0*/  F2FP.F16.F32.PACK_AB R72, R73, R72 ;  /* 0x000000484948723e */ /* 0x000fe200000000ff */
[----:B------:R-:W-:Y:S01]  /*8ae0*/  STS [R19+0x2000], R108 ;  /* 0x0020006c13007388 */ /* 0x000fe20000000800 */
[----:B------:R-:W-:Y:S01]  /*8af0*/  F2FP.F16.F32.PACK_AB R0, R75, R0 ;  /* 0x000000004b00723e */ /* 0x000fe200000000ff */
[----:B---3--:R-:W-:Y:S01]  /*8b00*/  @P3 FMUL.FTZ R5, R5, 0.69314718246459960938 ;  /* 0x3f31721805053820 */ /* 0x008fe20000410000 */
[----:B------:R-:W-:Y:S01]  /*8b10*/  @P5 MOV R31, 0x1 ;  /* 0x00000001001f5802 */ /* 0x000fe20000000f00 */
[----:B------:R3:W-:Y:S01]  /*8b20*/  STS [R19+0x2400], R110 ;  /* 0x0024006e13007388 */ /* 0x0007e20000000800 */
[----:B--2---:R-:W2:Y:S01]  /*8b30*/  @P5 LDC.64 R12, c[0x0][0x2c0] ;  /* 0x0000b000ff0c5b82 */ /* 0x004ea20000000a00 */
[----:B------:R-:W1:Y:S01]  /*8b40*/  @P1 MUFU.LG2 R9, R9 ;  /* 0x0000000900091308 */ /* 0x000e620000000c00 */
[----:B------:R-:W-:Y:S01]  /*8b50*/  @!P5 MOV R18, 0x1 ;  /* 0x000000010012d802 */ /* 0x000fe20000000f00 */
[----:B------:R-:W-:Y:S01]  /*8b60*/  STS [R21+0x2000], R104 ;  /* 0x0020006815007388 */ /* 0x000fe20000000800 */
[----:B-----5:R-:W-:Y:S01]  /*8b70*/  @P4 FMUL.FTZ R24, R7, 0.69314718246459960938 ;  /* 0x3f31721807184820 */ /* 0x020fe20000410000 */
[----:B------:R-:W-:-:S02]  /*8b80*/  ISETP.GE.AND P0, PT, R230, R204, PT ;  /* 0x000000cce600720c */ /* 0x000fc40003f06270 */
[----:B------:R-:W-:Y:S01]  /*8b90*/  STS [R21+0x2400], R106 ;  /* 0x0024006a15007388 */ /* 0x000fe20000000800 */
[----:B----4-:R-:W-:-:S03]  /*8ba0*/  @P2 FMUL.FTZ R7, R6, 0.69314718246459960938 ;  /* 0x3f31721806072820 */ /* 0x010fc60000410000 */
[----:B------:R-:W-:Y:S04]  /*8bb0*/  STS [R8], R97 ;  /* 0x0000006108007388 */ /* 0x000fe80000000800 */
[----:B------:R-:W-:Y:S01]  /*8bc0*/  STS [R8+0x400], R99 ;  /* 0x0004006308007388 */ /* 0x000fe20000000800 */
[----:B-1----:R-:W-:-:S03]  /*8bd0*/  @P1 FMUL.FTZ R6, R9, 0.69314718246459960938 ;  /* 0x3f31721809061820 */ /* 0x002fc60000410000 */
[----:B------:R-:W-:Y:S04]  /*8be0*/  STS [R17], R84 ;  /* 0x0000005411007388 */ /* 0x000fe80000000800 */
[----:B------:R-:W-:Y:S01]  /*8bf0*/  STS [R17+0x400], R86 ;  /* 0x0004005611007388 */ /* 0x000fe20000000800 */
[----:B---3--:R-:W1:Y:S01]  /*8c00*/  @!P5 LDC R19, c[0x0][0x270] ;  /* 0x00009c00ff13db82 */ /* 0x008e620000000800 */
[----:B--2---:R-:W-:Y:S01]  /*8c10*/  @P5 IMAD R12, R13, R12, RZ ;  /* 0x0000000c0d0c5224 */ /* 0x004fe200078e02ff */
[----:B------:R-:W-:Y:S01]  /*8c20*/  @!P5 MOV R12, R16 ;  /* 0x00000010000cd202 */ /* 0x000fe20000000f00 */
[----:B------:R-:W-:Y:S04]  /*8c30*/  STS [R8+0x2000], R93 ;  /* 0x0020005d08007388 */ /* 0x000fe80000000800 */
[----:B------:R2:W-:Y:S01]  /*8c40*/  STS [R8+0x2400], R95 ;  /* 0x0024005f08007388 */ /* 0x0005e20000000800 */
[----:B------:R-:W3:Y:S03]  /*8c50*/  @P2 LDC R13, c[0x0][0x2e8] ;  /* 0x0000ba00ff0d2b82 */ /* 0x000ee60000000800 */
[----:B------:R-:W-:Y:S04]  /*8c60*/  STS [R17+0x2000], R88 ;  /* 0x0020005811007388 */ /* 0x000fe80000000800 */
[----:B------:R4:W-:Y:S04]  /*8c70*/  STS [R17+0x2400], R90 ;  /* 0x0024005a11007388 */ /* 0x0009e80000000800 */
[----:B------:R-:W-:Y:S04]  /*8c80*/  STS [R27], R80 ;  /* 0x000000501b007388 */ /* 0x000fe80000000800 */
[----:B------:R-:W-:Y:S01]  /*8c90*/  STS [R27+0x400], R82 ;  /* 0x000400521b007388 */ /* 0x000fe20000000800 */
[----:B-1----:R-:W-:Y:S01]  /*8ca0*/  @!P5 IMAD R31, R16, R19, RZ ;  /* 0x00000013101fd224 */ /* 0x002fe200078e02ff */
[----:B------:R-:W-:Y:S01]  /*8cb0*/  LOP3.LUT P5, RZ, R214, 0x3, RZ, 0xc0, !PT ;  /* 0x00000003d6ff7812 */ /* 0x000fe200078ac0ff */
[----:B------:R-:W1:Y:S01]  /*8cc0*/  @P1 LDC R16, c[0x0][0x2e8] ;  /* 0x0000ba00ff101b82 */ /* 0x000e620000000800 */
[----:B------:R-:W-:Y:S04]  /*8cd0*/  STS [R29], R68 ;  /* 0x000000441d007388 */ /* 0x000fe80000000800 */
[----:B------:R-:W-:Y:S03]  /*8ce0*/  STS [R25], R70 ;  /* 0x0000004619007388 */ /* 0x000fe60000000800 */
[----:B--2---:R-:W2:Y:S01]  /*8cf0*/  @P4 LDC R8, c[0x0][0x2e8] ;  /* 0x0000ba00ff084b82 */ /* 0x004ea20000000800 */
[----:B------:R-:W-:Y:S04]  /*8d00*/  STS [R27+0x2000], R76 ;  /* 0x0020004c1b007388 */ /* 0x000fe80000000800 */
[----:B------:R-:W-:Y:S03]  /*8d10*/  STS [R27+0x2400], R78 ;  /* 0x0024004e1b007388 */ /* 0x000fe60000000800 */
[----:B----4-:R-:W4:Y:S01]  /*8d20*/  @P3 LDC R17, c[0x0][0x2e8] ;  /* 0x0000ba00ff113b82 */ /* 0x010f220000000800 */
[----:B------:R-:W-:Y:S04]  /*8d30*/  STS [R29+0x2000], R72 ;  /* 0x002000481d007388 */ /* 0x000fe80000000800 */
[----:B------:R5:W-:Y:S03]  /*8d40*/  STS [R25+0x2000], R0 ;  /* 0x0020000019007388 */ /* 0x000be60000000800 */
[----:B------:R-:W-:Y:S06]  /*8d50*/  BAR.SYNC.DEFER_BLOCKING 0x0 ;  /* 0x0000000000007b1d */ /* 0x000fec0000010000 */
[----:B------:R-:W3:Y:S01]  /*8d60*/  S2R R10, SR_CTAID.Y ;  /* 0x00000000000a7919 */ /* 0x000ee20000002600 */
[----:B------:R-:W2:Y:S01]  /*8d70*/  S2R R11, SR_CTAID.Z ;  /* 0x00000000000b7919 */ /* 0x000ea20000002700 */
[----:B-----5:R-:W-:Y:S01]  /*8d80*/  MOV R0, 0x7f800000 ;  /* 0x7f80000000007802 */ /* 0x020fe20000000f00 */
[----:B----4-:R-:W-:Y:S01]  /*8d90*/  @P3 FFMA.FTZ R0, R136, R17, R5 ;  /* 0x0000001188003223 */ /* 0x010fe20000010005 */
[----:B------:R-:W-:Y:S01]  /*8da0*/  IMAD R5, R18, UR4, RZ ;  /* 0x0000000412057c24 */ /* 0x000fe2000f8e02ff */
[----:B------:R4:W4:Y:S01]  /*8db0*/  LDS.128 R20, [R206+0x3800] ;  /* 0x00380000ce147984 */ /* 0x0009220000000c00 */
[----:B------:R-:W-:Y:S01]  /*8dc0*/  MOV R17, 0x7f800000 ;  /* 0x7f80000000117802 */ /* 0x000fe20000000f00 */
[----:B-1----:R-:W-:-:S02]  /*8dd0*/  @P1 FFMA.FTZ R17, R133, R16, R6 ;  /* 0x0000001085111223 */ /* 0x002fc40000010006 */
[----:B------:R-:W-:-:S04]  /*8de0*/  SHF.L.U32 R5, R5, 0x7, RZ ;  /* 0x0000000705057819 */ /* 0x000fc800000006ff */
[----:B------:R-:W-:Y:S01]  /*8df0*/  SHF.R.S32.HI R9, RZ, 0x1f, R5 ;  /* 0x0000001fff097819 */ /* 0x000fe20000011405 */
[----:B---3--:R-:W-:Y:S01]  /*8e00*/  IMAD R31, R10, R31, RZ ;  /* 0x0000001f0a1f7224 */ /* 0x008fe200078e02ff */
[----:B------:R-:W-:Y:S01]  /*8e10*/  MOV R10, 0x7f800000 ;  /* 0x7f800000000a7802 */ /* 0x000fe20000000f00 */
[----:B--2---:R-:W-:-:S03]  /*8e20*/  @P4 FFMA.FTZ R10, R135, R8, R24 ;  /* 0x00000008870a4223 */ /* 0x004fc60000010018 */
[----:B------:R-:W-:Y:S02]  /*8e30*/  SEL R31, R31, RZ, !P6 ;  /* 0x000000ff1f1f7207 */ /* 0x000fe40007000000 */
[----:B------:R-:W-:-:S03]  /*8e40*/  ISETP.GE.AND P6, PT, R219, R204, PT ;  /* 0x000000ccdb00720c */ /* 0x000fc60003fc6270 */
[----:B------:R-:W-:Y:S01]  /*8e50*/  IMAD R31, R11, R12, R31 ;  /* 0x0000000c0b1f7224 */ /* 0x000fe200078e021f */
[----:B------:R-:W-:Y:S01]  /*8e60*/  MOV R12, 0x7f800000 ;  /* 0x7f800000000c7802 */ /* 0x000fe20000000f00 */
[----:B------:R-:W-:-:S03]  /*8e70*/  @P2 FFMA.FTZ R12, R134, R13, R7 ;  /* 0x0000000d860c2223 */ /* 0x000fc60000010007 */
[--C-:B------:R-:W-:Y:S02]  /*8e80*/  IADD3 R14, P4, P3, R5, R14, R31.reuse ;  /* 0x0000000e050e7210 */ /* 0x100fe40007b9e01f */
        /* <DEDUP_REMOVED lines=21> */
[C---:B------:R-:W-:Y:S01]  /*8fe0*/  @!P5 IADD3 R25, P1, R24.reuse, R14, RZ ;  /* 0x0000000e1819d210 */ /* 0x040fe20007f3e0ff */
[-C--:B------:R-:W-:Y:S01]  /*8ff0*/  @!P3 IMAD R19, R19, R18.reuse, RZ ;  /* 0x000000121313b224 */ /* 0x080fe200078e02ff */
[----:B------:R-:W2:Y:S01]  /*9000*/  @!P4 LDC.64 R8, c[0x0][0x2b0] ;  /* 0x0000ac00ff08cb82 */ /* 0x000ea20000000a00 */
[----:B------:R-:W-:Y:S01]  /*9010*/  @!P2 IMAD R13, R13, R18, RZ ;  /* 0x000000120d0da224 */ /* 0x000fe200078e02ff */
[----:B------:R-:W-:-:S06]  /*9020*/  @!P5 LEA.HI.X.SX32 R24, R24, R15, 0x1, P1 ;  /* 0x0000000f1818d211 */ /* 0x000fcc00008f0eff */
[----:B------:R-:W3:Y:S01]  /*9030*/  @!P3 LDC.64 R6, c[0x0][0x2b0] ;  /* 0x0000ac00ff06bb82 */ /* 0x000ee20000000a00 */
[----:B-1----:R-:W-:-:S04]  /*9040*/  @!P5 LEA R26, P1, R25, R4, 0x2 ;  /* 0x00000004191ad211 */ /* 0x002fc800078210ff */
[----:B------:R-:W-:Y:S02]  /*9050*/  @!P5 LEA.HI.X R27, R25, R5, R24, 0x2, P1 ;  /* 0x00000005191bd211 */ /* 0x000fe400008f1418 */
[C---:B------:R-:W-:Y:S01]  /*9060*/  @!P4 IADD3 R24, P1, R16.reuse, R14, RZ ;  /* 0x0000000e1018c210 */ /* 0x040fe20007f3e0ff */
[----:B------:R-:W1:Y:S02]  /*9070*/  @!P2 LDC.64 R4, c[0x0][0x2b0] ;  /* 0x0000ac00ff04ab82 */ /* 0x000e640000000a00 */
[----:B------:R1:W-:Y:S01]  /*9080*/  @!P5 STG.E desc[UR16][R26.64], R0 ;  /* 0x000000001a00d986 */ /* 0x0003e2000c101910 */
[----:B------:R-:W-:Y:S02]  /*9090*/  @!P4 LEA.HI.X.SX32 R16, R16, R15, 0x1, P1 ;  /* 0x0000000f1010c211 */ /* 0x000fe400008f0eff */
[----:B--2---:R-:W-:-:S04]  /*90a0*/  @!P4 LEA R28, P1, R24, R8, 0x2 ;  /* 0x00000008181cc211 */ /* 0x004fc800078210ff */
[----:B------:R-:W-:Y:S02]  /*90b0*/  @!P4 LEA.HI.X R29, R24, R9, R16, 0x2, P1 ;  /* 0x00000009181dc211 */ /* 0x000fe400008f1410 */
        /* <DEDUP_REMOVED lines=11> */
.L_x_1217:
[----:B------:R-:W-:Y:S05]  /*9170*/  BSYNC B0 ;  /* 0x0000000000007941 */ /* 0x000fea0003800000 */
.L_x_1216:
[----:B--2---:R1:W2:Y:S01]  /*9180*/  LDS.128 R4, [R206] ;  /* 0x00000000ce047984 */ /* 0x0042a20000000c00 */
[----:B------:R-:W-:Y:S01]  /*9190*/  IADD3 R8, P1, R226, R2, RZ ;  /* 0x00000002e2087210 */ /* 0x000fe20007f3e0ff */
[----:B------:R-:W-:Y:S01]  /*91a0*/  ULDC.64 UR4, c[0x0][0x2a0] ;  /* 0x0000a80000047ab9 */ /* 0x000fe20000000a00 */
[----:B------:R-:W-:Y:S01]  /*91b0*/  SHF.R.S32.HI R0, RZ, 0x1f, R11 ;  /* 0x0000001fff007819 */ /* 0x000fe2000001140b */
[----:B------:R-:W-:Y:S01]  /*91c0*/  BSSY B0, `(.L_x_1218) ;  /* 0x0000016000007945 */ /* 0x000fe20003800000 */
[-C--:B------:R-:W-:Y:S01]  /*91d0*/  ISETP.GE.AND P5, PT, R217, R204.reuse, PT ;  /* 0x000000ccd900720c */ /* 0x080fe20003fa6270 */
[----:B------:R-:W-:Y:S01]  /*91e0*/  IMAD.X R9, R227, 0x1, R3, P1 ;  /* 0x00000001e3097824 */ /* 0x000fe200008e0603 */
[-C--:B------:R-:W-:Y:S01]  /*91f0*/  ISETP.GE.AND P4, PT, R215, R204.reuse, PT ;  /* 0x000000ccd700720c */ /* 0x080fe20003f86270 */
[----:B------:R-:W-:Y:S01]  /*9200*/  IMAD R0, R0, UR4, RZ ;  /* 0x0000000400007c24 */ /* 0x000fe2000f8e02ff */
[-C--:B------:R-:W-:Y:S01]  /*9210*/  ISETP.GE.AND P3, PT, R213, R204.reuse, PT ;  /* 0x000000ccd500720c */ /* 0x080fe20003f66270 */
[----:B------:R-:W-:Y:S01]  /*9220*/  IMAD.WIDE.U32 R8, R11, UR4, R8 ;  /* 0x000000040b087c25 */ /* 0x000fe2000f8e0008 */
[----:B------:R-:W-:-:S02]  /*9230*/  ISETP.GE.AND P2, PT, R211, R204, PT ;  /* 0x000000ccd300720c */ /* 0x000fc40003f46270 */
[----:B------:R-:W-:Y:S01]  /*9240*/  ISETP.GE.AND P1, PT, R209, R204, PT ;  /* 0x000000ccd100720c */ /* 0x000fe20003f26270 */
[----:B------:R-:W-:-:S04]  /*9250*/  IMAD R3, R11, UR5, R0 ;  /* 0x000000050b037c24 */ /* 0x000fc8000f8e0200 */
[----:B------:R-:W-:Y:S01]  /*9260*/  IMAD.IADD R11, R9, 0x1, R3 ;  /* 0x00000001090b7824 */ /* 0x000fe200078e0203 */
[----:B------:R-:W-:Y:S07]  /*9270*/  @P0 BRA `(.L_x_1219) ;  /* 0x0000000000280947 */ /* 0x000fee0003800000 */
        /* <DEDUP_REMOVED lines=10> */
.L_x_1219:
[----:B------:R-:W-:Y:S05]  /*9320*/  BSYNC B0 ;  /* 0x0000000000007941 */ /* 0x000fea0003800000 */
.L_x_1218:
[----:B--23--:R2:W3:Y:S01]  /*9330*/  LDS.128 R4, [R206+0x800] ;  /* 0x00080000ce047984 */ /* 0x00c4e20000000c00 */
[----:B------:R-:W-:Y:S01]  /*9340*/  BSSY B0, `(.L_x_1220) ;  /* 0x0000010000007945 */ /* 0x000fe20003800000 */
[----:B------:R-:W-:-:S03]  /*9350*/  ISETP.GE.AND P0, PT, R207, R204, PT ;  /* 0x000000cccf00720c */ /* 0x000fc60003f06270 */
        /* <DEDUP_REMOVED lines=13> */
[----:B---3--:R3:W-:Y:S02]  /*9430*/  STG.E.128 desc[UR16][R2.64], R4 ;  /* 0x0000000402007986 */ /* 0x0087e4000c101d10 */
.L_x_1221:
[----:B------:R-:W-:Y:S05]  /*9440*/  BSYNC B0 ;  /* 0x0000000000007941 */ /* 0x000fea0003800000 */
.L_x_1220:
[----:B---3--:R3:W1:Y:S01]  /*9450*/  LDS.128 R4, [R206+0x1000] ;  /* 0x00100000ce047984 */ /* 0x0086620000000c00 */
        /* <DEDUP_REMOVED lines=15> */
.L_x_1223:
[----:B------:R-:W-:Y:S05]  /*9550*/  BSYNC B0 ;  /* 0x0000000000007941 */ /* 0x000fea0003800000 */
.L_x_1222:
        /* <DEDUP_REMOVED lines=16> */
.L_x_1225:
[----:B------:R-:W-:Y:S05]  /*9660*/  BSYNC B0 ;  /* 0x0000000000007941 */ /* 0x000fea0003800000 */
.L_x_1224:
        /* <DEDUP_REMOVED lines=16> */
.L_x_1227:
[----:B------:R-:W-:Y:S05]  /*9770*/  BSYNC B0 ;  /* 0x0000000000007941 */ /* 0x000fea0003800000 */
.L_x_1226:
        /* <DEDUP_REMOVED lines=16> */
.L_x_1229:
[----:B------:R-:W-:Y:S05]  /*9880*/  BSYNC B0 ;  /* 0x0000000000007941 */ /* 0x000fea0003800000 */
.L_x_1228:
[----:B-1234-:R-:W1:Y:S01]  /*9890*/  LDS.128 R204, [R206+0x3000] ;  /* 0x00300000cecc7984 */ /* 0x01ee620000000c00 */
        /* <DEDUP_REMOVED lines=15> */
.L_x_1231:
[----:B------:R-:W-:Y:S05]  /*9990*/  BSYNC B0 ;  /* 0x0000000000007941 */ /* 0x000fea0003800000 */
.L_x_1230:
[----:B------:R-:W-:Y:S05]  /*99a0*/  @P0 EXIT ;  /* 0x000000000000094d */ /* 0x000fea0003800000 */
[----:B------:R-:W-:Y:S01]  /*99b0*/  IADD3 R0, P0, R228, 0x70, RZ ;  /* 0x00000070e4007810 */ /* 0x000fe20007f1e0ff */
[----:B------:R-:W-:Y:S01]  /*99c0*/  ULDC.64 UR4, c[0x0][0x298] ;  /* 0x0000a60000047ab9 */ /* 0x000fe20000000a00 */
[----:B------:R-:W-:Y:S01]  /*99d0*/  MOV R5, R11 ;  /* 0x0000000b00057202 */ /* 0x000fe20000000f00 */
[----:B------:R-:W-:Y:S02]  /*99e0*/  IMAD.MOV.U32 R4, RZ, RZ, R8 ;  /* 0x000000ffff047224 */ /* 0x000fe400078e0008 */
[----:B------:R-:W-:Y:S02]  /*99f0*/  IMAD.X R228, RZ, RZ, R229, P0 ;  /* 0x000000ffffe47224 */ /* 0x000fe400000e06e5 */
[----:B------:R-:W-:-:S04]  /*9a00*/  IMAD.WIDE.U32 R4, R0, UR4, R4 ;  /* 0x0000000400047c25 */ /* 0x000fc8000f8e0004 */
[----:B--2---:R-:W-:-:S04]  /*9a10*/  IMAD R3, R228, UR4, RZ ;  /* 0x00000004e4037c24 */ /* 0x004fc8000f8e02ff */
[----:B------:R-:W-:Y:S01]  /*9a20*/  IMAD R3, R0, UR5, R3 ;  /* 0x0000000500037c24 */ /* 0x000fe2000f8e0203 */
[----:B------:R-:W-:Y:S02]  /*9a30*/  ULDC.64 UR4, c[0x0][0x280] ;  /* 0x0000a00000047ab9 */ /* 0x000fe40000000a00 */
[----:B------:R-:W-:Y:S02]  /*9a40*/  LEA R2, P0, R4, UR4, 0x1 ;  /* 0x0000000404027c11 */ /* 0x000fe4000f8008ff */
[----:B------:R-:W-:-:S04]  /*9a50*/  IADD3 R3, R5, R3, RZ ;  /* 0x0000000305037210 */ /* 0x000fc80007ffe0ff */
[----:B------:R-:W-:-:S05]  /*9a60*/  LEA.HI.X R3, R4, UR5, R3, 0x1, P0 ;  /* 0x0000000504037c11 */ /* 0x000fca00080f0c03 */
[----:B------:R-:W-:Y:S01]  /*9a70*/  STG.E.128 desc[UR16][R2.64], R20 ;  /* 0x0000001402007986 */ /* 0x000fe2000c101d10 */
[----:B------:R-:W-:Y:S05]  /*9a80*/  EXIT ;  /* 0x000000000000794d */ /* 0x000fea0003800000 */
.L_x_1206:
[----:B------:R-:W1:Y:S01]  /*9a90*/  LDC.U8 R0, c[0x0][0x3d9] ;  /* 0x0000f640ff007b82 */ /* 0x000e620000000000 */
[----:B------:R-:W-:Y:S01]  /*9aa0*/  ISETP.NE.AND P4, PT, R205, -0x1, PT ;  /* 0xffffffffcd00780c */ /* 0x000fe20003f85270 */
[----:B------:R-:W-:Y:S01]  /*9ab0*/  IMAD.IADD R3, R3, 0x1, -R204 ;  /* 0x0000000103037824 */ /* 0x000fe200078e0acc */
[----:B------:R-:W-:Y:S01]  /*9ac0*/  SHF.R.S32.HI R20, RZ, 0x1f, R141 ;  /* 0x0000001fff147819 */ /* 0x000fe2000001148d */
[----:B------:R-:W-:Y:S01]  /*9ad0*/  ULDC.64 UR4, c[0x0][0x2a0] ;  /* 0x0000a80000047ab9 */ /* 0x000fe20000000a00 */
[----:B------:R-:W-:Y:S01]  /*9ae0*/  LOP3.LUT P6, RZ, R141, 0x7, RZ, 0xc0, !PT ;  /* 0x000000078dff7812 */ /* 0x000fe200078cc0ff */
[----:B------:R-:W-:Y:S01]  /*9af0*/  BSSY B0, `(.L_x_1232) ;  /* 0x0000046000007945 */ /* 0x000fe20003800000 */
[----:B------:R-:W-:Y:S01]  /*9b00*/  LEA.HI R20, R20, R141, RZ, 0x3 ;  /* 0x0000008d14147211 */ /* 0x000fe200078f18ff */
[----:B------:R-:W2:Y:S03]  /*9b10*/  LDC.U8 R2, c[0x0][0x3d8] ;  /* 0x0000f600ff027b82 */ /* 0x000ea60000000000 */
[----:B------:R-:W-:-:S02]  /*9b20*/  LOP3.LUT R8, R20, 0x1ffffff8, RZ, 0xc0, !PT ;  /* 0x1ffffff814087812 */ /* 0x000fc400078ec0ff */
[----:B------:R-:W-:Y:S02]  /*9b30*/  SHF.R.S32.HI R20, RZ, 0x3, R20 ;  /* 0x00000003ff147819 */ /* 0x000fe40000011414 */
[----:B------:R-:W-:Y:S01]  /*9b40*/  @!P4 SHF.R.S32.HI R5, RZ, 0x1f, R16 ;  /* 0x0000001fff05c819 */ /* 0x000fe20000011410 */
[----:B------:R-:W3:Y:S01]  /*9b50*/  @!P4 LDC.64 R6, c[0x0][0x290] ;  /* 0x0000a400ff06cb82 */ /* 0x000ee20000000a00 */
[----:B------:R-:W-:Y:S01]  /*9b60*/  IMAD.IADD R8, R141, 0x1, -R8 ;  /* 0x000000018d087824 */ /* 0x000fe200078e0a08 */
[--C-:B------:R-:W-:Y:S02]  /*9b70*/  SHF.R.S32.HI R21, RZ, 0x1f, R20.reuse ;  /* 0x0000001fff157819 */ /* 0x100fe40000011414 */
[----:B------:R-:W-:Y:S01]  /*9b80*/  ISETP.GE.OR P5, PT, R20, R3, P6 ;  /* 0x000000031400720c */ /* 0x000fe200037a6670 */
[----:B------:R-:W-:Y:S02]  /*9b90*/  IMAD.SHL.U32 R17, R8, 0x8, RZ ;  /* 0x0000000808117824 */ /* 0x000fe400078e00ff */
[----:B------:R-:W-:Y:S01]  /*9ba0*/  VIADD R8, R20, 0x10 ;  /* 0x0000001014087836 */ /* 0x000fe20000000000 */
[----:B-1----:R-:W-:Y:S01]  /*9bb0*/  ISETP.NE.AND P0, PT, R0, RZ, PT ;  /* 0x000000ff0000720c */ /* 0x002fe20003f05270 */
[----:B------:R-:W1:Y:S01]  /*9bc0*/  @P4 LDC.64 R10, c[0x0][0x298] ;  /* 0x0000a600ff0a4b82 */ /* 0x000e620000000a00 */
[----:B------:R-:W-:Y:S01]  /*9bd0*/  IMAD.WIDE R24, R229, 0x80, R20 ;  /* 0x00000080e5187825 */ /* 0x000fe200078e0214 */
[----:B--2---:R-:W-:-:S02]  /*9be0*/  ISETP.NE.AND P3, PT, R2, RZ, PT ;  /* 0x000000ff0200720c */ /* 0x004fc40003f65270 */
[----:B------:R-:W-:Y:S02]  /*9bf0*/  ISETP.NE.AND P1, PT, R2, RZ, !P0 ;  /* 0x000000ff0200720c */ /* 0x000fe40004725270 */
[----:B------:R-:W-:-:S06]  /*9c00*/  ISETP.NE.OR P3, PT, R0, RZ, !P3 ;  /* 0x000000ff0000720c */ /* 0x000fcc0005f65670 */
[----:B------:R-:W2:Y:S01]  /*9c10*/  @!P0 LDC R13, c[0x0][0x270] ;  /* 0x00009c00ff0d8b82 */ /* 0x000ea20000000800 */
[-C--:B---3--:R-:W-:Y:S01]  /*9c20*/  @!P4 IMAD R2, R5, R6.reuse, RZ ;  /* 0x000000060502c224 */ /* 0x088fe200078e02ff */
[----:B------:R-:W-:Y:S01]  /*9c30*/  ISETP.NE.OR P2, PT, R205, -0x1, P3 ;  /* 0xffffffffcd00780c */ /* 0x000fe20001f45670 */
[----:B------:R-:W-:Y:S01]  /*9c40*/  @!P4 IMAD.WIDE.U32 R22, R16, R6, RZ ;  /* 0x000000061016c225 */ /* 0x000fe200078e00ff */
[----:B------:R-:W-:-:S04]  /*9c50*/  IADD3 R6, R20, 0x20, RZ ;  /* 0x0000002014067810 */ /* 0x000fc80007ffe0ff */
[----:B------:R-:W3:Y:S01]  /*9c60*/  @!P0 LDC R0, c[0x0][0x2c4] ;  /* 0x0000b100ff008b82 */ /* 0x000ee20000000800 */
[----:B------:R-:W-:Y:S02]  /*9c70*/  @!P4 IMAD R7, R16, R7, R2 ;  /* 0x000000071007c224 */ /* 0x000fe400078e0202 */
[----:B-1----:R-:W-:-:S05]  /*9c80*/  @P4 IMAD.WIDE.U32 R18, R205, R10, RZ ;  /* 0x0000000acd124225 */ /* 0x002fca00078e00ff */
[----:B------:R-:W1:Y:S01]  /*9c90*/  @!P3 LDC R15, c[0x0][0x2c4] ;  /* 0x0000b100ff0fbb82 */ /* 0x000e620000000800 */
[----:B------:R-:W-:Y:S01]  /*9ca0*/  @P4 IMAD R2, R205, R11, R19 ;  /* 0x0000000bcd024224 */ /* 0x000fe200078e0213 */
[----:B------:R-:W-:Y:S01]  /*9cb0*/  CS2R R10, SRZ ;  /* 0x00000000000a7805 */ /* 0x000fe2000001ff00 */
[----:B------:R-:W-:Y:S02]  /*9cc0*/  @!P4 IMAD.IADD R2, R23, 0x1, R7 ;  /* 0x000000011702c824 */ /* 0x000fe400078e0207 */
[----:B------:R-:W-:-:S03]  /*9cd0*/  @!P4 IMAD.MOV.U32 R18, RZ, RZ, R22 ;  /* 0x000000ffff12c224 */ /* 0x000fc600078e0016 */
[----:B------:R-:W4:Y:S08]  /*9ce0*/  @P0 LDC.64 R4, c[0x0][0x2c0] ;  /* 0x0000b000ff040b82 */ /* 0x000f300000000a00 */
[----:B---3--:R-:W2:Y:S01]  /*9cf0*/  @P1 LDC R0, c[0x0][0x2e4] ;  /* 0x0000b900ff001b82 */ /* 0x008ea20000000800 */
[----:B------:R-:W-:-:S04]  /*9d00*/  IADD3 R22, P1, R17, R18, RZ ;  /* 0x0000001211167210 */ /* 0x000fc80007f3e0ff */
[----:B------:R-:W-:Y:S02]  /*9d10*/  LEA.HI.X.SX32 R23, R17, R2, 0x1, P1 ;  /* 0x0000000211177211 */ /* 0x000fe400008f0eff */
[----:B------:R-:W-:Y:S01]  /*9d20*/  SHF.R.S32.HI R2, RZ, 0x1f, R9 ;  /* 0x0000001fff027819 */ /* 0x000fe20000011409 */
[----:B------:R-:W3:Y:S01]  /*9d30*/  @P0 LDC R7, c[0x0][0x2c0] ;  /* 0x0000b000ff070b82 */ /* 0x000ee20000000800 */
[----:B------:R-:W-:Y:S01]  /*9d40*/  ISETP.GE.AND P1, PT, R20, R3, PT ;  /* 0x000000031400720c */ /* 0x000fe20003f26270 */
[----:B-1----:R-:W-:Y:S01]  /*9d50*/  @!P2 IMAD R205, R16, R15, RZ ;  /* 0x0000000f10cda224 */ /* 0x002fe200078e02ff */
[----:B------:R-:W-:Y:S01]  /*9d60*/  ISETP.GE.AND P2, PT, R8, R3, PT ;  /* 0x000000030800720c */ /* 0x000fe20003f46270 */
[----:B------:R-:W-:Y:S02]  /*9d70*/  @P0 IMAD.MOV.U32 R15, RZ, RZ, 0x1 ;  /* 0x00000001ff0f0424 */ /* 0x000fe400078e00ff */
[----:B------:R-:W-:Y:S01]  /*9d80*/  IMAD R2, R2, UR4, RZ ;  /* 0x0000000402027c24 */ /* 0x000fe2000f8e02ff */
[----:B------:R-:W-:Y:S01]  /*9d90*/  @!P3 SHF.R.S32.HI R11, RZ, 0x1f, R205 ;  /* 0x0000001fff0bb819 */ /* 0x000fe200000114cd */
[----:B----4-:R-:W-:Y:S01]  /*9da0*/  @P0 IMAD R4, R5, R4, RZ ;  /* 0x0000000405040224 */ /* 0x010fe200078e02ff */
[----:B------:R-:W-:Y:S01]  /*9db0*/  @!P3 MOV R10, R205 ;  /* 0x000000cd000ab202 */ /* 0x000fe20000000f00 */
[----:B------:R-:W-:-:S02]  /*9dc0*/  IMAD R27, R9, UR5, R2 ;  /* 0x00000005091b7c24 */ /* 0x000fc4000f8e0202 */
[----:B------:R-:W-:Y:S02]  /*9dd0*/  VIADD R2, R20, 0x30 ;  /* 0x0000003014027836 */ /* 0x000fe40000000000 */
[----:B------:R-:W-:-:S03]  /*9de0*/  IMAD.WIDE.U32 R22, R9, UR4, R22 ;  /* 0x0000000409167c25 */ /* 0x000fc6000f8e0016 */
[----:B------:R-:W-:Y:S01]  /*9df0*/  ISETP.GE.AND P4, PT, R2, R3, PT ;  /* 0x000000030200720c */ /* 0x000fe20003f86270 */
[----:B--2---:R-:W-:Y:S02]  /*9e00*/  @!P0 IMAD R15, R0, R13, RZ ;  /* 0x0000000d000f8224 */ /* 0x004fe400078e02ff */
[----:B------:R-:W-:Y:S02]  /*9e10*/  @!P0 IMAD.MOV.U32 R4, RZ, RZ, R0 ;  /* 0x000000ffff048224 */ /* 0x000fe400078e0000 */
[----:B------:R-:W-:Y:S01]  /*9e20*/  IMAD R5, R16, R15, RZ ;  /* 0x0000000f10057224 */ /* 0x000fe200078e02ff */
[C---:B------:R-:W-:Y:S01]  /*9e30*/  IADD3 R16, R20.reuse, 0x50, RZ ;  /* 0x0000005014107810 */ /* 0x040fe20007ffe0ff */
[----:B------:R-:W-:Y:S02]  /*9e40*/  VIADD R0, R20, 0x40 ;  /* 0x0000004014007836 */ /* 0x000fe40000000000 */
[----:B------:R-:W-:Y:S01]  /*9e50*/  @!P0 IMAD.MOV.U32 R7, RZ, RZ, 0x1 ;  /* 0x00000001ff078424 */ /* 0x000fe200078e00ff */
[----:B------:R-:W-:Y:S01]  /*9e60*/  SEL R5, R5, RZ, P3 ;  /* 0x000000ff05057207 */ /* 0x000fe20001800000 */
[----:B------:R-:W-:Y:S01]  /*9e70*/  IMAD.IADD R27, R27, 0x1, R23 ;  /* 0x000000011b1b7824 */ /* 0x000fe200078e0217 */
[----:B------:R-:W-:-:S02]  /*9e80*/  ISETP.GE.AND P0, PT, R6, R3, PT ;  /* 0x000000030600720c */ /* 0x000fc40003f06270 */
[----:B------:R-:W-:Y:S01]  /*9e90*/  ISETP.GE.AND P3, PT, R0, R3, PT ;  /* 0x000000030000720c */ /* 0x000fe20003f66270 */
[----:B---3--:R-:W-:-:S12]  /*9ea0*/  @P1 BRA `(.L_x_1233) ;  /* 0x0000000000281947 */ /* 0x008fd80003800000 */
        /* <DEDUP_REMOVED lines=10> */
.L_x_1233:
[----:B------:R-:W-:Y:S05]  /*9f50*/  BSYNC B0 ;  /* 0x0000000000007941 */ /* 0x000fea0003800000 */
.L_x_1232:
[----:B------:R-:W-:Y:S01]  /*9f60*/  BSSY B0, `(.L_x_1234) ;  /* 0x0000011000007945 */ /* 0x000fe20003800000 */
[----:B------:R-:W-:Y:S02]  /*9f70*/  ISETP.GE.AND P1, PT, R16, R3, PT ;  /* 0x000000031000720c */ /* 0x000fe40003f26270 */
[----:B------:R-:W-:Y:S01]  /*9f80*/  IADD3 R14, R20, 0x60, RZ ;  /* 0x00000060140e7810 */ /* 0x000fe20007ffe0ff */
[----:B------:R-:W-:Y:S05]  /*9f90*/  @P2 BRA `(.L_x_1235) ;  /* 0x0000000000342947 */ /* 0x000fea0003800000 */
        /* <DEDUP_REMOVED lines=13> */
.L_x_1235:
[----:B------:R-:W-:Y:S05]  /*a070*/  BSYNC B0 ;  /* 0x0000000000007941 */ /* 0x000fea0003800000 */
.L_x_1234:
[----:B------:R-:W-:Y:S01]  /*a080*/  BSSY B0, `(.L_x_1236) ;  /* 0x0000011000007945 */ /* 0x000fe20003800000 */
[----:B------:R-:W-:Y:S02]  /*a090*/  ISETP.GE.AND P2, PT, R14, R3, PT ;  /* 0x000000030e00720c */ /* 0x000fe40003f46270 */
[----:B------:R-:W-:Y:S01]  /*a0a0*/  IADD3 R12, R20, 0x70, RZ ;  /* 0x00000070140c7810 */ /* 0x000fe20007ffe0ff */
[----:B------:R-:W-:Y:S05]  /*a0b0*/  @P0 BRA `(.L_x_1237) ;  /* 0x0000000000340947 */ /* 0x000fea0003800000 */
[----:B-1----:R-:W-:Y:S01]  /*a0c0*/  IADD3 R18, P0, R24, 0x20, RZ ;  /* 0x0000002018127810 */ /* 0x002fe20007f1e0ff */
[----:B------:R-:W-:Y:S01]  /*a0d0*/  ULDC.64 UR4, c[0x0][0x298] ;  /* 0x0000a60000047ab9 */ /* 0x000fe20000000a00 */
[----:B--2---:R-:W-:Y:S01]  /*a0e0*/  MOV R29, R27 ;  /* 0x0000001b001d7202 */ /* 0x004fe20000000f00 */
        /* <DEDUP_REMOVED lines=10> */
.L_x_1237:
[----:B------:R-:W-:Y:S05]  /*a190*/  BSYNC B0 ;  /* 0x0000000000007941 */ /* 0x000fea0003800000 */
.L_x_1236:
[----:B------:R-:W-:Y:S01]  /*a1a0*/  BSSY B0, `(.L_x_1238) ;  /* 0x0000010000007945 */ /* 0x000fe20003800000 */
[----:B------:R-:W-:-:S03]  /*a1b0*/  ISETP.GE.AND P0, PT, R12, R3, PT ;  /* 0x000000030c00720c */ /* 0x000fc60003f06270 */
[----:B------:R-:W-:Y:S10]  /*a1c0*/  @P4 BRA `(.L_x_1239) ;  /* 0x0000000000344947 */ /* 0x000ff40003800000 */
[----:B-1-3--:R-:W-:Y:S01]  /*a1d0*/  IADD3 R18, P4, R24, 0x30, RZ ;  /* 0x0000003018127810 */ /* 0x00afe20007f9e0ff */
        /* <DEDUP_REMOVED lines=12> */
.L_x_1239:
[----:B------:R-:W-:Y:S05]  /*a2a0*/  BSYNC B0 ;  /* 0x0000000000007941 */ /* 0x000fea0003800000 */
.L_x_1238:
[----:B------:R-:W-:Y:S01]  /*a2b0*/  BSSY B0, `(.L_x_1240) ;  /* 0x0000010000007945 */ /* 0x000fe20003800000 */
[----:B------:R-:W-:-:S03]  /*a2c0*/  ISETP.GE.OR P4, PT, R8, R3, P6 ;  /* 0x000000030800720c */ /* 0x000fc60003786670 */
[----:B------:R-:W-:Y:S10]  /*a2d0*/  @P3 BRA `(.L_x_1241) ;  /* 0x0000000000343947 */ /* 0x000ff40003800000 */
[----:B-1-34-:R-:W-:Y:S01]  /*a2e0*/  IADD3 R18, P3, R24, 0x40, RZ ;  /* 0x0000004018127810 */ /* 0x01afe20007f7e0ff */
        /* <DEDUP_REMOVED lines=12> */
.L_x_1241:
[----:B------:R-:W-:Y:S05]  /*a3b0*/  BSYNC B0 ;  /* 0x0000000000007941 */ /* 0x000fea0003800000 */
.L_x_1240:
[----:B------:R-:W-:Y:S01]  /*a3c0*/  BSSY B0, `(.L_x_1242) ;  /* 0x0000012000007945 */ /* 0x000fe20003800000 */
[----:B------:R-:W-:Y:S01]  /*a3d0*/  ISETP.GE.OR P3, PT, R6, R3, P6 ;  /* 0x000000030600720c */ /* 0x000fe20003766670 */
[----:B------:R-:W-:Y:S02]  /*a3e0*/  IMAD R5, R9, R4, R5 ;  /* 0x0000000409057224 */ /* 0x000fe400078e0205 */
[----:B------:R-:W-:Y:S01]  /*a3f0*/  IMAD R204, R204, R7, RZ ;  /* 0x00000007cccc7224 */ /* 0x000fe200078e02ff */
[----:B------:R-:W-:Y:S09]  /*a400*/  @P1 BRA `(.L_x_1243) ;  /* 0x0000000000341947 */ /* 0x000ff20003800000 */
[----:B------:R-:W-:Y:S01]  /*a410*/  IADD3 R9, P1, R24, 0x50, RZ ;  /* 0x0000005018097810 */ /* 0x000fe20007f3e0ff */
[----:B------:R-:W-:Y:S01]  /*a420*/  ULDC.64 UR4, c[0x0][0x298] ;  /* 0x0000a60000047ab9 */ /* 0x000fe20000000a00 */
[----:B-1-34-:R-:W-:Y:S01]  /*a430*/  MOV R19, R27 ;  /* 0x0000001b00137202 */ /* 0x01afe20000000f00 */
[----:B------:R-:W-:Y:S02]  /*a440*/  IMAD.MOV.U32 R18, RZ, RZ, R22 ;  /* 0x000000ffff127224 */ /* 0x000fe400078e0016 */
[----:B------:R-:W-:Y:S02]  /*a450*/  IMAD.X R4, RZ, RZ, R25, P1 ;  /* 0x000000ffff047224 */ /* 0x000fe400008e0619 */
[----:B------:R-:W-:-:S04]  /*a460*/  IMAD.WIDE.U32 R18, R9, UR4, R18 ;  /* 0x0000000409127c25 */ /* 0x000fc8000f8e0012 */
[----:B------:R-:W-:-:S04]  /*a470*/  IMAD R4, R4, UR4, RZ ;  /* 0x0000000404047c24 */ /* 0x000fc8000f8e02ff */
[----:B------:R-:W-:Y:S01]  /*a480*/  IMAD R4, R9, UR5, R4 ;  /* 0x0000000509047c24 */ /* 0x000fe2000f8e0204 */
[----:B------:R-:W-:Y:S02]  /*a490*/  ULDC.64 UR4, c[0x0][0x280] ;  /* 0x0000a00000047ab9 */ /* 0x000fe40000000a00 */
[----:B--2---:R-:W-:Y:S02]  /*a4a0*/  LEA R28, P1, R18, UR4, 0x1 ;  /* 0x00000004121c7c11 */ /* 0x004fe4000f8208ff */
[----:B------:R-:W-:-:S04]  /*a4b0*/  IADD3 R4, R4, R19, RZ ;  /* 0x0000001304047210 */ /* 0x000fc80007ffe0ff */
[----:B------:R-:W-:-:S05]  /*a4c0*/  LEA.HI.X R29, R18, UR5, R4, 0x1, P1 ;  /* 0x00000005121d7c11 */ /* 0x000fca00088f0c04 */
[----:B------:R1:W-:Y:S02]  /*a4d0*/  STG.E.128 desc[UR16][R28.64], RZ ;  /* 0x000000ff1c007986 */ /* 0x0003e4000c101d10 */
.L_x_1243:
[----:B------:R-:W-:Y:S05]  /*a4e0*/  BSYNC B0 ;  /* 0x0000000000007941 */ /* 0x000fea0003800000 */
.L_x_1242:
[----:B------:R-:W-:Y:S04]  /*a4f0*/  BSSY B0, `(.L_x_1244) ;  /* 0x000000f000007945 */ /* 0x000fe80003800000 */
[----:B------:R-:W-:Y:S05]  /*a500*/  @P2 BRA `(.L_x_1245) ;  /* 0x0000000000342947 */ /* 0x000fea0003800000 */
        /* <DEDUP_REMOVED lines=13> */
.L_x_1245:
[----:B------:R-:W-:Y:S05]  /*a5e0*/  BSYNC B0 ;  /* 0x0000000000007941 */ /* 0x000fea0003800000 */
.L_x_1244:
[----:B------:R-:W-:Y:S01]  /*a5f0*/  BSSY B0, `(.L_x_1246) ;  /* 0x0000011000007945 */ /* 0x000fe20003800000 */
[--C-:B------:R-:W-:Y:S02]  /*a600*/  IADD3 R4, P2, P1, R204, R10, R5.reuse ;  /* 0x0000000acc047210 */ /* 0x100fe4000795e005 */
[----:B------:R-:W-:Y:S02]  /*a610*/  SHF.R.S32.HI R9, RZ, 0x1f, R204 ;  /* 0x0000001fff097819 */ /* 0x000fe400000114cc */
[----:B------:R-:W-:Y:S01]  /*a620*/  SHF.R.S32.HI R13, RZ, 0x1f, R5 ;  /* 0x0000001fff0d7819 */ /* 0x000fe20000011405 */
[----:B------:R-:W-:Y:S08]  /*a630*/  @P0 BRA `(.L_x_1247) ;  /* 0x0000000000300947 */ /* 0x000ff00003800000 */
[----:B------:R-:W-:Y:S01]  /*a640*/  IADD3 R5, P0, R24, 0x70, RZ ;  /* 0x0000007018057810 */ /* 0x000fe20007f1e0ff */
[----:B------:R-:W-:Y:S01]  /*a650*/  ULDC.64 UR4, c[0x0][0x298] ;  /* 0x0000a60000047ab9 */ /* 0x000fe20000000a00 */
[----:B------:R-:W-:Y:S02]  /*a660*/  MOV R23, R27 ;  /* 0x0000001b00177202 */ /* 0x000fe40000000f00 */
[----:B-1-34-:R-:W-:Y:S01]  /*a670*/  IADD3.X R18, RZ, R25, RZ, P0, !PT ;  /* 0x00000019ff127210 */ /* 0x01afe200007fe4ff */
        /* <DEDUP_REMOVED lines=8> */
.L_x_1247:
[----:B------:R-:W-:Y:S05]  /*a700*/  BSYNC B0 ;  /* 0x0000000000007941 */ /* 0x000fea0003800000 */
.L_x_1246:
[----:B------:R-:W-:Y:S01]  /*a710*/  BSSY B0, `(.L_x_1248) ;  /* 0x000000b000007945 */ /* 0x000fe20003800000 */
[----:B------:R-:W-:-:S03]  /*a720*/  IADD3.X R9, R9, R11, R13, P2, P1 ;  /* 0x0000000b09097210 */ /* 0x000fc600017e240d */
[----:B------:R-:W-:Y:S05]  /*a730*/  @P5 BRA `(.L_x_1249) ;  /* 0x0000000000205947 */ /* 0x000fea0003800000 */
[----:B------:R-:W-:Y:S01]  /*a740*/  IMAD R5, R20, R7, RZ ;  /* 0x0000000714057224 */ /* 0x000fe200078e02ff */
[----:B------:R-:W-:-:S04]  /*a750*/  ULDC.64 UR4, c[0x0][0x2b0] ;  /* 0x0000ac0000047ab9 */ /* 0x000fc80000000a00 */
[----:B------:R-:W-:-:S04]  /*a760*/  IADD3 R10, P0, R5, R4, RZ ;  /* 0x00000004050a7210 */ /* 0x000fc80007f1e0ff */
[----:B------:R-:W-:Y:S02]  /*a770*/  LEA.HI.X.SX32 R5, R5, R9, 0x1, P0 ;  /* 0x0000000905057211 */ /* 0x000fe400000f0eff */
[----:B-1-34-:R-:W-:-:S04]  /*a780*/  LEA R18, P0, R10, UR4, 0x2 ;  /* 0x000000040a127c11 */ /* 0x01afc8000f8010ff */
[----:B------:R-:W-:Y:S01]  /*a790*/  LEA.HI.X R19, R10, UR5, R5, 0x2, P0 ;  /* 0x000000050a137c11 */ /* 0x000fe200080f1405 */
[----:B------:R-:W-:-:S05]  /*a7a0*/  IMAD.MOV.U32 R5, RZ, RZ, 0x7f800000 ;  /* 0x7f800000ff057424 */ /* 0x000fca00078e00ff */
[----:B------:R1:W-:Y:S03]  /*a7b0*/  STG.E desc[UR16][R18.64], R5 ;  /* 0x0000000512007986 */ /* 0x0003e6000c101910 */
.L_x_1249:
[----:B------:R-:W-:Y:S05]  /*a7c0*/  BSYNC B0 ;  /* 0x0000000000007941 */ /* 0x000fea0003800000 */
.L_x_1248:
        /* <DEDUP_REMOVED lines=8> */
[----:B------:R-:W-:-:S04]  /*a850*/  ULDC.64 UR4, c[0x0][0x2b0] ;  /* 0x0000ac0000047ab9 */ /* 0x000fc80000000a00 */
[----:B------:R-:W-:-:S04]  /*a860*/  IADD3 R8, P4, R3, R4, RZ ;  /* 0x0000000403087210 */ /* 0x000fc80007f9e0ff */
[----:B------:R-:W-:Y:S02]  /*a870*/  LEA.HI.X.SX32 R3, R3, R9, 0x1, P4 ;  /* 0x0000000903037211 */ /* 0x000fe400020f0eff */
[----:B------:R-:W-:-:S04]  /*a880*/  LEA R10, P4, R8, UR4, 0x2 ;  /* 0x00000004080a7c11 */ /* 0x000fc8000f8810ff */
[----:B------:R-:W-:Y:S01]  /*a890*/  LEA.HI.X R11, R8, UR5, R3, 0x2, P4 ;  /* 0x00000005080b7c11 */ /* 0x000fe2000a0f1403 */
[----:B------:R-:W-:-:S05]  /*a8a0*/  IMAD.MOV.U32 R3, RZ, RZ, 0x7f800000 ;  /* 0x7f800000ff037424 */ /* 0x000fca00078e00ff */
[----:B------:R1:W-:Y:S03]  /*a8b0*/  STG.E desc[UR16][R10.64], R3 ;  /* 0x000000030a007986 */ /* 0x0003e6000c101910 */
.L_x_1251:
[----:B------:R-:W-:Y:S05]  /*a8c0*/  BSYNC B0 ;  /* 0x0000000000007941 */ /* 0x000fea0003800000 */
.L_x_1250:
        /* <DEDUP_REMOVED lines=10> */
.L_x_1253:
[----:B------:R-:W-:Y:S05]  /*a970*/  BSYNC B0 ;  /* 0x0000000000007941 */ /* 0x000fea0003800000 */
.L_x_1252:
[----:B------:R-:W-:Y:S04]  /*a980*/  BSSY B0, `(.L_x_1254) ;  /* 0x000000a000007945 */ /* 0x000fe80003800000 */
[----:B------:R-:W-:Y:S05]  /*a990*/  @P5 BRA `(.L_x_1255) ;  /* 0x0000000000205947 */ /* 0x000fea0003800000 */
[----:B------:R-:W-:Y:S01]  /*a9a0*/  IMAD R2, R2, R7, RZ ;  /* 0x0000000702027224 */ /* 0x000fe200078e02ff */
[----:B------:R-:W-:-:S04]  /*a9b0*/  ULDC.64 UR4, c[0x0][0x2b0] ;  /* 0x0000ac0000047ab9 */ /* 0x000fc80000000a00 */
[----:B-1----:R-:W-:-:S04]  /*a9c0*/  IADD3 R3, P3, R2, R4, RZ ;  /* 0x0000000402037210 */ /* 0x002fc80007f7e0ff */
[----:B------:R-:W-:Y:S02]  /*a9d0*/  LEA.HI.X.SX32 R2, R2, R9, 0x1, P3 ;  /* 0x0000000902027211 */ /* 0x000fe400018f0eff */
[----:B------:R-:W-:-:S04]  /*a9e0*/  LEA R10, P3, R3, UR4, 0x2 ;  /* 0x00000004030a7c11 */ /* 0x000fc8000f8610ff */
[----:B------:R-:W-:Y:S01]  /*a9f0*/  LEA.HI.X R11, R3, UR5, R2, 0x2, P3 ;  /* 0x00000005030b7c11 */ /* 0x000fe200098f1402 */
[----:B------:R-:W-:-:S05]  /*aa00*/  IMAD.MOV.U32 R3, RZ, RZ, 0x7f800000 ;  /* 0x7f800000ff037424 */ /* 0x000fca00078e00ff */
[----:B------:R1:W-:Y:S03]  /*aa10*/  STG.E desc[UR16][R10.64], R3 ;  /* 0x000000030a007986 */ /* 0x0003e6000c101910 */
.L_x_1255:
[----:B------:R-:W-:Y:S05]  /*aa20*/  BSYNC B0 ;  /* 0x0000000000007941 */ /* 0x000fea0003800000 */
.L_x_1254:
        /* <DEDUP_REMOVED lines=10> */
.L_x_1257:
[----:B------:R-:W-:Y:S05]  /*aad0*/  BSYNC B0 ;  /* 0x0000000000007941 */ /* 0x000fea0003800000 */
.L_x_1256:
        /* <DEDUP_REMOVED lines=10> */
.L_x_1259:
[----:B------:R-:W-:Y:S05]  /*ab80*/  BSYNC B0 ;  /* 0x0000000000007941 */ /* 0x000fea0003800000 */
.L_x_1258:
        /* <DEDUP_REMOVED lines=10> */
.L_x_1261:
[----:B------:R-:W-:Y:S05]  /*ac30*/  BSYNC B0 ;  /* 0x0000000000007941 */ /* 0x000fea0003800000 */
.L_x_1260:
        /* <DEDUP_REMOVED lines=10> */
.L_x_1262:
        /* <DEDUP_REMOVED lines=10> */
.L_x_2585:


//--------------------- .text._ZN5flash16flash_fwd_kernelI23Flash_fwd_kernel_traitsILi64ELi128ELi64ELi4ELb0ELb0EN7cutlass6half_tE19Flash_kernel_traitsILi64ELi128ELi64ELi4ES3_EELb1ELb0ELb0ELb0ELb0ELb0ELb0ELb0EEEvNS_16Flash_fwd_paramsE --------------------------
	.section	.text._ZN5flash16flash_fwd_kernelI23Flash_fwd_kernel_traitsILi64ELi128ELi64ELi4ELb0ELb0EN7cutlass6half_tE19Flash_kernel_traitsILi64ELi128ELi64ELi4ES3_EELb1ELb0ELb0ELb0ELb0ELb0ELb0ELb0EEEvNS_16Flash_fwd_paramsE,"ax",@progbits
	.align	128
        .global         _ZN5flash16flash_fwd_kernelI23Flash_fwd_kernel_traitsILi64ELi128ELi64ELi4ELb0ELb0EN7cutlass6half_tE19Flash_kernel_traitsILi64ELi128ELi64ELi4ES3_EELb1ELb0ELb0ELb0ELb0ELb0ELb0ELb0EEEvNS_16Flash_fwd_paramsE
        .type           _ZN5flash16flash_fwd_kernelI23Flash_fwd_kernel_traitsILi64ELi128ELi64ELi4ELb0ELb0EN7cutlass6half_tE19Flash_kernel_traitsILi64ELi128ELi64ELi4ES3_EELb1ELb0ELb0ELb0ELb0ELb0ELb0ELb0EEEvNS_16Flash_fwd_paramsE,@function
        .size           _ZN5flash16flash_fwd_kernelI23Flash_fwd_kernel_traitsILi64ELi128ELi64ELi4ELb0ELb0EN7cutlass6half_tE19Flash_kernel_traitsILi64ELi128ELi64ELi4ES3_EELb1ELb0ELb0ELb0ELb0ELb0ELb0ELb0EEEvNS_16Flash_fwd_paramsE,(.L_x_2586 - _ZN5flash16flash_fwd_kernelI23Flash_fwd_kernel_traitsILi64ELi128ELi64ELi4ELb0ELb0EN7cutlass6half_tE19Flash_kernel_traitsILi64ELi128ELi64ELi4ES3_EELb1ELb0ELb0ELb0ELb0ELb0ELb0ELb0EEEvNS_16Flash_fwd_paramsE)
        .other          _ZN5flash16flash_fwd_kernelI23Flash_fwd_kernel_traitsILi64ELi128ELi64ELi4ELb0ELb0EN7cutlass6half_tE19Flash_kernel_traitsILi64ELi128ELi64ELi4ES3_EELb1ELb0ELb0ELb0ELb0ELb0ELb0ELb0EEEvNS_16Flash_fwd_paramsE,@"STO_CUDA_ENTRY STV_DEFAULT"
_ZN5flash16flash_fwd_kernelI23Flash_fwd_kernel_traitsILi64ELi128ELi64ELi4ELb0ELb0EN7cutlass6half_tE19Flash_kernel_traitsILi64ELi128ELi64ELi4ES3_EELb1ELb0ELb0ELb0ELb0ELb0ELb0ELb0EEEvNS_16Flash_fwd_paramsE:
.text._ZN5flash16flash_fwd_kernelI23Flash_fwd_kernel_traitsILi64ELi128ELi64ELi4ELb0ELb0EN7cutlass6half_tE19Flash_kernel_traitsILi64ELi128ELi64ELi4ES3_EELb1ELb0ELb0ELb0ELb0ELb0ELb0ELb0EEEvNS_16Flash_fwd_paramsE:
        /* <DEDUP_REMOVED lines=43> */
[----:B----4-:R-:W-:Y:S02]  /*02b0*/  IMAD.WIDE R4, R22, 0x4, R12 ;  /* 0x0000000416047825 */ /* 0x010fe400078e020c */
[----:B------:R-:W4:Y:S03]  /*02c0*/  LDC.64 R12, c[0x0][0x2f8] ;  /* 0x0000be00ff0c7b82 */ /* 0x000f260000000a00 */
[----:B------:R-:W2:Y:S04]  /*02d0*/  @P0 LDG.E R26, desc[UR20][R4.64] ;  /* 0x00000014041a0981 */ /* 0x000ea8000c1e1900 */
[----:B------:R-:W2:Y:S01]  /*02e0*/  @P0 LDG.E R0, desc[UR20][R4.64+0x4] ;  /* 0x0000041404000981 */ /* 0x000ea2000c1e1900 */
[----:B---3--:R-:W3:Y:S01]  /*02f0*/  @P1 LDC.64 R2, c[0x0][0x300] ;  /* 0x0000c000ff021b82 */ /* 0x008ee20000000a00 */
[----:B------:R-:W-:Y:S01]  /*0300*/  SHF.R.S32.HI R24, RZ, 0x1f, R153 ;  /* 0x0000001fff187819 */ /* 0x000fe20000011499 */
[----:B------:R-:W-:Y:S01]  /*0310*/  IMAD.MOV.U32 R10, RZ, RZ, RZ ;  /* 0x000000ffff0a7224 */ /* 0x000fe200078e00ff */
[----:B------:R-:W-:-:S02]  /*0320*/  ISETP.NE.AND P3, PT, R14, RZ, PT ;  /* 0x000000ff0e00720c */ /* 0x000fc40003f65270 */
[----:B------:R-:W-:Y:S02]  /*0330*/  LEA.HI R152, R24, R153, RZ, 0x5 ;  /* 0x0000009918987211 */ /* 0x000fe400078f28ff */
[----:B-1----:R-:W-:-:S04]  /*0340*/  ISETP.EQ.U32.AND P2, PT, R6, RZ, PT ;  /* 0x000000ff0600720c */ /* 0x002fc80003f42070 */
[----:B------:R-:W-:Y:S01]  /*0350*/  ISETP.EQ.OR.EX P2, PT, R7, RZ, !P3, P2 ;  /* 0x000000ff0700720c */ /* 0x000fe20005f42720 */
[----:B---3--:R-:W-:-:S05]  /*0360*/  @P1 IMAD.WIDE R2, R22, 0x4, R2 ;  /* 0x0000000416021825 */ /* 0x008fca00078e0202 */
[----:B------:R1:W5:Y:S01]  /*0370*/  @P1 LDG.E R10, desc[UR20][R2.64] ;  /* 0x00000014020a1981 */ /* 0x000362000c1e1900 */
[----:B------:R-:W-:Y:S02]  /*0380*/  IMAD.MOV.U32 R11, RZ, RZ, -0x1 ;  /* 0xffffffffff0b7424 */ /* 0x000fe400078e00ff */
[----:B----4-:R-:W-:-:S05]  /*0390*/  IMAD.WIDE R12, R22, 0x4, R12 ;  /* 0x00000004160c7825 */ /* 0x010fca00078e020c */
[----:B------:R3:W5:Y:S01]  /*03a0*/  @!P2 LDG.E R11, desc[UR20][R12.64] ;  /* 0x000000140c0ba981 */ /* 0x000762000c1e1900 */
[----:B-1----:R-:W-:-:S05]  /*03b0*/  LOP3.LUT R2, R152, 0xffffffe0, RZ, 0xc0, !PT ;  /* 0xffffffe098027812 */ /* 0x002fca00078ec0ff */
[----:B------:R-:W-:-:S05]  /*03c0*/  IMAD.IADD R15, R153, 0x1, -R2 ;  /* 0x00000001990f7824 */ /* 0x000fca00078e0a02 */
[----:B------:R-:W-:Y:S01]  /*03d0*/  SHF.R.S32.HI R2, RZ, 0x1f, R15 ;  /* 0x0000001fff027819 */ /* 0x000fe2000001140f */
[----:B--2---:R-:W-:Y:S01]  /*03e0*/  @P0 IMAD.IADD R14, R0, 0x1, -R26 ;  /* 0x00000001000e0824 */ /* 0x004fe200078e0a1a */
[----:B------:R3:W-:Y:S04]  /*03f0*/  STL [R1+0x24], R26 ;  /* 0x0000241a01007387 */ /* 0x0007e80000100800 */
[----:B------:R3:W-:Y:S01]  /*0400*/  STL [R1+0x28], R15 ;  /* 0x0000280f01007387 */ /* 0x0007e20000100800 */
[----:B------:R-:W1:Y:S01]  /*0410*/  @!P0 LDC R14, c[0x0][0x2c4] ;  /* 0x0000b100ff0e8b82 */ /* 0x000e620000000800 */
[----:B------:R-:W-:Y:S01]  /*0420*/  ISETP.NE.U32.AND P0, PT, R6, RZ, PT ;  /* 0x000000ff0600720c */ /* 0x000fe20003f05070 */
[----:B------:R-:W-:-:S03]  /*0430*/  IMAD R0, R22, R18, R27 ;  /* 0x0000001216007224 */ /* 0x000fc600078e021b */
        /* <DEDUP_REMOVED lines=10> */
.L_x_1263:
[----:B------:R-:W2:Y:S02]  /*04e0*/  LDC R4, c[0x0][0x2c8] ;  /* 0x0000b200ff047b82 */ /* 0x000ea40000000800 */
.L_x_1264:
[----:B------:R-:W3:Y:S02]  /*04f0*/  LDC.64 R2, c[0x0][0x308] ;  /* 0x0000c200ff027b82 */ /* 0x000ee40000000a00 */
[----:B---3--:R-:W-:-:S04]  /*0500*/  ISETP.NE.U32.AND P0, PT, R2, RZ, PT ;  /* 0x000000ff0200720c */ /* 0x008fc80003f05070 */
[----:B------:R-:W-:-:S13]  /*0510*/  ISETP.NE.AND.EX P0, PT, R3, RZ, PT, P0 ;  /* 0x000000ff0300720c */ /* 0x000fda0003f05300 */
[----:B------:R-:W3:Y:S08]  /*0520*/  @P0 LDC.64 R2, c[0x0][0x308] ;  /* 0x0000c200ff020b82 */ /* 0x000ef00000000a00 */
[----:B------:R-:W4:Y:S01]  /*0530*/  @!P0 LDC R5, c[0x0][0x2cc] ;  /* 0x0000b300ff058b82 */ /* 0x000f220000000800 */
[----:B---3--:R-:W-:-:S05]  /*0540*/  @P0 IMAD.WIDE R2, R22, 0x4, R2 ;  /* 0x0000000416020825 */ /* 0x008fca00078e0202 */
[----:B------:R-:W3:Y:S01]  /*0550*/  @P0 LDG.E R0, desc[UR20][R2.64] ;  /* 0x0000001402000981 */ /* 0x000ee2000c1e1900 */
[----:B------:R-:W-:Y:S01]  /*0560*/  IMAD.SHL.U32 R20, R170, 0x80, RZ ;  /* 0x00000080aa147824 */ /* 0x000fe200078e00ff */
[----:B------:R-:W1:Y:S02]  /*0570*/  @!P0 LDC.64 R2, c[0x0][0x318] ;  /* 0x0000c600ff028b82 */ /* 0x000e640000000a00 */
[----:B-1----:R-:W-:-:S04]  /*0580*/  @!P0 ISETP.NE.U32.AND P1, PT, R2, RZ, PT ;  /* 0x000000ff0200820c */ /* 0x002fc80003f25070 */
[----:B------:R-:W-:Y:S02]  /*0590*/  @!P0 ISETP.NE.AND.EX P2, PT, R3, RZ, PT, P1 ;  /* 0x000000ff0300820c */ /* 0x000fe40003f45310 */
[----:B------:R-:W-:Y:S01]  /*05a0*/  ISETP.GT.AND P1, PT, R14, R20, PT ;  /* 0x000000140e00720c */ /* 0x000fe20003f24270 */
[----:B---3-5:R-:W-:Y:S01]  /*05b0*/  @P0 IMAD.IADD R40, R0, 0x1, -R10 ;  /* 0x0000000100280824 */ /* 0x028fe200078e0a0a */
[----:B----4-:R-:W-:-:S04]  /*05c0*/  @!P0 SEL R0, R5, RZ, P2 ;  /* 0x000000ff05008207 */ /* 0x010fc80001000000 */
[----:B--2---:R-:W-:-:S07]  /*05d0*/  @!P0 IADD3 R40, R0, R4, -R10 ;  /* 0x0000000400288210 */ /* 0x004fce0007ffe80a */
[----:B------:R-:W-:Y:S05]  /*05e0*/  @!P1 EXIT ;  /* 0x000000000000994d */ /* 0x000fea0003800000 */
[C---:B------:R-:W-:Y:S02]  /*05f0*/  R2UR UR4, R40.reuse ;  /* 0x00000000280472ca */ /* 0x040fe400000e0000 */
[----:B------:R-:W-:-:S11]  /*0600*/  ISETP.GE.AND P0, PT, R40, 0x1, PT ;  /* 0x000000012800780c */ /* 0x000fd60003f06270 */
[----:B------:R-:W-:-:S04]  /*0610*/  UIADD3 UR4, UR4, 0x3f, URZ ;  /* 0x0000003f04047890 */ /* 0x000fc8000fffe03f */
[----:B------:R-:W-:-:S04]  /*0620*/  USHF.R.S32.HI UR18, URZ, 0x1f, UR4 ;  /* 0x0000001f3f127899 */ /* 0x000fc80008011404 */
[----:B------:R-:W-:Y:S01]  /*0630*/  ULEA.HI UR18, UR18, UR4, URZ, 0x6 ;  /* 0x0000000412127291 */ /* 0x000fe2000f8f303f */
[----:B------:R-:W-:Y:S11]  /*0640*/  @!P0 BRA `(.L_x_1265) ;  /* 0x000000b800e08947 */ /* 0x000ff60003800000 */
[----:B------:R-:W1:Y:S01]  /*0650*/  LDC R25, c[0x0][0x278] ;  /* 0x00009e00ff197b82 */ /* 0x000e620000000800 */
[----:B------:R-:W-:Y:S01]  /*0660*/  ISETP.NE.AND P1, PT, R26, -0x1, PT ;  /* 0xffffffff1a00780c */ /* 0x000fe20003f25270 */
[----:B------:R-:W-:Y:S01]  /*0670*/  IMAD.MOV.U32 R35, RZ, RZ, R17 ;  /* 0x000000ffff237224 */ /* 0x000fe200078e0011 */
[----:B------:R-:W-:Y:S02]  /*0680*/  ISETP.NE.AND P0, PT, R11, -0x1, PT ;  /* 0xffffffff0b00780c */ /* 0x000fe40003f05270 */
[----:B------:R-:W-:Y:S02]  /*0690*/  LEA.HI R4, R24, R153, RZ, 0x3 ;  /* 0x0000009918047211 */ /* 0x000fe400078f18ff */
[----:B------:R-:W-:Y:S02]  /*06a0*/  IADD3 R29, -R20, R14, RZ ;  /* 0x0000000e141d7210 */ /* 0x000fe40007ffe1ff */
[----:B------:R-:W-:Y:S02]  /*06b0*/  SHF.R.S32.HI R16, RZ, 0x3, R4 ;  /* 0x00000003ff107819 */ /* 0x000fe40000011404 */
[----:B------:R-:W-:-:S02]  /*06c0*/  IABS R8, R27 ;  /* 0x0000001b00087213 */ /* 0x000fc40000000000 */
[----:B------:R-:W-:Y:S01]  /*06d0*/  MOV R241, R7 ;  /* 0x0000000700f17202 */ /* 0x000fe20000000f00 */
[----:B------:R-:W-:Y:S01]  /*06e0*/  IMAD.MOV.U32 R34, RZ, RZ, R16 ;  /* 0x000000ffff227224 */ /* 0x000fe200078e0010 */
[----:B------:R-:W2:Y:S01]  /*06f0*/  @!P1 LDC.64 R12, c[0x0][0x228] ;  /* 0x00008a00ff0c9b82 */ /* 0x000ea20000000a00 */
[----:B------:R-:W-:Y:S01]  /*0700*/  MOV R34, R16 ;  /* 0x0000001000227202 */ /* 0x000fe20000000f00 */
[----:B------:R3:W-:Y:S06]  /*0710*/  STL [R1+0x8], R16 ;  /* 0x0000081001007387 */ /* 0x0007ec0000100800 */
[----:B------:R-:W4:Y:S01]  /*0720*/  @P0 LDC.64 R18, c[0x0][0x250] ;  /* 0x00009400ff120b82 */ /* 0x000f220000000a00 */
[----:B-1----:R-:W-:-:S05]  /*0730*/  IABS R0, R25 ;  /* 0x0000001900007213 */ /* 0x002fca0000000000 */
[----:B------:R-:W-:Y:S02]  /*0740*/  IMAD.MOV.U32 R23, RZ, RZ, R0 ;  /* 0x000000ffff177224 */ /* 0x000fe400078e0000 */
[----:B------:R-:W1:Y:S02]  /*0750*/  @P0 LDC.64 R42, c[0x0][0x248] ;  /* 0x00009200ff2a0b82 */ /* 0x000e640000000a00 */
[----:B------:R-:W5:Y:S06]  /*0760*/  I2F.RP R2, R23 ;  /* 0x0000001700027306 */ /* 0x000f6c0000209400 */
[----:B---3--:R-:W3:Y:S02]  /*0770*/  @P1 LDC.64 R16, c[0x0][0x240] ;  /* 0x00009000ff101b82 */ /* 0x008ee40000000a00 */
[----:B-----5:R-:W5:Y:S02]  /*0780*/  MUFU.RCP R2, R2 ;  /* 0x0000000200027308 */ /* 0x020f640000001000 */
[----:B-----5:R-:W-:-:S06]  /*0790*/  VIADD R2, R2, 0xffffffe ;  /* 0x0ffffffe02027836 */ /* 0x020fcc0000000000 */
[----:B------:R5:W2:Y:S02]  /*07a0*/  F2I.FTZ.U32.TRUNC.NTZ R3, R2 ;  /* 0x0000000200037305 */ /* 0x000aa4000021f000 */
[----:B-----5:R-:W-:Y:S01]  /*07b0*/  LOP3.LUT R2, R4, 0xfffffff8, RZ, 0xc0, !PT ;  /* 0xfffffff804027812 */ /* 0x020fe200078ec0ff */
[----:B------:R-:W-:Y:S01]  /*07c0*/  IMAD.SHL.U32 R4, R34, 0x40, RZ ;  /* 0x0000004022047824 */ /* 0x000fe200078e00ff */
[----:B--2---:R-:W-:Y:S02]  /*07d0*/  IADD3 R0, RZ, -R3, RZ ;  /* 0x80000003ff007210 */ /* 0x004fe40007ffe0ff */
[----:B------:R-:W-:Y:S01]  /*07e0*/  IADD3 R28, -R2, R153, RZ ;  /* 0x00000099021c7210 */ /* 0x000fe20007ffe1ff */
[----:B------:R-:W-:Y:S02]  /*07f0*/  IMAD.MOV.U32 R2, RZ, RZ, RZ ;  /* 0x000000ffff027224 */ /* 0x000fe400078e00ff */
[----:B------:R-:W-:Y:S01]  /*0800*/  IMAD R0, R0, R23, RZ ;  /* 0x0000001700007224 */ /* 0x000fe200078e02ff */
[----:B------:R-:W-:-:S03]  /*0810*/  SHF.L.U32 R6, R28, 0x3, RZ ;  /* 0x000000031c067819 */ /* 0x000fc600000006ff */
[----:B------:R-:W-:Y:S01]  /*0820*/  IMAD.HI.U32 R3, R3, R0, R2 ;  /* 0x0000000003037227 */ /* 0x000fe200078e0002 */
[----:B------:R-:W-:Y:S01]  /*0830*/  LOP3.LUT R0, R4, 0x1c0, RZ, 0xc0, !PT ;  /* 0x000001c004007812 */ /* 0x000fe200078ec0ff */
[----:B------:R2:W-:Y:S01]  /*0840*/  STL [R1], R6 ;  /* 0x0000000601007387 */ /* 0x0005e20000100800 */
[----:B------:R-:W-:Y:S01]  /*0850*/  LEA.HI R4, R24, R153, RZ, 0x6 ;  /* 0x0000009918047211 */ /* 0x000fe200078f30ff */
[--C-:B------:R-:W-:Y:S02]  /*0860*/  IMAD.MOV.U32 R240, RZ, RZ, R6.reuse ;  /* 0x000000fffff07224 */ /* 0x100fe400078e0006 */
[----:B------:R-:W-:Y:S01]  /*0870*/  IMAD.MOV.U32 R240, RZ, RZ, R6 ;  /* 0x000000fffff07224 */ /* 0x000fe200078e0006 */
[----:B------:R1:W-:Y:S01]  /*0880*/  STL [R1+0x20], R29 ;  /* 0x0000201d01007387 */ /* 0x0003e20000100800 */
[----:B------:R-:W-:-:S03]  /*0890*/  IMAD.HI.U32 R15, R3, R8, RZ ;  /* 0x00000008030f7227 */ /* 0x000fc600078e00ff */
[----:B------:R-:W-:Y:S01]  /*08a0*/  LOP3.LUT R2, R0, 0x38, R240, 0xf8, !PT ;  /* 0x0000003800027812 */ /* 0x000fe200078ef8f0 */
[----:B------:R-:W-:Y:S01]  /*08b0*/  IMAD.SHL.U32 R3, R4, 0x8, RZ ;  /* 0x0000000804037824 */ /* 0x000fe200078e00ff */
[----:B------:R-:W-:Y:S02]  /*08c0*/  SHF.R.U32.HI R0, RZ, 0x3, R0 ;  /* 0x00000003ff007819 */ /* 0x000fe40000011600 */
[----:B------:R-:W-:Y:S02]  /*08d0*/  IADD3 R5, -R15, RZ, RZ ;  /* 0x000000ff0f057210 */ /* 0x000fe40007ffe1ff */
[----:B------:R-:W-:Y:S01]  /*08e0*/  LOP3.LUT R2, R2, R0, RZ, 0x3c, !PT ;  /* 0x0000000002027212 */ /* 0x000fe200078e3cff */
[C---:B------:R-:W-:Y:S01]  /*08f0*/  @P0 IMAD.IADD R0, R10.reuse, 0x1, R11 ;  /* 0x000000010a000824 */ /* 0x040fe200078e020b */
[----:B------:R-:W-:Y:S01]  /*0900*/  @P0 IADD3 R4, R10, R11, RZ ;  /* 0x0000000b0a040210 */ /* 0x000fe20007ffe0ff */
[----:B------:R-:W-:Y:S01]  /*0910*/  IMAD R8, R23, R5, R8 ;  /* 0x0000000517087224 */ /* 0x000fe200078e0208 */
[----:B------:R-:W-:Y:S01]  /*0920*/  LOP3.LUT R199, R2, 0xfffffe00, R3, 0xf8, !PT ;  /* 0xfffffe0002c77812 */ /* 0x000fe200078ef803 */
[----:B----4-:R-:W-:-:S03]  /*0930*/  @P0 IMAD.WIDE.U32 R2, R0, R18, RZ ;  /* 0x0000001200020225 */ /* 0x010fc600078e00ff */
[----:B------:R-:W-:Y:S02]  /*0940*/  ISETP.GT.U32.AND P2, PT, R23, R8, PT ;  /* 0x000000081700720c */ /* 0x000fe40003f44070 */
[----:B--2---:R-:W-:Y:S02]  /*0950*/  @!P1 SHF.R.S32.HI R6, RZ, 0x1f, R22 ;  /* 0x0000001fff069819 */ /* 0x004fe40000011416 */
[----:B------:R-:W-:-:S03]  /*0960*/  @P0 MOV R20, R2 ;  /* 0x0000000200140202 */ /* 0x000fc60000000f00 */
[----:B------:R-:W-:Y:S02]  /*0970*/  @!P1 IMAD R7, R6, R12, RZ ;  /* 0x0000000c06079224 */ /* 0x000fe400078e02ff */
[----:B------:R-:W-:Y:S02]  /*0980*/  @P0 IMAD R6, R0, R19, RZ ;  /* 0x0000001300060224 */ /* 0x000fe400078e02ff */
[C---:B-1----:R-:W-:Y:S02]  /*0990*/  @P0 IMAD R0, R4.reuse, R43, RZ ;  /* 0x0000002b04000224 */ /* 0x042fe400078e02ff */
[----:B------:R-:W-:-:S04]  /*09a0*/  @P0 IMAD.WIDE.U32 R4, R4, R42, RZ ;  /* 0x0000002a04040225 */ /* 0x000fc800078e00ff */
[----:B------:R-:W-:Y:S01]  /*09b0*/  @!P1 IMAD R13, R22, R13, R7 ;  /* 0x0000000d160d9224 */ /* 0x000fe200078e0207 */
[----:B------:R-:W-:Y:S01]  /*09c0*/  @P0 MOV R14, R4 ;  /* 0x00000004000e0202 */ /* 0x000fe20000000f00 */
[----:B------:R-:W-:Y:S02]  /*09d0*/  @P0 IMAD.IADD R21, R3, 0x1, R6 ;  /* 0x0000000103150824 */ /* 0x000fe400078e0206 */
[----:B---3--:R-:W-:-:S04]  /*09e0*/  @P1 IMAD.WIDE.U32 R6, R26, R16, RZ ;  /* 0x000000101a061225 */ /* 0x008fc800078e00ff */
[----:B------:R-:W-:Y:S01]  /*09f0*/  @P0 IMAD.IADD R16, R5, 0x1, R0 ;  /* 0x0000000105100824 */ /* 0x000fe200078e0200 */
        /* <DEDUP_REMOVED lines=14> */
.L_x_1266:
        /* <DEDUP_REMOVED lines=14> */
.L_x_1267:
[----:B------:R-:W-:Y:S01]  /*0bc0*/  SHF.R.S32.HI R35, RZ, 0x1f, R34 ;  /* 0x0000001fff237819 */ /* 0x000fe20000011422 */
[----:B------:R-:W1:Y:S01]  /*0bd0*/  S2UR UR4, SR_CgaCtaId ;  /* 0x00000000000479c3 */ /* 0x000e620000008800 */
[----:B------:R-:W-:Y:S01]  /*0be0*/  SHF.R.S32.HI R241, RZ, 0x1f, R240 ;  /* 0x0000001ffff17819 */ /* 0x000fe200000114f0 */
[----:B------:R-:W-:Y:S01]  /*0bf0*/  @P1 IMAD R4, R26, R17, R7 ;  /* 0x000000111a041224 */ /* 0x000fe200078e0207 */
[C---:B------:R-:W-:Y:S01]  /*0c00*/  IADD3 R10, R34.reuse, 0x50, RZ ;  /* 0x00000050220a7810 */ /* 0x040fe20007ffe0ff */
[----:B------:R-:W-:Y:S01]  /*0c10*/  VIADD R30, R34, 0x10 ;  /* 0x00000010221e7836 */ /* 0x000fe20000000000 */
[----:B------:R2:W-:Y:S01]  /*0c20*/  STL [R1+0xc], R35 ;  /* 0x00000c2301007387 */ /* 0x0005e20000100800 */
[----:B------:R-:W-:Y:S01]  /*0c30*/  @!P1 IMAD.WIDE.U32 R2, R22, R12, RZ ;  /* 0x0000000c16029225 */ /* 0x000fe200078e00ff */
[C---:B------:R-:W-:Y:S01]  /*0c40*/  IADD3 R22, R34.reuse, 0x30, RZ ;  /* 0x0000003022167810 */ /* 0x040fe20007ffe0ff */
[----:B------:R-:W-:Y:S01]  /*0c50*/  ULDC.64 UR6, c[0x0][0x258] ;  /* 0x0000960000067ab9 */ /* 0x000fe20000000a00 */
[----:B------:R2:W-:Y:S01]  /*0c60*/  STL [R1+0x4], R241 ;  /* 0x000004f101007387 */ /* 0x0005e20000100800 */
[C---:B------:R-:W-:Y:S01]  /*0c70*/  VIADD R26, R34.reuse, 0x20 ;  /* 0x00000020221a7836 */ /* 0x040fe20000000000 */
[----:B------:R-:W-:Y:S01]  /*0c80*/  LOP3.LUT R17, R27, R25, RZ, 0x3c, !PT ;  /* 0x000000191b117212 */ /* 0x000fe200078e3cff */
[----:B------:R-:W-:Y:S01]  /*0c90*/  VIADD R11, R34, 0x40 ;  /* 0x00000040220b7836 */ /* 0x000fe20000000000 */
[----:B------:R2:W-:Y:S01]  /*0ca0*/  STL [R1+0x34], R30 ;  /* 0x0000341e01007387 */ /* 0x0005e20000100800 */
[----:B------:R-:W-:Y:S01]  /*0cb0*/  @!P2 IMAD.IADD R8, R8, 0x1, -R23 ;  /* 0x000000010808a824 */ /* 0x000fe200078e0a17 */
[----:B------:R-:W-:Y:S01]  /*0cc0*/  SHF.R.S32.HI R5, RZ, 0x1f, R27 ;  /* 0x0000001fff057819 */ /* 0x000fe2000001141b */
[----:B------:R-:W-:Y:S01]  /*0cd0*/  @P1 IMAD.MOV.U32 R0, RZ, RZ, R6 ;  /* 0x000000ffff001224 */ /* 0x000fe200078e0006 */
[----:B------:R2:W-:Y:S01]  /*0ce0*/  STL [R1+0x30], R26 ;  /* 0x0000301a01007387 */ /* 0x0005e20000100800 */
[----:B------:R-:W-:Y:S01]  /*0cf0*/  @!P1 IMAD.IADD R4, R3, 0x1, R13 ;  /* 0x0000000103049824 */ /* 0x000fe200078e020d */
[----:B------:R-:W-:Y:S01]  /*0d00*/  ISETP.GE.U32.AND P0, PT, R8, R23, PT ;  /* 0x000000170800720c */ /* 0x000fe20003f06070 */
[----:B------:R-:W-:Y:S01]  /*0d10*/  UMOV UR5, 0x400 ;  /* 0x0000040000057882 */ /* 0x000fe20000000000 */
[----:B------:R2:W-:Y:S01]  /*0d20*/  STL [R1+0x2c], R22 ;  /* 0x00002c1601007387 */ /* 0x0005e20000100800 */
[----:B------:R-:W-:Y:S01]  /*0d30*/  @!P1 MOV R0, R2 ;  /* 0x0000000200009202 */ /* 0x000fe20000000f00 */
[----:B------:R-:W-:Y:S01]  /*0d40*/  BSSY B0, `(.L_x_1268) ;  /* 0x0000024000007945 */ /* 0x000fe20003800000 */
[----:B------:R-:W-:Y:S01]  /*0d50*/  ISETP.GE.AND P1, PT, R17, RZ, PT ;  /* 0x000000ff1100720c */ /* 0x000fe20003f26270 */
[----:B------:R2:W-:Y:S01]  /*0d60*/  STL [R1+0x40], R11 ;  /* 0x0000400b01007387 */ /* 0x0005e20000100800 */
[-C--:B------:R-:W-:Y:S01]  /*0d70*/  ISETP.GE.AND P1, PT, R34, R29.reuse, PT ;  /* 0x0000001d2200720c */ /* 0x080fe20003f26270 */
[----:B-1----:R-:W-:Y:S01]  /*0d80*/  ULEA UR4, UR4, UR5, 0x18 ;  /* 0x0000000504047291 */ /* 0x002fe2000f8ec03f */
[----:B------:R-:W-:Y:S01]  /*0d90*/  P2R R12, PR, RZ, 0x1 ;  /* 0x00000001ff0c7803 */ /* 0x000fe20000000000 */
[----:B------:R2:W-:Y:S01]  /*0da0*/  STL [R1+0x3c], R10 ;  /* 0x00003c0a01007387 */ /* 0x0005e20000100800 */
[----:B------:R-:W-:Y:S01]  /*0db0*/  IADD3 R2, P0, R240, R0, RZ ;  /* 0x00000000f0027210 */ /* 0x000fe20007f1e0ff */
[----:B------:R-:W-:Y:S01]  /*0dc0*/  IMAD R0, R5, UR6, RZ ;  /* 0x0000000605007c24 */ /* 0x000fe2000f8e02ff */
[-C--:B------:R-:W-:Y:S01]  /*0dd0*/  ISETP.GE.AND P3, PT, R30, R29.reuse, PT ;  /* 0x0000001d1e00720c */ /* 0x080fe20003f66270 */
[----:B------:R-:W-:Y:S01]  /*0de0*/  IMAD.WIDE R242, R170, 0x80, R34 ;  /* 0x00000080aaf27825 */ /* 0x000fe200078e0222 */
[----:B------:R-:W-:-:S02]  /*0df0*/  ISETP.GE.AND P4, PT, R26, R29, PT ;  /* 0x0000001d1a00720c */ /* 0x000fc40003f86270 */
[----:B------:R-:W-:Y:S01]  /*0e00*/  ISETP.GE.AND P6, PT, R22, R29, PT ;  /* 0x0000001d1600720c */ /* 0x000fe20003fc6270 */
[----:B------:R-:W-:Y:S01]  /*0e10*/  IMAD.X R3, R241, 0x1, R4, P0 ;  /* 0x00000001f1037824 */ /* 0x000fe200000e0604 */
[----:B------:R-:W-:Y:S01]  /*0e20*/  LEA R199, R199, UR4, 0x1 ;  /* 0x00000004c7c77c11 */ /* 0x000fe2000f8e08ff */
[C---:B------:R-:W-:Y:S02]  /*0e30*/  IMAD R0, R27.reuse, UR7, R0 ;  /* 0x000000071b007c24 */ /* 0x040fe4000f8e0200 */
[----:B------:R-:W-:-:S04]  /*0e40*/  IMAD.WIDE.U32 R8, R27, UR6, R2 ;  /* 0x000000061b087c25 */ /* 0x000fc8000f8e0002 */
[----:B------:R-:W-:Y:S01]  /*0e50*/  IMAD.IADD R7, R9, 0x1, R0 ;  /* 0x0000000109077824 */ /* 0x000fe200078e0200 */
        /* <DEDUP_REMOVED lines=18> */
.L_x_1269:
[----:B------:R-:W-:Y:S05]  /*0f80*/  BSYNC B0 ;  /* 0x0000000000007941 */ /* 0x000fea0003800000 */
.L_x_1268:
[-C--:B------:R-:W-:Y:S01]  /*0f90*/  ISETP.GE.AND P5, PT, R11, R29.reuse, PT ;  /* 0x0000001d0b00720c */ /* 0x080fe20003fa6270 */
[----:B--2---:R-:W-:Y:S01]  /*0fa0*/  VIADD R11, R34, 0x60 ;  /* 0x00000060220b7836 */ /* 0x004fe20000000000 */
[----:B------:R-:W-:Y:S01]  /*0fb0*/  ISETP.GE.AND P0, PT, R10, R29, PT ;  /* 0x0000001d0a00720c */ /* 0x000fe20003f06270 */
[----:B------:R-:W-:Y:S01]  /*0fc0*/  BSSY B0, `(.L_x_1270) ;  /* 0x0000019000007945 */ /* 0x000fe20003800000 */
[----:B------:R-:W-:Y:S02]  /*0fd0*/  @!P2 VIADD R15, R15, 0x1 ;  /* 0x000000010f0fa836 */ /* 0x000fe40000000000 */
[----:B------:R2:W-:Y:S01]  /*0fe0*/  STL [R1+0x44], R11 ;  /* 0x0000440b01007387 */ /* 0x0005e20000100800 */
[----:B------:R-:W-:Y:S01]  /*0ff0*/  P2R R10, PR, RZ, 0x1 ;  /* 0x00000001ff0a7803 */ /* 0x000fe20000000000 */
[----:B------:R-:W-:Y:S07]  /*1000*/  @P3 BRA `(.L_x_1271) ;  /* 0x0000000000503947 */ /* 0x000fee0003800000 */
[----:B------:R-:W-:Y:S02]  /*1010*/  ULDC UR5, c[0x0][0x2d0] ;  /* 0x0000b40000057ab9 */ /* 0x000fe40000000800 */
[----:B------:R-:W-:-:S13]  /*1020*/  ISETP.GE.AND P0, PT, R240, UR5, PT ;  /* 0x00000005f0007c0c */ /* 0x000fda000bf06270 */
[----:B------:R4:W-:Y:S01]  /*1030*/  @P0 STS.128 [R199+0x800], RZ ;  /* 0x000800ffc7000388 */ /* 0x0009e20000000c00 */
[----:B------:R-:W-:Y:S05]  /*1040*/  @P0 BRA `(.L_x_1271) ;  /* 0x0000000000400947 */ /* 0x000fea0003800000 */
[----:B---3--:R-:W-:Y:S01]  /*1050*/  IADD3 R4, P0, R242, 0x10, RZ ;  /* 0x00000010f2047810 */ /* 0x008fe20007f1e0ff */
        /* <DEDUP_REMOVED lines=15> */
.L_x_1271:
[----:B------:R-:W-:Y:S05]  /*1150*/  BSYNC B0 ;  /* 0x0000000000007941 */ /* 0x000fea0003800000 */
.L_x_1270:
[----:B------:R-:W-:Y:S01]  /*1160*/  ISETP.GE.AND P2, PT, R11, R29, PT ;  /* 0x0000001d0b00720c */ /* 0x000fe20003f46270 */
[----:B------:R-:W-:Y:S01]  /*1170*/  BSSY B0, `(.L_x_1272) ;  /* 0x0000018000007945 */ /* 0x000fe20003800000 */
[----:B--2---:R-:W-:-:S05]  /*1180*/  IADD3 R11, R34, 0x70, RZ ;  /* 0x00000070220b7810 */ /* 0x004fca0007ffe0ff */
[----:B------:R2:W-:Y:S01]  /*1190*/  STL [R1+0x38], R11 ;  /* 0x0000380b01007387 */ /* 0x0005e20000100800 */
[----:B------:R-:W-:Y:S05]  /*11a0*/  @P4 BRA `(.L_x_1273) ;  /* 0x0000000000504947 */ /* 0x000fea0003800000 */
        /* <DEDUP_REMOVED lines=20> */
.L_x_1273:
[----:B------:R-:W-:Y:S05]  /*12f0*/  BSYNC B0 ;  /* 0x0000000000007941 */ /* 0x000fea0003800000 */
.L_x_1272:
[----:B------:R-:W-:Y:S01]  /*1300*/  BSSY B0, `(.L_x_1274) ;  /* 0x0000018000007945 */ /* 0x000fe20003800000 */
[----:B------:R-:W-:Y:S02]  /*1310*/  ISETP.GE.AND P1, PT, R11, R29, PT ;  /* 0x0000001d0b00720c */ /* 0x000fe40003f26270 */
[----:B--2---:R-:W-:Y:S01]  /*1320*/  LEA.HI R11, R24, R153, RZ, 0x4 ;  /* 0x00000099180b7211 */ /* 0x004fe200078f20ff */
        /* <DEDUP_REMOVED lines=21> */
.L_x_1275:
[----:B------:R-:W-:Y:S05]  /*1480*/  BSYNC B0 ;  /* 0x0000000000007941 */ /* 0x000fea0003800000 */
.L_x_1274:
[----:B------:R-:W-:Y:S04]  /*1490*/  BSSY B0, `(.L_x_1276) ;  /* 0x0000016000007945 */ /* 0x000fe80003800000 */
        /* <DEDUP_REMOVED lines=21> */
.L_x_1277:
[----:B------:R-:W-:Y:S05]  /*15f0*/  BSYNC B0 ;  /* 0x0000000000007941 */ /* 0x000fea0003800000 */
.L_x_1276:
[----:B------:R-:W-:Y:S01]  /*1600*/  ISETP.NE.AND P0, PT, R10, RZ, PT ;  /* 0x000000ff0a00720c */ /* 0x000fe20003f05270 */
[----:B------:R-:W-:-:S12]  /*1610*/  BSSY B0, `(.L_x_1278) ;  /* 0x0000016000007945 */ /* 0x000fd80003800000 */
        /* <DEDUP_REMOVED lines=21> */
.L_x_1279:
[----:B------:R-:W-:Y:S05]  /*1770*/  BSYNC B0 ;  /* 0x0000000000007941 */ /* 0x000fea0003800000 */
.L_x_1278:
        /* <DEDUP_REMOVED lines=22> */
.L_x_1281:
[----:B------:R-:W-:Y:S05]  /*18e0*/  BSYNC B0 ;  /* 0x0000000000007941 */ /* 0x000fea0003800000 */
.L_x_1280:
        /* <DEDUP_REMOVED lines=11> */
[----:B---3--:R-:W-:-:S04]  /*19a0*/  IMAD.WIDE.U32 R4, R6, UR6, R2 ;  /* 0x0000000606047c25 */ /* 0x008fc8000f8e0002 */
        /* <DEDUP_REMOVED lines=10> */
.L_x_1283:
[----:B------:R-:W-:Y:S05]  /*1a50*/  BSYNC B0 ;  /* 0x0000000000007941 */ /* 0x000fea0003800000 */
.L_x_1282:
[----:B------:R-:W-:Y:S01]  /*1a60*/  ISETP.NE.AND P0, PT, R12, RZ, PT ;  /* 0x000000ff0c00720c */ /* 0x000fe20003f05270 */
[-C--:B---3--:R-:W-:Y:S01]  /*1a70*/  IMAD R4, R35, R42.reuse, RZ ;  /* 0x0000002a23047224 */ /* 0x088fe200078e02ff */
[----:B------:R-:W-:Y:S01]  /*1a80*/  ISETP.NE.AND P1, PT, R25, RZ, PT ;  /* 0x000000ff1900720c */ /* 0x000fe20003f25270 */
[C---:B------:R-:W-:Y:S01]  /*1a90*/  IMAD.WIDE.U32 R2, R34.reuse, R42, R240 ;  /* 0x0000002a22027225 */ /* 0x040fe200078e00f0 */
[----:B------:R-:W-:Y:S01]  /*1aa0*/  LOP3.LUT R6, R11, 0xfffffff0, RZ, 0xc0, !PT ;  /* 0xfffffff00b067812 */ /* 0x000fe200078ec0ff */
[----:B------:R-:W-:Y:S01]  /*1ab0*/  ULDC.64 UR6, c[0x0][0x260] ;  /* 0x0000980000067ab9 */ /* 0x000fe20000000a00 */
[----:B------:R-:W-:Y:S01]  /*1ac0*/  SHF.R.S32.HI R12, RZ, 0x4, R11 ;  /* 0x00000004ff0c7819 */ /* 0x000fe2000001140b */
[----:B------:R-:W-:Y:S01]  /*1ad0*/  IMAD R5, R34, R43, R4 ;  /* 0x0000002b22057224 */ /* 0x000fe200078e0204 */
[----:B------:R-:W-:Y:S01]  /*1ae0*/  ULEA.HI.SX32 UR5, UR18, 0xffffffff, 0x1a ;  /* 0xffffffff12057891 */ /* 0x000fe2000f8fd23f */
[----:B------:R-:W-:Y:S01]  /*1af0*/  IMAD.IADD R6, R153, 0x1, -R6 ;  /* 0x0000000199067824 */ /* 0x000fe200078e0a06 */
[----:B------:R-:W-:Y:S01]  /*1b00*/  LEA.HI R10, R11, R12, RZ, 0x1 ;  /* 0x0000000c0b0a7211 */ /* 0x000fe200078f08ff */
[----:B------:R-:W-:Y:S01]  /*1b10*/  IMAD R8, R35, R18, RZ ;  /* 0x0000001223087224 */ /* 0x000fe200078e02ff */
[----:B------:R-:W-:Y:S01]  /*1b20*/  SHF.L.U64.HI R111, R42, 0x6, R43 ;  /* 0x000000062a6f7819 */ /* 0x000fe2000001022b */
[----:B------:R-:W-:Y:S01]  /*1b30*/  @P0 VIADD R15, R15, 0x1 ;  /* 0x000000010f0f0836 */ /* 0x000fe20000000000 */
[----:B------:R-:W-:Y:S01]  /*1b40*/  ISETP.GE.AND P0, PT, R17, RZ, PT ;  /* 0x000000ff1100720c */ /* 0x000fe20003f06270 */
[----:B------:R-:W-:Y:S01]  /*1b50*/  IMAD R8, R34, R19, R8 ;  /* 0x0000001322087224 */ /* 0x000fe200078e0208 */
[----:B------:R-:W-:Y:S01]  /*1b60*/  LOP3.LUT R10, R10, 0xfffffffe, RZ, 0xc0, !PT ;  /* 0xfffffffe0a0a7812 */ /* 0x000fe200078ec0ff */
[----:B------:R-:W-:Y:S01]  /*1b70*/  IMAD.MOV.U32 R0, RZ, RZ, R15 ;  /* 0x000000ffff007224 */ /* 0x000fe200078e000f */
[----:B------:R-:W-:Y:S01]  /*1b80*/  MOV R110, UR5 ;  /* 0x00000005006e7c02 */ /* 0x000fe20008000f00 */
[----:B------:R-:W-:Y:S01]  /*1b90*/  USHF.R.S32.HI UR8, URZ, 0x1f, UR5 ;  /* 0x0000001f3f087899 */ /* 0x000fe20008011405 */
[----:B------:R-:W-:Y:S01]  /*1ba0*/  IMAD.SHL.U32 R108, R42, 0x40, RZ ;  /* 0x000000402a6c7824 */ /* 0x000fe200078e00ff */
[----:B------:R-:W-:Y:S01]  /*1bb0*/  BSSY B0, `(.L_x_1284) ;  /* 0x0000033000007945 */ /* 0x000fe20003800000 */
[----:B------:R-:W-:-:S02]  /*1bc0*/  IMAD.IADD R15, R12, 0x1, -R10 ;  /* 0x000000010c0f7824 */ /* 0x000fc400078e0a0a */
[----:B------:R-:W-:Y:S02]  /*1bd0*/  IMAD R12, R110, -0x40, R40 ;  /* 0xffffffc06e0c7824 */ /* 0x000fe400078e0228 */
[----:B------:R-:W-:Y:S01]  /*1be0*/  IMAD.MOV.U32 R29, RZ, RZ, 0x20 ;  /* 0x00000020ff1d7424 */ /* 0x000fe200078e00ff */
[----:B------:R-:W-:Y:S02]  /*1bf0*/  @!P0 IADD3 R0, -R0, RZ, RZ ;  /* 0x000000ff00008210 */ /* 0x000fe40007ffe1ff */
[----:B------:R-:W-:Y:S02]  /*1c00*/  IADD3 R4, P0, R14, R2, RZ ;  /* 0x000000020e047210 */ /* 0x000fe40007f1e0ff */
[----:B------:R-:W-:Y:S02]  /*1c10*/  SHF.R.S32.HI R2, RZ, 0x1f, R6 ;  /* 0x0000001fff027819 */ /* 0x000fe40000011406 */
[----:B------:R-:W-:Y:S02]  /*1c20*/  @!P1 LOP3.LUT R0, RZ, R25, RZ, 0x33, !PT ;  /* 0x00000019ff009212 */ /* 0x000fe400078e33ff */
[----:B------:R-:W-:-:S02]  /*1c30*/  IADD3.X R5, R16, R3, R5, P0, !PT ;  /* 0x0000000310057210 */ /* 0x000fc400007fe405 */
[----:B------:R-:W-:Y:S01]  /*1c40*/  LEA.HI R14, R2, R6, RZ, 0x3 ;  /* 0x00000006020e7211 */ /* 0x000fe200078f18ff */
[----:B------:R-:W-:Y:S01]  /*1c50*/  IMAD.WIDE.U32 R2, R34, R18, R240 ;  /* 0x0000001222027225 */ /* 0x000fe200078e00f0 */
[----:B------:R-:W-:Y:S02]  /*1c60*/  SHF.R.S32.HI R7, RZ, 0x1f, R0 ;  /* 0x0000001fff077819 */ /* 0x000fe40000011400 */
[----:B------:R-:W-:Y:S01]  /*1c70*/  LOP3.LUT R11, R14, 0xfffffff8, RZ, 0xc0, !PT ;  /* 0xfffffff80e0b7812 */ /* 0x000fe200078ec0ff */
[----:B------:R-:W-:Y:S01]  /*1c80*/  IMAD.WIDE.U32 R210, R0, UR6, R4 ;  /* 0x0000000600d27c25 */ /* 0x000fe2000f8e0004 */
[----:B------:R-:W-:Y:S02]  /*1c90*/  IADD3 R2, P0, R20, R2, RZ ;  /* 0x0000000214027210 */ /* 0x000fe40007f1e0ff */
[----:B------:R-:W-:Y:S01]  /*1ca0*/  SHF.L.U32 R16, R28, 0x6, RZ ;  /* 0x000000061c107819 */ /* 0x000fe200000006ff */
[----:B------:R-:W-:Y:S01]  /*1cb0*/  IMAD R9, R7, UR6, RZ ;  /* 0x0000000607097c24 */ /* 0x000fe2000f8e02ff */
[----:B------:R-:W-:Y:S01]  /*1cc0*/  IADD3.X R3, R21, R3, R8, P0, !PT ;  /* 0x0000000315037210 */ /* 0x000fe200007fe408 */
[----:B------:R-:W-:-:S02]  /*1cd0*/  IMAD.IADD R13, R6, 0x1, -R11 ;  /* 0x00000001060d7824 */ /* 0x000fc400078e0a0b */
[C---:B------:R-:W-:Y:S01]  /*1ce0*/  IMAD R6, R0.reuse, UR7, R9 ;  /* 0x0000000700067c24 */ /* 0x040fe2000f8e0209 */
[----:B------:R-:W-:Y:S01]  /*1cf0*/  ULDC.64 UR6, c[0x0][0x268] ;  /* 0x00009a0000067ab9 */ /* 0x000fe20000000a00 */
[----:B------:R-:W-:Y:S01]  /*1d00*/  IMAD R4, R111, UR5, RZ ;  /* 0x000000056f047c24 */ /* 0x000fe2000f8e02ff */
[----:B------:R-:W-:Y:S01]  /*1d10*/  R2P PR, R13, 0x6 ;  /* 0x000000060d007804 */ /* 0x000fe20000000000 */
[----:B------:R-:W-:Y:S01]  /*1d20*/  IMAD.WIDE.U32 R32, R0, UR6, R2 ;  /* 0x0000000600207c25 */ /* 0x000fe2000f8e0002 */
[-C--:B------:R-:W-:Y:S02]  /*1d30*/  ISETP.GE.AND P0, PT, R34, R12.reuse, PT ;  /* 0x0000000c2200720c */ /* 0x080fe40003f06270 */
[----:B------:R-:W-:Y:S01]  /*1d40*/  MOV R9, 0x10 ;  /* 0x0000001000097802 */ /* 0x000fe20000000f00 */
[----:B------:R-:W-:Y:S01]  /*1d50*/  IMAD.IADD R209, R211, 0x1, R6 ;  /* 0x00000001d3d17824 */ /* 0x000fe200078e0206 */
[----:B------:R3:W-:Y:S01]  /*1d60*/  STL.64 [R1+0x10], R32 ;  /* 0x0000102001007387 */ /* 0x0007e20000100a00 */
[----:B------:R-:W-:Y:S01]  /*1d70*/  IMAD.MOV.U32 R208, RZ, RZ, R210 ;  /* 0x000000ffffd07224 */ /* 0x000fe200078e00d2 */
[----:B------:R-:W-:Y:S01]  /*1d80*/  SEL R2, R9, 0xfffffff0, !P1 ;  /* 0xfffffff009027807 */ /* 0x000fe20004800000 */
[----:B------:R-:W-:Y:S01]  /*1d90*/  IMAD R5, R7, UR6, RZ ;  /* 0x0000000607057c24 */ /* 0x000fe2000f8e02ff */
[-C--:B------:R-:W-:Y:S01]  /*1da0*/  ISETP.GE.AND P3, PT, R30, R12.reuse, PT ;  /* 0x0000000c1e00720c */ /* 0x080fe20003f66270 */
[----:B------:R-:W-:Y:S01]  /*1db0*/  IMAD R8, R108, UR8, R4 ;  /* 0x000000086c087c24 */ /* 0x000fe2000f8e0204 */
[-C--:B------:R-:W-:Y:S01]  /*1dc0*/  ISETP.GE.AND P4, PT, R26, R12.reuse, PT ;  /* 0x0000000c1a00720c */ /* 0x080fe20003f86270 */
[----:B------:R-:W-:Y:S01]  /*1dd0*/  IMAD.WIDE.U32 R6, R108, UR5, R208 ;  /* 0x000000056c067c25 */ /* 0x000fe2000f8e00d0 */
[----:B------:R-:W-:-:S02]  /*1de0*/  ISETP.GE.AND P5, PT, R22, R12, PT ;  /* 0x0000000c1600720c */ /* 0x000fc40003fa6270 */
[----:B------:R-:W-:Y:S01]  /*1df0*/  SEL R4, R29, 0xffffffe0, !P2 ;  /* 0xffffffe01d047807 */ /* 0x000fe20005000000 */
[----:B------:R-:W-:Y:S02]  /*1e00*/  IMAD R17, R0, UR7, R5 ;  /* 0x0000000700117c24 */ /* 0x000fe4000f8e0205 */
[----:B------:R-:W-:Y:S01]  /*1e10*/  IMAD.IADD R9, R7, 0x1, R8 ;  /* 0x0000000107097824 */ /* 0x000fe200078e0208 */
[----:B------:R-:W-:Y:S07]  /*1e20*/  @P0 BRA `(.L_x_1285) ;  /* 0x00000000002c0947 */ /* 0x000fee0003800000 */
        /* <DEDUP_REMOVED lines=11> */
.L_x_1285:
[----:B------:R-:W-:Y:S05]  /*1ee0*/  BSYNC B0 ;  /* 0x0000000000007941 */ /* 0x000fea0003800000 */
.L_x_1284:
[C---:B------:R-:W-:Y:S01]  /*1ef0*/  SHF.L.U32 R171, R42.reuse, 0x4, RZ ;  /* 0x000000042aab7819 */ /* 0x040fe200000006ff */
[----:B------:R-:W-:Y:S01]  /*1f00*/  BSSY B0, `(.L_x_1286) ;  /* 0x0000011000007945 */ /* 0x000fe20003800000 */
[----:B------:R-:W-:-:S03]  /*1f10*/  SHF.L.U64.HI R252, R42, 0x4, R43 ;  /* 0x000000042afc7819 */ /* 0x000fc6000001022b */
[----:B------:R1:W-:Y:S01]  /*1f20*/  STL [R1+0x18], R171 ;  /* 0x000018ab01007387 */ /* 0x0003e20000100800 */
[----:B------:R-:W-:Y:S05]  /*1f30*/  @P3 BRA `(.L_x_1287) ;  /* 0x0000000000343947 */ /* 0x000fea0003800000 */
[----:B------:R-:W-:Y:S02]  /*1f40*/  ULDC UR6, c[0x0][0x2d0] ;  /* 0x0000b40000067ab9 */ /* 0x000fe40000000800 */
[----:B------:R-:W-:-:S13]  /*1f50*/  ISETP.GE.AND P0, PT, R240, UR6, PT ;  /* 0x00000006f0007c0c */ /* 0x000fda000bf06270 */
[----:B------:R1:W-:Y:S01]  /*1f60*/  @P0 STS.128 [R199+0x4800], RZ ;  /* 0x004800ffc7000388 */ /* 0x0003e20000000c00 */
[----:B------:R-:W-:Y:S05]  /*1f70*/  @P0 BRA `(.L_x_1287) ;  /* 0x0000000000240947 */ /* 0x000fea0003800000 */
[----:B------:R-:W-:Y:S01]  /*1f80*/  IADD3 R0, P0, R171, R6, RZ ;  /* 0x00000006ab007210 */ /* 0x000fe20007f1e0ff */
[----:B------:R-:W-:-:S04]  /*1f90*/  ULDC.64 UR6, c[0x0][0x218] ;  /* 0x0000860000067ab9 */ /* 0x000fc80000000a00 */
[----:B------:R-:W-:Y:S01]  /*1fa0*/  IMAD.X R3, R252, 0x1, R9, P0 ;  /* 0x00000001fc037824 */ /* 0x000fe200000e0609 */
[----:B-1----:R-:W-:-:S04]  /*1fb0*/  LEA R10, P0, R0, UR6, 0x1 ;  /* 0x00000006000a7c11 */ /* 0x002fc8000f8008ff */
[----:B------:R-:W-:-:S05]  /*1fc0*/  LEA.HI.X R11, R0, UR7, R3, 0x1, P0 ;  /* 0x00000007000b7c11 */ /* 0x000fca00080f0c03 */
[----:B------:R-:W-:Y:S01]  /*1fd0*/  @!PT LDS RZ, [RZ] ;  /* 0x00000000fffff984 */ /* 0x000fe20000000800 */
[----:B------:R-:W-:Y:S01]  /*1fe0*/  @!PT LDS RZ, [RZ] ;  /* 0x00000000fffff984 */ /* 0x000fe20000000800 */
[----:B------:R-:W-:Y:S01]  /*1ff0*/  @!PT LDS RZ, [RZ] ;  /* 0x00000000fffff984 */ /* 0x000fe20000000800 */
[----:B------:R1:W-:Y:S04]  /*2000*/  LDGSTS.E.BYPASS.LTC128B.128 [R199+0x4800], desc[UR20][R10.64] ;  /* 0x048000000ac77fae */ /* 0x0003e8000b901d54 */
.L_x_1287:
[----:B------:R-:W-:Y:S05]  /*2010*/  BSYNC B0 ;  /* 0x0000000000007941 */ /* 0x000fea0003800000 */
.L_x_1286:
[----:B------:R-:W-:Y:S04]  /*2020*/  BSSY B0, `(.L_x_1288) ;  /* 0x000000f000007945 */ /* 0x000fe80003800000 */
[----:B------:R-:W-:Y:S05]  /*2030*/  @P4 BRA `(.L_x_1289) ;  /* 0x0000000000344947 */ /* 0x000fea0003800000 */
[----:B------:R-:W-:Y:S02]  /*2040*/  ULDC UR6, c[0x0][0x2d0] ;  /* 0x0000b40000067ab9 */ /* 0x000fe40000000800 */
[----:B------:R-:W-:-:S13]  /*2050*/  ISETP.GE.AND P0, PT, R240, UR6, PT ;  /* 0x00000006f0007c0c */ /* 0x000fda000bf06270 */
[----:B------:R1:W-:Y:S01]  /*2060*/  @P0 STS.128 [R199+0x5000], RZ ;  /* 0x005000ffc7000388 */ /* 0x0003e20000000c00 */
[----:B------:R-:W-:Y:S05]  /*2070*/  @P0 BRA `(.L_x_1289) ;  /* 0x0000000000240947 */ /* 0x000fea0003800000 */
[----:B------:R-:W-:Y:S01]  /*2080*/  LEA R0, P0, R42, R6, 0x5 ;  /* 0x000000062a007211 */ /* 0x000fe200078028ff */
[----:B------:R-:W-:-:S03]  /*2090*/  ULDC.64 UR6, c[0x0][0x218] ;  /* 0x0000860000067ab9 */ /* 0x000fc60000000a00 */
[----:B------:R-:W-:Y:S02]  /*20a0*/  LEA.HI.X R3, R42, R9, R43, 0x5, P0 ;  /* 0x000000092a037211 */ /* 0x000fe400000f2c2b */
[----:B-1----:R-:W-:-:S04]  /*20b0*/  LEA R10, P0, R0, UR6, 0x1 ;  /* 0x00000006000a7c11 */ /* 0x002fc8000f8008ff */
[----:B------:R-:W-:-:S05]  /*20c0*/  LEA.HI.X R11, R0, UR7, R3, 0x1, P0 ;  /* 0x00000007000b7c11 */ /* 0x000fca00080f0c03 */
[----:B------:R-:W-:Y:S01]  /*20d0*/  @!PT LDS RZ, [RZ] ;  /* 0x00000000fffff984 */ /* 0x000fe20000000800 */
[----:B------:R-:W-:Y:S01]  /*20e0*/  @!PT LDS RZ, [RZ] ;  /* 0x00000000fffff984 */ /* 0x000fe20000000800 */
[----:B------:R-:W-:Y:S01]  /*20f0*/  @!PT LDS RZ, [RZ] ;  /* 0x00000000fffff984 */ /* 0x000fe20000000800 */
[----:B------:R1:W-:Y:S04]  /*2100*/  LDGSTS.E.BYPASS.LTC128B.128 [R199+0x5000], desc[UR20][R10.64] ;  /* 0x050000000ac77fae */ /* 0x0003e8000b901d54 */
.L_x_1289:
[----:B------:R-:W-:Y:S05]  /*2110*/  BSYNC B0 ;  /* 0x0000000000007941 */ /* 0x000fea0003800000 */
.L_x_1288:
[----:B------:R-:W-:Y:S04]  /*2120*/  BSSY B0, `(.L_x_1290) ;  /* 0x0000011000007945 */ /* 0x000fe80003800000 */
[----:B------:R-:W-:Y:S05]  /*2130*/  @P5 BRA `(.L_x_1291) ;  /* 0x00000000003c5947 */ /* 0x000fea0003800000 */
[----:B------:R-:W-:Y:S02]  /*2140*/  ULDC UR6, c[0x0][0x2d0] ;  /* 0x0000b40000067ab9 */ /* 0x000fe40000000800 */
[----:B------:R-:W-:-:S13]  /*2150*/  ISETP.GE.AND P0, PT, R240, UR6, PT ;  /* 0x00000006f0007c0c */ /* 0x000fda000bf06270 */
[----:B------:R1:W-:Y:S01]  /*2160*/  @P0 STS.128 [R199+0x5800], RZ ;  /* 0x005800ffc7000388 */ /* 0x0003e20000000c00 */
[----:B------:R-:W-:Y:S05]  /*2170*/  @P0 BRA `(.L_x_1291) ;  /* 0x00000000002c0947 */ /* 0x000fea0003800000 */
[----:B------:R-:W-:Y:S01]  /*2180*/  MOV R8, R6 ;  /* 0x0000000600087202 */ /* 0x000fe20000000f00 */
[----:B------:R-:W-:Y:S01]  /*2190*/  IMAD R0, R43, 0x30, RZ ;  /* 0x000000302b007824 */ /* 0x000fe200078e02ff */
[----:B------:R-:W-:-:S03]  /*21a0*/  ULDC.64 UR6, c[0x0][0x218] ;  /* 0x0000860000067ab9 */ /* 0x000fc60000000a00 */
[----:B------:R-:W-:-:S05]  /*21b0*/  IMAD.WIDE.U32 R8, R42, 0x30, R8 ;  /* 0x000000302a087825 */ /* 0x000fca00078e0008 */
[----:B------:R-:W-:Y:S02]  /*21c0*/  IADD3 R0, R9, R0, RZ ;  /* 0x0000000009007210 */ /* 0x000fe40007ffe0ff */
[----:B------:R-:W-:-:S04]  /*21d0*/  LEA R6, P0, R8, UR6, 0x1 ;  /* 0x0000000608067c11 */ /* 0x000fc8000f8008ff */
[----:B------:R-:W-:-:S05]  /*21e0*/  LEA.HI.X R7, R8, UR7, R0, 0x1, P0 ;  /* 0x0000000708077c11 */ /* 0x000fca00080f0c00 */
[----:B------:R-:W-:Y:S01]  /*21f0*/  @!PT LDS RZ, [RZ] ;  /* 0x00000000fffff984 */ /* 0x000fe20000000800 */
[----:B------:R-:W-:Y:S01]  /*2200*/  @!PT LDS RZ, [RZ] ;  /* 0x00000000fffff984 */ /* 0x000fe20000000800 */
[----:B------:R-:W-:Y:S01]  /*2210*/  @!PT LDS RZ, [RZ] ;  /* 0x00000000fffff984 */ /* 0x000fe20000000800 */
[----:B------:R1:W-:Y:S04]  /*2220*/  LDGSTS.E.BYPASS.LTC128B.128 [R199+0x5800], desc[UR20][R6.64] ;  /* 0x0580000006c77fae */ /* 0x0003e8000b901d54 */
.L_x_1291:
[----:B------:R-:W-:Y:S05]  /*2230*/  BSYNC B0 ;  /* 0x0000000000007941 */ /* 0x000fea0003800000 */
.L_x_1290:
[----:B------:R-:W0:Y:S01]  /*2240*/  LDGDEPBAR ;  /* 0x00000000000079af */ /* 0x000e220000000000 */
[----:B------:R-:W-:Y:S01]  /*2250*/  ISETP.GE.AND P0, PT, R34, R12, PT ;  /* 0x0000000c2200720c */ /* 0x000fe20003f06270 */
[----:B-1----:R-:W-:Y:S01]  /*2260*/  IMAD.IADD R10, R33, 0x1, R17 ;  /* 0x00000001210a7824 */ /* 0x002fe200078e0211 */
[----:B------:R-:W-:Y:S01]  /*2270*/  LOP3.LUT R3, R16, 0x1c0, RZ, 0xc0, !PT ;  /* 0x000001c010037812 */ /* 0x000fe200078ec0ff */
[----:B------:R-:W-:Y:S01]  /*2280*/  IMAD.SHL.U32 R0, R13, 0x40, RZ ;  /* 0x000000400d007824 */ /* 0x000fe200078e00ff */
[----:B------:R-:W-:Y:S01]  /*2290*/  SHF.R.S32.HI R152, RZ, 0x5, R152 ;  /* 0x00000005ff987819 */ /* 0x000fe20000011498 */
[----:B------:R-:W-:Y:S01]  /*22a0*/  IMAD.SHL.U32 R5, R34, 0x8, RZ ;  /* 0x0000000822057824 */ /* 0x000fe200078e00ff */
[----:B------:R1:W-:Y:S01]  /*22b0*/  STL [R1+0x1c], R10 ;  /* 0x00001c0a01007387 */ /* 0x0003e20000100800 */
[----:B------:R-:W-:Y:S01]  /*22c0*/  IMAD.SHL.U32 R7, R15, 0x8, RZ ;  /* 0x000000080f077824 */ /* 0x000fe200078e00ff */
[----:B------:R-:W-:Y:S01]  /*22d0*/  LOP3.LUT R0, R0, 0x1c0, RZ, 0xc0, !PT ;  /* 0x000001c000007812 */ /* 0x000fe200078ec0ff */
[----:B------:R-:W-:Y:S01]  /*22e0*/  IMAD.SHL.U32 R8, R14, 0x40, RZ ;  /* 0x000000400e087824 */ /* 0x000fe200078e00ff */
[----:B------:R-:W-:Y:S01]  /*22f0*/  LOP3.LUT R5, R3, 0x8, R5, 0xf8, !PT ;  /* 0x0000000803057812 */ /* 0x000fe200078ef805 */
[----:B------:R-:W-:Y:S01]  /*2300*/  BSSY B0, `(.L_x_1292) ;  /* 0x0000024000007945 */ /* 0x000fe20003800000 */
[----:B------:R-:W-:-:S02]  /*2310*/  SHF.R.U32.HI R3, RZ, 0x3, R3 ;  /* 0x00000003ff037819 */ /* 0x000fc40000011603 */
[----:B------:R-:W-:Y:S02]  /*2320*/  LOP3.LUT R7, R0, 0x8, R7, 0xf8, !PT ;  /* 0x0000000800077812 */ /* 0x000fe400078ef807 */
[----:B------:R-:W-:Y:S02]  /*2330*/  SHF.R.U32.HI R6, RZ, 0x3, R0 ;  /* 0x00000003ff067819 */ /* 0x000fe40000011600 */
[----:B------:R-:W-:Y:S01]  /*2340*/  LOP3.LUT R109, R8, 0xfffffe00, RZ, 0xc0, !PT ;  /* 0xfffffe00086d7812 */ /* 0x000fe200078ec0ff */
[----:B------:R-:W-:Y:S01]  /*2350*/  IMAD.WIDE.U32 R8, R18, UR5, RZ ;  /* 0x0000000512087c25 */ /* 0x000fe2000f8e00ff */
[----:B------:R-:W-:Y:S02]  /*2360*/  LOP3.LUT R0, R5, R3, RZ, 0x3c, !PT ;  /* 0x0000000305007212 */ /* 0x000fe400078e3cff */
[----:B------:R-:W-:Y:S01]  /*2370*/  LOP3.LUT R41, R7, R6, RZ, 0x3c, !PT ;  /* 0x0000000607297212 */ /* 0x000fe200078e3cff */
[----:B------:R-:W-:-:S04]  /*2380*/  DEPBAR.LE SB0, 0x0 ;  /* 0x000080000000791a */ /* 0x000fc80000000000 */
[----:B------:R-:W-:Y:S01]  /*2390*/  BAR.SYNC.DEFER_BLOCKING 0x0 ;  /* 0x0000000000007b1d */ /* 0x000fe20000010000 */
[----:B------:R-:W-:Y:S01]  /*23a0*/  IMAD R3, R18, UR8, RZ ;  /* 0x0000000812037c24 */ /* 0x000fe2000f8e02ff */
[----:B------:R-:W-:Y:S01]  /*23b0*/  LEA R6, P1, R8, R32, 0x6 ;  /* 0x0000002008067211 */ /* 0x000fe200078230ff */
[----:B------:R-:W-:Y:S01]  /*23c0*/  IMAD R5, R152, 0x400, R109 ;  /* 0x0000040098057824 */ /* 0x000fe200078e026d */
[-C--:B------:R-:W-:Y:S01]  /*23d0*/  ISETP.GE.AND P2, PT, R30, R12.reuse, PT ;  /* 0x0000000c1e00720c */ /* 0x080fe20003f46270 */
[----:B------:R-:W-:Y:S01]  /*23e0*/  IMAD R7, R19, UR5, R3 ;  /* 0x0000000513077c24 */ /* 0x000fe2000f8e0203 */
[-C--:B------:R-:W-:Y:S01]  /*23f0*/  ISETP.GE.AND P3, PT, R26, R12.reuse, PT ;  /* 0x0000000c1a00720c */ /* 0x080fe20003f66270 */
[----:B------:R-:W-:Y:S01]  /*2400*/  IMAD.IADD R3, R41, 0x1, R5 ;  /* 0x0000000129037824 */ /* 0x000fe200078e0205 */
[----:B------:R-:W-:Y:S01]  /*2410*/  ISETP.GE.AND P4, PT, R22, R12, PT ;  /* 0x0000000c1600720c */ /* 0x000fe20003f86270 */
[----:B------:R-:W-:Y:S02]  /*2420*/  IMAD R0, R15, 0x200, R0 ;  /* 0x000002000f007824 */ /* 0x000fe400078e0200 */
[----:B------:R-:W-:Y:S01]  /*2430*/  IMAD.IADD R5, R9, 0x1, R7 ;  /* 0x0000000109057824 */ /* 0x000fe200078e0207 */
[----:B------:R-:W-:-:S02]  /*2440*/  LEA R191, R3, UR4, 0x1 ;  /* 0x0000000403bf7c11 */ /* 0x000fc4000f8e08ff */
[----:B------:R-:W-:Y:S02]  /*2450*/  LEA R184, R0, UR4, 0x1 ;  /* 0x0000000400b87c11 */ /* 0x000fe4000f8e08ff */
[----:B------:R-:W-:Y:S01]  /*2460*/  LEA.HI.X R7, R8, R10, R5, 0x6, P1 ;  /* 0x0000000a08077211 */ /* 0x000fe200008f3405 */
[----:B------:R1:W-:Y:S01]  /*2470*/  @P0 STS.128 [R199+0x6000], RZ ;  /* 0x006000ffc7000388 */ /* 0x0003e20000000c00 */
        /* <DEDUP_REMOVED lines=12> */
.L_x_1293:
[----:B------:R-:W-:Y:S05]  /*2540*/  BSYNC B0 ;  /* 0x0000000000007941 */ /* 0x000fea0003800000 */
.L_x_1292:
[----:B------:R1:W-:Y:S01]  /*2550*/  @P2 STS.128 [R199+0x6800], RZ ;  /* 0x006800ffc7002388 */ /* 0x0003e20000000c00 */
        /* <DEDUP_REMOVED lines=15> */
.L_x_1295:
[----:B------:R-:W-:Y:S05]  /*2650*/  BSYNC B0 ;  /* 0x0000000000007941 */ /* 0x000fea0003800000 */
.L_x_1294:
        /* <DEDUP_REMOVED lines=16> */
.L_x_1297:
[----:B------:R-:W-:Y:S05]  /*2760*/  BSYNC B0 ;  /* 0x0000000000007941 */ /* 0x000fea0003800000 */
.L_x_1296:
[----:B------:R1:W-:Y:S01]  /*2770*/  @P4 STS.128 [R199+0x7800], RZ ;  /* 0x007800ffc7004388 */ /* 0x0003e20000000c00 */
[----:B------:R-:W-:Y:S04]  /*2780*/  BSSY B0, `(.L_x_1298) ;  /* 0x0000010000007945 */ /* 0x000fe80003800000 */
[----:B------:R-:W-:Y:S05]  /*2790*/  @P4 BRA `(.L_x_1299) ;  /* 0x0000000000384947 */ /* 0x000fea0003800000 */
[----:B------:R-:W-:Y:S02]  /*27a0*/  ULDC UR6, c[0x0][0x2d0] ;  /* 0x0000b40000067ab9 */ /* 0x000fe40000000800 */
[----:B------:R-:W-:-:S13]  /*27b0*/  ISETP.GE.AND P0, PT, R240, UR6, PT ;  /* 0x00000006f0007c0c */ /* 0x000fda000bf06270 */
[----:B------:R1:W-:Y:S01]  /*27c0*/  @P0 STS.128 [R199+0x7800], RZ ;  /* 0x007800ffc7000388 */ /* 0x0003e20000000c00 */
[----:B------:R-:W-:Y:S05]  /*27d0*/  @P0 BRA `(.L_x_1299) ;  /* 0x0000000000280947 */ /* 0x000fea0003800000 */
[----:B------:R-:W-:Y:S01]  /*27e0*/  IMAD R0, R19, 0x30, RZ ;  /* 0x0000003013007824 */ /* 0x000fe200078e02ff */
[----:B------:R-:W-:Y:S01]  /*27f0*/  ULDC.64 UR6, c[0x0][0x220] ;  /* 0x0000880000067ab9 */ /* 0x000fe20000000a00 */
[----:B------:R-:W-:-:S05]  /*2800*/  IMAD.WIDE.U32 R6, R18, 0x30, R6 ;  /* 0x0000003012067825 */ /* 0x000fca00078e0006 */
[----:B------:R-:W-:Y:S02]  /*2810*/  IADD3 R0, R7, R0, RZ ;  /* 0x0000000007007210 */ /* 0x000fe40007ffe0ff */
[----:B-1----:R-:W-:-:S04]  /*2820*/  LEA R8, P0, R6, UR6, 0x1 ;  /* 0x0000000606087c11 */ /* 0x002fc8000f8008ff */
[----:B------:R-:W-:-:S05]  /*2830*/  LEA.HI.X R9, R6, UR7, R0, 0x1, P0 ;  /* 0x0000000706097c11 */ /* 0x000fca00080f0c00 */
[----:B------:R-:W-:Y:S01]  /*2840*/  @!PT LDS RZ, [RZ] ;  /* 0x00000000fffff984 */ /* 0x000fe20000000800 */
[----:B------:R-:W-:Y:S01]  /*2850*/  @!PT LDS RZ, [RZ] ;  /* 0x00000000fffff984 */ /* 0x000fe20000000800 */
[----:B------:R-:W-:Y:S01]  /*2860*/  @!PT LDS RZ, [RZ] ;  /* 0x00000000fffff984 */ /* 0x000fe20000000800 */
[----:B------:R1:W-:Y:S04]  /*2870*/  LDGSTS.E.BYPASS.LTC128B.128 [R199+0x7800], desc[UR20][R8.64] ;  /* 0x0780000008c77fae */ /* 0x0003e8000b901d54 */
.L_x_1299:
[----:B------:R-:W-:Y:S05]  /*2880*/  BSYNC B0 ;  /* 0x0000000000007941 */ /* 0x000fea0003800000 */
.L_x_1298:
[----:B------:R-:W-:Y:S01]  /*2890*/  LDSM.16.M88.4 R12, [R191] ;  /* 0x00000000bf0c783b */ /* 0x000fe20000000200 */
[----:B------:R-:W-:Y:S01]  /*28a0*/  R2P PR, R28, 0x6 ;  /* 0x000000061c007804 */ /* 0x000fe20000000000 */
[--C-:B------:R-:W-:Y:S01]  /*28b0*/  IMAD R194, R2, 0x2, R191.reuse ;  /* 0x0000000202c27824 */ /* 0x100fe200078e02bf */
[----:B------:R-:W-:Y:S01]  /*28c0*/  ULDC.U8 UR16, c[0x0][0x388] ;  /* 0x0000e20000107ab9 */ /* 0x000fe20000000000 */
[----:B------:R-:W5:Y:S01]  /*28d0*/  LDSM.16.M88.4 R20, [R184+0x4000] ;  /* 0x00400000b814783b */ /* 0x000f620000000200 */
[C---:B------:R-:W-:Y:S01]  /*28e0*/  VIADD R3, R184.reuse, 0x4000 ;  /* 0x00004000b8037836 */ /* 0x040fe20000000000 */
[----:B------:R-:W-:Y:S01]  /*28f0*/  SEL R0, R29, 0xffffffe0, !P1 ;  /* 0xffffffe01d007807 */ /* 0x000fe20004800000 */
[----:B------:R-:W-:Y:S01]  /*2900*/  VIADD R195, R184, 0x4040 ;  /* 0x00004040b8c37836 */ /* 0x000fe20000000000 */
[----:B-1----:R-:W1:Y:S01]  /*2910*/  LDSM.16.M88.4 R8, [R191+0x2000] ;  /* 0x00200000bf08783b */ /* 0x002e620000000200 */
[----:B------:R-:W-:Y:S02]  /*2920*/  IMAD R192, R4, 0x2, R191 ;  /* 0x0000000204c07824 */ /* 0x000fe400078e02bf */
[----:B------:R-:W-:Y:S01]  /*2930*/  IMAD.IADD R190, R184, 0x1, R0 ;  /* 0x00000001b8be7824 */ /* 0x000fe200078e0200 */
[----:B------:R-:W2:Y:S01]  /*2940*/  LDSM.16.M88.4 R36, [R184+0x4800] ;  /* 0x00480000b824783b */ /* 0x000ea20000000200 */
[----:B------:R-:W-:-:S02]  /*2950*/  IMAD R193, R2, 0x2, R192 ;  /* 0x0000000202c17824 */ /* 0x000fc400078e02c0 */
[----:B------:R-:W-:Y:S01]  /*2960*/  @P2 VIADD R195, R3, 0xffffffc0 ;  /* 0xffffffc003c32836 */ /* 0x000fe20000000000 */
[----:B---3--:R-:W3:Y:S01]  /*2970*/  LDSM.16.M88.4 R32, [R184+0x5000] ;  /* 0x00500000b820783b */ /* 0x008ee20000000200 */
[----:B------:R-:W-:Y:S02]  /*2980*/  IMAD.SHL.U32 R3, R153, 0x2, RZ ;  /* 0x0000000299037824 */ /* 0x000fe400078e00ff */
[----:B------:R-:W-:Y:S01]  /*2990*/  IMAD.IADD R189, R0, 0x1, R195 ;  /* 0x0000000100bd7824 */ /* 0x000fe200078e02c3 */
[----:B------:R-:W4:Y:S01]  /*29a0*/  LDSM.16.M88.4 R24, [R184+0x5800] ;  /* 0x00580000b818783b */ /* 0x000f220000000200 */
[----:B------:R-:W-:Y:S01]  /*29b0*/  IMAD.IADD R0, R109, 0x1, R41 ;  /* 0x000000016d007824 */ /* 0x000fe200078e0229 */
[----:B------:R-:W-:Y:S01]  /*29c0*/  LOP3.LUT R3, R3, 0x6, RZ, 0xc0, !PT ;  /* 0x0000000603037812 */ /* 0x000fe200078ec0ff */
[C---:B------:R-:W-:Y:S01]  /*29d0*/  VIADD R198, R195.reuse, 0x800 ;  /* 0x00000800c3c67836 */ /* 0x040fe20000000000 */
[----:B------:R-:W-:Y:S01]  /*29e0*/  LDSM.16.M88.4 R16, [R194+0x2000] ;  /* 0x00200000c210783b */ /* 0x000fe20000000200 */
[----:B------:R-:W-:-:S02]  /*29f0*/  VIADD R197, R195, 0x1000 ;  /* 0x00001000c3c57836 */ /* 0x000fc40000000000 */
[----:B------:R-:W-:Y:S01]  /*2a00*/  IMAD R3, R110, 0x40, R3 ;  /* 0x000000406e037824 */ /* 0x000fe200078e0203 */
[----:B------:R-:W4:Y:S01]  /*2a10*/  LDSM.16.M88.4 R52, [R190+0x4800] ;  /* 0x00480000be34783b */ /* 0x000f220000000200 */
[----:B------:R-:W-:Y:S02]  /*2a20*/  VIADD R196, R195, 0x1800 ;  /* 0x00001800c3c47836 */ /* 0x000fe40000000000 */
[C---:B------:R-:W-:Y:S01]  /*2a30*/  VIADD R5, R3.reuse, 0x10 ;  /* 0x0000001003057836 */ /* 0x040fe20000000000 */
[----:B------:R-:W4:Y:S01]  /*2a40*/  LDSM.16.M88.4 R60, [R190+0x5000] ;  /* 0x00500000be3c783b */ /* 0x000f220000000200 */
[CC--:B------:R-:W-:Y:S01]  /*2a50*/  ISETP.GE.AND P4, PT, R3.reuse, R40.reuse, PT ;  /* 0x000000280300720c */ /* 0x0c0fe20003f86270 */
[----:B------:R-:W-:Y:S02]  /*2a60*/  VIADD R7, R3, 0x8 ;  /* 0x0000000803077836 */ /* 0x000fe40000000000 */
[----:B------:R-:W4:Y:S01]  /*2a70*/  LDSM.16.M88.4 R56, [R190+0x4000] ;  /* 0x00400000be38783b */ /* 0x000f220000000200 */
[-C--:B------:R-:W-:Y:S01]  /*2a80*/  ISETP.GE.AND P0, PT, R5, R40.reuse, PT ;  /* 0x000000280500720c */ /* 0x080fe20003f06270 */
[----:B------:R-:W-:Y:S01]  /*2a90*/  VIADD R5, R3, 0x21 ;  /* 0x0000002103057836 */ /* 0x000fe20000000000 */
[----:B------:R-:W-:Y:S01]  /*2aa0*/  ISETP.GE.AND P2, PT, R7, R40, PT ;  /* 0x000000280700720c */ /* 0x000fe20003f46270 */
[----:B------:R-:W4:Y:S01]  /*2ab0*/  LDSM.16.M88.4 R64, [R190+0x5800] ;  /* 0x00580000be40783b */ /* 0x000f220000000200 */
[----:B------:R-:W-:-:S02]  /*2ac0*/  VIADD R6, R3, 0x9 ;  /* 0x0000000903067836 */ /* 0x000fc40000000000 */
[-C--:B------:R-:W-:Y:S01]  /*2ad0*/  ISETP.GE.AND P6, PT, R5, R40.reuse, PT ;  /* 0x000000280500720c */ /* 0x080fe20003fc6270 */
[-C--:B-----5:R-:W-:Y:S01]  /*2ae0*/  HMMA.16816.F32 R92, R12, R20.reuse, RZ ;  /* 0x000000140c5c723c */ /* 0x0a0fe200000018ff */
[----:B------:R-:W5:Y:S01]  /*2af0*/  LDSM.16.M88.4 R28, [R194] ;  /* 0x00000000c21c783b */ /* 0x000f620000000200 */
[C---:B------:R-:W-:Y:S01]  /*2b00*/  VIADD R5, R3.reuse, 0x28 ;  /* 0x0000002803057836 */ /* 0x040fe20000000000 */
[-C--:B------:R-:W-:Y:S01]  /*2b10*/  ISETP.GE.AND P1, PT, R6, R40.reuse, PT ;  /* 0x000000280600720c */ /* 0x080fe20003f26270 */
[----:B------:R-:W-:Y:S01]  /*2b20*/  VIADD R6, R3, 0x11 ;  /* 0x0000001103067836 */ /* 0x000fe20000000000 */
[----:B------:R-:W0:Y:S01]  /*2b30*/  LDGDEPBAR ;  /* 0x00000000000079af */ /* 0x000e220000000000 */
[----:B-1----:R-:W-:Y:S01]  /*2b40*/  HMMA.16816.F32 R44, R8, R20, RZ ;  /* 0x00000014082c723c */ /* 0x002fe200000018ff */
[----:B------:R-:W-:Y:S01]  /*2b50*/  ISETP.GE.AND P5, PT, R5, R40, PT ;  /* 0x000000280500720c */ /* 0x000fe20003fa6270 */
[C---:B------:R-:W-:Y:S02]  /*2b60*/  VIADD R5, R3.reuse, 0x29 ;  /* 0x0000002903057836 */ /* 0x040fe40000000000 */
[----:B------:R-:W-:-:S02]  /*2b70*/  VIADD R41, R3, 0x18 ;  /* 0x0000001803297836 */ /* 0x000fc40000000000 */
[----:B------:R-:W-:Y:S01]  /*2b80*/  HMMA.16816.F32 R80, R8, R22, RZ ;  /* 0x000000160850723c */ /* 0x000fe200000018ff */
[----:B------:R-:W-:-:S05]  /*2b90*/  VIADD R7, R3, 0x20 ;  /* 0x0000002003077836 */ /* 0x000fca0000000000 */
[----:B------:R-:W-:Y:S06]  /*2ba0*/  HMMA.16816.F32 R128, R12, R22, RZ ;  /* 0x000000160c80723c */ /* 0x000fec00000018ff */
[C---:B--2---:R-:W-:Y:S06]  /*2bb0*/  HMMA.16816.F32 R20, R8.reuse, R36, RZ ;  /* 0x000000240814723c */ /* 0x044fec00000018ff */
[C---:B---3--:R-:W-:Y:S06]  /*2bc0*/  HMMA.16816.F32 R48, R8.reuse, R32, RZ ;  /* 0x000000200830723c */ /* 0x048fec00000018ff */
[C---:B----4-:R-:W-:Y:S06]  /*2bd0*/  HMMA.16816.F32 R68, R8.reuse, R24, RZ ;  /* 0x000000180844723c */ /* 0x050fec00000018ff */
[C---:B------:R-:W-:Y:S06]  /*2be0*/  HMMA.16816.F32 R88, R8.reuse, R38, RZ ;  /* 0x000000260858723c */ /* 0x040fec00000018ff */
[----:B------:R-:W-:Y:S06]  /*2bf0*/  HMMA.16816.F32 R84, R8, R34, RZ ;  /* 0x000000220854723c */ /* 0x000fec00000018ff */
[----:B------:R-:W-:Y:S06]  /*2c00*/  HMMA.16816.F32 R76, R12, R36, RZ ;  /* 0x000000240c4c723c */ /* 0x000fec00000018ff */
[----:B------:R-:W-:Y:S06]  /*2c10*/  HMMA.16816.F32 R8, R8, R26, RZ ;  /* 0x0000001a0808723c */ /* 0x000fec00000018ff */
[C---:B------:R-:W-:Y:S01]  /*2c20*/  HMMA.16816.F32 R140, R16.reuse, R52, R20 ;  /* 0x00000034108c723c */ /* 0x040fe20000001814 */
[----:B------:R-:W-:Y:S05]  /*2c30*/  LDSM.16.M88.4 R20, [R192+0x2000] ;  /* 0x00200000c014783b */ /* 0x000fea0000000200 */
[----:B------:R-:W-:Y:S01]  /*2c40*/  HMMA.16816.F32 R136, R16, R60, R48 ;  /* 0x0000003c1088723c */ /* 0x000fe20000001830 */
[----:B------:R-:W1:Y:S05]  /*2c50*/  LDSM.16.M88.4 R48, [R195] ;  /* 0x00000000c330783b */ /* 0x000e6a0000000200 */
[C---:B------:R-:W-:Y:S06]  /*2c60*/  HMMA.16816.F32 R104, R12.reuse, R24, RZ ;  /* 0x000000180c68723c */ /* 0x040fec00000018ff */
[C---:B------:R-:W-:Y:S01]  /*2c70*/  HMMA.16816.F32 R124, R12.reuse, R26, RZ ;  /* 0x0000001a0c7c723c */ /* 0x040fe200000018ff */
[----:B------:R-:W2:Y:S05]  /*2c80*/  LDSM.16.M88.4 R24, [R192] ;  /* 0x00000000c018783b */ /* 0x000eaa0000000200 */
[C---:B------:R-:W-:Y:S06]  /*2c90*/  HMMA.16816.F32 R72, R12.reuse, R32, RZ ;  /* 0x000000200c48723c */ /* 0x040fec00000018ff */
[C---:B------:R-:W-:Y:S01]  /*2ca0*/  HMMA.16816.F32 R148, R12.reuse, R38, RZ ;  /* 0x000000260c94723c */ /* 0x040fe200000018ff */
[----:B------:R-:W-:Y:S05]  /*2cb0*/  LDSM.16.M88.4 R36, [R195+0x1000] ;  /* 0x00100000c324783b */ /* 0x000fea0000000200 */
[----:B------:R-:W-:Y:S01]  /*2cc0*/  HMMA.16816.F32 R144, R12, R34, RZ ;  /* 0x000000220c90723c */ /* 0x000fe200000018ff */
[----:B------:R-:W-:Y:S04]  /*2cd0*/  LDSM.16.M88.4 R32, [R195+0x1800] ;  /* 0x00180000c320783b */ /* 0x000fe80000000200 */
[----:B------:R-:W-:Y:S01]  /*2ce0*/  LDSM.16.M88.4 R12, [R193] ;  /* 0x00000000c10c783b */ /* 0x000fe20000000200 */
[C---:B------:R-:W-:Y:S03]  /*2cf0*/  HMMA.16816.F32 R120, R16.reuse, R56, R44 ;  /* 0x000000381078723c */ /* 0x040fe6000000182c */
[----:B------:R-:W3:Y:S03]  /*2d00*/  LDSM.16.M88.4 R44, [R195+0x800] ;  /* 0x00080000c32c783b */ /* 0x000ee60000000200 */
[----:B------:R-:W-:Y:S06]  /*2d10*/  HMMA.16816.F32 R132, R16, R64, R68 ;  /* 0x000000401084723c */ /* 0x000fec0000001844 */
[----:B-----5:R-:W-:Y:S06]  /*2d20*/  HMMA.16816.F32 R68, R28, R56, R92 ;  /* 0x000000381c44723c */ /* 0x020fec000000185c */
[----:B------:R-:W-:Y:S06]  /*2d30*/  HMMA.16816.F32 R116, R16, R58, R80 ;  /* 0x0000003a1074723c */ /* 0x000fec0000001850 */
[----:B------:R-:W-:Y:S06]  /*2d40*/  HMMA.16816.F32 R92, R28, R52, R76 ;  /* 0x000000341c5c723c */ /* 0x000fec000000184c */
[C---:B------:R-:W-:Y:S06]  /*2d50*/  HMMA.16816.F32 R112, R16.reuse, R54, R88 ;  /* 0x000000361070723c */ /* 0x040fec0000001858 */
[C---:B------:R-:W-:Y:S06]  /*2d60*/  HMMA.16816.F32 R100, R16.reuse, R62, R84 ;  /* 0x0000003e1064723c */ /* 0x040fec0000001854 */
[----:B------:R-:W-:Y:S01]  /*2d70*/  HMMA.16816.F32 R96, R16, R66, R8 ;  /* 0x000000421060723c */ /* 0x000fe20000001808 */
[----:B------:R-:W-:Y:S04]  /*2d80*/  LDSM.16.M88.4 R8, [R193+0x2000] ;  /* 0x00200000c108783b */ /* 0x000fe80000000200 */
[----:B------:R-:W4:Y:S01]  /*2d90*/  LDSM.16.M88.4 R16, [R189] ;  /* 0x00000000bd10783b */ /* 0x000f220000000200 */
[C---:B------:R-:W-:Y:S06]  /*2da0*/  HMMA.16816.F32 R76, R28.reuse, R58, R128 ;  /* 0x0000003a1c4c723c */ /* 0x040fec0000001880 */
[C---:B------:R-:W-:Y:S06]  /*2db0*/  HMMA.16816.F32 R88, R28.reuse, R60, R72 ;  /* 0x0000003c1c58723c */ /* 0x040fec0000001848 */
[C---:B------:R-:W-:Y:S06]  /*2dc0*/  HMMA.16816.F32 R84, R28.reuse, R64, R104 ;  /* 0x000000401c54723c */ /* 0x040fec0000001868 */
[C---:B------:R-:W-:Y:S01]  /*2dd0*/  HMMA.16816.F32 R80, R28.reuse, R54, R148 ;  /* 0x000000361c50723c */ /* 0x040fe20000001894 */
[----:B------:R-:W5:Y:S05]  /*2de0*/  LDSM.16.M88.4 R52, [R189+0x800] ;  /* 0x00080000bd34783b */ /* 0x000f6a0000000200 */
[C---:B------:R-:W-:Y:S06]  /*2df0*/  HMMA.16816.F32 R72, R28.reuse, R62, R144 ;  /* 0x0000003e1c48723c */ /* 0x040fec0000001890 */
[----:B------:R-:W-:Y:S06]  /*2e00*/  HMMA.16816.F32 R56, R28, R66, R124 ;  /* 0x000000421c38723c */ /* 0x000fec000000187c */
[-C--:B-1----:R-:W-:Y:S06]  /*2e10*/  HMMA.16816.F32 R28, R20, R48.reuse, R120 ;  /* 0x00000030141c723c */ /* 0x082fec0000001878 */
[----:B--2---:R-:W-:Y:S06]  /*2e20*/  HMMA.16816.F32 R60, R24, R48, R68 ;  /* 0x00000030183c723c */ /* 0x004fec0000001844 */
[-C--:B------:R-:W-:Y:S06]  /*2e30*/  HMMA.16816.F32 R64, R20, R50.reuse, R116 ;  /* 0x000000321440723c */ /* 0x080fec0000001874 */
[----:B------:R-:W-:Y:S06]  /*2e40*/  HMMA.16816.F32 R48, R24, R50, R76 ;  /* 0x000000321830723c */ /* 0x000fec000000184c */
[C---:B---3--:R-:W-:Y:S06]  /*2e50*/  HMMA.16816.F32 R104, R20.reuse, R44, R140 ;  /* 0x0000002c1468723c */ /* 0x048fec000000188c */
[C---:B------:R-:W-:Y:S06]  /*2e60*/  HMMA.16816.F32 R136, R20.reuse, R36, R136 ;  /* 0x000000241488723c */ /* 0x040fec0000001888 */
[C---:B------:R-:W-:Y:S06]  /*2e70*/  HMMA.16816.F32 R132, R20.reuse, R32, R132 ;  /* 0x000000201484723c */ /* 0x040fec0000001884 */
[C---:B------:R-:W-:Y:S06]  /*2e80*/  HMMA.16816.F32 R112, R20.reuse, R46, R112 ;  /* 0x0000002e1470723c */ /* 0x040fec0000001870 */
[C---:B------:R-:W-:Y:S06]  /*2e90*/  HMMA.16816.F32 R100, R20.reuse, R38, R100 ;  /* 0x000000261464723c */ /* 0x040fec0000001864 */
[----:B------:R-:W-:Y:S01]  /*2ea0*/  HMMA.16816.F32 R96, R20, R34, R96 ;  /* 0x000000221460723c */ /* 0x000fe20000001860 */
[----:B------:R-:W1:Y:S05]  /*2eb0*/  LDSM.16.M88.4 R20, [R189+0x1000] ;  /* 0x00100000bd14783b */ /* 0x000e6a0000000200 */
[C---:B------:R-:W-:Y:S06]  /*2ec0*/  HMMA.16816.F32 R88, R24.reuse, R36, R88 ;  /* 0x000000241858723c */ /* 0x040fec0000001858 */
[----:B------:R-:W-:Y:S06]  /*2ed0*/  HMMA.16816.F32 R76, R24, R38, R72 ;  /* 0x00000026184c723c */ /* 0x000fec0000001848 */
[-C--:B----4-:R-:W-:Y:S06]  /*2ee0*/  HMMA.16816.F32 R36, R8, R16.reuse, R28 ;  /* 0x000000100824723c */ /* 0x090fec000000181c */
[----:B------:R-:W-:Y:S06]  /*2ef0*/  HMMA.16816.F32 R28, R12, R16, R60 ;  /* 0x000000100c1c723c */ /* 0x000fec000000183c */
[----:B------:R-:W-:Y:S01]  /*2f00*/  HMMA.16816.F32 R68, R24, R44, R92 ;  /* 0x0000002c1844723c */ /* 0x000fe2000000185c */
[----:B------:R-:W-:-:S05]  /*2f10*/  VIADD R16, R3, 0x1 ;  /* 0x0000000103107836 */ /* 0x000fca0000000000 */
[----:B------:R-:W-:Y:S01]  /*2f20*/  HMMA.16816.F32 R80, R24, R46, R80 ;  /* 0x0000002e1850723c */ /* 0x000fe20000001850 */
[----:B------:R-:W-:-:S05]  /*2f30*/  ISETP.GE.AND P3, PT, R16, R40, PT ;  /* 0x000000281000720c */ /* 0x000fca0003f66270 */
[----:B------:R-:W-:Y:S01]  /*2f40*/  HMMA.16816.F32 R84, R24, R32, R84 ;  /* 0x000000201854723c */ /* 0x000fe20000001854 */
[----:B------:R-:W-:-:S05]  /*2f50*/  FSEL R92, R38, -INF , !P4 ;  /* 0xff800000265c7808 */ /* 0x000fca0006000000 */
[----:B------:R-:W-:Y:S01]  /*2f60*/  HMMA.16816.F32 R72, R24, R34, R56 ;  /* 0x000000221848723c */ /* 0x000fe20000001838 */
[----:B------:R-:W-:Y:S02]  /*2f70*/  FSEL R93, R30, -INF , !P4 ;  /* 0xff8000001e5d7808 */ /* 0x000fe40006000000 */
[----:B------:R-:W-:-:S03]  /*2f80*/  FSEL R94, R31, -INF , !P3 ;  /* 0xff8000001f5e7808 */ /* 0x000fc60005800000 */
[-C--:B------:R-:W-:Y:S06]  /*2f90*/  HMMA.16816.F32 R32, R8, R18.reuse, R64 ;  /* 0x000000120820723c */ /* 0x080fec0000001840 */
[----:B------:R-:W-:Y:S01]  /*2fa0*/  HMMA.16816.F32 R24, R12, R18, R48 ;  /* 0x000000120c18723c */ /* 0x000fe20000001830 */
[----:B------:R-:W2:Y:S01]  /*2fb0*/  LDSM.16.M88.4 R16, [R189+0x1800] ;  /* 0x00180000bd10783b */ /* 0x000ea20000000200 */
[----:B------:R-:W-:Y:S01]  /*2fc0*/  FSEL R67, R28, -INF , !P4 ;  /* 0xff8000001c437808 */ /* 0x000fe20006000000 */
[----:B------:R-:W-:-:S04]  /*2fd0*/  DEPBAR.LE SB0, 0x0 ;  /* 0x000080000000791a */ /* 0x000fc80000000000 */
[----:B-----5:R-:W-:Y:S01]  /*2fe0*/  HMMA.16816.F32 R48, R12, R52, R68 ;  /* 0x000000340c30723c */ /* 0x020fe20000001844 */
[----:B------:R-:W-:-:S05]  /*2ff0*/  FSEL R64, R29, -INF , !P3 ;  /* 0xff8000001d407808 */ /* 0x000fca0005800000 */
[C---:B------:R-:W-:Y:S01]  /*3000*/  HMMA.16816.F32 R44, R8.reuse, R52, R104 ;  /* 0x00000034082c723c */ /* 0x040fe20000001868 */
[----:B------:R-:W-:Y:S01]  /*3010*/  FSEL R70, R36, -INF , !P4 ;  /* 0xff80000024467808 */ /* 0x000fe20006000000 */
[----:B------:R-:W-:Y:S01]  /*3020*/  VIADD R68, R3, 0x19 ;  /* 0x0000001903447836 */ /* 0x000fe20000000000 */
[----:B------:R-:W-:Y:S02]  /*3030*/  FSEL R69, R37, -INF , !P3 ;  /* 0xff80000025457808 */ /* 0x000fe40005800000 */
[----:B------:R-:W-:Y:S01]  /*3040*/  FSEL R71, R33, -INF , !P1 ;  /* 0xff80000021477808 */ /* 0x000fe20004800000 */
[-C--:B------:R-:W-:Y:S01]  /*3050*/  HMMA.16816.F32 R60, R8, R54.reuse, R112 ;  /* 0x00000036083c723c */ /* 0x080fe20000001870 */
[----:B------:R-:W-:Y:S01]  /*3060*/  BAR.SYNC.DEFER_BLOCKING 0x0 ;  /* 0x0000000000007b1d */ /* 0x000fe20000010000 */
[----:B------:R-:W-:Y:S01]  /*3070*/  ISETP.GE.AND P4, PT, R5, R40, PT ;  /* 0x000000280500720c */ /* 0x000fe20003f86270 */
[----:B------:R-:W-:Y:S02]  /*3080*/  VIADD R5, R3, 0x30 ;  /* 0x0000003003057836 */ /* 0x000fe40000000000 */
[----:B------:R-:W-:Y:S01]  /*3090*/  FSEL R66, R24, -INF , !P2 ;  /* 0xff80000018427808 */ /* 0x000fe20005000000 */
[----:B------:R-:W-:Y:S01]  /*30a0*/  HMMA.16816.F32 R52, R12, R54, R80 ;  /* 0x000000360c34723c */ /* 0x000fe20000001850 */
[----:B------:R-:W-:-:S05]  /*30b0*/  FSEL R65, R25, -INF , !P1 ;  /* 0xff80000019417808 */ /* 0x000fca0004800000 */
[-C--:B-1----:R-:W-:Y:S01]  /*30c0*/  HMMA.16816.F32 R56, R12, R20.reuse, R88 ;  /* 0x000000140c38723c */ /* 0x082fe20000001858 */
[----:B------:R-:W-:Y:S02]  /*30d0*/  FSEL R81, R39, -INF , !P3 ;  /* 0xff80000027517808 */ /* 0x000fe40005800000 */
[----:B------:R-:W-:Y:S02]  /*30e0*/  FSEL R83, R34, -INF , !P2 ;  /* 0xff80000022537808 */ /* 0x000fe40005000000 */
[----:B------:R-:W-:Y:S01]  /*30f0*/  FSEL R80, R32, -INF , !P2 ;  /* 0xff80000020507808 */ /* 0x000fe20005000000 */
[C---:B------:R-:W-:Y:S01]  /*3100*/  HMMA.16816.F32 R36, R8.reuse, R20, R136 ;  /* 0x000000140824723c */ /* 0x040fe20000001888 */
[----:B------:R-:W-:Y:S02]  /*3110*/  FSEL R89, R26, -INF , !P2 ;  /* 0xff8000001a597808 */ /* 0x000fe40005000000 */
[----:B------:R-:W-:Y:S02]  /*3120*/  FSEL R82, R35, -INF , !P1 ;  /* 0xff80000023527808 */ /* 0x000fe40004800000 */
[----:B------:R-:W-:Y:S01]  /*3130*/  FSEL R88, R27, -INF , !P1 ;  /* 0xff8000001b587808 */ /* 0x000fe20004800000 */
[----:B------:R-:W-:Y:S01]  /*3140*/  HMMA.16816.F32 R32, R8, R22, R100 ;  /* 0x000000160820723c */ /* 0x000fe20000001864 */
[----:B------:R-:W-:-:S02]  /*3150*/  ISETP.GE.AND P3, PT, R6, R40, PT ;  /* 0x000000280600720c */ /* 0x000fc40003f66270 */
[----:B------:R-:W-:Y:S02]  /*3160*/  FSEL R120, R50, -INF , !P0 ;  /* 0xff80000032787808 */ /* 0x000fe40004000000 */
[----:B------:R-:W-:Y:S01]  /*3170*/  FSEL R50, R44, -INF , !P0 ;  /* 0xff8000002c327808 */ /* 0x000fe20004000000 */
[C---:B--2---:R-:W-:Y:S01]  /*3180*/  HMMA.16816.F32 R28, R8.reuse, R16, R132 ;  /* 0x00000010081c723c */ /* 0x044fe20000001884 */
[----:B------:R-:W-:Y:S02]  /*3190*/  FSEL R101, R46, -INF , !P0 ;  /* 0xff8000002e657808 */ /* 0x000fe40004000000 */
[----:B------:R-:W-:Y:S02]  /*31a0*/  FSEL R46, R48, -INF , !P0 ;  /* 0xff800000302e7808 */ /* 0x000fe40004000000 */
[----:B------:R-:W-:Y:S01]  /*31b0*/  FSEL R112, R47, -INF , !P3 ;  /* 0xff8000002f707808 */ /* 0x000fe20005800000 */
[----:B------:R-:W-:Y:S01]  /*31c0*/  HMMA.16816.F32 R24, R8, R18, R96 ;  /* 0x000000120818723c */ /* 0x000fe20000001860 */
[----:B------:R-:W-:-:S02]  /*31d0*/  FSEL R48, R45, -INF , !P3 ;  /* 0xff8000002d307808 */ /* 0x000fc40005800000 */
[----:B------:R-:W-:Y:S02]  /*31e0*/  FSEL R128, R51, -INF , !P3 ;  /* 0xff80000033807808 */ /* 0x000fe40005800000 */
[----:B------:R-:W-:Y:S01]  /*31f0*/  FSEL R44, R49, -INF , !P3 ;  /* 0xff800000312c7808 */ /* 0x000fe20005800000 */
[C---:B------:R-:W-:Y:S01]  /*3200*/  HMMA.16816.F32 R20, R12.reuse, R22, R76 ;  /* 0x000000160c14723c */ /* 0x040fe2000000184c */
[-C--:B------:R-:W-:Y:S01]  /*3210*/  ISETP.GE.AND P3, PT, R5, R40.reuse, PT ;  /* 0x000000280500720c */ /* 0x080fe20003f66270 */
[----:B------:R-:W-:Y:S01]  /*3220*/  VIADD R5, R3, 0x31 ;  /* 0x0000003103057836 */ /* 0x000fe20000000000 */
[----:B------:R-:W-:Y:S02]  /*3230*/  ISETP.GE.AND P2, PT, R41, R40, PT ;  /* 0x000000282900720c */ /* 0x000fe40003f46270 */
[----:B------:R-:W-:Y:S01]  /*3240*/  FSEL R155, R59, -INF , !P6 ;  /* 0xff8000003b9b7808 */ /* 0x000fe20007000000 */
[----:B------:R-:W-:Y:S01]  /*3250*/  HMMA.16816.F32 R8, R12, R16, R84 ;  /* 0x000000100c08723c */ /* 0x000fe20000001854 */
[----:B------:R-:W-:-:S02]  /*3260*/  FSEL R96, R57, -INF , !P6 ;  /* 0xff80000039607808 */ /* 0x000fc40007000000 */
[----:B------:R-:W-:Y:S02]  /*3270*/  FSEL R142, R39, -INF , !P6 ;  /* 0xff800000278e7808 */ /* 0x000fe40007000000 */
[----:B------:R-:W-:Y:S01]  /*3280*/  FSEL R138, R37, -INF , !P6 ;  /* 0xff800000258a7808 */ /* 0x000fe20007000000 */
[----:B------:R-:W-:Y:S01]  /*3290*/  HMMA.16816.F32 R12, R12, R18, R72 ;  /* 0x000000120c0c723c */ /* 0x000fe20000001848 */
[----:B------:R-:W-:Y:S02]  /*32a0*/  ISETP.GE.AND P6, PT, R40, 0x41, PT ;  /* 0x000000412800780c */ /* 0x000fe40003fc6270 */
[----:B------:R-:W-:Y:S02]  /*32b0*/  FSEL R62, R62, -INF , !P2 ;  /* 0xff8000003e3e7808 */ /* 0x000fe40005000000 */
[----:B------:R-:W-:Y:S02]  /*32c0*/  FSEL R60, R60, -INF , !P2 ;  /* 0xff8000003c3c7808 */ /* 0x000fe40005000000 */
[----:B------:R-:W-:-:S02]  /*32d0*/  FSEL R126, R54, -INF , !P2 ;  /* 0xff800000367e7808 */ /* 0x000fc40005000000 */
[----:B------:R-:W-:Y:S02]  /*32e0*/  FSEL R52, R52, -INF , !P2 ;  /* 0xff80000034347808 */ /* 0x000fe40005000000 */
[-C--:B------:R-:W-:Y:S01]  /*32f0*/  ISETP.GE.AND P2, PT, R5, R40.reuse, PT ;  /* 0x000000280500720c */ /* 0x080fe20003f46270 */
[C---:B------:R-:W-:Y:S01]  /*3300*/  VIADD R5, R3.reuse, 0x38 ;  /* 0x0000003803057836 */ /* 0x040fe20000000000 */
[-C--:B------:R-:W-:Y:S01]  /*3310*/  ISETP.GE.AND P1, PT, R68, R40.reuse, PT ;  /* 0x000000284400720c */ /* 0x080fe20003f26270 */
[----:B------:R-:W-:Y:S01]  /*3320*/  VIADD R3, R3, 0x39 ;  /* 0x0000003903037836 */ /* 0x000fe20000000000 */
[----:B------:R-:W-:Y:S02]  /*3330*/  ISETP.GE.AND P0, PT, R7, R40, PT ;  /* 0x000000280700720c */ /* 0x000fe40003f06270 */
        /* <DEDUP_REMOVED lines=8> */
[-C--:B------:R-:W-:Y:S02]  /*33c0*/  ISETP.GE.AND P1, PT, R5, R40.reuse, PT ;  /* 0x000000280500720c */ /* 0x080fe40003f26270 */
[----:B------:R-:W-:Y:S02]  /*33d0*/  ISETP.GE.AND P0, PT, R3, R40, PT ;  /* 0x000000280300720c */ /* 0x000fe40003f06270 */
        /* <DEDUP_REMOVED lines=23> */
[----:B------:R-:W-:Y:S01]  /*3550*/  FSEL R165, R13, -INF , !P0 ;  /* 0xff8000000da57808 */ /* 0x000fe20004000000 */
[----:B------:R-:W-:Y:S06]  /*3560*/  @!P6 BRA `(.L_x_1300) ;  /* 0x0000000000d0e947 */ /* 0x000fec0003800000 */
[----:B------:R-:W-:Y:S01]  /*3570*/  ULDC UR6, c[0x0][0x2d0] ;  /* 0x0000b40000067ab9 */ /* 0x000fe20000000800 */
[----:B------:R-:W-:Y:S01]  /*3580*/  ULEA.HI.SX32 UR7, UR18, 0xfffffffe, 0x1a ;  /* 0xfffffffe12077891 */ /* 0x000fe2000f8fd23f */
[----:B------:R-:W-:Y:S01]  /*3590*/  ISETP.GE.AND P0, PT, R240, UR6, PT ;  /* 0x00000006f0007c0c */ /* 0x000fe2000bf06270 */
[----:B------:R-:W-:Y:S02]  /*35a0*/  BSSY B0, `(.L_x_1301) ;  /* 0x000002f000007945 */ /* 0x000fe40003800000 */
[----:B------:R-:W-:Y:S02]  /*35b0*/  USHF.R.S32.HI UR6, URZ, 0x1f, UR7 ;  /* 0x0000001f3f067899 */ /* 0x000fe40008011407 */
[----:B------:R-:W-:Y:S02]  /*35c0*/  IMAD R3, R111, UR7, RZ ;  /* 0x000000076f037c24 */ /* 0x000fe4000f8e02ff */
[----:B------:R-:W-:-:S04]  /*35d0*/  IMAD.WIDE.U32 R6, R108, UR7, R208 ;  /* 0x000000076c067c25 */ /* 0x000fc8000f8e00d0 */
[----:B------:R-:W-:Y:S02]  /*35e0*/  IMAD R8, R108, UR6, R3 ;  /* 0x000000066c087c24 */ /* 0x000fe4000f8e0203 */
[----:B------:R-:W1:Y:S01]  /*35f0*/  @!P0 LDC.64 R14, c[0x0][0x218] ;  /* 0x00008600ff0e8b82 */ /* 0x000e620000000a00 */
[-C--:B------:R-:W-:Y:S01]  /*3600*/  @!P0 IADD3 R3, P4, R171, R6.reuse, RZ ;  /* 0x00000006ab038210 */ /* 0x080fe20007f9e0ff */
[----:B------:R-:W-:Y:S01]  /*3610*/  IMAD.IADD R9, R7, 0x1, R8 ;  /* 0x0000000107097824 */ /* 0x000fe200078e0208 */
[----:B------:R-:W-:Y:S01]  /*3620*/  @!P0 LEA R5, P2, R42, R6, 0x5 ;  /* 0x000000062a058211 */ /* 0x000fe200078428ff */
[----:B------:R2:W-:Y:S02]  /*3630*/  @P0 STS.128 [R199+0x4000], RZ ;  /* 0x004000ffc7000388 */ /* 0x0005e40000000c00 */
[----:B------:R-:W-:Y:S02]  /*3640*/  @!P0 IMAD.X R11, R252, 0x1, R9, P4 ;  /* 0x00000001fc0b8824 */ /* 0x000fe400020e0609 */
[----:B------:R-:W3:Y:S08]  /*3650*/  @!P0 LDC.64 R12, c[0x0][0x218] ;  /* 0x00008600ff0c8b82 */ /* 0x000ef00000000a00 */
[----:B------:R-:W4:Y:S01]  /*3660*/  @!P0 LDC.64 R16, c[0x0][0x218] ;  /* 0x00008600ff108b82 */ /* 0x000f220000000a00 */
[----:B-1----:R-:W-:-:S04]  /*3670*/  @!P0 LEA R14, P5, R6, R14, 0x1 ;  /* 0x0000000e060e8211 */ /* 0x002fc800078a08ff */
[----:B------:R-:W-:Y:S02]  /*3680*/  @!P0 LEA.HI.X R15, R6, R15, R9, 0x1, P5 ;  /* 0x0000000f060f8211 */ /* 0x000fe400028f0c09 */
[----:B---3--:R-:W-:-:S03]  /*3690*/  @!P0 LEA R12, P3, R3, R12, 0x1 ;  /* 0x0000000c030c8211 */ /* 0x008fc600078608ff */
[----:B------:R-:W-:Y:S01]  /*36a0*/  @!PT LDS RZ, [RZ] ;  /* 0x00000000fffff984 */ /* 0x000fe20000000800 */
[----:B------:R-:W-:Y:S01]  /*36b0*/  @!PT LDS RZ, [RZ] ;  /* 0x00000000fffff984 */ /* 0x000fe20000000800 */
[----:B------:R-:W-:Y:S01]  /*36c0*/  @!PT LDS RZ, [RZ] ;  /* 0x00000000fffff984 */ /* 0x000fe20000000800 */
[----:B------:R2:W-:Y:S01]  /*36d0*/  @!P0 LDGSTS.E.BYPASS.LTC128B.128 [R199+0x4000], desc[UR20][R14.64] ;  /* 0x040000000ec78fae */ /* 0x0005e2000b901d54 */
[----:B------:R-:W-:-:S03]  /*36e0*/  @!P0 LEA.HI.X R13, R3, R13, R11, 0x1, P3 ;  /* 0x0000000d030d8211 */ /* 0x000fc600018f0c0b */
[----:B------:R2:W-:Y:S01]  /*36f0*/  @P0 STS.128 [R199+0x4800], RZ ;  /* 0x004800ffc7000388 */ /* 0x0005e20000000c00 */
[----:B----4-:R-:W-:-:S03]  /*3700*/  @!P0 LEA R10, P1, R5, R16, 0x1 ;  /* 0x00000010050a8211 */ /* 0x010fc600078208ff */
[----:B------:R-:W-:Y:S01]  /*3710*/  @!PT LDS RZ, [RZ] ;  /* 0x00000000fffff984 */ /* 0x000fe20000000800 */
[----:B------:R-:W-:Y:S01]  /*3720*/  @!PT LDS RZ, [RZ] ;  /* 0x00000000fffff984 */ /* 0x000fe20000000800 */
[----:B------:R-:W-:Y:S01]  /*3730*/  @!PT LDS RZ, [RZ] ;  /* 0x00000000fffff984 */ /* 0x000fe20000000800 */
[----:B------:R2:W-:Y:S01]  /*3740*/  @!P0 LDGSTS.E.BYPASS.LTC128B.128 [R199+0x4800], desc[UR20][R12.64] ;  /* 0x048000000cc78fae */ /* 0x0005e2000b901d54 */
[----:B------:R-:W-:-:S03]  /*3750*/  @!P0 LEA.HI.X R16, R42, R9, R43, 0x5, P2 ;  /* 0x000000092a108211 */ /* 0x000fc600010f2c2b */
[----:B------:R2:W-:Y:S01]  /*3760*/  @P0 STS.128 [R199+0x5000], RZ ;  /* 0x005000ffc7000388 */ /* 0x0005e20000000c00 */
[----:B------:R-:W-:-:S05]  /*3770*/  @!P0 LEA.HI.X R11, R5, R17, R16, 0x1, P1 ;  /* 0x00000011050b8211 */ /* 0x000fca00008f0c10 */
[----:B------:R-:W-:Y:S01]  /*3780*/  @!PT LDS RZ, [RZ] ;  /* 0x00000000fffff984 */ /* 0x000fe20000000800 */
[----:B------:R-:W-:Y:S01]  /*3790*/  @!PT LDS RZ, [RZ] ;  /* 0x00000000fffff984 */ /* 0x000fe20000000800 */
[----:B------:R-:W-:Y:S01]  /*37a0*/  @!PT LDS RZ, [RZ] ;  /* 0x00000000fffff984 */ /* 0x000fe20000000800 */
[----:B------:R2:W-:Y:S04]  /*37b0*/  @!P0 LDGSTS.E.BYPASS.LTC128B.128 [R199+0x5000], desc[UR20][R10.64] ;  /* 0x050000000ac78fae */ /* 0x0005e8000b901d54 */
        /* <DEDUP_REMOVED lines=13> */
.L_x_1302:
[----:B------:R-:W-:Y:S05]  /*3890*/  BSYNC B0 ;  /* 0x0000000000007941 */ /* 0x000fea0003800000 */
.L_x_1301:
[----:B------:R-:W0:Y:S02]  /*38a0*/  LDGDEPBAR ;  /* 0x00000000000079af */ /* 0x000e240000000000 */
.L_x_1300:
[----:B------:R-:W-:Y:S01]  /*38b0*/  FMNMX.FTZ R3, R67, R64, !PT ;  /* 0x0000004043037209 */ /* 0x000fe20007810000 */
[----:B------:R-:W-:Y:S01]  /*38c0*/  USHF.L.U32 UR6, UR5, 0x1, URZ ;  /* 0x0000000105067899 */ /* 0x000fe2000800063f */
[----:B------:R-:W-:Y:S01]  /*38d0*/  IMAD.WIDE.U32 R18, R202, -0x2daee0ad, RZ ;  /* 0xd2511f53ca127825 */ /* 0x000fe200078e00ff */
[----:B-1----:R-:W-:Y:S01]  /*38e0*/  FMNMX.FTZ R6, R92, R81, !PT ;  /* 0x000000515c067209 */ /* 0x002fe20007810000 */
[----:B------:R-:W-:Y:S01]  /*38f0*/  UIADD3 UR14, UR22, -0x61c88647, URZ ;  /* 0x9e3779b9160e7890 */ /* 0x000fe2000fffe03f */
[----:B------:R-:W-:Y:S01]  /*3900*/  FMNMX.FTZ R3, R66, R3, !PT ;  /* 0x0000000342037209 */ /* 0x000fe20007810000 */
[----:B------:R-:W-:Y:S01]  /*3910*/  UIADD3 UR5, UR6, 0x1, URZ ;  /* 0x0000000106057890 */ /* 0x000fe2000fffe03f */
[----:B------:R-:W-:Y:S01]  /*3920*/  IMAD R152, R170, 0x8, R152 ;  /* 0x00000008aa987824 */ /* 0x000fe200078e0298 */
[----:B------:R-:W-:Y:S01]  /*3930*/  FMNMX.FTZ R20, R83, R6, !PT ;  /* 0x0000000653147209 */ /* 0x000fe20007810000 */
[----:B------:R-:W-:Y:S01]  /*3940*/  UIADD3 UR13, UR23, -0x4498517b, URZ ;  /* 0xbb67ae85170d7890 */ /* 0x000fe2000fffe03f */
[----:B------:R-:W-:Y:S01]  /*3950*/  FMNMX.FTZ R3, R65, R3, !PT ;  /* 0x0000000341037209 */ /* 0x000fe20007810000 */
[----:B------:R-:W-:Y:S01]  /*3960*/  VIADD R224, R152, 0x4 ;  /* 0x0000000498e07836 */ /* 0x000fe20000000000 */
[----:B------:R-:W-:Y:S01]  /*3970*/  LOP3.LUT R204, R204, UR22, RZ, 0x3c, !PT ;  /* 0x00000016cccc7c12 */ /* 0x000fe2000f8e3cff */
[----:B--2---:R-:W-:Y:S01]  /*3980*/  IMAD.U32 R10, RZ, RZ, UR5 ;  /* 0x00000005ff0a7e24 */ /* 0x004fe2000f8e00ff */
[----:B------:R-:W-:Y:S01]  /*3990*/  FMNMX.FTZ R3, R46, R3, !PT ;  /* 0x000000032e037209 */ /* 0x000fe20007810000 */
[----:B------:R-:W-:Y:S01]  /*39a0*/  IMAD.WIDE.U32 R6, R224, -0x326172a9, RZ ;  /* 0xcd9e8d57e0067825 */ /* 0x000fe200078e00ff */
[----:B------:R-:W-:Y:S01]  /*39b0*/  ULDC UR19, c[0x0][0x2ec] ;  /* 0x0000bb0000137ab9 */ /* 0x000fe20000000800 */
[----:B------:R-:W-:Y:S01]  /*39c0*/  UIADD3 UR12, UR22, 0x3c6ef372, URZ ;  /* 0x3c6ef372160c7890 */ /* 0x000fe2000fffe03f */
[----:B------:R-:W-:Y:S01]  /*39d0*/  FMNMX.FTZ R3, R44, R3, !PT ;  /* 0x000000032c037209 */ /* 0x000fe20007810000 */
[----:B------:R-:W-:Y:S01]  /*39e0*/  IMAD.WIDE.U32 R8, R152, -0x326172a9, RZ ;  /* 0xcd9e8d5798087825 */ /* 0x000fe200078e00ff */
[----:B------:R-:W-:Y:S01]  /*39f0*/  LOP3.LUT R10, R19, UR23, R10, 0x96, !PT ;  /* 0x00000017130a7c12 */ /* 0x000fe2000f8e960a */
[----:B------:R-:W-:Y:S01]  /*3a00*/  UIADD3 UR11, UR23, 0x76cf5d0a, URZ ;  /* 0x76cf5d0a170b7890 */ /* 0x000fe2000fffe03f */
[----:B------:R-:W-:Y:S01]  /*3a10*/  FMNMX.FTZ R3, R52, R3, !PT ;  /* 0x0000000334037209 */ /* 0x000fe20007810000 */
[----:B------:R-:W-:Y:S01]  /*3a20*/  UIADD3 UR9, UR23, 0x32370b8f, URZ ;  /* 0x32370b8f17097890 */ /* 0x000fe2000fffe03f */
[-C--:B------:R-:W-:Y:S01]  /*3a30*/  LOP3.LUT R11, R9, R204.reuse, RZ, 0x3c, !PT ;  /* 0x000000cc090b7212 */ /* 0x080fe200078e3cff */
[----:B------:R-:W-:Y:S01]  /*3a40*/  IMAD.WIDE.U32 R12, R10, -0x326172a9, RZ ;  /* 0xcd9e8d570a0c7825 */ /* 0x000fe200078e00ff */
[----:B------:R-:W-:Y:S01]  /*3a50*/  FMNMX.FTZ R3, R53, R3, !PT ;  /* 0x0000000335037209 */ /* 0x000fe20007810000 */
[----:B------:R-:W-:Y:S01]  /*3a60*/  UIADD3 UR10, UR22, -0x255992d5, URZ ;  /* 0xdaa66d2b160a7890 */ /* 0x000fe2000fffe03f */
[----:B------:R-:W-:Y:S01]  /*3a70*/  LOP3.LUT R16, R7, R204, RZ, 0x3c, !PT ;  /* 0x000000cc07107212 */ /* 0x000fe200078e3cff */
[----:B------:R-:W-:Y:S01]  /*3a80*/  IMAD.WIDE.U32 R10, R11, -0x2daee0ad, RZ ;  /* 0xd2511f530b0a7825 */ /* 0x000fe200078e00ff */
[----:B------:R-:W-:Y:S01]  /*3a90*/  FMNMX.FTZ R3, R49, R3, !PT ;  /* 0x0000000331037209 */ /* 0x000fe20007810000 */
[----:B------:R-:W-:Y:S01]  /*3aa0*/  UIADD3 UR7, UR23, -0x126145ec, URZ ;  /* 0xed9eba1417077890 */ /* 0x000fe2000fffe03f */
[----:B------:R-:W-:Y:S01]  /*3ab0*/  LOP3.LUT R24, R13, UR14, R6, 0x96, !PT ;  /* 0x0000000e0d187c12 */ /* 0x000fe2000f8e9606 */
[----:B------:R-:W-:Y:S01]  /*3ac0*/  IMAD.WIDE.U32 R16, R16, -0x2daee0ad, RZ ;  /* 0xd2511f5310107825 */ /* 0x000fe200078e00ff */
[----:B------:R-:W-:Y:S01]  /*3ad0*/  FMNMX.FTZ R3, R96, R3, !PT ;  /* 0x0000000360037209 */ /* 0x000fe20007810000 */
[----:B------:R-:W-:Y:S01]  /*3ae0*/  UIADD3 UR8, UR22, 0x78dde6e4, URZ ;  /* 0x78dde6e416087890 */ /* 0x000fe2000fffe03f */
[--C-:B------:R-:W-:Y:S01]  /*3af0*/  LOP3.LUT R7, R11, UR13, R18.reuse, 0x96, !PT ;  /* 0x0000000d0b077c12 */ /* 0x100fe2000f8e9612 */
[----:B------:R-:W-:Y:S01]  /*3b00*/  IMAD.WIDE.U32 R24, R24, -0x2daee0ad, RZ ;  /* 0xd2511f5318187825 */ /* 0x000fe200078e00ff */
[----:B------:R-:W-:Y:S01]  /*3b10*/  FMNMX.FTZ R3, R124, R3, !PT ;  /* 0x000000037c037209 */ /* 0x000fe20007810000 */
[----:B------:R-:W-:Y:S01]  /*3b20*/  UIADD3 UR5, UR23, -0x56f99767, URZ ;  /* 0xa906689917057890 */ /* 0x000fe2000fffe03f */
[----:B------:R-:W-:Y:S01]  /*3b30*/  LOP3.LUT R18, R17, UR13, R18, 0x96, !PT ;  /* 0x0000000d11127c12 */ /* 0x000fe2000f8e9612 */
[----:B------:R-:W-:Y:S01]  /*3b40*/  IMAD.WIDE.U32 R58, R7, -0x326172a9, RZ ;  /* 0xcd9e8d57073a7825 */ /* 0x000fe200078e00ff */
[----:B------:R-:W-:Y:S01]  /*3b50*/  FMNMX.FTZ R3, R125, R3, !PT ;  /* 0x000000037d037209 */ /* 0x000fe20007810000 */
[----:B------:R-:W-:Y:S01]  /*3b60*/  UIADD3 UR15, UR22, -0x4ab325aa, URZ ;  /* 0xb54cda56160f7890 */ /* 0x000fe2000fffe03f */
[----:B------:R-:W-:Y:S01]  /*3b70*/  LOP3.LUT R146, R25, UR11, R16, 0x96, !PT ;  /* 0x0000000b19927c12 */ /* 0x000fe2000f8e9610 */
[----:B------:R-:W-:Y:S01]  /*3b80*/  IMAD.WIDE.U32 R56, R18, -0x326172a9, RZ ;  /* 0xcd9e8d5712387825 */ /* 0x000fe200078e00ff */
[----:B------:R-:W-:Y:S01]  /*3b90*/  FMNMX.FTZ R3, R144, R3, !PT ;  /* 0x0000000390037209 */ /* 0x000fe20007810000 */
[----:B------:R-:W-:Y:S01]  /*3ba0*/  UIADD3 UR17, UR23, 0x646e171e, URZ ;  /* 0x646e171e17117890 */ /* 0x000fe2000fffe03f */
[----:B------:R-:W-:-:S02]  /*3bb0*/  LEA R185, R0, UR4, 0x1 ;  /* 0x0000000400b97c11 */ /* 0x000fc4000f8e08ff */
[----:B------:R-:W-:-:S03]  /*3bc0*/  FMNMX.FTZ R3, R145, R3, !PT ;  /* 0x0000000391037209 */ /* 0x000fc60007810000 */
[--C-:B------:R-:W-:Y:S01]  /*3bd0*/  IMAD R186, R4, 0x2, R185.reuse ;  /* 0x0000000204ba7824 */ /* 0x100fe200078e02b9 */
[----:B------:R-:W-:Y:S01]  /*3be0*/  FMNMX.FTZ R5, R164, R3, !PT ;  /* 0x00000003a4057209 */ /* 0x000fe20007810000 */
[----:B------:R-:W-:Y:S01]  /*3bf0*/  IMAD R188, R2, 0x2, R185 ;  /* 0x0000000202bc7824 */ /* 0x000fe200078e02b9 */
[----:B------:R-:W-:Y:S01]  /*3c00*/  FMNMX.FTZ R3, R70, R69, !PT ;  /* 0x0000004546037209 */ /* 0x000fe20007810000 */
[----:B------:R-:W-:Y:S01]  /*3c10*/  IMAD R187, R2, 0x2, R186 ;  /* 0x0000000202bb7824 */ /* 0x000fe200078e02ba */
[----:B------:R-:W-:Y:S01]  /*3c20*/  FMNMX.FTZ R100, R165, R5, !PT ;  /* 0x00000005a5647209 */ /* 0x000fe20007810000 */
[----:B------:R-:W-:Y:S01]  /*3c30*/  IMAD.U32 R5, RZ, RZ, UR6 ;  /* 0x00000006ff057e24 */ /* 0x000fe2000f8e00ff */
[----:B------:R-:W-:Y:S01]  /*3c40*/  FMNMX.FTZ R3, R80, R3, !PT ;  /* 0x0000000350037209 */ /* 0x000fe20007810000 */
[----:B------:R-:W-:Y:S01]  /*3c50*/  UIADD3 UR6, UR22, 0x1715609d, URZ ;  /* 0x1715609d16067890 */ /* 0x000fe2000fffe03f */
[----:B------:R-:W-:Y:S02]  /*3c60*/  LDSM.16.MT88.4 R28, [R185+0x6000] ;  /* 0x00600000b91c783b */ /* 0x000fe40000004200 */
[----:B------:R-:W-:-:S02]  /*3c70*/  FMNMX.FTZ R3, R71, R3, !PT ;  /* 0x0000000347037209 */ /* 0x000fc40007810000 */
[----:B------:R-:W1:Y:S01]  /*3c80*/  SHFL.BFLY PT, R22, R100, 0x2, 0x1f ;  /* 0x0c401f0064167f89 */ /* 0x000e6200000e0000 */
[----:B------:R-:W-:Y:S02]  /*3c90*/  LOP3.LUT R5, R19, UR23, R5, 0x96, !PT ;  /* 0x0000001713057c12 */ /* 0x000fe4000f8e9605 */
[----:B------:R-:W-:Y:S01]  /*3ca0*/  FMNMX.FTZ R3, R50, R3, !PT ;  /* 0x0000000332037209 */ /* 0x000fe20007810000 */
[----:B------:R-:W-:Y:S02]  /*3cb0*/  LDSM.16.MT88.4 R32, [R188+0x6000] ;  /* 0x00600000bc20783b */ /* 0x000fe40000004200 */
[----:B------:R-:W-:Y:S01]  /*3cc0*/  IMAD.WIDE.U32 R14, R5, -0x326172a9, RZ ;  /* 0xcd9e8d57050e7825 */ /* 0x000fe200078e00ff */
[----:B------:R-:W-:Y:S01]  /*3cd0*/  FMNMX.FTZ R3, R48, R3, !PT ;  /* 0x0000000330037209 */ /* 0x000fe20007810000 */
[----:B------:R-:W-:Y:S01]  /*3ce0*/  LDSM.16.MT88.4 R40, [R186+0x6000] ;  /* 0x00600000ba28783b */ /* 0x000fe20000004200 */
[----:B------:R-:W-:Y:S02]  /*3cf0*/  FMNMX.FTZ R5, R82, R20, !PT ;  /* 0x0000001452057209 */ /* 0x000fe40007810000 */
[----:B------:R-:W-:Y:S01]  /*3d00*/  FMNMX.FTZ R3, R60, R3, !PT ;  /* 0x000000033c037209 */ /* 0x000fe20007810000 */
[----:B------:R-:W-:Y:S01]  /*3d10*/  LDSM.16.MT88.4 R36, [R188+0x6800] ;  /* 0x00680000bc24783b */ /* 0x000fe20000004200 */
[----:B------:R-:W-:-:S02]  /*3d20*/  LOP3.LUT R21, R15, UR14, R8, 0x96, !PT ;  /* 0x0000000e0f157c12 */ /* 0x000fc4000f8e9608 */
[----:B------:R-:W-:Y:S02]  /*3d30*/  FMNMX.FTZ R3, R61, R3, !PT ;  /* 0x000000033d037209 */ /* 0x000fe40007810000 */
[----:B------:R-:W-:Y:S01]  /*3d40*/  FMNMX.FTZ R5, R101, R5, !PT ;  /* 0x0000000565057209 */ /* 0x000fe20007810000 */
[----:B------:R-:W-:Y:S01]  /*3d50*/  IMAD.WIDE.U32 R20, R21, -0x2daee0ad, RZ ;  /* 0xd2511f5315147825 */ /* 0x000fe200078e00ff */
[----:B------:R-:W-:Y:S02]  /*3d60*/  FMNMX.FTZ R3, R136, R3, !PT ;  /* 0x0000000388037209 */ /* 0x000fe40007810000 */
[----:B------:R-:W-:Y:S02]  /*3d70*/  LOP3.LUT R8, R13, UR14, R8, 0x96, !PT ;  /* 0x0000000e0d087c12 */ /* 0x000fe4000f8e9608 */
[----:B------:R-:W-:Y:S02]  /*3d80*/  FMNMX.FTZ R3, R138, R3, !PT ;  /* 0x000000038a037209 */ /* 0x000fe40007810000 */
[----:B-1----:R-:W-:Y:S01]  /*3d90*/  FMNMX.FTZ R100, R100, R22, !PT ;  /* 0x0000001664647209 */ /* 0x002fe20007810000 */
[----:B------:R-:W-:Y:S01]  /*3da0*/  IMAD.WIDE.U32 R26, R8, -0x2daee0ad, RZ ;  /* 0xd2511f53081a7825 */ /* 0x000fe200078e00ff */
[----:B------:R-:W-:-:S02]  /*3db0*/  LOP3.LUT R22, R15, UR14, R6, 0x96, !PT ;  /* 0x0000000e0f167c12 */ /* 0x000fc4000f8e9606 */
[----:B------:R-:W-:Y:S01]  /*3dc0*/  FMNMX.FTZ R3, R137, R3, !PT ;  /* 0x0000000389037209 */ /* 0x000fe20007810000 */
[----:B------:R-:W1:Y:S01]  /*3dd0*/  SHFL.BFLY PT, R6, R100, 0x1, 0x1f ;  /* 0x0c201f0064067f89 */ /* 0x000e6200000e0000 */
[----:B------:R-:W-:Y:S01]  /*3de0*/  FMNMX.FTZ R5, R112, R5, !PT ;  /* 0x0000000570057209 */ /* 0x000fe20007810000 */
[----:B------:R-:W-:Y:S01]  /*3df0*/  IMAD.WIDE.U32 R22, R22, -0x2daee0ad, RZ ;  /* 0xd2511f5316167825 */ /* 0x000fe200078e00ff */
[----:B------:R-:W-:Y:S02]  /*3e00*/  FMNMX.FTZ R3, R139, R3, !PT ;  /* 0x000000038b037209 */ /* 0x000fe40007810000 */
[----:B------:R-:W-:Y:S02]  /*3e10*/  FMNMX.FTZ R5, R62, R5, !PT ;  /* 0x000000053e057209 */ /* 0x000fe40007810000 */
[----:B------:R-:W-:Y:S02]  /*3e20*/  FMNMX.FTZ R3, R156, R3, !PT ;  /* 0x000000039c037209 */ /* 0x000fe40007810000 */
[----:B------:R-:W-:-:S02]  /*3e30*/  LOP3.LUT R15, R59, UR12, R14, 0x96, !PT ;  /* 0x0000000c3b0f7c12 */ /* 0x000fc4000f8e960e */
        /* <DEDUP_REMOVED lines=8> */
[----:B-1----:R-:W-:Y:S02]  /*3ec0*/  FMNMX.FTZ R100, R100, R6, !PT ;  /* 0x0000000664647209 */ /* 0x002fe40007810000 */
[----:B------:R-:W-:Y:S02]  /*3ed0*/  FMNMX.FTZ R3, R142, R3, !PT ;  /* 0x000000038e037209 */ /* 0x000fe40007810000 */
[----:B------:R-:W-:Y:S01]  /*3ee0*/  FMNMX.FTZ R5, R88, R5, !PT ;  /* 0x0000000558057209 */ /* 0x000fe20007810000 */
[C---:B------:R-:W-:Y:S01]  /*3ef0*/  FMUL.FTZ R7, R100.reuse, UR19 ;  /* 0x0000001364077c20 */ /* 0x040fe20008410000 */
        /* <DEDUP_REMOVED lines=11> */
[----:B--2---:R-:W-:Y:S02]  /*3fb0*/  FMNMX.FTZ R8, R8, R9, !PT ;  /* 0x0000000908087209 */ /* 0x004fe40007810000 */
[----:B------:R-:W-:Y:S02]  /*3fc0*/  FMNMX.FTZ R3, R162, R3, !PT ;  /* 0x00000003a2037209 */ /* 0x000fe40007810000 */
[----:B------:R-:W-:Y:S01]  /*3fd0*/  LOP3.LUT R13, R57, UR12, R12, 0x96, !PT ;  /* 0x0000000c390d7c12 */ /* 0x000fe2000f8e960c */
[----:B------:R-:W2:Y:S01]  /*3fe0*/  SHFL.BFLY PT, R97, R8, 0x1, 0x1f ;  /* 0x0c201f0008617f89 */ /* 0x000ea200000e0000 */
[----:B------:R-:W-:Y:S02]  /*3ff0*/  FMNMX.FTZ R3, R163, R3, !PT ;  /* 0x00000003a3037209 */ /* 0x000fe40007810000 */
[----:B------:R-:W-:Y:S01]  /*4000*/  LOP3.LUT R11, R57, UR12, R14, 0x96, !PT ;  /* 0x0000000c390b7c12 */ /* 0x000fe2000f8e960e */
[----:B------:R-:W-:Y:S01]  /*4010*/  IMAD.WIDE.U32 R14, R15, -0x2daee0ad, RZ ;  /* 0xd2511f530f0e7825 */ /* 0x000fe200078e00ff */
[--C-:B------:R-:W-:Y:S01]  /*4020*/  LOP3.LUT R19, R21, UR11, R10.reuse, 0x96, !PT ;  /* 0x0000000b15137c12 */ /* 0x100fe2000f8e960a */
[----:B------:R-:W3:Y:S01]  /*4030*/  SHFL.BFLY PT, R9, R3, 0x2, 0x1f ;  /* 0x0c401f0003097f89 */ /* 0x000ee200000e0000 */
[----:B------:R-:W-:Y:S01]  /*4040*/  LOP3.LUT R148, R27, UR11, R10, 0x96, !PT ;  /* 0x0000000b1b947c12 */ /* 0x000fe2000f8e960a */
[----:B------:R-:W-:Y:S01]  /*4050*/  IMAD.WIDE.U32 R98, R13, -0x2daee0ad, RZ ;  /* 0xd2511f530d627825 */ /* 0x000fe200078e00ff */
[----:B------:R-:W-:-:S02]  /*4060*/  LOP3.LUT R20, R15, UR9, R20, 0x96, !PT ;  /* 0x000000090f147c12 */ /* 0x000fc4000f8e9614 */
[----:B-1----:R-:W-:Y:S01]  /*4070*/  FMNMX.FTZ R6, R127, R5, !PT ;  /* 0x000000057f067209 */ /* 0x002fe20007810000 */
[----:B------:R-:W-:Y:S01]  /*4080*/  FFMA.FTZ R5, R64, UR19, -R7 ;  /* 0x0000001340057c23 */ /* 0x000fe20008010807 */
[----:B------:R-:W-:Y:S01]  /*4090*/  LOP3.LUT R57, R99, UR9, R24, 0x96, !PT ;  /* 0x0000000963397c12 */ /* 0x000fe2000f8e9618 */
[----:B------:R-:W-:Y:S01]  /*40a0*/  IMAD.WIDE.U32 R18, R19, -0x326172a9, RZ ;  /* 0xcd9e8d5713127825 */ /* 0x000fe200078e00ff */
[----:B------:R-:W-:Y:S01]  /*40b0*/  FMNMX.FTZ R6, R153, R6, !PT ;  /* 0x0000000699067209 */ /* 0x000fe20007810000 */
[----:B------:R1:W-:Y:S01]  /*40c0*/  MUFU.EX2 R238, R5 ;  /* 0x0000000500ee7308 */ /* 0x0003e20000000800 */
[----:B------:R-:W-:Y:S02]  /*40d0*/  LOP3.LUT R10, R59, UR12, R12, 0x96, !PT ;  /* 0x0000000c3b0a7c12 */ /* 0x000fe4000f8e960c */
[----:B------:R-:W-:Y:S02]  /*40e0*/  LOP3.LUT R12, R19, UR10, R58, 0x96, !PT ;  /* 0x0000000a130c7c12 */ /* 0x000fe4000f8e963a */
[----:B------:R-:W-:Y:S01]  /*40f0*/  LOP3.LUT R17, R23, UR11, R16, 0x96, !PT ;  /* 0x0000000b17117c12 */ /* 0x000fe2000f8e9610 */
[----:B------:R-:W-:Y:S01]  /*4100*/  IMAD.WIDE.U32 R102, R10, -0x2daee0ad, RZ ;  /* 0xd2511f530a667825 */ /* 0x000fe200078e00ff */
[----:B--2---:R-:W-:-:S03]  /*4110*/  FMNMX.FTZ R97, R8, R97, !PT ;  /* 0x0000006108617209 */ /* 0x004fc60007810000 */
[----:B------:R-:W-:Y:S01]  /*4120*/  IMAD.WIDE.U32 R10, R11, -0x2daee0ad, RZ ;  /* 0xd2511f530b0a7825 */ /* 0x000fe200078e00ff */
[----:B------:R-:W-:Y:S02]  /*4130*/  LOP3.LUT R59, R103, UR9, R26, 0x96, !PT ;  /* 0x00000009673b7c12 */ /* 0x000fe4000f8e961a */
[----:B------:R-:W-:Y:S01]  /*4140*/  FSETP.NEU.FTZ.AND P0, PT, R97, -INF , PT ;  /* 0xff8000006100780b */ /* 0x000fe20003f1d000 */
[----:B------:R-:W-:Y:S01]  /*4150*/  IMAD.WIDE.U32 R12, R12, -0x2daee0ad, RZ ;  /* 0xd2511f530c0c7825 */ /* 0x000fe200078e00ff */
[----:B---3--:R-:W-:Y:S02]  /*4160*/  FMNMX.FTZ R3, R3, R9, !PT ;  /* 0x0000000903037209 */ /* 0x008fe40007810000 */
[----:B-1----:R-:W-:Y:S01]  /*4170*/  FMNMX.FTZ R5, R155, R6, !PT ;  /* 0x000000069b057209 */ /* 0x002fe20007810000 */
[----:B------:R-:W-:Y:S01]  /*4180*/  FFMA.FTZ R6, R66, UR19, -R7 ;  /* 0x0000001342067c23 */ /* 0x000fe20008010807 */
[----:B------:R-:W-:Y:S01]  /*4190*/  IMAD.WIDE.U32 R8, R20, -0x326172a9, RZ ;  /* 0xcd9e8d5714087825 */ /* 0x000fe200078e00ff */
[----:B------:R-:W-:-:S02]  /*41a0*/  LOP3.LUT R16, R11, UR9, R22, 0x96, !PT ;  /* 0x000000090b107c12 */ /* 0x000fc4000f8e9616 */
[----:B------:R-:W-:Y:S01]  /*41b0*/  FMNMX.FTZ R5, R147, R5, !PT ;  /* 0x0000000593057209 */ /* 0x000fe20007810000 */
[----:B------:R1:W-:Y:S01]  /*41c0*/  MUFU.EX2 R235, R6 ;  /* 0x0000000600eb7308 */ /* 0x0003e20000000800 */
[----:B------:R-:W2:Y:S01]  /*41d0*/  SHFL.BFLY PT, R11, R3, 0x1, 0x1f ;  /* 0x0c201f00030b7f89 */ /* 0x000ea200000e0000 */
[----:B------:R-:W-:Y:S01]  /*41e0*/  LOP3.LUT R19, R13, UR7, R14, 0x96, !PT ;  /* 0x000000070d137c12 */ /* 0x000fe2000f8e960e */
[----:B------:R-:W-:Y:S01]  /*41f0*/  IMAD.WIDE.U32 R14, R17, -0x326172a9, RZ ;  /* 0xcd9e8d57110e7825 */ /* 0x000fe200078e00ff */
[----:B------:R-:W-:-:S03]  /*4200*/  LOP3.LUT R18, R9, UR8, R18, 0x96, !PT ;  /* 0x0000000809127c12 */ /* 0x000fc6000f8e9612 */
[----:B------:R-:W-:Y:S01]  /*4210*/  IMAD.WIDE.U32 R16, R16, -0x326172a9, RZ ;  /* 0xcd9e8d5710107825 */ /* 0x000fe200078e00ff */
[----:B------:R-:W-:-:S03]  /*4220*/  LOP3.LUT R15, R15, UR10, R56, 0x96, !PT ;  /* 0x0000000a0f0f7c12 */ /* 0x000fc6000f8e9638 */
[----:B------:R-:W-:-:S04]  /*4230*/  IMAD.WIDE.U32 R24, R18, -0x2daee0ad, RZ ;  /* 0xd2511f5312187825 */ /* 0x000fc800078e00ff */
[----:B------:R-:W-:Y:S01]  /*4240*/  IMAD.WIDE.U32 R18, R19, -0x326172a9, RZ ;  /* 0xcd9e8d5713127825 */ /* 0x000fe200078e00ff */
[----:B------:R-:W-:Y:S02]  /*4250*/  LOP3.LUT R13, R25, UR5, R12, 0x96, !PT ;  /* 0x00000005190d7c12 */ /* 0x000fe4000f8e960c */
[----:B-1----:R-:W-:Y:S01]  /*4260*/  FMNMX.FTZ R6, R154, R5, !PT ;  /* 0x000000059a067209 */ /* 0x002fe20007810000 */
[----:B------:R-:W-:Y:S01]  /*4270*/  FFMA.FTZ R5, R65, UR19, -R7 ;  /* 0x0000001341057c23 */ /* 0x000fe20008010807 */
[----:B------:R-:W-:Y:S02]  /*4280*/  LOP3.LUT R21, R19, UR6, R8, 0x96, !PT ;  /* 0x0000000613157c12 */ /* 0x000fe4000f8e9608 */
[----:B------:R-:W-:Y:S01]  /*4290*/  FMNMX.FTZ R6, R167, R6, !PT ;  /* 0x00000006a7067209 */ /* 0x000fe20007810000 */
[----:B------:R1:W-:Y:S01]  /*42a0*/  MUFU.EX2 R237, R5 ;  /* 0x0000000500ed7308 */ /* 0x0003e20000000800 */
[----:B--2---:R-:W-:Y:S02]  /*42b0*/  FMNMX.FTZ R3, R3, R11, !PT ;  /* 0x0000000b03037209 */ /* 0x004fe40007810000 */
[----:B------:R-:W-:-:S04]  /*42c0*/  FMNMX.FTZ R6, R169, R6, !PT ;  /* 0x00000006a9067209 */ /* 0x000fc80007810000 */
[----:B------:R-:W-:-:S04]  /*42d0*/  FMNMX.FTZ R6, R166, R6, !PT ;  /* 0x00000006a6067209 */ /* 0x000fc80007810000 */
[----:B------:R-:W-:Y:S01]  /*42e0*/  FMNMX.FTZ R99, R168, R6, !PT ;  /* 0x00000006a8637209 */ /* 0x000fe20007810000 */
[----:B------:R-:W-:-:S04]  /*42f0*/  FMUL.FTZ R6, R97, UR19 ;  /* 0x0000001361067c20 */ /* 0x000fc80008410000 */
[----:B------:R-:W2:Y:S01]  /*4300*/  SHFL.BFLY PT, R20, R99, 0x2, 0x1f ;  /* 0x0c401f0063147f89 */ /* 0x000ea200000e0000 */
[----:B-1----:R-:W-:Y:S01]  /*4310*/  FFMA.FTZ R5, R46, UR19, -R7 ;  /* 0x000000132e057c23 */ /* 0x002fe20008010807 */
[----:B------:R-:W-:Y:S02]  /*4320*/  FSEL R6, R6, RZ, P0 ;  /* 0x000000ff06067208 */ /* 0x000fe40000000000 */
[----:B------:R-:W-:Y:S01]  /*4330*/  FSETP.NEU.FTZ.AND P0, PT, R3, -INF , PT ;  /* 0xff8000000300780b */ /* 0x000fe20003f1d000 */
[----:B------:R1:W-:Y:S02]  /*4340*/  MUFU.EX2 R234, R5 ;  /* 0x0000000500ea7308 */ /* 0x0003e40000000800 */
[--C-:B------:R-:W-:Y:S01]  /*4350*/  FFMA.FTZ R9, R70, UR19, -R6.reuse ;  /* 0x0000001346097c23 */ /* 0x100fe20008010806 */
[----:B------:R-:W-:-:S05]  /*4360*/  FFMA.FTZ R12, R71, UR19, -R6 ;  /* 0x00000013470c7c23 */ /* 0x000fca0008010806 */
[----:B------:R-:W-:Y:S08]  /*4370*/  MUFU.EX2 R232, R9 ;  /* 0x0000000900e87308 */ /* 0x000ff00000000800 */
[----:B------:R3:W-:Y:S01]  /*4380*/  MUFU.EX2 R230, R12 ;  /* 0x0000000c00e67308 */ /* 0x0007e20000000800 */
[----:B-1----:R-:W-:Y:S01]  /*4390*/  FFMA.FTZ R5, R44, UR19, -R7 ;  /* 0x000000132c057c23 */ /* 0x002fe20008010807 */
[----:B--2---:R-:W-:Y:S01]  /*43a0*/  FMNMX.FTZ R99, R99, R20, !PT ;  /* 0x0000001463637209 */ /* 0x004fe20007810000 */
[----:B------:R-:W-:Y:S05]  /*43b0*/  LDSM.16.MT88.4 R44, [R187+0x6000] ;  /* 0x00600000bb2c783b */ /* 0x000fea0000004200 */
[----:B------:R1:W-:Y:S01]  /*43c0*/  MUFU.EX2 R233, R5 ;  /* 0x0000000500e97308 */ /* 0x0003e20000000800 */
[----:B------:R-:W2:Y:S01]  /*43d0*/  SHFL.BFLY PT, R19, R99, 0x1, 0x1f ;  /* 0x0c201f0063137f89 */ /* 0x000ea200000e0000 */
[----:B---3--:R-:W-:-:S03]  /*43e0*/  IMAD.WIDE.U32 R12, R13, -0x326172a9, RZ ;  /* 0xcd9e8d570d0c7825 */ /* 0x008fc600078e00ff */
[----:B------:R-:W-:Y:S01]  /*43f0*/  SHF.R.U32.HI R25, RZ, 0x18, R12 ;  /* 0x00000018ff197819 */ /* 0x000fe2000001160c */
[----:B-1----:R-:W-:-:S04]  /*4400*/  FFMA.FTZ R5, R52, UR19, -R7 ;  /* 0x0000001334057c23 */ /* 0x002fc80008010807 */
[----:B------:R1:W-:Y:S01]  /*4410*/  MUFU.EX2 R236, R5 ;  /* 0x0000000500ec7308 */ /* 0x0003e20000000800 */
[----:B--2---:R-:W-:Y:S02]  /*4420*/  FMNMX.FTZ R99, R99, R19, !PT ;  /* 0x0000001363637209 */ /* 0x004fe40007810000 */
[----:B-1----:R-:W-:Y:S01]  /*4430*/  LOP3.LUT R5, R17, UR8, R14, 0x96, !PT ;  /* 0x0000000811057c12 */ /* 0x002fe2000f8e960e */
[----:B------:R-:W-:-:S04]  /*4440*/  IMAD.WIDE.U32 R14, R15, -0x2daee0ad, RZ ;  /* 0xd2511f530f0e7825 */ /* 0x000fc800078e00ff */
[----:B------:R-:W-:-:S04]  /*4450*/  IMAD.WIDE.U32 R22, R5, -0x2daee0ad, RZ ;  /* 0xd2511f5305167825 */ /* 0x000fc800078e00ff */
[----:B------:R-:W-:Y:S01]  /*4460*/  FFMA.FTZ R5, R69, UR19, -R6 ;  /* 0x0000001345057c23 */ /* 0x000fe20008010806 */
[----:B------:R-:W-:-:S03]  /*4470*/  LOP3.LUT R10, R15, UR7, R10, 0x96, !PT ;  /* 0x000000070f0a7c12 */ /* 0x000fc6000f8e960a */
[----:B------:R1:W-:Y:S01]  /*4480*/  MUFU.EX2 R231, R5 ;  /* 0x0000000500e77308 */ /* 0x0003e20000000800 */
[----:B------:R-:W-:Y:S01]  /*4490*/  LOP3.LUT R8, R23, UR5, R14, 0x96, !PT ;  /* 0x0000000517087c12 */ /* 0x000fe2000f8e960e */
[----:B------:R-:W-:-:S04]  /*44a0*/  IMAD.WIDE.U32 R10, R10, -0x326172a9, RZ ;  /* 0xcd9e8d570a0a7825 */ /* 0x000fc800078e00ff */
[----:B------:R-:W-:Y:S01]  /*44b0*/  IMAD.WIDE.U32 R8, R8, -0x326172a9, RZ ;  /* 0xcd9e8d5708087825 */ /* 0x000fe200078e00ff */
[----:B------:R-:W-:-:S04]  /*44c0*/  LOP3.LUT R20, R11, UR6, R16, 0x96, !PT ;  /* 0x000000060b147c12 */ /* 0x000fc8000f8e9610 */
[----:B------:R-:W-:Y:S02]  /*44d0*/  LOP3.LUT R10, R9, UR15, R10, 0x96, !PT ;  /* 0x0000000f090a7c12 */ /* 0x000fe4000f8e960a */
[----:B------:R-:W-:Y:S02]  /*44e0*/  LOP3.LUT R9, R8, 0xffff, RZ, 0xc0, !PT ;  /* 0x0000ffff08097812 */ /* 0x000fe400078ec0ff */
[----:B------:R-:W-:Y:S01]  /*44f0*/  SHF.R.U32.HI R11, RZ, 0x10, R8 ;  /* 0x00000010ff0b7819 */ /* 0x000fe20000011608 */
[----:B-1----:R-:W-:Y:S01]  /*4500*/  FFMA.FTZ R5, R80, UR19, -R6 ;  /* 0x0000001350057c23 */ /* 0x002fe20008010806 */
[----:B------:R-:W-:Y:S02]  /*4510*/  LOP3.LUT R16, R8, 0xff, RZ, 0xc0, !PT ;  /* 0x000000ff08107812 */ /* 0x000fe400078ec0ff */
[----:B------:R-:W-:Y:S01]  /*4520*/  SHF.R.U32.HI R9, RZ, 0x8, R9 ;  /* 0x00000008ff097819 */ /* 0x000fe20000011609 */
[----:B------:R1:W2:Y:S01]  /*4530*/  MUFU.EX2 R229, R5 ;  /* 0x0000000500e57308 */ /* 0x0002a20000000800 */
[----:B------:R-:W-:-:S02]  /*4540*/  SHF.R.U32.HI R15, RZ, 0x18, R8 ;  /* 0x00000018ff0f7819 */ /* 0x000fc40000011608 */
[----:B------:R-:W-:Y:S02]  /*4550*/  LOP3.LUT R11, R11, 0xff, RZ, 0xc0, !PT ;  /* 0x000000ff0b0b7812 */ /* 0x000fe400078ec0ff */
[----:B------:R-:W-:Y:S02]  /*4560*/  LOP3.LUT R8, R10, 0xffff, RZ, 0xc0, !PT ;  /* 0x0000ffff0a087812 */ /* 0x000fe400078ec0ff */
[----:B------:R-:W-:Y:S02]  /*4570*/  PRMT R17, R16, 0x5410, R9 ;  /* 0x0000541010117816 */ /* 0x000fe40000000009 */
[----:B------:R-:W-:Y:S02]  /*4580*/  SHF.R.U32.HI R8, RZ, 0x8, R8 ;  /* 0x00000008ff087819 */ /* 0x000fe40000011608 */
[----:B------:R-:W-:Y:S01]  /*4590*/  SHF.R.U32.HI R2, RZ, 0x10, R10 ;  /* 0x00000010ff027819 */ /* 0x000fe2000001160a */
[----:B-1----:R-:W-:-:S05]  /*45a0*/  FMUL.FTZ R5, R3, UR19 ;  /* 0x0000001303057c20 */ /* 0x002fca0008410000 */
[----:B------:R-:W-:Y:S02]  /*45b0*/  FSEL R5, R5, RZ, P0 ;  /* 0x000000ff05057208 */ /* 0x000fe40000000000 */
[----:B------:R-:W-:-:S03]  /*45c0*/  FSETP.NEU.FTZ.AND P0, PT, R99, -INF , PT ;  /* 0xff8000006300780b */ /* 0x000fc60003f1d000 */
[--C-:B------:R-:W-:Y:S01]  /*45d0*/  FFMA.FTZ R14, R92, UR19, -R5.reuse ;  /* 0x000000135c0e7c23 */ /* 0x100fe20008010805 */
[--C-:B------:R-:W-:Y:S01]  /*45e0*/  FFMA.FTZ R9, R81, UR19, -R5.reuse ;  /* 0x0000001351097c23 */ /* 0x100fe20008010805 */
[----:B------:R-:W-:Y:S02]  /*45f0*/  FFMA.FTZ R4, R82, UR19, -R5 ;  /* 0x0000001352047c23 */ /* 0x000fe40008010805 */
[----:B------:R1:W-:Y:S08]  /*4600*/  MUFU.EX2 R227, R14 ;  /* 0x0000000e00e37308 */ /* 0x0003f00000000800 */
[----:B------:R3:W-:Y:S08]  /*4610*/  MUFU.EX2 R225, R9 ;  /* 0x0000000900e17308 */ /* 0x0007f00000000800 */
[----:B------:R4:W-:Y:S01]  /*4620*/  MUFU.EX2 R226, R4 ;  /* 0x0000000400e27308 */ /* 0x0009e20000000800 */
[----:B-1----:R-:W-:-:S02]  /*4630*/  LOP3.LUT R14, R13, UR15, R18, 0x96, !PT ;  /* 0x0000000f0d0e7c12 */ /* 0x002fc4000f8e9612 */
[----:B------:R-:W-:Y:S01]  /*4640*/  PRMT R18, R11, 0x5410, R15 ;  /* 0x000054100b127816 */ /* 0x000fe2000000000f */
[----:B------:R-:W-:Y:S01]  /*4650*/  IMAD.U32 R15, RZ, RZ, UR16 ;  /* 0x00000010ff0f7e24 */ /* 0x000fe2000f8e00ff */
[----:B------:R-:W-:Y:S01]  /*4660*/  LOP3.LUT R11, R10, 0xff, RZ, 0xc0, !PT ;  /* 0x000000ff0a0b7812 */ /* 0x000fe200078ec0ff */
[----:B---3--:R-:W-:-:S03]  /*4670*/  FFMA.FTZ R9, R83, UR19, -R5 ;  /* 0x0000001353097c23 */ /* 0x008fc60008010805 */
[----:B------:R-:W-:Y:S01]  /*4680*/  PRMT R16, R11, 0x5410, R8 ;  /* 0x000054100b107816 */ /* 0x000fe20000000008 */
[----:B------:R-:W-:Y:S01]  /*4690*/  FMUL.FTZ R8, R99, UR19 ;  /* 0x0000001363087c20 */ /* 0x000fe20008410000 */
[----:B------:R-:W-:Y:S01]  /*46a0*/  LEA R0, R15, UR16, 0x10 ;  /* 0x000000100f007c11 */ /* 0x000fe2000f8e80ff */
[----:B------:R1:W3:Y:S01]  /*46b0*/  MUFU.EX2 R223, R9 ;  /* 0x0000000900df7308 */ /* 0x0002e20000000800 */
[----:B------:R-:W-:Y:S01]  /*46c0*/  SHF.R.U32.HI R15, RZ, 0x18, R10 ;  /* 0x00000018ff0f7819 */ /* 0x000fe2000001160a */
[----:B------:R-:W-:Y:S01]  /*46d0*/  FFMA.FTZ R11, R53, UR19, -R7 ;  /* 0x00000013350b7c23 */ /* 0x000fe20008010807 */
[----:B--2---:R-:W-:Y:S01]  /*46e0*/  F2FP.F16.F32.PACK_AB R10, R230, R229 ;  /* 0x000000e5e60a723e */ /* 0x004fe200000000ff */
[----:B------:R-:W-:Y:S01]  /*46f0*/  LDSM.16.MT88.4 R52, [R187+0x6800] ;  /* 0x00680000bb34783b */ /* 0x000fe20000004200 */
[----:B----4-:R-:W-:-:S03]  /*4700*/  HSET2.LE.AND R4, R17, R0, PT ;  /* 0x0000000011047233 */ /* 0x010fc60003803000 */
[----:B------:R3:W-:Y:S02]  /*4710*/  MUFU.EX2 R228, R11 ;  /* 0x0000000b00e47308 */ /* 0x0007e40000000800 */
[----:B------:R-:W-:Y:S02]  /*4720*/  LOP3.LUT R10, R4, R10, RZ, 0xc0, !PT ;  /* 0x0000000a040a7212 */ /* 0x000fe400078ec0ff */
[----:B------:R-:W-:Y:S01]  /*4730*/  HSET2.LE.AND R4, R18, R0, PT ;  /* 0x0000000012047233 */ /* 0x000fe20003803000 */
[----:B------:R-:W-:Y:S01]  /*4740*/  IMAD.WIDE.U32 R18, R21, -0x2daee0ad, RZ ;  /* 0xd2511f5315127825 */ /* 0x000fe200078e00ff */
[----:B------:R-:W-:Y:S02]  /*4750*/  LOP3.LUT R21, R12, 0xff, RZ, 0xc0, !PT ;  /* 0x000000ff0c157812 */ /* 0x000fe400078ec0ff */
[----:B-1----:R-:W-:Y:S02]  /*4760*/  LOP3.LUT R9, R2, 0xff, RZ, 0xc0, !PT ;  /* 0x000000ff02097812 */ /* 0x002fe400078ec0ff */
[----:B------:R-:W-:-:S02]  /*4770*/  FSEL R2, R8, RZ, P0 ;  /* 0x000000ff08027208 */ /* 0x000fc40000000000 */
[----:B------:R-:W-:Y:S02]  /*4780*/  PRMT R9, R9, 0x5410, R15 ;  /* 0x0000541009097816 */ /* 0x000fe4000000000f */
[----:B------:R-:W-:Y:S01]  /*4790*/  LOP3.LUT R23, R19, UR17, R24, 0x96, !PT ;  /* 0x0000001113177c12 */ /* 0x000fe2000f8e9618 */
[--C-:B------:R-:W-:Y:S01]  /*47a0*/  FFMA.FTZ R8, R93, UR19, -R2.reuse ;  /* 0x000000135d087c23 */ /* 0x100fe20008010802 */
[----:B---3--:R-:W-:Y:S01]  /*47b0*/  F2FP.F16.F32.PACK_AB R11, R226, R223 ;  /* 0x000000dfe20b723e */ /* 0x008fe200000000ff */
[----:B------:R-:W-:Y:S01]  /*47c0*/  FFMA.FTZ R17, R94, UR19, -R2 ;  /* 0x000000135e117c23 */ /* 0x000fe20008010802 */
[----:B------:R-:W-:Y:S01]  /*47d0*/  HSET2.LE.AND R15, R9, R0, PT ;  /* 0x00000000090f7233 */ /* 0x000fe20003803000 */
[----:B------:R1:W-:Y:S01]  /*47e0*/  MUFU.EX2 R222, R8 ;  /* 0x0000000800de7308 */ /* 0x0003e20000000800 */
[----:B------:R-:W-:Y:S02]  /*47f0*/  F2FP.F16.F32.PACK_AB R9, R231, R232 ;  /* 0x000000e8e709723e */ /* 0x000fe400000000ff */
[----:B------:R-:W-:-:S02]  /*4800*/  LOP3.LUT R11, R4, R11, RZ, 0xc0, !PT ;  /* 0x0000000b040b7212 */ /* 0x000fc400078ec0ff */
[----:B------:R-:W-:-:S03]  /*4810*/  LOP3.LUT R4, R12, 0xffff, RZ, 0xc0, !PT ;  /* 0x0000ffff0c047812 */ /* 0x000fc600078ec0ff */
[----:B------:R2:W-:Y:S01]  /*4820*/  MUFU.EX2 R221, R17 ;  /* 0x0000001100dd7308 */ /* 0x0005e20000000800 */
[----:B------:R-:W-:-:S04]  /*4830*/  SHF.R.U32.HI R13, RZ, 0x8, R4 ;  /* 0x00000008ff0d7819 */ /* 0x000fc80000011604 */
[----:B------:R-:W-:Y:S01]  /*4840*/  PRMT R24, R21, 0x5410, R13 ;  /* 0x0000541015187816 */ /* 0x000fe2000000000d */
[----:B------:R-:W-:Y:S01]  /*4850*/  FFMA.FTZ R13, R50, UR19, -R6 ;  /* 0x00000013320d7c23 */ /* 0x000fe20008010806 */
[----:B------:R-:W-:Y:S02]  /*4860*/  SHF.R.U32.HI R21, RZ, 0x18, R14 ;  /* 0x00000018ff157819 */ /* 0x000fe4000001160e */
[----:B-1----:R-:W-:Y:S01]  /*4870*/  HSET2.LE.AND R8, R16, R0, PT ;  /* 0x0000000010087233 */ /* 0x002fe20003803000 */
[----:B------:R1:W-:Y:S01]  /*4880*/  MUFU.EX2 R215, R13 ;  /* 0x0000000d00d77308 */ /* 0x0003e20000000800 */
[----:B------:R-:W-:-:S03]  /*4890*/  F2FP.F16.F32.PACK_AB R16, R225, R227 ;  /* 0x000000e3e110723e */ /* 0x000fc600000000ff */
[----:B------:R-:W-:Y:S02]  /*48a0*/  LOP3.LUT R8, R8, R9, RZ, 0xc0, !PT ;  /* 0x0000000908087212 */ /* 0x000fe400078ec0ff */
[----:B------:R-:W-:Y:S01]  /*48b0*/  LOP3.LUT R9, R15, R16, RZ, 0xc0, !PT ;  /* 0x000000100f097212 */ /* 0x000fe200078ec0ff */
[----:B------:R-:W-:Y:S01]  /*48c0*/  FFMA.FTZ R15, R89, UR19, -R2 ;  /* 0x00000013590f7c23 */ /* 0x000fe20008010802 */
[----:B--2---:R-:W-:Y:S01]  /*48d0*/  IMAD.WIDE.U32 R16, R20, -0x2daee0ad, RZ ;  /* 0xd2511f5314107825 */ /* 0x004fe200078e00ff */
[----:B------:R-:W-:Y:S02]  /*48e0*/  SHF.R.U32.HI R20, RZ, 0x10, R12 ;  /* 0x00000010ff147819 */ /* 0x000fe4000001160c */
[----:B------:R2:W-:Y:S01]  /*48f0*/  MUFU.EX2 R217, R15 ;  /* 0x0000000f00d97308 */ /* 0x0005e20000000800 */
[----:B------:R-:W-:Y:S01]  /*4900*/  LOP3.LUT R12, R14, 0xffff, RZ, 0xc0, !PT ;  /* 0x0000ffff0e0c7812 */ /* 0x000fe200078ec0ff */
[----:B------:R-:W-:Y:S01]  /*4910*/  HMMA.16816.F32 R72, R8, R28, RZ ;  /* 0x0000001c0848723c */ /* 0x000fe200000018ff */
[----:B------:R-:W-:-:S02]  /*4920*/  LOP3.LUT R4, R17, UR17, R22, 0x96, !PT ;  /* 0x0000001111047c12 */ /* 0x000fc4000f8e9616 */
[----:B------:R-:W-:Y:S01]  /*4930*/  LOP3.LUT R20, R20, 0xff, RZ, 0xc0, !PT ;  /* 0x000000ff14147812 */ /* 0x000fe200078ec0ff */
[----:B-1----:R-:W-:Y:S01]  /*4940*/  FFMA.FTZ R13, R48, UR19, -R6 ;  /* 0x00000013300d7c23 */ /* 0x002fe20008010806 */
[----:B------:R-:W-:Y:S01]  /*4950*/  LOP3.LUT R22, R14, 0xff, RZ, 0xc0, !PT ;  /* 0x000000ff0e167812 */ /* 0x000fe200078ec0ff */
[C---:B------:R-:W-:Y:S01]  /*4960*/  HMMA.16816.F32 R108, R8.reuse, R32, RZ ;  /* 0x00000020086c723c */ /* 0x040fe200000018ff */
[----:B------:R-:W-:Y:S01]  /*4970*/  SHF.R.U32.HI R12, RZ, 0x8, R12 ;  /* 0x00000008ff0c7819 */ /* 0x000fe2000001160c */
[----:B------:R1:W-:Y:S01]  /*4980*/  MUFU.EX2 R216, R13 ;  /* 0x0000000d00d87308 */ /* 0x0003e20000000800 */
[----:B------:R-:W-:Y:S02]  /*4990*/  LOP3.LUT R17, R16, 0xffff, RZ, 0xc0, !PT ;  /* 0x0000ffff10117812 */ /* 0x000fe400078ec0ff */
[----:B------:R-:W-:Y:S01]  /*49a0*/  PRMT R12, R22, 0x5410, R12 ;  /* 0x00005410160c7816 */ /* 0x000fe2000000000c */
[----:B------:R-:W-:Y:S01]  /*49b0*/  FFMA.FTZ R22, R61, UR19, -R6 ;  /* 0x000000133d167c23 */ /* 0x000fe20008010806 */
[----:B------:R-:W-:Y:S01]  /*49c0*/  HMMA.16816.F32 R80, R8, R44, RZ ;  /* 0x0000002c0850723c */ /* 0x000fe200000018ff */
[----:B--2---:R-:W-:-:S02]  /*49d0*/  FFMA.FTZ R15, R88, UR19, -R2 ;  /* 0x00000013580f7c23 */ /* 0x004fc40008010802 */
[----:B------:R2:W-:Y:S03]  /*49e0*/  MUFU.EX2 R212, R22 ;  /* 0x0000001600d47308 */ /* 0x0005e60000000800 */
[C---:B------:R-:W-:Y:S05]  /*49f0*/  HMMA.16816.F32 R88, R8.reuse, R40, RZ ;  /* 0x000000280858723c */ /* 0x040fea00000018ff */
[----:B------:R3:W4:Y:S01]  /*4a00*/  MUFU.EX2 R213, R15 ;  /* 0x0000000f00d57308 */ /* 0x0007220000000800 */
[----:B-1----:R-:W-:Y:S01]  /*4a10*/  FFMA.FTZ R13, R60, UR19, -R6 ;  /* 0x000000133c0d7c23 */ /* 0x002fe20008010806 */
[C---:B------:R-:W-:Y:S06]  /*4a20*/  HMMA.16816.F32 R92, R8.reuse, R30, RZ ;  /* 0x0000001e085c723c */ /* 0x040fec00000018ff */
[----:B------:R4:W1:Y:S01]  /*4a30*/  MUFU.EX2 R214, R13 ;  /* 0x0000000d00d67308 */ /* 0x0008620000000800 */
[----:B------:R-:W-:Y:S01]  /*4a40*/  HMMA.16816.F32 R68, R8, R34, RZ ;  /* 0x000000220844723c */ /* 0x000fe200000018ff */
[----:B--2---:R-:W-:-:S05]  /*4a50*/  LOP3.LUT R22, R16, 0xff, RZ, 0xc0, !PT ;  /* 0x000000ff10167812 */ /* 0x004fca00078ec0ff */
[----:B------:R-:W-:Y:S01]  /*4a60*/  HMMA.16816.F32 R104, R8, R42, RZ ;  /* 0x0000002a0868723c */ /* 0x000fe200000018ff */
[----:B---3--:R-:W-:-:S04]  /*4a70*/  SHF.R.U32.HI R15, RZ, 0x10, R14 ;  /* 0x00000010ff0f7819 */ /* 0x008fc8000001160e */
[----:B------:R-:W-:Y:S01]  /*4a80*/  LOP3.LUT R14, R15, 0xff, RZ, 0xc0, !PT ;  /* 0x000000ff0f0e7812 */ /* 0x000fe200078ec0ff */
[----:B------:R-:W-:Y:S01]  /*4a90*/  HMMA.16816.F32 R84, R8, R46, RZ ;  /* 0x0000002e0854723c */ /* 0x000fe200000018ff */
[----:B------:R-:W-:Y:S02]  /*4aa0*/  PRMT R15, R20, 0x5410, R25 ;  /* 0x00005410140f7816 */ /* 0x000fe40000000019 */
[----:B------:R-:W-:Y:S02]  /*4ab0*/  PRMT R25, R14, 0x5410, R21 ;  /* 0x000054100e197816 */ /* 0x000fe40000000015 */
[--C-:B------:R-:W-:Y:S02]  /*4ac0*/  HSET2.LE.AND R14, R24, R0.reuse, PT ;  /* 0x00000000180e7233 */ /* 0x100fe40003803000 */
[--C-:B------:R-:W-:Y:S01]  /*4ad0*/  HSET2.LE.AND R15, R15, R0.reuse, PT ;  /* 0x000000000f0f7233 */ /* 0x100fe20003803000 */
[--C-:B------:R-:W-:Y:S01]  /*4ae0*/  FFMA.FTZ R9, R62, UR19, -R5.reuse ;  /* 0x000000133e097c23 */ /* 0x100fe20008010805 */
[----:B------:R-:W-:Y:S01]  /*4af0*/  HSET2.LE.AND R20, R12, R0, PT ;  /* 0x000000000c147233 */ /* 0x000fe20003803000 */
[----:B------:R-:W-:Y:S01]  /*4b00*/  FFMA.FTZ R8, R112, UR19, -R5 ;  /* 0x0000001370087c23 */ /* 0x000fe20008010805 */
[----:B------:R-:W-:Y:S01]  /*4b10*/  F2FP.F16.F32.PACK_AB R12, R237, R235 ;  /* 0x000000ebed0c723e */ /* 0x000fe200000000ff */
[----:B------:R2:W-:Y:S01]  /*4b20*/  MUFU.EX2 R206, R9 ;  /* 0x0000000900ce7308 */ /* 0x0005e20000000800 */
[----:B----4-:R-:W-:-:S02]  /*4b30*/  F2FP.F16.F32.PACK_AB R13, R213, R217 ;  /* 0x000000d9d50d723e */ /* 0x010fc400000000ff */
[----:B------:R-:W-:Y:S02]  /*4b40*/  F2FP.F16.F32.PACK_AB R21, R238, R239 ;  /* 0x000000efee15723e */ /* 0x000fe400000000ff */
[----:B------:R-:W-:Y:S02]  /*4b50*/  LOP3.LUT R14, R14, R12, RZ, 0xc0, !PT ;  /* 0x0000000c0e0e7212 */ /* 0x000fe400078ec0ff */
[----:B------:R-:W-:Y:S01]  /*4b60*/  LOP3.LUT R15, R15, R13, RZ, 0xc0, !PT ;  /* 0x0000000d0f0f7212 */ /* 0x000fe200078ec0ff */
[----:B------:R3:W-:Y:S01]  /*4b70*/  MUFU.EX2 R205, R8 ;  /* 0x0000000800cd7308 */ /* 0x0007e20000000800 */
[----:B------:R-:W-:Y:S01]  /*4b80*/  LOP3.LUT R12, R20, R21, RZ, 0xc0, !PT ;  /* 0x00000015140c7212 */ /* 0x000fe200078ec0ff */
[--C-:B------:R-:W-:Y:S01]  /*4b90*/  FFMA.FTZ R21, R101, UR19, -R5.reuse ;  /* 0x0000001365157c23 */ /* 0x100fe20008010805 */
[----:B------:R-:W-:Y:S02]  /*4ba0*/  HSET2.LE.AND R13, R25, R0, PT ;  /* 0x00000000190d7233 */ /* 0x000fe40003803000 */
[----:B------:R-:W-:Y:S01]  /*4bb0*/  F2FP.F16.F32.PACK_AB R20, R221, R222 ;  /* 0x000000dedd14723e */ /* 0x000fe200000000ff */
[----:B------:R-:W4:Y:S01]  /*4bc0*/  LDSM.16.MT88.4 R24, [R185+0x6800] ;  /* 0x00680000b918783b */ /* 0x000f220000004200 */
[----:B------:R-:W-:Y:S01]  /*4bd0*/  SHF.R.U32.HI R11, RZ, 0x10, R4 ;  /* 0x00000010ff0b7819 */ /* 0x000fe20000011604 */
[----:B------:R5:W-:Y:S01]  /*4be0*/  MUFU.EX2 R207, R21 ;  /* 0x0000001500cf7308 */ /* 0x000be20000000800 */
[----:B------:R-:W-:Y:S01]  /*4bf0*/  LOP3.LUT R13, R13, R20, RZ, 0xc0, !PT ;  /* 0x000000140d0d7212 */ /* 0x000fe200078ec0ff */
[----:B--2---:R-:W-:Y:S01]  /*4c00*/  FFMA.FTZ R9, R63, UR19, -R5 ;  /* 0x000000133f097c23 */ /* 0x004fe20008010805 */
[----:B------:R-:W-:-:S02]  /*4c10*/  SHF.R.U32.HI R20, RZ, 0x8, R17 ;  /* 0x00000008ff147819 */ /* 0x000fc40000011611 */
[----:B------:R-:W-:Y:S02]  /*4c20*/  SHF.R.U32.HI R17, RZ, 0x10, R16 ;  /* 0x00000010ff117819 */ /* 0x000fe40000011610 */
[----:B------:R-:W-:Y:S01]  /*4c30*/  SHF.R.U32.HI R10, RZ, 0x18, R4 ;  /* 0x00000018ff0a7819 */ /* 0x000fe20000011604 */
[----:B------:R2:W1:Y:S01]  /*4c40*/  MUFU.EX2 R203, R9 ;  /* 0x0000000900cb7308 */ /* 0x0004620000000800 */
[----:B---3--:R-:W-:Y:S01]  /*4c50*/  LOP3.LUT R8, R4, 0xffff, RZ, 0xc0, !PT ;  /* 0x0000ffff04087812 */ /* 0x008fe200078ec0ff */
[----:B------:R-:W-:Y:S01]  /*4c60*/  HMMA.16816.F32 R76, R12, R28, RZ ;  /* 0x0000001c0c4c723c */ /* 0x000fe200000018ff */
[----:B------:R-:W-:Y:S02]  /*4c70*/  PRMT R20, R22, 0x5410, R20 ;  /* 0x0000541016147816 */ /* 0x000fe40000000014 */
[----:B------:R-:W-:-:S03]  /*4c80*/  SHF.R.U32.HI R8, RZ, 0x8, R8 ;  /* 0x00000008ff087819 */ /* 0x000fc60000011608 */
[C---:B------:R-:W-:Y:S01]  /*4c90*/  HMMA.16816.F32 R112, R12.reuse, R30, RZ ;  /* 0x0000001e0c70723c */ /* 0x040fe200000018ff */
[----:B-----5:R-:W-:Y:S02]  /*4ca0*/  SHF.R.U32.HI R21, RZ, 0x18, R16 ;  /* 0x00000018ff157819 */ /* 0x020fe40000011610 */
[----:B------:R-:W-:Y:S02]  /*4cb0*/  LOP3.LUT R16, R17, 0xff, RZ, 0xc0, !PT ;  /* 0x000000ff11107812 */ /* 0x000fe400078ec0ff */
[----:B------:R-:W-:Y:S01]  /*4cc0*/  LOP3.LUT R17, R4, 0xff, RZ, 0xc0, !PT ;  /* 0x000000ff04117812 */ /* 0x000fe200078ec0ff */
[C---:B------:R-:W-:Y:S01]  /*4cd0*/  HMMA.16816.F32 R64, R12.reuse, R32, RZ ;  /* 0x000000200c40723c */ /* 0x040fe200000018ff */
[----:B------:R-:W-:Y:S02]  /*4ce0*/  LOP3.LUT R4, R11, 0xff, RZ, 0xc0, !PT ;  /* 0x000000ff0b047812 */ /* 0x000fe400078ec0ff */
[----:B------:R-:W-:Y:S01]  /*4cf0*/  PRMT R16, R16, 0x5410, R21 ;  /* 0x0000541010107816 */ /* 0x000fe20000000015 */
[--C-:B--2---:R-:W-:Y:S01]  /*4d00*/  FFMA.FTZ R9, R96, UR19, -R7.reuse ;  /* 0x0000001360097c23 */ /* 0x104fe20008010807 */
[----:B------:R-:W-:Y:S01]  /*4d10*/  PRMT R11, R4, 0x5410, R10 ;  /* 0x00005410040b7816 */ /* 0x000fe2000000000a */
[C---:B------:R-:W-:Y:S01]  /*4d20*/  HMMA.16816.F32 R116, R12.reuse, R34, RZ ;  /* 0x000000220c74723c */ /* 0x040fe200000018ff */
[--C-:B------:R-:W-:Y:S01]  /*4d30*/  HSET2.LE.AND R4, R20, R0.reuse, PT ;  /* 0x0000000014047233 */ /* 0x100fe20003803000 */
[----:B------:R-:W-:Y:S01]  /*4d40*/  FFMA.FTZ R20, R120, UR19, -R2 ;  /* 0x0000001378147c23 */ /* 0x000fe20008010802 */
[----:B-1----:R-:W-:Y:S01]  /*4d50*/  F2FP.F16.F32.PACK_AB R10, R212, R214 ;  /* 0x000000d6d40a723e */ /* 0x002fe200000000ff */
[----:B------:R1:W-:Y:S01]  /*4d60*/  MUFU.EX2 R200, R9 ;  /* 0x0000000900c87308 */ /* 0x0003e20000000800 */
[----:B------:R-:W-:Y:S01]  /*4d70*/  PRMT R17, R17, 0x5410, R8 ;  /* 0x0000541011117816 */ /* 0x000fe20000000008 */
[C---:B------:R-:W-:Y:S01]  /*4d80*/  HMMA.16816.F32 R60, R12.reuse, R40, RZ ;  /* 0x000000280c3c723c */ /* 0x040fe200000018ff */
[----:B------:R-:W-:Y:S01]  /*4d90*/  LOP3.LUT R10, R4, R10, RZ, 0xc0, !PT ;  /* 0x0000000a040a7212 */ /* 0x000fe200078ec0ff */
[----:B------:R-:W-:Y:S01]  /*4da0*/  FFMA.FTZ R8, R49, UR19, -R7 ;  /* 0x0000001331087c23 */ /* 0x000fe20008010807 */
[--C-:B------:R-:W-:Y:S01]  /*4db0*/  HSET2.LE.AND R4, R16, R0.reuse, PT ;  /* 0x0000000010047233 */ /* 0x100fe20003803000 */
[----:B------:R-:W2:Y:S01]  /*4dc0*/  LDSM.16.MT88.4 R48, [R186+0x6800] ;  /* 0x00680000ba30783b */ /* 0x000ea20000004200 */
[----:B------:R-:W-:Y:S01]  /*4dd0*/  HSET2.LE.AND R16, R11, R0, PT ;  /* 0x000000000b107233 */ /* 0x000fe20003803000 */
[----:B------:R-:W-:Y:S01]  /*4de0*/  HMMA.16816.F32 R132, R12, R42, RZ ;  /* 0x0000002a0c84723c */ /* 0x000fe200000018ff */
[----:B------:R-:W-:Y:S01]  /*4df0*/  F2FP.F16.F32.PACK_AB R11, R203, R206 ;  /* 0x000000cecb0b723e */ /* 0x000fe200000000ff */
[----:B------:R3:W-:Y:S01]  /*4e00*/  MUFU.EX2 R201, R8 ;  /* 0x0000000800c97308 */ /* 0x0007e20000000800 */
[----:B------:R-:W-:-:S02]  /*4e10*/  IMAD.WIDE.U32 R40, R57, -0x326172a9, RZ ;  /* 0xcd9e8d5739287825 */ /* 0x000fc400078e00ff */
[----:B------:R-:W-:Y:S01]  /*4e20*/  LOP3.LUT R11, R4, R11, RZ, 0xc0, !PT ;  /* 0x0000000b040b7212 */ /* 0x000fe200078ec0ff */
[C---:B------:R-:W-:Y:S01]  /*4e30*/  HMMA.16816.F32 R28, R12.reuse, R44, RZ ;  /* 0x0000002c0c1c723c */ /* 0x040fe200000018ff */
[----:B------:R-:W-:Y:S01]  /*4e40*/  LOP3.LUT R4, R18, 0xffff, RZ, 0xc0, !PT ;  /* 0x0000ffff12047812 */ /* 0x000fe200078ec0ff */
[----:B------:R-:W-:Y:S01]  /*4e50*/  IMAD.WIDE.U32 R34, R59, -0x326172a9, RZ ;  /* 0xcd9e8d573b227825 */ /* 0x000fe200078e00ff */
[----:B-1----:R-:W-:Y:S01]  /*4e60*/  F2FP.F16.F32.PACK_AB R9, R216, R215 ;  /* 0x000000d7d809723e */ /* 0x002fe200000000ff */
[----:B------:R-:W-:Y:S02]  /*4e70*/  MUFU.EX2 R183, R20 ;  /* 0x0000001400b77308 */ /* 0x000fe40000000800 */
[----:B------:R-:W-:Y:S01]  /*4e80*/  HMMA.16816.F32 R120, R12, R46, RZ ;  /* 0x0000002e0c78723c */ /* 0x000fe200000018ff */
[----:B------:R-:W-:Y:S06]  /*4e90*/  LDSM.16.MT88.4 R44, [R187+0x7000] ;  /* 0x00700000bb2c783b */ /* 0x000fec0000004200 */
[----:B------:R-:W-:Y:S01]  /*4ea0*/  FFMA.FTZ R12, R128, UR19, -R2 ;  /* 0x00000013800c7c23 */ /* 0x000fe20008010802 */
[----:B------:R-:W-:-:S02]  /*4eb0*/  SHF.R.U32.HI R13, RZ, 0x8, R4 ;  /* 0x00000008ff0d7819 */ /* 0x000fc40000011604 */
[----:B---3--:R-:W-:Y:S01]  /*4ec0*/  HSET2.LE.AND R8, R17, R0, PT ;  /* 0x0000000011087233 */ /* 0x008fe20003803000 */
[----:B------:R1:W-:Y:S01]  /*4ed0*/  MUFU.EX2 R182, R12 ;  /* 0x0000000c00b67308 */ /* 0x0003e20000000800 */
[----:B------:R-:W-:Y:S02]  /*4ee0*/  LOP3.LUT R4, R23, 0xffff, RZ, 0xc0, !PT ;  /* 0x0000ffff17047812 */ /* 0x000fe400078ec0ff */
[----:B------:R-:W-:Y:S02]  /*4ef0*/  F2FP.F16.F32.PACK_AB R17, R205, R207 ;  /* 0x000000cfcd11723e */ /* 0x000fe400000000ff */
[----:B------:R-:W-:Y:S02]  /*4f00*/  LOP3.LUT R15, R23, 0xff, RZ, 0xc0, !PT ;  /* 0x000000ff170f7812 */ /* 0x000fe400078ec0ff */
[----:B------:R-:W-:Y:S02]  /*4f10*/  SHF.R.U32.HI R4, RZ, 0x8, R4 ;  /* 0x00000008ff047819 */ /* 0x000fe40000011604 */
[----:B------:R-:W-:-:S02]  /*4f20*/  LOP3.LUT R8, R8, R9, RZ, 0xc0, !PT ;  /* 0x0000000908087212 */ /* 0x000fc400078ec0ff */
[----:B------:R-:W-:Y:S02]  /*4f30*/  LOP3.LUT R9, R16, R17, RZ, 0xc0, !PT ;  /* 0x0000001110097212 */ /* 0x000fe400078ec0ff */
[----:B------:R-:W-:Y:S02]  /*4f40*/  LOP3.LUT R16, R18, 0xff, RZ, 0xc0, !PT ;  /* 0x000000ff12107812 */ /* 0x000fe400078ec0ff */
[----:B------:R-:W-:Y:S01]  /*4f50*/  SHF.R.U32.HI R14, RZ, 0x10, R18 ;  /* 0x00000010ff0e7819 */ /* 0x000fe20000011612 */
[----:B-1----:R-:W-:Y:S01]  /*4f60*/  FFMA.FTZ R12, R126, UR19, -R2 ;  /* 0x000000137e0c7c23 */ /* 0x002fe20008010802 */
[----:B------:R-:W-:Y:S01]  /*4f70*/  PRMT R17, R15, 0x5410, R4 ;  /* 0x000054100f117816 */ /* 0x000fe20000000004 */
[C---:B----4-:R-:W-:Y:S01]  /*4f80*/  HMMA.16816.F32 R128, R8.reuse, R24, R72 ;  /* 0x000000180880723c */ /* 0x050fe20000001848 */
[----:B------:R-:W-:Y:S01]  /*4f90*/  SHF.R.U32.HI R4, RZ, 0x10, R23 ;  /* 0x00000010ff047819 */ /* 0x000fe20000011617 */
[----:B------:R1:W-:Y:S01]  /*4fa0*/  MUFU.EX2 R181, R12 ;  /* 0x0000000c00b57308 */ /* 0x0003e20000000800 */
[----:B------:R-:W-:Y:S01]  /*4fb0*/  PRMT R16, R16, 0x5410, R13 ;  /* 0x0000541010107816 */ /* 0x000fe2000000000d */
[----:B------:R-:W-:Y:S01]  /*4fc0*/  FFMA.FTZ R13, R124, UR19, -R7 ;  /* 0x000000137c0d7c23 */ /* 0x000fe20008010807 */
[----:B------:R-:W-:Y:S01]  /*4fd0*/  SHF.R.U32.HI R18, RZ, 0x18, R18 ;  /* 0x00000018ff127819 */ /* 0x000fe20000011612 */
[----:B------:R-:W-:Y:S01]  /*4fe0*/  HMMA.16816.F32 R108, R8, R36, R108 ;  /* 0x00000024086c723c */ /* 0x000fe2000000186c */
[----:B------:R-:W-:-:S02]  /*4ff0*/  LOP3.LUT R14, R14, 0xff, RZ, 0xc0, !PT ;  /* 0x000000ff0e0e7812 */ /* 0x000fc400078ec0ff */
[----:B------:R-:W-:Y:S01]  /*5000*/  SHF.R.U32.HI R15, RZ, 0x18, R23 ;  /* 0x00000018ff0f7819 */ /* 0x000fe20000011617 */
[----:B------:R3:W-:Y:S01]  /*5010*/  MUFU.EX2 R179, R13 ;  /* 0x0000000d00b37308 */ /* 0x0007e20000000800 */
[----:B------:R-:W-:Y:S01]  /*5020*/  PRMT R18, R14, 0x5410, R18 ;  /* 0x000054100e127816 */ /* 0x000fe20000000012 */
[----:B--2---:R-:W-:Y:S01]  /*5030*/  HMMA.16816.F32 R72, R8, R48, R88 ;  /* 0x000000300848723c */ /* 0x004fe20000001858 */
[----:B------:R-:W-:-:S05]  /*5040*/  F2FP.F16.F32.PACK_AB R14, R228, R236 ;  /* 0x000000ece40e723e */ /* 0x000fca00000000ff */
[----:B------:R-:W-:Y:S01]  /*5050*/  HMMA.16816.F32 R80, R8, R52, R80 ;  /* 0x000000340850723c */ /* 0x000fe20000001850 */
[----:B-1----:R-:W-:-:S04]  /*5060*/  FFMA.FTZ R12, R127, UR19, -R2 ;  /* 0x000000137f0c7c23 */ /* 0x002fc80008010802 */
[----:B------:R1:W2:Y:S01]  /*5070*/  MUFU.EX2 R180, R12 ;  /* 0x0000000c00b47308 */ /* 0x0002a20000000800 */
[----:B------:R-:W-:Y:S01]  /*5080*/  HMMA.16816.F32 R92, R8, R26, R92 ;  /* 0x0000001a085c723c */ /* 0x000fe2000000185c */
[----:B---3--:R-:W-:-:S05]  /*5090*/  FFMA.FTZ R13, R125, UR19, -R7 ;  /* 0x000000137d0d7c23 */ /* 0x008fca0008010807 */
[C---:B------:R-:W-:Y:S01]  /*50a0*/  HMMA.16816.F32 R124, R8.reuse, R38, R68 ;  /* 0x00000026087c723c */ /* 0x040fe20000001844 */
[----:B------:R3:W-:Y:S05]  /*50b0*/  MUFU.EX2 R178, R13 ;  /* 0x0000000d00b27308 */ /* 0x0007ea0000000800 */
[----:B------:R-:W-:Y:S01]  /*50c0*/  HMMA.16816.F32 R68, R8, R50, R104 ;  /* 0x000000320844723c */ /* 0x000fe20000001868 */
[----:B-1----:R-:W-:Y:S02]  /*50d0*/  LOP3.LUT R12, R4, 0xff, RZ, 0xc0, !PT ;  /* 0x000000ff040c7812 */ /* 0x002fe400078ec0ff */
[----:B------:R-:W-:-:S03]  /*50e0*/  HSET2.LE.AND R4, R16, R0, PT ;  /* 0x0000000010047233 */ /* 0x000fc60003803000 */
[----:B------:R-:W-:Y:S01]  /*50f0*/  HMMA.16816.F32 R84, R8, R54, R84 ;  /* 0x000000360854723c */ /* 0x000fe20000001854 */
[----:B------:R-:W-:Y:S02]  /*5100*/  PRMT R15, R12, 0x5410, R15 ;  /* 0x000054100c0f7816 */ /* 0x000fe4000000000f */
[--C-:B------:R-:W-:Y:S02]  /*5110*/  HSET2.LE.AND R12, R17, R0.reuse, PT ;  /* 0x00000000110c7233 */ /* 0x100fe40003803000 */
[----:B------:R-:W-:Y:S02]  /*5120*/  LOP3.LUT R14, R4, R14, RZ, 0xc0, !PT ;  /* 0x0000000e040e7212 */ /* 0x000fe400078ec0ff */
[--C-:B------:R-:W-:Y:S01]  /*5130*/  HSET2.LE.AND R4, R18, R0.reuse, PT ;  /* 0x0000000012047233 */ /* 0x100fe20003803000 */
[----:B------:R-:W-:Y:S01]  /*5140*/  IMAD.WIDE.U32 R18, R148, -0x326172a9, RZ ;  /* 0xcd9e8d5794127825 */ /* 0x000fe200078e00ff */
[----:B------:R-:W-:-:S03]  /*5150*/  HSET2.LE.AND R16, R15, R0, PT ;  /* 0x000000000f107233 */ /* 0x000fc60003803000 */
[--C-:B------:R-:W-:Y:S01]  /*5160*/  FFMA.FTZ R10, R137, UR19, -R6.reuse ;  /* 0x00000013890a7c23 */ /* 0x100fe20008010806 */
[----:B--2---:R-:W-:Y:S02]  /*5170*/  F2FP.F16.F32.PACK_AB R15, R180, R181 ;  /* 0x000000b5b40f723e */ /* 0x004fe400000000ff */
[----:B---3--:R-:W-:Y:S01]  /*5180*/  F2FP.F16.F32.PACK_AB R13, R233, R234 ;  /* 0x000000eae90d723e */ /* 0x008fe200000000ff */
[----:B------:R1:W-:Y:S01]  /*5190*/  MUFU.EX2 R175, R10 ;  /* 0x0000000a00af7308 */ /* 0x0003e20000000800 */
[----:B------:R-:W-:Y:S01]  /*51a0*/  LOP3.LUT R15, R4, R15, RZ, 0xc0, !PT ;  /* 0x0000000f040f7212 */ /* 0x000fe200078ec0ff */
[----:B------:R-:W-:Y:S01]  /*51b0*/  FFMA.FTZ R4, R136, UR19, -R6 ;  /* 0x0000001388047c23 */ /* 0x000fe20008010806 */
[----:B------:R-:W-:Y:S02]  /*51c0*/  F2FP.F16.F32.PACK_AB R17, R182, R183 ;  /* 0x000000b7b611723e */ /* 0x000fe400000000ff */
[----:B------:R-:W-:Y:S02]  /*51d0*/  LOP3.LUT R12, R12, R13, RZ, 0xc0, !PT ;  /* 0x0000000d0c0c7212 */ /* 0x000fe400078ec0ff */
[----:B------:R-:W-:Y:S01]  /*51e0*/  LOP3.LUT R13, R16, R17, RZ, 0xc0, !PT ;  /* 0x00000011100d7212 */ /* 0x000fe200078ec0ff */
[----:B------:R2:W-:Y:S01]  /*51f0*/  MUFU.EX2 R177, R4 ;  /* 0x0000000400b17308 */ /* 0x0005e20000000800 */
[----:B------:R-:W-:Y:S01]  /*5200*/  IMAD.WIDE.U32 R16, R146, -0x326172a9, RZ ;  /* 0xcd9e8d5792107825 */ /* 0x000fe200078e00ff */
[----:B------:R-:W-:-:S02]  /*5210*/  LOP3.LUT R11, R19, UR10, R58, 0x96, !PT ;  /* 0x0000000a130b7c12 */ /* 0x000fc4000f8e963a */
[----:B------:R-:W-:Y:S02]  /*5220*/  LOP3.LUT R18, R35, UR8, R18, 0x96, !PT ;  /* 0x0000000823127c12 */ /* 0x000fe4000f8e9612 */
[----:B------:R-:W-:Y:S01]  /*5230*/  LOP3.LUT R8, R17, UR10, R56, 0x96, !PT ;  /* 0x0000000a11087c12 */ /* 0x000fe2000f8e9638 */
[----:B------:R-:W-:Y:S01]  /*5240*/  HMMA.16816.F32 R148, R12, R52, R28 ;  /* 0x000000340c94723c */ /* 0x000fe2000000181c */
[----:B------:R-:W3:Y:S01]  /*5250*/  LDSM.16.MT88.4 R28, [R185+0x7000] ;  /* 0x00700000b91c783b */ /* 0x000ee20000004200 */
[----:B-1----:R-:W-:-:S04]  /*5260*/  IMAD.WIDE.U32 R10, R11, -0x2daee0ad, RZ ;  /* 0xd2511f530b0a7825 */ /* 0x002fc800078e00ff */
[----:B------:R-:W-:Y:S01]  /*5270*/  IMAD.WIDE.U32 R8, R8, -0x2daee0ad, RZ ;  /* 0xd2511f5308087825 */ /* 0x000fe200078e00ff */
[----:B------:R-:W-:-:S03]  /*5280*/  LOP3.LUT R20, R11, UR7, R102, 0x96, !PT ;  /* 0x000000070b147c12 */ /* 0x000fc6000f8e9666 */
[--C-:B------:R-:W-:Y:S01]  /*5290*/  FFMA.FTZ R11, R142, UR19, -R5.reuse ;  /* 0x000000138e0b7c23 */ /* 0x100fe20008010805 */
[C---:B------:R-:W-:Y:S01]  /*52a0*/  HMMA.16816.F32 R76, R12.reuse, R24, R76 ;  /* 0x000000180c4c723c */ /* 0x040fe2000000184c */
[----:B--2---:R-:W-:Y:S01]  /*52b0*/  FFMA.FTZ R4, R138, UR19, -R6 ;  /* 0x000000138a047c23 */ /* 0x004fe20008010806 */
[----:B------:R-:W-:Y:S01]  /*52c0*/  IMAD.WIDE.U32 R32, R18, -0x2daee0ad, RZ ;  /* 0xd2511f5312207825 */ /* 0x000fe200078e00ff */
[----:B------:R-:W-:Y:S03]  /*52d0*/  MUFU.EX2 R172, R11 ;  /* 0x0000000b00ac7308 */ /* 0x000fe60000000800 */
[----:B------:R-:W-:Y:S01]  /*52e0*/  HMMA.16816.F32 R64, R12, R36, R64 ;  /* 0x000000240c40723c */ /* 0x000fe20000001840 */
[----:B------:R-:W-:Y:S01]  /*52f0*/  LOP3.LUT R33, R33, UR5, R10, 0x96, !PT ;  /* 0x0000000521217c12 */ /* 0x000fe2000f8e960a */
[----:B------:R-:W-:Y:S01]  /*5300*/  FFMA.FTZ R10, R140, UR19, -R5 ;  /* 0x000000138c0a7c23 */ /* 0x000fe20008010805 */
[----:B------:R-:W-:-:S02]  /*5310*/  IMAD.WIDE.U32 R20, R20, -0x326172a9, RZ ;  /* 0xcd9e8d5714147825 */ /* 0x000fc400078e00ff */
[----:B------:R1:W2:Y:S01]  /*5320*/  MUFU.EX2 R176, R4 ;  /* 0x0000000400b07308 */ /* 0x0002a20000000800 */
[C---:B------:R-:W-:Y:S01]  /*5330*/  HMMA.16816.F32 R56, R12.reuse, R38, R116 ;  /* 0x000000260c38723c */ /* 0x040fe20000001874 */
[----:B------:R-:W-:Y:S05]  /*5340*/  LDSM.16.MT88.4 R36, [R186+0x7000] ;  /* 0x00700000ba24783b */ /* 0x000fea0000004200 */
[----:B------:R-:W-:Y:S01]  /*5350*/  HMMA.16816.F32 R52, R12, R54, R120 ;  /* 0x000000360c34723c */ /* 0x000fe20000001878 */
[----:B------:R-:W4:Y:S01]  /*5360*/  MUFU.EX2 R173, R10 ;  /* 0x0000000a00ad7308 */ /* 0x000f220000000800 */
[----:B-1----:R-:W-:Y:S02]  /*5370*/  LOP3.LUT R4, R41, UR8, R16, 0x96, !PT ;  /* 0x0000000829047c12 */ /* 0x002fe4000f8e9610 */
[----:B------:R-:W-:-:S03]  /*5380*/  LOP3.LUT R16, R9, UR7, R98, 0x96, !PT ;  /* 0x0000000709107c12 */ /* 0x000fc6000f8e9662 */
[----:B------:R-:W-:-:S04]  /*5390*/  IMAD.WIDE.U32 R42, R4, -0x2daee0ad, RZ ;  /* 0xd2511f53042a7825 */ /* 0x000fc800078e00ff */
[----:B------:R-:W-:Y:S01]  /*53a0*/  IMAD.WIDE.U32 R22, R16, -0x326172a9, RZ ;  /* 0xcd9e8d5710167825 */ /* 0x000fe200078e00ff */
[----:B------:R-:W-:-:S03]  /*53b0*/  LOP3.LUT R4, R43, UR5, R8, 0x96, !PT ;  /* 0x000000052b047c12 */ /* 0x000fc6000f8e9608 */
[----:B------:R-:W-:Y:S02]  /*53c0*/  FFMA.FTZ R8, R139, UR19, -R6 ;  /* 0x000000138b087c23 */ /* 0x000fe40008010806 */
[C---:B------:R-:W-:Y:S02]  /*53d0*/  HMMA.16816.F32 R136, R12.reuse, R48, R60 ;  /* 0x000000300c88723c */ /* 0x040fe4000000183c */
[----:B------:R1:W-:Y:S04]  /*53e0*/  MUFU.EX2 R174, R8 ;  /* 0x0000000800ae7308 */ /* 0x0003e80000000800 */
[C---:B------:R-:W-:Y:S01]  /*53f0*/  HMMA.16816.F32 R60, R12.reuse, R26, R112 ;  /* 0x0000001a0c3c723c */ /* 0x040fe20000001870 */
[----:B------:R-:W5:Y:S04]  /*5400*/  LDSM.16.MT88.4 R24, [R188+0x7000] ;  /* 0x00700000bc18783b */ /* 0x000f680000004200 */
[----:B------:R-:W-:Y:S01]  /*5410*/  LDSM.16.MT88.4 R112, [R185+0x7800] ;  /* 0x00780000b970783b */ /* 0x000fe20000004200 */
[----:B------:R-:W-:Y:S01]  /*5420*/  HMMA.16816.F32 R48, R12, R50, R132 ;  /* 0x000000320c30723c */ /* 0x000fe20000001884 */
[----:B-1----:R-:W-:-:S06]  /*5430*/  IMAD.WIDE.U32 R8, R4, -0x326172a9, RZ ;  /* 0xcd9e8d5704087825 */ /* 0x002fcc00078e00ff */
[----:B------:R-:W-:Y:S01]  /*5440*/  FFMA.FTZ R13, R155, UR19, -R2 ;  /* 0x000000139b0d7c23 */ /* 0x000fe20008010802 */
[----:B------:R-:W-:-:S03]  /*5450*/  LOP3.LUT R4, R8, 0xffff, RZ, 0xc0, !PT ;  /* 0x0000ffff08047812 */ /* 0x000fc600078ec0ff */
[----:B------:R1:W-:Y:S01]  /*5460*/  MUFU.EX2 R98, R13 ;  /* 0x0000000d00627308 */ /* 0x0003e20000000800 */
[----:B------:R-:W-:Y:S02]  /*5470*/  LOP3.LUT R16, R8, 0xff, RZ, 0xc0, !PT ;  /* 0x000000ff08107812 */ /* 0x000fe400078ec0ff */
[----:B------:R-:W-:Y:S02]  /*5480*/  SHF.R.U32.HI R10, RZ, 0x8, R4 ;  /* 0x00000008ff0a7819 */ /* 0x000fe40000011604 */
[----:B------:R-:W-:Y:S02]  /*5490*/  LOP3.LUT R4, R9, UR15, R22, 0x96, !PT ;  /* 0x0000000f09047c12 */ /* 0x000fe4000f8e9616 */
[--C-:B------:R-:W-:Y:S02]  /*54a0*/  SHF.R.U32.HI R9, RZ, 0x10, R8.reuse ;  /* 0x00000010ff097819 */ /* 0x100fe40000011608 */
[----:B------:R-:W-:Y:S02]  /*54b0*/  SHF.R.U32.HI R18, RZ, 0x18, R8 ;  /* 0x00000018ff127819 */ /* 0x000fe40000011608 */
[----:B------:R-:W-:-:S02]  /*54c0*/  PRMT R19, R16, 0x5410, R10 ;  /* 0x0000541010137816 */ /* 0x000fc4000000000a */
[----:B------:R-:W-:Y:S01]  /*54d0*/  LOP3.LUT R16, R9, 0xff, RZ, 0xc0, !PT ;  /* 0x000000ff09107812 */ /* 0x000fe200078ec0ff */
[----:B------:R-:W-:Y:S01]  /*54e0*/  FFMA.FTZ R9, R141, UR19, -R5 ;  /* 0x000000138d097c23 */ /* 0x000fe20008010805 */
[C---:B------:R-:W-:Y:S02]  /*54f0*/  LOP3.LUT R8, R4.reuse, 0xffff, RZ, 0xc0, !PT ;  /* 0x0000ffff04087812 */ /* 0x040fe400078ec0ff */
[----:B------:R-:W-:Y:S01]  /*5500*/  SHF.R.U32.HI R10, RZ, 0x10, R4 ;  /* 0x00000010ff0a7819 */ /* 0x000fe20000011604 */
[----:B------:R2:W-:Y:S01]  /*5510*/  MUFU.EX2 R171, R9 ;  /* 0x0000000900ab7308 */ /* 0x0005e20000000800 */
[----:B------:R-:W-:Y:S01]  /*5520*/  LOP3.LUT R17, R4, 0xff, RZ, 0xc0, !PT ;  /* 0x000000ff04117812 */ /* 0x000fe200078ec0ff */
[----:B-1----:R-:W-:Y:S01]  /*5530*/  FFMA.FTZ R13, R147, UR19, -R2 ;  /* 0x00000013930d7c23 */ /* 0x002fe20008010802 */
[----:B------:R-:W-:Y:S02]  /*5540*/  SHF.R.U32.HI R11, RZ, 0x8, R8 ;  /* 0x00000008ff0b7819 */ /* 0x000fe40000011608 */
[----:B------:R-:W-:-:S02]  /*5550*/  SHF.R.U32.HI R8, RZ, 0x18, R4 ;  /* 0x00000018ff087819 */ /* 0x000fc40000011604 */
[----:B------:R-:W-:Y:S01]  /*5560*/  LOP3.LUT R4, R10, 0xff, RZ, 0xc0, !PT ;  /* 0x000000ff0a047812 */ /* 0x000fe200078ec0ff */
[----:B------:R1:W-:Y:S01]  /*5570*/  MUFU.EX2 R96, R13 ;  /* 0x0000000d00607308 */ /* 0x0003e20000000800 */
[----:B------:R-:W-:Y:S01]  /*5580*/  PRMT R10, R17, 0x5410, R11 ;  /* 0x00005410110a7816 */ /* 0x000fe2000000000b */
[----:B------:R-:W-:Y:S01]  /*5590*/  FFMA.FTZ R11, R144, UR19, -R7 ;  /* 0x00000013900b7c23 */ /* 0x000fe20008010807 */
[----:B------:R-:W-:-:S05]  /*55a0*/  PRMT R16, R16, 0x5410, R18 ;  /* 0x0000541010107816 */ /* 0x000fca0000000012 */
[----:B------:R3:W-:Y:S01]  /*55b0*/  MUFU.EX2 R103, R11 ;  /* 0x0000000b00677308 */ /* 0x0007e20000000800 */
[----:B--2---:R-:W-:-:S07]  /*55c0*/  FFMA.FTZ R9, R143, UR19, -R5 ;  /* 0x000000138f097c23 */ /* 0x004fce0008010805 */
[----:B------:R2:W5:Y:S01]  /*55d0*/  MUFU.EX2 R170, R9 ;  /* 0x0000000900aa7308 */ /* 0x0005620000000800 */
[----:B-1----:R-:W-:-:S07]  /*55e0*/  FFMA.FTZ R13, R154, UR19, -R2 ;  /* 0x000000139a0d7c23 */ /* 0x002fce0008010802 */
[----:B------:R-:W-:Y:S01]  /*55f0*/  MUFU.EX2 R43, R13 ;  /* 0x0000000d002b7308 */ /* 0x000fe20000000800 */
[----:B---3--:R-:W-:Y:S01]  /*5600*/  HSET2.LE.AND R11, R16, R0, PT ;  /* 0x00000000100b7233 */ /* 0x008fe20003803000 */
[----:B------:R-:W-:-:S03]  /*5610*/  IMAD.WIDE.U32 R16, R33, -0x326172a9, RZ ;  /* 0xcd9e8d5721107825 */ /* 0x000fc600078e00ff */
[----:B------:R-:W-:Y:S02]  /*5620*/  LOP3.LUT R12, R16, 0xffff, RZ, 0xc0, !PT ;  /* 0x0000ffff100c7812 */ /* 0x000fe400078ec0ff */
[----:B--2---:R-:W-:Y:S02]  /*5630*/  PRMT R9, R4, 0x5410, R8 ;  /* 0x0000541004097816 */ /* 0x004fe40000000008 */
[--C-:B------:R-:W-:Y:S02]  /*5640*/  HSET2.LE.AND R4, R10, R0.reuse, PT ;  /* 0x000000000a047233 */ /* 0x100fe40003803000 */
[----:B------:R-:W-:Y:S02]  /*5650*/  F2FP.F16.F32.PACK_AB R8, R176, R177 ;  /* 0x000000b1b008723e */ /* 0x000fe400000000ff */
[----:B------:R-:W-:Y:S02]  /*5660*/  HSET2.LE.AND R9, R9, R0, PT ;  /* 0x0000000009097233 */ /* 0x000fe40003803000 */
[----:B------:R-:W-:Y:S01]  /*5670*/  LOP3.LUT R8, R4, R8, RZ, 0xc0, !PT ;  /* 0x0000000804087212 */ /* 0x000fe200078ec0ff */
[----:B------:R-:W-:Y:S01]  /*5680*/  FFMA.FTZ R4, R145, UR19, -R7 ;  /* 0x0000001391047c23 */ /* 0x000fe20008010807 */
[----:B----4-:R-:W-:-:S02]  /*5690*/  F2FP.F16.F32.PACK_AB R10, R172, R173 ;  /* 0x000000adac0a723e */ /* 0x010fc400000000ff */
[----:B-----5:R-:W-:Y:S01]  /*56a0*/  F2FP.F16.F32.PACK_AB R18, R170, R171 ;  /* 0x000000abaa12723e */ /* 0x020fe200000000ff */
[----:B------:R1:W-:Y:S01]  /*56b0*/  MUFU.EX2 R102, R4 ;  /* 0x0000000400667308 */ /* 0x0003e20000000800 */
[----:B------:R-:W-:Y:S02]  /*56c0*/  LOP3.LUT R9, R9, R10, RZ, 0xc0, !PT ;  /* 0x0000000a09097212 */ /* 0x000fe400078ec0ff */
[----:B------:R-:W-:Y:S02]  /*56d0*/  F2FP.F16.F32.PACK_AB R10, R174, R175 ;  /* 0x000000afae0a723e */ /* 0x000fe400000000ff */
[----:B------:R-:W-:Y:S02]  /*56e0*/  LOP3.LUT R11, R11, R18, RZ, 0xc0, !PT ;  /* 0x000000120b0b7212 */ /* 0x000fe400078ec0ff */
[----:B------:R-:W-:Y:S02]  /*56f0*/  LOP3.LUT R18, R16, 0xff, RZ, 0xc0, !PT ;  /* 0x000000ff10127812 */ /* 0x000fe400078ec0ff */
[----:B------:R-:W-:-:S04]  /*5700*/  SHF.R.U32.HI R15, RZ, 0x10, R16 ;  /* 0x00000010ff0f7819 */ /* 0x000fc80000011610 */
[----:B------:R-:W-:Y:S02]  /*5710*/  LOP3.LUT R15, R15, 0xff, RZ, 0xc0, !PT ;  /* 0x000000ff0f0f7812 */ /* 0x000fe400078ec0ff */
[----:B-1----:R-:W-:Y:S01]  /*5720*/  HSET2.LE.AND R4, R19, R0, PT ;  /* 0x0000000013047233 */ /* 0x002fe20003803000 */
[----:B------:R-:W-:-:S04]  /*5730*/  FFMA.FTZ R19, R153, UR19, -R2 ;  /* 0x0000001399137c23 */ /* 0x000fc80008010802 */
[----:B------:R-:W-:Y:S01]  /*5740*/  LOP3.LUT R10, R4, R10, RZ, 0xc0, !PT ;  /* 0x0000000a040a7212 */ /* 0x000fe200078ec0ff */
[----:B------:R-:W1:Y:S01]  /*5750*/  MUFU.EX2 R101, R19 ;  /* 0x0000001300657308 */ /* 0x000e620000000800 */
[----:B------:R-:W-:Y:S02]  /*5760*/  LOP3.LUT R4, R17, UR15, R20, 0x96, !PT ;  /* 0x0000000f11047c12 */ /* 0x000fe4000f8e9614 */
[----:B------:R-:W-:Y:S02]  /*5770*/  SHF.R.U32.HI R17, RZ, 0x18, R16 ;  /* 0x00000018ff117819 */ /* 0x000fe40000011610 */
[----:B------:R-:W-:Y:S01]  /*5780*/  SHF.R.U32.HI R16, RZ, 0x8, R12 ;  /* 0x00000008ff107819 */ /* 0x000fe2000001160c */
[----:B------:R-:W-:Y:S01]  /*5790*/  HMMA.16816.F32 R104, R8, R28, R128 ;  /* 0x0000001c0868723c */ /* 0x000fe20000001880 */
[C---:B------:R-:W-:Y:S02]  /*57a0*/  LOP3.LUT R12, R4.reuse, 0xffff, RZ, 0xc0, !PT ;  /* 0x0000ffff040c7812 */ /* 0x040fe400078ec0ff */
[----:B------:R-:W-:-:S02]  /*57b0*/  LOP3.LUT R14, R4, 0xff, RZ, 0xc0, !PT ;  /* 0x000000ff040e7812 */ /* 0x000fc400078ec0ff */
[----:B------:R-:W-:Y:S01]  /*57c0*/  SHF.R.U32.HI R12, RZ, 0x8, R12 ;  /* 0x00000008ff0c7819 */ /* 0x000fe2000001160c */
[C---:B------:R-:W-:Y:S01]  /*57d0*/  HMMA.16816.F32 R88, R8.reuse, R24, R108 ;  /* 0x000000180858723c */ /* 0x040fe2000000186c */
[----:B------:R-:W-:Y:S02]  /*57e0*/  PRMT R16, R18, 0x5410, R16 ;  /* 0x0000541012107816 */ /* 0x000fe40000000010 */
[----:B------:R-:W-:Y:S01]  /*57f0*/  PRMT R18, R15, 0x5410, R17 ;  /* 0x000054100f127816 */ /* 0x000fe20000000011 */
[----:B------:R-:W-:Y:S01]  /*5800*/  FFMA.FTZ R15, R156, UR19, -R6 ;  /* 0x000000139c0f7c23 */ /* 0x000fe20008010806 */
[----:B------:R-:W-:Y:S01]  /*5810*/  PRMT R17, R14, 0x5410, R12 ;  /* 0x000054100e117816 */ /* 0x000fe2000000000c */
[C---:B------:R-:W-:Y:S01]  /*5820*/  HMMA.16816.F32 R140, R8.reuse, R36, R72 ;  /* 0x00000024088c723c */ /* 0x040fe20000001848 */
[--C-:B------:R-:W-:Y:S01]  /*5830*/  SHF.R.U32.HI R12, RZ, 0x10, R4.reuse ;  /* 0x00000010ff0c7819 */ /* 0x100fe20000011604 */
[----:B------:R2:W-:Y:S01]  /*5840*/  MUFU.EX2 R41, R15 ;  /* 0x0000000f00297308 */ /* 0x0005e20000000800 */
[----:B------:R-:W-:Y:S01]  /*5850*/  SHF.R.U32.HI R13, RZ, 0x18, R4 ;  /* 0x00000018ff0d7819 */ /* 0x000fe20000011604 */
[----:B------:R-:W3:Y:S01]  /*5860*/  LDSM.16.MT88.4 R72, [R188+0x7800] ;  /* 0x00780000bc48783b */ /* 0x000ee20000004200 */
[----:B------:R-:W-:Y:S01]  /*5870*/  LOP3.LUT R12, R12, 0xff, RZ, 0xc0, !PT ;  /* 0x000000ff0c0c7812 */ /* 0x000fe200078ec0ff */
[----:B------:R-:W-:Y:S01]  /*5880*/  HMMA.16816.F32 R144, R8, R44, R80 ;  /* 0x0000002c0890723c */ /* 0x000fe20000001850 */
[----:B------:R-:W-:-:S02]  /*5890*/  HSET2.LE.AND R4, R16, R0, PT ;  /* 0x0000000010047233 */ /* 0x000fc40003803000 */
[----:B------:R-:W-:-:S03]  /*58a0*/  F2FP.F16.F32.PACK_AB R14, R178, R179 ;  /* 0x000000b3b20e723e */ /* 0x000fc600000000ff */
[C---:B------:R-:W-:Y:S01]  /*58b0*/  HMMA.16816.F32 R116, R8.reuse, R30, R92 ;  /* 0x0000001e0874723c */ /* 0x040fe2000000185c */
[----:B------:R-:W-:Y:S02]  /*58c0*/  LOP3.LUT R14, R4, R14, RZ, 0xc0, !PT ;  /* 0x0000000e040e7212 */ /* 0x000fe400078ec0ff */
[--C-:B------:R-:W-:Y:S01]  /*58d0*/  HSET2.LE.AND R4, R18, R0.reuse, PT ;  /* 0x0000000012047233 */ /* 0x100fe20003803000 */
[--C-:B------:R-:W-:Y:S02]  /*58e0*/  FFMA.FTZ R18, R158, UR19, -R6.reuse ;  /* 0x000000139e127c23 */ /* 0x100fe40008010806 */
[C---:B------:R-:W-:Y:S01]  /*58f0*/  HMMA.16816.F32 R124, R8.reuse, R26, R124 ;  /* 0x0000001a087c723c */ /* 0x040fe2000000187c */
[----:B--2---:R-:W-:Y:S01]  /*5900*/  PRMT R15, R12, 0x5410, R13 ;  /* 0x000054100c0f7816 */ /* 0x004fe2000000000d */
[--C-:B------:R-:W-:Y:S01]  /*5910*/  FFMA.FTZ R13, R157, UR19, -R6.reuse ;  /* 0x000000139d0d7c23 */ /* 0x100fe20008010806 */
[--C-:B------:R-:W-:Y:S01]  /*5920*/  HSET2.LE.AND R12, R17, R0.reuse, PT ;  /* 0x00000000110c7233 */ /* 0x100fe20003803000 */
[----:B------:R-:W-:Y:S01]  /*5930*/  MUFU.EX2 R33, R18 ;  /* 0x0000001200217308 */ /* 0x000fe20000000800 */
[----:B-1----:R-:W-:Y:S01]  /*5940*/  F2FP.F16.F32.PACK_AB R17, R98, R101 ;  /* 0x000000656211723e */ /* 0x002fe200000000ff */
[----:B------:R-:W-:Y:S01]  /*5950*/  HMMA.16816.F32 R128, R8, R38, R68 ;  /* 0x000000260880723c */ /* 0x000fe20000001844 */
[----:B------:R-:W-:Y:S01]  /*5960*/  HSET2.LE.AND R16, R15, R0, PT ;  /* 0x000000000f107233 */ /* 0x000fe20003803000 */
[----:B------:R-:W-:Y:S01]  /*5970*/  FFMA.FTZ R6, R159, UR19, -R6 ;  /* 0x000000139f067c23 */ /* 0x000fe20008010806 */
[----:B------:R-:W-:-:S03]  /*5980*/  F2FP.F16.F32.PACK_AB R15, R43, R96 ;  /* 0x000000602b0f723e */ /* 0x000fc600000000ff */
[----:B------:R1:W2:Y:S01]  /*5990*/  MUFU.EX2 R35, R13 ;  /* 0x0000000d00237308 */ /* 0x0002a20000000800 */
[----:B------:R-:W-:Y:S01]  /*59a0*/  LOP3.LUT R15, R4, R15, RZ, 0xc0, !PT ;  /* 0x0000000f040f7212 */ /* 0x000fe200078ec0ff */
[----:B------:R-:W-:Y:S01]  /*59b0*/  HMMA.16816.F32 R120, R8, R46, R84 ;  /* 0x0000002e0878723c */ /* 0x000fe20000001854 */
[----:B------:R-:W-:Y:S01]  /*59c0*/  LOP3.LUT R4, R21, UR6, R34, 0x96, !PT ;  /* 0x0000000615047c12 */ /* 0x000fe2000f8e9622 */
[----:B------:R-:W4:Y:S04]  /*59d0*/  LDSM.16.MT88.4 R84, [R186+0x7800] ;  /* 0x00780000ba54783b */ /* 0x000f280000004200 */
[----:B------:R5:W-:Y:S01]  /*59e0*/  MUFU.EX2 R219, R6 ;  /* 0x0000000600db7308 */ /* 0x000be20000000800 */
[----:B------:R-:W-:Y:S01]  /*59f0*/  LOP3.LUT R8, R23, UR6, R40, 0x96, !PT ;  /* 0x0000000617087c12 */ /* 0x000fe2000f8e9628 */
[----:B------:R-:W-:-:S04]  /*5a00*/  IMAD.WIDE.U32 R10, R4, -0x2daee0ad, RZ ;  /* 0xd2511f53040a7825 */ /* 0x000fc800078e00ff */
[--C-:B------:R-:W-:Y:S01]  /*5a10*/  FFMA.FTZ R4, R160, UR19, -R5.reuse ;  /* 0x00000013a0047c23 */ /* 0x100fe20008010805 */
[----:B------:R-:W-:Y:S01]  /*5a20*/  IMAD.WIDE.U32 R8, R8, -0x2daee0ad, RZ ;  /* 0xd2511f5308087825 */ /* 0x000fe200078e00ff */
[----:B-1----:R-:W-:Y:S02]  /*5a30*/  F2FP.F16.F32.PACK_AB R13, R200, R201 ;  /* 0x000000c9c80d723e */ /* 0x002fe400000000ff */
[----:B------:R-:W-:Y:S02]  /*5a40*/  LOP3.LUT R19, R8, 0xff, RZ, 0xc0, !PT ;  /* 0x000000ff08137812 */ /* 0x000fe400078ec0ff */
[----:B------:R-:W-:Y:S02]  /*5a50*/  LOP3.LUT R12, R12, R13, RZ, 0xc0, !PT ;  /* 0x0000000d0c0c7212 */ /* 0x000fe400078ec0ff */
[----:B------:R-:W-:Y:S01]  /*5a60*/  LOP3.LUT R13, R16, R17, RZ, 0xc0, !PT ;  /* 0x00000011100d7212 */ /* 0x000fe200078ec0ff */
[----:B------:R-:W-:Y:S01]  /*5a70*/  FFMA.FTZ R16, R161, UR19, -R5 ;  /* 0x00000013a1107c23 */ /* 0x000fe20008010805 */
[----:B------:R-:W-:-:S02]  /*5a80*/  SHF.R.U32.HI R18, RZ, 0x10, R8 ;  /* 0x00000010ff127819 */ /* 0x000fc40000011608 */
[----:B------:R-:W-:Y:S02]  /*5a90*/  SHF.R.U32.HI R20, RZ, 0x18, R8 ;  /* 0x00000018ff147819 */ /* 0x000fe40000011608 */
[----:B-----5:R-:W-:Y:S01]  /*5aa0*/  LOP3.LUT R6, R11, UR17, R32, 0x96, !PT ;  /* 0x000000110b067c12 */ /* 0x020fe2000f8e9620 */
[C---:B------:R-:W-:Y:S01]  /*5ab0*/  HMMA.16816.F32 R108, R12.reuse, R28, R76 ;  /* 0x0000001c0c6c723c */ /* 0x040fe2000000184c */
[----:B------:R1:W-:Y:S05]  /*5ac0*/  MUFU.EX2 R28, R4 ;  /* 0x00000004001c7308 */ /* 0x0003ea0000000800 */
[C---:B------:R-:W-:Y:S03]  /*5ad0*/  HMMA.16816.F32 R64, R12.reuse, R24, R64 ;  /* 0x000000180c40723c */ /* 0x040fe60000001840 */
[----:B------:R5:W3:Y:S03]  /*5ae0*/  MUFU.EX2 R24, R16 ;  /* 0x0000001000187308 */ /* 0x000ae60000000800 */
[----:B------:R-:W-:Y:S01]  /*5af0*/  HMMA.16816.F32 R76, R12, R36, R136 ;  /* 0x000000240c4c723c */ /* 0x000fe20000001888 */
[----:B-1----:R-:W-:Y:S01]  /*5b00*/  LOP3.LUT R4, R8, 0xffff, RZ, 0xc0, !PT ;  /* 0x0000ffff08047812 */ /* 0x002fe200078ec0ff */
[----:B------:R-:W-:-:S04]  /*5b10*/  FFMA.FTZ R8, R162, UR19, -R5 ;  /* 0x00000013a2087c23 */ /* 0x000fc80008010805 */
[C---:B------:R-:W-:Y:S01]  /*5b20*/  HMMA.16816.F32 R132, R12.reuse, R44, R148 ;  /* 0x0000002c0c84723c */ /* 0x040fe20000001894 */
[----:B------:R-:W-:Y:S01]  /*5b30*/  SHF.R.U32.HI R17, RZ, 0x8, R4 ;  /* 0x00000008ff117819 */ /* 0x000fe20000011604 */
[----:B------:R1:W-:Y:S01]  /*5b40*/  MUFU.EX2 R23, R8 ;  /* 0x0000000800177308 */ /* 0x0003e20000000800 */
[----:B------:R-:W-:Y:S01]  /*5b50*/  LOP3.LUT R4, R9, UR17, R42, 0x96, !PT ;  /* 0x0000001109047c12 */ /* 0x000fe2000f8e962a */
[----:B-----5:R-:W-:Y:S01]  /*5b60*/  FFMA.FTZ R16, R163, UR19, -R5 ;  /* 0x00000013a3107c23 */ /* 0x020fe20008010805 */
[----:B------:R-:W-:Y:S01]  /*5b70*/  LOP3.LUT R5, R18, 0xff, RZ, 0xc0, !PT ;  /* 0x000000ff12057812 */ /* 0x000fe200078ec0ff */
[C---:B------:R-:W-:Y:S01]  /*5b80*/  HMMA.16816.F32 R60, R12.reuse, R30, R60 ;  /* 0x0000001e0c3c723c */ /* 0x040fe2000000183c */
[----:B------:R-:W-:Y:S02]  /*5b90*/  LOP3.LUT R9, R4, 0xffff, RZ, 0xc0, !PT ;  /* 0x0000ffff04097812 */ /* 0x000fe400078ec0ff */
[----:B------:R-:W-:Y:S01]  /*5ba0*/  PRMT R19, R19, 0x5410, R17 ;  /* 0x0000541013137816 */ /* 0x000fe20000000011 */
[----:B------:R5:W4:Y:S01]  /*5bb0*/  MUFU.EX2 R220, R16 ;  /* 0x0000001000dc7308 */ /* 0x000b220000000800 */
[----:B------:R-:W-:Y:S01]  /*5bc0*/  SHF.R.U32.HI R9, RZ, 0x8, R9 ;  /* 0x00000008ff097819 */ /* 0x000fe20000011609 */
[----:B------:R-:W-:Y:S01]  /*5bd0*/  HMMA.16816.F32 R56, R12, R26, R56 ;  /* 0x0000001a0c38723c */ /* 0x000fe20000001838 */
[----:B------:R-:W-:-:S02]  /*5be0*/  PRMT R17, R5, 0x5410, R20 ;  /* 0x0000541005117816 */ /* 0x000fc40000000014 */
[----:B-1----:R-:W-:-:S03]  /*5bf0*/  LOP3.LUT R8, R4, 0xff, RZ, 0xc0, !PT ;  /* 0x000000ff04087812 */ /* 0x002fc600078ec0ff */
[----:B------:R-:W-:Y:S01]  /*5c00*/  HMMA.16816.F32 R48, R12, R38, R48 ;  /* 0x000000260c30723c */ /* 0x000fe20000001830 */
[----:B------:R-:W-:Y:S02]  /*5c10*/  PRMT R5, R8, 0x5410, R9 ;  /* 0x0000541008057816 */ /* 0x000fe40000000009 */
[----:B------:R-:W-:-:S03]  /*5c20*/  SHF.R.U32.HI R8, RZ, 0x10, R4 ;  /* 0x00000010ff087819 */ /* 0x000fc60000011604 */
[----:B------:R-:W-:Y:S01]  /*5c30*/  HMMA.16816.F32 R44, R12, R46, R52 ;  /* 0x0000002e0c2c723c */ /* 0x000fe20000001834 */
[----:B------:R-:W-:Y:S01]  /*5c40*/  SHF.R.U32.HI R9, RZ, 0x18, R4 ;  /* 0x00000018ff097819 */ /* 0x000fe20000011604 */
[--C-:B-----5:R-:W-:Y:S01]  /*5c50*/  FFMA.FTZ R16, R164, UR19, -R7.reuse ;  /* 0x00000013a4107c23 */ /* 0x120fe20008010807 */
[----:B------:R-:W-:Y:S01]  /*5c60*/  LOP3.LUT R8, R8, 0xff, RZ, 0xc0, !PT ;  /* 0x000000ff08087812 */ /* 0x000fe200078ec0ff */
[----:B------:R-:W-:Y:S01]  /*5c70*/  FFMA.FTZ R7, R165, UR19, -R7 ;  /* 0x00000013a5077c23 */ /* 0x000fe20008010807 */
[----:B------:R-:W-:Y:S01]  /*5c80*/  HSET2.LE.AND R4, R5, R0, PT ;  /* 0x0000000005047233 */ /* 0x000fe20003803000 */
[----:B------:R4:W-:Y:S01]  /*5c90*/  MUFU.EX2 R22, R16 ;  /* 0x0000001000167308 */ /* 0x0009e20000000800 */
[----:B--2---:R-:W-:Y:S02]  /*5ca0*/  F2FP.F16.F32.PACK_AB R5, R35, R41 ;  /* 0x000000292305723e */ /* 0x004fe400000000ff */
[----:B------:R-:W-:Y:S02]  /*5cb0*/  PRMT R8, R8, 0x5410, R9 ;  /* 0x0000541008087816 */ /* 0x000fe40000000009 */
[----:B------:R-:W-:-:S02]  /*5cc0*/  LOP3.LUT R136, R4, R5, RZ, 0xc0, !PT ;  /* 0x0000000504887212 */ /* 0x000fc400078ec0ff */
[----:B---3--:R-:W-:Y:S01]  /*5cd0*/  F2FP.F16.F32.PACK_AB R5, R24, R28 ;  /* 0x0000001c1805723e */ /* 0x008fe200000000ff */
[----:B------:R1:W2:Y:S01]  /*5ce0*/  MUFU.EX2 R21, R7 ;  /* 0x0000000700157308 */ /* 0x0002a20000000800 */
[--C-:B------:R-:W-:Y:S02]  /*5cf0*/  HSET2.LE.AND R4, R8, R0.reuse, PT ;  /* 0x0000000008047233 */ /* 0x100fe40003803000 */
[----:B------:R-:W-:Y:S02]  /*5d00*/  F2FP.F16.F32.PACK_AB R8, R219, R33 ;  /* 0x00000021db08723e */ /* 0x000fe400000000ff */
[----:B------:R-:W-:Y:S01]  /*5d10*/  HSET2.LE.AND R9, R17, R0, PT ;  /* 0x0000000011097233 */ /* 0x000fe20003803000 */
[--C-:B------:R-:W-:Y:S01]  /*5d20*/  FFMA.FTZ R17, R167, UR19, -R2.reuse ;  /* 0x00000013a7117c23 */ /* 0x100fe20008010802 */
[----:B------:R-:W-:Y:S01]  /*5d30*/  LOP3.LUT R137, R4, R5, RZ, 0xc0, !PT ;  /* 0x0000000504897212 */ /* 0x000fe200078ec0ff */
[----:B------:R-:W-:Y:S01]  /*5d40*/  FFMA.FTZ R4, R166, UR19, -R2 ;  /* 0x00000013a6047c23 */ /* 0x000fe20008010802 */
[----:B----4-:R-:W-:Y:S01]  /*5d50*/  F2FP.F16.F32.PACK_AB R16, R220, R23 ;  /* 0x00000017dc10723e */ /* 0x010fe200000000ff */
[----:B------:R3:W-:Y:S01]  /*5d60*/  MUFU.EX2 R20, R17 ;  /* 0x0000001100147308 */ /* 0x0007e20000000800 */
[----:B------:R-:W-:-:S02]  /*5d70*/  SHF.R.U32.HI R5, RZ, 0x10, R10 ;  /* 0x00000010ff057819 */ /* 0x000fc4000001160a */
[----:B------:R-:W-:Y:S02]  /*5d80*/  LOP3.LUT R12, R10, 0xff, RZ, 0xc0, !PT ;  /* 0x000000ff0a0c7812 */ /* 0x000fe400078ec0ff */
[----:B------:R-:W-:Y:S02]  /*5d90*/  LOP3.LUT R139, R9, R16, RZ, 0xc0, !PT ;  /* 0x00000010098b7212 */ /* 0x000fe400078ec0ff */
[----:B-1----:R-:W-:Y:S01]  /*5da0*/  HSET2.LE.AND R7, R19, R0, PT ;  /* 0x0000000013077233 */ /* 0x002fe20003803000 */
[----:B------:R1:W-:Y:S01]  /*5db0*/  MUFU.EX2 R14, R4 ;  /* 0x00000004000e7308 */ /* 0x0003e20000000800 */
[----:B------:R-:W-:-:S03]  /*5dc0*/  LOP3.LUT R9, R6, 0xff, RZ, 0xc0, !PT ;  /* 0x000000ff06097812 */ /* 0x000fc600078ec0ff */
[----:B------:R-:W-:Y:S01]  /*5dd0*/  LOP3.LUT R138, R7, R8, RZ, 0xc0, !PT ;  /* 0x00000008078a7212 */ /* 0x000fe200078ec0ff */
[----:B------:R-:W-:Y:S01]  /*5de0*/  FFMA.FTZ R8, R169, UR19, -R2 ;  /* 0x00000013a9087c23 */ /* 0x000fe20008010802 */
[----:B------:R-:W-:Y:S02]  /*5df0*/  LOP3.LUT R7, R10, 0xffff, RZ, 0xc0, !PT ;  /* 0x0000ffff0a077812 */ /* 0x000fe400078ec0ff */
[----:B------:R-:W-:Y:S01]  /*5e00*/  SHF.R.U32.HI R11, RZ, 0x18, R10 ;  /* 0x00000018ff0b7819 */ /* 0x000fe2000001160a */
[----:B------:R4:W-:Y:S01]  /*5e10*/  MUFU.EX2 R13, R8 ;  /* 0x00000008000d7308 */ /* 0x0009e20000000800 */
[----:B------:R-:W-:Y:S01]  /*5e20*/  SHF.R.U32.HI R10, RZ, 0x8, R7 ;  /* 0x00000008ff0a7819 */ /* 0x000fe20000011607 */
[----:B---3--:R-:W3:Y:S01]  /*5e30*/  LDSM.16.MT88.4 R16, [R187+0x7800] ;  /* 0x00780000bb10783b */ /* 0x008ee20000004200 */
[----:B------:R-:W-:Y:S01]  /*5e40*/  LOP3.LUT R7, R5, 0xff, RZ, 0xc0, !PT ;  /* 0x000000ff05077812 */ /* 0x000fe200078ec0ff */
[----:B------:R-:W-:Y:S01]  /*5e50*/  HMMA.16816.F32 R68, R136, R72, R88 ;  /* 0x000000488844723c */ /* 0x000fe20000001858 */
[----:B-1----:R-:W-:Y:S01]  /*5e60*/  FFMA.FTZ R4, R168, UR19, -R2 ;  /* 0x00000013a8047c23 */ /* 0x002fe20008010802 */
[----:B------:R-:W-:-:S04]  /*5e70*/  LOP3.LUT R2, R6, 0xffff, RZ, 0xc0, !PT ;  /* 0x0000ffff06027812 */ /* 0x000fc800078ec0ff */
[C---:B------:R-:W-:Y:S01]  /*5e80*/  HMMA.16816.F32 R104, R136.reuse, R112, R104 ;  /* 0x000000708868723c */ /* 0x040fe20000001868 */
[----:B------:R1:W5:Y:S01]  /*5e90*/  MUFU.EX2 R218, R4 ;  /* 0x0000000400da7308 */ /* 0x0003620000000800 */
[----:B------:R-:W-:Y:S02]  /*5ea0*/  SHF.R.U32.HI R5, RZ, 0x8, R2 ;  /* 0x00000008ff057819 */ /* 0x000fe40000011602 */
[----:B------:R-:W-:Y:S02]  /*5eb0*/  PRMT R2, R12, 0x5410, R10 ;  /* 0x000054100c027816 */ /* 0x000fe4000000000a */
[C---:B------:R-:W-:Y:S01]  /*5ec0*/  HMMA.16816.F32 R116, R136.reuse, R114, R116 ;  /* 0x000000728874723c */ /* 0x040fe20000001874 */
[----:B----4-:R-:W-:Y:S02]  /*5ed0*/  PRMT R8, R7, 0x5410, R11 ;  /* 0x0000541007087816 */ /* 0x010fe4000000000b */
[----:B------:R-:W-:Y:S02]  /*5ee0*/  PRMT R7, R9, 0x5410, R5 ;  /* 0x0000541009077816 */ /* 0x000fe40000000005 */
[--C-:B------:R-:W-:Y:S01]  /*5ef0*/  HSET2.LE.AND R2, R2, R0.reuse, PT ;  /* 0x0000000002027233 */ /* 0x100fe20003803000 */
[----:B------:R-:W-:Y:S01]  /*5f00*/  HMMA.16816.F32 R124, R136, R74, R124 ;  /* 0x0000004a887c723c */ /* 0x000fe2000000187c */
[----:B------:R-:W-:-:S02]  /*5f10*/  HSET2.LE.AND R5, R8, R0, PT ;  /* 0x0000000008057233 */ /* 0x000fc40003803000 */
[----:B------:R-:W-:-:S03]  /*5f20*/  HSET2.LE.AND R7, R7, R0, PT ;  /* 0x0000000007077233 */ /* 0x000fc60003803000 */
[C---:B------:R-:W-:Y:S01]  /*5f30*/  HMMA.16816.F32 R80, R136.reuse, R84, R140 ;  /* 0x000000548850723c */ /* 0x040fe2000000188c */
[--C-:B-1----:R-:W-:Y:S02]  /*5f40*/  SHF.R.U32.HI R4, RZ, 0x10, R6.reuse ;  /* 0x00000010ff047819 */ /* 0x102fe40000011606 */
[----:B------:R-:W-:Y:S02]  /*5f50*/  SHF.R.U32.HI R6, RZ, 0x18, R6 ;  /* 0x00000018ff067819 */ /* 0x000fe40000011606 */
[----:B------:R-:W-:Y:S01]  /*5f60*/  LOP3.LUT R4, R4, 0xff, RZ, 0xc0, !PT ;  /* 0x000000ff04047812 */ /* 0x000fe200078ec0ff */
[----:B------:R-:W-:Y:S03]  /*5f70*/  HMMA.16816.F32 R128, R136, R86, R128 ;  /* 0x000000568880723c */ /* 0x000fe60000001880 */
[----:B------:R-:W-:Y:S02]  /*5f80*/  PRMT R4, R4, 0x5410, R6 ;  /* 0x0000541004047816 */ /* 0x000fe40000000006 */
[----:B------:R-:W-:-:S03]  /*5f90*/  F2FP.F16.F32.PACK_AB R6, R102, R103 ;  /* 0x000000676606723e */ /* 0x000fc600000000ff */
[----:B------:R-:W-:Y:S01]  /*5fa0*/  HSET2.LE.AND R8, R4, R0, PT ;  /* 0x0000000004087233 */ /* 0x000fe20003803000 */
[C---:B---3--:R-:W-:Y:S01]  /*5fb0*/  HMMA.16816.F32 R88, R136.reuse, R16, R144 ;  /* 0x000000108858723c */ /* 0x048fe20000001890 */
[----:B--2---:R-:W-:Y:S02]  /*5fc0*/  F2FP.F16.F32.PACK_AB R0, R21, R22 ;  /* 0x000000161500723e */ /* 0x004fe400000000ff */
[----:B-----5:R-:W-:Y:S02]  /*5fd0*/  F2FP.F16.F32.PACK_AB R4, R218, R14 ;  /* 0x0000000eda04723e */ /* 0x020fe400000000ff */
[----:B------:R-:W-:Y:S01]  /*5fe0*/  LOP3.LUT R94, R2, R0, RZ, 0xc0, !PT ;  /* 0x00000000025e7212 */ /* 0x000fe200078ec0ff */
[----:B------:R-:W-:Y:S01]  /*5ff0*/  FADD.FTZ R2, R239, R238 ;  /* 0x000000eeef027221 */ /* 0x000fe20000010000 */
[----:B------:R-:W-:Y:S01]  /*6000*/  F2FP.F16.F32.PACK_AB R0, R13, R20 ;  /* 0x000000140d00723e */ /* 0x000fe200000000ff */
[----:B------:R-:W-:Y:S01]  /*6010*/  HMMA.16816.F32 R136, R136, R18, R120 ;  /* 0x000000128888723c */ /* 0x000fe20000001878 */
[----:B------:R-:W-:Y:S01]  /*6020*/  LOP3.LUT R95, R5, R4, RZ, 0xc0, !PT ;  /* 0x00000004055f7212 */ /* 0x000fe200078ec0ff */
[----:B------:R-:W-:Y:S01]  /*6030*/  FADD.FTZ R4, R232, R231 ;  /* 0x000000e7e8047221 */ /* 0x000fe20000010000 */
[----:B------:R-:W-:Y:S01]  /*6040*/  LOP3.LUT R93, R8, R0, RZ, 0xc0, !PT ;  /* 0x00000000085d7212 */ /* 0x000fe200078ec0ff */
        /* <DEDUP_REMOVED lines=69> */
[----:B------:R-:W-:Y:S01]  /*64a0*/  ULDC UR4, c[0x0][0x2d0] ;  /* 0x0000b40000047ab9 */ /* 0x000fe20000000800 */
[----:B------:R-:W1:Y:S01]  /*64b0*/  LDC.64 R200, c[0x0][0x250] ;  /* 0x00009400ffc87b82 */ /* 0x000e620000000a00 */
[----:B------:R-:W-:Y:S01]  /*64c0*/  ISETP.GE.AND P0, PT, R240, UR4, PT ;  /* 0x00000004f0007c0c */ /* 0x000fe2000bf06270 */
[----:B------:R-:W-:Y:S01]  /*64d0*/  IMAD.WIDE.U32 R226, R152, -0x326172a9, RZ ;  /* 0xcd9e8d5798e27825 */ /* 0x000fe200078e00ff */
[----:B------:R-:W-:Y:S01]  /*64e0*/  MOV R96, R99 ;  /* 0x0000006300607202 */ /* 0x000fe20000000f00 */
[----:B------:R-:W-:Y:S01]  /*64f0*/  ULEA.HI.SX32 UR19, UR18, 0xfffffffe, 0x1a ;  /* 0xfffffffe12137891 */ /* 0x000fe2000f8fd23f */
[----:B------:R-:W-:Y:S01]  /*6500*/  MOV R0, R100 ;  /* 0x0000006400007202 */ /* 0x000fe20000000f00 */
[----:B------:R-:W-:Y:S01]  /*6510*/  IMAD.WIDE.U32 R224, R224, -0x326172a9, RZ ;  /* 0xcd9e8d57e0e07825 */ /* 0x000fe200078e00ff */
[-C--:B------:R-:W-:Y:S01]  /*6520*/  LOP3.LUT R206, R227, R204.reuse, RZ, 0x3c, !PT ;  /* 0x000000cce3ce7212 */ /* 0x080fe200078e3cff */
[----:B------:R-:W-:Y:S01]  /*6530*/  ULDC UR4, c[0x0][0x2ec] ;  /* 0x0000bb0000047ab9 */ /* 0x000fe20000000800 */
[----:B------:R-:W-:Y:S01]  /*6540*/  MOV R102, R3 ;  /* 0x0000000300667202 */ /* 0x000fe20000000f00 */
[----:B------:R-:W-:Y:S01]  /*6550*/  IMAD.WIDE.U32 R202, R202, -0x2daee0ad, RZ ;  /* 0xd2511f53caca7825 */ /* 0x000fe200078e00ff */
[----:B------:R-:W-:-:S02]  /*6560*/  LOP3.LUT R204, R225, R204, RZ, 0x3c, !PT ;  /* 0x000000cce1cc7212 */ /* 0x000fc400078e3cff */
[----:B------:R-:W-:Y:S01]  /*6570*/  MOV R101, R97 ;  /* 0x0000006100657202 */ /* 0x000fe20000000f00 */
[----:B------:R-:W2:Y:S01]  /*6580*/  @!P0 LDC.64 R250, c[0x0][0x220] ;  /* 0x00008800fffa8b82 */ /* 0x000ea20000000a00 */
[----:B------:R-:W-:-:S04]  /*6590*/  IMAD.WIDE.U32 R206, R206, -0x2daee0ad, RZ ;  /* 0xd2511f53cece7825 */ /* 0x000fc800078e00ff */
[----:B------:R-:W-:-:S03]  /*65a0*/  IMAD.WIDE.U32 R204, R204, -0x2daee0ad, RZ ;  /* 0xd2511f53cccc7825 */ /* 0x000fc600078e00ff */
[----:B------:R-:W3:Y:S01]  /*65b0*/  @!P0 LDC.64 R248, c[0x0][0x220] ;  /* 0x00008800fff88b82 */ /* 0x000ee20000000a00 */
[----:B-1----:R-:W-:-:S07]  /*65c0*/  @!P0 IMAD R241, R201, 0x30, RZ ;  /* 0x00000030c9f18824 */ /* 0x002fce00078e02ff */
[----:B------:R-:W1:Y:S08]  /*65d0*/  @!P0 LDC.64 R246, c[0x0][0x220] ;  /* 0x00008800fff68b82 */ /* 0x000e700000000a00 */
[----:B------:R-:W4:Y:S01]  /*65e0*/  @!P0 LDC.64 R244, c[0x0][0x220] ;  /* 0x00008800fff48b82 */ /* 0x000f220000000a00 */
[----:B--2---:R-:W-:Y:S05]  /*65f0*/  BRA `(.L_x_1304) ;  /* 0x0000000400487947 */ /* 0x004fea0003800000 */
.L_x_1306:
[----:B------:R-:W1:Y:S01]  /*6600*/  @!P0 LDC.64 R98, c[0x0][0x248] ;  /* 0x00009200ff628b82 */ /* 0x000e620000000a00 */
[----:B------:R-:W-:Y:S01]  /*6610*/  IMAD.U32 R97, RZ, RZ, UR19 ;  /* 0x00000013ff617e24 */ /* 0x000fe2000f8e00ff */
[----:B------:R-:W2:Y:S03]  /*6620*/  LDL R212, [R1+0x18] ;  /* 0x0000180001d47983 */ /* 0x000ea60000100800 */
[----:B------:R-:W-:Y:S03]  /*6630*/  @!P0 VIADD R97, R97, 0xffffffff ;  /* 0xffffffff61618836 */ /* 0x000fe60000000000 */
[----:B------:R3:W-:Y:S01]  /*6640*/  @P0 STS.128 [R199+0x4000], RZ ;  /* 0x004000ffc7000388 */ /* 0x0007e20000000c00 */
[----:B------:R-:W4:Y:S01]  /*6650*/  @!P0 LDC.64 R144, c[0x0][0x248] ;  /* 0x00009200ff908b82 */ /* 0x000f220000000a00 */
[----:B------:R-:W-:Y:S07]  /*6660*/  @!P0 SHF.R.S32.HI R2, RZ, 0x1f, R97 ;  /* 0x0000001fff028819 */ /* 0x000fee0000011461 */
[----:B------:R-:W5:Y:S01]  /*6670*/  @!P0 LDC.64 R148, c[0x0][0x248] ;  /* 0x00009200ff948b82 */ /* 0x000f620000000a00 */
[-C--:B-1----:R-:W-:Y:S07]  /*6680*/  @!P0 IMAD R100, R2, R98.reuse, RZ ;  /* 0x0000006202648224 */ /* 0x082fee00078e02ff */
[----:B------:R-:W1:Y:S01]  /*6690*/  @!P0 LDC.64 R150, c[0x0][0x248] ;  /* 0x00009200ff968b82 */ /* 0x000e620000000a00 */
[C---:B------:R-:W-:Y:S04]  /*66a0*/  @!P0 IMAD.WIDE.U32 R2, R97.reuse, R98, RZ ;  /* 0x0000006261028225 */ /* 0x040fe800078e00ff */
[----:B------:R-:W-:Y:S01]  /*66b0*/  @!P0 IMAD R100, R97, R99, R100 ;  /* 0x0000006361648224 */ /* 0x000fe200078e0264 */
[C---:B------:R-:W-:Y:S01]  /*66c0*/  @!P0 LEA R142, P1, R2.reuse, R210, 0x6 ;  /* 0x000000d2028e8211 */ /* 0x040fe200078230ff */
[----:B------:R-:W-:Y:S01]  /*66d0*/  IMAD.U32 R97, RZ, RZ, UR19 ;  /* 0x00000013ff617e24 */ /* 0x000fe2000f8e00ff */
[----:B------:R-:W3:Y:S01]  /*66e0*/  @!P0 LDC.64 R158, c[0x0][0x218] ;  /* 0x00008600ff9e8b82 */ /* 0x000ee20000000a00 */
[----:B------:R-:W-:Y:S01]  /*66f0*/  @!P0 IMAD.IADD R100, R3, 0x1, R100 ;  /* 0x0000000103648824 */ /* 0x000fe200078e0264 */
[----:B------:R-:W-:Y:S01]  /*6700*/  MOV R3, UR19 ;  /* 0x0000001300037c02 */ /* 0x000fe20008000f00 */
[----:B------:R-:W-:Y:S02]  /*6710*/  @!P0 VIADD R97, R97, 0xffffffff ;  /* 0xffffffff61618836 */ /* 0x000fe40000000000 */
[----:B------:R-:W-:Y:S01]  /*6720*/  @!P0 IMAD R153, R99, 0x30, RZ ;  /* 0x0000003063998824 */ /* 0x000fe200078e02ff */
[----:B------:R-:W-:Y:S01]  /*6730*/  @!P0 LEA.HI.X R143, R2, R209, R100, 0x6, P1 ;  /* 0x000000d1028f8211 */ /* 0x000fe200008f3464 */
[----:B------:R-:W-:Y:S01]  /*6740*/  @!P0 VIADD R2, R3, 0xffffffff ;  /* 0xffffffff03028836 */ /* 0x000fe20000000000 */
[----:B------:R-:W-:Y:S01]  /*6750*/  MOV R100, UR19 ;  /* 0x0000001300647c02 */ /* 0x000fe20008000f00 */
[----:B------:R-:W3:Y:S01]  /*6760*/  @!P0 LDC.64 R156, c[0x0][0x218] ;  /* 0x00008600ff9c8b82 */ /* 0x000ee20000000a00 */
[----:B-----5:R-:W-:Y:S03]  /*6770*/  @!P0 IMAD.WIDE.U32 R140, R97, R148, RZ ;  /* 0x00000094618c8225 */ /* 0x020fe600078e00ff */
[----:B------:R-:W-:Y:S01]  /*6780*/  @!P0 SHF.R.S32.HI R3, RZ, 0x1f, R2 ;  /* 0x0000001fff038819 */ /* 0x000fe20000011402 */
[----:B------:R-:W-:Y:S02]  /*6790*/  @!P0 VIADD R100, R100, 0xffffffff ;  /* 0xffffffff64648836 */ /* 0x000fe40000000000 */
[----:B------:R-:W-:Y:S01]  /*67a0*/  @!P0 IMAD.WIDE.U32 R142, R98, 0x30, R142 ;  /* 0x00000030628e8825 */ /* 0x000fe200078e008e */
[----:B------:R-:W-:Y:S01]  /*67b0*/  @!P0 SHF.R.S32.HI R98, RZ, 0x1f, R97 ;  /* 0x0000001fff628819 */ /* 0x000fe20000011461 */
[----:B------:R-:W5:Y:S01]  /*67c0*/  @!P0 LDC.64 R160, c[0x0][0x218] ;  /* 0x00008600ffa08b82 */ /* 0x000f620000000a00 */
[----:B------:R-:W-:Y:S01]  /*67d0*/  @!P0 SHF.R.S32.HI R147, RZ, 0x1f, R100 ;  /* 0x0000001fff938819 */ /* 0x000fe20000011464 */
[----:B----4-:R-:W-:Y:S02]  /*67e0*/  @!P0 IMAD R3, R3, R144, RZ ;  /* 0x0000009003038224 */ /* 0x010fe400078e02ff */
[----:B------:R-:W-:Y:S02]  /*67f0*/  @!P0 IMAD R98, R98, R148, RZ ;  /* 0x0000009462628224 */ /* 0x000fe400078e02ff */
[C---:B------:R-:W-:Y:S02]  /*6800*/  @!P0 IMAD R99, R2.reuse, R145, R3 ;  /* 0x0000009102638224 */ /* 0x040fe400078e0203 */
[----:B------:R-:W-:Y:S01]  /*6810*/  @!P0 IMAD.WIDE.U32 R2, R2, R144, RZ ;  /* 0x0000009002028225 */ /* 0x000fe200078e00ff */
[----:B------:R-:W4:Y:S03]  /*6820*/  @!P0 LDC.64 R154, c[0x0][0x218] ;  /* 0x00008600ff9a8b82 */ /* 0x000f260000000a00 */
[----:B-1----:R-:W-:Y:S01]  /*6830*/  @!P0 IMAD R148, R147, R150, RZ ;  /* 0x0000009693948224 */ /* 0x002fe200078e02ff */
[----:B------:R-:W-:Y:S01]  /*6840*/  @!P0 LEA R152, P1, R2, R210, 0x6 ;  /* 0x000000d202988211 */ /* 0x000fe200078230ff */
[----:B------:R-:W-:Y:S01]  /*6850*/  @!P0 IMAD R149, R97, R149, R98 ;  /* 0x0000009561958224 */ /* 0x000fe200078e0262 */
[----:B------:R-:W-:Y:S01]  /*6860*/  @!P0 IADD3 R147, R3, R99, RZ ;  /* 0x0000006303938210 */ /* 0x000fe20007ffe0ff */
[----:B------:R-:W-:Y:S01]  /*6870*/  @!P0 IMAD.WIDE.U32 R98, R100, R150, RZ ;  /* 0x0000009664628225 */ /* 0x000fe200078e00ff */
[-C--:B------:R-:W-:Y:S02]  /*6880*/  @!P0 LEA R3, P3, R140, R210.reuse, 0x6 ;  /* 0x000000d28c038211 */ /* 0x080fe400078630ff */
[----:B------:R-:W-:Y:S01]  /*6890*/  @!P0 LEA.HI.X R147, R2, R209, R147, 0x6, P1 ;  /* 0x000000d102938211 */ /* 0x000fe200008f3493 */
[----:B------:R-:W-:Y:S01]  /*68a0*/  @!P0 IMAD R151, R100, R151, R148 ;  /* 0x0000009764978224 */ /* 0x000fe200078e0294 */
[----:B------:R-:W-:Y:S01]  /*68b0*/  @!P0 LEA R97, P1, R98, R210, 0x6 ;  /* 0x000000d262618211 */ /* 0x000fe200078230ff */
[----:B------:R-:W-:Y:S01]  /*68c0*/  @!P0 IMAD.IADD R100, R141, 0x1, R149 ;  /* 0x000000018d648824 */ /* 0x000fe200078e0295 */
[----:B------:R-:W-:Y:S01]  /*68d0*/  @!P0 IADD3 R141, R153, R143, RZ ;  /* 0x0000008f998d8210 */ /* 0x000fe20007ffe0ff */
[----:B------:R-:W-:Y:S01]  /*68e0*/  @!P0 IMAD.IADD R2, R99, 0x1, R151 ;  /* 0x0000000163028824 */ /* 0x000fe200078e0297 */
[----:B------:R-:W-:Y:S02]  /*68f0*/  @!P0 LEA R99, P2, R144, R152, 0x5 ;  /* 0x0000009890638211 */ /* 0x000fe400078428ff */
[----:B------:R-:W-:Y:S02]  /*6900*/  @!P0 LEA.HI.X R148, R140, R209, R100, 0x6, P3 ;  /* 0x000000d18c948211 */ /* 0x000fe400018f3464 */
[----:B------:R-:W-:Y:S02]  /*6910*/  @!P0 LEA.HI.X R147, R144, R147, R145, 0x5, P2 ;  /* 0x0000009390938211 */ /* 0x000fe400010f2c91 */
[C---:B---3--:R-:W-:Y:S02]  /*6920*/  @!P0 LEA R144, P4, R3.reuse, R158, 0x1 ;  /* 0x0000009e03908211 */ /* 0x048fe400078808ff */
[----:B------:R-:W-:Y:S02]  /*6930*/  @!P0 LEA.HI.X R98, R98, R209, R2, 0x6, P1 ;  /* 0x000000d162628211 */ /* 0x000fe400008f3402 */
[----:B------:R-:W-:Y:S02]  /*6940*/  @!P0 LEA.HI.X R145, R3, R159, R148, 0x1, P4 ;  /* 0x0000009f03918211 */ /* 0x000fe400020f0c94 */
[C---:B------:R-:W-:Y:S03]  /*6950*/  @!P0 LEA R2, P1, R142.reuse, R156, 0x1 ;  /* 0x0000009c8e028211 */ /* 0x040fe600078208ff */
[----:B------:R-:W-:Y:S01]  /*6960*/  @!PT LDS RZ, [RZ] ;  /* 0x00000000fffff984 */ /* 0x000fe20000000800 */
[----:B------:R-:W-:Y:S01]  /*6970*/  @!PT LDS RZ, [RZ] ;  /* 0x00000000fffff984 */ /* 0x000fe20000000800 */
[----:B------:R-:W-:Y:S01]  /*6980*/  @!PT LDS RZ, [RZ] ;  /* 0x00000000fffff984 */ /* 0x000fe20000000800 */
[----:B------:R1:W-:Y:S01]  /*6990*/  @!P0 LDGSTS.E.BYPASS.LTC128B.128 [R199+0x4000], desc[UR20][R144.64] ;  /* 0x0400000090c78fae */ /* 0x0003e2000b901d54 */
[----:B------:R-:W-:Y:S05]  /*69a0*/  @!P0 LEA.HI.X R3, R142, R157, R141, 0x1, P1 ;  /* 0x0000009d8e038211 */ /* 0x000fea00008f0c8d */
[----:B------:R1:W-:Y:S01]  /*69b0*/  @P0 STS.128 [R199+0x4800], RZ ;  /* 0x004800ffc7000388 */ /* 0x0003e20000000c00 */
[----:B--2---:R-:W-:Y:S04]  /*69c0*/  @!P0 IADD3 R97, P5, R212, R97, RZ ;  /* 0x00000061d4618210 */ /* 0x004fe80007fbe0ff */
[----:B-----5:R-:W-:Y:S01]  /*69d0*/  @!P0 LEA R140, P3, R97, R160, 0x1 ;  /* 0x000000a0618c8211 */ /* 0x020fe200078608ff */
[----:B------:R-:W-:Y:S01]  /*69e0*/  @!P0 IMAD.X R100, R252, 0x1, R98, P5 ;  /* 0x00000001fc648824 */ /* 0x000fe200028e0662 */
[----:B----4-:R-:W-:Y:S04]  /*69f0*/  @!P0 LEA R98, P2, R99, R154, 0x1 ;  /* 0x0000009a63628211 */ /* 0x010fe800078408ff */
[----:B------:R-:W-:Y:S02]  /*6a00*/  @!P0 LEA.HI.X R141, R97, R161, R100, 0x1, P3 ;  /* 0x000000a1618d8211 */ /* 0x000fe400018f0c64 */
[----:B------:R-:W-:Y:S03]  /*6a10*/  @!P0 LEA.HI.X R99, R99, R155, R147, 0x1, P2 ;  /* 0x0000009b63638211 */ /* 0x000fe600010f0c93 */
        /* <DEDUP_REMOVED lines=14> */
[----:B------:R-:W0:Y:S01]  /*6b00*/  LDGDEPBAR ;  /* 0x00000000000079af */ /* 0x000e220000000000 */
[----:B------:R-:W-:Y:S05]  /*6b10*/  BRA `(.L_x_1305) ;  /* 0x0000000800a87947 */ /* 0x000fea0003800000 */
.L_x_1304:
[----:B------:R-:W2:Y:S01]  /*6b20*/  LDL.64 R8, [R1+0x10] ;  /* 0x0000100001087983 */ /* 0x000ea20000100a00 */
[----:B------:R-:W-:Y:S04]  /*6b30*/  DEPBAR.LE SB0, 0x0 ;  /* 0x000080000000791a */ /* 0x000fe80000000000 */
[----:B------:R-:W5:Y:S01]  /*6b40*/  LDL R6, [R1+0x1c] ;  /* 0x00001c0001067983 */ /* 0x000f620000100800 */
[----:B------:R-:W-:Y:S01]  /*6b50*/  USHF.R.S32.HI UR18, URZ, 0x1f, UR19 ;  /* 0x0000001f3f127899 */ /* 0x000fe20008011413 */
[C---:B------:R-:W-:Y:S01]  /*6b60*/  IMAD.WIDE.U32 R4, R200.reuse, UR19, RZ ;  /* 0x00000013c8047c25 */ /* 0x040fe2000f8e00ff */
[----:B------:R-:W-:Y:S01]  /*6b70*/  BAR.SYNC.DEFER_BLOCKING 0x0 ;  /* 0x0000000000007b1d */ /* 0x000fe20000010000 */
[----:B------:R-:W-:Y:S03]  /*6b80*/  ISETP.LT.AND P6, PT, RZ, UR19, PT ;  /* 0x00000013ff007c0c */ /* 0x000fe6000bfc1270 */
[----:B------:R-:W-:Y:S04]  /*6b90*/  IMAD R2, R200, UR18, RZ ;  /* 0x00000012c8027c24 */ /* 0x000fe8000f8e02ff */
[----:B------:R-:W-:Y:S04]  /*6ba0*/  IMAD R3, R201, UR19, R2 ;  /* 0x00000013c9037c24 */ /* 0x000fe8000f8e0202 */
[----:B------:R-:W-:Y:S01]  /*6bb0*/  IMAD.IADD R3, R5, 0x1, R3 ;  /* 0x0000000105037824 */ /* 0x000fe200078e0203 */
[----:B------:R-:W-:Y:S01]  /*6bc0*/  @P0 STS.128 [R199+0x6000], RZ ;  /* 0x006000ffc7000388 */ /* 0x000fe20000000c00 */
[----:B--2---:R-:W-:Y:S04]  /*6bd0*/  LEA R2, P1, R4, R8, 0x6 ;  /* 0x0000000804027211 */ /* 0x004fe800078230ff */
[----:B------:R-:W-:Y:S02]  /*6be0*/  @!P0 LEA R10, P5, R2, R250, 0x1 ;  /* 0x000000fa020a8211 */ /* 0x000fe400078a08ff */
[----:B-----5:R-:W-:Y:S02]  /*6bf0*/  LEA.HI.X R3, R4, R6, R3, 0x6, P1 ;  /* 0x0000000604037211 */ /* 0x020fe400008f3403 */
[----:B------:R-:W-:Y:S02]  /*6c00*/  @!P0 LEA R5, P4, R200, R2, 0x4 ;  /* 0x00000002c8058211 */ /* 0x000fe400078820ff */
[----:B------:R-:W-:Y:S02]  /*6c10*/  @!P0 LEA.HI.X R11, R2, R251, R3, 0x1, P5 ;  /* 0x000000fb020b8211 */ /* 0x000fe400028f0c03 */
[C---:B---3--:R-:W-:Y:S02]  /*6c20*/  @!P0 LEA R8, P3, R5.reuse, R248, 0x1 ;  /* 0x000000f805088211 */ /* 0x048fe400078608ff */
[C---:B------:R-:W-:Y:S01]  /*6c30*/  @!P0 LEA.HI.X R7, R200.reuse, R3, R201, 0x4, P4 ;  /* 0x00000003c8078211 */ /* 0x040fe200020f24c9 */
[----:B------:R-:W-:Y:S01]  /*6c40*/  @!PT LDS RZ, [RZ] ;  /* 0x00000000fffff984 */ /* 0x000fe20000000800 */
[----:B------:R-:W-:Y:S01]  /*6c50*/  @!PT LDS RZ, [RZ] ;  /* 0x00000000fffff984 */ /* 0x000fe20000000800 */
[----:B------:R-:W-:Y:S01]  /*6c60*/  @!PT LDS RZ, [RZ] ;  /* 0x00000000fffff984 */ /* 0x000fe20000000800 */
[----:B------:R-:W-:Y:S01]  /*6c70*/  @!P0 LDGSTS.E.BYPASS.LTC128B.128 [R199+0x6000], desc[UR20][R10.64] ;  /* 0x060000000ac78fae */ /* 0x000fe2000b901d54 */
[----:B------:R-:W-:Y:S02]  /*6c80*/  @!P0 LEA R4, P2, R200, R2, 0x5 ;  /* 0x00000002c8048211 */ /* 0x000fe400078428ff */
[----:B------:R-:W-:Y:S02]  /*6c90*/  @!P0 LEA.HI.X R9, R5, R249, R7, 0x1, P3 ;  /* 0x000000f905098211 */ /* 0x000fe400018f0c07 */
[----:B------:R-:W-:Y:S01]  /*6ca0*/  @P0 STS.128 [R199+0x6800], RZ ;  /* 0x006800ffc7000388 */ /* 0x000fe20000000c00 */
[----:B-1----:R-:W-:Y:S02]  /*6cb0*/  @!P0 LEA R6, P1, R4, R246, 0x1 ;  /* 0x000000f604068211 */ /* 0x002fe400078208ff */
[C---:B------:R-:W-:Y:S02]  /*6cc0*/  @!P0 LEA.HI.X R12, R200.reuse, R3, R201, 0x5, P2 ;  /* 0x00000003c80c8211 */ /* 0x040fe400010f2cc9 */
[----:B------:R-:W-:Y:S01]  /*6cd0*/  @!PT LDS RZ, [RZ] ;  /* 0x00000000fffff984 */ /* 0x000fe20000000800 */
[----:B------:R-:W-:Y:S01]  /*6ce0*/  @!PT LDS RZ, [RZ] ;  /* 0x00000000fffff984 */ /* 0x000fe20000000800 */
[----:B------:R-:W-:Y:S01]  /*6cf0*/  @!PT LDS RZ, [RZ] ;  /* 0x00000000fffff984 */ /* 0x000fe20000000800 */
[----:B------:R-:W-:Y:S01]  /*6d00*/  @!P0 LDGSTS.E.BYPASS.LTC128B.128 [R199+0x6800], desc[UR20][R8.64] ;  /* 0x0680000008c78fae */ /* 0x000fe2000b901d54 */
[----:B------:R-:W-:Y:S01]  /*6d10*/  @!P0 IMAD.WIDE.U32 R2, R200, 0x30, R2 ;  /* 0x00000030c8028825 */ /* 0x000fe200078e0002 */
[----:B------:R-:W-:Y:S03]  /*6d20*/  @!P0 LEA.HI.X R7, R4, R247, R12, 0x1, P1 ;  /* 0x000000f704078211 */ /* 0x000fe600008f0c0c */
[----:B------:R-:W-:Y:S01]  /*6d30*/  @P0 STS.128 [R199+0x7000], RZ ;  /* 0x007000ffc7000388 */ /* 0x000fe20000000c00 */
[----:B------:R-:W-:Y:S01]  /*6d40*/  @!P0 IMAD.IADD R3, R241, 0x1, R3 ;  /* 0x00000001f1038824 */ /* 0x000fe200078e0203 */
[C---:B----4-:R-:W-:Y:S03]  /*6d50*/  @!P0 LEA R4, P1, R2.reuse, R244, 0x1 ;  /* 0x000000f402048211 */ /* 0x050fe600078208ff */
[----:B------:R-:W-:Y:S01]  /*6d60*/  @!PT LDS RZ, [RZ] ;  /* 0x00000000fffff984 */ /* 0x000fe20000000800 */
[----:B------:R-:W-:Y:S01]  /*6d70*/  @!PT LDS RZ, [RZ] ;  /* 0x00000000fffff984 */ /* 0x000fe20000000800 */
[----:B------:R-:W-:Y:S01]  /*6d80*/  @!PT LDS RZ, [RZ] ;  /* 0x00000000fffff984 */ /* 0x000fe20000000800 */
[----:B------:R-:W-:Y:S01]  /*6d90*/  @!P0 LDGSTS.E.BYPASS.LTC128B.128 [R199+0x7000], desc[UR20][R6.64] ;  /* 0x0700000006c78fae */ /* 0x000fe2000b901d54 */
[----:B------:R-:W-:Y:S04]  /*6da0*/  @!P0 LEA.HI.X R5, R2, R245, R3, 0x1, P1 ;  /* 0x000000f502058211 */ /* 0x000fe800008f0c03 */
[----:B------:R-:W-:Y:S05]  /*6db0*/  @P0 STS.128 [R199+0x7800], RZ ;  /* 0x007800ffc7000388 */ /* 0x000fea0000000c00 */
[----:B------:R-:W-:Y:S01]  /*6dc0*/  @!PT LDS RZ, [RZ] ;  /* 0x00000000fffff984 */ /* 0x000fe20000000800 */
[----:B------:R-:W-:Y:S01]  /*6dd0*/  @!PT LDS RZ, [RZ] ;  /* 0x00000000fffff984 */ /* 0x000fe20000000800 */
[----:B------:R-:W-:Y:S01]  /*6de0*/  @!PT LDS RZ, [RZ] ;  /* 0x00000000fffff984 */ /* 0x000fe20000000800 */
[----:B------:R1:W-:Y:S05]  /*6df0*/  @!P0 LDGSTS.E.BYPASS.LTC128B.128 [R199+0x7800], desc[UR20][R4.64] ;  /* 0x0780000004c78fae */ /* 0x0003ea000b901d54 */
[----:B------:R-:W-:Y:S05]  /*6e00*/  LDSM.16.M88.4 R64, [R191] ;  /* 0x00000000bf40783b */ /* 0x000fea0000000200 */
[----:B------:R-:W1:Y:S05]  /*6e10*/  LDSM.16.M88.4 R16, [R184+0x4000] ;  /* 0x00400000b810783b */ /* 0x000e6a0000000200 */
[----:B------:R-:W2:Y:S05]  /*6e20*/  LDSM.16.M88.4 R60, [R191+0x2000] ;  /* 0x00200000bf3c783b */ /* 0x000eaa0000000200 */
[----:B------:R-:W3:Y:S05]  /*6e30*/  LDSM.16.M88.4 R32, [R184+0x4800] ;  /* 0x00480000b820783b */ /* 0x000eea0000000200 */
[----:B------:R-:W0:Y:S05]  /*6e40*/  LDGDEPBAR ;  /* 0x00000000000079af */ /* 0x000e2a0000000000 */
[----:B------:R-:W4:Y:S05]  /*6e50*/  LDSM.16.M88.4 R48, [R184+0x5000] ;  /* 0x00500000b830783b */ /* 0x000f2a0000000200 */
[----:B------:R-:W5:Y:S05]  /*6e60*/  LDSM.16.M88.4 R140, [R184+0x5800] ;  /* 0x00580000b88c783b */ /* 0x000f6a0000000200 */
[----:B------:R-:W-:Y:S05]  /*6e70*/  LDSM.16.M88.4 R144, [R194] ;  /* 0x00000000c290783b */ /* 0x000fea0000000200 */
[----:B------:R-:W5:Y:S05]  /*6e80*/  LDSM.16.M88.4 R148, [R190+0x4000] ;  /* 0x00400000be94783b */ /* 0x000f6a0000000200 */
[----:B------:R-:W5:Y:S01]  /*6e90*/  LDSM.16.M88.4 R152, [R194+0x2000] ;  /* 0x00200000c298783b */ /* 0x000f620000000200 */
[-C--:B-1----:R-:W-:Y:S04]  /*6ea0*/  HMMA.16816.F32 R4, R64, R16.reuse, RZ ;  /* 0x000000104004723c */ /* 0x082fe800000018ff */
[----:B------:R-:W1:Y:S02]  /*6eb0*/  LDSM.16.M88.4 R156, [R190+0x4800] ;  /* 0x00480000be9c783b */ /* 0x000e640000000200 */
[C---:B--2---:R-:W-:Y:S03]  /*6ec0*/  HMMA.16816.F32 R8, R60.reuse, R16, RZ ;  /* 0x000000103c08723c */ /* 0x044fe600000018ff */
[----:B------:R-:W2:Y:S03]  /*6ed0*/  LDSM.16.M88.4 R160, [R190+0x5000] ;  /* 0x00500000bea0783b */ /* 0x000ea60000000200 */
[-C--:B------:R-:W-:Y:S02]  /*6ee0*/  HMMA.16816.F32 R12, R60, R18.reuse, RZ ;  /* 0x000000123c0c723c */ /* 0x080fe400000018ff */
[----:B------:R-:W2:Y:S04]  /*6ef0*/  LDSM.16.M88.4 R164, [R190+0x5800] ;  /* 0x00580000bea4783b */ /* 0x000ea80000000200 */
[C---:B------:R-:W-:Y:S01]  /*6f00*/  HMMA.16816.F32 R16, R64.reuse, R18, RZ ;  /* 0x000000124010723c */ /* 0x040fe200000018ff */
[----:B------:R-:W-:Y:S05]  /*6f10*/  LDSM.16.M88.4 R168, [R192+0x2000] ;  /* 0x00200000c0a8783b */ /* 0x000fea0000000200 */
[-C--:B---3--:R-:W-:Y:S01]  /*6f20*/  HMMA.16816.F32 R20, R64, R32.reuse, RZ ;  /* 0x000000204014723c */ /* 0x088fe200000018ff */
[----:B------:R-:W-:Y:S05]  /*6f30*/  LDSM.16.M88.4 R172, [R196] ;  /* 0x00000000c4ac783b */ /* 0x000fea0000000200 */
[C---:B------:R-:W-:Y:S01]  /*6f40*/  HMMA.16816.F32 R24, R60.reuse, R32, RZ ;  /* 0x000000203c18723c */ /* 0x040fe200000018ff */
[----:B------:R-:W-:Y:S05]  /*6f50*/  LDSM.16.M88.4 R176, [R193] ;  /* 0x00000000c1b0783b */ /* 0x000fea0000000200 */
[-C--:B------:R-:W-:Y:S01]  /*6f60*/  HMMA.16816.F32 R28, R60, R34.reuse, RZ ;  /* 0x000000223c1c723c */ /* 0x080fe200000018ff */
[----:B------:R-:W-:Y:S05]  /*6f70*/  LDSM.16.M88.4 R180, [R189] ;  /* 0x00000000bdb4783b */ /* 0x000fea0000000200 */
        /* <DEDUP_REMOVED lines=10> */
[-C--:B------:R-:W-:Y:S06]  /*7020*/  HMMA.16816.F32 R4, R144, R148.reuse, R4 ;  /* 0x000000949004723c */ /* 0x080fec0000001804 */
        /* <DEDUP_REMOVED lines=14> */
[-C--:B------:R-:W-:Y:S06]  /*7110*/  HMMA.16816.F32 R52, R144, R164.reuse, R52 ;  /* 0x000000a49034723c */ /* 0x080fec0000001834 */
[C---:B------:R-:W-:Y:S06]  /*7120*/  HMMA.16816.F32 R56, R152.reuse, R164, R56 ;  /* 0x000000a49838723c */ /* 0x040fec0000001838 */
[-C--:B------:R-:W-:Y:S01]  /*7130*/  HMMA.16816.F32 R60, R152, R166.reuse, R60 ;  /* 0x000000a6983c723c */ /* 0x080fe2000000183c */
[----:B------:R-:W4:Y:S05]  /*7140*/  LDSM.16.M88.4 R152, [R193+0x2000] ;  /* 0x00200000c198783b */ /* 0x000f2a0000000200 */
[----:B------:R-:W-:Y:S01]  /*7150*/  HMMA.16816.F32 R64, R144, R166, R64 ;  /* 0x000000a69040723c */ /* 0x000fe20000001840 */
[----:B------:R-:W5:Y:S05]  /*7160*/  LDSM.16.M88.4 R144, [R189+0x800] ;  /* 0x00080000bd90783b */ /* 0x000f6a0000000200 */
[-C--:B---3--:R-:W-:Y:S06]  /*7170*/  HMMA.16816.F32 R4, R140, R148.reuse, R4 ;  /* 0x000000948c04723c */ /* 0x088fec0000001804 */
[C---:B------:R-:W-:Y:S06]  /*7180*/  HMMA.16816.F32 R8, R168.reuse, R148, R8 ;  /* 0x00000094a808723c */ /* 0x040fec0000001808 */
[-C--:B------:R-:W-:Y:S06]  /*7190*/  HMMA.16816.F32 R12, R168, R150.reuse, R12 ;  /* 0x00000096a80c723c */ /* 0x080fec000000180c */
[C---:B------:R-:W-:Y:S01]  /*71a0*/  HMMA.16816.F32 R16, R140.reuse, R150, R16 ;  /* 0x000000968c10723c */ /* 0x040fe20000001810 */
[----:B------:R-:W3:Y:S05]  /*71b0*/  LDSM.16.M88.4 R148, [R189+0x1000] ;  /* 0x00100000bd94783b */ /* 0x000eea0000000200 */
[-C--:B-1----:R-:W-:Y:S06]  /*71c0*/  HMMA.16816.F32 R20, R140, R156.reuse, R20 ;  /* 0x0000009c8c14723c */ /* 0x082fec0000001814 */
[C---:B------:R-:W-:Y:S06]  /*71d0*/  HMMA.16816.F32 R24, R168.reuse, R156, R24 ;  /* 0x0000009ca818723c */ /* 0x040fec0000001818 */
[-C--:B------:R-:W-:Y:S06]  /*71e0*/  HMMA.16816.F32 R28, R168, R158.reuse, R28 ;  /* 0x0000009ea81c723c */ /* 0x080fec000000181c */
[C---:B------:R-:W-:Y:S06]  /*71f0*/  HMMA.16816.F32 R32, R140.reuse, R158, R32 ;  /* 0x0000009e8c20723c */ /* 0x040fec0000001820 */
[-C--:B--2---:R-:W-:Y:S06]  /*7200*/  HMMA.16816.F32 R36, R140, R160.reuse, R36 ;  /* 0x000000a08c24723c */ /* 0x084fec0000001824 */
[C---:B------:R-:W-:Y:S06]  /*7210*/  HMMA.16816.F32 R40, R168.reuse, R160, R40 ;  /* 0x000000a0a828723c */ /* 0x040fec0000001828 */
[-C--:B------:R-:W-:Y:S06]  /*7220*/  HMMA.16816.F32 R44, R168, R162.reuse, R44 ;  /* 0x000000a2a82c723c */ /* 0x080fec000000182c */
[C---:B------:R-:W-:Y:S06]  /*7230*/  HMMA.16816.F32 R48, R140.reuse, R162, R48 ;  /* 0x000000a28c30723c */ /* 0x040fec0000001830 */
[-C--:B------:R-:W-:Y:S06]  /*7240*/  HMMA.16816.F32 R52, R140, R172.reuse, R52 ;  /* 0x000000ac8c34723c */ /* 0x080fec0000001834 */
[C---:B------:R-:W-:Y:S06]  /*7250*/  HMMA.16816.F32 R56, R168.reuse, R172, R56 ;  /* 0x000000aca838723c */ /* 0x040fec0000001838 */
[-C--:B------:R-:W-:Y:S06]  /*7260*/  HMMA.16816.F32 R60, R168, R174.reuse, R60 ;  /* 0x000000aea83c723c */ /* 0x080fec000000183c */
[----:B------:R-:W-:Y:S01]  /*7270*/  HMMA.16816.F32 R64, R140, R174, R64 ;  /* 0x000000ae8c40723c */ /* 0x000fe20000001840 */
[----:B------:R-:W1:Y:S01]  /*7280*/  LDSM.16.M88.4 R140, [R189+0x1800] ;  /* 0x00180000bd8c783b */ /* 0x000e620000000200 */
[----:B------:R-:W-:Y:S04]  /*7290*/  DEPBAR.LE SB0, 0x0 ;  /* 0x000080000000791a */ /* 0x000fe80000000000 */
[-C--:B------:R-:W-:Y:S01]  /*72a0*/  HMMA.16816.F32 R4, R176, R180.reuse, R4 ;  /* 0x000000b4b004723c */ /* 0x080fe20000001804 */
[----:B------:R-:W-:Y:S05]  /*72b0*/  BAR.SYNC.DEFER_BLOCKING 0x0 ;  /* 0x0000000000007b1d */ /* 0x000fea0000010000 */
[C---:B----4-:R-:W-:Y:S06]  /*72c0*/  HMMA.16816.F32 R8, R152.reuse, R180, R8 ;  /* 0x000000b49808723c */ /* 0x050fec0000001808 */
        /* <DEDUP_REMOVED lines=47> */
.L_x_1305:
[----:B-1----:R-:W-:Y:S01]  /*75c0*/  FMNMX.FTZ R2, R8, R101, !PT ;  /* 0x0000006508027209 */ /* 0x002fe20007810000 */
[----:B------:R-:W1:Y:S01]  /*75d0*/  SHFL.BFLY PT, R100, R103, 0x2, 0x1f ;  /* 0x0c401f0067647f89 */ /* 0x000e6200000e0000 */
[--C-:B------:R-:W-:Y:S01]  /*75e0*/  LOP3.LUT R160, R207, UR13, R202.reuse, 0x96, !PT ;  /* 0x0000000dcfa07c12 */ /* 0x100fe2000f8e96ca */
[----:B------:R-:W-:Y:S01]  /*75f0*/  IMAD.U32 R152, RZ, RZ, UR16 ;  /* 0x00000010ff987e24 */ /* 0x000fe2000f8e00ff */
[----:B------:R-:W-:Y:S05]  /*7600*/  FMNMX.FTZ R2, R9, R2, !PT ;  /* 0x0000000209027209 */ /* 0x000fea0007810000 */
[----:B------:R-:W2:Y:S01]  /*7610*/  SHFL.BFLY PT, R99, R146, 0x2, 0x1f ;  /* 0x0c401f0092637f89 */ /* 0x000ea200000e0000 */
[----:B------:R-:W-:Y:S01]  /*7620*/  LOP3.LUT R158, R205, UR13, R202, 0x96, !PT ;  /* 0x0000000dcd9e7c12 */ /* 0x000fe2000f8e96ca */
[----:B------:R-:W-:Y:S01]  /*7630*/  IMAD.WIDE.U32 R160, R160, -0x326172a9, RZ ;  /* 0xcd9e8d57a0a07825 */ /* 0x000fe200078e00ff */
[----:B------:R-:W-:Y:S01]  /*7640*/  FMNMX.FTZ R3, R12, R2, !PT ;  /* 0x000000020c037209 */ /* 0x000fe20007810000 */
[----:B------:R-:W-:Y:S01]  /*7650*/  USHF.L.U32 UR18, UR19, 0x1, URZ ;  /* 0x0000000113127899 */ /* 0x000fe2000800063f */
[----:B------:R-:W-:Y:S01]  /*7660*/  FMNMX.FTZ R2, R10, R102, !PT ;  /* 0x000000660a027209 */ /* 0x000fe20007810000 */
[----:B------:R-:W-:Y:S01]  /*7670*/  IMAD.WIDE.U32 R158, R158, -0x326172a9, RZ ;  /* 0xcd9e8d579e9e7825 */ /* 0x000fe200078e00ff */
[----:B------:R-:W-:Y:S01]  /*7680*/  FMNMX.FTZ R3, R13, R3, !PT ;  /* 0x000000030d037209 */ /* 0x000fe20007810000 */
[----:B------:R-:W-:Y:S01]  /*7690*/  UIADD3 UR19, UR19, -0x1, URZ ;  /* 0xffffffff13137890 */ /* 0x000fe2000fffe03f */
[----:B------:R-:W-:Y:S01]  /*76a0*/  FMNMX.FTZ R2, R11, R2, !PT ;  /* 0x000000020b027209 */ /* 0x000fe20007810000 */
[----:B------:R-:W-:Y:S01]  /*76b0*/  IMAD.MOV.U32 R171, RZ, RZ, 0x7054 ;  /* 0x00007054ffab7424 */ /* 0x000fe200078e00ff */
[----:B------:R-:W-:Y:S01]  /*76c0*/  FMNMX.FTZ R3, R24, R3, !PT ;  /* 0x0000000318037209 */ /* 0x000fe20007810000 */
[----:B------:R-:W-:Y:S01]  /*76d0*/  IMAD.U32 R97, RZ, RZ, UR23 ;  /* 0x00000017ff617e24 */ /* 0x000fe2000f8e00ff */
[----:B------:R-:W-:Y:S02]  /*76e0*/  FMNMX.FTZ R2, R14, R2, !PT ;  /* 0x000000020e027209 */ /* 0x000fe40007810000 */
[----:B------:R-:W-:Y:S02]  /*76f0*/  FMNMX.FTZ R3, R25, R3, !PT ;  /* 0x0000000319037209 */ /* 0x000fe40007810000 */
[----:B------:R-:W-:Y:S02]  /*7700*/  FMNMX.FTZ R2, R15, R2, !PT ;  /* 0x000000020f027209 */ /* 0x000fe40007810000 */
[----:B------:R-:W-:Y:S02]  /*7710*/  FMNMX.FTZ R3, R28, R3, !PT ;  /* 0x000000031c037209 */ /* 0x000fe40007810000 */
[----:B-1----:R-:W-:Y:S01]  /*7720*/  FMNMX.FTZ R100, R103, R100, !PT ;  /* 0x0000006467647209 */ /* 0x002fe20007810000 */
[----:B------:R-:W-:Y:S01]  /*7730*/  IMAD.U32 R103, RZ, RZ, UR23 ;  /* 0x00000017ff677e24 */ /* 0x000fe2000f8e00ff */
[----:B------:R-:W-:Y:S02]  /*7740*/  FMNMX.FTZ R3, R29, R3, !PT ;  /* 0x000000031d037209 */ /* 0x000fe40007810000 */
[----:B--2---:R-:W-:Y:S01]  /*7750*/  FMNMX.FTZ R99, R146, R99, !PT ;  /* 0x0000006392637209 */ /* 0x004fe20007810000 */
[----:B------:R-:W1:Y:S01]  /*7760*/  SHFL.BFLY PT, R140, R100, 0x1, 0x1f ;  /* 0x0c201f00648c7f89 */ /* 0x000e6200000e0000 */
[----:B------:R-:W-:Y:S02]  /*7770*/  FMNMX.FTZ R3, R40, R3, !PT ;  /* 0x0000000328037209 */ /* 0x000fe40007810000 */
[----:B------:R-:W-:Y:S05]  /*7780*/  LOP3.LUT R97, R203, UR18, R97, 0x96, !PT ;  /* 0x00000012cb617c12 */ /* 0x000fea000f8e9661 */
[----:B------:R-:W2:Y:S01]  /*7790*/  SHFL.BFLY PT, R141, R99, 0x1, 0x1f ;  /* 0x0c201f00638d7f89 */ /* 0x000ea200000e0000 */
[----:B------:R-:W-:Y:S01]  /*77a0*/  FMNMX.FTZ R3, R41, R3, !PT ;  /* 0x0000000329037209 */ /* 0x000fe20007810000 */
[----:B------:R-:W-:Y:S01]  /*77b0*/  UIADD3 UR18, UR18, 0x1, URZ ;  /* 0x0000000112127890 */ /* 0x000fe2000fffe03f */
[----:B------:R-:W-:Y:S01]  /*77c0*/  FMNMX.FTZ R2, R26, R2, !PT ;  /* 0x000000021a027209 */ /* 0x000fe20007810000 */
[----:B------:R-:W-:Y:S01]  /*77d0*/  IMAD.WIDE.U32 R144, R97, -0x326172a9, RZ ;  /* 0xcd9e8d5761907825 */ /* 0x000fe200078e00ff */
[----:B------:R-:W-:Y:S02]  /*77e0*/  FMNMX.FTZ R3, R44, R3, !PT ;  /* 0x000000032c037209 */ /* 0x000fe40007810000 */
[----:B------:R-:W-:Y:S02]  /*77f0*/  FMNMX.FTZ R2, R27, R2, !PT ;  /* 0x000000021b027209 */ /* 0x000fe40007810000 */
[----:B------:R-:W-:Y:S02]  /*7800*/  FMNMX.FTZ R3, R45, R3, !PT ;  /* 0x000000032d037209 */ /* 0x000fe40007810000 */
[----:B------:R-:W-:Y:S02]  /*7810*/  LOP3.LUT R97, R203, UR18, R103, 0x96, !PT ;  /* 0x00000012cb617c12 */ /* 0x000fe4000f8e9667 */
[----:B------:R-:W-:Y:S02]  /*7820*/  FMNMX.FTZ R3, R56, R3, !PT ;  /* 0x0000000338037209 */ /* 0x000fe40007810000 */
[----:B------:R-:W-:Y:S02]  /*7830*/  FMNMX.FTZ R2, R30, R2, !PT ;  /* 0x000000021e027209 */ /* 0x000fe40007810000 */
[----:B------:R-:W-:Y:S02]  /*7840*/  FMNMX.FTZ R3, R57, R3, !PT ;  /* 0x0000000339037209 */ /* 0x000fe40007810000 */
[----:B------:R-:W-:Y:S02]  /*7850*/  LOP3.LUT R98, R145, UR14, R226, 0x96, !PT ;  /* 0x0000000e91627c12 */ /* 0x000fe4000f8e96e2 */
[----:B-1----:R-:W-:Y:S02]  /*7860*/  FMNMX.FTZ R100, R100, R140, !PT ;  /* 0x0000008c64647209 */ /* 0x002fe40007810000 */
[----:B------:R-:W-:Y:S01]  /*7870*/  FMNMX.FTZ R3, R60, R3, !PT ;  /* 0x000000033c037209 */ /* 0x000fe20007810000 */
[----:B------:R-:W-:Y:S01]  /*7880*/  IMAD.WIDE.U32 R154, R98, -0x2daee0ad, RZ ;  /* 0xd2511f53629a7825 */ /* 0x000fe200078e00ff */
[----:B--2---:R-:W-:Y:S02]  /*7890*/  FMNMX.FTZ R99, R99, R141, !PT ;  /* 0x0000008d63637209 */ /* 0x004fe40007810000 */
[----:B------:R-:W-:Y:S01]  /*78a0*/  FMNMX.FTZ R2, R31, R2, !PT ;  /* 0x000000021f027209 */ /* 0x000fe20007810000 */
[----:B------:R-:W-:Y:S01]  /*78b0*/  FADD.FTZ R0, -R100, R0 ;  /* 0x0000000064007221 */ /* 0x000fe20000010100 */
[----:B------:R-:W-:Y:S01]  /*78c0*/  LOP3.LUT R150, R145, UR14, R224, 0x96, !PT ;  /* 0x0000000e91967c12 */ /* 0x000fe2000f8e96e0 */
[----:B------:R-:W-:Y:S01]  /*78d0*/  IMAD.WIDE.U32 R140, R97, -0x326172a9, RZ ;  /* 0xcd9e8d57618c7825 */ /* 0x000fe200078e00ff */
[----:B------:R-:W-:Y:S02]  /*78e0*/  FMNMX.FTZ R97, R61, R3, !PT ;  /* 0x000000033d617209 */ /* 0x000fe40007810000 */
[----:B------:R-:W-:Y:S01]  /*78f0*/  FMNMX.FTZ R2, R42, R2, !PT ;  /* 0x000000022a027209 */ /* 0x000fe20007810000 */
[----:B------:R-:W-:Y:S01]  /*7900*/  FMUL.FTZ R3, R0, UR4 ;  /* 0x0000000400037c20 */ /* 0x000fe20008410000 */
[--C-:B------:R-:W-:Y:S01]  /*7910*/  LOP3.LUT R142, R161, UR12, R144.reuse, 0x96, !PT ;  /* 0x0000000ca18e7c12 */ /* 0x100fe2000f8e9690 */
[----:B------:R-:W1:Y:S01]  /*7920*/  SHFL.BFLY PT, R145, R97, 0x2, 0x1f ;  /* 0x0c401f0061917f89 */ /* 0x000e6200000e0000 */
[----:B------:R-:W-:Y:S01]  /*7930*/  FMNMX.FTZ R2, R43, R2, !PT ;  /* 0x000000022b027209 */ /* 0x000fe20007810000 */
[----:B------:R2:W3:Y:S01]  /*7940*/  MUFU.EX2 R98, R3 ;  /* 0x0000000300627308 */ /* 0x0004e20000000800 */
[----:B------:R-:W-:Y:S01]  /*7950*/  LOP3.LUT R149, R159, UR12, R144, 0x96, !PT ;  /* 0x0000000c9f957c12 */ /* 0x000fe2000f8e9690 */
[----:B------:R-:W-:Y:S01]  /*7960*/  FADD.FTZ R0, -R99, R96 ;  /* 0x0000006063007221 */ /* 0x000fe20000010100 */
[----:B------:R-:W-:Y:S01]  /*7970*/  FMNMX.FTZ R2, R46, R2, !PT ;  /* 0x000000022e027209 */ /* 0x000fe20007810000 */
[----:B------:R-:W-:Y:S01]  /*7980*/  IMAD.WIDE.U32 R142, R142, -0x2daee0ad, RZ ;  /* 0xd2511f538e8e7825 */ /* 0x000fe200078e00ff */
[----:B------:R-:W-:Y:S02]  /*7990*/  LOP3.LUT R148, R141, UR14, R226, 0x96, !PT ;  /* 0x0000000e8d947c12 */ /* 0x000fe4000f8e96e2 */
[----:B------:R-:W-:Y:S01]  /*79a0*/  FMNMX.FTZ R2, R47, R2, !PT ;  /* 0x000000022f027209 */ /* 0x000fe20007810000 */
[----:B------:R-:W-:Y:S01]  /*79b0*/  FMUL.FTZ R153, R100, UR4 ;  /* 0x0000000464997c20 */ /* 0x000fe20008410000 */
[----:B------:R-:W-:Y:S01]  /*79c0*/  LOP3.LUT R147, R161, UR12, R140, 0x96, !PT ;  /* 0x0000000ca1937c12 */ /* 0x000fe2000f8e968c */
[----:B------:R-:W-:Y:S01]  /*79d0*/  IMAD.WIDE.U32 R150, R150, -0x2daee0ad, RZ ;  /* 0xd2511f5396967825 */ /* 0x000fe200078e00ff */
[----:B------:R-:W-:Y:S02]  /*79e0*/  FMNMX.FTZ R2, R58, R2, !PT ;  /* 0x000000023a027209 */ /* 0x000fe40007810000 */
[----:B------:R-:W-:Y:S01]  /*79f0*/  LOP3.LUT R146, R141, UR14, R224, 0x96, !PT ;  /* 0x0000000e8d927c12 */ /* 0x000fe2000f8e96e0 */
[----:B------:R-:W-:Y:S01]  /*7a00*/  IMAD.WIDE.U32 R174, R147, -0x2daee0ad, RZ ;  /* 0xd2511f5393ae7825 */ /* 0x000fe200078e00ff */
[----:B------:R-:W-:Y:S02]  /*7a10*/  FMNMX.FTZ R2, R59, R2, !PT ;  /* 0x000000023b027209 */ /* 0x000fe40007810000 */
[----:B------:R-:W-:Y:S01]  /*7a20*/  LOP3.LUT R103, R159, UR12, R140, 0x96, !PT ;  /* 0x0000000c9f677c12 */ /* 0x000fe2000f8e968c */
[----:B--2---:R-:W-:Y:S01]  /*7a30*/  FMUL.FTZ R3, R0, UR4 ;  /* 0x0000000400037c20 */ /* 0x004fe20008410000 */
[----:B------:R-:W-:Y:S01]  /*7a40*/  FMNMX.FTZ R0, R62, R2, !PT ;  /* 0x000000023e007209 */ /* 0x000fe20007810000 */
[----:B------:R-:W-:Y:S01]  /*7a50*/  IMAD.WIDE.U32 R140, R149, -0x2daee0ad, RZ ;  /* 0xd2511f53958c7825 */ /* 0x000fe200078e00ff */
[----:B------:R-:W-:Y:S01]  /*7a60*/  FSETP.NEU.FTZ.AND P1, PT, R100, -INF , PT ;  /* 0xff8000006400780b */ /* 0x000fe20003f3d000 */
[----:B------:R2:W4:Y:S01]  /*7a70*/  MUFU.EX2 R96, R3 ;  /* 0x0000000300607308 */ /* 0x0005220000000800 */
[----:B------:R-:W-:Y:S01]  /*7a80*/  FMNMX.FTZ R0, R63, R0, !PT ;  /* 0x000000003f007209 */ /* 0x000fe20007810000 */
[----:B------:R-:W-:Y:S01]  /*7a90*/  IMAD.WIDE.U32 R148, R148, -0x2daee0ad, RZ ;  /* 0xd2511f5394947825 */ /* 0x000fe200078e00ff */
[----:B-1----:R-:W-:Y:S02]  /*7aa0*/  FMNMX.FTZ R97, R97, R145, !PT ;  /* 0x0000009161617209 */ /* 0x002fe40007810000 */
[----:B------:R-:W-:Y:S01]  /*7ab0*/  FSEL R153, R153, RZ, P1 ;  /* 0x000000ff99997208 */ /* 0x000fe20000800000 */
[----:B------:R-:W1:Y:S01]  /*7ac0*/  SHFL.BFLY PT, R2, R0, 0x2, 0x1f ;  /* 0x0c401f0000027f89 */ /* 0x000e6200000e0000 */
[----:B------:R-:W-:Y:S01]  /*7ad0*/  FSETP.NEU.FTZ.AND P1, PT, R99, -INF , PT ;  /* 0xff8000006300780b */ /* 0x000fe20003f3d000 */
[----:B------:R-:W-:Y:S01]  /*7ae0*/  IMAD.WIDE.U32 R146, R146, -0x2daee0ad, RZ ;  /* 0xd2511f5392927825 */ /* 0x000fe200078e00ff */
[----:B------:R-:W-:Y:S02]  /*7af0*/  LOP3.LUT R161, R175, UR9, R148, 0x96, !PT ;  /* 0x00000009afa17c12 */ /* 0x000fe4000f8e9694 */
[----:B------:R-:W-:Y:S01]  /*7b00*/  LOP3.LUT R144, R155, UR11, R206, 0x96, !PT ;  /* 0x0000000b9b907c12 */ /* 0x000fe2000f8e96ce */
[--C-:B------:R-:W-:Y:S01]  /*7b10*/  FFMA.FTZ R64, R64, UR4, -R153.reuse ;  /* 0x0000000440407c23 */ /* 0x100fe20008010899 */
[----:B------:R-:W-:Y:S01]  /*7b20*/  LOP3.LUT R164, R141, UR9, R150, 0x96, !PT ;  /* 0x000000098da47c12 */ /* 0x000fe2000f8e9696 */
[--C-:B------:R-:W-:Y:S01]  /*7b30*/  FFMA.FTZ R65, R65, UR4, -R153.reuse ;  /* 0x0000000441417c23 */ /* 0x100fe20008010899 */
[----:B------:R-:W-:Y:S01]  /*7b40*/  LOP3.LUT R159, R147, UR11, R204, 0x96, !PT ;  /* 0x0000000b939f7c12 */ /* 0x000fe2000f8e96cc */
[--C-:B------:R-:W-:Y:S01]  /*7b50*/  FFMA.FTZ R33, R33, UR4, -R153.reuse ;  /* 0x0000000421217c23 */ /* 0x100fe20008010899 */
[----:B--2---:R-:W-:Y:S01]  /*7b60*/  LOP3.LUT R3, R143, UR9, R154, 0x96, !PT ;  /* 0x000000098f037c12 */ /* 0x004fe2000f8e969a */
[----:B------:R-:W-:Y:S01]  /*7b70*/  FMUL.FTZ R154, R99, UR4 ;  /* 0x00000004639a7c20 */ /* 0x000fe20008410000 */
[----:B------:R-:W2:Y:S01]  /*7b80*/  SHFL.BFLY PT, R148, R97, 0x1, 0x1f ;  /* 0x0c201f0061947f89 */ /* 0x000ea200000e0000 */
[----:B------:R3:W-:Y:S01]  /*7b90*/  MUFU.EX2 R216, R33 ;  /* 0x0000002100d87308 */ /* 0x0007e20000000800 */
[----:B------:R-:W-:Y:S01]  /*7ba0*/  LOP3.LUT R143, R151, UR11, R204, 0x96, !PT ;  /* 0x0000000b978f7c12 */ /* 0x000fe2000f8e96cc */
[----:B------:R-:W-:Y:S01]  /*7bb0*/  IMAD.WIDE.U32 R164, R164, -0x326172a9, RZ ;  /* 0xcd9e8d57a4a47825 */ /* 0x000fe200078e00ff */
[----:B------:R-:W-:Y:S02]  /*7bc0*/  FSEL R154, R154, RZ, P1 ;  /* 0x000000ff9a9a7208 */ /* 0x000fe40000800000 */
[----:B------:R-:W-:Y:S01]  /*7bd0*/  PRMT R152, R152, R171, UR16 ;  /* 0x0000001098987e16 */ /* 0x000fe200080000ab */
[--C-:B------:R-:W-:Y:S01]  /*7be0*/  FFMA.FTZ R16, R16, UR4, -R153.reuse ;  /* 0x0000000410107c23 */ /* 0x100fe20008010899 */
[----:B------:R-:W-:Y:S01]  /*7bf0*/  LOP3.LUT R170, R149, UR11, R206, 0x96, !PT ;  /* 0x0000000b95aa7c12 */ /* 0x000fe2000f8e96ce */
[--C-:B------:R-:W-:Y:S01]  /*7c00*/  FFMA.FTZ R17, R17, UR4, -R153.reuse ;  /* 0x0000000411117c23 */ /* 0x100fe20008010899 */
[--C-:B------:R-:W-:Y:S01]  /*7c10*/  FFMA.FTZ R38, R38, UR4, -R154.reuse ;  /* 0x0000000426267c23 */ /* 0x100fe2000801089a */
[----:B------:R-:W-:Y:S01]  /*7c20*/  MUFU.EX2 R240, R16 ;  /* 0x0000001000f07308 */ /* 0x000fe20000000800 */
[----:B-1----:R-:W-:Y:S01]  /*7c30*/  FMNMX.FTZ R0, R0, R2, !PT ;  /* 0x0000000200007209 */ /* 0x002fe20007810000 */
[--C-:B------:R-:W-:Y:S01]  /*7c40*/  FFMA.FTZ R18, R18, UR4, -R154.reuse ;  /* 0x0000000412127c23 */ /* 0x100fe2000801089a */
[----:B------:R-:W-:Y:S01]  /*7c50*/  FFMA.FTZ R19, R19, UR4, -R154 ;  /* 0x0000000413137c23 */ /* 0x000fe2000801089a */
[--C-:B------:R-:W-:Y:S01]  /*7c60*/  FFMA.FTZ R4, R4, UR4, -R153.reuse ;  /* 0x0000000404047c23 */ /* 0x100fe20008010899 */
[----:B------:R-:W-:Y:S01]  /*7c70*/  IMAD.WIDE.U32 R172, R103, -0x2daee0ad, RZ ;  /* 0xd2511f5367ac7825 */ /* 0x000fe200078e00ff */
[----:B------:R-:W1:Y:S04]  /*7c80*/  SHFL.BFLY PT, R2, R0, 0x1, 0x1f ;  /* 0x0c201f0000027f89 */ /* 0x000e6800000e0000 */
[----:B------:R5:W1:Y:S01]  /*7c90*/  MUFU.EX2 R239, R17 ;  /* 0x0000001100ef7308 */ /* 0x000a620000000800 */
[----:B------:R-:W-:Y:S01]  /*7ca0*/  FFMA.FTZ R103, R5, UR4, -R153 ;  /* 0x0000000405677c23 */ /* 0x000fe20008010899 */
[----:B------:R-:W-:Y:S01]  /*7cb0*/  LOP3.LUT R173, R173, UR9, R146, 0x96, !PT ;  /* 0x00000009adad7c12 */ /* 0x000fe2000f8e9692 */
[----:B------:R-:W-:Y:S04]  /*7cc0*/  IMAD.WIDE.U32 R146, R144, -0x326172a9, RZ ;  /* 0xcd9e8d5790927825 */ /* 0x000fe800078e00ff */
[----:B---3--:R-:W-:Y:S01]  /*7cd0*/  FMUL.FTZ R33, R98, R121 ;  /* 0x0000007962217220 */ /* 0x008fe20000410000 */
[----:B--2---:R-:W-:Y:S01]  /*7ce0*/  FMNMX.FTZ R97, R97, R148, !PT ;  /* 0x0000009461617209 */ /* 0x004fe20007810000 */
[----:B------:R-:W-:Y:S01]  /*7cf0*/  IMAD.WIDE.U32 R144, R143, -0x326172a9, RZ ;  /* 0xcd9e8d578f907825 */ /* 0x000fe200078e00ff */
[----:B------:R2:W-:Y:S02]  /*7d00*/  MUFU.EX2 R238, R18 ;  /* 0x0000001200ee7308 */ /* 0x0005e40000000800 */
[----:B------:R-:W-:Y:S01]  /*7d10*/  FSETP.NEU.FTZ.AND P1, PT, R97, -INF , PT ;  /* 0xff8000006100780b */ /* 0x000fe20003f3d000 */
[----:B------:R-:W-:Y:S01]  /*7d20*/  FFMA.FTZ R34, R34, UR4, -R154 ;  /* 0x0000000422227c23 */ /* 0x000fe2000801089a */
[----:B------:R-:W-:Y:S01]  /*7d30*/  LOP3.LUT R141, R165, UR8, R144, 0x96, !PT ;  /* 0x00000008a58d7c12 */ /* 0x000fe2000f8e9690 */
[----:B------:R-:W-:Y:S04]  /*7d40*/  IMAD.WIDE.U32 R176, R159, -0x326172a9, RZ ;  /* 0xcd9e8d579fb07825 */ /* 0x000fe800078e00ff */
[C---:B------:R-:W-:Y:S01]  /*7d50*/  FMUL.FTZ R72, R98.reuse, R72 ;  /* 0x0000004862487220 */ /* 0x040fe20000410000 */
[----:B------:R3:W1:Y:S01]  /*7d60*/  MUFU.EX2 R237, R19 ;  /* 0x0000001300ed7308 */ /* 0x0006620000000800 */
[----:B-----5:R-:W-:Y:S01]  /*7d70*/  IMAD.WIDE.U32 R16, R3, -0x326172a9, RZ ;  /* 0xcd9e8d5703107825 */ /* 0x020fe200078e00ff */
[--C-:B------:R-:W-:Y:S02]  /*7d80*/  LOP3.LUT R3, R145, UR10, R158.reuse, 0x96, !PT ;  /* 0x0000000a91037c12 */ /* 0x100fe4000f8e969e */
[----:B------:R-:W-:Y:S01]  /*7d90*/  LOP3.LUT R158, R177, UR10, R158, 0x96, !PT ;  /* 0x0000000ab19e7c12 */ /* 0x000fe2000f8e969e */
[----:B------:R-:W-:Y:S01]  /*7da0*/  FMUL.FTZ R73, R98, R73 ;  /* 0x0000004962497220 */ /* 0x000fe20000410000 */
[----:B------:R-:W-:Y:S01]  /*7db0*/  LOP3.LUT R17, R17, UR8, R146, 0x96, !PT ;  /* 0x0000000811117c12 */ /* 0x000fe2000f8e9692 */
[----:B----4-:R-:W-:Y:S03]  /*7dc0*/  FMUL.FTZ R74, R96, R74 ;  /* 0x0000004a604a7220 */ /* 0x010fe60000410000 */
[----:B------:R4:W-:Y:S01]  /*7dd0*/  MUFU.EX2 R236, R4 ;  /* 0x0000000400ec7308 */ /* 0x0009e20000000800 */
[----:B--2---:R-:W-:Y:S01]  /*7de0*/  LOP3.LUT R18, R147, UR10, R160, 0x96, !PT ;  /* 0x0000000a93127c12 */ /* 0x004fe2000f8e96a0 */
[----:B------:R-:W-:Y:S01]  /*7df0*/  FMUL.FTZ R155, R97, UR4 ;  /* 0x00000004619b7c20 */ /* 0x000fe20008410000 */
[----:B------:R-:W-:Y:S04]  /*7e00*/  IMAD.WIDE.U32 R162, R17, -0x2daee0ad, RZ ;  /* 0xd2511f5311a27825 */ /* 0x000fe800078e00ff */
[--C-:B------:R-:W-:Y:S01]  /*7e10*/  FFMA.FTZ R6, R6, UR4, -R154.reuse ;  /* 0x0000000406067c23 */ /* 0x100fe2000801089a */
[----:B------:R-:W2:Y:S01]  /*7e20*/  LDSM.16.MT88.4 R144, [R185+0x6000] ;  /* 0x00600000b990783b */ /* 0x000ea20000004200 */
[----:B------:R-:W-:Y:S01]  /*7e30*/  FMUL.FTZ R75, R96, R75 ;  /* 0x0000004b604b7220 */ /* 0x000fe20000410000 */
[----:B------:R-:W-:Y:S01]  /*7e40*/  FSEL R155, R155, RZ, P1 ;  /* 0x000000ff9b9b7208 */ /* 0x000fe20000800000 */
[----:B------:R5:W2:Y:S01]  /*7e50*/  MUFU.EX2 R235, R103 ;  /* 0x0000006700eb7308 */ /* 0x000aa20000000800 */
[----:B---3--:R-:W-:Y:S04]  /*7e60*/  IMAD.WIDE.U32 R18, R18, -0x2daee0ad, RZ ;  /* 0xd2511f5312127825 */ /* 0x008fe800078e00ff */
[----:B------:R-:W-:Y:S01]  /*7e70*/  FFMA.FTZ R7, R7, UR4, -R154 ;  /* 0x0000000407077c23 */ /* 0x000fe2000801089a */
[--C-:B------:R-:W-:Y:S01]  /*7e80*/  FFMA.FTZ R8, R8, UR4, -R155.reuse ;  /* 0x0000000408087c23 */ /* 0x100fe2000801089b */
[----:B------:R-:W-:Y:S01]  /*7e90*/  IMAD.WIDE.U32 R166, R141, -0x2daee0ad, RZ ;  /* 0xd2511f538da67825 */ /* 0x000fe200078e00ff */
[----:B------:R-:W-:Y:S02]  /*7ea0*/  LOP3.LUT R19, R19, UR7, R142, 0x96, !PT ;  /* 0x0000000713137c12 */ /* 0x000fe4000f8e968e */
[----:B------:R3:W-:Y:S01]  /*7eb0*/  MUFU.EX2 R234, R6 ;  /* 0x0000000600ea7308 */ /* 0x0007e20000000800 */
[----:B----4-:R-:W-:Y:S01]  /*7ec0*/  IMAD.WIDE.U32 R4, R3, -0x2daee0ad, RZ ;  /* 0xd2511f5303047825 */ /* 0x010fe200078e00ff */
[----:B------:R-:W-:Y:S03]  /*7ed0*/  LOP3.LUT R3, R163, UR5, R18, 0x96, !PT ;  /* 0x00000005a3037c12 */ /* 0x000fe6000f8e9612 */
[--C-:B------:R-:W-:Y:S01]  /*7ee0*/  FFMA.FTZ R40, R40, UR4, -R155.reuse ;  /* 0x0000000428287c23 */ /* 0x100fe2000801089b */
[--C-:B------:R-:W-:Y:S01]  /*7ef0*/  FFMA.FTZ R41, R41, UR4, -R155.reuse ;  /* 0x0000000429297c23 */ /* 0x100fe2000801089b */
[----:B------:R-:W-:Y:S01]  /*7f00*/  LOP3.LUT R140, R5, UR7, R140, 0x96, !PT ;  /* 0x00000007058c7c12 */ /* 0x000fe2000f8e968c */
[----:B------:R-:W-:Y:S02]  /*7f10*/  FFMA.FTZ R54, R54, UR4, -R154 ;  /* 0x0000000436367c23 */ /* 0x000fe4000801089a */
[----:B------:R4:W-:Y:S01]  /*7f20*/  MUFU.EX2 R213, R34 ;  /* 0x0000002200d57308 */ /* 0x0009e20000000800 */
[----:B-----5:R-:W-:Y:S01]  /*7f30*/  LOP3.LUT R103, R167, UR5, R4, 0x96, !PT ;  /* 0x00000005a7677c12 */ /* 0x020fe2000f8e9604 */
[----:B------:R-:W-:Y:S01]  /*7f40*/  IMAD.WIDE.U32 R4, R3, -0x326172a9, RZ ;  /* 0xcd9e8d5703047825 */ /* 0x000fe200078e00ff */
[----:B-1----:R-:W-:Y:S03]  /*7f50*/  FMNMX.FTZ R3, R0, R2, !PT ;  /* 0x0000000200037209 */ /* 0x002fe60007810000 */
[--C-:B------:R-:W-:Y:S01]  /*7f60*/  FFMA.FTZ R9, R9, UR4, -R155.reuse ;  /* 0x0000000409097c23 */ /* 0x100fe2000801089b */
[----:B------:R-:W-:Y:S01]  /*7f70*/  IMAD.WIDE.U32 R18, R19, -0x326172a9, RZ ;  /* 0xcd9e8d5713127825 */ /* 0x000fe200078e00ff */
[C---:B------:R-:W-:Y:S02]  /*7f80*/  FSETP.NEU.FTZ.AND P1, PT, R3.reuse, -INF , PT ;  /* 0xff8000000300780b */ /* 0x040fe40003f3d000 */
[----:B------:R1:W5:Y:S01]  /*7f90*/  MUFU.EX2 R233, R7 ;  /* 0x0000000700e97308 */ /* 0x0003620000000800 */
[----:B------:R-:W-:Y:S01]  /*7fa0*/  SHF.R.U32.HI R0, RZ, 0x10, R4 ;  /* 0x00000010ff007819 */ /* 0x000fe20000011604 */
[----:B------:R-:W-:Y:S01]  /*7fb0*/  FMUL.FTZ R156, R3, UR4 ;  /* 0x00000004039c7c20 */ /* 0x000fe20008410000 */
[----:B------:R-:W-:Y:S01]  /*7fc0*/  LOP3.LUT R157, R19, UR6, R16, 0x96, !PT ;  /* 0x00000006139d7c12 */ /* 0x000fe2000f8e9610 */
[--C-:B------:R-:W-:Y:S01]  /*7fd0*/  FFMA.FTZ R56, R56, UR4, -R155.reuse ;  /* 0x0000000438387c23 */ /* 0x100fe2000801089b */
[----:B---3--:R-:W-:Y:S01]  /*7fe0*/  LOP3.LUT R6, R5, UR15, R18, 0x96, !PT ;  /* 0x0000000f05067c12 */ /* 0x008fe2000f8e9612 */
[--C-:B------:R-:W-:Y:S01]  /*7ff0*/  FFMA.FTZ R57, R57, UR4, -R155.reuse ;  /* 0x0000000439397c23 */ /* 0x100fe2000801089b */
[----:B------:R-:W-:Y:S03]  /*8000*/  FSEL R156, R156, RZ, P1 ;  /* 0x000000ff9c9c7208 */ /* 0x000fe60000800000 */
[----:B------:R3:W-:Y:S01]  /*8010*/  MUFU.EX2 R231, R8 ;  /* 0x0000000800e77308 */ /* 0x0007e20000000800 */
[----:B------:R-:W-:Y:S01]  /*8020*/  LOP3.LUT R2, R4, 0xffff, RZ, 0xc0, !PT ;  /* 0x0000ffff04027812 */ /* 0x000fe200078ec0ff */
[----:B----4-:R-:W-:Y:S01]  /*8030*/  FMUL.FTZ R34, R96, R122 ;  /* 0x0000007a60227220 */ /* 0x010fe20000410000 */
[----:B------:R-:W-:Y:S01]  /*8040*/  LOP3.LUT R17, R4, 0xff, RZ, 0xc0, !PT ;  /* 0x000000ff04117812 */ /* 0x000fe200078ec0ff */
[----:B------:R-:W-:Y:S01]  /*8050*/  FFMA.FTZ R43, R43, UR4, -R156 ;  /* 0x000000042b2b7c23 */ /* 0x000fe2000801089c */
[----:B------:R-:W-:Y:S01]  /*8060*/  SHF.R.U32.HI R16, RZ, 0x18, R4 ;  /* 0x00000018ff107819 */ /* 0x000fe20000011604 */
[----:B------:R-:W-:Y:S01]  /*8070*/  IMAD.WIDE.U32 R4, R103, -0x326172a9, RZ ;  /* 0xcd9e8d5767047825 */ /* 0x000fe200078e00ff */
[----:B------:R-:W-:Y:S03]  /*8080*/  LOP3.LUT R0, R0, 0xff, RZ, 0xc0, !PT ;  /* 0x000000ff00007812 */ /* 0x000fe600078ec0ff */
[----:B------:R4:W5:Y:S01]  /*8090*/  MUFU.EX2 R232, R9 ;  /* 0x0000000900e87308 */ /* 0x0009620000000800 */
[----:B------:R-:W-:Y:S01]  /*80a0*/  SHF.R.U32.HI R2, RZ, 0x8, R2 ;  /* 0x00000008ff027819 */ /* 0x000fe20000011602 */
[----:B------:R-:W-:Y:S01]  /*80b0*/  IMAD.WIDE.U32 R168, R140, -0x326172a9, RZ ;  /* 0xcd9e8d578ca87825 */ /* 0x000fe200078e00ff */
[----:B-1----:R-:W-:Y:S02]  /*80c0*/  SHF.R.U32.HI R7, RZ, 0x10, R4 ;  /* 0x00000010ff077819 */ /* 0x002fe40000011604 */
[----:B------:R-:W-:Y:S01]  /*80d0*/  LOP3.LUT R19, R4, 0xff, RZ, 0xc0, !PT ;  /* 0x000000ff04137812 */ /* 0x000fe200078ec0ff */
[----:B------:R-:W-:Y:S01]  /*80e0*/  FFMA.FTZ R10, R10, UR4, -R156 ;  /* 0x000000040a0a7c23 */ /* 0x000fe2000801089c */
[----:B------:R-:W-:Y:S01]  /*80f0*/  SHF.R.U32.HI R18, RZ, 0x18, R4 ;  /* 0x00000018ff127819 */ /* 0x000fe20000011604 */
[--C-:B------:R-:W-:Y:S01]  /*8100*/  FFMA.FTZ R58, R58, UR4, -R156.reuse ;  /* 0x000000043a3a7c23 */ /* 0x100fe2000801089c */
[----:B---3--:R-:W-:Y:S01]  /*8110*/  LOP3.LUT R8, R4, 0xffff, RZ, 0xc0, !PT ;  /* 0x0000ffff04087812 */ /* 0x008fe200078ec0ff */
[----:B------:R-:W-:Y:S01]  /*8120*/  FFMA.FTZ R59, R59, UR4, -R156 ;  /* 0x000000043b3b7c23 */ /* 0x000fe2000801089c */
[----:B------:R-:W-:Y:S01]  /*8130*/  PRMT R16, R0, 0x5410, R16 ;  /* 0x0000541000107816 */ /* 0x000fe20000000010 */
[----:B------:R-:W-:Y:S01]  /*8140*/  FFMA.FTZ R11, R11, UR4, -R156 ;  /* 0x000000040b0b7c23 */ /* 0x000fe2000801089c */
[----:B------:R-:W-:Y:S01]  /*8150*/  LOP3.LUT R4, R5, UR15, R168, 0x96, !PT ;  /* 0x0000000f05047c12 */ /* 0x000fe2000f8e96a8 */
[----:B------:R-:W-:Y:S01]  /*8160*/  FFMA.FTZ R42, R42, UR4, -R156 ;  /* 0x000000042a2a7c23 */ /* 0x000fe2000801089c */
[----:B------:R-:W-:Y:S01]  /*8170*/  LOP3.LUT R0, R6, 0xffff, RZ, 0xc0, !PT ;  /* 0x0000ffff06007812 */ /* 0x000fe200078ec0ff */
[----:B------:R-:W-:Y:S01]  /*8180*/  MUFU.EX2 R230, R11 ;  /* 0x0000000b00e67308 */ /* 0x000fe20000000800 */
[----:B------:R-:W-:Y:S01]  /*8190*/  SHF.R.U32.HI R5, RZ, 0x10, R6 ;  /* 0x00000010ff057819 */ /* 0x000fe20000011606 */
[--C-:B------:R-:W-:Y:S01]  /*81a0*/  FFMA.FTZ R60, R60, UR4, -R155.reuse ;  /* 0x000000043c3c7c23 */ /* 0x100fe2000801089b */
[----:B------:R-:W-:Y:S01]  /*81b0*/  PRMT R17, R17, 0x5410, R2 ;  /* 0x0000541011117816 */ /* 0x000fe20000000002 */
[----:B------:R-:W-:Y:S01]  /*81c0*/  FFMA.FTZ R62, R62, UR4, -R156 ;  /* 0x000000043e3e7c23 */ /* 0x000fe2000801089c */
[----:B----4-:R-:W-:Y:S01]  /*81d0*/  LOP3.LUT R9, R6, 0xff, RZ, 0xc0, !PT ;  /* 0x000000ff06097812 */ /* 0x010fe200078ec0ff */
[--C-:B------:R-:W-:Y:S01]  /*81e0*/  FFMA.FTZ R12, R12, UR4, -R155.reuse ;  /* 0x000000040c0c7c23 */ /* 0x100fe2000801089b */
[----:B------:R-:W-:Y:S03]  /*81f0*/  SHF.R.U32.HI R2, RZ, 0x8, R0 ;  /* 0x00000008ff027819 */ /* 0x000fe60000011600 */
[----:B------:R1:W3:Y:S01]  /*8200*/  MUFU.EX2 R229, R10 ;  /* 0x0000000a00e57308 */ /* 0x0002e20000000800 */
[----:B------:R-:W-:Y:S01]  /*8210*/  SHF.R.U32.HI R6, RZ, 0x18, R6 ;  /* 0x00000018ff067819 */ /* 0x000fe20000011606 */
[----:B------:R-:W-:Y:S01]  /*8220*/  FFMA.FTZ R13, R13, UR4, -R155 ;  /* 0x000000040d0d7c23 */ /* 0x000fe2000801089b */
[----:B------:R-:W-:Y:S01]  /*8230*/  LOP3.LUT R0, R5, 0xff, RZ, 0xc0, !PT ;  /* 0x000000ff05007812 */ /* 0x000fe200078ec0ff */
[----:B------:R-:W-:Y:S01]  /*8240*/  FFMA.FTZ R14, R14, UR4, -R156 ;  /* 0x000000040e0e7c23 */ /* 0x000fe2000801089c */
[----:B------:R-:W-:Y:S01]  /*8250*/  PRMT R9, R9, 0x5410, R2 ;  /* 0x0000541009097816 */ /* 0x000fe20000000002 */
[----:B------:R-:W-:Y:S01]  /*8260*/  FFMA.FTZ R15, R15, UR4, -R156 ;  /* 0x000000040f0f7c23 */ /* 0x000fe2000801089c */
[----:B------:R-:W-:Y:S01]  /*8270*/  PRMT R6, R0, 0x5410, R6 ;  /* 0x0000541000067816 */ /* 0x000fe20000000006 */
[--C-:B------:R-:W-:Y:S01]  /*8280*/  FFMA.FTZ R32, R32, UR4, -R153.reuse ;  /* 0x0000000420207c23 */ /* 0x100fe20008010899 */
[----:B------:R-:W-:Y:S01]  /*8290*/  LOP3.LUT R0, R4, 0xffff, RZ, 0xc0, !PT ;  /* 0x0000ffff04007812 */ /* 0x000fe200078ec0ff */
[--C-:B------:R-:W-:Y:S01]  /*82a0*/  FFMA.FTZ R20, R20, UR4, -R153.reuse ;  /* 0x0000000414147c23 */ /* 0x100fe20008010899 */
[----:B------:R-:W-:Y:S01]  /*82b0*/  SHF.R.U32.HI R2, RZ, 0x10, R4 ;  /* 0x00000010ff027819 */ /* 0x000fe20000011604 */
[----:B------:R4:W-:Y:S01]  /*82c0*/  MUFU.EX2 R215, R32 ;  /* 0x0000002000d77308 */ /* 0x0009e20000000800 */
[----:B------:R-:W-:Y:S01]  /*82d0*/  LOP3.LUT R5, R4, 0xff, RZ, 0xc0, !PT ;  /* 0x000000ff04057812 */ /* 0x000fe200078ec0ff */
[----:B------:R-:W-:Y:S01]  /*82e0*/  FFMA.FTZ R21, R21, UR4, -R153 ;  /* 0x0000000415157c23 */ /* 0x000fe20008010899 */
[----:B------:R-:W-:Y:S01]  /*82f0*/  SHF.R.U32.HI R0, RZ, 0x8, R0 ;  /* 0x00000008ff007819 */ /* 0x000fe20000011600 */
[----:B------:R-:W-:Y:S01]  /*8300*/  FFMA.FTZ R28, R28, UR4, -R155 ;  /* 0x000000041c1c7c23 */ /* 0x000fe2000801089b */
[----:B------:R-:W-:Y:S01]  /*8310*/  SHF.R.U32.HI R8, RZ, 0x8, R8 ;  /* 0x00000008ff087819 */ /* 0x000fe20000011608 */
[----:B------:R-:W-:Y:S01]  /*8320*/  FMUL.FTZ R76, R98, R76 ;  /* 0x0000004c624c7220 */ /* 0x000fe20000410000 */
[----:B------:R-:W-:Y:S03]  /*8330*/  SHF.R.U32.HI R4, RZ, 0x18, R4 ;  /* 0x00000018ff047819 */ /* 0x000fe60000011604 */
[----:B------:R-:W-:Y:S01]  /*8340*/  MUFU.EX2 R228, R12 ;  /* 0x0000000c00e47308 */ /* 0x000fe20000000800 */
[----:B------:R-:W-:Y:S01]  /*8350*/  LOP3.LUT R2, R2, 0xff, RZ, 0xc0, !PT ;  /* 0x000000ff02027812 */ /* 0x000fe200078ec0ff */
[----:B------:R-:W-:Y:S01]  /*8360*/  FMUL.FTZ R77, R98, R77 ;  /* 0x0000004d624d7220 */ /* 0x000fe20000410000 */
[----:B-1----:R-:W-:Y:S01]  /*8370*/  PRMT R10, R5, 0x5410, R0 ;  /* 0x00005410050a7816 */ /* 0x002fe20000000000 */
[----:B------:R-:W-:Y:S01]  /*8380*/  FMUL.FTZ R78, R96, R78 ;  /* 0x0000004e604e7220 */ /* 0x000fe20000410000 */
[--C-:B------:R-:W-:Y:S01]  /*8390*/  HSET2.LE.AND R142, R17, R152.reuse, PT ;  /* 0x00000098118e7233 */ /* 0x100fe20003803000 */
[----:B------:R-:W-:Y:S01]  /*83a0*/  FMUL.FTZ R17, R98, R113 ;  /* 0x0000007162117220 */ /* 0x000fe20000410000 */
[----:B------:R-:W-:Y:S03]  /*83b0*/  F2FP.F16.F32.PACK_AB R0, R239, R240 ;  /* 0x000000f0ef00723e */ /* 0x000fe600000000ff */
[----:B------:R1:W3:Y:S01]  /*83c0*/  MUFU.EX2 R223, R13 ;  /* 0x0000000d00df7308 */ /* 0x0002e20000000800 */
[----:B------:R-:W-:Y:S01]  /*83d0*/  PRMT R19, R19, 0x5410, R8 ;  /* 0x0000541013137816 */ /* 0x000fe20000000008 */
[----:B------:R-:W-:Y:S01]  /*83e0*/  FFMA.FTZ R113, R23, UR4, -R154 ;  /* 0x0000000417717c23 */ /* 0x000fe2000801089a */
[----:B------:R-:W-:Y:S01]  /*83f0*/  PRMT R8, R2, 0x5410, R4 ;  /* 0x0000541002087816 */ /* 0x000fe20000000004 */
[C---:B----4-:R-:W-:Y:S01]  /*8400*/  FMUL.FTZ R32, R98.reuse, R120 ;  /* 0x0000007862207220 */ /* 0x050fe20000410000 */
[--C-:B------:R-:W-:Y:S01]  /*8410*/  HSET2.LE.AND R143, R16, R152.reuse, PT ;  /* 0x00000098108f7233 */ /* 0x100fe20003803000 */
[----:B------:R-:W-:Y:S01]  /*8420*/  FMUL.FTZ R16, R98, R112 ;  /* 0x0000007062107220 */ /* 0x000fe20000410000 */
[----:B------:R-:W-:Y:S03]  /*8430*/  LOP3.LUT R142, R142, R0, RZ, 0xc0, !PT ;  /* 0x000000008e8e7212 */ /* 0x000fe600078ec0ff */
[----:B------:R-:W-:Y:S01]  /*8440*/  MUFU.EX2 R222, R14 ;  /* 0x0000000e00de7308 */ /* 0x000fe20000000800 */
[----:B------:R-:W-:Y:S01]  /*8450*/  F2FP.F16.F32.PACK_AB R2, R237, R238 ;  /* 0x000000eeed02723e */ /* 0x000fe200000000ff */
[----:B------:R-:W-:Y:S01]  /*8460*/  FADD.FTZ R0, -R97, R101 ;  /* 0x0000006561007221 */ /* 0x000fe20000010100 */
[----:B------:R-:W-:Y:S01]  /*8470*/  LOP3.LUT R7, R7, 0xff, RZ, 0xc0, !PT ;  /* 0x000000ff07077812 */ /* 0x000fe200078ec0ff */
[----:B------:R-:W-:Y:S01]  /*8480*/  FFMA.FTZ R101, R35, UR4, -R154 ;  /* 0x0000000423657c23 */ /* 0x000fe2000801089a */
[----:B------:R-:W-:Y:S01]  /*8490*/  LOP3.LUT R143, R143, R2, RZ, 0xc0, !PT ;  /* 0x000000028f8f7212 */ /* 0x000fe200078ec0ff */
[----:B------:R-:W-:Y:S01]  /*84a0*/  FMUL.FTZ R35, R96, R123 ;  /* 0x0000007b60237220 */ /* 0x000fe20000410000 */
[--C-:B------:R-:W-:Y:S03]  /*84b0*/  HSET2.LE.AND R4, R9, R152.reuse, PT ;  /* 0x0000009809047233 */ /* 0x100fe60003803000 */
[----:B------:R-:W4:Y:S01]  /*84c0*/  MUFU.EX2 R221, R15 ;  /* 0x0000000f00dd7308 */ /* 0x000f220000000800 */
[--C-:B------:R-:W-:Y:S01]  /*84d0*/  HSET2.LE.AND R5, R6, R152.reuse, PT ;  /* 0x0000009806057233 */ /* 0x100fe20003803000 */
[----:B------:R-:W-:Y:S01]  /*84e0*/  FMUL.FTZ R2, R0, UR4 ;  /* 0x0000000400027c20 */ /* 0x000fe20008410000 */
[----:B------:R-:W-:Y:S01]  /*84f0*/  PRMT R18, R7, 0x5410, R18 ;  /* 0x0000541007127816 */ /* 0x000fe20000000012 */
[----:B-1----:R-:W-:Y:S01]  /*8500*/  IMAD.WIDE.U32 R12, R170, -0x326172a9, RZ ;  /* 0xcd9e8d57aa0c7825 */ /* 0x002fe200078e00ff */
[----:B--2---:R-:W-:Y:S02]  /*8510*/  F2FP.F16.F32.PACK_AB R140, R235, R236 ;  /* 0x000000eceb8c723e */ /* 0x004fe400000000ff */
[----:B-----5:R-:W-:Y:S01]  /*8520*/  F2FP.F16.F32.PACK_AB R141, R233, R234 ;  /* 0x000000eae98d723e */ /* 0x020fe200000000ff */
[----:B------:R-:W-:Y:S01]  /*8530*/  FADD.FTZ R0, -R3, R102 ;  /* 0x0000006603007221 */ /* 0x000fe20000010100 */
[----:B------:R-:W-:Y:S01]  /*8540*/  LOP3.LUT R140, R4, R140, RZ, 0xc0, !PT ;  /* 0x0000008c048c7212 */ /* 0x000fe200078ec0ff */
[----:B------:R-:W-:Y:S01]  /*8550*/  MUFU.EX2 R181, R113 ;  /* 0x0000007100b57308 */ /* 0x000fe20000000800 */
[----:B------:R-:W-:Y:S01]  /*8560*/  LOP3.LUT R141, R5, R141, RZ, 0xc0, !PT ;  /* 0x0000008d058d7212 */ /* 0x000fe200078ec0ff */
[----:B------:R-:W-:Y:S01]  /*8570*/  FMUL.FTZ R0, R0, UR4 ;  /* 0x0000000400007c20 */ /* 0x000fe20008410000 */
[--C-:B------:R-:W-:Y:S01]  /*8580*/  HSET2.LE.AND R7, R19, R152.reuse, PT ;  /* 0x0000009813077233 */ /* 0x100fe20003803000 */
[C---:B------:R-:W-:Y:S01]  /*8590*/  FMUL.FTZ R19, R96.reuse, R115 ;  /* 0x0000007360137220 */ /* 0x040fe20000410000 */
[--C-:B------:R-:W-:Y:S01]  /*85a0*/  HSET2.LE.AND R6, R18, R152.reuse, PT ;  /* 0x0000009812067233 */ /* 0x100fe20003803000 */
[----:B------:R-:W-:Y:S01]  /*85b0*/  FMUL.FTZ R18, R96, R114 ;  /* 0x0000007260127220 */ /* 0x000fe20000410000 */
[--C-:B------:R-:W-:Y:S03]  /*85c0*/  HSET2.LE.AND R4, R10, R152.reuse, PT ;  /* 0x000000980a047233 */ /* 0x100fe60003803000 */
[----:B------:R-:W1:Y:S01]  /*85d0*/  MUFU.EX2 R2, R2 ;  /* 0x0000000200027308 */ /* 0x000e620000000800 */
[--C-:B------:R-:W-:Y:S01]  /*85e0*/  HSET2.LE.AND R5, R8, R152.reuse, PT ;  /* 0x0000009808057233 */ /* 0x100fe20003803000 */
[----:B------:R-:W-:Y:S01]  /*85f0*/  IMAD.WIDE.U32 R170, R161, -0x326172a9, RZ ;  /* 0xcd9e8d57a1aa7825 */ /* 0x000fe200078e00ff */
[----:B------:R-:W-:Y:S02]  /*8600*/  F2FP.F16.F32.PACK_AB R148, R232, R231 ;  /* 0x000000e7e894723e */ /* 0x000fe400000000ff */
[----:B---3--:R-:W-:Y:S01]  /*8610*/  F2FP.F16.F32.PACK_AB R149, R230, R229 ;  /* 0x000000e5e695723e */ /* 0x008fe200000000ff */
[----:B------:R-:W-:Y:S01]  /*8620*/  FFMA.FTZ R112, R22, UR4, -R154 ;  /* 0x0000000416707c23 */ /* 0x000fe2000801089a */
[----:B------:R-:W-:Y:S03]  /*8630*/  F2FP.F16.F32.PACK_AB R150, R223, R228 ;  /* 0x000000e4df96723e */ /* 0x000fe600000000ff */
[----:B------:R-:W2:Y:S01]  /*8640*/  MUFU.EX2 R0, R0 ;  /* 0x0000000000007308 */ /* 0x000ea20000000800 */
[----:B----4-:R-:W-:Y:S01]  /*8650*/  F2FP.F16.F32.PACK_AB R151, R221, R222 ;  /* 0x000000dedd97723e */ /* 0x010fe200000000ff */
[----:B------:R-:W-:Y:S01]  /*8660*/  IMAD.WIDE.U32 R102, R157, -0x2daee0ad, RZ ;  /* 0xd2511f539d667825 */ /* 0x000fe200078e00ff */
[----:B------:R-:W-:Y:S02]  /*8670*/  LOP3.LUT R148, R4, R148, RZ, 0xc0, !PT ;  /* 0x0000009404947212 */ /* 0x000fe400078ec0ff */
[----:B------:R-:W-:Y:S01]  /*8680*/  LOP3.LUT R149, R5, R149, RZ, 0xc0, !PT ;  /* 0x0000009505957212 */ /* 0x000fe200078ec0ff */
[C---:B------:R-:W-:Y:S01]  /*8690*/  FMUL.FTZ R4, R98.reuse, R108 ;  /* 0x0000006c62047220 */ /* 0x040fe20000410000 */
[----:B------:R-:W-:Y:S01]  /*86a0*/  LOP3.LUT R150, R7, R150, RZ, 0xc0, !PT ;  /* 0x0000009607967212 */ /* 0x000fe200078ec0ff */
[----:B------:R-:W-:Y:S01]  /*86b0*/  FMUL.FTZ R5, R98, R109 ;  /* 0x0000006d62057220 */ /* 0x000fe20000410000 */
[----:B------:R-:W-:Y:S01]  /*86c0*/  LOP3.LUT R151, R6, R151, RZ, 0xc0, !PT ;  /* 0x0000009706977212 */ /* 0x000fe200078ec0ff */
[C---:B------:R-:W-:Y:S01]  /*86d0*/  FMUL.FTZ R6, R96.reuse, R110 ;  /* 0x0000006e60067220 */ /* 0x040fe20000410000 */
[----:B------:R-:W-:Y:S01]  /*86e0*/  FMUL.FTZ R7, R96, R111 ;  /* 0x0000006f60077220 */ /* 0x000fe20000410000 */
[C---:B-1----:R-:W-:Y:S01]  /*86f0*/  FMUL.FTZ R8, R2.reuse, R104 ;  /* 0x0000006802087220 */ /* 0x042fe20000410000 */
[----:B------:R-:W1:Y:S01]  /*8700*/  LDSM.16.MT88.4 R108, [R188+0x6000] ;  /* 0x00600000bc6c783b */ /* 0x000e620000004200 */
[----:B------:R-:W-:Y:S01]  /*8710*/  FMUL.FTZ R9, R2, R105 ;  /* 0x0000006902097220 */ /* 0x000fe20000410000 */
[----:B------:R-:W-:Y:S01]  /*8720*/  LOP3.LUT R160, R13, UR10, R160, 0x96, !PT ;  /* 0x0000000a0da07c12 */ /* 0x000fe2000f8e96a0 */
[----:B------:R-:W-:Y:S01]  /*8730*/  MUFU.EX2 R161, R41 ;  /* 0x0000002900a17308 */ /* 0x000fe20000000800 */
[C---:B--2---:R-:W-:Y:S01]  /*8740*/  FMUL.FTZ R10, R0.reuse, R106 ;  /* 0x0000006a000a7220 */ /* 0x044fe20000410000 */
[-C--:B------:R-:W-:Y:S05]  /*8750*/  HMMA.16816.F32 R4, R140, R144.reuse, R4 ;  /* 0x000000908c04723c */ /* 0x080fea0000001804 */
[----:B------:R-:W-:Y:S01]  /*8760*/  FMUL.FTZ R11, R0, R107 ;  /* 0x0000006b000b7220 */ /* 0x000fe20000410000 */
[----:B------:R-:W-:Y:S01]  /*8770*/  LOP3.LUT R159, R171, UR8, R12, 0x96, !PT ;  /* 0x00000008ab9f7c12 */ /* 0x000fe2000f8e960c */
[C---:B------:R-:W-:Y:S01]  /*8780*/  FMUL.FTZ R12, R2.reuse, R116 ;  /* 0x00000074020c7220 */ /* 0x040fe20000410000 */
[----:B------:R-:W-:Y:S01]  /*8790*/  FMUL.FTZ R13, R2, R117 ;  /* 0x00000075020d7220 */ /* 0x000fe20000410000 */
[----:B------:R-:W2:Y:S01]  /*87a0*/  LDSM.16.MT88.4 R104, [R186+0x6000] ;  /* 0x00600000ba68783b */ /* 0x000ea20000004200 */
[----:B------:R3:W-:Y:S01]  /*87b0*/  MUFU.EX2 R212, R20 ;  /* 0x0000001400d47308 */ /* 0x0007e20000000800 */
[C---:B------:R-:W-:Y:S01]  /*87c0*/  FMUL.FTZ R14, R0.reuse, R118 ;  /* 0x00000076000e7220 */ /* 0x040fe20000410000 */
[C---:B------:R-:W-:Y:S04]  /*87d0*/  HMMA.16816.F32 R8, R148.reuse, R144, R8 ;  /* 0x000000909408723c */ /* 0x040fe80000001808 */
[C---:B------:R-:W-:Y:S01]  /*87e0*/  FMUL.FTZ R15, R0.reuse, R119 ;  /* 0x00000077000f7220 */ /* 0x040fe20000410000 */
[C---:B------:R-:W-:Y:S01]  /*87f0*/  FMUL.FTZ R22, R0.reuse, R126 ;  /* 0x0000007e00167220 */ /* 0x040fe20000410000 */
[----:B------:R-:W-:Y:S01]  /*8800*/  FMUL.FTZ R23, R0, R127 ;  /* 0x0000007f00177220 */ /* 0x000fe20000410000 */
[----:B------:R-:W-:Y:S01]  /*8810*/  LOP3.LUT R144, R102, 0xffff, RZ, 0xc0, !PT ;  /* 0x0000ffff66907812 */ /* 0x000fe200078ec0ff */
[----:B------:R-:W-:Y:S03]  /*8820*/  MUFU.EX2 R145, R54 ;  /* 0x0000003600917308 */ /* 0x000fe60000000800 */
[-C--:B------:R-:W-:Y:S03]  /*8830*/  HMMA.16816.F32 R12, R148, R146.reuse, R12 ;  /* 0x00000092940c723c */ /* 0x080fe6000000180c */
[----:B------:R-:W-:Y:S01]  /*8840*/  SHF.R.U32.HI R116, RZ, 0x10, R102 ;  /* 0x00000010ff747819 */ /* 0x000fe20000011666 */
[C---:B---3--:R-:W-:Y:S03]  /*8850*/  FMUL.FTZ R20, R2.reuse, R124 ;  /* 0x0000007c02147220 */ /* 0x048fe60000410000 */
[----:B------:R3:W-:Y:S01]  /*8860*/  MUFU.EX2 R183, R21 ;  /* 0x0000001500b77308 */ /* 0x0007e20000000800 */
[C---:B------:R-:W-:Y:S04]  /*8870*/  HMMA.16816.F32 R16, R140.reuse, R146, R16 ;  /* 0x000000928c10723c */ /* 0x040fe80000001810 */
[C---:B------:R-:W-:Y:S02]  /*8880*/  FMUL.FTZ R68, R2.reuse, R68 ;  /* 0x0000004402447220 */ /* 0x040fe40000410000 */
[-C--:B-1----:R-:W-:Y:S03]  /*8890*/  HMMA.16816.F32 R32, R140, R108.reuse, R32 ;  /* 0x0000006c8c20723c */ /* 0x082fe60000001820 */
[----:B------:R1:W-:Y:S02]  /*88a0*/  MUFU.EX2 R214, R101 ;  /* 0x0000006500d67308 */ /* 0x0003e40000000800 */
[----:B------:R-:W-:Y:S01]  /*88b0*/  LOP3.LUT R164, R169, UR6, R164, 0x96, !PT ;  /* 0x00000006a9a47c12 */ /* 0x000fe2000f8e96a4 */
[----:B------:R-:W-:Y:S01]  /*88c0*/  FMUL.FTZ R69, R2, R69 ;  /* 0x0000004502457220 */ /* 0x000fe20000410000 */
[----:B------:R-:W-:Y:S01]  /*88d0*/  LOP3.LUT R157, R103, UR17, R162, 0x96, !PT ;  /* 0x00000011679d7c12 */ /* 0x000fe2000f8e96a2 */
[----:B------:R-:W-:Y:S05]  /*88e0*/  FMUL.FTZ R70, R0, R70 ;  /* 0x0000004600467220 */ /* 0x000fea0000410000 */
[----:B------:R4:W5:Y:S01]  /*88f0*/  MUFU.EX2 R182, R112 ;  /* 0x0000007000b67308 */ /* 0x0009620000000800 */
[----:B------:R-:W-:Y:S01]  /*8900*/  LOP3.LUT R118, R102, 0xff, RZ, 0xc0, !PT ;  /* 0x000000ff66767812 */ /* 0x000fe200078ec0ff */
[----:B------:R-:W-:Y:S01]  /*8910*/  FMUL.FTZ R71, R0, R71 ;  /* 0x0000004700477220 */ /* 0x000fe20000410000 */
[----:B---3--:R-:W-:Y:S01]  /*8920*/  FMUL.FTZ R21, R2, R125 ;  /* 0x0000007d02157220 */ /* 0x008fe20000410000 */
[----:B------:R-:W-:Y:S01]  /*8930*/  SHF.R.U32.HI R117, RZ, 0x18, R102 ;  /* 0x00000018ff757819 */ /* 0x000fe20000011666 */
[----:B------:R-:W-:Y:S04]  /*8940*/  IMAD.WIDE.U32 R102, R164, -0x2daee0ad, RZ ;  /* 0xd2511f53a4667825 */ /* 0x000fe800078e00ff */
[----:B------:R-:W-:Y:S01]  /*8950*/  FMUL.FTZ R79, R96, R79 ;  /* 0x0000004f604f7220 */ /* 0x000fe20000410000 */
[----:B------:R3:W-:Y:S01]  /*8960*/  MUFU.EX2 R179, R28 ;  /* 0x0000001c00b37308 */ /* 0x0007e20000000800 */
[C---:B------:R-:W-:Y:S01]  /*8970*/  FMUL.FTZ R80, R2.reuse, R80 ;  /* 0x0000005002507220 */ /* 0x040fe20000410000 */
[C---:B------:R-:W-:Y:S04]  /*8980*/  HMMA.16816.F32 R68, R148.reuse, R108, R68 ;  /* 0x0000006c9444723c */ /* 0x040fe80000001844 */
[----:B-1----:R-:W-:Y:S01]  /*8990*/  LOP3.LUT R101, R103, UR17, R166, 0x96, !PT ;  /* 0x0000001167657c12 */ /* 0x002fe2000f8e96a6 */
[----:B------:R-:W-:Y:S01]  /*89a0*/  FMUL.FTZ R81, R2, R81 ;  /* 0x0000005102517220 */ /* 0x000fe20000410000 */
[----:B------:R-:W-:Y:S01]  /*89b0*/  LOP3.LUT R103, R102, 0xffff, RZ, 0xc0, !PT ;  /* 0x0000ffff66677812 */ /* 0x000fe200078ec0ff */
[-C--:B------:R-:W-:Y:S04]  /*89c0*/  HMMA.16816.F32 R20, R148, R110.reuse, R20 ;  /* 0x0000006e9414723c */ /* 0x080fe80000001814 */
[----:B------:R-:W-:Y:S01]  /*89d0*/  LOP3.LUT R108, R116, 0xff, RZ, 0xc0, !PT ;  /* 0x000000ff746c7812 */ /* 0x000fe200078ec0ff */
[----:B------:R-:W-:Y:S01]  /*89e0*/  FMUL.FTZ R82, R0, R82 ;  /* 0x0000005200527220 */ /* 0x000fe20000410000 */
[----:B------:R-:W-:Y:S01]  /*89f0*/  LOP3.LUT R114, R102, 0xff, RZ, 0xc0, !PT ;  /* 0x000000ff66727812 */ /* 0x000fe200078ec0ff */
[C---:B------:R-:W-:Y:S04]  /*8a00*/  HMMA.16816.F32 R72, R140.reuse, R110, R72 ;  /* 0x0000006e8c48723c */ /* 0x040fe80000001848 */
[--C-:B------:R-:W-:Y:S01]  /*8a10*/  SHF.R.U32.HI R115, RZ, 0x10, R102.reuse ;  /* 0x00000010ff737819 */ /* 0x100fe20000011666 */
[----:B------:R-:W-:Y:S01]  /*8a20*/  FMUL.FTZ R83, R0, R83 ;  /* 0x0000005300537220 */ /* 0x000fe20000410000 */
[----:B------:R-:W-:Y:S01]  /*8a30*/  SHF.R.U32.HI R103, RZ, 0x8, R103 ;  /* 0x00000008ff677819 */ /* 0x000fe20000011667 */
[-C--:B--2---:R-:W-:Y:S04]  /*8a40*/  HMMA.16816.F32 R76, R140, R104.reuse, R76 ;  /* 0x000000688c4c723c */ /* 0x084fe8000000184c */
[----:B----4-:R-:W-:Y:S01]  /*8a50*/  SHF.R.U32.HI R112, RZ, 0x18, R102 ;  /* 0x00000018ff707819 */ /* 0x010fe20000011666 */
[----:B------:R-:W-:Y:S01]  /*8a60*/  FFMA.FTZ R29, R29, UR4, -R155 ;  /* 0x000000041d1d7c23 */ /* 0x000fe2000801089b */
[----:B------:R-:W-:Y:S01]  /*8a70*/  LOP3.LUT R102, R157, 0xffff, RZ, 0xc0, !PT ;  /* 0x0000ffff9d667812 */ /* 0x000fe200078ec0ff */
[----:B------:R-:W-:Y:S01]  /*8a80*/  FFMA.FTZ R30, R30, UR4, -R156 ;  /* 0x000000041e1e7c23 */ /* 0x000fe2000801089c */
[----:B------:R-:W-:Y:S01]  /*8a90*/  SHF.R.U32.HI R109, RZ, 0x8, R144 ;  /* 0x00000008ff6d7819 */ /* 0x000fe20000011690 */
[C---:B------:R-:W-:Y:S01]  /*8aa0*/  HMMA.16816.F32 R80, R148.reuse, R104, R80 ;  /* 0x000000689450723c */ /* 0x040fe20000001850 */
[----:B------:R-:W-:Y:S03]  /*8ab0*/  MUFU.EX2 R144, R57 ;  /* 0x0000003900907308 */ /* 0x000fe60000000800 */
[----:B------:R-:W-:Y:S01]  /*8ac0*/  PRMT R119, R108, 0x5410, R117 ;  /* 0x000054106c777816 */ /* 0x000fe20000000075 */
[----:B------:R-:W-:Y:S01]  /*8ad0*/  FFMA.FTZ R31, R31, UR4, -R156 ;  /* 0x000000041f1f7c23 */ /* 0x000fe2000801089c */
[----:B------:R-:W-:Y:S01]  /*8ae0*/  PRMT R120, R114, 0x5410, R103 ;  /* 0x0000541072787816 */ /* 0x000fe20000000067 */
[--C-:B------:R-:W-:Y:S01]  /*8af0*/  FFMA.FTZ R24, R24, UR4, -R155.reuse ;  /* 0x0000000418187c23 */ /* 0x100fe2000801089b */
[----:B------:R-:W-:Y:S03]  /*8b00*/  LOP3.LUT R108, R115, 0xff, RZ, 0xc0, !PT ;  /* 0x000000ff736c7812 */ /* 0x000fe600078ec0ff */
[----:B------:R1:W2:Y:S01]  /*8b10*/  MUFU.EX2 R180, R29 ;  /* 0x0000001d00b47308 */ /* 0x0002a20000000800 */
[----:B------:R-:W-:Y:S01]  /*8b20*/  LOP3.LUT R103, R157, 0xff, RZ, 0xc0, !PT ;  /* 0x000000ff9d677812 */ /* 0x000fe200078ec0ff */
[----:B------:R-:W-:Y:S01]  /*8b30*/  FFMA.FTZ R25, R25, UR4, -R155 ;  /* 0x0000000419197c23 */ /* 0x000fe2000801089b */
[----:B------:R-:W-:Y:S01]  /*8b40*/  SHF.R.U32.HI R102, RZ, 0x8, R102 ;  /* 0x00000008ff667819 */ /* 0x000fe20000011666 */
[----:B------:R-:W-:Y:S01]  /*8b50*/  FFMA.FTZ R26, R26, UR4, -R156 ;  /* 0x000000041a1a7c23 */ /* 0x000fe2000801089c */
[----:B---3--:R-:W-:Y:S01]  /*8b60*/  LOP3.LUT R28, R101, 0xffff, RZ, 0xc0, !PT ;  /* 0x0000ffff651c7812 */ /* 0x008fe200078ec0ff */
[----:B------:R-:W-:Y:S04]  /*8b70*/  FMUL.FTZ R84, R98, R84 ;  /* 0x0000005462547220 */ /* 0x000fe80000410000 */
[----:B------:R3:W-:Y:S01]  /*8b80*/  MUFU.EX2 R178, R30 ;  /* 0x0000001e00b27308 */ /* 0x0007e20000000800 */
[----:B------:R-:W-:Y:S01]  /*8b90*/  PRMT R116, R118, 0x5410, R109 ;  /* 0x0000541076747816 */ /* 0x000fe2000000006d */
[----:B------:R-:W-:Y:S01]  /*8ba0*/  FMUL.FTZ R85, R98, R85 ;  /* 0x0000005562557220 */ /* 0x000fe20000410000 */
[----:B------:R-:W-:Y:S01]  /*8bb0*/  PRMT R118, R108, 0x5410, R112 ;  /* 0x000054106c767816 */ /* 0x000fe20000000070 */
[----:B------:R-:W-:Y:S01]  /*8bc0*/  FMUL.FTZ R86, R96, R86 ;  /* 0x0000005660567220 */ /* 0x000fe20000410000 */
[----:B------:R-:W-:Y:S01]  /*8bd0*/  PRMT R112, R103, 0x5410, R102 ;  /* 0x0000541067707816 */ /* 0x000fe20000000066 */
[----:B------:R-:W4:Y:S01]  /*8be0*/  LDSM.16.MT88.4 R108, [R187+0x6000] ;  /* 0x00600000bb6c783b */ /* 0x000f220000004200 */
[----:B------:R-:W-:Y:S03]  /*8bf0*/  LOP3.LUT R105, R101, 0xff, RZ, 0xc0, !PT ;  /* 0x000000ff65697812 */ /* 0x000fe600078ec0ff */
[----:B------:R5:W-:Y:S01]  /*8c00*/  MUFU.EX2 R177, R31 ;  /* 0x0000001f00b17308 */ /* 0x000be20000000800 */
[----:B------:R-:W-:Y:S01]  /*8c10*/  SHF.R.U32.HI R102, RZ, 0x8, R28 ;  /* 0x00000008ff667819 */ /* 0x000fe2000001161c */
[----:B------:R-:W-:Y:S01]  /*8c20*/  FMUL.FTZ R28, R2, R128 ;  /* 0x00000080021c7220 */ /* 0x000fe20000410000 */
[--C-:B-1----:R-:W-:Y:S01]  /*8c30*/  SHF.R.U32.HI R29, RZ, 0x10, R101.reuse ;  /* 0x00000010ff1d7819 */ /* 0x102fe20000011665 */
[----:B------:R-:W-:Y:S01]  /*8c40*/  FMUL.FTZ R87, R96, R87 ;  /* 0x0000005760577220 */ /* 0x000fe20000410000 */
[----:B------:R-:W-:Y:S01]  /*8c50*/  PRMT R125, R105, 0x5410, R102 ;  /* 0x00005410697d7816 */ /* 0x000fe20000000066 */
[----:B------:R-:W-:Y:S01]  /*8c60*/  FFMA.FTZ R102, R27, UR4, -R156 ;  /* 0x000000041b667c23 */ /* 0x000fe2000801089c */
[----:B------:R-:W-:Y:S03]  /*8c70*/  SHF.R.U32.HI R104, RZ, 0x18, R101 ;  /* 0x00000018ff687819 */ /* 0x000fe60000011665 */
[----:B------:R1:W-:Y:S01]  /*8c80*/  MUFU.EX2 R166, R26 ;  /* 0x0000001a00a67308 */ /* 0x0003e20000000800 */
[----:B---3--:R-:W-:Y:S01]  /*8c90*/  SHF.R.U32.HI R30, RZ, 0x10, R157 ;  /* 0x00000010ff1e7819 */ /* 0x008fe2000001169d */
[--C-:B------:R-:W-:Y:S01]  /*8ca0*/  FFMA.FTZ R48, R48, UR4, -R153.reuse ;  /* 0x0000000430307c23 */ /* 0x100fe20008010899 */
[----:B------:R-:W-:Y:S01]  /*8cb0*/  LOP3.LUT R101, R29, 0xff, RZ, 0xc0, !PT ;  /* 0x000000ff1d657812 */ /* 0x000fe200078ec0ff */
[----:B------:R-:W-:Y:S01]  /*8cc0*/  FMUL.FTZ R29, R2, R129 ;  /* 0x00000081021d7220 */ /* 0x000fe20000410000 */
[----:B------:R-:W-:Y:S01]  /*8cd0*/  LOP3.LUT R103, R30, 0xff, RZ, 0xc0, !PT ;  /* 0x000000ff1e677812 */ /* 0x000fe200078ec0ff */
[C---:B------:R-:W-:Y:S01]  /*8ce0*/  FMUL.FTZ R30, R0.reuse, R130 ;  /* 0x00000082001e7220 */ /* 0x040fe20000410000 */
[--C-:B------:R-:W-:Y:S03]  /*8cf0*/  FFMA.FTZ R49, R49, UR4, -R153.reuse ;  /* 0x0000000431317c23 */ /* 0x100fe60008010899 */
[----:B------:R3:W2:Y:S01]  /*8d00*/  MUFU.EX2 R165, R102 ;  /* 0x0000006600a57308 */ /* 0x0006a20000000800 */
[----:B-----5:R-:W-:Y:S01]  /*8d10*/  FMUL.FTZ R31, R0, R131 ;  /* 0x00000083001f7220 */ /* 0x020fe20000410000 */
[C---:B------:R-:W-:Y:S01]  /*8d20*/  FMUL.FTZ R27, R96.reuse, R135 ;  /* 0x00000087601b7220 */ /* 0x040fe20000410000 */
[----:B------:R-:W-:Y:S01]  /*8d30*/  F2FP.F16.F32.PACK_AB R105, R181, R182 ;  /* 0x000000b6b569723e */ /* 0x000fe200000000ff */
[----:B------:R-:W-:Y:S01]  /*8d40*/  IMAD.WIDE.U32 R128, R173, -0x326172a9, RZ ;  /* 0xcd9e8d57ad807825 */ /* 0x000fe200078e00ff */
[----:B------:R-:W-:Y:S02]  /*8d50*/  PRMT R124, R101, 0x5410, R104 ;  /* 0x00005410657c7816 */ /* 0x000fe40000000068 */
[--C-:B------:R-:W-:Y:S01]  /*8d60*/  HSET2.LE.AND R101, R116, R152.reuse, PT ;  /* 0x0000009874657233 */ /* 0x100fe20003803000 */
[-C--:B------:R-:W-:Y:S02]  /*8d70*/  HMMA.16816.F32 R28, R148, R106.reuse, R28 ;  /* 0x0000006a941c723c */ /* 0x080fe4000000181c */
[----:B------:R5:W-:Y:S01]  /*8d80*/  MUFU.EX2 R175, R24 ;  /* 0x0000001800af7308 */ /* 0x000be20000000800 */
[----:B------:R-:W-:Y:S01]  /*8d90*/  F2FP.F16.F32.PACK_AB R104, R183, R212 ;  /* 0x000000d4b768723e */ /* 0x000fe200000000ff */
[----:B-1----:R-:W-:Y:S01]  /*8da0*/  FMUL.FTZ R26, R96, R134 ;  /* 0x00000086601a7220 */ /* 0x002fe20000410000 */
[--C-:B------:R-:W-:Y:S01]  /*8db0*/  FFMA.FTZ R117, R51, UR4, -R154.reuse ;  /* 0x0000000433757c23 */ /* 0x100fe2000801089a */
[C---:B------:R-:W-:Y:S06]  /*8dc0*/  HMMA.16816.F32 R84, R140.reuse, R106, R84 ;  /* 0x0000006a8c54723c */ /* 0x040fec0000001854 */
[----:B------:R1:W2:Y:S01]  /*8dd0*/  MUFU.EX2 R171, R25 ;  /* 0x0000001900ab7308 */ /* 0x0002a20000000800 */
[--C-:B---3--:R-:W-:Y:S01]  /*8de0*/  HSET2.LE.AND R102, R112, R152.reuse, PT ;  /* 0x0000009870667233 */ /* 0x108fe20003803000 */
[----:B------:R-:W-:Y:S01]  /*8df0*/  FFMA.FTZ R36, R36, UR4, -R153 ;  /* 0x0000000424247c23 */ /* 0x000fe20008010899 */
[----:B------:R-:W3:Y:S02]  /*8e00*/  LDSM.16.MT88.4 R112, [R185+0x6800] ;  /* 0x00680000b970783b */ /* 0x000ee40000004200 */
[----:B------:R-:W-:Y:S05]  /*8e10*/  F2FP.F16.F32.PACK_AB R106, R216, R215 ;  /* 0x000000d7d86a723e */ /* 0x000fea00000000ff */
[----:B------:R2:W-:Y:S01]  /*8e20*/  MUFU.EX2 R169, R48 ;  /* 0x0000003000a97308 */ /* 0x0005e20000000800 */
[----:B-----5:R-:W-:Y:S01]  /*8e30*/  FMUL.FTZ R24, R98, R132 ;  /* 0x0000008462187220 */ /* 0x020fe20000410000 */
[----:B------:R-:W-:Y:S01]  /*8e40*/  LOP3.LUT R106, R101, R106, RZ, 0xc0, !PT ;  /* 0x0000006a656a7212 */ /* 0x000fe200078ec0ff */
[--C-:B------:R-:W-:Y:S01]  /*8e50*/  FFMA.FTZ R116, R50, UR4, -R154.reuse ;  /* 0x0000000432747c23 */ /* 0x100fe2000801089a */
[--C-:B------:R-:W-:Y:S01]  /*8e60*/  HSET2.LE.AND R101, R119, R152.reuse, PT ;  /* 0x0000009877657233 */ /* 0x100fe20003803000 */
[----:B------:R-:W-:Y:S01]  /*8e70*/  FMUL.FTZ R88, R2, R88 ;  /* 0x0000005802587220 */ /* 0x000fe20000410000 */
[----:B------:R-:W-:Y:S01]  /*8e80*/  F2FP.F16.F32.PACK_AB R107, R214, R213 ;  /* 0x000000d5d66b723e */ /* 0x000fe200000000ff */
[----:B------:R-:W-:Y:S03]  /*8e90*/  FMUL.FTZ R89, R2, R89 ;  /* 0x0000005902597220 */ /* 0x000fe60000410000 */
[----:B------:R5:W3:Y:S01]  /*8ea0*/  MUFU.EX2 R168, R49 ;  /* 0x0000003100a87308 */ /* 0x000ae20000000800 */
[----:B-1----:R-:W-:Y:S01]  /*8eb0*/  FMUL.FTZ R25, R98, R133 ;  /* 0x0000008562197220 */ /* 0x002fe20000410000 */
[C---:B------:R-:W-:Y:S01]  /*8ec0*/  FMUL.FTZ R90, R0.reuse, R90 ;  /* 0x0000005a005a7220 */ /* 0x040fe20000410000 */
[C---:B------:R-:W-:Y:S01]  /*8ed0*/  FMUL.FTZ R91, R0.reuse, R91 ;  /* 0x0000005b005b7220 */ /* 0x040fe20000410000 */
[----:B------:R-:W-:Y:S01]  /*8ee0*/  LOP3.LUT R107, R101, R107, RZ, 0xc0, !PT ;  /* 0x0000006b656b7212 */ /* 0x000fe200078ec0ff */
[----:B------:R-:W-:Y:S01]  /*8ef0*/  FMUL.FTZ R50, R0, R138 ;  /* 0x0000008a00327220 */ /* 0x000fe20000410000 */
[----:B------:R-:W-:Y:S01]  /*8f00*/  LOP3.LUT R104, R102, R104, RZ, 0xc0, !PT ;  /* 0x0000006866687212 */ /* 0x000fe200078ec0ff */
[----:B------:R-:W-:Y:S01]  /*8f10*/  FMUL.FTZ R51, R0, R139 ;  /* 0x0000008b00337220 */ /* 0x000fe20000410000 */
[-C--:B----4-:R-:W-:Y:S02]  /*8f20*/  HMMA.16816.F32 R24, R140, R108.reuse, R24 ;  /* 0x0000006c8c18723c */ /* 0x090fe40000001818 */
[----:B------:R-:W-:Y:S01]  /*8f30*/  MUFU.EX2 R164, R117 ;  /* 0x0000007500a47308 */ /* 0x000fe20000000800 */
[--C-:B------:R-:W-:Y:S01]  /*8f40*/  HSET2.LE.AND R101, R120, R152.reuse, PT ;  /* 0x0000009878657233 */ /* 0x100fe20003803000 */
[C---:B--2---:R-:W-:Y:S01]  /*8f50*/  FMUL.FTZ R48, R2.reuse, R136 ;  /* 0x0000008802307220 */ /* 0x044fe20000410000 */
[--C-:B------:R-:W-:Y:S01]  /*8f60*/  HSET2.LE.AND R102, R118, R152.reuse, PT ;  /* 0x0000009876667233 */ /* 0x100fe20003803000 */
[C---:B------:R-:W-:Y:S01]  /*8f70*/  HMMA.16816.F32 R88, R148.reuse, R108, R88 ;  /* 0x0000006c9458723c */ /* 0x040fe20000001858 */
[----:B------:R-:W1:Y:S05]  /*8f80*/  LDSM.16.MT88.4 R120, [R188+0x6800] ;  /* 0x00680000bc78783b */ /* 0x000e6a0000004200 */
[----:B------:R2:W-:Y:S01]  /*8f90*/  MUFU.EX2 R163, R36 ;  /* 0x0000002400a37308 */ /* 0x0005e20000000800 */
[----:B------:R-:W-:Y:S01]  /*8fa0*/  SHF.R.U32.HI R157, RZ, 0x18, R157 ;  /* 0x00000018ff9d7819 */ /* 0x000fe2000001169d */
[----:B-----5:R-:W-:Y:S03]  /*8fb0*/  FMUL.FTZ R49, R2, R137 ;  /* 0x0000008902317220 */ /* 0x020fe60000410000 */
[----:B------:R-:W-:Y:S01]  /*8fc0*/  F2FP.F16.F32.PACK_AB R118, R180, R179 ;  /* 0x000000b3b476723e */ /* 0x000fe200000000ff */
[C---:B------:R-:W-:Y:S04]  /*8fd0*/  FMUL.FTZ R92, R98.reuse, R92 ;  /* 0x0000005c625c7220 */ /* 0x040fe80000410000 */
[----:B------:R-:W4:Y:S01]  /*8fe0*/  MUFU.EX2 R167, R116 ;  /* 0x0000007400a77308 */ /* 0x000f220000000800 */
[----:B------:R-:W-:Y:S01]  /*8ff0*/  PRMT R103, R103, 0x5410, R157 ;  /* 0x0000541067677816 */ /* 0x000fe2000000009d */
[-C--:B------:R-:W-:Y:S03]  /*9000*/  HMMA.16816.F32 R48, R148, R110.reuse, R48 ;  /* 0x0000006e9430723c */ /* 0x080fe60000001830 */
[----:B------:R-:W-:Y:S01]  /*9010*/  LOP3.LUT R118, R101, R118, RZ, 0xc0, !PT ;  /* 0x0000007665767212 */ /* 0x000fe200078ec0ff */
[----:B------:R-:W-:Y:S01]  /*9020*/  FFMA.FTZ R101, R37, UR4, -R153 ;  /* 0x0000000425657c23 */ /* 0x000fe20008010899 */
[----:B------:R-:W-:Y:S01]  /*9030*/  FMUL.FTZ R93, R98, R93 ;  /* 0x0000005d625d7220 */ /* 0x000fe20000410000 */
[C---:B------:R-:W-:Y:S01]  /*9040*/  FMUL.FTZ R94, R96.reuse, R94 ;  /* 0x0000005e605e7220 */ /* 0x040fe20000410000 */
[----:B------:R-:W-:Y:S01]  /*9050*/  FMUL.FTZ R95, R96, R95 ;  /* 0x0000005f605f7220 */ /* 0x000fe20000410000 */
[--C-:B------:R-:W-:Y:S01]  /*9060*/  HSET2.LE.AND R103, R103, R152.reuse, PT ;  /* 0x0000009867677233 */ /* 0x100fe20003803000 */
[----:B------:R5:W4:Y:S02]  /*9070*/  MUFU.EX2 R162, R101 ;  /* 0x0000006500a27308 */ /* 0x000b240000000800 */
[----:B------:R-:W-:Y:S01]  /*9080*/  F2FP.F16.F32.PACK_AB R37, R165, R166 ;  /* 0x000000a6a525723e */ /* 0x000fe200000000ff */
[----:B------:R-:W-:Y:S01]  /*9090*/  IMAD.WIDE.U32 R108, R158, -0x2daee0ad, RZ ;  /* 0xd2511f539e6c7825 */ /* 0x000fe200078e00ff */
[----:B------:R-:W-:Y:S01]  /*90a0*/  LOP3.LUT R105, R103, R105, RZ, 0xc0, !PT ;  /* 0x0000006967697212 */ /* 0x000fe200078ec0ff */
[----:B------:R-:W-:Y:S05]  /*90b0*/  HMMA.16816.F32 R92, R140, R110, R92 ;  /* 0x0000006e8c5c723c */ /* 0x000fea000000185c */
[----:B------:R1:W-:Y:S01]  /*90c0*/  MUFU.EX2 R135, R38 ;  /* 0x0000002600877308 */ /* 0x0003e20000000800 */
[--C-:B--2---:R-:W-:Y:S01]  /*90d0*/  HSET2.LE.AND R36, R125, R152.reuse, PT ;  /* 0x000000987d247233 */ /* 0x104fe20003803000 */
[--C-:B------:R-:W-:Y:S01]  /*90e0*/  FFMA.FTZ R44, R44, UR4, -R155.reuse ;  /* 0x000000042c2c7c23 */ /* 0x100fe2000801089b */
[-C--:B---3--:R-:W-:Y:S05]  /*90f0*/  HMMA.16816.F32 R4, R104, R112.reuse, R4 ;  /* 0x000000706804723c */ /* 0x088fea0000001804 */
[--C-:B------:R-:W-:Y:S01]  /*9100*/  HSET2.LE.AND R117, R124, R152.reuse, PT ;  /* 0x000000987c757233 */ /* 0x100fe20003803000 */
[----:B-----5:R-:W-:Y:S01]  /*9110*/  FFMA.FTZ R101, R39, UR4, -R154 ;  /* 0x0000000427657c23 */ /* 0x020fe2000801089a */
[----:B------:R-:W-:Y:S01]  /*9120*/  F2FP.F16.F32.PACK_AB R116, R171, R175 ;  /* 0x000000afab74723e */ /* 0x000fe200000000ff */
[----:B------:R-:W-:Y:S03]  /*9130*/  MUFU.EX2 R133, R40 ;  /* 0x0000002800857308 */ /* 0x000fe60000000800 */
[----:B------:R-:W-:Y:S01]  /*9140*/  F2FP.F16.F32.PACK_AB R119, R177, R178 ;  /* 0x000000b2b177723e */ /* 0x000fe200000000ff */
[----:B------:R-:W-:Y:S01]  /*9150*/  IMAD.WIDE.U32 R124, R159, -0x2daee0ad, RZ ;  /* 0xd2511f539f7c7825 */ /* 0x000fe200078e00ff */
[----:B------:R-:W-:Y:S02]  /*9160*/  LOP3.LUT R117, R117, R37, RZ, 0xc0, !PT ;  /* 0x0000002575757212 */ /* 0x000fe400078ec0ff */
[----:B------:R-:W-:Y:S03]  /*9170*/  LOP3.LUT R116, R36, R116, RZ, 0xc0, !PT ;  /* 0x0000007424747212 */ /* 0x000fe600078ec0ff */
[----:B------:R2:W3:Y:S01]  /*9180*/  MUFU.EX2 R134, R101 ;  /* 0x0000006500867308 */ /* 0x0004e20000000800 */
[----:B------:R-:W-:Y:S01]  /*9190*/  LOP3.LUT R119, R102, R119, RZ, 0xc0, !PT ;  /* 0x0000007766777212 */ /* 0x000fe200078ec0ff */
[----:B------:R-:W-:Y:S01]  /*91a0*/  IMAD.WIDE.U32 R102, R160, -0x2daee0ad, RZ ;  /* 0xd2511f53a0667825 */ /* 0x000fe200078e00ff */
[----:B------:R-:W-:Y:S02]  /*91b0*/  LOP3.LUT R36, R129, UR8, R176, 0x96, !PT ;  /* 0x0000000881247c12 */ /* 0x000fe4000f8e96b0 */
[----:B------:R-:W-:Y:S01]  /*91c0*/  LOP3.LUT R109, R109, UR7, R172, 0x96, !PT ;  /* 0x000000076d6d7c12 */ /* 0x000fe2000f8e96ac */
[--C-:B------:R-:W-:Y:S01]  /*91d0*/  FFMA.FTZ R45, R45, UR4, -R155.reuse ;  /* 0x000000042d2d7c23 */ /* 0x100fe2000801089b */
[----:B------:R-:W-:Y:S01]  /*91e0*/  FFMA.FTZ R155, R61, UR4, -R155 ;  /* 0x000000043d9b7c23 */ /* 0x000fe2000801089b */
[C---:B------:R-:W-:Y:S02]  /*91f0*/  HMMA.16816.F32 R8, R116.reuse, R112, R8 ;  /* 0x000000707408723c */ /* 0x040fe40000001808 */
[----:B------:R-:W-:Y:S02]  /*9200*/  MUFU.EX2 R160, R43 ;  /* 0x0000002b00a07308 */ /* 0x000fe40000000800 */
[----:B------:R-:W-:Y:S04]  /*9210*/  IMAD.WIDE.U32 R126, R36, -0x2daee0ad, RZ ;  /* 0xd2511f53247e7825 */ /* 0x000fe800078e00ff */
[----:B------:R-:W-:Y:S01]  /*9220*/  FFMA.FTZ R52, R52, UR4, -R153 ;  /* 0x0000000434347c23 */ /* 0x000fe20008010899 */
[-C--:B------:R-:W-:Y:S01]  /*9230*/  HMMA.16816.F32 R12, R116, R114.reuse, R12 ;  /* 0x00000072740c723c */ /* 0x080fe2000000180c */
[----:B-1----:R-:W1:Y:S02]  /*9240*/  LDSM.16.MT88.4 R36, [R186+0x6800] ;  /* 0x00680000ba24783b */ /* 0x002e640000004200 */
[----:B------:R-:W-:Y:S01]  /*9250*/  MUFU.EX2 R151, R64 ;  /* 0x0000004000977308 */ /* 0x000fe20000000800 */
[----:B------:R-:W-:Y:S02]  /*9260*/  LOP3.LUT R108, R127, UR5, R108, 0x96, !PT ;  /* 0x000000057f6c7c12 */ /* 0x000fe4000f8e966c */
[C---:B------:R-:W-:Y:S07]  /*9270*/  HMMA.16816.F32 R16, R104.reuse, R114, R16 ;  /* 0x000000726810723c */ /* 0x040fee0000001810 */
[----:B------:R5:W3:Y:S01]  /*9280*/  MUFU.EX2 R132, R42 ;  /* 0x0000002a00847308 */ /* 0x000ae20000000800 */
[-C--:B------:R-:W-:Y:S03]  /*9290*/  HMMA.16816.F32 R32, R104, R120.reuse, R32 ;  /* 0x000000786820723c */ /* 0x080fe60000001820 */
[----:B------:R-:W-:Y:S03]  /*92a0*/  LOP3.LUT R102, R125, UR5, R102, 0x96, !PT ;  /* 0x000000057d667c12 */ /* 0x000fe6000f8e9666 */
[C---:B------:R-:W-:Y:S03]  /*92b0*/  HMMA.16816.F32 R68, R116.reuse, R120, R68 ;  /* 0x000000787444723c */ /* 0x040fe60000001844 */
[----:B------:R-:W-:Y:S02]  /*92c0*/  MUFU.EX2 R149, R65 ;  /* 0x0000004100957308 */ /* 0x000fe40000000800 */
[----:B--2---:R-:W-:Y:S01]  /*92d0*/  LOP3.LUT R101, R103, UR7, R174, 0x96, !PT ;  /* 0x0000000767657c12 */ /* 0x004fe2000f8e96ae */
[-C--:B------:R-:W-:Y:S07]  /*92e0*/  HMMA.16816.F32 R20, R116, R122.reuse, R20 ;  /* 0x0000007a7414723c */ /* 0x080fee0000001814 */
[----:B------:R-:W-:Y:S04]  /*92f0*/  MUFU.EX2 R142, R58 ;  /* 0x0000003a008e7308 */ /* 0x000fe80000000800 */
[----:B------:R-:W-:Y:S01]  /*9300*/  IMAD.WIDE.U32 R102, R102, -0x326172a9, RZ ;  /* 0xcd9e8d5766667825 */ /* 0x000fe200078e00ff */
[C---:B------:R-:W-:Y:S04]  /*9310*/  HMMA.16816.F32 R72, R104.reuse, R122, R72 ;  /* 0x0000007a6848723c */ /* 0x040fe80000001848 */
[----:B------:R-:W-:Y:S01]  /*9320*/  IMAD.WIDE.U32 R40, R108, -0x326172a9, RZ ;  /* 0xcd9e8d576c287825 */ /* 0x000fe200078e00ff */
[C---:B------:R-:W-:Y:S01]  /*9330*/  LOP3.LUT R112, R102.reuse, 0xff, RZ, 0xc0, !PT ;  /* 0x000000ff66707812 */ /* 0x040fe200078ec0ff */
[----:B------:R2:W-:Y:S01]  /*9340*/  MUFU.EX2 R159, R44 ;  /* 0x0000002c009f7308 */ /* 0x0005e20000000800 */
[----:B------:R-:W-:Y:S01]  /*9350*/  SHF.R.U32.HI R113, RZ, 0x10, R102 ;  /* 0x00000010ff717819 */ /* 0x000fe20000011666 */
[-C--:B-1----:R-:W-:Y:S03]  /*9360*/  HMMA.16816.F32 R76, R104, R36.reuse, R76 ;  /* 0x00000024684c723c */ /* 0x082fe6000000184c */
[----:B------:R-:W-:Y:S01]  /*9370*/  IMAD.WIDE.U32 R130, R101, -0x326172a9, RZ ;  /* 0xcd9e8d5765827825 */ /* 0x000fe200078e00ff */
[----:B------:R-:W-:Y:S04]  /*9380*/  LOP3.LUT R101, R102, 0xffff, RZ, 0xc0, !PT ;  /* 0x0000ffff66657812 */ /* 0x000fe800078ec0ff */
[----:B------:R1:W-:Y:S01]  /*9390*/  MUFU.EX2 R158, R45 ;  /* 0x0000002d009e7308 */ /* 0x0003e20000000800 */
[C---:B------:R-:W-:Y:S04]  /*93a0*/  HMMA.16816.F32 R80, R116.reuse, R36, R80 ;  /* 0x000000247450723c */ /* 0x040fe80000001850 */
[--C-:B------:R-:W-:Y:S02]  /*93b0*/  SHF.R.U32.HI R108, RZ, 0x10, R40.reuse ;  /* 0x00000010ff6c7819 */ /* 0x100fe40000011628 */
[-C--:B------:R-:W-:Y:S03]  /*93c0*/  HMMA.16816.F32 R28, R116, R38.reuse, R28 ;  /* 0x00000026741c723c */ /* 0x080fe6000000181c */
[----:B------:R-:W-:Y:S02]  /*93d0*/  MUFU.EX2 R141, R59 ;  /* 0x0000003b008d7308 */ /* 0x000fe40000000800 */
[----:B-----5:R-:W-:Y:S01]  /*93e0*/  SHF.R.U32.HI R42, RZ, 0x8, R101 ;  /* 0x00000008ff2a7819 */ /* 0x020fe20000011665 */
[----:B------:R-:W-:Y:S01]  /*93f0*/  IMAD.WIDE.U32 R120, R109, -0x326172a9, RZ ;  /* 0xcd9e8d576d787825 */ /* 0x000fe200078e00ff */
[C---:B------:R-:W-:Y:S01]  /*9400*/  LOP3.LUT R109, R40.reuse, 0xffff, RZ, 0xc0, !PT ;  /* 0x0000ffff286d7812 */ /* 0x040fe200078ec0ff */
[C---:B------:R-:W-:Y:S05]  /*9410*/  HMMA.16816.F32 R84, R104.reuse, R38, R84 ;  /* 0x000000266854723c */ /* 0x040fea0000001854 */
[----:B------:R-:W-:Y:S01]  /*9420*/  MUFU.EX2 R146, R52 ;  /* 0x0000003400927308 */ /* 0x000fe20000000800 */
[----:B------:R-:W-:Y:S01]  /*9430*/  LOP3.LUT R111, R40, 0xff, RZ, 0xc0, !PT ;  /* 0x000000ff286f7812 */ /* 0x000fe200078ec0ff */
[----:B------:R-:W-:Y:S01]  /*9440*/  FFMA.FTZ R153, R53, UR4, -R153 ;  /* 0x0000000435997c23 */ /* 0x000fe20008010899 */
[----:B------:R-:W-:Y:S03]  /*9450*/  SHF.R.U32.HI R110, RZ, 0x18, R40 ;  /* 0x00000018ff6e7819 */ /* 0x000fe60000011628 */
[----:B------:R-:W-:Y:S01]  /*9460*/  FFMA.FTZ R98, R98, R217, R236 ;  /* 0x000000d962627223 */ /* 0x000fe200000100ec */
[----:B------:R-:W-:Y:S03]  /*9470*/  LOP3.LUT R101, R41, UR15, R120, 0x96, !PT ;  /* 0x0000000f29657c12 */ /* 0x000fe6000f8e9678 */
[----:B------:R-:W-:Y:S01]  /*9480*/  MUFU.EX2 R143, R56 ;  /* 0x00000038008f7308 */ /* 0x000fe20000000800 */
[----:B------:R-:W-:Y:S01]  /*9490*/  PRMT R112, R112, 0x5410, R42 ;  /* 0x0000541070707816 */ /* 0x000fe2000000002a */
[----:B------:R-:W-:Y:S01]  /*94a0*/  FFMA.FTZ R96, R96, R218, R234 ;  /* 0x000000da60607223 */ /* 0x000fe200000100ea */
[----:B------:R-:W-:Y:S01]  /*94b0*/  LOP3.LUT R108, R108, 0xff, RZ, 0xc0, !PT ;  /* 0x000000ff6c6c7812 */ /* 0x000fe200078ec0ff */
[----:B------:R-:W5:Y:S01]  /*94c0*/  LDSM.16.MT88.4 R40, [R187+0x6800] ;  /* 0x00680000bb28783b */ /* 0x000f620000004200 */
[----:B------:R-:W-:Y:S01]  /*94d0*/  SHF.R.U32.HI R114, RZ, 0x18, R102 ;  /* 0x00000018ff727819 */ /* 0x000fe20000011666 */
[----:B------:R-:W-:Y:S01]  /*94e0*/  FFMA.FTZ R2, R2, R219, R231 ;  /* 0x000000db02027223 */ /* 0x000fe200000100e7 */
[----:B------:R-:W-:Y:S03]  /*94f0*/  LOP3.LUT R102, R103, UR15, R130, 0x96, !PT ;  /* 0x0000000f67667c12 */ /* 0x000fe6000f8e9682 */
[----:B------:R-:W-:Y:S01]  /*9500*/  MUFU.EX2 R140, R60 ;  /* 0x0000003c008c7308 */ /* 0x000fe20000000800 */
[----:B------:R-:W-:Y:S01]  /*9510*/  LOP3.LUT R103, R113, 0xff, RZ, 0xc0, !PT ;  /* 0x000000ff71677812 */ /* 0x000fe200078ec0ff */
[----:B------:R-:W-:Y:S01]  /*9520*/  FFMA.FTZ R0, R0, R220, R229 ;  /* 0x000000dc00007223 */ /* 0x000fe200000100e5 */
[----:B------:R-:W-:Y:S01]  /*9530*/  PRMT R113, R108, 0x5410, R110 ;  /* 0x000054106c717816 */ /* 0x000fe2000000006e */
[----:B------:R-:W-:Y:S01]  /*9540*/  FFMA.FTZ R108, R47, UR4, -R156 ;  /* 0x000000042f6c7c23 */ /* 0x000fe2000801089c */
[----:B--2---:R-:W-:Y:S01]  /*9550*/  LOP3.LUT R44, R102, 0xffff, RZ, 0xc0, !PT ;  /* 0x0000ffff662c7812 */ /* 0x004fe200078ec0ff */
[----:B------:R-:W-:Y:S01]  /*9560*/  FADD.FTZ R2, R232, R2 ;  /* 0x00000002e8027221 */ /* 0x000fe20000010000 */
[----:B-1----:R-:W-:Y:S03]  /*9570*/  SHF.R.U32.HI R45, RZ, 0x10, R102 ;  /* 0x00000010ff2d7819 */ /* 0x002fe60000011666 */
[----:B------:R1:W-:Y:S01]  /*9580*/  MUFU.EX2 R150, R108 ;  /* 0x0000006c00967308 */ /* 0x0003e20000000800 */
[----:B------:R-:W-:Y:S01]  /*9590*/  LOP3.LUT R36, R101, 0xffff, RZ, 0xc0, !PT ;  /* 0x0000ffff65247812 */ /* 0x000fe200078ec0ff */
[----:B------:R-:W-:Y:S01]  /*95a0*/  FADD.FTZ R0, R230, R0 ;  /* 0x00000000e6007221 */ /* 0x000fe20000010000 */
        /* <DEDUP_REMOVED lines=20> */
[-C--:B-----5:R-:W-:Y:S01]  /*96f0*/  HMMA.16816.F32 R24, R104, R40.reuse, R24 ;  /* 0x000000286818723c */ /* 0x0a0fe20000001818 */
[----:B------:R1:W-:Y:S02]  /*9700*/  MUFU.EX2 R148, R102 ;  /* 0x0000006600947308 */ /* 0x0003e40000000800 */
[----:B------:R-:W-:Y:S01]  /*9710*/  LOP3.LUT R37, R37, 0xff, RZ, 0xc0, !PT ;  /* 0x000000ff25257812 */ /* 0x000fe200078ec0ff */
[----:B------:R-:W-:Y:S01]  /*9720*/  FFMA.FTZ R154, R55, UR4, -R154 ;  /* 0x00000004379a7c23 */ /* 0x000fe2000801089a */
[----:B------:R-:W-:Y:S01]  /*9730*/  SHF.R.U32.HI R101, RZ, 0x18, R101 ;  /* 0x00000018ff657819 */ /* 0x000fe20000011665 */
[C---:B------:R-:W-:Y:S01]  /*9740*/  HMMA.16816.F32 R88, R116.reuse, R40, R88 ;  /* 0x000000287458723c */ /* 0x040fe20000001858 */
[----:B------:R-:W5:Y:S04]  /*9750*/  LDSM.16.MT88.4 R44, [R185+0x7000] ;  /* 0x00700000b92c783b */ /* 0x000f680000004200 */
[----:B------:R-:W-:Y:S01]  /*9760*/  MUFU.EX2 R147, R111 ;  /* 0x0000006f00937308 */ /* 0x000fe20000000800 */
[--C-:B------:R-:W-:Y:S01]  /*9770*/  HSET2.LE.AND R36, R112, R152.reuse, PT ;  /* 0x0000009870247233 */ /* 0x100fe20003803000 */
[-C--:B------:R-:W-:Y:S04]  /*9780*/  HMMA.16816.F32 R48, R116, R42.reuse, R48 ;  /* 0x0000002a7430723c */ /* 0x080fe80000001830 */
[----:B--2---:R-:W-:Y:S02]  /*9790*/  PRMT R103, R37, 0x5410, R101 ;  /* 0x0000541025677816 */ /* 0x004fe40000000065 */
[----:B------:R-:W-:Y:S01]  /*97a0*/  HMMA.16816.F32 R92, R104, R42, R92 ;  /* 0x0000002a685c723c */ /* 0x000fe2000000185c */
[----:B------:R-:W2:Y:S01]  /*97b0*/  LDSM.16.MT88.4 R104, [R186+0x7000] ;  /* 0x00700000ba68783b */ /* 0x000ea20000004200 */
[----:B------:R-:W-:Y:S03]  /*97c0*/  MUFU.EX2 R154, R154 ;  /* 0x0000009a009a7308 */ /* 0x000fe60000000800 */
[--C-:B------:R-:W-:Y:S02]  /*97d0*/  HSET2.LE.AND R37, R114, R152.reuse, PT ;  /* 0x0000009872257233 */ /* 0x100fe40003803000 */
[----:B------:R-:W-:Y:S05]  /*97e0*/  F2FP.F16.F32.PACK_AB R38, R168, R169 ;  /* 0x000000a9a826723e */ /* 0x000fea00000000ff */
[----:B------:R-:W2:Y:S01]  /*97f0*/  MUFU.EX2 R155, R155 ;  /* 0x0000009b009b7308 */ /* 0x000ea20000000800 */
[----:B----4-:R-:W-:Y:S02]  /*9800*/  F2FP.F16.F32.PACK_AB R39, R164, R167 ;  /* 0x000000a7a427723e */ /* 0x010fe400000000ff */
[----:B------:R-:W-:Y:S02]  /*9810*/  LOP3.LUT R38, R36, R38, RZ, 0xc0, !PT ;  /* 0x0000002624267212 */ /* 0x000fe400078ec0ff */
[----:B------:R-:W-:Y:S02]  /*9820*/  LOP3.LUT R39, R37, R39, RZ, 0xc0, !PT ;  /* 0x0000002725277212 */ /* 0x000fe400078ec0ff */
[--C-:B------:R-:W-:Y:S03]  /*9830*/  HSET2.LE.AND R36, R110, R152.reuse, PT ;  /* 0x000000986e247233 */ /* 0x100fe60003803000 */
[----:B------:R-:W-:Y:S01]  /*9840*/  MUFU.EX2 R156, R156 ;  /* 0x0000009c009c7308 */ /* 0x000fe20000000800 */
[--C-:B------:R-:W-:Y:S02]  /*9850*/  HSET2.LE.AND R40, R109, R152.reuse, PT ;  /* 0x000000986d287233 */ /* 0x100fe40003803000 */
[----:B------:R-:W-:Y:S02]  /*9860*/  F2FP.F16.F32.PACK_AB R37, R162, R163 ;  /* 0x000000a3a225723e */ /* 0x000fe400000000ff */
[--C-:B------:R-:W-:Y:S02]  /*9870*/  HSET2.LE.AND R101, R108, R152.reuse, PT ;  /* 0x000000986c657233 */ /* 0x100fe40003803000 */
[--C-:B------:R-:W-:Y:S02]  /*9880*/  HSET2.LE.AND R103, R103, R152.reuse, PT ;  /* 0x0000009867677233 */ /* 0x100fe40003803000 */
[----:B---3--:R-:W-:Y:S02]  /*9890*/  F2FP.F16.F32.PACK_AB R41, R134, R135 ;  /* 0x000000878629723e */ /* 0x008fe400000000ff */
[----:B-1----:R-:W-:Y:S02]  /*98a0*/  F2FP.F16.F32.PACK_AB R102, R161, R133 ;  /* 0x00000085a166723e */ /* 0x002fe400000000ff */
[----:B------:R-:W-:Y:S02]  /*98b0*/  F2FP.F16.F32.PACK_AB R108, R160, R132 ;  /* 0x00000084a06c723e */ /* 0x000fe400000000ff */
[----:B------:R-:W-:Y:S02]  /*98c0*/  LOP3.LUT R36, R36, R37, RZ, 0xc0, !PT ;  /* 0x0000002524247212 */ /* 0x000fe400078ec0ff */
[----:B------:R-:W-:Y:S02]  /*98d0*/  LOP3.LUT R37, R40, R41, RZ, 0xc0, !PT ;  /* 0x0000002928257212 */ /* 0x000fe400078ec0ff */
[----:B------:R-:W-:Y:S02]  /*98e0*/  LOP3.LUT R40, R101, R102, RZ, 0xc0, !PT ;  /* 0x0000006665287212 */ /* 0x000fe400078ec0ff */
[----:B------:R-:W-:Y:S02]  /*98f0*/  LOP3.LUT R41, R103, R108, RZ, 0xc0, !PT ;  /* 0x0000006c67297212 */ /* 0x000fe400078ec0ff */
[--C-:B------:R-:W-:Y:S01]  /*9900*/  HSET2.LE.AND R101, R115, R152.reuse, PT ;  /* 0x0000009873657233 */ /* 0x100fe20003803000 */
[-C--:B-----5:R-:W-:Y:S05]  /*9910*/  HMMA.16816.F32 R4, R36, R44.reuse, R4 ;  /* 0x0000002c2404723c */ /* 0x0a0fea0000001804 */
[--C-:B------:R-:W-:Y:S02]  /*9920*/  HSET2.LE.AND R103, R113, R152.reuse, PT ;  /* 0x0000009871677233 */ /* 0x100fe40003803000 */
[----:B------:R-:W-:Y:S01]  /*9930*/  F2FP.F16.F32.PACK_AB R108, R150, R157 ;  /* 0x0000009d966c723e */ /* 0x000fe200000000ff */
[----:B------:R-:W-:Y:S03]  /*9940*/  LDSM.16.MT88.4 R112, [R185+0x7800] ;  /* 0x00780000b970783b */ /* 0x000fe60000004200 */
[----:B------:R-:W-:Y:S02]  /*9950*/  F2FP.F16.F32.PACK_AB R102, R158, R159 ;  /* 0x0000009f9e66723e */ /* 0x000fe400000000ff */
[----:B------:R-:W-:Y:S02]  /*9960*/  LOP3.LUT R43, R103, R108, RZ, 0xc0, !PT ;  /* 0x0000006c672b7212 */ /* 0x000fe400078ec0ff */
[----:B------:R-:W-:Y:S01]  /*9970*/  LOP3.LUT R42, R101, R102, RZ, 0xc0, !PT ;  /* 0x00000066652a7212 */ /* 0x000fe200078ec0ff */
[----:B------:R1:W3:Y:S01]  /*9980*/  MUFU.EX2 R103, R62 ;  /* 0x0000003e00677308 */ /* 0x0002e20000000800 */
[----:B------:R-:W-:Y:S02]  /*9990*/  LOP3.LUT R52, R121, UR6, R128, 0x96, !PT ;  /* 0x0000000679347c12 */ /* 0x000fe4000f8e9680 */
[----:B------:R-:W-:Y:S02]  /*99a0*/  F2FP.F16.F32.PACK_AB R136, R144, R143 ;  /* 0x0000008f9088723e */ /* 0x000fe400000000ff */
[----:B------:R-:W-:Y:S01]  /*99b0*/  F2FP.F16.F32.PACK_AB R137, R141, R142 ;  /* 0x0000008e8d89723e */ /* 0x000fe200000000ff */
[C---:B------:R-:W-:Y:S04]  /*99c0*/  HMMA.16816.F32 R8, R40.reuse, R44, R8 ;  /* 0x0000002c2808723c */ /* 0x040fe80000001808 */
[----:B--2---:R-:W-:Y:S02]  /*99d0*/  F2FP.F16.F32.PACK_AB R138, R155, R140 ;  /* 0x0000008c9b8a723e */ /* 0x004fe400000000ff */
        /* <DEDUP_REMOVED lines=12> */
[-C--:B------:R-:W-:Y:S05]  /*9aa0*/  HMMA.16816.F32 R76, R36, R104.reuse, R76 ;  /* 0x00000068244c723c */ /* 0x080fea000000184c */
        /* <DEDUP_REMOVED lines=18> */
[----:B------:R-:W2:Y:S01]  /*9bd0*/  LDSM.16.MT88.4 R44, [R187+0x7000] ;  /* 0x00700000bb2c783b */ /* 0x000ea20000004200 */
        /* <DEDUP_REMOVED lines=21> */
[-C--:B--2---:R-:W-:Y:S03]  /*9d30*/  HMMA.16816.F32 R24, R36, R44.reuse, R24 ;  /* 0x0000002c2418723c */ /* 0x084fe60000001818 */
        /* <DEDUP_REMOVED lines=17> */
[----:B------:R-:W2:Y:S01]  /*9e50*/  LDSM.16.MT88.4 R60, [R186+0x7800] ;  /* 0x00780000ba3c783b */ /* 0x000ea20000004200 */
[----:B---3--:R-:W-:Y:S02]  /*9e60*/  F2FP.F16.F32.PACK_AB R139, R156, R103 ;  /* 0x000000679c8b723e */ /* 0x008fe400000000ff */
[----:B------:R-:W-:Y:S01]  /*9e70*/  LOP3.LUT R136, R64, R136, RZ, 0xc0, !PT ;  /* 0x0000008840887212 */ /* 0x000fe200078ec0ff */
[-C--:B------:R-:W-:Y:S04]  /*9e80*/  HMMA.16816.F32 R108, R52, R112.reuse, R4 ;  /* 0x00000070346c723c */ /* 0x080fe80000001804 */
[----:B------:R-:W3:Y:S01]  /*9e90*/  LDSM.16.MT88.4 R4, [R187+0x7800] ;  /* 0x00780000bb04783b */ /* 0x000ee20000004200 */
        /* <DEDUP_REMOVED lines=47> */
[-C--:B---3--:R-:W-:Y:S03]  /*a190*/  HMMA.16816.F32 R132, R52, R4.reuse, R24 ;  /* 0x000000043484723c */ /* 0x088fe60000001818 */
        /* <DEDUP_REMOVED lines=28> */
[----:B------:R-:W-:Y:S02]  /*a360*/  IMAD.MOV.U32 R0, RZ, RZ, R100 ;  /* 0x000000ffff007224 */ /* 0x000fe400078e0064 */
[----:B------:R-:W-:Y:S01]  /*a370*/  FADD.FTZ R219, R155, R2 ;  /* 0x000000029bdb7221 */ /* 0x000fe20000010000 */
[----:B------:R-:W-:Y:S06]  /*a380*/  @P6 BRA `(.L_x_1304) ;  /* 0xffffffc400e46947 */ /* 0x000fec000383ffff */
.L_x_1303:
[----:B------:R-:W2:Y:S01]  /*a390*/  LDL R39, [R1+0x24] ;  /* 0x0000240001277983 */ /* 0x000ea20000100800 */
[----:B------:R-:W-:Y:S01]  /*a3a0*/  ULDC UR4, c[0x0][0x38c] ;  /* 0x0000e30000047ab9 */ /* 0x000fe20000000800 */
[----:B------:R-:W-:Y:S01]  /*a3b0*/  UMOV UR5, 0x400 ;  /* 0x0000040000057882 */ /* 0x000fe20000000000 */
[----:B------:R-:W-:Y:S01]  /*a3c0*/  MOV R32, 0x10 ;  /* 0x0000001000207802 */ /* 0x000fe20000000f00 */
[----:B------:R-:W1:Y:S01]  /*a3d0*/  SHFL.BFLY PT, R2, R217, 0x2, 0x1f ;  /* 0x0c401f00d9027f89 */ /* 0x000e6200000e0000 */
[----:B------:R-:W-:-:S03]  /*a3e0*/  MOV R34, 0x20 ;  /* 0x0000002000227802 */ /* 0x000fc60000000f00 */
[----:B------:R-:W3:Y:S04]  /*a3f0*/  SHFL.BFLY PT, R0, R218, 0x2, 0x1f ;  /* 0x0c401f00da007f89 */ /* 0x000ee800000e0000 */
[----:B------:R-:W4:Y:S04]  /*a400*/  SHFL.BFLY PT, R4, R219, 0x2, 0x1f ;  /* 0x0c401f00db047f89 */ /* 0x000f2800000e0000 */
[----:B------:R-:W5:Y:S01]  /*a410*/  SHFL.BFLY PT, R5, R220, 0x2, 0x1f ;  /* 0x0c401f00dc057f89 */ /* 0x000f6200000e0000 */
[----:B------:R-:W5:Y:S01]  /*a420*/  S2R R9, SR_TID.X ;  /* 0x0000000000097919 */ /* 0x000f620000002100 */
[----:B-1----:R-:W-:Y:S01]  /*a430*/  FADD.FTZ R2, R2, R217 ;  /* 0x000000d902027221 */ /* 0x002fe20000010000 */
[----:B---3--:R-:W-:-:S04]  /*a440*/  FADD.FTZ R0, R0, R218 ;  /* 0x000000da00007221 */ /* 0x008fc80000010000 */
[----:B------:R-:W1:Y:S01]  /*a450*/  SHFL.BFLY PT, R6, R2, 0x1, 0x1f ;  /* 0x0c201f0002067f89 */ /* 0x000e6200000e0000 */
[----:B----4-:R-:W-:-:S03]  /*a460*/  FADD.FTZ R4, R4, R219 ;  /* 0x000000db04047221 */ /* 0x010fc60000010000 */
[----:B------:R-:W3:Y:S01]  /*a470*/  SHFL.BFLY PT, R8, R0, 0x1, 0x1f ;  /* 0x0c201f0000087f89 */ /* 0x000ee200000e0000 */
[----:B-----5:R-:W-:-:S03]  /*a480*/  FADD.FTZ R5, R5, R220 ;  /* 0x000000dc05057221 */ /* 0x020fc60000010000 */
[----:B------:R-:W4:Y:S01]  /*a490*/  SHFL.BFLY PT, R7, R4, 0x1, 0x1f ;  /* 0x0c201f0004077f89 */ /* 0x000f2200000e0000 */
[----:B------:R-:W-:Y:S01]  /*a4a0*/  SHF.R.S32.HI R33, RZ, 0x1f, R9 ;  /* 0x0000001fff217819 */ /* 0x000fe20000011409 */
[----:B-1----:R-:W-:Y:S01]  /*a4b0*/  FADD.FTZ R35, R2, R6 ;  /* 0x0000000602237221 */ /* 0x002fe20000010000 */
[----:B------:R-:W-:Y:S01]  /*a4c0*/  MOV R2, 0x3f800000 ;  /* 0x3f80000000027802 */ /* 0x000fe20000000f00 */
[----:B------:R-:W1:Y:S01]  /*a4d0*/  SHFL.BFLY PT, R6, R5, 0x1, 0x1f ;  /* 0x0c201f0005067f89 */ /* 0x000e6200000e0000 */
[----:B---3--:R-:W-:Y:S02]  /*a4e0*/  FADD.FTZ R36, R0, R8 ;  /* 0x0000000800247221 */ /* 0x008fe40000010000 */
[----:B------:R-:W-:Y:S02]  /*a4f0*/  FSETP.NE.FTZ.AND P6, PT, R35, RZ, PT ;  /* 0x000000ff2300720b */ /* 0x000fe40003fd5000 */
[----:B------:R-:W-:Y:S01]  /*a500*/  MOV R0, 0x3f800000 ;  /* 0x3f80000000007802 */ /* 0x000fe20000000f00 */
[----:B----4-:R-:W-:Y:S01]  /*a510*/  FADD.FTZ R37, R4, R7 ;  /* 0x0000000704257221 */ /* 0x010fe20000010000 */
[----:B------:R-:W-:-:S02]  /*a520*/  FSETP.NE.FTZ.AND P5, PT, R36, RZ, PT ;  /* 0x000000ff2400720b */ /* 0x000fc40003fb5000 */
[-C--:B------:R-:W-:Y:S02]  /*a530*/  LEA.HI R4, R33, R9.reuse, RZ, 0x2 ;  /* 0x0000000921047211 */ /* 0x080fe400078f10ff */
[----:B------:R-:W-:Y:S02]  /*a540*/  FSETP.NE.FTZ.AND P4, PT, R37, RZ, PT ;  /* 0x000000ff2500720b */ /* 0x000fe40003f95000 */
[--C-:B------:R-:W-:Y:S02]  /*a550*/  SHF.R.S32.HI R21, RZ, 0x2, R4.reuse ;  /* 0x00000002ff157819 */ /* 0x100fe40000011404 */
[----:B------:R-:W-:Y:S01]  /*a560*/  SHF.R.S32.HI R7, RZ, 0x1f, R4 ;  /* 0x0000001fff077819 */ /* 0x000fe20000011404 */
[----:B------:R-:W3:Y:S01]  /*a570*/  @P6 MUFU.RCP R0, R35 ;  /* 0x0000002300006308 */ /* 0x000ee20000001000 */
        /* <DEDUP_REMOVED lines=10> */
[----:B---3--:R-:W-:-:S02]  /*a620*/  FMUL.FTZ R0, R0, UR4 ;  /* 0x0000000400007c20 */ /* 0x008fc40008410000 */
[----:B------:R-:W3:Y:S01]  /*a630*/  @P4 MUFU.RCP R5, R37 ;  /* 0x0000002500054308 */ /* 0x000ee20000001000 */
[----:B------:R-:W-:Y:S02]  /*a640*/  IADD3 R21, R21, -R7, RZ ;  /* 0x8000000715157210 */ /* 0x000fe40007ffe0ff */
[----:B------:R-:W-:Y:S01]  /*a650*/  IADD3 R6, -R6, R9, RZ ;  /* 0x0000000906067210 */ /* 0x000fe20007ffe1ff */
[C---:B------:R-:W-:Y:S01]  /*a660*/  FMUL.FTZ R108, R0.reuse, R108 ;  /* 0x0000006c006c7220 */ /* 0x040fe20000410000 */
[C---:B------:R-:W-:Y:S01]  /*a670*/  FMUL.FTZ R9, R0.reuse, R109 ;  /* 0x0000006d00097220 */ /* 0x040fe20000410000 */
[C---:B------:R-:W-:Y:S01]  /*a680*/  FMUL.FTZ R112, R0.reuse, R112 ;  /* 0x0000007000707220 */ /* 0x040fe20000410000 */
[----:B------:R-:W-:Y:S01]  /*a690*/  FMUL.FTZ R7, R0, R113 ;  /* 0x0000007100077220 */ /* 0x000fe20000410000 */
[----:B------:R-:W4:Y:S01]  /*a6a0*/  @P3 MUFU.RCP R4, R38 ;  /* 0x0000002600043308 */ /* 0x000f220000001000 */
        /* <DEDUP_REMOVED lines=8> */
[----:B---3--:R-:W-:Y:S01]  /*a730*/  FMUL.FTZ R5, R5, UR4 ;  /* 0x0000000405057c20 */ /* 0x008fe20008410000 */
[C---:B------:R-:W-:Y:S01]  /*a740*/  FMUL.FTZ R22, R0.reuse, R85 ;  /* 0x0000005500167220 */ /* 0x040fe20000410000 */
[C---:B------:R-:W-:Y:S01]  /*a750*/  FMUL.FTZ R132, R0.reuse, R132 ;  /* 0x0000008400847220 */ /* 0x040fe20000410000 */
[C---:B------:R-:W-:Y:S01]  /*a760*/  FMUL.FTZ R27, R0.reuse, R133 ;  /* 0x00000085001b7220 */ /* 0x040fe20000410000 */
[C---:B------:R-:W-:Y:S01]  /*a770*/  FMUL.FTZ R92, R0.reuse, R92 ;  /* 0x0000005c005c7220 */ /* 0x040fe20000410000 */
[----:B------:R-:W-:Y:S01]  /*a780*/  FMUL.FTZ R93, R0, R93 ;  /* 0x0000005d005d7220 */ /* 0x000fe20000410000 */
[C---:B------:R-:W-:Y:S01]  /*a790*/  FMUL.FTZ R110, R2.reuse, R110 ;  /* 0x0000006e026e7220 */ /* 0x040fe20000410000 */
[----:B------:R-:W-:Y:S01]  /*a7a0*/  FMUL.FTZ R8, R2, R111 ;  /* 0x0000006f02087220 */ /* 0x000fe20000410000 */
[----:B----4-:R-:W-:Y:S01]  /*a7b0*/  FMUL.FTZ R4, R4, UR4 ;  /* 0x0000000404047c20 */ /* 0x010fe20008410000 */
        /* <DEDUP_REMOVED lines=50> */
[C---:B------:R-:W-:Y:S01]  /*aae0*/  FMUL.FTZ R13, R5.reuse, R125 ;  /* 0x0000007d050d7220 */ /* 0x040fe20000410000 */
[C---:B------:R-:W-:Y:S01]  /*aaf0*/  FMUL.FTZ R126, R4.reuse, R126 ;  /* 0x0000007e047e7220 */ /* 0x040fe20000410000 */
[----:B------:R-:W-:Y:S01]  /*ab00*/  FMUL.FTZ R25, R4, R127 ;  /* 0x0000007f04197220 */ /* 0x000fe20000410000 */
[----:B------:R3:W-:Y:S01]  /*ab10*/  STS [R6], R7 ;  /* 0x0000000706007388 */ /* 0x0007e20000000800 */
        /* <DEDUP_REMOVED lines=19> */
[C---:B------:R-:W-:Y:S01]  /*ac50*/  FMUL.FTZ R29, R5.reuse, R129 ;  /* 0x00000081051d7220 */ /* 0x040fe20000410000 */
[----:B-1----:R-:W-:Y:S01]  /*ac60*/  IADD3 R0, R2, 0x40, RZ ;  /* 0x0000004002007810 */ /* 0x002fe20007ffe0ff */
[----:B------:R-:W-:Y:S01]  /*ac70*/  FMUL.FTZ R130, R4, R130 ;  /* 0x0000008204827220 */ /* 0x000fe20000410000 */
[----:B------:R-:W-:Y:S01]  /*ac80*/  @P2 IADD3 R0, R2, -0x40, RZ ;  /* 0xffffffc002002810 */ /* 0x000fe20007ffe0ff */
[----:B------:R-:W-:Y:S01]  /*ac90*/  FMUL.FTZ R28, R4, R131 ;  /* 0x00000083041c7220 */ /* 0x000fe20000410000 */
[----:B---3--:R-:W-:Y:S01]  /*aca0*/  IADD3 R7, R6, R34, RZ ;  /* 0x0000002206077210 */ /* 0x008fe20007ffe0ff */
[----:B------:R-:W-:Y:S01]  /*acb0*/  FMUL.FTZ R88, R5, R88 ;  /* 0x0000005805587220 */ /* 0x000fe20000410000 */
[----:B------:R-:W-:Y:S01]  /*acc0*/  F2FP.F16.F32.PACK_AB R24, R24, R76 ;  /* 0x0000004c1818723e */ /* 0x000fe200000000ff */
[C---:B------:R-:W-:Y:S01]  /*acd0*/  FMUL.FTZ R90, R4.reuse, R90 ;  /* 0x0000005a045a7220 */ /* 0x040fe20000410000 */
[----:B------:R-:W-:Y:S01]  /*ace0*/  F2FP.F16.F32.PACK_AB R23, R23, R78 ;  /* 0x0000004e1717723e */ /* 0x000fe200000000ff */
[----:B------:R-:W-:Y:S01]  /*acf0*/  FMUL.FTZ R91, R4, R91 ;  /* 0x0000005b045b7220 */ /* 0x000fe20000410000 */
[----:B------:R-:W-:Y:S01]  /*ad00*/  F2FP.F16.F32.PACK_AB R22, R22, R84 ;  /* 0x000000541616723e */ /* 0x000fe200000000ff */
[----:B------:R-:W-:Y:S01]  /*ad10*/  FMUL.FTZ R138, R4, R138 ;  /* 0x0000008a048a7220 */ /* 0x000fe20000410000 */
[----:B----4-:R-:W-:Y:S01]  /*ad20*/  IADD3 R2, R2, R34, RZ ;  /* 0x0000002202027210 */ /* 0x010fe20007ffe0ff */
[----:B------:R-:W-:Y:S01]  /*ad30*/  FMUL.FTZ R10, R5, R136 ;  /* 0x00000088050a7220 */ /* 0x000fe20000410000 */
[----:B------:R-:W-:Y:S01]  /*ad40*/  F2FP.F16.F32.PACK_AB R21, R87, R86 ;  /* 0x000000565715723e */ /* 0x000fe200000000ff */
[----:B------:R-:W-:Y:S01]  /*ad50*/  FMUL.FTZ R8, R4, R139 ;  /* 0x0000008b04087220 */ /* 0x000fe20000410000 */
[----:B------:R-:W-:Y:S01]  /*ad60*/  F2FP.F16.F32.PACK_AB R31, R31, R80 ;  /* 0x000000501f1f723e */ /* 0x000fe200000000ff */
[----:B------:R-:W-:Y:S01]  /*ad70*/  STS [R2], R19 ;  /* 0x0000001302007388 */ /* 0x000fe20000000800 */
[----:B------:R-:W-:-:S02]  /*ad80*/  F2FP.F16.F32.PACK_AB R30, R30, R82 ;  /* 0x000000521e1e723e */ /* 0x000fc400000000ff */
[----:B------:R-:W-:Y:S01]  /*ad90*/  F2FP.F16.F32.PACK_AB R29, R29, R128 ;  /* 0x000000801d1d723e */ /* 0x000fe200000000ff */
[----:B------:R-:W-:Y:S01]  /*ada0*/  STS [R2+0x400], R18 ;  /* 0x0004001202007388 */ /* 0x000fe20000000800 */
[----:B------:R-:W-:Y:S02]  /*adb0*/  F2FP.F16.F32.PACK_AB R28, R28, R130 ;  /* 0x000000821c1c723e */ /* 0x000fe400000000ff */
[----:B------:R-:W-:Y:S01]  /*adc0*/  F2FP.F16.F32.PACK_AB R27, R27, R132 ;  /* 0x000000841b1b723e */ /* 0x000fe200000000ff */
[----:B------:R-:W-:Y:S01]  /*add0*/  STS [R7], R15 ;  /* 0x0000000f07007388 */ /* 0x000fe20000000800 */
[----:B------:R-:W-:Y:S02]  /*ade0*/  F2FP.F16.F32.PACK_AB R26, R26, R134 ;  /* 0x000000861a1a723e */ /* 0x000fe400000000ff */
[----:B------:R-:W-:Y:S01]  /*adf0*/  IADD3 R9, R34, R0, RZ ;  /* 0x0000000022097210 */ /* 0x000fe20007ffe0ff */
[----:B------:R-:W-:Y:S01]  /*ae00*/  STS [R7+0x400], R14 ;  /* 0x0004000e07007388 */ /* 0x000fe20000000800 */
[----:B------:R-:W-:-:S02]  /*ae10*/  F2FP.F16.F32.PACK_AB R91, R91, R90 ;  /* 0x0000005a5b5b723e */ /* 0x000fc400000000ff */
[----:B-----5:R-:W-:Y:S01]  /*ae20*/  F2FP.F16.F32.PACK_AB R12, R93, R92 ;  /* 0x0000005c5d0c723e */ /* 0x020fe200000000ff */
[----:B------:R-:W-:Y:S01]  /*ae30*/  STS [R2+0x2000], R17 ;  /* 0x0020001102007388 */ /* 0x000fe20000000800 */
[----:B------:R-:W-:Y:S02]  /*ae40*/  F2FP.F16.F32.PACK_AB R11, R95, R94 ;  /* 0x0000005e5f0b723e */ /* 0x000fe400000000ff */
[----:B------:R-:W-:Y:S01]  /*ae50*/  F2FP.F16.F32.PACK_AB R8, R8, R138 ;  /* 0x0000008a0808723e */ /* 0x000fe200000000ff */
[----:B------:R1:W-:Y:S04]  /*ae60*/  STS [R2+0x2400], R16 ;  /* 0x0024001002007388 */ /* 0x0003e80000000800 */
[----:B------:R3:W-:Y:S04]  /*ae70*/  STS [R7+0x2000], R13 ;  /* 0x0020000d07007388 */ /* 0x0007e80000000800 */
[----:B------:R-:W-:Y:S04]  /*ae80*/  STS [R7+0x2400], R25 ;  /* 0x0024001907007388 */ /* 0x000fe80000000800 */
[----:B------:R-:W-:Y:S04]  /*ae90*/  STS [R0], R24 ;  /* 0x0000001800007388 */ /* 0x000fe80000000800 */
[----:B------:R-:W-:Y:S01]  /*aea0*/  STS [R0+0x400], R23 ;  /* 0x0004001700007388 */ /* 0x000fe20000000800 */
[----:B-1----:R-:W-:Y:S01]  /*aeb0*/  IADD3 R2, R32, R0, RZ ;  /* 0x0000000020027210 */ /* 0x002fe20007ffe0ff */
[----:B---3--:R-:W-:-:S04]  /*aec0*/  FMUL.FTZ R13, R5, R89 ;  /* 0x00000059050d7220 */ /* 0x008fc80000410000 */
[----:B------:R-:W-:Y:S01]  /*aed0*/  STS [R2], R22 ;  /* 0x0000001602007388 */ /* 0x000fe20000000800 */
[----:B------:R-:W-:-:S03]  /*aee0*/  FMUL.FTZ R5, R5, R137 ;  /* 0x0000008905057220 */ /* 0x000fc60000410000 */
[----:B------:R-:W-:Y:S01]  /*aef0*/  STS [R2+0x400], R21 ;  /* 0x0004001502007388 */ /* 0x000fe20000000800 */
[----:B------:R-:W-:Y:S02]  /*af00*/  F2FP.F16.F32.PACK_AB R13, R13, R88 ;  /* 0x000000580d0d723e */ /* 0x000fe400000000ff */
[----:B------:R-:W-:Y:S01]  /*af10*/  F2FP.F16.F32.PACK_AB R10, R5, R10 ;  /* 0x0000000a050a723e */ /* 0x000fe200000000ff */
[----:B------:R-:W-:Y:S04]  /*af20*/  STS [R0+0x2000], R31 ;  /* 0x0020001f00007388 */ /* 0x000fe80000000800 */
[----:B------:R1:W-:Y:S04]  /*af30*/  STS [R0+0x2400], R30 ;  /* 0x0024001e00007388 */ /* 0x0003e80000000800 */
[----:B------:R-:W-:Y:S04]  /*af40*/  STS [R2+0x2000], R29 ;  /* 0x0020001d02007388 */ /* 0x000fe80000000800 */
[----:B------:R3:W-:Y:S04]  /*af50*/  STS [R2+0x2400], R28 ;  /* 0x0024001c02007388 */ /* 0x0007e80000000800 */
[----:B------:R4:W-:Y:S04]  /*af60*/  STS [R9], R27 ;  /* 0x0000001b09007388 */ /* 0x0009e80000000800 */
[----:B------:R4:W-:Y:S01]  /*af70*/  STS [R9+0x400], R26 ;  /* 0x0004001a09007388 */ /* 0x0009e20000000800 */
[----:B-1----:R-:W-:-:S02]  /*af80*/  IADD3 R0, R34, 0x400, R0 ;  /* 0x0000040022007810 */ /* 0x002fc40007ffe000 */
[----:B--2---:R-:W-:Y:S02]  /*af90*/  ISETP.NE.AND P1, PT, R39, -0x1, PT ;  /* 0xffffffff2700780c */ /* 0x004fe40003f25270 */
[----:B------:R-:W-:Y:S02]  /*afa0*/  IADD3 R0, R32, R0, RZ ;  /* 0x0000000020007210 */ /* 0x000fe40007ffe0ff */
[----:B---3--:R-:W-:-:S09]  /*afb0*/  IADD3 R2, R34, R2, RZ ;  /* 0x0000000222027210 */ /* 0x008fd20007ffe0ff */
[----:B------:R-:W1:Y:S02]  /*afc0*/  @P1 LDC.64 R6, c[0x0][0x298] ;  /* 0x0000a600ff061b82 */ /* 0x000e640000000a00 */
[----:B-1----:R-:W-:-:S04]  /*afd0*/  @P1 IMAD.WIDE.U32 R4, R39, R6, RZ ;  /* 0x0000000627041225 */ /* 0x002fc800078e00ff */
[----:B------:R-:W-:Y:S01]  /*afe0*/  @P1 IMAD R25, R39, R7, R5 ;  /* 0x0000000727191224 */ /* 0x000fe200078e0205 */
[----:B------:R-:W-:Y:S01]  /*aff0*/  @P1 MOV R24, R4 ;  /* 0x0000000400181202 */ /* 0x000fe20000000f00 */
[----:B----4-:R-:W-:Y:S06]  /*b000*/  @P1 BRA `(.L_x_1307) ;  /* 0x0000000000201947 */ /* 0x010fec0003800000 */
        /* <DEDUP_REMOVED lines=8> */
.L_x_1307:
[----:B------:R1:W-:Y:S01]  /*b090*/  STS [R2], R12 ;  /* 0x0000000c02007388 */ /* 0x0003e20000000800 */
[----:B------:R-:W-:Y:S01]  /*b0a0*/  ULDC.U8 UR5, c[0x0][0x3d8] ;  /* 0x0000f60000057ab9 */ /* 0x000fe20000000000 */
[----:B------:R-:W-:Y:S01]  /*b0b0*/  ULDC.U8 UR4, c[0x0][0x3d9] ;  /* 0x0000f64000047ab9 */ /* 0x000fe20000000000 */
[----:B------:R-:W-:Y:S01]  /*b0c0*/  ISETP.NE.AND P0, PT, RZ, UR5, PT ;  /* 0x00000005ff007c0c */ /* 0x000fe2000bf05270 */
[----:B------:R2:W-:Y:S01]  /*b0d0*/  STS [R0], R11 ;  /* 0x0000000b00007388 */ /* 0x0005e20000000800 */
[----:B------:R-:W-:Y:S01]  /*b0e0*/  ISETP.NE.AND P2, PT, RZ, UR4, PT ;  /* 0x00000004ff007c0c */ /* 0x000fe2000bf45270 */
[----:B------:R3:W4:Y:S01]  /*b0f0*/  @P5 MUFU.LG2 R15, R36 ;  /* 0x00000024000f5308 */ /* 0x0007220000000c00 */
[----:B------:R-:W-:Y:S01]  /*b100*/  ISETP.EQ.AND P0, PT, RZ, UR4, P0 ;  /* 0x00000004ff007c0c */ /* 0x000fe20008702270 */
[----:B------:R-:W-:Y:S04]  /*b110*/  STS [R9+0x2000], R13 ;  /* 0x0020000d09007388 */ /* 0x000fe80000000800 */
[----:B------:R-:W-:Y:S04]  /*b120*/  STS [R9+0x2400], R91 ;  /* 0x0024005b09007388 */ /* 0x000fe80000000800 */
[----:B------:R5:W-:Y:S02]  /*b130*/  STS [R2+0x2000], R10 ;  /* 0x0020000a02007388 */ /* 0x000be40000000800 */
[----:B------:R-:W3:Y:S01]  /*b140*/  @P2 LDC.64 R6, c[0x0][0x2c0] ;  /* 0x0000b000ff062b82 */ /* 0x000ee20000000a00 */
[----:B------:R-:W3:Y:S01]  /*b150*/  S2R R26, SR_CTAID.Z ;  /* 0x00000000001a7919 */ /* 0x000ee20000002700 */
[----:B------:R-:W-:Y:S01]  /*b160*/  @!P0 CS2R R4, SRZ ;  /* 0x0000000000048805 */ /* 0x000fe2000001ff00 */
[----:B------:R-:W3:Y:S01]  /*b170*/  S2R R16, SR_CTAID.X ;  /* 0x0000000000107919 */ /* 0x000ee20000002500 */
[----:B-1----:R-:W1:Y:S01]  /*b180*/  S2R R12, SR_CTAID.Y ;  /* 0x00000000000c7919 */ /* 0x002e620000002600 */
[----:B--2---:R-:W-:-:S02]  /*b190*/  P2R R11, PR, RZ, 0x4 ;  /* 0x00000004ff0b7803 */ /* 0x004fc40000000000 */
[----:B------:R-:W-:Y:S01]  /*b1a0*/  @!P0 PLOP3.LUT P2, PT, PT, PT, PT, 0x8, 0x0 ;  /* 0x000000000000881c */ /* 0x000fe20003f4e170 */
[----:B------:R2:W-:Y:S01]  /*b1b0*/  STS [R0+0x2000], R8 ;  /* 0x0020000800007388 */ /* 0x0005e20000000800 */
[----:B-----5:R-:W1:Y:S01]  /*b1c0*/  @P6 LDC R10, c[0x0][0x2e8] ;  /* 0x0000ba00ff0a6b82 */ /* 0x020e620000000800 */
[----:B--2---:R2:W1:Y:S01]  /*b1d0*/  @P6 MUFU.LG2 R8, R35 ;  /* 0x0000002300086308 */ /* 0x0044620000000c00 */
[----:B----4-:R-:W-:Y:S09]  /*b1e0*/  @!P0 BRA `(.L_x_1308) ;  /* 0x0000000000188947 */ /* 0x010ff20003800000 */
[----:B------:R-:W4:Y:S01]  /*b1f0*/  S2R R4, SR_CTAID.Y ;  /* 0x0000000000047919 */ /* 0x000f220000002600 */
[----:B------:R-:W4:Y:S01]  /*b200*/  LDC R0, c[0x0][0x2c4] ;  /* 0x0000b100ff007b82 */ /* 0x000f220000000800 */
[----:B------:R-:W-:Y:S01]  /*b210*/  PLOP3.LUT P2, PT, PT, PT, PT, 0x80, 0x0 ;  /* 0x000000000000781c */ /* 0x000fe20003f4f070 */
[----:B----4-:R-:W-:-:S05]  /*b220*/  IMAD R4, R4, R0, RZ ;  /* 0x0000000004047224 */ /* 0x010fca00078e02ff */
[----:B------:R-:W-:-:S04]  /*b230*/  SEL R4, R4, R39, !P1 ;  /* 0x0000002704047207 */ /* 0x000fc80004800000 */
[----:B------:R-:W-:-:S07]  /*b240*/  SHF.R.S32.HI R5, RZ, 0x1f, R4 ;  /* 0x0000001fff057819 */ /* 0x000fce0000011404 */
.L_x_1308:
[----:B------:R-:W-:-:S13]  /*b250*/  ISETP.NE.AND P0, PT, R11, RZ, PT ;  /* 0x000000ff0b00720c */ /* 0x000fda0003f05270 */
[----:B---3--:R-:W-:Y:S01]  /*b260*/  @P0 IMAD R0, R7, R6, RZ ;  /* 0x0000000607000224 */ /* 0x008fe200078e02ff */
[----:B------:R-:W-:Y:S01]  /*b270*/  @P0 MOV R2, 0x1 ;  /* 0x0000000100020802 */ /* 0x000fe20000000f00 */
[----:B------:R-:W3:Y:S01]  /*b280*/  @P0 LDC R6, c[0x0][0x2c0] ;  /* 0x0000b000ff060b82 */ /* 0x000ee20000000800 */
[----:B------:R-:W-:Y:S05]  /*b290*/  @P0 BRA `(.L_x_1309) ;  /* 0x0000000000180947 */ /* 0x000fea0003800000 */
[----:B------:R-:W4:Y:S01]  /*b2a0*/  LDC R0, c[0x0][0x2c4] ;  /* 0x0000b100ff007b82 */ /* 0x000f220000000800 */
[----:B------:R-:W-:Y:S02]  /*b2b0*/  ISETP.NE.AND P0, PT, RZ, UR5, PT ;  /* 0x00000005ff007c0c */ /* 0x000fe4000bf05270 */
[----:B---3--:R-:W-:-:S05]  /*b2c0*/  MOV R6, 0x1 ;  /* 0x0000000100067802 */ /* 0x008fca0000000f00 */
[----:B------:R-:W3:Y:S08]  /*b2d0*/  LDC R2, c[0x0][0x270] ;  /* 0x00009c00ff027b82 */ /* 0x000ef00000000800 */
[----:B----4-:R-:W3:Y:S02]  /*b2e0*/  @P0 LDC R0, c[0x0][0x2e4] ;  /* 0x0000b900ff000b82 */ /* 0x010ee40000000800 */
[----:B---3--:R-:W-:-:S07]  /*b2f0*/  IMAD R2, R0, R2, RZ ;  /* 0x0000000200027224 */ /* 0x008fce00078e02ff */
.L_x_1309:
[----:B------:R-:W4:Y:S04]  /*b300*/  LDL R17, [R1+0x28] ;  /* 0x0000280001117983 */ /* 0x000f280000100800 */
[----:B------:R2:W5:Y:S01]  /*b310*/  LDL R27, [R1+0x20] ;  /* 0x00002000011b7983 */ /* 0x0005620000100800 */
[----:B-1----:R-:W-:Y:S01]  /*b320*/  IMAD R2, R12, R2, RZ ;  /* 0x000000020c027224 */ /* 0x002fe200078e02ff */
[----:B------:R-:W1:Y:S01]  /*b330*/  @P5 LDC R14, c[0x0][0x2e8] ;  /* 0x0000ba00ff0e5b82 */ /* 0x000e620000000800 */
[----:B------:R-:W2:Y:S07]  /*b340*/  @P3 MUFU.LG2 R9, R38 ;  /* 0x0000002600093308 */ /* 0x000eae0000000c00 */
[----:B------:R-:W-:Y:S01]  /*b350*/  BAR.SYNC.DEFER_BLOCKING 0x0 ;  /* 0x0000000000007b1d */ /* 0x000fe20000010000 */
[----:B------:R-:W-:Y:S01]  /*b360*/  @P6 FMUL.FTZ R7, R8, 0.69314718246459960938 ;  /* 0x3f31721808076820 */ /* 0x000fe20000410000 */
[----:B------:R-:W-:Y:S01]  /*b370*/  SEL R2, R2, RZ, !P2 ;  /* 0x000000ff02027207 */ /* 0x000fe20005000000 */
[----:B------:R-:W-:Y:S01]  /*b380*/  @P5 FMUL.FTZ R8, R15, 0.69314718246459960938 ;  /* 0x3f3172180f085820 */ /* 0x000fe20000410000 */
[----:B------:R-:W-:Y:S01]  /*b390*/  MOV R23, 0x7f800000 ;  /* 0x7f80000000177802 */ /* 0x000fe20000000f00 */
[----:B------:R-:W-:-:S03]  /*b3a0*/  @P6 FFMA.FTZ R23, R100, R10, R7 ;  /* 0x0000000a64176223 */ /* 0x000fc60000010007 */
[----:B------:R-:W1:Y:S01]  /*b3b0*/  @P4 LDC R13, c[0x0][0x2e8] ;  /* 0x0000ba00ff0d4b82 */ /* 0x000e620000000800 */
[----:B------:R-:W1:Y:S01]  /*b3c0*/  @P4 MUFU.LG2 R11, R37 ;  /* 0x00000025000b4308 */ /* 0x000e620000000c00 */
[----:B------:R-:W-:Y:S01]  /*b3d0*/  IMAD R0, R26, R0, R2 ;  /* 0x000000001a007224 */ /* 0x000fe200078e0202 */
[----:B------:R-:W-:Y:S01]  /*b3e0*/  BSSY B0, `(.L_x_1310) ;  /* 0x000003e000007945 */ /* 0x000fe20003800000 */
[----:B---3--:R-:W-:Y:S01]  /*b3f0*/  IMAD R2, R16, R6, RZ ;  /* 0x0000000610027224 */ /* 0x008fe200078e02ff */
[----:B------:R-:W-:Y:S02]  /*b400*/  MOV R22, 0x7f800000 ;  /* 0x7f80000000167802 */ /* 0x000fe40000000f00 */
[----:B------:R-:W-:Y:S01]  /*b410*/  MOV R20, 0x7f800000 ;  /* 0x7f80000000147802 */ /* 0x000fe20000000f00 */
[----:B------:R-:W3:Y:S01]  /*b420*/  @P3 LDC R12, c[0x0][0x2e8] ;  /* 0x0000ba00ff0c3b82 */ /* 0x000ee20000000800 */
[----:B------:R-:W-:Y:S01]  /*b430*/  SHF.L.U32 R10, R2, 0x7, RZ ;  /* 0x00000007020a7819 */ /* 0x000fe200000006ff */
[----:B--2---:R-:W-:Y:S01]  /*b440*/  @P3 FMUL.FTZ R2, R9, 0.69314718246459960938 ;  /* 0x3f31721809023820 */ /* 0x004fe20000410000 */
[----:B------:R-:W-:-:S02]  /*b450*/  MOV R21, 0x7f800000 ;  /* 0x7f80000000157802 */ /* 0x000fc40000000f00 */
[----:B------:R-:W-:Y:S02]  /*b460*/  SHF.R.S32.HI R9, RZ, 0x1f, R10 ;  /* 0x0000001fff097819 */ /* 0x000fe4000001140a */
[----:B------:R-:W-:Y:S01]  /*b470*/  IADD3 R10, P1, P0, R10, R4, R0 ;  /* 0x000000040a0a7210 */ /* 0x000fe2000783e000 */
[----:B-1----:R-:W-:Y:S01]  /*b480*/  @P5 FFMA.FTZ R22, R99, R14, R8 ;  /* 0x0000000e63165223 */ /* 0x002fe20000010008 */
[----:B------:R-:W-:Y:S01]  /*b490*/  SHF.R.S32.HI R0, RZ, 0x1f, R0 ;  /* 0x0000001fff007819 */ /* 0x000fe20000011400 */
[----:B------:R1:W2:Y:S01]  /*b4a0*/  LDS.128 R28, [R199+0x3800] ;  /* 0x00380000c71c7984 */ /* 0x0002a20000000c00 */
[----:B------:R-:W-:Y:S02]  /*b4b0*/  @P4 FMUL.FTZ R7, R11, 0.69314718246459960938 ;  /* 0x3f3172180b074820 */ /* 0x000fe40000410000 */
[----:B------:R-:W-:Y:S02]  /*b4c0*/  IADD3.X R9, R9, R5, R0, P1, P0 ;  /* 0x0000000509097210 */ /* 0x000fe40000fe0400 */
[----:B------:R-:W-:Y:S01]  /*b4d0*/  @P4 FFMA.FTZ R20, R97, R13, R7 ;  /* 0x0000000d61144223 */ /* 0x000fe20000010007 */
[----:B---3--:R-:W-:Y:S01]  /*b4e0*/  @P3 FFMA.FTZ R21, R3, R12, R2 ;  /* 0x0000000c03153223 */ /* 0x008fe20000010002 */
[----:B----4-:R-:W-:-:S13]  /*b4f0*/  LOP3.LUT P2, RZ, R17, 0x3, RZ, 0xc0, !PT ;  /* 0x0000000311ff7812 */ /* 0x010fda000784c0ff */
[----:B-12---:R-:W-:Y:S05]  /*b500*/  @P2 BRA `(.L_x_1311) ;  /* 0x0000000000ac2947 */ /* 0x006fea0003800000 */
        /* <DEDUP_REMOVED lines=9> */
[CC--:B-----5:R-:W-:Y:S01]  /*b5a0*/  ISETP.GE.AND P3, PT, R0.reuse, R27.reuse, PT ;  /* 0x0000001b0000720c */ /* 0x0e0fe20003f66270 */
[C---:B------:R-:W-:Y:S02]  /*b5b0*/  VIADD R3, R0.reuse, 0x40 ;  /* 0x0000004000037836 */ /* 0x040fe40000000000 */
[----:B------:R-:W-:Y:S01]  /*b5c0*/  VIADD R5, R0, 0x48 ;  /* 0x0000004800057836 */ /* 0x000fe20000000000 */
[-C--:B------:R-:W-:Y:S02]  /*b5d0*/  ISETP.GE.AND P2, PT, R2, R27.reuse, PT ;  /* 0x0000001b0200720c */ /* 0x080fe40003f46270 */
[-C--:B------:R-:W-:Y:S02]  /*b5e0*/  ISETP.GE.AND P1, PT, R3, R27.reuse, PT ;  /* 0x0000001b0300720c */ /* 0x080fe40003f26270 */
[----:B------:R-:W-:-:S05]  /*b5f0*/  ISETP.GE.AND P0, PT, R5, R27, PT ;  /* 0x0000001b0500720c */ /* 0x000fca0003f06270 */
        /* <DEDUP_REMOVED lines=28> */
.L_x_1311:
[----:B------:R-:W-:Y:S05]  /*b7c0*/  BSYNC B0 ;  /* 0x0000000000007941 */ /* 0x000fea0003800000 */
.L_x_1310:
[----:B------:R-:W2:Y:S01]  /*b7d0*/  LDL.LU.64 R12, [R1] ;  /* 0x00000000010c7983 */ /* 0x000ea20000300a00 */
[----:B------:R-:W-:-:S03]  /*b7e0*/  ULDC UR4, c[0x0][0x2d0] ;  /* 0x0000b40000047ab9 */ /* 0x000fc60000000800 */
[----:B------:R-:W3:Y:S04]  /*b7f0*/  LDL.LU.64 R10, [R1+0x8] ;  /* 0x00000800010a7983 */ /* 0x000ee80000300a00 */
[----:B-1----:R-:W4:Y:S04]  /*b800*/  LDL.LU R9, [R1+0x34] ;  /* 0x0000340001097983 */ /* 0x002f280000300800 */
[----:B------:R-:W4:Y:S04]  /*b810*/  LDL.LU R8, [R1+0x30] ;  /* 0x0000300001087983 */ /* 0x000f280000300800 */
[----:B------:R-:W4:Y:S04]  /*b820*/  LDL.LU R7, [R1+0x2c] ;  /* 0x00002c0001077983 */ /* 0x000f280000300800 */
[----:B------:R-:W4:Y:S04]  /*b830*/  LDL.LU R5, [R1+0x40] ;  /* 0x0000400001057983 */ /* 0x000f280000300800 */
[----:B------:R-:W4:Y:S01]  /*b840*/  LDL.LU R4, [R1+0x3c] ;  /* 0x00003c0001047983 */ /* 0x000f220000300800 */
[----:B------:R-:W-:Y:S01]  /*b850*/  SHF.R.S32.HI R0, RZ, 0x1f, R26 ;  /* 0x0000001fff007819 */ /* 0x000fe2000001141a */
[----:B------:R-:W-:Y:S01]  /*b860*/  BSSY B0, `(.L_x_1312) ;  /* 0x000001b000007945 */ /* 0x000fe20003800000 */
[----:B--2---:R-:W-:-:S02]  /*b870*/  IADD3 R2, P1, R12, R24, RZ ;  /* 0x000000180c027210 */ /* 0x004fc40007f3e0ff */
[----:B------:R-:W-:Y:S01]  /*b880*/  ISETP.GE.AND P0, PT, R12, UR4, PT ;  /* 0x000000040c007c0c */ /* 0x000fe2000bf06270 */
[----:B------:R-:W-:Y:S02]  /*b890*/  ULDC.64 UR4, c[0x0][0x2a0] ;  /* 0x0000a80000047ab9 */ /* 0x000fe40000000a00 */
[----:B------:R-:W-:Y:S01]  /*b8a0*/  IMAD.X R3, R13, 0x1, R25, P1 ;  /* 0x000000010d037824 */ /* 0x000fe200008e0619 */
[-C--:B---3-5:R-:W-:Y:S01]  /*b8b0*/  ISETP.GE.OR P1, PT, R10, R27.reuse, P0 ;  /* 0x0000001b0a00720c */ /* 0x0a8fe20000726670 */
[----:B------:R-:W-:Y:S01]  /*b8c0*/  IMAD R0, R0, UR4, RZ ;  /* 0x0000000400007c24 */ /* 0x000fe2000f8e02ff */
[-C--:B----4-:R-:W-:Y:S01]  /*b8d0*/  ISETP.GE.OR P2, PT, R9, R27.reuse, P0 ;  /* 0x0000001b0900720c */ /* 0x090fe20000746670 */
[----:B------:R-:W-:Y:S01]  /*b8e0*/  IMAD.WIDE.U32 R12, R26, UR4, R2 ;  /* 0x000000041a0c7c25 */ /* 0x000fe2000f8e0002 */
[----:B------:R-:W-:-:S03]  /*b8f0*/  ISETP.GE.OR P3, PT, R8, R27, P0 ;  /* 0x0000001b0800720c */ /* 0x000fc60000766670 */
[----:B------:R-:W-:Y:S01]  /*b900*/  IMAD R0, R26, UR5, R0 ;  /* 0x000000051a007c24 */ /* 0x000fe2000f8e0200 */
[----:B------:R1:W2:Y:S01]  /*b910*/  LDS.128 R8, [R199] ;  /* 0x00000000c7087984 */ /* 0x0002a20000000c00 */
[-C--:B------:R-:W-:Y:S02]  /*b920*/  ISETP.GE.OR P4, PT, R7, R27.reuse, P0 ;  /* 0x0000001b0700720c */ /* 0x080fe40000786670 */
[----:B------:R-:W-:Y:S01]  /*b930*/  IMAD.IADD R7, R13, 0x1, R0 ;  /* 0x000000010d077824 */ /* 0x000fe200078e0200 */
[-C--:B------:R-:W-:Y:S02]  /*b940*/  ISETP.GE.OR P5, PT, R5, R27.reuse, P0 ;  /* 0x0000001b0500720c */ /* 0x080fe400007a6670 */
[----:B------:R-:W-:Y:S01]  /*b950*/  ISETP.GE.OR P6, PT, R4, R27, P0 ;  /* 0x0000001b0400720c */ /* 0x000fe200007c6670 */
[----:B------:R-:W-:-:S12]  /*b960*/  @P1 BRA `(.L_x_1313) ;  /* 0x0000000000281947 */ /* 0x000fd80003800000 */
        /* <DEDUP_REMOVED lines=10> */
.L_x_1313:
[----:B------:R-:W-:Y:S05]  /*ba10*/  BSYNC B0 ;  /* 0x0000000000007941 */ /* 0x000fea0003800000 */
.L_x_1312:
[----:B------:R-:W4:Y:S04]  /*ba20*/  LDL.LU R2, [R1+0x44] ;  /* 0x0000440001027983 */ /* 0x000f280000300800 */
[----:B------:R-:W5:Y:S01]  /*ba30*/  LDL.LU R0, [R1+0x38] ;  /* 0x0000380001007983 */ /* 0x000f620000300800 */
[----:B------:R-:W-:Y:S03]  /*ba40*/  BSSY B0, `(.L_x_1314) ;  /* 0x0000013000007945 */ /* 0x000fe60003800000 */
[----:B--23--:R2:W3:Y:S01]  /*ba50*/  LDS.128 R8, [R199+0x800] ;  /* 0x00080000c7087984 */ /* 0x00c4e20000000c00 */
[-C--:B----4-:R-:W-:Y:S02]  /*ba60*/  ISETP.GE.OR P1, PT, R2, R27.reuse, P0 ;  /* 0x0000001b0200720c */ /* 0x090fe40000726670 */
[----:B-----5:R-:W-:-:S04]  /*ba70*/  ISETP.GE.OR P0, PT, R0, R27, P0 ;  /* 0x0000001b0000720c */ /* 0x020fc80000706670 */
[----:B------:R-:W-:Y:S01]  /*ba80*/  P2R R14, PR, RZ, 0x1 ;  /* 0x00000001ff0e7803 */ /* 0x000fe20000000000 */
[----:B--23--:R-:W-:Y:S08]  /*ba90*/  @P2 BRA `(.L_x_1315) ;  /* 0x0000000000342947 */ /* 0x00cff00003800000 */
        /* <DEDUP_REMOVED lines=13> */
.L_x_1315:
[----:B------:R-:W-:Y:S05]  /*bb70*/  BSYNC B0 ;  /* 0x0000000000007941 */ /* 0x000fea0003800000 */
.L_x_1314:
        /* <DEDUP_REMOVED lines=16> */
.L_x_1317:
[----:B------:R-:W-:Y:S05]  /*bc80*/  BSYNC B0 ;  /* 0x0000000000007941 */ /* 0x000fea0003800000 */
.L_x_1316:
        /* <DEDUP_REMOVED lines=16> */
.L_x_1319:
[----:B------:R-:W-:Y:S05]  /*bd90*/  BSYNC B0 ;  /* 0x0000000000007941 */ /* 0x000fea0003800000 */
.L_x_1318:
        /* <DEDUP_REMOVED lines=16> */
.L_x_1321:
[----:B------:R-:W-:Y:S05]  /*bea0*/  BSYNC B0 ;  /* 0x0000000000007941 */ /* 0x000fea0003800000 */
.L_x_1320:
        /* <DEDUP_REMOVED lines=16> */
.L_x_1323:
[----:B------:R-:W-:Y:S05]  /*bfb0*/  BSYNC B0 ;  /* 0x0000000000007941 */ /* 0x000fea0003800000 */
.L_x_1322:
        /* <DEDUP_REMOVED lines=16> */
.L_x_1325:
[----:B------:R-:W-:Y:S05]  /*c0c0*/  BSYNC B0 ;  /* 0x0000000000007941 */ /* 0x000fea0003800000 */
.L_x_1324:
[----:B------:R-:W-:-:S13]  /*c0d0*/  ISETP.NE.AND P0, PT, R14, RZ, PT ;  /* 0x000000ff0e00720c */ /* 0x000fda0003f05270 */
        /* <DEDUP_REMOVED lines=15> */
.L_x_1265:
[----:B------:R-:W2:Y:S01]  /*c1d0*/  LDL.LU R19, [R1+0x24] ;  /* 0x0000240001137983 */ /* 0x000ea20000300800 */
[----:B------:R-:W1:Y:S01]  /*c1e0*/  LDC.U8 R0, c[0x0][0x3d9] ;  /* 0x0000f640ff007b82 */ /* 0x000e620000000000 */
[----:B------:R-:W-:Y:S01]  /*c1f0*/  LEA.HI R17, R24, R153, RZ, 0x3 ;  /* 0x0000009918117211 */ /* 0x000fe200078f18ff */
[----:B------:R-:W-:Y:S01]  /*c200*/  IMAD.IADD R14, R14, 0x1, -R20 ;  /* 0x000000010e0e7824 */ /* 0x000fe200078e0a14 */
[----:B------:R-:W-:Y:S01]  /*c210*/  ULDC UR6, c[0x0][0x2d0] ;  /* 0x0000b40000067ab9 */ /* 0x000fe20000000800 */
[----:B------:R-:W-:Y:S01]  /*c220*/  ULDC.64 UR4, c[0x0][0x2a0] ;  /* 0x0000a80000047ab9 */ /* 0x000fe20000000a00 */
[----:B------:R-:W-:Y:S01]  /*c230*/  LOP3.LUT R15, R17, 0xfffffff8, RZ, 0xc0, !PT ;  /* 0xfffffff8110f7812 */ /* 0x000fe200078ec0ff */
[----:B------:R-:W-:Y:S02]  /*c240*/  BSSY B0, `(.L_x_1326) ;  /* 0x000004c000007945 */ /* 0x000fe40003800000 */
[----:B------:R-:W3:Y:S02]  /*c250*/  LDC.U8 R2, c[0x0][0x3d8] ;  /* 0x0000f600ff027b82 */ /* 0x000ee40000000000 */
[----:B------:R-:W-:Y:S01]  /*c260*/  IMAD.IADD R15, R153, 0x1, -R15 ;  /* 0x00000001990f7824 */ /* 0x000fe200078e0a0f */
[----:B-1----:R-:W-:-:S04]  /*c270*/  ISETP.NE.AND P2, PT, R0, RZ, PT ;  /* 0x000000ff0000720c */ /* 0x002fc80003f45270 */
[C---:B---3--:R-:W-:Y:S02]  /*c280*/  ISETP.NE.AND P3, PT, R2.reuse, RZ, !P2 ;  /* 0x000000ff0200720c */ /* 0x048fe40005765270 */
[----:B------:R-:W-:-:S07]  /*c290*/  ISETP.NE.AND P1, PT, R2, RZ, PT ;  /* 0x000000ff0200720c */ /* 0x000fce0003f25270 */
[----:B------:R-:W1:Y:S01]  /*c2a0*/  @!P2 LDC R7, c[0x0][0x2c4] ;  /* 0x0000b100ff07ab82 */ /* 0x000e620000000800 */
[----:B------:R-:W-:-:S07]  /*c2b0*/  ISETP.EQ.AND P1, PT, R0, RZ, P1 ;  /* 0x000000ff0000720c */ /* 0x000fce0000f22270 */
[----:B------:R-:W3:Y:S08]  /*c2c0*/  @P2 LDC.64 R10, c[0x0][0x2c0] ;  /* 0x0000b000ff0a2b82 */ /* 0x000ef00000000a00 */
[----:B------:R-:W4:Y:S08]  /*c2d0*/  @P1 LDC R13, c[0x0][0x2c4] ;  /* 0x0000b100ff0d1b82 */ /* 0x000f300000000800 */
[----:B-1----:R-:W1:Y:S08]  /*c2e0*/  @P3 LDC R7, c[0x0][0x2e4] ;  /* 0x0000b900ff073b82 */ /* 0x002e700000000800 */
[----:B------:R-:W5:Y:S01]  /*c2f0*/  @P2 LDC R16, c[0x0][0x2c0] ;  /* 0x0000b000ff102b82 */ /* 0x000f620000000800 */
[----:B------:R-:W-:Y:S01]  /*c300*/  @!P2 IMAD.MOV.U32 R16, RZ, RZ, 0x1 ;  /* 0x00000001ff10a424 */ /* 0x000fe200078e00ff */
[----:B--2---:R-:W-:-:S02]  /*c310*/  ISETP.NE.AND P0, PT, R19, -0x1, PT ;  /* 0xffffffff1300780c */ /* 0x004fc40003f05270 */
[----:B------:R-:W-:-:S11]  /*c320*/  ISETP.NE.OR P3, PT, R19, -0x1, !P1 ;  /* 0xffffffff1300780c */ /* 0x000fd60004f65670 */
[----:B------:R-:W2:Y:S01]  /*c330*/  @!P0 LDC.64 R4, c[0x0][0x290] ;  /* 0x0000a400ff048b82 */ /* 0x000ea20000000a00 */
[----:B------:R-:W-:-:S07]  /*c340*/  @!P0 SHF.R.S32.HI R0, RZ, 0x1f, R22 ;  /* 0x0000001fff008819 */ /* 0x000fce0000011416 */
[----:B------:R-:W4:Y:S01]  /*c350*/  @P0 LDC.64 R8, c[0x0][0x298] ;  /* 0x0000a600ff080b82 */ /* 0x000f220000000a00 */
[----:B--2---:R-:W-:Y:S02]  /*c360*/  @!P0 IMAD R6, R0, R4, RZ ;  /* 0x0000000400068224 */ /* 0x004fe400078e02ff */
[----:B------:R-:W-:Y:S02]  /*c370*/  @P2 IMAD.MOV.U32 R0, RZ, RZ, 0x1 ;  /* 0x00000001ff002424 */ /* 0x000fe400078e00ff */
[----:B-1----:R-:W-:Y:S02]  /*c380*/  @!P2 IMAD R0, R7, R18, RZ ;  /* 0x000000120700a224 */ /* 0x002fe400078e02ff */
[C---:B------:R-:W-:Y:S02]  /*c390*/  @!P0 IMAD R12, R22.reuse, R5, R6 ;  /* 0x00000005160c8224 */ /* 0x040fe400078e0206 */
[----:B------:R-:W-:Y:S02]  /*c3a0*/  IMAD R0, R22, R0, RZ ;  /* 0x0000000016007224 */ /* 0x000fe400078e02ff */
[----:B---3--:R-:W-:Y:S01]  /*c3b0*/  @P2 IMAD R6, R11, R10, RZ ;  /* 0x0000000a0b062224 */ /* 0x008fe200078e02ff */
[----:B------:R-:W-:Y:S01]  /*c3c0*/  SHF.R.S32.HI R10, RZ, 0x1f, R27 ;  /* 0x0000001fff0a7819 */ /* 0x000fe2000001141b */
[----:B----4-:R-:W-:Y:S01]  /*c3d0*/  @P0 IMAD.WIDE.U32 R2, R19, R8, RZ ;  /* 0x0000000813020225 */ /* 0x010fe200078e00ff */
[----:B------:R-:W-:-:S03]  /*c3e0*/  SEL R0, R0, RZ, !P1 ;  /* 0x000000ff00007207 */ /* 0x000fc60004800000 */
[----:B------:R-:W-:Y:S02]  /*c3f0*/  @!P2 IMAD.MOV.U32 R6, RZ, RZ, R7 ;  /* 0x000000ffff06a224 */ /* 0x000fe400078e0007 */
[----:B------:R-:W-:-:S04]  /*c400*/  @!P0 IMAD.WIDE.U32 R4, R22, R4, RZ ;  /* 0x0000000416048225 */ /* 0x000fc800078e00ff */
[----:B------:R-:W-:Y:S02]  /*c410*/  @P0 IMAD.MOV.U32 R8, RZ, RZ, R2 ;  /* 0x000000ffff080224 */ /* 0x000fe400078e0002 */
[----:B------:R-:W-:Y:S02]  /*c420*/  IMAD R6, R27, R6, R0 ;  /* 0x000000061b067224 */ /* 0x000fe400078e0200 */
[----:B------:R-:W-:Y:S01]  /*c430*/  @!P0 IMAD.MOV.U32 R8, RZ, RZ, R4 ;  /* 0x000000ffff088224 */ /* 0x000fe200078e0004 */
[----:B------:R-:W-:Y:S01]  /*c440*/  SHF.R.S32.HI R4, RZ, 0x3, R17 ;  /* 0x00000003ff047819 */ /* 0x000fe20000011411 */
[----:B------:R-:W-:Y:S02]  /*c450*/  IMAD.SHL.U32 R0, R15, 0x8, RZ ;  /* 0x000000080f007824 */ /* 0x000fe400078e00ff */
[----:B------:R-:W-:Y:S01]  /*c460*/  @P0 IMAD R9, R19, R9, R3 ;  /* 0x0000000913090224 */ /* 0x000fe200078e0203 */
[----:B------:R-:W-:Y:S01]  /*c470*/  @!P1 CS2R R2, SRZ ;  /* 0x0000000000029805 */ /* 0x000fe2000001ff00 */
[----:B------:R-:W-:Y:S01]  /*c480*/  @!P0 IMAD.IADD R9, R5, 0x1, R12 ;  /* 0x0000000105098824 */ /* 0x000fe200078e020c */
[----:B------:R-:W-:Y:S01]  /*c490*/  IADD3 R8, P0, R0, R8, RZ ;  /* 0x0000000800087210 */ /* 0x000fe20007f1e0ff */
[----:B------:R-:W-:-:S02]  /*c4a0*/  @!P3 IMAD R19, R22, R13, RZ ;  /* 0x0000000d1613b224 */ /* 0x000fc400078e02ff */
[----:B-----5:R-:W-:Y:S01]  /*c4b0*/  IMAD R5, R20, R16, RZ ;  /* 0x0000001014057224 */ /* 0x020fe200078e02ff */
[----:B------:R-:W-:Y:S01]  /*c4c0*/  LEA.HI.X.SX32 R9, R0, R9, 0x1, P0 ;  /* 0x0000000900097211 */ /* 0x000fe200000f0eff */
[----:B------:R-:W-:Y:S01]  /*c4d0*/  @P1 IMAD.MOV.U32 R2, RZ, RZ, R19 ;  /* 0x000000ffff021224 */ /* 0x000fe200078e0013 */
[----:B------:R1:W-:Y:S01]  /*c4e0*/  @!P3 STL [R1+0x24], R19 ;  /* 0x000024130100b387 */ /* 0x0003e20000100800 */
[CC--:B------:R-:W-:Y:S01]  /*c4f0*/  ISETP.GE.AND P0, PT, R4.reuse, R14.reuse, PT ;  /* 0x0000000e0400720c */ /* 0x0c0fe20003f06270 */
[----:B------:R-:W-:Y:S01]  /*c500*/  VIADD R24, R4, 0x10 ;  /* 0x0000001004187836 */ /* 0x000fe20000000000 */
[----:B------:R-:W-:Y:S01]  /*c510*/  ISETP.GE.AND P3, PT, R0, UR6, PT ;  /* 0x0000000600007c0c */ /* 0x000fe2000bf66270 */
[C---:B------:R-:W-:Y:S01]  /*c520*/  VIADD R25, R4.reuse, 0x20 ;  /* 0x0000002004197836 */ /* 0x040fe20000000000 */
[----:B------:R-:W-:Y:S01]  /*c530*/  P2R R22, PR, RZ, 0x1 ;  /* 0x00000001ff167803 */ /* 0x000fe20000000000 */
[C---:B------:R-:W-:Y:S01]  /*c540*/  VIADD R26, R4.reuse, 0x30 ;  /* 0x00000030041a7836 */ /* 0x040fe20000000000 */
[----:B------:R-:W-:Y:S01]  /*c550*/  ISETP.GE.OR P0, PT, R4, R14, P3 ;  /* 0x0000000e0400720c */ /* 0x000fe20001f06670 */
[----:B------:R-:W-:Y:S01]  /*c560*/  IMAD.WIDE.U32 R8, R27, UR4, R8 ;  /* 0x000000041b087c25 */ /* 0x000fe2000f8e0008 */
[----:B------:R-:W-:-:S02]  /*c570*/  @P1 SHF.R.S32.HI R3, RZ, 0x1f, R19 ;  /* 0x0000001fff031819 */ /* 0x000fc40000011413 */
[--C-:B------:R-:W-:Y:S01]  /*c580*/  IADD3 R18, P2, P1, R5, R2, R6.reuse ;  /* 0x0000000205127210 */ /* 0x100fe2000795e006 */
[----:B------:R-:W-:Y:S01]  /*c590*/  IMAD R2, R10, UR4, RZ ;  /* 0x000000040a027c24 */ /* 0x000fe2000f8e02ff */
[----:B------:R-:W-:Y:S02]  /*c5a0*/  SHF.R.S32.HI R7, RZ, 0x1f, R5 ;  /* 0x0000001fff077819 */ /* 0x000fe40000011405 */
[----:B------:R-:W-:Y:S02]  /*c5b0*/  SHF.R.S32.HI R6, RZ, 0x1f, R6 ;  /* 0x0000001fff067819 */ /* 0x000fe40000011406 */
[----:B------:R-:W-:Y:S02]  /*c5c0*/  SHF.R.S32.HI R5, RZ, 0x1f, R4 ;  /* 0x0000001fff057819 */ /* 0x000fe40000011404 */
[----:B------:R-:W-:Y:S01]  /*c5d0*/  IADD3.X R17, R7, R3, R6, P2, P1 ;  /* 0x0000000307117210 */ /* 0x000fe200017e2406 */
[----:B------:R-:W-:Y:S01]  /*c5e0*/  IMAD R6, R27, UR5, R2 ;  /* 0x000000051b067c24 */ /* 0x000fe2000f8e0202 */
[-C--:B------:R-:W-:Y:S01]  /*c5f0*/  ISETP.GE.AND P6, PT, R24, R14.reuse, PT ;  /* 0x0000000e1800720c */ /* 0x080fe20003fc6270 */
[----:B------:R-:W-:Y:S01]  /*c600*/  IMAD.WIDE R2, R170, 0x80, R4 ;  /* 0x00000080aa027825 */ /* 0x000fe200078e0204 */
[----:B------:R-:W-:-:S02]  /*c610*/  ISETP.GE.AND P5, PT, R25, R14, PT ;  /* 0x0000000e1900720c */ /* 0x000fc40003fa6270 */
[-C--:B------:R-:W-:Y:S01]  /*c620*/  ISETP.GE.AND P4, PT, R26, R14.reuse, PT ;  /* 0x0000000e1a00720c */ /* 0x080fe20003f86270 */
[----:B------:R-:W-:Y:S01]  /*c630*/  IMAD.IADD R7, R6, 0x1, R9 ;  /* 0x0000000106077824 */ /* 0x000fe200078e0209 */
[----:B------:R-:W-:Y:S01]  /*c640*/  ISETP.GE.OR P1, PT, R24, R14, P3 ;  /* 0x0000000e1800720c */ /* 0x000fe20001f26670 */
[----:B-1----:R-:W-:-:S12]  /*c650*/  @P0 BRA `(.L_x_1327) ;  /* 0x0000000000280947 */ /* 0x002fd80003800000 */
        /* <DEDUP_REMOVED lines=10> */
.L_x_1327:
[----:B------:R-:W-:Y:S05]  /*c700*/  BSYNC B0 ;  /* 0x0000000000007941 */ /* 0x000fea0003800000 */
.L_x_1326:
[----:B------:R-:W-:Y:S01]  /*c710*/  BSSY B0, `(.L_x_1328) ;  /* 0x0000010000007945 */ /* 0x000fe20003800000 */
[----:B------:R-:W-:-:S03]  /*c720*/  ISETP.GE.OR P2, PT, R25, R14, P3 ;  /* 0x0000000e1900720c */ /* 0x000fc60001f46670 */
        /* <DEDUP_REMOVED lines=14> */
.L_x_1329:
[----:B------:R-:W-:Y:S05]  /*c810*/  BSYNC B0 ;  /* 0x0000000000007941 */ /* 0x000fea0003800000 */
.L_x_1328:
[----:B------:R-:W-:Y:S01]  /*c820*/  BSSY B0, `(.L_x_1330) ;  /* 0x0000011000007945 */ /* 0x000fe20003800000 */
[----:B------:R-:W-:Y:S02]  /*c830*/  ISETP.GE.OR P1, PT, R26, R14, P3 ;  /* 0x0000000e1a00720c */ /* 0x000fe40001f26670 */
        /* <DEDUP_REMOVED lines=15> */
.L_x_1331:
[----:B------:R-:W-:Y:S05]  /*c930*/  BSYNC B0 ;  /* 0x0000000000007941 */ /* 0x000fea0003800000 */
.L_x_1330:
[----:B------:R-:W-:Y:S01]  /*c940*/  BSSY B0, `(.L_x_1332) ;  /* 0x0000010000007945 */ /* 0x000fe20003800000 */
[----:B------:R-:W-:-:S03]  /*c950*/  ISETP.GE.OR P2, PT, R23, R14, P3 ;  /* 0x0000000e1700720c */ /* 0x000fc60001f46670 */
        /* <DEDUP_REMOVED lines=14> */
.L_x_1333:
[----:B------:R-:W-:Y:S05]  /*ca40*/  BSYNC B0 ;  /* 0x0000000000007941 */ /* 0x000fea0003800000 */
.L_x_1332:
[----:B------:R-:W-:Y:S01]  /*ca50*/  BSSY B0, `(.L_x_1334) ;  /* 0x0000013000007945 */ /* 0x000fe20003800000 */
[----:B------:R-:W-:Y:S01]  /*ca60*/  ISETP.GE.AND P1, PT, R23, R14, PT ;  /* 0x0000000e1700720c */ /* 0x000fe20003f26270 */
[C---:B------:R-:W-:Y:S01]  /*ca70*/  VIADD R19, R4.reuse, 0x50 ;  /* 0x0000005004137836 */ /* 0x040fe20000000000 */
[C---:B------:R-:W-:Y:S01]  /*ca80*/  IADD3 R20, R4.reuse, 0x60, RZ ;  /* 0x0000006004147810 */ /* 0x040fe20007ffe0ff */
[----:B------:R-:W-:Y:S01]  /*ca90*/  VIADD R21, R4, 0x70 ;  /* 0x0000007004157836 */ /* 0x000fe20000000000 */
        /* <DEDUP_REMOVED lines=14> */
.L_x_1335:
[----:B------:R-:W-:Y:S05]  /*cb80*/  BSYNC B0 ;  /* 0x0000000000007941 */ /* 0x000fea0003800000 */
.L_x_1334:
[----:B------:R-:W-:Y:S01]  /*cb90*/  ISETP.NE.AND P2, PT, R22, RZ, PT ;  /* 0x000000ff1600720c */ /* 0x000fe20003f45270 */
[----:B------:R-:W-:Y:S01]  /*cba0*/  BSSY B0, `(.L_x_1336) ;  /* 0x000001b000007945 */ /* 0x000fe20003800000 */
[----:B------:R-:W-:Y:S02]  /*cbb0*/  ISETP.GE.AND P0, PT, R19, R14, PT ;  /* 0x0000000e1300720c */ /* 0x000fe40003f06270 */
[C---:B------:R-:W-:Y:S02]  /*cbc0*/  ISETP.NE.OR P2, PT, R15.reuse, RZ, P2 ;  /* 0x000000ff0f00720c */ /* 0x040fe40001745670 */
[C---:B------:R-:W-:Y:S02]  /*cbd0*/  ISETP.NE.OR P4, PT, R15.reuse, RZ, P4 ;  /* 0x000000ff0f00720c */ /* 0x040fe40002785670 */
[----:B------:R-:W-:Y:S02]  /*cbe0*/  P2R R22, PR, RZ, 0x4 ;  /* 0x00000004ff167803 */ /* 0x000fe40000000000 */
[----:B------:R-:W-:-:S02]  /*cbf0*/  ISETP.NE.OR P2, PT, R15, RZ, P1 ;  /* 0x000000ff0f00720c */ /* 0x000fc40000f45670 */
[----:B------:R-:W-:Y:S02]  /*cc00*/  ISETP.NE.OR P1, PT, R15, RZ, P0 ;  /* 0x000000ff0f00720c */ /* 0x000fe40000725670 */
[----:B------:R-:W-:Y:S02]  /*cc10*/  ISETP.GE.OR P0, PT, R19, R14, P3 ;  /* 0x0000000e1300720c */ /* 0x000fe40001f06670 */
[C---:B------:R-:W-:Y:S02]  /*cc20*/  ISETP.NE.OR P6, PT, R15.reuse, RZ, P6 ;  /* 0x000000ff0f00720c */ /* 0x040fe400037c5670 */
[----:B------:R-:W-:Y:S02]  /*cc30*/  ISETP.NE.OR P5, PT, R15, RZ, P5 ;  /* 0x000000ff0f00720c */ /* 0x000fe40002fa5670 */
[----:B------:R-:W-:Y:S02]  /*cc40*/  P2R R27, PR, RZ, 0x10 ;  /* 0x00000010ff1b7803 */ /* 0x000fe40000000000 */
[----:B------:R-:W-:-:S02]  /*cc50*/  P2R R28, PR, RZ, 0x4 ;  /* 0x00000004ff1c7803 */ /* 0x000fc40000000000 */
[----:B------:R-:W-:-:S03]  /*cc60*/  P2R R29, PR, RZ, 0x2 ;  /* 0x00000002ff1d7803 */ /* 0x000fc60000000000 */
        /* <DEDUP_REMOVED lines=14> */
.L_x_1337:
[----:B------:R-:W-:Y:S05]  /*cd50*/  BSYNC B0 ;  /* 0x0000000000007941 */ /* 0x000fea0003800000 */
.L_x_1336:
[CC--:B------:R-:W-:Y:S01]  /*cd60*/  ISETP.GE.AND P0, PT, R20.reuse, R14.reuse, PT ;  /* 0x0000000e1400720c */ /* 0x0c0fe20003f06270 */
[----:B------:R-:W-:Y:S01]  /*cd70*/  BSSY B0, `(.L_x_1338) ;  /* 0x0000012000007945 */ /* 0x000fe20003800000 */
[-C--:B------:R-:W-:Y:S02]  /*cd80*/  ISETP.GE.OR P1, PT, R21, R14.reuse, P3 ;  /* 0x0000000e1500720c */ /* 0x080fe40001f26670 */
[----:B------:R-:W-:Y:S02]  /*cd90*/  ISETP.NE.OR P4, PT, R15, RZ, P0 ;  /* 0x000000ff0f00720c */ /* 0x000fe40000785670 */
[----:B------:R-:W-:-:S13]  /*cda0*/  ISETP.GE.OR P0, PT, R20, R14, P3 ;  /* 0x0000000e1400720c */ /* 0x000fda0001f06670 */
        /* <DEDUP_REMOVED lines=14> */
.L_x_1339:
[----:B------:R-:W-:Y:S05]  /*ce90*/  BSYNC B0 ;  /* 0x0000000000007941 */ /* 0x000fea0003800000 */
.L_x_1338:
[----:B------:R-:W-:Y:S01]  /*cea0*/  ISETP.GE.AND P0, PT, R21, R14, PT ;  /* 0x0000000e1500720c */ /* 0x000fe20003f06270 */
        /* <DEDUP_REMOVED lines=15> */
.L_x_1341:
[----:B------:R-:W-:Y:S05]  /*cfa0*/  BSYNC B0 ;  /* 0x0000000000007941 */ /* 0x000fea0003800000 */
.L_x_1340:
[----:B------:R-:W-:Y:S01]  /*cfb0*/  ISETP.NE.AND P0, PT, R22, RZ, PT ;  /* 0x000000ff1600720c */ /* 0x000fe20003f05270 */
[----:B------:R-:W-:-:S12]  /*cfc0*/  BSSY B0, `(.L_x_1342) ;  /* 0x000000a000007945 */ /* 0x000fd80003800000 */
        /* <DEDUP_REMOVED lines=9> */
.L_x_1343:
[----:B------:R-:W-:Y:S05]  /*d060*/  BSYNC B0 ;  /* 0x0000000000007941 */ /* 0x000fea0003800000 */
.L_x_1342:
        /* <DEDUP_REMOVED lines=10> */
.L_x_1345:
[----:B------:R-:W-:Y:S05]  /*d110*/  BSYNC B0 ;  /* 0x0000000000007941 */ /* 0x000fea0003800000 */
.L_x_1344:
        /* <DEDUP_REMOVED lines=10> */
.L_x_1347:
[----:B------:R-:W-:Y:S05]  /*d1c0*/  BSYNC B0 ;  /* 0x0000000000007941 */ /* 0x000fea0003800000 */
.L_x_1346:
[----:B------:R-:W-:Y:S01]  /*d1d0*/  ISETP.NE.AND P0, PT, R27, RZ, PT ;  /* 0x000000ff1b00720c */ /* 0x000fe20003f05270 */
[----:B------:R-:W-:-:S12]  /*d1e0*/  BSSY B0, `(.L_x_1348) ;  /* 0x000000a000007945 */ /* 0x000fd80003800000 */
        /* <DEDUP_REMOVED lines=9> */
.L_x_1349:
[----:B------:R-:W-:Y:S05]  /*d280*/  BSYNC B0 ;  /* 0x0000000000007941 */ /* 0x000fea0003800000 */
.L_x_1348:
        /* <DEDUP_REMOVED lines=11> */
.L_x_1351:
[----:B------:R-:W-:Y:S05]  /*d340*/  BSYNC B0 ;  /* 0x0000000000007941 */ /* 0x000fea0003800000 */
.L_x_1350:
        /* <DEDUP_REMOVED lines=11> */
.L_x_1353:
[----:B------:R-:W-:Y:S05]  /*d400*/  BSYNC B0 ;  /* 0x0000000000007941 */ /* 0x000fea0003800000 */
.L_x_1352:
        /* <DEDUP_REMOVED lines=10> */
.L_x_1355:
[----:B------:R-:W-:Y:S05]  /*d4b0*/  BSYNC B0 ;  /* 0x0000000000007941 */ /* 0x000fea0003800000 */
.L_x_1354:
        /* <DEDUP_REMOVED lines=10> */
.L_x_1356:
        /* <DEDUP_REMOVED lines=10> */
.L_x_2586:


//--------------------- .text._ZN5flash16flash_fwd_kernelI23Flash_fwd_kernel_traitsILi64ELi128ELi64ELi4ELb0ELb0EN7cutlass6half_tE19Flash_kernel_traitsILi64ELi128ELi64ELi4ES3_EELb1ELb0ELb1ELb0ELb0ELb0ELb0ELb0EEEvNS_16Flash_fwd_paramsE --------------------------
	.section	.text._ZN5flash16flash_fwd_kernelI23Flash_fwd_kernel_traitsILi64ELi128ELi64ELi4ELb0ELb0EN7cutlass6half_tE19Flash_kernel_traitsILi64ELi128ELi64ELi4ES3_EELb1ELb0ELb1ELb0ELb0ELb0ELb0ELb0EEEvNS_16Flash_fwd_paramsE,"ax",@progbits
	.align	128
        .global         _ZN5flash16flash_fwd_kernelI23Flash_fwd_kernel_traitsILi64ELi128ELi64ELi4ELb0ELb0EN7cutlass6half_tE19Flash_kernel_traitsILi64ELi128ELi64ELi4ES3_EELb1ELb0ELb1ELb0ELb0ELb0ELb0ELb0EEEvNS_16Flash_fwd_paramsE
        .type           _ZN5flash16flash_fwd_kernelI23Flash_fwd_kernel_traitsILi64ELi128ELi64ELi4ELb0ELb0EN7cutlass6half_tE19Flash_kernel_traitsILi64ELi128ELi64ELi4ES3_EELb1ELb0ELb1ELb0ELb0ELb0ELb0ELb0EEEvNS_16Flash_fwd_paramsE,@function
        .size           _ZN5flash16flash_fwd_kernelI23Flash_fwd_kernel_traitsILi64ELi128ELi64ELi4ELb0ELb0EN7cutlass6half_tE19Flash_kernel_traitsILi64ELi128ELi64ELi4ES3_EELb1ELb0ELb1ELb0ELb0ELb0ELb0ELb0EEEvNS_16Flash_fwd_paramsE,(.L_x_2587 - _ZN5flash16flash_fwd_kernelI23Flash_fwd_kernel_traitsILi64ELi128ELi64ELi4ELb0ELb0EN7cutlass6half_tE19Flash_kernel_traitsILi64ELi128ELi64ELi4ES3_EELb1ELb0ELb1ELb0ELb0ELb0ELb0ELb0EEEvNS_16Flash_fwd_paramsE)
        .other          _ZN5flash16flash_fwd_kernelI23Flash_fwd_kernel_traitsILi64ELi128ELi64ELi4ELb0ELb0EN7cutlass6half_tE19Flash_kernel_traitsILi64ELi128ELi64ELi4ES3_EELb1ELb0ELb1ELb0ELb0ELb0ELb0ELb0EEEvNS_16Flash_fwd_paramsE,@"STO_CUDA_ENTRY STV_DEFAULT"
_ZN5flash16flash_fwd_kernelI23Flash_fwd_kernel_traitsILi64ELi128ELi64ELi4ELb0ELb0EN7cutlass6half_tE19Flash_kernel_traitsILi64ELi128ELi64ELi4ES3_EELb1ELb0ELb1ELb0ELb0ELb0ELb0ELb0EEEvNS_16Flash_fwd_paramsE:
.text._ZN5flash16flash_fwd_kernelI23Flash_fwd_kernel_traitsILi64ELi128ELi64ELi4ELb0ELb0EN7cutlass6half_tE19Flash_kernel_traitsILi64ELi128ELi64ELi4ES3_EELb1ELb0ELb1ELb0ELb0ELb0ELb0ELb0EEEvNS_16Flash_fwd_paramsE:
        /* <DEDUP_REMOVED lines=9> */
[----:B------:R-:W4:Y:S01]  /*0090*/  S2R R137, SR_TID.X ;  /* 0x0000000000897919 */ /* 0x000f220000002100 */
[----:B------:R-:W-:Y:S01]  /*00a0*/  ULDC.64 UR6, c[0x0][0x2f0] ;  /* 0x0000bc0000067ab9 */ /* 0x000fe20000000a00 */
[----:B------:R-:W-:Y:S01]  /*00b0*/  ULDC.64 UR8, c[0x0][0x2f0] ;  /* 0x0000bc0000087ab9 */ /* 0x000fe20000000a00 */
[----:B-1----:R-:W-:-:S04]  /*00c0*/  VIADD R1, R1, 0xffffff88 ;  /* 0xffffff8801017836 */ /* 0x002fc80000000000 */
[----:B------:R2:W5:Y:S01]  /*00d0*/  @P2 LDG.E.64 R4, desc[UR26][R2.64] ;  /* 0x0000001a02042981 */ /* 0x000562000c1e1b00 */
[----:B------:R-:W-:Y:S08]  /*00e0*/  S2UR UR14, SR_CTAID.X ;  /* 0x00000000000e79c3 */ /* 0x000ff00000002500 */
[----:B------:R-:W1:Y:S08]  /*00f0*/  S2UR UR15, SR_CTAID.Y ;  /* 0x00000000000f79c3 */ /* 0x000e700000002600 */
[----:B------:R-:W4:Y:S01]  /*0100*/  S2UR UR29, SR_CTAID.Z ;  /* 0x00000000001d79c3 */ /* 0x000f220000002700 */
[----:B--2---:R-:W-:-:S07]  /*0110*/  @P2 IMAD.MOV.U32 R2, RZ, RZ, R6 ;  /* 0x000000ffff022224 */ /* 0x004fce00078e0006 */
[----:B------:R-:W2:Y:S01]  /*0120*/  @P2 LDC R0, c[0x0][0x3b0] ;  /* 0x0000ec00ff002b82 */ /* 0x000ea20000000800 */
[----:B---3--:R-:W-:-:S06]  /*0130*/  @P2 IMAD.MOV.U32 R3, RZ, RZ, R7 ;  /* 0x000000ffff032224 */ /* 0x008fcc00078e0007 */
[----:B------:R-:W2:Y:S01]  /*0140*/  @P2 LDG.E.64 R2, desc[UR26][R2.64] ;  /* 0x0000001a02022981 */ /* 0x000ea2000c1e1b00 */
[----:B------:R-:W-:Y:S02]  /*0150*/  UISETP.NE.U32.AND UP2, UPT, UR6, URZ, UPT ;  /* 0x0000003f0600728c */ /* 0x000fe4000bf45070 */
[----:B-1----:R-:W-:Y:S02]  /*0160*/  UIMAD.WIDE UR8, UR15, 0x4, UR8 ;  /* 0x000000040f0878a5 */ /* 0x002fe4000f8e0208 */
[----:B------:R-:W-:Y:S01]  /*0170*/  UISETP.NE.AND.EX UP2, UPT, UR7, URZ, UPT, UP2 ;  /* 0x0000003f0700728c */ /* 0x000fe2000bf45320 */
[----:B------:R-:W-:Y:S01]  /*0180*/  ULDC.U8 UR6, c[0x0][0x3c2] ;  /* 0x0000f08000067ab9 */ /* 0x000fe20000000000 */
[----:B----4-:R-:W-:Y:S02]  /*0190*/  ULOP3.LUT UR4, UR29, UR14, UR15, 0xfe, !UPT ;  /* 0x0000000e1d047292 */ /* 0x010fe4000f8efe0f */
[----:B------:R-:W-:Y:S02]  /*01a0*/  UISETP.NE.AND UP3, UPT, UR6, URZ, UPT ;  /* 0x0000003f0600728c */ /* 0x000fe4000bf65270 */
[----:B------:R-:W-:Y:S01]  /*01b0*/  PLOP3.LUT P0, PT, PT, PT, UP2, 0x80, 0x0 ;  /* 0x000000000000781c */ /* 0x000fe20003f0f028 */
[----:B------:R-:W-:Y:S01]  /*01c0*/  ULDC.64 UR6, c[0x0][0x2f8] ;  /* 0x0000be0000067ab9 */ /* 0x000fe20000000a00 */
[----:B------:R-:W-:Y:S01]  /*01d0*/  LOP3.LUT P1, RZ, R137, UR4, RZ, 0xfc, !PT ;  /* 0x0000000489ff7c12 */ /* 0x000fe2000f82fcff */
[----:B------:R-:W-:-:S02]  /*01e0*/  ULDC.64 UR4, c[0x0][0x300] ;  /* 0x0000c00000047ab9 */ /* 0x000fc40000000a00 */
[----:B------:R-:W-:-:S04]  /*01f0*/  UISETP.NE.U32.AND UP1, UPT, UR4, URZ, UPT ;  /* 0x0000003f0400728c */ /* 0x000fc8000bf25070 */
[----:B------:R-:W-:-:S03]  /*0200*/  UISETP.NE.AND.EX UP1, UPT, UR5, URZ, UPT, UP1 ;  /* 0x0000003f0500728c */ /* 0x000fc6000bf25310 */
[----:B------:R-:W-:Y:S02]  /*0210*/  ULDC.64 UR4, c[0x0][0x2f8] ;  /* 0x0000be0000047ab9 */ /* 0x000fe40000000a00 */
[----:B------:R-:W-:Y:S01]  /*0220*/  UISETP.EQ.U32.AND UP0, UPT, UR4, URZ, UPT ;  /* 0x0000003f0400728c */ /* 0x000fe2000bf02070 */
[----:B------:R-:W1:Y:S03]  /*0230*/  @!P1 LDC.64 R8, c[0x0][0x3b8] ;  /* 0x0000ee00ff089b82 */ /* 0x000e660000000a00 */
[----:B------:R-:W-:Y:S02]  /*0240*/  UISETP.EQ.OR.EX UP0, UPT, UR5, URZ, !UP3, UP0 ;  /* 0x0000003f0500728c */ /* 0x000fe4000df02700 */
[----:B------:R-:W-:Y:S01]  /*0250*/  UIMAD.WIDE UR6, UR15, 0x4, UR6 ;  /* 0x000000040f0678a5 */ /* 0x000fe2000f8e0206 */
[----:B-----5:R-:W-:Y:S02]  /*0260*/  @P2 R2UR UR30, R4 ;  /* 0x00000000041e22ca */ /* 0x020fe400000e0000 */
[----:B------:R-:W-:-:S11]  /*0270*/  @P2 R2UR UR31, R5 ;  /* 0x00000000051f22ca */ /* 0x000fd600000e0000 */
[----:B------:R-:W-:Y:S02]  /*0280*/  IMAD.U32 R4, RZ, RZ, UR30 ;  /* 0x0000001eff047e24 */ /* 0x000fe4000f8e00ff */
[----:B------:R-:W-:-:S05]  /*0290*/  IMAD.U32 R5, RZ, RZ, UR31 ;  /* 0x0000001fff057e24 */ /* 0x000fca000f8e00ff */
[----:B-1----:R1:W-:Y:S01]  /*02a0*/  @!P1 STG.E.64 desc[UR26][R8.64], R4 ;  /* 0x0000000408009986 */ /* 0x0023e2000c101b1a */
[----:B--2---:R-:W-:Y:S01]  /*02b0*/  @P2 IADD3 R6, P3, R2, R0, RZ ;  /* 0x0000000002062210 */ /* 0x004fe20007f7e0ff */
[----:B------:R-:W-:-:S04]  /*02c0*/  IMAD.U32 R2, RZ, RZ, UR8 ;  /* 0x00000008ff027e24 */ /* 0x000fc8000f8e00ff */
[----:B------:R-:W-:Y:S01]  /*02d0*/  @P2 IMAD.X R7, RZ, RZ, R3, P3 ;  /* 0x000000ffff072224 */ /* 0x000fe200018e0603 */
[----:B------:R-:W-:Y:S01]  /*02e0*/  PLOP3.LUT P2, PT, PT, PT, UP1, 0x80, 0x0 ;  /* 0x000000000000781c */ /* 0x000fe20003f4f018 */
[----:B------:R-:W-:Y:S01]  /*02f0*/  IMAD.U32 R3, RZ, RZ, UR9 ;  /* 0x00000009ff037e24 */ /* 0x000fe2000f8e00ff */
[----:B------:R-:W-:Y:S02]  /*0300*/  @UP1 ULDC.64 UR8, c[0x0][0x300] ;  /* 0x0000c00000081ab9 */ /* 0x000fe40000000a00 */
[----:B------:R-:W-:Y:S01]  /*0310*/  @UP1 UIMAD.WIDE UR8, UR15, 0x4, UR8 ;  /* 0x000000040f0818a5 */ /* 0x000fe2000f8e0208 */
[----:B-1----:R-:W-:Y:S02]  /*0320*/  @!P1 IMAD.MOV.U32 R4, RZ, RZ, R6 ;  /* 0x000000ffff049224 */ /* 0x002fe400078e0006 */
[----:B------:R-:W-:-:S05]  /*0330*/  @!P1 IMAD.MOV.U32 R5, RZ, RZ, R7 ;  /* 0x000000ffff059224 */ /* 0x000fca00078e0007 */
[----:B------:R1:W-:Y:S01]  /*0340*/  @!P1 STG.E.64 desc[UR26][R8.64+0x8], R4 ;  /* 0x0000080408009986 */ /* 0x0003e2000c101b1a */
[----:B------:R-:W-:-:S03]  /*0350*/  PLOP3.LUT P1, PT, PT, PT, UP0, 0x80, 0x0 ;  /* 0x000000000000781c */ /* 0x000fc60003f2f008 */
[----:B-1----:R-:W2:Y:S04]  /*0360*/  @P0 LDG.E R8, desc[UR26][R2.64] ;  /* 0x0000001a02080981 */ /* 0x002ea8000c1e1900 */
[----:B------:R1:W3:Y:S02]  /*0370*/  @P0 LDG.E R5, desc[UR26][R2.64+0x4] ;  /* 0x0000041a02050981 */ /* 0x0002e4000c1e1900 */
[----:B-1----:R-:W-:Y:S02]  /*0380*/  IMAD.U32 R2, RZ, RZ, UR8 ;  /* 0x00000008ff027e24 */ /* 0x002fe4000f8e00ff */
[----:B------:R-:W-:-:S05]  /*0390*/  IMAD.U32 R3, RZ, RZ, UR9 ;  /* 0x00000009ff037e24 */ /* 0x000fca000f8e00ff */
[----:B------:R1:W4:Y:S02]  /*03a0*/  @P2 LDG.E R0, desc[UR26][R2.64] ;  /* 0x0000001a02002981 */ /* 0x000324000c1e1900 */
[----:B-1----:R-:W-:Y:S01]  /*03b0*/  IMAD.U32 R2, RZ, RZ, UR6 ;  /* 0x00000006ff027e24 */ /* 0x002fe2000f8e00ff */
[----:B------:R-:W-:Y:S01]  /*03c0*/  SHF.R.S32.HI R16, RZ, 0x1f, R137 ;  /* 0x0000001fff107819 */ /* 0x000fe20000011489 */
[----:B------:R-:W-:Y:S01]  /*03d0*/  IMAD.U32 R3, RZ, RZ, UR7 ;  /* 0x00000007ff037e24 */ /* 0x000fe2000f8e00ff */
[----:B------:R-:W-:-:S04]  /*03e0*/  ULDC UR6, c[0x0][0x270] ;  /* 0x00009c0000067ab9 */ /* 0x000fc80000000800 */
[----:B------:R-:W5:Y:S01]  /*03f0*/  @!P1 LDG.E R4, desc[UR26][R2.64] ;  /* 0x0000001a02049981 */ /* 0x000f62000c1e1900 */
[----:B------:R-:W-:Y:S01]  /*0400*/  LEA.HI R56, R16, R137, RZ, 0x5 ;  /* 0x0000008910387211 */ /* 0x000fe200078f28ff */
[----:B------:R-:W-:Y:S01]  /*0410*/  UMOV UR16, URZ ;  /* 0x0000003f00107c82 */ /* 0x000fe20008000000 */
[----:B------:R-:W-:Y:S01]  /*0420*/  UIMAD UR7, UR15, UR6, UR29 ;  /* 0x000000060f0772a4 */ /* 0x000fe2000f8e021d */
[----:B------:R-:W-:Y:S01]  /*0430*/  UMOV UR13, 0xffffffff ;  /* 0xffffffff000d7882 */ /* 0x000fe20000000000 */
[----:B------:R-:W-:Y:S01]  /*0440*/  UMOV UR8, 0xffffffff ;  /* 0xffffffff00087882 */ /* 0x000fe20000000000 */
[----:B--2---:R-:W-:Y:S02]  /*0450*/  @P0 R2UR UR13, R8 ;  /* 0x00000000080d02ca */ /* 0x004fe400000e0000 */
[----:B---3--:R-:W-:Y:S02]  /*0460*/  @P0 R2UR UR28, R5 ;  /* 0x00000000051c02ca */ /* 0x008fe400000e0000 */
[----:B------:R-:W-:Y:S01]  /*0470*/  ISETP.NE.U32.AND P0, PT, RZ, UR4, PT ;  /* 0x00000004ff007c0c */ /* 0x000fe2000bf05070 */
[----:B------:R-:W-:-:S10]  /*0480*/  USHF.L.U32 UR4, UR7, 0x5, URZ ;  /* 0x0000000507047899 */ /* 0x000fd4000800063f */
[----:B------:R-:W-:-:S07]  /*0490*/  @UP2 UIADD3 UR28, UR28, -UR13, URZ ;  /* 0x8000000d1c1c2290 */ /* 0x000fce000fffe03f */
[----:B------:R-:W-:Y:S01]  /*04a0*/  @!UP2 ULDC UR28, c[0x0][0x2c4] ;  /* 0x0000b100001caab9 */ /* 0x000fe20000000800 */
[----:B----4-:R-:W-:Y:S02]  /*04b0*/  @P2 R2UR UR16, R0 ;  /* 0x00000000001022ca */ /* 0x010fe400000e0000 */
[----:B------:R-:W-:Y:S02]  /*04c0*/  LOP3.LUT R0, R56, 0xffffffe0, RZ, 0xc0, !PT ;  /* 0xffffffe038007812 */ /* 0x000fe400078ec0ff */
[----:B------:R-:W-:Y:S01]  /*04d0*/  ISETP.NE.AND.EX P2, PT, RZ, UR5, PT, P0 ;  /* 0x00000005ff007c0c */ /* 0x000fe2000bf45300 */
[----:B------:R-:W-:Y:S02]  /*04e0*/  USHF.R.S32.HI UR5, URZ, 0x1f, UR4 ;  /* 0x0000001f3f057899 */ /* 0x000fe40008011404 */
[----:B------:R-:W-:-:S05]  /*04f0*/  IMAD.IADD R58, R137, 0x1, -R0 ;  /* 0x00000001893a7824 */ /* 0x000fca00078e0a00 */
[--C-:B------:R-:W-:Y:S02]  /*0500*/  SHF.R.S32.HI R0, RZ, 0x1f, R58.reuse ;  /* 0x0000001fff007819 */ /* 0x100fe4000001143a */
[----:B-----5:R-:W-:Y:S02]  /*0510*/  @!P1 R2UR UR8, R4 ;  /* 0x00000000040892ca */ /* 0x020fe400000e0000 */
[----:B------:R-:W-:-:S04]  /*0520*/  IADD3 R239, P1, P0, R6, UR4, R58 ;  /* 0x0000000406ef7c10 */ /* 0x000fc8000f83e03a */
[----:B------:R-:W-:Y:S01]  /*0530*/  IADD3.X R138, R7, UR5, R0, P1, P0 ;  /* 0x00000005078a7c10 */ /* 0x000fe20008fe0400 */
[----:B------:R1:W-:Y:S01]  /*0540*/  STL [R1+0x18], R239 ;  /* 0x000018ef01007387 */ /* 0x0003e20000100800 */
[----:B------:R-:W-:Y:S07]  /*0550*/  @!P2 BRA `(.L_x_1357) ;  /* 0x00000000001ca947 */ /* 0x000fee0003800000 */
[----:B------:R-:W-:-:S13]  /*0560*/  PLOP3.LUT P0, PT, PT, PT, UP3, 0x80, 0x0 ;  /* 0x000000000000781c */ /* 0x000fda0003f0f038 */
[----:B------:R-:W2:Y:S04]  /*0570*/  @P0 LDG.E R0, desc[UR26][R2.64+0x4] ;  /* 0x0000041a02000981 */ /* 0x000ea8000c1e1900 */
[----:B------:R-:W3:Y:S01]  /*0580*/  @!P0 LDG.E R2, desc[UR26][R2.64] ;  /* 0x0000001a02028981 */ /* 0x000ee2000c1e1900 */
[----:B--2---:R-:W-:-:S13]  /*0590*/  @P0 R2UR UR7, R0 ;  /* 0x00000000000702ca */ /* 0x004fda00000e0000 */
[----:B------:R-:W-:-:S07]  /*05a0*/  @UP3 UIADD3 UR7, UR7, -UR8, URZ ;  /* 0x8000000807073290 */ /* 0x000fce000fffe03f */
[----:B---3--:R-:W-:Y:S01]  /*05b0*/  @!P0 R2UR UR7, R2 ;  /* 0x00000000020782ca */ /* 0x008fe200000e0000 */
[----:B------:R-:W-:-:S14]  /*05c0*/  BRA `(.L_x_1358) ;  /* 0x0000000000047947 */ /* 0x000fdc0003800000 */
.L_x_1357:
[----:B------:R-:W-:Y:S02]  /*05d0*/  ULDC UR7, c[0x0][0x2c8] ;  /* 0x0000b20000077ab9 */ /* 0x000fe40000000800 */
.L_x_1358:
        /* <DEDUP_REMOVED lines=20> */
[----:B------:R-:W-:Y:S02]  /*0720*/  @!UP2 UIADD3 UR25, UR4, UR7, -UR16 ;  /* 0x000000070419a290 */ /* 0x000fe4000fffe810 */
        /* <DEDUP_REMOVED lines=22> */
[----:B------:R-:W-:Y:S05]  /*0890*/  @P0 BRA `(.L_x_1359) ;  /* 0x0000001000e40947 */ /* 0x000fea0003800000 */
[----:B------:R-:W-:Y:S01]  /*08a0*/  UISETP.NE.AND UP1, UPT, UR13, -0x1, UPT ;  /* 0xffffffff0d00788c */ /* 0x000fe2000bf25270 */
[----:B------:R-:W-:Y:S01]  /*08b0*/  LEA.HI R4, R16, R137, RZ, 0x3 ;  /* 0x0000008910047211 */ /* 0x000fe200078f18ff */
[----:B------:R-:W-:Y:S01]  /*08c0*/  ULDC.U8 UR7, c[0x0][0x3d9] ;  /* 0x0000f64000077ab9 */ /* 0x000fe20000000000 */
[----:B------:R-:W-:Y:S01]  /*08d0*/  UIADD3 UR28, -UR23, UR28, URZ ;  /* 0x0000001c171c7290 */ /* 0x000fe2000fffe13f */
[----:B------:R-:W-:Y:S01]  /*08e0*/  IMAD.U32 R2, RZ, RZ, UR14 ;  /* 0x0000000eff027e24 */ /* 0x000fe2000f8e00ff */
[----:B------:R-:W-:Y:S01]  /*08f0*/  UISETP.NE.AND UP2, UPT, UR7, URZ, UPT ;  /* 0x0000003f0700728c */ /* 0x000fe2000bf45270 */
[----:B------:R-:W-:Y:S01]  /*0900*/  LOP3.LUT R0, R4, 0xfffffff8, RZ, 0xc0, !PT ;  /* 0xfffffff804007812 */ /* 0x000fe200078ec0ff */
[----:B------:R-:W-:Y:S01]  /*0910*/  USHF.R.S32.HI UR16, URZ, 0x1f, UR29 ;  /* 0x0000001f3f107899 */ /* 0x000fe2000801141d */
[----:B------:R-:W-:Y:S01]  /*0920*/  SHF.R.S32.HI R4, RZ, 0x3, R4 ;  /* 0x00000003ff047819 */ /* 0x000fe20000011404 */
[----:B------:R-:W-:Y:S02]  /*0930*/  BSSY B0, `(.L_x_1360) ;  /* 0x000004e000007945 */ /* 0x000fe40003800000 */
[----:B------:R-:W-:Y:S01]  /*0940*/  @!UP1 USHF.R.S32.HI UR12, URZ, 0x1f, UR15 ;  /* 0x0000001f3f0c9899 */ /* 0x000fe2000801140f */
[----:B------:R-:W-:Y:S01]  /*0950*/  IMAD.IADD R14, R137, 0x1, -R0 ;  /* 0x00000001890e7824 */ /* 0x000fe200078e0a00 */
[----:B------:R-:W-:Y:S01]  /*0960*/  @UP1 ULDC.64 UR8, c[0x0][0x298] ;  /* 0x0000a60000081ab9 */ /* 0x000fe20000000a00 */
[----:B------:R-:W-:Y:S01]  /*0970*/  @!UP1 ULDC.64 UR4, c[0x0][0x290] ;  /* 0x0000a40000049ab9 */ /* 0x000fe20000000a00 */
[----:B------:R-:W-:Y:S01]  /*0980*/  @UP1 UIMAD.WIDE.U32 UR10, UR13, UR8, URZ ;  /* 0x000000080d0a12a5 */ /* 0x000fe2000f8e003f */
[----:B------:R-:W-:Y:S01]  /*0990*/  IMAD.SHL.U32 R0, R14, 0x8, RZ ;  /* 0x000000080e007824 */ /* 0x000fe200078e00ff */
[----:B------:R-:W-:Y:S01]  /*09a0*/  @!UP1 UIMAD UR8, UR12, UR4, URZ ;  /* 0x000000040c0892a4 */ /* 0x000fe2000f8e023f */
[C---:B------:R-:W-:Y:S01]  /*09b0*/  VIADD R19, R4.reuse, 0x40 ;  /* 0x0000004004137836 */ /* 0x040fe20000000000 */
[----:B------:R-:W-:Y:S01]  /*09c0*/  @!UP1 UIMAD.WIDE.U32 UR18, UR15, UR4, URZ ;  /* 0x000000040f1292a5 */ /* 0x000fe2000f8e003f */
[--C-:B------:R-:W-:Y:S01]  /*09d0*/  SHF.R.S32.HI R5, RZ, 0x1f, R4.reuse ;  /* 0x0000001fff057819 */ /* 0x100fe20000011404 */
[----:B------:R-:W-:Y:S01]  /*09e0*/  ULDC.U8 UR12, c[0x0][0x3d8] ;  /* 0x0000f600000c7ab9 */ /* 0x000fe20000000000 */
[----:B------:R-:W-:Y:S01]  /*09f0*/  @!UP1 UIMAD UR8, UR15, UR5, UR8 ;  /* 0x000000050f0892a4 */ /* 0x000fe2000f8e0208 */
[C---:B------:R-:W-:Y:S01]  /*0a00*/  VIADD R15, R4.reuse, 0x10 ;  /* 0x00000010040f7836 */ /* 0x040fe20000000000 */
[----:B------:R-:W-:Y:S01]  /*0a10*/  UISETP.NE.AND UP3, UPT, UR12, URZ, UPT ;  /* 0x0000003f0c00728c */ /* 0x000fe2000bf65270 */
[C---:B------:R-:W-:Y:S01]  /*0a20*/  VIADD R16, R4.reuse, 0x20 ;  /* 0x0000002004107836 */ /* 0x040fe20000000000 */
[----:B------:R-:W-:Y:S01]  /*0a30*/  UISETP.NE.AND UP0, UPT, UR12, URZ, !UP2 ;  /* 0x0000003f0c00728c */ /* 0x000fe2000d705270 */
[----:B------:R-:W-:Y:S01]  /*0a40*/  VIADD R17, R4, 0x30 ;  /* 0x0000003004117836 */ /* 0x000fe20000000000 */
[----:B------:R-:W-:Y:S01]  /*0a50*/  UISETP.EQ.AND UP3, UPT, UR7, URZ, UP3 ;  /* 0x0000003f0700728c */ /* 0x000fe20009f62270 */
[----:B------:R-:W-:Y:S01]  /*0a60*/  ISETP.GE.AND P1, PT, R19, UR28, PT ;  /* 0x0000001c13007c0c */ /* 0x000fe2000bf26270 */
[----:B------:R-:W-:Y:S01]  /*0a70*/  @UP2 ULDC.64 UR4, c[0x0][0x2c0] ;  /* 0x0000b00000042ab9 */ /* 0x000fe20000000a00 */
[----:B------:R-:W-:Y:S01]  /*0a80*/  @!UP2 ULDC UR7, c[0x0][0x2c4] ;  /* 0x0000b1000007aab9 */ /* 0x000fe20000000800 */
[----:B------:R-:W-:Y:S01]  /*0a90*/  @UP2 UIMAD UR17, UR5, UR4, URZ ;  /* 0x00000004051122a4 */ /* 0x000fe2000f8e023f */
[----:B------:R-:W-:Y:S01]  /*0aa0*/  P2R R23, PR, RZ, 0x2 ;  /* 0x00000002ff177803 */ /* 0x000fe20000000000 */
[----:B------:R-:W-:Y:S01]  /*0ab0*/  @UP1 UIMAD UR9, UR13, UR9, UR11 ;  /* 0x000000090d0912a4 */ /* 0x000fe2000f8e020b */
[----:B------:R-:W-:Y:S01]  /*0ac0*/  IMAD.WIDE R2, R2, 0x80, R4 ;  /* 0x0000008002027825 */ /* 0x000fe200078e0204 */
[----:B------:R-:W-:Y:S01]  /*0ad0*/  @UP2 UMOV UR12, 0x1 ;  /* 0x00000001000c2882 */ /* 0x000fe20000000000 */
[----:B------:R-:W-:Y:S01]  /*0ae0*/  @UP0 ULDC UR7, c[0x0][0x2e4] ;  /* 0x0000b90000070ab9 */ /* 0x000fe20000000800 */
[----:B------:R-:W-:Y:S01]  /*0af0*/  @!UP1 UIADD3 UR9, UR19, UR8, URZ ;  /* 0x0000000813099290 */ /* 0x000fe2000fffe03f */
[C---:B------:R-:W-:Y:S01]  /*0b00*/  VIADD R20, R4.reuse, 0x50 ;  /* 0x0000005004147836 */ /* 0x040fe20000000000 */
[----:B------:R-:W-:Y:S01]  /*0b10*/  @!UP2 UIMAD UR12, UR7, UR6, URZ ;  /* 0x00000006070ca2a4 */ /* 0x000fe2000f8e023f */
[----:B------:R-:W-:Y:S01]  /*0b20*/  VIADD R21, R4, 0x60 ;  /* 0x0000006004157836 */ /* 0x000fe20000000000 */
[----:B------:R-:W-:Y:S01]  /*0b30*/  @!UP1 UMOV UR10, UR18 ;  /* 0x00000012000a9c82 */ /* 0x000fe20008000000 */
[----:B------:R-:W-:Y:S01]  /*0b40*/  @UP3 ULDC UR8, c[0x0][0x2c4] ;  /* 0x0000b10000083ab9 */ /* 0x000fe20000000800 */
[----:B------:R-:W-:Y:S01]  /*0b50*/  ULDC UR11, c[0x0][0x2d0] ;  /* 0x0000b400000b7ab9 */ /* 0x000fe20000000800 */
[C---:B------:R-:W-:Y:S01]  /*0b60*/  IADD3 R8, P0, R0.reuse, UR10, RZ ;  /* 0x0000000a00087c10 */ /* 0x040fe2000ff1e0ff */
[----:B------:R-:W-:Y:S01]  /*0b70*/  @UP3 UIMAD UR8, UR15, UR8, URZ ;  /* 0x000000080f0832a4 */ /* 0x000fe2000f8e023f */
[C---:B------:R-:W-:Y:S01]  /*0b80*/  ISETP.GE.AND P2, PT, R0.reuse, UR11, PT ;  /* 0x0000000b00007c0c */ /* 0x040fe2000bf46270 */
[----:B------:R-:W-:Y:S01]  /*0b90*/  @!UP2 UMOV UR17, UR7 ;  /* 0x000000070011ac82 */ /* 0x000fe20008000000 */
[----:B------:R-:W-:Y:S01]  /*0ba0*/  UIMAD UR7, UR15, UR12, URZ ;  /* 0x0000000c0f0772a4 */ /* 0x000fe2000f8e023f */
[----:B------:R-:W-:Y:S01]  /*0bb0*/  LEA.HI.X.SX32 R9, R0, UR9, 0x1, P0 ;  /* 0x0000000900097c11 */ /* 0x000fe200080f0eff */
[----:B------:R-:W-:Y:S01]  /*0bc0*/  ULDC.64 UR4, c[0x0][0x2a0] ;  /* 0x0000a80000047ab9 */ /* 0x000fe20000000a00 */
[----:B------:R-:W-:Y:S01]  /*0bd0*/  @UP3 USEL UR8, UR8, UR13, !UP1 ;  /* 0x0000000d08083287 */ /* 0x000fe2000c800000 */
[----:B------:R-:W-:Y:S01]  /*0be0*/  IMAD.U32 R6, RZ, RZ, UR4 ;  /* 0x00000004ff067e24 */ /* 0x000fe2000f8e00ff */
[----:B------:R-:W-:Y:S01]  /*0bf0*/  UIMAD UR16, UR16, UR4, URZ ;  /* 0x00000004101072a4 */ /* 0x000fe2000f8e023f */
[----:B------:R-:W-:Y:S01]  /*0c00*/  ISETP.GE.OR P0, PT, R4, UR28, P2 ;  /* 0x0000001c04007c0c */ /* 0x000fe20009706670 */
[----:B------:R-:W-:Y:S01]  /*0c10*/  USEL UR7, UR7, URZ, !UP3 ;  /* 0x0000003f07077287 */ /* 0x000fe2000d800000 */
[----:B------:R-:W-:Y:S01]  /*0c20*/  IMAD.WIDE.U32 R8, R6, UR29, R8 ;  /* 0x0000001d06087c25 */ /* 0x000fe2000f8e0008 */
[----:B------:R-:W-:Y:S01]  /*0c30*/  @UP2 ULDC UR4, c[0x0][0x2c0] ;  /* 0x0000b00000042ab9 */ /* 0x000fe20000000800 */
[----:B------:R-:W-:Y:S01]  /*0c40*/  @!UP2 UMOV UR4, 0x1 ;  /* 0x000000010004a882 */ /* 0x000fe20000000000 */
[----:B------:R-:W-:Y:S01]  /*0c50*/  UIMAD UR17, UR29, UR17, UR7 ;  /* 0x000000111d1172a4 */ /* 0x000fe2000f8e0207 */
[----:B------:R-:W-:Y:S01]  /*0c60*/  ISETP.GE.OR P1, PT, R15, UR28, P2 ;  /* 0x0000001c0f007c0c */ /* 0x000fe20009726670 */
[----:B------:R-:W-:Y:S01]  /*0c70*/  UIMAD UR23, UR23, UR4, URZ ;  /* 0x00000004171772a4 */ /* 0x000fe2000f8e023f */
[----:B------:R-:W-:Y:S01]  /*0c80*/  ISETP.GE.OR P3, PT, R16, UR28, P2 ;  /* 0x0000001c10007c0c */ /* 0x000fe20009766670 */
[----:B------:R-:W-:Y:S01]  /*0c90*/  @!UP3 UMOV UR18, URZ ;  /* 0x0000003f0012bc82 */ /* 0x000fe20008000000 */
[----:B------:R-:W-:Y:S01]  /*0ca0*/  UIMAD UR5, UR29, UR5, UR16 ;  /* 0x000000051d0572a4 */ /* 0x000fe2000f8e0210 */
[----:B------:R-:W-:Y:S01]  /*0cb0*/  ISETP.GE.OR P4, PT, R17, UR28, P2 ;  /* 0x0000001c11007c0c */ /* 0x000fe20009786670 */
[----:B------:R-:W-:Y:S01]  /*0cc0*/  @!UP3 UMOV UR19, URZ ;  /* 0x0000003f0013bc82 */ /* 0x000fe20008000000 */
[----:B------:R-:W-:Y:S01]  /*0cd0*/  @UP3 UMOV UR18, UR8 ;  /* 0x0000000800123c82 */ /* 0x000fe20008000000 */
[----:B------:R-:W-:Y:S01]  /*0ce0*/  @UP3 USHF.R.S32.HI UR19, URZ, 0x1f, UR8 ;  /* 0x0000001f3f133899 */ /* 0x000fe20008011408 */
[----:B------:R-:W-:Y:S01]  /*0cf0*/  ISETP.GE.OR P6, PT, R19, UR28, P2 ;  /* 0x0000001c13007c0c */ /* 0x000fe200097c6670 */
[----:B------:R-:W-:Y:S01]  /*0d00*/  USHF.R.S32.HI UR6, URZ, 0x1f, UR23 ;  /* 0x0000001f3f067899 */ /* 0x000fe20008011417 */
[----:B------:R-:W-:Y:S01]  /*0d10*/  VIADD R7, R9, UR5 ;  /* 0x0000000509077c36 */ /* 0x000fe20008000000 */
[----:B------:R-:W-:Y:S01]  /*0d20*/  USHF.R.S32.HI UR7, URZ, 0x1f, UR17 ;  /* 0x0000001f3f077899 */ /* 0x000fe20008011411 */
[----:B------:R-:W-:Y:S01]  /*0d30*/  VIADD R22, R4, 0x70 ;  /* 0x0000007004167836 */ /* 0x000fe20000000000 */
        /* <DEDUP_REMOVED lines=13> */
.L_x_1361:
[----:B------:R-:W-:Y:S05]  /*0e10*/  BSYNC B0 ;  /* 0x0000000000007941 */ /* 0x000fea0003800000 */
.L_x_1360:
        /* <DEDUP_REMOVED lines=17> */
.L_x_1363:
[----:B------:R-:W-:Y:S05]  /*0f30*/  BSYNC B0 ;  /* 0x0000000000007941 */ /* 0x000fea0003800000 */
.L_x_1362:
[----:B------:R-:W-:Y:S01]  /*0f40*/  BSSY B0, `(.L_x_1364) ;  /* 0x0000010000007945 */ /* 0x000fe20003800000 */
[----:B------:R-:W-:-:S03]  /*0f50*/  ISETP.GE.AND P5, PT, R15, UR28, PT ;  /* 0x0000001c0f007c0c */ /* 0x000fc6000bfa6270 */
[----:B------:R-:W-:Y:S10]  /*0f60*/  @P3 BRA `(.L_x_1365) ;  /* 0x0000000000343947 */ /* 0x000ff40003800000 */
[----:B------:R-:W-:Y:S01]  /*0f70*/  IADD3 R0, P0, R2, 0x20, RZ ;  /* 0x0000002002007810 */ /* 0x000fe20007f1e0ff */
[----:B------:R-:W-:Y:S01]  /*0f80*/  ULDC.64 UR6, c[0x0][0x298] ;  /* 0x0000a60000067ab9 */ /* 0x000fe20000000a00 */
[----:B------:R-:W-:-:S03]  /*0f90*/  MOV R11, R7 ;  /* 0x00000007000b7202 */ /* 0x000fc60000000f00 */
[----:B------:R-:W-:-:S04]  /*0fa0*/  IMAD.X R10, RZ, RZ, R3, P0 ;  /* 0x000000ffff0a7224 */ /* 0x000fc800000e0603 */
[----:B--23--:R-:W-:Y:S02]  /*0fb0*/  IMAD R12, R10, UR6, RZ ;  /* 0x000000060a0c7c24 */ /* 0x00cfe4000f8e02ff */
        /* <DEDUP_REMOVED lines=8> */
.L_x_1365:
[----:B------:R-:W-:Y:S05]  /*1040*/  BSYNC B0 ;  /* 0x0000000000007941 */ /* 0x000fea0003800000 */
.L_x_1364:
[----:B------:R-:W-:Y:S01]  /*1050*/  BSSY B0, `(.L_x_1366) ;  /* 0x0000010000007945 */ /* 0x000fe20003800000 */
[----:B------:R-:W-:-:S03]  /*1060*/  ISETP.GE.AND P3, PT, R16, UR28, PT ;  /* 0x0000001c10007c0c */ /* 0x000fc6000bf66270 */
[----:B------:R-:W-:Y:S10]  /*1070*/  @P4 BRA `(.L_x_1367) ;  /* 0x0000000000344947 */ /* 0x000ff40003800000 */
[----:B------:R-:W-:Y:S01]  /*1080*/  IADD3 R0, P0, R2, 0x30, RZ ;  /* 0x0000003002007810 */ /* 0x000fe20007f1e0ff */
[----:B------:R-:W-:Y:S01]  /*1090*/  ULDC.64 UR6, c[0x0][0x298] ;  /* 0x0000a60000067ab9 */ /* 0x000fe20000000a00 */
[----:B------:R-:W-:-:S03]  /*10a0*/  MOV R11, R7 ;  /* 0x00000007000b7202 */ /* 0x000fc60000000f00 */
[----:B------:R-:W-:-:S04]  /*10b0*/  IMAD.X R10, RZ, RZ, R3, P0 ;  /* 0x000000ffff0a7224 */ /* 0x000fc800000e0603 */
[----:B--234-:R-:W-:Y:S02]  /*10c0*/  IMAD R12, R10, UR6, RZ ;  /* 0x000000060a0c7c24 */ /* 0x01cfe4000f8e02ff */
        /* <DEDUP_REMOVED lines=8> */
.L_x_1367:
[----:B------:R-:W-:Y:S05]  /*1150*/  BSYNC B0 ;  /* 0x0000000000007941 */ /* 0x000fea0003800000 */
.L_x_1366:
        /* <DEDUP_REMOVED lines=16> */
.L_x_1369:
[----:B------:R-:W-:Y:S05]  /*1260*/  BSYNC B0 ;  /* 0x0000000000007941 */ /* 0x000fea0003800000 */
.L_x_1368:
        /* <DEDUP_REMOVED lines=28> */
.L_x_1371:
[----:B------:R-:W-:Y:S05]  /*1430*/  BSYNC B0 ;  /* 0x0000000000007941 */ /* 0x000fea0003800000 */
.L_x_1370:
        /* <DEDUP_REMOVED lines=19> */
.L_x_1373:
[----:B------:R-:W-:Y:S05]  /*1570*/  BSYNC B0 ;  /* 0x0000000000007941 */ /* 0x000fea0003800000 */
.L_x_1372:
        /* <DEDUP_REMOVED lines=16> */
.L_x_1375:
[----:B------:R-:W-:Y:S05]  /*1680*/  BSYNC B0 ;  /* 0x0000000000007941 */ /* 0x000fea0003800000 */
.L_x_1374:
        /* <DEDUP_REMOVED lines=10> */
.L_x_1377:
[----:B------:R-:W-:Y:S05]  /*1730*/  BSYNC B0 ;  /* 0x0000000000007941 */ /* 0x000fea0003800000 */
.L_x_1376:
        /* <DEDUP_REMOVED lines=10> */
.L_x_1379:
[----:B------:R-:W-:Y:S05]  /*17e0*/  BSYNC B0 ;  /* 0x0000000000007941 */ /* 0x000fea0003800000 */
.L_x_1378:
        /* <DEDUP_REMOVED lines=10> */
.L_x_1381:
[----:B------:R-:W-:Y:S05]  /*1890*/  BSYNC B0 ;  /* 0x0000000000007941 */ /* 0x000fea0003800000 */
.L_x_1380:
        /* <DEDUP_REMOVED lines=11> */
.L_x_1383:
[----:B------:R-:W-:Y:S05]  /*1950*/  BSYNC B0 ;  /* 0x0000000000007941 */ /* 0x000fea0003800000 */
.L_x_1382:
        /* <DEDUP_REMOVED lines=11> */
.L_x_1385:
[----:B------:R-:W-:Y:S05]  /*1a10*/  BSYNC B0 ;  /* 0x0000000000007941 */ /* 0x000fea0003800000 */
.L_x_1384:
        /* <DEDUP_REMOVED lines=11> */
.L_x_1387:
[----:B------:R-:W-:Y:S05]  /*1ad0*/  BSYNC B0 ;  /* 0x0000000000007941 */ /* 0x000fea0003800000 */
.L_x_1386:
        /* <DEDUP_REMOVED lines=10> */
.L_x_1389:
[----:B------:R-:W-:Y:S05]  /*1b80*/  BSYNC B0 ;  /* 0x0000000000007941 */ /* 0x000fea0003800000 */
.L_x_1388:
        /* <DEDUP_REMOVED lines=10> */
.L_x_1359:
[----:B------:R-:W2:Y:S01]  /*1c30*/  LDC R9, c[0x0][0x278] ;  /* 0x00009e00ff097b82 */ /* 0x000ea20000000800 */
[----:B------:R-:W3:Y:S01]  /*1c40*/  S2R R6, SR_CTAID.Z ;  /* 0x0000000000067919 */ /* 0x000ee20000002700 */
[----:B------:R-:W-:Y:S02]  /*1c50*/  UISETP.NE.AND UP0, UPT, UR13, -0x1, UPT ;  /* 0xffffffff0d00788c */ /* 0x000fe4000bf05270 */
[----:B------:R-:W-:-:S06]  /*1c60*/  UISETP.NE.AND UP1, UPT, UR8, -0x1, UPT ;  /* 0xffffffff0800788c */ /* 0x000fcc000bf25270 */
[----:B------:R-:W-:-:S03]  /*1c70*/  PLOP3.LUT P0, PT, PT, PT, UP1, 0x80, 0x0 ;  /* 0x000000000000781c */ /* 0x000fc60003f0f018 */
[----:B------:R-:W-:Y:S01]  /*1c80*/  @!UP0 USHF.R.S32.HI UR10, URZ, 0x1f, UR15 ;  /* 0x0000001f3f0a8899 */ /* 0x000fe2000801140f */
[----:B------:R-:W-:Y:S01]  /*1c90*/  @!UP0 ULDC.64 UR6, c[0x0][0x228] ;  /* 0x00008a0000068ab9 */ /* 0x000fe20000000a00 */
[----:B------:R-:W-:Y:S02]  /*1ca0*/  @UP0 ULDC.64 UR4, c[0x0][0x240] ;  /* 0x0000900000040ab9 */ /* 0x000fe40000000a00 */
[----:B------:R-:W-:Y:S02]  /*1cb0*/  @!UP0 UIMAD UR10, UR10, UR6, URZ ;  /* 0x000000060a0a82a4 */ /* 0x000fe4000f8e023f */
[----:B------:R-:W-:Y:S02]  /*1cc0*/  @UP1 UIADD3 UR9, UR16, UR8, URZ ;  /* 0x0000000810091290 */ /* 0x000fe4000fffe03f */
[----:B------:R-:W-:Y:S02]  /*1cd0*/  @!UP0 UIMAD UR7, UR15, UR7, UR10 ;  /* 0x000000070f0782a4 */ /* 0x000fe4000f8e020a */
[----:B------:R-:W-:Y:S01]  /*1ce0*/  @UP0 UIMAD.WIDE.U32 UR32, UR13, UR4, URZ ;  /* 0x000000040d2002a5 */ /* 0x000fe2000f8e003f */
[----:B--2---:R-:W-:Y:S01]  /*1cf0*/  IABS R0, R9 ;  /* 0x0000000900007213 */ /* 0x004fe20000000000 */
[----:B------:R-:W-:Y:S01]  /*1d00*/  @UP1 ULDC.64 UR10, c[0x0][0x248] ;  /* 0x00009200000a1ab9 */ /* 0x000fe20000000a00 */
[----:B------:R-:W-:-:S02]  /*1d10*/  @!UP0 UIMAD.WIDE.U32 UR34, UR15, UR6, URZ ;  /* 0x000000060f2282a5 */ /* 0x000fc4000f8e003f */
[----:B------:R-:W-:Y:S01]  /*1d20*/  @UP1 UIMAD.WIDE.U32 UR36, UR9, UR10, URZ ;  /* 0x0000000a092412a5 */ /* 0x000fe2000f8e003f */
[----:B------:R-:W-:Y:S01]  /*1d30*/  IMAD.MOV.U32 R8, RZ, RZ, R0 ;  /* 0x000000ffff087224 */ /* 0x000fe200078e0000 */
[----:B------:R-:W-:Y:S02]  /*1d40*/  @UP0 UIMAD UR4, UR13, UR5, UR33 ;  /* 0x000000050d0402a4 */ /* 0x000fe4000f8e0221 */
[----:B------:R-:W-:Y:S01]  /*1d50*/  UIADD3 UR5, -UR23, UR28, URZ ;  /* 0x0000001c17057290 */ /* 0x000fe2000fffe13f */
[----:B------:R-:W2:Y:S01]  /*1d60*/  I2F.RP R2, R8 ;  /* 0x0000000800027306 */ /* 0x000ea20000209400 */
[----:B---3--:R-:W-:Y:S01]  /*1d70*/  IABS R6, R6 ;  /* 0x0000000600067213 */ /* 0x008fe20000000000 */
[----:B------:R-:W-:Y:S01]  /*1d80*/  @UP1 UIMAD UR9, UR9, UR11, URZ ;  /* 0x0000000b090912a4 */ /* 0x000fe2000f8e023f */
[----:B------:R-:W-:Y:S01]  /*1d90*/  @UP1 UMOV UR22, UR36 ;  /* 0x0000002400161c82 */ /* 0x000fe20008000000 */
[----:B------:R-:W-:Y:S02]  /*1da0*/  @!UP0 UIADD3 UR4, UR35, UR7, URZ ;  /* 0x0000000723048290 */ /* 0x000fe4000fffe03f */
[----:B------:R-:W-:Y:S01]  /*1db0*/  @UP1 UIADD3 UR20, UR37, UR9, URZ ;  /* 0x0000000925141290 */ /* 0x000fe2000fffe03f */
[----:B------:R-:W-:Y:S01]  /*1dc0*/  @!UP0 UMOV UR32, UR34 ;  /* 0x0000002200208c82 */ /* 0x000fe20008000000 */
[----:B--2---:R-:W2:Y:S02]  /*1dd0*/  MUFU.RCP R2, R2 ;  /* 0x0000000200027308 */ /* 0x004ea40000001000 */
[----:B--2---:R-:W-:-:S06]  /*1de0*/  VIADD R2, R2, 0xffffffe ;  /* 0x0ffffffe02027836 */ /* 0x004fcc0000000000 */
[----:B------:R-:W2:Y:S02]  /*1df0*/  F2I.FTZ.U32.TRUNC.NTZ R3, R2 ;  /* 0x0000000200037305 */ /* 0x000ea4000021f000 */
[----:B--2---:R-:W-:Y:S01]  /*1e00*/  IADD3 R0, RZ, -R3, RZ ;  /* 0x80000003ff007210 */ /* 0x004fe20007ffe0ff */
[----:B------:R-:W-:-:S04]  /*1e10*/  IMAD.MOV.U32 R2, RZ, RZ, RZ ;  /* 0x000000ffff027224 */ /* 0x000fc800078e00ff */
[----:B------:R-:W-:-:S04]  /*1e20*/  IMAD R0, R0, R8, RZ ;  /* 0x0000000800007224 */ /* 0x000fc800078e02ff */
[----:B------:R-:W-:Y:S01]  /*1e30*/  IMAD.HI.U32 R0, R3, R0, R2 ;  /* 0x0000000003007227 */ /* 0x000fe200078e0002 */
[----:B------:R-:W-:-:S04]  /*1e40*/  LEA.HI R3, R16, R137, RZ, 0x3 ;  /* 0x0000008910037211 */ /* 0x000fc800078f18ff */
[----:B------:R-:W-:Y:S01]  /*1e50*/  SHF.R.S32.HI R2, RZ, 0x3, R3 ;  /* 0x00000003ff027819 */ /* 0x000fe20000011403 */
[----:B------:R-:W-:-:S04]  /*1e60*/  IMAD.HI.U32 R0, R0, R6, RZ ;  /* 0x0000000600007227 */ /* 0x000fc800078e00ff */
[----:B------:R-:W-:Y:S01]  /*1e70*/  VIADD R5, R2, 0x40 ;  /* 0x0000004002057836 */ /* 0x000fe20000000000 */
[----:B------:R-:W-:-:S04]  /*1e80*/  IADD3 R4, -R0, RZ, RZ ;  /* 0x000000ff00047210 */ /* 0x000fc80007ffe1ff */
[----:B------:R-:W-:Y:S01]  /*1e90*/  ISETP.GE.AND P4, PT, R5, UR5, PT ;  /* 0x0000000505007c0c */ /* 0x000fe2000bf86270 */
[----:B------:R-:W-:Y:S01]  /*1ea0*/  IMAD R4, R8, R4, R6 ;  /* 0x0000000408047224 */ /* 0x000fe200078e0206 */
[C---:B------:R-:W-:Y:S01]  /*1eb0*/  IADD3 R6, R2.reuse, 0x50, RZ ;  /* 0x0000005002067810 */ /* 0x040fe20007ffe0ff */
[----:B------:R-:W-:-:S03]  /*1ec0*/  VIADD R5, R2, 0x60 ;  /* 0x0000006002057836 */ /* 0x000fc60000000000 */
[----:B------:R-:W-:Y:S01]  /*1ed0*/  ISETP.GT.U32.AND P1, PT, R8, R4, PT ;  /* 0x000000040800720c */ /* 0x000fe20003f24070 */
[----:B------:R-:W-:-:S12]  /*1ee0*/  @P0 BRA `(.L_x_1390) ;  /* 0x0000000000380947 */ /* 0x000fd80003800000 */
        /* <DEDUP_REMOVED lines=14> */
.L_x_1390:
[----:B------:R-:W-:Y:S01]  /*1fd0*/  @!P1 IMAD.IADD R4, R4, 0x1, -R8 ;  /* 0x0000000104049824 */ /* 0x000fe200078e0a08 */
[----:B------:R-:W-:Y:S01]  /*1fe0*/  @UP1 UIADD3 UR21, UR16, UR8, URZ ;  /* 0x0000000810151290 */ /* 0x000fe2000fffe03f */
[----:B------:R-:W-:Y:S01]  /*1ff0*/  LOP3.LUT R7, R9, UR29, RZ, 0x3c, !PT ;  /* 0x0000001d09077c12 */ /* 0x000fe2000f8e3cff */
[----:B------:R-:W-:Y:S01]  /*2000*/  @!P1 VIADD R0, R0, 0x1 ;  /* 0x0000000100009836 */ /* 0x000fe20000000000 */
[----:B------:R-:W-:Y:S01]  /*2010*/  @UP1 ULDC.64 UR8, c[0x0][0x250] ;  /* 0x0000940000081ab9 */ /* 0x000fe20000000a00 */
[----:B------:R-:W-:Y:S01]  /*2020*/  ISETP.GE.U32.AND P3, PT, R4, R8, PT ;  /* 0x000000080400720c */ /* 0x000fe20003f66070 */
[----:B------:R-:W-:Y:S01]  /*2030*/  @UP1 UIMAD.WIDE.U32 UR6, UR21, UR8, URZ ;  /* 0x00000008150612a5 */ /* 0x000fe2000f8e003f */
[----:B------:R-:W-:Y:S01]  /*2040*/  LOP3.LUT R4, R3, 0xfffffff8, RZ, 0xc0, !PT ;  /* 0xfffffff803047812 */ /* 0x000fe200078ec0ff */
[----:B------:R-:W-:Y:S01]  /*2050*/  @UP1 UIMAD UR21, UR21, UR9, URZ ;  /* 0x00000009151512a4 */ /* 0x000fe2000f8e023f */
[----:B------:R-:W-:Y:S01]  /*2060*/  ISETP.GE.AND P6, PT, R5, UR5, PT ;  /* 0x0000000505007c0c */ /* 0x000fe2000bfc6270 */
[----:B------:R-:W-:Y:S01]  /*2070*/  USHF.R.S32.HI UR33, URZ, 0x1f, UR29 ;  /* 0x0000001f3f217899 */ /* 0x000fe2000801141d */
[----:B------:R-:W-:Y:S01]  /*2080*/  ISETP.GE.AND P5, PT, R6, UR5, PT ;  /* 0x0000000506007c0c */ /* 0x000fe2000bfa6270 */
[----:B------:R-:W-:Y:S01]  /*2090*/  IMAD.IADD R32, R137, 0x1, -R4 ;  /* 0x0000000189207824 */ /* 0x000fe200078e0a04 */
[----:B------:R-:W-:Y:S01]  /*20a0*/  @UP1 UIADD3 UR21, UR7, UR21, URZ ;  /* 0x0000001507151290 */ /* 0x000fe2000fffe03f */
[----:B------:R-:W-:Y:S01]  /*20b0*/  IMAD.SHL.U32 R4, R2, 0x40, RZ ;  /* 0x0000004002047824 */ /* 0x000fe200078e00ff */
[----:B------:R-:W-:Y:S01]  /*20c0*/  @UP1 UMOV UR24, UR6 ;  /* 0x0000000600181c82 */ /* 0x000fe20008000000 */
[----:B------:R-:W-:Y:S01]  /*20d0*/  IMAD.SHL.U32 R10, R32, 0x8, RZ ;  /* 0x00000008200a7824 */ /* 0x000fe200078e00ff */
[----:B------:R-:W-:Y:S01]  /*20e0*/  ISETP.GE.AND P2, PT, R7, RZ, PT ;  /* 0x000000ff0700720c */ /* 0x000fe20003f46270 */
[----:B------:R-:W-:Y:S01]  /*20f0*/  VIADD R6, R2, 0x70 ;  /* 0x0000007002067836 */ /* 0x000fe20000000000 */
[----:B------:R-:W-:Y:S01]  /*2100*/  LOP3.LUT R4, R4, 0x1c0, RZ, 0xc0, !PT ;  /* 0x000001c004047812 */ /* 0x000fe200078ec0ff */
[--C-:B------:R-:W-:Y:S01]  /*2110*/  IMAD.MOV.U32 R174, RZ, RZ, R10.reuse ;  /* 0x000000ffffae7224 */ /* 0x100fe200078e000a */
[----:B------:R2:W-:Y:S01]  /*2120*/  STL [R1+0x60], R10 ;  /* 0x0000600a01007387 */ /* 0x0005e20000100800 */
[----:B------:R-:W-:Y:S01]  /*2130*/  IMAD.MOV.U32 R174, RZ, RZ, R10 ;  /* 0x000000ffffae7224 */ /* 0x000fe200078e000a */
[----:B------:R-:W-:Y:S01]  /*2140*/  SHF.R.U32.HI R5, RZ, 0x3, R4 ;  /* 0x00000003ff057819 */ /* 0x000fe20000011604 */
[----:B------:R-:W-:Y:S01]  /*2150*/  IMAD.MOV.U32 R175, RZ, RZ, R11 ;  /* 0x000000ffffaf7224 */ /* 0x000fe200078e000b */
[----:B------:R-:W-:Y:S01]  /*2160*/  LEA.HI R7, R16, R137, RZ, 0x6 ;  /* 0x0000008910077211 */ /* 0x000fe200078f30ff */
[----:B------:R-:W-:Y:S01]  /*2170*/  @P3 VIADD R0, R0, 0x1 ;  /* 0x0000000100003836 */ /* 0x000fe20000000000 */
[----:B------:R-:W-:-:S02]  /*2180*/  ISETP.NE.AND P1, PT, R9, RZ, PT ;  /* 0x000000ff0900720c */ /* 0x000fc40003f25270 */
[----:B------:R-:W-:Y:S01]  /*2190*/  LOP3.LUT R4, R4, 0x38, R174, 0xf8, !PT ;  /* 0x0000003804047812 */ /* 0x000fe200078ef8ae */
[----:B------:R-:W-:Y:S10]  /*21a0*/  @P0 BRA `(.L_x_1391) ;  /* 0x0000000000340947 */ /* 0x000ff40003800000 */
        /* <DEDUP_REMOVED lines=11> */
[----:B------:R-:W-:Y:S01]  /*2260*/  UIADD3 UR21, UR35, UR7, URZ ;  /* 0x0000000723157290 */ /* 0x000fe2000fffe03f */
[----:B------:R-:W-:-:S11]  /*2270*/  UMOV UR24, UR34 ;  /* 0x0000002200187c82 */ /* 0x000fd60008000000 */
.L_x_1391:
[----:B------:R-:W3:Y:S01]  /*2280*/  S2UR UR34, SR_CgaCtaId ;  /* 0x00000000002279c3 */ /* 0x000ee20000008800 */
[----:B------:R-:W-:Y:S01]  /*2290*/  SHF.R.S32.HI R175, RZ, 0x1f, R174 ;  /* 0x0000001fffaf7819 */ /* 0x000fe200000114ae */
[----:B------:R-:W-:Y:S01]  /*22a0*/  IMAD.MOV.U32 R18, RZ, RZ, R0 ;  /* 0x000000ffff127224 */ /* 0x000fe200078e0000 */
[----:B------:R-:W-:Y:S01]  /*22b0*/  LOP3.LUT R0, R4, R5, RZ, 0x3c, !PT ;  /* 0x0000000504007212 */ /* 0x000fe200078e3cff */
[----:B------:R-:W-:Y:S01]  /*22c0*/  IMAD.SHL.U32 R3, R7, 0x8, RZ ;  /* 0x0000000807037824 */ /* 0x000fe200078e00ff */
[----:B------:R-:W-:Y:S01]  /*22d0*/  IADD3 R8, P0, R174, UR32, RZ ;  /* 0x00000020ae087c10 */ /* 0x000fe2000ff1e0ff */
[----:B------:R4:W-:Y:S01]  /*22e0*/  STL [R1+0x64], R175 ;  /* 0x000064af01007387 */ /* 0x0009e20000100800 */
[----:B------:R-:W-:Y:S01]  /*22f0*/  @!P2 IMAD.MOV R18, RZ, RZ, -R18 ;  /* 0x000000ffff12a224 */ /* 0x000fe200078e0a12 */
[----:B------:R-:W-:Y:S01]  /*2300*/  @!P1 LOP3.LUT R18, RZ, R9, RZ, 0x33, !PT ;  /* 0x00000009ff129212 */ /* 0x000fe200078e33ff */
[----:B------:R-:W-:Y:S01]  /*2310*/  ULDC.64 UR6, c[0x0][0x258] ;  /* 0x0000960000067ab9 */ /* 0x000fe20000000a00 */
[----:B------:R-:W-:Y:S01]  /*2320*/  ISETP.GE.AND P1, PT, R2, UR5, PT ;  /* 0x0000000502007c0c */ /* 0x000fe2000bf26270 */
[----:B------:R-:W-:Y:S01]  /*2330*/  UIADD3 UR16, UR17, -0x1, URZ ;  /* 0xffffffff11107890 */ /* 0x000fe2000fffe03f */
[----:B------:R-:W-:Y:S01]  /*2340*/  LOP3.LUT R207, R0, 0xfffffe00, R3, 0xf8, !PT ;  /* 0xfffffe0000cf7812 */ /* 0x000fe200078ef803 */
[----:B------:R-:W-:Y:S01]  /*2350*/  UIMAD UR33, UR33, UR6, URZ ;  /* 0x00000006212172a4 */ /* 0x000fe2000f8e023f */
[----:B------:R-:W-:Y:S01]  /*2360*/  IADD3.X R9, R175, UR4, RZ, P0, !PT ;  /* 0x00000004af097c10 */ /* 0x000fe200087fe4ff */
[----:B------:R-:W-:Y:S01]  /*2370*/  IMAD.U32 R0, RZ, RZ, UR6 ;  /* 0x00000006ff007e24 */ /* 0x000fe2000f8e00ff */
[----:B------:R-:W-:Y:S01]  /*2380*/  UIMAD UR15, UR16, -0x40, UR25 ;  /* 0xffffffc0100f78a4 */ /* 0x000fe2000f8e0219 */
[----:B------:R-:W-:Y:S01]  /*2390*/  VIADD R14, R2, 0x10 ;  /* 0x00000010020e7836 */ /* 0x000fe20000000000 */
[----:B------:R-:W-:Y:S01]  /*23a0*/  UIMAD UR7, UR29, UR7, UR33 ;  /* 0x000000071d0772a4 */ /* 0x000fe2000f8e0221 */
[----:B------:R-:W-:Y:S01]  /*23b0*/  IMAD.WIDE.U32 R8, R0, UR29, R8 ;  /* 0x0000001d00087c25 */ /* 0x000fe2000f8e0008 */
[----:B------:R-:W-:Y:S01]  /*23c0*/  UMOV UR4, 0x400 ;  /* 0x0000040000047882 */ /* 0x000fe20000000000 */
[--C-:B------:R-:W-:Y:S01]  /*23d0*/  SHF.R.S32.HI R3, RZ, 0x1f, R2.reuse ;  /* 0x0000001fff037819 */ /* 0x100fe20000011402 */
[----:B------:R-:W-:Y:S01]  /*23e0*/  BSSY B0, `(.L_x_1392) ;  /* 0x000001d000007945 */ /* 0x000fe20003800000 */
[----:B------:R-:W-:Y:S01]  /*23f0*/  IMAD.U32 R4, RZ, RZ, UR14 ;  /* 0x0000000eff047e24 */ /* 0x000fe2000f8e00ff */
[----:B---3--:R-:W-:Y:S01]  /*2400*/  ULEA UR4, UR34, UR4, 0x18 ;  /* 0x0000000422047291 */ /* 0x008fe2000f8ec03f */
[----:B------:R-:W-:Y:S01]  /*2410*/  ISETP.GE.AND P0, PT, R14, UR15, PT ;  /* 0x0000000f0e007c0c */ /* 0x000fe2000bf06270 */
[----:B------:R-:W-:Y:S01]  /*2420*/  VIADD R7, R9, UR7 ;  /* 0x0000000709077c36 */ /* 0x000fe20008000000 */
[----:B------:R-:W-:Y:S01]  /*2430*/  ISETP.GE.AND P3, PT, R6, UR5, PT ;  /* 0x0000000506007c0c */ /* 0x000fe2000bf66270 */
[----:B------:R-:W-:Y:S01]  /*2440*/  IMAD.WIDE R4, R4, 0x80, R2 ;  /* 0x0000008004047825 */ /* 0x000fe200078e0202 */
[----:B------:R-:W-:-:S02]  /*2450*/  ISETP.GE.AND P2, PT, R14, UR5, PT ;  /* 0x000000050e007c0c */ /* 0x000fc4000bf46270 */
[----:B------:R-:W-:Y:S02]  /*2460*/  P2R R23, PR, RZ, 0x1 ;  /* 0x00000001ff177803 */ /* 0x000fe40000000000 */
[----:B------:R-:W-:Y:S02]  /*2470*/  LEA.HI R16, R16, R137, RZ, 0x4 ;  /* 0x0000008910107211 */ /* 0x000fe400078f20ff */
[----:B------:R-:W-:Y:S01]  /*2480*/  LEA R207, R207, UR4, 0x1 ;  /* 0x00000004cfcf7c11 */ /* 0x000fe2000f8e08ff */
[----:B----4-:R-:W-:Y:S06]  /*2490*/  @P1 BRA `(.L_x_1393) ;  /* 0x0000000000441947 */ /* 0x010fec0003800000 */
[----:B------:R-:W-:Y:S02]  /*24a0*/  ULDC UR6, c[0x0][0x2d0] ;  /* 0x0000b40000067ab9 */ /* 0x000fe40000000800 */
[----:B------:R-:W-:-:S13]  /*24b0*/  ISETP.GE.AND P0, PT, R174, UR6, PT ;  /* 0x00000006ae007c0c */ /* 0x000fda000bf06270 */
[----:B------:R3:W-:Y:S01]  /*24c0*/  @P0 STS.128 [R207], RZ ;  /* 0x000000ffcf000388 */ /* 0x0007e20000000c00 */
[----:B------:R-:W-:Y:S05]  /*24d0*/  @P0 BRA `(.L_x_1393) ;  /* 0x0000000000340947 */ /* 0x000fea0003800000 */
[----:B------:R-:W-:Y:S01]  /*24e0*/  ULDC.64 UR6, c[0x0][0x240] ;  /* 0x0000900000067ab9 */ /* 0x000fe20000000a00 */
[----:B------:R-:W-:Y:S01]  /*24f0*/  MOV R6, R8 ;  /* 0x0000000800067202 */ /* 0x000fe20000000f00 */
[----:B------:R-:W-:-:S04]  /*2500*/  IMAD R0, R5, UR6, RZ ;  /* 0x0000000605007c24 */ /* 0x000fc8000f8e02ff */
[----:B--2---:R-:W-:-:S04]  /*2510*/  IMAD.WIDE.U32 R10, R4, UR6, R6 ;  /* 0x00000006040a7c25 */ /* 0x004fc8000f8e0006 */
        /* <DEDUP_REMOVED lines=9> */
.L_x_1393:
[----:B------:R-:W-:Y:S05]  /*25b0*/  BSYNC B0 ;  /* 0x0000000000007941 */ /* 0x000fea0003800000 */
.L_x_1392:
[----:B------:R-:W-:Y:S01]  /*25c0*/  LOP3.LUT R15, R16, 0xfffffff0, RZ, 0xc0, !PT ;  /* 0xfffffff0100f7812 */ /* 0x000fe200078ec0ff */
[----:B------:R-:W-:Y:S01]  /*25d0*/  BSSY B0, `(.L_x_1394) ;  /* 0x000001b000007945 */ /* 0x000fe20003800000 */
[----:B------:R-:W-:Y:S01]  /*25e0*/  ISETP.GE.AND P0, PT, R14, UR15, PT ;  /* 0x0000000f0e007c0c */ /* 0x000fe2000bf06270 */
[----:B------:R-:W-:Y:S01]  /*25f0*/  VIADD R21, R2, 0x20 ;  /* 0x0000002002157836 */ /* 0x000fe20000000000 */
[----:B------:R-:W-:Y:S01]  /*2600*/  SHF.R.S32.HI R19, RZ, 0x4, R16 ;  /* 0x00000004ff137819 */ /* 0x000fe20000011410 */
[----:B------:R-:W-:Y:S01]  /*2610*/  IMAD.IADD R15, R137, 0x1, -R15 ;  /* 0x00000001890f7824 */ /* 0x000fe200078e0a0f */
[----:B------:R-:W-:Y:S01]  /*2620*/  P2R R24, PR, RZ, 0x1 ;  /* 0x00000001ff187803 */ /* 0x000fe20000000000 */
[----:B------:R-:W-:Y:S08]  /*2630*/  @P2 BRA `(.L_x_1395) ;  /* 0x0000000000502947 */ /* 0x000ff00003800000 */
[----:B------:R-:W-:Y:S02]  /*2640*/  ULDC UR6, c[0x0][0x2d0] ;  /* 0x0000b40000067ab9 */ /* 0x000fe40000000800 */
[----:B------:R-:W-:-:S13]  /*2650*/  ISETP.GE.AND P0, PT, R174, UR6, PT ;  /* 0x00000006ae007c0c */ /* 0x000fda000bf06270 */
[----:B------:R1:W-:Y:S01]  /*2660*/  @P0 STS.128 [R207+0x800], RZ ;  /* 0x000800ffcf000388 */ /* 0x0003e20000000c00 */
[----:B------:R-:W-:Y:S05]  /*2670*/  @P0 BRA `(.L_x_1395) ;  /* 0x0000000000400947 */ /* 0x000fea0003800000 */
[----:B------:R-:W-:Y:S01]  /*2680*/  IADD3 R0, P0, R4, 0x10, RZ ;  /* 0x0000001004007810 */ /* 0x000fe20007f1e0ff */
[----:B------:R-:W-:Y:S01]  /*2690*/  ULDC.64 UR6, c[0x0][0x240] ;  /* 0x0000900000067ab9 */ /* 0x000fe20000000a00 */
[----:B------:R-:W-:-:S03]  /*26a0*/  MOV R11, R7 ;  /* 0x00000007000b7202 */ /* 0x000fc60000000f00 */
[----:B--2---:R-:W-:-:S04]  /*26b0*/  IMAD.X R10, RZ, RZ, R5, P0 ;  /* 0x000000ffff0a7224 */ /* 0x004fc800000e0605 */
[----:B----4-:R-:W-:Y:S02]  /*26c0*/  IMAD R12, R10, UR6, RZ ;  /* 0x000000060a0c7c24 */ /* 0x010fe4000f8e02ff */
        /* <DEDUP_REMOVED lines=11> */
.L_x_1395:
[----:B------:R-:W-:Y:S05]  /*2780*/  BSYNC B0 ;  /* 0x0000000000007941 */ /* 0x000fea0003800000 */
.L_x_1394:
[----:B------:R-:W-:Y:S01]  /*2790*/  ISETP.GE.AND P0, PT, R21, UR5, PT ;  /* 0x0000000515007c0c */ /* 0x000fe2000bf06270 */
[----:B------:R-:W-:Y:S01]  /*27a0*/  IMAD.SHL.U32 R14, R32, 0x40, RZ ;  /* 0x00000040200e7824 */ /* 0x000fe200078e00ff */
[----:B------:R-:W-:Y:S01]  /*27b0*/  SHF.R.S32.HI R0, RZ, 0x1f, R15 ;  /* 0x0000001fff007819 */ /* 0x000fe2000001140f */
[----:B------:R-:W-:Y:S01]  /*27c0*/  BSSY B0, `(.L_x_1396) ;  /* 0x000001b000007945 */ /* 0x000fe20003800000 */
[----:B------:R-:W-:Y:S01]  /*27d0*/  LEA.HI R16, R16, R19, RZ, 0x1 ;  /* 0x0000001310107211 */ /* 0x000fe200078f08ff */
[----:B------:R-:W-:Y:S01]  /*27e0*/  VIADD R20, R2, 0x30 ;  /* 0x0000003002147836 */ /* 0x000fe20000000000 */
[----:B------:R-:W-:Y:S01]  /*27f0*/  LEA.HI R22, R0, R15, RZ, 0x3 ;  /* 0x0000000f00167211 */ /* 0x000fe200078f18ff */
[----:B------:R-:W-:Y:S01]  /*2800*/  IMAD.SHL.U32 R17, R2, 0x8, RZ ;  /* 0x0000000802117824 */ /* 0x000fe200078e00ff */
[----:B------:R-:W-:-:S05]  /*2810*/  LOP3.LUT R14, R14, 0x1c0, RZ, 0xc0, !PT ;  /* 0x000001c00e0e7812 */ /* 0x000fca00078ec0ff */
        /* <DEDUP_REMOVED lines=21> */
.L_x_1397:
[----:B------:R-:W-:Y:S05]  /*2970*/  BSYNC B0 ;  /* 0x0000000000007941 */ /* 0x000fea0003800000 */
.L_x_1396:
[----:B------:R-:W-:Y:S01]  /*2980*/  ISETP.GE.AND P0, PT, R20, UR5, PT ;  /* 0x0000000514007c0c */ /* 0x000fe2000bf06270 */
[----:B------:R-:W-:Y:S01]  /*2990*/  BSSY B0, `(.L_x_1398) ;  /* 0x000001d000007945 */ /* 0x000fe20003800000 */
[----:B------:R-:W-:Y:S02]  /*29a0*/  LOP3.LUT R16, R16, 0xfffffffe, RZ, 0xc0, !PT ;  /* 0xfffffffe10107812 */ /* 0x000fe400078ec0ff */
[----:B------:R-:W-:Y:S02]  /*29b0*/  LOP3.LUT R0, R14, 0x8, R17, 0xf8, !PT ;  /* 0x000000080e007812 */ /* 0x000fe400078ef811 */
[----:B--2---:R-:W-:Y:S01]  /*29c0*/  LOP3.LUT R10, R22, 0xfffffff8, RZ, 0xc0, !PT ;  /* 0xfffffff8160a7812 */ /* 0x004fe200078ec0ff */
[----:B------:R-:W-:Y:S01]  /*29d0*/  IMAD.IADD R16, R19, 0x1, -R16 ;  /* 0x0000000113107824 */ /* 0x000fe200078e0a10 */
[----:B------:R-:W-:-:S03]  /*29e0*/  SHF.R.U32.HI R14, RZ, 0x3, R14 ;  /* 0x00000003ff0e7819 */ /* 0x000fc6000001160e */
[----:B------:R-:W-:Y:S01]  /*29f0*/  IMAD.IADD R15, R15, 0x1, -R10 ;  /* 0x000000010f0f7824 */ /* 0x000fe200078e0a0a */
[----:B------:R-:W-:Y:S01]  /*2a00*/  LOP3.LUT R14, R0, R14, RZ, 0x3c, !PT ;  /* 0x0000000e000e7212 */ /* 0x000fe200078e3cff */
[----:B------:R-:W-:Y:S06]  /*2a10*/  @P0 BRA `(.L_x_1399) ;  /* 0x0000000000500947 */ /* 0x000fec0003800000 */
        /* <DEDUP_REMOVED lines=20> */
.L_x_1399:
[----:B------:R-:W-:Y:S05]  /*2b60*/  BSYNC B0 ;  /* 0x0000000000007941 */ /* 0x000fea0003800000 */
.L_x_1398:
        /* <DEDUP_REMOVED lines=22> */
.L_x_1401:
[----:B------:R-:W-:Y:S05]  /*2cd0*/  BSYNC B0 ;  /* 0x0000000000007941 */ /* 0x000fea0003800000 */
.L_x_1400:
        /* <DEDUP_REMOVED lines=22> */
.L_x_1403:
[----:B------:R-:W-:Y:S05]  /*2e40*/  BSYNC B0 ;  /* 0x0000000000007941 */ /* 0x000fea0003800000 */
.L_x_1402:
        /* <DEDUP_REMOVED lines=22> */
.L_x_1405:
[----:B------:R-:W-:Y:S05]  /*2fb0*/  BSYNC B0 ;  /* 0x0000000000007941 */ /* 0x000fea0003800000 */
.L_x_1404:
        /* <DEDUP_REMOVED lines=21> */
.L_x_1407:
[----:B------:R-:W-:Y:S05]  /*3110*/  BSYNC B0 ;  /* 0x0000000000007941 */ /* 0x000fea0003800000 */
.L_x_1406:
[C---:B------:R-:W-:Y:S01]  /*3120*/  IMAD R0, R3.reuse, UR10, RZ ;  /* 0x0000000a03007c24 */ /* 0x040fe2000f8e02ff */
[----:B------:R-:W-:Y:S01]  /*3130*/  SHF.R.S32.HI R8, RZ, 0x1f, R18 ;  /* 0x0000001fff087819 */ /* 0x000fe20000011412 */
[C---:B------:R-:W-:Y:S01]  /*3140*/  IMAD.WIDE.U32 R6, R2.reuse, UR10, R174 ;  /* 0x0000000a02067c25 */ /* 0x040fe2000f8e00ae */
[----:B------:R-:W-:Y:S01]  /*3150*/  ULDC.64 UR6, c[0x0][0x260] ;  /* 0x0000980000067ab9 */ /* 0x000fe20000000a00 */
[C---:B------:R-:W-:Y:S01]  /*3160*/  ISETP.GE.AND P2, PT, R2.reuse, UR15, PT ;  /* 0x0000000f02007c0c */ /* 0x040fe2000bf46270 */
[----:B------:R-:W-:Y:S01]  /*3170*/  USHF.R.S32.HI UR29, URZ, 0x1f, UR16 ;  /* 0x0000001f3f1d7899 */ /* 0x000fe20008011410 */
[----:B------:R-:W-:Y:S01]  /*3180*/  IMAD R0, R2, UR11, R0 ;  /* 0x0000000b02007c24 */ /* 0x000fe2000f8e0200 */
[----:B------:R-:W-:Y:S01]  /*3190*/  IADD3 R6, P1, R6, UR22, RZ ;  /* 0x0000001606067c10 */ /* 0x000fe2000ff3e0ff */
[----:B------:R-:W-:Y:S01]  /*31a0*/  IMAD R3, R3, UR8, RZ ;  /* 0x0000000803037c24 */ /* 0x000fe2000f8e02ff */
[C---:B------:R-:W-:Y:S01]  /*31b0*/  ISETP.GE.AND P4, PT, R2.reuse, UR15, PT ;  /* 0x0000000f02007c0c */ /* 0x040fe2000bf86270 */
[C---:B-1----:R-:W-:Y:S01]  /*31c0*/  IMAD.WIDE.U32 R4, R2.reuse, UR8, R174 ;  /* 0x0000000802047c25 */ /* 0x042fe2000f8e00ae */
[----:B------:R-:W-:Y:S01]  /*31d0*/  IADD3.X R7, R7, UR20, R0, P1, !PT ;  /* 0x0000001407077c10 */ /* 0x000fe20008ffe400 */
[----:B------:R-:W-:Y:S01]  /*31e0*/  USHF.L.U64.HI UR20, UR10, 0x6, UR11 ;  /* 0x000000060a147899 */ /* 0x000fe2000801020b */
[----:B------:R-:W-:Y:S01]  /*31f0*/  BSSY B0, `(.L_x_1408) ;  /* 0x0000026000007945 */ /* 0x000fe20003800000 */
[----:B------:R-:W-:Y:S01]  /*3200*/  IMAD R3, R2, UR9, R3 ;  /* 0x0000000902037c24 */ /* 0x000fe2000f8e0203 */
[----:B------:R-:W-:Y:S01]  /*3210*/  IADD3 R4, P0, R4, UR24, RZ ;  /* 0x0000001804047c10 */ /* 0x000fe2000ff1e0ff */
[----:B------:R-:W-:Y:S01]  /*3220*/  IMAD R2, R8, UR6, RZ ;  /* 0x0000000608027c24 */ /* 0x000fe2000f8e02ff */
[----:B------:R-:W-:Y:S01]  /*3230*/  UIMAD UR22, UR20, UR16, URZ ;  /* 0x00000010141672a4 */ /* 0x000fe2000f8e023f */
[C---:B------:R-:W-:Y:S01]  /*3240*/  IMAD.WIDE.U32 R246, R18.reuse, UR6, R6 ;  /* 0x0000000612f67c25 */ /* 0x040fe2000f8e0006 */
[----:B------:R-:W-:Y:S01]  /*3250*/  IADD3.X R5, R5, UR21, R3, P0, !PT ;  /* 0x0000001505057c10 */ /* 0x000fe200087fe403 */
[----:B------:R-:W-:Y:S01]  /*3260*/  USHF.L.U32 UR21, UR10, 0x6, URZ ;  /* 0x000000060a157899 */ /* 0x000fe2000800063f */
[----:B------:R-:W-:Y:S01]  /*3270*/  ISETP.GE.AND P1, PT, R21, UR15, PT ;  /* 0x0000000f15007c0c */ /* 0x000fe2000bf26270 */
[C---:B------:R-:W-:Y:S01]  /*3280*/  IMAD R2, R18.reuse, UR7, R2 ;  /* 0x0000000712027c24 */ /* 0x040fe2000f8e0202 */
[----:B------:R-:W-:Y:S01]  /*3290*/  ULDC.64 UR6, c[0x0][0x268] ;  /* 0x00009a0000067ab9 */ /* 0x000fe20000000a00 */
[----:B------:R-:W-:Y:S01]  /*32a0*/  MOV R240, R246 ;  /* 0x000000f600f07202 */ /* 0x000fe20000000f00 */
[----:B----4-:R-:W-:Y:S01]  /*32b0*/  IMAD.WIDE.U32 R12, R18, UR6, R4 ;  /* 0x00000006120c7c25 */ /* 0x010fe2000f8e0004 */
[----:B------:R1:W-:Y:S01]  /*32c0*/  STL.64 [R1+0x70], R246 ;  /* 0x000070f601007387 */ /* 0x0003e20000100a00 */
[----:B------:R-:W-:Y:S01]  /*32d0*/  IADD3 R241, R247, R2, RZ ;  /* 0x00000002f7f17210 */ /* 0x000fe20007ffe0ff */
[----:B------:R-:W-:Y:S01]  /*32e0*/  UIMAD UR22, UR29, UR21, UR22 ;  /* 0x000000151d1672a4 */ /* 0x000fe2000f8e0216 */
[----:B------:R-:W-:Y:S01]  /*32f0*/  MOV R136, UR21 ;  /* 0x0000001500887c02 */ /* 0x000fe20008000f00 */
[----:B------:R-:W-:Y:S01]  /*3300*/  IMAD R0, R8, UR6, RZ ;  /* 0x0000000608007c24 */ /* 0x000fe2000f8e02ff */
[----:B------:R-:W-:Y:S01]  /*3310*/  ISETP.GE.AND P3, PT, R20, UR15, PT ;  /* 0x0000000f14007c0c */ /* 0x000fe2000bf66270 */
[----:B------:R1:W-:Y:S01]  /*3320*/  STL.64 [R1+0x68], R240 ;  /* 0x000068f001007387 */ /* 0x0003e20000100a00 */
[----:B------:R-:W-:Y:S01]  /*3330*/  SHF.L.U32 R9, R16, 0x3, RZ ;  /* 0x0000000310097819 */ /* 0x000fe200000006ff */
[----:B------:R-:W-:-:S02]  /*3340*/  IMAD.WIDE.U32 R2, R136, UR16, R240 ;  /* 0x0000001088027c25 */ /* 0x000fc4000f8e00f0 */
[----:B------:R1:W-:Y:S02]  /*3350*/  STL.64 [R1+0x20], R12 ;  /* 0x0000200c01007387 */ /* 0x0003e40000100a00 */
[----:B------:R-:W-:Y:S01]  /*3360*/  IMAD R10, R18, UR7, R0 ;  /* 0x00000007120a7c24 */ /* 0x000fe2000f8e0200 */
[----:B------:R-:W-:Y:S02]  /*3370*/  IADD3 R5, R3, UR22, RZ ;  /* 0x0000001603057c10 */ /* 0x000fe4000fffe0ff */
[----:B------:R-:W-:Y:S01]  /*3380*/  SHF.L.U32 R0, R15, 0x6, RZ ;  /* 0x000000060f007819 */ /* 0x000fe200000006ff */
        /* <DEDUP_REMOVED lines=12> */
.L_x_1409:
[----:B------:R-:W-:Y:S05]  /*3450*/  BSYNC B0 ;  /* 0x0000000000007941 */ /* 0x000fea0003800000 */
.L_x_1408:
[----:B------:R-:W-:Y:S01]  /*3460*/  ISETP.NE.AND P0, PT, R23, RZ, PT ;  /* 0x000000ff1700720c */ /* 0x000fe20003f05270 */
[----:B------:R-:W-:Y:S01]  /*3470*/  USHF.L.U64.HI UR22, UR10, 0x4, UR11 ;  /* 0x000000040a167899 */ /* 0x000fe2000801020b */
[----:B------:R-:W-:Y:S01]  /*3480*/  BSSY B0, `(.L_x_1410) ;  /* 0x0000011000007945 */ /* 0x000fe20003800000 */
[----:B------:R-:W-:Y:S01]  /*3490*/  USHF.L.U32 UR24, UR10, 0x4, URZ ;  /* 0x000000040a187899 */ /* 0x000fe2000800063f */
[----:B------:R-:W-:-:S09]  /*34a0*/  LOP3.LUT R8, R0, 0x1c0, RZ, 0xc0, !PT ;  /* 0x000001c000087812 */ /* 0x000fd200078ec0ff */
[----:B------:R-:W-:Y:S05]  /*34b0*/  @P0 BRA `(.L_x_1411) ;  /* 0x0000000000340947 */ /* 0x000fea0003800000 */
[----:B------:R-:W-:Y:S02]  /*34c0*/  ULDC UR6, c[0x0][0x2d0] ;  /* 0x0000b40000067ab9 */ /* 0x000fe40000000800 */
[----:B------:R-:W-:-:S13]  /*34d0*/  ISETP.GE.AND P0, PT, R174, UR6, PT ;  /* 0x00000006ae007c0c */ /* 0x000fda000bf06270 */
[----:B------:R1:W-:Y:S01]  /*34e0*/  @P0 STS.128 [R207+0x4800], RZ ;  /* 0x004800ffcf000388 */ /* 0x0003e20000000c00 */
[----:B------:R-:W-:Y:S05]  /*34f0*/  @P0 BRA `(.L_x_1411) ;  /* 0x0000000000240947 */ /* 0x000fea0003800000 */
[----:B------:R-:W-:Y:S01]  /*3500*/  IADD3 R0, P0, R2, UR24, RZ ;  /* 0x0000001802007c10 */ /* 0x000fe2000ff1e0ff */
[----:B------:R-:W-:-:S03]  /*3510*/  ULDC.64 UR6, c[0x0][0x218] ;  /* 0x0000860000067ab9 */ /* 0x000fc60000000a00 */
[----:B-1----:R-:W-:Y:S02]  /*3520*/  IADD3.X R7, R5, UR22, RZ, P0, !PT ;  /* 0x0000001605077c10 */ /* 0x002fe400087fe4ff */
[----:B------:R-:W-:-:S04]  /*3530*/  LEA R6, P0, R0, UR6, 0x1 ;  /* 0x0000000600067c11 */ /* 0x000fc8000f8008ff */
[----:B------:R-:W-:-:S05]  /*3540*/  LEA.HI.X R7, R0, UR7, R7, 0x1, P0 ;  /* 0x0000000700077c11 */ /* 0x000fca00080f0c07 */
[----:B------:R-:W-:Y:S01]  /*3550*/  @!PT LDS RZ, [RZ] ;  /* 0x00000000fffff984 */ /* 0x000fe20000000800 */
[----:B------:R-:W-:Y:S01]  /*3560*/  @!PT LDS RZ, [RZ] ;  /* 0x00000000fffff984 */ /* 0x000fe20000000800 */
[----:B------:R-:W-:Y:S01]  /*3570*/  @!PT LDS RZ, [RZ] ;  /* 0x00000000fffff984 */ /* 0x000fe20000000800 */
[----:B------:R1:W-:Y:S04]  /*3580*/  LDGSTS.E.BYPASS.LTC128B.128 [R207+0x4800], desc[UR26][R6.64] ;  /* 0x0480000006cf7fae */ /* 0x0003e8000b901d5a */
.L_x_1411:
[----:B------:R-:W-:Y:S05]  /*3590*/  BSYNC B0 ;  /* 0x0000000000007941 */ /* 0x000fea0003800000 */
.L_x_1410:
        /* <DEDUP_REMOVED lines=8> */
[----:B-1----:R-:W-:Y:S02]  /*3620*/  IMAD.U32 R7, RZ, RZ, UR10 ;  /* 0x0000000aff077e24 */ /* 0x002fe4000f8e00ff */
        /* <DEDUP_REMOVED lines=9> */
.L_x_1413:
[----:B------:R-:W-:Y:S05]  /*36c0*/  BSYNC B0 ;  /* 0x0000000000007941 */ /* 0x000fea0003800000 */
.L_x_1412:
        /* <DEDUP_REMOVED lines=18> */
.L_x_1415:
[----:B------:R-:W-:Y:S05]  /*37f0*/  BSYNC B0 ;  /* 0x0000000000007941 */ /* 0x000fea0003800000 */
.L_x_1414:
[----:B------:R-:W0:Y:S01]  /*3800*/  LDGDEPBAR ;  /* 0x00000000000079af */ /* 0x000e220000000000 */
[----:B------:R-:W-:Y:S01]  /*3810*/  UIADD3 UR33, UR25, -UR19, -UR28 ;  /* 0x8000001319217290 */ /* 0x000fe2000fffe81c */
[----:B------:R-:W-:Y:S01]  /*3820*/  LOP3.LUT R3, R8, 0x8, R9, 0xf8, !PT ;  /* 0x0000000808037812 */ /* 0x000fe200078ef809 */
[----:B------:R-:W-:Y:S01]  /*3830*/  USHF.L.U64.HI UR19, UR8, 0x6, UR9 ;  /* 0x0000000608137899 */ /* 0x000fe20008010209 */
[----:B------:R-:W-:Y:S01]  /*3840*/  SHF.R.U32.HI R2, RZ, 0x3, R8 ;  /* 0x00000003ff027819 */ /* 0x000fe20000011608 */
[----:B-1----:R-:W-:Y:S01]  /*3850*/  IMAD.IADD R5, R13, 0x1, R10 ;  /* 0x000000010d057824 */ /* 0x002fe200078e020a */
[----:B------:R-:W-:Y:S01]  /*3860*/  USHF.L.U32 UR32, UR8, 0x6, URZ ;  /* 0x0000000608207899 */ /* 0x000fe2000800063f */
[----:B------:R-:W-:Y:S01]  /*3870*/  IMAD.MOV.U32 R4, RZ, RZ, R12 ;  /* 0x000000ffff047224 */ /* 0x000fe200078e000c */
[----:B------:R-:W-:Y:S01]  /*3880*/  UIMAD UR6, UR19, UR16, URZ ;  /* 0x00000010130672a4 */ /* 0x000fe2000f8e023f */
[----:B------:R-:W-:Y:S01]  /*3890*/  LOP3.LUT R59, R3, R2, RZ, 0x3c, !PT ;  /* 0x00000002033b7212 */ /* 0x000fe200078e3cff */
[----:B------:R-:W-:Y:S01]  /*38a0*/  IMAD.U32 R2, RZ, RZ, UR16 ;  /* 0x00000010ff027e24 */ /* 0x000fe2000f8e00ff */
[----:B------:R-:W-:Y:S01]  /*38b0*/  UIADD3 UR34, UR25, 0x1, -UR28 ;  /* 0x0000000119227890 */ /* 0x000fe2000fffe81c */
[----:B------:R1:W-:Y:S01]  /*38c0*/  STL.64 [R1+0x10], R4 ;  /* 0x0000100401007387 */ /* 0x0003e20000100a00 */
[----:B------:R-:W-:Y:S01]  /*38d0*/  UIMAD UR6, UR29, UR32, UR6 ;  /* 0x000000201d0672a4 */ /* 0x000fe2000f8e0206 */
[----:B------:R-:W-:Y:S01]  /*38e0*/  IMAD.SHL.U32 R3, R22, 0x40, RZ ;  /* 0x0000004016037824 */ /* 0x000fe200078e00ff */
[----:B------:R-:W-:Y:S01]  /*38f0*/  UIADD3 UR34, UR34, UR18, URZ ;  /* 0x0000001222227290 */ /* 0x000fe2000fffe03f */
[----:B------:R-:W-:Y:S01]  /*3900*/  BSSY B0, `(.L_x_1416) ;  /* 0x0000017000007945 */ /* 0x000fe20003800000 */
[----:B------:R-:W-:Y:S01]  /*3910*/  ISETP.GE.AND P1, PT, R21, UR15, PT ;  /* 0x0000000f15007c0c */ /* 0x000fe2000bf26270 */
[----:B------:R-:W-:Y:S01]  /*3920*/  IMAD R0, R16, 0x200, R14 ;  /* 0x0000020010007824 */ /* 0x000fe200078e020e */
[----:B------:R-:W-:-:S02]  /*3930*/  ISETP.GE.AND P3, PT, R20, UR15, PT ;  /* 0x0000000f14007c0c */ /* 0x000fc4000bf66270 */
[----:B------:R-:W-:Y:S02]  /*3940*/  SHF.R.S32.HI R56, RZ, 0x5, R56 ;  /* 0x00000005ff387819 */ /* 0x000fe40000011438 */
[----:B------:R-:W-:Y:S01]  /*3950*/  LOP3.LUT R57, R3, 0xfffffe00, RZ, 0xc0, !PT ;  /* 0xfffffe0003397812 */ /* 0x000fe200078ec0ff */
[----:B------:R-:W-:-:S04]  /*3960*/  DEPBAR.LE SB0, 0x0 ;  /* 0x000080000000791a */ /* 0x000fc80000000000 */
[----:B------:R-:W-:Y:S01]  /*3970*/  BAR.SYNC.DEFER_BLOCKING 0x0 ;  /* 0x0000000000007b1d */ /* 0x000fe20000010000 */
[----:B-1----:R-:W-:-:S04]  /*3980*/  IMAD.WIDE.U32 R4, R2, UR32, R4 ;  /* 0x0000002002047c25 */ /* 0x002fc8000f8e0004 */
[----:B------:R-:W-:Y:S01]  /*3990*/  VIADD R7, R5, UR6 ;  /* 0x0000000605077c36 */ /* 0x000fe20008000000 */
        /* <DEDUP_REMOVED lines=13> */
.L_x_1417:
[----:B------:R-:W-:Y:S05]  /*3a70*/  BSYNC B0 ;  /* 0x0000000000007941 */ /* 0x000fea0003800000 */
.L_x_1416:
[----:B------:R-:W-:Y:S01]  /*3a80*/  ISETP.NE.AND P0, PT, R24, RZ, PT ;  /* 0x000000ff1800720c */ /* 0x000fe20003f05270 */
[----:B------:R-:W-:Y:S01]  /*3a90*/  USHF.L.U64.HI UR18, UR8, 0x4, UR9 ;  /* 0x0000000408127899 */ /* 0x000fe20008010209 */
[----:B------:R-:W-:Y:S01]  /*3aa0*/  BSSY B0, `(.L_x_1418) ;  /* 0x0000012000007945 */ /* 0x000fe20003800000 */
[----:B------:R-:W-:Y:S01]  /*3ab0*/  USHF.L.U32 UR28, UR8, 0x4, URZ ;  /* 0x00000004081c7899 */ /* 0x000fe2000800063f */
[----:B------:R-:W-:-:S09]  /*3ac0*/  LEA R9, R56, R57, 0xa ;  /* 0x0000003938097211 */ /* 0x000fd200078e50ff */
[----:B------:R1:W-:Y:S01]  /*3ad0*/  @P0 STS.128 [R207+0x6800], RZ ;  /* 0x006800ffcf000388 */ /* 0x0003e20000000c00 */
[----:B------:R-:W-:Y:S05]  /*3ae0*/  @P0 BRA `(.L_x_1419) ;  /* 0x0000000000340947 */ /* 0x000fea0003800000 */
        /* <DEDUP_REMOVED lines=13> */
.L_x_1419:
[----:B------:R-:W-:Y:S05]  /*3bc0*/  BSYNC B0 ;  /* 0x0000000000007941 */ /* 0x000fea0003800000 */
.L_x_1418:
        /* <DEDUP_REMOVED lines=19> */
.L_x_1421:
[----:B------:R-:W-:Y:S05]  /*3d00*/  BSYNC B0 ;  /* 0x0000000000007941 */ /* 0x000fea0003800000 */
.L_x_1420:
[----:B------:R2:W-:Y:S01]  /*3d10*/  @P3 STS.128 [R207+0x7800], RZ ;  /* 0x007800ffcf003388 */ /* 0x0005e20000000c00 */
[----:B-1----:R-:W-:Y:S01]  /*3d20*/  IMAD.IADD R2, R59, 0x1, R9 ;  /* 0x000000013b027824 */ /* 0x002fe200078e0209 */
[----:B------:R-:W-:Y:S01]  /*3d30*/  R2P PR, R15, 0x6 ;  /* 0x000000060f007804 */ /* 0x000fe20000000000 */
[----:B------:R-:W-:Y:S01]  /*3d40*/  IMAD.MOV.U32 R3, RZ, RZ, 0x10 ;  /* 0x00000010ff037424 */ /* 0x000fe200078e00ff */
[----:B------:R-:W-:Y:S01]  /*3d50*/  BSSY B0, `(.L_x_1422) ;  /* 0x0000017000007945 */ /* 0x000fe20003800000 */
[----:B------:R-:W-:Y:S01]  /*3d60*/  IMAD.MOV.U32 R12, RZ, RZ, 0x20 ;  /* 0x00000020ff0c7424 */ /* 0x000fe200078e00ff */
[----:B------:R-:W-:Y:S02]  /*3d70*/  LEA R191, R2, UR4, 0x1 ;  /* 0x0000000402bf7c11 */ /* 0x000fe4000f8e08ff */
[----:B------:R-:W-:Y:S02]  /*3d80*/  SEL R2, R3, 0xfffffff0, !P1 ;  /* 0xfffffff003027807 */ /* 0x000fe40004800000 */
[----:B------:R-:W-:-:S02]  /*3d90*/  LEA R184, R0, UR4, 0x1 ;  /* 0x0000000400b87c11 */ /* 0x000fc4000f8e08ff */
[----:B------:R-:W-:Y:S01]  /*3da0*/  SEL R3, R12, 0xffffffe0, !P2 ;  /* 0xffffffe00c037807 */ /* 0x000fe20005000000 */
[----:B------:R-:W-:Y:S06]  /*3db0*/  @P3 BRA `(.L_x_1423) ;  /* 0x0000000000403947 */ /* 0x000fec0003800000 */
        /* <DEDUP_REMOVED lines=16> */
.L_x_1423:
[----:B------:R-:W-:Y:S05]  /*3ec0*/  BSYNC B0 ;  /* 0x0000000000007941 */ /* 0x000fea0003800000 */
.L_x_1422:
[----:B------:R-:W-:Y:S01]  /*3ed0*/  LDSM.16.M88.4 R8, [R191] ;  /* 0x00000000bf08783b */ /* 0x000fe20000000200 */
[----:B------:R-:W-:Y:S01]  /*3ee0*/  R2P PR, R32, 0x6 ;  /* 0x0000000620007804 */ /* 0x000fe20000000000 */
[--C-:B------:R-:W-:Y:S01]  /*3ef0*/  IMAD R194, R2, 0x2, R191.reuse ;  /* 0x0000000202c27824 */ /* 0x100fe200078e02bf */
[----:B------:R-:W5:Y:S01]  /*3f00*/  LDC.U8 R236, c[0x0][0x388] ;  /* 0x0000e200ffec7b82 */ /* 0x000f620000000000 */
[----:B------:R-:W2:Y:S01]  /*3f10*/  LDSM.16.M88.4 R16, [R184+0x4000] ;  /* 0x00400000b810783b */ /* 0x000ea20000000200 */
[----:B------:R-:W-:Y:S01]  /*3f20*/  VIADD R195, R184, 0x4040 ;  /* 0x00004040b8c37836 */ /* 0x000fe20000000000 */
[----:B------:R-:W-:Y:S01]  /*3f30*/  SEL R0, R12, 0xffffffe0, !P1 ;  /* 0xffffffe00c007807 */ /* 0x000fe20004800000 */
[----:B------:R-:W-:Y:S01]  /*3f40*/  IMAD R192, R3, 0x2, R191 ;  /* 0x0000000203c07824 */ /* 0x000fe200078e02bf */
[----:B-1----:R-:W1:Y:S01]  /*3f50*/  LDSM.16.M88.4 R4, [R191+0x2000] ;  /* 0x00200000bf04783b */ /* 0x002e620000000200 */
[----:B------:R-:W-:Y:S01]  /*3f60*/  IMAD.SHL.U32 R137, R137, 0x2, RZ ;  /* 0x0000000289897824 */ /* 0x000fe200078e00ff */
[----:B------:R-:W-:Y:S01]  /*3f70*/  UMOV UR37, UR16 ;  /* 0x0000001000257c82 */ /* 0x000fe20008000000 */
[----:B------:R-:W-:Y:S01]  /*3f80*/  IMAD.IADD R190, R184, 0x1, R0 ;  /* 0x00000001b8be7824 */ /* 0x000fe200078e0200 */
[----:B------:R-:W3:Y:S01]  /*3f90*/  LDSM.16.M88.4 R20, [R184+0x4800] ;  /* 0x00480000b814783b */ /* 0x000ee20000000200 */
[----:B------:R-:W-:Y:S01]  /*3fa0*/  IMAD R193, R2, 0x2, R192 ;  /* 0x0000000202c17824 */ /* 0x000fe200078e02c0 */
[----:B------:R-:W-:Y:S01]  /*3fb0*/  LOP3.LUT R248, R137, 0x6, RZ, 0xc0, !PT ;  /* 0x0000000689f87812 */ /* 0x000fe200078ec0ff */
[----:B------:R-:W-:Y:S01]  /*3fc0*/  UISETP.GT.AND UP0, UPT, UR37, UR12, UPT ;  /* 0x0000000c2500728c */ /* 0x000fe2000bf04270 */
[----:B------:R-:W4:Y:S01]  /*3fd0*/  LDSM.16.M88.4 R28, [R184+0x5000] ;  /* 0x00500000b81c783b */ /* 0x000f220000000200 */
[----:B------:R-:W-:-:S03]  /*3fe0*/  UIADD3 UR15, UR31, 0x646e171e, URZ ;  /* 0x646e171e1f0f7890 */ /* 0x000fc6000fffe03f */
[----:B------:R-:W4:Y:S04]  /*3ff0*/  LDSM.16.M88.4 R24, [R184+0x5800] ;  /* 0x00580000b818783b */ /* 0x000f280000000200 */
[----:B------:R-:W-:Y:S01]  /*4000*/  LDSM.16.M88.4 R12, [R194+0x2000] ;  /* 0x00200000c20c783b */ /* 0x000fe20000000200 */
[----:B-----5:R-:W-:-:S03]  /*4010*/  IMAD R173, R236, 0x10000, R236 ;  /* 0x00010000ecad7824 */ /* 0x020fc600078e02ec */
[----:B------:R-:W5:Y:S04]  /*4020*/  LDSM.16.M88.4 R68, [R190+0x5000] ;  /* 0x00500000be44783b */ /* 0x000f680000000200 */
[----:B------:R-:W5:Y:S04]  /*4030*/  LDSM.16.M88.4 R40, [R190+0x4000] ;  /* 0x00400000be28783b */ /* 0x000f680000000200 */
[----:B------:R-:W-:Y:S04]  /*4040*/  LDSM.16.M88.4 R64, [R190+0x5800] ;  /* 0x00580000be40783b */ /* 0x000fe80000000200 */
[----:B------:R-:W-:Y:S01]  /*4050*/  LDSM.16.M88.4 R60, [R190+0x4800] ;  /* 0x00480000be3c783b */ /* 0x000fe20000000200 */
[-C--:B--2---:R-:W-:Y:S03]  /*4060*/  HMMA.16816.F32 R88, R8, R16.reuse, RZ ;  /* 0x000000100858723c */ /* 0x084fe600000018ff */
[----:B------:R-:W0:Y:S03]  /*4070*/  LDGDEPBAR ;  /* 0x00000000000079af */ /* 0x000e260000000000 */
[C---:B-1----:R-:W-:Y:S06]  /*4080*/  HMMA.16816.F32 R44, R4.reuse, R16, RZ ;  /* 0x00000010042c723c */ /* 0x042fec00000018ff */
[-C--:B------:R-:W-:Y:S06]  /*4090*/  HMMA.16816.F32 R48, R4, R18.reuse, RZ ;  /* 0x000000120430723c */ /* 0x080fec00000018ff */
[----:B------:R-:W-:Y:S06]  /*40a0*/  HMMA.16816.F32 R96, R8, R18, RZ ;  /* 0x000000120860723c */ /* 0x000fec00000018ff */
[C---:B---3--:R-:W-:Y:S06]  /*40b0*/  HMMA.16816.F32 R32, R4.reuse, R20, RZ ;  /* 0x000000140420723c */ /* 0x048fec00000018ff */
[C---:B----4-:R-:W-:Y:S06]  /*40c0*/  HMMA.16816.F32 R16, R4.reuse, R28, RZ ;  /* 0x0000001c0410723c */ /* 0x050fec00000018ff */
[C---:B------:R-:W-:Y:S06]  /*40d0*/  HMMA.16816.F32 R36, R4.reuse, R24, RZ ;  /* 0x000000180424723c */ /* 0x040fec00000018ff */
[C---:B------:R-:W-:Y:S06]  /*40e0*/  HMMA.16816.F32 R72, R4.reuse, R22, RZ ;  /* 0x000000160448723c */ /* 0x040fec00000018ff */
[C---:B------:R-:W-:Y:S06]  /*40f0*/  HMMA.16816.F32 R80, R4.reuse, R30, RZ ;  /* 0x0000001e0450723c */ /* 0x040fec00000018ff */
[----:B------:R-:W-:Y:S01]  /*4100*/  HMMA.16816.F32 R52, R4, R26, RZ ;  /* 0x0000001a0434723c */ /* 0x000fe200000018ff */
[----:B------:R-:W1:Y:S05]  /*4110*/  LDSM.16.M88.4 R4, [R194] ;  /* 0x00000000c204783b */ /* 0x000e6a0000000200 */
[C---:B------:R-:W-:Y:S06]  /*4120*/  HMMA.16816.F32 R104, R8.reuse, R20, RZ ;  /* 0x000000140868723c */ /* 0x040fec00000018ff */
[C---:B------:R-:W-:Y:S01]  /*4130*/  HMMA.16816.F32 R116, R8.reuse, R22, RZ ;  /* 0x000000160874723c */ /* 0x040fe200000018ff */
[----:B------:R-:W-:Y:S05]  /*4140*/  LDSM.16.M88.4 R20, [R192] ;  /* 0x00000000c014783b */ /* 0x000fea0000000200 */
[C---:B------:R-:W-:Y:S06]  /*4150*/  HMMA.16816.F32 R112, R8.reuse, R28, RZ ;  /* 0x0000001c0870723c */ /* 0x040fec00000018ff */
[C---:B------:R-:W-:Y:S06]  /*4160*/  HMMA.16816.F32 R108, R8.reuse, R30, RZ ;  /* 0x0000001e086c723c */ /* 0x040fec00000018ff */
[C---:B------:R-:W-:Y:S06]  /*4170*/  HMMA.16816.F32 R100, R8.reuse, R24, RZ ;  /* 0x000000180864723c */ /* 0x040fec00000018ff */
[----:B------:R-:W-:Y:S06]  /*4180*/  HMMA.16816.F32 R92, R8, R26, RZ ;  /* 0x0000001a085c723c */ /* 0x000fec00000018ff */
[C---:B-----5:R-:W-:Y:S01]  /*4190*/  HMMA.16816.F32 R128, R12.reuse, R68, R16 ;  /* 0x000000440c80723c */ /* 0x060fe20000001810 */
[----:B------:R-:W-:Y:S01]  /*41a0*/  VIADD R8, R184, 0x4000 ;  /* 0x00004000b8087836 */ /* 0x000fe20000000000 */
[----:B------:R-:W-:Y:S03]  /*41b0*/  LDSM.16.M88.4 R16, [R192+0x2000] ;  /* 0x00200000c010783b */ /* 0x000fe60000000200 */
[----:B------:R-:W-:Y:S01]  /*41c0*/  @P2 VIADD R195, R8, 0xffffffc0 ;  /* 0xffffffc008c32836 */ /* 0x000fe20000000000 */
[-C--:B------:R-:W-:Y:S01]  /*41d0*/  HMMA.16816.F32 R84, R12, R40.reuse, R44 ;  /* 0x000000280c54723c */ /* 0x080fe2000000182c */
[----:B------:R-:W-:Y:S02]  /*41e0*/  LDSM.16.M88.4 R8, [R193+0x2000] ;  /* 0x00200000c108783b */ /* 0x000fe40000000200 */
[----:B------:R-:W-:Y:S01]  /*41f0*/  IMAD.IADD R189, R0, 0x1, R195 ;  /* 0x0000000100bd7824 */ /* 0x000fe200078e02c3 */
[----:B------:R-:W-:Y:S01]  /*4200*/  SHF.R.S32.HI R0, RZ, 0x1f, R58 ;  /* 0x0000001fff007819 */ /* 0x000fe2000001143a */
[----:B------:R-:W2:Y:S01]  /*4210*/  LDSM.16.M88.4 R24, [R195] ;  /* 0x00000000c318783b */ /* 0x000ea20000000200 */
[----:B-1----:R-:W-:Y:S01]  /*4220*/  HMMA.16816.F32 R44, R4, R40, R88 ;  /* 0x00000028042c723c */ /* 0x002fe20000001858 */
[C---:B------:R-:W-:Y:S01]  /*4230*/  VIADD R198, R195.reuse, 0x800 ;  /* 0x00000800c3c67836 */ /* 0x040fe20000000000 */
[----:B------:R-:W-:Y:S01]  /*4240*/  LEA.HI R0, R0, R58, RZ, 0x2 ;  /* 0x0000003a00007211 */ /* 0x000fe200078f10ff */
[----:B------:R-:W-:Y:S01]  /*4250*/  LDSM.16.M88.4 R28, [R189] ;  /* 0x00000000bd1c783b */ /* 0x000fe20000000200 */
[----:B------:R-:W-:-:S02]  /*4260*/  VIADD R197, R195, 0x1000 ;  /* 0x00001000c3c57836 */ /* 0x000fc40000000000 */
[----:B------:R-:W-:Y:S01]  /*4270*/  HMMA.16816.F32 R144, R12, R64, R36 ;  /* 0x000000400c90723c */ /* 0x000fe20000001824 */
[----:B------:R-:W1:Y:S01]  /*4280*/  LDSM.16.M88.4 R36, [R195+0x800] ;  /* 0x00080000c324783b */ /* 0x000e620000000200 */
[----:B------:R-:W-:Y:S01]  /*4290*/  SHF.R.S32.HI R0, RZ, 0x2, R0 ;  /* 0x00000002ff007819 */ /* 0x000fe20000011400 */
[----:B------:R-:W-:-:S03]  /*42a0*/  VIADD R196, R195, 0x1800 ;  /* 0x00001800c3c47836 */ /* 0x000fc60000000000 */
[C---:B------:R-:W-:Y:S06]  /*42b0*/  HMMA.16816.F32 R120, R12.reuse, R60, R32 ;  /* 0x0000003c0c78723c */ /* 0x040fec0000001820 */
[C---:B------:R-:W-:Y:S06]  /*42c0*/  HMMA.16816.F32 R76, R12.reuse, R42, R48 ;  /* 0x0000002a0c4c723c */ /* 0x040fec0000001830 */
[C---:B------:R-:W-:Y:S06]  /*42d0*/  HMMA.16816.F32 R124, R12.reuse, R62, R72 ;  /* 0x0000003e0c7c723c */ /* 0x040fec0000001848 */
[C---:B------:R-:W-:Y:S06]  /*42e0*/  HMMA.16816.F32 R132, R12.reuse, R70, R80 ;  /* 0x000000460c84723c */ /* 0x040fec0000001850 */
[----:B------:R-:W-:Y:S01]  /*42f0*/  HMMA.16816.F32 R140, R12, R66, R52 ;  /* 0x000000420c8c723c */ /* 0x000fe20000001834 */
[----:B------:R-:W3:Y:S05]  /*4300*/  LDSM.16.M88.4 R12, [R193] ;  /* 0x00000000c10c783b */ /* 0x000eea0000000200 */
[C---:B------:R-:W-:Y:S06]  /*4310*/  HMMA.16816.F32 R52, R4.reuse, R42, R96 ;  /* 0x0000002a0434723c */ /* 0x040fec0000001860 */
[----:B------:R-:W-:Y:S06]  /*4320*/  HMMA.16816.F32 R48, R4, R60, R104 ;  /* 0x0000003c0430723c */ /* 0x000fec0000001868 */
[-C--:B--2---:R-:W-:Y:S06]  /*4330*/  HMMA.16816.F32 R32, R16, R24.reuse, R84 ;  /* 0x000000181020723c */ /* 0x084fec0000001854 */
[----:B------:R-:W-:Y:S06]  /*4340*/  HMMA.16816.F32 R40, R20, R24, R44 ;  /* 0x000000181428723c */ /* 0x000fec000000182c */
[----:B------:R-:W-:Y:S01]  /*4350*/  HMMA.16816.F32 R112, R4, R68, R112 ;  /* 0x000000440470723c */ /* 0x000fe20000001870 */
[----:B------:R-:W-:-:S05]  /*4360*/  IMAD.U32 R24, RZ, RZ, UR25 ;  /* 0x00000019ff187e24 */ /* 0x000fca000f8e00ff */
[C---:B------:R-:W-:Y:S06]  /*4370*/  HMMA.16816.F32 R100, R4.reuse, R64, R100 ;  /* 0x000000400464723c */ /* 0x040fec0000001864 */
[C---:B------:R-:W-:Y:S06]  /*4380*/  HMMA.16816.F32 R80, R4.reuse, R62, R116 ;  /* 0x0000003e0450723c */ /* 0x040fec0000001874 */
[C---:B------:R-:W-:Y:S06]  /*4390*/  HMMA.16816.F32 R108, R4.reuse, R70, R108 ;  /* 0x00000046046c723c */ /* 0x040fec000000186c */
[----:B------:R-:W-:Y:S06]  /*43a0*/  HMMA.16816.F32 R92, R4, R66, R92 ;  /* 0x00000042045c723c */ /* 0x000fec000000185c */
[----:B------:R-:W-:Y:S01]  /*43b0*/  HMMA.16816.F32 R52, R20, R26, R52 ;  /* 0x0000001a1434723c */ /* 0x000fe20000001834 */
[----:B------:R-:W-:Y:S01]  /*43c0*/  LEA R6, R56, UR23, 0x4 ;  /* 0x0000001738067c11 */ /* 0x000fe2000f8e20ff */
[----:B------:R-:W-:Y:S01]  /*43d0*/  IMAD.U32 R4, RZ, RZ, UR16 ;  /* 0x00000010ff047e24 */ /* 0x000fe2000f8e00ff */
[----:B------:R-:W-:Y:S01]  /*43e0*/  UIADD3 UR16, UR30, -0x4ab325aa, URZ ;  /* 0xb54cda561e107890 */ /* 0x000fe2000fffe03f */
[----:B------:R-:W-:-:S02]  /*43f0*/  IMAD.U32 R7, RZ, RZ, UR34 ;  /* 0x00000022ff077e24 */ /* 0x000fc4000f8e00ff */
[----:B------:R-:W-:Y:S01]  /*4400*/  IMAD.IADD R6, R0, 0x1, R6 ;  /* 0x0000000100067824 */ /* 0x000fe200078e0206 */
[----:B-1----:R-:W-:Y:S01]  /*4410*/  HMMA.16816.F32 R68, R20, R36, R48 ;  /* 0x000000241444723c */ /* 0x002fe20000001830 */
[----:B------:R-:W-:Y:S02]  /*4420*/  IMAD.U32 R5, RZ, RZ, UR14 ;  /* 0x0000000eff057e24 */ /* 0x000fe4000f8e00ff */
[----:B------:R-:W-:Y:S01]  /*4430*/  IMAD R4, R4, 0x40, R248 ;  /* 0x0000004004047824 */ /* 0x000fe200078e02f8 */
[----:B------:R-:W-:Y:S01]  /*4440*/  VIADDMNMX R206, R6, UR34, R24, PT ;  /* 0x0000002206ce7c46 */ /* 0x000fe2000b800118 */
[----:B------:R-:W-:Y:S01]  /*4450*/  IMAD R249, R5, 0x8, R56 ;  /* 0x0000000805f97824 */ /* 0x000fe200078e0238 */
[-C--:B------:R-:W-:Y:S01]  /*4460*/  HMMA.16816.F32 R48, R8, R28.reuse, R32 ;  /* 0x0000001c0830723c */ /* 0x080fe20000001820 */
[----:B------:R-:W1:Y:S01]  /*4470*/  LDSM.16.M88.4 R32, [R189+0x800] ;  /* 0x00080000bd20783b */ /* 0x000e620000000200 */
[----:B------:R-:W-:Y:S01]  /*4480*/  IADD3 R24, R7, 0x8, R6 ;  /* 0x0000000807187810 */ /* 0x000fe20007ffe006 */
[----:B------:R-:W-:Y:S01]  /*4490*/  VIADD R5, R4, 0x1 ;  /* 0x0000000104057836 */ /* 0x000fe20000000000 */
[C---:B------:R-:W-:Y:S01]  /*44a0*/  VIADDMNMX R201, R6.reuse, UR33, RZ, !PT ;  /* 0x0000002106c97c46 */ /* 0x040fe2000f8001ff */
[----:B------:R-:W-:Y:S01]  /*44b0*/  VIADD R25, R6, 0x8 ;  /* 0x0000000806197836 */ /* 0x000fe20000000000 */
[----:B---3--:R-:W-:Y:S01]  /*44c0*/  HMMA.16816.F32 R44, R12, R28, R40 ;  /* 0x0000001c0c2c723c */ /* 0x008fe20000001828 */
[----:B------:R-:W-:Y:S01]  /*44d0*/  VIMNMX R205, R24, UR25, PT ;  /* 0x0000001918cd7c48 */ /* 0x000fe2000bfe0100 */
[----:B------:R-:W-:Y:S01]  /*44e0*/  IMAD.IADD R0, R57, 0x1, R59 ;  /* 0x0000000139007824 */ /* 0x000fe200078e023b */
[----:B------:R-:W-:-:S02]  /*44f0*/  ISETP.GE.AND P4, PT, R4, R206, PT ;  /* 0x000000ce0400720c */ /* 0x000fc40003f86270 */
[----:B------:R-:W-:Y:S01]  /*4500*/  VIADDMNMX R200, R25, UR33, RZ, !PT ;  /* 0x0000002119c87c46 */ /* 0x000fe2000f8001ff */
[----:B------:R-:W-:Y:S01]  /*4510*/  HMMA.16816.F32 R60, R16, R26, R76 ;  /* 0x0000001a103c723c */ /* 0x000fe2000000184c */
[C-C-:B------:R-:W-:Y:S02]  /*4520*/  IADD3 R28, R7.reuse, 0x40, R6.reuse ;  /* 0x00000040071c7810 */ /* 0x140fe40007ffe006 */
[----:B------:R-:W-:Y:S02]  /*4530*/  IADD3 R7, R7, 0x48, R6 ;  /* 0x0000004807077810 */ /* 0x000fe40007ffe006 */
[----:B------:R-:W-:Y:S01]  /*4540*/  ISETP.GE.AND P2, PT, R5, R205, PT ;  /* 0x000000cd0500720c */ /* 0x000fe20003f46270 */
[----:B------:R-:W-:Y:S01]  /*4550*/  HMMA.16816.F32 R40, R12, R30, R52 ;  /* 0x0000001e0c28723c */ /* 0x000fe20000001834 */
[C---:B------:R-:W-:Y:S01]  /*4560*/  VIADD R27, R6.reuse, 0x48 ;  /* 0x00000048061b7836 */ /* 0x040fe20000000000 */
[----:B------:R-:W-:Y:S01]  /*4570*/  VIMNMX R203, R7, UR25, PT ;  /* 0x0000001907cb7c48 */ /* 0x000fe2000bfe0100 */
[----:B------:R-:W-:Y:S01]  /*4580*/  VIADD R26, R6, 0x40 ;  /* 0x00000040061a7836 */ /* 0x000fe20000000000 */
[----:B------:R-:W-:-:S02]  /*4590*/  VIMNMX R204, R28, UR25, PT ;  /* 0x000000191ccc7c48 */ /* 0x000fc4000bfe0100 */
[----:B------:R-:W-:Y:S01]  /*45a0*/  VIADDMNMX R199, R27, UR33, RZ, !PT ;  /* 0x000000211bc77c46 */ /* 0x000fe2000f8001ff */
[C---:B------:R-:W-:Y:S01]  /*45b0*/  HMMA.16816.F32 R72, R16.reuse, R36, R120 ;  /* 0x000000241048723c */ /* 0x040fe20000001878 */
[C---:B------:R-:W-:Y:S02]  /*45c0*/  ISETP.GE.AND P0, PT, R5.reuse, R203, PT ;  /* 0x000000cb0500720c */ /* 0x040fe40003f06270 */
[C---:B------:R-:W-:Y:S02]  /*45d0*/  ISETP.LT.OR P2, PT, R5.reuse, R200, P2 ;  /* 0x000000c80500720c */ /* 0x040fe40001741670 */
[----:B------:R-:W-:Y:S01]  /*45e0*/  VIADDMNMX R202, R26, UR33, RZ, !PT ;  /* 0x000000211aca7c46 */ /* 0x000fe2000f8001ff */
[----:B------:R-:W-:Y:S01]  /*45f0*/  HMMA.16816.F32 R64, R16, R38, R124 ;  /* 0x000000261040723c */ /* 0x000fe2000000187c */
[C---:B------:R-:W-:Y:S01]  /*4600*/  ISETP.GE.AND P3, PT, R5.reuse, R206, PT ;  /* 0x000000ce0500720c */ /* 0x040fe20003f66270 */
[----:B------:R-:W2:Y:S01]  /*4610*/  LDSM.16.M88.4 R24, [R195+0x1000] ;  /* 0x00100000c318783b */ /* 0x000ea20000000200 */
[----:B------:R-:W-:-:S02]  /*4620*/  ISETP.GE.AND P1, PT, R5, R204, PT ;  /* 0x000000cc0500720c */ /* 0x000fc40003f26270 */
[C---:B------:R-:W-:Y:S01]  /*4630*/  ISETP.LT.OR P6, PT, R5.reuse, R199, P0 ;  /* 0x000000c70500720c */ /* 0x040fe200007c1670 */
[----:B------:R-:W-:Y:S01]  /*4640*/  HMMA.16816.F32 R56, R8, R30, R60 ;  /* 0x0000001e0838723c */ /* 0x000fe2000000183c */
[----:B------:R-:W-:Y:S02]  /*4650*/  P2R R6, PR, RZ, 0x4 ;  /* 0x00000004ff067803 */ /* 0x000fe40000000000 */
[C---:B------:R-:W-:Y:S02]  /*4660*/  ISETP.LT.OR P0, PT, R4.reuse, R201, P4 ;  /* 0x000000c90400720c */ /* 0x040fe40002701670 */
[C---:B------:R-:W-:Y:S01]  /*4670*/  ISETP.GE.AND P2, PT, R4.reuse, R205, PT ;  /* 0x000000cd0400720c */ /* 0x040fe20003f46270 */
[----:B------:R-:W-:Y:S01]  /*4680*/  HMMA.16816.F32 R36, R20, R38, R80 ;  /* 0x000000261424723c */ /* 0x000fe20000001850 */
[C---:B------:R-:W-:Y:S02]  /*4690*/  ISETP.LT.OR P3, PT, R5.reuse, R201, P3 ;  /* 0x000000c90500720c */ /* 0x040fe40001f61670 */
[----:B------:R-:W-:Y:S01]  /*46a0*/  ISETP.LT.OR P5, PT, R5, R202, P1 ;  /* 0x000000ca0500720c */ /* 0x000fe20000fa1670 */
[C---:B------:R-:W-:Y:S01]  /*46b0*/  VIADD R5, R4.reuse, 0x8 ;  /* 0x0000000804057836 */ /* 0x040fe20000000000 */
[----:B------:R-:W-:Y:S01]  /*46c0*/  ISETP.GE.AND P1, PT, R4, R204, PT ;  /* 0x000000cc0400720c */ /* 0x000fe20003f26270 */
[----:B-1----:R-:W-:Y:S01]  /*46d0*/  HMMA.16816.F32 R60, R12, R32, R68 ;  /* 0x000000200c3c723c */ /* 0x002fe20000001844 */
[----:B------:R-:W-:-:S02]  /*46e0*/  FSEL R78, R44, -INF , !P0 ;  /* 0xff8000002c4e7808 */ /* 0x000fc40004000000 */
[C---:B------:R-:W-:Y:S02]  /*46f0*/  ISETP.LT.OR P2, PT, R4.reuse, R200, P2 ;  /* 0x000000c80400720c */ /* 0x040fe40001741670 */
[C---:B------:R-:W-:Y:S01]  /*4700*/  ISETP.GE.AND P0, PT, R4.reuse, R203, PT ;  /* 0x000000cb0400720c */ /* 0x040fe20003f06270 */
[----:B------:R-:W-:Y:S01]  /*4710*/  HMMA.16816.F32 R52, R8, R32, R72 ;  /* 0x000000200834723c */ /* 0x000fe20000001848 */
[----:B------:R-:W-:Y:S02]  /*4720*/  ISETP.LT.OR P1, PT, R4, R202, P1 ;  /* 0x000000ca0400720c */ /* 0x000fe40000f21670 */
[----:B------:R-:W-:Y:S02]  /*4730*/  FSEL R96, R46, -INF , !P2 ;  /* 0xff8000002e607808 */ /* 0x000fe40005000000 */
[----:B------:R-:W-:Y:S02]  /*4740*/  ISETP.LT.OR P0, PT, R4, R199, P0 ;  /* 0x000000c70400720c */ /* 0x000fe40000701670 */
[----:B------:R-:W-:-:S02]  /*4750*/  ISETP.GE.AND P2, PT, R5, R205, PT ;  /* 0x000000cd0500720c */ /* 0x000fc40003f46270 */
[----:B------:R-:W-:Y:S02]  /*4760*/  P2R R7, PR, RZ, 0x8 ;  /* 0x00000008ff077803 */ /* 0x000fe40000000000 */
[----:B------:R-:W-:Y:S02]  /*4770*/  ISETP.GE.AND P3, PT, R5, R206, PT ;  /* 0x000000ce0500720c */ /* 0x000fe40003f66270 */
[----:B------:R-:W-:Y:S02]  /*4780*/  FSEL R85, R49, -INF , !P5 ;  /* 0xff80000031557808 */ /* 0x000fe40006800000 */
[----:B------:R-:W-:Y:S02]  /*4790*/  FSEL R84, R48, -INF , !P1 ;  /* 0xff80000030547808 */ /* 0x000fe40004800000 */
[----:B------:R-:W-:Y:S01]  /*47a0*/  ISETP.NE.AND P5, PT, R6, RZ, PT ;  /* 0x000000ff0600720c */ /* 0x000fe20003fa5270 */
[----:B------:R-:W-:Y:S01]  /*47b0*/  VIADD R6, R4, 0x9 ;  /* 0x0000000904067836 */ /* 0x000fe20000000000 */
[----:B------:R-:W-:-:S02]  /*47c0*/  FSEL R86, R50, -INF , !P0 ;  /* 0xff80000032567808 */ /* 0x000fc40004000000 */
[C---:B------:R-:W-:Y:S02]  /*47d0*/  ISETP.GE.AND P1, PT, R5.reuse, R204, PT ;  /* 0x000000cc0500720c */ /* 0x040fe40003f26270 */
[C---:B------:R-:W-:Y:S02]  /*47e0*/  ISETP.LT.OR P2, PT, R5.reuse, R200, P2 ;  /* 0x000000c80500720c */ /* 0x040fe40001741670 */
[C---:B------:R-:W-:Y:S02]  /*47f0*/  ISETP.GE.AND P0, PT, R5.reuse, R203, PT ;  /* 0x000000cb0500720c */ /* 0x040fe40003f06270 */
[----:B------:R-:W-:Y:S02]  /*4800*/  ISETP.LT.OR P4, PT, R5, R201, P3 ;  /* 0x000000c90500720c */ /* 0x000fe40001f81670 */
[----:B------:R-:W-:Y:S02]  /*4810*/  ISETP.NE.AND P3, PT, R7, RZ, PT ;  /* 0x000000ff0700720c */ /* 0x000fe40003f65270 */
[----:B------:R-:W-:-:S02]  /*4820*/  ISETP.LT.OR P1, PT, R5, R202, P1 ;  /* 0x000000ca0500720c */ /* 0x000fc40000f21670 */
[----:B------:R-:W-:Y:S02]  /*4830*/  P2R R29, PR, RZ, 0x4 ;  /* 0x00000004ff1d7803 */ /* 0x000fe40000000000 */
[----:B------:R-:W-:Y:S01]  /*4840*/  ISETP.LT.OR P0, PT, R5, R199, P0 ;  /* 0x000000c70500720c */ /* 0x000fe20000701670 */
[----:B------:R-:W-:Y:S01]  /*4850*/  VIADD R5, R4, 0x10 ;  /* 0x0000001004057836 */ /* 0x000fe20000000000 */
[C---:B------:R-:W-:Y:S02]  /*4860*/  ISETP.GE.AND P2, PT, R6.reuse, R205, PT ;  /* 0x000000cd0600720c */ /* 0x040fe40003f46270 */
[----:B------:R-:W-:Y:S02]  /*4870*/  FSEL R76, R45, -INF , !P3 ;  /* 0xff8000002d4c7808 */ /* 0x000fe40005800000 */
[----:B------:R-:W-:Y:S02]  /*4880*/  P2R R7, PR, RZ, 0x2 ;  /* 0x00000002ff077803 */ /* 0x000fe40000000000 */
[----:B------:R-:W-:-:S02]  /*4890*/  ISETP.GE.AND P3, PT, R6, R206, PT ;  /* 0x000000ce0600720c */ /* 0x000fc40003f66270 */
[----:B------:R-:W-:Y:S02]  /*48a0*/  FSEL R77, R40, -INF , !P4 ;  /* 0xff800000284d7808 */ /* 0x000fe40006000000 */
[----:B------:R-:W-:Y:S02]  /*48b0*/  P2R R28, PR, RZ, 0x1 ;  /* 0x00000001ff1c7803 */ /* 0x000fe40000000000 */
[C---:B------:R-:W-:Y:S02]  /*48c0*/  ISETP.GE.AND P1, PT, R6.reuse, R204, PT ;  /* 0x000000cc0600720c */ /* 0x040fe40003f26270 */
[C---:B------:R-:W-:Y:S02]  /*48d0*/  ISETP.LT.OR P4, PT, R6.reuse, R200, P2 ;  /* 0x000000c80600720c */ /* 0x040fe40001781670 */
[----:B------:R-:W-:Y:S02]  /*48e0*/  FSEL R82, R51, -INF , !P6 ;  /* 0xff80000033527808 */ /* 0x000fe40007000000 */
[----:B------:R-:W-:Y:S01]  /*48f0*/  FSEL R90, R47, -INF , !P5 ;  /* 0xff8000002f5a7808 */ /* 0x000fe20006800000 */
[----:B--2---:R-:W-:Y:S01]  /*4900*/  HMMA.16816.F32 R48, R20, R24, R112 ;  /* 0x000000181430723c */ /* 0x004fe20000001870 */
[----:B------:R-:W-:-:S02]  /*4910*/  ISETP.LT.OR P6, PT, R6, R201, P3 ;  /* 0x000000c90600720c */ /* 0x000fc40001fc1670 */
[----:B------:R-:W-:Y:S02]  /*4920*/  ISETP.NE.AND P2, PT, R7, RZ, PT ;  /* 0x000000ff0700720c */ /* 0x000fe40003f45270 */
[----:B------:R-:W-:Y:S01]  /*4930*/  ISETP.LT.OR P5, PT, R6, R202, P1 ;  /* 0x000000ca0600720c */ /* 0x000fe20000fa1670 */
[----:B------:R-:W-:Y:S01]  /*4940*/  HMMA.16816.F32 R44, R16, R24, R128 ;  /* 0x00000018102c723c */ /* 0x000fe20000001880 */
[----:B------:R-:W-:Y:S02]  /*4950*/  P2R R7, PR, RZ, 0x10 ;  /* 0x00000010ff077803 */ /* 0x000fe40000000000 */
[----:B------:R-:W-:Y:S02]  /*4960*/  ISETP.NE.AND P3, PT, R29, RZ, PT ;  /* 0x000000ff1d00720c */ /* 0x000fe40003f65270 */
[----:B------:R-:W-:Y:S02]  /*4970*/  ISETP.NE.AND P1, PT, R28, RZ, PT ;  /* 0x000000ff1c00720c */ /* 0x000fe40003f25270 */
[----:B------:R-:W1:Y:S01]  /*4980*/  LDSM.16.M88.4 R28, [R189+0x1000] ;  /* 0x00100000bd1c783b */ /* 0x000e620000000200 */
[----:B------:R-:W-:-:S02]  /*4990*/  FSEL R74, R41, -INF , !P6 ;  /* 0xff800000294a7808 */ /* 0x000fc40007000000 */
[----:B------:R-:W-:Y:S02]  /*49a0*/  ISETP.GE.AND P0, PT, R6, R203, PT ;  /* 0x000000cb0600720c */ /* 0x000fe40003f06270 */
[----:B------:R-:W-:Y:S02]  /*49b0*/  ISETP.NE.AND P6, PT, R7, RZ, PT ;  /* 0x000000ff0700720c */ /* 0x000fe40003fc5270 */
[----:B------:R-:W-:Y:S02]  /*49c0*/  FSEL R79, R56, -INF , !P2 ;  /* 0xff800000384f7808 */ /* 0x000fe40005000000 */
[----:B------:R-:W-:Y:S02]  /*49d0*/  ISETP.GE.AND P2, PT, R5, R205, PT ;  /* 0x000000cd0500720c */ /* 0x000fe40003f46270 */
[----:B------:R-:W-:Y:S02]  /*49e0*/  FSEL R81, R58, -INF , !P1 ;  /* 0xff8000003a517808 */ /* 0x000fe40004800000 */
[----:B------:R-:W-:Y:S01]  /*49f0*/  ISETP.LT.OR P4, PT, R6, R199, P0 ;  /* 0x000000c70600720c */ /* 0x000fe20000781670 */
[----:B------:R-:W-:Y:S01]  /*4a00*/  VIADD R6, R4, 0x11 ;  /* 0x0000001104067836 */ /* 0x000fe20000000000 */
[----:B------:R-:W-:-:S02]  /*4a10*/  FSEL R91, R42, -INF , !P3 ;  /* 0xff8000002a5b7808 */ /* 0x000fc40005800000 */
[----:B------:R-:W-:Y:S02]  /*4a20*/  ISETP.GE.AND P1, PT, R5, R204, PT ;  /* 0x000000cc0500720c */ /* 0x000fe40003f26270 */
[----:B------:R-:W-:Y:S02]  /*4a30*/  FSEL R83, R43, -INF , !P6 ;  /* 0xff8000002b537808 */ /* 0x000fe40007000000 */
[C---:B------:R-:W-:Y:S01]  /*4a40*/  ISETP.GE.AND P0, PT, R5.reuse, R203, PT ;  /* 0x000000cb0500720c */ /* 0x040fe20003f06270 */
[----:B------:R-:W-:Y:S01]  /*4a50*/  HMMA.16816.F32 R40, R12, R34, R36 ;  /* 0x000000220c28723c */ /* 0x000fe20000001824 */
[C---:B------:R-:W-:Y:S01]  /*4a60*/  ISETP.GE.AND P3, PT, R5.reuse, R206, PT ;  /* 0x000000ce0500720c */ /* 0x040fe20003f66270 */
[----:B------:R-:W2:Y:S01]  /*4a70*/  LDSM.16.M88.4 R36, [R195+0x1800] ;  /* 0x00180000c324783b */ /* 0x000ea20000000200 */
[C---:B------:R-:W-:Y:S02]  /*4a80*/  ISETP.LT.OR P2, PT, R5.reuse, R200, P2 ;  /* 0x000000c80500720c */ /* 0x040fe40001741670 */
[----:B------:R-:W-:-:S02]  /*4a90*/  ISETP.LT.OR P1, PT, R5, R202, P1 ;  /* 0x000000ca0500720c */ /* 0x000fc40000f21670 */
[C---:B------:R-:W-:Y:S02]  /*4aa0*/  ISETP.LT.OR P0, PT, R5.reuse, R199, P0 ;  /* 0x000000c70500720c */ /* 0x040fe40000701670 */
[----:B------:R-:W-:Y:S02]  /*4ab0*/  ISETP.LT.OR P3, PT, R5, R201, P3 ;  /* 0x000000c90500720c */ /* 0x000fe40001f61670 */
[----:B------:R-:W-:Y:S02]  /*4ac0*/  P2R R5, PR, RZ, 0x4 ;  /* 0x00000004ff057803 */ /* 0x000fe40000000000 */
[----:B------:R-:W-:Y:S02]  /*4ad0*/  P2R R32, PR, RZ, 0x2 ;  /* 0x00000002ff207803 */ /* 0x000fe40000000000 */
[C---:B------:R-:W-:Y:S02]  /*4ae0*/  ISETP.GE.AND P2, PT, R6.reuse, R205, PT ;  /* 0x000000cd0600720c */ /* 0x040fe40003f46270 */
[----:B------:R-:W-:Y:S01]  /*4af0*/  P2R R7, PR, RZ, 0x1 ;  /* 0x00000001ff077803 */ /* 0x000fe20000000000 */
[----:B-1----:R-:W-:Y:S01]  /*4b00*/  HMMA.16816.F32 R44, R8, R28, R44 ;  /* 0x0000001c082c723c */ /* 0x002fe2000000182c */
[----:B------:R-:W-:-:S02]  /*4b10*/  ISETP.GE.AND P0, PT, R6, R206, PT ;  /* 0x000000ce0600720c */ /* 0x000fc40003f06270 */
[----:B------:R-:W-:Y:S02]  /*4b20*/  FSEL R80, R59, -INF , !P4 ;  /* 0xff8000003b507808 */ /* 0x000fe40006000000 */
[----:B------:R-:W-:Y:S02]  /*4b30*/  FSEL R75, R57, -INF , !P5 ;  /* 0xff800000394b7808 */ /* 0x000fe40006800000 */
[----:B------:R-:W-:Y:S01]  /*4b40*/  ISETP.NE.AND P4, PT, R5, RZ, PT ;  /* 0x000000ff0500720c */ /* 0x000fe20003f85270 */
[----:B------:R-:W-:Y:S01]  /*4b50*/  VIADD R5, R4, 0x18 ;  /* 0x0000001804057836 */ /* 0x000fe20000000000 */
[----:B------:R-:W-:Y:S01]  /*4b60*/  FSEL R72, R60, -INF , !P3 ;  /* 0xff8000003c487808 */ /* 0x000fe20005800000 */
[----:B------:R-:W-:Y:S01]  /*4b70*/  HMMA.16816.F32 R56, R20, R26, R108 ;  /* 0x0000001a1438723c */ /* 0x000fe2000000186c */
[----:B------:R-:W-:Y:S02]  /*4b80*/  ISETP.NE.AND P3, PT, R32, RZ, PT ;  /* 0x000000ff2000720c */ /* 0x000fe40003f65270 */
[----:B------:R-:W-:-:S02]  /*4b90*/  ISETP.LT.OR P5, PT, R6, R200, P2 ;  /* 0x000000c80600720c */ /* 0x000fc400017a1670 */
[----:B------:R-:W-:Y:S01]  /*4ba0*/  ISETP.NE.AND P2, PT, R7, RZ, PT ;  /* 0x000000ff0700720c */ /* 0x000fe20003f45270 */
[----:B------:R-:W-:Y:S01]  /*4bb0*/  HMMA.16816.F32 R32, R8, R34, R64 ;  /* 0x000000220820723c */ /* 0x000fe20000001840 */
[C---:B------:R-:W-:Y:S02]  /*4bc0*/  ISETP.LT.OR P6, PT, R6.reuse, R201, P0 ;  /* 0x000000c90600720c */ /* 0x040fe400007c1670 */
[C---:B------:R-:W-:Y:S02]  /*4bd0*/  ISETP.GE.AND P1, PT, R6.reuse, R204, PT ;  /* 0x000000cc0600720c */ /* 0x040fe40003f26270 */
[----:B------:R-:W-:Y:S01]  /*4be0*/  ISETP.GE.AND P0, PT, R6, R203, PT ;  /* 0x000000cb0600720c */ /* 0x000fe20003f06270 */
[----:B------:R-:W-:Y:S01]  /*4bf0*/  HMMA.16816.F32 R64, R16, R26, R132 ;  /* 0x0000001a1040723c */ /* 0x000fe20000001884 */
[----:B------:R-:W-:Y:S02]  /*4c00*/  FSEL R89, R52, -INF , !P3 ;  /* 0xff80000034597808 */ /* 0x000fe40005800000 */
[----:B------:R-:W-:-:S02]  /*4c10*/  P2R R7, PR, RZ, 0x20 ;  /* 0x00000020ff077803 */ /* 0x000fc40000000000 */
[C---:B------:R-:W-:Y:S02]  /*4c20*/  ISETP.GE.AND P3, PT, R5.reuse, R205, PT ;  /* 0x000000cd0500720c */ /* 0x040fe40003f66270 */
[----:B------:R-:W-:Y:S02]  /*4c30*/  FSEL R105, R54, -INF , !P2 ;  /* 0xff80000036697808 */ /* 0x000fe40005000000 */
[C---:B------:R-:W-:Y:S02]  /*4c40*/  ISETP.LT.OR P5, PT, R6.reuse, R202, P1 ;  /* 0x000000ca0600720c */ /* 0x040fe40000fa1670 */
[----:B------:R-:W-:Y:S01]  /*4c50*/  ISETP.GE.AND P2, PT, R5, R204, PT ;  /* 0x000000cc0500720c */ /* 0x000fe20003f46270 */
[----:B------:R-:W-:Y:S01]  /*4c60*/  HMMA.16816.F32 R56, R12, R30, R56 ;  /* 0x0000001e0c38723c */ /* 0x000fe20000001838 */
[----:B------:R-:W-:Y:S01]  /*4c70*/  ISETP.LT.OR P1, PT, R6, R199, P0 ;  /* 0x000000c70600720c */ /* 0x000fe20000721670 */
[----:B------:R-:W-:Y:S01]  /*4c80*/  VIADD R6, R4, 0x19 ;  /* 0x0000001904067836 */ /* 0x000fe20000000000 */
[----:B------:R-:W-:-:S02]  /*4c90*/  FSEL R128, R62, -INF , !P4 ;  /* 0xff8000003e807808 */ /* 0x000fc40006000000 */
[C---:B------:R-:W-:Y:S02]  /*4ca0*/  ISETP.GE.AND P4, PT, R5.reuse, R206, PT ;  /* 0x000000ce0500720c */ /* 0x040fe40003f86270 */
[C---:B------:R-:W-:Y:S02]  /*4cb0*/  ISETP.LT.OR P3, PT, R5.reuse, R200, P3 ;  /* 0x000000c80500720c */ /* 0x040fe40001f61670 */
[C---:B------:R-:W-:Y:S02]  /*4cc0*/  ISETP.LT.OR P2, PT, R5.reuse, R202, P2 ;  /* 0x000000ca0500720c */ /* 0x040fe40001741670 */
[----:B------:R-:W-:Y:S02]  /*4cd0*/  ISETP.LT.OR P4, PT, R5, R201, P4 ;  /* 0x000000c90500720c */ /* 0x000fe40002781670 */
[----:B------:R-:W-:Y:S02]  /*4ce0*/  FSEL R117, R55, -INF , !P1 ;  /* 0xff80000037757808 */ /* 0x000fe40004800000 */
[----:B------:R-:W-:-:S02]  /*4cf0*/  ISETP.GE.AND P1, PT, R6, R205, PT ;  /* 0x000000cd0600720c */ /* 0x000fc40003f26270 */
[----:B------:R-:W-:Y:S02]  /*4d00*/  FSEL R126, R42, -INF , !P3 ;  /* 0xff8000002a7e7808 */ /* 0x000fe40005800000 */
[----:B------:R-:W-:Y:S02]  /*4d10*/  P2R R24, PR, RZ, 0x4 ;  /* 0x00000004ff187803 */ /* 0x000fe40000000000 */
[----:B------:R-:W-:Y:S02]  /*4d20*/  ISETP.GE.AND P3, PT, R6, R203, PT ;  /* 0x000000cb0600720c */ /* 0x000fe40003f66270 */
[----:B------:R-:W-:Y:S02]  /*4d30*/  FSEL R69, R61, -INF , !P6 ;  /* 0xff8000003d457808 */ /* 0x000fe40007000000 */
[----:B------:R-:W-:Y:S02]  /*4d40*/  FSEL R68, R40, -INF , !P4 ;  /* 0xff80000028447808 */ /* 0x000fe40006000000 */
[----:B------:R-:W-:-:S02]  /*4d50*/  ISETP.NE.AND P6, PT, R7, RZ, PT ;  /* 0x000000ff0700720c */ /* 0x000fc40003fc5270 */
[C---:B------:R-:W-:Y:S02]  /*4d60*/  ISETP.GE.AND P0, PT, R5.reuse, R203, PT ;  /* 0x000000cb0500720c */ /* 0x040fe40003f06270 */
[C---:B------:R-:W-:Y:S02]  /*4d70*/  ISETP.LT.OR P4, PT, R6.reuse, R200, P1 ;  /* 0x000000c80600720c */ /* 0x040fe40000f81670 */
[-C--:B------:R-:W-:Y:S02]  /*4d80*/  ISETP.LT.OR P1, PT, R6, R199.reuse, P3 ;  /* 0x000000c70600720c */ /* 0x080fe40001f21670 */
[----:B------:R-:W-:Y:S02]  /*4d90*/  ISETP.NE.AND P3, PT, R24, RZ, PT ;  /* 0x000000ff1800720c */ /* 0x000fe40003f65270 */
[----:B------:R-:W1:Y:S01]  /*4da0*/  LDSM.16.M88.4 R24, [R189+0x1800] ;  /* 0x00180000bd18783b */ /* 0x000e620000000200 */
[----:B------:R-:W-:Y:S01]  /*4db0*/  ISETP.LT.OR P0, PT, R5, R199, P0 ;  /* 0x000000c70500720c */ /* 0x000fe20000701670 */
[----:B------:R-:W-:Y:S01]  /*4dc0*/  VIADD R5, R4, 0x20 ;  /* 0x0000002004057836 */ /* 0x000fe20000000000 */
[----:B------:R-:W-:Y:S01]  /*4dd0*/  FSEL R127, R63, -INF , !P6 ;  /* 0xff8000003f7f7808 */ /* 0x000fe20007000000 */
[----:B------:R-:W-:-:S04]  /*4de0*/  DEPBAR.LE SB0, 0x0 ;  /* 0x000080000000791a */ /* 0x000fc80000000000 */
[----:B------:R-:W-:Y:S01]  /*4df0*/  HMMA.16816.F32 R60, R12, R28, R48 ;  /* 0x0000001c0c3c723c */ /* 0x000fe20000001830 */
[----:B------:R-:W-:Y:S01]  /*4e00*/  BAR.SYNC.DEFER_BLOCKING 0x0 ;  /* 0x0000000000007b1d */ /* 0x000fe20000010000 */
[C---:B------:R-:W-:Y:S02]  /*4e10*/  ISETP.GE.AND P2, PT, R6.reuse, R206, PT ;  /* 0x000000ce0600720c */ /* 0x040fe40003f46270 */
[----:B------:R-:W-:Y:S02]  /*4e20*/  P2R R7, PR, RZ, 0x1 ;  /* 0x00000001ff077803 */ /* 0x000fe40000000000 */
[C---:B------:R-:W-:Y:S01]  /*4e30*/  ISETP.GE.AND P0, PT, R6.reuse, R204, PT ;  /* 0x000000cc0600720c */ /* 0x040fe20003f06270 */
[----:B--2---:R-:W-:Y:S01]  /*4e40*/  HMMA.16816.F32 R48, R20, R36, R100 ;  /* 0x000000241430723c */ /* 0x004fe20000001864 */
[----:B------:R-:W-:Y:S02]  /*4e50*/  ISETP.LT.OR P6, PT, R6, R201, P2 ;  /* 0x000000c90600720c */ /* 0x000fe400017c1670 */
[----:B------:R-:W-:-:S02]  /*4e60*/  ISETP.NE.AND P2, PT, R7, RZ, PT ;  /* 0x000000ff0700720c */ /* 0x000fc40003f45270 */
[----:B------:R-:W-:Y:S01]  /*4e70*/  ISETP.LT.OR P0, PT, R6, R202, P0 ;  /* 0x000000ca0600720c */ /* 0x000fe20000701670 */
[----:B------:R-:W-:Y:S01]  /*4e80*/  VIADD R6, R4, 0x21 ;  /* 0x0000002104067836 */ /* 0x000fe20000000000 */
[----:B------:R-:W-:Y:S01]  /*4e90*/  FSEL R116, R34, -INF , !P2 ;  /* 0xff80000022747808 */ /* 0x000fe20005000000 */
[----:B------:R-:W-:Y:S01]  /*4ea0*/  HMMA.16816.F32 R20, R20, R38, R92 ;  /* 0x000000261414723c */ /* 0x000fe2000000185c */
[----:B------:R-:W-:Y:S02]  /*4eb0*/  ISETP.GE.AND P2, PT, R5, R204, PT ;  /* 0x000000cc0500720c */ /* 0x000fe40003f46270 */
[----:B------:R-:W-:Y:S02]  /*4ec0*/  FSEL R87, R32, -INF , !P3 ;  /* 0xff80000020577808 */ /* 0x000fe40005800000 */
[----:B------:R-:W-:Y:S02]  /*4ed0*/  FSEL R104, R33, -INF , !P0 ;  /* 0xff80000021687808 */ /* 0x000fe40004000000 */
[----:B------:R-:W-:-:S02]  /*4ee0*/  ISETP.GE.AND P3, PT, R5, R205, PT ;  /* 0x000000cd0500720c */ /* 0x000fc40003f66270 */
[----:B------:R-:W-:Y:S02]  /*4ef0*/  ISETP.GE.AND P0, PT, R5, R203, PT ;  /* 0x000000cb0500720c */ /* 0x000fe40003f06270 */
[----:B------:R-:W-:Y:S02]  /*4f00*/  FSEL R88, R53, -INF , !P5 ;  /* 0xff80000035587808 */ /* 0x000fe40006800000 */
[C---:B------:R-:W-:Y:S01]  /*4f10*/  ISETP.GE.AND P5, PT, R5.reuse, R206, PT ;  /* 0x000000ce0500720c */ /* 0x040fe20003fa6270 */
[----:B------:R-:W-:Y:S01]  /*4f20*/  HMMA.16816.F32 R52, R16, R36, R144 ;  /* 0x000000241034723c */ /* 0x000fe20000001890 */
[C---:B------:R-:W-:Y:S02]  /*4f30*/  ISETP.LT.OR P2, PT, R5.reuse, R202, P2 ;  /* 0x000000ca0500720c */ /* 0x040fe40001741670 */
[C---:B------:R-:W-:Y:S02]  /*4f40*/  ISETP.LT.OR P3, PT, R5.reuse, R200, P3 ;  /* 0x000000c80500720c */ /* 0x040fe40001f61670 */
[----:B------:R-:W-:-:S02]  /*4f50*/  ISETP.LT.OR P0, PT, R5, R199, P0 ;  /* 0x000000c70500720c */ /* 0x000fc40000701670 */
[----:B------:R-:W-:Y:S01]  /*4f60*/  ISETP.LT.OR P5, PT, R5, R201, P5 ;  /* 0x000000c90500720c */ /* 0x000fe20002fa1670 */
[----:B------:R-:W-:Y:S01]  /*4f70*/  VIADD R5, R4, 0x28 ;  /* 0x0000002804057836 */ /* 0x000fe20000000000 */
[----:B------:R-:W-:Y:S02]  /*4f80*/  P2R R28, PR, RZ, 0x4 ;  /* 0x00000004ff1c7803 */ /* 0x000fe40000000000 */
[C---:B------:R-:W-:Y:S02]  /*4f90*/  ISETP.GE.AND P2, PT, R6.reuse, R205, PT ;  /* 0x000000cd0600720c */ /* 0x040fe40003f46270 */
[----:B------:R-:W-:Y:S02]  /*4fa0*/  P2R R29, PR, RZ, 0x8 ;  /* 0x00000008ff1d7803 */ /* 0x000fe40000000000 */
[----:B------:R-:W-:Y:S02]  /*4fb0*/  P2R R7, PR, RZ, 0x1 ;  /* 0x00000001ff077803 */ /* 0x000fe40000000000 */
[----:B------:R-:W-:-:S02]  /*4fc0*/  ISETP.GE.AND P3, PT, R6, R206, PT ;  /* 0x000000ce0600720c */ /* 0x000fc40003f66270 */
[----:B------:R-:W-:Y:S02]  /*4fd0*/  FSEL R60, R60, -INF , !P5 ;  /* 0xff8000003c3c7808 */ /* 0x000fe40006800000 */
[C---:B------:R-:W-:Y:S02]  /*4fe0*/  ISETP.LT.OR P5, PT, R6.reuse, R200, P2 ;  /* 0x000000c80600720c */ /* 0x040fe400017a1670 */
[----:B------:R-:W-:Y:S02]  /*4ff0*/  FSEL R36, R41, -INF , !P6 ;  /* 0xff80000029247808 */ /* 0x000fe40007000000 */
[----:B------:R-:W-:Y:S02]  /*5000*/  ISETP.NE.AND P2, PT, R7, RZ, PT ;  /* 0x000000ff0700720c */ /* 0x000fe40003f45270 */
[----:B------:R-:W-:Y:S02]  /*5010*/  FSEL R37, R35, -INF , !P1 ;  /* 0xff80000023257808 */ /* 0x000fe40004800000 */
[C---:B------:R-:W-:Y:S01]  /*5020*/  ISETP.LT.OR P6, PT, R6.reuse, R201, P3 ;  /* 0x000000c90600720c */ /* 0x040fe20001fc1670 */
[----:B------:R-:W-:Y:S01]  /*5030*/  HMMA.16816.F32 R32, R8, R30, R64 ;  /* 0x0000001e0820723c */ /* 0x000fe20000001840 */
[----:B------:R-:W-:-:S02]  /*5040*/  ISETP.GE.AND P1, PT, R6, R204, PT ;  /* 0x000000cc0600720c */ /* 0x000fc40003f26270 */
[----:B------:R-:W-:Y:S02]  /*5050*/  ISETP.NE.AND P3, PT, R28, RZ, PT ;  /* 0x000000ff1c00720c */ /* 0x000fe40003f65270 */
[----:B------:R-:W-:Y:S02]  /*5060*/  ISETP.GE.AND P0, PT, R6, R203, PT ;  /* 0x000000cb0600720c */ /* 0x000fe40003f06270 */
[----:B------:R-:W-:Y:S02]  /*5070*/  FSEL R147, R46, -INF , !P2 ;  /* 0xff8000002e937808 */ /* 0x000fe40005000000 */
[----:B------:R-:W-:Y:S02]  /*5080*/  P2R R7, PR, RZ, 0x20 ;  /* 0x00000020ff077803 */ /* 0x000fe40000000000 */
[----:B------:R-:W-:Y:S02]  /*5090*/  ISETP.GE.AND P2, PT, R5, R204, PT ;  /* 0x000000cc0500720c */ /* 0x000fe40003f46270 */
[----:B------:R-:W-:-:S02]  /*50a0*/  ISETP.LT.OR P5, PT, R6, R202, P1 ;  /* 0x000000ca0600720c */ /* 0x000fc40000fa1670 */
[----:B------:R-:W-:Y:S02]  /*50b0*/  FSEL R144, R44, -INF , !P3 ;  /* 0xff8000002c907808 */ /* 0x000fe40005800000 */
[----:B------:R-:W-:Y:S01]  /*50c0*/  ISETP.LT.OR P1, PT, R6, R199, P0 ;  /* 0x000000c70600720c */ /* 0x000fe20000721670 */
[----:B------:R-:W-:Y:S01]  /*50d0*/  VIADD R6, R4, 0x29 ;  /* 0x0000002904067836 */ /* 0x000fe20000000000 */
[----:B------:R-:W-:Y:S02]  /*50e0*/  ISETP.GE.AND P3, PT, R5, R205, PT ;  /* 0x000000cd0500720c */ /* 0x000fe40003f66270 */
[----:B------:R-:W-:Y:S02]  /*50f0*/  FSEL R125, R43, -INF , !P4 ;  /* 0xff8000002b7d7808 */ /* 0x000fe40006000000 */
[----:B------:R-:W-:Y:S01]  /*5100*/  ISETP.NE.AND P4, PT, R29, RZ, PT ;  /* 0x000000ff1d00720c */ /* 0x000fe20003f85270 */
[----:B------:R-:W-:Y:S01]  /*5110*/  HMMA.16816.F32 R40, R16, R38, R140 ;  /* 0x000000261028723c */ /* 0x000fe2000000188c */
[----:B------:R-:W-:-:S02]  /*5120*/  ISETP.LT.OR P2, PT, R5, R202, P2 ;  /* 0x000000ca0500720c */ /* 0x000fc40001741670 */
[----:B------:R-:W-:Y:S02]  /*5130*/  FSEL R124, R61, -INF , !P6 ;  /* 0xff8000003d7c7808 */ /* 0x000fe40007000000 */
[----:B------:R-:W-:Y:S02]  /*5140*/  ISETP.LT.OR P6, PT, R5, R200, P3 ;  /* 0x000000c80500720c */ /* 0x000fe40001fc1670 */
[----:B------:R-:W-:Y:S02]  /*5150*/  FSEL R143, R45, -INF , !P5 ;  /* 0xff8000002d8f7808 */ /* 0x000fe40006800000 */
[----:B------:R-:W-:Y:S02]  /*5160*/  FSEL R151, R47, -INF , !P1 ;  /* 0xff8000002f977808 */ /* 0x000fe40004800000 */
[----:B------:R-:W-:Y:S01]  /*5170*/  ISETP.NE.AND P3, PT, R7, RZ, PT ;  /* 0x000000ff0700720c */ /* 0x000fe20003f65270 */
[----:B-1----:R-:W-:Y:S01]  /*5180*/  HMMA.16816.F32 R44, R12, R24, R48 ;  /* 0x000000180c2c723c */ /* 0x002fe20000001830 */
[----:B------:R-:W-:-:S02]  /*5190*/  FSEL R160, R62, -INF , !P4 ;  /* 0xff8000003ea07808 */ /* 0x000fc40006000000 */
[----:B------:R-:W-:Y:S02]  /*51a0*/  P2R R7, PR, RZ, 0x4 ;  /* 0x00000004ff077803 */ /* 0x000fe40000000000 */
[CC--:B------:R-:W-:Y:S01]  /*51b0*/  ISETP.GE.AND P4, PT, R5.reuse, R206.reuse, PT ;  /* 0x000000ce0500720c */ /* 0x0c0fe20003f86270 */
[----:B------:R-:W-:Y:S01]  /*51c0*/  HMMA.16816.F32 R12, R12, R26, R20 ;  /* 0x0000001a0c0c723c */ /* 0x000fe20000001814 */
[----:B------:R-:W-:Y:S02]  /*51d0*/  ISETP.GE.AND P2, PT, R6, R206, PT ;  /* 0x000000ce0600720c */ /* 0x000fe40003f46270 */
[C---:B------:R-:W-:Y:S02]  /*51e0*/  ISETP.GE.AND P0, PT, R5.reuse, R203, PT ;  /* 0x000000cb0500720c */ /* 0x040fe40003f06270 */
[----:B------:R-:W-:Y:S02]  /*51f0*/  ISETP.LT.OR P4, PT, R5, R201, P4 ;  /* 0x000000c90500720c */ /* 0x000fe40002781670 */
[----:B------:R-:W-:-:S02]  /*5200*/  P2R R28, PR, RZ, 0x40 ;  /* 0x00000040ff1c7803 */ /* 0x000fc40000000000 */
[----:B------:R-:W-:Y:S02]  /*5210*/  ISETP.LT.OR P5, PT, R6, R201, P2 ;  /* 0x000000c90600720c */ /* 0x000fe400017a1670 */
[----:B------:R-:W-:Y:S01]  /*5220*/  ISETP.LT.OR P6, PT, R5, R199, P0 ;  /* 0x000000c70500720c */ /* 0x000fe200007c1670 */
[----:B------:R-:W-:Y:S01]  /*5230*/  VIADD R5, R4, 0x30 ;  /* 0x0000003004057836 */ /* 0x000fe20000000000 */
[----:B------:R-:W-:Y:S02]  /*5240*/  FSEL R159, R63, -INF , !P3 ;  /* 0xff8000003f9f7808 */ /* 0x000fe40005800000 */
[C---:B------:R-:W-:Y:S02]  /*5250*/  ISETP.GE.AND P1, PT, R6.reuse, R205, PT ;  /* 0x000000cd0600720c */ /* 0x040fe40003f26270 */
[----:B------:R-:W-:Y:S02]  /*5260*/  ISETP.GE.AND P3, PT, R6, R203, PT ;  /* 0x000000cb0600720c */ /* 0x000fe40003f66270 */
[----:B------:R-:W-:-:S02]  /*5270*/  ISETP.NE.AND P2, PT, R7, RZ, PT ;  /* 0x000000ff0700720c */ /* 0x000fc40003f45270 */
[----:B------:R-:W-:Y:S02]  /*5280*/  ISETP.GE.AND P0, PT, R6, R204, PT ;  /* 0x000000cc0600720c */ /* 0x000fe40003f06270 */
[----:B------:R-:W-:Y:S02]  /*5290*/  FSEL R141, R56, -INF , !P4 ;  /* 0xff800000388d7808 */ /* 0x000fe40006000000 */
[----:B------:R-:W-:Y:S02]  /*52a0*/  P2R R7, PR, RZ, 0x20 ;  /* 0x00000020ff077803 */ /* 0x000fe40000000000 */
[----:B------:R-:W-:Y:S02]  /*52b0*/  ISETP.NE.AND P4, PT, R28, RZ, PT ;  /* 0x000000ff1c00720c */ /* 0x000fe40003f85270 */
[C---:B------:R-:W-:Y:S01]  /*52c0*/  ISETP.LT.OR P5, PT, R6.reuse, R200, P1 ;  /* 0x000000c80600720c */ /* 0x040fe20000fa1670 */
[----:B------:R-:W-:Y:S01]  /*52d0*/  HMMA.16816.F32 R28, R8, R24, R52 ;  /* 0x00000018081c723c */ /* 0x000fe20000001834 */
[----:B------:R-:W-:-:S02]  /*52e0*/  ISETP.LT.OR P1, PT, R6, R199, P3 ;  /* 0x000000c70600720c */ /* 0x000fc40001f21670 */
[C---:B------:R-:W-:Y:S02]  /*52f0*/  ISETP.GE.AND P3, PT, R5.reuse, R205, PT ;  /* 0x000000cd0500720c */ /* 0x040fe40003f66270 */
[----:B------:R-:W-:Y:S01]  /*5300*/  ISETP.LT.OR P0, PT, R6, R202, P0 ;  /* 0x000000ca0600720c */ /* 0x000fe20000701670 */
[----:B------:R-:W-:Y:S01]  /*5310*/  VIADD R6, R4, 0x31 ;  /* 0x0000003104067836 */ /* 0x000fe20000000000 */
[----:B------:R-:W-:Y:S01]  /*5320*/  FSEL R142, R32, -INF , !P2 ;  /* 0xff800000208e7808 */ /* 0x000fe20005000000 */
[----:B------:R-:W-:Y:S01]  /*5330*/  HMMA.16816.F32 R8, R8, R26, R40 ;  /* 0x0000001a0808723c */ /* 0x000fe20000001828 */
[----:B------:R-:W-:Y:S02]  /*5340*/  FSEL R158, R58, -INF , !P4 ;  /* 0xff8000003a9e7808 */ /* 0x000fe40006000000 */
[C---:B------:R-:W-:Y:S02]  /*5350*/  ISETP.GE.AND P2, PT, R5.reuse, R204, PT ;  /* 0x000000cc0500720c */ /* 0x040fe40003f46270 */
[----:B------:R-:W-:-:S02]  /*5360*/  ISETP.GE.AND P4, PT, R5, R206, PT ;  /* 0x000000ce0500720c */ /* 0x000fc40003f86270 */
[----:B------:R-:W-:Y:S02]  /*5370*/  ISETP.LT.OR P3, PT, R5, R200, P3 ;  /* 0x000000c80500720c */ /* 0x000fe40001f61670 */
[----:B------:R-:W-:Y:S02]  /*5380*/  FSEL R145, R33, -INF , !P0 ;  /* 0xff80000021917808 */ /* 0x000fe40004000000 */
[C---:B------:R-:W-:Y:S02]  /*5390*/  ISETP.GE.AND P0, PT, R5.reuse, R203, PT ;  /* 0x000000cb0500720c */ /* 0x040fe40003f06270 */
[C---:B------:R-:W-:Y:S02]  /*53a0*/  ISETP.LT.OR P2, PT, R5.reuse, R202, P2 ;  /* 0x000000ca0500720c */ /* 0x040fe40001741670 */
[----:B------:R-:W-:Y:S02]  /*53b0*/  ISETP.LT.OR P4, PT, R5, R201, P4 ;  /* 0x000000c90500720c */ /* 0x000fe40002781670 */
[----:B------:R-:W-:-:S02]  /*53c0*/  P2R R17, PR, RZ, 0x8 ;  /* 0x00000008ff117803 */ /* 0x000fc40000000000 */
[----:B------:R-:W-:Y:S02]  /*53d0*/  FSEL R149, R34, -INF , !P6 ;  /* 0xff80000022957808 */ /* 0x000fe40007000000 */
[----:B------:R-:W-:Y:S01]  /*53e0*/  ISETP.LT.OR P0, PT, R5, R199, P0 ;  /* 0x000000c70500720c */ /* 0x000fe20000701670 */
[C---:B------:R-:W-:Y:S01]  /*53f0*/  VIADD R5, R4.reuse, 0x38 ;  /* 0x0000003804057836 */ /* 0x040fe20000000000 */
[----:B------:R-:W-:Y:S01]  /*5400*/  P2R R16, PR, RZ, 0x4 ;  /* 0x00000004ff107803 */ /* 0x000fe20000000000 */
[----:B------:R-:W-:Y:S01]  /*5410*/  VIADD R4, R4, 0x39 ;  /* 0x0000003904047836 */ /* 0x000fe20000000000 */
[----:B------:R-:W-:Y:S02]  /*5420*/  ISETP.NE.AND P6, PT, R7, RZ, PT ;  /* 0x000000ff0700720c */ /* 0x000fe40003fc5270 */
[----:B------:R-:W-:Y:S02]  /*5430*/  ISETP.GE.AND P2, PT, R6, R205, PT ;  /* 0x000000cd0600720c */ /* 0x000fe40003f46270 */
[----:B------:R-:W-:-:S02]  /*5440*/  FSEL R152, R44, -INF , !P4 ;  /* 0xff8000002c987808 */ /* 0x000fc40006000000 */
[----:B------:R-:W-:Y:S02]  /*5450*/  ISETP.GE.AND P3, PT, R6, R206, PT ;  /* 0x000000ce0600720c */ /* 0x000fe40003f66270 */
[----:B------:R-:W-:Y:S02]  /*5460*/  ISETP.NE.AND P4, PT, R17, RZ, PT ;  /* 0x000000ff1100720c */ /* 0x000fe40003f85270 */
[----:B------:R-:W-:Y:S02]  /*5470*/  P2R R7, PR, RZ, 0x1 ;  /* 0x00000001ff077803 */ /* 0x000fe40000000000 */
[----:B------:R-:W-:Y:S02]  /*5480*/  FSEL R156, R59, -INF , !P5 ;  /* 0xff8000003b9c7808 */ /* 0x000fe40006800000 */
[----:B------:R-:W-:Y:S02]  /*5490*/  FSEL R148, R35, -INF , !P1 ;  /* 0xff80000023947808 */ /* 0x000fe40004800000 */
[----:B------:R-:W-:-:S02]  /*54a0*/  FSEL R140, R57, -INF , !P6 ;  /* 0xff800000398c7808 */ /* 0x000fc40007000000 */
[C---:B------:R-:W-:Y:S02]  /*54b0*/  ISETP.LT.OR P5, PT, R6.reuse, R200, P2 ;  /* 0x000000c80600720c */ /* 0x040fe400017a1670 */
[C---:B------:R-:W-:Y:S02]  /*54c0*/  ISETP.GE.AND P1, PT, R6.reuse, R204, PT ;  /* 0x000000cc0600720c */ /* 0x040fe40003f26270 */
[----:B------:R-:W-:Y:S02]  /*54d0*/  ISETP.LT.OR P6, PT, R6, R201, P3 ;  /* 0x000000c90600720c */ /* 0x000fe40001fc1670 */
[----:B------:R-:W-:Y:S02]  /*54e0*/  FSEL R169, R46, -INF , !P4 ;  /* 0xff8000002ea97808 */ /* 0x000fe40006000000 */
[----:B------:R-:W-:Y:S02]  /*54f0*/  ISETP.GE.AND P0, PT, R6, R203, PT ;  /* 0x000000cb0600720c */ /* 0x000fe40003f06270 */
[----:B------:R-:W-:-:S02]  /*5500*/  ISETP.GE.AND P4, PT, R5, R206, PT ;  /* 0x000000ce0500720c */ /* 0x000fc40003f86270 */
[----:B------:R-:W-:Y:S02]  /*5510*/  ISETP.NE.AND P2, PT, R7, RZ, PT ;  /* 0x000000ff0700720c */ /* 0x000fe40003f45270 */
[----:B------:R-:W-:Y:S02]  /*5520*/  P2R R7, PR, RZ, 0x20 ;  /* 0x00000020ff077803 */ /* 0x000fe40000000000 */
[----:B------:R-:W-:Y:S02]  /*5530*/  ISETP.LT.OR P5, PT, R6, R202, P1 ;  /* 0x000000ca0600720c */ /* 0x000fe40000fa1670 */
[----:B------:R-:W-:Y:S02]  /*5540*/  FSEL R150, R45, -INF , !P6 ;  /* 0xff8000002d967808 */ /* 0x000fe40007000000 */
[----:B------:R-:W-:Y:S02]  /*5550*/  ISETP.NE.AND P3, PT, R16, RZ, PT ;  /* 0x000000ff1000720c */ /* 0x000fe40003f65270 */
[----:B------:R-:W-:-:S02]  /*5560*/  ISETP.LT.OR P1, PT, R6, R199, P0 ;  /* 0x000000c70600720c */ /* 0x000fc40000721670 */
[C---:B------:R-:W-:Y:S02]  /*5570*/  ISETP.LT.OR P6, PT, R5.reuse, R201, P4 ;  /* 0x000000c90500720c */ /* 0x040fe400027c1670 */
[C---:B------:R-:W-:Y:S02]  /*5580*/  ISETP.GE.AND P0, PT, R5.reuse, R203, PT ;  /* 0x000000cb0500720c */ /* 0x040fe40003f06270 */
[----:B------:R-:W-:Y:S02]  /*5590*/  FSEL R163, R30, -INF , !P2 ;  /* 0xff8000001ea37808 */ /* 0x000fe40005000000 */
[----:B------:R-:W-:Y:S02]  /*55a0*/  ISETP.GE.AND P2, PT, R5, R204, PT ;  /* 0x000000cc0500720c */ /* 0x000fe40003f46270 */
[----:B------:R-:W-:Y:S02]  /*55b0*/  FSEL R155, R28, -INF , !P3 ;  /* 0xff8000001c9b7808 */ /* 0x000fe40005800000 */
[----:B------:R-:W-:-:S02]  /*55c0*/  P2R R6, PR, RZ, 0x40 ;  /* 0x00000040ff067803 */ /* 0x000fc40000000000 */
[----:B------:R-:W-:Y:S02]  /*55d0*/  ISETP.GE.AND P3, PT, R5, R205, PT ;  /* 0x000000cd0500720c */ /* 0x000fe40003f66270 */
[----:B------:R-:W-:Y:S02]  /*55e0*/  ISETP.NE.AND P4, PT, R7, RZ, PT ;  /* 0x000000ff0700720c */ /* 0x000fe40003f85270 */
[----:B------:R-:W-:Y:S02]  /*55f0*/  ISETP.LT.OR P6, PT, R5, R199, P0 ;  /* 0x000000c70500720c */ /* 0x000fe400007c1670 */
[----:B------:R-:W-:Y:S02]  /*5600*/  FSEL R153, R29, -INF , !P5 ;  /* 0xff8000001d997808 */ /* 0x000fe40006800000 */
[----:B------:R-:W-:Y:S02]  /*5610*/  ISETP.GE.AND P0, PT, R4, R206, PT ;  /* 0x000000ce0400720c */ /* 0x000fe40003f06270 */
[----:B------:R-:W-:-:S02]  /*5620*/  PLOP3.LUT P5, PT, PT, PT, UP0, 0x80, 0x0 ;  /* 0x000000000000781c */ /* 0x000fc40003faf008 */
[C---:B------:R-:W-:Y:S02]  /*5630*/  ISETP.LT.OR P2, PT, R5.reuse, R202, P2 ;  /* 0x000000ca0500720c */ /* 0x040fe40001741670 */
[----:B------:R-:W-:Y:S02]  /*5640*/  ISETP.LT.OR P3, PT, R5, R200, P3 ;  /* 0x000000c80500720c */ /* 0x000fe40001f61670 */
[----:B------:R-:W-:Y:S02]  /*5650*/  FSEL R170, R47, -INF , !P4 ;  /* 0xff8000002faa7808 */ /* 0x000fe40006000000 */
[----:B------:R-:W-:Y:S02]  /*5660*/  FSEL R161, R31, -INF , !P1 ;  /* 0xff8000001fa17808 */ /* 0x000fe40004800000 */
[C---:B------:R-:W-:Y:S02]  /*5670*/  ISETP.LT.OR P4, PT, R4.reuse, R201, P0 ;  /* 0x000000c90400720c */ /* 0x040fe40000781670 */
[----:B------:R-:W-:-:S02]  /*5680*/  ISETP.GE.AND P1, PT, R4, R205, PT ;  /* 0x000000cd0400720c */ /* 0x000fc40003f26270 */
[----:B------:R-:W-:Y:S02]  /*5690*/  ISETP.GE.AND P0, PT, R4, R204, PT ;  /* 0x000000cc0400720c */ /* 0x000fe40003f06270 */
[----:B------:R-:W-:Y:S02]  /*56a0*/  FSEL R154, R8, -INF , !P2 ;  /* 0xff800000089a7808 */ /* 0x000fe40005000000 */
[C---:B------:R-:W-:Y:S02]  /*56b0*/  ISETP.GE.AND P2, PT, R4.reuse, R203, PT ;  /* 0x000000cb0400720c */ /* 0x040fe40003f46270 */
[----:B------:R-:W-:Y:S02]  /*56c0*/  P2R R5, PR, RZ, 0x8 ;  /* 0x00000008ff057803 */ /* 0x000fe40000000000 */
[C---:B------:R-:W-:Y:S02]  /*56d0*/  ISETP.LT.OR P3, PT, R4.reuse, R200, P1 ;  /* 0x000000c80400720c */ /* 0x040fe40000f61670 */
[----:B------:R-:W-:-:S02]  /*56e0*/  ISETP.LT.OR P1, PT, R4, R202, P0 ;  /* 0x000000ca0400720c */ /* 0x000fc40000721670 */
[----:B------:R-:W-:Y:S02]  /*56f0*/  ISETP.LT.OR P0, PT, R4, R199, P2 ;  /* 0x000000c70400720c */ /* 0x000fe40001701670 */
[----:B------:R-:W-:Y:S02]  /*5700*/  FSEL R162, R10, -INF , !P6 ;  /* 0xff8000000aa27808 */ /* 0x000fe40007000000 */
[----:B------:R-:W-:Y:S02]  /*5710*/  ISETP.NE.AND P2, PT, R5, RZ, PT ;  /* 0x000000ff0500720c */ /* 0x000fe40003f45270 */
[----:B------:R-:W-:Y:S02]  /*5720*/  ISETP.NE.AND P6, PT, R6, RZ, PT ;  /* 0x000000ff0600720c */ /* 0x000fe40003fc5270 */
        /* <DEDUP_REMOVED lines=8> */
[----:B------:R-:W-:Y:S01]  /*57b0*/  UIADD3 UR7, UR17, -0x2, URZ ;  /* 0xfffffffe11077890 */ /* 0x000fe2000fffe03f */
[----:B------:R-:W-:Y:S01]  /*57c0*/  ISETP.GE.AND P0, PT, R174, UR6, PT ;  /* 0x00000006ae007c0c */ /* 0x000fe2000bf06270 */
[----:B------:R-:W-:Y:S01]  /*57d0*/  IMAD.U32 R6, RZ, RZ, UR10 ;  /* 0x0000000aff067e24 */ /* 0x000fe2000f8e00ff */
[----:B------:R-:W-:Y:S01]  /*57e0*/  BSSY B0, `(.L_x_1425) ;  /* 0x0000032000007945 */ /* 0x000fe20003800000 */
[----:B------:R-:W-:Y:S01]  /*57f0*/  USHF.R.S32.HI UR6, URZ, 0x1f, UR7 ;  /* 0x0000001f3f067899 */ /* 0x000fe20008011407 */
[----:B------:R-:W-:Y:S01]  /*5800*/  IMAD.U32 R10, RZ, RZ, UR10 ;  /* 0x0000000aff0a7e24 */ /* 0x000fe2000f8e00ff */
[----:B------:R-:W-:Y:S01]  /*5810*/  UIMAD UR20, UR20, UR7, URZ ;  /* 0x00000007141472a4 */ /* 0x000fe2000f8e023f */
[----:B------:R-:W-:-:S03]  /*5820*/  IMAD.WIDE.U32 R4, R136, UR7, R240 ;  /* 0x0000000788047c25 */ /* 0x000fc6000f8e00f0 */
[----:B------:R-:W-:Y:S01]  /*5830*/  UIMAD UR6, UR6, UR21, UR20 ;  /* 0x00000015060672a4 */ /* 0x000fe2000f8e0214 */
[----:B------:R-:W-:-:S03]  /*5840*/  IMAD.U32 R8, RZ, RZ, UR11 ;  /* 0x0000000bff087e24 */ /* 0x000fc6000f8e00ff */
[----:B------:R-:W1:Y:S01]  /*5850*/  @!P0 LDC.64 R12, c[0x0][0x218] ;  /* 0x00008600ff0c8b82 */ /* 0x000e620000000a00 */
[----:B------:R-:W-:Y:S01]  /*5860*/  @!P0 LEA R6, P1, R6, R4, 0x5 ;  /* 0x0000000406068211 */ /* 0x000fe200078228ff */
[----:B------:R-:W-:Y:S01]  /*5870*/  VIADD R7, R5, UR6 ;  /* 0x0000000605077c36 */ /* 0x000fe20008000000 */
[----:B------:R-:W-:Y:S01]  /*5880*/  @!P0 IADD3 R9, P3, R4, UR24, RZ ;  /* 0x0000001804098c10 */ /* 0x000fe2000ff7e0ff */
[----:B------:R2:W-:Y:S03]  /*5890*/  @P0 STS.128 [R207+0x4000], RZ ;  /* 0x004000ffcf000388 */ /* 0x0005e60000000c00 */
[----:B------:R-:W-:Y:S01]  /*58a0*/  @!P0 LEA.HI.X R14, R10, R7, R8, 0x5, P1 ;  /* 0x000000070a0e8211 */ /* 0x000fe200008f2c08 */
[----:B------:R-:W3:Y:S01]  /*58b0*/  @!P0 LDC.64 R16, c[0x0][0x218] ;  /* 0x00008600ff108b82 */ /* 0x000ee20000000a00 */
[----:B------:R-:W-:-:S07]  /*58c0*/  @!P0 IADD3.X R11, R7, UR22, RZ, P3, !PT ;  /* 0x00000016070b8c10 */ /* 0x000fce0009ffe4ff */
        /* <DEDUP_REMOVED lines=35> */
.L_x_1426:
[----:B------:R-:W-:Y:S05]  /*5b00*/  BSYNC B0 ;  /* 0x0000000000007941 */ /* 0x000fea0003800000 */
.L_x_1425:
[----:B------:R-:W0:Y:S02]  /*5b10*/  LDGDEPBAR ;  /* 0x00000000000079af */ /* 0x000e240000000000 */
.L_x_1424:
[----:B------:R-:W-:Y:S01]  /*5b20*/  FMNMX.FTZ R6, R78, R76, !PT ;  /* 0x0000004c4e067209 */ /* 0x000fe20007810000 */
[----:B------:R-:W-:Y:S01]  /*5b30*/  USHF.L.U32 UR7, UR37, 0x1, URZ ;  /* 0x0000000125077899 */ /* 0x000fe2000800063f */
[----:B-1----:R-:W-:Y:S01]  /*5b40*/  FMNMX.FTZ R4, R84, R85, !PT ;  /* 0x0000005554047209 */ /* 0x002fe20007810000 */
[----:B------:R-:W-:Y:S01]  /*5b50*/  VIADD R238, R249, 0x4 ;  /* 0x00000004f9ee7836 */ /* 0x000fe20000000000 */
[----:B------:R-:W-:Y:S01]  /*5b60*/  FMNMX.FTZ R6, R77, R6, !PT ;  /* 0x000000064d067209 */ /* 0x000fe20007810000 */
[----:B------:R-:W-:Y:S01]  /*5b70*/  UIADD3 UR6, UR7, 0x1, URZ ;  /* 0x0000000107067890 */ /* 0x000fe2000fffe03f */
[----:B------:R-:W-:Y:S01]  /*5b80*/  FMNMX.FTZ R4, R79, R4, !PT ;  /* 0x000000044f047209 */ /* 0x000fe20007810000 */
[----:B--2---:R-:W-:Y:S01]  /*5b90*/  IMAD.WIDE.U32 R10, R239, -0x2daee0ad, RZ ;  /* 0xd2511f53ef0a7825 */ /* 0x004fe200078e00ff */
[----:B------:R-:W-:Y:S01]  /*5ba0*/  FMNMX.FTZ R6, R74, R6, !PT ;  /* 0x000000064a067209 */ /* 0x000fe20007810000 */
[----:B------:R-:W-:Y:S01]  /*5bb0*/  UIADD3 UR36, UR31, -0x4498517b, URZ ;  /* 0xbb67ae851f247890 */ /* 0x000fe2000fffe03f */
[----:B------:R-:W-:Y:S01]  /*5bc0*/  FMNMX.FTZ R4, R75, R4, !PT ;  /* 0x000000044b047209 */ /* 0x000fe20007810000 */
[----:B------:R-:W-:Y:S01]  /*5bd0*/  IMAD.WIDE.U32 R20, R249, -0x326172a9, RZ ;  /* 0xcd9e8d57f9147825 */ /* 0x000fe200078e00ff */
[----:B------:R-:W-:Y:S01]  /*5be0*/  FMNMX.FTZ R6, R72, R6, !PT ;  /* 0x0000000648067209 */ /* 0x000fe20007810000 */
[----:B------:R-:W-:Y:S01]  /*5bf0*/  UIADD3 UR38, UR30, -0x61c88647, URZ ;  /* 0x9e3779b91e267890 */ /* 0x000fe2000fffe03f */
[----:B------:R-:W-:Y:S01]  /*5c00*/  FMNMX.FTZ R7, R89, R4, !PT ;  /* 0x0000000459077209 */ /* 0x000fe20007810000 */
[----:B------:R-:W-:Y:S01]  /*5c10*/  IMAD.WIDE.U32 R4, R238, -0x326172a9, RZ ;  /* 0xcd9e8d57ee047825 */ /* 0x000fe200078e00ff */
[----:B------:R-:W-:Y:S01]  /*5c20*/  FMNMX.FTZ R6, R69, R6, !PT ;  /* 0x0000000645067209 */ /* 0x000fe20007810000 */
[----:B------:R-:W-:Y:S01]  /*5c30*/  UIADD3 UR35, UR30, 0x3c6ef372, URZ ;  /* 0x3c6ef3721e237890 */ /* 0x000fe2000fffe03f */
[----:B------:R-:W-:Y:S01]  /*5c40*/  LOP3.LUT R250, R138, UR30, RZ, 0x3c, !PT ;  /* 0x0000001e8afa7c12 */ /* 0x000fe2000f8e3cff */
[----:B------:R-:W-:Y:S01]  /*5c50*/  IMAD.U32 R13, RZ, RZ, UR7 ;  /* 0x00000007ff0d7e24 */ /* 0x000fe2000f8e00ff */
[----:B------:R-:W-:Y:S01]  /*5c60*/  FMNMX.FTZ R6, R68, R6, !PT ;  /* 0x0000000644067209 */ /* 0x000fe20007810000 */
[----:B------:R-:W-:Y:S01]  /*5c70*/  ULDC UR39, c[0x0][0x2ec] ;  /* 0x0000bb0000277ab9 */ /* 0x000fe20000000800 */
[----:B------:R-:W-:Y:S01]  /*5c80*/  LOP3.LUT R12, R5, R250, RZ, 0x3c, !PT ;  /* 0x000000fa050c7212 */ /* 0x000fe200078e3cff */
[----:B------:R-:W-:Y:S01]  /*5c90*/  IMAD.U32 R5, RZ, RZ, UR6 ;  /* 0x00000006ff057e24 */ /* 0x000fe2000f8e00ff */
[----:B------:R-:W-:Y:S01]  /*5ca0*/  FMNMX.FTZ R6, R36, R6, !PT ;  /* 0x0000000624067209 */ /* 0x000fe20007810000 */
[----:B------:R-:W-:Y:S01]  /*5cb0*/  UIADD3 UR34, UR31, 0x76cf5d0a, URZ ;  /* 0x76cf5d0a1f227890 */ /* 0x000fe2000fffe03f */
[----:B------:R-:W-:Y:S01]  /*5cc0*/  FMNMX.FTZ R14, R86, R82, !PT ;  /* 0x00000052560e7209 */ /* 0x000fe20007810000 */
[----:B------:R-:W-:Y:S01]  /*5cd0*/  IMAD.WIDE.U32 R16, R12, -0x2daee0ad, RZ ;  /* 0xd2511f530c107825 */ /* 0x000fe200078e00ff */
[----:B------:R-:W-:Y:S01]  /*5ce0*/  FMNMX.FTZ R6, R60, R6, !PT ;  /* 0x000000063c067209 */ /* 0x000fe20007810000 */
[----:B------:R-:W-:Y:S01]  /*5cf0*/  UIADD3 UR29, UR31, 0x32370b8f, URZ ;  /* 0x32370b8f1f1d7890 */ /* 0x000fe2000fffe03f */
[----:B------:R-:W-:Y:S01]  /*5d00*/  FMNMX.FTZ R7, R88, R7, !PT ;  /* 0x0000000758077209 */ /* 0x000fe20007810000 */
[----:B------:R-:W-:Y:S01]  /*5d10*/  UIADD3 UR33, UR30, -0x255992d5, URZ ;  /* 0xdaa66d2b1e217890 */ /* 0x000fe2000fffe03f */
[----:B------:R-:W-:Y:S01]  /*5d20*/  FMNMX.FTZ R6, R124, R6, !PT ;  /* 0x000000067c067209 */ /* 0x000fe20007810000 */
[----:B------:R-:W-:Y:S01]  /*5d30*/  UIADD3 UR25, UR30, 0x78dde6e4, URZ ;  /* 0x78dde6e41e197890 */ /* 0x000fe2000fffe03f */
[----:B------:R-:W-:Y:S01]  /*5d40*/  LOP3.LUT R12, R11, UR31, R5, 0x96, !PT ;  /* 0x0000001f0b0c7c12 */ /* 0x000fe2000f8e9605 */
[----:B------:R-:W-:Y:S01]  /*5d50*/  UIADD3 UR23, UR31, -0x126145ec, URZ ;  /* 0xed9eba141f177890 */ /* 0x000fe2000fffe03f */
[----:B------:R-:W-:Y:S01]  /*5d60*/  FMNMX.FTZ R6, R141, R6, !PT ;  /* 0x000000068d067209 */ /* 0x000fe20007810000 */
[----:B------:R-:W-:Y:S01]  /*5d70*/  UIADD3 UR20, UR31, -0x56f99767, URZ ;  /* 0xa90668991f147890 */ /* 0x000fe2000fffe03f */
[----:B------:R-:W-:Y:S01]  /*5d80*/  FMNMX.FTZ R5, R81, R14, !PT ;  /* 0x0000000e51057209 */ /* 0x000fe20007810000 */
[----:B------:R-:W-:Y:S01]  /*5d90*/  UIADD3 UR21, UR30, 0x1715609d, URZ ;  /* 0x1715609d1e157890 */ /* 0x000fe2000fffe03f */
[----:B------:R-:W-:-:S02]  /*5da0*/  FMNMX.FTZ R6, R140, R6, !PT ;  /* 0x000000068c067209 */ /* 0x000fc40007810000 */
[----:B------:R-:W-:Y:S02]  /*5db0*/  FMNMX.FTZ R7, R87, R7, !PT ;  /* 0x0000000757077209 */ /* 0x000fe40007810000 */
[----:B------:R-:W-:Y:S02]  /*5dc0*/  FMNMX.FTZ R6, R152, R6, !PT ;  /* 0x0000000698067209 */ /* 0x000fe40007810000 */
[----:B------:R-:W-:Y:S02]  /*5dd0*/  LOP3.LUT R8, R21, R250, RZ, 0x3c, !PT ;  /* 0x000000fa15087212 */ /* 0x000fe400078e3cff */
[----:B------:R-:W-:Y:S02]  /*5de0*/  FMNMX.FTZ R6, R150, R6, !PT ;  /* 0x0000000696067209 */ /* 0x000fe40007810000 */
[----:B------:R-:W-:Y:S01]  /*5df0*/  FMNMX.FTZ R5, R80, R5, !PT ;  /* 0x0000000550057209 */ /* 0x000fe20007810000 */
[----:B------:R-:W-:Y:S01]  /*5e00*/  IMAD.WIDE.U32 R8, R8, -0x2daee0ad, RZ ;  /* 0xd2511f5308087825 */ /* 0x000fe200078e00ff */
[----:B------:R-:W-:-:S02]  /*5e10*/  FMNMX.FTZ R6, R165, R6, !PT ;  /* 0x00000006a5067209 */ /* 0x000fc40007810000 */
[----:B------:R-:W-:Y:S02]  /*5e20*/  FMNMX.FTZ R7, R104, R7, !PT ;  /* 0x0000000768077209 */ /* 0x000fe40007810000 */
[----:B------:R-:W-:Y:S02]  /*5e30*/  FMNMX.FTZ R6, R166, R6, !PT ;  /* 0x00000006a6067209 */ /* 0x000fe40007810000 */
[----:B------:R-:W-:Y:S02]  /*5e40*/  FMNMX.FTZ R5, R105, R5, !PT ;  /* 0x0000000569057209 */ /* 0x000fe40007810000 */
[----:B------:R-:W-:Y:S01]  /*5e50*/  FMNMX.FTZ R7, R144, R7, !PT ;  /* 0x0000000790077209 */ /* 0x000fe20007810000 */
[----:B------:R-:W1:Y:S01]  /*5e60*/  SHFL.BFLY PT, R73, R6, 0x2, 0x1f ;  /* 0x0c401f0006497f89 */ /* 0x000e6200000e0000 */
[----:B------:R-:W-:Y:S02]  /*5e70*/  LOP3.LUT R18, R9, UR36, R10, 0x96, !PT ;  /* 0x0000002409127c12 */ /* 0x000fe4000f8e960a */
[----:B------:R-:W-:-:S02]  /*5e80*/  FMNMX.FTZ R5, R117, R5, !PT ;  /* 0x0000000575057209 */ /* 0x000fc40007810000 */
[----:B------:R-:W-:Y:S01]  /*5e90*/  LOP3.LUT R13, R11, UR31, R13, 0x96, !PT ;  /* 0x0000001f0b0d7c12 */ /* 0x000fe2000f8e960d */
[----:B------:R-:W-:Y:S01]  /*5ea0*/  IMAD.WIDE.U32 R58, R18, -0x326172a9, RZ ;  /* 0xcd9e8d57123a7825 */ /* 0x000fe200078e00ff */
[----:B------:R-:W-:Y:S02]  /*5eb0*/  FMNMX.FTZ R5, R116, R5, !PT ;  /* 0x0000000574057209 */ /* 0x000fe40007810000 */
[----:B------:R-:W-:Y:S01]  /*5ec0*/  LOP3.LUT R15, R17, UR36, R10, 0x96, !PT ;  /* 0x00000024110f7c12 */ /* 0x000fe2000f8e960a */
[----:B------:R-:W-:Y:S01]  /*5ed0*/  IMAD.WIDE.U32 R10, R13, -0x326172a9, RZ ;  /* 0xcd9e8d570d0a7825 */ /* 0x000fe200078e00ff */
[----:B------:R-:W-:Y:S02]  /*5ee0*/  FMNMX.FTZ R5, R37, R5, !PT ;  /* 0x0000000525057209 */ /* 0x000fe40007810000 */
[----:B------:R-:W-:Y:S01]  /*5ef0*/  LEA R185, R0, UR4, 0x1 ;  /* 0x0000000400b97c11 */ /* 0x000fe2000f8e08ff */
[----:B------:R-:W-:Y:S01]  /*5f00*/  IMAD.WIDE.U32 R56, R15, -0x326172a9, RZ ;  /* 0xcd9e8d570f387825 */ /* 0x000fe200078e00ff */
[----:B------:R-:W-:-:S03]  /*5f10*/  LOP3.LUT R13, R11, UR38, R4, 0x96, !PT ;  /* 0x000000260b0d7c12 */ /* 0x000fc6000f8e9604 */
[--C-:B------:R-:W-:Y:S01]  /*5f20*/  IMAD R186, R3, 0x2, R185.reuse ;  /* 0x0000000203ba7824 */ /* 0x100fe200078e02b9 */
[----:B------:R-:W-:Y:S01]  /*5f30*/  LOP3.LUT R15, R57, UR35, R10, 0x96, !PT ;  /* 0x00000023390f7c12 */ /* 0x000fe2000f8e960a */
[C---:B------:R-:W-:Y:S01]  /*5f40*/  IMAD R188, R2.reuse, 0x2, R185 ;  /* 0x0000000202bc7824 */ /* 0x040fe200078e02b9 */
[----:B------:R-:W-:Y:S01]  /*5f50*/  LDSM.16.MT88.4 R28, [R185+0x6000] ;  /* 0x00600000b91c783b */ /* 0x000fe20000004200 */
[----:B------:R-:W-:Y:S01]  /*5f60*/  IMAD R187, R2, 0x2, R186 ;  /* 0x0000000202bb7824 */ /* 0x000fe200078e02ba */
[----:B-1----:R-:W-:Y:S02]  /*5f70*/  FMNMX.FTZ R73, R6, R73, !PT ;  /* 0x0000004906497209 */ /* 0x002fe40007810000 */
[----:B------:R-:W-:Y:S01]  /*5f80*/  LDSM.16.MT88.4 R40, [R188+0x6000] ;  /* 0x00600000bc28783b */ /* 0x000fe20000004200 */
[----:B------:R-:W-:-:S03]  /*5f90*/  FMNMX.FTZ R6, R143, R7, !PT ;  /* 0x000000078f067209 */ /* 0x000fc60007810000 */
[----:B------:R-:W1:Y:S01]  /*5fa0*/  SHFL.BFLY PT, R9, R73, 0x1, 0x1f ;  /* 0x0c201f0049097f89 */ /* 0x000e6200000e0000 */
[----:B------:R-:W-:Y:S01]  /*5fb0*/  FMNMX.FTZ R71, R142, R6, !PT ;  /* 0x000000068e477209 */ /* 0x000fe20007810000 */
[----:B------:R-:W-:Y:S01]  /*5fc0*/  IMAD.WIDE.U32 R6, R12, -0x326172a9, RZ ;  /* 0xcd9e8d570c067825 */ /* 0x000fe200078e00ff */
[----:B------:R-:W-:Y:S01]  /*5fd0*/  LOP3.LUT R12, R11, UR38, R20, 0x96, !PT ;  /* 0x000000260b0c7c12 */ /* 0x000fe2000f8e9614 */
[----:B------:R-:W-:Y:S01]  /*5fe0*/  LDSM.16.MT88.4 R32, [R186+0x6000] ;  /* 0x00600000ba20783b */ /* 0x000fe20000004200 */
[----:B------:R-:W-:Y:S02]  /*5ff0*/  FMNMX.FTZ R71, R145, R71, !PT ;  /* 0x0000004791477209 */ /* 0x000fe40007810000 */
[----:B------:R-:W-:Y:S01]  /*6000*/  LOP3.LUT R22, R7, UR38, R4, 0x96, !PT ;  /* 0x0000002607167c12 */ /* 0x000fe2000f8e9604 */
        /* <DEDUP_REMOVED lines=8> */
[----:B------:R-:W-:Y:S02]  /*6090*/  LOP3.LUT R17, R7, UR38, R20, 0x96, !PT ;  /* 0x0000002607117c12 */ /* 0x000fe4000f8e9614 */
[----:B------:R-:W-:Y:S02]  /*60a0*/  FMNMX.FTZ R7, R148, R4, !PT ;  /* 0x0000000494077209 */ /* 0x000fe40007810000 */
[----:B------:R-:W-:Y:S02]  /*60b0*/  FMNMX.FTZ R5, R96, R90, !PT ;  /* 0x0000005a60057209 */ /* 0x000fe40007810000 */
[----:B-1----:R-:W-:-:S02]  /*60c0*/  FMNMX.FTZ R73, R73, R9, !PT ;  /* 0x0000000949497209 */ /* 0x002fc40007810000 */
[----:B------:R-:W-:Y:S02]  /*60d0*/  FMNMX.FTZ R71, R154, R71, !PT ;  /* 0x000000479a477209 */ /* 0x000fe40007810000 */
[----:B------:R-:W-:Y:S02]  /*60e0*/  FMNMX.FTZ R7, R163, R7, !PT ;  /* 0x00000007a3077209 */ /* 0x000fe40007810000 */
[C---:B------:R-:W-:Y:S02]  /*60f0*/  LOP3.LUT R11, R59.reuse, UR35, R10, 0x96, !PT ;  /* 0x000000233b0b7c12 */ /* 0x040fe4000f8e960a */
[--C-:B------:R-:W-:Y:S02]  /*6100*/  LOP3.LUT R14, R59, UR35, R6.reuse, 0x96, !PT ;  /* 0x000000233b0e7c12 */ /* 0x100fe4000f8e9606 */
[----:B------:R-:W-:Y:S01]  /*6110*/  LOP3.LUT R19, R57, UR35, R6, 0x96, !PT ;  /* 0x0000002339137c12 */ /* 0x000fe2000f8e9606 */
[----:B------:R-:W-:Y:S01]  /*6120*/  FMUL.FTZ R6, R73, UR39 ;  /* 0x0000002749067c20 */ /* 0x000fe20008410000 */
[----:B------:R-:W-:Y:S01]  /*6130*/  FMNMX.FTZ R5, R91, R5, !PT ;  /* 0x000000055b057209 */ /* 0x000fe20007810000 */
[----:B------:R-:W-:Y:S01]  /*6140*/  IMAD.WIDE.U32 R20, R11, -0x2daee0ad, RZ ;  /* 0xd2511f530b147825 */ /* 0x000fe200078e00ff */
[----:B------:R-:W-:-:S02]  /*6150*/  FMNMX.FTZ R71, R157, R71, !PT ;  /* 0x000000479d477209 */ /* 0x000fc40007810000 */
[----:B------:R-:W-:Y:S01]  /*6160*/  FSETP.NEU.FTZ.AND P0, PT, R73, -INF , PT ;  /* 0xff8000004900780b */ /* 0x000fe20003f1d000 */
[----:B------:R-:W-:Y:S01]  /*6170*/  IMAD.WIDE.U32 R114, R14, -0x2daee0ad, RZ ;  /* 0xd2511f530e727825 */ /* 0x000fe200078e00ff */
[----:B------:R-:W-:Y:S01]  /*6180*/  FMNMX.FTZ R7, R161, R7, !PT ;  /* 0x00000007a1077209 */ /* 0x000fe20007810000 */
[----:B------:R-:W1:Y:S01]  /*6190*/  SHFL.BFLY PT, R10, R71, 0x2, 0x1f ;  /* 0x0c401f00470a7f89 */ /* 0x000e6200000e0000 */
[----:B------:R-:W-:Y:S01]  /*61a0*/  FMNMX.FTZ R9, R83, R5, !PT ;  /* 0x0000000553097209 */ /* 0x000fe20007810000 */
[----:B------:R-:W-:Y:S01]  /*61b0*/  IMAD.WIDE.U32 R4, R12, -0x2daee0ad, RZ ;  /* 0xd2511f530c047825 */ /* 0x000fe200078e00ff */
[----:B------:R-:W-:Y:S02]  /*61c0*/  FSEL R6, R6, RZ, P0 ;  /* 0x000000ff06067208 */ /* 0x000fe40000000000 */
[----:B------:R-:W-:Y:S01]  /*61d0*/  FMNMX.FTZ R7, R162, R7, !PT ;  /* 0x00000007a2077209 */ /* 0x000fe20007810000 */
[----:B------:R-:W-:Y:S01]  /*61e0*/  IMAD.WIDE.U32 R12, R13, -0x2daee0ad, RZ ;  /* 0xd2511f530d0c7825 */ /* 0x000fe200078e00ff */
[----:B------:R-:W-:-:S02]  /*61f0*/  FMNMX.FTZ R9, R128, R9, !PT ;  /* 0x0000000980097209 */ /* 0x000fc40007810000 */
[----:B------:R-:W-:Y:S01]  /*6200*/  LOP3.LUT R18, R5, UR34, R8, 0x96, !PT ;  /* 0x0000002205127c12 */ /* 0x000fe2000f8e9608 */
[----:B------:R-:W-:Y:S01]  /*6210*/  FFMA.FTZ R5, R78, UR39, -R6 ;  /* 0x000000274e057c23 */ /* 0x000fe20008010806 */
[----:B------:R-:W-:Y:S01]  /*6220*/  LOP3.LUT R23, R21, UR29, R4, 0x96, !PT ;  /* 0x0000001d15177c12 */ /* 0x000fe2000f8e9604 */
[----:B------:R-:W-:Y:S01]  /*6230*/  IMAD.WIDE.U32 R14, R15, -0x2daee0ad, RZ ;  /* 0xd2511f530f0e7825 */ /* 0x000fe200078e00ff */
[----:B------:R-:W-:Y:S01]  /*6240*/  FMNMX.FTZ R4, R164, R7, !PT ;  /* 0x00000007a4047209 */ /* 0x000fe20007810000 */
[----:B------:R2:W-:Y:S01]  /*6250*/  MUFU.EX2 R237, R5 ;  /* 0x0000000500ed7308 */ /* 0x0005e20000000800 */
[----:B------:R-:W-:Y:S01]  /*6260*/  FMNMX.FTZ R9, R127, R9, !PT ;  /* 0x000000097f097209 */ /* 0x000fe20007810000 */
[----:B------:R-:W-:Y:S01]  /*6270*/  FFMA.FTZ R7, R77, UR39, -R6 ;  /* 0x000000274d077c23 */ /* 0x000fe20008010806 */
[----:B------:R-:W-:Y:S01]  /*6280*/  IMAD.WIDE.U32 R112, R19, -0x2daee0ad, RZ ;  /* 0xd2511f5313707825 */ /* 0x000fe200078e00ff */
[----:B------:R-:W3:Y:S01]  /*6290*/  SHFL.BFLY PT, R70, R4, 0x2, 0x1f ;  /* 0x0c401f0004467f89 */ /* 0x000ee200000e0000 */
[----:B------:R-:W-:-:S02]  /*62a0*/  FMNMX.FTZ R9, R126, R9, !PT ;  /* 0x000000097e097209 */ /* 0x000fc40007810000 */
[----:B------:R-:W-:Y:S01]  /*62b0*/  IMAD.WIDE.U32 R18, R18, -0x326172a9, RZ ;  /* 0xcd9e8d5712127825 */ /* 0x000fe200078e00ff */
[----:B------:R4:W-:Y:S01]  /*62c0*/  MUFU.EX2 R233, R7 ;  /* 0x0000000700e97308 */ /* 0x0009e20000000800 */
[----:B-1----:R-:W-:Y:S02]  /*62d0*/  FMNMX.FTZ R71, R71, R10, !PT ;  /* 0x0000000a47477209 */ /* 0x002fe40007810000 */
[----:B------:R-:W-:-:S03]  /*62e0*/  IMAD.WIDE.U32 R10, R17, -0x2daee0ad, RZ ;  /* 0xd2511f53110a7825 */ /* 0x000fc600078e00ff */
[----:B------:R-:W1:Y:S02]  /*62f0*/  SHFL.BFLY PT, R17, R71, 0x1, 0x1f ;  /* 0x0c201f0047117f89 */ /* 0x000e6400000e0000 */
[----:B------:R-:W-:Y:S01]  /*6300*/  LOP3.LUT R146, R11, UR34, R8, 0x96, !PT ;  /* 0x000000220b927c12 */ /* 0x000fe2000f8e9608 */
[----:B--2---:R-:W-:Y:S01]  /*6310*/  FFMA.FTZ R5, R76, UR39, -R6 ;  /* 0x000000274c057c23 */ /* 0x004fe20008010806 */
[----:B------:R-:W-:Y:S02]  /*6320*/  LOP3.LUT R115, R115, UR29, R10, 0x96, !PT ;  /* 0x0000001d73737c12 */ /* 0x000fe4000f8e960a */
[----:B------:R-:W-:Y:S01]  /*6330*/  LOP3.LUT R10, R13, UR34, R16, 0x96, !PT ;  /* 0x000000220d0a7c12 */ /* 0x000fe2000f8e9610 */
[----:B------:R2:W-:Y:S01]  /*6340*/  MUFU.EX2 R235, R5 ;  /* 0x0000000500eb7308 */ /* 0x0005e20000000800 */
[----:B----4-:R-:W-:Y:S01]  /*6350*/  FFMA.FTZ R7, R74, UR39, -R6 ;  /* 0x000000274a077c23 */ /* 0x010fe20008010806 */
[----:B---3--:R-:W-:-:S06]  /*6360*/  FMNMX.FTZ R70, R4, R70, !PT ;  /* 0x0000004604467209 */ /* 0x008fcc0007810000 */
[----:B------:R3:W-:Y:S01]  /*6370*/  MUFU.EX2 R231, R7 ;  /* 0x0000000700e77308 */ /* 0x0007e20000000800 */
[----:B------:R-:W4:Y:S01]  /*6380*/  SHFL.BFLY PT, R21, R70, 0x1, 0x1f ;  /* 0x0c201f0046157f89 */ /* 0x000f2200000e0000 */
[----:B--2---:R-:W-:Y:S01]  /*6390*/  FMNMX.FTZ R5, R125, R9, !PT ;  /* 0x000000097d057209 */ /* 0x004fe20007810000 */
[----:B------:R-:W-:Y:S01]  /*63a0*/  IMAD.WIDE.U32 R8, R22, -0x2daee0ad, RZ ;  /* 0xd2511f5316087825 */ /* 0x000fe200078e00ff */
[----:B-1----:R-:W-:Y:S02]  /*63b0*/  FMNMX.FTZ R71, R71, R17, !PT ;  /* 0x0000001147477209 */ /* 0x002fe40007810000 */
[----:B------:R-:W-:Y:S02]  /*63c0*/  FMNMX.FTZ R5, R160, R5, !PT ;  /* 0x00000005a0057209 */ /* 0x000fe40007810000 */
[----:B------:R-:W-:Y:S02]  /*63d0*/  LOP3.LUT R59, R9, UR34, R16, 0x96, !PT ;  /* 0x00000022093b7c12 */ /* 0x000fe4000f8e9610 */
[----:B------:R-:W-:Y:S01]  /*63e0*/  FMNMX.FTZ R5, R159, R5, !PT ;  /* 0x000000059f057209 */ /* 0x000fe20007810000 */
[----:B---3--:R-:W-:Y:S01]  /*63f0*/  FFMA.FTZ R7, R72, UR39, -R6 ;  /* 0x0000002748077c23 */ /* 0x008fe20008010806 */
[----:B------:R-:W-:-:S02]  /*6400*/  LOP3.LUT R16, R15, UR29, R12, 0x96, !PT ;  /* 0x0000001d0f107c12 */ /* 0x000fc4000f8e960c */
[----:B------:R-:W-:Y:S01]  /*6410*/  FMNMX.FTZ R5, R158, R5, !PT ;  /* 0x000000059e057209 */ /* 0x000fe20007810000 */
[----:B------:R1:W-:Y:S01]  /*6420*/  MUFU.EX2 R230, R7 ;  /* 0x0000000700e67308 */ /* 0x0003e20000000800 */
[----:B------:R-:W-:Y:S01]  /*6430*/  LOP3.LUT R12, R19, UR33, R58, 0x96, !PT ;  /* 0x00000021130c7c12 */ /* 0x000fe2000f8e963a */
[----:B------:R-:W-:Y:S01]  /*6440*/  IMAD.WIDE.U32 R16, R16, -0x326172a9, RZ ;  /* 0xcd9e8d5710107825 */ /* 0x000fe200078e00ff */
[----:B------:R-:W-:Y:S02]  /*6450*/  FMNMX.FTZ R5, R156, R5, !PT ;  /* 0x000000059c057209 */ /* 0x000fe40007810000 */
[----:B------:R-:W-:Y:S01]  /*6460*/  FSETP.NEU.FTZ.AND P0, PT, R71, -INF , PT ;  /* 0xff8000004700780b */ /* 0x000fe20003f1d000 */
[----:B------:R-:W-:Y:S01]  /*6470*/  IMAD.WIDE.U32 R12, R12, -0x2daee0ad, RZ ;  /* 0xd2511f530c0c7825 */ /* 0x000fe200078e00ff */
[----:B------:R-:W-:Y:S02]  /*6480*/  FMNMX.FTZ R4, R169, R5, !PT ;  /* 0x00000005a9047209 */ /* 0x000fe40007810000 */
[----:B------:R-:W-:Y:S01]  /*6490*/  LOP3.LUT R57, R113, UR29, R8, 0x96, !PT ;  /* 0x0000001d71397c12 */ /* 0x000fe2000f8e9608 */
[----:B------:R-:W-:Y:S01]  /*64a0*/  FFMA.FTZ R8, R68, UR39, -R6 ;  /* 0x0000002744087c23 */ /* 0x000fe20008010806 */
[----:B------:R-:W-:-:S02]  /*64b0*/  FMNMX.FTZ R4, R170, R4, !PT ;  /* 0x00000004aa047209 */ /* 0x000fc40007810000 */
[----:B------:R-:W-:Y:S01]  /*64c0*/  LOP3.LUT R15, R13, UR23, R20, 0x96, !PT ;  /* 0x000000170d0f7c12 */ /* 0x000fe2000f8e9614 */
[----:B------:R2:W-:Y:S01]  /*64d0*/  MUFU.EX2 R234, R8 ;  /* 0x0000000800ea7308 */ /* 0x0005e20000000800 */
[----:B------:R-:W-:Y:S01]  /*64e0*/  FMNMX.FTZ R72, R167, R4, !PT ;  /* 0x00000004a7487209 */ /* 0x000fe20007810000 */
[----:B------:R-:W-:-:S04]  /*64f0*/  IMAD.WIDE.U32 R4, R10, -0x326172a9, RZ ;  /* 0xcd9e8d570a047825 */ /* 0x000fc800078e00ff */
[----:B-1----:R-:W-:Y:S01]  /*6500*/  FFMA.FTZ R7, R69, UR39, -R6 ;  /* 0x0000002745077c23 */ /* 0x002fe20008010806 */
[----:B----4-:R-:W-:Y:S02]  /*6510*/  FMNMX.FTZ R70, R70, R21, !PT ;  /* 0x0000001546467209 */ /* 0x010fe40007810000 */
[----:B------:R-:W-:Y:S01]  /*6520*/  FMNMX.FTZ R72, R168, R72, !PT ;  /* 0x00000048a8487209 */ /* 0x000fe20007810000 */
[----:B------:R-:W-:Y:S01]  /*6530*/  IMAD.WIDE.U32 R10, R23, -0x326172a9, RZ ;  /* 0xcd9e8d57170a7825 */ /* 0x000fe200078e00ff */
[----:B------:R1:W-:Y:S01]  /*6540*/  MUFU.EX2 R232, R7 ;  /* 0x0000000700e87308 */ /* 0x0003e20000000800 */
[----:B------:R-:W-:Y:S02]  /*6550*/  LOP3.LUT R9, R5, UR33, R56, 0x96, !PT ;  /* 0x0000002105097c12 */ /* 0x000fe4000f8e9638 */
[----:B------:R-:W3:Y:S01]  /*6560*/  SHFL.BFLY PT, R19, R72, 0x2, 0x1f ;  /* 0x0c401f0048137f89 */ /* 0x000ee200000e0000 */
[----:B------:R-:W-:Y:S02]  /*6570*/  LOP3.LUT R18, R11, UR25, R18, 0x96, !PT ;  /* 0x000000190b127c12 */ /* 0x000fe4000f8e9612 */
[----:B--2---:R-:W-:-:S04]  /*6580*/  IMAD.WIDE.U32 R8, R9, -0x2daee0ad, RZ ;  /* 0xd2511f5309087825 */ /* 0x004fc800078e00ff */
[----:B------:R-:W-:Y:S01]  /*6590*/  IMAD.WIDE.U32 R24, R18, -0x2daee0ad, RZ ;  /* 0xd2511f5312187825 */ /* 0x000fe200078e00ff */
[----:B------:R-:W-:-:S03]  /*65a0*/  LOP3.LUT R11, R9, UR23, R14, 0x96, !PT ;  /* 0x00000017090b7c12 */ /* 0x000fc6000f8e960e */
[----:B-1----:R-:W-:Y:S01]  /*65b0*/  FMUL.FTZ R7, R71, UR39 ;  /* 0x0000002747077c20 */ /* 0x002fe20008410000 */
[----:B------:R-:W-:Y:S01]  /*65c0*/  IMAD.WIDE.U32 R14, R15, -0x326172a9, RZ ;  /* 0xcd9e8d570f0e7825 */ /* 0x000fe200078e00ff */
[----:B------:R-:W-:-:S03]  /*65d0*/  LOP3.LUT R12, R25, UR20, R12, 0x96, !PT ;  /* 0x00000014190c7c12 */ /* 0x000fc6000f8e960c */
[----:B------:R-:W-:Y:S02]  /*65e0*/  FSEL R5, R7, RZ, P0 ;  /* 0x000000ff07057208 */ /* 0x000fe40000000000 */
[----:B------:R-:W-:Y:S01]  /*65f0*/  FSETP.NEU.FTZ.AND P0, PT, R70, -INF , PT ;  /* 0xff8000004600780b */ /* 0x000fe20003f1d000 */
[----:B------:R-:W-:Y:S01]  /*6600*/  IMAD.WIDE.U32 R12, R12, -0x326172a9, RZ ;  /* 0xcd9e8d570c0c7825 */ /* 0x000fe200078e00ff */
[----:B------:R-:W-:-:S03]  /*6610*/  LOP3.LUT R25, R15, UR21, R10, 0x96, !PT ;  /* 0x000000150f197c12 */ /* 0x000fc6000f8e960a */
[----:B------:R-:W-:Y:S01]  /*6620*/  FFMA.FTZ R7, R84, UR39, -R5 ;  /* 0x0000002754077c23 */ /* 0x000fe20008010805 */
[----:B---3--:R-:W-:Y:S01]  /*6630*/  FMNMX.FTZ R72, R72, R19, !PT ;  /* 0x0000001348487209 */ /* 0x008fe20007810000 */
[----:B------:R-:W-:Y:S01]  /*6640*/  IMAD.WIDE.U32 R10, R11, -0x326172a9, RZ ;  /* 0xcd9e8d570b0a7825 */ /* 0x000fe200078e00ff */
[----:B------:R-:W-:Y:S01]  /*6650*/  LOP3.LUT R14, R13, UR16, R14, 0x96, !PT ;  /* 0x000000100d0e7c12 */ /* 0x000fe2000f8e960e */
[----:B------:R1:W-:Y:S01]  /*6660*/  MUFU.EX2 R229, R7 ;  /* 0x0000000700e57308 */ /* 0x0003e20000000800 */
[----:B------:R-:W-:Y:S01]  /*6670*/  LOP3.LUT R20, R12, 0xff, RZ, 0xc0, !PT ;  /* 0x000000ff0c147812 */ /* 0x000fe200078ec0ff */
[----:B------:R-:W2:Y:S01]  /*6680*/  SHFL.BFLY PT, R18, R72, 0x1, 0x1f ;  /* 0x0c201f0048127f89 */ /* 0x000ea200000e0000 */
[----:B------:R-:W-:Y:S02]  /*6690*/  LOP3.LUT R21, R11, UR21, R16, 0x96, !PT ;  /* 0x000000150b157c12 */ /* 0x000fe4000f8e9610 */
[----:B------:R-:W-:-:S04]  /*66a0*/  SHF.R.U32.HI R19, RZ, 0x10, R12 ;  /* 0x00000010ff137819 */ /* 0x000fc8000001160c */
[----:B------:R-:W-:Y:S02]  /*66b0*/  LOP3.LUT R19, R19, 0xff, RZ, 0xc0, !PT ;  /* 0x000000ff13137812 */ /* 0x000fe400078ec0ff */
[----:B-1----:R-:W-:Y:S01]  /*66c0*/  LOP3.LUT R7, R17, UR25, R4, 0x96, !PT ;  /* 0x0000001911077c12 */ /* 0x002fe2000f8e9604 */
[----:B------:R-:W-:-:S04]  /*66d0*/  FFMA.FTZ R4, R85, UR39, -R5 ;  /* 0x0000002755047c23 */ /* 0x000fc80008010805 */
[----:B------:R1:W-:Y:S01]  /*66e0*/  MUFU.EX2 R228, R4 ;  /* 0x0000000400e47308 */ /* 0x0003e20000000800 */
[----:B------:R-:W-:-:S04]  /*66f0*/  IMAD.WIDE.U32 R22, R7, -0x2daee0ad, RZ ;  /* 0xd2511f5307167825 */ /* 0x000fc800078e00ff */
[----:B------:R-:W-:Y:S01]  /*6700*/  FFMA.FTZ R7, R75, UR39, -R5 ;  /* 0x000000274b077c23 */ /* 0x000fe20008010805 */
[----:B--2---:R-:W-:Y:S02]  /*6710*/  FMNMX.FTZ R72, R72, R18, !PT ;  /* 0x0000001248487209 */ /* 0x004fe40007810000 */
[----:B------:R-:W-:Y:S01]  /*6720*/  LOP3.LUT R8, R23, UR20, R8, 0x96, !PT ;  /* 0x0000001417087c12 */ /* 0x000fe2000f8e9608 */
[----:B------:R2:W-:Y:S01]  /*6730*/  MUFU.EX2 R227, R7 ;  /* 0x0000000700e37308 */ /* 0x0005e20000000800 */
[----:B------:R-:W-:-:S03]  /*6740*/  SHF.R.U32.HI R23, RZ, 0x18, R12 ;  /* 0x00000018ff177819 */ /* 0x000fc6000001160c */
[----:B------:R-:W-:-:S03]  /*6750*/  IMAD.WIDE.U32 R8, R8, -0x326172a9, RZ ;  /* 0xcd9e8d5708087825 */ /* 0x000fc600078e00ff */
[----:B------:R-:W-:Y:S01]  /*6760*/  LOP3.LUT R17, R8, 0xff, RZ, 0xc0, !PT ;  /* 0x000000ff08117812 */ /* 0x000fe200078ec0ff */
[----:B-1----:R-:W-:Y:S01]  /*6770*/  FFMA.FTZ R4, R79, UR39, -R5 ;  /* 0x000000274f047c23 */ /* 0x002fe20008010805 */
[----:B------:R-:W-:-:S03]  /*6780*/  SHF.R.U32.HI R16, RZ, 0x18, R8 ;  /* 0x00000018ff107819 */ /* 0x000fc60000011608 */
[----:B------:R1:W3:Y:S01]  /*6790*/  MUFU.EX2 R226, R4 ;  /* 0x0000000400e27308 */ /* 0x0002e20000000800 */
[----:B--2---:R-:W-:Y:S02]  /*67a0*/  LOP3.LUT R7, R9, UR16, R10, 0x96, !PT ;  /* 0x0000001009077c12 */ /* 0x004fe4000f8e960a */
[----:B------:R-:W-:Y:S02]  /*67b0*/  LOP3.LUT R9, R8, 0xffff, RZ, 0xc0, !PT ;  /* 0x0000ffff08097812 */ /* 0x000fe400078ec0ff */
[----:B------:R-:W-:Y:S02]  /*67c0*/  SHF.R.U32.HI R3, RZ, 0x10, R7 ;  /* 0x00000010ff037819 */ /* 0x000fe40000011607 */
[----:B------:R-:W-:-:S04]  /*67d0*/  SHF.R.U32.HI R9, RZ, 0x8, R9 ;  /* 0x00000008ff097819 */ /* 0x000fc80000011609 */
[----:B------:R-:W-:Y:S02]  /*67e0*/  PRMT R17, R17, 0x5410, R9 ;  /* 0x0000541011117816 */ /* 0x000fe40000000009 */
        /* <DEDUP_REMOVED lines=10> */
[----:B-1----:R-:W-:-:S02]  /*6890*/  SHF.R.U32.HI R11, RZ, 0x10, R8 ;  /* 0x00000010ff0b7819 */ /* 0x002fc40000011608 */
[----:B------:R-:W-:Y:S02]  /*68a0*/  LOP3.LUT R8, R7, 0xffff, RZ, 0xc0, !PT ;  /* 0x0000ffff07087812 */ /* 0x000fe400078ec0ff */
[----:B------:R-:W-:Y:S02]  /*68b0*/  LOP3.LUT R15, R11, 0xff, RZ, 0xc0, !PT ;  /* 0x000000ff0b0f7812 */ /* 0x000fe400078ec0ff */
[----:B------:R-:W-:Y:S01]  /*68c0*/  LOP3.LUT R11, R7, 0xff, RZ, 0xc0, !PT ;  /* 0x000000ff070b7812 */ /* 0x000fe200078ec0ff */
[----:B------:R-:W-:Y:S01]  /*68d0*/  FFMA.FTZ R7, R36, UR39, -R6 ;  /* 0x0000002724077c23 */ /* 0x000fe20008010806 */
[----:B--2---:R-:W-:Y:S01]  /*68e0*/  SHF.R.U32.HI R10, RZ, 0x8, R8 ;  /* 0x00000008ff0a7819 */ /* 0x004fe20000011608 */
[----:B------:R-:W-:Y:S01]  /*68f0*/  FFMA.FTZ R8, R81, UR39, -R4 ;  /* 0x0000002751087c23 */ /* 0x000fe20008010804 */
[----:B------:R-:W-:Y:S01]  /*6900*/  PRMT R15, R15, 0x5410, R16 ;  /* 0x000054100f0f7816 */ /* 0x000fe20000000010 */
[----:B------:R3:W-:Y:S01]  /*6910*/  MUFU.EX2 R225, R7 ;  /* 0x0000000700e17308 */ /* 0x0007e20000000800 */
[----:B------:R-:W-:Y:S01]  /*6920*/  PRMT R11, R11, 0x5410, R10 ;  /* 0x000054100b0b7816 */ /* 0x000fe2000000000a */
[----:B----4-:R-:W-:-:S06]  /*6930*/  FMUL.FTZ R0, R72, UR39 ;  /* 0x0000002748007c20 */ /* 0x010fcc0008410000 */
[----:B------:R1:W2:Y:S01]  /*6940*/  MUFU.EX2 R221, R8 ;  /* 0x0000000800dd7308 */ /* 0x0002a20000000800 */
[----:B------:R-:W-:-:S05]  /*6950*/  FSEL R0, R0, RZ, P0 ;  /* 0x000000ff00007208 */ /* 0x000fca0000000000 */
[----:B------:R-:W-:Y:S01]  /*6960*/  FFMA.FTZ R2, R96, UR39, -R0 ;  /* 0x0000002760027c23 */ /* 0x000fe20008010800 */
[----:B---3--:R-:W-:-:S03]  /*6970*/  F2FP.F16.F32.PACK_AB R7, R227, R226 ;  /* 0x000000e2e307723e */ /* 0x008fc600000000ff */
[----:B------:R3:W-:Y:S01]  /*6980*/  MUFU.EX2 R220, R2 ;  /* 0x0000000200dc7308 */ /* 0x0007e20000000800 */
[----:B-1----:R-:W-:Y:S02]  /*6990*/  LOP3.LUT R8, R3, 0xff, RZ, 0xc0, !PT ;  /* 0x000000ff03087812 */ /* 0x002fe400078ec0ff */
[----:B------:R-:W-:Y:S01]  /*69a0*/  HSET2.LE.AND R3, R17, R173, PT ;  /* 0x000000ad11037233 */ /* 0x000fe20003803000 */
[----:B------:R-:W-:Y:S01]  /*69b0*/  IMAD.WIDE.U32 R16, R25, -0x2daee0ad, RZ ;  /* 0xd2511f5319107825 */ /* 0x000fe200078e00ff */
[----:B------:R-:W-:-:S03]  /*69c0*/  PRMT R8, R8, 0x5410, R9 ;  /* 0x0000541008087816 */ /* 0x000fc60000000009 */
[----:B------:R-:W-:Y:S02]  /*69d0*/  LOP3.LUT R10, R3, R7, RZ, 0xc0, !PT ;  /* 0x00000007030a7212 */ /* 0x000fe400078ec0ff */
[--C-:B------:R-:W-:Y:S01]  /*69e0*/  HSET2.LE.AND R7, R11, R173.reuse, PT ;  /* 0x000000ad0b077233 */ /* 0x100fe20003803000 */
[----:B------:R-:W-:Y:S01]  /*69f0*/  FFMA.FTZ R11, R90, UR39, -R0 ;  /* 0x000000275a0b7c23 */ /* 0x000fe20008010800 */
[--C-:B---3--:R-:W-:Y:S02]  /*6a00*/  HSET2.LE.AND R2, R15, R173.reuse, PT ;  /* 0x000000ad0f027233 */ /* 0x108fe40003803000 */
[----:B--2---:R-:W-:Y:S01]  /*6a10*/  F2FP.F16.F32.PACK_AB R3, R223, R221 ;  /* 0x000000dddf03723e */ /* 0x004fe200000000ff */
[----:B------:R1:W2:Y:S01]  /*6a20*/  MUFU.EX2 R219, R11 ;  /* 0x0000000b00db7308 */ /* 0x0002a20000000800 */
[----:B------:R-:W-:Y:S02]  /*6a30*/  HSET2.LE.AND R9, R8, R173, PT ;  /* 0x000000ad08097233 */ /* 0x000fe40003803000 */
[----:B------:R-:W-:-:S02]  /*6a40*/  F2FP.F16.F32.PACK_AB R8, R228, R229 ;  /* 0x000000e5e408723e */ /* 0x000fc400000000ff */
[----:B------:R-:W-:Y:S02]  /*6a50*/  F2FP.F16.F32.PACK_AB R15, R222, R224 ;  /* 0x000000e0de0f723e */ /* 0x000fe400000000ff */
[----:B------:R-:W-:Y:S02]  /*6a60*/  LOP3.LUT R8, R7, R8, RZ, 0xc0, !PT ;  /* 0x0000000807087212 */ /* 0x000fe400078ec0ff */
[----:B------:R-:W-:Y:S02]  /*6a70*/  LOP3.LUT R7, R12, 0xffff, RZ, 0xc0, !PT ;  /* 0x0000ffff0c077812 */ /* 0x000fe400078ec0ff */
[----:B------:R-:W-:Y:S01]  /*6a80*/  LOP3.LUT R9, R9, R15, RZ, 0xc0, !PT ;  /* 0x0000000f09097212 */ /* 0x000fe200078ec0ff */
[--C-:B------:R-:W-:Y:S01]  /*6a90*/  FFMA.FTZ R15, R83, UR39, -R0.reuse ;  /* 0x00000027530f7c23 */ /* 0x100fe20008010800 */
[----:B------:R-:W-:Y:S02]  /*6aa0*/  SHF.R.U32.HI R13, RZ, 0x8, R7 ;  /* 0x00000008ff0d7819 */ /* 0x000fe40000011607 */
[----:B------:R-:W-:Y:S01]  /*6ab0*/  LOP3.LUT R12, R14, 0xffff, RZ, 0xc0, !PT ;  /* 0x0000ffff0e0c7812 */ /* 0x000fe200078ec0ff */
[----:B------:R3:W-:Y:S01]  /*6ac0*/  MUFU.EX2 R214, R15 ;  /* 0x0000000f00d67308 */ /* 0x0007e20000000800 */
[----:B-1----:R-:W-:Y:S01]  /*6ad0*/  LOP3.LUT R11, R2, R3, RZ, 0xc0, !PT ;  /* 0x00000003020b7212 */ /* 0x002fe200078ec0ff */
[----:B------:R-:W-:Y:S01]  /*6ae0*/  FFMA.FTZ R2, R91, UR39, -R0 ;  /* 0x000000275b027c23 */ /* 0x000fe20008010800 */
[----:B------:R-:W-:-:S02]  /*6af0*/  SHF.R.U32.HI R12, RZ, 0x8, R12 ;  /* 0x00000008ff0c7819 */ /* 0x000fc4000001160c */
[----:B------:R-:W-:Y:S02]  /*6b00*/  LOP3.LUT R18, R17, UR15, R24, 0x96, !PT ;  /* 0x0000000f11127c12 */ /* 0x000fe4000f8e9618 */
[----:B------:R-:W-:Y:S01]  /*6b10*/  LDSM.16.MT88.4 R24, [R185+0x6800] ;  /* 0x00680000b918783b */ /* 0x000fe20000004200 */
[----:B------:R1:W4:Y:S01]  /*6b20*/  MUFU.EX2 R218, R2 ;  /* 0x0000000200da7308 */ /* 0x0003220000000800 */
[C---:B------:R-:W-:Y:S06]  /*6b30*/  HMMA.16816.F32 R80, R8.reuse, R28, RZ ;  /* 0x0000001c0850723c */ /* 0x040fec00000018ff */
[----:B------:R-:W-:Y:S01]  /*6b40*/  HMMA.16816.F32 R108, R8, R40, RZ ;  /* 0x00000028086c723c */ /* 0x000fe200000018ff */
[----:B---3--:R-:W-:-:S05]  /*6b50*/  SHF.R.U32.HI R15, RZ, 0x10, R14 ;  /* 0x00000010ff0f7819 */ /* 0x008fca000001160e */
[----:B------:R-:W-:Y:S01]  /*6b60*/  HMMA.16816.F32 R96, R8, R32, RZ ;  /* 0x000000200860723c */ /* 0x000fe200000018ff */
[----:B-1----:R-:W-:Y:S01]  /*6b70*/  IMAD.WIDE.U32 R2, R21, -0x2daee0ad, RZ ;  /* 0xd2511f5315027825 */ /* 0x002fe200078e00ff */
[----:B------:R-:W-:-:S04]  /*6b80*/  LOP3.LUT R21, R14, 0xff, RZ, 0xc0, !PT ;  /* 0x000000ff0e157812 */ /* 0x000fc800078ec0ff */
[C---:B------:R-:W-:Y:S01]  /*6b90*/  HMMA.16816.F32 R100, R8.reuse, R30, RZ ;  /* 0x0000001e0864723c */ /* 0x040fe200000018ff */
[----:B------:R-:W-:Y:S02]  /*6ba0*/  LOP3.LUT R7, R3, UR15, R22, 0x96, !PT ;  /* 0x0000000f03077c12 */ /* 0x000fe4000f8e9616 */
[----:B------:R-:W-:Y:S01]  /*6bb0*/  PRMT R22, R20, 0x5410, R13 ;  /* 0x0000541014167816 */ /* 0x000fe2000000000d */
[--C-:B------:R-:W-:Y:S01]  /*6bc0*/  FFMA.FTZ R13, R89, UR39, -R5.reuse ;  /* 0x00000027590d7c23 */ /* 0x100fe20008010805 */
[----:B------:R-:W-:Y:S01]  /*6bd0*/  SHF.R.U32.HI R20, RZ, 0x18, R14 ;  /* 0x00000018ff147819 */ /* 0x000fe2000001160e */
[C---:B------:R-:W-:Y:S01]  /*6be0*/  HMMA.16816.F32 R76, R8.reuse, R42, RZ ;  /* 0x0000002a084c723c */ /* 0x040fe200000018ff */
[----:B------:R-:W-:Y:S01]  /*6bf0*/  LOP3.LUT R14, R15, 0xff, RZ, 0xc0, !PT ;  /* 0x000000ff0f0e7812 */ /* 0x000fe200078ec0ff */
[----:B------:R1:W-:Y:S01]  /*6c00*/  MUFU.EX2 R216, R13 ;  /* 0x0000000d00d87308 */ /* 0x0003e20000000800 */
[----:B------:R-:W-:Y:S01]  /*6c10*/  PRMT R12, R21, 0x5410, R12 ;  /* 0x00005410150c7816 */ /* 0x000fe2000000000c */
[----:B------:R-:W-:Y:S01]  /*6c20*/  FFMA.FTZ R21, R104, UR39, -R5 ;  /* 0x0000002768157c23 */ /* 0x000fe20008010805 */
[----:B------:R-:W-:Y:S01]  /*6c30*/  PRMT R15, R19, 0x5410, R23 ;  /* 0x00005410130f7816 */ /* 0x000fe20000000017 */
[----:B------:R-:W-:Y:S01]  /*6c40*/  HMMA.16816.F32 R92, R8, R46, RZ ;  /* 0x0000002e085c723c */ /* 0x000fe200000018ff */
[----:B------:R-:W-:-:S02]  /*6c50*/  PRMT R23, R14, 0x5410, R20 ;  /* 0x000054100e177816 */ /* 0x000fc40000000014 */
[--C-:B------:R-:W-:Y:S01]  /*6c60*/  HSET2.LE.AND R14, R22, R173.reuse, PT ;  /* 0x000000ad160e7233 */ /* 0x100fe20003803000 */
[----:B------:R3:W-:Y:S01]  /*6c70*/  MUFU.EX2 R213, R21 ;  /* 0x0000001500d57308 */ /* 0x0007e20000000800 */
[--C-:B------:R-:W-:Y:S02]  /*6c80*/  HSET2.LE.AND R19, R12, R173.reuse, PT ;  /* 0x000000ad0c137233 */ /* 0x100fe40003803000 */
[----:B------:R-:W-:Y:S02]  /*6c90*/  F2FP.F16.F32.PACK_AB R12, R231, R233 ;  /* 0x000000e9e70c723e */ /* 0x000fe400000000ff */
[----:B------:R-:W-:Y:S02]  /*6ca0*/  F2FP.F16.F32.PACK_AB R20, R235, R237 ;  /* 0x000000edeb14723e */ /* 0x000fe400000000ff */
[----:B------:R-:W-:Y:S01]  /*6cb0*/  HSET2.LE.AND R15, R15, R173, PT ;  /* 0x000000ad0f0f7233 */ /* 0x000fe20003803000 */
[----:B-1----:R-:W-:Y:S01]  /*6cc0*/  FFMA.FTZ R13, R88, UR39, -R5 ;  /* 0x00000027580d7c23 */ /* 0x002fe20008010805 */
[----:B------:R-:W-:Y:S01]  /*6cd0*/  LOP3.LUT R14, R14, R12, RZ, 0xc0, !PT ;  /* 0x0000000c0e0e7212 */ /* 0x000fe200078ec0ff */
[----:B------:R-:W-:Y:S01]  /*6ce0*/  HMMA.16816.F32 R88, R8, R44, RZ ;  /* 0x0000002c0858723c */ /* 0x000fe200000018ff */
[----:B------:R-:W-:Y:S01]  /*6cf0*/  LOP3.LUT R12, R19, R20, RZ, 0xc0, !PT ;  /* 0x00000014130c7212 */ /* 0x000fe200078ec0ff */
[----:B------:R1:W-:Y:S01]  /*6d00*/  MUFU.EX2 R217, R13 ;  /* 0x0000000d00d97308 */ /* 0x0003e20000000800 */
[----:B------:R-:W-:Y:S01]  /*6d10*/  FFMA.FTZ R20, R105, UR39, -R4 ;  /* 0x0000002769147c23 */ /* 0x000fe20008010804 */
[----:B------:R-:W-:-:S02]  /*6d20*/  LOP3.LUT R3, R2, 0xffff, RZ, 0xc0, !PT ;  /* 0x0000ffff02037812 */ /* 0x000fc400078ec0ff */
[----:B--2---:R-:W-:Y:S01]  /*6d30*/  F2FP.F16.F32.PACK_AB R19, R219, R220 ;  /* 0x000000dcdb13723e */ /* 0x004fe200000000ff */
[----:B------:R-:W-:Y:S01]  /*6d40*/  HMMA.16816.F32 R104, R8, R34, RZ ;  /* 0x000000220868723c */ /* 0x000fe200000018ff */
[----:B---3--:R-:W-:Y:S02]  /*6d50*/  LOP3.LUT R21, R2, 0xff, RZ, 0xc0, !PT ;  /* 0x000000ff02157812 */ /* 0x008fe400078ec0ff */
[----:B------:R2:W-:Y:S01]  /*6d60*/  MUFU.EX2 R212, R20 ;  /* 0x0000001400d47308 */ /* 0x0005e20000000800 */
[----:B------:R-:W-:-:S03]  /*6d70*/  SHF.R.U32.HI R22, RZ, 0x18, R2 ;  /* 0x00000018ff167819 */ /* 0x000fc60000011602 */
[----:B------:R-:W-:Y:S02]  /*6d80*/  LOP3.LUT R11, R7, 0xff, RZ, 0xc0, !PT ;  /* 0x000000ff070b7812 */ /* 0x000fe400078ec0ff */
[--C-:B------:R-:W-:Y:S02]  /*6d90*/  SHF.R.U32.HI R9, RZ, 0x10, R7.reuse ;  /* 0x00000010ff097819 */ /* 0x100fe40000011607 */
[----:B------:R-:W-:Y:S01]  /*6da0*/  SHF.R.U32.HI R8, RZ, 0x18, R7 ;  /* 0x00000018ff087819 */ /* 0x000fe20000011607 */
[----:B-1----:R-:W-:-:S04]  /*6db0*/  FFMA.FTZ R13, R87, UR39, -R5 ;  /* 0x00000027570d7c23 */ /* 0x002fc80008010805 */
[----:B------:R4:W-:Y:S01]  /*6dc0*/  MUFU.EX2 R215, R13 ;  /* 0x0000000d00d77308 */ /* 0x0009e20000000800 */
[----:B--2---:R-:W-:Y:S01]  /*6dd0*/  SHF.R.U32.HI R20, RZ, 0x8, R3 ;  /* 0x00000008ff147819 */ /* 0x004fe20000011603 */
[----:B------:R-:W-:-:S03]  /*6de0*/  FFMA.FTZ R3, R117, UR39, -R4 ;  /* 0x0000002775037c23 */ /* 0x000fc60008010804 */
[----:B------:R-:W-:-:S03]  /*6df0*/  PRMT R20, R21, 0x5410, R20 ;  /* 0x0000541015147816 */ /* 0x000fc60000000014 */
[----:B------:R1:W2:Y:S01]  /*6e00*/  MUFU.EX2 R210, R3 ;  /* 0x0000000300d27308 */ /* 0x0002a20000000800 */
[----:B----4-:R-:W-:-:S04]  /*6e10*/  F2FP.F16.F32.PACK_AB R13, R214, R218 ;  /* 0x000000dad60d723e */ /* 0x010fc800000000ff */
[----:B------:R-:W-:Y:S02]  /*6e20*/  LOP3.LUT R15, R15, R13, RZ, 0xc0, !PT ;  /* 0x0000000d0f0f7212 */ /* 0x000fe400078ec0ff */
[----:B------:R-:W-:Y:S01]  /*6e30*/  HSET2.LE.AND R13, R23, R173, PT ;  /* 0x000000ad170d7233 */ /* 0x000fe20003803000 */
[----:B-1----:R-:W-:-:S04]  /*6e40*/  FFMA.FTZ R3, R116, UR39, -R4 ;  /* 0x0000002774037c23 */ /* 0x002fc80008010804 */
[----:B------:R-:W-:Y:S02]  /*6e50*/  LOP3.LUT R13, R13, R19, RZ, 0xc0, !PT ;  /* 0x000000130d0d7212 */ /* 0x000fe400078ec0ff */
[----:B------:R-:W-:Y:S01]  /*6e60*/  SHF.R.U32.HI R19, RZ, 0x10, R2 ;  /* 0x00000010ff137819 */ /* 0x000fe20000011602 */
[----:B------:R1:W-:Y:S01]  /*6e70*/  MUFU.EX2 R211, R3 ;  /* 0x0000000300d37308 */ /* 0x0003e20000000800 */
[----:B------:R-:W-:Y:S01]  /*6e80*/  LOP3.LUT R2, R7, 0xffff, RZ, 0xc0, !PT ;  /* 0x0000ffff07027812 */ /* 0x000fe200078ec0ff */
[----:B------:R-:W-:Y:S01]  /*6e90*/  FFMA.FTZ R7, R37, UR39, -R4 ;  /* 0x0000002725077c23 */ /* 0x000fe20008010804 */
[----:B------:R-:W-:Y:S01]  /*6ea0*/  LOP3.LUT R10, R19, 0xff, RZ, 0xc0, !PT ;  /* 0x000000ff130a7812 */ /* 0x000fe200078ec0ff */
[C---:B------:R-:W-:Y:S01]  /*6eb0*/  HMMA.16816.F32 R84, R12.reuse, R28, RZ ;  /* 0x0000001c0c54723c */ /* 0x040fe200000018ff */
[----:B------:R-:W3:Y:S01]  /*6ec0*/  LDSM.16.MT88.4 R36, [R188+0x6800] ;  /* 0x00680000bc24783b */ /* 0x000ee20000004200 */
[----:B--2---:R-:W-:Y:S02]  /*6ed0*/  F2FP.F16.F32.PACK_AB R19, R210, R212 ;  /* 0x000000d4d213723e */ /* 0x004fe400000000ff */
[----:B------:R2:W4:Y:S02]  /*6ee0*/  MUFU.EX2 R209, R7 ;  /* 0x0000000700d17308 */ /* 0x0005240000000800 */
[C---:B------:R-:W-:Y:S06]  /*6ef0*/  HMMA.16816.F32 R116, R12.reuse, R30, RZ ;  /* 0x0000001e0c74723c */ /* 0x040fec00000018ff */
[----:B------:R-:W-:Y:S01]  /*6f00*/  HMMA.16816.F32 R64, R12, R40, RZ ;  /* 0x000000280c40723c */ /* 0x000fe200000018ff */
[----:B-1----:R-:W-:-:S02]  /*6f10*/  SHF.R.U32.HI R3, RZ, 0x8, R2 ;  /* 0x00000008ff037819 */ /* 0x002fc40000011602 */
[----:B------:R-:W-:Y:S02]  /*6f20*/  LOP3.LUT R2, R9, 0xff, RZ, 0xc0, !PT ;  /* 0x000000ff09027812 */ /* 0x000fe400078ec0ff */
[----:B------:R-:W-:Y:S01]  /*6f30*/  PRMT R11, R11, 0x5410, R3 ;  /* 0x000054100b0b7816 */ /* 0x000fe20000000003 */
[----:B------:R-:W-:Y:S01]  /*6f40*/  HMMA.16816.F32 R120, R12, R42, RZ ;  /* 0x0000002a0c78723c */ /* 0x000fe200000018ff */
[----:B------:R-:W-:Y:S01]  /*6f50*/  PRMT R8, R2, 0x5410, R8 ;  /* 0x0000541002087816 */ /* 0x000fe20000000008 */
[----:B------:R-:W-:Y:S01]  /*6f60*/  IMAD.WIDE.U32 R40, R115, -0x326172a9, RZ ;  /* 0xcd9e8d5773287825 */ /* 0x000fe200078e00ff */
[----:B------:R-:W-:-:S03]  /*6f70*/  HSET2.LE.AND R2, R20, R173, PT ;  /* 0x000000ad14027233 */ /* 0x000fc60003803000 */
[----:B--2---:R-:W-:Y:S01]  /*6f80*/  FFMA.FTZ R7, R60, UR39, -R6 ;  /* 0x000000273c077c23 */ /* 0x004fe20008010806 */
[----:B------:R-:W-:Y:S01]  /*6f90*/  F2FP.F16.F32.PACK_AB R3, R213, R215 ;  /* 0x000000d7d503723e */ /* 0x000fe200000000ff */
[----:B------:R-:W-:Y:S01]  /*6fa0*/  FFMA.FTZ R20, R128, UR39, -R0 ;  /* 0x0000002780147c23 */ /* 0x000fe20008010800 */
[----:B------:R-:W-:Y:S01]  /*6fb0*/  PRMT R9, R10, 0x5410, R22 ;  /* 0x000054100a097816 */ /* 0x000fe20000000016 */
[----:B------:R1:W-:Y:S01]  /*6fc0*/  MUFU.EX2 R208, R7 ;  /* 0x0000000700d07308 */ /* 0x0003e20000000800 */
[----:B------:R-:W-:Y:S01]  /*6fd0*/  LOP3.LUT R10, R2, R3, RZ, 0xc0, !PT ;  /* 0x00000003020a7212 */ /* 0x000fe200078ec0ff */
[----:B------:R-:W-:Y:S01]  /*6fe0*/  FFMA.FTZ R3, R124, UR39, -R6 ;  /* 0x000000277c037c23 */ /* 0x000fe20008010806 */
[----:B------:R-:W-:Y:S01]  /*6ff0*/  HMMA.16816.F32 R60, R12, R32, RZ ;  /* 0x000000200c3c723c */ /* 0x000fe200000018ff */
[--C-:B------:R-:W-:Y:S02]  /*7000*/  HSET2.LE.AND R2, R9, R173.reuse, PT ;  /* 0x000000ad09027233 */ /* 0x100fe40003803000 */
[----:B------:R-:W-:-:S02]  /*7010*/  HSET2.LE.AND R9, R8, R173, PT ;  /* 0x000000ad08097233 */ /* 0x000fc40003803000 */
[----:B------:R4:W-:Y:S01]  /*7020*/  MUFU.EX2 R183, R3 ;  /* 0x0000000300b77308 */ /* 0x0009e20000000800 */
[----:B------:R-:W-:Y:S01]  /*7030*/  F2FP.F16.F32.PACK_AB R8, R217, R216 ;  /* 0x000000d8d908723e */ /* 0x000fe200000000ff */
[C---:B------:R-:W-:Y:S01]  /*7040*/  HMMA.16816.F32 R136, R12.reuse, R34, RZ ;  /* 0x000000220c88723c */ /* 0x040fe200000018ff */
[----:B------:R-:W-:Y:S01]  /*7050*/  LOP3.LUT R9, R9, R19, RZ, 0xc0, !PT ;  /* 0x0000001309097212 */ /* 0x000fe200078ec0ff */
[----:B------:R-:W2:Y:S04]  /*7060*/  LDSM.16.MT88.4 R32, [R186+0x7000] ;  /* 0x00700000ba20783b */ /* 0x000ea80000004200 */
[C---:B------:R-:W-:Y:S01]  /*7070*/  HMMA.16816.F32 R28, R12.reuse, R44, RZ ;  /* 0x0000002c0c1c723c */ /* 0x040fe200000018ff */
[----:B-1----:R-:W-:Y:S01]  /*7080*/  HSET2.LE.AND R7, R11, R173, PT ;  /* 0x000000ad0b077233 */ /* 0x002fe20003803000 */
[----:B------:R-:W-:Y:S04]  /*7090*/  MUFU.EX2 R182, R20 ;  /* 0x0000001400b67308 */ /* 0x000fe80000000800 */
[----:B------:R-:W-:Y:S01]  /*70a0*/  LOP3.LUT R8, R7, R8, RZ, 0xc0, !PT ;  /* 0x0000000807087212 */ /* 0x000fe200078ec0ff */
[----:B------:R-:W-:Y:S01]  /*70b0*/  HMMA.16816.F32 R128, R12, R46, RZ ;  /* 0x0000002e0c80723c */ /* 0x000fe200000018ff */
[----:B------:R-:W-:Y:S01]  /*70c0*/  IMAD.WIDE.U32 R44, R57, -0x326172a9, RZ ;  /* 0xcd9e8d57392c7825 */ /* 0x000fe200078e00ff */
[----:B----4-:R-:W-:-:S04]  /*70d0*/  F2FP.F16.F32.PACK_AB R3, R209, R211 ;  /* 0x000000d3d103723e */ /* 0x010fc800000000ff */
[----:B------:R-:W-:Y:S01]  /*70e0*/  LOP3.LUT R11, R2, R3, RZ, 0xc0, !PT ;  /* 0x00000003020b7212 */ /* 0x000fe200078ec0ff */
[----:B------:R-:W-:Y:S01]  /*70f0*/  FFMA.FTZ R3, R127, UR39, -R0 ;  /* 0x000000277f037c23 */ /* 0x000fe20008010800 */
[----:B------:R-:W-:Y:S02]  /*7100*/  LOP3.LUT R2, R16, 0xffff, RZ, 0xc0, !PT ;  /* 0x0000ffff10027812 */ /* 0x000fe400078ec0ff */
[C---:B------:R-:W-:Y:S01]  /*7110*/  LOP3.LUT R13, R18.reuse, 0xff, RZ, 0xc0, !PT ;  /* 0x000000ff120d7812 */ /* 0x040fe200078ec0ff */
[----:B------:R1:W4:Y:S01]  /*7120*/  MUFU.EX2 R181, R3 ;  /* 0x0000000300b57308 */ /* 0x0003220000000800 */
[----:B------:R-:W-:Y:S01]  /*7130*/  SHF.R.U32.HI R7, RZ, 0x8, R2 ;  /* 0x00000008ff077819 */ /* 0x000fe20000011602 */
[----:B---3--:R-:W-:Y:S01]  /*7140*/  HMMA.16816.F32 R132, R8, R36, R108 ;  /* 0x000000240884723c */ /* 0x008fe2000000186c */
[----:B------:R-:W-:Y:S02]  /*7150*/  LOP3.LUT R2, R18, 0xffff, RZ, 0xc0, !PT ;  /* 0x0000ffff12027812 */ /* 0x000fe400078ec0ff */
[----:B------:R-:W-:-:S02]  /*7160*/  LOP3.LUT R14, R16, 0xff, RZ, 0xc0, !PT ;  /* 0x000000ff100e7812 */ /* 0x000fc400078ec0ff */
[----:B------:R-:W-:Y:S01]  /*7170*/  SHF.R.U32.HI R2, RZ, 0x8, R2 ;  /* 0x00000008ff027819 */ /* 0x000fe20000011602 */
[C---:B------:R-:W-:Y:S01]  /*7180*/  HMMA.16816.F32 R108, R8.reuse, R38, R76 ;  /* 0x00000026086c723c */ /* 0x040fe2000000184c */
[--C-:B------:R-:W-:Y:S02]  /*7190*/  SHF.R.U32.HI R12, RZ, 0x10, R16.reuse ;  /* 0x00000010ff0c7819 */ /* 0x100fe40000011610 */
[----:B------:R-:W-:Y:S02]  /*71a0*/  SHF.R.U32.HI R15, RZ, 0x18, R16 ;  /* 0x00000018ff0f7819 */ /* 0x000fe40000011610 */
[----:B------:R-:W-:Y:S01]  /*71b0*/  PRMT R16, R13, 0x5410, R2 ;  /* 0x000054100d107816 */ /* 0x000fe20000000002 */
[----:B------:R-:W-:Y:S01]  /*71c0*/  HMMA.16816.F32 R80, R8, R24, R80 ;  /* 0x000000180850723c */ /* 0x000fe20000001850 */
[----:B------:R-:W-:Y:S01]  /*71d0*/  PRMT R14, R14, 0x5410, R7 ;  /* 0x000054100e0e7816 */ /* 0x000fe20000000007 */
[----:B-1----:R-:W-:Y:S01]  /*71e0*/  FFMA.FTZ R3, R126, UR39, -R0 ;  /* 0x000000277e037c23 */ /* 0x002fe20008010800 */
[----:B------:R-:W-:-:S02]  /*71f0*/  SHF.R.U32.HI R2, RZ, 0x10, R18 ;  /* 0x00000010ff027819 */ /* 0x000fc40000011612 */
[----:B------:R-:W-:Y:S01]  /*7200*/  LOP3.LUT R12, R12, 0xff, RZ, 0xc0, !PT ;  /* 0x000000ff0c0c7812 */ /* 0x000fe200078ec0ff */
[----:B------:R1:W-:Y:S01]  /*7210*/  MUFU.EX2 R180, R3 ;  /* 0x0000000300b47308 */ /* 0x0003e20000000800 */
[----:B------:R-:W-:Y:S01]  /*7220*/  LOP3.LUT R7, R2, 0xff, RZ, 0xc0, !PT ;  /* 0x000000ff02077812 */ /* 0x000fe200078ec0ff */
[C---:B------:R-:W-:Y:S01]  /*7230*/  HMMA.16816.F32 R88, R8.reuse, R52, R88 ;  /* 0x000000340858723c */ /* 0x040fe20000001858 */
[----:B------:R-:W-:Y:S02]  /*7240*/  HSET2.LE.AND R2, R14, R173, PT ;  /* 0x000000ad0e027233 */ /* 0x000fe40003803000 */
[----:B------:R-:W-:Y:S01]  /*7250*/  PRMT R15, R12, 0x5410, R15 ;  /* 0x000054100c0f7816 */ /* 0x000fe2000000000f */
[----:B------:R-:W-:Y:S01]  /*7260*/  FFMA.FTZ R12, R141, UR39, -R6 ;  /* 0x000000278d0c7c23 */ /* 0x000fe20008010806 */
[----:B------:R-:W-:Y:S01]  /*7270*/  SHF.R.U32.HI R13, RZ, 0x18, R18 ;  /* 0x00000018ff0d7819 */ /* 0x000fe20000011612 */
[----:B------:R-:W-:Y:S02]  /*7280*/  HMMA.16816.F32 R100, R8, R26, R100 ;  /* 0x0000001a0864723c */ /* 0x000fe40000001864 */
[----:B------:R3:W-:Y:S01]  /*7290*/  MUFU.EX2 R178, R12 ;  /* 0x0000000c00b27308 */ /* 0x0007e20000000800 */
[----:B------:R-:W-:-:S02]  /*72a0*/  PRMT R13, R7, 0x5410, R13 ;  /* 0x00005410070d7816 */ /* 0x000fc4000000000d */
[--C-:B------:R-:W-:Y:S01]  /*72b0*/  HSET2.LE.AND R7, R16, R173.reuse, PT ;  /* 0x000000ad10077233 */ /* 0x100fe20003803000 */
[----:B------:R-:W-:Y:S01]  /*72c0*/  HMMA.16816.F32 R104, R8, R50, R104 ;  /* 0x000000320868723c */ /* 0x000fe20000001868 */
[----:B----4-:R-:W-:Y:S01]  /*72d0*/  F2FP.F16.F32.PACK_AB R16, R181, R182 ;  /* 0x000000b6b510723e */ /* 0x010fe200000000ff */
[----:B-1----:R-:W-:Y:S01]  /*72e0*/  FFMA.FTZ R3, R125, UR39, -R0 ;  /* 0x000000277d037c23 */ /* 0x002fe20008010800 */
[----:B------:R-:W-:-:S03]  /*72f0*/  HSET2.LE.AND R13, R13, R173, PT ;  /* 0x000000ad0d0d7233 */ /* 0x000fc60003803000 */
[----:B------:R-:W-:Y:S01]  /*7300*/  HMMA.16816.F32 R124, R8, R48, R96 ;  /* 0x00000030087c723c */ /* 0x000fe20000001860 */
[----:B------:R1:W4:Y:S01]  /*7310*/  MUFU.EX2 R179, R3 ;  /* 0x0000000300b37308 */ /* 0x0003220000000800 */
[----:B------:R-:W-:Y:S01]  /*7320*/  LOP3.LUT R13, R13, R16, RZ, 0xc0, !PT ;  /* 0x000000100d0d7212 */ /* 0x000fe200078ec0ff */
[----:B------:R-:W-:-:S03]  /*7330*/  IMAD.WIDE.U32 R16, R146, -0x326172a9, RZ ;  /* 0xcd9e8d5792107825 */ /* 0x000fc600078e00ff */
[----:B------:R-:W-:Y:S01]  /*7340*/  HMMA.16816.F32 R76, R8, R54, R92 ;  /* 0x00000036084c723c */ /* 0x000fe2000000185c */
[----:B---3--:R-:W-:-:S04]  /*7350*/  F2FP.F16.F32.PACK_AB R12, R232, R230 ;  /* 0x000000e6e80c723e */ /* 0x008fc800000000ff */
[----:B------:R-:W-:Y:S01]  /*7360*/  LOP3.LUT R12, R7, R12, RZ, 0xc0, !PT ;  /* 0x0000000c070c7212 */ /* 0x000fe200078ec0ff */
[--C-:B------:R-:W-:Y:S01]  /*7370*/  FFMA.FTZ R7, R143, UR39, -R5.reuse ;  /* 0x000000278f077c23 */ /* 0x100fe20008010805 */
[----:B------:R-:W-:Y:S01]  /*7380*/  LOP3.LUT R9, R17, UR33, R58, 0x96, !PT ;  /* 0x0000002111097c12 */ /* 0x000fe2000f8e963a */
[----:B------:R-:W-:Y:S02]  /*7390*/  FFMA.FTZ R8, R142, UR39, -R5 ;  /* 0x000000278e087c23 */ /* 0x000fe40008010805 */
[----:B------:R-:W-:Y:S01]  /*73a0*/  MUFU.EX2 R175, R7 ;  /* 0x0000000700af7308 */ /* 0x000fe20000000800 */
[----:B-1----:R-:W-:-:S04]  /*73b0*/  F2FP.F16.F32.PACK_AB R3, R225, R234 ;  /* 0x000000eae103723e */ /* 0x002fc800000000ff */
[----:B------:R-:W-:Y:S01]  /*73c0*/  LOP3.LUT R14, R2, R3, RZ, 0xc0, !PT ;  /* 0x00000003020e7212 */ /* 0x000fe200078ec0ff */
[----:B------:R-:W-:Y:S01]  /*73d0*/  FFMA.FTZ R3, R140, UR39, -R6 ;  /* 0x000000278c037c23 */ /* 0x000fe20008010806 */
[----:B------:R-:W-:Y:S01]  /*73e0*/  HSET2.LE.AND R2, R15, R173, PT ;  /* 0x000000ad0f027233 */ /* 0x000fe20003803000 */
[----:B------:R1:W-:Y:S08]  /*73f0*/  MUFU.EX2 R174, R8 ;  /* 0x0000000800ae7308 */ /* 0x0003f00000000800 */
[----:B------:R4:W-:Y:S01]  /*7400*/  MUFU.EX2 R177, R3 ;  /* 0x0000000300b17308 */ /* 0x0009e20000000800 */
[----:B-1----:R-:W-:-:S05]  /*7410*/  IMAD.WIDE.U32 R8, R9, -0x2daee0ad, RZ ;  /* 0xd2511f5309087825 */ /* 0x002fca00078e00ff */
[----:B------:R-:W-:Y:S01]  /*7420*/  LOP3.LUT R18, R9, UR23, R114, 0x96, !PT ;  /* 0x0000001709127c12 */ /* 0x000fe2000f8e9672 */
[----:B------:R-:W-:Y:S01]  /*7430*/  FFMA.FTZ R9, R151, UR39, -R4 ;  /* 0x0000002797097c23 */ /* 0x000fe20008010804 */
[----:B----4-:R-:W-:-:S03]  /*7440*/  F2FP.F16.F32.PACK_AB R3, R179, R180 ;  /* 0x000000b4b303723e */ /* 0x010fc600000000ff */
[----:B------:R-:W-:Y:S01]  /*7450*/  MUFU.EX2 R151, R9 ;  /* 0x0000000900977308 */ /* 0x000fe20000000800 */
[----:B------:R-:W-:Y:S01]  /*7460*/  IMAD.WIDE.U32 R18, R18, -0x326172a9, RZ ;  /* 0xcd9e8d5712127825 */ /* 0x000fe200078e00ff */
[----:B------:R-:W-:-:S03]  /*7470*/  LOP3.LUT R15, R2, R3, RZ, 0xc0, !PT ;  /* 0x00000003020f7212 */ /* 0x000fc600078ec0ff */
[----:B------:R-:W-:-:S04]  /*7480*/  FFMA.FTZ R2, R144, UR39, -R5 ;  /* 0x0000002790027c23 */ /* 0x000fc80008010805 */
[----:B------:R1:W-:Y:S01]  /*7490*/  MUFU.EX2 R176, R2 ;  /* 0x0000000200b07308 */ /* 0x0003e20000000800 */
[C---:B------:R-:W-:Y:S06]  /*74a0*/  HMMA.16816.F32 R140, R12.reuse, R48, R60 ;  /* 0x000000300c8c723c */ /* 0x040fec000000183c */
[C---:B------:R-:W-:Y:S06]  /*74b0*/  HMMA.16816.F32 R84, R12.reuse, R24, R84 ;  /* 0x000000180c54723c */ /* 0x040fec0000001854 */
[----:B------:R-:W-:Y:S01]  /*74c0*/  HMMA.16816.F32 R64, R12, R36, R64 ;  /* 0x000000240c40723c */ /* 0x000fe20000001840 */
[----:B-1----:R-:W-:-:S05]  /*74d0*/  IMAD.WIDE.U32 R2, R59, -0x326172a9, RZ ;  /* 0xcd9e8d573b027825 */ /* 0x002fca00078e00ff */
[C---:B------:R-:W-:Y:S01]  /*74e0*/  HMMA.16816.F32 R60, R12.reuse, R26, R116 ;  /* 0x0000001a0c3c723c */ /* 0x040fe20000001874 */
[----:B------:R-:W-:Y:S01]  /*74f0*/  LDSM.16.MT88.4 R24, [R188+0x7000] ;  /* 0x00700000bc18783b */ /* 0x000fe20000004200 */
[----:B------:R-:W-:Y:S02]  /*7500*/  LOP3.LUT R3, R3, UR33, R56, 0x96, !PT ;  /* 0x0000002103037c12 */ /* 0x000fe4000f8e9638 */
[----:B------:R-:W-:Y:S02]  /*7510*/  LOP3.LUT R7, R45, UR25, R2, 0x96, !PT ;  /* 0x000000192d077c12 */ /* 0x000fe4000f8e9602 */
[----:B------:R-:W-:Y:S01]  /*7520*/  HMMA.16816.F32 R56, R12, R38, R120 ;  /* 0x000000260c38723c */ /* 0x000fe20000001878 */
[----:B------:R-:W-:Y:S01]  /*7530*/  LDSM.16.MT88.4 R36, [R187+0x7000] ;  /* 0x00700000bb24783b */ /* 0x000fe20000004200 */
[----:B------:R-:W-:-:S03]  /*7540*/  IMAD.WIDE.U32 R2, R3, -0x2daee0ad, RZ ;  /* 0xd2511f5303027825 */ /* 0x000fc600078e00ff */
[----:B------:R-:W-:Y:S01]  /*7550*/  LDSM.16.MT88.4 R120, [R186+0x7800] ;  /* 0x00780000ba78783b */ /* 0x000fe20000004200 */
[----:B------:R-:W-:Y:S01]  /*7560*/  IMAD.WIDE.U32 R42, R7, -0x2daee0ad, RZ ;  /* 0xd2511f53072a7825 */ /* 0x000fe200078e00ff */
[----:B------:R-:W-:Y:S01]  /*7570*/  LOP3.LUT R7, R41, UR25, R16, 0x96, !PT ;  /* 0x0000001929077c12 */ /* 0x000fe2000f8e9610 */
[----:B------:R-:W-:Y:S01]  /*7580*/  HMMA.16816.F32 R48, R12, R50, R136 ;  /* 0x000000320c30723c */ /* 0x000fe20000001888 */
[----:B------:R-:W-:Y:S01]  /*7590*/  LOP3.LUT R10, R3, UR23, R112, 0x96, !PT ;  /* 0x00000017030a7c12 */ /* 0x000fe2000f8e9670 */
[----:B------:R-:W-:Y:S01]  /*75a0*/  FFMA.FTZ R3, R145, UR39, -R5 ;  /* 0x0000002791037c23 */ /* 0x000fe20008010805 */
[----:B------:R-:W-:Y:S01]  /*75b0*/  LOP3.LUT R2, R43, UR20, R2, 0x96, !PT ;  /* 0x000000142b027c12 */ /* 0x000fe2000f8e9602 */
[----:B------:R-:W-:Y:S02]  /*75c0*/  IMAD.WIDE.U32 R22, R7, -0x2daee0ad, RZ ;  /* 0xd2511f5307167825 */ /* 0x000fe400078e00ff */
[----:B------:R1:W3:Y:S02]  /*75d0*/  MUFU.EX2 R172, R3 ;  /* 0x0000000300ac7308 */ /* 0x0002e40000000800 */
[----:B------:R-:W-:Y:S01]  /*75e0*/  IMAD.WIDE.U32 R20, R10, -0x326172a9, RZ ;  /* 0xcd9e8d570a147825 */ /* 0x000fe200078e00ff */
[----:B------:R-:W-:-:S03]  /*75f0*/  LOP3.LUT R23, R23, UR20, R8, 0x96, !PT ;  /* 0x0000001417177c12 */ /* 0x000fc6000f8e9608 */
[----:B------:R-:W-:Y:S02]  /*7600*/  FFMA.FTZ R8, R147, UR39, -R4 ;  /* 0x0000002793087c23 */ /* 0x000fe40008010804 */
[C---:B------:R-:W-:Y:S01]  /*7610*/  HMMA.16816.F32 R144, R12.reuse, R52, R28 ;  /* 0x000000340c90723c */ /* 0x040fe2000000181c */
[----:B------:R-:W4:Y:S01]  /*7620*/  LDSM.16.MT88.4 R28, [R185+0x7000] ;  /* 0x00700000b91c783b */ /* 0x000f220000004200 */
[----:B------:R5:W2:Y:S04]  /*7630*/  MUFU.EX2 R171, R8 ;  /* 0x0000000800ab7308 */ /* 0x000aa80000000800 */
[----:B------:R-:W-:Y:S01]  /*7640*/  HMMA.16816.F32 R52, R12, R54, R128 ;  /* 0x000000360c34723c */ /* 0x000fe20000001880 */
[----:B-1----:R-:W-:-:S06]  /*7650*/  IMAD.WIDE.U32 R2, R2, -0x326172a9, RZ ;  /* 0xcd9e8d5702027825 */ /* 0x002fcc00078e00ff */
[----:B------:R-:W-:Y:S01]  /*7660*/  FFMA.FTZ R12, R159, UR39, -R0 ;  /* 0x000000279f0c7c23 */ /* 0x000fe20008010800 */
[----:B------:R-:W-:-:S03]  /*7670*/  LOP3.LUT R7, R2, 0xffff, RZ, 0xc0, !PT ;  /* 0x0000ffff02077812 */ /* 0x000fc600078ec0ff */
[----:B------:R-:W-:Y:S01]  /*7680*/  MUFU.EX2 R68, R12 ;  /* 0x0000000c00447308 */ /* 0x000fe20000000800 */
[----:B------:R-:W-:Y:S02]  /*7690*/  LOP3.LUT R10, R2, 0xff, RZ, 0xc0, !PT ;  /* 0x000000ff020a7812 */ /* 0x000fe400078ec0ff */
[----:B-----5:R-:W-:Y:S02]  /*76a0*/  SHF.R.U32.HI R8, RZ, 0x8, R7 ;  /* 0x00000008ff087819 */ /* 0x020fe40000011607 */
[----:B------:R-:W-:Y:S02]  /*76b0*/  LOP3.LUT R3, R3, UR16, R20, 0x96, !PT ;  /* 0x0000001003037c12 */ /* 0x000fe4000f8e9614 */
[--C-:B------:R-:W-:Y:S02]  /*76c0*/  SHF.R.U32.HI R7, RZ, 0x10, R2.reuse ;  /* 0x00000010ff077819 */ /* 0x100fe40000011602 */
[----:B------:R-:W-:Y:S02]  /*76d0*/  SHF.R.U32.HI R16, RZ, 0x18, R2 ;  /* 0x00000018ff107819 */ /* 0x000fe40000011602 */
[----:B------:R-:W-:-:S02]  /*76e0*/  PRMT R17, R10, 0x5410, R8 ;  /* 0x000054100a117816 */ /* 0x000fc40000000008 */
[----:B------:R-:W-:Y:S02]  /*76f0*/  LOP3.LUT R2, R3, 0xffff, RZ, 0xc0, !PT ;  /* 0x0000ffff03027812 */ /* 0x000fe400078ec0ff */
[----:B------:R-:W-:Y:S01]  /*7700*/  LOP3.LUT R10, R7, 0xff, RZ, 0xc0, !PT ;  /* 0x000000ff070a7812 */ /* 0x000fe200078ec0ff */
[----:B------:R-:W-:Y:S01]  /*7710*/  FFMA.FTZ R7, R149, UR39, -R4 ;  /* 0x0000002795077c23 */ /* 0x000fe20008010804 */
[----:B------:R-:W-:Y:S02]  /*7720*/  SHF.R.U32.HI R8, RZ, 0x10, R3 ;  /* 0x00000010ff087819 */ /* 0x000fe40000011603 */
[----:B------:R-:W-:Y:S01]  /*7730*/  LOP3.LUT R11, R3, 0xff, RZ, 0xc0, !PT ;  /* 0x000000ff030b7812 */ /* 0x000fe200078ec0ff */
[----:B------:R1:W-:Y:S01]  /*7740*/  MUFU.EX2 R149, R7 ;  /* 0x0000000700957308 */ /* 0x0003e20000000800 */
[----:B------:R-:W-:Y:S02]  /*7750*/  SHF.R.U32.HI R9, RZ, 0x8, R2 ;  /* 0x00000008ff097819 */ /* 0x000fe40000011602 */
[----:B------:R-:W-:-:S02]  /*7760*/  LOP3.LUT R2, R8, 0xff, RZ, 0xc0, !PT ;  /* 0x000000ff08027812 */ /* 0x000fc400078ec0ff */
[----:B------:R-:W-:Y:S02]  /*7770*/  SHF.R.U32.HI R3, RZ, 0x18, R3 ;  /* 0x00000018ff037819 */ /* 0x000fe40000011603 */
[----:B------:R-:W-:Y:S01]  /*7780*/  PRMT R8, R11, 0x5410, R9 ;  /* 0x000054100b087816 */ /* 0x000fe20000000009 */
[----:B------:R-:W-:Y:S01]  /*7790*/  FFMA.FTZ R9, R152, UR39, -R6 ;  /* 0x0000002798097c23 */ /* 0x000fe20008010806 */
[----:B------:R-:W-:-:S03]  /*77a0*/  PRMT R10, R10, 0x5410, R16 ;  /* 0x000054100a0a7816 */ /* 0x000fc60000000010 */
[----:B------:R2:W-:Y:S02]  /*77b0*/  MUFU.EX2 R75, R9 ;  /* 0x00000009004b7308 */ /* 0x0005e40000000800 */
[----:B------:R-:W-:Y:S02]  /*77c0*/  HSET2.LE.AND R11, R10, R173, PT ;  /* 0x000000ad0a0b7233 */ /* 0x000fe40003803000 */
[----:B---3--:R-:W-:Y:S01]  /*77d0*/  F2FP.F16.F32.PACK_AB R10, R172, R174 ;  /* 0x000000aeac0a723e */ /* 0x008fe200000000ff */
[----:B-1----:R-:W-:-:S04]  /*77e0*/  FFMA.FTZ R7, R148, UR39, -R4 ;  /* 0x0000002794077c23 */ /* 0x002fc80008010804 */
[----:B------:R1:W3:Y:S01]  /*77f0*/  MUFU.EX2 R148, R7 ;  /* 0x0000000700947308 */ /* 0x0002e20000000800 */
[----:B--2---:R-:W-:Y:S02]  /*7800*/  F2FP.F16.F32.PACK_AB R9, R151, R171 ;  /* 0x000000ab9709723e */ /* 0x004fe400000000ff */
[----:B-1----:R-:W-:Y:S02]  /*7810*/  PRMT R7, R2, 0x5410, R3 ;  /* 0x0000541002077816 */ /* 0x002fe40000000003 */
[--C-:B------:R-:W-:Y:S02]  /*7820*/  HSET2.LE.AND R2, R8, R173.reuse, PT ;  /* 0x000000ad08027233 */ /* 0x100fe40003803000 */
[----:B------:R-:W-:Y:S02]  /*7830*/  F2FP.F16.F32.PACK_AB R3, R175, R176 ;  /* 0x000000b0af03723e */ /* 0x000fe400000000ff */
[----:B------:R-:W-:Y:S02]  /*7840*/  HSET2.LE.AND R7, R7, R173, PT ;  /* 0x000000ad07077233 */ /* 0x000fe40003803000 */
[----:B------:R-:W-:Y:S01]  /*7850*/  LOP3.LUT R8, R2, R3, RZ, 0xc0, !PT ;  /* 0x0000000302087212 */ /* 0x000fe200078ec0ff */
[----:B------:R-:W-:Y:S01]  /*7860*/  FFMA.FTZ R2, R150, UR39, -R6 ;  /* 0x0000002796027c23 */ /* 0x000fe20008010806 */
[----:B---3--:R-:W-:-:S02]  /*7870*/  F2FP.F16.F32.PACK_AB R16, R148, R149 ;  /* 0x000000959410723e */ /* 0x008fc400000000ff */
[----:B------:R-:W-:Y:S01]  /*7880*/  LOP3.LUT R9, R7, R9, RZ, 0xc0, !PT ;  /* 0x0000000907097212 */ /* 0x000fe200078ec0ff */
[----:B------:R1:W-:Y:S01]  /*7890*/  MUFU.EX2 R74, R2 ;  /* 0x00000002004a7308 */ /* 0x0003e20000000800 */
[----:B------:R-:W-:Y:S01]  /*78a0*/  HSET2.LE.AND R7, R17, R173, PT ;  /* 0x000000ad11077233 */ /* 0x000fe20003803000 */
[----:B------:R-:W-:Y:S01]  /*78b0*/  FFMA.FTZ R17, R160, UR39, -R0 ;  /* 0x00000027a0117c23 */ /* 0x000fe20008010800 */
[----:B------:R-:W-:-:S03]  /*78c0*/  LOP3.LUT R11, R11, R16, RZ, 0xc0, !PT ;  /* 0x000000100b0b7212 */ /* 0x000fc600078ec0ff */
[----:B------:R-:W-:Y:S02]  /*78d0*/  LOP3.LUT R10, R7, R10, RZ, 0xc0, !PT ;  /* 0x0000000a070a7212 */ /* 0x000fe400078ec0ff */
[----:B------:R2:W3:Y:S05]  /*78e0*/  MUFU.EX2 R69, R17 ;  /* 0x0000001100457308 */ /* 0x0004ea0000000800 */
[----:B------:R-:W-:Y:S01]  /*78f0*/  HMMA.16816.F32 R112, R8, R32, R124 ;  /* 0x000000200870723c */ /* 0x000fe2000000187c */
[----:B-1----:R-:W-:-:S05]  /*7900*/  IMAD.WIDE.U32 R2, R23, -0x326172a9, RZ ;  /* 0xcd9e8d5717027825 */ /* 0x002fca00078e00ff */
[C---:B----4-:R-:W-:Y:S01]  /*7910*/  HMMA.16816.F32 R80, R8.reuse, R28, R80 ;  /* 0x0000001c0850723c */ /* 0x050fe20000001850 */
[----:B------:R-:W-:Y:S02]  /*7920*/  LOP3.LUT R7, R3, UR16, R18, 0x96, !PT ;  /* 0x0000001003077c12 */ /* 0x000fe4000f8e9612 */
[----:B------:R-:W-:Y:S01]  /*7930*/  LOP3.LUT R3, R2, 0xffff, RZ, 0xc0, !PT ;  /* 0x0000ffff02037812 */ /* 0x000fe200078ec0ff */
[----:B--2---:R-:W-:Y:S01]  /*7940*/  FFMA.FTZ R17, R154, UR39, -R5 ;  /* 0x000000279a117c23 */ /* 0x004fe20008010805 */
[----:B------:R-:W-:Y:S01]  /*7950*/  LOP3.LUT R16, R2, 0xff, RZ, 0xc0, !PT ;  /* 0x000000ff02107812 */ /* 0x000fe200078ec0ff */
[C---:B------:R-:W-:Y:S01]  /*7960*/  HMMA.16816.F32 R96, R8.reuse, R24, R132 ;  /* 0x000000180860723c */ /* 0x040fe20000001884 */
[----:B------:R-:W-:Y:S01]  /*7970*/  SHF.R.U32.HI R14, RZ, 0x8, R3 ;  /* 0x00000008ff0e7819 */ /* 0x000fe20000011603 */
[----:B------:R-:W-:Y:S01]  /*7980*/  FFMA.FTZ R3, R158, UR39, -R0 ;  /* 0x000000279e037c23 */ /* 0x000fe20008010800 */
[--C-:B------:R-:W-:Y:S01]  /*7990*/  SHF.R.U32.HI R13, RZ, 0x10, R2.reuse ;  /* 0x00000010ff0d7819 */ /* 0x100fe20000011602 */
[----:B------:R-:W-:Y:S01]  /*79a0*/  MUFU.EX2 R41, R17 ;  /* 0x0000001100297308 */ /* 0x000fe20000000800 */
[----:B------:R-:W-:Y:S01]  /*79b0*/  SHF.R.U32.HI R15, RZ, 0x18, R2 ;  /* 0x00000018ff0f7819 */ /* 0x000fe20000011602 */
[----:B------:R-:W-:Y:S01]  /*79c0*/  HMMA.16816.F32 R128, R8, R36, R88 ;  /* 0x000000240880723c */ /* 0x000fe20000001858 */
[----:B------:R-:W-:Y:S01]  /*79d0*/  LOP3.LUT R2, R7, 0xffff, RZ, 0xc0, !PT ;  /* 0x0000ffff07027812 */ /* 0x000fe200078ec0ff */
[----:B------:R-:W1:Y:S01]  /*79e0*/  LDSM.16.MT88.4 R88, [R185+0x7800] ;  /* 0x00780000b958783b */ /* 0x000e620000004200 */
[----:B------:R-:W-:-:S02]  /*79f0*/  LOP3.LUT R13, R13, 0xff, RZ, 0xc0, !PT ;  /* 0x000000ff0d0d7812 */ /* 0x000fc400078ec0ff */
[----:B------:R-:W-:Y:S01]  /*7a00*/  LOP3.LUT R12, R7, 0xff, RZ, 0xc0, !PT ;  /* 0x000000ff070c7812 */ /* 0x000fe200078ec0ff */
[----:B------:R2:W-:Y:S01]  /*7a10*/  MUFU.EX2 R47, R3 ;  /* 0x00000003002f7308 */ /* 0x0005e20000000800 */
[----:B------:R-:W-:Y:S01]  /*7a20*/  SHF.R.U32.HI R2, RZ, 0x8, R2 ;  /* 0x00000008ff027819 */ /* 0x000fe20000011602 */
[C---:B------:R-:W-:Y:S01]  /*7a30*/  HMMA.16816.F32 R92, R8.reuse, R30, R100 ;  /* 0x0000001e085c723c */ /* 0x040fe20000001864 */
[----:B------:R-:W-:Y:S02]  /*7a40*/  PRMT R14, R16, 0x5410, R14 ;  /* 0x00005410100e7816 */ /* 0x000fe4000000000e */
[----:B------:R-:W-:Y:S01]  /*7a50*/  PRMT R16, R13, 0x5410, R15 ;  /* 0x000054100d107816 */ /* 0x000fe2000000000f */
[----:B------:R-:W-:Y:S01]  /*7a60*/  FFMA.FTZ R13, R155, UR39, -R5 ;  /* 0x000000279b0d7c23 */ /* 0x000fe20008010805 */
[----:B------:R-:W-:Y:S01]  /*7a70*/  PRMT R15, R12, 0x5410, R2 ;  /* 0x000054100c0f7816 */ /* 0x000fe20000000002 */
[----:B------:R-:W-:Y:S01]  /*7a80*/  HMMA.16816.F32 R108, R8, R26, R108 ;  /* 0x0000001a086c723c */ /* 0x000fe2000000186c */
[--C-:B------:R-:W-:Y:S01]  /*7a90*/  SHF.R.U32.HI R2, RZ, 0x10, R7.reuse ;  /* 0x00000010ff027819 */ /* 0x100fe20000011607 */
[----:B------:R4:W-:Y:S01]  /*7aa0*/  MUFU.EX2 R45, R13 ;  /* 0x0000000d002d7308 */ /* 0x0009e20000000800 */
[----:B------:R-:W-:-:S02]  /*7ab0*/  SHF.R.U32.HI R12, RZ, 0x18, R7 ;  /* 0x00000018ff0c7819 */ /* 0x000fc40000011607 */
[----:B------:R-:W-:Y:S01]  /*7ac0*/  LOP3.LUT R7, R2, 0xff, RZ, 0xc0, !PT ;  /* 0x000000ff02077812 */ /* 0x000fe200078ec0ff */
[C---:B------:R-:W-:Y:S01]  /*7ad0*/  HMMA.16816.F32 R124, R8.reuse, R34, R104 ;  /* 0x00000022087c723c */ /* 0x040fe20000001868 */
[--C-:B------:R-:W-:Y:S01]  /*7ae0*/  HSET2.LE.AND R2, R14, R173.reuse, PT ;  /* 0x000000ad0e027233 */ /* 0x100fe20003803000 */
[----:B------:R-:W5:Y:S01]  /*7af0*/  LDSM.16.MT88.4 R104, [R188+0x7800] ;  /* 0x00780000bc68783b */ /* 0x000f620000004200 */
[----:B--2---:R-:W-:Y:S01]  /*7b00*/  FFMA.FTZ R3, R156, UR39, -R0 ;  /* 0x000000279c037c23 */ /* 0x004fe20008010800 */
[----:B------:R-:W-:Y:S02]  /*7b10*/  PRMT R12, R7, 0x5410, R12 ;  /* 0x00005410070c7816 */ /* 0x000fe4000000000c */
[--C-:B------:R-:W-:Y:S01]  /*7b20*/  HSET2.LE.AND R7, R15, R173.reuse, PT ;  /* 0x000000ad0f077233 */ /* 0x100fe20003803000 */
[----:B------:R2:W1:Y:S01]  /*7b30*/  MUFU.EX2 R46, R3 ;  /* 0x00000003002e7308 */ /* 0x0004620000000800 */
[----:B------:R-:W-:Y:S01]  /*7b40*/  HMMA.16816.F32 R76, R8, R38, R76 ;  /* 0x00000026084c723c */ /* 0x000fe2000000184c */
[----:B----4-:R-:W-:-:S02]  /*7b50*/  HSET2.LE.AND R13, R12, R173, PT ;  /* 0x000000ad0c0d7233 */ /* 0x010fc40003803000 */
[----:B------:R-:W-:-:S04]  /*7b60*/  F2FP.F16.F32.PACK_AB R12, R183, R208 ;  /* 0x000000d0b70c723e */ /* 0x000fc800000000ff */
[--C-:B------:R-:W-:Y:S01]  /*7b70*/  FFMA.FTZ R10, R161, UR39, -R4.reuse ;  /* 0x00000027a10a7c23 */ /* 0x100fe20008010804 */
[----:B------:R-:W-:Y:S01]  /*7b80*/  LOP3.LUT R12, R7, R12, RZ, 0xc0, !PT ;  /* 0x0000000c070c7212 */ /* 0x000fe200078ec0ff */
[----:B------:R-:W-:Y:S02]  /*7b90*/  FFMA.FTZ R7, R163, UR39, -R4 ;  /* 0x00000027a3077c23 */ /* 0x000fe40008010804 */
[----:B------:R4:W-:Y:S01]  /*7ba0*/  MUFU.EX2 R23, R10 ;  /* 0x0000000a00177308 */ /* 0x0009e20000000800 */
[----:B--2---:R-:W-:-:S04]  /*7bb0*/  F2FP.F16.F32.PACK_AB R3, R177, R178 ;  /* 0x000000b2b103723e */ /* 0x004fc800000000ff */
[----:B------:R-:W-:Y:S01]  /*7bc0*/  LOP3.LUT R14, R2, R3, RZ, 0xc0, !PT ;  /* 0x00000003020e7212 */ /* 0x000fe200078ec0ff */
[----:B------:R-:W-:Y:S01]  /*7bd0*/  FFMA.FTZ R3, R153, UR39, -R5 ;  /* 0x0000002799037c23 */ /* 0x000fe20008010805 */
[----:B------:R-:W-:Y:S02]  /*7be0*/  HSET2.LE.AND R2, R16, R173, PT ;  /* 0x000000ad10027233 */ /* 0x000fe40003803000 */
[----:B---3--:R-:W-:Y:S01]  /*7bf0*/  F2FP.F16.F32.PACK_AB R16, R68, R69 ;  /* 0x000000454410723e */ /* 0x008fe200000000ff */
[----:B------:R1:W2:Y:S03]  /*7c00*/  MUFU.EX2 R43, R3 ;  /* 0x00000003002b7308 */ /* 0x0002a60000000800 */
[----:B------:R-:W-:Y:S01]  /*7c10*/  LOP3.LUT R13, R13, R16, RZ, 0xc0, !PT ;  /* 0x000000100d0d7212 */ /* 0x000fe200078ec0ff */
[----:B----4-:R-:W-:Y:S01]  /*7c20*/  FFMA.FTZ R10, R164, UR39, -R4 ;  /* 0x00000027a40a7c23 */ /* 0x010fe20008010804 */
[----:B-1----:R-:W-:-:S04]  /*7c30*/  F2FP.F16.F32.PACK_AB R3, R46, R47 ;  /* 0x0000002f2e03723e */ /* 0x002fc800000000ff */
[----:B------:R-:W-:Y:S01]  /*7c40*/  LOP3.LUT R15, R2, R3, RZ, 0xc0, !PT ;  /* 0x00000003020f7212 */ /* 0x000fe200078ec0ff */
[----:B------:R-:W-:Y:S01]  /*7c50*/  FFMA.FTZ R3, R157, UR39, -R5 ;  /* 0x000000279d037c23 */ /* 0x000fe20008010805 */
[----:B------:R-:W-:Y:S02]  /*7c60*/  LOP3.LUT R2, R19, UR21, R40, 0x96, !PT ;  /* 0x0000001513027c12 */ /* 0x000fe4000f8e9628 */
[----:B------:R-:W-:Y:S01]  /*7c70*/  LOP3.LUT R5, R21, UR21, R44, 0x96, !PT ;  /* 0x0000001515057c12 */ /* 0x000fe2000f8e962c */
[----:B------:R1:W-:Y:S02]  /*7c80*/  MUFU.EX2 R40, R3 ;  /* 0x0000000300287308 */ /* 0x0003e40000000800 */
[----:B------:R-:W-:Y:S01]  /*7c90*/  IMAD.WIDE.U32 R8, R2, -0x2daee0ad, RZ ;  /* 0xd2511f5302087825 */ /* 0x000fe200078e00ff */
[C---:B------:R-:W-:Y:S05]  /*7ca0*/  HMMA.16816.F32 R84, R12.reuse, R28, R84 ;  /* 0x0000001c0c54723c */ /* 0x040fea0000001854 */
[----:B------:R3:W4:Y:S01]  /*7cb0*/  MUFU.EX2 R28, R7 ;  /* 0x00000007001c7308 */ /* 0x0007220000000800 */
[C---:B------:R-:W-:Y:S06]  /*7cc0*/  HMMA.16816.F32 R116, R12.reuse, R32, R140 ;  /* 0x000000200c74723c */ /* 0x040fec000000188c */
[----:B------:R-:W-:Y:S01]  /*7cd0*/  HMMA.16816.F32 R132, R12, R36, R144 ;  /* 0x000000240c84723c */ /* 0x000fe20000001890 */
[----:B------:R5:W-:Y:S01]  /*7ce0*/  MUFU.EX2 R21, R10 ;  /* 0x0000000a00157308 */ /* 0x000be20000000800 */
[----:B-1----:R-:W-:Y:S01]  /*7cf0*/  IMAD.WIDE.U32 R2, R5, -0x2daee0ad, RZ ;  /* 0xd2511f5305027825 */ /* 0x002fe200078e00ff */
[----:B------:R-:W-:-:S03]  /*7d00*/  LOP3.LUT R5, R9, UR15, R22, 0x96, !PT ;  /* 0x0000000f09057c12 */ /* 0x000fc6000f8e9616 */
[C---:B------:R-:W-:Y:S01]  /*7d10*/  HMMA.16816.F32 R60, R12.reuse, R30, R60 ;  /* 0x0000001e0c3c723c */ /* 0x040fe2000000183c */
[C---:B------:R-:W-:Y:S02]  /*7d20*/  LOP3.LUT R16, R2.reuse, 0xff, RZ, 0xc0, !PT ;  /* 0x000000ff02107812 */ /* 0x040fe400078ec0ff */
[----:B------:R-:W-:Y:S02]  /*7d30*/  SHF.R.U32.HI R11, RZ, 0x10, R2 ;  /* 0x00000010ff0b7819 */ /* 0x000fe40000011602 */
[----:B---3--:R-:W-:Y:S01]  /*7d40*/  LOP3.LUT R7, R2, 0xffff, RZ, 0xc0, !PT ;  /* 0x0000ffff02077812 */ /* 0x008fe200078ec0ff */
[C---:B------:R-:W-:Y:S01]  /*7d50*/  HMMA.16816.F32 R64, R12.reuse, R24, R64 ;  /* 0x000000180c40723c */ /* 0x040fe20000001840 */
[----:B------:R-:W-:Y:S02]  /*7d60*/  LOP3.LUT R3, R3, UR15, R42, 0x96, !PT ;  /* 0x0000000f03037c12 */ /* 0x000fe4000f8e962a */
[----:B------:R-:W-:Y:S02]  /*7d70*/  SHF.R.U32.HI R7, RZ, 0x8, R7 ;  /* 0x00000008ff077819 */ /* 0x000fe40000011607 */
[----:B------:R-:W-:Y:S01]  /*7d80*/  SHF.R.U32.HI R17, RZ, 0x18, R2 ;  /* 0x00000018ff117819 */ /* 0x000fe20000011602 */
[----:B------:R-:W-:Y:S01]  /*7d90*/  FFMA.FTZ R2, R162, UR39, -R4 ;  /* 0x00000027a2027c23 */ /* 0x000fe20008010804 */
[----:B------:R-:W-:Y:S01]  /*7da0*/  PRMT R16, R16, 0x5410, R7 ;  /* 0x0000541010107816 */ /* 0x000fe20000000007 */
[--C-:B-----5:R-:W-:Y:S01]  /*7db0*/  FFMA.FTZ R10, R165, UR39, -R6.reuse ;  /* 0x00000027a50a7c23 */ /* 0x120fe20008010806 */
[C---:B------:R-:W-:Y:S01]  /*7dc0*/  LOP3.LUT R7, R3.reuse, 0xffff, RZ, 0xc0, !PT ;  /* 0x0000ffff03077812 */ /* 0x040fe200078ec0ff */
[----:B------:R1:W3:Y:S01]  /*7dd0*/  MUFU.EX2 R22, R2 ;  /* 0x0000000200167308 */ /* 0x0002e20000000800 */
[----:B------:R-:W-:Y:S01]  /*7de0*/  LOP3.LUT R4, R3, 0xff, RZ, 0xc0, !PT ;  /* 0x000000ff03047812 */ /* 0x000fe200078ec0ff */
[----:B------:R-:W-:Y:S01]  /*7df0*/  FFMA.FTZ R6, R166, UR39, -R6 ;  /* 0x00000027a6067c23 */ /* 0x000fe20008010806 */
[----:B------:R-:W-:Y:S01]  /*7e00*/  SHF.R.U32.HI R7, RZ, 0x8, R7 ;  /* 0x00000008ff077819 */ /* 0x000fe20000011607 */
[C---:B------:R-:W-:Y:S04]  /*7e10*/  HMMA.16816.F32 R56, R12.reuse, R26, R56 ;  /* 0x0000001a0c38723c */ /* 0x040fe80000001838 */
[----:B------:R5:W-:Y:S02]  /*7e20*/  MUFU.EX2 R20, R10 ;  /* 0x0000000a00147308 */ /* 0x000be40000000800 */
[C---:B------:R-:W-:Y:S06]  /*7e30*/  HMMA.16816.F32 R48, R12.reuse, R34, R48 ;  /* 0x000000220c30723c */ /* 0x040fec0000001830 */
[----:B------:R3:W-:Y:S01]  /*7e40*/  MUFU.EX2 R19, R6 ;  /* 0x0000000600137308 */ /* 0x0007e20000000800 */
[----:B-1----:R-:W-:Y:S01]  /*7e50*/  LOP3.LUT R2, R11, 0xff, RZ, 0xc0, !PT ;  /* 0x000000ff0b027812 */ /* 0x002fe200078ec0ff */
[----:B------:R-:W-:Y:S01]  /*7e60*/  HMMA.16816.F32 R36, R12, R38, R52 ;  /* 0x000000260c24723c */ /* 0x000fe20000001834 */
[----:B------:R-:W1:Y:S02]  /*7e70*/  LDSM.16.MT88.4 R12, [R187+0x7800] ;  /* 0x00780000bb0c783b */ /* 0x000e640000004200 */
[----:B------:R-:W-:-:S02]  /*7e80*/  PRMT R11, R2, 0x5410, R17 ;  /* 0x00005410020b7816 */ /* 0x000fc40000000011 */
[----:B------:R-:W-:Y:S02]  /*7e90*/  PRMT R2, R4, 0x5410, R7 ;  /* 0x0000541004027816 */ /* 0x000fe40000000007 */
[--C-:B------:R-:W-:Y:S02]  /*7ea0*/  SHF.R.U32.HI R4, RZ, 0x10, R3.reuse ;  /* 0x00000010ff047819 */ /* 0x100fe40000011603 */
[----:B------:R-:W-:Y:S02]  /*7eb0*/  SHF.R.U32.HI R7, RZ, 0x18, R3 ;  /* 0x00000018ff077819 */ /* 0x000fe40000011603 */
[----:B------:R-:W-:Y:S02]  /*7ec0*/  LOP3.LUT R4, R4, 0xff, RZ, 0xc0, !PT ;  /* 0x000000ff04047812 */ /* 0x000fe400078ec0ff */
[----:B------:R-:W-:Y:S02]  /*7ed0*/  HSET2.LE.AND R2, R2, R173, PT ;  /* 0x000000ad02027233 */ /* 0x000fe40003803000 */
[----:B--2---:R-:W-:-:S02]  /*7ee0*/  F2FP.F16.F32.PACK_AB R3, R43, R45 ;  /* 0x0000002d2b03723e */ /* 0x004fc400000000ff */
[----:B-----5:R-:W-:Y:S02]  /*7ef0*/  PRMT R10, R4, 0x5410, R7 ;  /* 0x00005410040a7816 */ /* 0x020fe40000000007 */
[----:B------:R-:W-:Y:S02]  /*7f00*/  LOP3.LUT R136, R2, R3, RZ, 0xc0, !PT ;  /* 0x0000000302887212 */ /* 0x000fe400078ec0ff */
[----:B----4-:R-:W-:Y:S02]  /*7f10*/  F2FP.F16.F32.PACK_AB R3, R23, R28 ;  /* 0x0000001c1703723e */ /* 0x010fe400000000ff */
[--C-:B------:R-:W-:Y:S02]  /*7f20*/  HSET2.LE.AND R2, R10, R173.reuse, PT ;  /* 0x000000ad0a027233 */ /* 0x100fe40003803000 */
[----:B------:R-:W-:Y:S02]  /*7f30*/  HSET2.LE.AND R4, R16, R173, PT ;  /* 0x000000ad10047233 */ /* 0x000fe40003803000 */
[----:B---3--:R-:W-:-:S02]  /*7f40*/  F2FP.F16.F32.PACK_AB R6, R40, R41 ;  /* 0x000000292806723e */ /* 0x008fc400000000ff */
[----:B------:R-:W-:Y:S01]  /*7f50*/  LOP3.LUT R137, R2, R3, RZ, 0xc0, !PT ;  /* 0x0000000302897212 */ /* 0x000fe200078ec0ff */
[--C-:B------:R-:W-:Y:S01]  /*7f60*/  FFMA.FTZ R2, R167, UR39, -R0.reuse ;  /* 0x00000027a7027c23 */ /* 0x100fe20008010800 */
[----:B------:R-:W-:Y:S01]  /*7f70*/  HSET2.LE.AND R7, R11, R173, PT ;  /* 0x000000ad0b077233 */ /* 0x000fe20003803000 */
[--C-:B------:R-:W-:Y:S01]  /*7f80*/  FFMA.FTZ R11, R169, UR39, -R0.reuse ;  /* 0x00000027a90b7c23 */ /* 0x100fe20008010800 */
[----:B------:R-:W-:Y:S01]  /*7f90*/  F2FP.F16.F32.PACK_AB R10, R21, R22 ;  /* 0x00000016150a723e */ /* 0x000fe200000000ff */
[----:B------:R2:W-:Y:S01]  /*7fa0*/  MUFU.EX2 R17, R2 ;  /* 0x0000000200117308 */ /* 0x0005e20000000800 */
[----:B------:R-:W-:Y:S01]  /*7fb0*/  LOP3.LUT R138, R4, R6, RZ, 0xc0, !PT ;  /* 0x00000006048a7212 */ /* 0x000fe200078ec0ff */
[----:B------:R-:W-:Y:S01]  /*7fc0*/  FFMA.FTZ R6, R170, UR39, -R0 ;  /* 0x00000027aa067c23 */ /* 0x000fe20008010800 */
[----:B------:R-:W-:Y:S02]  /*7fd0*/  LOP3.LUT R4, R8, 0xffff, RZ, 0xc0, !PT ;  /* 0x0000ffff08047812 */ /* 0x000fe400078ec0ff */
[----:B------:R-:W-:-:S02]  /*7fe0*/  SHF.R.U32.HI R3, RZ, 0x10, R8 ;  /* 0x00000010ff037819 */ /* 0x000fc40000011608 */
[----:B------:R-:W-:Y:S01]  /*7ff0*/  LOP3.LUT R139, R7, R10, RZ, 0xc0, !PT ;  /* 0x0000000a078b7212 */ /* 0x000fe200078ec0ff */
[----:B------:R-:W-:Y:S01]  /*8000*/  MUFU.EX2 R18, R11 ;  /* 0x0000000b00127308 */ /* 0x000fe20000000800 */
[----:B------:R-:W-:Y:S02]  /*8010*/  LOP3.LUT R10, R8, 0xff, RZ, 0xc0, !PT ;  /* 0x000000ff080a7812 */ /* 0x000fe400078ec0ff */
[----:B------:R-:W-:Y:S02]  /*8020*/  SHF.R.U32.HI R9, RZ, 0x18, R8 ;  /* 0x00000018ff097819 */ /* 0x000fe40000011608 */
[----:B------:R-:W-:Y:S01]  /*8030*/  SHF.R.U32.HI R8, RZ, 0x8, R4 ;  /* 0x00000008ff087819 */ /* 0x000fe20000011604 */
[----:B------:R-:W-:Y:S01]  /*8040*/  HMMA.16816.F32 R80, R136, R88, R80 ;  /* 0x000000588850723c */ /* 0x000fe20000001850 */
[----:B------:R-:W-:Y:S01]  /*8050*/  LOP3.LUT R4, R3, 0xff, RZ, 0xc0, !PT ;  /* 0x000000ff03047812 */ /* 0x000fe200078ec0ff */
[----:B------:R3:W-:Y:S01]  /*8060*/  MUFU.EX2 R11, R6 ;  /* 0x00000006000b7308 */ /* 0x0007e20000000800 */
[----:B--2---:R-:W-:Y:S01]  /*8070*/  FFMA.FTZ R2, R168, UR39, -R0 ;  /* 0x00000027a8027c23 */ /* 0x004fe20008010800 */
[----:B------:R-:W-:-:S02]  /*8080*/  LOP3.LUT R0, R5, 0xffff, RZ, 0xc0, !PT ;  /* 0x0000ffff05007812 */ /* 0x000fc400078ec0ff */
[----:B------:R-:W-:Y:S01]  /*8090*/  LOP3.LUT R7, R5, 0xff, RZ, 0xc0, !PT ;  /* 0x000000ff05077812 */ /* 0x000fe200078ec0ff */
[C---:B------:R-:W-:Y:S01]  /*80a0*/  HMMA.16816.F32 R92, R136.reuse, R90, R92 ;  /* 0x0000005a885c723c */ /* 0x040fe2000000185c */
[----:B------:R-:W-:Y:S02]  /*80b0*/  SHF.R.U32.HI R3, RZ, 0x8, R0 ;  /* 0x00000008ff037819 */ /* 0x000fe40000011600 */
[----:B------:R2:W4:Y:S01]  /*80c0*/  MUFU.EX2 R16, R2 ;  /* 0x0000000200107308 */ /* 0x0005220000000800 */
[----:B------:R-:W-:Y:S02]  /*80d0*/  PRMT R0, R10, 0x5410, R8 ;  /* 0x000054100a007816 */ /* 0x000fe40000000008 */
[----:B------:R-:W-:Y:S01]  /*80e0*/  PRMT R7, R7, 0x5410, R3 ;  /* 0x0000541007077816 */ /* 0x000fe20000000003 */
[----:B------:R-:W-:Y:S01]  /*80f0*/  HMMA.16816.F32 R96, R136, R104, R96 ;  /* 0x000000688860723c */ /* 0x000fe20000001860 */
[----:B------:R-:W-:Y:S02]  /*8100*/  PRMT R4, R4, 0x5410, R9 ;  /* 0x0000541004047816 */ /* 0x000fe40000000009 */
[----:B------:R-:W-:-:S02]  /*8110*/  HSET2.LE.AND R0, R0, R173, PT ;  /* 0x000000ad00007233 */ /* 0x000fc40003803000 */
[----:B---3--:R-:W-:Y:S01]  /*8120*/  F2FP.F16.F32.PACK_AB R6, R74, R75 ;  /* 0x0000004b4a06723e */ /* 0x008fe200000000ff */
[----:B------:R-:W-:Y:S01]  /*8130*/  HMMA.16816.F32 R108, R136, R106, R108 ;  /* 0x0000006a886c723c */ /* 0x000fe2000000186c */
[----:B------:R-:W-:-:S05]  /*8140*/  HSET2.LE.AND R3, R4, R173, PT ;  /* 0x000000ad04037233 */ /* 0x000fca0003803000 */
[C---:B------:R-:W-:Y:S01]  /*8150*/  HMMA.16816.F32 R112, R136.reuse, R120, R112 ;  /* 0x000000788870723c */ /* 0x040fe20000001870 */
[--C-:B--2---:R-:W-:Y:S02]  /*8160*/  SHF.R.U32.HI R2, RZ, 0x10, R5.reuse ;  /* 0x00000010ff027819 */ /* 0x104fe40000011605 */
[----:B------:R-:W-:Y:S02]  /*8170*/  SHF.R.U32.HI R5, RZ, 0x18, R5 ;  /* 0x00000018ff057819 */ /* 0x000fe40000011605 */
[----:B------:R-:W-:Y:S01]  /*8180*/  LOP3.LUT R2, R2, 0xff, RZ, 0xc0, !PT ;  /* 0x000000ff02027812 */ /* 0x000fe200078ec0ff */
[C---:B------:R-:W-:Y:S01]  /*8190*/  HMMA.16816.F32 R124, R136.reuse, R122, R124 ;  /* 0x0000007a887c723c */ /* 0x040fe2000000187c */
[----:B----4-:R-:W-:Y:S02]  /*81a0*/  F2FP.F16.F32.PACK_AB R4, R16, R17 ;  /* 0x000000111004723e */ /* 0x010fe400000000ff */
[----:B------:R-:W-:Y:S02]  /*81b0*/  PRMT R2, R2, 0x5410, R5 ;  /* 0x0000541002027816 */ /* 0x000fe40000000005 */
[--C-:B------:R-:W-:Y:S01]  /*81c0*/  HSET2.LE.AND R5, R7, R173.reuse, PT ;  /* 0x000000ad07057233 */ /* 0x100fe20003803000 */
[C---:B-1----:R-:W-:Y:S01]  /*81d0*/  HMMA.16816.F32 R128, R136.reuse, R12, R128 ;  /* 0x0000000c8880723c */ /* 0x042fe20000001880 */
[----:B------:R-:W-:Y:S01]  /*81e0*/  LOP3.LUT R143, R3, R4, RZ, 0xc0, !PT ;  /* 0x00000004038f7212 */ /* 0x000fe200078ec0ff */
[----:B------:R-:W-:Y:S01]  /*81f0*/  FADD.FTZ R3, R237, R235 ;  /* 0x000000ebed037221 */ /* 0x000fe20000010000 */
[----:B------:R-:W-:Y:S01]  /*8200*/  HSET2.LE.AND R7, R2, R173, PT ;  /* 0x000000ad02077233 */ /* 0x000fe20003803000 */
[----:B------:R-:W-:Y:S01]  /*8210*/  FADD.FTZ R4, R224, R222 ;  /* 0x000000dee0047221 */ /* 0x000fe20000010000 */
[----:B------:R-:W-:Y:S01]  /*8220*/  F2FP.F16.F32.PACK_AB R2, R19, R20 ;  /* 0x000000141302723e */ /* 0x000fe200000000ff */
[----:B------:R-:W-:Y:S01]  /*8230*/  FADD.FTZ R3, R233, R3 ;  /* 0x00000003e9037221 */ /* 0x000fe20000010000 */
[----:B------:R-:W-:Y:S01]  /*8240*/  LOP3.LUT R140, R5, R6, RZ, 0xc0, !PT ;  /* 0x00000006058c7212 */ /* 0x000fe200078ec0ff */
[----:B------:R-:W-:Y:S01]  /*8250*/  FADD.FTZ R4, R221, R4 ;  /* 0x00000004dd047221 */ /* 0x000fe20000010000 */
[----:B------:R-:W-:Y:S01]  /*8260*/  LOP3.LUT R142, R0, R2, RZ, 0xc0, !PT ;  /* 0x00000002008e7212 */ /* 0x000fe200078ec0ff */
        /* <DEDUP_REMOVED lines=9> */
[----:B------:R-:W-:Y:S01]  /*8300*/  HMMA.16816.F32 R136, R136, R14, R76 ;  /* 0x0000000e8888723c */ /* 0x000fe2000000184c */
[----:B------:R-:W-:Y:S01]  /*8310*/  FADD.FTZ R0, R226, R0 ;  /* 0x00000000e2007221 */ /* 0x000fe20000010000 */
[----:B------:R-:W-:Y:S01]  /*8320*/  FADD.FTZ R3, R232, R3 ;  /* 0x00000003e8037221 */ /* 0x000fe20000010000 */
[----:B------:R-:W-:-:S02]  /*8330*/  FADD.FTZ R2, R182, R2 ;  /* 0x00000002b6027221 */ /* 0x000fc40000010000 */
[----:B------:R-:W-:Y:S01]  /*8340*/  FADD.FTZ R0, R227, R0 ;  /* 0x00000000e3007221 */ /* 0x000fe20000010000 */
[----:B------:R-:W-:Y:S01]  /*8350*/  FADD.FTZ R3, R234, R3 ;  /* 0x00000003ea037221 */ /* 0x000fe20000010000 */
[----:B------:R-:W-:Y:S01]  /*8360*/  FADD.FTZ R2, R181, R2 ;  /* 0x00000002b5027221 */ /* 0x000fe20000010000 */
[C---:B------:R-:W-:Y:S01]  /*8370*/  HMMA.16816.F32 R84, R140.reuse, R88, R84 ;  /* 0x000000588c54723c */ /* 0x040fe20000001854 */
[----:B------:R-:W-:Y:S01]  /*8380*/  FADD.FTZ R5, R216, R0 ;  /* 0x00000000d8057221 */ /* 0x000fe20000010000 */
[----:B------:R-:W-:Y:S01]  /*8390*/  FADD.FTZ R0, R212, R4 ;  /* 0x00000004d4007221 */ /* 0x000fe20000010000 */
[----:B------:R-:W-:Y:S02]  /*83a0*/  FADD.FTZ R2, R180, R2 ;  /* 0x00000002b4027221 */ /* 0x000fe40000010000 */
[----:B------:R-:W-:Y:S01]  /*83b0*/  FADD.FTZ R5, R217, R5 ;  /* 0x00000005d9057221 */ /* 0x000fe20000010000 */
[----:B------:R-:W-:Y:S01]  /*83c0*/  FADD.FTZ R4, R210, R0 ;  /* 0x00000000d2047221 */ /* 0x000fe20000010000 */
[C---:B------:R-:W-:Y:S02]  /*83d0*/  HMMA.16816.F32 R100, R140.reuse, R104, R64 ;  /* 0x000000688c64723c */ /* 0x040fe40000001840 */
        /* <DEDUP_REMOVED lines=47> */
[----:B------:R-:W-:Y:S01]  /*86d0*/  HMMA.16816.F32 R140, R140, R14, R36 ;  /* 0x0000000e8c8c723c */ /* 0x000fe20000001824 */
[----:B------:R-:W-:-:S08]  /*86e0*/  NOP ;  /* 0x0000000000007918 */ /* 0x000fd00000000000 */
[----:B------:R-:W-:-:S15]  /*86f0*/  @!P5 BRA `(.L_x_1427) ;  /* 0x0000009c00acd947 */ /* 0x000fde0003800000 */
[----:B------:R-:W2:Y:S01]  /*8700*/  LDL.64 R152, [R1+0x60] ;  /* 0x0000600001987983 */ /* 0x000ea20000100a00 */
[----:B------:R-:W-:Y:S01]  /*8710*/  ULDC UR4, c[0x0][0x2d0] ;  /* 0x0000b40000047ab9 */ /* 0x000fe20000000800 */
[----:B------:R-:W-:-:S04]  /*8720*/  DEPBAR.LE SB0, 0x0 ;  /* 0x000080000000791a */ /* 0x000fc80000000000 */
[----:B------:R-:W3:Y:S01]  /*8730*/  LDL.64 R158, [R1+0x10] ;  /* 0x00001000019e7983 */ /* 0x000ee20000100a00 */
[----:B------:R-:W-:Y:S01]  /*8740*/  UIMAD.WIDE.U32 UR40, UR8, 0x20, URZ ;  /* 0x00000020082878a5 */ /* 0x000fe2000f8e003f */
[----:B------:R-:W-:Y:S01]  /*8750*/  IMAD.U32 R5, RZ, RZ, UR8 ;  /* 0x00000008ff057e24 */ /* 0x000fe2000f8e00ff */
[----:B------:R-:W-:-:S04]  /*8760*/  UIADD3 UR37, UR17, -0x2, URZ ;  /* 0xfffffffe11257890 */ /* 0x000fc8000fffe03f */
[----:B------:R-:W-:Y:S01]  /*8770*/  UISETP.GT.AND UP1, UPT, UR37, UR12, UPT ;  /* 0x0000000c2500728c */ /* 0x000fe2000bf24270 */
[----:B------:R-:W-:Y:S01]  /*8780*/  BAR.SYNC.DEFER_BLOCKING 0x0 ;  /* 0x0000000000007b1d */ /* 0x000fe20000010000 */
[----:B--2---:R-:W-:Y:S01]  /*8790*/  ISETP.GE.AND P0, PT, R152, UR4, PT ;  /* 0x0000000498007c0c */ /* 0x004fe2000bf06270 */
[----:B------:R-:W-:-:S03]  /*87a0*/  UIADD3 UR4, UR17, -0x2, URZ ;  /* 0xfffffffe11047890 */ /* 0x000fc6000fffe03f */
[----:B------:R-:W-:Y:S01]  /*87b0*/  P2R R237, PR, RZ, 0x1 ;  /* 0x00000001ffed7803 */ /* 0x000fe20000000000 */
[----:B------:R-:W-:Y:S02]  /*87c0*/  USHF.R.S32.HI UR7, URZ, 0x1f, UR4 ;  /* 0x0000001f3f077899 */ /* 0x000fe40008011404 */
[----:B------:R-:W-:Y:S01]  /*87d0*/  UIMAD UR6, UR19, UR4, URZ ;  /* 0x00000004130672a4 */ /* 0x000fe2000f8e023f */
[----:B------:R-:W-:Y:S01]  /*87e0*/  IMAD.U32 R2, RZ, RZ, UR4 ;  /* 0x00000004ff027e24 */ /* 0x000fe2000f8e00ff */
[----:B------:R-:W-:Y:S02]  /*87f0*/  USHF.L.U32 UR4, UR9, 0x5, URZ ;  /* 0x0000000509047899 */ /* 0x000fe4000800063f */
[----:B------:R-:W-:Y:S01]  /*8800*/  UIMAD UR6, UR7, UR32, UR6 ;  /* 0x00000020070672a4 */ /* 0x000fe2000f8e0206 */
[----:B---3--:R-:W-:Y:S01]  /*8810*/  IMAD.WIDE.U32 R2, R2, UR32, R158 ;  /* 0x0000002002027c25 */ /* 0x008fe2000f8e009e */
[----:B------:R-:W2:Y:S01]  /*8820*/  @!P0 LDC.64 R10, c[0x0][0x220] ;  /* 0x00008800ff0a8b82 */ /* 0x000ea20000000a00 */
[----:B------:R-:W-:Y:S01]  /*8830*/  VOTEU.ALL UP0, P0 ;  /* 0x00000000003f7886 */ /* 0x000fe20000000000 */
[----:B------:R-:W-:Y:S01]  /*8840*/  @P0 STS.128 [R207+0x6000], RZ ;  /* 0x006000ffcf000388 */ /* 0x000fe20000000c00 */
[----:B------:R-:W-:Y:S01]  /*8850*/  IMAD.U32 R4, RZ, RZ, UR4 ;  /* 0x00000004ff047e24 */ /* 0x000fe2000f8e00ff */
[C---:B------:R-:W-:Y:S01]  /*8860*/  @!P0 IADD3 R0, P2, R2.reuse, UR28, RZ ;  /* 0x0000001c02008c10 */ /* 0x040fe2000ff5e0ff */
[----:B------:R-:W-:Y:S01]  /*8870*/  VIADD R3, R3, UR6 ;  /* 0x0000000603037c36 */ /* 0x000fe20008000000 */
[----:B------:R-:W-:Y:S01]  /*8880*/  @!P0 IADD3 R7, P1, R2, UR40, RZ ;  /* 0x0000002802078c10 */ /* 0x000fe2000ff3e0ff */
[----:B------:R-:W-:Y:S01]  /*8890*/  @!UP0 UIMAD UR4, UR9, 0x30, URZ ;  /* 0x00000030090488a4 */ /* 0x000fe2000f8e023f */
[----:B------:R-:W3:Y:S02]  /*88a0*/  @!P0 LDC.64 R8, c[0x0][0x220] ;  /* 0x00008800ff088b82 */ /* 0x000ee40000000a00 */
[----:B------:R-:W-:-:S02]  /*88b0*/  @!P0 IADD3.X R14, R3, UR18, RZ, P2, !PT ;  /* 0x00000012030e8c10 */ /* 0x000fc400097fe4ff */
[----:B------:R-:W-:Y:S01]  /*88c0*/  @!P0 IADD3.X R15, R3, UR41, R4, P1, !PT ;  /* 0x00000029030f8c10 */ /* 0x000fe20008ffe404 */
[----:B------:R-:W-:-:S03]  /*88d0*/  @!P0 IMAD.WIDE.U32 R4, R5, 0x30, R2 ;  /* 0x0000003005048825 */ /* 0x000fc600078e0002 */
[----:B------:R-:W4:Y:S08]  /*88e0*/  @!P0 LDC.64 R12, c[0x0][0x220] ;  /* 0x00008800ff0c8b82 */ /* 0x000f300000000a00 */
[----:B------:R-:W5:Y:S01]  /*88f0*/  @!P0 LDC.64 R16, c[0x0][0x220] ;  /* 0x00008800ff108b82 */ /* 0x000f620000000a00 */
[----:B--2---:R-:W-:-:S04]  /*8900*/  @!P0 LEA R10, P3, R2, R10, 0x1 ;  /* 0x0000000a020a8211 */ /* 0x004fc800078608ff */
[----:B------:R-:W-:Y:S02]  /*8910*/  @!P0 LEA.HI.X R11, R2, R11, R3, 0x1, P3 ;  /* 0x0000000b020b8211 */ /* 0x000fe400018f0c03 */
[----:B---3--:R-:W-:-:S03]  /*8920*/  @!P0 LEA R8, P2, R0, R8, 0x1 ;  /* 0x0000000800088211 */ /* 0x008fc600078408ff */
[----:B------:R-:W-:Y:S01]  /*8930*/  @!PT LDS RZ, [RZ] ;  /* 0x00000000fffff984 */ /* 0x000fe20000000800 */
[----:B------:R-:W-:Y:S01]  /*8940*/  @!PT LDS RZ, [RZ] ;  /* 0x00000000fffff984 */ /* 0x000fe20000000800 */
[----:B------:R-:W-:Y:S01]  /*8950*/  @!PT LDS RZ, [RZ] ;  /* 0x00000000fffff984 */ /* 0x000fe20000000800 */
[----:B------:R-:W-:Y:S01]  /*8960*/  @!P0 LDGSTS.E.BYPASS.LTC128B.128 [R207+0x6000], desc[UR26][R10.64] ;  /* 0x060000000acf8fae */ /* 0x000fe2000b901d5a */
[----:B------:R-:W-:Y:S01]  /*8970*/  @!P0 LEA.HI.X R9, R0, R9, R14, 0x1, P2 ;  /* 0x0000000900098211 */ /* 0x000fe200010f0c0e */
[----:B------:R-:W-:Y:S02]  /*8980*/  @!P0 VIADD R0, R5, UR4 ;  /* 0x0000000405008c36 */ /* 0x000fe40008000000 */
[----:B------:R-:W-:Y:S01]  /*8990*/  @P0 STS.128 [R207+0x6800], RZ ;  /* 0x006800ffcf000388 */ /* 0x000fe20000000c00 */
[----:B----4-:R-:W-:-:S03]  /*89a0*/  @!P0 LEA R6, P1, R7, R12, 0x1 ;  /* 0x0000000c07068211 */ /* 0x010fc600078208ff */
[----:B------:R-:W-:Y:S01]  /*89b0*/  @!PT LDS RZ, [RZ] ;  /* 0x00000000fffff984 */ /* 0x000fe20000000800 */
[----:B------:R-:W-:Y:S01]  /*89c0*/  @!PT LDS RZ, [RZ] ;  /* 0x00000000fffff984 */ /* 0x000fe20000000800 */
[----:B------:R-:W-:Y:S01]  /*89d0*/  @!PT LDS RZ, [RZ] ;  /* 0x00000000fffff984 */ /* 0x000fe20000000800 */
[----:B------:R-:W-:Y:S01]  /*89e0*/  @!P0 LDGSTS.E.BYPASS.LTC128B.128 [R207+0x6800], desc[UR26][R8.64] ;  /* 0x0680000008cf8fae */ /* 0x000fe2000b901d5a */
[----:B------:R-:W-:-:S03]  /*89f0*/  @!P0 LEA.HI.X R7, R7, R13, R15, 0x1, P1 ;  /* 0x0000000d07078211 */ /* 0x000fc600008f0c0f */
[----:B------:R-:W-:Y:S01]  /*8a00*/  @P0 STS.128 [R207+0x7000], RZ ;  /* 0x007000ffcf000388 */ /* 0x000fe20000000c00 */
[----:B-----5:R-:W-:-:S03]  /*8a10*/  @!P0 LEA R2, P1, R4, R16, 0x1 ;  /* 0x0000001004028211 */ /* 0x020fc600078208ff */
[----:B------:R-:W-:Y:S01]  /*8a20*/  @!PT LDS RZ, [RZ] ;  /* 0x00000000fffff984 */ /* 0x000fe20000000800 */
[----:B------:R-:W-:Y:S01]  /*8a30*/  @!PT LDS RZ, [RZ] ;  /* 0x00000000fffff984 */ /* 0x000fe20000000800 */
[----:B------:R-:W-:Y:S01]  /*8a40*/  @!PT LDS RZ, [RZ] ;  /* 0x00000000fffff984 */ /* 0x000fe20000000800 */
[----:B------:R-:W-:Y:S01]  /*8a50*/  @!P0 LDGSTS.E.BYPASS.LTC128B.128 [R207+0x7000], desc[UR26][R6.64] ;  /* 0x0700000006cf8fae */ /* 0x000fe2000b901d5a */
[----:B------:R-:W-:Y:S01]  /*8a60*/  @!P0 LEA.HI.X R3, R4, R17, R0, 0x1, P1 ;  /* 0x0000001104038211 */ /* 0x000fe200008f0c00 */
[----:B------:R-:W-:Y:S02]  /*8a70*/  IMAD.U32 R0, RZ, RZ, UR37 ;  /* 0x00000025ff007e24 */ /* 0x000fe4000f8e00ff */
[----:B------:R-:W-:Y:S02]  /*8a80*/  @P0 STS.128 [R207+0x7800], RZ ;  /* 0x007800ffcf000388 */ /* 0x000fe40000000c00 */
[----:B------:R-:W-:Y:S02]  /*8a90*/  IMAD R0, R0, 0x40, R248 ;  /* 0x0000004000007824 */ /* 0x000fe400078e02f8 */
[----:B------:R-:W-:Y:S01]  /*8aa0*/  @!PT LDS RZ, [RZ] ;  /* 0x00000000fffff984 */ /* 0x000fe20000000800 */
[----:B------:R-:W-:Y:S01]  /*8ab0*/  @!PT LDS RZ, [RZ] ;  /* 0x00000000fffff984 */ /* 0x000fe20000000800 */
[----:B------:R-:W-:Y:S01]  /*8ac0*/  @!PT LDS RZ, [RZ] ;  /* 0x00000000fffff984 */ /* 0x000fe20000000800 */
[----:B------:R2:W-:Y:S04]  /*8ad0*/  @!P0 LDGSTS.E.BYPASS.LTC128B.128 [R207+0x7800], desc[UR26][R2.64] ;  /* 0x0780000002cf8fae */ /* 0x0005e8000b901d5a */
[----:B------:R-:W-:Y:S01]  /*8ae0*/  LDSM.16.M88.4 R16, [R191] ;  /* 0x00000000bf10783b */ /* 0x000fe20000000200 */
[----:B------:R-:W-:-:S02]  /*8af0*/  ISETP.GE.AND P2, PT, R0, R206, PT ;  /* 0x000000ce0000720c */ /* 0x000fc40003f46270 */
[C---:B------:R-:W-:Y:S01]  /*8b00*/  ISETP.GE.AND P1, PT, R0.reuse, R205, PT ;  /* 0x000000cd0000720c */ /* 0x040fe20003f26270 */
[----:B------:R-:W3:Y:S01]  /*8b10*/  LDSM.16.M88.4 R20, [R184+0x4000] ;  /* 0x00400000b814783b */ /* 0x000ee20000000200 */
[C---:B------:R-:W-:Y:S02]  /*8b20*/  ISETP.LT.OR P6, PT, R0.reuse, R201, P2 ;  /* 0x000000c90000720c */ /* 0x040fe400017c1670 */
[C---:B------:R-:W-:Y:S01]  /*8b30*/  ISETP.LT.OR P5, PT, R0.reuse, R200, P1 ;  /* 0x000000c80000720c */ /* 0x040fe20000fa1670 */
[----:B------:R-:W4:Y:S04]  /*8b40*/  LDSM.16.M88.4 R12, [R191+0x2000] ;  /* 0x00200000bf0c783b */ /* 0x000f280000000200 */
[----:B------:R-:W5:Y:S04]  /*8b50*/  LDSM.16.M88.4 R32, [R184+0x5000] ;  /* 0x00500000b820783b */ /* 0x000f680000000200 */
[----:B------:R-:W1:Y:S04]  /*8b60*/  LDSM.16.M88.4 R36, [R184+0x4800] ;  /* 0x00480000b824783b */ /* 0x000e680000000200 */
[----:B------:R-:W1:Y:S01]  /*8b70*/  LDSM.16.M88.4 R28, [R184+0x5800] ;  /* 0x00580000b81c783b */ /* 0x000e620000000200 */
[----:B--2---:R-:W-:-:S03]  /*8b80*/  VIADD R2, R0, 0x1 ;  /* 0x0000000100027836 */ /* 0x004fc60000000000 */
[----:B------:R-:W-:Y:S04]  /*8b90*/  LDSM.16.M88.4 R8, [R194] ;  /* 0x00000000c208783b */ /* 0x000fe80000000200 */
[----:B------:R-:W2:Y:S01]  /*8ba0*/  LDSM.16.M88.4 R40, [R190+0x4000] ;  /* 0x00400000be28783b */ /* 0x000ea20000000200 */
[C---:B------:R-:W-:Y:S02]  /*8bb0*/  ISETP.GE.AND P4, PT, R2.reuse, R206, PT ;  /* 0x000000ce0200720c */ /* 0x040fe40003f86270 */
[C---:B------:R-:W-:Y:S01]  /*8bc0*/  ISETP.GE.AND P3, PT, R2.reuse, R205, PT ;  /* 0x000000cd0200720c */ /* 0x040fe20003f66270 */
[----:B------:R-:W2:Y:S01]  /*8bd0*/  LDSM.16.M88.4 R4, [R194+0x2000] ;  /* 0x00200000c204783b */ /* 0x000ea20000000200 */
[C---:B------:R-:W-:Y:S02]  /*8be0*/  ISETP.GE.AND P2, PT, R2.reuse, R204, PT ;  /* 0x000000cc0200720c */ /* 0x040fe40003f46270 */
[C---:B------:R-:W-:Y:S01]  /*8bf0*/  ISETP.GE.AND P1, PT, R2.reuse, R203, PT ;  /* 0x000000cb0200720c */ /* 0x040fe20003f26270 */
[----:B------:R-:W2:Y:S01]  /*8c00*/  LDSM.16.M88.4 R52, [R190+0x5000] ;  /* 0x00500000be34783b */ /* 0x000ea20000000200 */
[----:B------:R-:W-:-:S02]  /*8c10*/  ISETP.LT.OR P4, PT, R2, R201, P4 ;  /* 0x000000c90200720c */ /* 0x000fc40002781670 */
[C---:B------:R-:W-:Y:S01]  /*8c20*/  ISETP.LT.OR P3, PT, R2.reuse, R200, P3 ;  /* 0x000000c80200720c */ /* 0x040fe20001f61670 */
[----:B------:R-:W2:Y:S01]  /*8c30*/  LDSM.16.M88.4 R56, [R190+0x4800] ;  /* 0x00480000be38783b */ /* 0x000ea20000000200 */
[C---:B------:R-:W-:Y:S02]  /*8c40*/  ISETP.LT.OR P0, PT, R2.reuse, R202, P2 ;  /* 0x000000ca0200720c */ /* 0x040fe40001701670 */
[----:B------:R-:W-:Y:S01]  /*8c50*/  ISETP.LT.OR P1, PT, R2, R199, P1 ;  /* 0x000000c70200720c */ /* 0x000fe20000f21670 */
[----:B------:R-:W2:Y:S01]  /*8c60*/  LDSM.16.M88.4 R48, [R190+0x5800] ;  /* 0x00580000be30783b */ /* 0x000ea20000000200 */
[----:B---3--:R-:W-:Y:S01]  /*8c70*/  HMMA.16816.F32 R60, R16, R20, RZ ;  /* 0x00000014103c723c */ /* 0x008fe200000018ff */
[----:B------:R-:W-:Y:S01]  /*8c80*/  P2R R3, PR, RZ, 0x8 ;  /* 0x00000008ff037803 */ /* 0x000fe20000000000 */
[C---:B------:R-:W-:Y:S01]  /*8c90*/  VIADD R2, R0.reuse, 0x8 ;  /* 0x0000000800027836 */ /* 0x040fe20000000000 */
[----:B------:R-:W-:Y:S01]  /*8ca0*/  LDSM.16.M88.4 R44, [R195] ;  /* 0x00000000c32c783b */ /* 0x000fe20000000200 */
[----:B------:R-:W-:-:S02]  /*8cb0*/  ISETP.GE.AND P2, PT, R0, R204, PT ;  /* 0x000000cc0000720c */ /* 0x000fc40003f46270 */
[C---:B----4-:R-:W-:Y:S01]  /*8cc0*/  HMMA.16816.F32 R64, R12.reuse, R20, RZ ;  /* 0x000000140c40723c */ /* 0x050fe200000018ff */
[----:B------:R-:W3:Y:S01]  /*8cd0*/  LDSM.16.M88.4 R24, [R192] ;  /* 0x00000000c018783b */ /* 0x000ee20000000200 */
[----:B------:R-:W-:Y:S02]  /*8ce0*/  ISETP.LT.OR P2, PT, R0, R202, P2 ;  /* 0x000000ca0000720c */ /* 0x000fe40001741670 */
[----:B------:R-:W-:Y:S01]  /*8cf0*/  ISETP.GE.AND P3, PT, R2, R205, PT ;  /* 0x000000cd0200720c */ /* 0x000fe20003f66270 */
[----:B------:R-:W0:Y:S01]  /*8d00*/  LDGDEPBAR ;  /* 0x00000000000079af */ /* 0x000e220000000000 */
[C---:B-----5:R-:W-:Y:S06]  /*8d10*/  HMMA.16816.F32 R144, R12.reuse, R32, RZ ;  /* 0x000000200c90723c */ /* 0x060fec00000018ff */
[-C--:B------:R-:W-:Y:S06]  /*8d20*/  HMMA.16816.F32 R152, R12, R22.reuse, RZ ;  /* 0x000000160c98723c */ /* 0x080fec00000018ff */
[----:B------:R-:W-:Y:S01]  /*8d30*/  HMMA.16816.F32 R172, R16, R22, RZ ;  /* 0x0000001610ac723c */ /* 0x000fe200000018ff */
[----:B------:R-:W4:Y:S05]  /*8d40*/  LDSM.16.M88.4 R20, [R192+0x2000] ;  /* 0x00200000c014783b */ /* 0x000f2a0000000200 */
[C---:B-1----:R-:W-:Y:S06]  /*8d50*/  HMMA.16816.F32 R148, R12.reuse, R36, RZ ;  /* 0x000000240c94723c */ /* 0x042fec00000018ff */
[C---:B------:R-:W-:Y:S06]  /*8d60*/  HMMA.16816.F32 R76, R12.reuse, R28, RZ ;  /* 0x0000001c0c4c723c */ /* 0x040fec00000018ff */
[C---:B------:R-:W-:Y:S06]  /*8d70*/  HMMA.16816.F32 R160, R12.reuse, R38, RZ ;  /* 0x000000260ca0723c */ /* 0x040fec00000018ff */
[C---:B------:R-:W-:Y:S06]  /*8d80*/  HMMA.16816.F32 R156, R12.reuse, R34, RZ ;  /* 0x000000220c9c723c */ /* 0x040fec00000018ff */
[----:B------:R-:W-:Y:S01]  /*8d90*/  HMMA.16816.F32 R164, R12, R30, RZ ;  /* 0x0000001e0ca4723c */ /* 0x000fe200000018ff */
[----:B------:R-:W-:Y:S05]  /*8da0*/  LDSM.16.M88.4 R12, [R193] ;  /* 0x00000000c10c783b */ /* 0x000fea0000000200 */
[C---:B------:R-:W-:Y:S06]  /*8db0*/  HMMA.16816.F32 R208, R16.reuse, R36, RZ ;  /* 0x0000002410d0723c */ /* 0x040fec00000018ff */
[----:B------:R-:W-:Y:S06]  /*8dc0*/  HMMA.16816.F32 R216, R16, R38, RZ ;  /* 0x0000002610d8723c */ /* 0x000fec00000018ff */
[----:B--2---:R-:W-:Y:S06]  /*8dd0*/  HMMA.16816.F32 R36, R8, R40, R60 ;  /* 0x000000280824723c */ /* 0x004fec000000183c */
[C---:B------:R-:W-:Y:S06]  /*8de0*/  HMMA.16816.F32 R180, R16.reuse, R32, RZ ;  /* 0x0000002010b4723c */ /* 0x040fec00000018ff */
[C---:B------:R-:W-:Y:S06]  /*8df0*/  HMMA.16816.F32 R212, R16.reuse, R34, RZ ;  /* 0x0000002210d4723c */ /* 0x040fec00000018ff */
[C---:B------:R-:W-:Y:S06]  /*8e00*/  HMMA.16816.F32 R176, R16.reuse, R28, RZ ;  /* 0x0000001c10b0723c */ /* 0x040fec00000018ff */
[----:B------:R-:W-:Y:S01]  /*8e10*/  HMMA.16816.F32 R168, R16, R30, RZ ;  /* 0x0000001e10a8723c */ /* 0x000fe200000018ff */
[----:B------:R-:W1:Y:S04]  /*8e20*/  LDSM.16.M88.4 R28, [R189] ;  /* 0x00000000bd1c783b */ /* 0x000e680000000200 */
[----:B------:R-:W-:Y:S01]  /*8e30*/  LDSM.16.M88.4 R16, [R198] ;  /* 0x00000000c610783b */ /* 0x000fe20000000200 */
        /* <DEDUP_REMOVED lines=9> */
[----:B------:R-:W-:Y:S06]  /*8ed0*/  HMMA.16816.F32 R64, R8, R42, R172 ;  /* 0x0000002a0840723c */ /* 0x000fec00000018ac */
[-C--:B---3--:R-:W-:Y:S06]  /*8ee0*/  HMMA.16816.F32 R60, R24, R44.reuse, R36 ;  /* 0x0000002c183c723c */ /* 0x088fec0000001824 */
[----:B----4-:R-:W-:Y:S06]  /*8ef0*/  HMMA.16816.F32 R40, R20, R44, R32 ;  /* 0x0000002c1428723c */ /* 0x010fec0000001820 */
[----:B------:R-:W-:Y:S06]  /*8f00*/  HMMA.16816.F32 R76, R8, R56, R208 ;  /* 0x00000038084c723c */ /* 0x000fec00000018d0 */
[----:B------:R-:W-:Y:S06]  /*8f10*/  HMMA.16816.F32 R36, R24, R46, R64 ;  /* 0x0000002e1824723c */ /* 0x000fec0000001840 */
[C---:B------:R-:W-:Y:S06]  /*8f20*/  HMMA.16816.F32 R152, R8.reuse, R52, R180 ;  /* 0x000000340898723c */ /* 0x040fec00000018b4 */
[C---:B------:R-:W-:Y:S06]  /*8f30*/  HMMA.16816.F32 R176, R8.reuse, R48, R176 ;  /* 0x0000003008b0723c */ /* 0x040fec00000018b0 */
[C---:B------:R-:W-:Y:S06]  /*8f40*/  HMMA.16816.F32 R148, R8.reuse, R58, R216 ;  /* 0x0000003a0894723c */ /* 0x040fec00000018d8 */
[C---:B------:R-:W-:Y:S06]  /*8f50*/  HMMA.16816.F32 R212, R8.reuse, R54, R212 ;  /* 0x0000003608d4723c */ /* 0x040fec00000018d4 */
[----:B------:R-:W-:Y:S01]  /*8f60*/  HMMA.16816.F32 R168, R8, R50, R168 ;  /* 0x0000003208a8723c */ /* 0x000fe200000018a8 */
[----:B------:R-:W3:Y:S05]  /*8f70*/  LDSM.16.M88.4 R8, [R189+0x800] ;  /* 0x00080000bd08783b */ /* 0x000eea0000000200 */
[----:B------:R-:W-:Y:S06]  /*8f80*/  HMMA.16816.F32 R32, R20, R46, R144 ;  /* 0x0000002e1420723c */ /* 0x000fec0000001890 */
[-C--:B-1----:R-:W-:Y:S06]  /*8f90*/  HMMA.16816.F32 R48, R12, R28.reuse, R60 ;  /* 0x0000001c0c30723c */ /* 0x082fec000000183c */
[----:B--2---:R-:W-:Y:S06]  /*8fa0*/  HMMA.16816.F32 R44, R4, R28, R40 ;  /* 0x0000001c042c723c */ /* 0x004fec0000001828 */
[----:B------:R-:W-:Y:S06]  /*8fb0*/  HMMA.16816.F32 R52, R24, R16, R76 ;  /* 0x000000101834723c */ /* 0x000fec000000184c */
[----:B------:R-:W-:Y:S06]  /*8fc0*/  HMMA.16816.F32 R36, R12, R30, R36 ;  /* 0x0000001e0c24723c */ /* 0x000fec0000001824 */
[----:B------:R-:W-:Y:S01]  /*8fd0*/  HMMA.16816.F32 R56, R20, R16, R220 ;  /* 0x000000101438723c */ /* 0x000fe200000018dc */
[----:B------:R-:W-:-:S02]  /*8fe0*/  FSEL R74, R48, -INF , !P6 ;  /* 0xff800000304a7808 */ /* 0x000fc40007000000 */
[----:B------:R-:W-:Y:S02]  /*8ff0*/  FSEL R147, R50, -INF , !P5 ;  /* 0xff80000032937808 */ /* 0x000fe40006800000 */
[----:B------:R-:W-:Y:S01]  /*9000*/  ISETP.NE.AND P6, PT, R3, RZ, PT ;  /* 0x000000ff0300720c */ /* 0x000fe20003fc5270 */
[----:B------:R-:W-:Y:S01]  /*9010*/  HMMA.16816.F32 R64, R4, R30, R32 ;  /* 0x0000001e0440723c */ /* 0x000fe20000001820 */
[----:B------:R-:W-:Y:S01]  /*9020*/  P2R R16, PR, RZ, 0x10 ;  /* 0x00000010ff107803 */ /* 0x000fe20000000000 */
[----:B------:R-:W1:Y:S01]  /*9030*/  LDSM.16.M88.4 R28, [R197] ;  /* 0x00000000c51c783b */ /* 0x000e620000000200 */
[----:B------:R-:W-:Y:S02]  /*9040*/  P2R R3, PR, RZ, 0x2 ;  /* 0x00000002ff037803 */ /* 0x000fe40000000000 */
[----:B------:R-:W-:Y:S01]  /*9050*/  ISETP.NE.AND P5, PT, R16, RZ, PT ;  /* 0x000000ff1000720c */ /* 0x000fe20003fa5270 */
[----:B------:R-:W-:Y:S01]  /*9060*/  HMMA.16816.F32 R40, R24, R18, R148 ;  /* 0x000000121828723c */ /* 0x000fe20000001894 */
[----:B------:R-:W-:Y:S01]  /*9070*/  ISETP.GE.AND P4, PT, R2, R206, PT ;  /* 0x000000ce0200720c */ /* 0x000fe20003f86270 */
[----:B------:R-:W2:Y:S01]  /*9080*/  LDSM.16.M88.4 R32, [R189+0x1000] ;  /* 0x00100000bd20783b */ /* 0x000ea20000000200 */
[----:B------:R-:W-:-:S02]  /*9090*/  ISETP.GE.AND P1, PT, R0, R203, PT ;  /* 0x000000cb0000720c */ /* 0x000fc40003f26270 */
[----:B------:R-:W-:Y:S01]  /*90a0*/  FSEL R144, R49, -INF , !P5 ;  /* 0xff80000031907808 */ /* 0x000fe20006800000 */
[----:B------:R-:W-:Y:S01]  /*90b0*/  HMMA.16816.F32 R76, R20, R18, R160 ;  /* 0x00000012144c723c */ /* 0x000fe200000018a0 */
[----:B------:R-:W-:Y:S02]  /*90c0*/  ISETP.LT.OR P5, PT, R2, R201, P4 ;  /* 0x000000c90200720c */ /* 0x000fe400027a1670 */
[----:B------:R-:W-:Y:S02]  /*90d0*/  ISETP.LT.OR P1, PT, R0, R199, P1 ;  /* 0x000000c70000720c */ /* 0x000fe40000f21670 */
[----:B------:R-:W-:Y:S02]  /*90e0*/  FSEL R156, R44, -INF , !P2 ;  /* 0xff8000002c9c7808 */ /* 0x000fe40005000000 */
[C---:B------:R-:W-:Y:S02]  /*90f0*/  ISETP.LT.OR P4, PT, R2.reuse, R200, P3 ;  /* 0x000000c80200720c */ /* 0x040fe40001f81670 */
[----:B------:R-:W-:-:S02]  /*9100*/  ISETP.GE.AND P2, PT, R2, R204, PT ;  /* 0x000000cc0200720c */ /* 0x000fc40003f46270 */
[----:B------:R-:W-:Y:S01]  /*9110*/  ISETP.NE.AND P3, PT, R3, RZ, PT ;  /* 0x000000ff0300720c */ /* 0x000fe20003f65270 */
[----:B------:R-:W-:Y:S01]  /*9120*/  VIADD R3, R0, 0x9 ;  /* 0x0000000900037836 */ /* 0x000fe20000000000 */
[----:B------:R-:W-:Y:S02]  /*9130*/  FSEL R158, R46, -INF , !P1 ;  /* 0xff8000002e9e7808 */ /* 0x000fe40004800000 */
[----:B------:R-:W-:Y:S02]  /*9140*/  FSEL R157, R45, -INF , !P0 ;  /* 0xff8000002d9d7808 */ /* 0x000fe40004000000 */
[C---:B------:R-:W-:Y:S02]  /*9150*/  ISETP.GE.AND P1, PT, R2.reuse, R203, PT ;  /* 0x000000cb0200720c */ /* 0x040fe40003f26270 */
[----:B------:R-:W-:Y:S02]  /*9160*/  ISETP.LT.OR P2, PT, R2, R202, P2 ;  /* 0x000000ca0200720c */ /* 0x000fe40001741670 */
[----:B------:R-:W-:-:S02]  /*9170*/  FSEL R150, R47, -INF , !P3 ;  /* 0xff8000002f967808 */ /* 0x000fc40005800000 */
[-C--:B---3--:R-:W-:Y:S01]  /*9180*/  HMMA.16816.F32 R44, R12, R8.reuse, R52 ;  /* 0x000000080c2c723c */ /* 0x088fe20000001834 */
[----:B------:R-:W-:Y:S01]  /*9190*/  ISETP.LT.OR P0, PT, R2, R199, P1 ;  /* 0x000000c70200720c */ /* 0x000fe20000f01670 */
[----:B------:R-:W-:Y:S01]  /*91a0*/  VIADD R2, R0, 0x10 ;  /* 0x0000001000027836 */ /* 0x000fe20000000000 */
[----:B------:R-:W-:Y:S02]  /*91b0*/  P2R R16, PR, RZ, 0x4 ;  /* 0x00000004ff107803 */ /* 0x000fe40000000000 */
[C---:B------:R-:W-:Y:S01]  /*91c0*/  ISETP.GE.AND P3, PT, R3.reuse, R206, PT ;  /* 0x000000ce0300720c */ /* 0x040fe20003f66270 */
[----:B------:R-:W-:Y:S01]  /*91d0*/  HMMA.16816.F32 R52, R4, R8, R56 ;  /* 0x000000080434723c */ /* 0x000fe20000001838 */
[C---:B------:R-:W-:Y:S02]  /*91e0*/  ISETP.GE.AND P2, PT, R3.reuse, R205, PT ;  /* 0x000000cd0300720c */ /* 0x040fe40003f46270 */
[----:B------:R-:W-:Y:S02]  /*91f0*/  ISETP.GE.AND P1, PT, R3, R204, PT ;  /* 0x000000cc0300720c */ /* 0x000fe40003f26270 */
[----:B------:R-:W-:Y:S01]  /*9200*/  FSEL R75, R36, -INF , !P5 ;  /* 0xff800000244b7808 */ /* 0x000fe20006800000 */
[----:B-1----:R-:W-:Y:S01]  /*9210*/  HMMA.16816.F32 R56, R24, R28, R152 ;  /* 0x0000001c1838723c */ /* 0x002fe20000001898 */
[----:B------:R-:W-:-:S02]  /*9220*/  FSEL R160, R38, -INF , !P4 ;  /* 0xff80000026a07808 */ /* 0x000fc40006000000 */
[C---:B------:R-:W-:Y:S02]  /*9230*/  ISETP.GE.AND P4, PT, R3.reuse, R203, PT ;  /* 0x000000cb0300720c */ /* 0x040fe40003f86270 */
[C---:B------:R-:W-:Y:S01]  /*9240*/  ISETP.LT.OR P5, PT, R3.reuse, R201, P3 ;  /* 0x000000c90300720c */ /* 0x040fe20001fa1670 */
[----:B------:R-:W-:Y:S01]  /*9250*/  HMMA.16816.F32 R60, R20, R28, R224 ;  /* 0x0000001c143c723c */ /* 0x000fe200000018e0 */
[----:B------:R-:W-:Y:S02]  /*9260*/  ISETP.NE.AND P3, PT, R16, RZ, PT ;  /* 0x000000ff1000720c */ /* 0x000fe40003f65270 */
[C---:B------:R-:W-:Y:S01]  /*9270*/  ISETP.LT.OR P2, PT, R3.reuse, R200, P2 ;  /* 0x000000c80300720c */ /* 0x040fe20001741670 */
[----:B------:R-:W1:Y:S01]  /*9280*/  LDSM.16.M88.4 R16, [R196] ;  /* 0x00000000c410783b */ /* 0x000e620000000200 */
[----:B------:R-:W-:Y:S02]  /*9290*/  ISETP.LT.OR P1, PT, R3, R202, P1 ;  /* 0x000000ca0300720c */ /* 0x000fe40000f21670 */
[----:B------:R-:W-:-:S02]  /*92a0*/  FSEL R159, R51, -INF , !P6 ;  /* 0xff800000339f7808 */ /* 0x000fc40007000000 */
[----:B------:R-:W-:Y:S01]  /*92b0*/  ISETP.LT.OR P6, PT, R3, R199, P4 ;  /* 0x000000c70300720c */ /* 0x000fe200027c1670 */
[C---:B------:R-:W-:Y:S01]  /*92c0*/  HMMA.16816.F32 R48, R12.reuse, R10, R40 ;  /* 0x0000000a0c30723c */ /* 0x040fe20000001828 */
[----:B------:R-:W-:Y:S02]  /*92d0*/  P2R R3, PR, RZ, 0x4 ;  /* 0x00000004ff037803 */ /* 0x000fe40000000000 */
[----:B------:R-:W-:Y:S02]  /*92e0*/  FSEL R145, R64, -INF , !P3 ;  /* 0xff80000040917808 */ /* 0x000fe40005800000 */
[----:B------:R-:W-:Y:S02]  /*92f0*/  FSEL R146, R65, -INF , !P1 ;  /* 0xff80000041927808 */ /* 0x000fe40004800000 */
[C---:B------:R-:W-:Y:S01]  /*9300*/  ISETP.GE.AND P3, PT, R2.reuse, R206, PT ;  /* 0x000000ce0200720c */ /* 0x040fe20003f66270 */
[----:B--2---:R-:W-:Y:S01]  /*9310*/  HMMA.16816.F32 R40, R12, R32, R56 ;  /* 0x000000200c28723c */ /* 0x004fe20000001838 */
[----:B------:R-:W-:-:S02]  /*9320*/  ISETP.GE.AND P2, PT, R2, R205, PT ;  /* 0x000000cd0200720c */ /* 0x000fc40003f46270 */
[C---:B------:R-:W-:Y:S02]  /*9330*/  ISETP.GE.AND P4, PT, R2.reuse, R204, PT ;  /* 0x000000cc0200720c */ /* 0x040fe40003f86270 */
[----:B------:R-:W-:Y:S01]  /*9340*/  ISETP.GE.AND P1, PT, R2, R203, PT ;  /* 0x000000cb0200720c */ /* 0x000fe20003f26270 */
[----:B------:R-:W-:Y:S01]  /*9350*/  HMMA.16816.F32 R56, R4, R32, R60 ;  /* 0x000000200438723c */ /* 0x000fe2000000183c */
[----:B------:R-:W-:Y:S02]  /*9360*/  FSEL R149, R66, -INF , !P0 ;  /* 0xff80000042957808 */ /* 0x000fe40004000000 */
[C---:B------:R-:W-:Y:S02]  /*9370*/  ISETP.LT.OR P3, PT, R2.reuse, R201, P3 ;  /* 0x000000c90200720c */ /* 0x040fe40001f61670 */
[C---:B------:R-:W-:Y:S02]  /*9380*/  ISETP.LT.OR P2, PT, R2.reuse, R200, P2 ;  /* 0x000000c80200720c */ /* 0x040fe40001741670 */
[----:B------:R-:W-:-:S02]  /*9390*/  ISETP.LT.OR P4, PT, R2, R202, P4 ;  /* 0x000000ca0200720c */ /* 0x000fc40002781670 */
[----:B------:R-:W-:Y:S01]  /*93a0*/  ISETP.LT.OR P0, PT, R2, R199, P1 ;  /* 0x000000c70200720c */ /* 0x000fe20000f01670 */
[----:B------:R-:W-:Y:S01]  /*93b0*/  VIADD R2, R0, 0x11 ;  /* 0x0000001100027836 */ /* 0x000fe20000000000 */
[----:B------:R-:W-:Y:S02]  /*93c0*/  FSEL R69, R37, -INF , !P5 ;  /* 0xff80000025457808 */ /* 0x000fe40006800000 */
[----:B------:R-:W-:Y:S02]  /*93d0*/  ISETP.NE.AND P5, PT, R3, RZ, PT ;  /* 0x000000ff0300720c */ /* 0x000fe40003fa5270 */
[----:B------:R-:W-:Y:S02]  /*93e0*/  P2R R3, PR, RZ, 0x10 ;  /* 0x00000010ff037803 */ /* 0x000fe40000000000 */
[C---:B------:R-:W-:Y:S02]  /*93f0*/  ISETP.GE.AND P1, PT, R2.reuse, R206, PT ;  /* 0x000000ce0200720c */ /* 0x040fe40003f26270 */
[----:B------:R-:W-:Y:S01]  /*9400*/  FSEL R151, R39, -INF , !P5 ;  /* 0xff80000027977808 */ /* 0x000fe20006800000 */
[----:B-1----:R-:W-:Y:S01]  /*9410*/  HMMA.16816.F32 R60, R20, R16, R232 ;  /* 0x00000010143c723c */ /* 0x002fe200000018e8 */
[----:B------:R-:W-:-:S02]  /*9420*/  ISETP.GE.AND P4, PT, R2, R205, PT ;  /* 0x000000cd0200720c */ /* 0x000fc40003f86270 */
[----:B------:R-:W-:Y:S02]  /*9430*/  FSEL R68, R44, -INF , !P3 ;  /* 0xff8000002c447808 */ /* 0x000fe40005800000 */
[C---:B------:R-:W-:Y:S01]  /*9440*/  ISETP.GE.AND P5, PT, R2.reuse, R204, PT ;  /* 0x000000cc0200720c */ /* 0x040fe20003fa6270 */
[----:B------:R-:W-:Y:S01]  /*9450*/  HMMA.16816.F32 R36, R4, R10, R76 ;  /* 0x0000000a0424723c */ /* 0x000fe2000000184c */
[----:B------:R-:W-:Y:S02]  /*9460*/  ISETP.GE.AND P3, PT, R2, R203, PT ;  /* 0x000000cb0200720c */ /* 0x000fe40003f66270 */
[----:B------:R-:W-:Y:S02]  /*9470*/  FSEL R209, R46, -INF , !P2 ;  /* 0xff8000002ed17808 */ /* 0x000fe40005000000 */
[----:B------:R-:W-:Y:S02]  /*9480*/  ISETP.LT.OR P2, PT, R2, R201, P1 ;  /* 0x000000c90200720c */ /* 0x000fe40000f41670 */
[----:B------:R-:W-:-:S02]  /*9490*/  FSEL R148, R67, -INF , !P6 ;  /* 0xff80000043947808 */ /* 0x000fc40007000000 */
[C---:B------:R-:W-:Y:S01]  /*94a0*/  ISETP.LT.OR P1, PT, R2.reuse, R200, P4 ;  /* 0x000000c80200720c */ /* 0x040fe20002721670 */
[-C--:B------:R-:W-:Y:S01]  /*94b0*/  HMMA.16816.F32 R64, R20, R30.reuse, R228 ;  /* 0x0000001e1440723c */ /* 0x080fe200000018e4 */
[C---:B------:R-:W-:Y:S02]  /*94c0*/  ISETP.LT.OR P4, PT, R2.reuse, R202, P5 ;  /* 0x000000ca0200720c */ /* 0x040fe40002f81670 */
[----:B------:R-:W-:Y:S01]  /*94d0*/  ISETP.LT.OR P6, PT, R2, R199, P3 ;  /* 0x000000c70200720c */ /* 0x000fe20001fc1670 */
[----:B------:R-:W-:Y:S01]  /*94e0*/  VIADD R2, R0, 0x18 ;  /* 0x0000001800027836 */ /* 0x000fe20000000000 */
[----:B------:R-:W-:Y:S01]  /*94f0*/  ISETP.NE.AND P5, PT, R3, RZ, PT ;  /* 0x000000ff0300720c */ /* 0x000fe20003fa5270 */
[----:B------:R-:W-:Y:S01]  /*9500*/  HMMA.16816.F32 R28, R24, R30, R212 ;  /* 0x0000001e181c723c */ /* 0x000fe200000018d4 */
[----:B------:R-:W-:Y:S02]  /*9510*/  P2R R3, PR, RZ, 0x10 ;  /* 0x00000010ff037803 */ /* 0x000fe40000000000 */
[----:B------:R-:W-:-:S02]  /*9520*/  ISETP.GE.AND P4, PT, R2, R206, PT ;  /* 0x000000ce0200720c */ /* 0x000fc40003f86270 */
[----:B------:R-:W-:Y:S01]  /*9530*/  ISETP.GE.AND P3, PT, R2, R205, PT ;  /* 0x000000cd0200720c */ /* 0x000fe20003f66270 */
[----:B------:R-:W-:Y:S01]  /*9540*/  HMMA.16816.F32 R20, R20, R18, R164 ;  /* 0x000000121414723c */ /* 0x000fe200000018a4 */
[----:B------:R-:W-:Y:S02]  /*9550*/  FSEL R76, R45, -INF , !P2 ;  /* 0xff8000002d4c7808 */ /* 0x000fe40005000000 */
[----:B------:R-:W-:Y:S02]  /*9560*/  FSEL R162, R52, -INF , !P5 ;  /* 0xff80000034a27808 */ /* 0x000fe40006800000 */
[C---:B------:R-:W-:Y:S02]  /*9570*/  ISETP.GE.AND P2, PT, R2.reuse, R204, PT ;  /* 0x000000cc0200720c */ /* 0x040fe40003f46270 */
[C---:B------:R-:W-:Y:S02]  /*9580*/  ISETP.LT.OR P5, PT, R2.reuse, R201, P4 ;  /* 0x000000c90200720c */ /* 0x040fe400027a1670 */
[----:B------:R-:W-:-:S02]  /*9590*/  ISETP.LT.OR P4, PT, R2, R200, P3 ;  /* 0x000000c80200720c */ /* 0x000fc40001f81670 */
[----:B------:R-:W-:Y:S01]  /*95a0*/  ISETP.NE.AND P3, PT, R3, RZ, PT ;  /* 0x000000ff0300720c */ /* 0x000fe20003f65270 */
[----:B------:R-:W-:Y:S01]  /*95b0*/  VIADD R3, R0, 0x19 ;  /* 0x0000001900037836 */ /* 0x000fe20000000000 */
[----:B------:R-:W-:Y:S02]  /*95c0*/  ISETP.LT.OR P2, PT, R2, R202, P2 ;  /* 0x000000ca0200720c */ /* 0x000fe40001741670 */
[----:B------:R-:W-:Y:S02]  /*95d0*/  FSEL R163, R53, -INF , !P3 ;  /* 0xff80000035a37808 */ /* 0x000fe40005800000 */
[----:B------:R-:W-:Y:S02]  /*95e0*/  P2R R8, PR, RZ, 0x4 ;  /* 0x00000004ff087803 */ /* 0x000fe40000000000 */
[----:B------:R-:W-:Y:S02]  /*95f0*/  ISETP.GE.AND P3, PT, R3, R206, PT ;  /* 0x000000ce0300720c */ /* 0x000fe40003f66270 */
[----:B------:R-:W-:-:S02]  /*9600*/  FSEL R208, R47, -INF , !P1 ;  /* 0xff8000002fd07808 */ /* 0x000fc40004800000 */
[----:B------:R-:W-:Y:S01]  /*9610*/  ISETP.GE.AND P1, PT, R2, R203, PT ;  /* 0x000000cb0200720c */ /* 0x000fe20003f26270 */
[-C--:B------:R-:W-:Y:S01]  /*9620*/  HMMA.16816.F32 R44, R12, R34.reuse, R28 ;  /* 0x000000220c2c723c */ /* 0x080fe2000000181c */
[----:B------:R-:W-:Y:S02]  /*9630*/  FSEL R78, R48, -INF , !P5 ;  /* 0xff800000304e7808 */ /* 0x000fe40006800000 */
[C---:B------:R-:W-:Y:S02]  /*9640*/  ISETP.LT.OR P5, PT, R3.reuse, R201, P3 ;  /* 0x000000c90300720c */ /* 0x040fe40001fa1670 */
[----:B------:R-:W-:Y:S01]  /*9650*/  FSEL R181, R54, -INF , !P0 ;  /* 0xff80000036b57808 */ /* 0x000fe20004000000 */
[----:B------:R-:W-:Y:S01]  /*9660*/  HMMA.16816.F32 R32, R4, R34, R64 ;  /* 0x000000220420723c */ /* 0x000fe20000001840 */
[----:B------:R-:W-:Y:S02]  /*9670*/  ISETP.NE.AND P3, PT, R8, RZ, PT ;  /* 0x000000ff0800720c */ /* 0x000fe40003f65270 */
[----:B------:R-:W-:Y:S01]  /*9680*/  ISETP.LT.OR P0, PT, R2, R199, P1 ;  /* 0x000000c70200720c */ /* 0x000fe20000f01670 */
[----:B------:R-:W1:Y:S01]  /*9690*/  LDSM.16.M88.4 R8, [R189+0x1800] ;  /* 0x00180000bd08783b */ /* 0x000e620000000200 */
[C---:B------:R-:W-:Y:S01]  /*96a0*/  ISETP.GE.AND P2, PT, R3.reuse, R205, PT ;  /* 0x000000cd0300720c */ /* 0x040fe20003f46270 */
[----:B------:R-:W-:Y:S01]  /*96b0*/  VIADD R2, R0, 0x20 ;  /* 0x0000002000027836 */ /* 0x000fe20000000000 */
[----:B------:R-:W-:Y:S01]  /*96c0*/  ISETP.GE.AND P1, PT, R3, R204, PT ;  /* 0x000000cc0300720c */ /* 0x000fe20003f26270 */
[----:B------:R-:W-:-:S04]  /*96d0*/  DEPBAR.LE SB0, 0x0 ;  /* 0x000080000000791a */ /* 0x000fc80000000000 */
[----:B------:R-:W-:Y:S01]  /*96e0*/  FSEL R182, R50, -INF , !P4 ;  /* 0xff80000032b67808 */ /* 0x000fe20006000000 */
[----:B------:R-:W-:Y:S01]  /*96f0*/  BAR.SYNC.DEFER_BLOCKING 0x0 ;  /* 0x0000000000007b1d */ /* 0x000fe20000010000 */
[C---:B------:R-:W-:Y:S02]  /*9700*/  ISETP.GE.AND P4, PT, R3.reuse, R203, PT ;  /* 0x000000cb0300720c */ /* 0x040fe40003f86270 */
[C---:B------:R-:W-:Y:S02]  /*9710*/  ISETP.LT.OR P2, PT, R3.reuse, R200, P2 ;  /* 0x000000c80300720c */ /* 0x040fe40001741670 */
[----:B------:R-:W-:Y:S02]  /*9720*/  ISETP.LT.OR P1, PT, R3, R202, P1 ;  /* 0x000000ca0300720c */ /* 0x000fe40000f21670 */
[----:B------:R-:W-:Y:S02]  /*9730*/  FSEL R180, R55, -INF , !P6 ;  /* 0xff80000037b47808 */ /* 0x000fe40007000000 */
[----:B------:R-:W-:Y:S01]  /*9740*/  ISETP.LT.OR P6, PT, R3, R199, P4 ;  /* 0x000000c70300720c */ /* 0x000fe200027c1670 */
[----:B------:R-:W-:Y:S01]  /*9750*/  HMMA.16816.F32 R52, R24, R16, R176 ;  /* 0x000000101834723c */ /* 0x000fe200000018b0 */
[----:B------:R-:W-:-:S02]  /*9760*/  P2R R3, PR, RZ, 0x4 ;  /* 0x00000004ff037803 */ /* 0x000fc40000000000 */
[----:B------:R-:W-:Y:S02]  /*9770*/  FSEL R161, R36, -INF , !P3 ;  /* 0xff80000024a17808 */ /* 0x000fe40005800000 */
[----:B------:R-:W-:Y:S01]  /*9780*/  FSEL R172, R37, -INF , !P1 ;  /* 0xff80000025ac7808 */ /* 0x000fe20004800000 */
[----:B------:R-:W-:Y:S01]  /*9790*/  HMMA.16816.F32 R24, R24, R18, R168 ;  /* 0x000000121818723c */ /* 0x000fe200000018a8 */
[C---:B------:R-:W-:Y:S02]  /*97a0*/  ISETP.GE.AND P3, PT, R2.reuse, R206, PT ;  /* 0x000000ce0200720c */ /* 0x040fe40003f66270 */
[C---:B------:R-:W-:Y:S02]  /*97b0*/  ISETP.GE.AND P2, PT, R2.reuse, R205, PT ;  /* 0x000000cd0200720c */ /* 0x040fe40003f46270 */
[C---:B------:R-:W-:Y:S02]  /*97c0*/  ISETP.GE.AND P4, PT, R2.reuse, R204, PT ;  /* 0x000000cc0200720c */ /* 0x040fe40003f86270 */
[----:B------:R-:W-:-:S02]  /*97d0*/  ISETP.GE.AND P1, PT, R2, R203, PT ;  /* 0x000000cb0200720c */ /* 0x000fc40003f26270 */
[----:B------:R-:W-:Y:S02]  /*97e0*/  FSEL R174, R38, -INF , !P0 ;  /* 0xff80000026ae7808 */ /* 0x000fe40004000000 */
[C---:B------:R-:W-:Y:S02]  /*97f0*/  ISETP.LT.OR P3, PT, R2.reuse, R201, P3 ;  /* 0x000000c90200720c */ /* 0x040fe40001f61670 */
[C---:B------:R-:W-:Y:S02]  /*9800*/  ISETP.LT.OR P2, PT, R2.reuse, R200, P2 ;  /* 0x000000c80200720c */ /* 0x040fe40001741670 */
[C---:B------:R-:W-:Y:S02]  /*9810*/  ISETP.LT.OR P4, PT, R2.reuse, R202, P4 ;  /* 0x000000ca0200720c */ /* 0x040fe40002781670 */
[----:B------:R-:W-:Y:S01]  /*9820*/  ISETP.LT.OR P0, PT, R2, R199, P1 ;  /* 0x000000c70200720c */ /* 0x000fe20000f01670 */
[----:B------:R-:W-:Y:S01]  /*9830*/  VIADD R2, R0, 0x21 ;  /* 0x0000002100027836 */ /* 0x000fe20000000000 */
[----:B------:R-:W-:Y:S01]  /*9840*/  FSEL R77, R49, -INF , !P5 ;  /* 0xff800000314d7808 */ /* 0x000fe20006800000 */
[----:B-1----:R-:W-:Y:S01]  /*9850*/  HMMA.16816.F32 R28, R12, R8, R52 ;  /* 0x000000080c1c723c */ /* 0x002fe20000001834 */
[----:B------:R-:W-:-:S02]  /*9860*/  ISETP.NE.AND P5, PT, R3, RZ, PT ;  /* 0x000000ff0300720c */ /* 0x000fc40003fa5270 */
[----:B------:R-:W-:Y:S02]  /*9870*/  P2R R3, PR, RZ, 0x10 ;  /* 0x00000010ff037803 */ /* 0x000fe40000000000 */
[C---:B------:R-:W-:Y:S01]  /*9880*/  ISETP.GE.AND P1, PT, R2.reuse, R206, PT ;  /* 0x000000ce0200720c */ /* 0x040fe20003f26270 */
[----:B------:R-:W-:Y:S01]  /*9890*/  HMMA.16816.F32 R12, R12, R10, R24 ;  /* 0x0000000a0c0c723c */ /* 0x000fe20000001818 */
[----:B------:R-:W-:Y:S02]  /*98a0*/  FSEL R177, R51, -INF , !P5 ;  /* 0xff80000033b17808 */ /* 0x000fe40006800000 */
[----:B------:R-:W-:Y:S02]  /*98b0*/  ISETP.GE.AND P4, PT, R2, R205, PT ;  /* 0x000000cd0200720c */ /* 0x000fe40003f86270 */
[----:B------:R-:W-:Y:S02]  /*98c0*/  FSEL R175, R40, -INF , !P3 ;  /* 0xff80000028af7808 */ /* 0x000fe40005800000 */
[----:B------:R-:W-:-:S02]  /*98d0*/  ISETP.GE.AND P5, PT, R2, R204, PT ;  /* 0x000000cc0200720c */ /* 0x000fc40003fa6270 */
[----:B------:R-:W-:Y:S02]  /*98e0*/  ISETP.GE.AND P3, PT, R2, R203, PT ;  /* 0x000000cb0200720c */ /* 0x000fe40003f66270 */
[----:B------:R-:W-:Y:S02]  /*98f0*/  FSEL R217, R42, -INF , !P2 ;  /* 0xff8000002ad97808 */ /* 0x000fe40005000000 */
[C---:B------:R-:W-:Y:S02]  /*9900*/  ISETP.LT.OR P2, PT, R2.reuse, R201, P1 ;  /* 0x000000c90200720c */ /* 0x040fe40000f41670 */
[----:B------:R-:W-:Y:S02]  /*9910*/  FSEL R173, R39, -INF , !P6 ;  /* 0xff80000027ad7808 */ /* 0x000fe40007000000 */
[C---:B------:R-:W-:Y:S01]  /*9920*/  ISETP.LT.OR P1, PT, R2.reuse, R200, P4 ;  /* 0x000000c80200720c */ /* 0x040fe20002721670 */
[----:B------:R-:W-:Y:S01]  /*9930*/  HMMA.16816.F32 R36, R4, R8, R60 ;  /* 0x000000080424723c */ /* 0x000fe2000000183c */
[----:B------:R-:W-:-:S02]  /*9940*/  ISETP.LT.OR P4, PT, R2, R202, P5 ;  /* 0x000000ca0200720c */ /* 0x000fc40002f81670 */
[----:B------:R-:W-:Y:S01]  /*9950*/  ISETP.LT.OR P6, PT, R2, R199, P3 ;  /* 0x000000c70200720c */ /* 0x000fe20001fc1670 */
[----:B------:R-:W-:Y:S01]  /*9960*/  VIADD R2, R0, 0x28 ;  /* 0x0000002800027836 */ /* 0x000fe20000000000 */
[----:B------:R-:W-:Y:S01]  /*9970*/  ISETP.NE.AND P5, PT, R3, RZ, PT ;  /* 0x000000ff0300720c */ /* 0x000fe20003fa5270 */
[----:B------:R-:W-:Y:S01]  /*9980*/  HMMA.16816.F32 R4, R4, R10, R20 ;  /* 0x0000000a0404723c */ /* 0x000fe20000001814 */
        /* <DEDUP_REMOVED lines=10> */
[----:B------:R-:W-:-:S02]  /*9a30*/  FSEL R218, R43, -INF , !P1 ;  /* 0xff8000002bda7808 */ /* 0x000fc40004800000 */
[C---:B------:R-:W-:Y:S02]  /*9a40*/  ISETP.GE.AND P1, PT, R2.reuse, R203, PT ;  /* 0x000000cb0200720c */ /* 0x040fe40003f26270 */
[----:B------:R-:W-:Y:S02]  /*9a50*/  ISETP.LT.OR P2, PT, R2, R202, P2 ;  /* 0x000000ca0200720c */ /* 0x000fe40001741670 */
[----:B------:R-:W-:Y:S02]  /*9a60*/  FSEL R211, R58, -INF , !P0 ;  /* 0xff8000003ad37808 */ /* 0x000fe40004000000 */
[----:B------:R-:W-:Y:S02]  /*9a70*/  FSEL R167, R57, -INF , !P3 ;  /* 0xff80000039a77808 */ /* 0x000fe40005800000 */
[----:B------:R-:W-:Y:S01]  /*9a80*/  ISETP.LT.OR P0, PT, R2, R199, P1 ;  /* 0x000000c70200720c */ /* 0x000fe20000f01670 */
[----:B------:R-:W-:Y:S01]  /*9a90*/  VIADD R2, R0, 0x30 ;  /* 0x0000003000027836 */ /* 0x000fe20000000000 */
[----:B------:R-:W-:-:S02]  /*9aa0*/  P2R R16, PR, RZ, 0x4 ;  /* 0x00000004ff107803 */ /* 0x000fc40000000000 */
[C---:B------:R-:W-:Y:S02]  /*9ab0*/  ISETP.GE.AND P3, PT, R3.reuse, R206, PT ;  /* 0x000000ce0300720c */ /* 0x040fe40003f66270 */
[C---:B------:R-:W-:Y:S02]  /*9ac0*/  ISETP.GE.AND P2, PT, R3.reuse, R205, PT ;  /* 0x000000cd0300720c */ /* 0x040fe40003f46270 */
[C---:B------:R-:W-:Y:S02]  /*9ad0*/  ISETP.GE.AND P1, PT, R3.reuse, R204, PT ;  /* 0x000000cc0300720c */ /* 0x040fe40003f26270 */
[----:B------:R-:W-:Y:S02]  /*9ae0*/  FSEL R164, R44, -INF , !P5 ;  /* 0xff8000002ca47808 */ /* 0x000fe40006800000 */
[----:B------:R-:W-:Y:S02]  /*9af0*/  FSEL R216, R46, -INF , !P4 ;  /* 0xff8000002ed87808 */ /* 0x000fe40006000000 */
[----:B------:R-:W-:-:S02]  /*9b00*/  ISETP.GE.AND P4, PT, R3, R203, PT ;  /* 0x000000cb0300720c */ /* 0x000fc40003f86270 */
[C---:B------:R-:W-:Y:S02]  /*9b10*/  ISETP.LT.OR P5, PT, R3.reuse, R201, P3 ;  /* 0x000000c90300720c */ /* 0x040fe40001fa1670 */
[----:B------:R-:W-:Y:S02]  /*9b20*/  ISETP.NE.AND P3, PT, R16, RZ, PT ;  /* 0x000000ff1000720c */ /* 0x000fe40003f65270 */
[C---:B------:R-:W-:Y:S02]  /*9b30*/  ISETP.LT.OR P2, PT, R3.reuse, R200, P2 ;  /* 0x000000c80300720c */ /* 0x040fe40001741670 */
[----:B------:R-:W-:Y:S02]  /*9b40*/  ISETP.LT.OR P1, PT, R3, R202, P1 ;  /* 0x000000ca0300720c */ /* 0x000fe40000f21670 */
[----:B------:R-:W-:Y:S02]  /*9b50*/  FSEL R210, R59, -INF , !P6 ;  /* 0xff8000003bd27808 */ /* 0x000fe40007000000 */
[----:B------:R-:W-:-:S02]  /*9b60*/  ISETP.LT.OR P6, PT, R3, R199, P4 ;  /* 0x000000c70300720c */ /* 0x000fc400027c1670 */
[----:B------:R-:W-:Y:S02]  /*9b70*/  P2R R3, PR, RZ, 0x4 ;  /* 0x00000004ff037803 */ /* 0x000fe40000000000 */
[----:B------:R-:W-:Y:S02]  /*9b80*/  FSEL R166, R32, -INF , !P3 ;  /* 0xff80000020a67808 */ /* 0x000fe40005800000 */
[----:B------:R-:W-:Y:S02]  /*9b90*/  FSEL R179, R33, -INF , !P1 ;  /* 0xff80000021b37808 */ /* 0x000fe40004800000 */
[C---:B------:R-:W-:Y:S02]  /*9ba0*/  ISETP.GE.AND P3, PT, R2.reuse, R206, PT ;  /* 0x000000ce0200720c */ /* 0x040fe40003f66270 */
[C---:B------:R-:W-:Y:S02]  /*9bb0*/  ISETP.GE.AND P2, PT, R2.reuse, R205, PT ;  /* 0x000000cd0200720c */ /* 0x040fe40003f46270 */
[----:B------:R-:W-:-:S02]  /*9bc0*/  ISETP.GE.AND P4, PT, R2, R204, PT ;  /* 0x000000cc0200720c */ /* 0x000fc40003f86270 */
[----:B------:R-:W-:Y:S02]  /*9bd0*/  ISETP.GE.AND P1, PT, R2, R203, PT ;  /* 0x000000cb0200720c */ /* 0x000fe40003f26270 */
[----:B------:R-:W-:Y:S02]  /*9be0*/  FSEL R183, R34, -INF , !P0 ;  /* 0xff80000022b77808 */ /* 0x000fe40004000000 */
[----:B------:R-:W-:Y:S02]  /*9bf0*/  FSEL R165, R45, -INF , !P5 ;  /* 0xff8000002da57808 */ /* 0x000fe40006800000 */
[C---:B------:R-:W-:Y:S02]  /*9c00*/  ISETP.LT.OR P3, PT, R2.reuse, R201, P3 ;  /* 0x000000c90200720c */ /* 0x040fe40001f61670 */
[C---:B------:R-:W-:Y:S02]  /*9c10*/  ISETP.LT.OR P2, PT, R2.reuse, R200, P2 ;  /* 0x000000c80200720c */ /* 0x040fe40001741670 */
[----:B------:R-:W-:-:S02]  /*9c20*/  ISETP.LT.OR P4, PT, R2, R202, P4 ;  /* 0x000000ca0200720c */ /* 0x000fc40002781670 */
[----:B------:R-:W-:Y:S01]  /*9c30*/  ISETP.LT.OR P0, PT, R2, R199, P1 ;  /* 0x000000c70200720c */ /* 0x000fe20000f01670 */
[----:B------:R-:W-:Y:S01]  /*9c40*/  VIADD R2, R0, 0x31 ;  /* 0x0000003100027836 */ /* 0x000fe20000000000 */
[----:B------:R-:W-:Y:S02]  /*9c50*/  ISETP.NE.AND P5, PT, R3, RZ, PT ;  /* 0x000000ff0300720c */ /* 0x000fe40003fa5270 */
[----:B------:R-:W-:Y:S02]  /*9c60*/  P2R R3, PR, RZ, 0x10 ;  /* 0x00000010ff037803 */ /* 0x000fe40000000000 */
[----:B------:R-:W-:Y:S02]  /*9c70*/  FSEL R214, R47, -INF , !P5 ;  /* 0xff8000002fd67808 */ /* 0x000fe40006800000 */
[----:B------:R-:W-:Y:S02]  /*9c80*/  ISETP.GE.AND P1, PT, R2, R206, PT ;  /* 0x000000ce0200720c */ /* 0x000fe40003f26270 */
[----:B------:R-:W-:-:S02]  /*9c90*/  FSEL R170, R28, -INF , !P3 ;  /* 0xff8000001caa7808 */ /* 0x000fc40005800000 */
[C---:B------:R-:W-:Y:S02]  /*9ca0*/  ISETP.GE.AND P5, PT, R2.reuse, R204, PT ;  /* 0x000000cc0200720c */ /* 0x040fe40003fa6270 */
[C---:B------:R-:W-:Y:S02]  /*9cb0*/  ISETP.GE.AND P4, PT, R2.reuse, R205, PT ;  /* 0x000000cd0200720c */ /* 0x040fe40003f86270 */
[----:B------:R-:W-:Y:S02]  /*9cc0*/  ISETP.GE.AND P3, PT, R2, R203, PT ;  /* 0x000000cb0200720c */ /* 0x000fe40003f66270 */
[----:B------:R-:W-:Y:S02]  /*9cd0*/  FSEL R168, R35, -INF , !P6 ;  /* 0xff80000023a87808 */ /* 0x000fe40007000000 */
[----:B------:R-:W-:Y:S02]  /*9ce0*/  FSEL R227, R30, -INF , !P2 ;  /* 0xff8000001ee37808 */ /* 0x000fe40005000000 */
[----:B------:R-:W-:-:S02]  /*9cf0*/  ISETP.LT.OR P2, PT, R2, R201, P1 ;  /* 0x000000c90200720c */ /* 0x000fc40000f41670 */
[C---:B------:R-:W-:Y:S02]  /*9d00*/  ISETP.LT.OR P6, PT, R2.reuse, R202, P5 ;  /* 0x000000ca0200720c */ /* 0x040fe40002fc1670 */
[C---:B------:R-:W-:Y:S02]  /*9d10*/  ISETP.LT.OR P1, PT, R2.reuse, R200, P4 ;  /* 0x000000c80200720c */ /* 0x040fe40002721670 */
[----:B------:R-:W-:Y:S01]  /*9d20*/  ISETP.LT.OR P5, PT, R2, R199, P3 ;  /* 0x000000c70200720c */ /* 0x000fe20001fa1670 */
[C---:B------:R-:W-:Y:S01]  /*9d30*/  VIADD R2, R0.reuse, 0x38 ;  /* 0x0000003800027836 */ /* 0x040fe20000000000 */
[----:B------:R-:W-:Y:S01]  /*9d40*/  ISETP.NE.AND P4, PT, R3, RZ, PT ;  /* 0x000000ff0300720c */ /* 0x000fe20003f85270 */
[----:B------:R-:W-:Y:S01]  /*9d50*/  VIADD R0, R0, 0x39 ;  /* 0x0000003900007836 */ /* 0x000fe20000000000 */
[----:B------:R-:W-:Y:S02]  /*9d60*/  FSEL R169, R29, -INF , !P2 ;  /* 0xff8000001da97808 */ /* 0x000fe40005000000 */
[----:B------:R-:W-:-:S02]  /*9d70*/  FSEL R228, R31, -INF , !P1 ;  /* 0xff8000001fe47808 */ /* 0x000fc40004800000 */
[C---:B------:R-:W-:Y:S02]  /*9d80*/  ISETP.GE.AND P3, PT, R2.reuse, R206, PT ;  /* 0x000000ce0200720c */ /* 0x040fe40003f66270 */
[----:B------:R-:W-:Y:S02]  /*9d90*/  ISETP.GE.AND P2, PT, R2, R205, PT ;  /* 0x000000cd0200720c */ /* 0x000fe40003f46270 */
[----:B------:R-:W-:Y:S02]  /*9da0*/  FSEL R212, R36, -INF , !P4 ;  /* 0xff80000024d47808 */ /* 0x000fe40006000000 */
[C---:B------:R-:W-:Y:S02]  /*9db0*/  ISETP.GE.AND P1, PT, R2.reuse, R204, PT ;  /* 0x000000cc0200720c */ /* 0x040fe40003f26270 */
[----:B------:R-:W-:Y:S02]  /*9dc0*/  ISETP.GE.AND P4, PT, R2, R203, PT ;  /* 0x000000cb0200720c */ /* 0x000fe40003f86270 */
[----:B------:R-:W-:-:S02]  /*9dd0*/  FSEL R220, R38, -INF , !P0 ;  /* 0xff80000026dc7808 */ /* 0x000fc40004000000 */
[----:B------:R-:W-:Y:S02]  /*9de0*/  FSEL R171, R37, -INF , !P6 ;  /* 0xff80000025ab7808 */ /* 0x000fe40007000000 */
[C---:B------:R-:W-:Y:S02]  /*9df0*/  ISETP.LT.OR P3, PT, R2.reuse, R201, P3 ;  /* 0x000000c90200720c */ /* 0x040fe40001f61670 */
[C---:B------:R-:W-:Y:S02]  /*9e00*/  ISETP.LT.OR P0, PT, R2.reuse, R200, P2 ;  /* 0x000000c80200720c */ /* 0x040fe40001701670 */
[----:B------:R-:W-:Y:S02]  /*9e10*/  PLOP3.LUT P6, PT, PT, PT, UP1, 0x80, 0x0 ;  /* 0x000000000000781c */ /* 0x000fe40003fcf018 */
[C---:B------:R-:W-:Y:S02]  /*9e20*/  ISETP.LT.OR P2, PT, R2.reuse, R202, P1 ;  /* 0x000000ca0200720c */ /* 0x040fe40000f41670 */
[----:B------:R-:W-:-:S02]  /*9e30*/  ISETP.LT.OR P1, PT, R2, R199, P4 ;  /* 0x000000c70200720c */ /* 0x000fc40002721670 */
[----:B------:R-:W-:Y:S02]  /*9e40*/  P2R R3, PR, RZ, 0x8 ;  /* 0x00000008ff037803 */ /* 0x000fe40000000000 */
[C---:B------:R-:W-:Y:S02]  /*9e50*/  ISETP.GE.AND P3, PT, R0.reuse, R204, PT ;  /* 0x000000cc0000720c */ /* 0x040fe40003f66270 */
[----:B------:R-:W-:Y:S02]  /*9e60*/  FSEL R219, R39, -INF , !P5 ;  /* 0xff80000027db7808 */ /* 0x000fe40006800000 */
[----:B------:R-:W-:Y:S02]  /*9e70*/  ISETP.GE.AND P4, PT, R0, R205, PT ;  /* 0x000000cd0000720c */ /* 0x000fe40003f86270 */
[----:B------:R-:W-:Y:S02]  /*9e80*/  FSEL R221, R6, -INF , !P1 ;  /* 0xff80000006dd7808 */ /* 0x000fe40004800000 */
[----:B------:R-:W-:-:S02]  /*9e90*/  ISETP.GE.AND P5, PT, R0, R206, PT ;  /* 0x000000ce0000720c */ /* 0x000fc40003fa6270 */
[----:B------:R-:W-:Y:S02]  /*9ea0*/  ISETP.GE.AND P1, PT, R0, R203, PT ;  /* 0x000000cb0000720c */ /* 0x000fe40003f26270 */
[----:B------:R-:W-:Y:S02]  /*9eb0*/  FSEL R213, R4, -INF , !P2 ;  /* 0xff80000004d57808 */ /* 0x000fe40005000000 */
[C---:B------:R-:W-:Y:S02]  /*9ec0*/  ISETP.LT.OR P2, PT, R0.reuse, R202, P3 ;  /* 0x000000ca0000720c */ /* 0x040fe40001f41670 */
[C---:B------:R-:W-:Y:S02]  /*9ed0*/  ISETP.LT.OR P3, PT, R0.reuse, R200, P4 ;  /* 0x000000c80000720c */ /* 0x040fe40002761670 */
[----:B------:R-:W-:Y:S02]  /*9ee0*/  ISETP.LT.OR P5, PT, R0, R201, P5 ;  /* 0x000000c90000720c */ /* 0x000fe40002fa1670 */
[----:B------:R-:W-:-:S02]  /*9ef0*/  ISETP.NE.AND P4, PT, R3, RZ, PT ;  /* 0x000000ff0300720c */ /* 0x000fc40003f85270 */
[----:B------:R-:W-:Y:S02]  /*9f00*/  ISETP.LT.OR P1, PT, R0, R199, P1 ;  /* 0x000000c70000720c */ /* 0x000fe40000f21670 */
[----:B------:R-:W-:Y:S02]  /*9f10*/  FSEL R225, R14, -INF , !P0 ;  /* 0xff8000000ee17808 */ /* 0x000fe40004000000 */
[----:B------:R-:W-:Y:S02]  /*9f20*/  FSEL R215, R5, -INF , !P2 ;  /* 0xff80000005d77808 */ /* 0x000fe40005000000 */
[----:B------:R-:W-:Y:S02]  /*9f30*/  FSEL R222, R7, -INF , !P1 ;  /* 0xff80000007de7808 */ /* 0x000fe40004800000 */
[----:B------:R-:W-:Y:S02]  /*9f40*/  FSEL R223, R12, -INF , !P4 ;  /* 0xff8000000cdf7808 */ /* 0x000fe40006000000 */
[----:B------:R-:W-:-:S02]  /*9f50*/  ISETP.NE.AND P0, PT, R237, RZ, PT ;  /* 0x000000ffed00720c */ /* 0x000fc40003f05270 */
[----:B------:R-:W-:Y:S02]  /*9f60*/  FSEL R224, R13, -INF , !P5 ;  /* 0xff8000000de07808 */ /* 0x000fe40006800000 */
[----:B------:R-:W-:Y:S01]  /*9f70*/  FSEL R226, R15, -INF , !P3 ;  /* 0xff8000000fe27808 */ /* 0x000fe20005800000 */
[----:B------:R-:W-:Y:S08]  /*9f80*/  @!P6 BRA `(.L_x_1428) ;  /* 0x0000000000e8e947 */ /* 0x000ff00003800000 */
[----:B------:R-:W-:Y:S01]  /*9f90*/  UIADD3 UR6, UR17, -0x3, URZ ;  /* 0xfffffffd11067890 */ /* 0x000fe2000fffe03f */
[----:B------:R-:W1:Y:S01]  /*9fa0*/  @!P0 LDC.64 R8, c[0x0][0x218] ;  /* 0x00008600ff088b82 */ /* 0x000e620000000a00 */
[----:B------:R-:W-:Y:S01]  /*9fb0*/  IMAD.U32 R5, RZ, RZ, UR10 ;  /* 0x0000000aff057e24 */ /* 0x000fe2000f8e00ff */
[----:B------:R2:W-:Y:S01]  /*9fc0*/  @P0 STS.128 [R207+0x4000], RZ ;  /* 0x004000ffcf000388 */ /* 0x0005e20000000c00 */
[----:B------:R-:W-:Y:S01]  /*9fd0*/  USHF.R.S32.HI UR4, URZ, 0x1f, UR6 ;  /* 0x0000001f3f047899 */ /* 0x000fe20008011406 */
[----:B------:R-:W-:Y:S01]  /*9fe0*/  IMAD.U32 R6, RZ, RZ, UR10 ;  /* 0x0000000aff067e24 */ /* 0x000fe2000f8e00ff */
[----:B------:R-:W-:Y:S01]  /*9ff0*/  UIMAD.WIDE.U32 UR40, UR6, UR10, URZ ;  /* 0x0000000a062872a5 */ /* 0x000fe2000f8e003f */
[----:B------:R-:W-:Y:S01]  /*a000*/  IMAD.U32 R4, RZ, RZ, UR11 ;  /* 0x0000000bff047e24 */ /* 0x000fe2000f8e00ff */
[----:B------:R-:W-:Y:S01]  /*a010*/  UIMAD UR4, UR4, UR10, URZ ;  /* 0x0000000a040472a4 */ /* 0x000fe2000f8e023f */
[----:B------:R-:W3:Y:S01]  /*a020*/  @!P0 LDC.64 R12, c[0x0][0x218] ;  /* 0x00008600ff0c8b82 */ /* 0x000ee20000000a00 */
[----:B------:R-:W-:Y:S02]  /*a030*/  BSSY B0, `(.L_x_1429) ;  /* 0x000002e000007945 */ /* 0x000fe40003800000 */
[----:B------:R-:W-:Y:S01]  /*a040*/  UIMAD UR4, UR6, UR11, UR4 ;  /* 0x0000000b060472a4 */ /* 0x000fe2000f8e0204 */
[----:B------:R-:W-:-:S02]  /*a050*/  IMAD.U32 R2, RZ, RZ, UR40 ;  /* 0x00000028ff027e24 */ /* 0x000fc4000f8e00ff */
[----:B------:R-:W-:Y:S01]  /*a060*/  IMAD.U32 R3, RZ, RZ, UR40 ;  /* 0x00000028ff037e24 */ /* 0x000fe2000f8e00ff */
[----:B------:R-:W-:Y:S01]  /*a070*/  UIADD3 UR4, UR41, UR4, URZ ;  /* 0x0000000429047290 */ /* 0x000fe2000fffe03f */
[----:B------:R-:W4:Y:S01]  /*a080*/  @!P0 LDC.64 R14, c[0x0][0x218] ;  /* 0x00008600ff0e8b82 */ /* 0x000f220000000a00 */
[----:B------:R-:W-:-:S04]  /*a090*/  LEA R2, P1, R2, R246, 0x6 ;  /* 0x000000f602027211 */ /* 0x000fc800078230ff */
[----:B------:R-:W-:Y:S01]  /*a0a0*/  IMAD.U32 R0, RZ, RZ, UR4 ;  /* 0x00000004ff007e24 */ /* 0x000fe2000f8e00ff */
[----:B-1----:R-:W-:-:S04]  /*a0b0*/  @!P0 LEA R8, P4, R2, R8, 0x1 ;  /* 0x0000000802088211 */ /* 0x002fc800078808ff */
[----:B------:R-:W-:Y:S02]  /*a0c0*/  LEA.HI.X R3, R3, R241, R0, 0x6, P1 ;  /* 0x000000f103037211 */ /* 0x000fe400008f3400 */
[----:B------:R-:W-:Y:S02]  /*a0d0*/  @!P0 LEA R5, P1, R5, R2, 0x5 ;  /* 0x0000000205058211 */ /* 0x000fe400078228ff */
[----:B------:R-:W-:Y:S02]  /*a0e0*/  @!P0 IADD3 R0, P3, R2, UR24, RZ ;  /* 0x0000001802008c10 */ /* 0x000fe4000ff7e0ff */
[----:B------:R-:W-:Y:S02]  /*a0f0*/  @!P0 LEA.HI.X R10, R6, R3, R4, 0x5, P1 ;  /* 0x00000003060a8211 */ /* 0x000fe400008f2c04 */
[----:B---3--:R-:W-:Y:S02]  /*a100*/  @!P0 LEA R6, P2, R0, R12, 0x1 ;  /* 0x0000000c00068211 */ /* 0x008fe400078408ff */
[----:B------:R-:W-:-:S02]  /*a110*/  @!P0 IADD3.X R7, R3, UR22, RZ, P3, !PT ;  /* 0x0000001603078c10 */ /* 0x000fc40009ffe4ff */
[----:B------:R-:W-:Y:S02]  /*a120*/  @!P0 LEA.HI.X R9, R2, R9, R3, 0x1, P4 ;  /* 0x0000000902098211 */ /* 0x000fe400020f0c03 */
[C---:B----4-:R-:W-:Y:S02]  /*a130*/  @!P0 LEA R4, P1, R5.reuse, R14, 0x1 ;  /* 0x0000000e05048211 */ /* 0x050fe400078208ff */
[----:B------:R-:W-:Y:S01]  /*a140*/  @!P0 LEA.HI.X R7, R0, R13, R7, 0x1, P2 ;  /* 0x0000000d00078211 */ /* 0x000fe200010f0c07 */
        /* <DEDUP_REMOVED lines=28> */
.L_x_1430:
[----:B------:R-:W-:Y:S05]  /*a310*/  BSYNC B0 ;  /* 0x0000000000007941 */ /* 0x000fea0003800000 */
.L_x_1429:
[----:B------:R-:W0:Y:S02]  /*a320*/  LDGDEPBAR ;  /* 0x00000000000079af */ /* 0x000e240000000000 */
.L_x_1428:
[----:B------:R-:W-:Y:S01]  /*a330*/  FMNMX.FTZ R0, R73, R74, !PT ;  /* 0x0000004a49007209 */ /* 0x000fe20007810000 */
[----:B------:R-:W-:Y:S01]  /*a340*/  USHF.L.U32 UR6, UR37, 0x1, URZ ;  /* 0x0000000125067899 */ /* 0x000fe2000800063f */
[----:B------:R-:W-:Y:S01]  /*a350*/  FMNMX.FTZ R3, R72, R147, !PT ;  /* 0x0000009348037209 */ /* 0x000fe20007810000 */
[----:B--2---:R-:W-:Y:S01]  /*a360*/  IMAD.U32 R6, RZ, RZ, UR31 ;  /* 0x0000001fff067e24 */ /* 0x004fe2000f8e00ff */
[----:B------:R-:W-:Y:S01]  /*a370*/  FMNMX.FTZ R0, R144, R0, !PT ;  /* 0x0000000090007209 */ /* 0x000fe20007810000 */
[----:B------:R-:W-:Y:S01]  /*a380*/  UIADD3 UR4, UR6, 0x1, URZ ;  /* 0x0000000106047890 */ /* 0x000fe2000fffe03f */
[----:B------:R-:W-:Y:S01]  /*a390*/  FMNMX.FTZ R2, R71, R156, !PT ;  /* 0x0000009c47027209 */ /* 0x000fe20007810000 */
[----:B------:R-:W-:Y:S01]  /*a3a0*/  IMAD.U32 R9, RZ, RZ, UR31 ;  /* 0x0000001fff097e24 */ /* 0x000fe2000f8e00ff */
[----:B------:R-:W-:Y:S01]  /*a3b0*/  FMNMX.FTZ R0, R75, R0, !PT ;  /* 0x000000004b007209 */ /* 0x000fe20007810000 */
[----:B------:R-:W-:Y:S01]  /*a3c0*/  IMAD.WIDE.U32 R14, R249, -0x326172a9, RZ ;  /* 0xcd9e8d57f90e7825 */ /* 0x000fe200078e00ff */
[----:B------:R-:W-:Y:S01]  /*a3d0*/  FMNMX.FTZ R3, R159, R3, !PT ;  /* 0x000000039f037209 */ /* 0x000fe20007810000 */
[----:B------:R-:W-:Y:S01]  /*a3e0*/  LDSM.16.MT88.4 R28, [R186+0x6000] ;  /* 0x00600000ba1c783b */ /* 0x000fe20000004200 */
[----:B------:R-:W-:Y:S01]  /*a3f0*/  FMNMX.FTZ R0, R69, R0, !PT ;  /* 0x0000000045007209 */ /* 0x000fe20007810000 */
[----:B------:R-:W-:Y:S01]  /*a400*/  IMAD.WIDE.U32 R22, R238, -0x326172a9, RZ ;  /* 0xcd9e8d57ee167825 */ /* 0x000fe200078e00ff */
[----:B------:R-:W-:Y:S01]  /*a410*/  FMNMX.FTZ R2, R157, R2, !PT ;  /* 0x000000029d027209 */ /* 0x000fe20007810000 */
[----:B------:R-:W-:Y:S01]  /*a420*/  LDSM.16.MT88.4 R40, [R187+0x6000] ;  /* 0x00600000bb28783b */ /* 0x000fe20000004200 */
[----:B------:R-:W-:Y:S01]  /*a430*/  FMNMX.FTZ R0, R68, R0, !PT ;  /* 0x0000000044007209 */ /* 0x000fe20007810000 */
[----:B------:R-:W-:Y:S01]  /*a440*/  IMAD.MOV.U32 R60, RZ, RZ, R245 ;  /* 0x000000ffff3c7224 */ /* 0x000fe200078e00f5 */
[----:B------:R-:W-:Y:S01]  /*a450*/  FMNMX.FTZ R3, R160, R3, !PT ;  /* 0x00000003a0037209 */ /* 0x000fe20007810000 */
[----:B------:R-:W-:Y:S01]  /*a460*/  IMAD.MOV.U32 R65, RZ, RZ, R244 ;  /* 0x000000ffff417224 */ /* 0x000fe200078e00f4 */
[----:B------:R-:W-:Y:S01]  /*a470*/  FMNMX.FTZ R0, R76, R0, !PT ;  /* 0x000000004c007209 */ /* 0x000fe20007810000 */
[----:B------:R-:W-:Y:S01]  /*a480*/  IMAD.MOV.U32 R66, RZ, RZ, R243 ;  /* 0x000000ffff427224 */ /* 0x000fe200078e00f3 */
        /* <DEDUP_REMOVED lines=22> */
[----:B-1----:R-:W1:Y:S01]  /*a5f0*/  SHFL.BFLY PT, R4, R0, 0x2, 0x1f ;  /* 0x0c401f0000047f89 */ /* 0x002e6200000e0000 */
[----:B------:R-:W-:Y:S02]  /*a600*/  FMNMX.FTZ R2, R178, R2, !PT ;  /* 0x00000002b2027209 */ /* 0x000fe40007810000 */
[----:B------:R-:W-:Y:S02]  /*a610*/  FMNMX.FTZ R7, R70, R158, !PT ;  /* 0x0000009e46077209 */ /* 0x000fe40007810000 */
[----:B------:R-:W-:-:S02]  /*a620*/  LOP3.LUT R241, R15, R250, RZ, 0x3c, !PT ;  /* 0x000000fa0ff17212 */ /* 0x000fc400078e3cff */
[----:B------:R-:W-:Y:S02]  /*a630*/  FMNMX.FTZ R7, R150, R7, !PT ;  /* 0x0000000796077209 */ /* 0x000fe40007810000 */
[----:B------:R-:W-:Y:S01]  /*a640*/  LOP3.LUT R10, R23, R250, RZ, 0x3c, !PT ;  /* 0x000000fa170a7212 */ /* 0x000fe200078e3cff */
[----:B------:R-:W-:-:S04]  /*a650*/  IMAD.WIDE.U32 R56, R241, -0x2daee0ad, RZ ;  /* 0xd2511f53f1387825 */ /* 0x000fc800078e00ff */
[----:B------:R-:W-:Y:S01]  /*a660*/  IMAD.WIDE.U32 R32, R10, -0x2daee0ad, RZ ;  /* 0xd2511f530a207825 */ /* 0x000fe200078e00ff */
[----:B-1----:R-:W-:-:S03]  /*a670*/  FMNMX.FTZ R0, R0, R4, !PT ;  /* 0x0000000400007209 */ /* 0x002fc60007810000 */
[----:B------:R-:W-:Y:S02]  /*a680*/  IMAD.WIDE.U32 R4, R239, -0x2daee0ad, RZ ;  /* 0xd2511f53ef047825 */ /* 0x000fe400078e00ff */
[----:B------:R-:W1:Y:S03]  /*a690*/  SHFL.BFLY PT, R13, R0, 0x1, 0x1f ;  /* 0x0c201f00000d7f89 */ /* 0x000e6600000e0000 */
[----:B------:R-:W-:Y:S02]  /*a6a0*/  LOP3.LUT R8, R5, UR6, R6, 0x96, !PT ;  /* 0x0000000605087c12 */ /* 0x000fe4000f8e9606 */
        /* <DEDUP_REMOVED lines=10> */
[----:B------:R-:W-:Y:S02]  /*a750*/  LOP3.LUT R9, R5, UR4, R9, 0x96, !PT ;  /* 0x0000000405097c12 */ /* 0x000fe4000f8e9609 */
[----:B------:R-:W-:Y:S01]  /*a760*/  FMNMX.FTZ R5, R181, R2, !PT ;  /* 0x00000002b5057209 */ /* 0x000fe20007810000 */
[----:B------:R-:W-:Y:S01]  /*a770*/  IMAD.WIDE.U32 R2, R8, -0x326172a9, RZ ;  /* 0xcd9e8d5708027825 */ /* 0x000fe200078e00ff */
        /* <DEDUP_REMOVED lines=8> */
[----:B------:R-:W2:Y:S01]  /*a800*/  SHFL.BFLY PT, R15, R6, 0x2, 0x1f ;  /* 0x0c401f00060f7f89 */ /* 0x000ea200000e0000 */
[----:B------:R-:W-:Y:S02]  /*a810*/  LOP3.LUT R5, R57, UR36, R4, 0x96, !PT ;  /* 0x0000002439057c12 */ /* 0x000fe4000f8e9604 */
[----:B------:R-:W-:-:S02]  /*a820*/  FMNMX.FTZ R11, R211, R11, !PT ;  /* 0x0000000bd30b7209 */ /* 0x000fc40007810000 */
[----:B------:R-:W-:Y:S01]  /*a830*/  FMNMX.FTZ R7, R225, R7, !PT ;  /* 0x00000007e1077209 */ /* 0x000fe20007810000 */
[----:B------:R-:W-:Y:S01]  /*a840*/  IMAD.WIDE.U32 R58, R5, -0x326172a9, RZ ;  /* 0xcd9e8d57053a7825 */ /* 0x000fe200078e00ff */
[----:B------:R-:W-:Y:S02]  /*a850*/  LOP3.LUT R10, R33, UR36, R4, 0x96, !PT ;  /* 0x00000024210a7c12 */ /* 0x000fe4000f8e9604 */
[----:B------:R-:W-:Y:S02]  /*a860*/  FMNMX.FTZ R4, R210, R11, !PT ;  /* 0x0000000bd2047209 */ /* 0x000fe40007810000 */
[----:B------:R-:W-:Y:S01]  /*a870*/  FMNMX.FTZ R7, R226, R7, !PT ;  /* 0x00000007e2077209 */ /* 0x000fe20007810000 */
[----:B------:R-:W-:Y:S01]  /*a880*/  IMAD.WIDE.U32 R10, R10, -0x326172a9, RZ ;  /* 0xcd9e8d570a0a7825 */ /* 0x000fe200078e00ff */
[----:B-1----:R-:W-:Y:S02]  /*a890*/  FMNMX.FTZ R240, R0, R13, !PT ;  /* 0x0000000d00f07209 */ /* 0x002fe40007810000 */
[----:B------:R-:W-:Y:S01]  /*a8a0*/  FMNMX.FTZ R0, R183, R4, !PT ;  /* 0x00000004b7007209 */ /* 0x000fe20007810000 */
[----:B------:R-:W1:Y:S01]  /*a8b0*/  SHFL.BFLY PT, R16, R7, 0x2, 0x1f ;  /* 0x0c401f0007107f89 */ /* 0x000e6200000e0000 */
[----:B------:R-:W-:-:S02]  /*a8c0*/  LOP3.LUT R12, R3, UR38, R14, 0x96, !PT ;  /* 0x00000026030c7c12 */ /* 0x000fc4000f8e960e */
[----:B------:R-:W-:Y:S02]  /*a8d0*/  LOP3.LUT R18, R59, UR35, R2, 0x96, !PT ;  /* 0x000000233b127c12 */ /* 0x000fe4000f8e9602 */
[----:B------:R-:W-:Y:S01]  /*a8e0*/  FMNMX.FTZ R0, R168, R0, !PT ;  /* 0x00000000a8007209 */ /* 0x000fe20007810000 */
[----:B------:R-:W-:Y:S01]  /*a8f0*/  IMAD.WIDE.U32 R4, R12, -0x2daee0ad, RZ ;  /* 0xd2511f530c047825 */ /* 0x000fe200078e00ff */
[----:B------:R-:W-:-:S03]  /*a900*/  LOP3.LUT R48, R9, UR38, R14, 0x96, !PT ;  /* 0x0000002609307c12 */ /* 0x000fc6000f8e960e */
[----:B------:R-:W-:Y:S01]  /*a910*/  FMUL.FTZ R14, R240, UR39 ;  /* 0x00000027f00e7c20 */ /* 0x000fe20008410000 */
[----:B------:R-:W-:Y:S01]  /*a920*/  FMNMX.FTZ R0, R220, R0, !PT ;  /* 0x00000000dc007209 */ /* 0x000fe20007810000 */
[----:B------:R-:W-:Y:S01]  /*a930*/  IMAD.WIDE.U32 R18, R18, -0x2daee0ad, RZ ;  /* 0xd2511f5312127825 */ /* 0x000fe200078e00ff */
[----:B------:R-:W-:Y:S02]  /*a940*/  LOP3.LUT R3, R3, UR38, R22, 0x96, !PT ;  /* 0x0000002603037c12 */ /* 0x000fe4000f8e9616 */
[----:B------:R-:W-:Y:S02]  /*a950*/  FSETP.NEU.FTZ.AND P4, PT, R240, -INF , PT ;  /* 0xff800000f000780b */ /* 0x000fe40003f9d000 */
[----:B------:R-:W-:Y:S02]  /*a960*/  LOP3.LUT R17, R19, UR29, R4, 0x96, !PT ;  /* 0x0000001d13117c12 */ /* 0x000fe4000f8e9604 */
[----:B------:R-:W-:Y:S02]  /*a970*/  FMNMX.FTZ R4, R219, R0, !PT ;  /* 0x00000000db047209 */ /* 0x000fe40007810000 */
[----:B--2---:R-:W-:Y:S01]  /*a980*/  FMNMX.FTZ R0, R6, R15, !PT ;  /* 0x0000000f06007209 */ /* 0x004fe20007810000 */
[----:B------:R-:W-:Y:S01]  /*a990*/  IMAD.WIDE.U32 R54, R17, -0x326172a9, RZ ;  /* 0xcd9e8d5711367825 */ /* 0x000fe200078e00ff */
[----:B------:R-:W-:-:S02]  /*a9a0*/  FMNMX.FTZ R15, R221, R4, !PT ;  /* 0x00000004dd0f7209 */ /* 0x000fc40007810000 */
[----:B------:R-:W-:Y:S01]  /*a9b0*/  LOP3.LUT R12, R11, UR35, R2, 0x96, !PT ;  /* 0x000000230b0c7c12 */ /* 0x000fe2000f8e9602 */
[----:B------:R-:W-:Y:S01]  /*a9c0*/  IMAD.WIDE.U32 R2, R3, -0x2daee0ad, RZ ;  /* 0xd2511f5303027825 */ /* 0x000fe200078e00ff */
[----:B------:R-:W-:Y:S01]  /*a9d0*/  FMNMX.FTZ R15, R222, R15, !PT ;  /* 0x0000000fde0f7209 */ /* 0x000fe20007810000 */
[----:B------:R-:W2:Y:S01]  /*a9e0*/  SHFL.BFLY PT, R20, R0, 0x1, 0x1f ;  /* 0x0c201f0000147f89 */ /* 0x000ea200000e0000 */
[----:B------:R-:W-:Y:S01]  /*a9f0*/  LOP3.LUT R5, R5, UR34, R56, 0x96, !PT ;  /* 0x0000002205057c12 */ /* 0x000fe2000f8e9638 */
[----:B------:R-:W-:Y:S01]  /*aa00*/  IMAD.WIDE.U32 R12, R12, -0x2daee0ad, RZ ;  /* 0xd2511f530c0c7825 */ /* 0x000fe200078e00ff */
[----:B------:R-:W-:Y:S01]  /*aa10*/  FSEL R14, R14, RZ, P4 ;  /* 0x000000ff0e0e7208 */ /* 0x000fe20002000000 */
[----:B------:R-:W-:Y:S01]  /*aa20*/  SHFL.BFLY PT, R19, R15, 0x2, 0x1f ;  /* 0x0c401f000f137f89 */ /* 0x000fe200000e0000 */
[----:B-1----:R-:W-:Y:S01]  /*aa30*/  FMNMX.FTZ R16, R7, R16, !PT ;  /* 0x0000001007107209 */ /* 0x002fe20007810000 */
[----:B------:R-:W-:Y:S01]  /*aa40*/  IMAD.WIDE.U32 R4, R5, -0x326172a9, RZ ;  /* 0xcd9e8d5705047825 */ /* 0x000fe200078e00ff */
[----:B------:R-:W-:-:S03]  /*aa50*/  LOP3.LUT R6, R3, UR34, R32, 0x96, !PT ;  /* 0x0000002203067c12 */ /* 0x000fc6000f8e9620 */
[----:B------:R-:W-:Y:S01]  /*aa60*/  FFMA.FTZ R3, R74, UR39, -R14 ;  /* 0x000000274a037c23 */ /* 0x000fe2000801080e */
[----:B------:R-:W-:Y:S01]  /*aa70*/  LOP3.LUT R17, R13, UR29, R2, 0x96, !PT ;  /* 0x0000001d0d117c12 */ /* 0x000fe2000f8e9602 */
[----:B------:R-:W1:Y:S01]  /*aa80*/  SHFL.BFLY PT, R21, R16, 0x1, 0x1f ;  /* 0x0c201f0010157f89 */ /* 0x000e6200000e0000 */
[----:B------:R-:W-:Y:S01]  /*aa90*/  FFMA.FTZ R13, R75, UR39, -R14 ;  /* 0x000000274b0d7c23 */ /* 0x000fe2000801080e */
[----:B------:R3:W-:Y:S01]  /*aaa0*/  MUFU.EX2 R25, R3 ;  /* 0x0000000300197308 */ /* 0x0007e20000000800 */
[----:B------:R-:W-:Y:S01]  /*aab0*/  IMAD.WIDE.U32 R6, R6, -0x326172a9, RZ ;  /* 0xcd9e8d5706067825 */ /* 0x000fe200078e00ff */
[----:B------:R-:W-:-:S03]  /*aac0*/  LOP3.LUT R37, R9, UR38, R22, 0x96, !PT ;  /* 0x0000002609257c12 */ /* 0x000fc6000f8e9616 */
[----:B------:R-:W-:-:S03]  /*aad0*/  IMAD.WIDE.U32 R46, R17, -0x326172a9, RZ ;  /* 0xcd9e8d57112e7825 */ /* 0x000fc600078e00ff */
[----:B------:R-:W-:Y:S02]  /*aae0*/  MUFU.EX2 R64, R13 ;  /* 0x0000000d00407308 */ /* 0x000fe40000000800 */
[----:B------:R-:W-:Y:S02]  /*aaf0*/  LOP3.LUT R6, R47, UR25, R6, 0x96, !PT ;  /* 0x000000192f067c12 */ /* 0x000fe4000f8e9606 */
[----:B--2---:R-:W-:-:S03]  /*ab00*/  FMNMX.FTZ R238, R0, R20, !PT ;  /* 0x0000001400ee7209 */ /* 0x004fc60007810000 */
[----:B------:R-:W-:Y:S01]  /*ab10*/  IMAD.WIDE.U32 R50, R6, -0x2daee0ad, RZ ;  /* 0xd2511f5306327825 */ /* 0x000fe200078e00ff */
[----:B------:R-:W-:Y:S02]  /*ab20*/  FSETP.NEU.FTZ.AND P2, PT, R238, -INF , PT ;  /* 0xff800000ee00780b */ /* 0x000fe40003f5d000 */
[----:B---3--:R-:W-:Y:S01]  /*ab30*/  LOP3.LUT R3, R5, UR33, R58, 0x96, !PT ;  /* 0x0000002105037c12 */ /* 0x008fe2000f8e963a */
[----:B------:R-:W-:Y:S01]  /*ab40*/  FFMA.FTZ R5, R144, UR39, -R14 ;  /* 0x0000002790057c23 */ /* 0x000fe2000801080e */
[----:B-1----:R-:W-:-:S03]  /*ab50*/  FMNMX.FTZ R239, R16, R21, !PT ;  /* 0x0000001510ef7209 */ /* 0x002fc60007810000 */
[----:B------:R1:W2:Y:S01]  /*ab60*/  MUFU.EX2 R24, R5 ;  /* 0x0000000500187308 */ /* 0x0002a20000000800 */
[----:B------:R-:W-:Y:S01]  /*ab70*/  IMAD.WIDE.U32 R2, R3, -0x2daee0ad, RZ ;  /* 0xd2511f5303027825 */ /* 0x000fe200078e00ff */
[----:B------:R-:W-:-:S04]  /*ab80*/  FSETP.NEU.FTZ.AND P3, PT, R239, -INF , PT ;  /* 0xff800000ef00780b */ /* 0x000fc80003f7d000 */
[----:B------:R-:W-:Y:S01]  /*ab90*/  LOP3.LUT R18, R3, UR23, R18, 0x96, !PT ;  /* 0x0000001703127c12 */ /* 0x000fe2000f8e9612 */
[----:B------:R-:W-:Y:S01]  /*aba0*/  FFMA.FTZ R3, R69, UR39, -R14 ;  /* 0x0000002745037c23 */ /* 0x000fe2000801080e */
[----:B------:R-:W-:-:S03]  /*abb0*/  IMAD.MOV.U32 R69, RZ, RZ, R242 ;  /* 0x000000ffff457224 */ /* 0x000fc600078e00f2 */
[----:B------:R3:W4:Y:S01]  /*abc0*/  MUFU.EX2 R61, R3 ;  /* 0x00000003003d7308 */ /* 0x0007220000000800 */
[----:B------:R-:W-:Y:S01]  /*abd0*/  IMAD.WIDE.U32 R44, R18, -0x326172a9, RZ ;  /* 0xcd9e8d57122c7825 */ /* 0x000fe200078e00ff */
[----:B-1----:R-:W-:Y:S02]  /*abe0*/  LOP3.LUT R5, R7, UR33, R10, 0x96, !PT ;  /* 0x0000002107057c12 */ /* 0x002fe4000f8e960a */
[----:B------:R-:W-:-:S03]  /*abf0*/  LOP3.LUT R7, R55, UR25, R4, 0x96, !PT ;  /* 0x0000001937077c12 */ /* 0x000fc6000f8e9604 */
[----:B------:R-:W-:-:S04]  /*ac00*/  IMAD.WIDE.U32 R4, R5, -0x2daee0ad, RZ ;  /* 0xd2511f5305047825 */ /* 0x000fc800078e00ff */
[----:B------:R-:W-:Y:S01]  /*ac10*/  IMAD.WIDE.U32 R52, R7, -0x2daee0ad, RZ ;  /* 0xd2511f5307347825 */ /* 0x000fe200078e00ff */
[----:B------:R-:W-:-:S03]  /*ac20*/  FMNMX.FTZ R7, R15, R19, !PT ;  /* 0x000000130f077209 */ /* 0x000fc60007810000 */
[----:B---3--:R-:W-:Y:S01]  /*ac30*/  FFMA.FTZ R3, R68, UR39, -R14 ;  /* 0x0000002744037c23 */ /* 0x008fe2000801080e */
[----:B------:R-:W-:Y:S01]  /*ac40*/  LOP3.LUT R13, R5, UR23, R12, 0x96, !PT ;  /* 0x00000017050d7c12 */ /* 0x000fe2000f8e960c */
[----:B------:R-:W-:Y:S01]  /*ac50*/  FMUL.FTZ R12, R238, UR39 ;  /* 0x00000027ee0c7c20 */ /* 0x000fe20008410000 */
[----:B------:R-:W-:Y:S01]  /*ac60*/  LOP3.LUT R5, R53, UR20, R2, 0x96, !PT ;  /* 0x0000001435057c12 */ /* 0x000fe2000f8e9602 */
[----:B------:R-:W1:Y:S01]  /*ac70*/  SHFL.BFLY PT, R19, R7, 0x1, 0x1f ;  /* 0x0c201f0007137f89 */ /* 0x000e6200000e0000 */
[----:B------:R-:W-:Y:S01]  /*ac80*/  FMUL.FTZ R2, R239, UR39 ;  /* 0x00000027ef027c20 */ /* 0x000fe20008410000 */
[----:B------:R3:W-:Y:S01]  /*ac90*/  MUFU.EX2 R49, R3 ;  /* 0x0000000300317308 */ /* 0x0007e20000000800 */
[----:B------:R-:W-:Y:S01]  /*aca0*/  FSEL R12, R12, RZ, P2 ;  /* 0x000000ff0c0c7208 */ /* 0x000fe20001000000 */
[----:B------:R-:W-:Y:S02]  /*acb0*/  IMAD.WIDE.U32 R38, R13, -0x326172a9, RZ ;  /* 0xcd9e8d570d267825 */ /* 0x000fe400078e00ff */
[----:B------:R-:W-:-:S02]  /*acc0*/  FSEL R15, R2, RZ, P3 ;  /* 0x000000ff020f7208 */ /* 0x000fc40001800000 */
[----:B------:R-:W-:Y:S01]  /*acd0*/  LOP3.LUT R2, R51, UR20, R4, 0x96, !PT ;  /* 0x0000001433027c12 */ /* 0x000fe2000f8e9604 */
[----:B------:R-:W-:-:S04]  /*ace0*/  IMAD.WIDE.U32 R4, R5, -0x326172a9, RZ ;  /* 0xcd9e8d5705047825 */ /* 0x000fc800078e00ff */
[----:B------:R-:W-:Y:S01]  /*acf0*/  FFMA.FTZ R0, R147, UR39, -R15 ;  /* 0x0000002793007c23 */ /* 0x000fe2000801080f */
[----:B--2---:R-:W-:Y:S01]  /*ad00*/  IMAD.MOV.U32 R68, RZ, RZ, R24 ;  /* 0x000000ffff447224 */ /* 0x004fe200078e0018 */
[----:B------:R-:W-:Y:S02]  /*ad10*/  LOP3.LUT R9, R4, 0xffff, RZ, 0xc0, !PT ;  /* 0x0000ffff04097812 */ /* 0x000fe400078ec0ff */
[----:B------:R2:W-:Y:S01]  /*ad20*/  MUFU.EX2 R67, R0 ;  /* 0x0000000000437308 */ /* 0x0005e20000000800 */
[----:B------:R-:W-:Y:S02]  /*ad30*/  SHF.R.U32.HI R13, RZ, 0x10, R4 ;  /* 0x00000010ff0d7819 */ /* 0x000fe40000011604 */
[----:B------:R-:W-:Y:S01]  /*ad40*/  LOP3.LUT R6, R5, UR16, R44, 0x96, !PT ;  /* 0x0000001005067c12 */ /* 0x000fe2000f8e962c */
[----:B---3--:R-:W-:Y:S01]  /*ad50*/  IMAD.WIDE.U32 R2, R2, -0x326172a9, RZ ;  /* 0xcd9e8d5702027825 */ /* 0x008fe200078e00ff */
[----:B------:R-:W-:Y:S02]  /*ad60*/  LOP3.LUT R16, R4, 0xff, RZ, 0xc0, !PT ;  /* 0x000000ff04107812 */ /* 0x000fe400078ec0ff */
[----:B------:R-:W-:Y:S01]  /*ad70*/  SHF.R.U32.HI R18, RZ, 0x18, R4 ;  /* 0x00000018ff127819 */ /* 0x000fe20000011604 */
[--C-:B------:R-:W-:Y:S01]  /*ad80*/  FFMA.FTZ R4, R157, UR39, -R12.reuse ;  /* 0x000000279d047c23 */ /* 0x100fe2000801080c */
[----:B-1----:R-:W-:Y:S01]  /*ad90*/  FMNMX.FTZ R237, R7, R19, !PT ;  /* 0x0000001307ed7209 */ /* 0x002fe20007810000 */
[----:B------:R-:W-:Y:S01]  /*ada0*/  IMAD.MOV.U32 R157, RZ, RZ, R25 ;  /* 0x000000ffff9d7224 */ /* 0x000fe200078e0019 */
[C---:B------:R-:W-:Y:S01]  /*adb0*/  LOP3.LUT R5, R2.reuse, 0xffff, RZ, 0xc0, !PT ;  /* 0x0000ffff02057812 */ /* 0x040fe200078ec0ff */
[----:B------:R1:W-:Y:S01]  /*adc0*/  MUFU.EX2 R63, R4 ;  /* 0x00000004003f7308 */ /* 0x0003e20000000800 */
[----:B------:R-:W-:Y:S01]  /*add0*/  FSETP.NEU.FTZ.AND P1, PT, R237, -INF , PT ;  /* 0xff800000ed00780b */ /* 0x000fe20003f3d000 */
[----:B------:R-:W-:Y:S01]  /*ade0*/  LDSM.16.MT88.4 R24, [R188+0x6000] ;  /* 0x00600000bc18783b */ /* 0x000fe20000004200 */
[----:B------:R-:W-:Y:S01]  /*adf0*/  LOP3.LUT R20, R2, 0xff, RZ, 0xc0, !PT ;  /* 0x000000ff02147812 */ /* 0x000fe200078ec0ff */
[----:B--2---:R-:W-:Y:S01]  /*ae00*/  FFMA.FTZ R0, R156, UR39, -R12 ;  /* 0x000000279c007c23 */ /* 0x004fe2000801080c */
[----:B------:R-:W-:-:S02]  /*ae10*/  SHF.R.U32.HI R17, RZ, 0x18, R2 ;  /* 0x00000018ff117819 */ /* 0x000fc40000011602 */
[----:B------:R-:W-:Y:S01]  /*ae20*/  SHF.R.U32.HI R7, RZ, 0x8, R5 ;  /* 0x00000008ff077819 */ /* 0x000fe20000011605 */
[----:B------:R2:W3:Y:S01]  /*ae30*/  MUFU.EX2 R62, R0 ;  /* 0x00000000003e7308 */ /* 0x0004e20000000800 */
[----:B------:R-:W-:Y:S02]  /*ae40*/  PRMT R156, R236, 0x7054, R236 ;  /* 0x00007054ec9c7816 */ /* 0x000fe400000000ec */
[----:B-1----:R-:W-:Y:S01]  /*ae50*/  SHF.R.U32.HI R4, RZ, 0x10, R2 ;  /* 0x00000010ff047819 */ /* 0x002fe20000011602 */
[----:B------:R-:W-:-:S03]  /*ae60*/  FFMA.FTZ R2, R145, UR39, -R12 ;  /* 0x0000002791027c23 */ /* 0x000fc6000801080c */
[----:B------:R-:W-:Y:S01]  /*ae70*/  LOP3.LUT R5, R4, 0xff, RZ, 0xc0, !PT ;  /* 0x000000ff04057812 */ /* 0x000fe200078ec0ff */
[----:B------:R1:W-:Y:S01]  /*ae80*/  MUFU.EX2 R21, R2 ;  /* 0x0000000200157308 */ /* 0x0003e20000000800 */
[----:B------:R-:W-:Y:S02]  /*ae90*/  LOP3.LUT R4, R6, 0xff, RZ, 0xc0, !PT ;  /* 0x000000ff06047812 */ /* 0x000fe400078ec0ff */
[----:B------:R-:W-:Y:S02]  /*aea0*/  PRMT R17, R5, 0x5410, R17 ;  /* 0x0000541005117816 */ /* 0x000fe40000000011 */
[----:B--2---:R-:W-:Y:S02]  /*aeb0*/  LOP3.LUT R0, R3, UR16, R38, 0x96, !PT ;  /* 0x0000001003007c12 */ /* 0x004fe4000f8e9626 */
[----:B------:R-:W-:Y:S02]  /*aec0*/  SHF.R.U32.HI R3, RZ, 0x8, R9 ;  /* 0x00000008ff037819 */ /* 0x000fe40000011609 */
[----:B------:R-:W-:Y:S01]  /*aed0*/  LOP3.LUT R9, R13, 0xff, RZ, 0xc0, !PT ;  /* 0x000000ff0d097812 */ /* 0x000fe200078ec0ff */
[----:B------:R-:W-:Y:S01]  /*aee0*/  FMUL.FTZ R13, R237, UR39 ;  /* 0x00000027ed0d7c20 */ /* 0x000fe20008410000 */
[----:B------:R-:W-:Y:S01]  /*aef0*/  PRMT R19, R16, 0x5410, R3 ;  /* 0x0000541010137816 */ /* 0x000fe20000000003 */
[----:B------:R-:W-:Y:S01]  /*af00*/  FFMA.FTZ R3, R146, UR39, -R12 ;  /* 0x0000002792037c23 */ /* 0x000fe2000801080c */
[----:B------:R-:W-:-:S02]  /*af10*/  PRMT R36, R9, 0x5410, R18 ;  /* 0x0000541009247816 */ /* 0x000fc40000000012 */
[----:B------:R-:W-:Y:S01]  /*af20*/  FSEL R13, R13, RZ, P1 ;  /* 0x000000ff0d0d7208 */ /* 0x000fe20000800000 */
[----:B------:R2:W-:Y:S01]  /*af30*/  MUFU.EX2 R252, R3 ;  /* 0x0000000300fc7308 */ /* 0x0005e20000000800 */
[----:B-1----:R-:W-:Y:S02]  /*af40*/  LOP3.LUT R2, R6, 0xffff, RZ, 0xc0, !PT ;  /* 0x0000ffff06027812 */ /* 0x002fe400078ec0ff */
[----:B------:R-:W-:Y:S02]  /*af50*/  SHF.R.U32.HI R9, RZ, 0x18, R6 ;  /* 0x00000018ff097819 */ /* 0x000fe40000011606 */
[----:B------:R-:W-:Y:S02]  /*af60*/  SHF.R.U32.HI R2, RZ, 0x8, R2 ;  /* 0x00000008ff027819 */ /* 0x000fe40000011602 */
[----:B------:R-:W-:Y:S02]  /*af70*/  SHF.R.U32.HI R5, RZ, 0x10, R0 ;  /* 0x00000010ff057819 */ /* 0x000fe40000011600 */
[----:B------:R-:W-:-:S02]  /*af80*/  PRMT R35, R4, 0x5410, R2 ;  /* 0x0000541004237816 */ /* 0x000fc40000000002 */
[----:B------:R-:W-:Y:S02]  /*af90*/  SHF.R.U32.HI R4, RZ, 0x10, R6 ;  /* 0x00000010ff047819 */ /* 0x000fe40000011606 */
[----:B------:R-:W-:Y:S02]  /*afa0*/  LOP3.LUT R2, R0, 0xffff, RZ, 0xc0, !PT ;  /* 0x0000ffff00027812 */ /* 0x000fe400078ec0ff */
[----:B------:R-:W-:Y:S01]  /*afb0*/  LOP3.LUT R6, R4, 0xff, RZ, 0xc0, !PT ;  /* 0x000000ff04067812 */ /* 0x000fe200078ec0ff */
[----:B--2---:R-:W-:Y:S01]  /*afc0*/  FFMA.FTZ R3, R158, UR39, -R13 ;  /* 0x000000279e037c23 */ /* 0x004fe2000801080d */
[----:B------:R-:W-:Y:S01]  /*afd0*/  PRMT R16, R20, 0x5410, R7 ;  /* 0x0000541014107816 */ /* 0x000fe20000000007 */
[----:B------:R-:W-:Y:S01]  /*afe0*/  IMAD.MOV.U32 R158, RZ, RZ, R65 ;  /* 0x000000ffff9e7224 */ /* 0x000fe200078e0041 */
[----:B------:R-:W-:Y:S01]  /*aff0*/  SHF.R.U32.HI R4, RZ, 0x8, R2 ;  /* 0x00000008ff047819 */ /* 0x000fe20000011602 */
[----:B------:R1:W-:Y:S01]  /*b000*/  MUFU.EX2 R251, R3 ;  /* 0x0000000300fb7308 */ /* 0x0003e20000000800 */
[----:B------:R-:W-:-:S02]  /*b010*/  LOP3.LUT R7, R0, 0xff, RZ, 0xc0, !PT ;  /* 0x000000ff00077812 */ /* 0x000fc400078ec0ff */
[----:B------:R-:W-:Y:S02]  /*b020*/  SHF.R.U32.HI R2, RZ, 0x18, R0 ;  /* 0x00000018ff027819 */ /* 0x000fe40000011600 */
[----:B------:R-:W-:Y:S02]  /*b030*/  LOP3.LUT R0, R5, 0xff, RZ, 0xc0, !PT ;  /* 0x000000ff05007812 */ /* 0x000fe400078ec0ff */
[----:B------:R-:W-:Y:S02]  /*b040*/  PRMT R33, R6, 0x5410, R9 ;  /* 0x0000541006217816 */ /* 0x000fe40000000009 */
[----:B------:R-:W-:Y:S02]  /*b050*/  PRMT R9, R7, 0x5410, R4 ;  /* 0x0000541007097816 */ /* 0x000fe40000000004 */
[----:B------:R-:W-:Y:S01]  /*b060*/  PRMT R7, R0, 0x5410, R2 ;  /* 0x0000541000077816 */ /* 0x000fe20000000002 */
[----:B------:R-:W-:Y:S01]  /*b070*/  FFMA.FTZ R0, R148, UR39, -R13 ;  /* 0x0000002794007c23 */ /* 0x000fe2000801080d */
[----:B------:R-:W-:-:S02]  /*b080*/  FSEL R2, R238, RZ, P2 ;  /* 0x000000ffee027208 */ /* 0x000fc40001000000 */
[----:B------:R-:W-:Y:S01]  /*b090*/  FSEL R4, R240, RZ, P4 ;  /* 0x000000fff0047208 */ /* 0x000fe20002000000 */
[----:B------:R2:W-:Y:S01]  /*b0a0*/  MUFU.EX2 R246, R0 ;  /* 0x0000000000f67308 */ /* 0x0005e20000000800 */
[----:B-1----:R-:W-:Y:S01]  /*b0b0*/  FFMA.FTZ R3, R150, UR39, -R13 ;  /* 0x0000002796037c23 */ /* 0x002fe2000801080d */
[----:B------:R-:W-:Y:S01]  /*b0c0*/  FADD.FTZ R2, R71, -R2 ;  /* 0x8000000247027221 */ /* 0x000fe20000010000 */
[----:B------:R-:W-:Y:S02]  /*b0d0*/  IMAD.MOV.U32 R71, RZ, RZ, R60 ;  /* 0x000000ffff477224 */ /* 0x000fe400078e003c */
[----:B------:R-:W-:Y:S01]  /*b0e0*/  FADD.FTZ R34, R73, -R4 ;  /* 0x8000000449227221 */ /* 0x000fe20000010000 */
[----:B------:R-:W-:Y:S01]  /*b0f0*/  FSEL R4, R239, RZ, P3 ;  /* 0x000000ffef047208 */ /* 0x000fe20001800000 */
[----:B------:R-:W-:Y:S01]  /*b100*/  FMUL.FTZ R6, R2, UR39 ;  /* 0x0000002702067c20 */ /* 0x000fe20008410000 */
[----:B----4-:R-:W-:Y:S01]  /*b110*/  F2FP.F16.F32.PACK_AB R2, R61, R64 ;  /* 0x000000403d02723e */ /* 0x010fe200000000ff */
[----:B------:R1:W-:Y:S01]  /*b120*/  MUFU.EX2 R248, R3 ;  /* 0x0000000300f87308 */ /* 0x0003e20000000800 */
[----:B------:R-:W-:-:S07]  /*b130*/  IMAD.MOV.U32 R57, RZ, RZ, R71 ;  /* 0x000000ffff397224 */ /* 0x000fce00078e0047 */
[----:B------:R-:W4:Y:S01]  /*b140*/  MUFU.EX2 R75, R6 ;  /* 0x00000006004b7308 */ /* 0x000f220000000800 */
[----:B--2---:R-:W-:Y:S01]  /*b150*/  HSET2.LE.AND R0, R19, R156, PT ;  /* 0x0000009c13007233 */ /* 0x004fe20003803000 */
[----:B------:R-:W-:Y:S01]  /*b160*/  FADD.FTZ R19, R72, -R4 ;  /* 0x8000000448137221 */ /* 0x000fe20000010000 */
[----:B---3--:R-:W-:-:S03]  /*b170*/  F2FP.F16.F32.PACK_AB R4, R63, R62 ;  /* 0x0000003e3f04723e */ /* 0x008fc600000000ff */
[----:B------:R-:W-:Y:S02]  /*b180*/  LOP3.LUT R18, R0, R2, RZ, 0xc0, !PT ;  /* 0x0000000200127212 */ /* 0x000fe400078ec0ff */
[--C-:B------:R-:W-:Y:S01]  /*b190*/  HSET2.LE.AND R0, R17, R156.reuse, PT ;  /* 0x0000009c11007233 */ /* 0x100fe20003803000 */
[----:B-1----:R-:W-:Y:S01]  /*b1a0*/  FFMA.FTZ R3, R149, UR39, -R13 ;  /* 0x0000002795037c23 */ /* 0x002fe2000801080d */
[--C-:B------:R-:W-:Y:S01]  /*b1b0*/  HSET2.LE.AND R17, R33, R156.reuse, PT ;  /* 0x0000009c21117233 */ /* 0x100fe20003803000 */
[----:B------:R-:W-:Y:S02]  /*b1c0*/  FFMA.FTZ R33, R76, UR39, -R14 ;  /* 0x000000274c217c23 */ /* 0x000fe4000801080e */
[----:B------:R1:W2:Y:S01]  /*b1d0*/  MUFU.EX2 R247, R3 ;  /* 0x0000000300f77308 */ /* 0x0002a20000000800 */
[-C--:B----4-:R-:W-:Y:S01]  /*b1e0*/  FMUL.FTZ R80, R80, R75.reuse ;  /* 0x0000004b50507220 */ /* 0x090fe20000410000 */
        /* <DEDUP_REMOVED lines=13> */
[----:B------:R-:W-:Y:S01]  /*b2c0*/  FMUL.FTZ R129, R129, R75 ;  /* 0x0000004b81817220 */ /* 0x000fe20000410000 */
[----:B--2---:R-:W-:Y:S01]  /*b2d0*/  F2FP.F16.F32.PACK_AB R2, R246, R247 ;  /* 0x000000f7f602723e */ /* 0x004fe200000000ff */
[-C--:B------:R-:W-:Y:S01]  /*b2e0*/  FMUL.FTZ R136, R136, R75.reuse ;  /* 0x0000004b88887220 */ /* 0x080fe20000410000 */
[----:B------:R-:W-:Y:S01]  /*b2f0*/  FMUL.FTZ R137, R137, R75 ;  /* 0x0000004b89897220 */ /* 0x000fe20000410000 */
[----:B------:R-:W-:Y:S01]  /*b300*/  FADD.FTZ R5, R70, -R3 ;  /* 0x8000000346057221 */ /* 0x000fe20000010000 */
[----:B------:R-:W-:Y:S01]  /*b310*/  IMAD.MOV.U32 R70, RZ, RZ, R21 ;  /* 0x000000ffff467224 */ /* 0x000fe200078e0015 */
[----:B------:R-:W-:Y:S01]  /*b320*/  HSET2.LE.AND R3, R16, R156, PT ;  /* 0x0000009c10037233 */ /* 0x000fe20003803000 */
[----:B------:R-:W1:Y:S01]  /*b330*/  LDSM.16.MT88.4 R20, [R185+0x6000] ;  /* 0x00600000b914783b */ /* 0x000e620000004200 */
[----:B------:R-:W-:Y:S01]  /*b340*/  FMUL.FTZ R5, R5, UR39 ;  /* 0x0000002705057c20 */ /* 0x000fe20008410000 */
[----:B------:R-:W-:Y:S01]  /*b350*/  FFMA.FTZ R16, R159, UR39, -R15 ;  /* 0x000000279f107c23 */ /* 0x000fe2000801080f */
[----:B------:R-:W-:Y:S01]  /*b360*/  F2FP.F16.F32.PACK_AB R6, R252, R70 ;  /* 0x00000046fc06723e */ /* 0x000fe200000000ff */
[----:B------:R-:W-:Y:S01]  /*b370*/  IMAD.MOV.U32 R159, RZ, RZ, R66 ;  /* 0x000000ffff9f7224 */ /* 0x000fe200078e0042 */
[----:B------:R2:W3:Y:S02]  /*b380*/  MUFU.EX2 R74, R5 ;  /* 0x00000005004a7308 */ /* 0x0004e40000000800 */
[----:B------:R-:W-:-:S02]  /*b390*/  LOP3.LUT R6, R3, R6, RZ, 0xc0, !PT ;  /* 0x0000000603067212 */ /* 0x000fc400078ec0ff */
[----:B------:R-:W-:Y:S02]  /*b3a0*/  HSET2.LE.AND R3, R9, R156, PT ;  /* 0x0000009c09037233 */ /* 0x000fe40003803000 */
[----:B------:R-:W-:Y:S02]  /*b3b0*/  F2FP.F16.F32.PACK_AB R9, R248, R251 ;  /* 0x000000fbf809723e */ /* 0x000fe400000000ff */
[----:B------:R-:W-:Y:S01]  /*b3c0*/  MUFU.EX2 R245, R16 ;  /* 0x0000001000f57308 */ /* 0x000fe20000000800 */
[----:B------:R-:W-:Y:S02]  /*b3d0*/  LOP3.LUT R4, R3, R4, RZ, 0xc0, !PT ;  /* 0x0000000403047212 */ /* 0x000fe400078ec0ff */
[----:B------:R-:W-:-:S05]  /*b3e0*/  F2FP.F16.F32.PACK_AB R3, R68, R157 ;  /* 0x0000009d4403723e */ /* 0x000fca00000000ff */
[----:B------:R-:W-:Y:S01]  /*b3f0*/  MUFU.EX2 R242, R33 ;  /* 0x0000002100f27308 */ /* 0x000fe20000000800 */
[--C-:B--2---:R-:W-:Y:S01]  /*b400*/  HSET2.LE.AND R5, R7, R156.reuse, PT ;  /* 0x0000009c07057233 */ /* 0x104fe20003803000 */
[----:B---3--:R-:W-:Y:S01]  /*b410*/  FMUL.FTZ R82, R82, R74 ;  /* 0x0000004a52527220 */ /* 0x008fe20000410000 */
[----:B------:R-:W-:Y:S01]  /*b420*/  LOP3.LUT R7, R0, R2, RZ, 0xc0, !PT ;  /* 0x0000000200077212 */ /* 0x000fe200078ec0ff */
[----:B------:R-:W-:Y:S01]  /*b430*/  FFMA.FTZ R0, R160, UR39, -R15 ;  /* 0x00000027a0007c23 */ /* 0x000fe2000801080f */
[-C--:B------:R-:W-:Y:S01]  /*b440*/  FMUL.FTZ R83, R83, R74.reuse ;  /* 0x0000004a53537220 */ /* 0x080fe20000410000 */
[----:B------:R-:W-:Y:S01]  /*b450*/  LOP3.LUT R5, R5, R9, RZ, 0xc0, !PT ;  /* 0x0000000905057212 */ /* 0x000fe200078ec0ff */
[-C--:B------:R-:W-:Y:S01]  /*b460*/  FMUL.FTZ R126, R126, R74.reuse ;  /* 0x0000004a7e7e7220 */ /* 0x080fe20000410000 */
[----:B------:R2:W-:Y:S01]  /*b470*/  MUFU.EX2 R244, R0 ;  /* 0x0000000000f47308 */ /* 0x0005e20000000800 */
        /* <DEDUP_REMOVED lines=10> */
[----:B-1----:R-:W-:Y:S01]  /*b520*/  HMMA.16816.F32 R152, R4, R20, R80 ;  /* 0x000000140498723c */ /* 0x002fe20000001850 */
[-C--:B------:R-:W-:Y:S01]  /*b530*/  FMUL.FTZ R131, R131, R74.reuse ;  /* 0x0000004a83837220 */ /* 0x080fe20000410000 */
[-C--:B------:R-:W-:Y:S01]  /*b540*/  FMUL.FTZ R138, R138, R74.reuse ;  /* 0x0000004a8a8a7220 */ /* 0x080fe20000410000 */
[----:B------:R-:W-:Y:S01]  /*b550*/  FMUL.FTZ R139, R139, R74 ;  /* 0x0000004a8b8b7220 */ /* 0x000fe20000410000 */
[----:B------:R-:W-:Y:S01]  /*b560*/  HSET2.LE.AND R9, R36, R156, PT ;  /* 0x0000009c24097233 */ /* 0x000fe20003803000 */
[----:B------:R-:W-:-:S02]  /*b570*/  IMAD.MOV.U32 R160, RZ, RZ, R62 ;  /* 0x000000ffffa07224 */ /* 0x000fc400078e003e */
[----:B--2---:R-:W-:Y:S01]  /*b580*/  FFMA.FTZ R0, R151, UR39, -R15 ;  /* 0x0000002797007c23 */ /* 0x004fe2000801080f */
[C---:B------:R-:W-:Y:S01]  /*b590*/  HMMA.16816.F32 R80, R4.reuse, R30, R124 ;  /* 0x0000001e0450723c */ /* 0x040fe2000000187c */
[----:B------:R-:W-:Y:S01]  /*b5a0*/  HSET2.LE.AND R16, R35, R156, PT ;  /* 0x0000009c23107233 */ /* 0x000fe20003803000 */
[----:B------:R-:W-:Y:S01]  /*b5b0*/  IMAD.MOV.U32 R35, RZ, RZ, R64 ;  /* 0x000000ffff237224 */ /* 0x000fe200078e0040 */
[----:B------:R1:W2:Y:S03]  /*b5c0*/  MUFU.EX2 R243, R0 ;  /* 0x0000000000f37308 */ /* 0x0002a60000000800 */
[----:B------:R-:W-:Y:S01]  /*b5d0*/  HMMA.16816.F32 R148, R4, R22, R92 ;  /* 0x000000160494723c */ /* 0x000fe2000000185c */
[----:B------:R-:W-:Y:S01]  /*b5e0*/  IMAD.MOV.U32 R125, RZ, RZ, R67 ;  /* 0x000000ffff7d7224 */ /* 0x000fe200078e0043 */
[----:B------:R-:W-:Y:S01]  /*b5f0*/  LOP3.LUT R16, R16, R3, RZ, 0xc0, !PT ;  /* 0x0000000310107212 */ /* 0x000fe200078ec0ff */
[----:B------:R-:W-:-:S03]  /*b600*/  IMAD.MOV.U32 R124, RZ, RZ, R68 ;  /* 0x000000ffff7c7224 */ /* 0x000fc600078e0044 */
[C---:B------:R-:W-:Y:S06]  /*b610*/  HMMA.16816.F32 R92, R4.reuse, R24, R96 ;  /* 0x00000018045c723c */ /* 0x040fec0000001860 */
[----:B------:R-:W-:Y:S01]  /*b620*/  HMMA.16816.F32 R144, R4, R26, R108 ;  /* 0x0000001a0490723c */ /* 0x000fe2000000186c */
[----:B------:R-:W-:Y:S02]  /*b630*/  IMAD.MOV.U32 R98, RZ, RZ, R49 ;  /* 0x000000ffff627224 */ /* 0x000fe400078e0031 */
[----:B-1----:R-:W-:Y:S01]  /*b640*/  FMUL.FTZ R0, R34, UR39 ;  /* 0x0000002722007c20 */ /* 0x002fe20008410000 */
[----:B--2---:R-:W-:Y:S01]  /*b650*/  F2FP.F16.F32.PACK_AB R2, R243, R244 ;  /* 0x000000f4f302723e */ /* 0x004fe200000000ff */
[----:B------:R-:W-:-:S02]  /*b660*/  IMAD.MOV.U32 R34, RZ, RZ, R63 ;  /* 0x000000ffff227224 */ /* 0x000fc400078e003f */
[----:B------:R1:W2:Y:S01]  /*b670*/  MUFU.EX2 R73, R0 ;  /* 0x0000000000497308 */ /* 0x0002a20000000800 */
[----:B------:R-:W-:Y:S01]  /*b680*/  HMMA.16816.F32 R112, R4, R28, R112 ;  /* 0x0000001c0470723c */ /* 0x000fe20000001870 */
[----:B------:R-:W-:Y:S02]  /*b690*/  IMAD.MOV.U32 R99, RZ, RZ, R61 ;  /* 0x000000ffff637224 */ /* 0x000fe400078e003d */
[----:B------:R-:W-:-:S03]  /*b6a0*/  IMAD.MOV.U32 R127, RZ, RZ, R34 ;  /* 0x000000ffff7f7224 */ /* 0x000fc600078e0022 */
[C---:B------:R-:W-:Y:S06]  /*b6b0*/  HMMA.16816.F32 R128, R4.reuse, R40, R128 ;  /* 0x000000280480723c */ /* 0x040fec0000001880 */
[----:B------:R-:W-:Y:S01]  /*b6c0*/  HMMA.16816.F32 R136, R4, R42, R136 ;  /* 0x0000002a0488723c */ /* 0x000fe20000001888 */
[----:B-1----:R-:W-:Y:S01]  /*b6d0*/  FMUL.FTZ R0, R19, UR39 ;  /* 0x0000002713007c20 */ /* 0x002fe20008410000 */
[----:B------:R-:W-:Y:S01]  /*b6e0*/  LOP3.LUT R19, R9, R2, RZ, 0xc0, !PT ;  /* 0x0000000209137212 */ /* 0x000fe200078ec0ff */
[----:B------:R-:W-:-:S04]  /*b6f0*/  IMAD.WIDE.U32 R2, R48, -0x2daee0ad, RZ ;  /* 0xd2511f5330027825 */ /* 0x000fc800078e00ff */
[----:B------:R-:W-:Y:S01]  /*b700*/  LOP3.LUT R4, R59, UR35, R8, 0x96, !PT ;  /* 0x000000233b047c12 */ /* 0x000fe2000f8e9608 */
[----:B------:R1:W3:Y:S01]  /*b710*/  MUFU.EX2 R72, R0 ;  /* 0x0000000000487308 */ /* 0x0002e20000000800 */
[----:B--2---:R-:W-:Y:S01]  /*b720*/  FMUL.FTZ R88, R88, R73 ;  /* 0x0000004958587220 */ /* 0x004fe20000410000 */
[----:B------:R-:W-:Y:S01]  /*b730*/  IMAD.WIDE.U32 R6, R37, -0x2daee0ad, RZ ;  /* 0xd2511f5325067825 */ /* 0x000fe200078e00ff */
[----:B------:R-:W-:-:S03]  /*b740*/  LOP3.LUT R38, R3, UR34, R56, 0x96, !PT ;  /* 0x0000002203267c12 */ /* 0x000fc6000f8e9638 */
[----:B------:R-:W-:Y:S01]  /*b750*/  FFMA.FTZ R3, R77, UR39, -R14 ;  /* 0x000000274d037c23 */ /* 0x000fe2000801080e */
[-C--:B------:R-:W-:Y:S01]  /*b760*/  FMUL.FTZ R89, R89, R73.reuse ;  /* 0x0000004959597220 */ /* 0x080fe20000410000 */
[----:B------:R-:W-:Y:S01]  /*b770*/  IMAD.WIDE.U32 R48, R4, -0x2daee0ad, RZ ;  /* 0xd2511f5304307825 */ /* 0x000fe200078e00ff */
[----:B------:R-:W-:Y:S01]  /*b780*/  LOP3.LUT R4, R7, UR34, R32, 0x96, !PT ;  /* 0x0000002207047c12 */ /* 0x000fe2000f8e9620 */
[----:B------:R2:W-:Y:S02]  /*b790*/  MUFU.EX2 R234, R3 ;  /* 0x0000000300ea7308 */ /* 0x0005e40000000800 */
[-C--:B------:R-:W-:Y:S01]  /*b7a0*/  FMUL.FTZ R84, R84, R73.reuse ;  /* 0x0000004954547220 */ /* 0x080fe20000410000 */
[----:B------:R-:W-:Y:S01]  /*b7b0*/  FMUL.FTZ R85, R85, R73 ;  /* 0x0000004955557220 */ /* 0x000fe20000410000 */
[----:B------:R-:W-:Y:S01]  /*b7c0*/  LOP3.LUT R49, R49, UR29, R2, 0x96, !PT ;  /* 0x0000001d31317c12 */ /* 0x000fe2000f8e9602 */
[----:B------:R-:W-:-:S04]  /*b7d0*/  IMAD.WIDE.U32 R4, R4, -0x326172a9, RZ ;  /* 0xcd9e8d5704047825 */ /* 0x000fc800078e00ff */
[-C--:B------:R-:W-:Y:S01]  /*b7e0*/  FMUL.FTZ R100, R100, R73.reuse ;  /* 0x0000004964647220 */ /* 0x080fe20000410000 */
[-C--:B------:R-:W-:Y:S01]  /*b7f0*/  FMUL.FTZ R101, R101, R73.reuse ;  /* 0x0000004965657220 */ /* 0x080fe20000410000 */
[-C--:B------:R-:W-:Y:S01]  /*b800*/  FMUL.FTZ R104, R104, R73.reuse ;  /* 0x0000004968687220 */ /* 0x080fe20000410000 */
[----:B------:R-:W-:Y:S01]  /*b810*/  FMUL.FTZ R105, R105, R73 ;  /* 0x0000004969697220 */ /* 0x000fe20000410000 */
[----:B-1----:R-:W-:Y:S01]  /*b820*/  F2FP.F16.F32.PACK_AB R0, R245, R125 ;  /* 0x0000007df500723e */ /* 0x002fe200000000ff */
[-C--:B---3--:R-:W-:Y:S01]  /*b830*/  FMUL.FTZ R90, R90, R72.reuse ;  /* 0x000000485a5a7220 */ /* 0x088fe20000410000 */
[-C--:B------:R-:W-:Y:S01]  /*b840*/  FMUL.FTZ R91, R91, R72.reuse ;  /* 0x000000485b5b7220 */ /* 0x080fe20000410000 */
[----:B------:R-:W-:Y:S01]  /*b850*/  FMUL.FTZ R86, R86, R72 ;  /* 0x0000004856567220 */ /* 0x000fe20000410000 */
[----:B------:R-:W-:Y:S01]  /*b860*/  LOP3.LUT R17, R17, R0, RZ, 0xc0, !PT ;  /* 0x0000000011117212 */ /* 0x000fe200078ec0ff */
[----:B------:R-:W-:Y:S01]  /*b870*/  FFMA.FTZ R0, R78, UR39, -R14 ;  /* 0x000000274e007c23 */ /* 0x000fe2000801080e */
[-C--:B------:R-:W-:Y:S01]  /*b880*/  FMUL.FTZ R87, R87, R72.reuse ;  /* 0x0000004857577220 */ /* 0x080fe20000410000 */
[-C--:B------:R-:W-:Y:S01]  /*b890*/  FMUL.FTZ R102, R102, R72.reuse ;  /* 0x0000004866667220 */ /* 0x080fe20000410000 */
[----:B--2---:R-:W-:Y:S01]  /*b8a0*/  LOP3.LUT R3, R39, UR21, R46, 0x96, !PT ;  /* 0x0000001527037c12 */ /* 0x004fe2000f8e962e */
[----:B------:R1:W-:Y:S01]  /*b8b0*/  MUFU.EX2 R235, R0 ;  /* 0x0000000000eb7308 */ /* 0x0003e20000000800 */
[-C--:B------:R-:W-:Y:S01]  /*b8c0*/  FMUL.FTZ R103, R103, R72.reuse ;  /* 0x0000004867677220 */ /* 0x080fe20000410000 */
[C---:B------:R-:W-:Y:S01]  /*b8d0*/  HMMA.16816.F32 R64, R16.reuse, R22, R88 ;  /* 0x000000161040723c */ /* 0x040fe20000001858 */
[-C--:B------:R-:W-:Y:S01]  /*b8e0*/  FMUL.FTZ R106, R106, R72.reuse ;  /* 0x000000486a6a7220 */ /* 0x080fe20000410000 */
[-C--:B------:R-:W-:Y:S01]  /*b8f0*/  FMUL.FTZ R107, R107, R72.reuse ;  /* 0x000000486b6b7220 */ /* 0x080fe20000410000 */
[-C--:B------:R-:W-:Y:S01]  /*b900*/  FMUL.FTZ R116, R116, R73.reuse ;  /* 0x0000004974747220 */ /* 0x080fe20000410000 */
[-C--:B------:R-:W-:Y:S01]  /*b910*/  FMUL.FTZ R117, R117, R73.reuse ;  /* 0x0000004975757220 */ /* 0x080fe20000410000 */
[-C--:B------:R-:W-:Y:S01]  /*b920*/  FMUL.FTZ R118, R118, R72.reuse ;  /* 0x0000004876767220 */ /* 0x080fe20000410000 */
[C---:B------:R-:W-:Y:S01]  /*b930*/  HMMA.16816.F32 R76, R16.reuse, R20, R84 ;  /* 0x00000014104c723c */ /* 0x040fe20000001854 */
[----:B------:R-:W-:Y:S01]  /*b940*/  LOP3.LUT R23, R5, UR33, R10, 0x96, !PT ;  /* 0x0000002105177c12 */ /* 0x000fe2000f8e960a */
[----:B------:R-:W-:Y:S01]  /*b950*/  FFMA.FTZ R5, R172, UR39, -R12 ;  /* 0x00000027ac057c23 */ /* 0x000fe2000801080c */
[-C--:B------:R-:W-:Y:S01]  /*b960*/  FMUL.FTZ R119, R119, R72.reuse ;  /* 0x0000004877777220 */ /* 0x080fe20000410000 */
[-C--:B------:R-:W-:Y:S01]  /*b970*/  FMUL.FTZ R120, R120, R73.reuse ;  /* 0x0000004978787220 */ /* 0x080fe20000410000 */
[-C--:B------:R-:W-:Y:S01]  /*b980*/  FMUL.FTZ R121, R121, R73.reuse ;  /* 0x0000004979797220 */ /* 0x080fe20000410000 */
[----:B------:R2:W-:Y:S01]  /*b990*/  MUFU.EX2 R230, R5 ;  /* 0x0000000500e67308 */ /* 0x0005e20000000800 */
[-C--:B------:R-:W-:Y:S01]  /*b9a0*/  FMUL.FTZ R122, R122, R72.reuse ;  /* 0x000000487a7a7220 */ /* 0x080fe20000410000 */
[-C--:B------:R-:W-:Y:S01]  /*b9b0*/  FMUL.FTZ R123, R123, R72.reuse ;  /* 0x000000487b7b7220 */ /* 0x080fe20000410000 */
[----:B-1----:R-:W-:Y:S01]  /*b9c0*/  LOP3.LUT R0, R11, UR35, R8, 0x96, !PT ;  /* 0x000000230b007c12 */ /* 0x002fe2000f8e9608 */
[----:B------:R-:W-:Y:S01]  /*b9d0*/  HMMA.16816.F32 R60, R16, R24, R100 ;  /* 0x00000018103c723c */ /* 0x000fe20000001864 */
[-C--:B------:R-:W-:Y:S01]  /*b9e0*/  FMUL.FTZ R132, R132, R73.reuse ;  /* 0x0000004984847220 */ /* 0x080fe20000410000 */
[----:B------:R-:W-:Y:S01]  /*b9f0*/  FMUL.FTZ R133, R133, R73 ;  /* 0x0000004985857220 */ /* 0x000fe20000410000 */
[----:B------:R-:W-:Y:S01]  /*ba00*/  FMUL.FTZ R134, R134, R72 ;  /* 0x0000004886867220 */ /* 0x000fe20000410000 */
[----:B------:R-:W-:-:S04]  /*ba10*/  IMAD.WIDE.U32 R36, R0, -0x2daee0ad, RZ ;  /* 0xd2511f5300247825 */ /* 0x000fc800078e00ff */
[----:B------:R-:W-:Y:S01]  /*ba20*/  FFMA.FTZ R0, R162, UR39, -R12 ;  /* 0x00000027a2007c23 */ /* 0x000fe2000801080c */
[C---:B------:R-:W-:Y:S01]  /*ba30*/  HMMA.16816.F32 R108, R16.reuse, R26, R104 ;  /* 0x0000001a106c723c */ /* 0x040fe20000001868 */
[----:B------:R-:W-:Y:S01]  /*ba40*/  LDSM.16.MT88.4 R24, [R188+0x6800] ;  /* 0x00680000bc18783b */ /* 0x000fe20000004200 */
[----:B------:R-:W-:Y:S01]  /*ba50*/  FMUL.FTZ R135, R135, R72 ;  /* 0x0000004887877220 */ /* 0x000fe20000410000 */
[----:B------:R1:W-:Y:S01]  /*ba60*/  MUFU.EX2 R233, R0 ;  /* 0x0000000000e97308 */ /* 0x0003e20000000800 */
[----:B------:R-:W-:Y:S01]  /*ba70*/  LOP3.LUT R2, R37, UR29, R6, 0x96, !PT ;  /* 0x0000001d25027c12 */ /* 0x000fe2000f8e9606 */
[-C--:B------:R-:W-:Y:S01]  /*ba80*/  FMUL.FTZ R140, R140, R73.reuse ;  /* 0x000000498c8c7220 */ /* 0x080fe20000410000 */
[----:B------:R-:W-:Y:S01]  /*ba90*/  HMMA.16816.F32 R116, R16, R28, R116 ;  /* 0x0000001c1074723c */ /* 0x000fe20000001874 */
[----:B--2---:R-:W-:Y:S01]  /*baa0*/  FFMA.FTZ R5, R181, UR39, -R13 ;  /* 0x00000027b5057c23 */ /* 0x004fe2000801080d */
[----:B------:R-:W-:Y:S01]  /*bab0*/  FMUL.FTZ R141, R141, R73 ;  /* 0x000000498d8d7220 */ /* 0x000fe20000410000 */
[----:B------:R-:W-:-:S04]  /*bac0*/  IMAD.WIDE.U32 R88, R2, -0x326172a9, RZ ;  /* 0xcd9e8d5702587825 */ /* 0x000fc800078e00ff */
[-C--:B------:R-:W-:Y:S01]  /*bad0*/  FMUL.FTZ R142, R142, R72.reuse ;  /* 0x000000488e8e7220 */ /* 0x080fe20000410000 */
[----:B------:R-:W-:Y:S01]  /*bae0*/  MUFU.EX2 R229, R5 ;  /* 0x0000000500e57308 */ /* 0x000fe20000000800 */
[C---:B------:R-:W-:Y:S01]  /*baf0*/  HMMA.16816.F32 R120, R16.reuse, R30, R120 ;  /* 0x0000001e1078723c */ /* 0x040fe20000001878 */
[----:B------:R-:W-:Y:S01]  /*bb00*/  IMAD.WIDE.U32 R2, R3, -0x2daee0ad, RZ ;  /* 0xd2511f5303027825 */ /* 0x000fe200078e00ff */
[----:B------:R-:W-:Y:S01]  /*bb10*/  LOP3.LUT R22, R89, UR25, R4, 0x96, !PT ;  /* 0x0000001959167c12 */ /* 0x000fe2000f8e9604 */
[----:B------:R-:W2:Y:S02]  /*bb20*/  LDSM.16.MT88.4 R28, [R185+0x6800] ;  /* 0x00680000b91c783b */ /* 0x000ea40000004200 */
[----:B------:R-:W-:Y:S01]  /*bb30*/  FMUL.FTZ R143, R143, R72 ;  /* 0x000000488f8f7220 */ /* 0x000fe20000410000 */
[----:B------:R-:W-:Y:S01]  /*bb40*/  LOP3.LUT R6, R2, 0xff, RZ, 0xc0, !PT ;  /* 0x000000ff02067812 */ /* 0x000fe200078ec0ff */
[----:B------:R-:W-:Y:S01]  /*bb50*/  HMMA.16816.F32 R132, R16, R40, R132 ;  /* 0x000000281084723c */ /* 0x000fe20000001884 */
[----:B-1----:R-:W-:Y:S01]  /*bb60*/  FFMA.FTZ R0, R163, UR39, -R12 ;  /* 0x00000027a3007c23 */ /* 0x002fe2000801080c */
[----:B------:R-:W-:-:S02]  /*bb70*/  SHF.R.U32.HI R4, RZ, 0x10, R2 ;  /* 0x00000010ff047819 */ /* 0x000fc40000011602 */
[----:B------:R-:W-:Y:S01]  /*bb80*/  SHF.R.U32.HI R7, RZ, 0x18, R2 ;  /* 0x00000018ff077819 */ /* 0x000fe20000011602 */
[----:B------:R1:W-:Y:S01]  /*bb90*/  MUFU.EX2 R232, R0 ;  /* 0x0000000000e87308 */ /* 0x0003e20000000800 */
[----:B------:R-:W-:Y:S01]  /*bba0*/  LOP3.LUT R4, R4, 0xff, RZ, 0xc0, !PT ;  /* 0x000000ff04047812 */ /* 0x000fe200078ec0ff */
[----:B------:R-:W-:-:S03]  /*bbb0*/  IMAD.WIDE.U32 R40, R49, -0x326172a9, RZ ;  /* 0xcd9e8d5731287825 */ /* 0x000fc600078e00ff */
[----:B------:R-:W-:Y:S01]  /*bbc0*/  PRMT R21, R4, 0x5410, R7 ;  /* 0x0000541004157816 */ /* 0x000fe20000000007 */
[----:B-1----:R-:W-:-:S04]  /*bbd0*/  FFMA.FTZ R0, R161, UR39, -R12 ;  /* 0x00000027a1007c23 */ /* 0x002fc8000801080c */
[----:B------:R1:W3:Y:S02]  /*bbe0*/  MUFU.EX2 R231, R0 ;  /* 0x0000000000e77308 */ /* 0x0002e40000000800 */
[----:B-1----:R-:W-:Y:S02]  /*bbf0*/  LOP3.LUT R0, R45, UR21, R54, 0x96, !PT ;  /* 0x000000152d007c12 */ /* 0x002fe4000f8e9636 */
[----:B------:R-:W1:Y:S03]  /*bc00*/  LDSM.16.MT88.4 R44, [R186+0x6800] ;  /* 0x00680000ba2c783b */ /* 0x000e660000004200 */
[----:B------:R-:W-:Y:S01]  /*bc10*/  IMAD.WIDE.U32 R8, R0, -0x2daee0ad, RZ ;  /* 0xd2511f5300087825 */ /* 0x000fe200078e00ff */
[----:B------:R-:W-:Y:S02]  /*bc20*/  LOP3.LUT R0, R2, 0xffff, RZ, 0xc0, !PT ;  /* 0x0000ffff02007812 */ /* 0x000fe400078ec0ff */
[----:B------:R-:W-:Y:S01]  /*bc30*/  LOP3.LUT R2, R3, UR15, R50, 0x96, !PT ;  /* 0x0000000f03027c12 */ /* 0x000fe2000f8e9632 */
[--C-:B------:R-:W-:Y:S01]  /*bc40*/  FFMA.FTZ R3, R174, UR39, -R13.reuse ;  /* 0x00000027ae037c23 */ /* 0x100fe2000801080d */
[----:B------:R-:W-:Y:S01]  /*bc50*/  SHF.R.U32.HI R5, RZ, 0x8, R0 ;  /* 0x00000008ff057819 */ /* 0x000fe20000011600 */
[----:B------:R-:W-:Y:S01]  /*bc60*/  FFMA.FTZ R0, R180, UR39, -R13 ;  /* 0x00000027b4007c23 */ /* 0x000fe2000801080d */
[--C-:B------:R-:W-:Y:S01]  /*bc70*/  SHF.R.U32.HI R4, RZ, 0x10, R2.reuse ;  /* 0x00000010ff047819 */ /* 0x100fe20000011602 */
[----:B------:R4:W-:Y:S01]  /*bc80*/  MUFU.EX2 R180, R3 ;  /* 0x0000000300b47308 */ /* 0x0009e20000000800 */
[----:B------:R-:W-:Y:S01]  /*bc90*/  PRMT R20, R6, 0x5410, R5 ;  /* 0x0000541006147816 */ /* 0x000fe20000000005 */
[----:B------:R-:W-:Y:S01]  /*bca0*/  FFMA.FTZ R5, R173, UR39, -R13 ;  /* 0x00000027ad057c23 */ /* 0x000fe2000801080d */
[----:B------:R-:W-:-:S02]  /*bcb0*/  SHF.R.U32.HI R11, RZ, 0x18, R2 ;  /* 0x00000018ff0b7819 */ /* 0x000fc40000011602 */
[----:B------:R-:W-:Y:S01]  /*bcc0*/  LOP3.LUT R7, R4, 0xff, RZ, 0xc0, !PT ;  /* 0x000000ff04077812 */ /* 0x000fe200078ec0ff */
[----:B------:R-:W-:Y:S01]  /*bcd0*/  FFMA.FTZ R4, R175, UR39, -R14 ;  /* 0x00000027af047c23 */ /* 0x000fe2000801080e */
[----:B------:R-:W-:Y:S01]  /*bce0*/  LOP3.LUT R10, R2, 0xff, RZ, 0xc0, !PT ;  /* 0x000000ff020a7812 */ /* 0x000fe200078ec0ff */
[----:B------:R5:W2:Y:S01]  /*bcf0*/  MUFU.EX2 R174, R5 ;  /* 0x0000000500ae7308 */ /* 0x000aa20000000800 */
[----:B------:R-:W-:Y:S01]  /*bd00*/  PRMT R7, R7, 0x5410, R11 ;  /* 0x0000541007077816 */ /* 0x000fe2000000000b */
[----:B------:R-:W-:Y:S02]  /*bd10*/  IMAD.MOV.U32 R175, RZ, RZ, R98 ;  /* 0x000000ffffaf7224 */ /* 0x000fe400078e0062 */
[----:B------:R-:W-:Y:S01]  /*bd20*/  FFMA.FTZ R11, R164, UR39, -R14 ;  /* 0x00000027a40b7c23 */ /* 0x000fe2000801080e */
[----:B------:R-:W-:Y:S02]  /*bd30*/  IMAD.MOV.U32 R98, RZ, RZ, R35 ;  /* 0x000000ffff627224 */ /* 0x000fe400078e0023 */
[----:B------:R-:W1:Y:S01]  /*bd40*/  LDSM.16.MT88.4 R32, [R187+0x6800] ;  /* 0x00680000bb20783b */ /* 0x000e620000004200 */
[----:B------:R2:W2:Y:S01]  /*bd50*/  MUFU.EX2 R181, R0 ;  /* 0x0000000000b57308 */ /* 0x0004a20000000800 */
[----:B----4-:R-:W-:-:S02]  /*bd60*/  LOP3.LUT R3, R2, 0xffff, RZ, 0xc0, !PT ;  /* 0x0000ffff02037812 */ /* 0x010fc400078ec0ff */
[--C-:B------:R-:W-:Y:S02]  /*bd70*/  HSET2.LE.AND R2, R20, R156.reuse, PT ;  /* 0x0000009c14027233 */ /* 0x100fe40003803000 */
[----:B------:R-:W-:Y:S02]  /*bd80*/  SHF.R.U32.HI R6, RZ, 0x8, R3 ;  /* 0x00000008ff067819 */ /* 0x000fe40000011603 */
[----:B---3--:R-:W-:Y:S01]  /*bd90*/  F2FP.F16.F32.PACK_AB R3, R230, R231 ;  /* 0x000000e7e603723e */ /* 0x008fe200000000ff */
[----:B------:R3:W-:Y:S01]  /*bda0*/  MUFU.EX2 R172, R4 ;  /* 0x0000000400ac7308 */ /* 0x0007e20000000800 */
[----:B-----5:R-:W-:Y:S02]  /*bdb0*/  PRMT R5, R10, 0x5410, R6 ;  /* 0x000054100a057816 */ /* 0x020fe40000000006 */
[----:B------:R-:W-:Y:S01]  /*bdc0*/  LOP3.LUT R6, R2, R3, RZ, 0xc0, !PT ;  /* 0x0000000302067212 */ /* 0x000fe200078ec0ff */
[----:B------:R-:W-:Y:S01]  /*bdd0*/  FFMA.FTZ R2, R176, UR39, -R14 ;  /* 0x00000027b0027c23 */ /* 0x000fe2000801080e */
[--C-:B------:R-:W-:Y:S01]  /*bde0*/  HSET2.LE.AND R3, R21, R156.reuse, PT ;  /* 0x0000009c15037233 */ /* 0x100fe20003803000 */
[----:B------:R-:W-:Y:S01]  /*bdf0*/  IMAD.MOV.U32 R176, RZ, RZ, R99 ;  /* 0x000000ffffb07224 */ /* 0x000fe200078e0063 */
[--C-:B------:R-:W-:Y:S01]  /*be00*/  HSET2.LE.AND R10, R7, R156.reuse, PT ;  /* 0x0000009c070a7233 */ /* 0x100fe20003803000 */
[----:B------:R4:W-:Y:S01]  /*be10*/  MUFU.EX2 R164, R2 ;  /* 0x0000000200a47308 */ /* 0x0009e20000000800 */
[----:B--2---:R-:W-:Y:S01]  /*be20*/  F2FP.F16.F32.PACK_AB R7, R174, R180 ;  /* 0x000000b4ae07723e */ /* 0x004fe200000000ff */
[----:B------:R-:W-:Y:S01]  /*be30*/  IMAD.MOV.U32 R99, RZ, RZ, R159 ;  /* 0x000000ffff637224 */ /* 0x000fe200078e009f */
[----:B------:R-:W-:Y:S01]  /*be40*/  LOP3.LUT R0, R9, UR15, R52, 0x96, !PT ;  /* 0x0000000f09007c12 */ /* 0x000fe2000f8e9634 */
[----:B------:R-:W-:Y:S01]  /*be50*/  IMAD.MOV.U32 R159, RZ, RZ, R69 ;  /* 0x000000ffff9f7224 */ /* 0x000fe200078e0045 */
[----:B------:R-:W-:Y:S01]  /*be60*/  LOP3.LUT R7, R3, R7, RZ, 0xc0, !PT ;  /* 0x0000000703077212 */ /* 0x000fe200078ec0ff */
[----:B------:R-:W-:Y:S01]  /*be70*/  FFMA.FTZ R3, R182, UR39, -R15 ;  /* 0x00000027b6037c23 */ /* 0x000fe2000801080f */
[----:B------:R-:W-:Y:S01]  /*be80*/  IMAD.MOV.U32 R182, RZ, RZ, R70 ;  /* 0x000000ffffb67224 */ /* 0x000fe200078e0046 */
[----:B------:R2:W-:Y:S01]  /*be90*/  MUFU.EX2 R173, R11 ;  /* 0x0000000b00ad7308 */ /* 0x0005e20000000800 */
[----:B---3--:R-:W-:Y:S01]  /*bea0*/  HSET2.LE.AND R4, R5, R156, PT ;  /* 0x0000009c05047233 */ /* 0x008fe20003803000 */
[----:B------:R-:W-:Y:S01]  /*beb0*/  HMMA.16816.F32 R68, R16, R42, R140 ;  /* 0x0000002a1044723c */ /* 0x000fe2000000188c */
[----:B------:R-:W-:Y:S01]  /*bec0*/  F2FP.F16.F32.PACK_AB R5, R232, R233 ;  /* 0x000000e9e805723e */ /* 0x000fe200000000ff */
[----:B------:R-:W-:-:S03]  /*bed0*/  IMAD.MOV.U32 R126, RZ, RZ, R99 ;  /* 0x000000ffff7e7224 */ /* 0x000fc600078e0063 */
[----:B------:R-:W-:Y:S01]  /*bee0*/  LOP3.LUT R4, R4, R5, RZ, 0xc0, !PT ;  /* 0x0000000504047212 */ /* 0x000fe200078ec0ff */
[----:B------:R3:W-:Y:S01]  /*bef0*/  MUFU.EX2 R163, R3 ;  /* 0x0000000300a37308 */ /* 0x0007e20000000800 */
[----:B----4-:R-:W-:Y:S01]  /*bf00*/  F2FP.F16.F32.PACK_AB R2, R181, R229 ;  /* 0x000000e5b502723e */ /* 0x010fe200000000ff */
[----:B------:R-:W-:-:S03]  /*bf10*/  IMAD.WIDE.U32 R42, R22, -0x2daee0ad, RZ ;  /* 0xd2511f53162a7825 */ /* 0x000fc600078e00ff */
[----:B------:R-:W-:Y:S02]  /*bf20*/  LOP3.LUT R5, R10, R2, RZ, 0xc0, !PT ;  /* 0x000000020a057212 */ /* 0x000fe400078ec0ff */
[C---:B------:R-:W-:Y:S01]  /*bf30*/  LOP3.LUT R2, R8.reuse, 0xffff, RZ, 0xc0, !PT ;  /* 0x0000ffff08027812 */ /* 0x040fe200078ec0ff */
[----:B------:R-:W-:Y:S01]  /*bf40*/  FFMA.FTZ R9, R177, UR39, -R15 ;  /* 0x00000027b1097c23 */ /* 0x000fe2000801080f */
[----:B--2---:R-:W-:Y:S01]  /*bf50*/  SHF.R.U32.HI R11, RZ, 0x18, R8 ;  /* 0x00000018ff0b7819 */ /* 0x004fe20000011608 */
[----:B------:R-:W-:Y:S01]  /*bf60*/  IMAD.MOV.U32 R177, RZ, RZ, R98 ;  /* 0x000000ffffb17224 */ /* 0x000fe200078e0062 */
[----:B------:R-:W-:Y:S01]  /*bf70*/  LOP3.LUT R10, R8, 0xff, RZ, 0xc0, !PT ;  /* 0x000000ff080a7812 */ /* 0x000fe200078ec0ff */
[----:B------:R2:W4:Y:S01]  /*bf80*/  MUFU.EX2 R162, R9 ;  /* 0x0000000900a27308 */ /* 0x0005220000000800 */
[----:B------:R-:W-:Y:S01]  /*bf90*/  SHF.R.U32.HI R2, RZ, 0x8, R2 ;  /* 0x00000008ff027819 */ /* 0x000fe20000011602 */
[----:B------:R-:W-:Y:S01]  /*bfa0*/  HMMA.16816.F32 R104, R4, R28, R152 ;  /* 0x0000001c0468723c */ /* 0x000fe20000001898 */
[----:B---3--:R-:W-:-:S02]  /*bfb0*/  SHF.R.U32.HI R3, RZ, 0x10, R8 ;  /* 0x00000010ff037819 */ /* 0x008fc40000011608 */
[----:B------:R-:W-:-:S03]  /*bfc0*/  PRMT R16, R10, 0x5410, R2 ;  /* 0x000054100a107816 */ /* 0x000fc60000000002 */
[C---:B------:R-:W-:Y:S01]  /*bfd0*/  HMMA.16816.F32 R96, R4.reuse, R30, R148 ;  /* 0x0000001e0460723c */ /* 0x040fe20000001894 */
[----:B------:R-:W-:Y:S02]  /*bfe0*/  LOP3.LUT R3, R3, 0xff, RZ, 0xc0, !PT ;  /* 0x000000ff03037812 */ /* 0x000fe400078ec0ff */
[----:B------:R-:W-:Y:S02]  /*bff0*/  LOP3.LUT R2, R0, 0xffff, RZ, 0xc0, !PT ;  /* 0x0000ffff00027812 */ /* 0x000fe400078ec0ff */
[----:B------:R-:W-:Y:S01]  /*c000*/  PRMT R11, R3, 0x5410, R11 ;  /* 0x00005410030b7816 */ /* 0x000fe2000000000b */
[--C-:B------:R-:W-:Y:S01]  /*c010*/  FFMA.FTZ R3, R208, UR39, -R15.reuse ;  /* 0x00000027d0037c23 */ /* 0x100fe2000801080f */
[----:B------:R-:W-:Y:S01]  /*c020*/  IMAD.MOV.U32 R208, RZ, RZ, R124 ;  /* 0x000000ffffd07224 */ /* 0x000fe200078e007c */
[----:B------:R-:W-:Y:S01]  /*c030*/  LOP3.LUT R10, R0, 0xff, RZ, 0xc0, !PT ;  /* 0x000000ff000a7812 */ /* 0x000fe200078ec0ff */
[----:B--2---:R-:W-:Y:S01]  /*c040*/  FFMA.FTZ R9, R209, UR39, -R15 ;  /* 0x00000027d1097c23 */ /* 0x004fe2000801080f */
[----:B------:R-:W-:Y:S01]  /*c050*/  IMAD.MOV.U32 R209, RZ, RZ, R127 ;  /* 0x000000ffffd17224 */ /* 0x000fe200078e007f */
[----:B------:R-:W-:Y:S01]  /*c060*/  SHF.R.U32.HI R8, RZ, 0x8, R2 ;  /* 0x00000008ff087819 */ /* 0x000fe20000011602 */
[----:B------:R-:W-:Y:S01]  /*c070*/  IMAD.MOV.U32 R127, RZ, RZ, R160 ;  /* 0x000000ffff7f7224 */ /* 0x000fe200078e00a0 */
[----:B------:R-:W-:Y:S01]  /*c080*/  SHF.R.U32.HI R2, RZ, 0x10, R0 ;  /* 0x00000010ff027819 */ /* 0x000fe20000011600 */
[----:B------:R-:W-:Y:S01]  /*c090*/  IMAD.MOV.U32 R124, RZ, RZ, R159 ;  /* 0x000000ffff7c7224 */ /* 0x000fe200078e009f */
[----:B------:R2:W-:Y:S01]  /*c0a0*/  MUFU.EX2 R160, R9 ;  /* 0x0000000900a07308 */ /* 0x0005e20000000800 */
[----:B------:R-:W-:Y:S01]  /*c0b0*/  PRMT R17, R10, 0x5410, R8 ;  /* 0x000054100a117816 */ /* 0x000fe20000000008 */
[----:B------:R-:W-:Y:S01]  /*c0c0*/  FFMA.FTZ R8, R165, UR39, -R14 ;  /* 0x00000027a5087c23 */ /* 0x000fe2000801080e */
[----:B------:R-:W-:Y:S01]  /*c0d0*/  SHF.R.U32.HI R10, RZ, 0x18, R0 ;  /* 0x00000018ff0a7819 */ /* 0x000fe20000011600 */
[----:B------:R-:W-:Y:S01]  /*c0e0*/  HMMA.16816.F32 R92, R4, R24, R92 ;  /* 0x00000018045c723c */ /* 0x000fe2000000185c */
[----:B------:R-:W-:Y:S01]  /*c0f0*/  HSET2.LE.AND R0, R16, R156, PT ;  /* 0x0000009c10007233 */ /* 0x000fe20003803000 */
[----:B------:R-:W-:-:S02]  /*c100*/  IMAD.MOV.U32 R165, RZ, RZ, R57 ;  /* 0x000000ffffa57224 */ /* 0x000fc400078e0039 */
[----:B------:R3:W5:Y:S02]  /*c110*/  MUFU.EX2 R159, R3 ;  /* 0x00000003009f7308 */ /* 0x0007640000000800 */
[C---:B------:R-:W-:Y:S06]  /*c120*/  HMMA.16816.F32 R84, R4.reuse, R26, R144 ;  /* 0x0000001a0454723c */ /* 0x040fec0000001890 */
[----:B------:R5:W-:Y:S01]  /*c130*/  MUFU.EX2 R161, R8 ;  /* 0x0000000800a17308 */ /* 0x000be20000000800 */
[----:B--2---:R-:W-:Y:S01]  /*c140*/  LOP3.LUT R9, R2, 0xff, RZ, 0xc0, !PT ;  /* 0x000000ff02097812 */ /* 0x004fe200078ec0ff */
[----:B-1----:R-:W-:Y:S01]  /*c150*/  HMMA.16816.F32 R100, R4, R44, R112 ;  /* 0x0000002c0464723c */ /* 0x002fe20000001870 */
[----:B------:R-:W-:-:S02]  /*c160*/  F2FP.F16.F32.PACK_AB R2, R234, R235 ;  /* 0x000000ebea02723e */ /* 0x000fc400000000ff */
[----:B------:R-:W-:Y:S02]  /*c170*/  PRMT R9, R9, 0x5410, R10 ;  /* 0x0000541009097816 */ /* 0x000fe4000000000a */
[----:B------:R-:W-:Y:S01]  /*c180*/  LOP3.LUT R10, R0, R2, RZ, 0xc0, !PT ;  /* 0x00000002000a7212 */ /* 0x000fe200078ec0ff */
[C---:B------:R-:W-:Y:S01]  /*c190*/  HMMA.16816.F32 R80, R4.reuse, R46, R80 ;  /* 0x0000002e0450723c */ /* 0x040fe20000001850 */
[--C-:B---3--:R-:W-:Y:S02]  /*c1a0*/  HSET2.LE.AND R3, R11, R156.reuse, PT ;  /* 0x0000009c0b037233 */ /* 0x108fe40003803000 */
[----:B----4-:R-:W-:Y:S02]  /*c1b0*/  F2FP.F16.F32.PACK_AB R11, R162, R163 ;  /* 0x000000a3a20b723e */ /* 0x010fe400000000ff */
[--C-:B------:R-:W-:Y:S01]  /*c1c0*/  HSET2.LE.AND R0, R17, R156.reuse, PT ;  /* 0x0000009c11007233 */ /* 0x100fe20003803000 */
[----:B------:R-:W-:Y:S01]  /*c1d0*/  IMAD.WIDE.U32 R16, R38, -0x326172a9, RZ ;  /* 0xcd9e8d5726107825 */ /* 0x000fe200078e00ff */
[----:B------:R-:W-:Y:S01]  /*c1e0*/  LOP3.LUT R11, R3, R11, RZ, 0xc0, !PT ;  /* 0x0000000b030b7212 */ /* 0x000fe200078ec0ff */
[C---:B------:R-:W-:Y:S02]  /*c1f0*/  HMMA.16816.F32 R128, R4.reuse, R32, R128 ;  /* 0x000000200480723c */ /* 0x040fe40000001880 */
[----:B-----5:R-:W-:Y:S01]  /*c200*/  FFMA.FTZ R8, R178, UR39, -R12 ;  /* 0x00000027b2087c23 */ /* 0x020fe2000801080c */
[----:B------:R-:W-:Y:S01]  /*c210*/  HSET2.LE.AND R3, R9, R156, PT ;  /* 0x0000009c09037233 */ /* 0x000fe20003803000 */
[----:B------:R-:W-:Y:S01]  /*c220*/  IMAD.MOV.U32 R178, RZ, RZ, R126 ;  /* 0x000000ffffb27224 */ /* 0x000fe200078e007e */
[----:B------:R-:W-:Y:S01]  /*c230*/  F2FP.F16.F32.PACK_AB R2, R242, R175 ;  /* 0x000000aff202723e */ /* 0x000fe200000000ff */
[----:B------:R-:W-:Y:S01]  /*c240*/  IMAD.MOV.U32 R126, RZ, RZ, R158 ;  /* 0x000000ffff7e7224 */ /* 0x000fe200078e009e */
[----:B------:R-:W-:Y:S01]  /*c250*/  F2FP.F16.F32.PACK_AB R9, R159, R160 ;  /* 0x000000a09f09723e */ /* 0x000fe200000000ff */
[----:B------:R1:W-:Y:S01]  /*c260*/  MUFU.EX2 R158, R8 ;  /* 0x00000008009e7308 */ /* 0x0003e20000000800 */
[----:B------:R-:W-:Y:S02]  /*c270*/  HMMA.16816.F32 R136, R4, R34, R136 ;  /* 0x000000220488723c */ /* 0x000fe40000001888 */
[----:B------:R-:W-:-:S05]  /*c280*/  LOP3.LUT R9, R3, R9, RZ, 0xc0, !PT ;  /* 0x0000000903097212 */ /* 0x000fca00078ec0ff */
[----:B------:R-:W-:Y:S02]  /*c290*/  LOP3.LUT R4, R17, UR33, R58, 0x96, !PT ;  /* 0x0000002111047c12 */ /* 0x000fe4000f8e963a */
[----:B------:R-:W-:-:S03]  /*c2a0*/  LOP3.LUT R6, R41, UR25, R16, 0x96, !PT ;  /* 0x0000001929067c12 */ /* 0x000fc6000f8e9610 */
[----:B------:R-:W-:Y:S01]  /*c2b0*/  IMAD.WIDE.U32 R4, R4, -0x2daee0ad, RZ ;  /* 0xd2511f5304047825 */ /* 0x000fe200078e00ff */
[----:B-1----:R-:W-:-:S03]  /*c2c0*/  LOP3.LUT R8, R0, R2, RZ, 0xc0, !PT ;  /* 0x0000000200087212 */ /* 0x002fc600078ec0ff */
[----:B------:R-:W-:Y:S01]  /*c2d0*/  FFMA.FTZ R0, R167, UR39, -R12 ;  /* 0x00000027a7007c23 */ /* 0x000fe2000801080c */
[----:B------:R-:W-:Y:S01]  /*c2e0*/  IMAD.WIDE.U32 R2, R23, -0x2daee0ad, RZ ;  /* 0xd2511f5317027825 */ /* 0x000fe200078e00ff */
[----:B------:R-:W-:Y:S01]  /*c2f0*/  LOP3.LUT R19, R5, UR23, R48, 0x96, !PT ;  /* 0x0000001705137c12 */ /* 0x000fe2000f8e9630 */
[----:B------:R-:W-:Y:S02]  /*c300*/  LDSM.16.MT88.4 R20, [R186+0x7000] ;  /* 0x00700000ba14783b */ /* 0x000fe40000004200 */
[----:B------:R-:W-:Y:S01]  /*c310*/  IMAD.MOV.U32 R167, RZ, RZ, R127 ;  /* 0x000000ffffa77224 */ /* 0x000fe200078e007f */
[----:B------:R-:W-:Y:S01]  /*c320*/  LOP3.LUT R2, R43, UR20, R2, 0x96, !PT ;  /* 0x000000142b027c12 */ /* 0x000fe2000f8e9602 */
[----:B------:R-:W-:Y:S01]  /*c330*/  IMAD.MOV.U32 R127, RZ, RZ, R157 ;  /* 0x000000ffff7f7224 */ /* 0x000fe200078e009d */
[----:B------:R-:W-:Y:S01]  /*c340*/  LOP3.LUT R7, R3, UR23, R36, 0x96, !PT ;  /* 0x0000001703077c12 */ /* 0x000fe2000f8e9624 */
[----:B------:R1:W-:Y:S01]  /*c350*/  MUFU.EX2 R157, R0 ;  /* 0x00000000009d7308 */ /* 0x0003e20000000800 */
[----:B------:R-:W-:Y:S01]  /*c360*/  IMAD.WIDE.U32 R38, R6, -0x2daee0ad, RZ ;  /* 0xd2511f5306267825 */ /* 0x000fe200078e00ff */
[----:B------:R-:W-:Y:S03]  /*c370*/  HMMA.16816.F32 R76, R8, R28, R76 ;  /* 0x0000001c084c723c */ /* 0x000fe6000000184c */
[----:B------:R-:W-:Y:S01]  /*c380*/  IMAD.WIDE.U32 R2, R2, -0x326172a9, RZ ;  /* 0xcd9e8d5702027825 */ /* 0x000fe200078e00ff */
[----:B------:R-:W-:-:S03]  /*c390*/  LOP3.LUT R39, R39, UR20, R4, 0x96, !PT ;  /* 0x0000001427277c12 */ /* 0x000fc6000f8e9604 */
[----:B------:R-:W-:Y:S01]  /*c3a0*/  FFMA.FTZ R4, R211, UR39, -R13 ;  /* 0x00000027d3047c23 */ /* 0x000fe2000801080d */
[C---:B------:R-:W-:Y:S01]  /*c3b0*/  HMMA.16816.F32 R64, R8.reuse, R30, R64 ;  /* 0x0000001e0840723c */ /* 0x040fe20000001840 */
[----:B------:R-:W-:Y:S01]  /*c3c0*/  IMAD.WIDE.U32 R36, R7, -0x326172a9, RZ ;  /* 0xcd9e8d5707247825 */ /* 0x000fe200078e00ff */
[----:B------:R-:W-:Y:S01]  /*c3d0*/  LOP3.LUT R5, R2, 0xff, RZ, 0xc0, !PT ;  /* 0x000000ff02057812 */ /* 0x000fe200078ec0ff */
[----:B------:R-:W-:Y:S01]  /*c3e0*/  MUFU.EX2 R153, R4 ;  /* 0x0000000400997308 */ /* 0x000fe20000000800 */
[--C-:B------:R-:W-:Y:S01]  /*c3f0*/  SHF.R.U32.HI R16, RZ, 0x10, R2.reuse ;  /* 0x00000010ff107819 */ /* 0x100fe20000011602 */
[----:B------:R-:W2:Y:S01]  /*c400*/  LDSM.16.MT88.4 R28, [R185+0x7000] ;  /* 0x00700000b91c783b */ /* 0x000ea20000004200 */
[----:B------:R-:W-:Y:S01]  /*c410*/  SHF.R.U32.HI R18, RZ, 0x18, R2 ;  /* 0x00000018ff127819 */ /* 0x000fe20000011602 */
[----:B------:R-:W-:Y:S01]  /*c420*/  HMMA.16816.F32 R60, R8, R24, R60 ;  /* 0x00000018083c723c */ /* 0x000fe2000000183c */
[----:B------:R-:W-:Y:S02]  /*c430*/  IMAD.MOV.U32 R211, RZ, RZ, R126 ;  /* 0x000000ffffd37224 */ /* 0x000fe400078e007e */
[----:B-1----:R-:W-:Y:S01]  /*c440*/  FFMA.FTZ R0, R166, UR39, -R12 ;  /* 0x00000027a6007c23 */ /* 0x002fe2000801080c */
[----:B------:R-:W-:-:S03]  /*c450*/  IMAD.MOV.U32 R166, RZ, RZ, R124 ;  /* 0x000000ffffa67224 */ /* 0x000fc600078e007c */
[----:B------:R1:W-:Y:S01]  /*c460*/  MUFU.EX2 R155, R0 ;  /* 0x00000000009b7308 */ /* 0x0003e20000000800 */
[C---:B------:R-:W-:Y:S01]  /*c470*/  HMMA.16816.F32 R56, R8.reuse, R26, R108 ;  /* 0x0000001a0838723c */ /* 0x040fe2000000186c */
[----:B------:R-:W3:Y:S05]  /*c480*/  LDSM.16.MT88.4 R24, [R188+0x7000] ;  /* 0x00700000bc18783b */ /* 0x000eea0000004200 */
[C---:B------:R-:W-:Y:S06]  /*c490*/  HMMA.16816.F32 R52, R8.reuse, R44, R116 ;  /* 0x0000002c0834723c */ /* 0x040fec0000001874 */
[----:B------:R-:W-:Y:S01]  /*c4a0*/  HMMA.16816.F32 R48, R8, R46, R120 ;  /* 0x0000002e0830723c */ /* 0x000fe20000001878 */
[----:B------:R-:W-:Y:S01]  /*c4b0*/  LDSM.16.MT88.4 R120, [R186+0x7800] ;  /* 0x00780000ba78783b */ /* 0x000fe20000004200 */
[----:B-1----:R-:W-:Y:S01]  /*c4c0*/  FFMA.FTZ R0, R179, UR39, -R12 ;  /* 0x00000027b3007c23 */ /* 0x002fe2000801080c */
[----:B------:R-:W-:-:S03]  /*c4d0*/  IMAD.MOV.U32 R179, RZ, RZ, R125 ;  /* 0x000000ffffb37224 */ /* 0x000fc600078e007d */
[C---:B------:R-:W-:Y:S01]  /*c4e0*/  HMMA.16816.F32 R44, R8.reuse, R32, R132 ;  /* 0x00000020082c723c */ /* 0x040fe20000001884 */
[----:B------:R1:W-:Y:S05]  /*c4f0*/  MUFU.EX2 R154, R0 ;  /* 0x00000000009a7308 */ /* 0x0003ea0000000800 */
[----:B------:R-:W-:Y:S01]  /*c500*/  HMMA.16816.F32 R68, R8, R34, R68 ;  /* 0x000000220844723c */ /* 0x000fe20000001844 */
[----:B------:R-:W4:Y:S06]  /*c510*/  LDSM.16.MT88.4 R32, [R187+0x7000] ;  /* 0x00700000bb20783b */ /* 0x000f2c0000004200 */
[----:B------:R-:W-:-:S04]  /*c520*/  FFMA.FTZ R8, R218, UR39, -R15 ;  /* 0x00000027da087c23 */ /* 0x000fc8000801080f */
[----:B------:R-:W-:Y:S01]  /*c530*/  MUFU.EX2 R146, R8 ;  /* 0x0000000800927308 */ /* 0x000fe20000000800 */
[----:B-1----:R-:W-:-:S04]  /*c540*/  LOP3.LUT R0, R2, 0xffff, RZ, 0xc0, !PT ;  /* 0x0000ffff02007812 */ /* 0x002fc800078ec0ff */
[----:B------:R-:W-:Y:S02]  /*c550*/  SHF.R.U32.HI R4, RZ, 0x8, R0 ;  /* 0x00000008ff047819 */ /* 0x000fe40000011600 */
[----:B------:R-:W-:Y:S01]  /*c560*/  LOP3.LUT R0, R3, UR16, R36, 0x96, !PT ;  /* 0x0000001003007c12 */ /* 0x000fe2000f8e9624 */
[----:B------:R-:W-:Y:S01]  /*c570*/  FFMA.FTZ R3, R210, UR39, -R13 ;  /* 0x00000027d2037c23 */ /* 0x000fe2000801080d */
[----:B------:R-:W-:Y:S01]  /*c580*/  PRMT R17, R5, 0x5410, R4 ;  /* 0x0000541005117816 */ /* 0x000fe20000000004 */
[----:B------:R-:W-:Y:S01]  /*c590*/  IMAD.MOV.U32 R210, RZ, RZ, R127 ;  /* 0x000000ffffd27224 */ /* 0x000fe200078e007f */
[----:B------:R-:W-:Y:S01]  /*c5a0*/  SHF.R.U32.HI R4, RZ, 0x10, R0 ;  /* 0x00000010ff047819 */ /* 0x000fe20000011600 */
[----:B------:R1:W5:Y:S01]  /*c5b0*/  MUFU.EX2 R152, R3 ;  /* 0x0000000300987308 */ /* 0x0003620000000800 */
[C---:B------:R-:W-:Y:S02]  /*c5c0*/  LOP3.LUT R2, R0.reuse, 0xffff, RZ, 0xc0, !PT ;  /* 0x0000ffff00027812 */ /* 0x040fe400078ec0ff */
[----:B------:R-:W-:-:S02]  /*c5d0*/  LOP3.LUT R7, R0, 0xff, RZ, 0xc0, !PT ;  /* 0x000000ff00077812 */ /* 0x000fc400078ec0ff */
[----:B------:R-:W-:Y:S02]  /*c5e0*/  SHF.R.U32.HI R6, RZ, 0x18, R0 ;  /* 0x00000018ff067819 */ /* 0x000fe40000011600 */
[----:B------:R-:W-:Y:S01]  /*c5f0*/  LOP3.LUT R0, R4, 0xff, RZ, 0xc0, !PT ;  /* 0x000000ff04007812 */ /* 0x000fe200078ec0ff */
[----:B------:R-:W-:Y:S01]  /*c600*/  FFMA.FTZ R4, R168, UR39, -R13 ;  /* 0x00000027a8047c23 */ /* 0x000fe2000801080d */
[----:B------:R-:W-:Y:S02]  /*c610*/  SHF.R.U32.HI R2, RZ, 0x8, R2 ;  /* 0x00000008ff027819 */ /* 0x000fe40000011602 */
[----:B------:R-:W-:Y:S01]  /*c620*/  LOP3.LUT R5, R16, 0xff, RZ, 0xc0, !PT ;  /* 0x000000ff10057812 */ /* 0x000fe200078ec0ff */
[----:B------:R2:W-:Y:S01]  /*c630*/  MUFU.EX2 R150, R4 ;  /* 0x0000000400967308 */ /* 0x0005e20000000800 */
[----:B------:R-:W-:Y:S01]  /*c640*/  PRMT R2, R7, 0x5410, R2 ;  /* 0x0000541007027816 */ /* 0x000fe20000000002 */
[----:B------:R-:W-:Y:S01]  /*c650*/  FFMA.FTZ R16, R217, UR39, -R15 ;  /* 0x00000027d9107c23 */ /* 0x000fe2000801080f */
[----:B------:R-:W-:Y:S01]  /*c660*/  PRMT R18, R5, 0x5410, R18 ;  /* 0x0000541005127816 */ /* 0x000fe20000000012 */
[----:B-1----:R-:W-:Y:S01]  /*c670*/  FFMA.FTZ R3, R183, UR39, -R13 ;  /* 0x00000027b7037c23 */ /* 0x002fe2000801080d */
[----:B-----5:R-:W-:-:S02]  /*c680*/  F2FP.F16.F32.PACK_AB R5, R152, R153 ;  /* 0x000000999805723e */ /* 0x020fc400000000ff */
[----:B------:R-:W-:Y:S01]  /*c690*/  F2FP.F16.F32.PACK_AB R7, R154, R155 ;  /* 0x0000009b9a07723e */ /* 0x000fe200000000ff */
[----:B------:R1:W5:Y:S01]  /*c6a0*/  MUFU.EX2 R151, R3 ;  /* 0x0000000300977308 */ /* 0x0003620000000800 */
[----:B--2---:R-:W-:-:S07]  /*c6b0*/  FFMA.FTZ R4, R170, UR39, -R14 ;  /* 0x00000027aa047c23 */ /* 0x004fce000801080e */
[----:B------:R-:W2:Y:S01]  /*c6c0*/  MUFU.EX2 R147, R16 ;  /* 0x0000001000937308 */ /* 0x000ea20000000800 */
[----:B-1----:R-:W-:-:S07]  /*c6d0*/  PRMT R3, R0, 0x5410, R6 ;  /* 0x0000541000037816 */ /* 0x002fce0000000006 */
[----:B------:R1:W-:Y:S01]  /*c6e0*/  MUFU.EX2 R149, R4 ;  /* 0x0000000400957308 */ /* 0x0003e20000000800 */
[--C-:B------:R-:W-:Y:S02]  /*c6f0*/  HSET2.LE.AND R0, R2, R156.reuse, PT ;  /* 0x0000009c02007233 */ /* 0x100fe40003803000 */
[----:B------:R-:W-:Y:S02]  /*c700*/  F2FP.F16.F32.PACK_AB R2, R157, R158 ;  /* 0x0000009e9d02723e */ /* 0x000fe400000000ff */
[--C-:B------:R-:W-:Y:S01]  /*c710*/  HSET2.LE.AND R6, R17, R156.reuse, PT ;  /* 0x0000009c11067233 */ /* 0x100fe20003803000 */
[----:B------:R-:W-:Y:S01]  /*c720*/  FFMA.FTZ R17, R213, UR39, -R12 ;  /* 0x00000027d5117c23 */ /* 0x000fe2000801080c */
[----:B------:R-:W-:-:S03]  /*c730*/  HSET2.LE.AND R3, R3, R156, PT ;  /* 0x0000009c03037233 */ /* 0x000fc60003803000 */
[----:B------:R-:W-:Y:S02]  /*c740*/  LOP3.LUT R6, R6, R7, RZ, 0xc0, !PT ;  /* 0x0000000706067212 */ /* 0x000fe400078ec0ff */
[----:B------:R-:W-:Y:S02]  /*c750*/  LOP3.LUT R5, R3, R5, RZ, 0xc0, !PT ;  /* 0x0000000503057212 */ /* 0x000fe400078ec0ff */
[----:B-----5:R-:W-:Y:S02]  /*c760*/  F2FP.F16.F32.PACK_AB R7, R150, R151 ;  /* 0x000000979607723e */ /* 0x020fe400000000ff */
[----:B-1----:R-:W-:Y:S01]  /*c770*/  LOP3.LUT R4, R0, R2, RZ, 0xc0, !PT ;  /* 0x0000000200047212 */ /* 0x002fe200078ec0ff */
[----:B------:R-:W-:Y:S01]  /*c780*/  FFMA.FTZ R0, R169, UR39, -R14 ;  /* 0x00000027a9007c23 */ /* 0x000fe2000801080e */
[----:B------:R-:W-:Y:S02]  /*c790*/  IMAD.WIDE.U32 R2, R39, -0x326172a9, RZ ;  /* 0xcd9e8d5727027825 */ /* 0x000fe400078e00ff */
[----:B------:R-:W-:Y:S01]  /*c7a0*/  MUFU.EX2 R39, R17 ;  /* 0x0000001100277308 */ /* 0x000fe20000000800 */
[----:B------:R-:W-:-:S02]  /*c7b0*/  LOP3.LUT R16, R2, 0xff, RZ, 0xc0, !PT ;  /* 0x000000ff02107812 */ /* 0x000fc400078ec0ff */
[--C-:B------:R-:W-:Y:S02]  /*c7c0*/  SHF.R.U32.HI R9, RZ, 0x10, R2.reuse ;  /* 0x00000010ff097819 */ /* 0x100fe40000011602 */
[----:B------:R-:W-:-:S03]  /*c7d0*/  SHF.R.U32.HI R11, RZ, 0x18, R2 ;  /* 0x00000018ff0b7819 */ /* 0x000fc60000011602 */
[----:B------:R1:W-:Y:S01]  /*c7e0*/  MUFU.EX2 R148, R0 ;  /* 0x0000000000947308 */ /* 0x0003e20000000800 */
[----:B------:R-:W-:Y:S02]  /*c7f0*/  LOP3.LUT R9, R9, 0xff, RZ, 0xc0, !PT ;  /* 0x000000ff09097812 */ /* 0x000fe400078ec0ff */
[----:B-1----:R-:W-:Y:S01]  /*c800*/  HSET2.LE.AND R0, R18, R156, PT ;  /* 0x0000009c12007233 */ /* 0x002fe20003803000 */
[----:B------:R-:W-:-:S04]  /*c810*/  IMAD.WIDE.U32 R18, R19, -0x326172a9, RZ ;  /* 0xcd9e8d5713127825 */ /* 0x000fc800078e00ff */
[----:B------:R-:W-:Y:S02]  /*c820*/  LOP3.LUT R7, R0, R7, RZ, 0xc0, !PT ;  /* 0x0000000700077212 */ /* 0x000fe400078ec0ff */
[----:B------:R-:W-:Y:S02]  /*c830*/  LOP3.LUT R0, R3, UR16, R18, 0x96, !PT ;  /* 0x0000001003007c12 */ /* 0x000fe4000f8e9612 */
[----:B------:R-:W-:Y:S02]  /*c840*/  LOP3.LUT R3, R2, 0xffff, RZ, 0xc0, !PT ;  /* 0x0000ffff02037812 */ /* 0x000fe400078ec0ff */
[----:B------:R-:W-:Y:S01]  /*c850*/  LOP3.LUT R2, R0, 0xffff, RZ, 0xc0, !PT ;  /* 0x0000ffff00027812 */ /* 0x000fe200078ec0ff */
[----:B------:R-:W-:Y:S01]  /*c860*/  HMMA.16816.F32 R112, R4, R30, R96 ;  /* 0x0000001e0470723c */ /* 0x000fe20000001860 */
[----:B------:R-:W-:Y:S01]  /*c870*/  SHF.R.U32.HI R10, RZ, 0x8, R3 ;  /* 0x00000008ff0a7819 */ /* 0x000fe20000011603 */
[----:B------:R-:W-:Y:S01]  /*c880*/  FFMA.FTZ R3, R216, UR39, -R15 ;  /* 0x00000027d8037c23 */ /* 0x000fe2000801080f */
[----:B------:R-:W-:-:S02]  /*c890*/  LOP3.LUT R8, R0, 0xff, RZ, 0xc0, !PT ;  /* 0x000000ff00087812 */ /* 0x000fc400078ec0ff */
[----:B------:R-:W-:Y:S01]  /*c8a0*/  SHF.R.U32.HI R2, RZ, 0x8, R2 ;  /* 0x00000008ff027819 */ /* 0x000fe20000011602 */
[----:B------:R1:W-:Y:S01]  /*c8b0*/  MUFU.EX2 R145, R3 ;  /* 0x0000000300917308 */ /* 0x0003e20000000800 */
[----:B------:R-:W-:Y:S01]  /*c8c0*/  PRMT R10, R16, 0x5410, R10 ;  /* 0x00005410100a7816 */ /* 0x000fe2000000000a */
[C---:B---3--:R-:W-:Y:S01]  /*c8d0*/  HMMA.16816.F32 R108, R4.reuse, R26, R84 ;  /* 0x0000001a046c723c */ /* 0x048fe20000001854 */
[----:B------:R-:W-:Y:S01]  /*c8e0*/  PRMT R16, R9, 0x5410, R11 ;  /* 0x0000541009107816 */ /* 0x000fe2000000000b */
[----:B------:R-:W-:Y:S01]  /*c8f0*/  FFMA.FTZ R9, R212, UR39, -R12 ;  /* 0x00000027d4097c23 */ /* 0x000fe2000801080c */
[----:B------:R-:W-:Y:S02]  /*c900*/  PRMT R11, R8, 0x5410, R2 ;  /* 0x00005410080b7816 */ /* 0x000fe40000000002 */
[--C-:B------:R-:W-:Y:S01]  /*c910*/  SHF.R.U32.HI R2, RZ, 0x10, R0.reuse ;  /* 0x00000010ff027819 */ /* 0x100fe20000011600 */
[----:B------:R-:W-:Y:S01]  /*c920*/  MUFU.EX2 R43, R9 ;  /* 0x00000009002b7308 */ /* 0x000fe20000000800 */
[----:B------:R-:W-:Y:S01]  /*c930*/  SHF.R.U32.HI R8, RZ, 0x18, R0 ;  /* 0x00000018ff087819 */ /* 0x000fe20000011600 */
[C---:B------:R-:W-:Y:S01]  /*c940*/  HMMA.16816.F32 R116, R4.reuse, R28, R104 ;  /* 0x0000001c0474723c */ /* 0x040fe20000001868 */
[----:B------:R-:W-:Y:S01]  /*c950*/  HSET2.LE.AND R0, R10, R156, PT ;  /* 0x0000009c0a007233 */ /* 0x000fe20003803000 */
[----:B------:R-:W-:Y:S04]  /*c960*/  LDSM.16.MT88.4 R104, [R188+0x7800] ;  /* 0x00780000bc68783b */ /* 0x000fe80000004200 */
[----:B------:R-:W-:Y:S01]  /*c970*/  HMMA.16816.F32 R96, R4, R24, R92 ;  /* 0x000000180460723c */ /* 0x000fe2000000185c */
[----:B-1----:R-:W-:-:S04]  /*c980*/  FFMA.FTZ R3, R214, UR39, -R15 ;  /* 0x00000027d6037c23 */ /* 0x002fc8000801080f */
[----:B------:R1:W3:Y:S01]  /*c990*/  MUFU.EX2 R144, R3 ;  /* 0x0000000300907308 */ /* 0x0002e20000000800 */
[C---:B------:R-:W-:Y:S06]  /*c9a0*/  HMMA.16816.F32 R100, R4.reuse, R20, R100 ;  /* 0x000000140464723c */ /* 0x040fec0000001864 */
[C---:B------:R-:W-:Y:S06]  /*c9b0*/  HMMA.16816.F32 R124, R4.reuse, R22, R80 ;  /* 0x00000016047c723c */ /* 0x040fec0000001850 */
[----:B----4-:R-:W-:Y:S01]  /*c9c0*/  HMMA.16816.F32 R128, R4, R32, R128 ;  /* 0x000000200480723c */ /* 0x010fe20000001880 */
[----:B-1----:R-:W-:-:S02]  /*c9d0*/  LOP3.LUT R3, R2, 0xff, RZ, 0xc0, !PT ;  /* 0x000000ff02037812 */ /* 0x002fc400078ec0ff */
[----:B------:R-:W-:-:S03]  /*c9e0*/  F2FP.F16.F32.PACK_AB R2, R161, R173 ;  /* 0x000000ada102723e */ /* 0x000fc600000000ff */
[----:B------:R-:W-:Y:S01]  /*c9f0*/  HMMA.16816.F32 R84, R4, R34, R136 ;  /* 0x000000220454723c */ /* 0x000fe20000001888 */
[----:B------:R-:W-:Y:S02]  /*ca00*/  PRMT R8, R3, 0x5410, R8 ;  /* 0x0000541003087816 */ /* 0x000fe40000000008 */
[----:B------:R-:W-:Y:S01]  /*ca10*/  LOP3.LUT R10, R0, R2, RZ, 0xc0, !PT ;  /* 0x00000002000a7212 */ /* 0x000fe200078ec0ff */
[----:B------:R-:W-:Y:S01]  /*ca20*/  FFMA.FTZ R2, R171, UR39, -R12 ;  /* 0x00000027ab027c23 */ /* 0x000fe2000801080c */
[--C-:B------:R-:W-:Y:S02]  /*ca30*/  HSET2.LE.AND R0, R16, R156.reuse, PT ;  /* 0x0000009c10007233 */ /* 0x100fe40003803000 */
[--C-:B------:R-:W-:Y:S01]  /*ca40*/  HSET2.LE.AND R3, R11, R156.reuse, PT ;  /* 0x0000009c0b037233 */ /* 0x100fe20003803000 */
[----:B------:R3:W1:Y:S01]  /*ca50*/  MUFU.EX2 R41, R2 ;  /* 0x0000000200297308 */ /* 0x0006620000000800 */
[----:B------:R-:W-:Y:S01]  /*ca60*/  HSET2.LE.AND R9, R8, R156, PT ;  /* 0x0000009c08097233 */ /* 0x000fe20003803000 */
[----:B------:R-:W-:Y:S01]  /*ca70*/  FFMA.FTZ R7, R219, UR39, -R13 ;  /* 0x00000027db077c23 */ /* 0x000fe2000801080d */
[----:B------:R-:W-:-:S02]  /*ca80*/  F2FP.F16.F32.PACK_AB R8, R164, R172 ;  /* 0x000000aca408723e */ /* 0x000fc400000000ff */
[----:B--2---:R-:W-:Y:S02]  /*ca90*/  F2FP.F16.F32.PACK_AB R16, R146, R147 ;  /* 0x000000939210723e */ /* 0x004fe400000000ff */
[----:B------:R-:W-:Y:S02]  /*caa0*/  LOP3.LUT R8, R3, R8, RZ, 0xc0, !PT ;  /* 0x0000000803087212 */ /* 0x000fe400078ec0ff */
[----:B------:R-:W-:Y:S02]  /*cab0*/  LOP3.LUT R3, R37, UR21, R88, 0x96, !PT ;  /* 0x0000001525037c12 */ /* 0x000fe4000f8e9658 */
[----:B------:R-:W-:Y:S01]  /*cac0*/  LOP3.LUT R9, R9, R16, RZ, 0xc0, !PT ;  /* 0x0000001009097212 */ /* 0x000fe200078ec0ff */
[----:B------:R-:W2:Y:S01]  /*cad0*/  LDSM.16.MT88.4 R88, [R185+0x7800] ;  /* 0x00780000b958783b */ /* 0x000ea20000004200 */
[----:B---3--:R-:W-:-:S04]  /*cae0*/  F2FP.F16.F32.PACK_AB R2, R144, R145 ;  /* 0x000000919002723e */ /* 0x008fc800000000ff */
[----:B------:R-:W-:Y:S01]  /*caf0*/  LOP3.LUT R11, R0, R2, RZ, 0xc0, !PT ;  /* 0x00000002000b7212 */ /* 0x000fe200078ec0ff */
[----:B------:R-:W-:Y:S01]  /*cb00*/  FFMA.FTZ R2, R215, UR39, -R12 ;  /* 0x00000027d7027c23 */ /* 0x000fe2000801080c */
[----:B------:R-:W-:-:S03]  /*cb10*/  LOP3.LUT R0, R19, UR21, R40, 0x96, !PT ;  /* 0x0000001513007c12 */ /* 0x000fc6000f8e9628 */
[----:B------:R3:W-:Y:S02]  /*cb20*/  MUFU.EX2 R36, R2 ;  /* 0x0000000200247308 */ /* 0x0007e40000000800 */
[----:B------:R-:W-:-:S04]  /*cb30*/  IMAD.WIDE.U32 R4, R0, -0x2daee0ad, RZ ;  /* 0xd2511f5300047825 */ /* 0x000fc800078e00ff */
[----:B------:R-:W-:Y:S01]  /*cb40*/  FFMA.FTZ R0, R220, UR39, -R13 ;  /* 0x00000027dc007c23 */ /* 0x000fe2000801080d */
[C---:B------:R-:W-:Y:S01]  /*cb50*/  HMMA.16816.F32 R76, R8.reuse, R28, R76 ;  /* 0x0000001c084c723c */ /* 0x040fe2000000184c */
[----:B------:R-:W-:Y:S02]  /*cb60*/  LOP3.LUT R6, R5, UR15, R38, 0x96, !PT ;  /* 0x0000000f05067c12 */ /* 0x000fe4000f8e9626 */
[----:B------:R4:W-:Y:S03]  /*cb70*/  MUFU.EX2 R29, R0 ;  /* 0x00000000001d7308 */ /* 0x0009e60000000800 */
[C---:B------:R-:W-:Y:S05]  /*cb80*/  HMMA.16816.F32 R60, R8.reuse, R24, R60 ;  /* 0x00000018083c723c */ /* 0x040fea000000183c */
[----:B------:R5:W2:Y:S01]  /*cb90*/  MUFU.EX2 R28, R7 ;  /* 0x00000007001c7308 */ /* 0x000aa20000000800 */
[----:B---3--:R-:W-:Y:S01]  /*cba0*/  IMAD.WIDE.U32 R2, R3, -0x2daee0ad, RZ ;  /* 0xd2511f5303027825 */ /* 0x008fe200078e00ff */
[----:B------:R-:W-:Y:S02]  /*cbb0*/  HMMA.16816.F32 R52, R8, R20, R52 ;  /* 0x000000140834723c */ /* 0x000fe40000001834 */
[----:B------:R-:W-:-:S02]  /*cbc0*/  LOP3.LUT R16, R2, 0xff, RZ, 0xc0, !PT ;  /* 0x000000ff02107812 */ /* 0x000fc400078ec0ff */
[----:B------:R-:W-:Y:S02]  /*cbd0*/  SHF.R.U32.HI R17, RZ, 0x18, R2 ;  /* 0x00000018ff117819 */ /* 0x000fe40000011602 */
[----:B------:R-:W-:Y:S01]  /*cbe0*/  HMMA.16816.F32 R44, R8, R32, R44 ;  /* 0x00000020082c723c */ /* 0x000fe2000000182c */
[----:B----4-:R-:W-:-:S04]  /*cbf0*/  LOP3.LUT R0, R2, 0xffff, RZ, 0xc0, !PT ;  /* 0x0000ffff02007812 */ /* 0x010fc800078ec0ff */
[----:B------:R-:W-:Y:S01]  /*cc00*/  SHF.R.U32.HI R12, RZ, 0x8, R0 ;  /* 0x00000008ff0c7819 */ /* 0x000fe20000011600 */
[C---:B------:R-:W-:Y:S01]  /*cc10*/  HMMA.16816.F32 R64, R8.reuse, R30, R64 ;  /* 0x0000001e0840723c */ /* 0x040fe20000001840 */
[----:B------:R-:W-:Y:S02]  /*cc20*/  LOP3.LUT R0, R3, UR15, R42, 0x96, !PT ;  /* 0x0000000f03007c12 */ /* 0x000fe4000f8e962a */
[----:B------:R-:W-:Y:S01]  /*cc30*/  SHF.R.U32.HI R3, RZ, 0x10, R2 ;  /* 0x00000010ff037819 */ /* 0x000fe20000011602 */
[--C-:B------:R-:W-:Y:S01]  /*cc40*/  FFMA.FTZ R2, R221, UR39, -R13.reuse ;  /* 0x00000027dd027c23 */ /* 0x100fe2000801080d */
[----:B-----5:R-:W-:Y:S01]  /*cc50*/  LOP3.LUT R7, R0, 0xffff, RZ, 0xc0, !PT ;  /* 0x0000ffff00077812 */ /* 0x020fe200078ec0ff */
[----:B------:R-:W-:Y:S01]  /*cc60*/  FFMA.FTZ R13, R222, UR39, -R13 ;  /* 0x00000027de0d7c23 */ /* 0x000fe2000801080d */
[----:B------:R-:W-:Y:S01]  /*cc70*/  PRMT R16, R16, 0x5410, R12 ;  /* 0x0000541010107816 */ /* 0x000fe2000000000c */
[----:B------:R3:W-:Y:S01]  /*cc80*/  MUFU.EX2 R25, R2 ;  /* 0x0000000200197308 */ /* 0x0007e20000000800 */
[----:B------:R-:W-:Y:S01]  /*cc90*/  SHF.R.U32.HI R7, RZ, 0x8, R7 ;  /* 0x00000008ff077819 */ /* 0x000fe20000011607 */
[----:B------:R-:W-:Y:S01]  /*cca0*/  FFMA.FTZ R12, R223, UR39, -R14 ;  /* 0x00000027df0c7c23 */ /* 0x000fe2000801080e */
[C---:B------:R-:W-:Y:S05]  /*ccb0*/  HMMA.16816.F32 R56, R8.reuse, R26, R56 ;  /* 0x0000001a0838723c */ /* 0x040fea0000001838 */
[----:B------:R-:W4:Y:S01]  /*ccc0*/  MUFU.EX2 R24, R13 ;  /* 0x0000000d00187308 */ /* 0x000f220000000800 */
[C---:B------:R-:W-:Y:S06]  /*ccd0*/  HMMA.16816.F32 R48, R8.reuse, R22, R48 ;  /* 0x000000160830723c */ /* 0x040fec0000001830 */
[----:B------:R-:W-:Y:S01]  /*cce0*/  HMMA.16816.F32 R32, R8, R34, R68 ;  /* 0x000000220820723c */ /* 0x000fe20000001844 */
[----:B------:R5:W-:Y:S01]  /*ccf0*/  MUFU.EX2 R21, R12 ;  /* 0x0000000c00157308 */ /* 0x000be20000000800 */
[----:B---3--:R-:W-:-:S02]  /*cd00*/  LOP3.LUT R2, R3, 0xff, RZ, 0xc0, !PT ;  /* 0x000000ff03027812 */ /* 0x008fc400078ec0ff */
[----:B------:R-:W-:Y:S02]  /*cd10*/  LOP3.LUT R3, R0, 0xff, RZ, 0xc0, !PT ;  /* 0x000000ff00037812 */ /* 0x000fe400078ec0ff */
[----:B------:R-:W-:Y:S01]  /*cd20*/  PRMT R17, R2, 0x5410, R17 ;  /* 0x0000541002117816 */ /* 0x000fe20000000011 */
[----:B------:R-:W-:Y:S01]  /*cd30*/  IMAD.MOV.U32 R70, RZ, RZ, R237 ;  /* 0x000000ffff467224 */ /* 0x000fe200078e00ed */
[----:B------:R-:W-:Y:S01]  /*cd40*/  PRMT R2, R3, 0x5410, R7 ;  /* 0x0000541003027816 */ /* 0x000fe20000000007 */
[----:B------:R-:W-:Y:S01]  /*cd50*/  IMAD.MOV.U32 R71, RZ, RZ, R238 ;  /* 0x000000ffff477224 */ /* 0x000fe200078e00ee */
[--C-:B------:R-:W-:Y:S02]  /*cd60*/  SHF.R.U32.HI R3, RZ, 0x10, R0.reuse ;  /* 0x00000010ff037819 */ /* 0x100fe40000011600 */
[----:B------:R-:W-:Y:S02]  /*cd70*/  SHF.R.U32.HI R7, RZ, 0x18, R0 ;  /* 0x00000018ff077819 */ /* 0x000fe40000011600 */
[----:B------:R-:W-:-:S02]  /*cd80*/  LOP3.LUT R3, R3, 0xff, RZ, 0xc0, !PT ;  /* 0x000000ff03037812 */ /* 0x000fc400078ec0ff */
[--C-:B------:R-:W-:Y:S02]  /*cd90*/  HSET2.LE.AND R0, R2, R156.reuse, PT ;  /* 0x0000009c02007233 */ /* 0x100fe40003803000 */
[----:B-1----:R-:W-:Y:S02]  /*cda0*/  F2FP.F16.F32.PACK_AB R2, R41, R43 ;  /* 0x0000002b2902723e */ /* 0x002fe400000000ff */
[----:B------:R-:W-:Y:S01]  /*cdb0*/  PRMT R7, R3, 0x5410, R7 ;  /* 0x0000541003077816 */ /* 0x000fe20000000007 */
[----:B------:R-:W-:Y:S01]  /*cdc0*/  FFMA.FTZ R3, R224, UR39, -R14 ;  /* 0x00000027e0037c23 */ /* 0x000fe2000801080e */
[----:B------:R-:W-:Y:S01]  /*cdd0*/  LOP3.LUT R136, R0, R2, RZ, 0xc0, !PT ;  /* 0x0000000200887212 */ /* 0x000fe200078ec0ff */
[----:B------:R-:W-:Y:S01]  /*cde0*/  FFMA.FTZ R14, R227, UR39, -R15 ;  /* 0x00000027e30e7c23 */ /* 0x000fe2000801080f */
[----:B--2---:R-:W-:Y:S01]  /*cdf0*/  F2FP.F16.F32.PACK_AB R2, R28, R29 ;  /* 0x0000001d1c02723e */ /* 0x004fe200000000ff */
[----:B------:R1:W2:Y:S01]  /*ce00*/  MUFU.EX2 R20, R3 ;  /* 0x0000000300147308 */ /* 0x0002a20000000800 */
[----:B------:R-:W-:-:S02]  /*ce10*/  HSET2.LE.AND R0, R7, R156, PT ;  /* 0x0000009c07007233 */ /* 0x000fc40003803000 */
[----:B-----5:R-:W-:Y:S02]  /*ce20*/  HSET2.LE.AND R12, R17, R156, PT ;  /* 0x0000009c110c7233 */ /* 0x020fe40003803000 */
[----:B----4-:R-:W-:Y:S02]  /*ce30*/  F2FP.F16.F32.PACK_AB R13, R24, R25 ;  /* 0x00000019180d723e */ /* 0x010fe400000000ff */
[----:B------:R-:W-:Y:S01]  /*ce40*/  F2FP.F16.F32.PACK_AB R7, R36, R39 ;  /* 0x000000272407723e */ /* 0x000fe200000000ff */
[----:B------:R-:W-:Y:S01]  /*ce50*/  MUFU.EX2 R14, R14 ;  /* 0x0000000e000e7308 */ /* 0x000fe20000000800 */
[----:B------:R-:W-:Y:S01]  /*ce60*/  LOP3.LUT R137, R0, R2, RZ, 0xc0, !PT ;  /* 0x0000000200897212 */ /* 0x000fe200078ec0ff */
[----:B------:R-:W-:Y:S01]  /*ce70*/  FFMA.FTZ R0, R225, UR39, -R15 ;  /* 0x00000027e1007c23 */ /* 0x000fe2000801080f */
[----:B------:R-:W-:Y:S02]  /*ce80*/  SHF.R.U32.HI R2, RZ, 0x10, R4 ;  /* 0x00000010ff027819 */ /* 0x000fe40000011604 */
[----:B------:R-:W-:-:S02]  /*ce90*/  LOP3.LUT R139, R12, R13, RZ, 0xc0, !PT ;  /* 0x0000000d0c8b7212 */ /* 0x000fc400078ec0ff */
[C---:B------:R-:W-:Y:S01]  /*cea0*/  LOP3.LUT R10, R4.reuse, 0xff, RZ, 0xc0, !PT ;  /* 0x000000ff040a7812 */ /* 0x040fe200078ec0ff */
[----:B------:R3:W-:Y:S01]  /*ceb0*/  MUFU.EX2 R13, R0 ;  /* 0x00000000000d7308 */ /* 0x0007e20000000800 */
[----:B-1----:R-:W-:Y:S02]  /*cec0*/  HSET2.LE.AND R3, R16, R156, PT ;  /* 0x0000009c10037233 */ /* 0x002fe40003803000 */
[----:B------:R-:W-:Y:S01]  /*ced0*/  SHF.R.U32.HI R9, RZ, 0x18, R4 ;  /* 0x00000018ff097819 */ /* 0x000fe20000011604 */
[----:B------:R-:W1:Y:S02]  /*cee0*/  LDSM.16.MT88.4 R16, [R187+0x7800] ;  /* 0x00780000bb10783b */ /* 0x000e640000004200 */
[----:B------:R-:W-:Y:S02]  /*cef0*/  LOP3.LUT R138, R3, R7, RZ, 0xc0, !PT ;  /* 0x00000007038a7212 */ /* 0x000fe400078ec0ff */
[----:B------:R-:W-:Y:S01]  /*cf00*/  LOP3.LUT R3, R4, 0xffff, RZ, 0xc0, !PT ;  /* 0x0000ffff04037812 */ /* 0x000fe200078ec0ff */
[----:B------:R-:W-:Y:S01]  /*cf10*/  FFMA.FTZ R4, R228, UR39, -R15 ;  /* 0x00000027e4047c23 */ /* 0x000fe2000801080f */
[----:B------:R-:W-:-:S02]  /*cf20*/  LOP3.LUT R5, R2, 0xff, RZ, 0xc0, !PT ;  /* 0x000000ff02057812 */ /* 0x000fc400078ec0ff */
[----:B------:R-:W-:Y:S01]  /*cf30*/  SHF.R.U32.HI R2, RZ, 0x10, R6 ;  /* 0x00000010ff027819 */ /* 0x000fe20000011606 */
[----:B------:R4:W5:Y:S01]  /*cf40*/  MUFU.EX2 R11, R4 ;  /* 0x00000004000b7308 */ /* 0x0009620000000800 */
[----:B------:R-:W-:Y:S01]  /*cf50*/  LOP3.LUT R7, R6, 0xff, RZ, 0xc0, !PT ;  /* 0x000000ff06077812 */ /* 0x000fe200078ec0ff */
[----:B------:R-:W-:Y:S01]  /*cf60*/  HMMA.16816.F32 R92, R136, R90, R112 ;  /* 0x0000005a885c723c */ /* 0x000fe20000001870 */
[----:B------:R-:W-:Y:S01]  /*cf70*/  SHF.R.U32.HI R8, RZ, 0x8, R3 ;  /* 0x00000008ff087819 */ /* 0x000fe20000011603 */
[----:B---3--:R-:W-:Y:S01]  /*cf80*/  FFMA.FTZ R0, R226, UR39, -R15 ;  /* 0x00000027e2007c23 */ /* 0x008fe2000801080f */
[----:B------:R-:W-:-:S03]  /*cf90*/  LOP3.LUT R2, R2, 0xff, RZ, 0xc0, !PT ;  /* 0x000000ff02027812 */ /* 0x000fc600078ec0ff */
[----:B------:R3:W5:Y:S01]  /*cfa0*/  MUFU.EX2 R12, R0 ;  /* 0x00000000000c7308 */ /* 0x0007620000000800 */
[C---:B------:R-:W-:Y:S06]  /*cfb0*/  HMMA.16816.F32 R80, R136.reuse, R88, R116 ;  /* 0x000000588850723c */ /* 0x040fec0000001874 */
[----:B------:R-:W-:Y:S01]  /*cfc0*/  HMMA.16816.F32 R96, R136, R104, R96 ;  /* 0x000000688860723c */ /* 0x000fe20000001860 */
[----:B----4-:R-:W-:-:S05]  /*cfd0*/  PRMT R4, R5, 0x5410, R9 ;  /* 0x0000541005047816 */ /* 0x010fca0000000009 */
[----:B------:R-:W-:Y:S01]  /*cfe0*/  HMMA.16816.F32 R108, R136, R106, R108 ;  /* 0x0000006a886c723c */ /* 0x000fe2000000186c */
[----:B---3--:R-:W-:Y:S02]  /*cff0*/  LOP3.LUT R0, R6, 0xffff, RZ, 0xc0, !PT ;  /* 0x0000ffff06007812 */ /* 0x008fe400078ec0ff */
[----:B------:R-:W-:-:S03]  /*d000*/  SHF.R.U32.HI R6, RZ, 0x18, R6 ;  /* 0x00000018ff067819 */ /* 0x000fc60000011606 */
[C---:B------:R-:W-:Y:S01]  /*d010*/  HMMA.16816.F32 R112, R136.reuse, R120, R100 ;  /* 0x000000788870723c */ /* 0x040fe20000001864 */
[----:B------:R-:W-:Y:S02]  /*d020*/  SHF.R.U32.HI R3, RZ, 0x8, R0 ;  /* 0x00000008ff037819 */ /* 0x000fe40000011600 */
[----:B------:R-:W-:Y:S02]  /*d030*/  PRMT R0, R10, 0x5410, R8 ;  /* 0x000054100a007816 */ /* 0x000fe40000000008 */
[----:B------:R-:W-:Y:S01]  /*d040*/  PRMT R2, R2, 0x5410, R6 ;  /* 0x0000541002027816 */ /* 0x000fe20000000006 */
[C---:B------:R-:W-:Y:S01]  /*d050*/  HMMA.16816.F32 R124, R136.reuse, R122, R124 ;  /* 0x0000007a887c723c */ /* 0x040fe2000000187c */
[----:B------:R-:W-:Y:S02]  /*d060*/  PRMT R5, R7, 0x5410, R3 ;  /* 0x0000541007057816 */ /* 0x000fe40000000003 */
[--C-:B------:R-:W-:Y:S02]  /*d070*/  HSET2.LE.AND R0, R0, R156.reuse, PT ;  /* 0x0000009c00007233 */ /* 0x100fe40003803000 */
[----:B------:R-:W-:Y:S01]  /*d080*/  HSET2.LE.AND R7, R2, R156, PT ;  /* 0x0000009c02077233 */ /* 0x000fe20003803000 */
[----:B-1----:R-:W-:Y:S01]  /*d090*/  HMMA.16816.F32 R128, R136, R16, R128 ;  /* 0x000000108880723c */ /* 0x002fe20000001880 */
[----:B--2---:R-:W-:-:S02]  /*d0a0*/  F2FP.F16.F32.PACK_AB R2, R20, R21 ;  /* 0x000000151402723e */ /* 0x004fc400000000ff */
[--C-:B------:R-:W-:Y:S02]  /*d0b0*/  HSET2.LE.AND R3, R4, R156.reuse, PT ;  /* 0x0000009c04037233 */ /* 0x100fe40003803000 */
[----:B------:R-:W-:Y:S01]  /*d0c0*/  LOP3.LUT R142, R0, R2, RZ, 0xc0, !PT ;  /* 0x00000002008e7212 */ /* 0x000fe200078ec0ff */
[----:B------:R-:W-:Y:S01]  /*d0d0*/  FFMA.FTZ R2, R211, R73, R210 ;  /* 0x00000049d3027223 */ /* 0x000fe200000100d2 */
[----:B-----5:R-:W-:Y:S01]  /*d0e0*/  F2FP.F16.F32.PACK_AB R0, R11, R14 ;  /* 0x0000000e0b00723e */ /* 0x020fe200000000ff */
[----:B------:R-:W-:Y:S01]  /*d0f0*/  HMMA.16816.F32 R136, R136, R18, R84 ;  /* 0x000000128888723c */ /* 0x000fe20000001854 */
[----:B------:R-:W-:Y:S01]  /*d100*/  F2FP.F16.F32.PACK_AB R4, R12, R13 ;  /* 0x0000000d0c04723e */ /* 0x000fe200000000ff */
[----:B------:R-:W-:Y:S01]  /*d110*/  IMAD.MOV.U32 R73, RZ, RZ, R240 ;  /* 0x000000ffff497224 */ /* 0x000fe200078e00f0 */
[----:B------:R-:W-:Y:S02]  /*d120*/  HSET2.LE.AND R5, R5, R156, PT ;  /* 0x0000009c05057233 */ /* 0x000fe40003803000 */
[----:B------:R-:W-:-:S02]  /*d130*/  F2FP.F16.F32.PACK_AB R6, R148, R149 ;  /* 0x000000959406723e */ /* 0x000fc400000000ff */
[----:B------:R-:W-:Y:S01]  /*d140*/  LOP3.LUT R141, R7, R0, RZ, 0xc0, !PT ;  /* 0x00000000078d7212 */ /* 0x000fe200078ec0ff */
[----:B------:R-:W-:Y:S01]  /*d150*/  FFMA.FTZ R0, R166, R72, R179 ;  /* 0x00000048a6007223 */ /* 0x000fe200000100b3 */
[----:B------:R-:W-:Y:S01]  /*d160*/  LOP3.LUT R143, R3, R4, RZ, 0xc0, !PT ;  /* 0x00000004038f7212 */ /* 0x000fe200078ec0ff */
[----:B------:R-:W-:Y:S01]  /*d170*/  FFMA.FTZ R4, R178, R75, R167 ;  /* 0x0000004bb2047223 */ /* 0x000fe200000100a7 */
[----:B------:R-:W-:Y:S01]  /*d180*/  LOP3.LUT R140, R5, R6, RZ, 0xc0, !PT ;  /* 0x00000006058c7212 */ /* 0x000fe200078ec0ff */
[----:B------:R-:W-:Y:S01]  /*d190*/  FFMA.FTZ R3, R165, R74, R251 ;  /* 0x0000004aa5037223 */ /* 0x000fe200000100fb */
        /* <DEDUP_REMOVED lines=61> */
[----:B------:R2:W-:Y:S01]  /*d570*/  STL [R1+0x28], R252 ;  /* 0x000028fc01007387 */ /* 0x0005e20000100800 */
[----:B------:R-:W-:-:S03]  /*d580*/  IMAD.MOV.U32 R72, RZ, RZ, R239 ;  /* 0x000000ffff487224 */ /* 0x000fc600078e00ef */
        /* <DEDUP_REMOVED lines=11> */
[----:B--2---:R-:W-:-:S15]  /*d640*/  @!P6 BRA `(.L_x_1427) ;  /* 0x0000004c00d8e947 */ /* 0x004fde0003800000 */
[----:B------:R-:W2:Y:S04]  /*d650*/  LDL.64 R208, [R1+0x20] ;  /* 0x0000200001d07983 */ /* 0x000ea80000100a00 */
[----:B------:R-:W3:Y:S01]  /*d660*/  LDL.64 R176, [R1+0x10] ;  /* 0x0000100001b07983 */ /* 0x000ee20000100a00 */
[----:B------:R-:W-:Y:S01]  /*d670*/  UIADD3 UR37, UR17, -0x3, URZ ;  /* 0xfffffffd11257890 */ /* 0x000fe2000fffe03f */
[----:B------:R-:W1:Y:S01]  /*d680*/  @!P0 LDC.64 R10, c[0x0][0x220] ;  /* 0x00008800ff0a8b82 */ /* 0x000e620000000a00 */
[----:B------:R-:W-:-:S04]  /*d690*/  DEPBAR.LE SB0, 0x0 ;  /* 0x000080000000791a */ /* 0x000fc80000000000 */
[----:B------:R-:W-:-:S03]  /*d6a0*/  USHF.R.S32.HI UR4, URZ, 0x1f, UR37 ;  /* 0x0000001f3f047899 */ /* 0x000fc60008011425 */
[----:B------:R-:W-:Y:S01]  /*d6b0*/  BAR.SYNC.DEFER_BLOCKING 0x0 ;  /* 0x0000000000007b1d */ /* 0x000fe20000010000 */
[----:B------:R-:W-:Y:S01]  /*d6c0*/  UIMAD.WIDE.U32 UR6, UR37, UR8, URZ ;  /* 0x00000008250672a5 */ /* 0x000fe2000f8e003f */
[----:B------:R-:W-:Y:S01]  /*d6d0*/  IMAD.U32 R7, RZ, RZ, UR8 ;  /* 0x00000008ff077e24 */ /* 0x000fe2000f8e00ff */
[----:B------:R-:W-:-:S05]  /*d6e0*/  UIMAD UR4, UR4, UR8, URZ ;  /* 0x00000008040472a4 */ /* 0x000fca000f8e023f */
[----:B------:R-:W4:Y:S01]  /*d6f0*/  @!P0 LDC.64 R14, c[0x0][0x220] ;  /* 0x00008800ff0e8b82 */ /* 0x000f220000000a00 */
[----:B------:R-:W-:Y:S01]  /*d700*/  UIMAD UR4, UR37, UR9, UR4 ;  /* 0x00000009250472a4 */ /* 0x000fe2000f8e0204 */
[----:B------:R-:W-:Y:S02]  /*d710*/  IMAD.U32 R4, RZ, RZ, UR6 ;  /* 0x00000006ff047e24 */ /* 0x000fe4000f8e00ff */
[----:B------:R-:W-:Y:S01]  /*d720*/  IMAD.U32 R5, RZ, RZ, UR7 ;  /* 0x00000007ff057e24 */ /* 0x000fe2000f8e00ff */
[----:B------:R-:W-:Y:S01]  /*d730*/  UIADD3 UR4, UR7, UR4, URZ ;  /* 0x0000000407047290 */ /* 0x000fe2000fffe03f */
[----:B------:R-:W-:Y:S02]  /*d740*/  IMAD.U32 R5, RZ, RZ, UR8 ;  /* 0x00000008ff057e24 */ /* 0x000fe4000f8e00ff */
[----:B------:R-:W5:Y:S03]  /*d750*/  @!P0 LDC.64 R16, c[0x0][0x220] ;  /* 0x00008800ff108b82 */ /* 0x000f660000000a00 */
[----:B------:R-:W-:Y:S01]  /*d760*/  IMAD.U32 R0, RZ, RZ, UR4 ;  /* 0x00000004ff007e24 */ /* 0x000fe2000f8e00ff */
[----:B------:R-:W-:-:S02]  /*d770*/  @!UP0 UIMAD UR4, UR9, 0x30, URZ ;  /* 0x00000030090488a4 */ /* 0x000fc4000f8e023f */
[----:B------:R-:W-:Y:S02]  /*d780*/  UISETP.GT.AND UP0, UPT, UR37, UR12, UPT ;  /* 0x0000000c2500728c */ /* 0x000fe4000bf04270 */
[----:B------:R-:W5:Y:S01]  /*d790*/  @!P0 LDC.64 R18, c[0x0][0x220] ;  /* 0x00008800ff128b82 */ /* 0x000f620000000a00 */
[----:B------:R-:W-:Y:S01]  /*d7a0*/  @P0 STS.128 [R207+0x6000], RZ ;  /* 0x006000ffcf000388 */ /* 0x000fe20000000c00 */
[----:B--2---:R-:W-:-:S04]  /*d7b0*/  LEA R2, P1, R4, R208, 0x6 ;  /* 0x000000d004027211 */ /* 0x004fc800078230ff */
[----:B---3--:R-:W-:Y:S01]  /*d7c0*/  LEA.HI.X R3, R4, R177, R0, 0x6, P1 ;  /* 0x000000b104037211 */ /* 0x008fe200008f3400 */
[----:B------:R-:W-:Y:S01]  /*d7d0*/  IMAD.U32 R4, RZ, RZ, UR9 ;  /* 0x00000009ff047e24 */ /* 0x000fe2000f8e00ff */
[----:B------:R-:W-:Y:S02]  /*d7e0*/  @!P0 LEA R7, P1, R7, R2, 0x5 ;  /* 0x0000000207078211 */ /* 0x000fe400078228ff */
[C---:B------:R-:W-:Y:S02]  /*d7f0*/  @!P0 IADD3 R0, P4, R2.reuse, UR28, RZ ;  /* 0x0000001c02008c10 */ /* 0x040fe4000ff9e0ff */
[----:B------:R-:W-:Y:S01]  /*d800*/  @!P0 LEA.HI.X R12, R5, R3, R4, 0x5, P1 ;  /* 0x00000003050c8211 */ /* 0x000fe200008f2c04 */
[----:B------:R-:W-:Y:S01]  /*d810*/  IMAD.U32 R4, RZ, RZ, UR8 ;  /* 0x00000008ff047e24 */ /* 0x000fe2000f8e00ff */
[----:B-1----:R-:W-:Y:S02]  /*d820*/  @!P0 LEA R10, P3, R2, R10, 0x1 ;  /* 0x0000000a020a8211 */ /* 0x002fe400078608ff */
[----:B----4-:R-:W-:Y:S01]  /*d830*/  @!P0 LEA R8, P2, R0, R14, 0x1 ;  /* 0x0000000e00088211 */ /* 0x010fe200078408ff */
[----:B------:R-:W-:Y:S01]  /*d840*/  @!P0 IMAD.WIDE.U32 R4, R4, 0x30, R2 ;  /* 0x0000003004048825 */ /* 0x000fe200078e0002 */
[----:B------:R-:W-:-:S02]  /*d850*/  @!P0 IADD3.X R9, R3, UR18, RZ, P4, !PT ;  /* 0x0000001203098c10 */ /* 0x000fc4000a7fe4ff */
[----:B-----5:R-:W-:Y:S02]  /*d860*/  @!P0 LEA R6, P1, R7, R16, 0x1 ;  /* 0x0000001007068211 */ /* 0x020fe400078208ff */
[----:B------:R-:W-:Y:S02]  /*d870*/  @!P0 LEA.HI.X R11, R2, R11, R3, 0x1, P3 ;  /* 0x0000000b020b8211 */ /* 0x000fe400018f0c03 */
[----:B------:R-:W-:Y:S01]  /*d880*/  @!P0 LEA.HI.X R9, R0, R15, R9, 0x1, P2 ;  /* 0x0000000f00098211 */ /* 0x000fe200010f0c09 */
[----:B------:R-:W-:Y:S01]  /*d890*/  @!P0 VIADD R0, R5, UR4 ;  /* 0x0000000405008c36 */ /* 0x000fe20008000000 */
[----:B------:R-:W-:Y:S01]  /*d8a0*/  @!P0 LEA.HI.X R7, R7, R17, R12, 0x1, P1 ;  /* 0x0000001107078211 */ /* 0x000fe200008f0c0c */
[----:B------:R-:W-:Y:S01]  /*d8b0*/  @!PT LDS RZ, [RZ] ;  /* 0x00000000fffff984 */ /* 0x000fe20000000800 */
[----:B------:R-:W-:Y:S01]  /*d8c0*/  @!PT LDS RZ, [RZ] ;  /* 0x00000000fffff984 */ /* 0x000fe20000000800 */
[----:B------:R-:W-:Y:S01]  /*d8d0*/  @!PT LDS RZ, [RZ] ;  /* 0x00000000fffff984 */ /* 0x000fe20000000800 */
[----:B------:R-:W-:Y:S01]  /*d8e0*/  @!P0 LDGSTS.E.BYPASS.LTC128B.128 [R207+0x6000], desc[UR26][R10.64] ;  /* 0x060000000acf8fae */ /* 0x000fe2000b901d5a */
[----:B------:R-:W-:-:S03]  /*d8f0*/  @!P0 LEA R2, P1, R4, R18, 0x1 ;  /* 0x0000001204028211 */ /* 0x000fc600078208ff */
[----:B------:R-:W-:Y:S01]  /*d900*/  @P0 STS.128 [R207+0x6800], RZ ;  /* 0x006800ffcf000388 */ /* 0x000fe20000000c00 */
[----:B------:R-:W-:Y:S02]  /*d910*/  @!P0 LEA.HI.X R3, R4, R19, R0, 0x1, P1 ;  /* 0x0000001304038211 */ /* 0x000fe400008f0c00 */
[----:B------:R-:W-:Y:S01]  /*d920*/  PLOP3.LUT P1, PT, PT, PT, UP0, 0x80, 0x0 ;  /* 0x000000000000781c */ /* 0x000fe20003f2f008 */
        /* <DEDUP_REMOVED lines=14> */
[----:B------:R-:W-:Y:S04]  /*da10*/  LDSM.16.M88.4 R12, [R184+0x4000] ;  /* 0x00400000b80c783b */ /* 0x000fe80000000200 */
[----:B------:R-:W-:Y:S04]  /*da20*/  LDSM.16.M88.4 R32, [R184+0x4800] ;  /* 0x00480000b820783b */ /* 0x000fe80000000200 */
[----:B-1----:R-:W1:Y:S04]  /*da30*/  LDSM.16.M88.4 R8, [R191] ;  /* 0x00000000bf08783b */ /* 0x002e680000000200 */
[----:B------:R-:W-:Y:S04]  /*da40*/  LDSM.16.M88.4 R28, [R184+0x5000] ;  /* 0x00500000b81c783b */ /* 0x000fe80000000200 */
[----:B--2---:R-:W2:Y:S04]  /*da50*/  LDSM.16.M88.4 R4, [R191+0x2000] ;  /* 0x00200000bf04783b */ /* 0x004ea80000000200 */
[----:B------:R-:W4:Y:S04]  /*da60*/  LDSM.16.M88.4 R16, [R184+0x5800] ;  /* 0x00580000b810783b */ /* 0x000f280000000200 */
[----:B------:R-:W-:Y:S04]  /*da70*/  LDSM.16.M88.4 R56, [R190+0x4000] ;  /* 0x00400000be38783b */ /* 0x000fe80000000200 */
[----:B------:R-:W5:Y:S04]  /*da80*/  LDSM.16.M88.4 R20, [R194+0x2000] ;  /* 0x00200000c214783b */ /* 0x000f680000000200 */
[----:B------:R-:W3:Y:S04]  /*da90*/  LDSM.16.M88.4 R36, [R190+0x4800] ;  /* 0x00480000be24783b */ /* 0x000ee80000000200 */
[----:B------:R-:W3:Y:S04]  /*daa0*/  LDSM.16.M88.4 R24, [R194] ;  /* 0x00000000c218783b */ /* 0x000ee80000000200 */
[----:B------:R-:W3:Y:S04]  /*dab0*/  LDSM.16.M88.4 R60, [R190+0x5000] ;  /* 0x00500000be3c783b */ /* 0x000ee80000000200 */
[----:B------:R-:W3:Y:S01]  /*dac0*/  LDSM.16.M88.4 R64, [R190+0x5800] ;  /* 0x00580000be40783b */ /* 0x000ee20000000200 */
[C---:B-1----:R-:W-:Y:S03]  /*dad0*/  HMMA.16816.F32 R172, R8.reuse, R12, RZ ;  /* 0x0000000c08ac723c */ /* 0x042fe600000018ff */
[----:B------:R-:W-:Y:S04]  /*dae0*/  LDSM.16.M88.4 R52, [R195] ;  /* 0x00000000c334783b */ /* 0x000fe80000000200 */
[----:B------:R-:W-:Y:S01]  /*daf0*/  LDSM.16.M88.4 R48, [R198] ;  /* 0x00000000c630783b */ /* 0x000fe20000000200 */
[----:B------:R-:W-:Y:S03]  /*db00*/  HMMA.16816.F32 R164, R8, R14, RZ ;  /* 0x0000000e08a4723c */ /* 0x000fe600000018ff */
[----:B------:R-:W-:Y:S03]  /*db10*/  LDSM.16.M88.4 R44, [R197] ;  /* 0x00000000c52c783b */ /* 0x000fe60000000200 */
[C---:B--2---:R-:W-:Y:S01]  /*db20*/  HMMA.16816.F32 R40, R4.reuse, R12, RZ ;  /* 0x0000000c0428723c */ /* 0x044fe200000018ff */
[----:B------:R-:W0:Y:S05]  /*db30*/  LDGDEPBAR ;  /* 0x00000000000079af */ /* 0x000e2a0000000000 */
[C---:B------:R-:W-:Y:S01]  /*db40*/  HMMA.16816.F32 R168, R4.reuse, R14, RZ ;  /* 0x0000000e04a8723c */ /* 0x040fe200000018ff */
[----:B------:R-:W1:Y:S05]  /*db50*/  LDSM.16.M88.4 R12, [R192+0x2000] ;  /* 0x00200000c00c783b */ /* 0x000e6a0000000200 */
[C---:B------:R-:W-:Y:S06]  /*db60*/  HMMA.16816.F32 R152, R4.reuse, R32, RZ ;  /* 0x000000200498723c */ /* 0x040fec00000018ff */
[C---:B------:R-:W-:Y:S06]  /*db70*/  HMMA.16816.F32 R144, R4.reuse, R28, RZ ;  /* 0x0000001c0490723c */ /* 0x040fec00000018ff */
[----:B------:R-:W-:Y:S06]  /*db80*/  HMMA.16816.F32 R160, R4, R34, RZ ;  /* 0x0000002204a0723c */ /* 0x000fec00000018ff */
[C---:B------:R-:W-:Y:S06]  /*db90*/  HMMA.16816.F32 R68, R8.reuse, R32, RZ ;  /* 0x000000200844723c */ /* 0x040fec00000018ff */
[----:B------:R-:W-:Y:S06]  /*dba0*/  HMMA.16816.F32 R148, R8, R34, RZ ;  /* 0x000000220894723c */ /* 0x000fec00000018ff */
[C---:B----4-:R-:W-:Y:S06]  /*dbb0*/  HMMA.16816.F32 R76, R4.reuse, R16, RZ ;  /* 0x00000010044c723c */ /* 0x050fec00000018ff */
[C---:B------:R-:W-:Y:S06]  /*dbc0*/  HMMA.16816.F32 R156, R4.reuse, R30, RZ ;  /* 0x0000001e049c723c */ /* 0x040fec00000018ff */
[----:B------:R-:W-:Y:S06]  /*dbd0*/  HMMA.16816.F32 R72, R4, R18, RZ ;  /* 0x000000120448723c */ /* 0x000fec00000018ff */
[C---:B------:R-:W-:Y:S06]  /*dbe0*/  HMMA.16816.F32 R32, R8.reuse, R28, RZ ;  /* 0x0000001c0820723c */ /* 0x040fec00000018ff */
[C---:B------:R-:W-:Y:S06]  /*dbf0*/  HMMA.16816.F32 R28, R8.reuse, R30, RZ ;  /* 0x0000001e081c723c */ /* 0x040fec00000018ff */
[C---:B------:R-:W-:Y:S06]  /*dc00*/  HMMA.16816.F32 R4, R8.reuse, R16, RZ ;  /* 0x000000100804723c */ /* 0x040fec00000018ff */
[----:B------:R-:W-:Y:S01]  /*dc10*/  HMMA.16816.F32 R8, R8, R18, RZ ;  /* 0x000000120808723c */ /* 0x000fe200000018ff */
[----:B------:R-:W2:Y:S05]  /*dc20*/  LDSM.16.M88.4 R16, [R192] ;  /* 0x00000000c010783b */ /* 0x000eaa0000000200 */
[C---:B-----5:R-:W-:Y:S01]  /*dc30*/  HMMA.16816.F32 R232, R20.reuse, R56, R40 ;  /* 0x0000003814e8723c */ /* 0x060fe20000001828 */
[----:B------:R-:W4:Y:S05]  /*dc40*/  LDSM.16.M88.4 R40, [R196] ;  /* 0x00000000c428783b */ /* 0x000f2a0000000200 */
[C---:B---3--:R-:W-:Y:S06]  /*dc50*/  HMMA.16816.F32 R224, R20.reuse, R36, R152 ;  /* 0x0000002414e0723c */ /* 0x048fec0000001898 */
[----:B------:R-:W-:Y:S06]  /*dc60*/  HMMA.16816.F32 R228, R20, R58, R168 ;  /* 0x0000003a14e4723c */ /* 0x000fec00000018a8 */
[----:B------:R-:W-:Y:S06]  /*dc70*/  HMMA.16816.F32 R172, R24, R56, R172 ;  /* 0x0000003818ac723c */ /* 0x000fec00000018ac */
[----:B------:R-:W-:Y:S06]  /*dc80*/  HMMA.16816.F32 R152, R20, R60, R144 ;  /* 0x0000003c1498723c */ /* 0x000fec0000001890 */
[----:B------:R-:W-:Y:S06]  /*dc90*/  HMMA.16816.F32 R56, R24, R58, R164 ;  /* 0x0000003a1838723c */ /* 0x000fec00000018a4 */
[C---:B------:R-:W-:Y:S06]  /*dca0*/  HMMA.16816.F32 R144, R20.reuse, R64, R76 ;  /* 0x000000401490723c */ /* 0x040fec000000184c */
[C---:B------:R-:W-:Y:S06]  /*dcb0*/  HMMA.16816.F32 R220, R20.reuse, R38, R160 ;  /* 0x0000002614dc723c */ /* 0x040fec00000018a0 */
[C---:B------:R-:W-:Y:S06]  /*dcc0*/  HMMA.16816.F32 R216, R20.reuse, R62, R156 ;  /* 0x0000003e14d8723c */ /* 0x040fec000000189c */
[----:B------:R-:W-:Y:S01]  /*dcd0*/  HMMA.16816.F32 R176, R20, R66, R72 ;  /* 0x0000004214b0723c */ /* 0x000fe20000001848 */
[----:B------:R-:W-:Y:S05]  /*dce0*/  LDSM.16.M88.4 R20, [R189+0x1800] ;  /* 0x00180000bd14783b */ /* 0x000fea0000000200 */
[C---:B------:R-:W-:Y:S06]  /*dcf0*/  HMMA.16816.F32 R180, R24.reuse, R36, R68 ;  /* 0x0000002418b4723c */ /* 0x040fec0000001844 */
[C---:B------:R-:W-:Y:S01]  /*dd00*/  HMMA.16816.F32 R208, R24.reuse, R60, R32 ;  /* 0x0000003c18d0723c */ /* 0x040fe20000001820 */
[----:B------:R-:W-:Y:S05]  /*dd10*/  LDSM.16.M88.4 R32, [R189+0x800] ;  /* 0x00080000bd20783b */ /* 0x000fea0000000200 */
[C---:B------:R-:W-:Y:S01]  /*dd20*/  HMMA.16816.F32 R212, R24.reuse, R64, R4 ;  /* 0x0000004018d4723c */ /* 0x040fe20000001804 */
[----:B------:R-:W3:Y:S05]  /*dd30*/  LDSM.16.M88.4 R4, [R193+0x2000] ;  /* 0x00200000c104783b */ /* 0x000eea0000000200 */
[C---:B------:R-:W-:Y:S01]  /*dd40*/  HMMA.16816.F32 R68, R24.reuse, R38, R148 ;  /* 0x000000261844723c */ /* 0x040fe20000001894 */
[----:B------:R-:W-:Y:S05]  /*dd50*/  LDSM.16.M88.4 R36, [R189] ;  /* 0x00000000bd24783b */ /* 0x000fea0000000200 */
[C---:B------:R-:W-:Y:S01]  /*dd60*/  HMMA.16816.F32 R72, R24.reuse, R62, R28 ;  /* 0x0000003e1848723c */ /* 0x040fe2000000181c */
[----:B------:R-:W-:Y:S05]  /*dd70*/  LDSM.16.M88.4 R28, [R189+0x1000] ;  /* 0x00100000bd1c783b */ /* 0x000fea0000000200 */
[----:B------:R-:W-:Y:S01]  /*dd80*/  HMMA.16816.F32 R76, R24, R66, R8 ;  /* 0x00000042184c723c */ /* 0x000fe20000001808 */
[----:B------:R-:W5:Y:S01]  /*dd90*/  LDSM.16.M88.4 R8, [R193] ;  /* 0x00000000c108783b */ /* 0x000f620000000200 */
[----:B------:R-:W-:-:S04]  /*dda0*/  DEPBAR.LE SB0, 0x0 ;  /* 0x000080000000791a */ /* 0x000fc80000000000 */
[C---:B-1----:R-:W-:Y:S06]  /*ddb0*/  HMMA.16816.F32 R168, R12.reuse, R52, R232 ;  /* 0x000000340ca8723c */ /* 0x042fec00000018e8 */
[----:B------:R-:W-:Y:S06]  /*ddc0*/  HMMA.16816.F32 R164, R12, R54, R228 ;  /* 0x000000360ca4723c */ /* 0x000fec00000018e4 */
[C---:B--2---:R-:W-:Y:S06]  /*ddd0*/  HMMA.16816.F32 R60, R16.reuse, R52, R172 ;  /* 0x00000034103c723c */ /* 0x044fec00000018ac */
[----:B------:R-:W-:Y:S06]  /*dde0*/  HMMA.16816.F32 R56, R16, R54, R56 ;  /* 0x000000361038723c */ /* 0x000fec0000001838 */
[C---:B------:R-:W-:Y:S06]  /*ddf0*/  HMMA.16816.F32 R160, R12.reuse, R48, R224 ;  /* 0x000000300ca0723c */ /* 0x040fec00000018e0 */
[C---:B------:R-:W-:Y:S06]  /*de00*/  HMMA.16816.F32 R152, R12.reuse, R44, R152 ;  /* 0x0000002c0c98723c */ /* 0x040fec0000001898 */
[C---:B----4-:R-:W-:Y:S06]  /*de10*/  HMMA.16816.F32 R144, R12.reuse, R40, R144 ;  /* 0x000000280c90723c */ /* 0x050fec0000001890 */
        /* <DEDUP_REMOVED lines=12> */
[C---:B-----5:R-:W-:Y:S06]  /*dee0*/  HMMA.16816.F32 R52, R8.reuse, R32, R52 ;  /* 0x000000200834723c */ /* 0x060fec0000001834 */
        /* <DEDUP_REMOVED lines=11> */
[----:B------:R-:W-:Y:S01]  /*dfa0*/  HMMA.16816.F32 R64, R8, R22, R16 ;  /* 0x000000160840723c */ /* 0x000fe20000001810 */
[----:B------:R-:W-:Y:S06]  /*dfb0*/  BAR.SYNC.DEFER_BLOCKING 0x0 ;  /* 0x0000000000007b1d */ /* 0x000fec0000010000 */
[----:B------:R-:W-:-:S02]  /*dfc0*/  NOP ;  /* 0x0000000000007918 */ /* 0x000fc40000000000 */
[----:B------:R-:W-:-:S15]  /*dfd0*/  @!P1 BRA `(.L_x_1431) ;  /* 0x0000000000f09947 */ /* 0x000fde0003800000 */
[----:B------:R-:W2:Y:S04]  /*dfe0*/  LDL.64 R234, [R1+0x70] ;  /* 0x0000700001ea7983 */ /* 0x000ea80000100a00 */
[----:B------:R-:W3:Y:S01]  /*dff0*/  LDL.64 R246, [R1+0x68] ;  /* 0x0000680001f67983 */ /* 0x000ee20000100a00 */
        /* <DEDUP_REMOVED lines=9> */
[----:B------:R-:W5:Y:S01]  /*e090*/  @!P0 LDC.64 R12, c[0x0][0x218] ;  /* 0x00008600ff0c8b82 */ /* 0x000f620000000a00 */
[----:B------:R-:W-:Y:S02]  /*e0a0*/  BSSY B0, `(.L_x_1432) ;  /* 0x000002e000007945 */ /* 0x000fe40003800000 */
[----:B------:R-:W-:Y:S01]  /*e0b0*/  UIMAD UR4, UR17, UR11, UR4 ;  /* 0x0000000b110472a4 */ /* 0x000fe2000f8e0204 */
[----:B------:R-:W-:-:S02]  /*e0c0*/  IMAD.U32 R2, RZ, RZ, UR6 ;  /* 0x00000006ff027e24 */ /* 0x000fc4000f8e00ff */
[----:B------:R-:W-:Y:S01]  /*e0d0*/  IMAD.U32 R3, RZ, RZ, UR6 ;  /* 0x00000006ff037e24 */ /* 0x000fe2000f8e00ff */
[----:B------:R-:W-:Y:S01]  /*e0e0*/  UIADD3 UR4, UR7, UR4, URZ ;  /* 0x0000000407047290 */ /* 0x000fe2000fffe03f */
[----:B------:R-:W4:Y:S05]  /*e0f0*/  @!P0 LDC.64 R14, c[0x0][0x218] ;  /* 0x00008600ff0e8b82 */ /* 0x000f2a0000000a00 */
[----:B------:R-:W-:Y:S01]  /*e100*/  IMAD.U32 R0, RZ, RZ, UR4 ;  /* 0x00000004ff007e24 */ /* 0x000fe2000f8e00ff */
[----:B--2---:R-:W-:-:S04]  /*e110*/  LEA R2, P1, R2, R234, 0x6 ;  /* 0x000000ea02027211 */ /* 0x004fc800078230ff */
[----:B---3--:R-:W-:Y:S02]  /*e120*/  LEA.HI.X R3, R3, R247, R0, 0x6, P1 ;  /* 0x000000f703037211 */ /* 0x008fe400008f3400 */
[----:B------:R-:W-:Y:S02]  /*e130*/  @!P0 LEA R5, P1, R5, R2, 0x5 ;  /* 0x0000000205058211 */ /* 0x000fe400078228ff */
[C---:B------:R-:W-:Y:S02]  /*e140*/  @!P0 IADD3 R0, P3, R2.reuse, UR24, RZ ;  /* 0x0000001802008c10 */ /* 0x040fe4000ff7e0ff */
[----:B-1----:R-:W-:Y:S02]  /*e150*/  @!P0 LEA R8, P4, R2, R8, 0x1 ;  /* 0x0000000802088211 */ /* 0x002fe400078808ff */
[----:B------:R-:W-:Y:S02]  /*e160*/  @!P0 LEA.HI.X R10, R6, R3, R4, 0x5, P1 ;  /* 0x00000003060a8211 */ /* 0x000fe400008f2c04 */
[----:B-----5:R-:W-:-:S02]  /*e170*/  @!P0 LEA R6, P2, R0, R12, 0x1 ;  /* 0x0000000c00068211 */ /* 0x020fc400078408ff */
[----:B------:R-:W-:Y:S02]  /*e180*/  @!P0 IADD3.X R7, R3, UR22, RZ, P3, !PT ;  /* 0x0000001603078c10 */ /* 0x000fe40009ffe4ff */
[C---:B----4-:R-:W-:Y:S02]  /*e190*/  @!P0 LEA R4, P1, R5.reuse, R14, 0x1 ;  /* 0x0000000e05048211 */ /* 0x050fe400078208ff */
[----:B------:R-:W-:Y:S02]  /*e1a0*/  @!P0 LEA.HI.X R9, R2, R9, R3, 0x1, P4 ;  /* 0x0000000902098211 */ /* 0x000fe400020f0c03 */
[----:B------:R-:W-:Y:S02]  /*e1b0*/  @!P0 LEA.HI.X R7, R0, R13, R7, 0x1, P2 ;  /* 0x0000000d00078211 */ /* 0x000fe400010f0c07 */
[----:B------:R-:W-:Y:S01]  /*e1c0*/  @!P0 LEA.HI.X R5, R5, R15, R10, 0x1, P1 ;  /* 0x0000000f05058211 */ /* 0x000fe200008f0c0a */
        /* <DEDUP_REMOVED lines=27> */
.L_x_1433:
[----:B------:R-:W-:Y:S05]  /*e380*/  BSYNC B0 ;  /* 0x0000000000007941 */ /* 0x000fea0003800000 */
.L_x_1432:
[----:B------:R-:W0:Y:S02]  /*e390*/  LDGDEPBAR ;  /* 0x00000000000079af */ /* 0x000e240000000000 */
.L_x_1431:
[----:B------:R-:W3:Y:S01]  /*e3a0*/  LDL R2, [R1+0x18] ;  /* 0x0000180001027983 */ /* 0x000ee20000100800 */
[----:B------:R-:W-:Y:S01]  /*e3b0*/  VIADD R0, R249, 0x4 ;  /* 0x00000004f9007836 */ /* 0x000fe20000000000 */
[----:B------:R-:W-:Y:S01]  /*e3c0*/  USHF.L.U32 UR6, UR37, 0x1, URZ ;  /* 0x0000000125067899 */ /* 0x000fe2000800063f */
[----:B------:R-:W-:Y:S01]  /*e3d0*/  IMAD.WIDE.U32 R176, R241, -0x2daee0ad, RZ ;  /* 0xd2511f53f1b07825 */ /* 0x000fe200078e00ff */
[----:B-1----:R-:W1:Y:S02]  /*e3e0*/  S2R R7, SR_TID.X ;  /* 0x0000000000077919 */ /* 0x002e640000002100 */
[----:B------:R-:W-:Y:S01]  /*e3f0*/  UIADD3 UR4, UR6, 0x1, URZ ;  /* 0x0000000106047890 */ /* 0x000fe2000fffe03f */
[----:B------:R-:W-:-:S04]  /*e400*/  IMAD.WIDE.U32 R16, R0, -0x326172a9, RZ ;  /* 0xcd9e8d5700107825 */ /* 0x000fc800078e00ff */
[----:B------:R-:W-:Y:S02]  /*e410*/  IMAD.U32 R0, RZ, RZ, UR37 ;  /* 0x00000025ff007e24 */ /* 0x000fe4000f8e00ff */
[----:B------:R-:W-:Y:S02]  /*e420*/  IMAD.U32 R6, RZ, RZ, UR31 ;  /* 0x0000001fff067e24 */ /* 0x000fe4000f8e00ff */
[----:B------:R-:W-:Y:S02]  /*e430*/  IMAD.MOV.U32 R216, RZ, RZ, R243 ;  /* 0x000000ffffd87224 */ /* 0x000fe400078e00f3 */
[----:B------:R-:W-:Y:S02]  /*e440*/  IMAD.MOV.U32 R68, RZ, RZ, R244 ;  /* 0x000000ffff447224 */ /* 0x000fe400078e00f4 */
[----:B-1----:R-:W-:-:S05]  /*e450*/  IMAD.SHL.U32 R7, R7, 0x2, RZ ;  /* 0x0000000207077824 */ /* 0x002fca00078e00ff */
[----:B------:R-:W-:-:S05]  /*e460*/  LOP3.LUT R7, R7, 0x6, RZ, 0xc0, !PT ;  /* 0x0000000607077812 */ /* 0x000fca00078ec0ff */
[----:B------:R-:W-:-:S05]  /*e470*/  IMAD R0, R0, 0x40, R7 ;  /* 0x0000004000007824 */ /* 0x000fca00078e0207 */
[----:B------:R-:W-:-:S04]  /*e480*/  ISETP.GE.AND P0, PT, R0, R206, PT ;  /* 0x000000ce0000720c */ /* 0x000fc80003f06270 */
[----:B------:R-:W-:-:S04]  /*e490*/  ISETP.LT.OR P4, PT, R0, R201, P0 ;  /* 0x000000c90000720c */ /* 0x000fc80000781670 */
[----:B------:R-:W-:Y:S01]  /*e4a0*/  FSEL R19, R60, -INF , !P4 ;  /* 0xff8000003c137808 */ /* 0x000fe20006000000 */
[----:B---3--:R-:W-:Y:S02]  /*e4b0*/  IMAD.MOV.U32 R3, RZ, RZ, R2 ;  /* 0x000000ffff037224 */ /* 0x008fe400078e0002 */
[----:B------:R-:W-:Y:S02]  /*e4c0*/  IMAD.U32 R2, RZ, RZ, UR31 ;  /* 0x0000001fff027e24 */ /* 0x000fe4000f8e00ff */
[----:B--2---:R-:W-:Y:S01]  /*e4d0*/  IMAD.WIDE.U32 R4, R3, -0x2daee0ad, RZ ;  /* 0xd2511f5303047825 */ /* 0x004fe200078e00ff */
[----:B------:R-:W-:-:S04]  /*e4e0*/  LOP3.LUT R3, R17, R250, RZ, 0x3c, !PT ;  /* 0x000000fa11037212 */ /* 0x000fc800078e3cff */
[----:B------:R-:W-:Y:S01]  /*e4f0*/  LOP3.LUT R9, R5, UR6, R2, 0x96, !PT ;  /* 0x0000000605097c12 */ /* 0x000fe2000f8e9602 */
[----:B------:R-:W-:Y:S01]  /*e500*/  VIADD R2, R0, 0x1 ;  /* 0x0000000100027836 */ /* 0x000fe20000000000 */
[----:B------:R-:W-:Y:S01]  /*e510*/  LOP3.LUT R12, R177, UR36, R4, 0x96, !PT ;  /* 0x00000024b10c7c12 */ /* 0x000fe2000f8e9604 */
[----:B------:R-:W-:Y:S01]  /*e520*/  IMAD.WIDE.U32 R36, R3, -0x2daee0ad, RZ ;  /* 0xd2511f5303247825 */ /* 0x000fe200078e00ff */
[----:B------:R-:W-:Y:S02]  /*e530*/  LOP3.LUT R10, R5, UR4, R6, 0x96, !PT ;  /* 0x00000004050a7c12 */ /* 0x000fe4000f8e9606 */
[C---:B------:R-:W-:Y:S02]  /*e540*/  ISETP.GE.AND P2, PT, R2.reuse, R205, PT ;  /* 0x000000cd0200720c */ /* 0x040fe40003f46270 */
[----:B------:R-:W-:Y:S01]  /*e550*/  ISETP.GE.AND P0, PT, R2, R203, PT ;  /* 0x000000cb0200720c */ /* 0x000fe20003f06270 */
[----:B------:R-:W-:Y:S01]  /*e560*/  IMAD.WIDE.U32 R10, R10, -0x326172a9, RZ ;  /* 0xcd9e8d570a0a7825 */ /* 0x000fe200078e00ff */
[----:B------:R-:W-:-:S02]  /*e570*/  ISETP.GE.AND P3, PT, R2, R206, PT ;  /* 0x000000ce0200720c */ /* 0x000fc40003f66270 */
        /* <DEDUP_REMOVED lines=9> */
[----:B------:R-:W-:Y:S02]  /*e610*/  LOP3.LUT R14, R37, UR36, R4, 0x96, !PT ;  /* 0x00000024250e7c12 */ /* 0x000fe4000f8e9604 */
[C---:B------:R-:W-:Y:S02]  /*e620*/  ISETP.GE.AND P2, PT, R0.reuse, R203, PT ;  /* 0x000000cb0000720c */ /* 0x040fe40003f46270 */
[----:B------:R-:W-:Y:S02]  /*e630*/  P2R R4, PR, RZ, 0x8 ;  /* 0x00000008ff047803 */ /* 0x000fe40000000000 */
[----:B------:R-:W-:-:S02]  /*e640*/  ISETP.LT.OR P3, PT, R0, R200, P1 ;  /* 0x000000c80000720c */ /* 0x000fc40000f61670 */
[C---:B------:R-:W-:Y:S02]  /*e650*/  ISETP.LT.OR P1, PT, R0.reuse, R202, P0 ;  /* 0x000000ca0000720c */ /* 0x040fe40000721670 */
[----:B------:R-:W-:Y:S02]  /*e660*/  ISETP.LT.OR P0, PT, R0, R199, P2 ;  /* 0x000000c70000720c */ /* 0x000fe40001701670 */
[----:B------:R-:W-:Y:S02]  /*e670*/  ISETP.GE.AND P2, PT, R2, R205, PT ;  /* 0x000000cd0200720c */ /* 0x000fe40003f46270 */
[----:B------:R-:W-:Y:S02]  /*e680*/  P2R R5, PR, RZ, 0x40 ;  /* 0x00000040ff057803 */ /* 0x000fe40000000000 */
[----:B------:R-:W-:Y:S02]  /*e690*/  FSEL R62, R62, -INF , !P3 ;  /* 0xff8000003e3e7808 */ /* 0x000fe40005800000 */
[----:B------:R-:W-:-:S02]  /*e6a0*/  ISETP.GE.AND P3, PT, R2, R206, PT ;  /* 0x000000ce0200720c */ /* 0x000fc40003f66270 */
[----:B------:R-:W-:Y:S02]  /*e6b0*/  FSEL R20, R61, -INF , !P5 ;  /* 0xff8000003d147808 */ /* 0x000fe40006800000 */
[----:B------:R-:W-:Y:S02]  /*e6c0*/  FSEL R25, R168, -INF , !P1 ;  /* 0xff800000a8197808 */ /* 0x000fe40004800000 */
[----:B------:R-:W-:Y:S01]  /*e6d0*/  ISETP.NE.AND P5, PT, R3, RZ, PT ;  /* 0x000000ff0300720c */ /* 0x000fe20003fa5270 */
[----:B------:R-:W-:Y:S01]  /*e6e0*/  VIADD R3, R0, 0x9 ;  /* 0x0000000900037836 */ /* 0x000fe20000000000 */
[C---:B------:R-:W-:Y:S02]  /*e6f0*/  ISETP.LT.OR P6, PT, R2.reuse, R200, P2 ;  /* 0x000000c80200720c */ /* 0x040fe400017c1670 */
[----:B------:R-:W-:Y:S02]  /*e700*/  ISETP.GE.AND P1, PT, R2, R204, PT ;  /* 0x000000cc0200720c */ /* 0x000fe40003f26270 */
[----:B------:R-:W-:-:S02]  /*e710*/  ISETP.NE.AND P2, PT, R5, RZ, PT ;  /* 0x000000ff0500720c */ /* 0x000fc40003f45270 */
[----:B------:R-:W-:Y:S02]  /*e720*/  ISETP.LT.OR P4, PT, R2, R201, P3 ;  /* 0x000000c90200720c */ /* 0x000fe40001f81670 */
[----:B------:R-:W-:Y:S02]  /*e730*/  ISETP.NE.AND P3, PT, R4, RZ, PT ;  /* 0x000000ff0400720c */ /* 0x000fe40003f65270 */
[----:B------:R-:W-:Y:S02]  /*e740*/  ISETP.LT.OR P1, PT, R2, R202, P1 ;  /* 0x000000ca0200720c */ /* 0x000fe40000f21670 */
[----:B------:R-:W-:Y:S02]  /*e750*/  FSEL R63, R63, -INF , !P2 ;  /* 0xff8000003f3f7808 */ /* 0x000fe40005000000 */
[----:B------:R-:W-:Y:S02]  /*e760*/  ISETP.GE.AND P2, PT, R3, R205, PT ;  /* 0x000000cd0300720c */ /* 0x000fe40003f46270 */
[----:B------:R-:W-:-:S02]  /*e770*/  FSEL R26, R169, -INF , !P3 ;  /* 0xff800000a91a7808 */ /* 0x000fc40005800000 */
[----:B------:R-:W-:Y:S02]  /*e780*/  FSEL R30, R170, -INF , !P0 ;  /* 0xff800000aa1e7808 */ /* 0x000fe40004000000 */
[C---:B------:R-:W-:Y:S02]  /*e790*/  ISETP.GE.AND P3, PT, R3.reuse, R206, PT ;  /* 0x000000ce0300720c */ /* 0x040fe40003f66270 */
[----:B------:R-:W-:Y:S02]  /*e7a0*/  ISETP.GE.AND P0, PT, R2, R203, PT ;  /* 0x000000cb0200720c */ /* 0x000fe40003f06270 */
[----:B------:R-:W-:Y:S02]  /*e7b0*/  P2R R4, PR, RZ, 0x2 ;  /* 0x00000002ff047803 */ /* 0x000fe40000000000 */
[----:B------:R-:W-:Y:S02]  /*e7c0*/  ISETP.LT.OR P2, PT, R3, R200, P2 ;  /* 0x000000c80300720c */ /* 0x000fe40001741670 */
[----:B------:R-:W-:-:S02]  /*e7d0*/  FSEL R60, R171, -INF , !P5 ;  /* 0xff800000ab3c7808 */ /* 0x000fc40006800000 */
[C---:B------:R-:W-:Y:S02]  /*e7e0*/  ISETP.GE.AND P1, PT, R3.reuse, R204, PT ;  /* 0x000000cc0300720c */ /* 0x040fe40003f26270 */
[----:B------:R-:W-:Y:S02]  /*e7f0*/  P2R R5, PR, RZ, 0x40 ;  /* 0x00000040ff057803 */ /* 0x000fe40000000000 */
[C---:B------:R-:W-:Y:S02]  /*e800*/  ISETP.LT.OR P5, PT, R3.reuse, R201, P3 ;  /* 0x000000c90300720c */ /* 0x040fe40001fa1670 */
[----:B------:R-:W-:Y:S01]  /*e810*/  ISETP.LT.OR P6, PT, R2, R199, P0 ;  /* 0x000000c70200720c */ /* 0x000fe200007c1670 */
[----:B------:R-:W-:Y:S01]  /*e820*/  VIADD R2, R0, 0x10 ;  /* 0x0000001000027836 */ /* 0x000fe20000000000 */
[----:B------:R-:W-:Y:S02]  /*e830*/  ISETP.NE.AND P3, PT, R4, RZ, PT ;  /* 0x000000ff0400720c */ /* 0x000fe40003f65270 */
[----:B------:R-:W-:-:S02]  /*e840*/  ISETP.GE.AND P0, PT, R3, R203, PT ;  /* 0x000000cb0300720c */ /* 0x000fc40003f06270 */
[----:B------:R-:W-:Y:S02]  /*e850*/  P2R R4, PR, RZ, 0x4 ;  /* 0x00000004ff047803 */ /* 0x000fe40000000000 */
[C---:B------:R-:W-:Y:S02]  /*e860*/  ISETP.LT.OR P2, PT, R3.reuse, R202, P1 ;  /* 0x000000ca0300720c */ /* 0x040fe40000f41670 */
[----:B------:R-:W-:Y:S02]  /*e870*/  ISETP.LT.OR P1, PT, R3, R199, P0 ;  /* 0x000000c70300720c */ /* 0x000fe40000721670 */
[----:B------:R-:W-:Y:S02]  /*e880*/  P2R R3, PR, RZ, 0x4 ;  /* 0x00000004ff037803 */ /* 0x000fe40000000000 */
[----:B------:R-:W-:Y:S02]  /*e890*/  FSEL R27, R164, -INF , !P3 ;  /* 0xff800000a41b7808 */ /* 0x000fe40005800000 */
[----:B------:R-:W-:-:S02]  /*e8a0*/  ISETP.GE.AND P2, PT, R2, R204, PT ;  /* 0x000000cc0200720c */ /* 0x000fc40003f46270 */
[----:B------:R-:W-:Y:S02]  /*e8b0*/  ISETP.GE.AND P3, PT, R2, R205, PT ;  /* 0x000000cd0200720c */ /* 0x000fe40003f66270 */
[----:B------:R-:W-:Y:S02]  /*e8c0*/  FSEL R31, R166, -INF , !P6 ;  /* 0xff800000a61f7808 */ /* 0x000fe40007000000 */
[----:B------:R-:W-:Y:S02]  /*e8d0*/  ISETP.GE.AND P0, PT, R2, R203, PT ;  /* 0x000000cb0200720c */ /* 0x000fe40003f06270 */
[----:B------:R-:W-:Y:S02]  /*e8e0*/  FSEL R21, R56, -INF , !P4 ;  /* 0xff80000038157808 */ /* 0x000fe40006000000 */
[----:B------:R-:W-:Y:S01]  /*e8f0*/  ISETP.NE.AND P6, PT, R3, RZ, PT ;  /* 0x000000ff0300720c */ /* 0x000fe20003fc5270 */
[----:B------:R-:W-:Y:S01]  /*e900*/  VIADD R3, R0, 0x11 ;  /* 0x0000001100037836 */ /* 0x000fe20000000000 */
[----:B------:R-:W-:-:S02]  /*e910*/  ISETP.NE.AND P4, PT, R5, RZ, PT ;  /* 0x000000ff0500720c */ /* 0x000fc40003f85270 */
[C---:B------:R-:W-:Y:S02]  /*e920*/  ISETP.LT.OR P2, PT, R2.reuse, R202, P2 ;  /* 0x000000ca0200720c */ /* 0x040fe40001741670 */
[C---:B------:R-:W-:Y:S02]  /*e930*/  ISETP.LT.OR P3, PT, R2.reuse, R200, P3 ;  /* 0x000000c80200720c */ /* 0x040fe40001f61670 */
[----:B------:R-:W-:Y:S02]  /*e940*/  ISETP.LT.OR P0, PT, R2, R199, P0 ;  /* 0x000000c70200720c */ /* 0x000fe40000701670 */
[----:B------:R-:W-:Y:S02]  /*e950*/  FSEL R22, R57, -INF , !P5 ;  /* 0xff80000039167808 */ /* 0x000fe40006800000 */
[----:B------:R-:W-:Y:S02]  /*e960*/  FSEL R23, R58, -INF , !P4 ;  /* 0xff8000003a177808 */ /* 0x000fe40006000000 */
[----:B------:R-:W-:-:S02]  /*e970*/  ISETP.NE.AND P5, PT, R4, RZ, PT ;  /* 0x000000ff0400720c */ /* 0x000fc40003fa5270 */
[----:B------:R-:W-:Y:S02]  /*e980*/  P2R R5, PR, RZ, 0x4 ;  /* 0x00000004ff057803 */ /* 0x000fe40000000000 */
[-C--:B------:R-:W-:Y:S02]  /*e990*/  ISETP.GE.AND P4, PT, R2, R206.reuse, PT ;  /* 0x000000ce0200720c */ /* 0x080fe40003f86270 */
[----:B------:R-:W-:Y:S02]  /*e9a0*/  P2R R6, PR, RZ, 0x8 ;  /* 0x00000008ff067803 */ /* 0x000fe40000000000 */
[C---:B------:R-:W-:Y:S02]  /*e9b0*/  ISETP.GE.AND P2, PT, R3.reuse, R205, PT ;  /* 0x000000cd0300720c */ /* 0x040fe40003f46270 */
[----:B------:R-:W-:Y:S02]  /*e9c0*/  P2R R4, PR, RZ, 0x1 ;  /* 0x00000001ff047803 */ /* 0x000fe40000000000 */
[----:B------:R-:W-:-:S02]  /*e9d0*/  ISETP.GE.AND P3, PT, R3, R206, PT ;  /* 0x000000ce0300720c */ /* 0x000fc40003f66270 */
[----:B------:R-:W-:Y:S01]  /*e9e0*/  FSEL R24, R59, -INF , !P5 ;  /* 0xff8000003b187808 */ /* 0x000fe20006800000 */
[----:B------:R-:W-:Y:S01]  /*e9f0*/  IMAD.WIDE.U32 R58, R12, -0x326172a9, RZ ;  /* 0xcd9e8d570c3a7825 */ /* 0x000fe200078e00ff */
[-C--:B------:R-:W-:Y:S02]  /*ea00*/  ISETP.LT.OR P4, PT, R2, R201.reuse, P4 ;  /* 0x000000c90200720c */ /* 0x080fe40002781670 */
[----:B------:R-:W-:Y:S01]  /*ea10*/  FSEL R28, R165, -INF , !P6 ;  /* 0xff800000a51c7808 */ /* 0x000fe20007000000 */
[----:B------:R-:W-:Y:S01]  /*ea20*/  VIADD R2, R0, 0x18 ;  /* 0x0000001800027836 */ /* 0x000fe20000000000 */
[----:B------:R-:W-:Y:S02]  /*ea30*/  ISETP.LT.OR P5, PT, R3, R200, P2 ;  /* 0x000000c80300720c */ /* 0x000fe400017a1670 */
[----:B------:R-:W-:Y:S02]  /*ea40*/  FSEL R37, R167, -INF , !P1 ;  /* 0xff800000a7257808 */ /* 0x000fe40004800000 */
[----:B------:R-:W-:-:S02]  /*ea50*/  ISETP.LT.OR P6, PT, R3, R201, P3 ;  /* 0x000000c90300720c */ /* 0x000fc40001fc1670 */
[----:B------:R-:W-:Y:S02]  /*ea60*/  ISETP.NE.AND P2, PT, R4, RZ, PT ;  /* 0x000000ff0400720c */ /* 0x000fe40003f45270 */
[----:B------:R-:W-:Y:S02]  /*ea70*/  ISETP.GE.AND P1, PT, R3, R204, PT ;  /* 0x000000cc0300720c */ /* 0x000fe40003f26270 */
[----:B------:R-:W-:Y:S02]  /*ea80*/  ISETP.NE.AND P3, PT, R5, RZ, PT ;  /* 0x000000ff0500720c */ /* 0x000fe40003f65270 */
[----:B------:R-:W-:Y:S02]  /*ea90*/  ISETP.GE.AND P0, PT, R3, R203, PT ;  /* 0x000000cb0300720c */ /* 0x000fe40003f06270 */
[----:B------:R-:W-:Y:S02]  /*eaa0*/  P2R R4, PR, RZ, 0x20 ;  /* 0x00000020ff047803 */ /* 0x000fe40000000000 */
[----:B------:R-:W-:-:S02]  /*eab0*/  FSEL R165, R162, -INF , !P2 ;  /* 0xff800000a2a57808 */ /* 0x000fc40005000000 */
[C---:B------:R-:W-:Y:S02]  /*eac0*/  ISETP.LT.OR P5, PT, R3.reuse, R202, P1 ;  /* 0x000000ca0300720c */ /* 0x040fe40000fa1670 */
[----:B------:R-:W-:Y:S02]  /*ead0*/  FSEL R57, R160, -INF , !P3 ;  /* 0xff800000a0397808 */ /* 0x000fe40005800000 */
[----:B------:R-:W-:Y:S02]  /*eae0*/  ISETP.GE.AND P2, PT, R2, R204, PT ;  /* 0x000000cc0200720c */ /* 0x000fe40003f46270 */
[----:B------:R-:W-:Y:S01]  /*eaf0*/  ISETP.LT.OR P1, PT, R3, R199, P0 ;  /* 0x000000c70300720c */ /* 0x000fe20000721670 */
[----:B------:R-:W-:Y:S01]  /*eb00*/  VIADD R3, R0, 0x19 ;  /* 0x0000001900037836 */ /* 0x000fe20000000000 */
[----:B------:R-:W-:Y:S02]  /*eb10*/  ISETP.GE.AND P3, PT, R2, R205, PT ;  /* 0x000000cd0200720c */ /* 0x000fe40003f66270 */
[----:B------:R-:W-:-:S02]  /*eb20*/  FSEL R56, R52, -INF , !P4 ;  /* 0xff80000034387808 */ /* 0x000fc40006000000 */
[----:B------:R-:W-:Y:S02]  /*eb30*/  ISETP.GE.AND P0, PT, R2, R203, PT ;  /* 0x000000cb0200720c */ /* 0x000fe40003f06270 */
[----:B------:R-:W-:Y:S02]  /*eb40*/  ISETP.NE.AND P4, PT, R6, RZ, PT ;  /* 0x000000ff0600720c */ /* 0x000fe40003f85270 */
[C---:B------:R-:W-:Y:S02]  /*eb50*/  ISETP.LT.OR P2, PT, R2.reuse, R202, P2 ;  /* 0x000000ca0200720c */ /* 0x040fe40001741670 */
[C---:B------:R-:W-:Y:S02]  /*eb60*/  ISETP.LT.OR P3, PT, R2.reuse, R200, P3 ;  /* 0x000000c80200720c */ /* 0x040fe40001f61670 */
[----:B------:R-:W-:Y:S02]  /*eb70*/  ISETP.LT.OR P0, PT, R2, R199, P0 ;  /* 0x000000c70200720c */ /* 0x000fe40000701670 */
[----:B------:R-:W-:-:S02]  /*eb80*/  FSEL R179, R54, -INF , !P4 ;  /* 0xff80000036b37808 */ /* 0x000fc40006000000 */
[----:B------:R-:W-:Y:S02]  /*eb90*/  FSEL R54, R53, -INF , !P6 ;  /* 0xff80000035367808 */ /* 0x000fe40007000000 */
[----:B------:R-:W-:Y:S02]  /*eba0*/  P2R R5, PR, RZ, 0x4 ;  /* 0x00000004ff057803 */ /* 0x000fe40000000000 */
[----:B------:R-:W-:Y:S02]  /*ebb0*/  ISETP.GE.AND P4, PT, R2, R206, PT ;  /* 0x000000ce0200720c */ /* 0x000fe40003f86270 */
[----:B------:R-:W-:Y:S02]  /*ebc0*/  ISETP.NE.AND P6, PT, R4, RZ, PT ;  /* 0x000000ff0400720c */ /* 0x000fe40003fc5270 */
[----:B------:R-:W-:Y:S02]  /*ebd0*/  P2R R6, PR, RZ, 0x8 ;  /* 0x00000008ff067803 */ /* 0x000fe40000000000 */
[----:B------:R-:W-:-:S02]  /*ebe0*/  ISETP.GE.AND P2, PT, R3, R205, PT ;  /* 0x000000cd0300720c */ /* 0x000fc40003f46270 */
[----:B------:R-:W-:Y:S02]  /*ebf0*/  P2R R4, PR, RZ, 0x1 ;  /* 0x00000001ff047803 */ /* 0x000fe40000000000 */
[----:B------:R-:W-:Y:S02]  /*ec00*/  ISETP.GE.AND P3, PT, R3, R206, PT ;  /* 0x000000ce0300720c */ /* 0x000fe40003f66270 */
[----:B------:R-:W-:Y:S02]  /*ec10*/  FSEL R75, R161, -INF , !P5 ;  /* 0xff800000a14b7808 */ /* 0x000fe40006800000 */
[----:B------:R-:W-:Y:S01]  /*ec20*/  ISETP.LT.OR P4, PT, R2, R201, P4 ;  /* 0x000000c90200720c */ /* 0x000fe20002781670 */
[----:B------:R-:W-:Y:S01]  /*ec30*/  VIADD R2, R0, 0x20 ;  /* 0x0000002000027836 */ /* 0x000fe20000000000 */
[----:B------:R-:W-:Y:S02]  /*ec40*/  FSEL R180, R55, -INF , !P6 ;  /* 0xff80000037b47808 */ /* 0x000fe40007000000 */
[----:B------:R-:W-:-:S02]  /*ec50*/  ISETP.LT.OR P5, PT, R3, R200, P2 ;  /* 0x000000c80300720c */ /* 0x000fc400017a1670 */
[----:B------:R-:W-:Y:S02]  /*ec60*/  ISETP.LT.OR P6, PT, R3, R201, P3 ;  /* 0x000000c90300720c */ /* 0x000fe40001fc1670 */
[----:B------:R-:W-:Y:S02]  /*ec70*/  ISETP.NE.AND P2, PT, R4, RZ, PT ;  /* 0x000000ff0400720c */ /* 0x000fe40003f45270 */
[----:B------:R-:W-:Y:S02]  /*ec80*/  FSEL R164, R163, -INF , !P1 ;  /* 0xff800000a3a47808 */ /* 0x000fe40004800000 */
[----:B------:R-:W-:Y:S02]  /*ec90*/  ISETP.NE.AND P3, PT, R5, RZ, PT ;  /* 0x000000ff0500720c */ /* 0x000fe40003f65270 */
[C---:B------:R-:W-:Y:S02]  /*eca0*/  ISETP.GE.AND P1, PT, R3.reuse, R204, PT ;  /* 0x000000cc0300720c */ /* 0x040fe40003f26270 */
[----:B------:R-:W-:-:S02]  /*ecb0*/  ISETP.GE.AND P0, PT, R3, R203, PT ;  /* 0x000000cb0300720c */ /* 0x000fc40003f06270 */
[----:B------:R-:W-:Y:S02]  /*ecc0*/  FSEL R147, R158, -INF , !P2 ;  /* 0xff8000009e937808 */ /* 0x000fe40005000000 */
[----:B------:R-:W-:Y:S02]  /*ecd0*/  FSEL R48, R48, -INF , !P4 ;  /* 0xff80000030307808 */ /* 0x000fe40006000000 */
[----:B------:R-:W-:Y:S02]  /*ece0*/  P2R R4, PR, RZ, 0x20 ;  /* 0x00000020ff047803 */ /* 0x000fe40000000000 */
[----:B------:R-:W-:Y:S02]  /*ecf0*/  FSEL R74, R156, -INF , !P3 ;  /* 0xff8000009c4a7808 */ /* 0x000fe40005800000 */
[----:B------:R-:W-:Y:S02]  /*ed00*/  ISETP.GE.AND P2, PT, R2, R204, PT ;  /* 0x000000cc0200720c */ /* 0x000fe40003f46270 */
[----:B------:R-:W-:-:S02]  /*ed10*/  ISETP.NE.AND P4, PT, R6, RZ, PT ;  /* 0x000000ff0600720c */ /* 0x000fc40003f85270 */
[CC--:B------:R-:W-:Y:S02]  /*ed20*/  ISETP.LT.OR P5, PT, R3.reuse, R202.reuse, P1 ;  /* 0x000000ca0300720c */ /* 0x0c0fe40000fa1670 */
[----:B------:R-:W-:Y:S02]  /*ed30*/  ISETP.GE.AND P3, PT, R2, R205, PT ;  /* 0x000000cd0200720c */ /* 0x000fe40003f66270 */
[----:B------:R-:W-:Y:S01]  /*ed40*/  ISETP.LT.OR P1, PT, R3, R199, P0 ;  /* 0x000000c70300720c */ /* 0x000fe20000721670 */
[----:B------:R-:W-:Y:S01]  /*ed50*/  VIADD R3, R0, 0x21 ;  /* 0x0000002100037836 */ /* 0x000fe20000000000 */
[C---:B------:R-:W-:Y:S02]  /*ed60*/  ISETP.GE.AND P0, PT, R2.reuse, R203, PT ;  /* 0x000000cb0200720c */ /* 0x040fe40003f06270 */
[----:B------:R-:W-:Y:S02]  /*ed70*/  ISETP.LT.OR P2, PT, R2, R202, P2 ;  /* 0x000000ca0200720c */ /* 0x000fe40001741670 */
[----:B------:R-:W-:-:S02]  /*ed80*/  FSEL R170, R50, -INF , !P4 ;  /* 0xff80000032aa7808 */ /* 0x000fc40006000000 */
[C---:B------:R-:W-:Y:S02]  /*ed90*/  ISETP.LT.OR P3, PT, R2.reuse, R200, P3 ;  /* 0x000000c80200720c */ /* 0x040fe40001f61670 */
[C---:B------:R-:W-:Y:S02]  /*eda0*/  ISETP.GE.AND P4, PT, R2.reuse, R206, PT ;  /* 0x000000ce0200720c */ /* 0x040fe40003f86270 */
[----:B------:R-:W-:Y:S02]  /*edb0*/  ISETP.LT.OR P0, PT, R2, R199, P0 ;  /* 0x000000c70200720c */ /* 0x000fe40000701670 */
[----:B------:R-:W-:Y:S01]  /*edc0*/  FSEL R55, R49, -INF , !P6 ;  /* 0xff80000031377808 */ /* 0x000fe20007000000 */
[----:B------:R-:W-:Y:S01]  /*edd0*/  IMAD R49, R249, -0x326172a9, RZ ;  /* 0xcd9e8d57f9317824 */ /* 0x000fe200078e02ff */
[----:B------:R-:W-:Y:S02]  /*ede0*/  P2R R5, PR, RZ, 0x4 ;  /* 0x00000004ff057803 */ /* 0x000fe40000000000 */
[----:B------:R-:W-:-:S02]  /*edf0*/  ISETP.NE.AND P6, PT, R4, RZ, PT ;  /* 0x000000ff0400720c */ /* 0x000fc40003fc5270 */
[----:B------:R-:W-:Y:S02]  /*ee00*/  P2R R6, PR, RZ, 0x8 ;  /* 0x00000008ff067803 */ /* 0x000fe40000000000 */
[C---:B------:R-:W-:Y:S02]  /*ee10*/  ISETP.GE.AND P2, PT, R3.reuse, R205, PT ;  /* 0x000000cd0300720c */ /* 0x040fe40003f46270 */
[----:B------:R-:W-:Y:S01]  /*ee20*/  ISETP.LT.OR P4, PT, R2, R201, P4 ;  /* 0x000000c90200720c */ /* 0x000fe20002781670 */
[----:B------:R-:W-:Y:S01]  /*ee30*/  VIADD R2, R0, 0x28 ;  /* 0x0000002800027836 */ /* 0x000fe20000000000 */
[----:B------:R-:W-:Y:S02]  /*ee40*/  ISETP.GE.AND P3, PT, R3, R206, PT ;  /* 0x000000ce0300720c */ /* 0x000fe40003f66270 */
[----:B------:R-:W-:Y:S02]  /*ee50*/  P2R R4, PR, RZ, 0x1 ;  /* 0x00000001ff047803 */ /* 0x000fe40000000000 */
[----:B------:R-:W-:-:S02]  /*ee60*/  FSEL R146, R157, -INF , !P5 ;  /* 0xff8000009d927808 */ /* 0x000fc40006800000 */
[----:B------:R-:W-:Y:S02]  /*ee70*/  FSEL R171, R51, -INF , !P6 ;  /* 0xff80000033ab7808 */ /* 0x000fe40007000000 */
[----:B------:R-:W-:Y:S02]  /*ee80*/  FSEL R166, R159, -INF , !P1 ;  /* 0xff8000009fa67808 */ /* 0x000fe40004800000 */
[C---:B------:R-:W-:Y:S02]  /*ee90*/  ISETP.LT.OR P5, PT, R3.reuse, R200, P2 ;  /* 0x000000c80300720c */ /* 0x040fe400017a1670 */
[C---:B------:R-:W-:Y:S02]  /*eea0*/  ISETP.GE.AND P1, PT, R3.reuse, R204, PT ;  /* 0x000000cc0300720c */ /* 0x040fe40003f26270 */
[----:B------:R-:W-:Y:S02]  /*eeb0*/  FSEL R167, R32, -INF , !P4 ;  /* 0xff80000020a77808 */ /* 0x000fe40006000000 */
[----:B------:R-:W-:-:S02]  /*eec0*/  ISETP.LT.OR P6, PT, R3, R201, P3 ;  /* 0x000000c90300720c */ /* 0x000fc40001fc1670 */
[----:B------:R-:W-:Y:S02]  /*eed0*/  ISETP.NE.AND P4, PT, R6, RZ, PT ;  /* 0x000000ff0600720c */ /* 0x000fe40003f85270 */
[----:B------:R-:W-:Y:S02]  /*eee0*/  ISETP.GE.AND P0, PT, R3, R203, PT ;  /* 0x000000cb0300720c */ /* 0x000fe40003f06270 */
[----:B------:R-:W-:Y:S02]  /*eef0*/  ISETP.NE.AND P3, PT, R5, RZ, PT ;  /* 0x000000ff0500720c */ /* 0x000fe40003f65270 */
[----:B------:R-:W-:Y:S02]  /*ef00*/  ISETP.NE.AND P2, PT, R4, RZ, PT ;  /* 0x000000ff0400720c */ /* 0x000fe40003f45270 */
[----:B------:R-:W-:Y:S02]  /*ef10*/  P2R R4, PR, RZ, 0x20 ;  /* 0x00000020ff047803 */ /* 0x000fe40000000000 */
[----:B------:R-:W-:-:S02]  /*ef20*/  ISETP.LT.OR P5, PT, R3, R202, P1 ;  /* 0x000000ca0300720c */ /* 0x000fc40000fa1670 */
[----:B------:R-:W-:Y:S02]  /*ef30*/  ISETP.LT.OR P1, PT, R3, R199, P0 ;  /* 0x000000c70300720c */ /* 0x000fe40000721670 */
[----:B------:R-:W-:Y:S02]  /*ef40*/  FSEL R221, R34, -INF , !P4 ;  /* 0xff80000022dd7808 */ /* 0x000fe40006000000 */
[----:B------:R-:W-:Y:S02]  /*ef50*/  FSEL R181, R152, -INF , !P3 ;  /* 0xff80000098b57808 */ /* 0x000fe40005800000 */
[----:B------:R-:W-:Y:S02]  /*ef60*/  FSEL R209, R154, -INF , !P2 ;  /* 0xff8000009ad17808 */ /* 0x000fe40005000000 */
[C---:B------:R-:W-:Y:S02]  /*ef70*/  ISETP.GE.AND P4, PT, R2.reuse, R206, PT ;  /* 0x000000ce0200720c */ /* 0x040fe40003f86270 */
[----:B------:R-:W-:-:S02]  /*ef80*/  ISETP.GE.AND P3, PT, R2, R205, PT ;  /* 0x000000cd0200720c */ /* 0x000fc40003f66270 */
[C---:B------:R-:W-:Y:S02]  /*ef90*/  ISETP.GE.AND P2, PT, R2.reuse, R204, PT ;  /* 0x000000cc0200720c */ /* 0x040fe40003f46270 */
[C---:B------:R-:W-:Y:S02]  /*efa0*/  ISETP.GE.AND P0, PT, R2.reuse, R203, PT ;  /* 0x000000cb0200720c */ /* 0x040fe40003f06270 */
[----:B------:R-:W-:Y:S02]  /*efb0*/  FSEL R169, R33, -INF , !P6 ;  /* 0xff80000021a97808 */ /* 0x000fe40007000000 */
[C---:B------:R-:W-:Y:S02]  /*efc0*/  ISETP.LT.OR P4, PT, R2.reuse, R201, P4 ;  /* 0x000000c90200720c */ /* 0x040fe40002781670 */
[C---:B------:R-:W-:Y:S02]  /*efd0*/  ISETP.LT.OR P6, PT, R2.reuse, R200, P3 ;  /* 0x000000c80200720c */ /* 0x040fe40001fc1670 */
[----:B------:R-:W-:-:S02]  /*efe0*/  ISETP.LT.OR P2, PT, R2, R202, P2 ;  /* 0x000000ca0200720c */ /* 0x000fc40001741670 */
[----:B------:R-:W-:Y:S01]  /*eff0*/  ISETP.LT.OR P0, PT, R2, R199, P0 ;  /* 0x000000c70200720c */ /* 0x000fe20000701670 */
[----:B------:R-:W-:Y:S01]  /*f000*/  VIADD R2, R0, 0x29 ;  /* 0x0000002900027836 */ /* 0x000fe20000000000 */
[----:B------:R-:W-:Y:S02]  /*f010*/  ISETP.NE.AND P3, PT, R4, RZ, PT ;  /* 0x000000ff0400720c */ /* 0x000fe40003f65270 */
[----:B------:R-:W-:Y:S02]  /*f020*/  FMNMX.FTZ R4, R240, R19, !PT ;  /* 0x00000013f0047209 */ /* 0x000fe40007810000 */
[----:B------:R-:W-:Y:S02]  /*f030*/  P2R R3, PR, RZ, 0x4 ;  /* 0x00000004ff037803 */ /* 0x000fe40000000000 */
[----:B------:R-:W-:Y:S02]  /*f040*/  P2R R8, PR, RZ, 0x1 ;  /* 0x00000001ff087803 */ /* 0x000fe40000000000 */
[----:B------:R-:W-:-:S02]  /*f050*/  FSEL R211, R155, -INF , !P1 ;  /* 0xff8000009bd37808 */ /* 0x000fc40004800000 */
[C---:B------:R-:W-:Y:S02]  /*f060*/  ISETP.GE.AND P1, PT, R2.reuse, R206, PT ;  /* 0x000000ce0200720c */ /* 0x040fe40003f26270 */
[C---:B------:R-:W-:Y:S02]  /*f070*/  ISETP.GE.AND P0, PT, R2.reuse, R205, PT ;  /* 0x000000cd0200720c */ /* 0x040fe40003f06270 */
[----:B------:R-:W-:Y:S02]  /*f080*/  ISETP.GE.AND P2, PT, R2, R203, PT ;  /* 0x000000cb0200720c */ /* 0x000fe40003f46270 */
[----:B------:R-:W-:Y:S02]  /*f090*/  FSEL R182, R153, -INF , !P5 ;  /* 0xff80000099b67808 */ /* 0x000fe40006800000 */
[----:B------:R-:W-:Y:S02]  /*f0a0*/  FMNMX.FTZ R4, R20, R4, !PT ;  /* 0x0000000414047209 */ /* 0x000fe40007810000 */
[----:B------:R-:W-:-:S02]  /*f0b0*/  FSEL R223, R35, -INF , !P3 ;  /* 0xff80000023df7808 */ /* 0x000fc40005800000 */
[----:B------:R-:W-:Y:S01]  /*f0c0*/  ISETP.NE.AND P5, PT, R3, RZ, PT ;  /* 0x000000ff0300720c */ /* 0x000fe20003fa5270 */
[----:B------:R-:W-:Y:S01]  /*f0d0*/  VIADD R3, R0, 0x30 ;  /* 0x0000003000037836 */ /* 0x000fe20000000000 */
[C---:B------:R-:W-:Y:S02]  /*f0e0*/  ISETP.GE.AND P3, PT, R2.reuse, R204, PT ;  /* 0x000000cc0200720c */ /* 0x040fe40003f66270 */
[C---:B------:R-:W-:Y:S02]  /*f0f0*/  ISETP.LT.OR P1, PT, R2.reuse, R201, P1 ;  /* 0x000000c90200720c */ /* 0x040fe40000f21670 */
[C---:B------:R-:W-:Y:S02]  /*f100*/  ISETP.LT.OR P0, PT, R2.reuse, R200, P0 ;  /* 0x000000c80200720c */ /* 0x040fe40000701670 */
[----:B------:R-:W-:Y:S02]  /*f110*/  ISETP.LT.OR P2, PT, R2, R199, P2 ;  /* 0x000000c70200720c */ /* 0x000fe40001741670 */
[----:B------:R-:W-:-:S02]  /*f120*/  FMNMX.FTZ R4, R21, R4, !PT ;  /* 0x0000000415047209 */ /* 0x000fc40007810000 */
[----:B------:R-:W-:Y:S02]  /*f130*/  FSEL R168, R44, -INF , !P4 ;  /* 0xff8000002ca87808 */ /* 0x000fe40006000000 */
[----:B------:R-:W-:Y:S01]  /*f140*/  ISETP.LT.OR P4, PT, R2, R202, P3 ;  /* 0x000000ca0200720c */ /* 0x000fe20001f81670 */
[----:B------:R-:W-:Y:S01]  /*f150*/  VIADD R2, R0, 0x31 ;  /* 0x0000003100027836 */ /* 0x000fe20000000000 */
[----:B------:R-:W-:Y:S02]  /*f160*/  P2R R5, PR, RZ, 0x4 ;  /* 0x00000004ff057803 */ /* 0x000fe40000000000 */
[----:B------:R-:W-:Y:S02]  /*f170*/  FSEL R177, R45, -INF , !P1 ;  /* 0xff8000002db17808 */ /* 0x000fe40004800000 */
[----:B------:R-:W-:Y:S02]  /*f180*/  FSEL R231, R47, -INF , !P0 ;  /* 0xff8000002fe77808 */ /* 0x000fe40004000000 */
[----:B------:R-:W-:-:S02]  /*f190*/  ISETP.GE.AND P3, PT, R3, R206, PT ;  /* 0x000000ce0300720c */ /* 0x000fc40003f66270 */
[C---:B------:R-:W-:Y:S02]  /*f1a0*/  ISETP.GE.AND P2, PT, R3.reuse, R205, PT ;  /* 0x000000cd0300720c */ /* 0x040fe40003f46270 */
[C---:B------:R-:W-:Y:S02]  /*f1b0*/  ISETP.GE.AND P1, PT, R3.reuse, R204, PT ;  /* 0x000000cc0300720c */ /* 0x040fe40003f26270 */
[----:B------:R-:W-:Y:S02]  /*f1c0*/  ISETP.GE.AND P0, PT, R3, R203, PT ;  /* 0x000000cb0300720c */ /* 0x000fe40003f06270 */
[----:B------:R-:W-:Y:S02]  /*f1d0*/  FMNMX.FTZ R4, R22, R4, !PT ;  /* 0x0000000416047209 */ /* 0x000fe40007810000 */
[----:B------:R-:W-:Y:S02]  /*f1e0*/  FSEL R224, R46, -INF , !P6 ;  /* 0xff8000002ee07808 */ /* 0x000fe40007000000 */
[----:B------:R-:W-:-:S02]  /*f1f0*/  FSEL R183, R148, -INF , !P5 ;  /* 0xff80000094b77808 */ /* 0x000fc40006800000 */
[C---:B------:R-:W-:Y:S02]  /*f200*/  ISETP.LT.OR P3, PT, R3.reuse, R201, P3 ;  /* 0x000000c90300720c */ /* 0x040fe40001f61670 */
[C---:B------:R-:W-:Y:S02]  /*f210*/  ISETP.LT.OR P2, PT, R3.reuse, R200, P2 ;  /* 0x000000c80300720c */ /* 0x040fe40001741670 */
[C---:B------:R-:W-:Y:S02]  /*f220*/  ISETP.LT.OR P5, PT, R3.reuse, R202, P1 ;  /* 0x000000ca0300720c */ /* 0x040fe40000fa1670 */
[----:B------:R-:W-:Y:S02]  /*f230*/  ISETP.LT.OR P6, PT, R3, R199, P0 ;  /* 0x000000c70300720c */ /* 0x000fe400007c1670 */
[----:B------:R-:W-:Y:S02]  /*f240*/  FMNMX.FTZ R3, R56, R4, !PT ;  /* 0x0000000438037209 */ /* 0x000fe40007810000 */
[----:B------:R-:W-:-:S02]  /*f250*/  ISETP.GE.AND P0, PT, R2, R206, PT ;  /* 0x000000ce0200720c */ /* 0x000fc40003f06270 */
[----:B------:R-:W-:Y:S02]  /*f260*/  FMNMX.FTZ R3, R54, R3, !PT ;  /* 0x0000000336037209 */ /* 0x000fe40007810000 */
[----:B------:R-:W-:Y:S02]  /*f270*/  ISETP.LT.OR P0, PT, R2, R201, P0 ;  /* 0x000000c90200720c */ /* 0x000fe40000701670 */
[----:B------:R-:W-:Y:S02]  /*f280*/  FMNMX.FTZ R3, R48, R3, !PT ;  /* 0x0000000330037209 */ /* 0x000fe40007810000 */
[----:B------:R-:W-:Y:S02]  /*f290*/  FSEL R247, R42, -INF , !P2 ;  /* 0xff8000002af77808 */ /* 0x000fe40005000000 */
[----:B------:R-:W-:Y:S02]  /*f2a0*/  FSEL R215, R41, -INF , !P0 ;  /* 0xff80000029d77808 */ /* 0x000fe40004000000 */
[----:B------:R-:W-:-:S02]  /*f2b0*/  FMNMX.FTZ R3, R55, R3, !PT ;  /* 0x0000000337037209 */ /* 0x000fc40007810000 */
[C---:B------:R-:W-:Y:S02]  /*f2c0*/  ISETP.GE.AND P1, PT, R2.reuse, R205, PT ;  /* 0x000000cd0200720c */ /* 0x040fe40003f26270 */
[C---:B------:R-:W-:Y:S02]  /*f2d0*/  ISETP.GE.AND P2, PT, R2.reuse, R204, PT ;  /* 0x000000cc0200720c */ /* 0x040fe40003f46270 */
[C---:B------:R-:W-:Y:S02]  /*f2e0*/  ISETP.GE.AND P0, PT, R2.reuse, R203, PT ;  /* 0x000000cb0200720c */ /* 0x040fe40003f06270 */
[----:B------:R-:W-:Y:S02]  /*f2f0*/  FSEL R208, R149, -INF , !P4 ;  /* 0xff80000095d07808 */ /* 0x000fe40006000000 */
[----:B------:R-:W-:Y:S02]  /*f300*/  FMNMX.FTZ R3, R167, R3, !PT ;  /* 0x00000003a7037209 */ /* 0x000fe40007810000 */
[----:B------:R-:W-:-:S02]  /*f310*/  ISETP.LT.OR P1, PT, R2, R200, P1 ;  /* 0x000000c80200720c */ /* 0x000fc40000f21670 */
[C---:B------:R-:W-:Y:S02]  /*f320*/  ISETP.LT.OR P2, PT, R2.reuse, R202, P2 ;  /* 0x000000ca0200720c */ /* 0x040fe40001741670 */
[----:B------:R-:W-:Y:S01]  /*f330*/  ISETP.LT.OR P4, PT, R2, R199, P0 ;  /* 0x000000c70200720c */ /* 0x000fe20000781670 */
[C---:B------:R-:W-:Y:S01]  /*f340*/  VIADD R2, R0.reuse, 0x38 ;  /* 0x0000003800027836 */ /* 0x040fe20000000000 */
[----:B------:R-:W-:Y:S01]  /*f350*/  FMNMX.FTZ R3, R169, R3, !PT ;  /* 0x00000003a9037209 */ /* 0x000fe20007810000 */
[----:B------:R-:W-:Y:S01]  /*f360*/  VIADD R0, R0, 0x39 ;  /* 0x0000003900007836 */ /* 0x000fe20000000000 */
[----:B------:R-:W-:Y:S02]  /*f370*/  FSEL R214, R40, -INF , !P3 ;  /* 0xff80000028d67808 */ /* 0x000fe40005800000 */
[----:B------:R-:W-:Y:S02]  /*f380*/  ISETP.GE.AND P0, PT, R2, R206, PT ;  /* 0x000000ce0200720c */ /* 0x000fe40003f06270 */
[----:B------:R-:W-:-:S02]  /*f390*/  FMNMX.FTZ R3, R168, R3, !PT ;  /* 0x00000003a8037209 */ /* 0x000fc40007810000 */
[----:B------:R-:W-:Y:S02]  /*f3a0*/  ISETP.LT.OR P0, PT, R2, R201, P0 ;  /* 0x000000c90200720c */ /* 0x000fe40000701670 */
[----:B------:R-:W-:Y:S02]  /*f3b0*/  FMNMX.FTZ R4, R177, R3, !PT ;  /* 0x00000003b1047209 */ /* 0x000fe40007810000 */
[----:B------:R-:W-:Y:S02]  /*f3c0*/  FMNMX.FTZ R3, R239, R62, !PT ;  /* 0x0000003eef037209 */ /* 0x000fe40007810000 */
[----:B------:R-:W-:Y:S02]  /*f3d0*/  FSEL R243, R64, -INF , !P0 ;  /* 0xff80000040f37808 */ /* 0x000fe40004000000 */
[----:B------:R-:W-:Y:S02]  /*f3e0*/  ISETP.GE.AND P0, PT, R0, R206, PT ;  /* 0x000000ce0000720c */ /* 0x000fe40003f06270 */
[----:B------:R-:W-:-:S02]  /*f3f0*/  FMNMX.FTZ R4, R214, R4, !PT ;  /* 0x00000004d6047209 */ /* 0x000fc40007810000 */
[----:B------:R-:W-:Y:S02]  /*f400*/  FMNMX.FTZ R3, R63, R3, !PT ;  /* 0x000000033f037209 */ /* 0x000fe40007810000 */
[----:B------:R-:W-:Y:S02]  /*f410*/  ISETP.LT.OR P0, PT, R0, R201, P0 ;  /* 0x000000c90000720c */ /* 0x000fe40000701670 */
[----:B------:R-:W-:Y:S02]  /*f420*/  FMNMX.FTZ R4, R215, R4, !PT ;  /* 0x00000004d7047209 */ /* 0x000fe40007810000 */
[----:B------:R-:W-:Y:S02]  /*f430*/  FMNMX.FTZ R3, R23, R3, !PT ;  /* 0x0000000317037209 */ /* 0x000fe40007810000 */
[----:B------:R-:W-:Y:S02]  /*f440*/  FSEL R244, R65, -INF , !P0 ;  /* 0xff80000041f47808 */ /* 0x000fe40004000000 */
[----:B------:R-:W-:-:S02]  /*f450*/  FMNMX.FTZ R4, R243, R4, !PT ;  /* 0x00000004f3047209 */ /* 0x000fc40007810000 */
[----:B------:R-:W-:Y:S02]  /*f460*/  FMNMX.FTZ R6, R24, R3, !PT ;  /* 0x0000000318067209 */ /* 0x000fe40007810000 */
[----:B------:R-:W-:Y:S02]  /*f470*/  FSEL R248, R43, -INF , !P1 ;  /* 0xff8000002bf87808 */ /* 0x000fe40004800000 */
[----:B------:R-:W-:Y:S01]  /*f480*/  FMNMX.FTZ R3, R238, R25, !PT ;  /* 0x00000019ee037209 */ /* 0x000fe20007810000 */
[----:B------:R-:W-:Y:S01]  /*f490*/  LDSM.16.MT88.4 R40, [R187+0x6000] ;  /* 0x00600000bb28783b */ /* 0x000fe20000004200 */
[----:B------:R-:W-:Y:S02]  /*f4a0*/  ISETP.GE.AND P1, PT, R2, R205, PT ;  /* 0x000000cd0200720c */ /* 0x000fe40003f26270 */
[----:B------:R-:W-:Y:S02]  /*f4b0*/  FMNMX.FTZ R4, R244, R4, !PT ;  /* 0x00000004f4047209 */ /* 0x000fe40007810000 */
[----:B------:R-:W-:-:S02]  /*f4c0*/  FSEL R229, R76, -INF , !P5 ;  /* 0xff8000004ce57808 */ /* 0x000fc40006800000 */
[----:B------:R-:W-:Y:S01]  /*f4d0*/  ISETP.NE.AND P5, PT, R5, RZ, PT ;  /* 0x000000ff0500720c */ /* 0x000fe20003fa5270 */
[----:B------:R-:W1:Y:S01]  /*f4e0*/  SHFL.BFLY PT, R7, R4, 0x2, 0x1f ;  /* 0x0c401f0004077f89 */ /* 0x000e6200000e0000 */
[----:B------:R-:W-:Y:S02]  /*f4f0*/  FMNMX.FTZ R6, R179, R6, !PT ;  /* 0x00000006b3067209 */ /* 0x000fe40007810000 */
[----:B------:R-:W-:Y:S02]  /*f500*/  FMNMX.FTZ R5, R26, R3, !PT ;  /* 0x000000031a057209 */ /* 0x000fe40007810000 */
[----:B------:R-:W-:Y:S02]  /*f510*/  ISETP.LT.OR P1, PT, R2, R200, P1 ;  /* 0x000000c80200720c */ /* 0x000fe40000f21670 */
[----:B------:R-:W-:Y:S02]  /*f520*/  ISETP.GE.AND P0, PT, R0, R205, PT ;  /* 0x000000cd0000720c */ /* 0x000fe40003f06270 */
[----:B------:R-:W-:-:S02]  /*f530*/  FMNMX.FTZ R6, R180, R6, !PT ;  /* 0x00000006b4067209 */ /* 0x000fc40007810000 */
[----:B------:R-:W-:Y:S02]  /*f540*/  FMNMX.FTZ R5, R27, R5, !PT ;  /* 0x000000051b057209 */ /* 0x000fe40007810000 */
[----:B------:R-:W-:Y:S02]  /*f550*/  FSEL R245, R66, -INF , !P1 ;  /* 0xff80000042f57808 */ /* 0x000fe40004800000 */
[----:B------:R-:W-:Y:S02]  /*f560*/  ISETP.GE.AND P1, PT, R2, R203, PT ;  /* 0x000000cb0200720c */ /* 0x000fe40003f26270 */
[----:B------:R-:W-:Y:S02]  /*f570*/  ISETP.LT.OR P0, PT, R0, R200, P0 ;  /* 0x000000c80000720c */ /* 0x000fe40000701670 */
[----:B------:R-:W-:Y:S02]  /*f580*/  FMNMX.FTZ R6, R170, R6, !PT ;  /* 0x00000006aa067209 */ /* 0x000fe40007810000 */
[----:B------:R-:W-:-:S02]  /*f590*/  FMNMX.FTZ R5, R28, R5, !PT ;  /* 0x000000051c057209 */ /* 0x000fc40007810000 */
[----:B------:R-:W-:Y:S02]  /*f5a0*/  ISETP.LT.OR P3, PT, R2, R199, P1 ;  /* 0x000000c70200720c */ /* 0x000fe40000f61670 */
[----:B------:R-:W-:Y:S02]  /*f5b0*/  FSEL R246, R67, -INF , !P0 ;  /* 0xff80000043f67808 */ /* 0x000fe40004000000 */
[C---:B------:R-:W-:Y:S02]  /*f5c0*/  ISETP.GE.AND P1, PT, R0.reuse, R204, PT ;  /* 0x000000cc0000720c */ /* 0x040fe40003f26270 */
[----:B------:R-:W-:Y:S02]  /*f5d0*/  FMNMX.FTZ R6, R171, R6, !PT ;  /* 0x00000006ab067209 */ /* 0x000fe40007810000 */
[----:B------:R-:W-:Y:S02]  /*f5e0*/  ISETP.GE.AND P0, PT, R0, R203, PT ;  /* 0x000000cb0000720c */ /* 0x000fe40003f06270 */
[----:B------:R-:W-:-:S02]  /*f5f0*/  FMNMX.FTZ R5, R57, R5, !PT ;  /* 0x0000000539057209 */ /* 0x000fc40007810000 */
[----:B------:R-:W-:Y:S02]  /*f600*/  FMNMX.FTZ R6, R221, R6, !PT ;  /* 0x00000006dd067209 */ /* 0x000fe40007810000 */
[C---:B------:R-:W-:Y:S02]  /*f610*/  ISETP.LT.OR P1, PT, R0.reuse, R202, P1 ;  /* 0x000000ca0000720c */ /* 0x040fe40000f21670 */
[----:B------:R-:W-:Y:S02]  /*f620*/  ISETP.LT.OR P0, PT, R0, R199, P0 ;  /* 0x000000c70000720c */ /* 0x000fe40000701670 */
        /* <DEDUP_REMOVED lines=8> */
[----:B------:R-:W-:Y:S01]  /*f6b0*/  FSEL R232, R77, -INF , !P2 ;  /* 0xff8000004de87808 */ /* 0x000fe20005000000 */
[----:B------:R-:W-:Y:S01]  /*f6c0*/  SHFL.BFLY PT, R15, R73, 0x1, 0x1f ;  /* 0x0c201f00490f7f89 */ /* 0x000fe200000e0000 */
[----:B------:R-:W-:-:S02]  /*f6d0*/  FMNMX.FTZ R6, R231, R5, !PT ;  /* 0x00000005e7067209 */ /* 0x000fc40007810000 */
[C---:B------:R-:W-:Y:S02]  /*f6e0*/  ISETP.GE.AND P2, PT, R2.reuse, R204, PT ;  /* 0x000000cc0200720c */ /* 0x040fe40003f46270 */
[----:B------:R-:W-:Y:S02]  /*f6f0*/  FMNMX.FTZ R0, R31, R0, !PT ;  /* 0x000000001f007209 */ /* 0x000fe40007810000 */
[----:B------:R-:W-:Y:S02]  /*f700*/  FMNMX.FTZ R4, R181, R4, !PT ;  /* 0x00000004b5047209 */ /* 0x000fe40007810000 */
[----:B------:R-:W-:Y:S02]  /*f710*/  FMNMX.FTZ R6, R247, R6, !PT ;  /* 0x00000006f7067209 */ /* 0x000fe40007810000 */
[----:B------:R-:W-:Y:S01]  /*f720*/  ISETP.LT.OR P2, PT, R2, R202, P2 ;  /* 0x000000ca0200720c */ /* 0x000fe20001741670 */
[----:B------:R-:W-:Y:S01]  /*f730*/  IMAD.WIDE.U32 R2, R9, -0x326172a9, RZ ;  /* 0xcd9e8d5709027825 */ /* 0x000fe200078e00ff */
[----:B------:R-:W-:-:S02]  /*f740*/  FMNMX.FTZ R5, R37, R0, !PT ;  /* 0x0000000025057209 */ /* 0x000fc40007810000 */
[----:B------:R-:W-:Y:S02]  /*f750*/  FMNMX.FTZ R4, R182, R4, !PT ;  /* 0x00000004b6047209 */ /* 0x000fe40007810000 */
[----:B------:R-:W-:Y:S02]  /*f760*/  FMNMX.FTZ R6, R248, R6, !PT ;  /* 0x00000006f8067209 */ /* 0x000fe40007810000 */
[----:B------:R-:W-:Y:S02]  /*f770*/  FSEL R225, R172, -INF , !P2 ;  /* 0xff800000ace17808 */ /* 0x000fe40005000000 */
[----:B------:R-:W-:Y:S02]  /*f780*/  FMNMX.FTZ R7, R165, R5, !PT ;  /* 0x00000005a5077209 */ /* 0x000fe40007810000 */
[----:B------:R-:W-:Y:S02]  /*f790*/  ISETP.NE.AND P2, PT, R8, RZ, PT ;  /* 0x000000ff0800720c */ /* 0x000fe40003f45270 */
[----:B------:R-:W-:-:S02]  /*f7a0*/  LOP3.LUT R18, R3, UR38, R16, 0x96, !PT ;  /* 0x0000002603127c12 */ /* 0x000fc4000f8e9610 */
[----:B------:R-:W-:Y:S02]  /*f7b0*/  LOP3.LUT R8, R3, UR38, R49, 0x96, !PT ;  /* 0x0000002603087c12 */ /* 0x000fe4000f8e9631 */
[----:B------:R-:W-:Y:S02]  /*f7c0*/  FMNMX.FTZ R0, R183, R4, !PT ;  /* 0x00000004b7007209 */ /* 0x000fe40007810000 */
[----:B------:R-:W-:Y:S01]  /*f7d0*/  FMNMX.FTZ R3, R245, R6, !PT ;  /* 0x00000006f5037209 */ /* 0x000fe20007810000 */
[----:B------:R-:W-:Y:S01]  /*f7e0*/  IMAD.WIDE.U32 R4, R8, -0x2daee0ad, RZ ;  /* 0xd2511f5308047825 */ /* 0x000fe200078e00ff */
[----:B------:R-:W-:Y:S02]  /*f7f0*/  FMNMX.FTZ R7, R164, R7, !PT ;  /* 0x00000007a4077209 */ /* 0x000fe40007810000 */
[----:B------:R-:W-:Y:S01]  /*f800*/  FMNMX.FTZ R6, R208, R0, !PT ;  /* 0x00000000d0067209 */ /* 0x000fe20007810000 */
[----:B------:R-:W-:Y:S01]  /*f810*/  IMAD.WIDE.U32 R8, R14, -0x326172a9, RZ ;  /* 0xcd9e8d570e087825 */ /* 0x000fe200078e00ff */
[----:B------:R-:W-:-:S02]  /*f820*/  FMNMX.FTZ R0, R246, R3, !PT ;  /* 0x00000003f6007209 */ /* 0x000fc40007810000 */
[----:B------:R-:W-:Y:S02]  /*f830*/  FMNMX.FTZ R3, R147, R7, !PT ;  /* 0x0000000793037209 */ /* 0x000fe40007810000 */
[----:B------:R-:W-:Y:S02]  /*f840*/  LOP3.LUT R12, R59, UR35, R2, 0x96, !PT ;  /* 0x000000233b0c7c12 */ /* 0x000fe4000f8e9602 */
[----:B------:R-:W-:Y:S02]  /*f850*/  FMNMX.FTZ R3, R166, R3, !PT ;  /* 0x00000003a6037209 */ /* 0x000fe40007810000 */
[----:B------:R-:W-:Y:S01]  /*f860*/  FMNMX.FTZ R6, R229, R6, !PT ;  /* 0x00000006e5067209 */ /* 0x000fe20007810000 */
[----:B------:R-:W-:Y:S01]  /*f870*/  IMAD.WIDE.U32 R12, R12, -0x2daee0ad, RZ ;  /* 0xd2511f530c0c7825 */ /* 0x000fe200078e00ff */
[----:B------:R-:W-:Y:S02]  /*f880*/  FMNMX.FTZ R3, R209, R3, !PT ;  /* 0x00000003d1037209 */ /* 0x000fe40007810000 */
[----:B------:R-:W-:-:S02]  /*f890*/  LOP3.LUT R61, R11, UR38, R16, 0x96, !PT ;  /* 0x000000260b3d7c12 */ /* 0x000fc4000f8e9610 */
[----:B------:R-:W1:Y:S01]  /*f8a0*/  SHFL.BFLY PT, R16, R0, 0x2, 0x1f ;  /* 0x0c401f0000107f89 */ /* 0x000e6200000e0000 */
[----:B------:R-:W-:Y:S02]  /*f8b0*/  FSEL R219, R173, -INF , !P1 ;  /* 0xff800000addb7808 */ /* 0x000fe40004800000 */
[----:B------:R-:W-:Y:S02]  /*f8c0*/  LOP3.LUT R14, R9, UR35, R2, 0x96, !PT ;  /* 0x00000023090e7c12 */ /* 0x000fe4000f8e9602 */
[----:B------:R-:W-:Y:S02]  /*f8d0*/  FSEL R173, R150, -INF , !P2 ;  /* 0xff80000096ad7808 */ /* 0x000fe40005000000 */
[----:B------:R-:W-:Y:S02]  /*f8e0*/  FMNMX.FTZ R2, R211, R3, !PT ;  /* 0x00000003d3027209 */ /* 0x000fe40007810000 */
[----:B------:R-:W-:Y:S02]  /*f8f0*/  FMNMX.FTZ R6, R232, R6, !PT ;  /* 0x00000006e8067209 */ /* 0x000fe40007810000 */
[----:B------:R-:W-:-:S02]  /*f900*/  FSEL R178, R151, -INF , !P5 ;  /* 0xff80000097b27808 */ /* 0x000fc40006800000 */
[----:B------:R-:W-:Y:S02]  /*f910*/  FMNMX.FTZ R2, R173, R2, !PT ;  /* 0x00000002ad027209 */ /* 0x000fe40007810000 */
[----:B------:R-:W-:Y:S02]  /*f920*/  FMNMX.FTZ R6, R225, R6, !PT ;  /* 0x00000006e1067209 */ /* 0x000fe40007810000 */
[----:B------:R-:W-:Y:S02]  /*f930*/  LOP3.LUT R17, R13, UR29, R4, 0x96, !PT ;  /* 0x0000001d0d117c12 */ /* 0x000fe4000f8e9604 */
[----:B------:R-:W-:Y:S02]  /*f940*/  FSEL R218, R78, -INF , !P6 ;  /* 0xff8000004eda7808 */ /* 0x000fe40007000000 */
[----:B------:R-:W-:Y:S01]  /*f950*/  FMNMX.FTZ R4, R178, R2, !PT ;  /* 0x00000002b2047209 */ /* 0x000fe20007810000 */
[----:B------:R-:W-:Y:S01]  /*f960*/  IMAD.WIDE.U32 R2, R18, -0x2daee0ad, RZ ;  /* 0xd2511f5312027825 */ /* 0x000fe200078e00ff */
[----:B------:R-:W-:-:S02]  /*f970*/  FMNMX.FTZ R6, R219, R6, !PT ;  /* 0x00000006db067209 */ /* 0x000fc40007810000 */
[----:B------:R-:W-:Y:S01]  /*f980*/  FSEL R220, R79, -INF , !P4 ;  /* 0xff8000004fdc7808 */ /* 0x000fe20006000000 */
[----:B------:R-:W-:Y:S01]  /*f990*/  IMAD.WIDE.U32 R50, R17, -0x326172a9, RZ ;  /* 0xcd9e8d5711327825 */ /* 0x000fe200078e00ff */
[----:B------:R-:W-:Y:S01]  /*f9a0*/  FMNMX.FTZ R4, R218, R4, !PT ;  /* 0x00000004da047209 */ /* 0x000fe20007810000 */
[----:B------:R-:W2:Y:S01]  /*f9b0*/  SHFL.BFLY PT, R71, R6, 0x2, 0x1f ;  /* 0x0c401f0006477f89 */ /* 0x000ea200000e0000 */
[----:B------:R-:W-:Y:S02]  /*f9c0*/  FSEL R222, R174, -INF , !P3 ;  /* 0xff800000aede7808 */ /* 0x000fe40005800000 */
[----:B------:R-:W-:Y:S02]  /*f9d0*/  FMNMX.FTZ R7, R220, R4, !PT ;  /* 0x00000004dc077209 */ /* 0x000fe40007810000 */
[----:B------:R-:W-:Y:S02]  /*f9e0*/  FSEL R226, R175, -INF , !P0 ;  /* 0xff800000afe27808 */ /* 0x000fe40004000000 */
[----:B------:R-:W-:-:S02]  /*f9f0*/  FMNMX.FTZ R70, R222, R7, !PT ;  /* 0x00000007de467209 */ /* 0x000fc40007810000 */
[----:B-1----:R-:W-:Y:S02]  /*fa00*/  FMNMX.FTZ R0, R0, R16, !PT ;  /* 0x0000001000007209 */ /* 0x002fe40007810000 */
[----:B------:R-:W-:Y:S02]  /*fa10*/  FMNMX.FTZ R70, R226, R70, !PT ;  /* 0x00000046e2467209 */ /* 0x000fe40007810000 */
[----:B------:R-:W-:Y:S01]  /*fa20*/  FMNMX.FTZ R73, R73, R15, !PT ;  /* 0x0000000f49497209 */ /* 0x000fe20007810000 */
[----:B------:R-:W1:Y:S01]  /*fa30*/  SHFL.BFLY PT, R72, R0, 0x1, 0x1f ;  /* 0x0c201f0000487f89 */ /* 0x000e6200000e0000 */
[----:B------:R-:W-:Y:S01]  /*fa40*/  IMAD.WIDE.U32 R14, R14, -0x2daee0ad, RZ ;  /* 0xd2511f530e0e7825 */ /* 0x000fe200078e00ff */
[----:B------:R-:W-:Y:S02]  /*fa50*/  LOP3.LUT R3, R3, UR34, R36, 0x96, !PT ;  /* 0x0000002203037c12 */ /* 0x000fe4000f8e9624 */
[----:B------:R-:W3:Y:S01]  /*fa60*/  SHFL.BFLY PT, R16, R70, 0x2, 0x1f ;  /* 0x0c401f0046107f89 */ /* 0x000ee200000e0000 */
[C---:B------:R-:W-:Y:S01]  /*fa70*/  FMUL.FTZ R13, R73.reuse, UR39 ;  /* 0x00000027490d7c20 */ /* 0x040fe20008410000 */
[----:B------:R-:W-:-:S02]  /*fa80*/  FSETP.NEU.FTZ.AND P3, PT, R73, -INF , PT ;  /* 0xff8000004900780b */ /* 0x000fc40003f7d000 */
[----:B------:R-:W-:Y:S02]  /*fa90*/  LOP3.LUT R15, R15, UR29, R2, 0x96, !PT ;  /* 0x0000001d0f0f7c12 */ /* 0x000fe4000f8e9602 */
[----:B------:R-:W-:Y:S02]  /*faa0*/  FSEL R13, R13, RZ, P3 ;  /* 0x000000ff0d0d7208 */ /* 0x000fe40001800000 */
[----:B--2---:R-:W-:Y:S01]  /*fab0*/  FMNMX.FTZ R71, R6, R71, !PT ;  /* 0x0000004706477209 */ /* 0x004fe20007810000 */
[----:B------:R-:W-:Y:S01]  /*fac0*/  IMAD.WIDE.U32 R44, R15, -0x326172a9, RZ ;  /* 0xcd9e8d570f2c7825 */ /* 0x000fe200078e00ff */
[----:B------:R-:W-:-:S03]  /*fad0*/  LOP3.LUT R5, R5, UR34, R176, 0x96, !PT ;  /* 0x0000002205057c12 */ /* 0x000fc6000f8e96b0 */
[----:B------:R-:W-:Y:S01]  /*fae0*/  FFMA.FTZ R2, R19, UR39, -R13 ;  /* 0x0000002713027c23 */ /* 0x000fe2000801080d */
[----:B------:R-:W-:Y:S01]  /*faf0*/  LOP3.LUT R11, R11, UR38, R49, 0x96, !PT ;  /* 0x000000260b0b7c12 */ /* 0x000fe2000f8e9631 */
[----:B------:R-:W2:Y:S02]  /*fb00*/  SHFL.BFLY PT, R18, R71, 0x1, 0x1f ;  /* 0x0c201f0047127f89 */ /* 0x000ea400000e0000 */
[----:B------:R4:W-:Y:S01]  /*fb10*/  MUFU.EX2 R242, R2 ;  /* 0x0000000200f27308 */ /* 0x0009e20000000800 */
[----:B------:R-:W-:Y:S01]  /*fb20*/  IMAD.WIDE.U32 R4, R5, -0x326172a9, RZ ;  /* 0xcd9e8d5705047825 */ /* 0x000fe200078e00ff */
[----:B-1----:R-:W-:Y:S02]  /*fb30*/  FMNMX.FTZ R72, R0, R72, !PT ;  /* 0x0000004800487209 */ /* 0x002fe40007810000 */
[----:B------:R-:W-:Y:S02]  /*fb40*/  LOP3.LUT R15, R51, UR25, R4, 0x96, !PT ;  /* 0x00000019330f7c12 */ /* 0x000fe4000f8e9604 */
[----:B---3--:R-:W-:Y:S01]  /*fb50*/  FMNMX.FTZ R70, R70, R16, !PT ;  /* 0x0000001046467209 */ /* 0x008fe20007810000 */
[----:B------:R-:W-:Y:S01]  /*fb60*/  FMUL.FTZ R0, R72, UR39 ;  /* 0x0000002748007c20 */ /* 0x000fe20008410000 */
[----:B------:R-:W-:Y:S01]  /*fb70*/  LOP3.LUT R7, R5, UR33, R58, 0x96, !PT ;  /* 0x0000002105077c12 */ /* 0x000fe2000f8e963a */
[----:B------:R-:W-:Y:S01]  /*fb80*/  FFMA.FTZ R5, R20, UR39, -R13 ;  /* 0x0000002714057c23 */ /* 0x000fe2000801080d */
[----:B------:R-:W-:Y:S01]  /*fb90*/  FSETP.NEU.FTZ.AND P2, PT, R72, -INF , PT ;  /* 0xff8000004800780b */ /* 0x000fe20003f5d000 */
[----:B------:R-:W1:Y:S01]  /*fba0*/  SHFL.BFLY PT, R19, R70, 0x1, 0x1f ;  /* 0x0c201f0046137f89 */ /* 0x000e6200000e0000 */
[----:B------:R-:W-:Y:S01]  /*fbb0*/  IMAD.WIDE.U32 R52, R15, -0x2daee0ad, RZ ;  /* 0xd2511f530f347825 */ /* 0x000fe200078e00ff */
[----:B------:R3:W-:Y:S03]  /*fbc0*/  MUFU.EX2 R241, R5 ;  /* 0x0000000500f17308 */ /* 0x0007e60000000800 */
[----:B----4-:R-:W-:Y:S01]  /*fbd0*/  IMAD.WIDE.U32 R2, R3, -0x326172a9, RZ ;  /* 0xcd9e8d5703027825 */ /* 0x010fe200078e00ff */
[----:B--2---:R-:W-:-:S03]  /*fbe0*/  FMNMX.FTZ R71, R71, R18, !PT ;  /* 0x0000001247477209 */ /* 0x004fc60007810000 */
[----:B------:R-:W-:Y:S01]  /*fbf0*/  IMAD.WIDE.U32 R6, R7, -0x2daee0ad, RZ ;  /* 0xd2511f5307067825 */ /* 0x000fe200078e00ff */
[----:B------:R-:W-:Y:S02]  /*fc00*/  LOP3.LUT R3, R3, UR33, R8, 0x96, !PT ;  /* 0x0000002103037c12 */ /* 0x000fe4000f8e9608 */
[----:B------:R-:W-:Y:S02]  /*fc10*/  LOP3.LUT R4, R45, UR25, R2, 0x96, !PT ;  /* 0x000000192d047c12 */ /* 0x000fe4000f8e9602 */
[----:B------:R-:W-:Y:S01]  /*fc20*/  LOP3.LUT R12, R7, UR23, R12, 0x96, !PT ;  /* 0x00000017070c7c12 */ /* 0x000fe2000f8e960c */
[----:B------:R-:W-:Y:S01]  /*fc30*/  IMAD.WIDE.U32 R2, R3, -0x2daee0ad, RZ ;  /* 0xd2511f5303027825 */ /* 0x000fe200078e00ff */
[----:B------:R-:W-:-:S03]  /*fc40*/  FSETP.NEU.FTZ.AND P1, PT, R71, -INF , PT ;  /* 0xff8000004700780b */ /* 0x000fc60003f3d000 */
[--C-:B---3--:R-:W-:Y:S01]  /*fc50*/  FFMA.FTZ R5, R21, UR39, -R13.reuse ;  /* 0x0000002715057c23 */ /* 0x108fe2000801080d */
[----:B------:R-:W-:Y:S01]  /*fc60*/  LOP3.LUT R15, R3, UR23, R14, 0x96, !PT ;  /* 0x00000017030f7c12 */ /* 0x000fe2000f8e960e */
[----:B------:R-:W-:Y:S01]  /*fc70*/  IMAD.WIDE.U32 R46, R4, -0x2daee0ad, RZ ;  /* 0xd2511f53042e7825 */ /* 0x000fe200078e00ff */
[----:B------:R-:W-:Y:S01]  /*fc80*/  FSEL R14, R0, RZ, P2 ;  /* 0x000000ff000e7208 */ /* 0x000fe20001000000 */
[----:B------:R2:W-:Y:S02]  /*fc90*/  MUFU.EX2 R235, R5 ;  /* 0x0000000500eb7308 */ /* 0x0005e40000000800 */
[----:B------:R-:W-:Y:S01]  /*fca0*/  FFMA.FTZ R4, R22, UR39, -R13 ;  /* 0x0000002716047c23 */ /* 0x000fe2000801080d */
[----:B------:R-:W-:Y:S01]  /*fcb0*/  IMAD.WIDE.U32 R38, R12, -0x326172a9, RZ ;  /* 0xcd9e8d570c267825 */ /* 0x000fe200078e00ff */
[----:B------:R-:W-:-:S03]  /*fcc0*/  LOP3.LUT R17, R47, UR20, R2, 0x96, !PT ;  /* 0x000000142f117c12 */ /* 0x000fc6000f8e9602 */
[--C-:B------:R-:W-:Y:S01]  /*fcd0*/  FFMA.FTZ R0, R23, UR39, -R14.reuse ;  /* 0x0000002717007c23 */ /* 0x100fe2000801080e */
[----:B------:R-:W-:Y:S01]  /*fce0*/  FFMA.FTZ R2, R24, UR39, -R14 ;  /* 0x0000002718027c23 */ /* 0x000fe2000801080e */
[----:B------:R-:W-:Y:S01]  /*fcf0*/  IMAD.WIDE.U32 R34, R15, -0x326172a9, RZ ;  /* 0xcd9e8d570f227825 */ /* 0x000fe200078e00ff */
[----:B-1----:R-:W-:Y:S01]  /*fd00*/  FMNMX.FTZ R70, R70, R19, !PT ;  /* 0x0000001346467209 */ /* 0x002fe20007810000 */
[----:B------:R1:W-:Y:S03]  /*fd10*/  MUFU.EX2 R234, R4 ;  /* 0x0000000400ea7308 */ /* 0x0003e60000000800 */
[----:B------:R-:W-:-:S05]  /*fd20*/  FSETP.NEU.FTZ.AND P0, PT, R70, -INF , PT ;  /* 0xff8000004600780b */ /* 0x000fca0003f1d000 */
[----:B------:R3:W-:Y:S01]  /*fd30*/  MUFU.EX2 R212, R0 ;  /* 0x0000000000d47308 */ /* 0x0007e20000000800 */
[----:B--2---:R-:W-:-:S07]  /*fd40*/  LOP3.LUT R5, R53, UR20, R6, 0x96, !PT ;  /* 0x0000001435057c12 */ /* 0x004fce000f8e9606 */
[----:B------:R2:W4:Y:S01]  /*fd50*/  MUFU.EX2 R213, R2 ;  /* 0x0000000200d57308 */ /* 0x0005220000000800 */
[----:B-1----:R-:W-:-:S03]  /*fd60*/  IMAD.WIDE.U32 R4, R5, -0x326172a9, RZ ;  /* 0xcd9e8d5705047825 */ /* 0x002fc600078e00ff */
[C---:B------:R-:W-:Y:S02]  /*fd70*/  LOP3.LUT R3, R4.reuse, 0xffff, RZ, 0xc0, !PT ;  /* 0x0000ffff04037812 */ /* 0x040fe400078ec0ff */
[----:B------:R-:W-:Y:S01]  /*fd80*/  SHF.R.U32.HI R15, RZ, 0x18, R4 ;  /* 0x00000018ff0f7819 */ /* 0x000fe20000011604 */
[----:B---3--:R-:W-:Y:S01]  /*fd90*/  FMUL.FTZ R0, R71, UR39 ;  /* 0x0000002747007c20 */ /* 0x008fe20008410000 */
[----:B------:R-:W-:Y:S02]  /*fda0*/  SHF.R.U32.HI R7, RZ, 0x8, R3 ;  /* 0x00000008ff077819 */ /* 0x000fe40000011603 */
[----:B------:R-:W-:Y:S02]  /*fdb0*/  LOP3.LUT R16, R4, 0xff, RZ, 0xc0, !PT ;  /* 0x000000ff04107812 */ /* 0x000fe400078ec0ff */
[----:B------:R-:W-:Y:S02]  /*fdc0*/  FSEL R0, R0, RZ, P1 ;  /* 0x000000ff00007208 */ /* 0x000fe40000800000 */
[----:B------:R-:W-:-:S02]  /*fdd0*/  PRMT R23, R16, 0x5410, R7 ;  /* 0x0000541010177816 */ /* 0x000fc40000000007 */
[----:B--2---:R-:W-:Y:S01]  /*fde0*/  SHF.R.U32.HI R2, RZ, 0x10, R4 ;  /* 0x00000010ff027819 */ /* 0x004fe20000011604 */
[----:B------:R-:W-:Y:S01]  /*fdf0*/  FFMA.FTZ R12, R25, UR39, -R0 ;  /* 0x00000027190c7c23 */ /* 0x000fe20008010800 */
[----:B------:R-:W-:Y:S01]  /*fe00*/  LOP3.LUT R4, R5, UR16, R38, 0x96, !PT ;  /* 0x0000001005047c12 */ /* 0x000fe2000f8e9626 */
[--C-:B------:R-:W-:Y:S01]  /*fe10*/  FFMA.FTZ R7, R28, UR39, -R0.reuse ;  /* 0x000000271c077c23 */ /* 0x100fe20008010800 */
[----:B------:R-:W-:Y:S01]  /*fe20*/  LOP3.LUT R6, R2, 0xff, RZ, 0xc0, !PT ;  /* 0x000000ff02067812 */ /* 0x000fe200078ec0ff */
[----:B------:R-:W-:Y:S01]  /*fe30*/  IMAD.WIDE.U32 R2, R17, -0x326172a9, RZ ;  /* 0xcd9e8d5711027825 */ /* 0x000fe200078e00ff */
[----:B------:R1:W-:Y:S01]  /*fe40*/  MUFU.EX2 R233, R12 ;  /* 0x0000000c00e97308 */ /* 0x0003e20000000800 */
[----:B------:R-:W-:Y:S02]  /*fe50*/  LOP3.LUT R16, R4, 0xff, RZ, 0xc0, !PT ;  /* 0x000000ff04107812 */ /* 0x000fe400078ec0ff */
[----:B------:R-:W-:Y:S01]  /*fe60*/  PRMT R22, R6, 0x5410, R15 ;  /* 0x0000541006167816 */ /* 0x000fe2000000000f */
[----:B------:R-:W-:Y:S01]  /*fe70*/  FFMA.FTZ R6, R26, UR39, -R0 ;  /* 0x000000271a067c23 */ /* 0x000fe20008010800 */
[----:B------:R-:W-:-:S02]  /*fe80*/  LOP3.LUT R17, R2, 0xffff, RZ, 0xc0, !PT ;  /* 0x0000ffff02117812 */ /* 0x000fc400078ec0ff */
[----:B------:R-:W-:Y:S01]  /*fe90*/  LOP3.LUT R18, R2, 0xff, RZ, 0xc0, !PT ;  /* 0x000000ff02127812 */ /* 0x000fe200078ec0ff */
[----:B------:R2:W-:Y:S01]  /*fea0*/  MUFU.EX2 R154, R6 ;  /* 0x00000006009a7308 */ /* 0x0005e20000000800 */
[--C-:B------:R-:W-:Y:S02]  /*feb0*/  SHF.R.U32.HI R20, RZ, 0x10, R2.reuse ;  /* 0x00000010ff147819 */ /* 0x100fe40000011602 */
[----:B------:R-:W-:Y:S02]  /*fec0*/  SHF.R.U32.HI R21, RZ, 0x18, R2 ;  /* 0x00000018ff157819 */ /* 0x000fe40000011602 */
[----:B------:R-:W-:Y:S02]  /*fed0*/  LOP3.LUT R2, R4, 0xffff, RZ, 0xc0, !PT ;  /* 0x0000ffff04027812 */ /* 0x000fe400078ec0ff */
[----:B------:R-:W-:Y:S01]  /*fee0*/  LOP3.LUT R5, R3, UR16, R34, 0x96, !PT ;  /* 0x0000001003057c12 */ /* 0x000fe2000f8e9622 */
[----:B------:R-:W-:Y:S01]  /*fef0*/  FFMA.FTZ R3, R27, UR39, -R0 ;  /* 0x000000271b037c23 */ /* 0x000fe20008010800 */
[----:B-1----:R-:W-:Y:S01]  /*ff00*/  FMUL.FTZ R12, R70, UR39 ;  /* 0x00000027460c7c20 */ /* 0x002fe20008410000 */
[----:B------:R-:W-:Y:S01]  /*ff10*/  SHF.R.U32.HI R15, RZ, 0x18, R4 ;  /* 0x00000018ff0f7819 */ /* 0x000fe20000011604 */
[----:B------:R1:W-:Y:S01]  /*ff20*/  MUFU.EX2 R210, R7 ;  /* 0x0000000700d27308 */ /* 0x0003e20000000800 */
[----:B------:R-:W-:Y:S02]  /*ff30*/  LDSM.16.MT88.4 R24, [R188+0x6000] ;  /* 0x00600000bc18783b */ /* 0x000fe40000004200 */
[----:B------:R-:W-:-:S02]  /*ff40*/  FSEL R12, R12, RZ, P0 ;  /* 0x000000ff0c0c7208 */ /* 0x000fc40000000000 */
[----:B--2---:R-:W-:Y:S02]  /*ff50*/  SHF.R.U32.HI R6, RZ, 0x10, R4 ;  /* 0x00000010ff067819 */ /* 0x004fe40000011604 */
[----:B------:R-:W-:Y:S01]  /*ff60*/  SHF.R.U32.HI R4, RZ, 0x8, R2 ;  /* 0x00000008ff047819 */ /* 0x000fe20000011602 */
[----:B------:R2:W3:Y:S01]  /*ff70*/  MUFU.EX2 R152, R3 ;  /* 0x0000000300987308 */ /* 0x0004e20000000800 */
[----:B------:R-:W-:Y:S02]  /*ff80*/  SHF.R.U32.HI R2, RZ, 0x8, R17 ;  /* 0x00000008ff027819 */ /* 0x000fe40000011611 */
[----:B------:R-:W-:Y:S02]  /*ff90*/  PRMT R29, R16, 0x5410, R4 ;  /* 0x00005410101d7816 */ /* 0x000fe40000000004 */
[----:B------:R-:W-:Y:S01]  /*ffa0*/  PRMT R16, R18, 0x5410, R2 ;  /* 0x0000541012107816 */ /* 0x000fe20000000002 */
[----:B------:R-:W-:Y:S01]  /*ffb0*/  FFMA.FTZ R2, R30, UR39, -R12 ;  /* 0x000000271e027c23 */ /* 0x000fe2000801080c */
[----:B-1----:R-:W-:-:S03]  /*ffc0*/  LOP3.LUT R7, R20, 0xff, RZ, 0xc0, !PT ;  /* 0x000000ff14077812 */ /* 0x002fc600078ec0ff */
[----:B------:R1:W-:Y:S01]  /*ffd0*/  MUFU.EX2 R228, R2 ;  /* 0x0000000200e47308 */ /* 0x0003e20000000800 */
[----:B------:R-:W-:Y:S02]  /*ffe0*/  PRMT R7, R7, 0x5410, R21 ;  /* 0x0000541007077816 */ /* 0x000fe40000000015 */
[----:B--2---:R-:W-:Y:S02]  /*fff0*/  LOP3.LUT R3, R6, 0xff, RZ, 0xc0, !PT ;  /* 0x000000ff06037812 */ /* 0x004fe400078ec0ff */
[----:B------:R-:W-:Y:S02]  /*10000*/  SHF.R.U32.HI R6, RZ, 0x18, R5 ;  /* 0x00000018ff067819 */ /* 0x000fe40000011605 */
[----:B------:R-:W-:Y:S02]  /*10010*/  PRMT R32, R3, 0x5410, R15 ;  /* 0x0000541003207816 */ /* 0x000fe4000000000f */
[C---:B------:R-:W-:Y:S02]  /*10020*/  LOP3.LUT R3, R5.reuse, 0xffff, RZ, 0xc0, !PT ;  /* 0x0000ffff05037812 */ /* 0x040fe400078ec0ff */
[----:B------:R-:W-:-:S02]  /*10030*/  LOP3.LUT R15, R5, 0xff, RZ, 0xc0, !PT ;  /* 0x000000ff050f7812 */ /* 0x000fc400078ec0ff */
[----:B-1----:R-:W-:Y:S01]  /*10040*/  SHF.R.U32.HI R2, RZ, 0x10, R5 ;  /* 0x00000010ff027819 */ /* 0x002fe20000011605 */
[----:B------:R-:W-:Y:S01]  /*10050*/  FFMA.FTZ R5, R31, UR39, -R12 ;  /* 0x000000271f057c23 */ /* 0x000fe2000801080c */
[----:B------:R-:W-:Y:S02]  /*10060*/  SHF.R.U32.HI R4, RZ, 0x8, R3 ;  /* 0x00000008ff047819 */ /* 0x000fe40000011603 */
[----:B------:R-:W-:Y:S01]  /*10070*/  FSEL R3, R73, RZ, P3 ;  /* 0x000000ff49037208 */ /* 0x000fe20001800000 */
[----:B------:R1:W-:Y:S01]  /*10080*/  MUFU.EX2 R230, R5 ;  /* 0x0000000500e67308 */ /* 0x0003e20000000800 */
[----:B------:R-:W-:Y:S02]  /*10090*/  LOP3.LUT R2, R2, 0xff, RZ, 0xc0, !PT ;  /* 0x000000ff02027812 */ /* 0x000fe400078ec0ff */
[----:B------:R-:W-:Y:S01]  /*100a0*/  PRMT R28, R15, 0x5410, R4 ;  /* 0x000054100f1c7816 */ /* 0x000fe20000000004 */
[----:B------:R-:W-:Y:S01]  /*100b0*/  FADD.FTZ R33, R240, -R3 ;  /* 0x80000003f0217221 */ /* 0x000fe20000010000 */
[----:B------:R-:W-:Y:S01]  /*100c0*/  PRMT R17, R2, 0x5410, R6 ;  /* 0x0000541002117816 */ /* 0x000fe20000000006 */
[----:B------:R-:W-:Y:S01]  /*100d0*/  FFMA.FTZ R2, R37, UR39, -R12 ;  /* 0x0000002725027c23 */ /* 0x000fe2000801080c */
[----:B------:R-:W-:-:S02]  /*100e0*/  FSEL R4, R72, RZ, P2 ;  /* 0x000000ff48047208 */ /* 0x000fc40001000000 */
[----:B------:R-:W-:Y:S01]  /*100f0*/  FSEL R3, R71, RZ, P1 ;  /* 0x000000ff47037208 */ /* 0x000fe20000800000 */
[----:B------:R2:W5:Y:S01]  /*10100*/  MUFU.EX2 R227, R2 ;  /* 0x0000000200e37308 */ /* 0x0005620000000800 */
[----:B------:R-:W-:Y:S01]  /*10110*/  PRMT R240, R236, 0x7054, R236 ;  /* 0x00007054ecf07816 */ /* 0x000fe200000000ec */
[----:B------:R-:W-:Y:S02]  /*10120*/  FADD.FTZ R34, R239, -R4 ;  /* 0x80000004ef227221 */ /* 0x000fe40000010000 */
[----:B------:R-:W-:Y:S01]  /*10130*/  FADD.FTZ R6, R238, -R3 ;  /* 0x80000003ee067221 */ /* 0x000fe20000010000 */
[----:B------:R-:W-:Y:S01]  /*10140*/  FFMA.FTZ R3, R60, UR39, -R12 ;  /* 0x000000273c037c23 */ /* 0x000fe2000801080c */
[--C-:B------:R-:W-:Y:S02]  /*10150*/  HSET2.LE.AND R4, R22, R240.reuse, PT ;  /* 0x000000f016047233 */ /* 0x100fe40003803000 */
[----:B-1----:R-:W-:Y:S01]  /*10160*/  FSEL R5, R70, RZ, P0 ;  /* 0x000000ff46057208 */ /* 0x002fe20000000000 */
[----:B------:R1:W-:Y:S01]  /*10170*/  MUFU.EX2 R69, R3 ;  /* 0x0000000300457308 */ /* 0x0003e20000000800 */
[----:B------:R-:W-:Y:S01]  /*10180*/  FMUL.FTZ R6, R6, UR39 ;  /* 0x0000002706067c20 */ /* 0x000fe20008410000 */
[----:B------:R-:W-:-:S02]  /*10190*/  HSET2.LE.AND R7, R7, R240, PT ;  /* 0x000000f007077233 */ /* 0x000fc40003803000 */
[----:B------:R-:W-:Y:S01]  /*101a0*/  FADD.FTZ R15, R237, -R5 ;  /* 0x80000005ed0f7221 */ /* 0x000fe20000010000 */
[----:B----4-:R-:W-:Y:S02]  /*101b0*/  F2FP.F16.F32.PACK_AB R5, R213, R212 ;  /* 0x000000d4d505723e */ /* 0x010fe400000000ff */
[----:B--2---:R-:W-:Y:S01]  /*101c0*/  HSET2.LE.AND R2, R23, R240, PT ;  /* 0x000000f017027233 */ /* 0x004fe20003803000 */
[----:B------:R-:W2:Y:S01]  /*101d0*/  MUFU.EX2 R145, R6 ;  /* 0x0000000600917308 */ /* 0x000ea20000000800 */
[----:B------:R-:W4:Y:S01]  /*101e0*/  LDSM.16.MT88.4 R20, [R185+0x6000] ;  /* 0x00600000b914783b */ /* 0x000f220000004200 */
[----:B------:R-:W-:Y:S01]  /*101f0*/  LOP3.LUT R19, R4, R5, RZ, 0xc0, !PT ;  /* 0x0000000504137212 */ /* 0x000fe200078ec0ff */
[----:B------:R-:W-:Y:S01]  /*10200*/  FMUL.FTZ R15, R15, UR39 ;  /* 0x000000270f0f7c20 */ /* 0x000fe20008410000 */
[----:B---3--:R-:W-:Y:S02]  /*10210*/  F2FP.F16.F32.PACK_AB R4, R210, R152 ;  /* 0x00000098d204723e */ /* 0x008fe400000000ff */
[----:B-----5:R-:W-:-:S02]  /*10220*/  F2FP.F16.F32.PACK_AB R5, R227, R230 ;  /* 0x000000e6e305723e */ /* 0x020fc400000000ff */
[----:B-1----:R-:W-:Y:S01]  /*10230*/  F2FP.F16.F32.PACK_AB R3, R234, R235 ;  /* 0x000000ebea03723e */ /* 0x002fe200000000ff */
[----:B------:R-:W1:Y:S01]  /*10240*/  MUFU.EX2 R144, R15 ;  /* 0x0000000f00907308 */ /* 0x000e620000000800 */
[----:B------:R-:W-:Y:S02]  /*10250*/  LOP3.LUT R7, R7, R5, RZ, 0xc0, !PT ;  /* 0x0000000507077212 */ /* 0x000fe400078ec0ff */
[----:B------:R-:W-:Y:S02]  /*10260*/  LOP3.LUT R18, R2, R3, RZ, 0xc0, !PT ;  /* 0x0000000302127212 */ /* 0x000fe400078ec0ff */
[--C-:B------:R-:W-:Y:S02]  /*10270*/  HSET2.LE.AND R2, R29, R240.reuse, PT ;  /* 0x000000f01d027233 */ /* 0x100fe40003803000 */
[----:B------:R-:W-:Y:S01]  /*10280*/  F2FP.F16.F32.PACK_AB R3, R241, R242 ;  /* 0x000000f2f103723e */ /* 0x000fe200000000ff */
[-C--:B--2---:R-:W-:Y:S01]  /*10290*/  FMUL.FTZ R92, R92, R145.reuse ;  /* 0x000000915c5c7220 */ /* 0x084fe20000410000 */
[--C-:B------:R-:W-:Y:S01]  /*102a0*/  HSET2.LE.AND R6, R16, R240.reuse, PT ;  /* 0x000000f010067233 */ /* 0x100fe20003803000 */
[----:B------:R-:W-:Y:S01]  /*102b0*/  FMUL.FTZ R93, R93, R145 ;  /* 0x000000915d5d7220 */ /* 0x000fe20000410000 */
[----:B------:R-:W-:Y:S01]  /*102c0*/  LOP3.LUT R16, R2, R3, RZ, 0xc0, !PT ;  /* 0x0000000302107212 */ /* 0x000fe200078ec0ff */
[-C--:B------:R-:W-:Y:S01]  /*102d0*/  FMUL.FTZ R96, R96, R145.reuse ;  /* 0x0000009160607220 */ /* 0x080fe20000410000 */
[--C-:B------:R-:W-:Y:S01]  /*102e0*/  HSET2.LE.AND R2, R28, R240.reuse, PT ;  /* 0x000000f01c027233 */ /* 0x100fe20003803000 */
[----:B------:R-:W-:Y:S01]  /*102f0*/  FMUL.FTZ R97, R97, R145 ;  /* 0x0000009161617220 */ /* 0x000fe20000410000 */
[----:B------:R-:W-:Y:S01]  /*10300*/  LOP3.LUT R6, R6, R4, RZ, 0xc0, !PT ;  /* 0x0000000406067212 */ /* 0x000fe200078ec0ff */
[--C-:B------:R-:W-:Y:S01]  /*10310*/  FFMA.FTZ R4, R56, UR39, -R13.reuse ;  /* 0x0000002738047c23 */ /* 0x100fe2000801080d */
[----:B------:R-:W2:Y:S01]  /*10320*/  LDSM.16.MT88.4 R28, [R186+0x6000] ;  /* 0x00600000ba1c783b */ /* 0x000ea20000004200 */
[----:B------:R-:W-:Y:S01]  /*10330*/  F2FP.F16.F32.PACK_AB R3, R154, R233 ;  /* 0x000000e99a03723e */ /* 0x000fe200000000ff */
[----:B------:R-:W-:Y:S01]  /*10340*/  IMAD.MOV.U32 R56, RZ, RZ, R252 ;  /* 0x000000ffff387224 */ /* 0x000fe200078e00fc */
[----:B------:R3:W-:Y:S01]  /*10350*/  MUFU.EX2 R217, R4 ;  /* 0x0000000400d97308 */ /* 0x0007e20000000800 */
[----:B------:R-:W-:Y:S01]  /*10360*/  HSET2.LE.AND R5, R17, R240, PT ;  /* 0x000000f011057233 */ /* 0x000fe20003803000 */
[----:B-1----:R-:W-:Y:S01]  /*10370*/  FMUL.FTZ R94, R94, R144 ;  /* 0x000000905e5e7220 */ /* 0x002fe20000410000 */
[----:B------:R-:W-:Y:S01]  /*10380*/  F2FP.F16.F32.PACK_AB R15, R69, R228 ;  /* 0x000000e4450f723e */ /* 0x000fe200000000ff */
[-C--:B------:R-:W-:Y:S01]  /*10390*/  FMUL.FTZ R95, R95, R144.reuse ;  /* 0x000000905f5f7220 */ /* 0x080fe20000410000 */
[-C--:B------:R-:W-:Y:S01]  /*103a0*/  FMUL.FTZ R98, R98, R144.reuse ;  /* 0x0000009062627220 */ /* 0x080fe20000410000 */
[----:B------:R-:W-:Y:S01]  /*103b0*/  FMUL.FTZ R99, R99, R144 ;  /* 0x0000009063637220 */ /* 0x000fe20000410000 */
[----:B------:R-:W-:Y:S01]  /*103c0*/  LOP3.LUT R5, R5, R15, RZ, 0xc0, !PT ;  /* 0x0000000f05057212 */ /* 0x000fe200078ec0ff */
[----:B------:R-:W-:Y:S01]  /*103d0*/  FFMA.FTZ R15, R54, UR39, -R13 ;  /* 0x00000027360f7c23 */ /* 0x000fe2000801080d */
[----:B------:R-:W-:-:S02]  /*103e0*/  IMAD.MOV.U32 R54, RZ, RZ, R68 ;  /* 0x000000ffff367224 */ /* 0x000fc400078e0044 */
[-C--:B------:R-:W-:Y:S01]  /*103f0*/  FMUL.FTZ R80, R80, R145.reuse ;  /* 0x0000009150507220 */ /* 0x080fe20000410000 */
[-C--:B------:R-:W-:Y:S01]  /*10400*/  FMUL.FTZ R81, R81, R145.reuse ;  /* 0x0000009151517220 */ /* 0x080fe20000410000 */
[-C--:B------:R-:W-:Y:S01]  /*10410*/  FMUL.FTZ R82, R82, R144.reuse ;  /* 0x0000009052527220 */ /* 0x080fe20000410000 */
[-C--:B------:R-:W-:Y:S01]  /*10420*/  FMUL.FTZ R83, R83, R144.reuse ;  /* 0x0000009053537220 */ /* 0x080fe20000410000 */
[-C--:B------:R-:W-:Y:S01]  /*10430*/  FMUL.FTZ R124, R124, R145.reuse ;  /* 0x000000917c7c7220 */ /* 0x080fe20000410000 */
[----:B------:R-:W-:Y:S01]  /*10440*/  FMUL.FTZ R125, R125, R145 ;  /* 0x000000917d7d7220 */ /* 0x000fe20000410000 */
[----:B------:R-:W-:Y:S01]  /*10450*/  FMUL.FTZ R126, R126, R144 ;  /* 0x000000907e7e7220 */ /* 0x000fe20000410000 */
[----:B---3--:R-:W-:Y:S01]  /*10460*/  LOP3.LUT R4, R2, R3, RZ, 0xc0, !PT ;  /* 0x0000000302047212 */ /* 0x008fe200078ec0ff */
[----:B------:R-:W-:Y:S01]  /*10470*/  FFMA.FTZ R2, R62, UR39, -R14 ;  /* 0x000000273e027c23 */ /* 0x000fe2000801080e */
[----:B------:R-:W-:Y:S01]  /*10480*/  HSET2.LE.AND R3, R32, R240, PT ;  /* 0x000000f020037233 */ /* 0x000fe20003803000 */
[----:B------:R-:W-:-:S02]  /*10490*/  IMAD.MOV.U32 R32, RZ, RZ, R216 ;  /* 0x000000ffff207224 */ /* 0x000fc400078e00d8 */
[-C--:B------:R-:W-:Y:S01]  /*104a0*/  FMUL.FTZ R127, R127, R144.reuse ;  /* 0x000000907f7f7220 */ /* 0x080fe20000410000 */
[----:B------:R1:W-:Y:S01]  /*104b0*/  MUFU.EX2 R216, R2 ;  /* 0x0000000200d87308 */ /* 0x0003e20000000800 */
[-C--:B------:R-:W-:Y:S01]  /*104c0*/  FMUL.FTZ R108, R108, R145.reuse ;  /* 0x000000916c6c7220 */ /* 0x080fe20000410000 */
[C---:B----4-:R-:W-:Y:S01]  /*104d0*/  HMMA.16816.F32 R156, R4.reuse, R22, R92 ;  /* 0x00000016049c723c */ /* 0x050fe2000000185c */
[-C--:B------:R-:W-:Y:S01]  /*104e0*/  FMUL.FTZ R109, R109, R145.reuse ;  /* 0x000000916d6d7220 */ /* 0x080fe20000410000 */
[-C--:B------:R-:W-:Y:S01]  /*104f0*/  FMUL.FTZ R110, R110, R144.reuse ;  /* 0x000000906e6e7220 */ /* 0x080fe20000410000 */
[-C--:B------:R-:W-:Y:S01]  /*10500*/  FMUL.FTZ R111, R111, R144.reuse ;  /* 0x000000906f6f7220 */ /* 0x080fe20000410000 */
[-C--:B------:R-:W-:Y:S01]  /*10510*/  FMUL.FTZ R112, R112, R145.reuse ;  /* 0x0000009170707220 */ /* 0x080fe20000410000 */
[-C--:B------:R-:W-:Y:S01]  /*10520*/  FMUL.FTZ R113, R113, R145.reuse ;  /* 0x0000009171717220 */ /* 0x080fe20000410000 */
[----:B------:R-:W-:Y:S01]  /*10530*/  HMMA.16816.F32 R92, R4, R24, R96 ;  /* 0x00000018045c723c */ /* 0x000fe20000001860 */
[-C--:B------:R-:W-:Y:S01]  /*10540*/  FMUL.FTZ R114, R114, R144.reuse ;  /* 0x0000009072727220 */ /* 0x080fe20000410000 */
[-C--:B------:R-:W-:Y:S01]  /*10550*/  FMUL.FTZ R115, R115, R144.reuse ;  /* 0x0000009073737220 */ /* 0x080fe20000410000 */
[-C--:B------:R-:W-:Y:S01]  /*10560*/  FMUL.FTZ R128, R128, R145.reuse ;  /* 0x0000009180807220 */ /* 0x080fe20000410000 */
[----:B------:R-:W-:Y:S01]  /*10570*/  FMUL.FTZ R129, R129, R145 ;  /* 0x0000009181817220 */ /* 0x000fe20000410000 */
[-C--:B------:R-:W-:Y:S01]  /*10580*/  FMUL.FTZ R130, R130, R144.reuse ;  /* 0x0000009082827220 */ /* 0x080fe20000410000 */
[----:B------:R-:W-:Y:S01]  /*10590*/  FMUL.FTZ R131, R131, R144 ;  /* 0x0000009083837220 */ /* 0x000fe20000410000 */
[----:B------:R-:W-:-:S02]  /*105a0*/  IMAD.MOV.U32 R96, RZ, RZ, R69 ;  /* 0x000000ffff607224 */ /* 0x000fc400078e0045 */
[-C--:B------:R-:W-:Y:S01]  /*105b0*/  FMUL.FTZ R136, R136, R145.reuse ;  /* 0x0000009188887220 */ /* 0x080fe20000410000 */
[----:B-1----:R-:W-:Y:S01]  /*105c0*/  FFMA.FTZ R2, R63, UR39, -R14 ;  /* 0x000000273f027c23 */ /* 0x002fe2000801080e */
[----:B------:R-:W-:Y:S01]  /*105d0*/  FMUL.FTZ R137, R137, R145 ;  /* 0x0000009189897220 */ /* 0x000fe20000410000 */
[-C--:B------:R-:W-:Y:S01]  /*105e0*/  FMUL.FTZ R138, R138, R144.reuse ;  /* 0x000000908a8a7220 */ /* 0x080fe20000410000 */
[----:B------:R-:W-:Y:S01]  /*105f0*/  FMUL.FTZ R139, R139, R144 ;  /* 0x000000908b8b7220 */ /* 0x000fe20000410000 */
[----:B------:R1:W-:Y:S01]  /*10600*/  MUFU.EX2 R252, R2 ;  /* 0x0000000200fc7308 */ /* 0x0003e20000000800 */
[C---:B------:R-:W-:Y:S01]  /*10610*/  HMMA.16816.F32 R160, R4.reuse, R20, R80 ;  /* 0x0000001404a0723c */ /* 0x040fe20000001850 */
[----:B------:R-:W-:Y:S02]  /*10620*/  IMAD.MOV.U32 R98, RZ, RZ, R212 ;  /* 0x000000ffff627224 */ /* 0x000fe400078e00d4 */
[----:B------:R-:W-:Y:S02]  /*10630*/  IMAD.MOV.U32 R97, RZ, RZ, R152 ;  /* 0x000000ffff617224 */ /* 0x000fe400078e0098 */
[----:B------:R-:W-:Y:S01]  /*10640*/  IMAD.MOV.U32 R99, RZ, RZ, R251 ;  /* 0x000000ffff637224 */ /* 0x000fe200078e00fb */
[C---:B--2---:R-:W-:Y:S06]  /*10650*/  HMMA.16816.F32 R80, R4.reuse, R30, R124 ;  /* 0x0000001e0450723c */ /* 0x044fec000000187c */
[----:B------:R-:W-:Y:S01]  /*10660*/  HMMA.16816.F32 R148, R4, R28, R112 ;  /* 0x0000001c0494723c */ /* 0x000fe20000001870 */
[----:B------:R-:W-:-:S02]  /*10670*/  IMAD.MOV.U32 R127, RZ, RZ, R213 ;  /* 0x000000ffff7f7224 */ /* 0x000fc400078e00d5 */
[----:B------:R2:W-:Y:S01]  /*10680*/  MUFU.EX2 R213, R15 ;  /* 0x0000000f00d57308 */ /* 0x0005e20000000800 */
[----:B-1----:R-:W-:Y:S01]  /*10690*/  FMUL.FTZ R2, R33, UR39 ;  /* 0x0000002721027c20 */ /* 0x002fe20008410000 */
[----:B------:R-:W-:Y:S01]  /*106a0*/  IMAD.MOV.U32 R33, RZ, RZ, R154 ;  /* 0x000000ffff217224 */ /* 0x000fe200078e009a */
[C---:B------:R-:W-:Y:S01]  /*106b0*/  HMMA.16816.F32 R128, R4.reuse, R40, R128 ;  /* 0x000000280480723c */ /* 0x040fe20000001880 */
[----:B------:R-:W-:Y:S02]  /*106c0*/  IMAD.MOV.U32 R126, RZ, RZ, R210 ;  /* 0x000000ffff7e7224 */ /* 0x000fe400078e00d2 */
[----:B------:R-:W-:Y:S02]  /*106d0*/  IMAD.MOV.U32 R125, RZ, RZ, R33 ;  /* 0x000000ffff7d7224 */ /* 0x000fe400078e0021 */
[----:B------:R1:W3:Y:S01]  /*106e0*/  MUFU.EX2 R69, R2 ;  /* 0x0000000200457308 */ /* 0x0002e20000000800 */
[----:B------:R-:W-:Y:S01]  /*106f0*/  HMMA.16816.F32 R152, R4, R26, R108 ;  /* 0x0000001a0498723c */ /* 0x000fe2000000186c */
[----:B------:R-:W-:-:S05]  /*10700*/  IMAD.MOV.U32 R124, RZ, RZ, R96 ;  /* 0x000000ffff7c7224 */ /* 0x000fca00078e0060 */
[----:B------:R-:W-:Y:S01]  /*10710*/  HMMA.16816.F32 R76, R4, R42, R136 ;  /* 0x0000002a044c723c */ /* 0x000fe20000001888 */
[----:B--2---:R-:W-:-:S06]  /*10720*/  LOP3.LUT R15, R59, UR35, R10, 0x96, !PT ;  /* 0x000000233b0f7c12 */ /* 0x004fcc000f8e960a */
[----:B------:R-:W-:Y:S01]  /*10730*/  IMAD.WIDE.U32 R4, R11, -0x2daee0ad, RZ ;  /* 0xd2511f530b047825 */ /* 0x000fe200078e00ff */
[----:B------:R-:W-:-:S03]  /*10740*/  LOP3.LUT R6, R9, UR35, R10, 0x96, !PT ;  /* 0x0000002309067c12 */ /* 0x000fc6000f8e960a */
[----:B-1----:R-:W-:Y:S01]  /*10750*/  FMUL.FTZ R2, R34, UR39 ;  /* 0x0000002722027c20 */ /* 0x002fe20008410000 */
[----:B------:R-:W-:Y:S01]  /*10760*/  LOP3.LUT R7, R35, UR21, R44, 0x96, !PT ;  /* 0x0000001523077c12 */ /* 0x000fe2000f8e962c */
[-C--:B---3--:R-:W-:Y:S01]  /*10770*/  FMUL.FTZ R84, R84, R69.reuse ;  /* 0x0000004554547220 */ /* 0x088fe20000410000 */
[----:B------:R-:W-:Y:S01]  /*10780*/  LOP3.LUT R38, R5, UR34, R176, 0x96, !PT ;  /* 0x0000002205267c12 */ /* 0x000fe2000f8e96b0 */
[----:B------:R1:W2:Y:S01]  /*10790*/  MUFU.EX2 R68, R2 ;  /* 0x0000000200447308 */ /* 0x0002a20000000800 */
[--C-:B------:R-:W-:Y:S01]  /*107a0*/  FFMA.FTZ R5, R55, UR39, -R13.reuse ;  /* 0x0000002737057c23 */ /* 0x100fe2000801080d */
[-C--:B------:R-:W-:Y:S01]  /*107b0*/  FMUL.FTZ R85, R85, R69.reuse ;  /* 0x0000004555557220 */ /* 0x080fe20000410000 */
[-C--:B------:R-:W-:Y:S01]  /*107c0*/  FMUL.FTZ R88, R88, R69.reuse ;  /* 0x0000004558587220 */ /* 0x080fe20000410000 */
[-C--:B------:R-:W-:Y:S01]  /*107d0*/  FMUL.FTZ R89, R89, R69.reuse ;  /* 0x0000004559597220 */ /* 0x080fe20000410000 */
[-C--:B------:R-:W-:Y:S01]  /*107e0*/  FMUL.FTZ R116, R116, R69.reuse ;  /* 0x0000004574747220 */ /* 0x080fe20000410000 */
[-C--:B------:R-:W-:Y:S01]  /*107f0*/  FMUL.FTZ R117, R117, R69.reuse ;  /* 0x0000004575757220 */ /* 0x080fe20000410000 */
[-C--:B------:R-:W-:Y:S01]  /*10800*/  FMUL.FTZ R120, R120, R69.reuse ;  /* 0x0000004578787220 */ /* 0x080fe20000410000 */
[----:B------:R-:W-:Y:S01]  /*10810*/  MUFU.EX2 R210, R5 ;  /* 0x0000000500d27308 */ /* 0x000fe20000000800 */
        /* <DEDUP_REMOVED lines=8> */
[----:B-1----:R-:W-:Y:S01]  /*108a0*/  F2FP.F16.F32.PACK_AB R2, R252, R216 ;  /* 0x000000d8fc02723e */ /* 0x002fe200000000ff */
[-C--:B--2---:R-:W-:Y:S01]  /*108b0*/  FMUL.FTZ R86, R86, R68.reuse ;  /* 0x0000004456567220 */ /* 0x084fe20000410000 */
[-C--:B------:R-:W-:Y:S01]  /*108c0*/  FMUL.FTZ R87, R87, R68.reuse ;  /* 0x0000004457577220 */ /* 0x080fe20000410000 */
[----:B------:R-:W-:Y:S01]  /*108d0*/  FMUL.FTZ R90, R90, R68 ;  /* 0x000000445a5a7220 */ /* 0x000fe20000410000 */
[----:B------:R-:W-:Y:S01]  /*108e0*/  LOP3.LUT R17, R3, R2, RZ, 0xc0, !PT ;  /* 0x0000000203117212 */ /* 0x000fe200078ec0ff */
[----:B------:R-:W-:Y:S01]  /*108f0*/  FFMA.FTZ R2, R48, UR39, -R13 ;  /* 0x0000002730027c23 */ /* 0x000fe2000801080d */
[----:B------:R-:W-:-:S04]  /*10900*/  IMAD.WIDE.U32 R48, R15, -0x2daee0ad, RZ ;  /* 0xd2511f530f307825 */ /* 0x000fc800078e00ff */
[-C--:B------:R-:W-:Y:S01]  /*10910*/  FMUL.FTZ R91, R91, R68.reuse ;  /* 0x000000445b5b7220 */ /* 0x080fe20000410000 */
[-C--:B------:R-:W-:Y:S01]  /*10920*/  FMUL.FTZ R118, R118, R68.reuse ;  /* 0x0000004476767220 */ /* 0x080fe20000410000 */
[----:B------:R1:W-:Y:S01]  /*10930*/  MUFU.EX2 R212, R2 ;  /* 0x0000000200d47308 */ /* 0x0003e20000000800 */
[-C--:B------:R-:W-:Y:S01]  /*10940*/  FMUL.FTZ R119, R119, R68.reuse ;  /* 0x0000004477777220 */ /* 0x080fe20000410000 */
[----:B------:R-:W-:Y:S01]  /*10950*/  LOP3.LUT R49, R49, UR29, R4, 0x96, !PT ;  /* 0x0000001d31317c12 */ /* 0x000fe2000f8e9604 */
[-C--:B------:R-:W-:Y:S01]  /*10960*/  FMUL.FTZ R122, R122, R68.reuse ;  /* 0x000000447a7a7220 */ /* 0x080fe20000410000 */
        /* <DEDUP_REMOVED lines=8> */
[-C--:B------:R-:W-:Y:S01]  /*109f0*/  FMUL.FTZ R135, R135, R68.reuse ;  /* 0x0000004487877220 */ /* 0x080fe20000410000 */
[----:B------:R-:W-:Y:S01]  /*10a00*/  FMUL.FTZ R141, R141, R69 ;  /* 0x000000458d8d7220 */ /* 0x000fe20000410000 */
[-C--:B------:R-:W-:Y:S01]  /*10a10*/  FMUL.FTZ R142, R142, R68.reuse ;  /* 0x000000448e8e7220 */ /* 0x080fe20000410000 */
[----:B------:R-:W-:Y:S01]  /*10a20*/  FMUL.FTZ R143, R143, R68 ;  /* 0x000000448f8f7220 */ /* 0x000fe20000410000 */
[----:B-1----:R-:W-:Y:S01]  /*10a30*/  IMAD.WIDE.U32 R2, R61, -0x2daee0ad, RZ ;  /* 0xd2511f533d027825 */ /* 0x002fe200078e00ff */
[----:B------:R-:W-:Y:S01]  /*10a40*/  HMMA.16816.F32 R120, R16, R30, R120 ;  /* 0x0000001e1078723c */ /* 0x000fe20000001878 */
[----:B------:R-:W1:Y:S03]  /*10a50*/  LDSM.16.MT88.4 R28, [R185+0x6800] ;  /* 0x00680000b91c783b */ /* 0x000e660000004200 */
[----:B------:R-:W-:Y:S01]  /*10a60*/  LOP3.LUT R3, R3, UR34, R36, 0x96, !PT ;  /* 0x0000002203037c12 */ /* 0x000fe2000f8e9624 */
[----:B------:R-:W-:-:S04]  /*10a70*/  IMAD.WIDE.U32 R36, R6, -0x2daee0ad, RZ ;  /* 0xd2511f5306247825 */ /* 0x000fc800078e00ff */
[--C-:B------:R-:W-:Y:S01]  /*10a80*/  FFMA.FTZ R6, R57, UR39, -R0.reuse ;  /* 0x0000002739067c23 */ /* 0x100fe20008010800 */
[C---:B------:R-:W-:Y:S01]  /*10a90*/  HMMA.16816.F32 R60, R16.reuse, R22, R88 ;  /* 0x00000016103c723c */ /* 0x040fe20000001858 */
[----:B------:R-:W-:Y:S02]  /*10aa0*/  IMAD.WIDE.U32 R4, R3, -0x326172a9, RZ ;  /* 0xcd9e8d5703047825 */ /* 0x000fe400078e00ff */
[----:B------:R2:W-:Y:S02]  /*10ab0*/  MUFU.EX2 R251, R6 ;  /* 0x0000000600fb7308 */ /* 0x0005e40000000800 */
[----:B------:R-:W-:Y:S01]  /*10ac0*/  FFMA.FTZ R3, R75, UR39, -R0 ;  /* 0x000000274b037c23 */ /* 0x000fe20008010800 */
[----:B------:R-:W-:Y:S01]  /*10ad0*/  HMMA.16816.F32 R112, R16, R24, R100 ;  /* 0x000000181070723c */ /* 0x000fe20000001864 */
[----:B------:R-:W-:Y:S02]  /*10ae0*/  LOP3.LUT R22, R5, UR33, R8, 0x96, !PT ;  /* 0x0000002105167c12 */ /* 0x000fe4000f8e9608 */
[----:B------:R-:W-:-:S02]  /*10af0*/  LOP3.LUT R5, R39, UR21, R50, 0x96, !PT ;  /* 0x0000001527057c12 */ /* 0x000fc4000f8e9632 */
[----:B------:R-:W-:Y:S01]  /*10b00*/  MUFU.EX2 R176, R3 ;  /* 0x0000000300b07308 */ /* 0x000fe20000000800 */
[----:B------:R-:W-:Y:S01]  /*10b10*/  HMMA.16816.F32 R108, R16, R26, R104 ;  /* 0x0000001a106c723c */ /* 0x000fe20000001868 */
[----:B------:R-:W3:Y:S01]  /*10b20*/  LDSM.16.MT88.4 R24, [R188+0x6800] ;  /* 0x00680000bc18783b */ /* 0x000ee20000004200 */
[----:B------:R-:W-:-:S04]  /*10b30*/  IMAD.WIDE.U32 R8, R5, -0x2daee0ad, RZ ;  /* 0xd2511f5305087825 */ /* 0x000fc800078e00ff */
[----:B------:R-:W-:Y:S01]  /*10b40*/  HMMA.16816.F32 R132, R16, R40, R132 ;  /* 0x000000281084723c */ /* 0x000fe20000001884 */
[----:B--2---:R-:W-:Y:S01]  /*10b50*/  LOP3.LUT R6, R37, UR29, R2, 0x96, !PT ;  /* 0x0000001d25067c12 */ /* 0x004fe2000f8e9602 */
[----:B------:R-:W-:-:S04]  /*10b60*/  FFMA.FTZ R2, R74, UR39, -R0 ;  /* 0x000000274a027c23 */ /* 0x000fc80008010800 */
[----:B------:R-:W-:Y:S01]  /*10b70*/  HMMA.16816.F32 R140, R16, R42, R140 ;  /* 0x0000002a108c723c */ /* 0x000fe2000000188c */
[----:B------:R-:W-:Y:S01]  /*10b80*/  IMAD.WIDE.U32 R74, R6, -0x326172a9, RZ ;  /* 0xcd9e8d57064a7825 */ /* 0x000fe200078e00ff */
[----:B------:R2:W-:Y:S03]  /*10b90*/  MUFU.EX2 R239, R2 ;  /* 0x0000000200ef7308 */ /* 0x0005e60000000800 */
[----:B------:R-:W-:Y:S01]  /*10ba0*/  FFMA.FTZ R6, R146, UR39, -R0 ;  /* 0x0000002792067c23 */ /* 0x000fe20008010800 */
[----:B------:R-:W-:Y:S01]  /*10bb0*/  IMAD.WIDE.U32 R40, R49, -0x326172a9, RZ ;  /* 0xcd9e8d5731287825 */ /* 0x000fe200078e00ff */
[----:B------:R-:W-:-:S03]  /*10bc0*/  LOP3.LUT R21, R75, UR25, R4, 0x96, !PT ;  /* 0x000000194b157c12 */ /* 0x000fc6000f8e9604 */
[----:B------:R4:W5:Y:S02]  /*10bd0*/  MUFU.EX2 R175, R6 ;  /* 0x0000000600af7308 */ /* 0x0009640000000800 */
[----:B------:R-:W-:-:S04]  /*10be0*/  IMAD.WIDE.U32 R42, R21, -0x2daee0ad, RZ ;  /* 0xd2511f53152a7825 */ /* 0x000fc800078e00ff */
[----:B--2---:R-:W-:-:S03]  /*10bf0*/  IMAD.WIDE.U32 R2, R7, -0x2daee0ad, RZ ;  /* 0xd2511f5307027825 */ /* 0x004fc600078e00ff */
[C---:B------:R-:W-:Y:S02]  /*10c00*/  LOP3.LUT R4, R2.reuse, 0xffff, RZ, 0xc0, !PT ;  /* 0x0000ffff02047812 */ /* 0x040fe400078ec0ff */
[----:B------:R-:W-:Y:S01]  /*10c10*/  LOP3.LUT R7, R2, 0xff, RZ, 0xc0, !PT ;  /* 0x000000ff02077812 */ /* 0x000fe200078ec0ff */
[----:B----4-:R-:W-:Y:S01]  /*10c20*/  FFMA.FTZ R6, R165, UR39, -R12 ;  /* 0x00000027a5067c23 */ /* 0x010fe2000801080c */
[----:B------:R-:W-:Y:S02]  /*10c30*/  SHF.R.U32.HI R4, RZ, 0x8, R4 ;  /* 0x00000008ff047819 */ /* 0x000fe40000011604 */
[--C-:B------:R-:W-:Y:S01]  /*10c40*/  SHF.R.U32.HI R5, RZ, 0x10, R2.reuse ;  /* 0x00000010ff057819 */ /* 0x100fe20000011602 */
[----:B------:R2:W-:Y:S01]  /*10c50*/  MUFU.EX2 R238, R6 ;  /* 0x0000000600ee7308 */ /* 0x0005e20000000800 */
[----:B------:R-:W-:Y:S01]  /*10c60*/  SHF.R.U32.HI R10, RZ, 0x18, R2 ;  /* 0x00000018ff0a7819 */ /* 0x000fe20000011602 */
[----:B------:R-:W-:Y:S01]  /*10c70*/  FFMA.FTZ R2, R164, UR39, -R12 ;  /* 0x00000027a4027c23 */ /* 0x000fe2000801080c */
[----:B------:R-:W-:Y:S01]  /*10c80*/  PRMT R15, R7, 0x5410, R4 ;  /* 0x00005410070f7816 */ /* 0x000fe20000000004 */
[----:B------:R-:W-:Y:S01]  /*10c90*/  FFMA.FTZ R4, R147, UR39, -R12 ;  /* 0x0000002793047c23 */ /* 0x000fe2000801080c */
[----:B------:R-:W-:-:S03]  /*10ca0*/  LOP3.LUT R5, R5, 0xff, RZ, 0xc0, !PT ;  /* 0x000000ff05057812 */ /* 0x000fc600078ec0ff */
[----:B------:R4:W-:Y:S01]  /*10cb0*/  MUFU.EX2 R174, R2 ;  /* 0x0000000200ae7308 */ /* 0x0009e20000000800 */
[----:B------:R-:W-:-:S07]  /*10cc0*/  PRMT R20, R5, 0x5410, R10 ;  /* 0x0000541005147816 */ /* 0x000fce000000000a */
[----:B------:R1:W-:Y:S01]  /*10cd0*/  MUFU.EX2 R237, R4 ;  /* 0x0000000400ed7308 */ /* 0x0003e20000000800 */
[----:B--2---:R-:W-:-:S07]  /*10ce0*/  FFMA.FTZ R6, R166, UR39, -R12 ;  /* 0x00000027a6067c23 */ /* 0x004fce000801080c */
[----:B------:R5:W2:Y:S01]  /*10cf0*/  MUFU.EX2 R172, R6 ;  /* 0x0000000600ac7308 */ /* 0x000aa20000000800 */
[----:B----4-:R-:W-:Y:S02]  /*10d00*/  LOP3.LUT R2, R3, UR15, R46, 0x96, !PT ;  /* 0x0000000f03027c12 */ /* 0x010fe4000f8e962e */
[----:B------:R-:W4:Y:S01]  /*10d10*/  LDSM.16.MT88.4 R44, [R186+0x6800] ;  /* 0x00680000ba2c783b */ /* 0x000f220000004200 */
[----:B------:R-:W-:Y:S02]  /*10d20*/  LOP3.LUT R3, R9, UR15, R52, 0x96, !PT ;  /* 0x0000000f09037c12 */ /* 0x000fe4000f8e9634 */
[----:B------:R-:W-:Y:S02]  /*10d30*/  SHF.R.U32.HI R5, RZ, 0x10, R2 ;  /* 0x00000010ff057819 */ /* 0x000fe40000011602 */
[C---:B------:R-:W-:Y:S02]  /*10d40*/  LOP3.LUT R10, R2.reuse, 0xff, RZ, 0xc0, !PT ;  /* 0x000000ff020a7812 */ /* 0x040fe400078ec0ff */
[----:B-1----:R-:W-:-:S02]  /*10d50*/  LOP3.LUT R4, R2, 0xffff, RZ, 0xc0, !PT ;  /* 0x0000ffff02047812 */ /* 0x002fc400078ec0ff */
[----:B------:R-:W-:Y:S02]  /*10d60*/  SHF.R.U32.HI R11, RZ, 0x18, R2 ;  /* 0x00000018ff0b7819 */ /* 0x000fe40000011602 */
[----:B------:R-:W-:Y:S02]  /*10d70*/  SHF.R.U32.HI R4, RZ, 0x8, R4 ;  /* 0x00000008ff047819 */ /* 0x000fe40000011604 */
[--C-:B------:R-:W-:Y:S01]  /*10d80*/  HSET2.LE.AND R2, R15, R240.reuse, PT ;  /* 0x000000f00f027233 */ /* 0x100fe20003803000 */
[----:B------:R-:W-:Y:S01]  /*10d90*/  FFMA.FTZ R15, R168, UR39, -R13 ;  /* 0x00000027a80f7c23 */ /* 0x000fe2000801080d */
[----:B------:R-:W-:Y:S01]  /*10da0*/  LOP3.LUT R7, R5, 0xff, RZ, 0xc0, !PT ;  /* 0x000000ff05077812 */ /* 0x000fe200078ec0ff */
[----:B------:R-:W-:Y:S01]  /*10db0*/  IMAD.MOV.U32 R168, RZ, RZ, R127 ;  /* 0x000000ffffa87224 */ /* 0x000fe200078e007f */
[----:B-----5:R-:W-:Y:S01]  /*10dc0*/  F2FP.F16.F32.PACK_AB R6, R175, R239 ;  /* 0x000000efaf06723e */ /* 0x020fe200000000ff */
[----:B------:R1:W-:Y:S01]  /*10dd0*/  MUFU.EX2 R166, R15 ;  /* 0x0000000f00a67308 */ /* 0x0003e20000000800 */
[----:B------:R-:W-:Y:S01]  /*10de0*/  PRMT R5, R10, 0x5410, R4 ;  /* 0x000054100a057816 */ /* 0x000fe20000000004 */
[----:B------:R-:W-:Y:S01]  /*10df0*/  FFMA.FTZ R4, R167, UR39, -R13 ;  /* 0x00000027a7047c23 */ /* 0x000fe2000801080d */
[----:B------:R-:W-:Y:S01]  /*10e00*/  PRMT R11, R7, 0x5410, R11 ;  /* 0x00005410070b7816 */ /* 0x000fe2000000000b */
[----:B------:R-:W-:Y:S01]  /*10e10*/  IMAD.MOV.U32 R127, RZ, RZ, R99 ;  /* 0x000000ffff7f7224 */ /* 0x000fe200078e0063 */
[----:B------:R-:W-:Y:S01]  /*10e20*/  LOP3.LUT R6, R2, R6, RZ, 0xc0, !PT ;  /* 0x0000000602067212 */ /* 0x000fe200078ec0ff */
[----:B------:R-:W-:Y:S01]  /*10e30*/  FFMA.FTZ R2, R169, UR39, -R13 ;  /* 0x00000027a9027c23 */ /* 0x000fe2000801080d */
[--C-:B------:R-:W-:Y:S01]  /*10e40*/  HSET2.LE.AND R7, R20, R240.reuse, PT ;  /* 0x000000f014077233 */ /* 0x100fe20003803000 */
[----:B------:R2:W-:Y:S01]  /*10e50*/  MUFU.EX2 R165, R4 ;  /* 0x0000000400a57308 */ /* 0x0005e20000000800 */
[--C-:B------:R-:W-:Y:S01]  /*10e60*/  HSET2.LE.AND R5, R5, R240.reuse, PT ;  /* 0x000000f005057233 */ /* 0x100fe20003803000 */
[----:B------:R-:W-:Y:S01]  /*10e70*/  IMAD.MOV.U32 R169, RZ, RZ, R126 ;  /* 0x000000ffffa97224 */ /* 0x000fe200078e007e */
[----:B------:R-:W-:Y:S01]  /*10e80*/  F2FP.F16.F32.PACK_AB R10, R176, R251 ;  /* 0x000000fbb00a723e */ /* 0x000fe200000000ff */
[----:B------:R-:W-:Y:S01]  /*10e90*/  IMAD.MOV.U32 R126, RZ, RZ, R32 ;  /* 0x000000ffff7e7224 */ /* 0x000fe200078e0020 */
[----:B------:R-:W-:Y:S01]  /*10ea0*/  HSET2.LE.AND R11, R11, R240, PT ;  /* 0x000000f00b0b7233 */ /* 0x000fe20003803000 */
[----:B------:R-:W5:Y:S01]  /*10eb0*/  LDSM.16.MT88.4 R32, [R187+0x6800] ;  /* 0x00680000bb20783b */ /* 0x000f620000004200 */
[----:B------:R-:W-:Y:S01]  /*10ec0*/  SHF.R.U32.HI R16, RZ, 0x18, R3 ;  /* 0x00000018ff107819 */ /* 0x000fe20000011603 */
[----:B------:R3:W-:Y:S01]  /*10ed0*/  MUFU.EX2 R164, R2 ;  /* 0x0000000200a47308 */ /* 0x0007e20000000800 */
[----:B-1----:R-:W-:-:S02]  /*10ee0*/  SHF.R.U32.HI R15, RZ, 0x18, R8 ;  /* 0x00000018ff0f7819 */ /* 0x002fc40000011608 */
[----:B--2---:R-:W-:-:S04]  /*10ef0*/  F2FP.F16.F32.PACK_AB R4, R172, R237 ;  /* 0x000000edac04723e */ /* 0x004fc800000000ff */
[----:B------:R-:W-:Y:S02]  /*10f00*/  LOP3.LUT R7, R7, R4, RZ, 0xc0, !PT ;  /* 0x0000000407077212 */ /* 0x000fe400078ec0ff */
[----:B------:R-:W-:Y:S01]  /*10f10*/  LOP3.LUT R4, R5, R10, RZ, 0xc0, !PT ;  /* 0x0000000a05047212 */ /* 0x000fe200078ec0ff */
[----:B------:R-:W-:Y:S01]  /*10f20*/  FFMA.FTZ R10, R170, UR39, -R14 ;  /* 0x00000027aa0a7c23 */ /* 0x000fe2000801080e */
[----:B---3--:R-:W-:Y:S01]  /*10f30*/  F2FP.F16.F32.PACK_AB R2, R174, R238 ;  /* 0x000000eeae02723e */ /* 0x008fe200000000ff */
[----:B------:R-:W-:Y:S02]  /*10f40*/  IMAD.MOV.U32 R170, RZ, RZ, R97 ;  /* 0x000000ffffaa7224 */ /* 0x000fe400078e0061 */
[----:B------:R1:W-:Y:S01]  /*10f50*/  MUFU.EX2 R167, R10 ;  /* 0x0000000a00a77308 */ /* 0x0003e20000000800 */
[----:B------:R-:W-:Y:S02]  /*10f60*/  LOP3.LUT R5, R11, R2, RZ, 0xc0, !PT ;  /* 0x000000020b057212 */ /* 0x000fe400078ec0ff */
[----:B------:R-:W-:-:S02]  /*10f70*/  LOP3.LUT R2, R8, 0xffff, RZ, 0xc0, !PT ;  /* 0x0000ffff08027812 */ /* 0x000fc400078ec0ff */
[----:B------:R-:W-:Y:S02]  /*10f80*/  LOP3.LUT R11, R8, 0xff, RZ, 0xc0, !PT ;  /* 0x000000ff080b7812 */ /* 0x000fe400078ec0ff */
[----:B------:R-:W-:Y:S01]  /*10f90*/  SHF.R.U32.HI R9, RZ, 0x8, R2 ;  /* 0x00000008ff097819 */ /* 0x000fe20000011602 */
[C---:B------:R-:W-:Y:S01]  /*10fa0*/  HMMA.16816.F32 R104, R4.reuse, R28, R160 ;  /* 0x0000001c0468723c */ /* 0x040fe200000018a0 */
[----:B------:R-:W-:Y:S02]  /*10fb0*/  SHF.R.U32.HI R2, RZ, 0x10, R8 ;  /* 0x00000010ff027819 */ /* 0x000fe40000011608 */
[----:B------:R-:W-:Y:S02]  /*10fc0*/  PRMT R17, R11, 0x5410, R9 ;  /* 0x000054100b117816 */ /* 0x000fe40000000009 */
[----:B------:R-:W-:Y:S01]  /*10fd0*/  LOP3.LUT R8, R2, 0xff, RZ, 0xc0, !PT ;  /* 0x000000ff02087812 */ /* 0x000fe200078ec0ff */
[C---:B------:R-:W-:Y:S01]  /*10fe0*/  HMMA.16816.F32 R92, R4.reuse, R24, R92 ;  /* 0x00000018045c723c */ /* 0x040fe2000000185c */
[----:B------:R-:W-:Y:S01]  /*10ff0*/  LOP3.LUT R2, R3, 0xffff, RZ, 0xc0, !PT ;  /* 0x0000ffff03027812 */ /* 0x000fe200078ec0ff */
[----:B-1----:R-:W-:Y:S01]  /*11000*/  FFMA.FTZ R10, R171, UR39, -R14 ;  /* 0x00000027ab0a7c23 */ /* 0x002fe2000801080e */
[----:B------:R-:W-:Y:S01]  /*11010*/  LOP3.LUT R11, R3, 0xff, RZ, 0xc0, !PT ;  /* 0x000000ff030b7812 */ /* 0x000fe200078ec0ff */
[----:B------:R-:W-:Y:S01]  /*11020*/  IMAD.MOV.U32 R171, RZ, RZ, R98 ;  /* 0x000000ffffab7224 */ /* 0x000fe200078e0062 */
[----:B------:R-:W-:Y:S01]  /*11030*/  SHF.R.U32.HI R9, RZ, 0x8, R2 ;  /* 0x00000008ff097819 */ /* 0x000fe20000011602 */
[----:B------:R1:W2:Y:S01]  /*11040*/  MUFU.EX2 R160, R10 ;  /* 0x0000000a00a07308 */ /* 0x0002a20000000800 */
[----:B------:R-:W-:Y:S01]  /*11050*/  PRMT R15, R8, 0x5410, R15 ;  /* 0x00005410080f7816 */ /* 0x000fe2000000000f */
[----:B------:R-:W-:Y:S01]  /*11060*/  FFMA.FTZ R8, R180, UR39, -R14 ;  /* 0x00000027b4087c23 */ /* 0x000fe2000801080e */
[----:B------:R-:W-:Y:S01]  /*11070*/  SHF.R.U32.HI R2, RZ, 0x10, R3 ;  /* 0x00000010ff027819 */ /* 0x000fe20000011603 */
[C---:B------:R-:W-:Y:S01]  /*11080*/  HMMA.16816.F32 R96, R4.reuse, R30, R156 ;  /* 0x0000001e0460723c */ /* 0x040fe2000000189c */
[----:B------:R-:W-:Y:S01]  /*11090*/  PRMT R18, R11, 0x5410, R9 ;  /* 0x000054100b127816 */ /* 0x000fe20000000009 */
[----:B------:R-:W-:Y:S01]  /*110a0*/  FFMA.FTZ R9, R177, UR39, -R13 ;  /* 0x00000027b1097c23 */ /* 0x000fe2000801080d */
[----:B------:R-:W-:Y:S01]  /*110b0*/  HSET2.LE.AND R11, R15, R240, PT ;  /* 0x000000f00f0b7233 */ /* 0x000fe20003803000 */
[----:B------:R2:W-:Y:S01]  /*110c0*/  MUFU.EX2 R162, R8 ;  /* 0x0000000800a27308 */ /* 0x0005e20000000800 */
[----:B------:R-:W-:Y:S01]  /*110d0*/  F2FP.F16.F32.PACK_AB R3, R210, R212 ;  /* 0x000000d4d203723e */ /* 0x000fe200000000ff */
[----:B------:R-:W-:Y:S01]  /*110e0*/  HMMA.16816.F32 R88, R4, R26, R152 ;  /* 0x0000001a0458723c */ /* 0x000fe20000001898 */
[----:B------:R-:W-:-:S02]  /*110f0*/  IMAD.MOV.U32 R180, RZ, RZ, R125 ;  /* 0x000000ffffb47224 */ /* 0x000fc400078e007d */
[----:B------:R-:W-:-:S03]  /*11100*/  IMAD.MOV.U32 R177, RZ, RZ, R126 ;  /* 0x000000ffffb17224 */ /* 0x000fc600078e007e */
[----:B----4-:R-:W-:Y:S01]  /*11110*/  HMMA.16816.F32 R100, R4, R44, R148 ;  /* 0x0000002c0464723c */ /* 0x010fe20000001894 */
[----:B-1----:R-:W-:Y:S01]  /*11120*/  FFMA.FTZ R10, R179, UR39, -R14 ;  /* 0x00000027b30a7c23 */ /* 0x002fe2000801080e */
[----:B------:R-:W-:Y:S01]  /*11130*/  MUFU.EX2 R157, R9 ;  /* 0x00000009009d7308 */ /* 0x000fe20000000800 */
[----:B------:R-:W-:-:S03]  /*11140*/  IMAD.MOV.U32 R179, RZ, RZ, R124 ;  /* 0x000000ffffb37224 */ /* 0x000fc600078e007c */
[----:B------:R-:W-:Y:S01]  /*11150*/  HMMA.16816.F32 R80, R4, R46, R80 ;  /* 0x0000002e0450723c */ /* 0x000fe20000001850 */
[----:B--2---:R-:W-:-:S03]  /*11160*/  F2FP.F16.F32.PACK_AB R8, R160, R167 ;  /* 0x000000a7a008723e */ /* 0x004fc600000000ff */
[----:B------:R1:W2:Y:S02]  /*11170*/  MUFU.EX2 R163, R10 ;  /* 0x0000000a00a37308 */ /* 0x0002a40000000800 */
[----:B-----5:R-:W-:Y:S01]  /*11180*/  HMMA.16816.F32 R84, R4, R32, R128 ;  /* 0x000000200454723c */ /* 0x020fe20000001880 */
[----:B------:R-:W-:Y:S01]  /*11190*/  LOP3.LUT R11, R11, R8, RZ, 0xc0, !PT ;  /* 0x000000080b0b7212 */ /* 0x000fe200078ec0ff */
[----:B------:R-:W-:Y:S01]  /*111a0*/  FFMA.FTZ R8, R181, UR39, -R0 ;  /* 0x00000027b5087c23 */ /* 0x000fe20008010800 */
[----:B------:R-:W-:-:S03]  /*111b0*/  IMAD.MOV.U32 R181, RZ, RZ, R127 ;  /* 0x000000ffffb57224 */ /* 0x000fc600078e007f */
[----:B------:R3:W-:Y:S01]  /*111c0*/  MUFU.EX2 R161, R8 ;  /* 0x0000000800a17308 */ /* 0x0007e20000000800 */
[----:B------:R-:W-:Y:S07]  /*111d0*/  HMMA.16816.F32 R76, R4, R34, R76 ;  /* 0x00000022044c723c */ /* 0x000fee000000184c */
[--C-:B------:R-:W-:Y:S01]  /*111e0*/  FFMA.FTZ R4, R183, UR39, -R0.reuse ;  /* 0x00000027b7047c23 */ /* 0x100fe20008010800 */
[----:B-1----:R-:W-:Y:S01]  /*111f0*/  LOP3.LUT R10, R2, 0xff, RZ, 0xc0, !PT ;  /* 0x000000ff020a7812 */ /* 0x002fe200078ec0ff */
[----:B------:R-:W-:Y:S01]  /*11200*/  FFMA.FTZ R6, R208, UR39, -R0 ;  /* 0x00000027d0067c23 */ /* 0x000fe20008010800 */
[----:B------:R-:W-:Y:S01]  /*11210*/  HSET2.LE.AND R2, R17, R240, PT ;  /* 0x000000f011027233 */ /* 0x000fe20003803000 */
[----:B------:R1:W-:Y:S01]  /*11220*/  MUFU.EX2 R159, R4 ;  /* 0x00000004009f7308 */ /* 0x0003e20000000800 */
[----:B------:R-:W-:Y:S01]  /*11230*/  PRMT R15, R10, 0x5410, R16 ;  /* 0x000054100a0f7816 */ /* 0x000fe20000000010 */
[----:B------:R-:W-:-:S02]  /*11240*/  IMAD.WIDE.U32 R16, R38, -0x326172a9, RZ ;  /* 0xcd9e8d5726107825 */ /* 0x000fc400078e00ff */
[----:B------:R-:W-:Y:S02]  /*11250*/  LOP3.LUT R10, R2, R3, RZ, 0xc0, !PT ;  /* 0x00000003020a7212 */ /* 0x000fe400078ec0ff */
[--C-:B------:R-:W-:Y:S01]  /*11260*/  HSET2.LE.AND R2, R18, R240.reuse, PT ;  /* 0x000000f012027233 */ /* 0x100fe20003803000 */
[----:B------:R-:W-:Y:S01]  /*11270*/  IMAD.MOV.U32 R183, RZ, RZ, R56 ;  /* 0x000000ffffb77224 */ /* 0x000fe200078e0038 */
[----:B------:R-:W-:Y:S01]  /*11280*/  F2FP.F16.F32.PACK_AB R3, R213, R217 ;  /* 0x000000d9d503723e */ /* 0x000fe200000000ff */
[----:B------:R-:W4:Y:S01]  /*11290*/  MUFU.EX2 R155, R6 ;  /* 0x00000006009b7308 */ /* 0x000f220000000800 */
[----:B------:R-:W-:Y:S02]  /*112a0*/  HSET2.LE.AND R9, R15, R240, PT ;  /* 0x000000f00f097233 */ /* 0x000fe40003803000 */
[----:B---3--:R-:W-:Y:S01]  /*112b0*/  LOP3.LUT R8, R2, R3, RZ, 0xc0, !PT ;  /* 0x0000000302087212 */ /* 0x008fe200078ec0ff */
[----:B------:R-:W-:Y:S01]  /*112c0*/  FFMA.FTZ R2, R182, UR39, -R0 ;  /* 0x00000027b6027c23 */ /* 0x000fe20008010800 */
[----:B------:R-:W-:Y:S01]  /*112d0*/  LOP3.LUT R5, R17, UR33, R58, 0x96, !PT ;  /* 0x0000002111057c12 */ /* 0x000fe2000f8e963a */
[----:B------:R-:W-:Y:S01]  /*112e0*/  IMAD.MOV.U32 R182, RZ, RZ, R54 ;  /* 0x000000ffffb67224 */ /* 0x000fe200078e0036 */
[----:B--2---:R-:W-:Y:S01]  /*112f0*/  F2FP.F16.F32.PACK_AB R15, R162, R163 ;  /* 0x000000a3a20f723e */ /* 0x004fe200000000ff */
[----:B------:R2:W3:Y:S01]  /*11300*/  MUFU.EX2 R156, R2 ;  /* 0x00000002009c7308 */ /* 0x0004e20000000800 */
[----:B------:R-:W-:Y:S01]  /*11310*/  LOP3.LUT R7, R41, UR25, R16, 0x96, !PT ;  /* 0x0000001929077c12 */ /* 0x000fe2000f8e9610 */
[----:B-1----:R-:W-:Y:S01]  /*11320*/  IMAD.WIDE.U32 R4, R5, -0x2daee0ad, RZ ;  /* 0xd2511f5305047825 */ /* 0x002fe200078e00ff */
[----:B------:R-:W-:-:S03]  /*11330*/  LOP3.LUT R9, R9, R15, RZ, 0xc0, !PT ;  /* 0x0000000f09097212 */ /* 0x000fc600078ec0ff */
[----:B------:R-:W-:Y:S01]  /*11340*/  IMAD.WIDE.U32 R38, R7, -0x2daee0ad, RZ ;  /* 0xd2511f5307267825 */ /* 0x000fe200078e00ff */
[----:B------:R-:W-:-:S03]  /*11350*/  LOP3.LUT R19, R5, UR23, R48, 0x96, !PT ;  /* 0x0000001705137c12 */ /* 0x000fc6000f8e9630 */
[----:B------:R-:W-:Y:S01]  /*11360*/  FFMA.FTZ R5, R209, UR39, -R12 ;  /* 0x00000027d1057c23 */ /* 0x000fe2000801080c */
[C---:B------:R-:W-:Y:S01]  /*11370*/  HMMA.16816.F32 R48, R8.reuse, R44, R116 ;  /* 0x0000002c0830723c */ /* 0x040fe20000001874 */
[----:B------:R-:W-:Y:S02]  /*11380*/  LOP3.LUT R39, R39, UR20, R4, 0x96, !PT ;  /* 0x0000001427277c12 */ /* 0x000fe4000f8e9604 */
[----:B------:R1:W-:Y:S03]  /*11390*/  MUFU.EX2 R158, R5 ;  /* 0x00000005009e7308 */ /* 0x0003e60000000800 */
[----:B------:R-:W-:Y:S01]  /*113a0*/  HMMA.16816.F32 R64, R8, R28, R64 ;  /* 0x0000001c0840723c */ /* 0x000fe20000001840 */
[----:B--2---:R-:W-:Y:S02]  /*113b0*/  IMAD.WIDE.U32 R2, R22, -0x2daee0ad, RZ ;  /* 0xd2511f5316027825 */ /* 0x004fe400078e00ff */
[----:B------:R-:W-:Y:S01]  /*113c0*/  LDSM.16.MT88.4 R20, [R186+0x7000] ;  /* 0x00700000ba14783b */ /* 0x000fe20000004200 */
[----:B------:R-:W-:-:S02]  /*113d0*/  LOP3.LUT R2, R43, UR20, R2, 0x96, !PT ;  /* 0x000000142b027c12 */ /* 0x000fc4000f8e9602 */
[----:B------:R-:W-:Y:S01]  /*113e0*/  HMMA.16816.F32 R60, R8, R30, R60 ;  /* 0x0000001e083c723c */ /* 0x000fe2000000183c */
[----:B------:R-:W-:Y:S01]  /*113f0*/  LOP3.LUT R15, R3, UR23, R36, 0x96, !PT ;  /* 0x00000017030f7c12 */ /* 0x000fe2000f8e9624 */
[----:B------:R-:W2:Y:S01]  /*11400*/  LDSM.16.MT88.4 R28, [R185+0x7000] ;  /* 0x00700000b91c783b */ /* 0x000ea20000004200 */
[----:B------:R-:W-:-:S04]  /*11410*/  IMAD.WIDE.U32 R2, R2, -0x326172a9, RZ ;  /* 0xcd9e8d5702027825 */ /* 0x000fc800078e00ff */
[----:B-1----:R-:W-:Y:S01]  /*11420*/  FFMA.FTZ R5, R211, UR39, -R12 ;  /* 0x00000027d3057c23 */ /* 0x002fe2000801080c */
[C---:B------:R-:W-:Y:S01]  /*11430*/  HMMA.16816.F32 R56, R8.reuse, R24, R112 ;  /* 0x000000180838723c */ /* 0x040fe20000001870 */
[----:B------:R-:W-:Y:S01]  /*11440*/  IMAD.WIDE.U32 R36, R15, -0x326172a9, RZ ;  /* 0xcd9e8d570f247825 */ /* 0x000fe200078e00ff */
[C---:B------:R-:W-:Y:S01]  /*11450*/  LOP3.LUT R4, R2.reuse, 0xffff, RZ, 0xc0, !PT ;  /* 0x0000ffff02047812 */ /* 0x040fe200078ec0ff */
[----:B------:R1:W5:Y:S01]  /*11460*/  MUFU.EX2 R153, R5 ;  /* 0x0000000500997308 */ /* 0x0003620000000800 */
[----:B------:R-:W-:Y:S02]  /*11470*/  LOP3.LUT R6, R2, 0xff, RZ, 0xc0, !PT ;  /* 0x000000ff02067812 */ /* 0x000fe400078ec0ff */
[----:B------:R-:W-:Y:S01]  /*11480*/  LOP3.LUT R3, R3, UR16, R36, 0x96, !PT ;  /* 0x0000001003037c12 */ /* 0x000fe2000f8e9624 */
[----:B------:R-:W-:Y:S01]  /*11490*/  HMMA.16816.F32 R52, R8, R26, R108 ;  /* 0x0000001a0834723c */ /* 0x000fe2000000186c */
[----:B------:R-:W-:Y:S01]  /*114a0*/  SHF.R.U32.HI R4, RZ, 0x8, R4 ;  /* 0x00000008ff047819 */ /* 0x000fe20000011604 */
[----:B------:R-:W2:Y:S01]  /*114b0*/  LDSM.16.MT88.4 R24, [R188+0x7000] ;  /* 0x00700000bc18783b */ /* 0x000ea20000004200 */
[----:B------:R-:W-:-:S02]  /*114c0*/  SHF.R.U32.HI R16, RZ, 0x10, R2 ;  /* 0x00000010ff107819 */ /* 0x000fc40000011602 */
[----:B------:R-:W-:Y:S01]  /*114d0*/  SHF.R.U32.HI R18, RZ, 0x18, R2 ;  /* 0x00000018ff127819 */ /* 0x000fe20000011602 */
[C---:B------:R-:W-:Y:S01]  /*114e0*/  HMMA.16816.F32 R44, R8.reuse, R46, R120 ;  /* 0x0000002e082c723c */ /* 0x040fe20000001878 */
[----:B------:R-:W-:Y:S01]  /*114f0*/  LOP3.LUT R2, R3, 0xffff, RZ, 0xc0, !PT ;  /* 0x0000ffff03027812 */ /* 0x000fe200078ec0ff */
[----:B------:R-:W-:Y:S01]  /*11500*/  LDSM.16.MT88.4 R120, [R186+0x7800] ;  /* 0x00780000ba78783b */ /* 0x000fe20000004200 */
[----:B------:R-:W-:Y:S01]  /*11510*/  PRMT R17, R6, 0x5410, R4 ;  /* 0x0000541006117816 */ /* 0x000fe20000000004 */
[----:B------:R-:W-:Y:S01]  /*11520*/  FFMA.FTZ R4, R173, UR39, -R12 ;  /* 0x00000027ad047c23 */ /* 0x000fe2000801080c */
[----:B------:R-:W-:Y:S01]  /*11530*/  LOP3.LUT R15, R3, 0xff, RZ, 0xc0, !PT ;  /* 0x000000ff030f7812 */ /* 0x000fe200078ec0ff */
[----:B------:R-:W-:Y:S01]  /*11540*/  HMMA.16816.F32 R132, R8, R32, R132 ;  /* 0x000000200884723c */ /* 0x000fe20000001884 */
[--C-:B-1----:R-:W-:Y:S01]  /*11550*/  SHF.R.U32.HI R5, RZ, 0x10, R3.reuse ;  /* 0x00000010ff057819 */ /* 0x102fe20000011603 */
[----:B------:R1:W-:Y:S01]  /*11560*/  MUFU.EX2 R154, R4 ;  /* 0x00000004009a7308 */ /* 0x0003e20000000800 */
[----:B------:R-:W-:-:S02]  /*11570*/  SHF.R.U32.HI R7, RZ, 0x18, R3 ;  /* 0x00000018ff077819 */ /* 0x000fc40000011603 */
[----:B------:R-:W-:Y:S01]  /*11580*/  SHF.R.U32.HI R3, RZ, 0x8, R2 ;  /* 0x00000008ff037819 */ /* 0x000fe20000011602 */
[----:B------:R-:W-:Y:S01]  /*11590*/  HMMA.16816.F32 R140, R8, R34, R140 ;  /* 0x00000022088c723c */ /* 0x000fe2000000188c */
[----:B------:R-:W-:Y:S01]  /*115a0*/  LOP3.LUT R2, R5, 0xff, RZ, 0xc0, !PT ;  /* 0x000000ff05027812 */ /* 0x000fe200078ec0ff */
[----:B------:R-:W-:Y:S01]  /*115b0*/  FFMA.FTZ R5, R178, UR39, -R12 ;  /* 0x00000027b2057c23 */ /* 0x000fe2000801080c */
[----:B------:R-:W-:Y:S01]  /*115c0*/  LOP3.LUT R6, R16, 0xff, RZ, 0xc0, !PT ;  /* 0x000000ff10067812 */ /* 0x000fe200078ec0ff */
[----:B------:R-:W-:Y:S01]  /*115d0*/  FFMA.FTZ R16, R221, UR39, -R14 ;  /* 0x00000027dd107c23 */ /* 0x000fe2000801080e */
[----:B------:R-:W2:Y:S01]  /*115e0*/  LDSM.16.MT88.4 R32, [R187+0x7000] ;  /* 0x00700000bb20783b */ /* 0x000ea20000004200 */
[----:B------:R3:W5:Y:S01]  /*115f0*/  MUFU.EX2 R152, R5 ;  /* 0x0000000500987308 */ /* 0x0007620000000800 */
[----:B------:R-:W-:Y:S01]  /*11600*/  PRMT R18, R6, 0x5410, R18 ;  /* 0x0000541006127816 */ /* 0x000fe20000000012 */
[----:B------:R-:W-:Y:S01]  /*11610*/  FFMA.FTZ R6, R214, UR39, -R13 ;  /* 0x00000027d6067c23 */ /* 0x000fe2000801080d */
[----:B------:R-:W-:Y:S01]  /*11620*/  FFMA.FTZ R9, R223, UR39, -R14 ;  /* 0x00000027df097c23 */ /* 0x000fe2000801080e */
[----:B-1----:R-:W-:-:S04]  /*11630*/  PRMT R4, R15, 0x5410, R3 ;  /* 0x000054100f047816 */ /* 0x002fc80000000003 */
[----:B------:R5:W-:Y:S01]  /*11640*/  MUFU.EX2 R151, R6 ;  /* 0x0000000600977308 */ /* 0x000be20000000800 */
[----:B------:R-:W-:Y:S02]  /*11650*/  PRMT R3, R2, 0x5410, R7 ;  /* 0x0000541002037816 */ /* 0x000fe40000000007 */
[--C-:B------:R-:W-:Y:S01]  /*11660*/  HSET2.LE.AND R7, R17, R240.reuse, PT ;  /* 0x000000f011077233 */ /* 0x100fe20003803000 */
[----:B------:R-:W-:Y:S01]  /*11670*/  FFMA.FTZ R17, R225, UR39, -R0 ;  /* 0x00000027e1117c23 */ /* 0x000fe20008010800 */
[--C-:B------:R-:W-:Y:S02]  /*11680*/  HSET2.LE.AND R2, R4, R240.reuse, PT ;  /* 0x000000f004027233 */ /* 0x100fe40003803000 */
[----:B----4-:R-:W-:Y:S01]  /*11690*/  F2FP.F16.F32.PACK_AB R15, R155, R159 ;  /* 0x0000009f9b0f723e */ /* 0x010fe200000000ff */
[----:B------:R-:W-:Y:S01]  /*116a0*/  MUFU.EX2 R149, R16 ;  /* 0x0000001000957308 */ /* 0x000fe20000000800 */
[----:B---3--:R-:W-:Y:S02]  /*116b0*/  HSET2.LE.AND R5, R3, R240, PT ;  /* 0x000000f003057233 */ /* 0x008fe40003803000 */
[----:B------:R-:W-:-:S04]  /*116c0*/  F2FP.F16.F32.PACK_AB R3, R156, R161 ;  /* 0x000000a19c03723e */ /* 0x000fc800000000ff */
[----:B------:R-:W-:Y:S01]  /*116d0*/  LOP3.LUT R4, R2, R3, RZ, 0xc0, !PT ;  /* 0x0000000302047212 */ /* 0x000fe200078ec0ff */
[----:B------:R-:W-:Y:S01]  /*116e0*/  FFMA.FTZ R2, R215, UR39, -R13 ;  /* 0x00000027d7027c23 */ /* 0x000fe2000801080d */
[----:B-----5:R-:W-:Y:S01]  /*116f0*/  F2FP.F16.F32.PACK_AB R6, R153, R158 ;  /* 0x0000009e9906723e */ /* 0x020fe200000000ff */
[----:B------:R-:W1:Y:S03]  /*11700*/  MUFU.EX2 R148, R9 ;  /* 0x0000000900947308 */ /* 0x000e660000000800 */
[----:B------:R-:W-:Y:S02]  /*11710*/  LOP3.LUT R5, R5, R6, RZ, 0xc0, !PT ;  /* 0x0000000605057212 */ /* 0x000fe400078ec0ff */
[----:B------:R-:W-:Y:S02]  /*11720*/  LOP3.LUT R6, R7, R15, RZ, 0xc0, !PT ;  /* 0x0000000f07067212 */ /* 0x000fe400078ec0ff */
[----:B------:R-:W-:Y:S01]  /*11730*/  HSET2.LE.AND R7, R18, R240, PT ;  /* 0x000000f012077233 */ /* 0x000fe20003803000 */
[----:B------:R3:W-:Y:S01]  /*11740*/  MUFU.EX2 R150, R2 ;  /* 0x0000000200967308 */ /* 0x0007e20000000800 */
[----:B------:R-:W-:Y:S01]  /*11750*/  IMAD.WIDE.U32 R18, R19, -0x326172a9, RZ ;  /* 0xcd9e8d5713127825 */ /* 0x000fe200078e00ff */
[----:B------:R-:W-:-:S04]  /*11760*/  F2FP.F16.F32.PACK_AB R15, R152, R154 ;  /* 0x0000009a980f723e */ /* 0x000fc800000000ff */
[----:B------:R-:W-:Y:S02]  /*11770*/  LOP3.LUT R7, R7, R15, RZ, 0xc0, !PT ;  /* 0x0000000f07077212 */ /* 0x000fe400078ec0ff */
[----:B------:R-:W-:Y:S05]  /*11780*/  MUFU.EX2 R41, R17 ;  /* 0x0000001100297308 */ /* 0x000fea0000000800 */
[----:B--2---:R-:W-:Y:S01]  /*11790*/  HMMA.16816.F32 R108, R4, R28, R104 ;  /* 0x0000001c046c723c */ /* 0x004fe20000001868 */
[----:B------:R-:W-:Y:S01]  /*117a0*/  LDSM.16.MT88.4 R104, [R188+0x7800] ;  /* 0x00780000bc68783b */ /* 0x000fe20000004200 */
[----:B---3--:R-:W-:-:S04]  /*117b0*/  IMAD.WIDE.U32 R2, R39, -0x326172a9, RZ ;  /* 0xcd9e8d5727027825 */ /* 0x008fc800078e00ff */
[----:B------:R-:W-:Y:S01]  /*117c0*/  HMMA.16816.F32 R96, R4, R30, R96 ;  /* 0x0000001e0460723c */ /* 0x000fe20000001860 */
[----:B------:R-:W-:Y:S02]  /*117d0*/  LOP3.LUT R8, R3, UR16, R18, 0x96, !PT ;  /* 0x0000001003087c12 */ /* 0x000fe4000f8e9612 */
[----:B------:R-:W-:-:S03]  /*117e0*/  LOP3.LUT R3, R2, 0xffff, RZ, 0xc0, !PT ;  /* 0x0000ffff02037812 */ /* 0x000fc600078ec0ff */
[C---:B------:R-:W-:Y:S01]  /*117f0*/  HMMA.16816.F32 R116, R4.reuse, R24, R92 ;  /* 0x000000180474723c */ /* 0x040fe2000000185c */
[----:B------:R-:W-:Y:S02]  /*11800*/  LOP3.LUT R16, R2, 0xff, RZ, 0xc0, !PT ;  /* 0x000000ff02107812 */ /* 0x000fe400078ec0ff */
[----:B------:R-:W-:Y:S01]  /*11810*/  SHF.R.U32.HI R11, RZ, 0x8, R3 ;  /* 0x00000008ff0b7819 */ /* 0x000fe20000011603 */
[----:B------:R-:W-:Y:S01]  /*11820*/  FFMA.FTZ R3, R224, UR39, -R14 ;  /* 0x00000027e0037c23 */ /* 0x000fe2000801080e */
[--C-:B------:R-:W-:Y:S01]  /*11830*/  SHF.R.U32.HI R10, RZ, 0x10, R2.reuse ;  /* 0x00000010ff0a7819 */ /* 0x100fe20000011602 */
[C---:B------:R-:W-:Y:S01]  /*11840*/  HMMA.16816.F32 R112, R4.reuse, R26, R88 ;  /* 0x0000001a0470723c */ /* 0x040fe20000001858 */
[----:B------:R-:W-:Y:S01]  /*11850*/  SHF.R.U32.HI R15, RZ, 0x18, R2 ;  /* 0x00000018ff0f7819 */ /* 0x000fe20000011602 */
[----:B------:R2:W-:Y:S01]  /*11860*/  MUFU.EX2 R147, R3 ;  /* 0x0000000300937308 */ /* 0x0005e20000000800 */
[----:B------:R-:W-:Y:S01]  /*11870*/  LOP3.LUT R2, R8, 0xffff, RZ, 0xc0, !PT ;  /* 0x0000ffff08027812 */ /* 0x000fe200078ec0ff */
[----:B------:R-:W3:Y:S01]  /*11880*/  LDSM.16.MT88.4 R88, [R185+0x7800] ;  /* 0x00780000b958783b */ /* 0x000ee20000004200 */
[----:B------:R-:W-:Y:S01]  /*11890*/  LOP3.LUT R10, R10, 0xff, RZ, 0xc0, !PT ;  /* 0x000000ff0a0a7812 */ /* 0x000fe200078ec0ff */
[----:B------:R-:W-:Y:S01]  /*118a0*/  HMMA.16816.F32 R100, R4, R20, R100 ;  /* 0x000000140464723c */ /* 0x000fe20000001864 */
[----:B------:R-:W-:-:S02]  /*118b0*/  LOP3.LUT R9, R8, 0xff, RZ, 0xc0, !PT ;  /* 0x000000ff08097812 */ /* 0x000fc400078ec0ff */
[----:B------:R-:W-:Y:S02]  /*118c0*/  SHF.R.U32.HI R2, RZ, 0x8, R2 ;  /* 0x00000008ff027819 */ /* 0x000fe40000011602 */
[----:B------:R-:W-:Y:S01]  /*118d0*/  PRMT R11, R16, 0x5410, R11 ;  /* 0x00005410100b7816 */ /* 0x000fe2000000000b */
[C---:B------:R-:W-:Y:S01]  /*118e0*/  HMMA.16816.F32 R124, R4.reuse, R22, R80 ;  /* 0x00000016047c723c */ /* 0x040fe20000001850 */
[----:B------:R-:W-:Y:S01]  /*118f0*/  PRMT R16, R10, 0x5410, R15 ;  /* 0x000054100a107816 */ /* 0x000fe2000000000f */
[----:B------:R-:W-:Y:S01]  /*11900*/  FFMA.FTZ R10, R229, UR39, -R0 ;  /* 0x00000027e50a7c23 */ /* 0x000fe20008010800 */
[----:B------:R-:W-:Y:S02]  /*11910*/  PRMT R15, R9, 0x5410, R2 ;  /* 0x00005410090f7816 */ /* 0x000fe40000000002 */
[----:B------:R-:W-:Y:S01]  /*11920*/  SHF.R.U32.HI R2, RZ, 0x10, R8 ;  /* 0x00000010ff027819 */ /* 0x000fe20000011608 */
[----:B------:R-:W-:Y:S01]  /*11930*/  MUFU.EX2 R75, R10 ;  /* 0x0000000a004b7308 */ /* 0x000fe20000000800 */
[----:B--2---:R-:W-:Y:S01]  /*11940*/  FFMA.FTZ R3, R231, UR39, -R14 ;  /* 0x00000027e7037c23 */ /* 0x004fe2000801080e */
[----:B------:R-:W-:Y:S01]  /*11950*/  SHF.R.U32.HI R9, RZ, 0x18, R8 ;  /* 0x00000018ff097819 */ /* 0x000fe20000011608 */
[----:B------:R-:W-:Y:S01]  /*11960*/  HMMA.16816.F32 R84, R4, R32, R84 ;  /* 0x000000200454723c */ /* 0x000fe20000001854 */
[----:B------:R-:W-:-:S02]  /*11970*/  LOP3.LUT R8, R2, 0xff, RZ, 0xc0, !PT ;  /* 0x000000ff02087812 */ /* 0x000fc400078ec0ff */
[--C-:B------:R-:W-:Y:S02]  /*11980*/  HSET2.LE.AND R2, R11, R240.reuse, PT ;  /* 0x000000f00b027233 */ /* 0x100fe40003803000 */
[----:B------:R2:W4:Y:S01]  /*11990*/  MUFU.EX2 R146, R3 ;  /* 0x0000000300927308 */ /* 0x0005220000000800 */
[----:B------:R-:W-:Y:S01]  /*119a0*/  PRMT R9, R8, 0x5410, R9 ;  /* 0x0000541008097816 */ /* 0x000fe20000000009 */
[----:B------:R-:W-:Y:S01]  /*119b0*/  HMMA.16816.F32 R76, R4, R34, R76 ;  /* 0x00000022044c723c */ /* 0x000fe2000000184c */
[----:B------:R-:W-:-:S03]  /*119c0*/  HSET2.LE.AND R8, R15, R240, PT ;  /* 0x000000f00f087233 */ /* 0x000fc60003803000 */
[----:B------:R-:W-:Y:S02]  /*119d0*/  HSET2.LE.AND R15, R9, R240, PT ;  /* 0x000000f0090f7233 */ /* 0x000fe40003803000 */
[----:B------:R-:W-:Y:S01]  /*119e0*/  F2FP.F16.F32.PACK_AB R9, R164, R165 ;  /* 0x000000a5a409723e */ /* 0x000fe200000000ff */
[----:B------:R-:W-:-:S03]  /*119f0*/  FFMA.FTZ R7, R220, UR39, -R12 ;  /* 0x00000027dc077c23 */ /* 0x000fc6000801080c */
[----:B------:R-:W-:Y:S02]  /*11a00*/  LOP3.LUT R8, R8, R9, RZ, 0xc0, !PT ;  /* 0x0000000908087212 */ /* 0x000fe400078ec0ff */
[----:B--2---:R-:W-:-:S04]  /*11a10*/  F2FP.F16.F32.PACK_AB R3, R157, R166 ;  /* 0x000000a69d03723e */ /* 0x004fc800000000ff */
[----:B------:R-:W-:Y:S01]  /*11a20*/  LOP3.LUT R10, R2, R3, RZ, 0xc0, !PT ;  /* 0x00000003020a7212 */ /* 0x000fe200078ec0ff */
[----:B------:R-:W-:Y:S01]  /*11a30*/  FFMA.FTZ R3, R232, UR39, -R0 ;  /* 0x00000027e8037c23 */ /* 0x000fe20008010800 */
[----:B------:R-:W-:Y:S02]  /*11a40*/  HSET2.LE.AND R2, R16, R240, PT ;  /* 0x000000f010027233 */ /* 0x000fe40003803000 */
[----:B-1----:R-:W-:Y:S01]  /*11a50*/  F2FP.F16.F32.PACK_AB R16, R148, R149 ;  /* 0x000000959410723e */ /* 0x002fe200000000ff */
[----:B------:R4:W1:Y:S03]  /*11a60*/  MUFU.EX2 R43, R3 ;  /* 0x00000003002b7308 */ /* 0x0008660000000800 */
[----:B------:R-:W-:Y:S02]  /*11a70*/  LOP3.LUT R9, R15, R16, RZ, 0xc0, !PT ;  /* 0x000000100f097212 */ /* 0x000fe400078ec0ff */
[----:B----4-:R-:W-:-:S04]  /*11a80*/  F2FP.F16.F32.PACK_AB R3, R146, R147 ;  /* 0x000000939203723e */ /* 0x010fc800000000ff */
[----:B------:R-:W-:Y:S01]  /*11a90*/  LOP3.LUT R11, R2, R3, RZ, 0xc0, !PT ;  /* 0x00000003020b7212 */ /* 0x000fe200078ec0ff */
[----:B------:R-:W-:Y:S01]  /*11aa0*/  FFMA.FTZ R2, R219, UR39, -R0 ;  /* 0x00000027db027c23 */ /* 0x000fe20008010800 */
[----:B------:R-:W-:Y:S02]  /*11ab0*/  LOP3.LUT R0, R19, UR21, R40, 0x96, !PT ;  /* 0x0000001513007c12 */ /* 0x000fe4000f8e9628 */
[----:B------:R-:W-:Y:S01]  /*11ac0*/  LOP3.LUT R3, R37, UR21, R74, 0x96, !PT ;  /* 0x0000001525037c12 */ /* 0x000fe2000f8e964a */
[----:B------:R2:W-:Y:S02]  /*11ad0*/  MUFU.EX2 R40, R2 ;  /* 0x0000000200287308 */ /* 0x0005e40000000800 */
[----:B------:R-:W-:-:S04]  /*11ae0*/  IMAD.WIDE.U32 R4, R0, -0x2daee0ad, RZ ;  /* 0xd2511f5300047825 */ /* 0x000fc800078e00ff */
[----:B------:R-:W-:Y:S01]  /*11af0*/  FFMA.FTZ R0, R218, UR39, -R12 ;  /* 0x00000027da007c23 */ /* 0x000fe2000801080c */
[C---:B------:R-:W-:Y:S01]  /*11b00*/  HMMA.16816.F32 R64, R8.reuse, R28, R64 ;  /* 0x0000001c0840723c */ /* 0x040fe20000001840 */
[----:B------:R-:W-:Y:S02]  /*11b10*/  LOP3.LUT R6, R5, UR15, R38, 0x96, !PT ;  /* 0x0000000f05067c12 */ /* 0x000fe4000f8e9626 */
[----:B------:R4:W-:Y:S03]  /*11b20*/  MUFU.EX2 R29, R0 ;  /* 0x00000000001d7308 */ /* 0x0009e60000000800 */
[C---:B------:R-:W-:Y:S05]  /*11b30*/  HMMA.16816.F32 R56, R8.reuse, R24, R56 ;  /* 0x000000180838723c */ /* 0x040fea0000001838 */
[----:B------:R5:W3:Y:S01]  /*11b40*/  MUFU.EX2 R28, R7 ;  /* 0x00000007001c7308 */ /* 0x000ae20000000800 */
[----:B--2---:R-:W-:Y:S01]  /*11b50*/  IMAD.WIDE.U32 R2, R3, -0x2daee0ad, RZ ;  /* 0xd2511f5303027825 */ /* 0x004fe200078e00ff */
        /* <DEDUP_REMOVED lines=15> */
[C---:B------:R-:W-:Y:S06]  /*11c50*/  HMMA.16816.F32 R52, R8.reuse, R26, R52 ;  /* 0x0000001a0834723c */ /* 0x040fec0000001834 */
[----:B------:R4:W5:Y:S01]  /*11c60*/  MUFU.EX2 R24, R12 ;  /* 0x0000000c00187308 */ /* 0x0009620000000800 */
[C---:B------:R-:W-:Y:S06]  /*11c70*/  HMMA.16816.F32 R36, R8.reuse, R22, R44 ;  /* 0x000000160824723c */ /* 0x040fec000000182c */
[----:B------:R-:W-:Y:S01]  /*11c80*/  HMMA.16816.F32 R32, R8, R34, R140 ;  /* 0x000000220820723c */ /* 0x000fe2000000188c */
[----:B--2---:R-:W-:-:S02]  /*11c90*/  LOP3.LUT R2, R3, 0xff, RZ, 0xc0, !PT ;  /* 0x000000ff03027812 */ /* 0x004fc400078ec0ff */
[----:B------:R-:W-:Y:S02]  /*11ca0*/  LOP3.LUT R3, R0, 0xff, RZ, 0xc0, !PT ;  /* 0x000000ff00037812 */ /* 0x000fe400078ec0ff */
[----:B------:R-:W-:Y:S02]  /*11cb0*/  PRMT R15, R2, 0x5410, R17 ;  /* 0x00005410020f7816 */ /* 0x000fe40000000011 */
[----:B------:R-:W-:Y:S02]  /*11cc0*/  PRMT R2, R3, 0x5410, R7 ;  /* 0x0000541003027816 */ /* 0x000fe40000000007 */
[--C-:B------:R-:W-:Y:S01]  /*11cd0*/  SHF.R.U32.HI R3, RZ, 0x10, R0.reuse ;  /* 0x00000010ff037819 */ /* 0x100fe20000011600 */
[----:B----4-:R-:W-:Y:S01]  /*11ce0*/  FFMA.FTZ R12, R243, UR39, -R13 ;  /* 0x00000027f30c7c23 */ /* 0x010fe2000801080d */
[----:B------:R-:W-:Y:S02]  /*11cf0*/  SHF.R.U32.HI R7, RZ, 0x18, R0 ;  /* 0x00000018ff077819 */ /* 0x000fe40000011600 */
[----:B------:R-:W-:Y:S01]  /*11d00*/  LOP3.LUT R3, R3, 0xff, RZ, 0xc0, !PT ;  /* 0x000000ff03037812 */ /* 0x000fe200078ec0ff */
[----:B------:R2:W-:Y:S01]  /*11d10*/  MUFU.EX2 R21, R12 ;  /* 0x0000000c00157308 */ /* 0x0005e20000000800 */
[----:B------:R-:W-:-:S02]  /*11d20*/  HSET2.LE.AND R0, R2, R240, PT ;  /* 0x000000f002007233 */ /* 0x000fc40003803000 */
[----:B-1----:R-:W-:Y:S02]  /*11d30*/  F2FP.F16.F32.PACK_AB R2, R43, R75 ;  /* 0x0000004b2b02723e */ /* 0x002fe400000000ff */
[----:B------:R-:W-:Y:S01]  /*11d40*/  PRMT R7, R3, 0x5410, R7 ;  /* 0x0000541003077816 */ /* 0x000fe20000000007 */
[----:B------:R-:W-:Y:S01]  /*11d50*/  FFMA.FTZ R3, R244, UR39, -R13 ;  /* 0x00000027f4037c23 */ /* 0x000fe2000801080d */
[----:B------:R-:W-:Y:S02]  /*11d60*/  LOP3.LUT R136, R0, R2, RZ, 0xc0, !PT ;  /* 0x0000000200887212 */ /* 0x000fe400078ec0ff */
[----:B---3--:R-:W-:Y:S01]  /*11d70*/  F2FP.F16.F32.PACK_AB R2, R28, R29 ;  /* 0x0000001d1c02723e */ /* 0x008fe200000000ff */
[----:B------:R1:W3:Y:S01]  /*11d80*/  MUFU.EX2 R20, R3 ;  /* 0x0000000300147308 */ /* 0x0002e20000000800 */
[----:B------:R-:W-:Y:S02]  /*11d90*/  HSET2.LE.AND R0, R7, R240, PT ;  /* 0x000000f007007233 */ /* 0x000fe40003803000 */
[----:B-----5:R-:W-:-:S02]  /*11da0*/  F2FP.F16.F32.PACK_AB R13, R24, R25 ;  /* 0x00000019180d723e */ /* 0x020fc400000000ff */
[----:B------:R-:W-:Y:S02]  /*11db0*/  F2FP.F16.F32.PACK_AB R7, R40, R41 ;  /* 0x000000292807723e */ /* 0x000fe400000000ff */
[----:B--2---:R-:W-:Y:S01]  /*11dc0*/  HSET2.LE.AND R12, R15, R240, PT ;  /* 0x000000f00f0c7233 */ /* 0x004fe20003803000 */
[--C-:B------:R-:W-:Y:S01]  /*11dd0*/  FFMA.FTZ R15, R247, UR39, -R14.reuse ;  /* 0x00000027f70f7c23 */ /* 0x100fe2000801080e */
[----:B------:R-:W-:Y:S01]  /*11de0*/  LOP3.LUT R137, R0, R2, RZ, 0xc0, !PT ;  /* 0x0000000200897212 */ /* 0x000fe200078ec0ff */
[----:B------:R-:W-:Y:S01]  /*11df0*/  FFMA.FTZ R0, R245, UR39, -R14 ;  /* 0x00000027f5007c23 */ /* 0x000fe2000801080e */
[----:B------:R-:W-:Y:S02]  /*11e00*/  SHF.R.U32.HI R2, RZ, 0x10, R4 ;  /* 0x00000010ff027819 */ /* 0x000fe40000011604 */
[----:B------:R-:W-:Y:S01]  /*11e10*/  LOP3.LUT R139, R12, R13, RZ, 0xc0, !PT ;  /* 0x0000000d0c8b7212 */ /* 0x000fe200078ec0ff */
[----:B------:R-:W-:Y:S01]  /*11e20*/  MUFU.EX2 R15, R15 ;  /* 0x0000000f000f7308 */ /* 0x000fe20000000800 */
[----:B------:R-:W-:-:S02]  /*11e30*/  LOP3.LUT R10, R4, 0xff, RZ, 0xc0, !PT ;  /* 0x000000ff040a7812 */ /* 0x000fc400078ec0ff */
[----:B-1----:R-:W-:Y:S02]  /*11e40*/  HSET2.LE.AND R3, R16, R240, PT ;  /* 0x000000f010037233 */ /* 0x002fe40003803000 */
[----:B------:R-:W-:Y:S01]  /*11e50*/  SHF.R.U32.HI R9, RZ, 0x18, R4 ;  /* 0x00000018ff097819 */ /* 0x000fe20000011604 */
[----:B------:R-:W1:Y:S02]  /*11e60*/  LDSM.16.MT88.4 R16, [R187+0x7800] ;  /* 0x00780000bb10783b */ /* 0x000e640000004200 */
[----:B------:R-:W-:Y:S01]  /*11e70*/  LOP3.LUT R138, R3, R7, RZ, 0xc0, !PT ;  /* 0x00000007038a7212 */ /* 0x000fe200078ec0ff */
[----:B------:R2:W-:Y:S01]  /*11e80*/  MUFU.EX2 R13, R0 ;  /* 0x00000000000d7308 */ /* 0x0005e20000000800 */
[----:B------:R-:W-:Y:S01]  /*11e90*/  LOP3.LUT R3, R4, 0xffff, RZ, 0xc0, !PT ;  /* 0x0000ffff04037812 */ /* 0x000fe200078ec0ff */
[----:B------:R-:W-:Y:S01]  /*11ea0*/  FFMA.FTZ R4, R248, UR39, -R14 ;  /* 0x00000027f8047c23 */ /* 0x000fe2000801080e */
[----:B------:R-:W-:Y:S02]  /*11eb0*/  LOP3.LUT R5, R2, 0xff, RZ, 0xc0, !PT ;  /* 0x000000ff02057812 */ /* 0x000fe400078ec0ff */
[----:B------:R-:W-:Y:S01]  /*11ec0*/  SHF.R.U32.HI R2, RZ, 0x10, R6 ;  /* 0x00000010ff027819 */ /* 0x000fe20000011606 */
[----:B------:R-:W-:Y:S01]  /*11ed0*/  HMMA.16816.F32 R80, R136, R88, R108 ;  /* 0x000000588850723c */ /* 0x000fe2000000186c */
[----:B------:R-:W-:Y:S01]  /*11ee0*/  LOP3.LUT R7, R6, 0xff, RZ, 0xc0, !PT ;  /* 0x000000ff06077812 */ /* 0x000fe200078ec0ff */
[----:B------:R4:W5:Y:S01]  /*11ef0*/  MUFU.EX2 R11, R4 ;  /* 0x00000004000b7308 */ /* 0x0009620000000800 */
[----:B------:R-:W-:-:S02]  /*11f00*/  SHF.R.U32.HI R8, RZ, 0x8, R3 ;  /* 0x00000008ff087819 */ /* 0x000fc40000011603 */
[----:B------:R-:W-:Y:S01]  /*11f10*/  LOP3.LUT R2, R2, 0xff, RZ, 0xc0, !PT ;  /* 0x000000ff02027812 */ /* 0x000fe200078ec0ff */
[----:B------:R-:W-:Y:S01]  /*11f20*/  HMMA.16816.F32 R92, R136, R90, R96 ;  /* 0x0000005a885c723c */ /* 0x000fe20000001860 */
[----:B--2---:R-:W-:-:S05]  /*11f30*/  FFMA.FTZ R0, R246, UR39, -R14 ;  /* 0x00000027f6007c23 */ /* 0x004fca000801080e */
[C---:B------:R-:W-:Y:S01]  /*11f40*/  HMMA.16816.F32 R108, R136.reuse, R106, R112 ;  /* 0x0000006a886c723c */ /* 0x040fe20000001870 */
[----:B------:R2:W5:Y:S05]  /*11f50*/  MUFU.EX2 R12, R0 ;  /* 0x00000000000c7308 */ /* 0x00056a0000000800 */
[----:B------:R-:W-:Y:S01]  /*11f60*/  HMMA.16816.F32 R96, R136, R104, R116 ;  /* 0x000000688860723c */ /* 0x000fe20000001874 */
[----:B----4-:R-:W-:-:S05]  /*11f70*/  PRMT R4, R5, 0x5410, R9 ;  /* 0x0000541005047816 */ /* 0x010fca0000000009 */
[C---:B------:R-:W-:Y:S06]  /*11f80*/  HMMA.16816.F32 R112, R136.reuse, R120, R100 ;  /* 0x000000788870723c */ /* 0x040fec0000001864 */
[C---:B------:R-:W-:Y:S01]  /*11f90*/  HMMA.16816.F32 R124, R136.reuse, R122, R124 ;  /* 0x0000007a887c723c */ /* 0x040fe2000000187c */
[----:B--2---:R-:W-:Y:S02]  /*11fa0*/  LOP3.LUT R0, R6, 0xffff, RZ, 0xc0, !PT ;  /* 0x0000ffff06007812 */ /* 0x004fe400078ec0ff */
[----:B------:R-:W-:Y:S02]  /*11fb0*/  SHF.R.U32.HI R6, RZ, 0x18, R6 ;  /* 0x00000018ff067819 */ /* 0x000fe40000011606 */
[----:B------:R-:W-:Y:S01]  /*11fc0*/  SHF.R.U32.HI R3, RZ, 0x8, R0 ;  /* 0x00000008ff037819 */ /* 0x000fe20000011600 */
[----:B-1----:R-:W-:Y:S01]  /*11fd0*/  HMMA.16816.F32 R128, R136, R16, R84 ;  /* 0x000000108880723c */ /* 0x002fe20000001854 */
[----:B------:R-:W-:-:S02]  /*11fe0*/  PRMT R0, R10, 0x5410, R8 ;  /* 0x000054100a007816 */ /* 0x000fc40000000008 */
[----:B------:R-:W-:Y:S02]  /*11ff0*/  PRMT R2, R2, 0x5410, R6 ;  /* 0x0000541002027816 */ /* 0x000fe40000000006 */
[----:B------:R-:W-:Y:S01]  /*12000*/  PRMT R5, R7, 0x5410, R3 ;  /* 0x0000541007057816 */ /* 0x000fe20000000003 */
[----:B------:R-:W-:Y:S01]  /*12010*/  HMMA.16816.F32 R136, R136, R18, R76 ;  /* 0x000000128888723c */ /* 0x000fe2000000184c */
[--C-:B------:R-:W-:Y:S02]  /*12020*/  HSET2.LE.AND R0, R0, R240.reuse, PT ;  /* 0x000000f000007233 */ /* 0x100fe40003803000 */
[--C-:B------:R-:W-:Y:S02]  /*12030*/  HSET2.LE.AND R7, R2, R240.reuse, PT ;  /* 0x000000f002077233 */ /* 0x100fe40003803000 */
[----:B---3--:R-:W-:Y:S02]  /*12040*/  F2FP.F16.F32.PACK_AB R2, R20, R21 ;  /* 0x000000151402723e */ /* 0x008fe400000000ff */
[----:B------:R-:W-:-:S02]  /*12050*/  HSET2.LE.AND R3, R4, R240, PT ;  /* 0x000000f004037233 */ /* 0x000fc40003803000 */
[----:B------:R-:W-:Y:S01]  /*12060*/  LOP3.LUT R142, R0, R2, RZ, 0xc0, !PT ;  /* 0x00000002008e7212 */ /* 0x000fe200078ec0ff */
[----:B------:R-:W-:Y:S01]  /*12070*/  FFMA.FTZ R2, R183, R69, R242 ;  /* 0x00000045b7027223 */ /* 0x000fe200000100f2 */
[----:B-----5:R-:W-:Y:S02]  /*12080*/  F2FP.F16.F32.PACK_AB R0, R11, R15 ;  /* 0x0000000f0b00723e */ /* 0x020fe400000000ff */
[----:B------:R-:W-:Y:S01]  /*12090*/  F2FP.F16.F32.PACK_AB R4, R12, R13 ;  /* 0x0000000d0c04723e */ /* 0x000fe200000000ff */
[----:B------:R-:W-:Y:S01]  /*120a0*/  FADD.FTZ R2, R241, R2 ;  /* 0x00000002f1027221 */ /* 0x000fe20000010000 */
[----:B------:R-:W-:Y:S02]  /*120b0*/  HSET2.LE.AND R5, R5, R240, PT ;  /* 0x000000f005057233 */ /* 0x000fe40003803000 */
[----:B------:R-:W-:Y:S01]  /*120c0*/  F2FP.F16.F32.PACK_AB R6, R150, R151 ;  /* 0x000000979606723e */ /* 0x000fe200000000ff */
[----:B------:R-:W-:Y:S01]  /*120d0*/  FADD.FTZ R2, R235, R2 ;  /* 0x00000002eb027221 */ /* 0x000fe20000010000 */
[----:B------:R-:W-:Y:S01]  /*120e0*/  LOP3.LUT R141, R7, R0, RZ, 0xc0, !PT ;  /* 0x00000000078d7212 */ /* 0x000fe200078ec0ff */
[----:B------:R-:W-:Y:S01]  /*120f0*/  FFMA.FTZ R0, R182, R68, R216 ;  /* 0x00000044b6007223 */ /* 0x000fe200000100d8 */
[----:B------:R-:W-:Y:S01]  /*12100*/  LOP3.LUT R143, R3, R4, RZ, 0xc0, !PT ;  /* 0x00000004038f7212 */ /* 0x000fe200078ec0ff */
[----:B------:R-:W-:Y:S01]  /*12110*/  FFMA.FTZ R4, R181, R145, R233 ;  /* 0x00000091b5047223 */ /* 0x000fe200000100e9 */
[----:B------:R-:W-:Y:S01]  /*12120*/  FFMA.FTZ R3, R177, R144, R228 ;  /* 0x00000090b1037223 */ /* 0x000fe200000100e4 */
        /* <DEDUP_REMOVED lines=70> */
[----:B------:R-:W-:-:S15]  /*12590*/  HMMA.16816.F32 R140, R140, R18, R32 ;  /* 0x000000128c8c723c */ /* 0x000fde0000001820 */
[----:B------:R-:W-:-:S09]  /*125a0*/  NOP ;  /* 0x0000000000007918 */ /* 0x000fd20000000000 */
.L_x_1427:
[----:B------:R-:W-:-:S06]  /*125b0*/  UISETP.GT.AND UP0, UPT, UR37, UR12, UPT ;  /* 0x0000000c2500728c */ /* 0x000fcc000bf04270 */
[----:B------:R-:W-:-:S13]  /*125c0*/  PLOP3.LUT P0, PT, PT, PT, UP0, 0x80, 0x0 ;  /* 0x000000000000781c */ /* 0x000fda0003f0f008 */
[----:B------:R-:W-:Y:S05]  /*125d0*/  @!P0 BRA `(.L_x_1434) ;  /* 0x0000004c00d88947 */ /* 0x000fea0003800000 */
[----:B--2---:R-:W2:Y:S01]  /*125e0*/  LDL.64 R2, [R1+0x60] ;  /* 0x0000600001027983 */ /* 0x004ea20000100a00 */
[----:B------:R-:W-:Y:S01]  /*125f0*/  ULDC UR4, c[0x0][0x2d0] ;  /* 0x0000b40000047ab9 */ /* 0x000fe20000000800 */
[----:B------:R-:W-:Y:S01]  /*12600*/  PRMT R234, R236, 0x7054, R236 ;  /* 0x00007054ecea7816 */ /* 0x000fe200000000ec */
[----:B------:R-:W-:Y:S01]  /*12610*/  UIMAD.WIDE.U32 UR38, UR8, 0x30, URZ ;  /* 0x00000030082678a5 */ /* 0x000fe2000f8e003f */
[----:B------:R-:W3:Y:S01]  /*12620*/  LDL.LU R0, [R1+0x18] ;  /* 0x0000180001007983 */ /* 0x000ee20000300800 */
[----:B------:R-:W-:Y:S01]  /*12630*/  UIMAD UR17, UR9, 0x30, URZ ;  /* 0x00000030091178a4 */ /* 0x000fe2000f8e023f */
[----:B------:R-:W-:Y:S01]  /*12640*/  MOV R69, R72 ;  /* 0x0000004800457202 */ /* 0x000fe20000000f00 */
[----:B------:R-:W-:Y:S01]  /*12650*/  UIMAD.WIDE.U32 UR42, UR10, 0x30, URZ ;  /* 0x000000300a2a78a5 */ /* 0x000fe2000f8e003f */
[----:B------:R-:W-:Y:S01]  /*12660*/  MOV R68, R73 ;  /* 0x0000004900447202 */ /* 0x000fe20000000f00 */
[----:B------:R-:W-:Y:S01]  /*12670*/  UIMAD UR40, UR11, 0x30, URZ ;  /* 0x000000300b2878a4 */ /* 0x000fe2000f8e023f */
[----:B------:R-:W-:Y:S01]  /*12680*/  IMAD.MOV.U32 R75, RZ, RZ, R70 ;  /* 0x000000ffff4b7224 */ /* 0x000fe200078e0046 */
[----:B------:R-:W-:Y:S01]  /*12690*/  MOV R74, R71 ;  /* 0x00000047004a7202 */ /* 0x000fe20000000f00 */
[----:B------:R-:W-:-:S02]  /*126a0*/  USHF.L.U64.HI UR15, UR8, 0x5, UR9 ;  /* 0x00000005080f7899 */ /* 0x000fc40008010209 */
[----:B------:R-:W-:Y:S02]  /*126b0*/  USHF.L.U32 UR16, UR8, 0x5, URZ ;  /* 0x0000000508107899 */ /* 0x000fe4000800063f */
[----:B------:R-:W-:Y:S02]  /*126c0*/  USHF.L.U64.HI UR8, UR10, 0x5, UR11 ;  /* 0x000000050a087899 */ /* 0x000fe4000801020b */
[----:B------:R-:W-:Y:S02]  /*126d0*/  USHF.L.U32 UR9, UR10, 0x5, URZ ;  /* 0x000000050a097899 */ /* 0x000fe4000800063f */
[----:B------:R-:W-:Y:S02]  /*126e0*/  UIADD3 UR17, UR17, UR39, URZ ;  /* 0x0000002711117290 */ /* 0x000fe4000fffe03f */
[----:B------:R-:W-:Y:S01]  /*126f0*/  UIADD3 UR40, UR40, UR43, URZ ;  /* 0x0000002b28287290 */ /* 0x000fe2000fffe03f */
[----:B------:R-:W-:Y:S01]  /*12700*/  ULDC.64 UR6, c[0x0][0x248] ;  /* 0x0000920000067ab9 */ /* 0x000fe20000000a00 */
[----:B--2---:R-:W-:Y:S01]  /*12710*/  ISETP.GE.AND P4, PT, R2, UR4, PT ;  /* 0x0000000402007c0c */ /* 0x004fe2000bf86270 */
[----:B------:R-:W-:Y:S01]  /*12720*/  ULDC UR4, c[0x0][0x2ec] ;  /* 0x0000bb0000047ab9 */ /* 0x000fe20000000800 */
[----:B---3--:R-:W-:-:S11]  /*12730*/  IMAD.WIDE.U32 R232, R0, -0x2daee0ad, RZ ;  /* 0xd2511f5300e87825 */ /* 0x008fd600078e00ff */
[----:B------:R-:W2:Y:S08]  /*12740*/  @!P4 LDC.64 R2, c[0x0][0x220] ;  /* 0x00008800ff02cb82 */ /* 0x000eb00000000a00 */
[----:B------:R-:W3:Y:S08]  /*12750*/  @!P4 LDC.64 R6, c[0x0][0x220] ;  /* 0x00008800ff06cb82 */ /* 0x000ef00000000a00 */
[----:B------:R-:W4:Y:S01]  /*12760*/  @!P4 LDC.64 R4, c[0x0][0x220] ;  /* 0x00008800ff04cb82 */ /* 0x000f220000000a00 */
[----:B--2---:R2:W-:Y:S04]  /*12770*/  @!P4 STL.64 [R1+0x58], R2 ;  /* 0x000058020100c387 */ /* 0x0045e80000100a00 */
[----:B---3--:R-:W-:Y:S04]  /*12780*/  @!P4 STL.64 [R1+0x50], R6 ;  /* 0x000050060100c387 */ /* 0x008fe80000100a00 */
[----:B----4-:R3:W-:Y:S01]  /*12790*/  @!P4 STL.64 [R1+0x48], R4 ;  /* 0x000048040100c387 */ /* 0x0107e20000100a00 */
[----:B--2---:R-:W2:Y:S01]  /*127a0*/  @!P4 LDC.64 R2, c[0x0][0x220] ;  /* 0x00008800ff02cb82 */ /* 0x004ea20000000a00 */
[----:B---3--:R-:W-:-:S05]  /*127b0*/  IMAD.WIDE.U32 R4, R249, -0x326172a9, RZ ;  /* 0xcd9e8d57f9047825 */ /* 0x008fca00078e00ff */
[----:B------:R-:W-:Y:S01]  /*127c0*/  LOP3.LUT R238, R5, R250, RZ, 0x3c, !PT ;  /* 0x000000fa05ee7212 */ /* 0x000fe200078e3cff */
[----:B--2---:R2:W-:Y:S04]  /*127d0*/  @!P4 STL.64 [R1+0x40], R2 ;  /* 0x000040020100c387 */ /* 0x0045e80000100a00 */
[----:B------:R3:W-:Y:S01]  /*127e0*/  STL.64 [R1+0x8], R4 ;  /* 0x0000080401007387 */ /* 0x0007e20000100a00 */
[----:B--2---:R-:W-:-:S05]  /*127f0*/  IADD3 R2, R249, 0x4, RZ ;  /* 0x00000004f9027810 */ /* 0x004fca0007ffe0ff */
[----:B------:R-:W-:-:S05]  /*12800*/  IMAD.WIDE.U32 R2, R2, -0x326172a9, RZ ;  /* 0xcd9e8d5702027825 */ /* 0x000fca00078e00ff */
[----:B------:R2:W-:Y:S01]  /*12810*/  STL.64 [R1], R2 ;  /* 0x0000000201007387 */ /* 0x0005e20000100a00 */
[----:B------:R-:W-:-:S03]  /*12820*/  LOP3.LUT R236, R3, R250, RZ, 0x3c, !PT ;  /* 0x000000fa03ec7212 */ /* 0x000fc600078e3cff */
[----:B---3--:R-:W3:Y:S04]  /*12830*/  LDL.LU.64 R4, [R1+0x10] ;  /* 0x0000100001047983 */ /* 0x008ee80000300a00 */
[----:B--2---:R-:W3:Y:S01]  /*12840*/  LDL.LU.64 R2, [R1+0x20] ;  /* 0x0000200001027983 */ /* 0x004ee20000300a00 */
[----:B------:R-:W-:-:S04]  /*12850*/  IMAD.WIDE.U32 R238, R238, -0x2daee0ad, RZ ;  /* 0xd2511f53eeee7825 */ /* 0x000fc800078e00ff */
[----:B------:R-:W-:-:S04]  /*12860*/  IMAD.WIDE.U32 R236, R236, -0x2daee0ad, RZ ;  /* 0xd2511f53ecec7825 */ /* 0x000fc800078e00ff */
[----:B---3--:R-:W-:-:S05]  /*12870*/  IMAD.MOV.U32 R3, RZ, RZ, R5 ;  /* 0x000000ffff037224 */ /* 0x008fca00078e0005 */
[----:B------:R2:W-:Y:S01]  /*12880*/  STL.64 [R1+0x38], R2 ;  /* 0x0000380201007387 */ /* 0x0005e20000100a00 */
[----:B------:R-:W-:Y:S05]  /*12890*/  BRA `(.L_x_1435) ;  /* 0x0000000000d47947 */ /* 0x000fea0003800000 */
.L_x_1437:
        /* <DEDUP_REMOVED lines=12> */
[----:B------:R-:W-:Y:S01]  /*12960*/  UIADD3 UR11, UR45, UR11, URZ ;  /* 0x0000000b2d0b7290 */ /* 0x000fe2000fffe03f */
[----:B------:R-:W4:Y:S05]  /*12970*/  @!P4 LDC.64 R14, c[0x0][0x218] ;  /* 0x00008600ff0ecb82 */ /* 0x000f2a0000000a00 */
[----:B------:R-:W-:Y:S03]  /*12980*/  IMAD.U32 R5, RZ, RZ, UR11 ;  /* 0x0000000bff057e24 */ /* 0x000fe6000f8e00ff */
[----:B------:R-:W4:Y:S01]  /*12990*/  @!P4 LDC.64 R16, c[0x0][0x218] ;  /* 0x00008600ff10cb82 */ /* 0x000f220000000a00 */
[----:B--2---:R-:W-:Y:S04]  /*129a0*/  LEA R4, P0, R4, R154, 0x6 ;  /* 0x0000009a04047211 */ /* 0x004fe800078030ff */
[----:B---3--:R-:W-:Y:S02]  /*129b0*/  LEA.HI.X R5, R6, R153, R5, 0x6, P0 ;  /* 0x0000009906057211 */ /* 0x008fe400000f3405 */
[C---:B-1----:R-:W-:Y:S04]  /*129c0*/  @!P4 LEA R10, P0, R4.reuse, R10, 0x1 ;  /* 0x0000000a040ac211 */ /* 0x042fe800078008ff */
[C---:B------:R-:W-:Y:S02]  /*129d0*/  @!P4 LEA.HI.X R11, R4.reuse, R11, R5, 0x1, P0 ;  /* 0x0000000b040bc211 */ /* 0x040fe400000f0c05 */
[----:B------:R-:W-:Y:S03]  /*129e0*/  @!P4 IADD3 R6, P0, R4, UR24, RZ ;  /* 0x000000180406cc10 */ /* 0x000fe6000ff1e0ff */
[----:B------:R-:W-:Y:S01]  /*129f0*/  @!PT LDS RZ, [RZ] ;  /* 0x00000000fffff984 */ /* 0x000fe20000000800 */
[----:B------:R-:W-:Y:S01]  /*12a00*/  @!PT LDS RZ, [RZ] ;  /* 0x00000000fffff984 */ /* 0x000fe20000000800 */
[----:B------:R-:W-:Y:S01]  /*12a10*/  @!PT LDS RZ, [RZ] ;  /* 0x00000000fffff984 */ /* 0x000fe20000000800 */
[----:B------:R1:W-:Y:S01]  /*12a20*/  @!P4 LDGSTS.E.BYPASS.LTC128B.128 [R207+0x4000], desc[UR26][R10.64] ;  /* 0x040000000acfcfae */ /* 0x0003e2000b901d5a */
[C---:B------:R-:W-:Y:S02]  /*12a30*/  @!P4 IADD3.X R7, R5.reuse, UR22, RZ, P0, !PT ;  /* 0x000000160507cc10 */ /* 0x040fe400087fe4ff */
[C---:B-----5:R-:W-:Y:S01]  /*12a40*/  @!P4 LEA R8, P0, R6.reuse, R8, 0x1 ;  /* 0x000000080608c211 */ /* 0x060fe200078008ff */
[----:B------:R1:W-:Y:S03]  /*12a50*/  @P4 STS.128 [R207+0x4800], RZ ;  /* 0x004800ffcf004388 */ /* 0x0003e60000000c00 */
[----:B------:R-:W-:Y:S02]  /*12a60*/  @!P4 LEA.HI.X R9, R6, R9, R7, 0x1, P0 ;  /* 0x000000090609c211 */ /* 0x000fe400000f0c07 */
[C---:B------:R-:W-:Y:S03]  /*12a70*/  @!P4 IADD3 R7, P0, R4.reuse, UR9, RZ ;  /* 0x000000090407cc10 */ /* 0x040fe6000ff1e0ff */
[----:B------:R-:W-:Y:S01]  /*12a80*/  @!PT LDS RZ, [RZ] ;  /* 0x00000000fffff984 */ /* 0x000fe20000000800 */
[----:B------:R-:W-:Y:S01]  /*12a90*/  @!PT LDS RZ, [RZ] ;  /* 0x00000000fffff984 */ /* 0x000fe20000000800 */
[----:B------:R-:W-:Y:S01]  /*12aa0*/  @!PT LDS RZ, [RZ] ;  /* 0x00000000fffff984 */ /* 0x000fe20000000800 */
[----:B------:R1:W-:Y:S01]  /*12ab0*/  @!P4 LDGSTS.E.BYPASS.LTC128B.128 [R207+0x4800], desc[UR26][R8.64] ;  /* 0x0480000008cfcfae */ /* 0x0003e2000b901d5a */
[----:B------:R-:W-:Y:S02]  /*12ac0*/  @!P4 IADD3.X R12, R5, UR8, RZ, P0, !PT ;  /* 0x00000008050ccc10 */ /* 0x000fe400087fe4ff */
[C---:B----4-:R-:W-:Y:S01]  /*12ad0*/  @!P4 LEA R6, P0, R7.reuse, R14, 0x1 ;  /* 0x0000000e0706c211 */ /* 0x050fe200078008ff */
[----:B------:R1:W-:Y:S03]  /*12ae0*/  @P4 STS.128 [R207+0x5000], RZ ;  /* 0x005000ffcf004388 */ /* 0x0003e60000000c00 */
[----:B------:R-:W-:Y:S02]  /*12af0*/  @!P4 LEA.HI.X R7, R7, R15, R12, 0x1, P0 ;  /* 0x0000000f0707c211 */ /* 0x000fe400000f0c0c */
[----:B------:R-:W-:Y:S03]  /*12b00*/  @!P4 IADD3 R12, P0, R4, UR42, RZ ;  /* 0x0000002a040ccc10 */ /* 0x000fe6000ff1e0ff */
[----:B------:R-:W-:Y:S01]  /*12b10*/  @!PT LDS RZ, [RZ] ;  /* 0x00000000fffff984 */ /* 0x000fe20000000800 */
[----:B------:R-:W-:Y:S01]  /*12b20*/  @!PT LDS RZ, [RZ] ;  /* 0x00000000fffff984 */ /* 0x000fe20000000800 */
[----:B------:R-:W-:Y:S01]  /*12b30*/  @!PT LDS RZ, [RZ] ;  /* 0x00000000fffff984 */ /* 0x000fe20000000800 */
[----:B------:R1:W-:Y:S01]  /*12b40*/  @!P4 LDGSTS.E.BYPASS.LTC128B.128 [R207+0x5000], desc[UR26][R6.64] ;  /* 0x0500000006cfcfae */ /* 0x0003e2000b901d5a */
[----:B------:R-:W-:Y:S02]  /*12b50*/  @!P4 IADD3.X R5, R5, UR40, RZ, P0, !PT ;  /* 0x000000280505cc10 */ /* 0x000fe400087fe4ff */
[C---:B------:R-:W-:Y:S01]  /*12b60*/  @!P4 LEA R4, P0, R12.reuse, R16, 0x1 ;  /* 0x000000100c04c211 */ /* 0x040fe200078008ff */
[----:B------:R1:W-:Y:S03]  /*12b70*/  @P4 STS.128 [R207+0x5800], RZ ;  /* 0x005800ffcf004388 */ /* 0x0003e60000000c00 */
[----:B------:R-:W-:Y:S05]  /*12b80*/  @!P4 LEA.HI.X R5, R12, R17, R5, 0x1, P0 ;  /* 0x000000110c05c211 */ /* 0x000fea00000f0c05 */
[----:B------:R-:W-:Y:S01]  /*12b90*/  @!PT LDS RZ, [RZ] ;  /* 0x00000000fffff984 */ /* 0x000fe20000000800 */
[----:B------:R-:W-:Y:S01]  /*12ba0*/  @!PT LDS RZ, [RZ] ;  /* 0x00000000fffff984 */ /* 0x000fe20000000800 */
[----:B------:R-:W-:Y:S01]  /*12bb0*/  @!PT LDS RZ, [RZ] ;  /* 0x00000000fffff984 */ /* 0x000fe20000000800 */
[----:B------:R1:W-:Y:S04]  /*12bc0*/  @!P4 LDGSTS.E.BYPASS.LTC128B.128 [R207+0x5800], desc[UR26][R4.64] ;  /* 0x0580000004cfcfae */ /* 0x0003e8000b901d5a */
[----:B------:R-:W0:Y:S01]  /*12bd0*/  LDGDEPBAR ;  /* 0x00000000000079af */ /* 0x000e220000000000 */
[----:B------:R-:W-:Y:S05]  /*12be0*/  BRA `(.L_x_1436) ;  /* 0x0000001400f47947 */ /* 0x000fea0003800000 */
.L_x_1435:
[----:B------:R-:W-:Y:S01]  /*12bf0*/  P2R R72, PR, RZ, 0x10 ;  /* 0x00000010ff487803 */ /* 0x000fe20000000000 */
[----:B---3--:R-:W3:Y:S01]  /*12c00*/  LDL.64 R10, [R1+0x38] ;  /* 0x00003800010a7983 */ /* 0x008ee20000100a00 */
[----:B------:R-:W-:Y:S01]  /*12c10*/  LOP3.LUT R230, R230, 0xfffffffd, RZ, 0xc0, !PT ;  /* 0xfffffffde6e67812 */ /* 0x000fe200078ec0ff */
[----:B------:R-:W-:Y:S04]  /*12c20*/  DEPBAR.LE SB0, 0x0 ;  /* 0x000080000000791a */ /* 0x000fe80000000000 */
[----:B------:R-:W4:Y:S01]  /*12c30*/  LDL R7, [R1+0x58] ;  /* 0x0000580001077983 */ /* 0x000f220000100800 */
[----:B------:R-:W-:Y:S03]  /*12c40*/  UIADD3 UR10, UR37, -0x1, URZ ;  /* 0xffffffff250a7890 */ /* 0x000fe6000fffe03f */
[----:B------:R-:W5:Y:S01]  /*12c50*/  LDL R18, [R1+0x5c] ;  /* 0x00005c0001127983 */ /* 0x000f620000100800 */
[----:B------:R-:W-:Y:S02]  /*12c60*/  USHF.R.S32.HI UR41, URZ, 0x1f, UR10 ;  /* 0x0000001f3f297899 */ /* 0x000fe4000801140a */
[----:B------:R-:W-:Y:S01]  /*12c70*/  UIMAD UR11, UR19, UR10, URZ ;  /* 0x0000000a130b72a4 */ /* 0x000fe2000f8e023f */
[----:B------:R-:W5:Y:S01]  /*12c80*/  LDL R8, [R1+0x50] ;  /* 0x0000500001087983 */ /* 0x000f620000100800 */
[----:B--2---:R-:W-:Y:S01]  /*12c90*/  IMAD.U32 R2, RZ, RZ, UR10 ;  /* 0x0000000aff027e24 */ /* 0x004fe2000f8e00ff */
[----:B------:R-:W-:Y:S02]  /*12ca0*/  UISETP.GT.AND UP0, UPT, UR10, UR12, UPT ;  /* 0x0000000c0a00728c */ /* 0x000fe4000bf04270 */
[----:B------:R-:W2:Y:S01]  /*12cb0*/  LDL R17, [R1+0x54] ;  /* 0x0000540001117983 */ /* 0x000ea20000100800 */
[----:B------:R-:W-:Y:S03]  /*12cc0*/  UIMAD UR11, UR41, UR32, UR11 ;  /* 0x00000020290b72a4 */ /* 0x000fe6000f8e020b */
[----:B------:R-:W2:Y:S04]  /*12cd0*/  LDL R6, [R1+0x48] ;  /* 0x0000480001067983 */ /* 0x000ea80000100800 */
[----:B------:R-:W2:Y:S04]  /*12ce0*/  LDL R16, [R1+0x4c] ;  /* 0x00004c0001107983 */ /* 0x000ea80000100800 */
[----:B------:R-:W2:Y:S04]  /*12cf0*/  LDL R4, [R1+0x40] ;  /* 0x0000400001047983 */ /* 0x000ea80000100800 */
[----:B------:R-:W2:Y:S01]  /*12d00*/  LDL R15, [R1+0x44] ;  /* 0x00004400010f7983 */ /* 0x000ea20000100800 */
[----:B------:R-:W-:Y:S06]  /*12d10*/  BAR.SYNC.DEFER_BLOCKING 0x0 ;  /* 0x0000000000007b1d */ /* 0x000fec0000010000 */
[----:B------:R-:W-:Y:S01]  /*12d20*/  @P4 STS.128 [R207+0x6000], RZ ;  /* 0x006000ffcf004388 */ /* 0x000fe20000000c00 */
[----:B---3--:R-:W-:Y:S04]  /*12d30*/  IMAD.WIDE.U32 R2, R2, UR32, R10 ;  /* 0x0000002002027c25 */ /* 0x008fe8000f8e000a */
[----:B------:R-:W-:Y:S01]  /*12d40*/  VIADD R0, R3, UR11 ;  /* 0x0000000b03007c36 */ /* 0x000fe20008000000 */
[C---:B------:R-:W-:Y:S02]  /*12d50*/  @!P4 IADD3 R3, P1, R2.reuse, UR28, RZ ;  /* 0x0000001c0203cc10 */ /* 0x040fe4000ff3e0ff */
[----:B----4-:R-:W-:Y:S02]  /*12d60*/  @!P4 LEA R10, P5, R2, R7, 0x1 ;  /* 0x00000007020ac211 */ /* 0x010fe400078a08ff */
[----:B------:R-:W-:Y:S02]  /*12d70*/  @!P4 IADD3.X R7, R0, UR18, RZ, P1, !PT ;  /* 0x000000120007cc10 */ /* 0x000fe40008ffe4ff */
[C---:B-----5:R-:W-:Y:S02]  /*12d80*/  @!P4 LEA.HI.X R11, R2.reuse, R18, R0, 0x1, P5 ;  /* 0x00000012020bc211 */ /* 0x060fe400028f0c00 */
[----:B------:R-:W-:Y:S02]  /*12d90*/  @!P4 IADD3 R5, P0, R2, UR16, RZ ;  /* 0x000000100205cc10 */ /* 0x000fe4000ff1e0ff */
[C---:B------:R-:W-:Y:S01]  /*12da0*/  @!P4 LEA R8, P3, R3.reuse, R8, 0x1 ;  /* 0x000000080308c211 */ /* 0x040fe200078608ff */
[----:B------:R-:W-:Y:S01]  /*12db0*/  @!PT LDS RZ, [RZ] ;  /* 0x00000000fffff984 */ /* 0x000fe20000000800 */
[----:B------:R-:W-:Y:S01]  /*12dc0*/  @!PT LDS RZ, [RZ] ;  /* 0x00000000fffff984 */ /* 0x000fe20000000800 */
[----:B------:R-:W-:Y:S01]  /*12dd0*/  @!PT LDS RZ, [RZ] ;  /* 0x00000000fffff984 */ /* 0x000fe20000000800 */
[----:B------:R-:W-:Y:S01]  /*12de0*/  @!P4 LDGSTS.E.BYPASS.LTC128B.128 [R207+0x6000], desc[UR26][R10.64] ;  /* 0x060000000acfcfae */ /* 0x000fe2000b901d5a */
[----:B------:R-:W-:Y:S02]  /*12df0*/  @!P4 IADD3.X R13, R0, UR15, RZ, P0, !PT ;  /* 0x0000000f000dcc10 */ /* 0x000fe400087fe4ff */
[----:B--2---:R-:W-:Y:S02]  /*12e00*/  @!P4 LEA.HI.X R9, R3, R17, R7, 0x1, P3 ;  /* 0x000000110309c211 */ /* 0x004fe400018f0c07 */
[----:B------:R-:W-:Y:S02]  /*12e10*/  @!P4 IADD3 R12, P2, R2, UR38, RZ ;  /* 0x00000026020ccc10 */ /* 0x000fe4000ff5e0ff */
[C---:B------:R-:W-:Y:S01]  /*12e20*/  @!P4 LEA R6, P1, R5.reuse, R6, 0x1 ;  /* 0x000000060506c211 */ /* 0x040fe200078208ff */
[----:B------:R-:W-:Y:S01]  /*12e30*/  @P4 STS.128 [R207+0x6800], RZ ;  /* 0x006800ffcf004388 */ /* 0x000fe20000000c00 */
[----:B------:R-:W-:Y:S01]  /*12e40*/  @!P4 IADD3.X R14, R0, UR17, RZ, P2, !PT ;  /* 0x00000011000ecc10 */ /* 0x000fe200097fe4ff */
[----:B------:R-:W-:Y:S01]  /*12e50*/  IMAD.U32 R0, RZ, RZ, UR10 ;  /* 0x0000000aff007e24 */ /* 0x000fe2000f8e00ff */
[----:B------:R-:W-:Y:S02]  /*12e60*/  @!P4 LEA.HI.X R7, R5, R16, R13, 0x1, P1 ;  /* 0x000000100507c211 */ /* 0x000fe400008f0c0d */
[C---:B------:R-:W-:Y:S03]  /*12e70*/  @!P4 LEA R4, P0, R12.reuse, R4, 0x1 ;  /* 0x000000040c04c211 */ /* 0x040fe600078008ff */
[----:B------:R-:W-:Y:S01]  /*12e80*/  @!PT LDS RZ, [RZ] ;  /* 0x00000000fffff984 */ /* 0x000fe20000000800 */
[----:B------:R-:W-:Y:S01]  /*12e90*/  @!PT LDS RZ, [RZ] ;  /* 0x00000000fffff984 */ /* 0x000fe20000000800 */
[----:B------:R-:W-:Y:S01]  /*12ea0*/  @!PT LDS RZ, [RZ] ;  /* 0x00000000fffff984 */ /* 0x000fe20000000800 */
[----:B------:R-:W-:Y:S01]  /*12eb0*/  @!P4 LDGSTS.E.BYPASS.LTC128B.128 [R207+0x6800], desc[UR26][R8.64] ;  /* 0x0680000008cfcfae */ /* 0x000fe2000b901d5a */
[----:B------:R-:W-:Y:S07]  /*12ec0*/  @!P4 LEA.HI.X R5, R12, R15, R14, 0x1, P0 ;  /* 0x0000000f0c05c211 */ /* 0x000fee00000f0c0e */
        /* <DEDUP_REMOVED lines=11> */
[----:B------:R-:W2:Y:S08]  /*12f80*/  LDSM.16.M88.4 R16, [R184+0x4000] ;  /* 0x00400000b810783b */ /* 0x000eb00000000200 */
[----:B------:R-:W3:Y:S08]  /*12f90*/  LDSM.16.M88.4 R60, [R191+0x2000] ;  /* 0x00200000bf3c783b */ /* 0x000ef00000000200 */
[----:B------:R-:W4:Y:S08]  /*12fa0*/  LDSM.16.M88.4 R32, [R184+0x4800] ;  /* 0x00480000b820783b */ /* 0x000f300000000200 */
[----:B------:R-:W5:Y:S08]  /*12fb0*/  LDSM.16.M88.4 R48, [R184+0x5000] ;  /* 0x00500000b830783b */ /* 0x000f700000000200 */
[----:B------:R-:W1:Y:S01]  /*12fc0*/  LDSM.16.M88.4 R76, [R184+0x5800] ;  /* 0x00580000b84c783b */ /* 0x000e620000000200 */
[-C--:B--2---:R-:W-:Y:S07]  /*12fd0*/  HMMA.16816.F32 R4, R64, R16.reuse, RZ ;  /* 0x000000104004723c */ /* 0x084fee00000018ff */
[----:B------:R-:W-:Y:S01]  /*12fe0*/  LDSM.16.M88.4 R144, [R194] ;  /* 0x00000000c290783b */ /* 0x000fe20000000200 */
[C---:B---3--:R-:W-:Y:S07]  /*12ff0*/  HMMA.16816.F32 R8, R60.reuse, R16, RZ ;  /* 0x000000103c08723c */ /* 0x048fee00000018ff */
[----:B------:R-:W2:Y:S01]  /*13000*/  LDSM.16.M88.4 R148, [R190+0x4000] ;  /* 0x00400000be94783b */ /* 0x000ea20000000200 */
[-C--:B------:R-:W-:Y:S07]  /*13010*/  HMMA.16816.F32 R12, R60, R18.reuse, RZ ;  /* 0x000000123c0c723c */ /* 0x080fee00000018ff */
[----:B------:R-:W0:Y:S01]  /*13020*/  LDGDEPBAR ;  /* 0x00000000000079af */ /* 0x000e220000000000 */
[C---:B------:R-:W-:Y:S07]  /*13030*/  HMMA.16816.F32 R16, R64.reuse, R18, RZ ;  /* 0x000000124010723c */ /* 0x040fee00000018ff */
[----:B------:R-:W3:Y:S01]  /*13040*/  LDSM.16.M88.4 R152, [R194+0x2000] ;  /* 0x00200000c298783b */ /* 0x000ee20000000200 */
[-C--:B----4-:R-:W-:Y:S07]  /*13050*/  HMMA.16816.F32 R20, R64, R32.reuse, RZ ;  /* 0x000000204014723c */ /* 0x090fee00000018ff */
[----:B------:R-:W4:Y:S01]  /*13060*/  LDSM.16.M88.4 R156, [R190+0x4800] ;  /* 0x00480000be9c783b */ /* 0x000f220000000200 */
[C---:B------:R-:W-:Y:S07]  /*13070*/  HMMA.16816.F32 R24, R60.reuse, R32, RZ ;  /* 0x000000203c18723c */ /* 0x040fee00000018ff */
[----:B------:R-:W4:Y:S01]  /*13080*/  LDSM.16.M88.4 R160, [R190+0x5000] ;  /* 0x00500000bea0783b */ /* 0x000f220000000200 */
[-C--:B------:R-:W-:Y:S06]  /*13090*/  HMMA.16816.F32 R28, R60, R34.reuse, RZ ;  /* 0x000000223c1c723c */ /* 0x080fec00000018ff */
[C---:B------:R-:W-:Y:S01]  /*130a0*/  HMMA.16816.F32 R32, R64.reuse, R34, RZ ;  /* 0x000000224020723c */ /* 0x040fe200000018ff */
[----:B------:R-:W-:Y:S05]  /*130b0*/  LDSM.16.M88.4 R164, [R195] ;  /* 0x00000000c3a4783b */ /* 0x000fea0000000200 */
[-C--:B-----5:R-:W-:Y:S03]  /*130c0*/  HMMA.16816.F32 R36, R64, R48.reuse, RZ ;  /* 0x000000304024723c */ /* 0x0a0fe600000018ff */
[----:B------:R-:W-:Y:S03]  /*130d0*/  LDSM.16.M88.4 R168, [R192+0x2000] ;  /* 0x00200000c0a8783b */ /* 0x000fe60000000200 */
[C---:B------:R-:W-:Y:S05]  /*130e0*/  HMMA.16816.F32 R40, R60.reuse, R48, RZ ;  /* 0x000000303c28723c */ /* 0x040fea00000018ff */
[----:B------:R-:W-:Y:S01]  /*130f0*/  LDSM.16.M88.4 R172, [R198] ;  /* 0x00000000c6ac783b */ /* 0x000fe20000000200 */
[-C--:B------:R-:W-:Y:S06]  /*13100*/  HMMA.16816.F32 R44, R60, R50.reuse, RZ ;  /* 0x000000323c2c723c */ /* 0x080fec00000018ff */
[C---:B------:R-:W-:Y:S01]  /*13110*/  HMMA.16816.F32 R48, R64.reuse, R50, RZ ;  /* 0x000000324030723c */ /* 0x040fe200000018ff */
[----:B------:R-:W-:Y:S05]  /*13120*/  LDSM.16.M88.4 R176, [R197] ;  /* 0x00000000c5b0783b */ /* 0x000fea0000000200 */
[-C--:B-1----:R-:W-:Y:S03]  /*13130*/  HMMA.16816.F32 R52, R64, R76.reuse, RZ ;  /* 0x0000004c4034723c */ /* 0x082fe600000018ff */
[----:B------:R-:W-:Y:S03]  /*13140*/  LDSM.16.M88.4 R180, [R189] ;  /* 0x00000000bdb4783b */ /* 0x000fe60000000200 */
[C---:B------:R-:W-:Y:S01]  /*13150*/  HMMA.16816.F32 R56, R60.reuse, R76, RZ ;  /* 0x0000004c3c38723c */ /* 0x040fe200000018ff */
[----:B------:R-:W1:Y:S05]  /*13160*/  S2R R2, SR_TID.X ;  /* 0x0000000000027919 */ /* 0x000e6a0000002100 */
[-C--:B------:R-:W-:Y:S06]  /*13170*/  HMMA.16816.F32 R60, R60, R78.reuse, RZ ;  /* 0x0000004e3c3c723c */ /* 0x080fec00000018ff */
[----:B------:R-:W-:Y:S01]  /*13180*/  HMMA.16816.F32 R64, R64, R78, RZ ;  /* 0x0000004e4040723c */ /* 0x000fe200000018ff */
[----:B------:R-:W5:Y:S05]  /*13190*/  LDSM.16.M88.4 R76, [R190+0x5800] ;  /* 0x00580000be4c783b */ /* 0x000f6a0000000200 */
[-C--:B--2---:R-:W-:Y:S06]  /*131a0*/  HMMA.16816.F32 R4, R144, R148.reuse, R4 ;  /* 0x000000949004723c */ /* 0x084fec0000001804 */
[C---:B---3--:R-:W-:Y:S06]  /*131b0*/  HMMA.16816.F32 R8, R152.reuse, R148, R8 ;  /* 0x000000949808723c */ /* 0x048fec0000001808 */
[-C--:B------:R-:W-:Y:S06]  /*131c0*/  HMMA.16816.F32 R12, R152, R150.reuse, R12 ;  /* 0x00000096980c723c */ /* 0x080fec000000180c */
[C---:B------:R-:W-:Y:S01]  /*131d0*/  HMMA.16816.F32 R16, R144.reuse, R150, R16 ;  /* 0x000000969010723c */ /* 0x040fe20000001810 */
[----:B------:R-:W2:Y:S04]  /*131e0*/  LDSM.16.M88.4 R148, [R192] ;  /* 0x00000000c094783b */ /* 0x000ea80000000200 */
[----:B-1----:R-:W-:Y:S01]  /*131f0*/  IMAD.SHL.U32 R2, R2, 0x2, RZ ;  /* 0x0000000202027824 */ /* 0x002fe200078e00ff */
[-C--:B----4-:R-:W-:Y:S05]  /*13200*/  HMMA.16816.F32 R20, R144, R156.reuse, R20 ;  /* 0x0000009c9014723c */ /* 0x090fea0000001814 */
[----:B------:R-:W-:Y:S01]  /*13210*/  LOP3.LUT R2, R2, 0x6, RZ, 0xc0, !PT ;  /* 0x0000000602027812 */ /* 0x000fe200078ec0ff */
[C---:B------:R-:W-:Y:S05]  /*13220*/  HMMA.16816.F32 R24, R152.reuse, R156, R24 ;  /* 0x0000009c9818723c */ /* 0x040fea0000001818 */
[----:B------:R-:W-:Y:S01]  /*13230*/  IMAD R0, R0, 0x40, R2 ;  /* 0x0000004000007824 */ /* 0x000fe200078e0202 */
[-C--:B------:R-:W-:Y:S04]  /*13240*/  HMMA.16816.F32 R28, R152, R158.reuse, R28 ;  /* 0x0000009e981c723c */ /* 0x080fe8000000181c */
[CC--:B------:R-:W-:Y:S01]  /*13250*/  ISETP.GE.AND P2, PT, R0.reuse, R201.reuse, PT ;  /* 0x000000c90000720c */ /* 0x0c0fe20003f46270 */
[C---:B------:R-:W-:Y:S01]  /*13260*/  VIADD R2, R0.reuse, 0x1 ;  /* 0x0000000100027836 */ /* 0x040fe20000000000 */
[-C--:B------:R-:W-:Y:S01]  /*13270*/  ISETP.GE.AND P0, PT, R0, R200.reuse, PT ;  /* 0x000000c80000720c */ /* 0x080fe20003f06270 */
[C---:B------:R-:W-:Y:S01]  /*13280*/  HMMA.16816.F32 R32, R144.reuse, R158, R32 ;  /* 0x0000009e9020723c */ /* 0x040fe20000001820 */
[----:B------:R-:W1:Y:S03]  /*13290*/  LDSM.16.M88.4 R156, [R196] ;  /* 0x00000000c49c783b */ /* 0x000e660000000200 */
[----:B------:R-:W-:Y:S01]  /*132a0*/  ISETP.GE.AND P1, PT, R2, R201, PT ;  /* 0x000000c90200720c */ /* 0x000fe20003f26270 */
[----:B------:R-:W-:Y:S01]  /*132b0*/  VIADD R3, R0, 0x9 ;  /* 0x0000000900037836 */ /* 0x000fe20000000000 */
[C---:B------:R-:W-:Y:S01]  /*132c0*/  ISETP.GE.AND P3, PT, R2.reuse, R200, PT ;  /* 0x000000c80200720c */ /* 0x040fe20003f66270 */
[-C--:B------:R-:W-:Y:S03]  /*132d0*/  HMMA.16816.F32 R36, R144, R160.reuse, R36 ;  /* 0x000000a09024723c */ /* 0x080fe60000001824 */
[C---:B------:R-:W-:Y:S02]  /*132e0*/  ISETP.GE.AND P4, PT, R2.reuse, R202, PT ;  /* 0x000000ca0200720c */ /* 0x040fe40003f86270 */
[C---:B------:R-:W-:Y:S01]  /*132f0*/  ISETP.GE.AND P6, PT, R2.reuse, R199, PT ;  /* 0x000000c70200720c */ /* 0x040fe20003fc6270 */
[C---:B------:R-:W-:Y:S04]  /*13300*/  HMMA.16816.F32 R40, R152.reuse, R160, R40 ;  /* 0x000000a09828723c */ /* 0x040fe80000001828 */
[-C--:B------:R-:W-:Y:S02]  /*13310*/  ISETP.GE.OR P1, PT, R2, R206.reuse, !P1 ;  /* 0x000000ce0200720c */ /* 0x080fe40004f26670 */
[C---:B------:R-:W-:Y:S01]  /*13320*/  ISETP.GE.OR P5, PT, R0.reuse, R206, !P2 ;  /* 0x000000ce0000720c */ /* 0x040fe200057a6670 */
[-C--:B------:R-:W-:Y:S03]  /*13330*/  HMMA.16816.F32 R44, R152, R162.reuse, R44 ;  /* 0x000000a2982c723c */ /* 0x080fe6000000182c */
[-C--:B------:R-:W-:Y:S02]  /*13340*/  ISETP.GE.OR P2, PT, R0, R205.reuse, !P0 ;  /* 0x000000cd0000720c */ /* 0x080fe40004746670 */
[C---:B------:R-:W-:Y:S01]  /*13350*/  ISETP.GE.OR P0, PT, R2.reuse, R205, !P3 ;  /* 0x000000cd0200720c */ /* 0x040fe20005f06670 */
[C---:B------:R-:W-:Y:S01]  /*13360*/  HMMA.16816.F32 R48, R144.reuse, R162, R48 ;  /* 0x000000a29030723c */ /* 0x040fe20000001830 */
[----:B------:R-:W3:Y:S03]  /*13370*/  LDSM.16.M88.4 R160, [R193] ;  /* 0x00000000c1a0783b */ /* 0x000ee60000000200 */
[C---:B------:R-:W-:Y:S02]  /*13380*/  ISETP.GE.OR P3, PT, R2.reuse, R204, !P4 ;  /* 0x000000cc0200720c */ /* 0x040fe40006766670 */
[----:B------:R-:W-:Y:S01]  /*13390*/  ISETP.GE.OR P6, PT, R2, R203, !P6 ;  /* 0x000000cb0200720c */ /* 0x000fe200077c6670 */
[-C--:B-----5:R-:W-:Y:S01]  /*133a0*/  HMMA.16816.F32 R52, R144, R76.reuse, R52 ;  /* 0x0000004c9034723c */ /* 0x0a0fe20000001834 */
[----:B------:R-:W-:Y:S03]  /*133b0*/  P2R R70, PR, RZ, 0x8 ;  /* 0x00000008ff467803 */ /* 0x000fe60000000000 */
[C---:B------:R-:W-:Y:S02]  /*133c0*/  VIADD R2, R0.reuse, 0x8 ;  /* 0x0000000800027836 */ /* 0x040fe40000000000 */
[C---:B------:R-:W-:Y:S06]  /*133d0*/  HMMA.16816.F32 R56, R152.reuse, R76, R56 ;  /* 0x0000004c9838723c */ /* 0x040fec0000001838 */
[-C--:B------:R-:W-:Y:S06]  /*133e0*/  HMMA.16816.F32 R60, R152, R78.reuse, R60 ;  /* 0x0000004e983c723c */ /* 0x080fec000000183c */
[----:B------:R-:W-:Y:S01]  /*133f0*/  HMMA.16816.F32 R64, R144, R78, R64 ;  /* 0x0000004e9040723c */ /* 0x000fe20000001840 */
[----:B------:R-:W4:Y:S05]  /*13400*/  LDSM.16.M88.4 R76, [R193+0x2000] ;  /* 0x00200000c14c783b */ /* 0x000f2a0000000200 */
[-C--:B--2---:R-:W-:Y:S03]  /*13410*/  HMMA.16816.F32 R4, R148, R164.reuse, R4 ;  /* 0x000000a49404723c */ /* 0x084fe60000001804 */
[----:B------:R-:W2:Y:S03]  /*13420*/  LDSM.16.M88.4 R144, [R189+0x800] ;  /* 0x00080000bd90783b */ /* 0x000ea60000000200 */
        /* <DEDUP_REMOVED lines=11> */
[-C--:B-1----:R-:W-:Y:S06]  /*134e0*/  HMMA.16816.F32 R52, R148, R156.reuse, R52 ;  /* 0x0000009c9434723c */ /* 0x082fec0000001834 */
[C---:B------:R-:W-:Y:S06]  /*134f0*/  HMMA.16816.F32 R56, R168.reuse, R156, R56 ;  /* 0x0000009ca838723c */ /* 0x040fec0000001838 */
[-C--:B------:R-:W-:Y:S06]  /*13500*/  HMMA.16816.F32 R60, R168, R158.reuse, R60 ;  /* 0x0000009ea83c723c */ /* 0x080fec000000183c */
[----:B------:R-:W-:Y:S06]  /*13510*/  HMMA.16816.F32 R64, R148, R158, R64 ;  /* 0x0000009e9440723c */ /* 0x000fec0000001840 */
[-C--:B---3--:R-:W-:Y:S06]  /*13520*/  HMMA.16816.F32 R4, R160, R180.reuse, R4 ;  /* 0x000000b4a004723c */ /* 0x088fec0000001804 */
[C---:B----4-:R-:W-:Y:S06]  /*13530*/  HMMA.16816.F32 R8, R76.reuse, R180, R8 ;  /* 0x000000b44c08723c */ /* 0x050fec0000001808 */
[-C--:B------:R-:W-:Y:S06]  /*13540*/  HMMA.16816.F32 R12, R76, R182.reuse, R12 ;  /* 0x000000b64c0c723c */ /* 0x080fec000000180c */
[C---:B------:R-:W-:Y:S06]  /*13550*/  HMMA.16816.F32 R16, R160.reuse, R182, R16 ;  /* 0x000000b6a010723c */ /* 0x040fec0000001810 */
[----:B------:R-:W-:Y:S01]  /*13560*/  FSEL R151, R5, -INF , !P1 ;  /* 0xff80000005977808 */ /* 0x000fe20004800000 */
[-C--:B--2---:R-:W-:Y:S03]  /*13570*/  HMMA.16816.F32 R20, R160, R144.reuse, R20 ;  /* 0x00000090a014723c */ /* 0x084fe60000001814 */
[C---:B------:R-:W-:Y:S02]  /*13580*/  ISETP.GE.AND P1, PT, R0.reuse, R202, PT ;  /* 0x000000ca0000720c */ /* 0x040fe40003f26270 */
[----:B------:R-:W-:Y:S01]  /*13590*/  FSEL R157, R7, -INF , !P0 ;  /* 0xff800000079d7808 */ /* 0x000fe20004000000 */
[C---:B------:R-:W-:Y:S04]  /*135a0*/  HMMA.16816.F32 R24, R76.reuse, R144, R24 ;  /* 0x000000904c18723c */ /* 0x040fe80000001818 */
[-C--:B------:R-:W-:Y:S02]  /*135b0*/  ISETP.GE.AND P0, PT, R0, R199.reuse, PT ;  /* 0x000000c70000720c */ /* 0x080fe40003f06270 */
[----:B------:R-:W-:Y:S01]  /*135c0*/  FSEL R150, R6, -INF , !P2 ;  /* 0xff80000006967808 */ /* 0x000fe20005000000 */
[-C--:B------:R-:W-:Y:S03]  /*135d0*/  HMMA.16816.F32 R28, R76, R146.reuse, R28 ;  /* 0x000000924c1c723c */ /* 0x080fe6000000181c */
[----:B------:R-:W-:Y:S02]  /*135e0*/  ISETP.GE.OR P3, PT, R0, R204, !P1 ;  /* 0x000000cc0000720c */ /* 0x000fe40004f66670 */
[C---:B------:R-:W-:Y:S01]  /*135f0*/  ISETP.GE.AND P2, PT, R2.reuse, R202, PT ;  /* 0x000000ca0200720c */ /* 0x040fe20003f46270 */
[C---:B------:R-:W-:Y:S04]  /*13600*/  HMMA.16816.F32 R32, R160.reuse, R146, R32 ;  /* 0x00000092a020723c */ /* 0x040fe80000001820 */
[----:B------:R-:W-:Y:S02]  /*13610*/  ISETP.GE.AND P1, PT, R2, R199, PT ;  /* 0x000000c70200720c */ /* 0x000fe40003f26270 */
[----:B------:R-:W-:Y:S02]  /*13620*/  ISETP.GE.OR P0, PT, R0, R203, !P0 ;  /* 0x000000cb0000720c */ /* 0x000fe40004706670 */
[----:B------:R-:W-:Y:S02]  /*13630*/  FSEL R149, R4, -INF , !P5 ;  /* 0xff80000004957808 */ /* 0x000fe40006800000 */
[----:B------:R-:W-:Y:S01]  /*13640*/  ISETP.GE.OR P5, PT, R2, R204, !P2 ;  /* 0x000000cc0200720c */ /* 0x000fe200057a6670 */
[----:B------:R-:W1:Y:S01]  /*13650*/  LDSM.16.M88.4 R4, [R189+0x1000] ;  /* 0x00100000bd04783b */ /* 0x000e620000000200 */
[----:B------:R-:W-:Y:S02]  /*13660*/  FSEL R156, R8, -INF , !P3 ;  /* 0xff800000089c7808 */ /* 0x000fe40005800000 */
[C---:B------:R-:W-:Y:S02]  /*13670*/  ISETP.GE.AND P3, PT, R2.reuse, R201, PT ;  /* 0x000000c90200720c */ /* 0x040fe40003f66270 */
[----:B------:R-:W-:Y:S02]  /*13680*/  ISETP.GE.OR P2, PT, R2, R203, !P1 ;  /* 0x000000cb0200720c */ /* 0x000fe40004f46670 */
[----:B------:R-:W-:Y:S02]  /*13690*/  FSEL R159, R10, -INF , !P0 ;  /* 0xff8000000a9f7808 */ /* 0x000fe40004000000 */
[----:B------:R-:W-:Y:S02]  /*136a0*/  ISETP.NE.AND P1, PT, R70, RZ, PT ;  /* 0x000000ff4600720c */ /* 0x000fe40003f25270 */
[C---:B------:R-:W-:Y:S02]  /*136b0*/  ISETP.GE.AND P0, PT, R2.reuse, R200, PT ;  /* 0x000000c80200720c */ /* 0x040fe40003f06270 */
[C---:B------:R-:W-:Y:S02]  /*136c0*/  ISETP.GE.OR P3, PT, R2.reuse, R206, !P3 ;  /* 0x000000ce0200720c */ /* 0x040fe40005f66670 */
[----:B------:R-:W-:Y:S02]  /*136d0*/  FSEL R158, R9, -INF , !P1 ;  /* 0xff800000099e7808 */ /* 0x000fe40004800000 */
[----:B------:R-:W-:Y:S02]  /*136e0*/  ISETP.GE.OR P4, PT, R2, R205, !P0 ;  /* 0x000000cd0200720c */ /* 0x000fe40004786670 */
[C---:B------:R-:W-:Y:S02]  /*136f0*/  ISETP.GE.AND P1, PT, R3.reuse, R202, PT ;  /* 0x000000ca0300720c */ /* 0x040fe40003f26270 */
[----:B------:R-:W-:Y:S02]  /*13700*/  P2R R2, PR, RZ, 0x8 ;  /* 0x00000008ff027803 */ /* 0x000fe40000000000 */
[----:B------:R-:W-:Y:S02]  /*13710*/  FSEL R168, R14, -INF , !P2 ;  /* 0xff8000000ea87808 */ /* 0x000fe40005000000 */
[C---:B------:R-:W-:Y:S02]  /*13720*/  ISETP.GE.AND P0, PT, R3.reuse, R199, PT ;  /* 0x000000c70300720c */ /* 0x040fe40003f06270 */
[C---:B------:R-:W-:Y:S02]  /*13730*/  ISETP.GE.AND P3, PT, R3.reuse, R201, PT ;  /* 0x000000c90300720c */ /* 0x040fe40003f66270 */
[C---:B------:R-:W-:Y:S02]  /*13740*/  ISETP.GE.AND P2, PT, R3.reuse, R200, PT ;  /* 0x000000c80300720c */ /* 0x040fe40003f46270 */
[----:B------:R-:W-:Y:S02]  /*13750*/  ISETP.GE.OR P1, PT, R3, R204, !P1 ;  /* 0x000000cc0300720c */ /* 0x000fe40004f26670 */
[----:B------:R-:W-:Y:S02]  /*13760*/  FSEL R164, R11, -INF , !P6 ;  /* 0xff8000000ba47808 */ /* 0x000fe40007000000 */
[C---:B------:R-:W-:Y:S02]  /*13770*/  ISETP.GE.OR P0, PT, R3.reuse, R203, !P0 ;  /* 0x000000cb0300720c */ /* 0x040fe40004706670 */
[C---:B------:R-:W-:Y:S02]  /*13780*/  ISETP.GE.OR P3, PT, R3.reuse, R206, !P3 ;  /* 0x000000ce0300720c */ /* 0x040fe40005f66670 */
[----:B------:R-:W-:Y:S01]  /*13790*/  ISETP.GE.OR P6, PT, R3, R205, !P2 ;  /* 0x000000cd0300720c */ /* 0x000fe200057c6670 */
[----:B------:R-:W-:Y:S01]  /*137a0*/  VIADD R3, R0, 0x10 ;  /* 0x0000001000037836 */ /* 0x000fe20000000000 */
[----:B------:R-:W-:Y:S01]  /*137b0*/  FSEL R166, R12, -INF , !P5 ;  /* 0xff8000000ca67808 */ /* 0x000fe20006800000 */
[-C--:B-1----:R-:W-:Y:S03]  /*137c0*/  HMMA.16816.F32 R36, R160, R4.reuse, R36 ;  /* 0x00000004a024723c */ /* 0x082fe60000001824 */
[C---:B------:R-:W-:Y:S02]  /*137d0*/  ISETP.GE.AND P2, PT, R3.reuse, R200, PT ;  /* 0x000000c80300720c */ /* 0x040fe40003f46270 */
[C---:B------:R-:W-:Y:S01]  /*137e0*/  ISETP.GE.AND P5, PT, R3.reuse, R201, PT ;  /* 0x000000c90300720c */ /* 0x040fe20003fa6270 */
[C---:B------:R-:W-:Y:S04]  /*137f0*/  HMMA.16816.F32 R40, R76.reuse, R4, R40 ;  /* 0x000000044c28723c */ /* 0x040fe80000001828 */
[C---:B------:R-:W-:Y:S02]  /*13800*/  ISETP.GE.OR P2, PT, R3.reuse, R205, !P2 ;  /* 0x000000cd0300720c */ /* 0x040fe40005746670 */
[----:B------:R-:W-:Y:S01]  /*13810*/  ISETP.GE.OR P5, PT, R3, R206, !P5 ;  /* 0x000000ce0300720c */ /* 0x000fe20006fa6670 */
[----:B------:R-:W-:Y:S01]  /*13820*/  VIADD R4, R0, 0x30 ;  /* 0x0000003000047836 */ /* 0x000fe20000000000 */
[----:B------:R-:W-:Y:S01]  /*13830*/  P2R R8, PR, RZ, 0x4 ;  /* 0x00000004ff087803 */ /* 0x000fe20000000000 */
[-C--:B------:R-:W-:Y:S03]  /*13840*/  HMMA.16816.F32 R44, R76, R6.reuse, R44 ;  /* 0x000000064c2c723c */ /* 0x080fe6000000182c */
[----:B------:R-:W-:Y:S02]  /*13850*/  FSEL R169, R20, -INF , !P5 ;  /* 0xff80000014a97808 */ /* 0x000fe40006800000 */
[----:B------:R-:W-:Y:S01]  /*13860*/  ISETP.NE.AND P5, PT, R8, RZ, PT ;  /* 0x000000ff0800720c */ /* 0x000fe20003fa5270 */
[C---:B------:R-:W-:Y:S01]  /*13870*/  HMMA.16816.F32 R48, R160.reuse, R6, R48 ;  /* 0x00000006a030723c */ /* 0x040fe20000001830 */
[----:B------:R-:W1:Y:S01]  /*13880*/  LDSM.16.M88.4 R8, [R189+0x1800] ;  /* 0x00180000bd08783b */ /* 0x000e620000000200 */
[----:B------:R-:W-:Y:S04]  /*13890*/  DEPBAR.LE SB0, 0x0 ;  /* 0x000080000000791a */ /* 0x000fe80000000000 */
[----:B------:R-:W-:Y:S01]  /*138a0*/  FSEL R165, R13, -INF , !P1 ;  /* 0xff8000000da57808 */ /* 0x000fe20004800000 */
[----:B------:R-:W-:Y:S01]  /*138b0*/  BAR.SYNC.DEFER_BLOCKING 0x0 ;  /* 0x0000000000007b1d */ /* 0x000fe20000010000 */
[----:B------:R-:W-:Y:S03]  /*138c0*/  ISETP.NE.AND P1, PT, R2, RZ, PT ;  /* 0x000000ff0200720c */ /* 0x000fe60003f25270 */
[----:B------:R-:W-:Y:S01]  /*138d0*/  VIADD R2, R0, 0x11 ;  /* 0x0000001100027836 */ /* 0x000fe20000000000 */
[----:B------:R-:W-:Y:S02]  /*138e0*/  FSEL R167, R15, -INF , !P0 ;  /* 0xff8000000fa77808 */ /* 0x000fe40004000000 */
[----:B------:R-:W-:Y:S02]  /*138f0*/  FSEL R70, R16, -INF , !P1 ;  /* 0xff80000010467808 */ /* 0x000fe40004800000 */
[----:B------:R-:W-:Y:S02]  /*13900*/  FSEL R71, R17, -INF , !P3 ;  /* 0xff80000011477808 */ /* 0x000fe40005800000 */
[C---:B------:R-:W-:Y:S02]  /*13910*/  ISETP.GE.AND P0, PT, R3.reuse, R199, PT ;  /* 0x000000c70300720c */ /* 0x040fe40003f06270 */
[C---:B------:R-:W-:Y:S02]  /*13920*/  ISETP.GE.AND P1, PT, R3.reuse, R202, PT ;  /* 0x000000ca0300720c */ /* 0x040fe40003f26270 */
[----:B------:R-:W-:Y:S02]  /*13930*/  ISETP.GE.AND P3, PT, R2, R201, PT ;  /* 0x000000c90200720c */ /* 0x000fe40003f66270 */
[----:B------:R-:W-:Y:S02]  /*13940*/  FSEL R144, R18, -INF , !P4 ;  /* 0xff80000012907808 */ /* 0x000fe40006000000 */
[C---:B------:R-:W-:Y:S02]  /*13950*/  ISETP.GE.OR P4, PT, R3.reuse, R203, !P0 ;  /* 0x000000cb0300720c */ /* 0x040fe40004786670 */
[----:B------:R-:W-:Y:S02]  /*13960*/  ISETP.GE.OR P1, PT, R3, R204, !P1 ;  /* 0x000000cc0300720c */ /* 0x000fe40004f26670 */
[C---:B------:R-:W-:Y:S02]  /*13970*/  ISETP.GE.OR P0, PT, R2.reuse, R206, !P3 ;  /* 0x000000ce0200720c */ /* 0x040fe40005f06670 */
[C---:B------:R-:W-:Y:S02]  /*13980*/  ISETP.GE.AND P2, PT, R2.reuse, R202, PT ;  /* 0x000000ca0200720c */ /* 0x040fe40003f46270 */
[----:B------:R-:W-:Y:S02]  /*13990*/  P2R R3, PR, RZ, 0x2 ;  /* 0x00000002ff037803 */ /* 0x000fe40000000000 */
[----:B------:R-:W-:Y:S02]  /*139a0*/  FSEL R170, R21, -INF , !P0 ;  /* 0xff80000015aa7808 */ /* 0x000fe40004000000 */
[C---:B------:R-:W-:Y:S02]  /*139b0*/  ISETP.GE.AND P1, PT, R2.reuse, R200, PT ;  /* 0x000000c80200720c */ /* 0x040fe40003f26270 */
[C---:B------:R-:W-:Y:S01]  /*139c0*/  ISETP.GE.AND P0, PT, R2.reuse, R199, PT ;  /* 0x000000c70200720c */ /* 0x040fe20003f06270 */
[-C--:B-1----:R-:W-:Y:S05]  /*139d0*/  HMMA.16816.F32 R52, R160, R8.reuse, R52 ;  /* 0x00000008a034723c */ /* 0x082fea0000001834 */
[C---:B------:R-:W-:Y:S01]  /*139e0*/  ISETP.GE.OR P2, PT, R2.reuse, R204, !P2 ;  /* 0x000000cc0200720c */ /* 0x040fe20005746670 */
[C---:B------:R-:W-:Y:S04]  /*139f0*/  HMMA.16816.F32 R56, R76.reuse, R8, R56 ;  /* 0x000000084c38723c */ /* 0x040fe80000001838 */
[C---:B------:R-:W-:Y:S02]  /*13a00*/  ISETP.GE.OR P1, PT, R2.reuse, R205, !P1 ;  /* 0x000000cd0200720c */ /* 0x040fe40004f26670 */
[----:B------:R-:W-:Y:S01]  /*13a10*/  FSEL R145, R19, -INF , !P6 ;  /* 0xff80000013917808 */ /* 0x000fe20007000000 */
[-C--:B------:R-:W-:Y:S03]  /*13a20*/  HMMA.16816.F32 R60, R76, R10.reuse, R60 ;  /* 0x0000000a4c3c723c */ /* 0x080fe6000000183c */
[----:B------:R-:W-:Y:S01]  /*13a30*/  ISETP.GE.OR P6, PT, R2, R203, !P0 ;  /* 0x000000cb0200720c */ /* 0x000fe200047c6670 */
[----:B------:R-:W-:Y:S01]  /*13a40*/  VIADD R2, R0, 0x18 ;  /* 0x0000001800027836 */ /* 0x000fe20000000000 */
[----:B------:R-:W-:Y:S01]  /*13a50*/  FSEL R174, R23, -INF , !P1 ;  /* 0xff80000017ae7808 */ /* 0x000fe20004800000 */
[----:B------:R-:W-:Y:S04]  /*13a60*/  HMMA.16816.F32 R64, R160, R10, R64 ;  /* 0x0000000aa040723c */ /* 0x000fe80000001840 */
[----:B------:R-:W-:Y:S02]  /*13a70*/  ISETP.NE.AND P3, PT, R3, RZ, PT ;  /* 0x000000ff0300720c */ /* 0x000fe40003f65270 */
[----:B------:R-:W-:Y:S02]  /*13a80*/  ISETP.GE.AND P1, PT, R2, R202, PT ;  /* 0x000000ca0200720c */ /* 0x000fe40003f26270 */
[----:B------:R-:W-:Y:S02]  /*13a90*/  FSEL R182, R26, -INF , !P4 ;  /* 0xff8000001ab67808 */ /* 0x000fe40006000000 */
[----:B------:R-:W-:Y:S02]  /*13aa0*/  ISETP.GE.AND P0, PT, R2, R199, PT ;  /* 0x000000c70200720c */ /* 0x000fe40003f06270 */
[----:B------:R-:W-:Y:S02]  /*13ab0*/  @P2 LOP3.LUT R230, R230, 0x2, RZ, 0xfc, !PT ;  /* 0x00000002e6e62812 */ /* 0x000fe400078efcff */
[----:B------:R-:W-:Y:S02]  /*13ac0*/  FSEL R179, R24, -INF , !P3 ;  /* 0xff80000018b37808 */ /* 0x000fe40005800000 */
[C---:B------:R-:W-:Y:S02]  /*13ad0*/  ISETP.GE.OR P4, PT, R2.reuse, R204, !P1 ;  /* 0x000000cc0200720c */ /* 0x040fe40004f86670 */
[C---:B------:R-:W-:Y:S02]  /*13ae0*/  ISETP.GE.AND P3, PT, R2.reuse, R201, PT ;  /* 0x000000c90200720c */ /* 0x040fe40003f66270 */
[----:B------:R-:W-:Y:S02]  /*13af0*/  ISETP.GE.AND P2, PT, R2, R200, PT ;  /* 0x000000c80200720c */ /* 0x000fe40003f46270 */
[----:B------:R-:W-:Y:S02]  /*13b00*/  FSEL R172, R22, -INF , !P5 ;  /* 0xff80000016ac7808 */ /* 0x000fe40006800000 */
[C---:B------:R-:W-:Y:S02]  /*13b10*/  ISETP.GE.OR P5, PT, R2.reuse, R203, !P0 ;  /* 0x000000cb0200720c */ /* 0x040fe400047a6670 */
[----:B------:R-:W-:Y:S02]  /*13b20*/  P2R R3, PR, RZ, 0x10 ;  /* 0x00000010ff037803 */ /* 0x000fe40000000000 */
[C---:B------:R-:W-:Y:S02]  /*13b30*/  ISETP.GE.OR P0, PT, R2.reuse, R206, !P3 ;  /* 0x000000ce0200720c */ /* 0x040fe40005f06670 */
[----:B------:R-:W-:Y:S01]  /*13b40*/  ISETP.GE.OR P4, PT, R2, R205, !P2 ;  /* 0x000000cd0200720c */ /* 0x000fe20005786670 */
[----:B------:R-:W-:Y:S01]  /*13b50*/  VIADD R2, R0, 0x19 ;  /* 0x0000001900027836 */ /* 0x000fe20000000000 */
[----:B------:R-:W-:Y:S02]  /*13b60*/  LOP3.LUT P1, RZ, R230, 0x2, RZ, 0xc0, !PT ;  /* 0x00000002e6ff7812 */ /* 0x000fe4000782c0ff */
[----:B------:R-:W-:Y:S02]  /*13b70*/  ISETP.NE.AND P3, PT, R3, RZ, PT ;  /* 0x000000ff0300720c */ /* 0x000fe40003f65270 */
[----:B------:R-:W-:Y:S02]  /*13b80*/  FSEL R178, R25, -INF , !P1 ;  /* 0xff80000019b27808 */ /* 0x000fe40004800000 */
[C---:B------:R-:W-:Y:S02]  /*13b90*/  ISETP.GE.AND P1, PT, R2.reuse, R202, PT ;  /* 0x000000ca0200720c */ /* 0x040fe40003f26270 */
[C---:B------:R-:W-:Y:S02]  /*13ba0*/  ISETP.GE.AND P2, PT, R2.reuse, R201, PT ;  /* 0x000000c90200720c */ /* 0x040fe40003f46270 */
[----:B------:R-:W-:Y:S02]  /*13bb0*/  P2R R3, PR, RZ, 0x1 ;  /* 0x00000001ff037803 */ /* 0x000fe40000000000 */
[----:B------:R-:W-:Y:S02]  /*13bc0*/  FSEL R183, R27, -INF , !P6 ;  /* 0xff8000001bb77808 */ /* 0x000fe40007000000 */
[C---:B------:R-:W-:Y:S02]  /*13bd0*/  ISETP.GE.OR P6, PT, R2.reuse, R204, !P1 ;  /* 0x000000cc0200720c */ /* 0x040fe40004fc6670 */
[C---:B------:R-:W-:Y:S02]  /*13be0*/  ISETP.GE.OR P1, PT, R2.reuse, R206, !P2 ;  /* 0x000000ce0200720c */ /* 0x040fe40005726670 */
[----:B------:R-:W-:Y:S02]  /*13bf0*/  ISETP.GE.AND P0, PT, R2, R199, PT ;  /* 0x000000c70200720c */ /* 0x000fe40003f06270 */
[----:B------:R-:W-:Y:S02]  /*13c00*/  FSEL R175, R30, -INF , !P5 ;  /* 0xff8000001eaf7808 */ /* 0x000fe40006800000 */
[----:B------:R-:W-:Y:S01]  /*13c10*/  ISETP.NE.AND P2, PT, R3, RZ, PT ;  /* 0x000000ff0300720c */ /* 0x000fe20003f45270 */
[----:B------:R-:W-:Y:S01]  /*13c20*/  VIADD R3, R0, 0x20 ;  /* 0x0000002000037836 */ /* 0x000fe20000000000 */
[----:B------:R-:W-:Y:S02]  /*13c30*/  ISETP.GE.AND P5, PT, R2, R200, PT ;  /* 0x000000c80200720c */ /* 0x000fe40003fa6270 */
[----:B------:R-:W-:Y:S02]  /*13c40*/  FSEL R171, R28, -INF , !P3 ;  /* 0xff8000001cab7808 */ /* 0x000fe40005800000 */
[C---:B------:R-:W-:Y:S02]  /*13c50*/  ISETP.GE.OR P3, PT, R2.reuse, R203, !P0 ;  /* 0x000000cb0200720c */ /* 0x040fe40004766670 */
[----:B------:R-:W-:Y:S01]  /*13c60*/  ISETP.GE.OR P0, PT, R2, R205, !P5 ;  /* 0x000000cd0200720c */ /* 0x000fe20006f06670 */
[----:B------:R-:W-:Y:S01]  /*13c70*/  VIADD R2, R0, 0x21 ;  /* 0x0000002100027836 */ /* 0x000fe20000000000 */
[----:B------:R-:W-:Y:S02]  /*13c80*/  FSEL R33, R33, -INF , !P1 ;  /* 0xff80000021217808 */ /* 0x000fe40004800000 */
[-C--:B------:R-:W-:Y:S02]  /*13c90*/  ISETP.GE.AND P1, PT, R3, R201.reuse, PT ;  /* 0x000000c90300720c */ /* 0x080fe40003f26270 */
[----:B------:R-:W-:Y:S02]  /*13ca0*/  FSEL R35, R35, -INF , !P0 ;  /* 0xff80000023237808 */ /* 0x000fe40004000000 */
[----:B------:R-:W-:Y:S02]  /*13cb0*/  ISETP.GE.OR P1, PT, R3, R206, !P1 ;  /* 0x000000ce0300720c */ /* 0x000fe40004f26670 */
[----:B------:R-:W-:Y:S02]  /*13cc0*/  ISETP.GE.AND P0, PT, R2, R201, PT ;  /* 0x000000c90200720c */ /* 0x000fe40003f06270 */
[----:B------:R-:W-:Y:S02]  /*13cd0*/  FSEL R173, R29, -INF , !P6 ;  /* 0xff8000001dad7808 */ /* 0x000fe40007000000 */
[----:B------:R-:W-:Y:S02]  /*13ce0*/  FSEL R176, R31, -INF , !P3 ;  /* 0xff8000001fb07808 */ /* 0x000fe40005800000 */
[C---:B------:R-:W-:Y:S02]  /*13cf0*/  ISETP.GE.AND P6, PT, R3.reuse, R200, PT ;  /* 0x000000c80300720c */ /* 0x040fe40003fc6270 */
[C---:B------:R-:W-:Y:S02]  /*13d00*/  ISETP.GE.AND P5, PT, R3.reuse, R202, PT ;  /* 0x000000ca0300720c */ /* 0x040fe40003fa6270 */
[C---:B------:R-:W-:Y:S02]  /*13d10*/  ISETP.GE.AND P3, PT, R3.reuse, R199, PT ;  /* 0x000000c70300720c */ /* 0x040fe40003f66270 */
[----:B------:R-:W-:Y:S02]  /*13d20*/  FSEL R208, R36, -INF , !P1 ;  /* 0xff80000024d07808 */ /* 0x000fe40004800000 */
[C---:B------:R-:W-:Y:S02]  /*13d30*/  ISETP.GE.OR P0, PT, R2.reuse, R206, !P0 ;  /* 0x000000ce0200720c */ /* 0x040fe40004706670 */
[----:B------:R-:W-:Y:S02]  /*13d40*/  ISETP.GE.AND P1, PT, R2, R202, PT ;  /* 0x000000ca0200720c */ /* 0x000fe40003f26270 */
[C---:B------:R-:W-:Y:S02]  /*13d50*/  ISETP.GE.OR P6, PT, R3.reuse, R205, !P6 ;  /* 0x000000cd0300720c */ /* 0x040fe400077c6670 */
[CC--:B------:R-:W-:Y:S02]  /*13d60*/  ISETP.GE.OR P5, PT, R3.reuse, R204.reuse, !P5 ;  /* 0x000000cc0300720c */ /* 0x0c0fe40006fa6670 */
[----:B------:R-:W-:Y:S01]  /*13d70*/  ISETP.GE.OR P3, PT, R3, R203, !P3 ;  /* 0x000000cb0300720c */ /* 0x000fe20005f66670 */
[----:B------:R-:W-:Y:S01]  /*13d80*/  VIADD R3, R0, 0x28 ;  /* 0x0000002800037836 */ /* 0x000fe20000000000 */
[----:B------:R-:W-:Y:S02]  /*13d90*/  FSEL R32, R32, -INF , !P2 ;  /* 0xff80000020207808 */ /* 0x000fe40005000000 */
[----:B------:R-:W-:Y:S02]  /*13da0*/  FSEL R209, R37, -INF , !P0 ;  /* 0xff80000025d17808 */ /* 0x000fe40004000000 */
[C---:B------:R-:W-:Y:S02]  /*13db0*/  ISETP.GE.OR P1, PT, R2.reuse, R204, !P1 ;  /* 0x000000cc0200720c */ /* 0x040fe40004f26670 */
[C---:B------:R-:W-:Y:S02]  /*13dc0*/  ISETP.GE.AND P2, PT, R2.reuse, R200, PT ;  /* 0x000000c80200720c */ /* 0x040fe40003f46270 */
[C---:B------:R-:W-:Y:S02]  /*13dd0*/  ISETP.GE.AND P0, PT, R2.reuse, R199, PT ;  /* 0x000000c70200720c */ /* 0x040fe40003f06270 */
[----:B------:R-:W-:Y:S02]  /*13de0*/  FSEL R213, R41, -INF , !P1 ;  /* 0xff80000029d57808 */ /* 0x000fe40004800000 */
[C---:B------:R-:W-:Y:S02]  /*13df0*/  ISETP.GE.OR P2, PT, R2.reuse, R205, !P2 ;  /* 0x000000cd0200720c */ /* 0x040fe40005746670 */
[----:B------:R-:W-:Y:S01]  /*13e00*/  ISETP.GE.OR P0, PT, R2, R203, !P0 ;  /* 0x000000cb0200720c */ /* 0x000fe20004706670 */
[----:B------:R-:W-:Y:S01]  /*13e10*/  VIADD R2, R0, 0x29 ;  /* 0x0000002900027836 */ /* 0x000fe20000000000 */
[CC--:B------:R-:W-:Y:S02]  /*13e20*/  ISETP.GE.AND P1, PT, R3.reuse, R201.reuse, PT ;  /* 0x000000c90300720c */ /* 0x0c0fe40003f26270 */
[----:B------:R-:W-:Y:S02]  /*13e30*/  FSEL R210, R38, -INF , !P6 ;  /* 0xff80000026d27808 */ /* 0x000fe40007000000 */
[----:B------:R-:W-:Y:S02]  /*13e40*/  ISETP.GE.OR P1, PT, R3, R206, !P1 ;  /* 0x000000ce0300720c */ /* 0x000fe40004f26670 */
[----:B------:R-:W-:Y:S02]  /*13e50*/  FSEL R215, R43, -INF , !P0 ;  /* 0xff8000002bd77808 */ /* 0x000fe40004000000 */
[----:B------:R-:W-:Y:S02]  /*13e60*/  ISETP.GE.AND P6, PT, R3, R200, PT ;  /* 0x000000c80300720c */ /* 0x000fe40003fc6270 */
[----:B------:R-:W-:Y:S02]  /*13e70*/  ISETP.GE.AND P0, PT, R2, R201, PT ;  /* 0x000000c90200720c */ /* 0x000fe40003f06270 */
[----:B------:R-:W-:Y:S02]  /*13e80*/  FSEL R177, R48, -INF , !P1 ;  /* 0xff80000030b17808 */ /* 0x000fe40004800000 */
[----:B------:R-:W-:Y:S02]  /*13e90*/  FSEL R211, R39, -INF , !P2 ;  /* 0xff80000027d37808 */ /* 0x000fe40005000000 */
[----:B------:R-:W-:Y:S02]  /*13ea0*/  FSEL R212, R40, -INF , !P5 ;  /* 0xff80000028d47808 */ /* 0x000fe40006800000 */
[C---:B------:R-:W-:Y:S02]  /*13eb0*/  ISETP.GE.OR P1, PT, R3.reuse, R205, !P6 ;  /* 0x000000cd0300720c */ /* 0x040fe40007726670 */
[C---:B------:R-:W-:Y:S02]  /*13ec0*/  ISETP.GE.AND P5, PT, R3.reuse, R199, PT ;  /* 0x000000c70300720c */ /* 0x040fe40003fa6270 */
[C---:B------:R-:W-:Y:S02]  /*13ed0*/  ISETP.GE.OR P0, PT, R2.reuse, R206, !P0 ;  /* 0x000000ce0200720c */ /* 0x040fe40004706670 */
[-C--:B------:R-:W-:Y:S02]  /*13ee0*/  ISETP.GE.AND P2, PT, R2, R202.reuse, PT ;  /* 0x000000ca0200720c */ /* 0x080fe40003f46270 */
[----:B------:R-:W-:Y:S02]  /*13ef0*/  ISETP.GE.AND P6, PT, R3, R202, PT ;  /* 0x000000ca0300720c */ /* 0x000fe40003fc6270 */
[----:B------:R-:W-:Y:S02]  /*13f00*/  FSEL R214, R42, -INF , !P3 ;  /* 0xff8000002ad67808 */ /* 0x000fe40005800000 */
[----:B------:R-:W-:Y:S02]  /*13f10*/  FSEL R180, R49, -INF , !P0 ;  /* 0xff80000031b47808 */ /* 0x000fe40004000000 */
[CC--:B------:R-:W-:Y:S02]  /*13f20*/  ISETP.GE.OR P6, PT, R3.reuse, R204.reuse, !P6 ;  /* 0x000000cc0300720c */ /* 0x0c0fe400077c6670 */
[----:B------:R-:W-:Y:S01]  /*13f30*/  ISETP.GE.OR P5, PT, R3, R203, !P5 ;  /* 0x000000cb0300720c */ /* 0x000fe20006fa6670 */
[----:B------:R-:W-:Y:S01]  /*13f40*/  VIADD R3, R0, 0x31 ;  /* 0x0000003100037836 */ /* 0x000fe20000000000 */
[C---:B------:R-:W-:Y:S02]  /*13f50*/  ISETP.GE.OR P2, PT, R2.reuse, R204, !P2 ;  /* 0x000000cc0200720c */ /* 0x040fe40005746670 */
[C---:B------:R-:W-:Y:S02]  /*13f60*/  ISETP.GE.AND P3, PT, R2.reuse, R200, PT ;  /* 0x000000c80200720c */ /* 0x040fe40003f66270 */
[C---:B------:R-:W-:Y:S02]  /*13f70*/  ISETP.GE.AND P0, PT, R2.reuse, R199, PT ;  /* 0x000000c70200720c */ /* 0x040fe40003f06270 */
[----:B------:R-:W-:Y:S02]  /*13f80*/  P2R R20, PR, RZ, 0x4 ;  /* 0x00000004ff147803 */ /* 0x000fe40000000000 */
[C---:B------:R-:W-:Y:S02]  /*13f90*/  ISETP.GE.OR P3, PT, R2.reuse, R205, !P3 ;  /* 0x000000cd0200720c */ /* 0x040fe40005f66670 */
[----:B------:R-:W-:Y:S02]  /*13fa0*/  ISETP.GE.OR P2, PT, R2, R203, !P0 ;  /* 0x000000cb0200720c */ /* 0x000fe40004746670 */
[----:B------:R-:W-:Y:S02]  /*13fb0*/  FMNMX.FTZ R2, R149, R68, !PT ;  /* 0x0000004495027209 */ /* 0x000fe40007810000 */
[-C--:B------:R-:W-:Y:S02]  /*13fc0*/  ISETP.GE.AND P0, PT, R3, R201.reuse, PT ;  /* 0x000000c90300720c */ /* 0x080fe40003f06270 */
[----:B------:R-:W-:Y:S02]  /*13fd0*/  FMNMX.FTZ R2, R151, R2, !PT ;  /* 0x0000000297027209 */ /* 0x000fe40007810000 */
[----:B------:R-:W-:Y:S02]  /*13fe0*/  ISETP.GE.OR P0, PT, R3, R206, !P0 ;  /* 0x000000ce0300720c */ /* 0x000fe40004706670 */
[----:B------:R-:W-:Y:S01]  /*13ff0*/  FMNMX.FTZ R5, R70, R2, !PT ;  /* 0x0000000246057209 */ /* 0x000fe20007810000 */
[C---:B------:R-:W-:Y:S01]  /*14000*/  VIADD R2, R0.reuse, 0x38 ;  /* 0x0000003800027836 */ /* 0x040fe20000000000 */
[----:B------:R-:W-:Y:S01]  /*14010*/  FSEL R223, R53, -INF , !P0 ;  /* 0xff80000035df7808 */ /* 0x000fe20004000000 */
[----:B------:R-:W-:Y:S01]  /*14020*/  VIADD R0, R0, 0x39 ;  /* 0x0000003900007836 */ /* 0x000fe20000000000 */
[----:B------:R-:W-:Y:S02]  /*14030*/  ISETP.GE.AND P0, PT, R3, R200, PT ;  /* 0x000000c80300720c */ /* 0x000fe40003f06270 */
[----:B------:R-:W-:Y:S02]  /*14040*/  FSEL R78, R50, -INF , !P1 ;  /* 0xff800000324e7808 */ /* 0x000fe40004800000 */
[C---:B------:R-:W-:Y:S02]  /*14050*/  ISETP.GE.AND P1, PT, R4.reuse, R201, PT ;  /* 0x000000c90400720c */ /* 0x040fe40003f26270 */
[----:B------:R-:W-:Y:S02]  /*14060*/  FMNMX.FTZ R5, R71, R5, !PT ;  /* 0x0000000547057209 */ /* 0x000fe40007810000 */
[----:B------:R-:W-:Y:S02]  /*14070*/  ISETP.GE.OR P0, PT, R3, R205, !P0 ;  /* 0x000000cd0300720c */ /* 0x000fe40004706670 */
[----:B------:R-:W-:Y:S02]  /*14080*/  ISETP.GE.OR P1, PT, R4, R206, !P1 ;  /* 0x000000ce0400720c */ /* 0x000fe40004f26670 */
[----:B------:R-:W-:Y:S02]  /*14090*/  FMNMX.FTZ R5, R169, R5, !PT ;  /* 0x00000005a9057209 */ /* 0x000fe40007810000 */
[----:B------:R-:W-:Y:S02]  /*140a0*/  FSEL R231, R55, -INF , !P0 ;  /* 0xff80000037e77808 */ /* 0x000fe40004000000 */
[----:B------:R-:W-:Y:S02]  /*140b0*/  ISETP.GE.AND P0, PT, R0, R201, PT ;  /* 0x000000c90000720c */ /* 0x000fe40003f06270 */
[----:B------:R-:W-:Y:S02]  /*140c0*/  FSEL R222, R52, -INF , !P1 ;  /* 0xff80000034de7808 */ /* 0x000fe40004800000 */
[----:B------:R-:W-:Y:S02]  /*140d0*/  ISETP.GE.AND P1, PT, R4, R200, PT ;  /* 0x000000c80400720c */ /* 0x000fe40003f26270 */
[----:B------:R-:W-:Y:S02]  /*140e0*/  FMNMX.FTZ R6, R170, R5, !PT ;  /* 0x00000005aa067209 */ /* 0x000fe40007810000 */
[----:B------:R-:W-:Y:S02]  /*140f0*/  ISETP.GE.OR P0, PT, R0, R206, !P0 ;  /* 0x000000ce0000720c */ /* 0x000fe40004706670 */
[----:B------:R-:W-:Y:S02]  /*14100*/  ISETP.GE.OR P1, PT, R4, R205, !P1 ;  /* 0x000000cd0400720c */ /* 0x000fe40004f26670 */
[----:B------:R-:W-:Y:S02]  /*14110*/  FMNMX.FTZ R5, R150, R69, !PT ;  /* 0x0000004596057209 */ /* 0x000fe40007810000 */
[----:B------:R-:W-:Y:S02]  /*14120*/  FMNMX.FTZ R6, R32, R6, !PT ;  /* 0x0000000620067209 */ /* 0x000fe40007810000 */
[----:B------:R-:W-:Y:S02]  /*14130*/  FSEL R217, R65, -INF , !P0 ;  /* 0xff80000041d97808 */ /* 0x000fe40004000000 */
[----:B------:R-:W-:Y:S02]  /*14140*/  ISETP.GE.AND P0, PT, R0, R200, PT ;  /* 0x000000c80000720c */ /* 0x000fe40003f06270 */
[----:B------:R-:W-:Y:S02]  /*14150*/  FSEL R229, R54, -INF , !P1 ;  /* 0xff80000036e57808 */ /* 0x000fe40004800000 */
[----:B------:R-:W-:Y:S02]  /*14160*/  FMNMX.FTZ R5, R157, R5, !PT ;  /* 0x000000059d057209 */ /* 0x000fe40007810000 */
[----:B------:R-:W-:Y:S02]  /*14170*/  FMNMX.FTZ R73, R33, R6, !PT ;  /* 0x0000000621497209 */ /* 0x000fe40007810000 */
[----:B------:R-:W-:Y:S02]  /*14180*/  ISETP.GE.AND P1, PT, R2, R201, PT ;  /* 0x000000c90200720c */ /* 0x000fe40003f26270 */
[----:B------:R-:W-:Y:S02]  /*14190*/  ISETP.GE.OR P0, PT, R0, R205, !P0 ;  /* 0x000000cd0000720c */ /* 0x000fe40004706670 */
[----:B------:R-:W-:Y:S02]  /*141a0*/  FMNMX.FTZ R5, R144, R5, !PT ;  /* 0x0000000590057209 */ /* 0x000fe40007810000 */
[----:B------:R-:W-:Y:S02]  /*141b0*/  FMNMX.FTZ R73, R208, R73, !PT ;  /* 0x00000049d0497209 */ /* 0x000fe40007810000 */
[----:B------:R-:W-:Y:S02]  /*141c0*/  ISETP.GE.OR P1, PT, R2, R206, !P1 ;  /* 0x000000ce0200720c */ /* 0x000fe40004f26670 */
[----:B------:R-:W-:Y:S02]  /*141d0*/  FSEL R221, R67, -INF , !P0 ;  /* 0xff80000043dd7808 */ /* 0x000fe40004000000 */
[----:B------:R-:W-:Y:S02]  /*141e0*/  FMNMX.FTZ R5, R145, R5, !PT ;  /* 0x0000000591057209 */ /* 0x000fe40007810000 */
[----:B------:R-:W-:Y:S02]  /*141f0*/  FMNMX.FTZ R73, R209, R73, !PT ;  /* 0x00000049d1497209 */ /* 0x000fe40007810000 */
[----:B------:R-:W-:Y:S02]  /*14200*/  ISETP.GE.AND P0, PT, R4, R199, PT ;  /* 0x000000c70400720c */ /* 0x000fe40003f06270 */
[----:B------:R-:W-:Y:S02]  /*14210*/  FSEL R216, R64, -INF , !P1 ;  /* 0xff80000040d87808 */ /* 0x000fe40004800000 */
[----:B------:R-:W-:Y:S02]  /*14220*/  ISETP.GE.AND P1, PT, R2, R200, PT ;  /* 0x000000c80200720c */ /* 0x000fe40003f26270 */
[----:B------:R-:W-:Y:S02]  /*14230*/  FMNMX.FTZ R5, R172, R5, !PT ;  /* 0x00000005ac057209 */ /* 0x000fe40007810000 */
[----:B------:R-:W-:Y:S02]  /*14240*/  FMNMX.FTZ R73, R177, R73, !PT ;  /* 0x00000049b1497209 */ /* 0x000fe40007810000 */
[----:B------:R-:W-:Y:S02]  /*14250*/  ISETP.GE.OR P0, PT, R4, R203, !P0 ;  /* 0x000000cb0400720c */ /* 0x000fe40004706670 */
[----:B------:R-:W-:Y:S02]  /*14260*/  ISETP.GE.OR P1, PT, R2, R205, !P1 ;  /* 0x000000cd0200720c */ /* 0x000fe40004f26670 */
[----:B------:R-:W-:Y:S02]  /*14270*/  FSEL R34, R34, -INF , !P4 ;  /* 0xff80000022227808 */ /* 0x000fe40006000000 */
[----:B------:R-:W-:Y:S02]  /*14280*/  FMNMX.FTZ R5, R174, R5, !PT ;  /* 0x00000005ae057209 */ /* 0x000fe40007810000 */
[----:B------:R-:W-:Y:S02]  /*14290*/  FMNMX.FTZ R73, R180, R73, !PT ;  /* 0x00000049b4497209 */ /* 0x000fe40007810000 */
[----:B------:R-:W-:Y:S02]  /*142a0*/  P2R R18, PR, RZ, 0x1 ;  /* 0x00000001ff127803 */ /* 0x000fe40000000000 */
[----:B------:R-:W-:Y:S02]  /*142b0*/  PLOP3.LUT P0, PT, PT, PT, UP0, 0x80, 0x0 ;  /* 0x000000000000781c */ /* 0x000fe40003f0f008 */
[----:B------:R-:W-:Y:S02]  /*142c0*/  FSEL R219, R66, -INF , !P1 ;  /* 0xff80000042db7808 */ /* 0x000fe40004800000 */
        /* <DEDUP_REMOVED lines=8> */
[----:B------:R-:W-:Y:S02]  /*14350*/  ISETP.NE.AND P4, PT, R72, RZ, PT ;  /* 0x000000ff4800720c */ /* 0x000fe40003f85270 */
[----:B------:R-:W-:Y:S02]  /*14360*/  FSEL R181, R51, -INF , !P3 ;  /* 0xff80000033b57808 */ /* 0x000fe40005800000 */
[----:B------:R-:W-:Y:S02]  /*14370*/  P2R R19, PR, RZ, 0x2 ;  /* 0x00000002ff137803 */ /* 0x000fe40000000000 */
[----:B------:R-:W-:Y:S02]  /*14380*/  FSEL R163, R44, -INF , !P6 ;  /* 0xff8000002ca37808 */ /* 0x000fe40007000000 */
[----:B------:R-:W-:Y:S02]  /*14390*/  FMNMX.FTZ R13, R211, R4, !PT ;  /* 0x00000004d30d7209 */ /* 0x000fe40007810000 */
[----:B------:R-:W-:Y:S01]  /*143a0*/  FMNMX.FTZ R73, R217, R73, !PT ;  /* 0x00000049d9497209 */ /* 0x000fe20007810000 */
[----:B------:R-:W-:Y:S06]  /*143b0*/  @P0 BRA `(.L_x_1437) ;  /* 0xffffffe400380947 */ /* 0x000fec000383ffff */
.L_x_1436:
[----:B-1----:R-:W-:Y:S01]  /*143c0*/  FMNMX.FTZ R4, R78, R13, !PT ;  /* 0x0000000d4e047209 */ /* 0x002fe20007810000 */
[----:B------:R-:W2:Y:S01]  /*143d0*/  LDL.64 R36, [R1+0x8] ;  /* 0x0000080001247983 */ /* 0x000ea20000100a00 */
[----:B------:R-:W-:Y:S01]  /*143e0*/  FMNMX.FTZ R5, R156, R74, !PT ;  /* 0x0000004a9c057209 */ /* 0x000fe20007810000 */
[----:B------:R-:W-:Y:S01]  /*143f0*/  UIADD3 UR11, UR30, -0x61c88647, URZ ;  /* 0x9e3779b91e0b7890 */ /* 0x000fe2000fffe03f */
[----:B------:R-:W-:Y:S01]  /*14400*/  FMNMX.FTZ R6, R181, R4, !PT ;  /* 0x00000004b5067209 */ /* 0x000fe20007810000 */
[----:B------:R-:W-:Y:S01]  /*14410*/  UIADD3 UR37, UR30, -0x4ab325aa, URZ ;  /* 0xb54cda561e257890 */ /* 0x000fe2000fffe03f */
[----:B------:R-:W-:Y:S01]  /*14420*/  FMNMX.FTZ R7, R159, R75, !PT ;  /* 0x0000004b9f077209 */ /* 0x000fe20007810000 */
[----:B------:R-:W3:Y:S01]  /*14430*/  LDL.64 R26, [R1] ;  /* 0x00000000011a7983 */ /* 0x000ee20000100a00 */
[----:B------:R-:W-:Y:S01]  /*14440*/  FMNMX.FTZ R5, R158, R5, !PT ;  /* 0x000000059e057209 */ /* 0x000fe20007810000 */
[----:B------:R-:W-:Y:S01]  /*14450*/  USHF.L.U32 UR41, UR10, 0x1, URZ ;  /* 0x000000010a297899 */ /* 0x000fe2000800063f */
[----:B------:R-:W-:Y:S01]  /*14460*/  FMNMX.FTZ R6, R229, R6, !PT ;  /* 0x00000006e5067209 */ /* 0x000fe20007810000 */
[----:B------:R-:W-:Y:S01]  /*14470*/  UISETP.GT.AND UP0, UPT, UR10, UR12, UPT ;  /* 0x0000000c0a00728c */ /* 0x000fe2000bf04270 */
[----:B------:R-:W-:Y:S01]  /*14480*/  FMNMX.FTZ R4, R164, R7, !PT ;  /* 0x00000007a4047209 */ /* 0x000fe20007810000 */
[----:B------:R-:W1:Y:S01]  /*14490*/  SHFL.BFLY PT, R8, R73, 0x2, 0x1f ;  /* 0x0c401f0049087f89 */ /* 0x000e6200000e0000 */
[----:B------:R-:W-:Y:S02]  /*144a0*/  FMNMX.FTZ R5, R166, R5, !PT ;  /* 0x00000005a6057209 */ /* 0x000fe40007810000 */
[----:B------:R-:W-:Y:S05]  /*144b0*/  FMNMX.FTZ R72, R231, R6, !PT ;  /* 0x00000006e7487209 */ /* 0x000fea0007810000 */
[----:B------:R-:W-:Y:S01]  /*144c0*/  LDSM.16.MT88.4 R52, [R186+0x6000] ;  /* 0x00600000ba34783b */ /* 0x000fe20000004200 */
[C---:B------:R-:W-:Y:S02]  /*144d0*/  ISETP.GE.AND P1, PT, R3.reuse, R202, PT ;  /* 0x000000ca0300720c */ /* 0x040fe40003f26270 */
[----:B------:R-:W-:Y:S02]  /*144e0*/  ISETP.GE.AND P0, PT, R3, R199, PT ;  /* 0x000000c70300720c */ /* 0x000fe40003f06270 */
[----:B------:R-:W-:Y:S02]  /*144f0*/  FMNMX.FTZ R4, R168, R4, !PT ;  /* 0x00000004a8047209 */ /* 0x000fe40007810000 */
[----:B------:R-:W-:Y:S02]  /*14500*/  FMNMX.FTZ R5, R165, R5, !PT ;  /* 0x00000005a5057209 */ /* 0x000fe40007810000 */
[----:B------:R-:W-:Y:S02]  /*14510*/  FSEL R162, R46, -INF , !P5 ;  /* 0xff8000002ea27808 */ /* 0x000fe40006800000 */
[----:B------:R-:W-:Y:S02]  /*14520*/  FMNMX.FTZ R72, R219, R72, !PT ;  /* 0x00000048db487209 */ /* 0x000fe40007810000 */
[C---:B------:R-:W-:Y:S02]  /*14530*/  ISETP.GE.OR P6, PT, R3.reuse, R204, !P1 ;  /* 0x000000cc0300720c */ /* 0x040fe40004fc6670 */
[----:B------:R-:W-:Y:S02]  /*14540*/  ISETP.GE.OR P5, PT, R3, R203, !P0 ;  /* 0x000000cb0300720c */ /* 0x000fe400047a6670 */
[----:B------:R-:W-:Y:S02]  /*14550*/  FMNMX.FTZ R3, R167, R4, !PT ;  /* 0x00000004a7037209 */ /* 0x000fe40007810000 */
[----:B------:R-:W-:Y:S02]  /*14560*/  FMNMX.FTZ R4, R179, R5, !PT ;  /* 0x00000005b3047209 */ /* 0x000fe40007810000 */
[----:B-1----:R-:W-:Y:S02]  /*14570*/  FMNMX.FTZ R73, R73, R8, !PT ;  /* 0x0000000849497209 */ /* 0x002fe40007810000 */
[----:B------:R-:W-:Y:S02]  /*14580*/  FMNMX.FTZ R72, R221, R72, !PT ;  /* 0x00000048dd487209 */ /* 0x000fe40007810000 */
[----:B------:R-:W-:Y:S01]  /*14590*/  FMNMX.FTZ R3, R182, R3, !PT ;  /* 0x00000003b6037209 */ /* 0x000fe20007810000 */
[----:B------:R-:W1:Y:S01]  /*145a0*/  SHFL.BFLY PT, R5, R73, 0x1, 0x1f ;  /* 0x0c201f0049057f89 */ /* 0x000e6200000e0000 */
[----:B------:R-:W-:Y:S02]  /*145b0*/  FMNMX.FTZ R4, R178, R4, !PT ;  /* 0x00000004b2047209 */ /* 0x000fe40007810000 */
[----:B------:R-:W-:Y:S05]  /*145c0*/  FMNMX.FTZ R3, R183, R3, !PT ;  /* 0x00000003b7037209 */ /* 0x000fea0007810000 */
[----:B------:R-:W4:Y:S01]  /*145d0*/  SHFL.BFLY PT, R6, R72, 0x2, 0x1f ;  /* 0x0c401f0048067f89 */ /* 0x000f2200000e0000 */
[----:B------:R-:W-:Y:S02]  /*145e0*/  FMNMX.FTZ R4, R171, R4, !PT ;  /* 0x00000004ab047209 */ /* 0x000fe40007810000 */
[----:B------:R-:W-:Y:S02]  /*145f0*/  ISETP.NE.AND P3, PT, R20, RZ, PT ;  /* 0x000000ff1400720c */ /* 0x000fe40003f65270 */
[C---:B------:R-:W-:Y:S03]  /*14600*/  ISETP.GE.AND P1, PT, R2.reuse, R202, PT ;  /* 0x000000ca0200720c */ /* 0x040fe60003f26270 */
[----:B------:R-:W-:Y:S01]  /*14610*/  LDSM.16.MT88.4 R20, [R185+0x6000] ;  /* 0x00600000b914783b */ /* 0x000fe20000004200 */
[C---:B------:R-:W-:Y:S02]  /*14620*/  ISETP.GE.AND P0, PT, R2.reuse, R199, PT ;  /* 0x000000c70200720c */ /* 0x040fe40003f06270 */
[----:B------:R-:W-:Y:S02]  /*14630*/  FMNMX.FTZ R3, R175, R3, !PT ;  /* 0x00000003af037209 */ /* 0x000fe40007810000 */
[----:B------:R-:W-:Y:S02]  /*14640*/  FMNMX.FTZ R4, R173, R4, !PT ;  /* 0x00000004ad047209 */ /* 0x000fe40007810000 */
[----:B------:R-:W-:Y:S02]  /*14650*/  FSEL R160, R45, -INF , !P3 ;  /* 0xff8000002da07808 */ /* 0x000fe40005800000 */
[----:B------:R-:W-:Y:S02]  /*14660*/  FSEL R161, R47, -INF , !P2 ;  /* 0xff8000002fa17808 */ /* 0x000fe40005000000 */
[C---:B------:R-:W-:Y:S02]  /*14670*/  ISETP.GE.OR P3, PT, R2.reuse, R204, !P1 ;  /* 0x000000cc0200720c */ /* 0x040fe40004f66670 */
[----:B------:R-:W-:Y:S02]  /*14680*/  ISETP.GE.OR P2, PT, R2, R203, !P0 ;  /* 0x000000cb0200720c */ /* 0x000fe40004746670 */
[----:B------:R-:W-:Y:S02]  /*14690*/  FMNMX.FTZ R2, R176, R3, !PT ;  /* 0x00000003b0027209 */ /* 0x000fe40007810000 */
[----:B------:R-:W-:Y:S02]  /*146a0*/  FMNMX.FTZ R3, R212, R4, !PT ;  /* 0x00000004d4037209 */ /* 0x000fe40007810000 */
[----:B-1----:R-:W-:Y:S01]  /*146b0*/  FMNMX.FTZ R73, R73, R5, !PT ;  /* 0x0000000549497209 */ /* 0x002fe20007810000 */
[----:B------:R-:W-:Y:S01]  /*146c0*/  IMAD.U32 R5, RZ, RZ, UR31 ;  /* 0x0000001fff057e24 */ /* 0x000fe2000f8e00ff */
[----:B------:R-:W-:Y:S02]  /*146d0*/  ISETP.NE.AND P1, PT, R19, RZ, PT ;  /* 0x000000ff1300720c */ /* 0x000fe40003f25270 */
[----:B------:R-:W-:Y:S01]  /*146e0*/  ISETP.NE.AND P0, PT, R18, RZ, PT ;  /* 0x000000ff1200720c */ /* 0x000fe20003f05270 */
[----:B------:R-:W-:Y:S01]  /*146f0*/  FMUL.FTZ R77, R73, UR4 ;  /* 0x00000004494d7c20 */ /* 0x000fe20008410000 */
[----:B------:R-:W-:Y:S02]  /*14700*/  FMNMX.FTZ R3, R213, R3, !PT ;  /* 0x00000003d5037209 */ /* 0x000fe40007810000 */
[----:B------:R-:W-:Y:S02]  /*14710*/  FMNMX.FTZ R2, R214, R2, !PT ;  /* 0x00000002d6027209 */ /* 0x000fe40007810000 */
[----:B----4-:R-:W-:Y:S02]  /*14720*/  FMNMX.FTZ R72, R72, R6, !PT ;  /* 0x0000000648487209 */ /* 0x010fe40007810000 */
[----:B------:R-:W-:Y:S02]  /*14730*/  FSEL R226, R60, -INF , !P3 ;  /* 0xff8000003ce27808 */ /* 0x000fe40005800000 */
[----:B------:R-:W-:Y:S01]  /*14740*/  FSEL R218, R56, -INF , !P1 ;  /* 0xff80000038da7808 */ /* 0x000fe20004800000 */
[----:B------:R-:W1:Y:S01]  /*14750*/  SHFL.BFLY PT, R7, R72, 0x1, 0x1f ;  /* 0x0c201f0048077f89 */ /* 0x000e6200000e0000 */
[----:B------:R-:W-:Y:S02]  /*14760*/  FSEL R224, R58, -INF , !P0 ;  /* 0xff8000003ae07808 */ /* 0x000fe40004000000 */
[----:B------:R-:W-:Y:S02]  /*14770*/  FMNMX.FTZ R3, R163, R3, !PT ;  /* 0x00000003a3037209 */ /* 0x000fe40007810000 */
[----:B------:R-:W-:Y:S02]  /*14780*/  FSETP.NEU.FTZ.AND P3, PT, R73, -INF , PT ;  /* 0xff8000004900780b */ /* 0x000fe40003f7d000 */
[C---:B------:R-:W-:Y:S02]  /*14790*/  ISETP.GE.AND P1, PT, R0.reuse, R202, PT ;  /* 0x000000ca0000720c */ /* 0x040fe40003f26270 */
[----:B------:R-:W-:Y:S02]  /*147a0*/  ISETP.GE.AND P0, PT, R0, R199, PT ;  /* 0x000000c70000720c */ /* 0x000fe40003f06270 */
[----:B------:R-:W-:Y:S02]  /*147b0*/  FMNMX.FTZ R2, R215, R2, !PT ;  /* 0x00000002d7027209 */ /* 0x000fe40007810000 */
[----:B------:R-:W-:Y:S01]  /*147c0*/  LOP3.LUT R5, R233, UR41, R5, 0x96, !PT ;  /* 0x00000029e9057c12 */ /* 0x000fe2000f8e9605 */
[----:B------:R-:W-:Y:S01]  /*147d0*/  UIADD3 UR41, UR41, 0x1, URZ ;  /* 0x0000000129297890 */ /* 0x000fe2000fffe03f */
[----:B------:R-:W-:Y:S02]  /*147e0*/  FMNMX.FTZ R3, R160, R3, !PT ;  /* 0x00000003a0037209 */ /* 0x000fe40007810000 */
[--C-:B------:R-:W-:Y:S01]  /*147f0*/  LOP3.LUT R6, R239, UR36, R232.reuse, 0x96, !PT ;  /* 0x00000024ef067c12 */ /* 0x100fe2000f8e96e8 */
[----:B------:R-:W-:Y:S01]  /*14800*/  IMAD.WIDE.U32 R12, R5, -0x326172a9, RZ ;  /* 0xcd9e8d57050c7825 */ /* 0x000fe200078e00ff */
[----:B------:R-:W-:Y:S02]  /*14810*/  FSEL R77, R77, RZ, P3 ;  /* 0x000000ff4d4d7208 */ /* 0x000fe40001800000 */
[----:B------:R-:W-:Y:S01]  /*14820*/  ISETP.GE.OR P1, PT, R0, R204, !P1 ;  /* 0x000000cc0000720c */ /* 0x000fe20004f26670 */
[----:B------:R-:W-:Y:S01]  /*14830*/  IMAD.WIDE.U32 R152, R6, -0x326172a9, RZ ;  /* 0xcd9e8d5706987825 */ /* 0x000fe200078e00ff */
[----:B------:R-:W-:Y:S02]  /*14840*/  ISETP.GE.OR P0, PT, R0, R203, !P0 ;  /* 0x000000cb0000720c */ /* 0x000fe40004706670 */
[----:B------:R-:W-:Y:S01]  /*14850*/  FMNMX.FTZ R0, R162, R2, !PT ;  /* 0x00000002a2007209 */ /* 0x000fe20007810000 */
[--C-:B------:R-:W-:Y:S01]  /*14860*/  FFMA.FTZ R6, R71, UR4, -R77.reuse ;  /* 0x0000000447067c23 */ /* 0x100fe2000801084d */
[----:B------:R-:W-:Y:S01]  /*14870*/  FSEL R220, R57, -INF , !P6 ;  /* 0xff80000039dc7808 */ /* 0x000fe20007000000 */
[--C-:B------:R-:W-:Y:S01]  /*14880*/  FFMA.FTZ R5, R70, UR4, -R77.reuse ;  /* 0x0000000446057c23 */ /* 0x100fe2000801084d */
[----:B------:R-:W-:Y:S02]  /*14890*/  FMNMX.FTZ R3, R218, R3, !PT ;  /* 0x00000003da037209 */ /* 0x000fe40007810000 */
[----:B------:R-:W-:Y:S01]  /*148a0*/  FMNMX.FTZ R0, R161, R0, !PT ;  /* 0x00000000a1007209 */ /* 0x000fe20007810000 */
[----:B------:R4:W-:Y:S01]  /*148b0*/  MUFU.EX2 R42, R5 ;  /* 0x00000005002a7308 */ /* 0x0009e20000000800 */
[----:B------:R-:W-:Y:S02]  /*148c0*/  FSEL R225, R59, -INF , !P5 ;  /* 0xff8000003be17808 */ /* 0x000fe40006800000 */
[----:B------:R-:W-:Y:S02]  /*148d0*/  FMNMX.FTZ R3, R220, R3, !PT ;  /* 0x00000003dc037209 */ /* 0x000fe40007810000 */
[----:B------:R-:W-:Y:S02]  /*148e0*/  FMNMX.FTZ R0, R224, R0, !PT ;  /* 0x00000000e0007209 */ /* 0x000fe40007810000 */
[----:B------:R-:W-:Y:S03]  /*148f0*/  FSEL R227, R61, -INF , !P1 ;  /* 0xff8000003de37808 */ /* 0x000fe60004800000 */
[----:B------:R3:W-:Y:S01]  /*14900*/  MUFU.EX2 R59, R6 ;  /* 0x00000006003b7308 */ /* 0x0007e20000000800 */
[----:B------:R-:W-:Y:S02]  /*14910*/  FMNMX.FTZ R3, R226, R3, !PT ;  /* 0x00000003e2037209 */ /* 0x000fe40007810000 */
[----:B------:R-:W-:Y:S02]  /*14920*/  FSEL R228, R62, -INF , !P2 ;  /* 0xff8000003ee47808 */ /* 0x000fe40005000000 */
[----:B------:R-:W-:Y:S02]  /*14930*/  FMNMX.FTZ R0, R225, R0, !PT ;  /* 0x00000000e1007209 */ /* 0x000fe40007810000 */
[----:B------:R-:W-:Y:S02]  /*14940*/  LOP3.LUT R4, R237, UR36, R232, 0x96, !PT ;  /* 0x00000024ed047c12 */ /* 0x000fe4000f8e96e8 */
[----:B------:R-:W-:Y:S02]  /*14950*/  FMNMX.FTZ R3, R227, R3, !PT ;  /* 0x00000003e3037209 */ /* 0x000fe40007810000 */
[----:B------:R-:W-:Y:S01]  /*14960*/  FSEL R76, R63, -INF , !P0 ;  /* 0xff8000003f4c7808 */ /* 0x000fe20004000000 */
[----:B------:R-:W-:Y:S01]  /*14970*/  IMAD.WIDE.U32 R154, R4, -0x326172a9, RZ ;  /* 0xcd9e8d57049a7825 */ /* 0x000fe200078e00ff */
[----:B------:R-:W-:Y:S01]  /*14980*/  FMNMX.FTZ R0, R228, R0, !PT ;  /* 0x00000000e4007209 */ /* 0x000fe20007810000 */
[----:B------:R-:W5:Y:S01]  /*14990*/  SHFL.BFLY PT, R9, R3, 0x2, 0x1f ;  /* 0x0c401f0003097f89 */ /* 0x000f6200000e0000 */
[--C-:B------:R-:W-:Y:S02]  /*149a0*/  LOP3.LUT R10, R153, UR35, R12.reuse, 0x96, !PT ;  /* 0x00000023990a7c12 */ /* 0x100fe4000f8e960c */
[----:B------:R-:W-:Y:S02]  /*149b0*/  FMNMX.FTZ R0, R76, R0, !PT ;  /* 0x000000004c007209 */ /* 0x000fe40007810000 */
[----:B-1----:R-:W-:Y:S01]  /*149c0*/  FMNMX.FTZ R72, R72, R7, !PT ;  /* 0x0000000748487209 */ /* 0x002fe20007810000 */
[----:B------:R-:W-:Y:S01]  /*149d0*/  IMAD.WIDE.U32 R10, R10, -0x2daee0ad, RZ ;  /* 0xd2511f530a0a7825 */ /* 0x000fe200078e00ff */
[----:B------:R-:W-:Y:S01]  /*149e0*/  LOP3.LUT R8, R155, UR35, R12, 0x96, !PT ;  /* 0x000000239b087c12 */ /* 0x000fe2000f8e960c */
[----:B------:R-:W1:Y:S01]  /*149f0*/  SHFL.BFLY PT, R2, R0, 0x2, 0x1f ;  /* 0x0c401f0000027f89 */ /* 0x000e6200000e0000 */
[C---:B------:R-:W-:Y:S01]  /*14a00*/  FSETP.NEU.FTZ.AND P2, PT, R72.reuse, -INF , PT ;  /* 0xff8000004800780b */ /* 0x040fe20003f5d000 */
[----:B------:R-:W-:Y:S05]  /*14a10*/  FMUL.FTZ R148, R72, UR4 ;  /* 0x0000000448947c20 */ /* 0x000fea0008410000 */
[----:B------:R-:W-:Y:S05]  /*14a20*/  FSEL R148, R148, RZ, P2 ;  /* 0x000000ff94947208 */ /* 0x000fea0001000000 */
[--C-:B------:R-:W-:Y:S01]  /*14a30*/  FFMA.FTZ R7, R144, UR4, -R148.reuse ;  /* 0x0000000490077c23 */ /* 0x100fe20008010894 */
[--C-:B------:R-:W-:Y:S01]  /*14a40*/  FFMA.FTZ R78, R78, UR4, -R148.reuse ;  /* 0x000000044e4e7c23 */ /* 0x100fe20008010894 */
[----:B-----5:R-:W-:Y:S01]  /*14a50*/  FMNMX.FTZ R3, R3, R9, !PT ;  /* 0x0000000903037209 */ /* 0x020fe20007810000 */
[----:B------:R-:W-:Y:S01]  /*14a60*/  IMAD.WIDE.U32 R8, R8, -0x2daee0ad, RZ ;  /* 0xd2511f5308087825 */ /* 0x000fe200078e00ff */
[----:B------:R5:W-:Y:S03]  /*14a70*/  MUFU.EX2 R43, R7 ;  /* 0x00000007002b7308 */ /* 0x000be60000000800 */
[----:B------:R-:W4:Y:S01]  /*14a80*/  SHFL.BFLY PT, R71, R3, 0x1, 0x1f ;  /* 0x0c201f0003477f89 */ /* 0x000f2200000e0000 */
[----:B-1----:R-:W-:Y:S07]  /*14a90*/  FMNMX.FTZ R0, R0, R2, !PT ;  /* 0x0000000200007209 */ /* 0x002fee0007810000 */
[----:B------:R-:W1:Y:S01]  /*14aa0*/  SHFL.BFLY PT, R2, R0, 0x1, 0x1f ;  /* 0x0c201f0000027f89 */ /* 0x000e6200000e0000 */
[----:B----4-:R-:W-:Y:S04]  /*14ab0*/  FMNMX.FTZ R71, R3, R71, !PT ;  /* 0x0000004703477209 */ /* 0x010fe80007810000 */
[----:B------:R-:W-:Y:S02]  /*14ac0*/  FSETP.NEU.FTZ.AND P1, PT, R71, -INF , PT ;  /* 0xff8000004700780b */ /* 0x000fe40003f3d000 */
[----:B-1----:R-:W-:Y:S01]  /*14ad0*/  FMNMX.FTZ R70, R0, R2, !PT ;  /* 0x0000000200467209 */ /* 0x002fe20007810000 */
[----:B------:R-:W-:Y:S03]  /*14ae0*/  FFMA.FTZ R0, R157, UR4, -R148 ;  /* 0x000000049d007c23 */ /* 0x000fe60008010894 */
[----:B------:R-:W-:Y:S01]  /*14af0*/  FSETP.NEU.FTZ.AND P0, PT, R70, -INF , PT ;  /* 0xff8000004600780b */ /* 0x000fe20003f1d000 */
[----:B------:R-:W-:Y:S01]  /*14b00*/  MUFU.EX2 R58, R0 ;  /* 0x00000000003a7308 */ /* 0x000fe20000000800 */
[C---:B--2---:R-:W-:Y:S05]  /*14b10*/  LOP3.LUT R4, R13.reuse, UR11, R36, 0x96, !PT ;  /* 0x0000000b0d047c12 */ /* 0x044fea000f8e9624 */
[----:B------:R-:W-:Y:S01]  /*14b20*/  IMAD.WIDE.U32 R4, R4, -0x2daee0ad, RZ ;  /* 0xd2511f5304047825 */ /* 0x000fe200078e00ff */
[----:B---3--:R-:W-:Y:S04]  /*14b30*/  LOP3.LUT R6, R13, UR11, R26, 0x96, !PT ;  /* 0x0000000b0d067c12 */ /* 0x008fe8000f8e961a */
[----:B------:R-:W-:Y:S02]  /*14b40*/  LOP3.LUT R12, R5, UR34, R238, 0x96, !PT ;  /* 0x00000022050c7c12 */ /* 0x000fe4000f8e96ee */
[----:B------:R-:W-:Y:S01]  /*14b50*/  LOP3.LUT R13, R11, UR29, R4, 0x96, !PT ;  /* 0x0000001d0b0d7c12 */ /* 0x000fe2000f8e9604 */
[----:B------:R-:W-:Y:S04]  /*14b60*/  IMAD.WIDE.U32 R4, R6, -0x2daee0ad, RZ ;  /* 0xd2511f5306047825 */ /* 0x000fe800078e00ff */
[----:B------:R-:W-:Y:S01]  /*14b70*/  IMAD.WIDE.U32 R14, R13, -0x326172a9, RZ ;  /* 0xcd9e8d570d0e7825 */ /* 0x000fe200078e00ff */
[----:B------:R-:W-:Y:S02]  /*14b80*/  LOP3.LUT R11, R5, UR34, R236, 0x96, !PT ;  /* 0x00000022050b7c12 */ /* 0x000fe4000f8e96ec */
[----:B------:R-:W-:Y:S01]  /*14b90*/  LOP3.LUT R9, R9, UR29, R4, 0x96, !PT ;  /* 0x0000001d09097c12 */ /* 0x000fe2000f8e9604 */
[----:B------:R-:W-:Y:S01]  /*14ba0*/  FFMA.FTZ R5, R145, UR4, -R148 ;  /* 0x0000000491057c23 */ /* 0x000fe20008010894 */
[----:B-----5:R-:W-:Y:S03]  /*14bb0*/  IMAD.WIDE.U32 R6, R12, -0x326172a9, RZ ;  /* 0xcd9e8d570c067825 */ /* 0x020fe600078e00ff */
[----:B------:R1:W2:Y:S01]  /*14bc0*/  MUFU.EX2 R60, R5 ;  /* 0x00000005003c7308 */ /* 0x0002a20000000800 */
[----:B------:R-:W-:Y:S01]  /*14bd0*/  IMAD.WIDE.U32 R24, R9, -0x326172a9, RZ ;  /* 0xcd9e8d5709187825 */ /* 0x000fe200078e00ff */
[----:B------:R-:W-:Y:S02]  /*14be0*/  LOP3.LUT R7, R7, UR33, R152, 0x96, !PT ;  /* 0x0000002107077c12 */ /* 0x000fe4000f8e9698 */
[----:B------:R-:W-:Y:S03]  /*14bf0*/  LOP3.LUT R12, R15, UR25, R6, 0x96, !PT ;  /* 0x000000190f0c7c12 */ /* 0x000fe6000f8e9606 */
[----:B------:R-:W-:Y:S04]  /*14c00*/  IMAD.WIDE.U32 R6, R7, -0x2daee0ad, RZ ;  /* 0xd2511f5307067825 */ /* 0x000fe800078e00ff */
[----:B------:R-:W-:Y:S01]  /*14c10*/  IMAD.WIDE.U32 R44, R12, -0x2daee0ad, RZ ;  /* 0xd2511f530c2c7825 */ /* 0x000fe200078e00ff */
[----:B------:R-:W-:Y:S04]  /*14c20*/  LOP3.LUT R10, R7, UR23, R10, 0x96, !PT ;  /* 0x00000017070a7c12 */ /* 0x000fe8000f8e960a */
[----:B------:R-:W-:Y:S01]  /*14c30*/  LOP3.LUT R6, R45, UR20, R6, 0x96, !PT ;  /* 0x000000142d067c12 */ /* 0x000fe2000f8e9606 */
[----:B-1----:R-:W-:Y:S01]  /*14c40*/  IMAD.WIDE.U32 R4, R11, -0x326172a9, RZ ;  /* 0xcd9e8d570b047825 */ /* 0x002fe200078e00ff */
[----:B--2---:R-:W-:Y:S03]  /*14c50*/  F2FP.F16.F32.PACK_AB R147, R60, R43 ;  /* 0x0000002b3c93723e */ /* 0x004fe600000000ff */
[----:B------:R-:W-:Y:S01]  /*14c60*/  FFMA.FTZ R11, R149, UR4, -R77 ;  /* 0x00000004950b7c23 */ /* 0x000fe2000801084d */
[----:B------:R-:W-:Y:S01]  /*14c70*/  FMUL.FTZ R149, R71, UR4 ;  /* 0x0000000447957c20 */ /* 0x000fe20008410000 */
[----:B------:R-:W-:Y:S01]  /*14c80*/  LOP3.LUT R5, R5, UR33, R154, 0x96, !PT ;  /* 0x0000002105057c12 */ /* 0x000fe2000f8e969a */
[----:B------:R-:W-:Y:S01]  /*14c90*/  IMAD.WIDE.U32 R2, R6, -0x326172a9, RZ ;  /* 0xcd9e8d5706027825 */ /* 0x000fe200078e00ff */
[----:B------:R-:W-:Y:S01]  /*14ca0*/  LOP3.LUT R9, R25, UR25, R4, 0x96, !PT ;  /* 0x0000001919097c12 */ /* 0x000fe2000f8e9604 */
[----:B------:R1:W-:Y:S01]  /*14cb0*/  MUFU.EX2 R16, R11 ;  /* 0x0000000b00107308 */ /* 0x0003e20000000800 */
[----:B------:R-:W-:Y:S01]  /*14cc0*/  FSEL R149, R149, RZ, P1 ;  /* 0x000000ff95957208 */ /* 0x000fe20000800000 */
[----:B------:R-:W-:Y:S01]  /*14cd0*/  IMAD.WIDE.U32 R4, R5, -0x2daee0ad, RZ ;  /* 0xd2511f5305047825 */ /* 0x000fe200078e00ff */
[----:B------:R-:W-:Y:S03]  /*14ce0*/  LOP3.LUT R12, R2, 0xff, RZ, 0xc0, !PT ;  /* 0x000000ff020c7812 */ /* 0x000fe600078ec0ff */
[----:B------:R-:W-:Y:S01]  /*14cf0*/  IMAD.WIDE.U32 R30, R9, -0x2daee0ad, RZ ;  /* 0xd2511f53091e7825 */ /* 0x000fe200078e00ff */
[----:B------:R-:W-:Y:S03]  /*14d00*/  LOP3.LUT R8, R5, UR23, R8, 0x96, !PT ;  /* 0x0000001705087c12 */ /* 0x000fe6000f8e9608 */
[----:B------:R-:W-:Y:S01]  /*14d10*/  FFMA.FTZ R5, R150, UR4, -R148 ;  /* 0x0000000496057c23 */ /* 0x000fe20008010894 */
[----:B------:R-:W-:Y:S01]  /*14d20*/  FMUL.FTZ R150, R70, UR4 ;  /* 0x0000000446967c20 */ /* 0x000fe20008410000 */
[----:B------:R-:W-:Y:S01]  /*14d30*/  LOP3.LUT R7, R31, UR20, R4, 0x96, !PT ;  /* 0x000000141f077c12 */ /* 0x000fe2000f8e9604 */
[----:B------:R-:W-:Y:S01]  /*14d40*/  FFMA.FTZ R4, R156, UR4, -R149 ;  /* 0x000000049c047c23 */ /* 0x000fe20008010895 */
[----:B------:R2:W3:Y:S01]  /*14d50*/  MUFU.EX2 R51, R5 ;  /* 0x0000000500337308 */ /* 0x0004e20000000800 */
[----:B------:R-:W-:Y:S01]  /*14d60*/  IMAD.WIDE.U32 R28, R10, -0x326172a9, RZ ;  /* 0xcd9e8d570a1c7825 */ /* 0x000fe200078e00ff */
[----:B------:R-:W-:Y:S02]  /*14d70*/  SHF.R.U32.HI R10, RZ, 0x10, R2 ;  /* 0x00000010ff0a7819 */ /* 0x000fe40000011602 */
[----:B------:R-:W-:Y:S01]  /*14d80*/  FSEL R150, R150, RZ, P0 ;  /* 0x000000ff96967208 */ /* 0x000fe20000000000 */
[----:B-1----:R-:W-:Y:S01]  /*14d90*/  FFMA.FTZ R11, R151, UR4, -R77 ;  /* 0x00000004970b7c23 */ /* 0x002fe2000801084d */
[----:B------:R-:W-:Y:S01]  /*14da0*/  LOP3.LUT R0, R3, UR37, R28, 0x96, !PT ;  /* 0x0000002503007c12 */ /* 0x000fe2000f8e961c */
[----:B------:R-:W-:Y:S01]  /*14db0*/  IMAD.WIDE.U32 R40, R8, -0x326172a9, RZ ;  /* 0xcd9e8d5708287825 */ /* 0x000fe200078e00ff */
[----:B------:R-:W-:Y:S02]  /*14dc0*/  LOP3.LUT R28, R29, UR21, R14, 0x96, !PT ;  /* 0x000000151d1c7c12 */ /* 0x000fe4000f8e960e */
[----:B------:R1:W4:Y:S03]  /*14dd0*/  MUFU.EX2 R56, R11 ;  /* 0x0000000b00387308 */ /* 0x0003260000000800 */
[----:B------:R-:W-:Y:S01]  /*14de0*/  IMAD.WIDE.U32 R28, R28, -0x2daee0ad, RZ ;  /* 0xd2511f531c1c7825 */ /* 0x000fe200078e00ff */
[----:B--2---:R-:W-:Y:S06]  /*14df0*/  LOP3.LUT R5, R2, 0xffff, RZ, 0xc0, !PT ;  /* 0x0000ffff02057812 */ /* 0x004fec00078ec0ff */
[----:B------:R2:W-:Y:S01]  /*14e00*/  MUFU.EX2 R79, R4 ;  /* 0x00000004004f7308 */ /* 0x0005e20000000800 */
[----:B---3--:R-:W-:Y:S02]  /*14e10*/  F2FP.F16.F32.PACK_AB R145, R58, R51 ;  /* 0x000000333a91723e */ /* 0x008fe400000000ff */
[----:B------:R-:W-:Y:S02]  /*14e20*/  SHF.R.U32.HI R5, RZ, 0x8, R5 ;  /* 0x00000008ff057819 */ /* 0x000fe40000011605 */
[----:B------:R-:W-:Y:S02]  /*14e30*/  SHF.R.U32.HI R45, RZ, 0x10, R28 ;  /* 0x00000010ff2d7819 */ /* 0x000fe4000001161c */
[----:B------:R-:W-:Y:S02]  /*14e40*/  PRMT R146, R12, 0x5410, R5 ;  /* 0x000054100c927816 */ /* 0x000fe40000000005 */
[----:B-1----:R-:W-:Y:S01]  /*14e50*/  SHF.R.U32.HI R11, RZ, 0x18, R2 ;  /* 0x00000018ff0b7819 */ /* 0x002fe20000011602 */
[----:B------:R-:W-:Y:S01]  /*14e60*/  IMAD.WIDE.U32 R2, R7, -0x326172a9, RZ ;  /* 0xcd9e8d5707027825 */ /* 0x000fe200078e00ff */
[----:B------:R-:W-:Y:S02]  /*14e70*/  LOP3.LUT R5, R0, 0xffff, RZ, 0xc0, !PT ;  /* 0x0000ffff00057812 */ /* 0x000fe400078ec0ff */
[--C-:B------:R-:W-:Y:S02]  /*14e80*/  HSET2.LE.AND R146, R146, R234.reuse, PT ;  /* 0x000000ea92927233 */ /* 0x100fe40003803000 */
[----:B------:R-:W-:Y:S02]  /*14e90*/  LOP3.LUT R6, R2, 0xffff, RZ, 0xc0, !PT ;  /* 0x0000ffff02067812 */ /* 0x000fe400078ec0ff */
[--C-:B------:R-:W-:Y:S01]  /*14ea0*/  SHF.R.U32.HI R8, RZ, 0x10, R2.reuse ;  /* 0x00000010ff087819 */ /* 0x100fe20000011602 */
[----:B--2---:R-:W-:Y:S01]  /*14eb0*/  FFMA.FTZ R4, R158, UR4, -R149 ;  /* 0x000000049e047c23 */ /* 0x004fe20008010895 */
[----:B------:R-:W-:Y:S02]  /*14ec0*/  LOP3.LUT R9, R2, 0xff, RZ, 0xc0, !PT ;  /* 0x000000ff02097812 */ /* 0x000fe400078ec0ff */
[----:B------:R-:W-:Y:S01]  /*14ed0*/  SHF.R.U32.HI R7, RZ, 0x18, R2 ;  /* 0x00000018ff077819 */ /* 0x000fe20000011602 */
[----:B------:R1:W2:Y:S01]  /*14ee0*/  MUFU.EX2 R57, R4 ;  /* 0x0000000400397308 */ /* 0x0002a20000000800 */
[----:B------:R-:W-:Y:S01]  /*14ef0*/  LOP3.LUT R2, R3, UR37, R40, 0x96, !PT ;  /* 0x0000002503027c12 */ /* 0x000fe2000f8e9628 */
[----:B------:R-:W-:Y:S01]  /*14f00*/  FFMA.FTZ R3, R159, UR4, -R150 ;  /* 0x000000049f037c23 */ /* 0x000fe20008010896 */
[----:B------:R-:W-:Y:S01]  /*14f10*/  SHF.R.U32.HI R6, RZ, 0x8, R6 ;  /* 0x00000008ff067819 */ /* 0x000fe20000011606 */
[----:B------:R-:W-:Y:S01]  /*14f20*/  IMAD.MOV.U32 R159, RZ, RZ, R16 ;  /* 0x000000ffff9f7224 */ /* 0x000fe200078e0010 */
[----:B------:R-:W-:Y:S02]  /*14f30*/  SHF.R.U32.HI R5, RZ, 0x8, R5 ;  /* 0x00000008ff057819 */ /* 0x000fe40000011605 */
[----:B------:R-:W-:Y:S03]  /*14f40*/  PRMT R15, R9, 0x5410, R6 ;  /* 0x00005410090f7816 */ /* 0x000fe60000000006 */
[----:B------:R3:W-:Y:S01]  /*14f50*/  MUFU.EX2 R252, R3 ;  /* 0x0000000300fc7308 */ /* 0x0007e20000000800 */
[C---:B------:R-:W-:Y:S02]  /*14f60*/  LOP3.LUT R6, R2.reuse, 0xffff, RZ, 0xc0, !PT ;  /* 0x0000ffff02067812 */ /* 0x040fe400078ec0ff */
[----:B------:R-:W-:Y:S02]  /*14f70*/  LOP3.LUT R9, R2, 0xff, RZ, 0xc0, !PT ;  /* 0x000000ff02097812 */ /* 0x000fe400078ec0ff */
[----:B----4-:R-:W-:Y:S02]  /*14f80*/  F2FP.F16.F32.PACK_AB R144, R56, R159 ;  /* 0x0000009f3890723e */ /* 0x010fe400000000ff */
[----:B------:R-:W-:Y:S02]  /*14f90*/  LOP3.LUT R40, R41, UR21, R24, 0x96, !PT ;  /* 0x0000001529287c12 */ /* 0x000fe4000f8e9618 */
[----:B-1----:R-:W-:Y:S02]  /*14fa0*/  LOP3.LUT R4, R10, 0xff, RZ, 0xc0, !PT ;  /* 0x000000ff0a047812 */ /* 0x002fe400078ec0ff */
[----:B------:R-:W-:Y:S01]  /*14fb0*/  SHF.R.U32.HI R10, RZ, 0x18, R0 ;  /* 0x00000018ff0a7819 */ /* 0x000fe20000011600 */
[----:B------:R-:W-:Y:S01]  /*14fc0*/  IMAD.WIDE.U32 R40, R40, -0x2daee0ad, RZ ;  /* 0xd2511f5328287825 */ /* 0x000fe200078e00ff */
[----:B------:R-:W-:Y:S02]  /*14fd0*/  PRMT R12, R4, 0x5410, R11 ;  /* 0x00005410040c7816 */ /* 0x000fe4000000000b */
[----:B------:R-:W-:Y:S01]  /*14fe0*/  LOP3.LUT R11, R0, 0xff, RZ, 0xc0, !PT ;  /* 0x000000ff000b7812 */ /* 0x000fe200078ec0ff */
[----:B------:R-:W-:Y:S01]  /*14ff0*/  FFMA.FTZ R4, R164, UR4, -R150 ;  /* 0x00000004a4047c23 */ /* 0x000fe20008010896 */
[----:B---3--:R-:W-:Y:S02]  /*15000*/  LOP3.LUT R3, R8, 0xff, RZ, 0xc0, !PT ;  /* 0x000000ff08037812 */ /* 0x008fe400078ec0ff */
[----:B------:R-:W-:Y:S01]  /*15010*/  SHF.R.U32.HI R8, RZ, 0x10, R2 ;  /* 0x00000010ff087819 */ /* 0x000fe20000011602 */
[----:B------:R1:W-:Y:S01]  /*15020*/  MUFU.EX2 R250, R4 ;  /* 0x0000000400fa7308 */ /* 0x0003e20000000800 */
[----:B------:R-:W-:Y:S02]  /*15030*/  PRMT R13, R3, 0x5410, R7 ;  /* 0x00005410030d7816 */ /* 0x000fe40000000007 */
[----:B------:R-:W-:Y:S01]  /*15040*/  SHF.R.U32.HI R3, RZ, 0x10, R0 ;  /* 0x00000010ff037819 */ /* 0x000fe20000011600 */
[----:B------:R-:W-:Y:S01]  /*15050*/  FFMA.FTZ R0, R166, UR4, -R149 ;  /* 0x00000004a6007c23 */ /* 0x000fe20008010895 */
[----:B------:R-:W-:Y:S02]  /*15060*/  SHF.R.U32.HI R7, RZ, 0x18, R2 ;  /* 0x00000018ff077819 */ /* 0x000fe40000011602 */
[----:B------:R-:W-:Y:S03]  /*15070*/  PRMT R11, R11, 0x5410, R5 ;  /* 0x000054100b0b7816 */ /* 0x000fe60000000005 */
[----:B------:R3:W-:Y:S01]  /*15080*/  MUFU.EX2 R251, R0 ;  /* 0x0000000000fb7308 */ /* 0x0007e20000000800 */
[----:B------:R-:W-:Y:S02]  /*15090*/  LOP3.LUT R3, R3, 0xff, RZ, 0xc0, !PT ;  /* 0x000000ff03037812 */ /* 0x000fe400078ec0ff */
[----:B------:R-:W-:Y:S01]  /*150a0*/  SHF.R.U32.HI R2, RZ, 0x8, R6 ;  /* 0x00000008ff027819 */ /* 0x000fe20000011606 */
[----:B------:R-:W-:Y:S01]  /*150b0*/  FFMA.FTZ R6, R167, UR4, -R150 ;  /* 0x00000004a7067c23 */ /* 0x000fe20008010896 */
[----:B------:R-:W-:Y:S02]  /*150c0*/  PRMT R10, R3, 0x5410, R10 ;  /* 0x00005410030a7816 */ /* 0x000fe4000000000a */
[----:B------:R-:W-:Y:S03]  /*150d0*/  PRMT R9, R9, 0x5410, R2 ;  /* 0x0000541009097816 */ /* 0x000fe60000000002 */
[----:B------:R4:W-:Y:S01]  /*150e0*/  MUFU.EX2 R247, R6 ;  /* 0x0000000600f77308 */ /* 0x0009e20000000800 */
[----:B------:R-:W-:Y:S01]  /*150f0*/  FSEL R3, R72, RZ, P2 ;  /* 0x000000ff48037208 */ /* 0x000fe20001000000 */
[----:B-1----:R-:W-:Y:S01]  /*15100*/  FFMA.FTZ R4, R165, UR4, -R149 ;  /* 0x00000004a5047c23 */ /* 0x002fe20008010895 */
[----:B------:R-:W-:Y:S02]  /*15110*/  FSEL R2, R71, RZ, P1 ;  /* 0x000000ff47027208 */ /* 0x000fe40000800000 */
[----:B--2---:R-:W-:Y:S02]  /*15120*/  F2FP.F16.F32.PACK_AB R64, R57, R79 ;  /* 0x0000004f3940723e */ /* 0x004fe400000000ff */
[----:B------:R-:W-:Y:S03]  /*15130*/  LOP3.LUT R50, R40, 0xff, RZ, 0xc0, !PT ;  /* 0x000000ff28327812 */ /* 0x000fe600078ec0ff */
[----:B------:R1:W2:Y:S01]  /*15140*/  MUFU.EX2 R249, R4 ;  /* 0x0000000400f97308 */ /* 0x0002a20000000800 */
[----:B---3--:R-:W-:Y:S02]  /*15150*/  LOP3.LUT R0, R8, 0xff, RZ, 0xc0, !PT ;  /* 0x000000ff08007812 */ /* 0x008fe400078ec0ff */
[----:B------:R-:W-:Y:S02]  /*15160*/  SHF.R.U32.HI R63, RZ, 0x18, R28 ;  /* 0x00000018ff3f7819 */ /* 0x000fe4000001161c */
[----:B------:R-:W-:Y:S01]  /*15170*/  PRMT R65, R0, 0x5410, R7 ;  /* 0x0000541000417816 */ /* 0x000fe20000000007 */
[----:B------:R-:W-:Y:S01]  /*15180*/  FFMA.FTZ R0, R168, UR4, -R150 ;  /* 0x00000004a8007c23 */ /* 0x000fe20008010896 */
[--C-:B------:R-:W-:Y:S03]  /*15190*/  HSET2.LE.AND R7, R12, R234.reuse, PT ;  /* 0x000000ea0c077233 */ /* 0x100fe60003803000 */
[----:B------:R-:W-:Y:S01]  /*151a0*/  MUFU.EX2 R167, R78 ;  /* 0x0000004e00a77308 */ /* 0x000fe20000000800 */
[----:B----4-:R-:W-:Y:S02]  /*151b0*/  F2FP.F16.F32.PACK_AB R6, R59, R42 ;  /* 0x0000002a3b06723e */ /* 0x010fe400000000ff */
[--C-:B------:R-:W-:Y:S02]  /*151c0*/  HSET2.LE.AND R65, R65, R234.reuse, PT ;  /* 0x000000ea41417233 */ /* 0x100fe40003803000 */
[----:B------:R-:W-:Y:S02]  /*151d0*/  LOP3.LUT R147, R7, R147, RZ, 0xc0, !PT ;  /* 0x0000009307937212 */ /* 0x000fe400078ec0ff */
[----:B------:R-:W-:Y:S03]  /*151e0*/  LOP3.LUT R146, R146, R6, RZ, 0xc0, !PT ;  /* 0x0000000692927212 */ /* 0x000fe600078ec0ff */
[----:B------:R3:W4:Y:S01]  /*151f0*/  MUFU.EX2 R248, R0 ;  /* 0x0000000000f87308 */ /* 0x0007220000000800 */
[----:B-1----:R-:W-:Y:S02]  /*15200*/  FSEL R4, R73, RZ, P3 ;  /* 0x000000ff49047208 */ /* 0x002fe40001800000 */
[--C-:B------:R-:W-:Y:S02]  /*15210*/  HSET2.LE.AND R6, R9, R234.reuse, PT ;  /* 0x000000ea09067233 */ /* 0x100fe40003803000 */
[----:B--2---:R-:W-:Y:S01]  /*15220*/  F2FP.F16.F32.PACK_AB R66, R249, R251 ;  /* 0x000000fbf942723e */ /* 0x004fe200000000ff */
[----:B------:R-:W-:Y:S01]  /*15230*/  FADD.FTZ R5, -R4, R68 ;  /* 0x0000004404057221 */ /* 0x000fe20000010100 */
[----:B------:R-:W-:Y:S01]  /*15240*/  FADD.FTZ R4, -R3, R69 ;  /* 0x0000004503047221 */ /* 0x000fe20000010100 */
[----:B------:R-:W-:Y:S01]  /*15250*/  FADD.FTZ R3, -R2, R74 ;  /* 0x0000004a02037221 */ /* 0x000fe20000010100 */
[----:B------:R-:W-:Y:S02]  /*15260*/  LOP3.LUT R64, R6, R64, RZ, 0xc0, !PT ;  /* 0x0000004006407212 */ /* 0x000fe400078ec0ff */
[----:B------:R-:W-:Y:S02]  /*15270*/  LOP3.LUT R45, R45, 0xff, RZ, 0xc0, !PT ;  /* 0x000000ff2d2d7812 */ /* 0x000fe400078ec0ff */
[----:B------:R-:W-:Y:S02]  /*15280*/  LOP3.LUT R48, R28, 0xffff, RZ, 0xc0, !PT ;  /* 0x0000ffff1c307812 */ /* 0x000fe400078ec0ff */
[----:B------:R-:W-:Y:S01]  /*15290*/  PRMT R63, R45, 0x5410, R63 ;  /* 0x000054102d3f7816 */ /* 0x000fe2000000003f */
[----:B------:R-:W-:Y:S01]  /*152a0*/  FFMA.FTZ R45, R175, UR4, -R150 ;  /* 0x00000004af2d7c23 */ /* 0x000fe20008010896 */
[----:B---3--:R-:W-:Y:S01]  /*152b0*/  FSEL R0, R70, RZ, P0 ;  /* 0x000000ff46007208 */ /* 0x008fe20000000000 */
[----:B------:R-:W-:Y:S01]  /*152c0*/  IMAD.MOV.U32 R175, RZ, RZ, R57 ;  /* 0x000000ffffaf7224 */ /* 0x000fe200078e0039 */
[----:B----4-:R-:W-:Y:S02]  /*152d0*/  F2FP.F16.F32.PACK_AB R67, R247, R248 ;  /* 0x000000f8f743723e */ /* 0x010fe400000000ff */
[----:B------:R-:W-:Y:S01]  /*152e0*/  LOP3.LUT R47, R40, 0xffff, RZ, 0xc0, !PT ;  /* 0x0000ffff282f7812 */ /* 0x000fe200078ec0ff */
[----:B------:R-:W-:Y:S01]  /*152f0*/  FADD.FTZ R2, -R0, R75 ;  /* 0x0000004b00027221 */ /* 0x000fe20000010100 */
[----:B------:R-:W-:Y:S01]  /*15300*/  FMUL.FTZ R0, R5, UR4 ;  /* 0x0000000405007c20 */ /* 0x000fe20008410000 */
[----:B------:R-:W-:Y:S01]  /*15310*/  SHF.R.U32.HI R49, RZ, 0x18, R40 ;  /* 0x00000018ff317819 */ /* 0x000fe20000011628 */
[----:B------:R-:W-:Y:S01]  /*15320*/  IMAD.U32 R5, RZ, RZ, UR31 ;  /* 0x0000001fff057e24 */ /* 0x000fe2000f8e00ff */
[----:B------:R-:W-:Y:S01]  /*15330*/  SHF.R.U32.HI R48, RZ, 0x8, R48 ;  /* 0x00000008ff307819 */ /* 0x000fe20000011630 */
[----:B------:R1:W2:Y:S01]  /*15340*/  MUFU.EX2 R69, R0 ;  /* 0x0000000000457308 */ /* 0x0002a20000000800 */
[----:B------:R-:W-:Y:S01]  /*15350*/  SHF.R.U32.HI R46, RZ, 0x10, R40 ;  /* 0x00000010ff2e7819 */ /* 0x000fe20000011628 */
[----:B------:R-:W-:Y:S01]  /*15360*/  FFMA.FTZ R40, R173, UR4, -R149 ;  /* 0x00000004ad287c23 */ /* 0x000fe20008010895 */
[----:B------:R-:W-:Y:S01]  /*15370*/  LOP3.LUT R7, R233, UR41, R5, 0x96, !PT ;  /* 0x00000029e9077c12 */ /* 0x000fe2000f8e9605 */
[----:B------:R-:W-:Y:S01]  /*15380*/  IMAD.MOV.U32 R173, RZ, RZ, R60 ;  /* 0x000000ffffad7224 */ /* 0x000fe200078e003c */
[--C-:B------:R-:W-:Y:S02]  /*15390*/  HSET2.LE.AND R5, R10, R234.reuse, PT ;  /* 0x000000ea0a057233 */ /* 0x100fe40003803000 */
[----:B------:R-:W-:Y:S01]  /*153a0*/  SHF.R.U32.HI R47, RZ, 0x8, R47 ;  /* 0x00000008ff2f7819 */ /* 0x000fe2000001162f */
[----:B------:R-:W-:Y:S01]  /*153b0*/  IMAD.WIDE.U32 R16, R7, -0x326172a9, RZ ;  /* 0xcd9e8d5707107825 */ /* 0x000fe200078e00ff */
[----:B------:R-:W-:Y:S02]  /*153c0*/  LOP3.LUT R46, R46, 0xff, RZ, 0xc0, !PT ;  /* 0x000000ff2e2e7812 */ /* 0x000fe400078ec0ff */
[----:B------:R-:W-:Y:S02]  /*153d0*/  LOP3.LUT R145, R5, R145, RZ, 0xc0, !PT ;  /* 0x0000009105917212 */ /* 0x000fe400078ec0ff */
[--C-:B------:R-:W-:Y:S02]  /*153e0*/  HSET2.LE.AND R5, R13, R234.reuse, PT ;  /* 0x000000ea0d057233 */ /* 0x100fe40003803000 */
[----:B------:R-:W-:Y:S01]  /*153f0*/  LOP3.LUT R12, R17, UR11, R36, 0x96, !PT ;  /* 0x0000000b110c7c12 */ /* 0x000fe2000f8e9624 */
[----:B-1----:R-:W-:Y:S01]  /*15400*/  FMUL.FTZ R0, R4, UR4 ;  /* 0x0000000404007c20 */ /* 0x002fe20008410000 */
[----:B------:R-:W1:Y:S01]  /*15410*/  LDSM.16.MT88.4 R36, [R188+0x6000] ;  /* 0x00600000bc24783b */ /* 0x000e620000004200 */
[--C-:B------:R-:W-:Y:S02]  /*15420*/  HSET2.LE.AND R4, R11, R234.reuse, PT ;  /* 0x000000ea0b047233 */ /* 0x100fe40003803000 */
[----:B------:R3:W4:Y:S01]  /*15430*/  MUFU.EX2 R68, R0 ;  /* 0x0000000000447308 */ /* 0x0007220000000800 */
[----:B------:R-:W-:Y:S01]  /*15440*/  LOP3.LUT R67, R5, R67, RZ, 0xc0, !PT ;  /* 0x0000004305437212 */ /* 0x000fe200078ec0ff */
[----:B--2---:R-:W-:Y:S01]  /*15450*/  FMUL.FTZ R5, R69, R85 ;  /* 0x0000005545057220 */ /* 0x004fe20000410000 */
[----:B------:R-:W-:Y:S02]  /*15460*/  LOP3.LUT R144, R4, R144, RZ, 0xc0, !PT ;  /* 0x0000009004907212 */ /* 0x000fe400078ec0ff */
[--C-:B------:R-:W-:Y:S02]  /*15470*/  HSET2.LE.AND R4, R15, R234.reuse, PT ;  /* 0x000000ea0f047233 */ /* 0x100fe40003803000 */
[----:B------:R-:W-:Y:S02]  /*15480*/  LOP3.LUT R13, R153, UR35, R16, 0x96, !PT ;  /* 0x00000023990d7c12 */ /* 0x000fe4000f8e9610 */
[----:B------:R-:W-:Y:S01]  /*15490*/  LOP3.LUT R158, R17, UR11, R26, 0x96, !PT ;  /* 0x0000000b119e7c12 */ /* 0x000fe2000f8e961a */
[C---:B------:R-:W-:Y:S01]  /*154a0*/  FMUL.FTZ R17, R69.reuse, R89 ;  /* 0x0000005945117220 */ /* 0x040fe20000410000 */
[----:B------:R-:W-:Y:S01]  /*154b0*/  LOP3.LUT R66, R4, R66, RZ, 0xc0, !PT ;  /* 0x0000004204427212 */ /* 0x000fe200078ec0ff */
[----:B------:R-:W-:Y:S01]  /*154c0*/  FMUL.FTZ R4, R69, R84 ;  /* 0x0000005445047220 */ /* 0x000fe20000410000 */
[----:B------:R-:W-:Y:S01]  /*154d0*/  IMAD.WIDE.U32 R156, R13, -0x2daee0ad, RZ ;  /* 0xd2511f530d9c7825 */ /* 0x000fe200078e00ff */
[----:B------:R-:W-:Y:S01]  /*154e0*/  LOP3.LUT R155, R155, UR35, R16, 0x96, !PT ;  /* 0x000000239b9b7c12 */ /* 0x000fe2000f8e9610 */
[----:B------:R-:W-:Y:S02]  /*154f0*/  UIADD3 UR11, UR31, 0x646e171e, URZ ;  /* 0x646e171e1f0b7890 */ /* 0x000fe4000fffe03f */
[----:B------:R-:W-:Y:S01]  /*15500*/  FMUL.FTZ R16, R69, R88 ;  /* 0x0000005845107220 */ /* 0x000fe20000410000 */
[----:B---3--:R-:W-:Y:S01]  /*15510*/  FMUL.FTZ R0, R3, UR4 ;  /* 0x0000000403007c20 */ /* 0x008fe20008410000 */
[C---:B----4-:R-:W-:Y:S01]  /*15520*/  FMUL.FTZ R18, R68.reuse, R90 ;  /* 0x0000005a44127220 */ /* 0x050fe20000410000 */
[----:B------:R-:W-:Y:S01]  /*15530*/  FMUL.FTZ R19, R68, R91 ;  /* 0x0000005b44137220 */ /* 0x000fe20000410000 */
[----:B------:R-:W-:Y:S01]  /*15540*/  PRMT R74, R50, 0x5410, R47 ;  /* 0x00005410324a7816 */ /* 0x000fe2000000002f */
[----:B------:R2:W3:Y:S01]  /*15550*/  MUFU.EX2 R3, R0 ;  /* 0x0000000000037308 */ /* 0x0004e20000000800 */
[C---:B------:R-:W-:Y:S01]  /*15560*/  FMUL.FTZ R6, R68.reuse, R86 ;  /* 0x0000005644067220 */ /* 0x040fe20000410000 */
[----:B------:R-:W-:Y:S01]  /*15570*/  FMUL.FTZ R7, R68, R87 ;  /* 0x0000005744077220 */ /* 0x000fe20000410000 */
[----:B------:R-:W-:Y:S01]  /*15580*/  LOP3.LUT R86, R28, 0xff, RZ, 0xc0, !PT ;  /* 0x000000ff1c567812 */ /* 0x000fe200078ec0ff */
[----:B------:R-:W-:Y:S01]  /*15590*/  FMUL.FTZ R50, R68, R122 ;  /* 0x0000007a44327220 */ /* 0x000fe20000410000 */
[----:B------:R-:W-:Y:S01]  /*155a0*/  LOP3.LUT R44, R29, UR11, R44, 0x96, !PT ;  /* 0x0000000b1d2c7c12 */ /* 0x000fe2000f8e962c */
[----:B------:R-:W-:Y:S01]  /*155b0*/  FFMA.FTZ R29, R172, UR4, -R148 ;  /* 0x00000004ac1d7c23 */ /* 0x000fe20008010894 */
[----:B------:R-:W-:Y:S03]  /*155c0*/  PRMT R86, R86, 0x5410, R48 ;  /* 0x0000541056567816 */ /* 0x000fe60000000030 */
[----:B------:R-:W-:Y:S01]  /*155d0*/  MUFU.EX2 R172, R40 ;  /* 0x0000002800ac7308 */ /* 0x000fe20000000800 */
[-C--:B------:R-:W-:Y:S01]  /*155e0*/  HMMA.16816.F32 R4, R144, R20.reuse, R4 ;  /* 0x000000149004723c */ /* 0x080fe20000001804 */
[----:B------:R-:W-:Y:S01]  /*155f0*/  LDSM.16.MT88.4 R88, [R185+0x6800] ;  /* 0x00680000b958783b */ /* 0x000fe20000004200 */
[----:B------:R-:W-:Y:S03]  /*15600*/  PLOP3.LUT P0, PT, PT, PT, UP0, 0x80, 0x0 ;  /* 0x000000000000781c */ /* 0x000fe60003f0f008 */
[----:B------:R-:W-:Y:S01]  /*15610*/  PRMT R75, R46, 0x5410, R49 ;  /* 0x000054102e4b7816 */ /* 0x000fe20000000031 */
[----:B------:R-:W-:Y:S01]  /*15620*/  FMUL.FTZ R49, R69, R121 ;  /* 0x0000007945317220 */ /* 0x000fe20000410000 */
[----:B------:R-:W-:Y:S01]  /*15630*/  LOP3.LUT R47, R44, 0xffff, RZ, 0xc0, !PT ;  /* 0x0000ffff2c2f7812 */ /* 0x000fe200078ec0ff */
[----:B--2---:R-:W-:Y:S01]  /*15640*/  FMUL.FTZ R0, R2, UR4 ;  /* 0x0000000402007c20 */ /* 0x004fe20008410000 */
[----:B------:R2:W-:Y:S02]  /*15650*/  MUFU.EX2 R240, R29 ;  /* 0x0000001d00f07308 */ /* 0x0005e40000000800 */
[----:B------:R-:W-:Y:S01]  /*15660*/  F2FP.F16.F32.PACK_AB R2, R250, R252 ;  /* 0x000000fcfa02723e */ /* 0x000fe200000000ff */
[C---:B---3--:R-:W-:Y:S01]  /*15670*/  FMUL.FTZ R8, R3.reuse, R80 ;  /* 0x0000005003087220 */ /* 0x048fe20000410000 */
[C---:B------:R-:W-:Y:S01]  /*15680*/  FMUL.FTZ R9, R3.reuse, R81 ;  /* 0x0000005103097220 */ /* 0x040fe20000410000 */
[----:B------:R-:W-:Y:S01]  /*15690*/  FMUL.FTZ R13, R3, R93 ;  /* 0x0000005d030d7220 */ /* 0x000fe20000410000 */
[----:B------:R-:W-:Y:S01]  /*156a0*/  LOP3.LUT R65, R65, R2, RZ, 0xc0, !PT ;  /* 0x0000000241417212 */ /* 0x000fe200078ec0ff */
[----:B------:R-:W-:Y:S03]  /*156b0*/  FFMA.FTZ R2, R32, UR4, -R77 ;  /* 0x0000000420027c23 */ /* 0x000fe6000801084d */
[----:B------:R-:W3:Y:S01]  /*156c0*/  MUFU.EX2 R0, R0 ;  /* 0x0000000000007308 */ /* 0x000ee20000000800 */
[C---:B------:R-:W-:Y:S01]  /*156d0*/  FMUL.FTZ R24, R3.reuse, R96 ;  /* 0x0000006003187220 */ /* 0x040fe20000410000 */
[C---:B------:R-:W-:Y:S01]  /*156e0*/  FMUL.FTZ R25, R3.reuse, R97 ;  /* 0x0000006103197220 */ /* 0x040fe20000410000 */
[--C-:B------:R-:W-:Y:S01]  /*156f0*/  SHF.R.U32.HI R48, RZ, 0x10, R44.reuse ;  /* 0x00000010ff307819 */ /* 0x100fe2000001162c */
[----:B------:R-:W-:Y:S01]  /*15700*/  FMUL.FTZ R28, R3, R108 ;  /* 0x0000006c031c7220 */ /* 0x000fe20000410000 */
[----:B------:R-:W-:Y:S01]  /*15710*/  SHF.R.U32.HI R60, RZ, 0x18, R44 ;  /* 0x00000018ff3c7819 */ /* 0x000fe2000001162c */
[----:B------:R-:W-:Y:S01]  /*15720*/  FMUL.FTZ R32, R69, R104 ;  /* 0x0000006845207220 */ /* 0x000fe20000410000 */
[----:B------:R-:W-:Y:S03]  /*15730*/  LOP3.LUT R62, R44, 0xff, RZ, 0xc0, !PT ;  /* 0x000000ff2c3e7812 */ /* 0x000fe600078ec0ff */
[----:B------:R4:W-:Y:S01]  /*15740*/  MUFU.EX2 R246, R2 ;  /* 0x0000000200f67308 */ /* 0x0009e20000000800 */
[C---:B--2---:R-:W-:Y:S01]  /*15750*/  FMUL.FTZ R29, R3.reuse, R109 ;  /* 0x0000006d031d7220 */ /* 0x044fe20000410000 */
[--C-:B------:R-:W-:Y:S01]  /*15760*/  HSET2.LE.AND R86, R86, R234.reuse, PT ;  /* 0x000000ea56567233 */ /* 0x100fe20003803000 */
[----:B------:R-:W-:Y:S01]  /*15770*/  FMUL.FTZ R40, R3, R112 ;  /* 0x0000007003287220 */ /* 0x000fe20000410000 */
[----:B------:R-:W-:Y:S01]  /*15780*/  LOP3.LUT R57, R48, 0xff, RZ, 0xc0, !PT ;  /* 0x000000ff30397812 */ /* 0x000fe200078ec0ff */
[----:B------:R-:W-:Y:S01]  /*15790*/  FMUL.FTZ R48, R69, R120 ;  /* 0x0000007845307220 */ /* 0x000fe20000410000 */
[----:B------:R-:W-:Y:S02]  /*157a0*/  SHF.R.U32.HI R61, RZ, 0x8, R47 ;  /* 0x00000008ff3d7819 */ /* 0x000fe4000001162f */
[----:B------:R-:W-:Y:S01]  /*157b0*/  PRMT R85, R57, 0x5410, R60 ;  /* 0x0000541039557816 */ /* 0x000fe2000000003c */
[C---:B---3--:R-:W-:Y:S01]  /*157c0*/  FMUL.FTZ R10, R0.reuse, R82 ;  /* 0x00000052000a7220 */ /* 0x048fe20000410000 */
[C---:B------:R-:W-:Y:S01]  /*157d0*/  FMUL.FTZ R11, R0.reuse, R83 ;  /* 0x00000053000b7220 */ /* 0x040fe20000410000 */
[C---:B------:R-:W-:Y:S01]  /*157e0*/  FMUL.FTZ R26, R0.reuse, R98 ;  /* 0x00000062001a7220 */ /* 0x040fe20000410000 */
[----:B------:R-:W2:Y:S01]  /*157f0*/  LDSM.16.MT88.4 R80, [R187+0x6000] ;  /* 0x00600000bb50783b */ /* 0x000ea20000004200 */
[C---:B------:R-:W-:Y:S01]  /*15800*/  FMUL.FTZ R27, R0.reuse, R99 ;  /* 0x00000063001b7220 */ /* 0x040fe20000410000 */
[C---:B------:R-:W-:Y:S01]  /*15810*/  FMUL.FTZ R47, R0.reuse, R127 ;  /* 0x0000007f002f7220 */ /* 0x040fe20000410000 */
[C---:B------:R-:W-:Y:S01]  /*15820*/  FMUL.FTZ R31, R0.reuse, R111 ;  /* 0x0000006f001f7220 */ /* 0x040fe20000410000 */
[--C-:B------:R-:W-:Y:S01]  /*15830*/  HSET2.LE.AND R85, R85, R234.reuse, PT ;  /* 0x000000ea55557233 */ /* 0x100fe20003803000 */
[C---:B------:R-:W-:Y:S03]  /*15840*/  HMMA.16816.F32 R8, R64.reuse, R20, R8 ;  /* 0x000000144008723c */ /* 0x040fe60000001808 */
[----:B------:R-:W3:Y:S01]  /*15850*/  LDSM.16.MT88.4 R96, [R188+0x6800] ;  /* 0x00680000bc60783b */ /* 0x000ee20000004200 */
[----:B----4-:R-:W-:Y:S01]  /*15860*/  FFMA.FTZ R2, R33, UR4, -R77 ;  /* 0x0000000421027c23 */ /* 0x010fe2000801084d */
[C---:B------:R-:W-:Y:S01]  /*15870*/  FMUL.FTZ R14, R0.reuse, R94 ;  /* 0x0000005e000e7220 */ /* 0x040fe20000410000 */
[----:B------:R-:W-:Y:S01]  /*15880*/  FMUL.FTZ R15, R0, R95 ;  /* 0x0000005f000f7220 */ /* 0x000fe20000410000 */
[----:B------:R-:W-:Y:S01]  /*15890*/  FMUL.FTZ R33, R69, R105 ;  /* 0x0000006945217220 */ /* 0x000fe20000410000 */
[----:B------:R4:W-:Y:S03]  /*158a0*/  MUFU.EX2 R245, R2 ;  /* 0x0000000200f57308 */ /* 0x0009e60000000800 */
[----:B------:R-:W-:Y:S04]  /*158b0*/  IMAD.WIDE.U32 R20, R12, -0x2daee0ad, RZ ;  /* 0xd2511f530c147825 */ /* 0x000fe800078e00ff */
[----:B------:R-:W-:Y:S01]  /*158c0*/  FMUL.FTZ R12, R3, R92 ;  /* 0x0000005c030c7220 */ /* 0x000fe20000410000 */
[--C-:B------:R-:W-:Y:S01]  /*158d0*/  HSET2.LE.AND R60, R63, R234.reuse, PT ;  /* 0x000000ea3f3c7233 */ /* 0x100fe20003803000 */
[----:B------:R-:W-:Y:S01]  /*158e0*/  FMUL.FTZ R63, R0, R139 ;  /* 0x0000008b003f7220 */ /* 0x000fe20000410000 */
[----:B------:R-:W-:Y:S01]  /*158f0*/  LOP3.LUT R153, R21, UR34, R238, 0x96, !PT ;  /* 0x0000002215997c12 */ /* 0x000fe2000f8e96ee */
[----:B------:R-:W-:Y:S01]  /*15900*/  FMUL.FTZ R21, R69, R101 ;  /* 0x0000006545157220 */ /* 0x000fe20000410000 */
[----:B------:R-:W-:Y:S02]  /*15910*/  LOP3.LUT R151, R157, UR29, R20, 0x96, !PT ;  /* 0x0000001d9d977c12 */ /* 0x000fe4000f8e9614 */
[-C--:B------:R-:W-:Y:S03]  /*15920*/  HMMA.16816.F32 R12, R64, R22.reuse, R12 ;  /* 0x00000016400c723c */ /* 0x080fe6000000180c */
[----:B------:R-:W-:Y:S01]  /*15930*/  FMUL.FTZ R20, R69, R100 ;  /* 0x0000006445147220 */ /* 0x000fe20000410000 */
[----:B------:R-:W-:Y:S01]  /*15940*/  IMAD.WIDE.U32 R100, R155, -0x2daee0ad, RZ ;  /* 0xd2511f539b647825 */ /* 0x000fe200078e00ff */
[----:B------:R-:W-:Y:S01]  /*15950*/  PRMT R61, R62, 0x5410, R61 ;  /* 0x000054103e3d7816 */ /* 0x000fe2000000003d */
[C---:B------:R-:W-:Y:S05]  /*15960*/  HMMA.16816.F32 R16, R144.reuse, R22, R16 ;  /* 0x000000169010723c */ /* 0x040fea0000001810 */
[--C-:B----4-:R-:W-:Y:S01]  /*15970*/  FFMA.FTZ R2, R34, UR4, -R148.reuse ;  /* 0x0000000422027c23 */ /* 0x110fe20008010894 */
[C---:B------:R-:W-:Y:S01]  /*15980*/  FMUL.FTZ R34, R68.reuse, R106 ;  /* 0x0000006a44227220 */ /* 0x040fe20000410000 */
[C---:B------:R-:W-:Y:S01]  /*15990*/  FMUL.FTZ R22, R68.reuse, R102 ;  /* 0x0000006644167220 */ /* 0x040fe20000410000 */
[C---:B------:R-:W-:Y:S01]  /*159a0*/  FMUL.FTZ R23, R68.reuse, R103 ;  /* 0x0000006744177220 */ /* 0x040fe20000410000 */
[----:B------:R4:W-:Y:S02]  /*159b0*/  MUFU.EX2 R244, R2 ;  /* 0x0000000200f47308 */ /* 0x0009e40000000800 */
[--C-:B------:R-:W-:Y:S01]  /*159c0*/  FFMA.FTZ R106, R223, UR4, -R77.reuse ;  /* 0x00000004df6a7c23 */ /* 0x100fe2000801084d */
[--C-:B------:R-:W-:Y:S01]  /*159d0*/  HSET2.LE.AND R61, R61, R234.reuse, PT ;  /* 0x000000ea3d3d7233 */ /* 0x100fe20003803000 */
[----:B------:R-:W-:Y:S04]  /*159e0*/  IMAD.WIDE.U32 R102, R151, -0x326172a9, RZ ;  /* 0xcd9e8d5797667825 */ /* 0x000fe800078e00ff */
[----:B------:R-:W-:Y:S01]  /*159f0*/  FFMA.FTZ R62, R177, UR4, -R77 ;  /* 0x00000004b13e7c23 */ /* 0x000fe2000801084d */
[-C--:B-1----:R-:W-:Y:S01]  /*15a00*/  HMMA.16816.F32 R20, R144, R36.reuse, R20 ;  /* 0x000000249014723c */ /* 0x082fe20000001814 */
[----:B------:R-:W-:Y:S02]  /*15a10*/  MUFU.EX2 R155, R106 ;  /* 0x0000006a009b7308 */ /* 0x000fe40000000800 */
[--C-:B------:R-:W-:Y:S01]  /*15a20*/  HSET2.LE.AND R74, R74, R234.reuse, PT ;  /* 0x000000ea4a4a7233 */ /* 0x100fe20003803000 */
[----:B------:R-:W-:Y:S01]  /*15a30*/  FMUL.FTZ R57, R3, R129 ;  /* 0x0000008103397220 */ /* 0x000fe20000410000 */
[--C-:B------:R-:W-:Y:S01]  /*15a40*/  HSET2.LE.AND R75, R75, R234.reuse, PT ;  /* 0x000000ea4b4b7233 */ /* 0x100fe20003803000 */
[C---:B------:R-:W-:Y:S05]  /*15a50*/  HMMA.16816.F32 R24, R64.reuse, R36, R24 ;  /* 0x000000244018723c */ /* 0x040fea0000001818 */
[--C-:B----4-:R-:W-:Y:S01]  /*15a60*/  FFMA.FTZ R2, R35, UR4, -R148.reuse ;  /* 0x0000000423027c23 */ /* 0x110fe20008010894 */
[----:B------:R-:W-:Y:S01]  /*15a70*/  FMUL.FTZ R35, R68, R107 ;  /* 0x0000006b44237220 */ /* 0x000fe20000410000 */
[----:B------:R-:W-:Y:S01]  /*15a80*/  FFMA.FTZ R36, R174, UR4, -R148 ;  /* 0x00000004ae247c23 */ /* 0x000fe20008010894 */
[----:B------:R-:W-:Y:S01]  /*15a90*/  FMUL.FTZ R37, R69, R117 ;  /* 0x0000007545257220 */ /* 0x000fe20000410000 */
[----:B------:R1:W4:Y:S02]  /*15aa0*/  MUFU.EX2 R243, R2 ;  /* 0x0000000200f37308 */ /* 0x0003240000000800 */
[----:B------:R-:W-:Y:S02]  /*15ab0*/  IMAD.MOV.U32 R117, RZ, RZ, R59 ;  /* 0x000000ffff757224 */ /* 0x000fe400078e003b */
[----:B------:R-:W-:Y:S06]  /*15ac0*/  IMAD.MOV.U32 R177, RZ, RZ, R159 ;  /* 0x000000ffffb17224 */ /* 0x000fec00078e009f */
[----:B------:R5:W-:Y:S01]  /*15ad0*/  MUFU.EX2 R235, R36 ;  /* 0x0000002400eb7308 */ /* 0x000be20000000800 */
[----:B-1----:R-:W-:Y:S01]  /*15ae0*/  FFMA.FTZ R2, R169, UR4, -R77 ;  /* 0x00000004a9027c23 */ /* 0x002fe2000801084d */
[----:B----4-:R-:W-:Y:S08]  /*15af0*/  F2FP.F16.F32.PACK_AB R87, R243, R244 ;  /* 0x000000f4f357723e */ /* 0x010ff000000000ff */
[----:B------:R1:W-:Y:S01]  /*15b00*/  MUFU.EX2 R169, R62 ;  /* 0x0000003e00a97308 */ /* 0x0003e20000000800 */
[----:B------:R-:W-:Y:S01]  /*15b10*/  LOP3.LUT R87, R60, R87, RZ, 0xc0, !PT ;  /* 0x000000573c577212 */ /* 0x000fe200078ec0ff */
[----:B------:R-:W-:Y:S01]  /*15b20*/  FMUL.FTZ R60, R3, R136 ;  /* 0x00000088033c7220 */ /* 0x000fe20000410000 */
[----:B-----5:R-:W-:Y:S07]  /*15b30*/  FFMA.FTZ R36, R171, UR4, -R149 ;  /* 0x00000004ab247c23 */ /* 0x020fee0008010895 */
[----:B------:R4:W-:Y:S10]  /*15b40*/  MUFU.EX2 R241, R2 ;  /* 0x0000000200f17308 */ /* 0x0009f40000000800 */
[----:B------:R5:W2:Y:S01]  /*15b50*/  MUFU.EX2 R174, R36 ;  /* 0x0000002400ae7308 */ /* 0x000aa20000000800 */
[----:B-1----:R-:W-:Y:S01]  /*15b60*/  FMUL.FTZ R62, R0, R138 ;  /* 0x0000008a003e7220 */ /* 0x002fe20000410000 */
[----:B----4-:R-:W-:Y:S08]  /*15b70*/  FFMA.FTZ R2, R170, UR4, -R77 ;  /* 0x00000004aa027c23 */ /* 0x010ff0000801084d */
[----:B------:R1:W-:Y:S01]  /*15b80*/  MUFU.EX2 R170, R45 ;  /* 0x0000002d00aa7308 */ /* 0x0003e20000000800 */
[----:B-----5:R-:W-:Y:S01]  /*15b90*/  FMUL.FTZ R36, R69, R116 ;  /* 0x0000007445247220 */ /* 0x020fe20000410000 */
[----:B--2---:R-:W-:Y:S08]  /*15ba0*/  F2FP.F16.F32.PACK_AB R94, R172, R174 ;  /* 0x000000aeac5e723e */ /* 0x004ff000000000ff */
[----:B------:R2:W4:Y:S01]  /*15bb0*/  MUFU.EX2 R242, R2 ;  /* 0x0000000200f27308 */ /* 0x0005220000000800 */
[----:B------:R-:W-:Y:S01]  /*15bc0*/  LOP3.LUT R94, R74, R94, RZ, 0xc0, !PT ;  /* 0x0000005e4a5e7212 */ /* 0x000fe200078ec0ff */
[----:B-1----:R-:W-:Y:S01]  /*15bd0*/  FFMA.FTZ R45, R176, UR4, -R150 ;  /* 0x00000004b02d7c23 */ /* 0x002fe20008010896 */
[----:B------:R-:W-:Y:S07]  /*15be0*/  IMAD.MOV.U32 R176, RZ, RZ, R58 ;  /* 0x000000ffffb07224 */ /* 0x000fee00078e003a */
[----:B------:R1:W5:Y:S01]  /*15bf0*/  MUFU.EX2 R171, R45 ;  /* 0x0000002d00ab7308 */ /* 0x0003620000000800 */
[----:B--2---:R-:W-:Y:S01]  /*15c00*/  LOP3.LUT R2, R41, UR11, R30, 0x96, !PT ;  /* 0x0000000b29027c12 */ /* 0x004fe2000f8e961e */
[----:B------:R-:W-:Y:S01]  /*15c10*/  FMUL.FTZ R30, R0, R110 ;  /* 0x0000006e001e7220 */ /* 0x000fe20000410000 */
[----:B----4-:R-:W-:Y:S01]  /*15c20*/  F2FP.F16.F32.PACK_AB R84, R242, R241 ;  /* 0x000000f1f254723e */ /* 0x010fe200000000ff */
[----:B------:R-:W-:Y:S01]  /*15c30*/  FMUL.FTZ R41, R3, R113 ;  /* 0x0000007103297220 */ /* 0x000fe20000410000 */
[C---:B------:R-:W-:Y:S02]  /*15c40*/  LOP3.LUT R44, R2.reuse, 0xffff, RZ, 0xc0, !PT ;  /* 0x0000ffff022c7812 */ /* 0x040fe400078ec0ff */
[--C-:B------:R-:W-:Y:S02]  /*15c50*/  SHF.R.U32.HI R46, RZ, 0x10, R2.reuse ;  /* 0x00000010ff2e7819 */ /* 0x100fe40000011602 */
[-C--:B------:R-:W-:Y:S03]  /*15c60*/  HMMA.16816.F32 R28, R64, R38.reuse, R28 ;  /* 0x00000026401c723c */ /* 0x080fe6000000181c */
[----:B------:R-:W-:Y:S02]  /*15c70*/  LOP3.LUT R59, R2, 0xff, RZ, 0xc0, !PT ;  /* 0x000000ff023b7812 */ /* 0x000fe400078ec0ff */
[----:B------:R-:W-:Y:S01]  /*15c80*/  SHF.R.U32.HI R58, RZ, 0x18, R2 ;  /* 0x00000018ff3a7819 */ /* 0x000fe20000011602 */
[C---:B------:R-:W-:Y:S05]  /*15c90*/  HMMA.16816.F32 R32, R144.reuse, R38, R32 ;  /* 0x000000269020723c */ /* 0x040fea0000001820 */
[----:B------:R-:W-:Y:S01]  /*15ca0*/  FFMA.FTZ R2, R179, UR4, -R149 ;  /* 0x00000004b3027c23 */ /* 0x000fe20008010895 */
[----:B------:R-:W-:Y:S01]  /*15cb0*/  IMAD.MOV.U32 R179, RZ, RZ, R56 ;  /* 0x000000ffffb37224 */ /* 0x000fe200078e0038 */
[----:B------:R-:W-:Y:S01]  /*15cc0*/  SHF.R.U32.HI R56, RZ, 0x8, R44 ;  /* 0x00000008ff387819 */ /* 0x000fe2000001162c */
[C---:B------:R-:W-:Y:S01]  /*15cd0*/  FMUL.FTZ R44, R3.reuse, R124 ;  /* 0x0000007c032c7220 */ /* 0x040fe20000410000 */
[----:B------:R2:W-:Y:S02]  /*15ce0*/  MUFU.EX2 R116, R2 ;  /* 0x0000000200747308 */ /* 0x0005e40000000800 */
[----:B------:R-:W-:Y:S01]  /*15cf0*/  FMUL.FTZ R39, R68, R119 ;  /* 0x0000007744277220 */ /* 0x000fe20000410000 */
[----:B------:R-:W-:Y:S02]  /*15d00*/  IMAD.MOV.U32 R119, RZ, RZ, R42 ;  /* 0x000000ffff777224 */ /* 0x000fe400078e002a */
[----:B------:R-:W-:Y:S01]  /*15d10*/  FMUL.FTZ R42, R0, R114 ;  /* 0x00000072002a7220 */ /* 0x000fe20000410000 */
[----:B------:R-:W-:Y:S01]  /*15d20*/  FMUL.FTZ R38, R68, R118 ;  /* 0x0000007644267220 */ /* 0x000fe20000410000 */
[----:B------:R-:W-:Y:S02]  /*15d30*/  IMAD.MOV.U32 R118, RZ, RZ, R43 ;  /* 0x000000ffff767224 */ /* 0x000fe400078e002b */
[C---:B------:R-:W-:Y:S01]  /*15d40*/  FMUL.FTZ R43, R0.reuse, R115 ;  /* 0x00000073002b7220 */ /* 0x040fe20000410000 */
[----:B-1----:R-:W-:Y:S01]  /*15d50*/  FMUL.FTZ R45, R3, R125 ;  /* 0x0000007d032d7220 */ /* 0x002fe20000410000 */
[----:B------:R-:W-:Y:S01]  /*15d60*/  LOP3.LUT R84, R61, R84, RZ, 0xc0, !PT ;  /* 0x000000543d547212 */ /* 0x000fe200078ec0ff */
[----:B------:R-:W-:Y:S01]  /*15d70*/  FMUL.FTZ R61, R3, R137 ;  /* 0x00000089033d7220 */ /* 0x000fe20000410000 */
[----:B------:R-:W-:Y:S01]  /*15d80*/  PRMT R92, R59, 0x5410, R56 ;  /* 0x000054103b5c7816 */ /* 0x000fe20000000038 */
[-C--:B------:R-:W-:Y:S03]  /*15d90*/  HMMA.16816.F32 R36, R144, R52.reuse, R36 ;  /* 0x000000349024723c */ /* 0x080fe60000001824 */
[----:B------:R-:W-:Y:S01]  /*15da0*/  FMUL.FTZ R59, R0, R131 ;  /* 0x00000083003b7220 */ /* 0x000fe20000410000 */
[--C-:B------:R-:W-:Y:S01]  /*15db0*/  HSET2.LE.AND R92, R92, R234.reuse, PT ;  /* 0x000000ea5c5c7233 */ /* 0x100fe20003803000 */
[----:B--2---:R-:W-:Y:S01]  /*15dc0*/  FFMA.FTZ R2, R178, UR4, -R149 ;  /* 0x00000004b2027c23 */ /* 0x004fe20008010895 */
[C---:B------:R-:W-:Y:S01]  /*15dd0*/  HMMA.16816.F32 R40, R64.reuse, R52, R40 ;  /* 0x000000344028723c */ /* 0x040fe20000001828 */
[----:B------:R-:W2:Y:S02]  /*15de0*/  LDL.LU R178, [R1+0x34] ;  /* 0x0000340001b27983 */ /* 0x000ea40000300800 */
[----:B------:R1:W-:Y:S02]  /*15df0*/  MUFU.EX2 R124, R2 ;  /* 0x00000002007c7308 */ /* 0x0003e40000000800 */
[----:B------:R-:W-:Y:S01]  /*15e00*/  FMUL.FTZ R56, R3, R128 ;  /* 0x0000008003387220 */ /* 0x000fe20000410000 */
[----:B-----5:R-:W-:Y:S01]  /*15e10*/  F2FP.F16.F32.PACK_AB R95, R171, R170 ;  /* 0x000000aaab5f723e */ /* 0x020fe200000000ff */
[--C-:B------:R-:W-:Y:S01]  /*15e20*/  FFMA.FTZ R52, R182, UR4, -R150.reuse ;  /* 0x00000004b6347c23 */ /* 0x100fe20008010896 */
[----:B------:R-:W-:Y:S01]  /*15e30*/  LOP3.LUT R53, R46, 0xff, RZ, 0xc0, !PT ;  /* 0x000000ff2e357812 */ /* 0x000fe200078ec0ff */
[----:B------:R-:W4:Y:S02]  /*15e40*/  LDL.LU R125, [R1+0x30] ;  /* 0x00003000017d7983 */ /* 0x000f240000300800 */
[----:B------:R-:W-:Y:S02]  /*15e50*/  FMUL.FTZ R46, R0, R126 ;  /* 0x0000007e002e7220 */ /* 0x000fe40000410000 */
[----:B------:R5:W-:Y:S01]  /*15e60*/  MUFU.EX2 R115, R52 ;  /* 0x0000003400737308 */ /* 0x000be20000000800 */
[----:B------:R-:W-:Y:S02]  /*15e70*/  IMAD.MOV.U32 R182, RZ, RZ, R51 ;  /* 0x000000ffffb67224 */ /* 0x000fe400078e0033 */
[----:B------:R-:W-:Y:S01]  /*15e80*/  FMUL.FTZ R51, R68, R123 ;  /* 0x0000007b44337220 */ /* 0x000fe20000410000 */
[----:B------:R-:W2:Y:S01]  /*15e90*/  LDL.LU R127, [R1+0x2c] ;  /* 0x00002c00017f7983 */ /* 0x000ea20000300800 */
[----:B------:R-:W-:Y:S01]  /*15ea0*/  LOP3.LUT R95, R75, R95, RZ, 0xc0, !PT ;  /* 0x0000005f4b5f7212 */ /* 0x000fe200078ec0ff */
[----:B------:R-:W-:Y:S01]  /*15eb0*/  FFMA.FTZ R75, R208, UR4, -R77 ;  /* 0x00000004d04b7c23 */ /* 0x000fe2000801084d */
[-C--:B------:R-:W-:Y:S01]  /*15ec0*/  HMMA.16816.F32 R44, R64, R54.reuse, R44 ;  /* 0x00000036402c723c */ /* 0x080fe2000000182c */
[----:B------:R-:W-:Y:S02]  /*15ed0*/  LDSM.16.MT88.4 R120, [R186+0x7800] ;  /* 0x00780000ba78783b */ /* 0x000fe40000004200 */
[----:B-1----:R-:W-:Y:S01]  /*15ee0*/  FFMA.FTZ R2, R183, UR4, -R150 ;  /* 0x00000004b7027c23 */ /* 0x002fe20008010896 */
[----:B------:R-:W-:Y:S01]  /*15ef0*/  MUFU.EX2 R165, R75 ;  /* 0x0000004b00a57308 */ /* 0x000fe20000000800 */
[----:B------:R-:W-:Y:S01]  /*15f00*/  IMAD.MOV.U32 R126, RZ, RZ, R79 ;  /* 0x000000ffff7e7224 */ /* 0x000fe200078e004f */
[C---:B------:R-:W-:Y:S03]  /*15f10*/  HMMA.16816.F32 R48, R144.reuse, R54, R48 ;  /* 0x000000369030723c */ /* 0x040fe60000001830 */
[----:B------:R-:W4:Y:S02]  /*15f20*/  LDL.LU R183, [R1+0x28] ;  /* 0x0000280001b77983 */ /* 0x000f240000300800 */
[----:B------:R-:W-:Y:S03]  /*15f30*/  PRMT R79, R53, 0x5410, R58 ;  /* 0x00005410354f7816 */ /* 0x000fe6000000003a */
[----:B------:R1:W3:Y:S03]  /*15f40*/  MUFU.EX2 R114, R2 ;  /* 0x0000000200727308 */ /* 0x0002e60000000800 */
[C---:B------:R-:W-:Y:S01]  /*15f50*/  FMUL.FTZ R55, R68.reuse, R135 ;  /* 0x0000008744377220 */ /* 0x040fe20000410000 */
[C---:B-----5:R-:W-:Y:S01]  /*15f60*/  FMUL.FTZ R52, R69.reuse, R132 ;  /* 0x0000008445347220 */ /* 0x060fe20000410000 */
[----:B------:R-:W-:Y:S01]  /*15f70*/  FMUL.FTZ R53, R69, R133 ;  /* 0x0000008545357220 */ /* 0x000fe20000410000 */
[----:B------:R-:W-:Y:S01]  /*15f80*/  FMUL.FTZ R54, R68, R134 ;  /* 0x0000008644367220 */ /* 0x000fe20000410000 */
[--C-:B------:R-:W-:Y:S01]  /*15f90*/  HSET2.LE.AND R74, R79, R234.reuse, PT ;  /* 0x000000ea4f4a7233 */ /* 0x100fe20003803000 */
[----:B------:R-:W-:Y:S04]  /*15fa0*/  IMAD.WIDE.U32 R78, R158, -0x2daee0ad, RZ ;  /* 0xd2511f539e4e7825 */ /* 0x000fe800078e00ff */
[----:B------:R-:W-:Y:S01]  /*15fb0*/  FMUL.FTZ R58, R0, R130 ;  /* 0x00000082003a7220 */ /* 0x000fe20000410000 */
[-C--:B------:R-:W-:Y:S03]  /*15fc0*/  HMMA.16816.F32 R52, R144, R80.reuse, R52 ;  /* 0x000000509034723c */ /* 0x080fe60000001834 */
[----:B------:R-:W-:Y:S02]  /*15fd0*/  LOP3.LUT R79, R79, UR34, R236, 0x96, !PT ;  /* 0x000000224f4f7c12 */ /* 0x000fe4000f8e96ec */
[----:B-1----:R-:W-:Y:S01]  /*15fe0*/  F2FP.F16.F32.PACK_AB R2, R245, R246 ;  /* 0x000000f6f502723e */ /* 0x002fe200000000ff */
[C---:B------:R-:W-:Y:S05]  /*15ff0*/  HMMA.16816.F32 R56, R64.reuse, R80, R56 ;  /* 0x000000504038723c */ /* 0x040fea0000001838 */
[----:B------:R-:W-:Y:S01]  /*16000*/  LOP3.LUT R86, R86, R2, RZ, 0xc0, !PT ;  /* 0x0000000256567212 */ /* 0x000fe200078ec0ff */
[-C--:B------:R-:W-:Y:S05]  /*16010*/  HMMA.16816.F32 R60, R64, R82.reuse, R60 ;  /* 0x00000052403c723c */ /* 0x080fea000000183c */
[--C-:B------:R-:W-:Y:S01]  /*16020*/  FFMA.FTZ R2, R180, UR4, -R77.reuse ;  /* 0x00000004b4027c23 */ /* 0x100fe2000801084d */
[----:B---3--:R-:W-:Y:S01]  /*16030*/  F2FP.F16.F32.PACK_AB R93, R114, R115 ;  /* 0x00000073725d723e */ /* 0x008fe200000000ff */
[C---:B------:R-:W-:Y:S01]  /*16040*/  FMUL.FTZ R64, R69.reuse, R140 ;  /* 0x0000008c45407220 */ /* 0x040fe20000410000 */
[----:B------:R-:W-:Y:S01]  /*16050*/  FMUL.FTZ R65, R69, R141 ;  /* 0x0000008d45417220 */ /* 0x000fe20000410000 */
[----:B------:R1:W-:Y:S02]  /*16060*/  MUFU.EX2 R168, R2 ;  /* 0x0000000200a87308 */ /* 0x0003e40000000800 */
[C---:B------:R-:W-:Y:S01]  /*16070*/  FMUL.FTZ R66, R68.reuse, R142 ;  /* 0x0000008e44427220 */ /* 0x040fe20000410000 */
[----:B------:R-:W-:Y:S01]  /*16080*/  FMUL.FTZ R67, R68, R143 ;  /* 0x0000008f44437220 */ /* 0x000fe20000410000 */
[----:B------:R-:W-:Y:S01]  /*16090*/  FFMA.FTZ R81, R210, UR4, -R148 ;  /* 0x00000004d2517c23 */ /* 0x000fe20008010894 */
[----:B------:R-:W-:Y:S01]  /*160a0*/  LOP3.LUT R93, R74, R93, RZ, 0xc0, !PT ;  /* 0x0000005d4a5d7212 */ /* 0x000fe200078ec0ff */
[----:B------:R-:W-:Y:S04]  /*160b0*/  IMAD.WIDE.U32 R74, R153, -0x326172a9, RZ ;  /* 0xcd9e8d57994a7825 */ /* 0x000fe800078e00ff */
[----:B------:R3:W-:Y:S01]  /*160c0*/  MUFU.EX2 R135, R81 ;  /* 0x0000005100877308 */ /* 0x0007e20000000800 */
[----:B------:R-:W-:Y:S04]  /*160d0*/  HMMA.16816.F32 R64, R144, R82, R64 ;  /* 0x000000529040723c */ /* 0x000fe80000001840 */
[----:B------:R-:W-:Y:S02]  /*160e0*/  LOP3.LUT R80, R103, UR25, R74, 0x96, !PT ;  /* 0x0000001967507c12 */ /* 0x000fe4000f8e964a */
[----:B------:R-:W-:Y:S02]  /*160f0*/  LOP3.LUT R75, R75, UR33, R152, 0x96, !PT ;  /* 0x000000214b4b7c12 */ /* 0x000fe4000f8e9698 */
[----:B-1----:R-:W-:Y:S03]  /*16100*/  F2FP.F16.F32.PACK_AB R2, R235, R240 ;  /* 0x000000f0eb02723e */ /* 0x002fe600000000ff */
[----:B------:R-:W-:Y:S01]  /*16110*/  IMAD.WIDE.U32 R110, R80, -0x2daee0ad, RZ ;  /* 0xd2511f53506e7825 */ /* 0x000fe200078e00ff */
[----:B------:R-:W-:Y:S03]  /*16120*/  LOP3.LUT R85, R85, R2, RZ, 0xc0, !PT ;  /* 0x0000000255557212 */ /* 0x000fe600078ec0ff */
[----:B------:R-:W-:Y:S01]  /*16130*/  FFMA.FTZ R2, R181, UR4, -R148 ;  /* 0x00000004b5027c23 */ /* 0x000fe20008010894 */
[----:B---3--:R-:W1:Y:S01]  /*16140*/  LDSM.16.MT88.4 R80, [R186+0x6800] ;  /* 0x00680000ba50783b */ /* 0x008e620000004200 */
[----:B------:R-:W-:Y:S02]  /*16150*/  IMAD.WIDE.U32 R74, R75, -0x2daee0ad, RZ ;  /* 0xd2511f534b4a7825 */ /* 0x000fe400078e00ff */
[----:B------:R3:W5:Y:S01]  /*16160*/  MUFU.EX2 R166, R2 ;  /* 0x0000000200a67308 */ /* 0x0007620000000800 */
[-C--:B------:R-:W-:Y:S05]  /*16170*/  HMMA.16816.F32 R4, R84, R88.reuse, R4 ;  /* 0x000000585404723c */ /* 0x080fea0000001804 */
[----:B---3--:R-:W-:Y:S06]  /*16180*/  F2FP.F16.F32.PACK_AB R2, R124, R116 ;  /* 0x000000747c02723e */ /* 0x008fec00000000ff */
[----:B------:R-:W-:Y:S01]  /*16190*/  LOP3.LUT R92, R92, R2, RZ, 0xc0, !PT ;  /* 0x000000025c5c7212 */ /* 0x000fe200078ec0ff */
[----:B------:R-:W-:Y:S04]  /*161a0*/  FFMA.FTZ R2, R209, UR4, -R77 ;  /* 0x00000004d1027c23 */ /* 0x000fe8000801084d */
[----:B------:R3:W-:Y:S02]  /*161b0*/  MUFU.EX2 R164, R2 ;  /* 0x0000000200a47308 */ /* 0x0007e40000000800 */
[C---:B------:R-:W-:Y:S06]  /*161c0*/  HMMA.16816.F32 R8, R92.reuse, R88, R8 ;  /* 0x000000585c08723c */ /* 0x040fec0000001808 */
[-C--:B------:R-:W-:Y:S05]  /*161d0*/  HMMA.16816.F32 R12, R92, R90.reuse, R12 ;  /* 0x0000005a5c0c723c */ /* 0x080fea000000180c */
[----:B------:R-:W-:Y:S01]  /*161e0*/  LOP3.LUT R88, R75, UR23, R156, 0x96, !PT ;  /* 0x000000174b587c12 */ /* 0x000fe2000f8e969c */
[C---:B------:R-:W-:Y:S05]  /*161f0*/  HMMA.16816.F32 R16, R84.reuse, R90, R16 ;  /* 0x0000005a5410723c */ /* 0x040fea0000001810 */
[----:B---3--:R-:W-:Y:S01]  /*16200*/  LOP3.LUT R2, R101, UR29, R78, 0x96, !PT ;  /* 0x0000001d65027c12 */ /* 0x008fe2000f8e964e */
[-C--:B------:R-:W-:Y:S05]  /*16210*/  HMMA.16816.F32 R20, R84, R96.reuse, R20 ;  /* 0x000000605414723c */ /* 0x080fea0000001814 */
[----:B------:R-:W-:Y:S01]  /*16220*/  IMAD.WIDE.U32 R112, R2, -0x326172a9, RZ ;  /* 0xcd9e8d5702707825 */ /* 0x000fe200078e00ff */
[C---:B------:R-:W-:Y:S05]  /*16230*/  HMMA.16816.F32 R24, R92.reuse, R96, R24 ;  /* 0x000000605c18723c */ /* 0x040fea0000001818 */
[----:B------:R-:W-:Y:S01]  /*16240*/  FFMA.FTZ R2, R211, UR4, -R148 ;  /* 0x00000004d3027c23 */ /* 0x000fe20008010894 */
[-C--:B------:R-:W-:Y:S03]  /*16250*/  HMMA.16816.F32 R28, R92, R98.reuse, R28 ;  /* 0x000000625c1c723c */ /* 0x080fe6000000181c */
[----:B------:R3:W5:Y:S02]  /*16260*/  MUFU.EX2 R134, R2 ;  /* 0x0000000200867308 */ /* 0x0007640000000800 */
[----:B------:R-:W-:Y:S01]  /*16270*/  IMAD.WIDE.U32 R78, R79, -0x326172a9, RZ ;  /* 0xcd9e8d574f4e7825 */ /* 0x000fe200078e00ff */
[C---:B------:R-:W-:Y:S05]  /*16280*/  HMMA.16816.F32 R32, R84.reuse, R98, R32 ;  /* 0x000000625420723c */ /* 0x040fea0000001820 */
[----:B------:R-:W-:Y:S01]  /*16290*/  LOP3.LUT R89, R79, UR33, R154, 0x96, !PT ;  /* 0x000000214f597c12 */ /* 0x000fe2000f8e969a */
[-C--:B-1----:R-:W-:Y:S05]  /*162a0*/  HMMA.16816.F32 R36, R84, R80.reuse, R36 ;  /* 0x000000505424723c */ /* 0x082fea0000001824 */
[----:B------:R-:W-:Y:S01]  /*162b0*/  LOP3.LUT R79, R113, UR25, R78, 0x96, !PT ;  /* 0x00000019714f7c12 */ /* 0x000fe2000f8e964e */
[C---:B------:R-:W-:Y:S05]  /*162c0*/  HMMA.16816.F32 R40, R92.reuse, R80, R40 ;  /* 0x000000505c28723c */ /* 0x040fea0000001828 */
[----:B------:R-:W-:Y:S01]  /*162d0*/  LOP3.LUT R78, R111, UR20, R74, 0x96, !PT ;  /* 0x000000146f4e7c12 */ /* 0x000fe2000f8e964a */
[--C-:B---3--:R-:W-:Y:S01]  /*162e0*/  FFMA.FTZ R2, R212, UR4, -R149.reuse ;  /* 0x00000004d4027c23 */ /* 0x108fe20008010895 */
[-C--:B------:R-:W-:Y:S03]  /*162f0*/  HMMA.16816.F32 R44, R92, R82.reuse, R44 ;  /* 0x000000525c2c723c */ /* 0x080fe6000000182c */
[----:B------:R1:W-:Y:S01]  /*16300*/  MUFU.EX2 R133, R2 ;  /* 0x0000000200857308 */ /* 0x0003e20000000800 */
[----:B------:R-:W-:Y:S02]  /*16310*/  IMAD.WIDE.U32 R74, R89, -0x2daee0ad, RZ ;  /* 0xd2511f53594a7825 */ /* 0x000fe400078e00ff */
[C---:B------:R-:W-:Y:S05]  /*16320*/  HMMA.16816.F32 R48, R84.reuse, R82, R48 ;  /* 0x000000525430723c */ /* 0x040fea0000001830 */
[----:B------:R-:W-:Y:S01]  /*16330*/  LOP3.LUT R100, R75, UR23, R100, 0x96, !PT ;  /* 0x000000174b647c12 */ /* 0x000fe2000f8e9664 */
[----:B------:R-:W-:Y:S01]  /*16340*/  IMAD.WIDE.U32 R108, R79, -0x2daee0ad, RZ ;  /* 0xd2511f534f6c7825 */ /* 0x000fe200078e00ff */
[----:B-----5:R-:W-:Y:S04]  /*16350*/  F2FP.F16.F32.PACK_AB R83, R166, R167 ;  /* 0x000000a7a653723e */ /* 0x020fe800000000ff */
[----:B------:R-:W-:Y:S01]  /*16360*/  LOP3.LUT R74, R109, UR20, R74, 0x96, !PT ;  /* 0x000000146d4a7c12 */ /* 0x000fe2000f8e964a */
[----:B------:R-:W-:Y:S04]  /*16370*/  IMAD.WIDE.U32 R88, R88, -0x326172a9, RZ ;  /* 0xcd9e8d5758587825 */ /* 0x000fe800078e00ff */
[----:B-1----:R-:W-:Y:S01]  /*16380*/  FFMA.FTZ R2, R213, UR4, -R149 ;  /* 0x00000004d5027c23 */ /* 0x002fe20008010895 */
[----:B------:R-:W-:Y:S01]  /*16390*/  IMAD.WIDE.U32 R78, R78, -0x326172a9, RZ ;  /* 0xcd9e8d574e4e7825 */ /* 0x000fe200078e00ff */
[----:B------:R-:W-:Y:S02]  /*163a0*/  LOP3.LUT R113, R89, UR21, R102, 0x96, !PT ;  /* 0x0000001559717c12 */ /* 0x000fe4000f8e9666 */
[----:B------:R1:W3:Y:S01]  /*163b0*/  MUFU.EX2 R132, R2 ;  /* 0x0000000200847308 */ /* 0x0002e20000000800 */
[----:B------:R-:W-:Y:S01]  /*163c0*/  IMAD.WIDE.U32 R74, R74, -0x326172a9, RZ ;  /* 0xcd9e8d574a4a7825 */ /* 0x000fe200078e00ff */
[----:B------:R-:W-:Y:S02]  /*163d0*/  LOP3.LUT R89, R78, 0xffff, RZ, 0xc0, !PT ;  /* 0x0000ffff4e597812 */ /* 0x000fe400078ec0ff */
[----:B------:R-:W-:Y:S01]  /*163e0*/  SHF.R.U32.HI R97, RZ, 0x10, R78 ;  /* 0x00000010ff617819 */ /* 0x000fe2000001164e */
[----:B------:R-:W-:Y:S01]  /*163f0*/  IMAD.WIDE.U32 R104, R100, -0x326172a9, RZ ;  /* 0xcd9e8d5764687825 */ /* 0x000fe200078e00ff */
[C---:B------:R-:W-:Y:S02]  /*16400*/  LOP3.LUT R96, R74.reuse, 0xffff, RZ, 0xc0, !PT ;  /* 0x0000ffff4a607812 */ /* 0x040fe400078ec0ff */
[----:B------:R-:W-:Y:S02]  /*16410*/  LOP3.LUT R101, R74, 0xff, RZ, 0xc0, !PT ;  /* 0x000000ff4a657812 */ /* 0x000fe400078ec0ff */
[----:B------:R-:W-:Y:S02]  /*16420*/  SHF.R.U32.HI R100, RZ, 0x18, R74 ;  /* 0x00000018ff647819 */ /* 0x000fe4000001164a */
[----:B------:R-:W-:Y:S02]  /*16430*/  LOP3.LUT R103, R78, 0xff, RZ, 0xc0, !PT ;  /* 0x000000ff4e677812 */ /* 0x000fe400078ec0ff */
[----:B------:R-:W-:Y:S01]  /*16440*/  SHF.R.U32.HI R102, RZ, 0x18, R78 ;  /* 0x00000018ff667819 */ /* 0x000fe2000001164e */
[----:B------:R-:W-:Y:S01]  /*16450*/  FFMA.FTZ R78, R215, UR4, -R150 ;  /* 0x00000004d74e7c23 */ /* 0x000fe20008010896 */
[----:B------:R-:W-:Y:S02]  /*16460*/  SHF.R.U32.HI R98, RZ, 0x8, R89 ;  /* 0x00000008ff627819 */ /* 0x000fe40000011659 */
[----:B-1----:R-:W-:Y:S01]  /*16470*/  LOP3.LUT R2, R79, UR37, R88, 0x96, !PT ;  /* 0x000000254f027c12 */ /* 0x002fe2000f8e9658 */
[----:B------:R1:W-:Y:S01]  /*16480*/  MUFU.EX2 R130, R78 ;  /* 0x0000004e00827308 */ /* 0x0003e20000000800 */
[----:B------:R-:W-:Y:S01]  /*16490*/  SHF.R.U32.HI R79, RZ, 0x10, R74 ;  /* 0x00000010ff4f7819 */ /* 0x000fe2000001164a */
[----:B------:R-:W-:Y:S01]  /*164a0*/  FFMA.FTZ R88, R214, UR4, -R150 ;  /* 0x00000004d6587c23 */ /* 0x000fe20008010896 */
[----:B------:R-:W-:Y:S01]  /*164b0*/  LOP3.LUT R74, R75, UR37, R104, 0x96, !PT ;  /* 0x000000254b4a7c12 */ /* 0x000fe2000f8e9668 */
[----:B------:R-:W-:Y:S01]  /*164c0*/  FFMA.FTZ R75, R163, UR4, -R149 ;  /* 0x00000004a34b7c23 */ /* 0x000fe20008010895 */
[----:B------:R-:W-:Y:S01]  /*164d0*/  LOP3.LUT R97, R97, 0xff, RZ, 0xc0, !PT ;  /* 0x000000ff61617812 */ /* 0x000fe200078ec0ff */
[----:B------:R-:W-:Y:S01]  /*164e0*/  FFMA.FTZ R104, R222, UR4, -R77 ;  /* 0x00000004de687c23 */ /* 0x000fe2000801084d */
[----:B------:R-:W-:Y:S03]  /*164f0*/  PRMT R103, R103, 0x5410, R98 ;  /* 0x0000541067677816 */ /* 0x000fe60000000062 */
[----:B------:R5:W-:Y:S01]  /*16500*/  MUFU.EX2 R129, R75 ;  /* 0x0000004b00817308 */ /* 0x000be20000000800 */
[----:B------:R-:W-:Y:S01]  /*16510*/  PRMT R102, R97, 0x5410, R102 ;  /* 0x0000541061667816 */ /* 0x000fe20000000066 */
[----:B------:R-:W-:Y:S01]  /*16520*/  UMOV UR37, UR10 ;  /* 0x0000000a00257c82 */ /* 0x000fe20008000000 */
[----:B------:R-:W-:Y:S02]  /*16530*/  SHF.R.U32.HI R96, RZ, 0x8, R96 ;  /* 0x00000008ff607819 */ /* 0x000fe40000011660 */
[----:B------:R-:W-:Y:S02]  /*16540*/  LOP3.LUT R98, R2, 0xff, RZ, 0xc0, !PT ;  /* 0x000000ff02627812 */ /* 0x000fe400078ec0ff */
[--C-:B------:R-:W-:Y:S03]  /*16550*/  SHF.R.U32.HI R97, RZ, 0x18, R2.reuse ;  /* 0x00000018ff617819 */ /* 0x100fe60000011602 */
[----:B------:R3:W-:Y:S01]  /*16560*/  MUFU.EX2 R131, R88 ;  /* 0x0000005800837308 */ /* 0x0007e20000000800 */
[----:B-1----:R-:W-:Y:S01]  /*16570*/  FFMA.FTZ R78, R160, UR4, -R149 ;  /* 0x00000004a04e7c23 */ /* 0x002fe20008010895 */
[----:B------:R-:W-:Y:S02]  /*16580*/  SHF.R.U32.HI R80, RZ, 0x10, R2 ;  /* 0x00000010ff507819 */ /* 0x000fe40000011602 */
[----:B------:R-:W-:Y:S02]  /*16590*/  PRMT R111, R101, 0x5410, R96 ;  /* 0x00005410656f7816 */ /* 0x000fe40000000060 */
[----:B------:R-:W-:Y:S04]  /*165a0*/  LOP3.LUT R96, R74, 0xff, RZ, 0xc0, !PT ;  /* 0x000000ff4a607812 */ /* 0x000fe800078ec0ff */
[----:B------:R1:W-:Y:S01]  /*165b0*/  MUFU.EX2 R152, R78 ;  /* 0x0000004e00987308 */ /* 0x0003e20000000800 */
[----:B-----5:R-:W-:Y:S02]  /*165c0*/  LOP3.LUT R75, R79, 0xff, RZ, 0xc0, !PT ;  /* 0x000000ff4f4b7812 */ /* 0x020fe400078ec0ff */
[----:B------:R-:W-:Y:S02]  /*165d0*/  LOP3.LUT R79, R2, 0xffff, RZ, 0xc0, !PT ;  /* 0x0000ffff024f7812 */ /* 0x000fe400078ec0ff */
[----:B------:R-:W-:Y:S01]  /*165e0*/  PRMT R109, R75, 0x5410, R100 ;  /* 0x000054104b6d7816 */ /* 0x000fe20000000064 */
[----:B------:R-:W-:Y:S01]  /*165f0*/  FFMA.FTZ R75, R162, UR4, -R150 ;  /* 0x00000004a24b7c23 */ /* 0x000fe20008010896 */
[----:B------:R-:W-:Y:S03]  /*16600*/  LOP3.LUT R2, R74, 0xffff, RZ, 0xc0, !PT ;  /* 0x0000ffff4a027812 */ /* 0x000fe600078ec0ff */
[----:B------:R-:W-:Y:S01]  /*16610*/  MUFU.EX2 R156, R104 ;  /* 0x00000068009c7308 */ /* 0x000fe20000000800 */
[----:B---3--:R-:W3:Y:S01]  /*16620*/  LDSM.16.MT88.4 R88, [R187+0x6800] ;  /* 0x00680000bb58783b */ /* 0x008ee20000004200 */
[----:B------:R-:W-:Y:S02]  /*16630*/  SHF.R.U32.HI R81, RZ, 0x18, R74 ;  /* 0x00000018ff517819 */ /* 0x000fe4000001164a */
[----:B------:R-:W-:Y:S02]  /*16640*/  SHF.R.U32.HI R79, RZ, 0x8, R79 ;  /* 0x00000008ff4f7819 */ /* 0x000fe4000001164f */
[----:B------:R-:W-:Y:S04]  /*16650*/  LOP3.LUT R80, R80, 0xff, RZ, 0xc0, !PT ;  /* 0x000000ff50507812 */ /* 0x000fe800078ec0ff */
[----:B------:R5:W-:Y:S01]  /*16660*/  MUFU.EX2 R128, R75 ;  /* 0x0000004b00807308 */ /* 0x000be20000000800 */
[----:B-1----:R-:W-:Y:S01]  /*16670*/  FFMA.FTZ R78, R161, UR4, -R150 ;  /* 0x00000004a14e7c23 */ /* 0x002fe20008010896 */
[----:B------:R-:W-:Y:S02]  /*16680*/  PRMT R100, R98, 0x5410, R79 ;  /* 0x0000541062647816 */ /* 0x000fe4000000004f */
[----:B------:R-:W-:Y:S02]  /*16690*/  PRMT R79, R80, 0x5410, R97 ;  /* 0x00005410504f7816 */ /* 0x000fe40000000061 */
[--C-:B------:R-:W-:Y:S04]  /*166a0*/  HSET2.LE.AND R82, R103, R234.reuse, PT ;  /* 0x000000ea67527233 */ /* 0x100fe80003803000 */
[----:B------:R1:W4:Y:S01]  /*166b0*/  MUFU.EX2 R151, R78 ;  /* 0x0000004e00977308 */ /* 0x0003220000000800 */
[--C-:B------:R-:W-:Y:S02]  /*166c0*/  HSET2.LE.AND R80, R100, R234.reuse, PT ;  /* 0x000000ea64507233 */ /* 0x100fe40003803000 */
[----:B-----5:R-:W-:Y:S02]  /*166d0*/  SHF.R.U32.HI R75, RZ, 0x10, R74 ;  /* 0x00000010ff4b7819 */ /* 0x020fe4000001164a */
[----:B------:R-:W-:Y:S01]  /*166e0*/  SHF.R.U32.HI R74, RZ, 0x8, R2 ;  /* 0x00000008ff4a7819 */ /* 0x000fe20000011602 */
[----:B------:R-:W-:Y:S01]  /*166f0*/  FFMA.FTZ R2, R216, UR4, -R77 ;  /* 0x00000004d8027c23 */ /* 0x000fe2000801084d */
[----:B------:R-:W-:Y:S03]  /*16700*/  LOP3.LUT R75, R75, 0xff, RZ, 0xc0, !PT ;  /* 0x000000ff4b4b7812 */ /* 0x000fe600078ec0ff */
[----:B------:R5:W-:Y:S01]  /*16710*/  MUFU.EX2 R160, R2 ;  /* 0x0000000200a07308 */ /* 0x000be20000000800 */
[----:B-1----:R-:W-:Y:S02]  /*16720*/  PRMT R78, R96, 0x5410, R74 ;  /* 0x00005410604e7816 */ /* 0x002fe4000000004a */
[----:B------:R-:W1:Y:S01]  /*16730*/  LDSM.16.MT88.4 R96, [R185+0x7000] ;  /* 0x00700000b960783b */ /* 0x000e620000004200 */
[----:B------:R-:W-:Y:S01]  /*16740*/  PRMT R107, R75, 0x5410, R81 ;  /* 0x000054104b6b7816 */ /* 0x000fe20000000051 */
[--C-:B------:R-:W-:Y:S01]  /*16750*/  FFMA.FTZ R75, R219, UR4, -R148.reuse ;  /* 0x00000004db4b7c23 */ /* 0x100fe20008010894 */
[--C-:B------:R-:W-:Y:S02]  /*16760*/  HSET2.LE.AND R74, R102, R234.reuse, PT ;  /* 0x000000ea664a7233 */ /* 0x100fe40003803000 */
[--C-:B------:R-:W-:Y:S01]  /*16770*/  HSET2.LE.AND R81, R79, R234.reuse, PT ;  /* 0x000000ea4f517233 */ /* 0x100fe20003803000 */
[-C--:B---3--:R-:W-:Y:S01]  /*16780*/  HMMA.16816.F32 R52, R84, R88.reuse, R52 ;  /* 0x000000585434723c */ /* 0x088fe20000001834 */
[----:B------:R3:W-:Y:S01]  /*16790*/  MUFU.EX2 R158, R75 ;  /* 0x0000004b009e7308 */ /* 0x0007e20000000800 */
[----:B------:R-:W1:Y:S01]  /*167a0*/  LDSM.16.MT88.4 R100, [R188+0x7000] ;  /* 0x00700000bc64783b */ /* 0x000e620000004200 */
[----:B------:R-:W-:Y:S02]  /*167b0*/  LOP3.LUT R83, R74, R83, RZ, 0xc0, !PT ;  /* 0x000000534a537212 */ /* 0x000fe400078ec0ff */
[----:B------:R-:W-:Y:S01]  /*167c0*/  F2FP.F16.F32.PACK_AB R74, R134, R135 ;  /* 0x00000087864a723e */ /* 0x000fe200000000ff */
[C---:B------:R-:W-:Y:S05]  /*167d0*/  HMMA.16816.F32 R56, R92.reuse, R88, R56 ;  /* 0x000000585c38723c */ /* 0x040fea0000001838 */
[----:B-----5:R-:W-:Y:S01]  /*167e0*/  FFMA.FTZ R2, R217, UR4, -R77 ;  /* 0x00000004d9027c23 */ /* 0x020fe2000801084d */
[-C--:B------:R-:W-:Y:S03]  /*167f0*/  HMMA.16816.F32 R60, R92, R90.reuse, R60 ;  /* 0x0000005a5c3c723c */ /* 0x080fe6000000183c */
[----:B------:R5:W1:Y:S02]  /*16800*/  MUFU.EX2 R159, R2 ;  /* 0x00000002009f7308 */ /* 0x000a640000000800 */
[----:B------:R-:W-:Y:S01]  /*16810*/  FFMA.FTZ R77, R221, UR4, -R148 ;  /* 0x00000004dd4d7c23 */ /* 0x000fe20008010894 */
[----:B------:R-:W-:Y:S01]  /*16820*/  HMMA.16816.F32 R64, R84, R90, R64 ;  /* 0x0000005a5440723c */ /* 0x000fe20000001840 */
[----:B------:R-:W1:Y:S06]  /*16830*/  LDSM.16.MT88.4 R84, [R186+0x7000] ;  /* 0x00700000ba54783b */ /* 0x000e6c0000004200 */
[----:B------:R4:W1:Y:S01]  /*16840*/  MUFU.EX2 R157, R77 ;  /* 0x0000004d009d7308 */ /* 0x0008620000000800 */
[--C-:B------:R-:W-:Y:S03]  /*16850*/  HSET2.LE.AND R88, R78, R234.reuse, PT ;  /* 0x000000ea4e587233 */ /* 0x100fe60003803000 */
[----:B--2---:R-:W-:Y:S01]  /*16860*/  FFMA.FTZ R68, R68, R127, R182 ;  /* 0x0000007f44447223 */ /* 0x004fe200000100b6 */
[----:B---3--:R-:W-:Y:S02]  /*16870*/  F2FP.F16.F32.PACK_AB R75, R132, R133 ;  /* 0x00000085844b723e */ /* 0x008fe400000000ff */
[----:B------:R-:W-:Y:S02]  /*16880*/  LOP3.LUT R81, R81, R74, RZ, 0xc0, !PT ;  /* 0x0000004a51517212 */ /* 0x000fe400078ec0ff */
[--C-:B------:R-:W-:Y:S02]  /*16890*/  HSET2.LE.AND R89, R107, R234.reuse, PT ;  /* 0x000000ea6b597233 */ /* 0x100fe40003803000 */
[----:B-----5:R-:W-:Y:S02]  /*168a0*/  F2FP.F16.F32.PACK_AB R2, R168, R169 ;  /* 0x000000a9a802723e */ /* 0x020fe400000000ff */
[----:B------:R-:W-:Y:S01]  /*168b0*/  LOP3.LUT R88, R88, R75, RZ, 0xc0, !PT ;  /* 0x0000004b58587212 */ /* 0x000fe200078ec0ff */
[----:B----4-:R-:W-:Y:S01]  /*168c0*/  FFMA.FTZ R69, R69, R183, R177 ;  /* 0x000000b745457223 */ /* 0x010fe200000100b1 */
[----:B------:R-:W-:Y:S02]  /*168d0*/  LOP3.LUT R82, R82, R2, RZ, 0xc0, !PT ;  /* 0x0000000252527212 */ /* 0x000fe400078ec0ff */
[----:B------:R-:W-:Y:S02]  /*168e0*/  F2FP.F16.F32.PACK_AB R2, R164, R165 ;  /* 0x000000a5a402723e */ /* 0x000fe400000000ff */
[--C-:B------:R-:W-:Y:S02]  /*168f0*/  HSET2.LE.AND R74, R111, R234.reuse, PT ;  /* 0x000000ea6f4a7233 */ /* 0x100fe40003803000 */
[----:B------:R-:W-:Y:S02]  /*16900*/  LOP3.LUT R80, R80, R2, RZ, 0xc0, !PT ;  /* 0x0000000250507212 */ /* 0x000fe400078ec0ff */
[--C-:B------:R-:W-:Y:S02]  /*16910*/  HSET2.LE.AND R77, R109, R234.reuse, PT ;  /* 0x000000ea6d4d7233 */ /* 0x100fe40003803000 */
[----:B------:R-:W-:Y:S02]  /*16920*/  F2FP.F16.F32.PACK_AB R78, R151, R128 ;  /* 0x00000080974e723e */ /* 0x000fe400000000ff */
[----:B------:R-:W-:Y:S01]  /*16930*/  F2FP.F16.F32.PACK_AB R75, R152, R129 ;  /* 0x00000081984b723e */ /* 0x000fe200000000ff */
[-C--:B-1----:R-:W-:Y:S05]  /*16940*/  HMMA.16816.F32 R4, R80, R96.reuse, R4 ;  /* 0x000000605004723c */ /* 0x082fea0000001804 */
[----:B------:R-:W-:Y:S02]  /*16950*/  F2FP.F16.F32.PACK_AB R2, R130, R131 ;  /* 0x000000838202723e */ /* 0x000fe400000000ff */
[----:B------:R-:W-:Y:S04]  /*16960*/  LOP3.LUT R91, R77, R78, RZ, 0xc0, !PT ;  /* 0x0000004e4d5b7212 */ /* 0x000fe800078ec0ff */
[----:B------:R-:W-:Y:S01]  /*16970*/  LOP3.LUT R89, R89, R2, RZ, 0xc0, !PT ;  /* 0x0000000259597212 */ /* 0x000fe200078ec0ff */
[----:B------:R-:W-:Y:S01]  /*16980*/  FFMA.FTZ R2, R229, UR4, -R148 ;  /* 0x00000004e5027c23 */ /* 0x000fe20008010894 */
[----:B------:R-:W-:Y:S01]  /*16990*/  LOP3.LUT R90, R74, R75, RZ, 0xc0, !PT ;  /* 0x0000004b4a5a7212 */ /* 0x000fe200078ec0ff */
[----:B------:R-:W-:Y:S01]  /*169a0*/  IMAD.WIDE.U32 R74, R113, -0x2daee0ad, RZ ;  /* 0xd2511f53714a7825 */ /* 0x000fe200078e00ff */
[----:B------:R-:W-:Y:S01]  /*169b0*/  LOP3.LUT R78, R105, UR21, R112, 0x96, !PT ;  /* 0x00000015694e7c12 */ /* 0x000fe2000f8e9670 */
[----:B------:R1:W-:Y:S01]  /*169c0*/  MUFU.EX2 R154, R2 ;  /* 0x00000002009a7308 */ /* 0x0003e20000000800 */
[----:B------:R-:W-:Y:S01]  /*169d0*/  LDSM.16.MT88.4 R104, [R188+0x7800] ;  /* 0x00780000bc68783b */ /* 0x000fe20000004200 */
[----:B------:R-:W-:Y:S01]  /*169e0*/  F2FP.F16.F32.PACK_AB R142, R159, R160 ;  /* 0x000000a09f8e723e */ /* 0x000fe200000000ff */
[----:B------:R-:W-:Y:S01]  /*169f0*/  FFMA.FTZ R148, R231, UR4, -R148 ;  /* 0x00000004e7947c23 */ /* 0x000fe20008010894 */
[C---:B------:R-:W-:Y:S04]  /*16a00*/  HMMA.16816.F32 R8, R88.reuse, R96, R8 ;  /* 0x000000605808723c */ /* 0x040fe80000001808 */
[----:B------:R-:W-:Y:S02]  /*16a10*/  LOP3.LUT R77, R75, UR11, R110, 0x96, !PT ;  /* 0x0000000b4b4d7c12 */ /* 0x000fe4000f8e966e */
[----:B------:R-:W2:Y:S01]  /*16a20*/  MUFU.EX2 R153, R148 ;  /* 0x0000009400997308 */ /* 0x000ea20000000800 */
[-C--:B------:R-:W-:Y:S04]  /*16a30*/  HMMA.16816.F32 R12, R88, R98.reuse, R12 ;  /* 0x00000062580c723c */ /* 0x080fe8000000180c */
[--C-:B------:R-:W-:Y:S02]  /*16a40*/  SHF.R.U32.HI R95, RZ, 0x18, R74.reuse ;  /* 0x00000018ff5f7819 */ /* 0x100fe4000001164a */
[C---:B------:R-:W-:Y:S05]  /*16a50*/  HMMA.16816.F32 R16, R80.reuse, R98, R16 ;  /* 0x000000625010723c */ /* 0x040fea0000001810 */
[----:B------:R-:W-:Y:S01]  /*16a60*/  SHF.R.U32.HI R93, RZ, 0x10, R74 ;  /* 0x00000010ff5d7819 */ /* 0x000fe2000001164a */
[-C--:B------:R-:W-:Y:S05]  /*16a70*/  HMMA.16816.F32 R20, R80, R100.reuse, R20 ;  /* 0x000000645014723c */ /* 0x080fea0000001814 */
[C---:B------:R-:W-:Y:S01]  /*16a80*/  LOP3.LUT R96, R74.reuse, 0xff, RZ, 0xc0, !PT ;  /* 0x000000ff4a607812 */ /* 0x040fe200078ec0ff */
[C---:B------:R-:W-:Y:S05]  /*16a90*/  HMMA.16816.F32 R24, R88.reuse, R100, R24 ;  /* 0x000000645818723c */ /* 0x040fea0000001818 */
[----:B------:R-:W-:Y:S01]  /*16aa0*/  LOP3.LUT R75, R74, 0xffff, RZ, 0xc0, !PT ;  /* 0x0000ffff4a4b7812 */ /* 0x000fe200078ec0ff */
[-C--:B------:R-:W-:Y:S05]  /*16ab0*/  HMMA.16816.F32 R28, R88, R102.reuse, R28 ;  /* 0x00000066581c723c */ /* 0x080fea000000181c */
[--C-:B------:R-:W-:Y:S01]  /*16ac0*/  FFMA.FTZ R74, R218, UR4, -R149.reuse ;  /* 0x00000004da4a7c23 */ /* 0x100fe20008010895 */
[C---:B------:R-:W-:Y:S03]  /*16ad0*/  HMMA.16816.F32 R32, R80.reuse, R102, R32 ;  /* 0x000000665020723c */ /* 0x040fe60000001820 */
[----:B------:R3:W-:Y:S02]  /*16ae0*/  MUFU.EX2 R148, R74 ;  /* 0x0000004a00947308 */ /* 0x0007e40000000800 */
[----:B------:R-:W-:Y:S01]  /*16af0*/  IMAD.WIDE.U32 R78, R78, -0x2daee0ad, RZ ;  /* 0xd2511f534e4e7825 */ /* 0x000fe200078e00ff */
[-C--:B------:R-:W-:Y:S05]  /*16b00*/  HMMA.16816.F32 R36, R80, R84.reuse, R36 ;  /* 0x000000545024723c */ /* 0x080fea0000001824 */
[----:B------:R-:W-:Y:S01]  /*16b10*/  LOP3.LUT R92, R78, 0xffff, RZ, 0xc0, !PT ;  /* 0x0000ffff4e5c7812 */ /* 0x000fe200078ec0ff */
[C---:B------:R-:W-:Y:S05]  /*16b20*/  HMMA.16816.F32 R40, R88.reuse, R84, R40 ;  /* 0x000000545828723c */ /* 0x040fea0000001828 */
[----:B-1----:R-:W-:Y:S01]  /*16b30*/  LOP3.LUT R2, R79, UR11, R108, 0x96, !PT ;  /* 0x0000000b4f027c12 */ /* 0x002fe2000f8e966c */
[-C--:B------:R-:W-:Y:S05]  /*16b40*/  HMMA.16816.F32 R44, R88, R86.reuse, R44 ;  /* 0x00000056582c723c */ /* 0x080fea000000182c */
[----:B---3--:R-:W-:Y:S01]  /*16b50*/  FFMA.FTZ R74, R220, UR4, -R149 ;  /* 0x00000004dc4a7c23 */ /* 0x008fe20008010895 */
[C---:B------:R-:W-:Y:S03]  /*16b60*/  HMMA.16816.F32 R48, R80.reuse, R86, R48 ;  /* 0x000000565030723c */ /* 0x040fe60000001830 */
[----:B------:R1:W3:Y:S02]  /*16b70*/  MUFU.EX2 R147, R74 ;  /* 0x0000004a00937308 */ /* 0x0002e40000000800 */
[----:B------:R-:W-:Y:S02]  /*16b80*/  SHF.R.U32.HI R79, RZ, 0x8, R75 ;  /* 0x00000008ff4f7819 */ /* 0x000fe4000001164b */
[--C-:B------:R-:W-:Y:S04]  /*16b90*/  SHF.R.U32.HI R94, RZ, 0x10, R78.reuse ;  /* 0x00000010ff5e7819 */ /* 0x100fe8000001164e */
[----:B------:R-:W-:Y:S02]  /*16ba0*/  PRMT R99, R96, 0x5410, R79 ;  /* 0x0000541060637816 */ /* 0x000fe4000000004f */
[----:B------:R-:W-:Y:S02]  /*16bb0*/  LOP3.LUT R75, R93, 0xff, RZ, 0xc0, !PT ;  /* 0x000000ff5d4b7812 */ /* 0x000fe400078ec0ff */
[----:B------:R-:W-:Y:S02]  /*16bc0*/  LOP3.LUT R98, R78, 0xff, RZ, 0xc0, !PT ;  /* 0x000000ff4e627812 */ /* 0x000fe400078ec0ff */
[----:B------:R-:W-:Y:S02]  /*16bd0*/  SHF.R.U32.HI R93, RZ, 0x18, R78 ;  /* 0x00000018ff5d7819 */ /* 0x000fe4000001164e */
[----:B------:R-:W-:Y:S02]  /*16be0*/  LOP3.LUT R78, R94, 0xff, RZ, 0xc0, !PT ;  /* 0x000000ff5e4e7812 */ /* 0x000fe400078ec0ff */
[----:B-1----:R-:W-:Y:S02]  /*16bf0*/  LOP3.LUT R74, R77, 0xffff, RZ, 0xc0, !PT ;  /* 0x0000ffff4d4a7812 */ /* 0x002fe400078ec0ff */
[----:B------:R-:W-:Y:S01]  /*16c00*/  PRMT R143, R75, 0x5410, R95 ;  /* 0x000054104b8f7816 */ /* 0x000fe2000000005f */
[----:B------:R-:W-:Y:S01]  /*16c10*/  FFMA.FTZ R75, R224, UR4, -R150 ;  /* 0x00000004e04b7c23 */ /* 0x000fe20008010896 */
[----:B------:R-:W-:Y:S01]  /*16c20*/  SHF.R.U32.HI R96, RZ, 0x8, R74 ;  /* 0x00000008ff607819 */ /* 0x000fe2000001164a */
[----:B------:R-:W-:Y:S01]  /*16c30*/  FFMA.FTZ R74, R225, UR4, -R150 ;  /* 0x00000004e14a7c23 */ /* 0x000fe20008010896 */
[----:B------:R-:W-:Y:S01]  /*16c40*/  SHF.R.U32.HI R79, RZ, 0x8, R92 ;  /* 0x00000008ff4f7819 */ /* 0x000fe2000001165c */
[----:B------:R1:W-:Y:S01]  /*16c50*/  MUFU.EX2 R146, R75 ;  /* 0x0000004b00927308 */ /* 0x0003e20000000800 */
[----:B------:R-:W-:Y:S02]  /*16c60*/  PRMT R139, R78, 0x5410, R93 ;  /* 0x000054104e8b7816 */ /* 0x000fe4000000005d */
[----:B------:R-:W4:Y:S01]  /*16c70*/  LDSM.16.MT88.4 R92, [R187+0x7000] ;  /* 0x00700000bb5c783b */ /* 0x000f220000004200 */
[----:B------:R-:W-:Y:S02]  /*16c80*/  LOP3.LUT R97, R77, 0xff, RZ, 0xc0, !PT ;  /* 0x000000ff4d617812 */ /* 0x000fe400078ec0ff */
[----:B------:R-:W-:Y:S04]  /*16c90*/  PRMT R138, R98, 0x5410, R79 ;  /* 0x00005410628a7816 */ /* 0x000fe8000000004f */
[----:B------:R5:W3:Y:S01]  /*16ca0*/  MUFU.EX2 R145, R74 ;  /* 0x0000004a00917308 */ /* 0x000ae20000000800 */
[----:B------:R-:W-:Y:S02]  /*16cb0*/  PRMT R140, R97, 0x5410, R96 ;  /* 0x00005410618c7816 */ /* 0x000fe40000000060 */
[----:B------:R-:W-:Y:S02]  /*16cc0*/  SHF.R.U32.HI R79, RZ, 0x10, R2 ;  /* 0x00000010ff4f7819 */ /* 0x000fe40000011602 */
[--C-:B------:R-:W-:Y:S02]  /*16cd0*/  SHF.R.U32.HI R97, RZ, 0x18, R77.reuse ;  /* 0x00000018ff617819 */ /* 0x100fe4000001164d */
[----:B------:R-:W-:Y:S02]  /*16ce0*/  SHF.R.U32.HI R78, RZ, 0x10, R77 ;  /* 0x00000010ff4e7819 */ /* 0x000fe4000001164d */
[----:B------:R-:W-:Y:S01]  /*16cf0*/  LOP3.LUT R96, R2, 0xff, RZ, 0xc0, !PT ;  /* 0x000000ff02607812 */ /* 0x000fe200078ec0ff */
[--C-:B-1----:R-:W-:Y:S01]  /*16d00*/  FFMA.FTZ R75, R226, UR4, -R149.reuse ;  /* 0x00000004e24b7c23 */ /* 0x102fe20008010895 */
[----:B------:R-:W-:Y:S01]  /*16d10*/  LOP3.LUT R78, R78, 0xff, RZ, 0xc0, !PT ;  /* 0x000000ff4e4e7812 */ /* 0x000fe200078ec0ff */
[----:B------:R-:W-:Y:S01]  /*16d20*/  FFMA.FTZ R149, R227, UR4, -R149 ;  /* 0x00000004e3957c23 */ /* 0x000fe20008010895 */
[--C-:B------:R-:W-:Y:S01]  /*16d30*/  HSET2.LE.AND R143, R143, R234.reuse, PT ;  /* 0x000000ea8f8f7233 */ /* 0x100fe20003803000 */
[----:B------:R-:W-:Y:S01]  /*16d40*/  MUFU.EX2 R144, R75 ;  /* 0x0000004b00907308 */ /* 0x000fe20000000800 */
[----:B------:R-:W-:Y:S02]  /*16d50*/  PRMT R78, R78, 0x5410, R97 ;  /* 0x000054104e4e7816 */ /* 0x000fe40000000061 */
[----:B-----5:R-:W-:Y:S02]  /*16d60*/  LOP3.LUT R74, R2, 0xffff, RZ, 0xc0, !PT ;  /* 0x0000ffff024a7812 */ /* 0x020fe400078ec0ff */
[--C-:B------:R-:W-:Y:S02]  /*16d70*/  HSET2.LE.AND R140, R140, R234.reuse, PT ;  /* 0x000000ea8c8c7233 */ /* 0x100fe40003803000 */
[----:B------:R-:W-:Y:S03]  /*16d80*/  SHF.R.U32.HI R77, RZ, 0x8, R74 ;  /* 0x00000008ff4d7819 */ /* 0x000fe6000001164a */
[----:B------:R-:W1:Y:S01]  /*16d90*/  MUFU.EX2 R149, R149 ;  /* 0x0000009500957308 */ /* 0x000e620000000800 */
[----:B------:R-:W-:Y:S02]  /*16da0*/  SHF.R.U32.HI R74, RZ, 0x18, R2 ;  /* 0x00000018ff4a7819 */ /* 0x000fe40000011602 */
[----:B------:R-:W-:Y:S02]  /*16db0*/  LOP3.LUT R2, R79, 0xff, RZ, 0xc0, !PT ;  /* 0x000000ff4f027812 */ /* 0x000fe400078ec0ff */
[----:B------:R-:W-:Y:S02]  /*16dc0*/  PRMT R77, R96, 0x5410, R77 ;  /* 0x00005410604d7816 */ /* 0x000fe4000000004d */
[----:B------:R-:W-:Y:S01]  /*16dd0*/  PRMT R137, R2, 0x5410, R74 ;  /* 0x0000541002897816 */ /* 0x000fe2000000004a */
[--C-:B------:R-:W-:Y:S01]  /*16de0*/  FFMA.FTZ R74, R228, UR4, -R150.reuse ;  /* 0x00000004e44a7c23 */ /* 0x100fe20008010896 */
[--C-:B------:R-:W-:Y:S01]  /*16df0*/  HSET2.LE.AND R2, R99, R234.reuse, PT ;  /* 0x000000ea63027233 */ /* 0x100fe20003803000 */
[----:B------:R-:W-:Y:S01]  /*16e00*/  FFMA.FTZ R150, R76, UR4, -R150 ;  /* 0x000000044c967c23 */ /* 0x000fe20008010896 */
[----:B------:R-:W5:Y:S01]  /*16e10*/  LDSM.16.MT88.4 R96, [R185+0x7800] ;  /* 0x00780000b960783b */ /* 0x000f620000004200 */
[----:B------:R2:W-:Y:S01]  /*16e20*/  MUFU.EX2 R79, R74 ;  /* 0x0000004a004f7308 */ /* 0x0005e20000000800 */
[-C--:B----4-:R-:W-:Y:S03]  /*16e30*/  HMMA.16816.F32 R52, R80, R92.reuse, R52 ;  /* 0x0000005c5034723c */ /* 0x090fe60000001834 */
[----:B------:R-:W-:Y:S02]  /*16e40*/  LOP3.LUT R142, R2, R142, RZ, 0xc0, !PT ;  /* 0x0000008e028e7212 */ /* 0x000fe400078ec0ff */
[--C-:B------:R-:W-:Y:S01]  /*16e50*/  HSET2.LE.AND R141, R78, R234.reuse, PT ;  /* 0x000000ea4e8d7233 */ /* 0x100fe20003803000 */
[C---:B------:R-:W-:Y:S03]  /*16e60*/  HMMA.16816.F32 R56, R88.reuse, R92, R56 ;  /* 0x0000005c5838723c */ /* 0x040fe60000001838 */
[----:B------:R-:W4:Y:S02]  /*16e70*/  MUFU.EX2 R150, R150 ;  /* 0x0000009600967308 */ /* 0x000f240000000800 */
[----:B------:R-:W-:Y:S01]  /*16e80*/  F2FP.F16.F32.PACK_AB R2, R157, R158 ;  /* 0x0000009e9d02723e */ /* 0x000fe200000000ff */
[-C--:B------:R-:W-:Y:S05]  /*16e90*/  HMMA.16816.F32 R60, R88, R94.reuse, R60 ;  /* 0x0000005e583c723c */ /* 0x080fea000000183c */
[----:B--2---:R-:W-:Y:S01]  /*16ea0*/  F2FP.F16.F32.PACK_AB R74, R155, R156 ;  /* 0x0000009c9b4a723e */ /* 0x004fe200000000ff */
[----:B------:R-:W-:Y:S05]  /*16eb0*/  HMMA.16816.F32 R64, R80, R94, R64 ;  /* 0x0000005e5040723c */ /* 0x000fea0000001840 */
[----:B------:R-:W-:Y:S02]  /*16ec0*/  F2FP.F16.F32.PACK_AB R75, R153, R154 ;  /* 0x0000009a994b723e */ /* 0x000fe400000000ff */
[----:B------:R-:W-:Y:S04]  /*16ed0*/  LOP3.LUT R143, R143, R2, RZ, 0xc0, !PT ;  /* 0x000000028f8f7212 */ /* 0x000fe800078ec0ff */
[----:B------:R-:W-:Y:S02]  /*16ee0*/  LOP3.LUT R140, R140, R74, RZ, 0xc0, !PT ;  /* 0x0000004a8c8c7212 */ /* 0x000fe400078ec0ff */
[----:B------:R-:W-:Y:S02]  /*16ef0*/  LOP3.LUT R141, R141, R75, RZ, 0xc0, !PT ;  /* 0x0000004b8d8d7212 */ /* 0x000fe400078ec0ff */
[--C-:B------:R-:W-:Y:S02]  /*16f00*/  HSET2.LE.AND R76, R77, R234.reuse, PT ;  /* 0x000000ea4d4c7233 */ /* 0x100fe40003803000 */
[--C-:B------:R-:W-:Y:S02]  /*16f10*/  HSET2.LE.AND R138, R138, R234.reuse, PT ;  /* 0x000000ea8a8a7233 */ /* 0x100fe40003803000 */
[--C-:B------:R-:W-:Y:S01]  /*16f20*/  HSET2.LE.AND R137, R137, R234.reuse, PT ;  /* 0x000000ea89897233 */ /* 0x100fe20003803000 */
[-C--:B-----5:R-:W-:Y:S01]  /*16f30*/  HMMA.16816.F32 R84, R140, R96.reuse, R4 ;  /* 0x000000608c54723c */ /* 0x0a0fe20000001804 */
[----:B------:R-:W2:Y:S04]  /*16f40*/  LDSM.16.MT88.4 R4, [R187+0x7800] ;  /* 0x00780000bb04783b */ /* 0x000ea80000004200 */
[----:B------:R-:W-:Y:S02]  /*16f50*/  HSET2.LE.AND R139, R139, R234, PT ;  /* 0x000000ea8b8b7233 */ /* 0x000fe40003803000 */
[----:B---3--:R-:W-:Y:S04]  /*16f60*/  F2FP.F16.F32.PACK_AB R136, R147, R148 ;  /* 0x000000949388723e */ /* 0x008fe800000000ff */
[----:B------:R-:W-:Y:S02]  /*16f70*/  F2FP.F16.F32.PACK_AB R2, R145, R146 ;  /* 0x000000929102723e */ /* 0x000fe400000000ff */
[----:B-1----:R-:W-:Y:S02]  /*16f80*/  F2FP.F16.F32.PACK_AB R74, R149, R144 ;  /* 0x00000090954a723e */ /* 0x002fe400000000ff */
[----:B----4-:R-:W-:Y:S02]  /*16f90*/  F2FP.F16.F32.PACK_AB R75, R150, R79 ;  /* 0x0000004f964b723e */ /* 0x010fe400000000ff */
[----:B------:R-:W-:Y:S02]  /*16fa0*/  LOP3.LUT R136, R76, R136, RZ, 0xc0, !PT ;  /* 0x000000884c887212 */ /* 0x000fe400078ec0ff */
[----:B------:R-:W-:Y:S01]  /*16fb0*/  LOP3.LUT R137, R137, R2, RZ, 0xc0, !PT ;  /* 0x0000000289897212 */ /* 0x000fe200078ec0ff */
[----:B------:R-:W-:Y:S01]  /*16fc0*/  FFMA.FTZ R2, R3, R125, R126 ;  /* 0x0000007d03027223 */ /* 0x000fe2000001007e */
[----:B------:R-:W-:Y:S01]  /*16fd0*/  LOP3.LUT R138, R138, R74, RZ, 0xc0, !PT ;  /* 0x0000004a8a8a7212 */ /* 0x000fe200078ec0ff */
[----:B------:R-:W-:Y:S01]  /*16fe0*/  FFMA.FTZ R3, R0, R178, R252 ;  /* 0x000000b200037223 */ /* 0x000fe200000100fc */
[----:B------:R-:W-:Y:S01]  /*16ff0*/  LOP3.LUT R139, R139, R75, RZ, 0xc0, !PT ;  /* 0x0000004b8b8b7212 */ /* 0x000fe200078ec0ff */
[----:B------:R-:W-:Y:S01]  /*17000*/  FADD.FTZ R0, R176, R68 ;  /* 0x00000044b0007221 */ /* 0x000fe20000010000 */
[----:B------:R-:W-:Y:S01]  /*17010*/  FADD.FTZ R2, R175, R2 ;  /* 0x00000002af027221 */ /* 0x000fe20000010000 */
[----:B------:R-:W-:Y:S01]  /*17020*/  FADD.FTZ R3, R250, R3 ;  /* 0x00000003fa037221 */ /* 0x000fe20000010000 */
[----:B------:R-:W-:Y:S02]  /*17030*/  IMAD.MOV.U32 R75, RZ, RZ, R70 ;  /* 0x000000ffff4b7224 */ /* 0x000fe400078e0046 */
        /* <DEDUP_REMOVED lines=33> */
[----:B------:R-:W-:Y:S02]  /*17250*/  IMAD.MOV.U32 R69, RZ, RZ, R72 ;  /* 0x000000ffff457224 */ /* 0x000fe400078e0048 */
[----:B------:R-:W-:Y:S03]  /*17260*/  IMAD.MOV.U32 R74, RZ, RZ, R71 ;  /* 0x000000ffff4a7224 */ /* 0x000fe600078e0047 */
        /* <DEDUP_REMOVED lines=45> */
.L_x_1434:
[----:B------:R-:W4:Y:S01]  /*17540*/  LDL.LU R5, [R1+0x28] ;  /* 0x0000280001057983 */ /* 0x000f220000300800 */
[----:B------:R-:W-:-:S03]  /*17550*/  ULDC UR4, c[0x0][0x38c] ;  /* 0x0000e30000047ab9 */ /* 0x000fc60000000800 */
[----:B--23--:R-:W2:Y:S04]  /*17560*/  LDL.LU R2, [R1+0x2c] ;  /* 0x00002c0001027983 */ /* 0x00cea80000300800 */
[----:B------:R-:W3:Y:S04]  /*17570*/  LDL.LU R7, [R1+0x30] ;  /* 0x0000300001077983 */ /* 0x000ee80000300800 */
[----:B------:R-:W5:Y:S01]  /*17580*/  LDL.LU R8, [R1+0x34] ;  /* 0x0000340001087983 */ /* 0x000f620000300800 */
[----:B------:R-:W-:Y:S01]  /*17590*/  UMOV UR6, 0x400 ;  /* 0x0000040000067882 */ /* 0x000fe20000000000 */
[----:B------:R-:W-:Y:S01]  /*175a0*/  UISETP.NE.AND UP0, UPT, UR13, -0x1, UPT ;  /* 0xffffffff0d00788c */ /* 0x000fe2000bf05270 */
[----:B------:R-:W1:Y:S02]  /*175b0*/  S2R R36, SR_TID.X ;  /* 0x0000000000247919 */ /* 0x000e640000002100 */
[----:B-1----:R-:W-:-:S04]  /*175c0*/  SHF.R.S32.HI R31, RZ, 0x1f, R36 ;  /* 0x0000001fff1f7819 */ /* 0x002fc80000011424 */
[CC--:B------:R-:W-:Y:S02]  /*175d0*/  LEA.HI R15, R31.reuse, R36.reuse, RZ, 0x2 ;  /* 0x000000241f0f7211 */ /* 0x0c0fe400078f10ff */
[----:B------:R-:W-:-:S04]  /*175e0*/  LEA.HI R31, R31, R36, RZ, 0x5 ;  /* 0x000000241f1f7211 */ /* 0x000fc800078f28ff */
[----:B------:R-:W-:Y:S01]  /*175f0*/  SHF.R.S32.HI R26, RZ, 0x5, R31 ;  /* 0x00000005ff1a7819 */ /* 0x000fe2000001141f */
[----:B----4-:R-:W1:Y:S04]  /*17600*/  SHFL.BFLY PT, R0, R5, 0x2, 0x1f ;  /* 0x0c401f0005007f89 */ /* 0x010e6800000e0000 */
[----:B--2---:R-:W2:Y:S04]  /*17610*/  SHFL.BFLY PT, R3, R2, 0x2, 0x1f ;  /* 0x0c401f0002037f89 */ /* 0x004ea800000e0000 */
[----:B---3--:R-:W3:Y:S01]  /*17620*/  SHFL.BFLY PT, R4, R7, 0x2, 0x1f ;  /* 0x0c401f0007047f89 */ /* 0x008ee200000e0000 */
[----:B-1----:R-:W-:Y:S01]  /*17630*/  FADD.FTZ R0, R0, R5 ;  /* 0x0000000500007221 */ /* 0x002fe20000010000 */
[----:B--2---:R-:W-:-:S04]  /*17640*/  FADD.FTZ R3, R3, R2 ;  /* 0x0000000203037221 */ /* 0x004fc80000010000 */
[----:B------:R-:W1:Y:S01]  /*17650*/  SHFL.BFLY PT, R6, R0, 0x1, 0x1f ;  /* 0x0c201f0000067f89 */ /* 0x000e6200000e0000 */
[----:B---3--:R-:W-:-:S03]  /*17660*/  FADD.FTZ R4, R4, R7 ;  /* 0x0000000704047221 */ /* 0x008fc60000010000 */
[----:B-----5:R-:W2:Y:S04]  /*17670*/  SHFL.BFLY PT, R2, R8, 0x2, 0x1f ;  /* 0x0c401f0008027f89 */ /* 0x020ea800000e0000 */
[----:B------:R-:W3:Y:S04]  /*17680*/  SHFL.BFLY PT, R5, R3, 0x1, 0x1f ;  /* 0x0c201f0003057f89 */ /* 0x000ee800000e0000 */
[----:B------:R-:W4:Y:S01]  /*17690*/  SHFL.BFLY PT, R7, R4, 0x1, 0x1f ;  /* 0x0c201f0004077f89 */ /* 0x000f2200000e0000 */
[----:B-1----:R-:W-:Y:S01]  /*176a0*/  FADD.FTZ R27, R0, R6 ;  /* 0x00000006001b7221 */ /* 0x002fe20000010000 */
[----:B------:R-:W-:Y:S01]  /*176b0*/  MOV R0, 0x3f800000 ;  /* 0x3f80000000007802 */ /* 0x000fe20000000f00 */
[----:B--2---:R-:W-:-:S03]  /*176c0*/  FADD.FTZ R2, R2, R8 ;  /* 0x0000000802027221 */ /* 0x004fc60000010000 */
[----:B------:R-:W-:Y:S02]  /*176d0*/  FSETP.NE.FTZ.AND P4, PT, R27, RZ, PT ;  /* 0x000000ff1b00720b */ /* 0x000fe40003f95000 */
[----:B------:R-:W-:Y:S01]  /*176e0*/  SHF.R.S32.HI R8, RZ, 0x1f, R15 ;  /* 0x0000001fff087819 */ /* 0x000fe2000001140f */
[----:B---3--:R-:W-:Y:S01]  /*176f0*/  FADD.FTZ R28, R3, R5 ;  /* 0x00000005031c7221 */ /* 0x008fe20000010000 */
[----:B------:R-:W-:Y:S01]  /*17700*/  SHF.R.S32.HI R5, RZ, 0x2, R15 ;  /* 0x00000002ff057819 */ /* 0x000fe2000001140f */
[----:B------:R-:W1:Y:S01]  /*17710*/  SHFL.BFLY PT, R3, R2, 0x1, 0x1f ;  /* 0x0c201f0002037f89 */ /* 0x000e6200000e0000 */
[----:B----4-:R-:W-:Y:S02]  /*17720*/  FADD.FTZ R29, R4, R7 ;  /* 0x00000007041d7221 */ /* 0x010fe40000010000 */
[----:B------:R-:W-:Y:S02]  /*17730*/  FSETP.NE.FTZ.AND P3, PT, R28, RZ, PT ;  /* 0x000000ff1c00720b */ /* 0x000fe40003f75000 */
[----:B------:R-:W-:-:S02]  /*17740*/  MOV R4, 0x3f800000 ;  /* 0x3f80000000047802 */ /* 0x000fc40000000f00 */
[----:B------:R-:W-:Y:S01]  /*17750*/  FSETP.NE.FTZ.AND P6, PT, R29, RZ, PT ;  /* 0x000000ff1d00720b */ /* 0x000fe20003fd5000 */
[----:B------:R-:W2:Y:S01]  /*17760*/  @P4 MUFU.RCP R0, R27 ;  /* 0x0000001b00004308 */ /* 0x000ea20000001000 */
[----:B------:R-:W-:Y:S02]  /*17770*/  MOV R7, 0x3f800000 ;  /* 0x3f80000000077802 */ /* 0x000fe40000000f00 */
[----:B------:R-:W-:-:S04]  /*17780*/  LEA.HI R8, R8, R5, RZ, 0x3 ;  /* 0x0000000508087211 */ /* 0x000fc800078f18ff */
[----:B------:R-:W-:Y:S01]  /*17790*/  LOP3.LUT R8, R8, 0xfffffff8, RZ, 0xc0, !PT ;  /* 0xfffffff808087812 */ /* 0x000fe200078ec0ff */
[----:B------:R-:W3:Y:S03]  /*177a0*/  @P3 MUFU.RCP R4, R28 ;  /* 0x0000001c00043308 */ /* 0x000ee60000001000 */
[----:B------:R-:W-:Y:S01]  /*177b0*/  IADD3 R8, R5, -R8, RZ ;  /* 0x8000000805087210 */ /* 0x000fe20007ffe0ff */
[----:B-1----:R-:W-:Y:S01]  /*177c0*/  FADD.FTZ R30, R2, R3 ;  /* 0x00000003021e7221 */ /* 0x002fe20000010000 */
[----:B------:R-:W-:Y:S01]  /*177d0*/  MOV R3, 0x3f800000 ;  /* 0x3f80000000037802 */ /* 0x000fe20000000f00 */
[----:B--2---:R-:W-:-:S03]  /*177e0*/  FMUL.FTZ R0, R0, UR4 ;  /* 0x0000000400007c20 */ /* 0x004fc60008410000 */
[----:B------:R-:W-:Y:S01]  /*177f0*/  FSETP.NE.FTZ.AND P5, PT, R30, RZ, PT ;  /* 0x000000ff1e00720b */ /* 0x000fe20003fb5000 */
[C---:B------:R-:W-:Y:S01]  /*17800*/  FMUL.FTZ R84, R0.reuse, R84 ;  /* 0x0000005400547220 */ /* 0x040fe20000410000 */
[----:B------:R-:W1:Y:S01]  /*17810*/  @P6 MUFU.RCP R3, R29 ;  /* 0x0000001d00036308 */ /* 0x000e620000001000 */
[----:B------:R-:W-:Y:S01]  /*17820*/  FMUL.FTZ R6, R0, R85 ;  /* 0x0000005500067220 */ /* 0x000fe20000410000 */
[----:B---3--:R-:W-:Y:S01]  /*17830*/  FMUL.FTZ R2, R4, UR4 ;  /* 0x0000000404027c20 */ /* 0x008fe20008410000 */
        /* <DEDUP_REMOVED lines=14> */
[----:B------:R-:W-:Y:S01]  /*17920*/  FMUL.FTZ R141, R0, R141 ;  /* 0x0000008d008d7220 */ /* 0x000fe20000410000 */
        /* <DEDUP_REMOVED lines=11> */
[----:B------:R-:W1:Y:S01]  /*179e0*/  S2UR UR4, SR_CgaCtaId ;  /* 0x00000000000479c3 */ /* 0x000e620000008800 */
        /* <DEDUP_REMOVED lines=23> */
[----:B------:R-:W-:Y:S01]  /*17b60*/  LOP3.LUT R0, R15, 0x3ffffffc, RZ, 0xc0, !PT ;  /* 0x3ffffffc0f007812 */ /* 0x000fe200078ec0ff */
[----:B-1----:R-:W-:Y:S01]  /*17b70*/  ULEA UR4, UR4, UR6, 0x18 ;  /* 0x0000000604047291 */ /* 0x002fe2000f8ec03f */
[----:B------:R-:W-:Y:S01]  /*17b80*/  SHF.L.U32 R2, R8, 0x6, RZ ;  /* 0x0000000608027819 */ /* 0x000fe200000006ff */
[C---:B------:R-:W-:Y:S01]  /*17b90*/  FMUL.FTZ R82, R7.reuse, R82 ;  /* 0x0000005207527220 */ /* 0x040fe20000410000 */
[----:B------:R-:W-:Y:S01]  /*17ba0*/  IADD3 R0, -R0, R36, RZ ;  /* 0x0000002400007210 */ /* 0x000fe20007ffe1ff */
[C---:B------:R-:W-:Y:S01]  /*17bb0*/  FMUL.FTZ R83, R7.reuse, R83 ;  /* 0x0000005307537220 */ /* 0x040fe20000410000 */
[----:B------:R-:W-:Y:S01]  /*17bc0*/  LOP3.LUT R2, R2, 0x1c0, RZ, 0xc0, !PT ;  /* 0x000001c002027812 */ /* 0x000fe200078ec0ff */
[C---:B------:R-:W-:Y:S01]  /*17bd0*/  FMUL.FTZ R94, R7.reuse, R94 ;  /* 0x0000005e075e7220 */ /* 0x040fe20000410000 */
[----:B------:R-:W-:Y:S01]  /*17be0*/  LOP3.LUT R3, R8, 0x1, RZ, 0xc0, !PT ;  /* 0x0000000108037812 */ /* 0x000fe200078ec0ff */
[C---:B------:R-:W-:Y:S01]  /*17bf0*/  FMUL.FTZ R95, R7.reuse, R95 ;  /* 0x0000005f075f7220 */ /* 0x040fe20000410000 */
[----:B------:R-:W-:Y:S01]  /*17c00*/  LEA R0, R26, R0, 0x9 ;  /* 0x000000001a007211 */ /* 0x000fe200078e48ff */
[C---:B------:R-:W-:Y:S01]  /*17c10*/  FMUL.FTZ R98, R7.reuse, R98 ;  /* 0x0000006207627220 */ /* 0x040fe20000410000 */
[----:B------:R-:W-:Y:S01]  /*17c20*/  LEA.HI R2, R2, R2, RZ, 0x1d ;  /* 0x0000000202027211 */ /* 0x000fe200078fe8ff */
[C---:B------:R-:W-:Y:S01]  /*17c30*/  FMUL.FTZ R17, R7.reuse, R99 ;  /* 0x0000006307117220 */ /* 0x040fe20000410000 */
[----:B------:R-:W-:Y:S01]  /*17c40*/  R2P PR, R8, 0x6 ;  /* 0x0000000608007804 */ /* 0x000fe20000000000 */
[----:B------:R-:W-:Y:S01]  /*17c50*/  FMUL.FTZ R110, R7, R110 ;  /* 0x0000006e076e7220 */ /* 0x000fe20000410000 */
[----:B------:R-:W-:Y:S01]  /*17c60*/  ISETP.NE.U32.AND P0, PT, R3, 0x1, PT ;  /* 0x000000010300780c */ /* 0x000fe20003f05070 */
[C---:B------:R-:W-:Y:S01]  /*17c70*/  FMUL.FTZ R22, R7.reuse, R111 ;  /* 0x0000006f07167220 */ /* 0x040fe20000410000 */
[----:B------:R-:W-:Y:S01]  /*17c80*/  MOV R15, 0x10 ;  /* 0x00000010000f7802 */ /* 0x000fe20000000f00 */
[C---:B------:R-:W-:Y:S01]  /*17c90*/  FMUL.FTZ R114, R7.reuse, R114 ;  /* 0x0000007207727220 */ /* 0x040fe20000410000 */
[----:B------:R-:W-:Y:S01]  /*17ca0*/  LEA R0, R0, R2, 0x1 ;  /* 0x0000000200007211 */ /* 0x000fe200078e08ff */
[----:B------:R-:W-:Y:S01]  /*17cb0*/  FMUL.FTZ R10, R7, R115 ;  /* 0x00000073070a7220 */ /* 0x000fe20000410000 */
[----:B------:R-:W-:Y:S01]  /*17cc0*/  SEL R15, R15, 0xfffffff0, P0 ;  /* 0xfffffff00f0f7807 */ /* 0x000fe20000000000 */
[----:B------:R-:W-:Y:S01]  /*17cd0*/  @UP0 ULDC.64 UR6, c[0x0][0x298] ;  /* 0x0000a60000060ab9 */ /* 0x000fe20000000a00 */
[----:B------:R-:W-:Y:S01]  /*17ce0*/  LEA R2, R0, UR4, 0x1 ;  /* 0x0000000400027c11 */ /* 0x000fe2000f8e08ff */
[----:B------:R-:W-:Y:S01]  /*17cf0*/  @UP0 UIMAD.WIDE.U32 UR10, UR13, UR6, URZ ;  /* 0x000000060d0a02a5 */ /* 0x000fe2000f8e003f */
[----:B------:R-:W-:Y:S01]  /*17d00*/  F2FP.F16.F32.PACK_AB R6, R6, R84 ;  /* 0x000000540606723e */ /* 0x000fe200000000ff */
[----:B------:R-:W-:Y:S01]  /*17d10*/  FMUL.FTZ R126, R7, R126 ;  /* 0x0000007e077e7220 */ /* 0x000fe20000410000 */
[----:B------:R-:W-:Y:S01]  /*17d20*/  F2FP.F16.F32.PACK_AB R5, R5, R86 ;  /* 0x000000560505723e */ /* 0x000fe200000000ff */
[C---:B------:R-:W-:Y:S01]  /*17d30*/  FMUL.FTZ R127, R7.reuse, R127 ;  /* 0x0000007f077f7220 */ /* 0x040fe20000410000 */
[----:B------:R-:W-:Y:S01]  /*17d40*/  F2FP.F16.F32.PACK_AB R4, R4, R88 ;  /* 0x000000580404723e */ /* 0x000fe200000000ff */
[----:B------:R-:W-:Y:S01]  /*17d50*/  STS [R2], R6 ;  /* 0x0000000602007388 */ /* 0x000fe20000000800 */
[----:B------:R-:W-:Y:S01]  /*17d60*/  IADD3 R3, R2, R15, RZ ;  /* 0x0000000f02037210 */ /* 0x000fe20007ffe0ff */
[----:B------:R-:W-:Y:S01]  /*17d70*/  FMUL.FTZ R130, R7, R130 ;  /* 0x0000008207827220 */ /* 0x000fe20000410000 */
[----:B------:R-:W-:Y:S01]  /*17d80*/  MOV R0, 0x20 ;  /* 0x0000002000007802 */ /* 0x000fe20000000f00 */
[----:B------:R-:W-:Y:S01]  /*17d90*/  STS [R2+0x400], R5 ;  /* 0x0004000502007388 */ /* 0x000fe20000000800 */
[----:B------:R-:W-:Y:S01]  /*17da0*/  F2FP.F16.F32.PACK_AB R21, R21, R90 ;  /* 0x0000005a1515723e */ /* 0x000fe200000000ff */
[----:B------:R-:W-:Y:S01]  /*17db0*/  FMUL.FTZ R131, R7, R131 ;  /* 0x0000008307837220 */ /* 0x000fe20000410000 */
[----:B------:R-:W-:Y:S01]  /*17dc0*/  F2FP.F16.F32.PACK_AB R25, R25, R80 ;  /* 0x000000501919723e */ /* 0x000fe200000000ff */
[----:B------:R1:W-:Y:S01]  /*17dd0*/  STS [R3], R4 ;  /* 0x0000000403007388 */ /* 0x0003e20000000800 */
[----:B------:R-:W-:Y:S01]  /*17de0*/  F2FP.F16.F32.PACK_AB R82, R83, R82 ;  /* 0x000000525352723e */ /* 0x000fe200000000ff */
[----:B------:R-:W-:Y:S01]  /*17df0*/  FMUL.FTZ R138, R7, R138 ;  /* 0x0000008a078a7220 */ /* 0x000fe20000410000 */
[----:B------:R-:W-:Y:S01]  /*17e00*/  F2FP.F16.F32.PACK_AB R24, R24, R92 ;  /* 0x0000005c1818723e */ /* 0x000fe200000000ff */
[----:B------:R-:W-:Y:S01]  /*17e10*/  STS [R3+0x400], R21 ;  /* 0x0004001503007388 */ /* 0x000fe20000000800 */
[----:B------:R-:W-:Y:S01]  /*17e20*/  F2FP.F16.F32.PACK_AB R94, R95, R94 ;  /* 0x0000005e5f5e723e */ /* 0x000fe200000000ff */
[----:B------:R-:W-:Y:S01]  /*17e30*/  @UP0 UIMAD UR8, UR13, UR7, UR11 ;  /* 0x000000070d0802a4 */ /* 0x000fe2000f8e020b */
[----:B------:R-:W-:Y:S01]  /*17e40*/  F2FP.F16.F32.PACK_AB R20, R20, R100 ;  /* 0x000000641414723e */ /* 0x000fe200000000ff */
[----:B------:R-:W-:Y:S01]  /*17e50*/  STS [R2+0x2000], R25 ;  /* 0x0020001902007388 */ /* 0x000fe20000000800 */
[----:B------:R-:W-:-:S02]  /*17e60*/  F2FP.F16.F32.PACK_AB R19, R19, R102 ;  /* 0x000000661313723e */ /* 0x000fc400000000ff */
[----:B------:R-:W-:Y:S01]  /*17e70*/  PLOP3.LUT P0, PT, PT, PT, UP0, 0x80, 0x0 ;  /* 0x000000000000781c */ /* 0x000fe20003f0f008 */
[----:B------:R2:W-:Y:S01]  /*17e80*/  STS [R2+0x2400], R82 ;  /* 0x0024005202007388 */ /* 0x0005e20000000800 */
[----:B------:R-:W-:Y:S02]  /*17e90*/  F2FP.F16.F32.PACK_AB R16, R16, R104 ;  /* 0x000000681010723e */ /* 0x000fe400000000ff */
[----:B------:R-:W-:Y:S01]  /*17ea0*/  F2FP.F16.F32.PACK_AB R14, R14, R106 ;  /* 0x0000006a0e0e723e */ /* 0x000fe200000000ff */
[----:B------:R-:W-:Y:S01]  /*17eb0*/  STS [R3+0x2000], R24 ;  /* 0x0020001803007388 */ /* 0x000fe20000000800 */
[----:B------:R-:W-:Y:S02]  /*17ec0*/  F2FP.F16.F32.PACK_AB R18, R18, R96 ;  /* 0x000000601212723e */ /* 0x000fe400000000ff */
[----:B------:R-:W-:Y:S01]  /*17ed0*/  F2FP.F16.F32.PACK_AB R17, R17, R98 ;  /* 0x000000621111723e */ /* 0x000fe200000000ff */
[----:B------:R3:W-:Y:S01]  /*17ee0*/  STS [R3+0x2400], R94 ;  /* 0x0024005e03007388 */ /* 0x0007e20000000800 */
[----:B------:R-:W-:-:S02]  /*17ef0*/  F2FP.F16.F32.PACK_AB R23, R23, R108 ;  /* 0x0000006c1717723e */ /* 0x000fc400000000ff */
[----:B------:R-:W-:Y:S02]  /*17f00*/  F2FP.F16.F32.PACK_AB R22, R22, R110 ;  /* 0x0000006e1616723e */ /* 0x000fe400000000ff */
[----:B-1----:R-:W-:Y:S02]  /*17f10*/  SEL R4, R0, 0xffffffe0, !P1 ;  /* 0xffffffe000047807 */ /* 0x002fe40004800000 */
[C---:B------:R-:W-:Y:S02]  /*17f20*/  IADD3 R0, R2.reuse, 0x40, RZ ;  /* 0x0000004002007810 */ /* 0x040fe40007ffe0ff */
[CC--:B------:R-:W-:Y:S02]  /*17f30*/  IADD3 R6, R2.reuse, R4.reuse, RZ ;  /* 0x0000000402067210 */ /* 0x0c0fe40007ffe0ff */
[----:B------:R-:W-:Y:S02]  /*17f40*/  IADD3 R5, R3, R4, RZ ;  /* 0x0000000403057210 */ /* 0x000fe40007ffe0ff */
[----:B------:R-:W-:Y:S01]  /*17f50*/  F2FP.F16.F32.PACK_AB R13, R13, R116 ;  /* 0x000000740d0d723e */ /* 0x000fe200000000ff */
[----:B------:R-:W-:Y:S01]  /*17f60*/  STS [R6], R20 ;  /* 0x0000001406007388 */ /* 0x000fe20000000800 */
[----:B------:R-:W-:-:S02]  /*17f70*/  @P2 IADD3 R0, R2, -0x40, RZ ;  /* 0xffffffc002002810 */ /* 0x000fc40007ffe0ff */
[----:B------:R-:W-:Y:S01]  /*17f80*/  F2FP.F16.F32.PACK_AB R12, R12, R118 ;  /* 0x000000760c0c723e */ /* 0x000fe200000000ff */
[----:B------:R-:W-:Y:S01]  /*17f90*/  STS [R6+0x400], R19 ;  /* 0x0004001306007388 */ /* 0x000fe20000000800 */
[----:B------:R-:W-:Y:S02]  /*17fa0*/  F2FP.F16.F32.PACK_AB R9, R9, R120 ;  /* 0x000000780909723e */ /* 0x000fe400000000ff */
[----:B------:R-:W-:Y:S01]  /*17fb0*/  F2FP.F16.F32.PACK_AB R8, R123, R122 ;  /* 0x0000007a7b08723e */ /* 0x000fe200000000ff */
[----:B------:R-:W-:Y:S01]  /*17fc0*/  STS [R5], R16 ;  /* 0x0000001005007388 */ /* 0x000fe20000000800 */
[----:B--2---:R-:W-:Y:S02]  /*17fd0*/  IADD3 R2, R15, R0, RZ ;  /* 0x000000000f027210 */ /* 0x004fe40007ffe0ff */
[----:B------:R-:W-:Y:S01]  /*17fe0*/  F2FP.F16.F32.PACK_AB R11, R11, R112 ;  /* 0x000000700b0b723e */ /* 0x000fe200000000ff */
[----:B------:R1:W-:Y:S01]  /*17ff0*/  STS [R5+0x400], R14 ;  /* 0x0004000e05007388 */ /* 0x0003e20000000800 */
[----:B------:R-:W-:-:S02]  /*18000*/  F2FP.F16.F32.PACK_AB R10, R10, R114 ;  /* 0x000000720a0a723e */ /* 0x000fc400000000ff */
[----:B---3--:R-:W-:Y:S01]  /*18010*/  F2FP.F16.F32.PACK_AB R3, R143, R142 ;  /* 0x0000008e8f03723e */ /* 0x008fe200000000ff */
[----:B------:R-:W-:Y:S04]  /*18020*/  STS [R6+0x2000], R18 ;  /* 0x0020001206007388 */ /* 0x000fe80000000800 */
[----:B------:R2:W-:Y:S04]  /*18030*/  STS [R6+0x2400], R17 ;  /* 0x0024001106007388 */ /* 0x0005e80000000800 */
[----:B------:R-:W-:Y:S04]  /*18040*/  STS [R5+0x2000], R23 ;  /* 0x0020001705007388 */ /* 0x000fe80000000800 */
[----:B------:R3:W-:Y:S04]  /*18050*/  STS [R5+0x2400], R22 ;  /* 0x0024001605007388 */ /* 0x0007e80000000800 */
[----:B------:R4:W-:Y:S04]  /*18060*/  STS [R0], R13 ;  /* 0x0000000d00007388 */ /* 0x0009e80000000800 */
[----:B------:R5:W-:Y:S01]  /*18070*/  STS [R0+0x400], R12 ;  /* 0x0004000c00007388 */ /* 0x000be20000000800 */
[----:B-1----:R-:W-:-:S03]  /*18080*/  F2FP.F16.F32.PACK_AB R14, R137, R136 ;  /* 0x00000088890e723e */ /* 0x002fc600000000ff */
[----:B------:R1:W-:Y:S04]  /*18090*/  STS [R2], R9 ;  /* 0x0000000902007388 */ /* 0x0003e80000000800 */
[----:B------:R1:W-:Y:S01]  /*180a0*/  STS [R2+0x400], R8 ;  /* 0x0004000802007388 */ /* 0x0003e20000000800 */
[----:B--2---:R-:W-:-:S03]  /*180b0*/  F2FP.F16.F32.PACK_AB R6, R131, R130 ;  /* 0x000000828306723e */ /* 0x004fc600000000ff */
[----:B------:R2:W-:Y:S04]  /*180c0*/  STS [R0+0x2000], R11 ;  /* 0x0020000b00007388 */ /* 0x0005e80000000800 */
[----:B------:R2:W-:Y:S01]  /*180d0*/  STS [R0+0x2400], R10 ;  /* 0x0024000a00007388 */ /* 0x0005e20000000800 */
[----:B---3--:R-:W-:Y:S01]  /*180e0*/  F2FP.F16.F32.PACK_AB R5, R141, R140 ;  /* 0x0000008c8d05723e */ /* 0x008fe200000000ff */
[----:B----4-:R-:W-:Y:S01]  /*180f0*/  FMUL.FTZ R13, R7, R139 ;  /* 0x0000008b070d7220 */ /* 0x010fe20000410000 */
[----:B------:R-:W-:Y:S02]  /*18100*/  F2FP.F16.F32.PACK_AB R7, R129, R128 ;  /* 0x000000808107723e */ /* 0x000fe400000000ff */
[----:B-----5:R-:W-:Y:S02]  /*18110*/  IADD3 R12, R4, 0x400, R0 ;  /* 0x00000400040c7810 */ /* 0x020fe40007ffe000 */
[----:B------:R-:W-:-:S02]  /*18120*/  F2FP.F16.F32.PACK_AB R13, R13, R138 ;  /* 0x0000008a0d0d723e */ /* 0x000fc400000000ff */
[----:B-1----:R-:W-:Y:S02]  /*18130*/  F2FP.F16.F32.PACK_AB R9, R133, R132 ;  /* 0x000000848509723e */ /* 0x002fe400000000ff */
[----:B------:R-:W-:Y:S02]  /*18140*/  IADD3 R12, R15, R12, RZ ;  /* 0x0000000c0f0c7210 */ /* 0x000fe40007ffe0ff */
[----:B------:R-:W-:Y:S02]  /*18150*/  F2FP.F16.F32.PACK_AB R8, R135, R134 ;  /* 0x000000868708723e */ /* 0x000fe400000000ff */
[----:B--2---:R-:W-:Y:S02]  /*18160*/  F2FP.F16.F32.PACK_AB R11, R125, R124 ;  /* 0x0000007c7d0b723e */ /* 0x004fe400000000ff */
[----:B------:R-:W-:Y:S01]  /*18170*/  F2FP.F16.F32.PACK_AB R10, R127, R126 ;  /* 0x0000007e7f0a723e */ /* 0x000fe200000000ff */
        /* <DEDUP_REMOVED lines=8> */
.L_x_1438:
[----:B------:R-:W-:Y:S01]  /*18200*/  ULDC.U8 UR4, c[0x0][0x3d9] ;  /* 0x0000f64000047ab9 */ /* 0x000fe20000000000 */
[C---:B------:R-:W-:Y:S01]  /*18210*/  IMAD.IADD R0, R4.reuse, 0x1, R0 ;  /* 0x0000000104007824 */ /* 0x040fe200078e0200 */
[----:B------:R-:W-:Y:S01]  /*18220*/  ISETP.NE.AND P2, PT, RZ, UR4, PT ;  /* 0x00000004ff007c0c */ /* 0x000fe2000bf45270 */
[----:B------:R-:W-:Y:S01]  /*18230*/  IMAD.IADD R4, R4, 0x1, R2 ;  /* 0x0000000104047824 */ /* 0x000fe200078e0202 */
[----:B------:R1:W-:Y:S01]  /*18240*/  STS [R2+0x2000], R11 ;  /* 0x0020000b02007388 */ /* 0x0003e20000000800 */
[----:B------:R-:W-:Y:S02]  /*18250*/  ULDC.U8 UR7, c[0x0][0x3d8] ;  /* 0x0000f60000077ab9 */ /* 0x000fe40000000000 */
[----:B------:R-:W-:Y:S01]  /*18260*/  ISETP.NE.AND P0, PT, RZ, UR7, PT ;  /* 0x00000007ff007c0c */ /* 0x000fe2000bf05270 */
[----:B------:R2:W-:Y:S03]  /*18270*/  STS [R2+0x2400], R10 ;  /* 0x0024000a02007388 */ /* 0x0005e60000000800 */
[----:B------:R-:W-:Y:S01]  /*18280*/  ISETP.EQ.AND P0, PT, RZ, UR4, P0 ;  /* 0x00000004ff007c0c */ /* 0x000fe20008702270 */
[----:B------:R-:W-:Y:S04]  /*18290*/  STS [R0], R9 ;  /* 0x0000000900007388 */ /* 0x000fe80000000800 */
[----:B------:R3:W-:Y:S04]  /*182a0*/  STS [R0+0x400], R8 ;  /* 0x0004000800007388 */ /* 0x0007e80000000800 */
[----:B------:R-:W-:Y:S04]  /*182b0*/  STS [R4], R5 ;  /* 0x0000000504007388 */ /* 0x000fe80000000800 */
[----:B------:R4:W-:Y:S01]  /*182c0*/  STS [R12], R3 ;  /* 0x000000030c007388 */ /* 0x0009e20000000800 */
[----:B------:R-:W-:-:S03]  /*182d0*/  @!P0 PLOP3.LUT P1, PT, PT, PT, PT, 0x8, 0x0 ;  /* 0x000000000000881c */ /* 0x000fc60003f2e170 */
[----:B------:R5:W-:Y:S01]  /*182e0*/  STS [R0+0x2000], R7 ;  /* 0x0020000700007388 */ /* 0x000be20000000800 */
[----:B-1----:R-:W1:Y:S03]  /*182f0*/  @P4 LDC R11, c[0x0][0x2e8] ;  /* 0x0000ba00ff0b4b82 */ /* 0x002e660000000800 */
[----:B------:R-:W-:Y:S04]  /*18300*/  STS [R0+0x2400], R6 ;  /* 0x0024000600007388 */ /* 0x000fe80000000800 */
[----:B------:R5:W-:Y:S01]  /*18310*/  STS [R4+0x2000], R14 ;  /* 0x0020000e04007388 */ /* 0x000be20000000800 */
[----:B--2---:R-:W2:Y:S01]  /*18320*/  @P3 LDC R10, c[0x0][0x2e8] ;  /* 0x0000ba00ff0a3b82 */ /* 0x004ea20000000800 */
[----:B------:R-:W1:Y:S01]  /*18330*/  S2R R16, SR_CTAID.Y ;  /* 0x0000000000107919 */ /* 0x000e620000002600 */
[----:B------:R-:W1:Y:S06]  /*18340*/  S2R R38, SR_CTAID.Z ;  /* 0x0000000000267919 */ /* 0x000e6c0000002700 */
[----:B---3--:R-:W3:Y:S01]  /*18350*/  @P2 LDC R8, c[0x0][0x2c0] ;  /* 0x0000b000ff082b82 */ /* 0x008ee20000000800 */
[----:B------:R-:W1:Y:S01]  /*18360*/  S2R R17, SR_CTAID.X ;  /* 0x0000000000117919 */ /* 0x000e620000002500 */
[----:B------:R-:W1:Y:S06]  /*18370*/  S2R R37, SR_TID.X ;  /* 0x0000000000257919 */ /* 0x000e6c0000002100 */
[----:B----4-:R-:W4:Y:S01]  /*18380*/  @P2 LDC.64 R2, c[0x0][0x2c0] ;  /* 0x0000b000ff022b82 */ /* 0x010f220000000a00 */
[----:B-----5:R1:W1:Y:S01]  /*18390*/  @P4 MUFU.LG2 R7, R27 ;  /* 0x0000001b00074308 */ /* 0x0202620000000c00 */
[----:B------:R1:W-:Y:S01]  /*183a0*/  STS [R12+0x2000], R13 ;  /* 0x0020000d0c007388 */ /* 0x0003e20000000800 */
[----:B------:R-:W-:-:S06]  /*183b0*/  @P2 IMAD.MOV.U32 R4, RZ, RZ, 0x1 ;  /* 0x00000001ff042424 */ /* 0x000fcc00078e00ff */
[----:B------:R1:W1:Y:S01]  /*183c0*/  @P3 MUFU.LG2 R6, R28 ;  /* 0x0000001c00063308 */ /* 0x0002620000000c00 */
[----:B----4-:R-:W-:Y:S01]  /*183d0*/  @P2 IMAD R0, R3, R2, RZ ;  /* 0x0000000203002224 */ /* 0x010fe200078e02ff */
[----:B------:R-:W-:Y:S01]  /*183e0*/  @!P0 CS2R R2, SRZ ;  /* 0x0000000000028805 */ /* 0x000fe2000001ff00 */
[----:B-123--:R-:W-:Y:S06]  /*183f0*/  @!P0 BRA `(.L_x_1439) ;  /* 0x00000000001c8947 */ /* 0x00efec0003800000 */
[----:B------:R-:W1:Y:S01]  /*18400*/  S2UR UR6, SR_CTAID.Y ;  /* 0x00000000000679c3 */ /* 0x000e620000002600 */
[----:B------:R-:W-:Y:S01]  /*18410*/  ULDC UR4, c[0x0][0x2c4] ;  /* 0x0000b10000047ab9 */ /* 0x000fe20000000800 */
[----:B------:R-:W-:Y:S01]  /*18420*/  PLOP3.LUT P1, PT, PT, PT, PT, 0x80, 0x0 ;  /* 0x000000000000781c */ /* 0x000fe20003f2f070 */
[----:B-1----:R-:W-:-:S04]  /*18430*/  @!UP0 UIMAD UR13, UR6, UR4, URZ ;  /* 0x00000004060d82a4 */ /* 0x002fc8000f8e023f */
[----:B------:R-:W-:Y:S02]  /*18440*/  USHF.R.S32.HI UR4, URZ, 0x1f, UR13 ;  /* 0x0000001f3f047899 */ /* 0x000fe4000801140d */
[----:B------:R-:W-:-:S04]  /*18450*/  IMAD.U32 R2, RZ, RZ, UR13 ;  /* 0x0000000dff027e24 */ /* 0x000fc8000f8e00ff */
[----:B------:R-:W-:Y:S02]  /*18460*/  MOV R3, UR4 ;  /* 0x0000000400037c02 */ /* 0x000fe40008000f00 */
.L_x_1439:
[----:B------:R-:W-:Y:S05]  /*18470*/  @P2 BRA `(.L_x_1440) ;  /* 0x0000000000182947 */ /* 0x000fea0003800000 */
[----:B------:R-:W1:Y:S01]  /*18480*/  LDC R0, c[0x0][0x2c4] ;  /* 0x0000b100ff007b82 */ /* 0x000e620000000800 */
[----:B------:R-:W-:Y:S02]  /*18490*/  ISETP.NE.AND P0, PT, RZ, UR7, PT ;  /* 0x00000007ff007c0c */ /* 0x000fe4000bf05270 */
[----:B------:R-:W-:-:S05]  /*184a0*/  MOV R8, 0x1 ;  /* 0x0000000100087802 */ /* 0x000fca0000000f00 */
[----:B------:R-:W2:Y:S08]  /*184b0*/  LDC R4, c[0x0][0x270] ;  /* 0x00009c00ff047b82 */ /* 0x000eb00000000800 */
[----:B-1----:R-:W2:Y:S02]  /*184c0*/  @P0 LDC R0, c[0x0][0x2e4] ;  /* 0x0000b900ff000b82 */ /* 0x002ea40000000800 */
[----:B--2---:R-:W-:-:S07]  /*184d0*/  IMAD R4, R0, R4, RZ ;  /* 0x0000000400047224 */ /* 0x004fce00078e02ff */
.L_x_1440:
[----:B------:R-:W-:Y:S01]  /*184e0*/  BAR.SYNC.DEFER_BLOCKING 0x0 ;  /* 0x0000000000007b1d */ /* 0x000fe20000010000 */
[----:B------:R-:W-:Y:S01]  /*184f0*/  LOP3.LUT R5, R31, 0xffffffe0, RZ, 0xc0, !PT ;  /* 0xffffffe01f057812 */ /* 0x000fe200078ec0ff */
[----:B------:R-:W-:Y:S02]  /*18500*/  IMAD R4, R16, R4, RZ ;  /* 0x0000000410047224 */ /* 0x000fe400078e02ff */
[----:B------:R-:W-:Y:S01]  /*18510*/  @P3 FMUL.FTZ R6, R6, 0.69314718246459960938 ;  /* 0x3f31721806063820 */ /* 0x000fe20000410000 */
[----:B------:R-:W-:Y:S01]  /*18520*/  MOV R28, 0x7f800000 ;  /* 0x7f800000001c7802 */ /* 0x000fe20000000f00 */
[----:B------:R-:W-:Y:S02]  /*18530*/  @P4 FMUL.FTZ R7, R7, 0.69314718246459960938 ;  /* 0x3f31721807074820 */ /* 0x000fe40000410000 */
[----:B------:R-:W1:Y:S01]  /*18540*/  @P6 LDC R15, c[0x0][0x2e8] ;  /* 0x0000ba00ff0f6b82 */ /* 0x000e620000000800 */
[----:B------:R2:W3:Y:S01]  /*18550*/  @P6 MUFU.LG2 R13, R29 ;  /* 0x0000001d000d6308 */ /* 0x0004e20000000c00 */
[----:B------:R-:W-:Y:S01]  /*18560*/  IADD3 R9, -R5, R36, RZ ;  /* 0x0000002405097210 */ /* 0x000fe20007ffe1ff */
[----:B------:R-:W-:Y:S01]  /*18570*/  @P3 FFMA.FTZ R28, R72, R10, R6 ;  /* 0x0000000a481c3223 */ /* 0x000fe20000010006 */
[----:B------:R-:W-:Y:S01]  /*18580*/  SEL R5, R4, RZ, !P1 ;  /* 0x000000ff04057207 */ /* 0x000fe20004800000 */
[----:B------:R-:W-:Y:S01]  /*18590*/  IMAD R4, R17, R8, RZ ;  /* 0x0000000811047224 */ /* 0x000fe200078e02ff */
[----:B------:R-:W-:Y:S01]  /*185a0*/  LOP3.LUT P2, RZ, R9, 0x3, RZ, 0xc0, !PT ;  /* 0x0000000309ff7812 */ /* 0x000fe2000784c0ff */
[----:B------:R-:W-:Y:S01]  /*185b0*/  BSSY B0, `(.L_x_1441) ;  /* 0x0000046000007945 */ /* 0x000fe20003800000 */
[----:B------:R-:W4:Y:S01]  /*185c0*/  @P5 LDC R14, c[0x0][0x2e8] ;  /* 0x0000ba00ff0e5b82 */ /* 0x000f220000000800 */
[----:B------:R-:W5:Y:S01]  /*185d0*/  @P5 MUFU.LG2 R12, R30 ;  /* 0x0000001e000c5308 */ /* 0x000f620000000c00 */
[----:B------:R-:W-:Y:S01]  /*185e0*/  IMAD R0, R38, R0, R5 ;  /* 0x0000000026007224 */ /* 0x000fe200078e0205 */
[----:B------:R-:W-:Y:S01]  /*185f0*/  MOV R27, 0x7f800000 ;  /* 0x7f800000001b7802 */ /* 0x000fe20000000f00 */
[----:B------:R-:W-:-:S02]  /*18600*/  IMAD.SHL.U32 R6, R4, 0x80, RZ ;  /* 0x0000008004067824 */ /* 0x000fc400078e00ff */
[----:B------:R-:W-:Y:S01]  /*18610*/  @P4 FFMA.FTZ R27, R73, R11, R7 ;  /* 0x0000000b491b4223 */ /* 0x000fe20000010007 */
[----:B------:R-:W-:Y:S01]  /*18620*/  IMAD.MOV.U32 R24, RZ, RZ, 0x7f800000 ;  /* 0x7f800000ff187424 */ /* 0x000fe200078e00ff */
[----:B------:R-:W-:Y:S02]  /*18630*/  MOV R25, 0x7f800000 ;  /* 0x7f80000000197802 */ /* 0x000fe40000000f00 */
[----:B------:R-:W-:Y:S01]  /*18640*/  IADD3 R10, P1, P0, R6, R2, R0 ;  /* 0x00000002060a7210 */ /* 0x000fe2000783e000 */
[----:B------:R1:W4:Y:S01]  /*18650*/  LDS.128 R32, [R207+0x3800] ;  /* 0x00380000cf207984 */ /* 0x0003220000000c00 */
[----:B--2---:R-:W-:Y:S01]  /*18660*/  SHF.R.S32.HI R29, RZ, 0x1f, R37 ;  /* 0x0000001fff1d7819 */ /* 0x004fe20000011425 */
[----:B---3--:R-:W-:Y:S01]  /*18670*/  @P6 FMUL.FTZ R5, R13, 0.69314718246459960938 ;  /* 0x3f3172180d056820 */ /* 0x008fe20000410000 */
[----:B------:R-:W-:Y:S02]  /*18680*/  SHF.R.S32.HI R7, RZ, 0x1f, R6 ;  /* 0x0000001fff077819 */ /* 0x000fe40000011406 */
[----:B------:R-:W-:Y:S01]  /*18690*/  LEA.HI R29, R29, R37, RZ, 0x3 ;  /* 0x000000251d1d7211 */ /* 0x000fe200078f18ff */
[----:B-1----:R-:W-:Y:S01]  /*186a0*/  @P6 FFMA.FTZ R24, R71, R15, R5 ;  /* 0x0000000f47186223 */ /* 0x002fe20000010005 */
[----:B------:R-:W-:Y:S01]  /*186b0*/  SHF.R.S32.HI R0, RZ, 0x1f, R0 ;  /* 0x0000001fff007819 */ /* 0x000fe20000011400 */
[----:B-----5:R-:W-:Y:S01]  /*186c0*/  @P5 FMUL.FTZ R4, R12, 0.69314718246459960938 ;  /* 0x3f3172180c045820 */ /* 0x020fe20000410000 */
[----:B------:R-:W-:-:S02]  /*186d0*/  SHF.R.S32.HI R2, RZ, 0x3, R29 ;  /* 0x00000003ff027819 */ /* 0x000fc4000001141d */
[----:B------:R-:W-:Y:S01]  /*186e0*/  IADD3.X R9, R7, R3, R0, P1, P0 ;  /* 0x0000000307097210 */ /* 0x000fe20000fe0400 */
[----:B----4-:R-:W-:Y:S01]  /*186f0*/  @P5 FFMA.FTZ R25, R70, R14, R4 ;  /* 0x0000000e46195223 */ /* 0x010fe20000010004 */
        /* <DEDUP_REMOVED lines=32> */
[C---:B------:R-:W-:Y:S02]  /*18900*/  @!P0 IADD3 R12, P6, R7.reuse, R10, RZ ;  /* 0x0000000a070c8210 */ /* 0x040fe40007fde0ff */
[-C--:B------:R-:W-:Y:S02]  /*18910*/  @!P2 LEA.HI.X.SX32 R0, R0, R9.reuse, 0x1, P5 ;  /* 0x000000090000a211 */ /* 0x080fe400028f0eff */
[-C--:B------:R-:W-:Y:S02]  /*18920*/  @!P1 LEA.HI.X.SX32 R15, R4, R9.reuse, 0x1, P4 ;  /* 0x00000009040f9211 */ /* 0x080fe400020f0eff */
[----:B------:R-:W-:Y:S01]  /*18930*/  @!P0 LEA.HI.X.SX32 R14, R7, R9, 0x1, P6 ;  /* 0x00000009070e8211 */ /* 0x000fe200030f0eff */
[----:B------:R-:W4:Y:S01]  /*18940*/  @!P0 LDC.64 R22, c[0x0][0x2b0] ;  /* 0x0000ac00ff168b82 */ /* 0x000f220000000a00 */
[----:B-1----:R-:W-:-:S04]  /*18950*/  @!P3 LEA R10, P5, R11, R16, 0x2 ;  /* 0x000000100b0ab211 */ /* 0x002fc800078a10ff */
        /* <DEDUP_REMOVED lines=11> */
.L_x_1442:
[----:B------:R-:W-:Y:S05]  /*18a10*/  BSYNC B0 ;  /* 0x0000000000007941 */ /* 0x000fea0003800000 */
.L_x_1441:
[----:B-1----:R-:W2:Y:S01]  /*18a20*/  LDL.LU.64 R6, [R1+0x60] ;  /* 0x0000600001067983 */ /* 0x002ea20000300a00 */
[----:B------:R-:W-:Y:S01]  /*18a30*/  LOP3.LUT R4, R29, 0xfffffff8, RZ, 0xc0, !PT ;  /* 0xfffffff81d047812 */ /* 0x000fe200078ec0ff */
[----:B------:R-:W-:Y:S01]  /*18a40*/  ULDC UR4, c[0x0][0x2d0] ;  /* 0x0000b40000047ab9 */ /* 0x000fe20000000800 */
[C---:B------:R-:W-:Y:S01]  /*18a50*/  VIADD R0, R2.reuse, 0x20 ;  /* 0x0000002002007836 */ /* 0x040fe20000000000 */
[----:B------:R1:W3:Y:S01]  /*18a60*/  LDS.128 R12, [R207] ;  /* 0x00000000cf0c7984 */ /* 0x0002e20000000c00 */
[C---:B------:R-:W-:Y:S01]  /*18a70*/  VIADD R5, R2.reuse, 0x30 ;  /* 0x0000003002057836 */ /* 0x040fe20000000000 */
[----:B------:R-:W-:Y:S01]  /*18a80*/  ULDC.64 UR6, c[0x0][0x2a0] ;  /* 0x0000a80000067ab9 */ /* 0x000fe20000000a00 */
[----:B------:R-:W-:Y:S01]  /*18a90*/  IMAD.IADD R4, R37, 0x1, -R4 ;  /* 0x0000000125047824 */ /* 0x000fe200078e0a04 */
[----:B------:R-:W-:Y:S01]  /*18aa0*/  BSSY B0, `(.L_x_1443) ;  /* 0x0000025000007945 */ /* 0x000fe20003800000 */
[C---:B------:R-:W-:Y:S01]  /*18ab0*/  VIADD R3, R2.reuse, 0x10 ;  /* 0x0000001002037836 */ /* 0x040fe20000000000 */
[C---:B------:R-:W-:Y:S01]  /*18ac0*/  IADD3 R16, R2.reuse, 0x70, RZ ;  /* 0x0000007002107810 */ /* 0x040fe20007ffe0ff */
[----:B------:R-:W-:Y:S01]  /*18ad0*/  VIADD R17, R2, 0x60 ;  /* 0x0000006002117836 */ /* 0x000fe20000000000 */
[----:B--2---:R-:W-:-:S02]  /*18ae0*/  ISETP.GE.AND P0, PT, R6, UR4, PT ;  /* 0x0000000406007c0c */ /* 0x004fc4000bf06270 */
[----:B------:R-:W-:Y:S02]  /*18af0*/  SHF.R.S32.HI R7, RZ, 0x1f, R38 ;  /* 0x0000001fff077819 */ /* 0x000fe40000011426 */
[----:B------:R-:W-:Y:S01]  /*18b00*/  ISETP.GE.OR P3, PT, R0, UR5, P0 ;  /* 0x0000000500007c0c */ /* 0x000fe20008766670 */
[----:B------:R-:W-:Y:S01]  /*18b10*/  IMAD.SHL.U32 R0, R4, 0x8, RZ ;  /* 0x0000000804007824 */ /* 0x000fe200078e00ff */
[----:B------:R-:W-:Y:S02]  /*18b20*/  ISETP.GE.OR P4, PT, R5, UR5, P0 ;  /* 0x0000000505007c0c */ /* 0x000fe40008786670 */
[----:B------:R-:W-:Y:S02]  /*18b30*/  IADD3 R5, R2, 0x40, RZ ;  /* 0x0000004002057810 */ /* 0x000fe40007ffe0ff */
[----:B------:R-:W-:Y:S02]  /*18b40*/  SHF.R.S32.HI R0, RZ, 0x1f, R0 ;  /* 0x0000001fff007819 */ /* 0x000fe40000011400 */
[----:B------:R-:W-:Y:S01]  /*18b50*/  IADD3 R4, P1, R6, UR10, RZ ;  /* 0x0000000a06047c10 */ /* 0x000fe2000ff3e0ff */
[----:B------:R-:W-:Y:S01]  /*18b60*/  IMAD.U32 R6, RZ, RZ, UR14 ;  /* 0x0000000eff067e24 */ /* 0x000fe2000f8e00ff */
[----:B------:R-:W-:-:S02]  /*18b70*/  ISETP.GE.OR P5, PT, R5, UR5, P0 ;  /* 0x0000000505007c0c */ /* 0x000fc400087a6670 */
[----:B------:R-:W-:Y:S01]  /*18b80*/  IADD3.X R5, R0, UR8, RZ, P1, !PT ;  /* 0x0000000800057c10 */ /* 0x000fe20008ffe4ff */
[----:B------:R-:W-:Y:S01]  /*18b90*/  IMAD R0, R7, UR6, RZ ;  /* 0x0000000607007c24 */ /* 0x000fe2000f8e02ff */
[C---:B------:R-:W-:Y:S02]  /*18ba0*/  ISETP.GE.OR P1, PT, R2.reuse, UR5, P0 ;  /* 0x0000000502007c0c */ /* 0x040fe40008726670 */
[----:B------:R-:W-:Y:S01]  /*18bb0*/  ISETP.GE.OR P2, PT, R3, UR5, P0 ;  /* 0x0000000503007c0c */ /* 0x000fe20008746670 */
[----:B------:R-:W-:Y:S02]  /*18bc0*/  VIADD R3, R2, 0x50 ;  /* 0x0000005002037836 */ /* 0x000fe40000000000 */
[C---:B------:R-:W-:Y:S02]  /*18bd0*/  IMAD R0, R38.reuse, UR7, R0 ;  /* 0x0000000726007c24 */ /* 0x040fe4000f8e0200 */
[----:B------:R-:W-:Y:S01]  /*18be0*/  IMAD.WIDE.U32 R10, R38, UR6, R4 ;  /* 0x00000006260a7c25 */ /* 0x000fe2000f8e0004 */
[----:B------:R-:W-:-:S02]  /*18bf0*/  ISETP.GE.OR P6, PT, R3, UR5, P0 ;  /* 0x0000000503007c0c */ /* 0x000fc400087c6670 */
[--C-:B------:R-:W-:Y:S01]  /*18c00*/  SHF.R.S32.HI R3, RZ, 0x1f, R2.reuse ;  /* 0x0000001fff037819 */ /* 0x100fe20000011402 */
[----:B------:R-:W-:Y:S01]  /*18c10*/  IMAD.IADD R9, R0, 0x1, R11 ;  /* 0x0000000100097824 */ /* 0x000fe200078e020b */
[----:B------:R-:W-:Y:S01]  /*18c20*/  P2R R18, PR, RZ, 0x40 ;  /* 0x00000040ff127803 */ /* 0x000fe20000000000 */
[----:B------:R-:W-:Y:S01]  /*18c30*/  IMAD.WIDE R6, R6, 0x80, R2 ;  /* 0x0000008006067825 */ /* 0x000fe200078e0202 */
[----:B-1-3--:R-:W-:Y:S07]  /*18c40*/  @P1 BRA `(.L_x_1444) ;  /* 0x0000000000281947 */ /* 0x00afee0003800000 */
        /* <DEDUP_REMOVED lines=10> */
.L_x_1444:
[----:B------:R-:W-:Y:S05]  /*18cf0*/  BSYNC B0 ;  /* 0x0000000000007941 */ /* 0x000fea0003800000 */
.L_x_1443:
        /* <DEDUP_REMOVED lines=18> */
.L_x_1446:
[----:B------:R-:W-:Y:S05]  /*18e20*/  BSYNC B0 ;  /* 0x0000000000007941 */ /* 0x000fea0003800000 */
.L_x_1445:
        /* <DEDUP_REMOVED lines=16> */
.L_x_1448:
[----:B------:R-:W-:Y:S05]  /*18f30*/  BSYNC B0 ;  /* 0x0000000000007941 */ /* 0x000fea0003800000 */
.L_x_1447:
        /* <DEDUP_REMOVED lines=16> */
.L_x_1450:
[----:B------:R-:W-:Y:S05]  /*19040*/  BSYNC B0 ;  /* 0x0000000000007941 */ /* 0x000fea0003800000 */
.L_x_1449:
        /* <DEDUP_REMOVED lines=16> */
.L_x_1452:
[----:B------:R-:W-:Y:S05]  /*19150*/  BSYNC B0 ;  /* 0x0000000000007941 */ /* 0x000fea0003800000 */
.L_x_1451:
        /* <DEDUP_REMOVED lines=17> */
.L_x_1454:
[----:B------:R-:W-:Y:S05]  /*19270*/  BSYNC B0 ;  /* 0x0000000000007941 */ /* 0x000fea0003800000 */
.L_x_1453:
        /* <DEDUP_REMOVED lines=16> */
.L_x_1456:
[----:B------:R-:W-:Y:S05]  /*19380*/  BSYNC B0 ;  /* 0x0000000000007941 */ /* 0x000fea0003800000 */
.L_x_1455:
        /* <DEDUP_REMOVED lines=15> */
.L_x_1457:
        /* <DEDUP_REMOVED lines=16> */
.L_x_2587:


//--------------------- .text._ZN5flash16flash_fwd_kernelI23Flash_fwd_kernel_traitsILi64ELi128ELi64ELi4ELb0ELb0EN7cutlass6half_tE19Flash_kernel_traitsILi64ELi128ELi64ELi4ES3_EELb1ELb0ELb0ELb0ELb1ELb1ELb0ELb0EEEvNS_16Flash_fwd_paramsE --------------------------
	.section	.text._ZN5flash16flash_fwd_kernelI23Flash_fwd_kernel_traitsILi64ELi128ELi64ELi4ELb0ELb0EN7cutlass6half_tE19Flash_kernel_traitsILi64ELi128ELi64ELi4ES3_EELb1ELb0ELb0ELb0ELb1ELb1ELb0ELb0EEEvNS_16Flash_fwd_paramsE,"ax",@progbits
	.align	128
        .global         _ZN5flash16flash_fwd_kernelI23Flash_fwd_kernel_traitsILi64ELi128ELi64ELi4ELb0ELb0EN7cutlass6half_tE19Flash_kernel_traitsILi64ELi128ELi64ELi4ES3_EELb1ELb0ELb0ELb0ELb1ELb1ELb0ELb0EEEvNS_16Flash_fwd_paramsE
        .type           _ZN5flash16flash_fwd_kernelI23Flash_fwd_kernel_traitsILi64ELi128ELi64ELi4ELb0ELb0EN7cutlass6half_tE19Flash_kernel_traitsILi64ELi128ELi64ELi4ES3_EELb1ELb0ELb0ELb0ELb1ELb1ELb0ELb0EEEvNS_16Flash_fwd_paramsE,@function
        .size           _ZN5flash16flash_fwd_kernelI23Flash_fwd_kernel_traitsILi64ELi128ELi64ELi4ELb0ELb0EN7cutlass6half_tE19Flash_kernel_traitsILi64ELi128ELi64ELi4ES3_EELb1ELb0ELb0ELb0ELb1ELb1ELb0ELb0EEEvNS_16Flash_fwd_paramsE,(.L_x_2588 - _ZN5flash16flash_fwd_kernelI23Flash_fwd_kernel_traitsILi64ELi128ELi64ELi4ELb0ELb0EN7cutlass6half_tE19Flash_kernel_traitsILi64ELi128ELi64ELi4ES3_EELb1ELb0ELb0ELb0ELb1ELb1ELb0ELb0EEEvNS_16Flash_fwd_paramsE)
        .other          _ZN5flash16flash_fwd_kernelI23Flash_fwd_kernel_traitsILi64ELi128ELi64ELi4ELb0ELb0EN7cutlass6half_tE19Flash_kernel_traitsILi64ELi128ELi64ELi4ES3_EELb1ELb0ELb0ELb0ELb1ELb1ELb0ELb0EEEvNS_16Flash_fwd_paramsE,@"STO_CUDA_ENTRY STV_DEFAULT"
_ZN5flash16flash_fwd_kernelI23Flash_fwd_kernel_traitsILi64ELi128ELi64ELi4ELb0ELb0EN7cutlass6half_tE19Flash_kernel_traitsILi64ELi128ELi64ELi4ES3_EELb1ELb0ELb0ELb0ELb1ELb1ELb0ELb0EEEvNS_16Flash_fwd_paramsE:
.text._ZN5flash16flash_fwd_kernelI23Flash_fwd_kernel_traitsILi64ELi128ELi64ELi4ELb0ELb0EN7cutlass6half_tE19Flash_kernel_traitsILi64ELi128ELi64ELi4ES3_EELb1ELb0ELb0ELb0ELb1ELb1ELb0ELb0EEEvNS_16Flash_fwd_paramsE:
[----:B------:R-:W-:Y:S08]  /*0000*/  LDC R1, c[0x0][0x28] ;  /* 0x00000a00ff017b82 */ /* 0x000ff00000000800 */
[----:B------:R-:W1:Y:S01]  /*0010*/  LDC R122, c[0x0][0x3a8] ;  /* 0x0000ea00ff7a7b82 */ /* 0x000e620000000800 */
[----:B------:R-:W-:Y:S01]  /*0020*/  ULDC.U8 UR4, c[0x0][0x3b4] ;  /* 0x0000ed0000047ab9 */ /* 0x000fe20000000000 */
[----:B------:R-:W-:Y:S01]  /*0030*/  ULDC.64 UR16, c[0x0][0x208] ;  /* 0x0000820000107ab9 */ /* 0x000fe20000000a00 */
[----:B------:R-:W-:-:S05]  /*0040*/  ISETP.NE.AND P2, PT, RZ, UR4, PT ;  /* 0x00000004ff007c0c */ /* 0x000fca000bf45270 */
[----:B------:R-:W2:Y:S01]  /*0050*/  LDC R119, c[0x0][0x3ac] ;  /* 0x0000eb00ff777b82 */ /* 0x000ea20000000800 */
[----:B------:R-:W-:Y:S02]  /*0060*/  ULDC.64 UR4, c[0x0][0x3a0] ;  /* 0x0000e80000047ab9 */ /* 0x000fe40000000a00 */
[----:B------:R-:W-:Y:S01]  /*0070*/  IMAD.U32 R206, RZ, RZ, UR4 ;  /* 0x00000004ffce7e24 */ /* 0x000fe2000f8e00ff */
[----:B------:R-:W3:Y:S01]  /*0080*/  S2R R120, SR_CTAID.X ;  /* 0x0000000000787919 */ /* 0x000ee20000002500 */
[----:B------:R-:W-:Y:S01]  /*0090*/  IMAD.U32 R207, RZ, RZ, UR5 ;  /* 0x00000005ffcf7e24 */ /* 0x000fe2000f8e00ff */
[----:B------:R-:W-:Y:S02]  /*00a0*/  ULDC UR4, c[0x0][0x2c4] ;  /* 0x0000b10000047ab9 */ /* 0x000fe40000000800 */
[----:B------:R-:W4:Y:S03]  /*00b0*/  LDC.64 R2, c[0x0][0x300] ;  /* 0x0000c000ff027b82 */ /* 0x000f260000000a00 */
[----:B------:R-:W3:Y:S01]  /*00c0*/  @P2 LDG.E.64 R206, desc[UR16][R206.64] ;  /* 0x00000010cece2981 */ /* 0x000ee2000c1e1b00 */
[----:B-1----:R-:W-:-:S05]  /*00d0*/  @P2 IMAD.MOV.U32 R118, RZ, RZ, R122 ;  /* 0x000000ffff762224 */ /* 0x002fca00078e007a */
[----:B--2---:R-:W2:Y:S01]  /*00e0*/  @P2 LDG.E.64 R4, desc[UR16][R118.64] ;  /* 0x0000001076042981 */ /* 0x004ea2000c1e1b00 */
[----:B------:R-:W3:Y:S01]  /*00f0*/  S2R R124, SR_CTAID.Y ;  /* 0x00000000007c7919 */ /* 0x000ee20000002600 */
[----:B----4-:R-:W-:Y:S01]  /*0100*/  ISETP.NE.U32.AND P1, PT, R2, RZ, PT ;  /* 0x000000ff0200720c */ /* 0x010fe20003f25070 */
[----:B------:R-:W3:Y:S03]  /*0110*/  S2R R125, SR_CTAID.Z ;  /* 0x00000000007d7919 */ /* 0x000ee60000002700 */
[----:B------:R-:W-:Y:S01]  /*0120*/  ISETP.NE.AND.EX P1, PT, R3, RZ, PT, P1 ;  /* 0x000000ff0300720c */ /* 0x000fe20003f25310 */
[----:B------:R-:W1:Y:S01]  /*0130*/  S2R R123, SR_TID.X ;  /* 0x00000000007b7919 */ /* 0x000e620000002100 */
[----:B------:R-:W4:Y:S11]  /*0140*/  LDC.64 R2, c[0x0][0x308] ;  /* 0x0000c200ff027b82 */ /* 0x000f360000000a00 */
[----:B------:R-:W1:Y:S01]  /*0150*/  @P1 LDC.64 R6, c[0x0][0x300] ;  /* 0x0000c000ff061b82 */ /* 0x000e620000000a00 */
[----:B----4-:R-:W-:-:S02]  /*0160*/  ISETP.NE.U32.AND P3, PT, R2, RZ, PT ;  /* 0x000000ff0200720c */ /* 0x010fc40003f65070 */
[----:B---3--:R-:W-:Y:S02]  /*0170*/  LOP3.LUT R0, R125, R120, R124, 0xfe, !PT ;  /* 0x000000787d007212 */ /* 0x008fe400078efe7c */
[----:B------:R-:W-:Y:S02]  /*0180*/  ISETP.NE.AND.EX P3, PT, R3, RZ, PT, P3 ;  /* 0x000000ff0300720c */ /* 0x000fe40003f65330 */
[----:B-1----:R-:W-:Y:S02]  /*0190*/  LOP3.LUT P4, RZ, R0, R123, RZ, 0xfc, !PT ;  /* 0x0000007b00ff7212 */ /* 0x002fe4000788fcff */
[----:B------:R-:W2:Y:S09]  /*01a0*/  @P2 LDC R0, c[0x0][0x3b0] ;  /* 0x0000ec00ff002b82 */ /* 0x000eb20000000800 */
[----:B------:R-:W1:Y:S08]  /*01b0*/  @P3 LDC.64 R2, c[0x0][0x308] ;  /* 0x0000c200ff023b82 */ /* 0x000e700000000a00 */
[----:B------:R-:W3:Y:S01]  /*01c0*/  @!P4 LDC.64 R8, c[0x0][0x3b8] ;  /* 0x0000ee00ff08cb82 */ /* 0x000ee20000000a00 */
[----:B------:R-:W-:-:S02]  /*01d0*/  IMAD.MOV.U32 R15, RZ, RZ, RZ ;  /* 0x000000ffff0f7224 */ /* 0x000fc400078e00ff */
[----:B------:R-:W-:-:S04]  /*01e0*/  @P1 IMAD.WIDE R6, R124, 0x4, R6 ;  /* 0x000000047c061825 */ /* 0x000fc800078e0206 */
[----:B-1----:R-:W-:Y:S01]  /*01f0*/  @P3 IMAD.WIDE R2, R124, 0x4, R2 ;  /* 0x000000047c023825 */ /* 0x002fe200078e0202 */
[----:B---3--:R1:W-:Y:S01]  /*0200*/  @!P4 STG.E.64 desc[UR16][R8.64], R206 ;  /* 0x000000ce0800c986 */ /* 0x0083e2000c101b10 */
[----:B--2---:R-:W-:-:S05]  /*0210*/  @P2 IADD3 R122, P0, R4, R0, RZ ;  /* 0x00000000047a2210 */ /* 0x004fca0007f1e0ff */
[----:B------:R-:W-:Y:S02]  /*0220*/  @P2 IMAD.X R119, RZ, RZ, R5, P0 ;  /* 0x000000ffff772224 */ /* 0x000fe400000e0605 */
[----:B------:R-:W-:-:S05]  /*0230*/  @!P4 IMAD.MOV.U32 R118, RZ, RZ, R122 ;  /* 0x000000ffff76c224 */ /* 0x000fca00078e007a */
[----:B------:R1:W-:Y:S04]  /*0240*/  @!P4 STG.E.64 desc[UR16][R8.64+0x8], R118 ;  /* 0x000008760800c986 */ /* 0x0003e8000c101b10 */
[----:B------:R1:W5:Y:S04]  /*0250*/  @P1 LDG.E R15, desc[UR16][R6.64] ;  /* 0x00000010060f1981 */ /* 0x000368000c1e1900 */
[----:B------:R1:W5:Y:S01]  /*0260*/  @P3 LDG.E R116, desc[UR16][R2.64] ;  /* 0x0000001002743981 */ /* 0x000362000c1e1900 */
[----:B------:R-:W-:-:S05]  /*0270*/  IMAD.SHL.U32 R0, R120, 0x80, RZ ;  /* 0x0000008078007824 */ /* 0x000fca00078e00ff */
[----:B------:R-:W-:-:S13]  /*0280*/  ISETP.GE.AND P0, PT, R0, UR4, PT ;  /* 0x0000000400007c0c */ /* 0x000fda000bf06270 */
[----:B------:R-:W-:Y:S05]  /*0290*/  @P0 EXIT ;  /* 0x000000000000094d */ /* 0x000fea0003800000 */
[----:B------:R-:W2:Y:S01]  /*02a0*/  LDC R12, c[0x0][0x278] ;  /* 0x00009e00ff0c7b82 */ /* 0x000ea20000000800 */
[----:B------:R-:W-:Y:S01]  /*02b0*/  SHF.R.S32.HI R126, RZ, 0x1f, R123 ;  /* 0x0000001fff7e7819 */ /* 0x000fe2000001147b */
[----:B------:R-:W-:Y:S01]  /*02c0*/  ULDC.64 UR4, c[0x0][0x228] ;  /* 0x00008a0000047ab9 */ /* 0x000fe20000000a00 */
[----:B-1----:R-:W-:Y:S01]  /*02d0*/  SHF.R.S32.HI R9, RZ, 0x1f, R124 ;  /* 0x0000001fff097819 */ /* 0x002fe2000001147c */
[----:B------:R-:W-:Y:S01]  /*02e0*/  ULDC.64 UR6, c[0x0][0x240] ;  /* 0x0000900000067ab9 */ /* 0x000fe20000000a00 */
[-C--:B------:R-:W-:Y:S01]  /*02f0*/  LEA.HI R8, R126, R123.reuse, RZ, 0x3 ;  /* 0x0000007b7e087211 */ /* 0x080fe200078f18ff */
[----:B------:R-:W-:Y:S01]  /*0300*/  ULDC.64 UR8, c[0x0][0x210] ;  /* 0x0000840000087ab9 */ /* 0x000fe20000000a00 */
[----:B------:R-:W-:Y:S01]  /*0310*/  SHF.R.S32.HI R16, RZ, 0x1f, R125 ;  /* 0x0000001fff107819 */ /* 0x000fe2000001147d */
[----:B------:R-:W-:Y:S01]  /*0320*/  IMAD R5, R9, UR4, RZ ;  /* 0x0000000409057c24 */ /* 0x000fe2000f8e02ff */
[----:B------:R-:W-:Y:S01]  /*0330*/  LOP3.LUT R92, R8, 0xfffffff8, RZ, 0xc0, !PT ;  /* 0xfffffff8085c7812 */ /* 0x000fe200078ec0ff */
[----:B------:R-:W1:Y:S01]  /*0340*/  S2UR UR10, SR_CgaCtaId ;  /* 0x00000000000a79c3 */ /* 0x000e620000008800 */
[----:B------:R-:W-:Y:S01]  /*0350*/  SHF.R.S32.HI R10, RZ, 0x3, R8 ;  /* 0x00000003ff0a7819 */ /* 0x000fe20000011408 */
[----:B------:R-:W-:Y:S01]  /*0360*/  IMAD R20, R124, UR5, R5 ;  /* 0x000000057c147c24 */ /* 0x000fe2000f8e0205 */
[-C--:B------:R-:W-:Y:S01]  /*0370*/  LEA.HI R2, R126, R123.reuse, RZ, 0x4 ;  /* 0x0000007b7e027211 */ /* 0x080fe200078f20ff */
[----:B------:R-:W-:Y:S01]  /*0380*/  IMAD.IADD R92, R123, 0x1, -R92 ;  /* 0x000000017b5c7824 */ /* 0x000fe200078e0a5c */
[----:B------:R-:W-:Y:S01]  /*0390*/  SHF.R.S32.HI R11, RZ, 0x1f, R10 ;  /* 0x0000001fff0b7819 */ /* 0x000fe2000001140a */
[----:B------:R-:W-:Y:S01]  /*03a0*/  IMAD.SHL.U32 R187, R10, 0x40, RZ ;  /* 0x000000400abb7824 */ /* 0x000fe200078e00ff */
[----:B------:R-:W-:Y:S01]  /*03b0*/  LEA.HI R6, R126, R123, RZ, 0x6 ;  /* 0x0000007b7e067211 */ /* 0x000fe200078f30ff */
[----:B------:R-:W-:Y:S01]  /*03c0*/  IMAD.SHL.U32 R22, R92, 0x8, RZ ;  /* 0x000000085c167824 */ /* 0x000fe200078e00ff */
[----:B------:R-:W-:Y:S01]  /*03d0*/  SHF.R.S32.HI R3, RZ, 0x4, R2 ;  /* 0x00000004ff037819 */ /* 0x000fe20000011402 */
[----:B------:R-:W-:Y:S01]  /*03e0*/  USHF.L.U32 UR13, UR6, 0x5, URZ ;  /* 0x00000005060d7899 */ /* 0x000fe2000800063f */
[----:B------:R-:W-:Y:S01]  /*03f0*/  LOP3.LUT R187, R187, 0x1c0, RZ, 0xc0, !PT ;  /* 0x000001c0bbbb7812 */ /* 0x000fe200078ec0ff */
[----:B------:R-:W-:Y:S01]  /*0400*/  IMAD.SHL.U32 R6, R6, 0x8, RZ ;  /* 0x0000000806067824 */ /* 0x000fe200078e00ff */
[--C-:B------:R-:W-:Y:S01]  /*0410*/  SHF.R.S32.HI R23, RZ, 0x1f, R22.reuse ;  /* 0x0000001fff177819 */ /* 0x100fe20000011416 */
[----:B-----5:R-:W-:Y:S01]  /*0420*/  @P3 IMAD.IADD R116, R116, 0x1, -R15 ;  /* 0x0000000174743824 */ /* 0x020fe200078e0a0f */
[----:B--2---:R-:W-:Y:S01]  /*0430*/  IABS R14, R12 ;  /* 0x0000000c000e7213 */ /* 0x004fe20000000000 */
[----:B------:R-:W-:Y:S01]  /*0440*/  VIADD R141, R207, 0xbb67ae85 ;  /* 0xbb67ae85cf8d7836 */ /* 0x000fe20000000000 */
[--C-:B------:R-:W-:Y:S01]  /*0450*/  LOP3.LUT R4, R187, 0x38, R22.reuse, 0xf8, !PT ;  /* 0x00000038bb047812 */ /* 0x100fe200078ef816 */
[----:B------:R-:W-:Y:S01]  /*0460*/  IMAD.WIDE.U32 R18, R124, UR4, R22 ;  /* 0x000000047c127c25 */ /* 0x000fe2000f8e0016 */
[----:B------:R-:W2:Y:S01]  /*0470*/  I2F.RP R7, R14 ;  /* 0x0000000e00077306 */ /* 0x000ea20000209400 */
[----:B------:R-:W-:Y:S01]  /*0480*/  ULDC.64 UR4, c[0x0][0x258] ;  /* 0x0000960000047ab9 */ /* 0x000fe20000000a00 */
[----:B------:R-:W-:Y:S01]  /*0490*/  SHF.R.U32.HI R187, RZ, 0x3, R187 ;  /* 0x00000003ffbb7819 */ /* 0x000fe200000116bb */
[----:B------:R-:W-:Y:S01]  /*04a0*/  IMAD.IADD R21, R19, 0x1, R20 ;  /* 0x0000000113157824 */ /* 0x000fe200078e0214 */
[----:B------:R-:W-:Y:S01]  /*04b0*/  LEA.HI R0, R2, R3, RZ, 0x1 ;  /* 0x0000000302007211 */ /* 0x000fe200078f08ff */
[----:B------:R-:W-:Y:S01]  /*04c0*/  IMAD.MOV.U32 R20, RZ, RZ, R18 ;  /* 0x000000ffff147224 */ /* 0x000fe200078e0012 */
[----:B------:R-:W-:Y:S01]  /*04d0*/  LOP3.LUT R187, R4, R187, RZ, 0x3c, !PT ;  /* 0x000000bb04bb7212 */ /* 0x000fe200078e3cff */
[----:B------:R-:W-:Y:S01]  /*04e0*/  IMAD R16, R16, UR4, RZ ;  /* 0x0000000410107c24 */ /* 0x000fe2000f8e02ff */
[----:B------:R-:W-:Y:S01]  /*04f0*/  LOP3.LUT R2, R2, 0xfffffff0, RZ, 0xc0, !PT ;  /* 0xfffffff002027812 */ /* 0x000fe200078ec0ff */
[----:B------:R-:W-:Y:S01]  /*0500*/  IMAD.WIDE.U32 R20, R125, UR4, R20 ;  /* 0x000000047d147c25 */ /* 0x000fe2000f8e0014 */
[----:B------:R-:W-:Y:S01]  /*0510*/  USHF.L.U64.HI UR4, UR6, 0x5, UR7 ;  /* 0x0000000506047899 */ /* 0x000fe20008010207 */
[----:B------:R-:W-:-:S02]  /*0520*/  LOP3.LUT R187, R187, 0x7ffffe00, R6, 0xf8, !PT ;  /* 0x7ffffe00bbbb7812 */ /* 0x000fc400078ef806 */
[----:B------:R-:W-:Y:S01]  /*0530*/  IMAD R16, R125, UR5, R16 ;  /* 0x000000057d107c24 */ /* 0x000fe2000f8e0210 */
[----:B------:R-:W-:Y:S01]  /*0540*/  UMOV UR5, 0x400 ;  /* 0x0000040000057882 */ /* 0x000fe20000000000 */
[----:B--2---:R-:W2:Y:S01]  /*0550*/  MUFU.RCP R7, R7 ;  /* 0x0000000700077308 */ /* 0x004ea20000001000 */
[----:B------:R-:W-:Y:S01]  /*0560*/  IMAD.WIDE R18, R120, 0x80, R10 ;  /* 0x0000008078127825 */ /* 0x000fe200078e020a */
[----:B-1----:R-:W-:Y:S01]  /*0570*/  ULEA UR5, UR10, UR5, 0x18 ;  /* 0x000000050a057291 */ /* 0x002fe2000f8ec03f */
[----:B------:R-:W-:Y:S02]  /*0580*/  LOP3.LUT R0, R0, 0xfffffffe, RZ, 0xc0, !PT ;  /* 0xfffffffe00007812 */ /* 0x000fe400078ec0ff */
[----:B------:R-:W-:Y:S01]  /*0590*/  IMAD.IADD R17, R21, 0x1, R16 ;  /* 0x0000000115117824 */ /* 0x000fe200078e0210 */
[----:B------:R-:W-:Y:S01]  /*05a0*/  ULDC.64 UR10, c[0x0][0x250] ;  /* 0x00009400000a7ab9 */ /* 0x000fe20000000a00 */
[----:B------:R-:W-:Y:S01]  /*05b0*/  IMAD R4, R19, UR6, RZ ;  /* 0x0000000613047c24 */ /* 0x000fe2000f8e02ff */
[----:B------:R-:W-:Y:S01]  /*05c0*/  LEA R187, R187, UR5, 0x1 ;  /* 0x00000005bbbb7c11 */ /* 0x000fe2000f8e08ff */
[----:B------:R-:W-:Y:S01]  /*05d0*/  IMAD.MOV.U32 R16, RZ, RZ, R20 ;  /* 0x000000ffff107224 */ /* 0x000fe200078e0014 */
[----:B------:R-:W-:Y:S01]  /*05e0*/  USHF.L.U32 UR20, UR10, 0x5, URZ ;  /* 0x000000050a147899 */ /* 0x000fe2000800063f */
[----:B------:R-:W-:Y:S01]  /*05f0*/  IMAD R4, R18, UR7, R4 ;  /* 0x0000000712047c24 */ /* 0x000fe2000f8e0204 */
[----:B------:R-:W-:Y:S01]  /*0600*/  LEA.HI R126, R126, R123, RZ, 0x5 ;  /* 0x0000007b7e7e7211 */ /* 0x000fe200078f28ff */
[----:B------:R-:W-:Y:S01]  /*0610*/  IMAD.WIDE.U32 R16, R18, UR6, R16 ;  /* 0x0000000612107c25 */ /* 0x000fe2000f8e0010 */
[----:B------:R-:W-:Y:S01]  /*0620*/  ULDC.64 UR6, c[0x0][0x230] ;  /* 0x00008c0000067ab9 */ /* 0x000fe20000000a00 */
[----:B------:R-:W-:Y:S01]  /*0630*/  USHF.L.U64.HI UR19, UR10, 0x5, UR11 ;  /* 0x000000050a137899 */ /* 0x000fe2000801020b */
[----:B------:R-:W-:Y:S01]  /*0640*/  SHF.R.S32.HI R121, RZ, 0x5, R126 ;  /* 0x00000005ff797819 */ /* 0x000fe2000001147e */
[----:B--2---:R-:W-:Y:S01]  /*0650*/  VIADD R7, R7, 0xffffffe ;  /* 0x0ffffffe07077836 */ /* 0x004fe20000000000 */
[----:B------:R-:W-:Y:S01]  /*0660*/  LEA R20, P0, R16, UR8, 0x1 ;  /* 0x0000000810147c11 */ /* 0x000fe2000f8008ff */
[----:B------:R-:W-:Y:S01]  /*0670*/  IMAD.IADD R4, R17, 0x1, R4 ;  /* 0x0000000111047824 */ /* 0x000fe200078e0204 */
[----:B------:R-:W-:Y:S01]  /*0680*/  LOP3.LUT R204, R126, 0xffffffe0, RZ, 0xc0, !PT ;  /* 0xffffffe07ecc7812 */ /* 0x000fe200078ec0ff */
[----:B------:R-:W-:-:S02]  /*0690*/  IMAD.IADD R5, R123, 0x1, -R2 ;  /* 0x000000017b057824 */ /* 0x000fc400078e0a02 */
[----:B------:R-:W1:Y:S01]  /*06a0*/  F2I.FTZ.U32.TRUNC.NTZ R7, R7 ;  /* 0x0000000700077305 */ /* 0x000e62000021f000 */
[----:B------:R-:W-:Y:S01]  /*06b0*/  LEA.HI.X R21, R16, UR9, R4, 0x1, P0 ;  /* 0x0000000910157c11 */ /* 0x000fe200080f0c04 */
[----:B------:R-:W-:Y:S01]  /*06c0*/  IMAD.MOV.U32 R6, RZ, RZ, RZ ;  /* 0x000000ffff067224 */ /* 0x000fe200078e00ff */
[----:B------:R-:W-:Y:S01]  /*06d0*/  IADD3 R18, P0, R20, UR13, RZ ;  /* 0x0000000d14127c10 */ /* 0x000fe2000ff1e0ff */
[----:B------:R-:W-:Y:S01]  /*06e0*/  IMAD.IADD R0, R3, 0x1, -R0 ;  /* 0x0000000103007824 */ /* 0x000fe200078e0a00 */
[----:B------:R-:W-:Y:S01]  /*06f0*/  SHF.R.S32.HI R2, RZ, 0x1f, R5 ;  /* 0x0000001fff027819 */ /* 0x000fe20000011405 */
[----:B------:R-:W-:Y:S01]  /*0700*/  @!PT LDS RZ, [RZ] ;  /* 0x00000000fffff984 */ /* 0x000fe20000000800 */
[----:B------:R-:W-:Y:S01]  /*0710*/  @!PT LDS RZ, [RZ] ;  /* 0x00000000fffff984 */ /* 0x000fe20000000800 */
[----:B------:R-:W-:Y:S01]  /*0720*/  @!PT LDS RZ, [RZ] ;  /* 0x00000000fffff984 */ /* 0x000fe20000000800 */
[----:B------:R2:W-:Y:S01]  /*0730*/  LDGSTS.E.BYPASS.LTC128B.128 [R187], desc[UR16][R20.64] ;  /* 0x0000000014bb7fae */ /* 0x0005e2000b901d50 */
[----:B------:R-:W-:Y:S01]  /*0740*/  IADD3.X R19, R21, UR4, RZ, P0, !PT ;  /* 0x0000000415137c10 */ /* 0x000fe200087fe4ff */
[----:B------:R-:W-:Y:S01]  /*0750*/  ULDC.64 UR8, c[0x0][0x248] ;  /* 0x0000920000087ab9 */ /* 0x000fe20000000a00 */
[----:B------:R-:W-:Y:S01]  /*0760*/  IABS R4, R125 ;  /* 0x0000007d00047213 */ /* 0x000fe20000000000 */
[----:B------:R-:W-:Y:S01]  /*0770*/  USHF.L.U64.HI UR12, UR8, 0x6, UR9 ;  /* 0x00000006080c7899 */ /* 0x000fe20008010209 */
[----:B------:R-:W-:Y:S01]  /*0780*/  IADD3 R16, P0, R18, UR13, RZ ;  /* 0x0000000d12107c10 */ /* 0x000fe2000ff1e0ff */
[----:B------:R3:W-:Y:S01]  /*0790*/  LDGSTS.E.BYPASS.LTC128B.128 [R187+0x800], desc[UR16][R18.64] ;  /* 0x0080000012bb7fae */ /* 0x0007e2000b901d50 */
[----:B------:R-:W-:Y:S01]  /*07a0*/  LEA.HI R3, R2, R5, RZ, 0x3 ;  /* 0x0000000502037211 */ /* 0x000fe200078f18ff */
[----:B------:R-:W-:Y:S01]  /*07b0*/  USHF.L.U32 UR18, UR8, 0x6, URZ ;  /* 0x0000000608127899 */ /* 0x000fe2000800063f */
[--C-:B-1----:R-:W-:Y:S01]  /*07c0*/  IMAD.MOV R13, RZ, RZ, -R7.reuse ;  /* 0x000000ffff0d7224 */ /* 0x102fe200078e0a07 */
[----:B------:R-:W-:Y:S01]  /*07d0*/  IADD3.X R17, R19, UR4, RZ, P0, !PT ;  /* 0x0000000413117c10 */ /* 0x000fe200087fe4ff */
[----:B------:R-:W-:Y:S01]  /*07e0*/  USHF.L.U32 UR15, UR8, 0x5, URZ ;  /* 0x00000005080f7899 */ /* 0x000fe2000800063f */
[----:B------:R-:W-:Y:S01]  /*07f0*/  IADD3 R28, P0, R16, UR13, RZ ;  /* 0x0000000d101c7c10 */ /* 0x000fe2000ff1e0ff */
[----:B------:R-:W-:Y:S01]  /*0800*/  IMAD R13, R13, R14, RZ ;  /* 0x0000000e0d0d7224 */ /* 0x000fe200078e02ff */
[----:B------:R-:W-:Y:S01]  /*0810*/  LOP3.LUT R2, R3, 0xfffffff8, RZ, 0xc0, !PT ;  /* 0xfffffff803027812 */ /* 0x000fe200078ec0ff */
[----:B------:R1:W-:Y:S01]  /*0820*/  LDGSTS.E.BYPASS.LTC128B.128 [R187+0x1000], desc[UR16][R16.64] ;  /* 0x0100000010bb7fae */ /* 0x0003e2000b901d50 */
[----:B------:R-:W-:Y:S01]  /*0830*/  IADD3.X R29, R17, UR4, RZ, P0, !PT ;  /* 0x00000004111d7c10 */ /* 0x000fe200087fe4ff */
[----:B------:R-:W-:Y:S01]  /*0840*/  IMAD.HI.U32 R13, R7, R13, R6 ;  /* 0x0000000d070d7227 */ /* 0x000fe200078e0006 */
[----:B------:R-:W-:Y:S01]  /*0850*/  IADD3 R24, P0, R28, UR13, RZ ;  /* 0x0000000d1c187c10 */ /* 0x000fe2000ff1e0ff */
[----:B------:R-:W4:Y:S01]  /*0860*/  @!P3 LDC.64 R6, c[0x0][0x318] ;  /* 0x0000c600ff06bb82 */ /* 0x000f220000000a00 */
[----:B------:R-:W-:Y:S01]  /*0870*/  USHF.L.U64.HI UR14, UR8, 0x5, UR9 ;  /* 0x00000005080e7899 */ /* 0x000fe20008010209 */
[----:B------:R-:W-:Y:S01]  /*0880*/  IMAD.IADD R2, R5, 0x1, -R2 ;  /* 0x0000000105027824 */ /* 0x000fe200078e0a02 */
[----:B------:R-:W-:Y:S01]  /*0890*/  IADD3.X R25, R29, UR4, RZ, P0, !PT ;  /* 0x000000041d197c10 */ /* 0x000fe200087fe4ff */
[----:B------:R-:W-:Y:S01]  /*08a0*/  IMAD.HI.U32 R13, R13, R4, RZ ;  /* 0x000000040d0d7227 */ /* 0x000fe200078e00ff */
[----:B------:R-:W-:Y:S01]  /*08b0*/  IADD3 R26, P1, R24, UR13, RZ ;  /* 0x0000000d181a7c10 */ /* 0x000fe2000ff3e0ff */
[----:B------:R-:W-:Y:S02]  /*08c0*/  LDGSTS.E.BYPASS.LTC128B.128 [R187+0x1800], desc[UR16][R28.64] ;  /* 0x018000001cbb7fae */ /* 0x000fe4000b901d50 */
[----:B--2---:R-:W-:Y:S01]  /*08d0*/  IMAD.MOV R21, RZ, RZ, -R13 ;  /* 0x000000ffff157224 */ /* 0x004fe200078e0a0d */
[----:B------:R-:W-:Y:S01]  /*08e0*/  IADD3.X R27, R25, UR4, RZ, P1, !PT ;  /* 0x00000004191b7c10 */ /* 0x000fe20008ffe4ff */
[----:B------:R2:W-:Y:S01]  /*08f0*/  LDGSTS.E.BYPASS.LTC128B.128 [R187+0x2000], desc[UR16][R24.64] ;  /* 0x0200000018bb7fae */ /* 0x0005e2000b901d50 */
[----:B------:R-:W-:-:S02]  /*0900*/  IMAD.SHL.U32 R117, R2, 0x40, RZ ;  /* 0x0000004002757824 */ /* 0x000fc400078e00ff */
[----:B------:R-:W-:Y:S01]  /*0910*/  IMAD R21, R14, R21, R4 ;  /* 0x000000150e157224 */ /* 0x000fe200078e0204 */
[----:B---3--:R-:W-:Y:S01]  /*0920*/  IADD3 R19, P0, R10, R15, RZ ;  /* 0x0000000f0a137210 */ /* 0x008fe20007f1e0ff */
[----:B------:R-:W3:Y:S01]  /*0930*/  @!P3 LDC.64 R4, c[0x0][0x2c8] ;  /* 0x0000b200ff04bb82 */ /* 0x000ee20000000a00 */
[----:B------:R-:W-:Y:S01]  /*0940*/  IADD3 R10, P2, R26, UR13, RZ ;  /* 0x0000000d1a0a7c10 */ /* 0x000fe2000ff5e0ff */
[----:B------:R-:W-:Y:S01]  /*0950*/  LDGSTS.E.BYPASS.LTC128B.128 [R187+0x2800], desc[UR16][R26.64] ;  /* 0x028000001abb7fae */ /* 0x000fe2000b901d50 */
[----:B------:R-:W-:Y:S01]  /*0960*/  ISETP.GT.U32.AND P1, PT, R14, R21, PT ;  /* 0x000000150e00720c */ /* 0x000fe20003f24070 */
[----:B------:R-:W-:Y:S01]  /*0970*/  IMAD.SHL.U32 R118, R3, 0x40, RZ ;  /* 0x0000004003767824 */ /* 0x000fe200078e00ff */
[----:B------:R-:W-:Y:S01]  /*0980*/  LOP3.LUT R117, R117, 0x1c0, RZ, 0xc0, !PT ;  /* 0x000001c075757812 */ /* 0x000fe200078ec0ff */
[----:B------:R-:W-:Y:S01]  /*0990*/  IMAD.IADD R204, R123, 0x1, -R204 ;  /* 0x000000017bcc7824 */ /* 0x000fe200078e0acc */
[----:B-1----:R-:W-:Y:S01]  /*09a0*/  LEA.HI.X.SX32 R17, R15, R11, 0x1, P0 ;  /* 0x0000000b0f117211 */ /* 0x002fe200000f0eff */
[----:B------:R-:W-:Y:S01]  /*09b0*/  IMAD R226, R120, 0x8, R121 ;  /* 0x0000000878e27824 */ /* 0x000fe200078e0279 */
[----:B------:R-:W-:Y:S01]  /*09c0*/  IADD3.X R11, R27, UR4, RZ, P2, !PT ;  /* 0x000000041b0b7c10 */ /* 0x000fe200097fe4ff */
[----:B------:R-:W-:Y:S01]  /*09d0*/  VIADD R200, R206, 0x9e3779b9 ;  /* 0x9e3779b9cec87836 */ /* 0x000fe20000000000 */
[----:B----4-:R-:W-:Y:S01]  /*09e0*/  @!P3 ISETP.NE.U32.AND P2, PT, R6, RZ, PT ;  /* 0x000000ff0600b20c */ /* 0x010fe20003f45070 */
[C---:B------:R-:W-:Y:S01]  /*09f0*/  IMAD R16, R17.reuse, UR8, RZ ;  /* 0x0000000811107c24 */ /* 0x040fe2000f8e02ff */
[----:B------:R-:W-:Y:S01]  /*0a00*/  LOP3.LUT R118, R118, 0xfffffe00, RZ, 0xc0, !PT ;  /* 0xfffffe0076767812 */ /* 0x000fe200078ec0ff */
[----:B------:R-:W-:Y:S01]  /*0a10*/  IMAD R6, R17, UR10, RZ ;  /* 0x0000000a11067c24 */ /* 0x000fe2000f8e02ff */
[----:B------:R-:W-:Y:S01]  /*0a20*/  @!P3 ISETP.NE.AND.EX P2, PT, R7, RZ, PT, P2 ;  /* 0x000000ff0700b20c */ /* 0x000fe20003f45320 */
[----:B------:R-:W-:Y:S01]  /*0a30*/  @!P1 IMAD.IADD R21, R21, 0x1, -R14 ;  /* 0x0000000115159824 */ /* 0x000fe200078e0a0e */
[----:B------:R-:W-:Y:S01]  /*0a40*/  LOP3.LUT R7, R125, R12, RZ, 0x3c, !PT ;  /* 0x0000000c7d077212 */ /* 0x000fe200078e3cff */
[----:B------:R-:W-:Y:S01]  /*0a50*/  @!P1 VIADD R13, R13, 0x1 ;  /* 0x000000010d0d9836 */ /* 0x000fe20000000000 */
[----:B------:R-:W-:Y:S01]  /*0a60*/  ISETP.NE.AND P1, PT, R12, RZ, PT ;  /* 0x000000ff0c00720c */ /* 0x000fe20003f25270 */
[----:B------:R-:W-:Y:S01]  /*0a70*/  IMAD R16, R19, UR9, R16 ;  /* 0x0000000913107c24 */ /* 0x000fe2000f8e0210 */
[----:B------:R-:W-:Y:S01]  /*0a80*/  ISETP.GE.U32.AND P4, PT, R21, R14, PT ;  /* 0x0000000e1500720c */ /* 0x000fe20003f86070 */
[----:B--2---:R-:W-:Y:S01]  /*0a90*/  IMAD.WIDE.U32 R24, R19, UR8, R22 ;  /* 0x0000000813187c25 */ /* 0x004fe2000f8e0016 */
[----:B---3--:R-:W-:Y:S01]  /*0aa0*/  @!P3 SEL R5, R5, RZ, P2 ;  /* 0x000000ff0505b207 */ /* 0x008fe20001000000 */
[----:B------:R1:W-:Y:S01]  /*0ab0*/  LDGSTS.E.BYPASS.LTC128B.128 [R187+0x3000], desc[UR16][R10.64] ;  /* 0x030000000abb7fae */ /* 0x0003e2000b901d50 */
[----:B------:R-:W-:Y:S01]  /*0ac0*/  ISETP.GE.AND P0, PT, R7, RZ, PT ;  /* 0x000000ff0700720c */ /* 0x000fe20003f06270 */
[----:B------:R-:W-:Y:S01]  /*0ad0*/  IMAD.IADD R25, R25, 0x1, R16 ;  /* 0x0000000119197824 */ /* 0x000fe200078e0210 */
[----:B------:R-:W-:Y:S01]  /*0ae0*/  @!P3 IADD3 R116, R5, R4, -R15 ;  /* 0x000000040574b210 */ /* 0x000fe20007ffe80f */
[----:B------:R-:W-:Y:S01]  /*0af0*/  IMAD R7, R9, UR6, RZ ;  /* 0x0000000609077c24 */ /* 0x000fe2000f8e02ff */
[----:B------:R-:W-:Y:S01]  /*0b00*/  ULDC.64 UR8, c[0x0][0x220] ;  /* 0x0000880000087ab9 */ /* 0x000fe20000000a00 */
[----:B------:R-:W-:Y:S01]  /*0b10*/  IMAD R6, R19, UR11, R6 ;  /* 0x0000000b13067c24 */ /* 0x000fe2000f8e0206 */
[----:B------:R-:W-:Y:S01]  /*0b20*/  SHF.R.S32.HI R137, RZ, 0x1f, R204 ;  /* 0x0000001fff897819 */ /* 0x000fe200000114cc */
[----:B------:R-:W-:-:S02]  /*0b30*/  VIADD R4, R116, 0x3f ;  /* 0x0000003f74047836 */ /* 0x000fc40000000000 */
[----:B------:R-:W-:Y:S02]  /*0b40*/  @P4 VIADD R13, R13, 0x1 ;  /* 0x000000010d0d4836 */ /* 0x000fe40000000000 */
[----:B------:R-:W-:Y:S01]  /*0b50*/  IMAD.WIDE.U32 R22, R19, UR10, R22 ;  /* 0x0000000a13167c25 */ /* 0x000fe2000f8e0016 */
[----:B------:R-:W-:-:S03]  /*0b60*/  SHF.R.S32.HI R5, RZ, 0x1f, R4 ;  /* 0x0000001fff057819 */ /* 0x000fc60000011404 */
[C---:B------:R-:W-:Y:S01]  /*0b70*/  IMAD R7, R124.reuse, UR7, R7 ;  /* 0x000000077c077c24 */ /* 0x040fe2000f8e0207 */
[----:B------:R-:W-:Y:S01]  /*0b80*/  LEA.HI R132, R5, R4, RZ, 0x6 ;  /* 0x0000000405847211 */ /* 0x000fe200078f30ff */
[C---:B------:R-:W-:Y:S01]  /*0b90*/  IMAD.WIDE.U32 R24, R124.reuse, UR6, R24 ;  /* 0x000000067c187c25 */ /* 0x040fe2000f8e0018 */
[----:B------:R-:W-:Y:S02]  /*0ba0*/  ULDC.64 UR6, c[0x0][0x238] ;  /* 0x00008e0000067ab9 */ /* 0x000fe40000000a00 */
[----:B------:R-:W-:Y:S01]  /*0bb0*/  SHF.R.S32.HI R132, RZ, 0x6, R132 ;  /* 0x00000006ff847819 */ /* 0x000fe20000011484 */
[----:B------:R-:W-:Y:S01]  /*0bc0*/  @!P0 IMAD.MOV R13, RZ, RZ, -R13 ;  /* 0x000000ffff0d8224 */ /* 0x000fe200078e0a0d */
[----:B------:R-:W-:Y:S01]  /*0bd0*/  @!P1 LOP3.LUT R13, RZ, R12, RZ, 0x33, !PT ;  /* 0x0000000cff0d9212 */ /* 0x000fe200078e33ff */
[----:B------:R-:W-:Y:S02]  /*0be0*/  IMAD.IADD R23, R23, 0x1, R6 ;  /* 0x0000000117177824 */ /* 0x000fe400078e0206 */
[----:B------:R-:W-:Y:S01]  /*0bf0*/  IMAD R9, R9, UR6, RZ ;  /* 0x0000000609097c24 */ /* 0x000fe2000f8e02ff */
[----:B------:R-:W-:Y:S01]  /*0c00*/  SHF.R.S32.HI R6, RZ, 0x1f, R13 ;  /* 0x0000001fff067819 */ /* 0x000fe2000001140d */
[----:B------:R-:W-:Y:S01]  /*0c10*/  IMAD.WIDE.U32 R14, R124, UR6, R22 ;  /* 0x000000067c0e7c25 */ /* 0x000fe2000f8e0016 */
[----:B-1----:R-:W-:-:S03]  /*0c20*/  IADD3 R10, P1, R10, UR13, RZ ;  /* 0x0000000d0a0a7c10 */ /* 0x002fc6000ff3e0ff */
[----:B------:R-:W-:Y:S01]  /*0c30*/  IMAD R188, R124, UR7, R9 ;  /* 0x000000077cbc7c24 */ /* 0x000fe2000f8e0209 */
[----:B------:R-:W-:Y:S01]  /*0c40*/  ULDC.64 UR6, c[0x0][0x260] ;  /* 0x0000980000067ab9 */ /* 0x000fe20000000a00 */
[----:B------:R-:W-:Y:S01]  /*0c50*/  IMAD.IADD R25, R25, 0x1, R7 ;  /* 0x0000000119197824 */ /* 0x000fe200078e0207 */
[----:B------:R-:W-:Y:S01]  /*0c60*/  IADD3.X R11, R11, UR4, RZ, P1, !PT ;  /* 0x000000040b0b7c10 */ /* 0x000fe20008ffe4ff */
[----:B------:R-:W-:Y:S01]  /*0c70*/  IMAD R4, R6, UR6, RZ ;  /* 0x0000000606047c24 */ /* 0x000fe2000f8e02ff */
[----:B------:R-:W-:Y:S01]  /*0c80*/  UIADD3 UR4, UR5, 0x4000, URZ ;  /* 0x0000400005047890 */ /* 0x000fe2000fffe03f */
[----:B------:R-:W-:Y:S02]  /*0c90*/  VIADD R7, R132, 0xffffffff ;  /* 0xffffffff84077836 */ /* 0x000fe40000000000 */
[C---:B------:R-:W-:Y:S01]  /*0ca0*/  IMAD.WIDE.U32 R190, R13.reuse, UR6, R24 ;  /* 0x000000060dbe7c25 */ /* 0x040fe2000f8e0018 */
[----:B------:R-:W-:Y:S03]  /*0cb0*/  LDGSTS.E.BYPASS.LTC128B.128 [R187+0x3800], desc[UR16][R10.64] ;  /* 0x038000000abb7fae */ /* 0x000fe6000b901d50 */
[----:B------:R-:W-:Y:S01]  /*0cc0*/  IMAD R203, R13, UR7, R4 ;  /* 0x000000070dcb7c24 */ /* 0x000fe2000f8e0204 */
[----:B------:R-:W-:Y:S01]  /*0cd0*/  SHF.R.S32.HI R4, RZ, 0x1f, R7 ;  /* 0x0000001fff047819 */ /* 0x000fe20000011407 */
[----:B------:R-:W-:Y:S01]  /*0ce0*/  IMAD R5, R7, UR12, RZ ;  /* 0x0000000c07057c24 */ /* 0x000fe2000f8e02ff */
[----:B------:R-:W-:Y:S01]  /*0cf0*/  ULDC.64 UR6, c[0x0][0x268] ;  /* 0x00009a0000067ab9 */ /* 0x000fe20000000a00 */
[----:B------:R-:W-:-:S02]  /*0d00*/  IMAD.IADD R189, R15, 0x1, R188 ;  /* 0x000000010fbd7824 */ /* 0x000fc400078e02bc */
[----:B------:R-:W-:Y:S02]  /*0d10*/  IMAD.IADD R203, R191, 0x1, R203 ;  /* 0x00000001bfcb7824 */ /* 0x000fe400078e02cb */
[----:B------:R-:W-:Y:S02]  /*0d20*/  IMAD.MOV.U32 R202, RZ, RZ, R190 ;  /* 0x000000ffffca7224 */ /* 0x000fe400078e00be */
[----:B------:R-:W-:Y:S02]  /*0d30*/  IMAD.MOV.U32 R188, RZ, RZ, R14 ;  /* 0x000000ffffbc7224 */ /* 0x000fe400078e000e */
[----:B------:R-:W-:Y:S02]  /*0d40*/  IMAD R6, R6, UR6, RZ ;  /* 0x0000000606067c24 */ /* 0x000fe4000f8e02ff */
[C---:B------:R-:W-:Y:S02]  /*0d50*/  IMAD R5, R4.reuse, UR18, R5 ;  /* 0x0000001204057c24 */ /* 0x040fe4000f8e0205 */
[----:B------:R-:W-:-:S02]  /*0d60*/  IMAD R4, R4, UR10, RZ ;  /* 0x0000000a04047c24 */ /* 0x000fc4000f8e02ff */
[----:B------:R-:W-:-:S04]  /*0d70*/  IMAD.WIDE.U32 R14, R7, UR18, R202 ;  /* 0x00000012070e7c25 */ /* 0x000fc8000f8e00ca */
[----:B------:R-:W-:-:S04]  /*0d80*/  IMAD.WIDE.U32 R188, R13, UR6, R188 ;  /* 0x000000060dbc7c25 */ /* 0x000fc8000f8e00bc */
[----:B------:R-:W-:Y:S01]  /*0d90*/  IMAD R13, R13, UR7, R6 ;  /* 0x000000070d0d7c24 */ /* 0x000fe2000f8e0206 */
[----:B------:R-:W-:Y:S01]  /*0da0*/  ULDC.64 UR6, c[0x0][0x218] ;  /* 0x0000860000067ab9 */ /* 0x000fe20000000a00 */
[----:B------:R-:W-:Y:S01]  /*0db0*/  IMAD R4, R7, UR11, R4 ;  /* 0x0000000b07047c24 */ /* 0x000fe2000f8e0204 */
[----:B------:R-:W-:Y:S01]  /*0dc0*/  LEA R16, P0, R14, UR6, 0x1 ;  /* 0x000000060e107c11 */ /* 0x000fe2000f8008ff */
[----:B------:R-:W-:Y:S02]  /*0dd0*/  IMAD.IADD R5, R15, 0x1, R5 ;  /* 0x000000010f057824 */ /* 0x000fe400078e0205 */
[----:B------:R-:W-:-:S03]  /*0de0*/  IMAD.WIDE.U32 R6, R7, UR10, RZ ;  /* 0x0000000a07067c25 */ /* 0x000fc6000f8e00ff */
[----:B------:R-:W-:Y:S01]  /*0df0*/  LEA.HI.X R17, R14, UR7, R5, 0x1, P0 ;  /* 0x000000070e117c11 */ /* 0x000fe200080f0c05 */
[----:B------:R-:W-:Y:S01]  /*0e00*/  IMAD.IADD R7, R7, 0x1, R4 ;  /* 0x0000000107077824 */ /* 0x000fe200078e0204 */
[----:B------:R-:W-:Y:S01]  /*0e10*/  LEA R4, P0, R6, R188, 0x6 ;  /* 0x000000bc06047211 */ /* 0x000fe200078030ff */
[----:B------:R-:W-:Y:S01]  /*0e20*/  IMAD.IADD R186, R189, 0x1, R13 ;  /* 0x00000001bdba7824 */ /* 0x000fe200078e020d */
[----:B------:R-:W-:Y:S01]  /*0e30*/  IADD3 R14, P1, R16, UR15, RZ ;  /* 0x0000000f100e7c10 */ /* 0x000fe2000ff3e0ff */
[----:B------:R-:W-:Y:S01]  /*0e40*/  LDGSTS.E.BYPASS.LTC128B.128 [R187+0x4000], desc[UR16][R16.64] ;  /* 0x0400000010bb7fae */ /* 0x000fe2000b901d50 */
[----:B------:R-:W-:Y:S02]  /*0e50*/  IMAD.SHL.U32 R5, R92, 0x40, RZ ;  /* 0x000000405c057824 */ /* 0x000fe400078e00ff */
[----:B------:R-:W-:Y:S01]  /*0e60*/  LEA.HI.X R7, R6, R186, R7, 0x6, P0 ;  /* 0x000000ba06077211 */ /* 0x000fe200000f3407 */
[----:B------:R-:W-:Y:S01]  /*0e70*/  VIADD R220, R226, 0x4 ;  /* 0x00000004e2dc7836 */ /* 0x000fe20000000000 */
[----:B------:R-:W-:-:S02]  /*0e80*/  IADD3.X R15, R17, UR14, RZ, P1, !PT ;  /* 0x0000000e110f7c10 */ /* 0x000fc40008ffe4ff */
[----:B------:R-:W-:Y:S02]  /*0e90*/  IADD3 R18, P0, R14, UR15, RZ ;  /* 0x0000000f0e127c10 */ /* 0x000fe4000ff1e0ff */
[----:B------:R-:W-:Y:S01]  /*0ea0*/  LOP3.LUT R5, R5, 0x1c0, RZ, 0xc0, !PT ;  /* 0x000001c005057812 */ /* 0x000fe200078ec0ff */
[----:B------:R1:W-:Y:S01]  /*0eb0*/  LDGSTS.E.BYPASS.LTC128B.128 [R187+0x4800], desc[UR16][R14.64] ;  /* 0x048000000ebb7fae */ /* 0x0003e2000b901d50 */
[----:B------:R-:W-:Y:S02]  /*0ec0*/  IADD3.X R19, R15, UR14, RZ, P0, !PT ;  /* 0x0000000e0f137c10 */ /* 0x000fe400087fe4ff */
[----:B------:R-:W-:Y:S02]  /*0ed0*/  IADD3 R12, P0, R18, UR15, RZ ;  /* 0x0000000f120c7c10 */ /* 0x000fe4000ff1e0ff */
[----:B------:R-:W-:Y:S01]  /*0ee0*/  LOP3.LUT R8, R5, 0x8, R8, 0xf8, !PT ;  /* 0x0000000805087812 */ /* 0x000fe200078ef808 */
[----:B------:R-:W-:Y:S01]  /*0ef0*/  LDGSTS.E.BYPASS.LTC128B.128 [R187+0x5000], desc[UR16][R18.64] ;  /* 0x0500000012bb7fae */ /* 0x000fe2000b901d50 */
[----:B------:R-:W-:-:S02]  /*0f00*/  IADD3.X R13, R19, UR14, RZ, P0, !PT ;  /* 0x0000000e130d7c10 */ /* 0x000fc400087fe4ff */
[C---:B------:R-:W-:Y:S02]  /*0f10*/  LEA R6, P0, R4.reuse, UR8, 0x1 ;  /* 0x0000000804067c11 */ /* 0x040fe4000f8008ff */
[----:B------:R-:W-:Y:S01]  /*0f20*/  SHF.R.U32.HI R5, RZ, 0x3, R5 ;  /* 0x00000003ff057819 */ /* 0x000fe20000011605 */
[----:B------:R2:W-:Y:S01]  /*0f30*/  LDGSTS.E.BYPASS.LTC128B.128 [R187+0x5800], desc[UR16][R12.64] ;  /* 0x058000000cbb7fae */ /* 0x0005e2000b901d50 */
[----:B------:R-:W-:Y:S01]  /*0f40*/  LEA.HI.X R7, R4, UR9, R7, 0x1, P0 ;  /* 0x0000000904077c11 */ /* 0x000fe200080f0c07 */
[----:B------:R-:W-:Y:S01]  /*0f50*/  IMAD.SHL.U32 R4, R0, 0x8, RZ ;  /* 0x0000000800047824 */ /* 0x000fe200078e00ff */
[----:B------:R-:W-:Y:S01]  /*0f60*/  LOP3.LUT R5, R8, R5, RZ, 0x3c, !PT ;  /* 0x0000000508057212 */ /* 0x000fe200078e3cff */
[----:B------:R-:W0:Y:S03]  /*0f70*/  LDGDEPBAR ;  /* 0x00000000000079af */ /* 0x000e260000000000 */
[----:B------:R-:W-:Y:S01]  /*0f80*/  LOP3.LUT R4, R117, 0x8, R4, 0xf8, !PT ;  /* 0x0000000875047812 */ /* 0x000fe200078ef804 */
[----:B------:R-:W-:Y:S01]  /*0f90*/  IMAD R0, R0, 0x200, R5 ;  /* 0x0000020000007824 */ /* 0x000fe200078e0205 */
[----:B------:R-:W-:-:S04]  /*0fa0*/  SHF.R.U32.HI R117, RZ, 0x3, R117 ;  /* 0x00000003ff757819 */ /* 0x000fc80000011675 */
[----:B------:R-:W-:Y:S01]  /*0fb0*/  LOP3.LUT R117, R4, R117, RZ, 0x3c, !PT ;  /* 0x0000007504757212 */ /* 0x000fe200078e3cff */
[----:B------:R-:W-:Y:S01]  /*0fc0*/  IMAD R4, R121, 0x400, R118 ;  /* 0x0000040079047824 */ /* 0x000fe200078e0276 */
[----:B-1----:R-:W-:Y:S02]  /*0fd0*/  IADD3 R14, P0, R6, UR20, RZ ;  /* 0x00000014060e7c10 */ /* 0x002fe4000ff1e0ff */
[----:B------:R-:W-:Y:S01]  /*0fe0*/  LEA R184, R0, UR4, 0x1 ;  /* 0x0000000400b87c11 */ /* 0x000fe2000f8e08ff */
[----:B------:R-:W-:Y:S01]  /*0ff0*/  IMAD.IADD R185, R4, 0x1, R117 ;  /* 0x0000000104b97824 */ /* 0x000fe200078e0275 */
[----:B------:R-:W-:Y:S01]  /*1000*/  IADD3 R20, P1, R14, UR20, RZ ;  /* 0x000000140e147c10 */ /* 0x000fe2000ff3e0ff */
[----:B------:R-:W-:Y:S01]  /*1010*/  ULDC UR4, c[0x0][0x270] ;  /* 0x00009c0000047ab9 */ /* 0x000fe20000000800 */
[----:B------:R-:W-:Y:S01]  /*1020*/  IADD3.X R15, R7, UR19, RZ, P0, !PT ;  /* 0x00000013070f7c10 */ /* 0x000fe200087fe4ff */
[----:B------:R-:W-:Y:S01]  /*1030*/  VIADD R180, R184, 0x40 ;  /* 0x00000040b8b47836 */ /* 0x000fe20000000000 */
[----:B------:R-:W-:Y:S01]  /*1040*/  IADD3 R22, P0, R20, UR20, RZ ;  /* 0x0000001414167c10 */ /* 0x000fe2000ff1e0ff */
[----:B------:R-:W-:Y:S01]  /*1050*/  IMAD R124, R124, UR4, R125 ;  /* 0x000000047c7c7c24 */ /* 0x000fe2000f8e027d */
[----:B------:R-:W-:-:S02]  /*1060*/  IADD3.X R21, R15, UR19, RZ, P1, !PT ;  /* 0x000000130f157c10 */ /* 0x000fc40008ffe4ff */
[----:B--2---:R-:W-:Y:S01]  /*1070*/  LEA R13, R0, UR5, 0x1 ;  /* 0x00000005000d7c11 */ /* 0x004fe2000f8e08ff */
[----:B------:R-:W-:-:S04]  /*1080*/  DEPBAR.LE SB0, 0x0 ;  /* 0x000080000000791a */ /* 0x000fc80000000000 */
[----:B------:R-:W-:Y:S01]  /*1090*/  BAR.SYNC.DEFER_BLOCKING 0x0 ;  /* 0x0000000000007b1d */ /* 0x000fe20000010000 */
[----:B------:R-:W-:Y:S01]  /*10a0*/  IADD3.X R23, R21, UR19, RZ, P0, !PT ;  /* 0x0000001315177c10 */ /* 0x000fe200087fe4ff */
[----:B------:R-:W-:Y:S01]  /*10b0*/  IMAD.MOV.U32 R12, RZ, RZ, 0x20 ;  /* 0x00000020ff0c7424 */ /* 0x000fe200078e00ff */
[----:B------:R-:W-:Y:S02]  /*10c0*/  LEA R185, R185, UR5, 0x1 ;  /* 0x00000005b9b97c11 */ /* 0x000fe4000f8e08ff */
[----:B------:R-:W-:Y:S02]  /*10d0*/  LOP3.LUT P0, RZ, R92, 0x2, RZ, 0xc0, !PT ;  /* 0x000000025cff7812 */ /* 0x000fe4000780c0ff */
[----:B------:R-:W-:Y:S02]  /*10e0*/  LOP3.LUT P1, RZ, R2, 0x2, RZ, 0xc0, !PT ;  /* 0x0000000202ff7812 */ /* 0x000fe4000782c0ff */
[C---:B------:R-:W-:Y:S02]  /*10f0*/  SEL R3, R12.reuse, 0xffffffe0, !P0 ;  /* 0xffffffe00c037807 */ /* 0x040fe40004000000 */
[----:B------:R-:W-:-:S02]  /*1100*/  SEL R0, R12, 0xffffffe0, !P1 ;  /* 0xffffffe00c007807 */ /* 0x000fc40004800000 */
[----:B------:R-:W-:Y:S01]  /*1110*/  LOP3.LUT P0, RZ, R92, 0x4, RZ, 0xc0, !PT ;  /* 0x000000045cff7812 */ /* 0x000fe2000780c0ff */
[----:B------:R-:W-:Y:S01]  /*1120*/  IMAD.IADD R182, R184, 0x1, R3 ;  /* 0x00000001b8b67824 */ /* 0x000fe200078e0203 */
[----:B------:R-:W-:Y:S01]  /*1130*/  LOP3.LUT P1, RZ, R2, 0x4, RZ, 0xc0, !PT ;  /* 0x0000000402ff7812 */ /* 0x000fe2000782c0ff */
[----:B------:R-:W-:Y:S02]  /*1140*/  IMAD.IADD R183, R185, 0x1, R0 ;  /* 0x00000001b9b77824 */ /* 0x000fe400078e0200 */
[----:B------:R-:W-:-:S05]  /*1150*/  IMAD.MOV.U32 R2, RZ, RZ, 0x40 ;  /* 0x00000040ff027424 */ /* 0x000fca00078e00ff */
[----:B------:R-:W-:Y:S01]  /*1160*/  SEL R2, R2, 0xffffffc0, !P1 ;  /* 0xffffffc002027807 */ /* 0x000fe20004800000 */
[----:B------:R-:W-:Y:S01]  /*1170*/  @!PT LDS RZ, [RZ] ;  /* 0x00000000fffff984 */ /* 0x000fe20000000800 */
[----:B------:R-:W-:Y:S01]  /*1180*/  @!PT LDS RZ, [RZ] ;  /* 0x00000000fffff984 */ /* 0x000fe20000000800 */
[----:B------:R-:W-:Y:S01]  /*1190*/  @!PT LDS RZ, [RZ] ;  /* 0x00000000fffff984 */ /* 0x000fe20000000800 */
[----:B------:R1:W-:Y:S02]  /*11a0*/  LDGSTS.E.BYPASS.LTC128B.128 [R187+0x6000], desc[UR16][R6.64] ;  /* 0x0600000006bb7fae */ /* 0x0003e4000b901d50 */
[----:B------:R-:W-:Y:S02]  /*11b0*/  @P0 VIADD R180, R184, 0xffffffc0 ;  /* 0xffffffc0b8b40836 */ /* 0x000fe40000000000 */
[----:B------:R-:W-:Y:S01]  /*11c0*/  LDGSTS.E.BYPASS.LTC128B.128 [R187+0x6800], desc[UR16][R14.64] ;  /* 0x068000000ebb7fae */ /* 0x000fe2000b901d50 */
[----:B------:R-:W-:Y:S02]  /*11d0*/  IMAD.IADD R181, R185, 0x1, R2 ;  /* 0x00000001b9b57824 */ /* 0x000fe400078e0202 */
[----:B------:R-:W-:Y:S01]  /*11e0*/  IMAD.IADD R139, R3, 0x1, R180 ;  /* 0x00000001038b7824 */ /* 0x000fe200078e02b4 */
[----:B------:R-:W-:Y:S01]  /*11f0*/  LDGSTS.E.BYPASS.LTC128B.128 [R187+0x7000], desc[UR16][R20.64] ;  /* 0x0700000014bb7fae */ /* 0x000fe2000b901d50 */
[----:B------:R-:W-:-:S02]  /*1200*/  IMAD.IADD R179, R0, 0x1, R181 ;  /* 0x0000000100b37824 */ /* 0x000fc400078e02b5 */
[----:B------:R-:W-:Y:S01]  /*1210*/  IMAD.SHL.U32 R3, R124, 0x20, RZ ;  /* 0x000000207c037824 */ /* 0x000fe200078e00ff */
[----:B------:R2:W-:Y:S04]  /*1220*/  LDGSTS.E.BYPASS.LTC128B.128 [R187+0x7800], desc[UR16][R22.64] ;  /* 0x0780000016bb7fae */ /* 0x0005e8000b901d50 */
[----:B------:R-:W-:Y:S01]  /*1230*/  LDSM.16.M88.4 R112, [R185] ;  /* 0x00000000b970783b */ /* 0x000fe20000000200 */
[----:B------:R-:W-:-:S03]  /*1240*/  IADD3 R228, P1, P0, R3, R122, R204 ;  /* 0x0000007a03e47210 */ /* 0x000fc6000783e0cc */
[----:B------:R-:W3:Y:S02]  /*1250*/  LDSM.16.M88.4 R40, [R13+0x4000] ;  /* 0x004000000d28783b */ /* 0x000ee40000000200 */
[----:B------:R-:W-:Y:S02]  /*1260*/  IMAD.WIDE.U32 R214, R228, -0x2daee0ad, RZ ;  /* 0xd2511f53e4d67825 */ /* 0x000fe400078e00ff */
[----:B------:R-:W4:Y:S04]  /*1270*/  LDSM.16.M88.4 R16, [R185+0x2000] ;  /* 0x00200000b910783b */ /* 0x000f280000000200 */
[----:B------:R-:W2:Y:S04]  /*1280*/  LDSM.16.M88.4 R60, [R13+0x4800] ;  /* 0x004800000d3c783b */ /* 0x000ea80000000200 */
[----:B------:R-:W2:Y:S04]  /*1290*/  LDSM.16.M88.4 R8, [R13+0x5000] ;  /* 0x005000000d08783b */ /* 0x000ea80000000200 */
[----:B-1----:R1:W1:Y:S04]  /*12a0*/  LDSM.16.M88.4 R4, [R13+0x5800] ;  /* 0x005800000d04783b */ /* 0x0022680000000200 */
[----:B------:R-:W-:Y:S04]  /*12b0*/  LDSM.16.M88.4 R84, [R182] ;  /* 0x00000000b654783b */ /* 0x000fe80000000200 */
[----:B------:R-:W1:Y:S04]  /*12c0*/  LDSM.16.M88.4 R68, [R183] ;  /* 0x00000000b744783b */ /* 0x000e680000000200 */
[----:B------:R-:W1:Y:S04]  /*12d0*/  LDSM.16.M88.4 R88, [R183+0x2000] ;  /* 0x00200000b758783b */ /* 0x000e680000000200 */
[----:B------:R-:W1:Y:S04]  /*12e0*/  LDSM.16.M88.4 R80, [R182+0x800] ;  /* 0x00080000b650783b */ /* 0x000e680000000200 */
[----:B------:R-:W1:Y:S04]  /*12f0*/  LDSM.16.M88.4 R76, [R182+0x1000] ;  /* 0x00100000b64c783b */ /* 0x000e680000000200 */
[----:B------:R-:W1:Y:S01]  /*1300*/  LDSM.16.M88.4 R72, [R182+0x1800] ;  /* 0x00180000b648783b */ /* 0x000e620000000200 */
[-C--:B---3--:R-:W-:Y:S03]  /*1310*/  HMMA.16816.F32 R48, R112, R40.reuse, RZ ;  /* 0x000000287030723c */ /* 0x088fe600000018ff */
[----:B------:R-:W-:Y:S03]  /*1320*/  LDSM.16.M88.4 R108, [R180] ;  /* 0x00000000b46c783b */ /* 0x000fe60000000200 */
[C---:B----4-:R-:W-:Y:S01]  /*1330*/  HMMA.16816.F32 R56, R16.reuse, R40, RZ ;  /* 0x000000281038723c */ /* 0x050fe200000018ff */
[----:B------:R-:W-:Y:S04]  /*1340*/  LDSM.16.M88.4 R104, [R180+0x800] ;  /* 0x00080000b468783b */ /* 0x000fe80000000200 */
[----:B------:R-:W-:Y:S01]  /*1350*/  LDSM.16.M88.4 R92, [R181+0x2000] ;  /* 0x00200000b55c783b */ /* 0x000fe20000000200 */
[-C--:B------:R-:W-:Y:S03]  /*1360*/  HMMA.16816.F32 R44, R16, R42.reuse, RZ ;  /* 0x0000002a102c723c */ /* 0x080fe600000018ff */
[----:B------:R-:W-:Y:S03]  /*1370*/  LDSM.16.M88.4 R100, [R180+0x1000] ;  /* 0x00100000b464783b */ /* 0x000fe60000000200 */
[----:B------:R-:W-:Y:S01]  /*1380*/  HMMA.16816.F32 R40, R112, R42, RZ ;  /* 0x0000002a7028723c */ /* 0x000fe200000018ff */
[----:B------:R-:W-:Y:S04]  /*1390*/  LDSM.16.M88.4 R96, [R180+0x1800] ;  /* 0x00180000b460783b */ /* 0x000fe80000000200 */
[----:B------:R-:W0:Y:S01]  /*13a0*/  LDGDEPBAR ;  /* 0x00000000000079af */ /* 0x000e220000000000 */
[C---:B--2---:R-:W-:Y:S06]  /*13b0*/  HMMA.16816.F32 R20, R16.reuse, R60, RZ ;  /* 0x0000003c1014723c */ /* 0x044fec00000018ff */
[C---:B------:R-:W-:Y:S06]  /*13c0*/  HMMA.16816.F32 R28, R16.reuse, R8, RZ ;  /* 0x00000008101c723c */ /* 0x040fec00000018ff */
[C---:B-1----:R-:W-:Y:S06]  /*13d0*/  HMMA.16816.F32 R12, R16.reuse, R62, RZ ;  /* 0x0000003e100c723c */ /* 0x042fec00000018ff */
[----:B------:R-:W-:Y:S06]  /*13e0*/  HMMA.16816.F32 R24, R16, R10, RZ ;  /* 0x0000000a1018723c */ /* 0x000fec00000018ff */
[C---:B------:R-:W-:Y:S06]  /*13f0*/  HMMA.16816.F32 R64, R112.reuse, R60, RZ ;  /* 0x0000003c7040723c */ /* 0x040fec00000018ff */
[----:B------:R-:W-:Y:S06]  /*1400*/  HMMA.16816.F32 R52, R112, R8, RZ ;  /* 0x000000087034723c */ /* 0x000fec00000018ff */
[----:B------:R-:W-:Y:S06]  /*1410*/  HMMA.16816.F32 R36, R16, R4, RZ ;  /* 0x000000041024723c */ /* 0x000fec00000018ff */
[C---:B------:R-:W-:Y:S06]  /*1420*/  HMMA.16816.F32 R60, R112.reuse, R62, RZ ;  /* 0x0000003e703c723c */ /* 0x040fec00000018ff */
[C---:B------:R-:W-:Y:S06]  /*1430*/  HMMA.16816.F32 R8, R112.reuse, R10, RZ ;  /* 0x0000000a7008723c */ /* 0x040fec00000018ff */
[----:B------:R-:W-:Y:S06]  /*1440*/  HMMA.16816.F32 R32, R112, R4, RZ ;  /* 0x000000047020723c */ /* 0x000fec00000018ff */
[-C--:B------:R-:W-:Y:S06]  /*1450*/  HMMA.16816.F32 R16, R16, R6.reuse, RZ ;  /* 0x000000061010723c */ /* 0x080fec00000018ff */
[----:B------:R-:W-:Y:S01]  /*1460*/  HMMA.16816.F32 R112, R112, R6, RZ ;  /* 0x000000067070723c */ /* 0x000fe200000018ff */
[----:B------:R-:W1:Y:S05]  /*1470*/  LDSM.16.M88.4 R4, [R181] ;  /* 0x00000000b504783b */ /* 0x000e6a0000000200 */
[C---:B------:R-:W-:Y:S06]  /*1480*/  HMMA.16816.F32 R48, R68.reuse, R84, R48 ;  /* 0x000000544430723c */ /* 0x040fec0000001830 */
[----:B------:R-:W-:Y:S06]  /*1490*/  HMMA.16816.F32 R40, R68, R86, R40 ;  /* 0x000000564428723c */ /* 0x000fec0000001828 */
[C---:B------:R-:W-:Y:S06]  /*14a0*/  HMMA.16816.F32 R56, R88.reuse, R84, R56 ;  /* 0x000000545838723c */ /* 0x040fec0000001838 */
[C---:B------:R-:W-:Y:S06]  /*14b0*/  HMMA.16816.F32 R20, R88.reuse, R80, R20 ;  /* 0x000000505814723c */ /* 0x040fec0000001814 */
[C---:B------:R-:W-:Y:S06]  /*14c0*/  HMMA.16816.F32 R28, R88.reuse, R76, R28 ;  /* 0x0000004c581c723c */ /* 0x040fec000000181c */
[C---:B------:R-:W-:Y:S06]  /*14d0*/  HMMA.16816.F32 R36, R88.reuse, R72, R36 ;  /* 0x000000485824723c */ /* 0x040fec0000001824 */
[C---:B------:R-:W-:Y:S01]  /*14e0*/  HMMA.16816.F32 R44, R88.reuse, R86, R44 ;  /* 0x00000056582c723c */ /* 0x040fe2000000182c */
[----:B------:R-:W-:Y:S05]  /*14f0*/  LDSM.16.M88.4 R84, [R139] ;  /* 0x000000008b54783b */ /* 0x000fea0000000200 */
[C---:B------:R-:W-:Y:S06]  /*1500*/  HMMA.16816.F32 R12, R88.reuse, R82, R12 ;  /* 0x00000052580c723c */ /* 0x040fec000000180c */
[C---:B------:R-:W-:Y:S06]  /*1510*/  HMMA.16816.F32 R24, R88.reuse, R78, R24 ;  /* 0x0000004e5818723c */ /* 0x040fec0000001818 */
[----:B------:R-:W-:Y:S01]  /*1520*/  HMMA.16816.F32 R16, R88, R74, R16 ;  /* 0x0000004a5810723c */ /* 0x000fe20000001810 */
[----:B------:R-:W2:Y:S05]  /*1530*/  LDSM.16.M88.4 R88, [R179] ;  /* 0x00000000b358783b */ /* 0x000eaa0000000200 */
[C---:B------:R-:W-:Y:S06]  /*1540*/  HMMA.16816.F32 R64, R68.reuse, R80, R64 ;  /* 0x000000504440723c */ /* 0x040fec0000001840 */
[----:B------:R-:W-:Y:S01]  /*1550*/  HMMA.16816.F32 R60, R68, R82, R60 ;  /* 0x00000052443c723c */ /* 0x000fe2000000183c */
[----:B------:R-:W3:Y:S05]  /*1560*/  LDSM.16.M88.4 R80, [R139+0x800] ;  /* 0x000800008b50783b */ /* 0x000eea0000000200 */
[----:B-1----:R-:W-:Y:S06]  /*1570*/  HMMA.16816.F32 R48, R4, R108, R48 ;  /* 0x0000006c0430723c */ /* 0x002fec0000001830 */
[----:B------:R-:W-:Y:S06]  /*1580*/  HMMA.16816.F32 R52, R68, R76, R52 ;  /* 0x0000004c4434723c */ /* 0x000fec0000001834 */
[----:B------:R-:W-:Y:S06]  /*1590*/  HMMA.16816.F32 R40, R4, R110, R40 ;  /* 0x0000006e0428723c */ /* 0x000fec0000001828 */
[C---:B------:R-:W-:Y:S06]  /*15a0*/  HMMA.16816.F32 R32, R68.reuse, R72, R32 ;  /* 0x000000484420723c */ /* 0x040fec0000001820 */
[C---:B------:R-:W-:Y:S01]  /*15b0*/  HMMA.16816.F32 R8, R68.reuse, R78, R8 ;  /* 0x0000004e4408723c */ /* 0x040fe20000001808 */
[----:B------:R-:W-:Y:S05]  /*15c0*/  LDSM.16.M88.4 R76, [R139+0x1000] ;  /* 0x001000008b4c783b */ /* 0x000fea0000000200 */
[----:B------:R-:W-:Y:S01]  /*15d0*/  HMMA.16816.F32 R112, R68, R74, R112 ;  /* 0x0000004a4470723c */ /* 0x000fe20000001870 */
[----:B------:R-:W1:Y:S04]  /*15e0*/  LDSM.16.M88.4 R68, [R179+0x2000] ;  /* 0x00200000b344783b */ /* 0x000e680000000200 */
[----:B------:R-:W4:Y:S01]  /*15f0*/  LDSM.16.M88.4 R72, [R139+0x1800] ;  /* 0x001800008b48783b */ /* 0x000f220000000200 */
[----:B------:R-:W-:Y:S01]  /*1600*/  HMMA.16816.F32 R64, R4, R104, R64 ;  /* 0x000000680440723c */ /* 0x000fe20000001840 */
[----:B------:R-:W-:-:S05]  /*1610*/  DEPBAR.LE SB0, 0x0 ;  /* 0x000080000000791a */ /* 0x000fca0000000000 */
[----:B------:R-:W-:Y:S06]  /*1620*/  HMMA.16816.F32 R60, R4, R106, R60 ;  /* 0x0000006a043c723c */ /* 0x000fec000000183c */
[----:B------:R-:W-:Y:S06]  /*1630*/  HMMA.16816.F32 R20, R92, R104, R20 ;  /* 0x000000685c14723c */ /* 0x000fec0000001814 */
[----:B--2---:R-:W-:Y:S06]  /*1640*/  HMMA.16816.F32 R48, R88, R84, R48 ;  /* 0x000000545830723c */ /* 0x004fec0000001830 */
[----:B------:R-:W-:Y:S06]  /*1650*/  HMMA.16816.F32 R52, R4, R100, R52 ;  /* 0x000000640434723c */ /* 0x000fec0000001834 */
[----:B------:R-:W-:Y:S06]  /*1660*/  HMMA.16816.F32 R40, R88, R86, R40 ;  /* 0x000000565828723c */ /* 0x000fec0000001828 */
[----:B------:R-:W-:Y:S06]  /*1670*/  HMMA.16816.F32 R8, R4, R102, R8 ;  /* 0x000000660408723c */ /* 0x000fec0000001808 */
[----:B---3--:R-:W-:Y:S06]  /*1680*/  HMMA.16816.F32 R64, R88, R80, R64 ;  /* 0x000000505840723c */ /* 0x008fec0000001840 */
[----:B------:R-:W-:Y:S06]  /*1690*/  HMMA.16816.F32 R12, R92, R106, R12 ;  /* 0x0000006a5c0c723c */ /* 0x000fec000000180c */
[----:B------:R-:W-:Y:S06]  /*16a0*/  HMMA.16816.F32 R32, R4, R96, R32 ;  /* 0x000000600420723c */ /* 0x000fec0000001820 */
[----:B------:R-:W-:Y:S06]  /*16b0*/  HMMA.16816.F32 R60, R88, R82, R60 ;  /* 0x00000052583c723c */ /* 0x000fec000000183c */
[C---:B------:R-:W-:Y:S06]  /*16c0*/  HMMA.16816.F32 R44, R92.reuse, R110, R44 ;  /* 0x0000006e5c2c723c */ /* 0x040fec000000182c */
[----:B------:R-:W-:Y:S06]  /*16d0*/  HMMA.16816.F32 R28, R92, R100, R28 ;  /* 0x000000645c1c723c */ /* 0x000fec000000181c */
[----:B-1----:R-:W-:Y:S06]  /*16e0*/  HMMA.16816.F32 R20, R68, R80, R20 ;  /* 0x000000504414723c */ /* 0x002fec0000001814 */
[----:B------:R-:W-:Y:S01]  /*16f0*/  HMMA.16816.F32 R24, R92, R102, R24 ;  /* 0x000000665c18723c */ /* 0x000fe20000001818 */
[----:B------:R-:W-:-:S04]  /*1700*/  FMNMX.FTZ R81, R48, R49, !PT ;  /* 0x0000003130517209 */ /* 0x000fc80007810000 */
[----:B------:R-:W-:Y:S01]  /*1710*/  FMNMX.FTZ R80, R40, R81, !PT ;  /* 0x0000005128507209 */ /* 0x000fe20007810000 */
[----:B------:R-:W-:Y:S03]  /*1720*/  HMMA.16816.F32 R4, R4, R98, R112 ;  /* 0x000000620404723c */ /* 0x000fe60000001870 */
[----:B------:R-:W-:-:S03]  /*1730*/  FMNMX.FTZ R81, R41, R80, !PT ;  /* 0x0000005029517209 */ /* 0x000fc60007810000 */
[----:B------:R-:W-:Y:S01]  /*1740*/  HMMA.16816.F32 R52, R88, R76, R52 ;  /* 0x0000004c5834723c */ /* 0x000fe20000001834 */
[----:B------:R-:W-:-:S05]  /*1750*/  FMNMX.FTZ R80, R64, R81, !PT ;  /* 0x0000005140507209 */ /* 0x000fca0007810000 */
[----:B------:R-:W-:Y:S06]  /*1760*/  HMMA.16816.F32 R56, R92, R108, R56 ;  /* 0x0000006c5c38723c */ /* 0x000fec0000001838 */
[----:B------:R-:W-:Y:S06]  /*1770*/  HMMA.16816.F32 R8, R88, R78, R8 ;  /* 0x0000004e5808723c */ /* 0x000fec0000001808 */
[----:B------:R-:W-:Y:S06]  /*1780*/  HMMA.16816.F32 R12, R68, R82, R12 ;  /* 0x00000052440c723c */ /* 0x000fec000000180c */
[----:B------:R-:W-:Y:S01]  /*1790*/  HMMA.16816.F32 R36, R92, R96, R36 ;  /* 0x000000605c24723c */ /* 0x000fe20000001824 */
[----:B------:R-:W-:-:S02]  /*17a0*/  SHF.R.S32.HI R82, RZ, 0x1f, R3 ;  /* 0x0000001fff527819 */ /* 0x000fc40000011403 */
[----:B------:R-:W-:Y:S02]  /*17b0*/  FMNMX.FTZ R3, R65, R80, !PT ;  /* 0x0000005041037209 */ /* 0x000fe40007810000 */
[----:B------:R-:W-:Y:S01]  /*17c0*/  IADD3.X R137, R82, R119, R137, P1, P0 ;  /* 0x0000007752897210 */ /* 0x000fe20000fe0489 */
[----:B----4-:R-:W-:Y:S01]  /*17d0*/  HMMA.16816.F32 R32, R88, R72, R32 ;  /* 0x000000485820723c */ /* 0x010fe20000001820 */
[----:B------:R-:W-:Y:S02]  /*17e0*/  FMNMX.FTZ R80, R60, R3, !PT ;  /* 0x000000033c507209 */ /* 0x000fe40007810000 */
[----:B------:R-:W-:Y:S02]  /*17f0*/  LOP3.LUT R137, R137, R206, RZ, 0x3c, !PT ;  /* 0x000000ce89897212 */ /* 0x000fe400078e3cff */
[----:B------:R-:W-:Y:S01]  /*1800*/  FMNMX.FTZ R3, R61, R80, !PT ;  /* 0x000000503d037209 */ /* 0x000fe20007810000 */
[----:B------:R-:W-:Y:S01]  /*1810*/  HMMA.16816.F32 R44, R68, R86, R44 ;  /* 0x00000056442c723c */ /* 0x000fe2000000182c */
[----:B------:R-:W-:-:S05]  /*1820*/  ISETP.GE.AND P0, PT, R116, 0x41, PT ;  /* 0x000000417400780c */ /* 0x000fca0003f06270 */
[----:B------:R-:W-:Y:S01]  /*1830*/  HMMA.16816.F32 R28, R68, R76, R28 ;  /* 0x0000004c441c723c */ /* 0x000fe2000000181c */
[----:B------:R-:W-:-:S05]  /*1840*/  IMAD.WIDE.U32 R86, R226, -0x326172a9, RZ ;  /* 0xcd9e8d57e2567825 */ /* 0x000fca00078e00ff */
[----:B------:R-:W-:Y:S01]  /*1850*/  HMMA.16816.F32 R16, R92, R98, R16 ;  /* 0x000000625c10723c */ /* 0x000fe20000001810 */
[----:B------:R-:W-:Y:S01]  /*1860*/  IMAD.WIDE.U32 R76, R220, -0x326172a9, RZ ;  /* 0xcd9e8d57dc4c7825 */ /* 0x000fe200078e00ff */
[----:B------:R-:W-:-:S04]  /*1870*/  LOP3.LUT R82, R87, R137, RZ, 0x3c, !PT ;  /* 0x0000008957527212 */ /* 0x000fc800078e3cff */
[----:B------:R-:W-:Y:S01]  /*1880*/  HMMA.16816.F32 R24, R68, R78, R24 ;  /* 0x0000004e4418723c */ /* 0x000fe20000001818 */
[----:B------:R-:W-:Y:S01]  /*1890*/  LOP3.LUT R80, R77, R137, RZ, 0x3c, !PT ;  /* 0x000000894d507212 */ /* 0x000fe200078e3cff */
[----:B------:R-:W-:-:S04]  /*18a0*/  IMAD.WIDE.U32 R82, R82, -0x2daee0ad, RZ ;  /* 0xd2511f5352527825 */ /* 0x000fc800078e00ff */
[----:B------:R-:W-:Y:S01]  /*18b0*/  HMMA.16816.F32 R4, R88, R74, R4 ;  /* 0x0000004a5804723c */ /* 0x000fe20000001804 */
[----:B------:R-:W-:Y:S01]  /*18c0*/  FMNMX.FTZ R78, R52, R3, !PT ;  /* 0x00000003344e7209 */ /* 0x000fe20007810000 */
[----:B------:R-:W-:Y:S01]  /*18d0*/  IMAD.WIDE.U32 R80, R80, -0x2daee0ad, RZ ;  /* 0xd2511f5350507825 */ /* 0x000fe200078e00ff */
[----:B------:R-:W-:Y:S02]  /*18e0*/  LEA R79, R132, 0xfffffffe, 0x1 ;  /* 0xfffffffe844f7811 */ /* 0x000fe400078e08ff */
[----:B------:R-:W-:Y:S01]  /*18f0*/  LOP3.LUT R174, R83, R214, R141, 0x96, !PT ;  /* 0x000000d653ae7212 */ /* 0x000fe200078e968d */
[----:B------:R-:W-:Y:S02]  /*1900*/  HMMA.16816.F32 R56, R68, R84, R56 ;  /* 0x000000544438723c */ /* 0x000fe40000001838 */
[----:B------:R-:W-:-:S04]  /*1910*/  VIADD R3, R79, 0x1 ;  /* 0x000000014f037836 */ /* 0x000fc80000000000 */
[C---:B------:R-:W-:Y:S01]  /*1920*/  HMMA.16816.F32 R36, R68.reuse, R72, R36 ;  /* 0x000000484424723c */ /* 0x040fe20000001824 */
[----:B------:R-:W-:Y:S02]  /*1930*/  FMNMX.FTZ R85, R53, R78, !PT ;  /* 0x0000004e35557209 */ /* 0x000fe40007810000 */
[----:B------:R-:W-:Y:S02]  /*1940*/  LOP3.LUT R78, R81, R214, R141, 0x96, !PT ;  /* 0x000000d6514e7212 */ /* 0x000fe400078e968d */
[----:B------:R-:W-:Y:S01]  /*1950*/  FMNMX.FTZ R88, R8, R85, !PT ;  /* 0x0000005508587209 */ /* 0x000fe20007810000 */
[----:B------:R-:W-:Y:S01]  /*1960*/  HMMA.16816.F32 R16, R68, R74, R16 ;  /* 0x0000004a4410723c */ /* 0x000fe20000001810 */
[--C-:B------:R-:W-:Y:S02]  /*1970*/  LOP3.LUT R214, R215, R3, R207.reuse, 0x96, !PT ;  /* 0x00000003d7d67212 */ /* 0x100fe400078e96cf */
[----:B------:R-:W-:Y:S02]  /*1980*/  FMNMX.FTZ R3, R9, R88, !PT ;  /* 0x0000005809037209 */ /* 0x000fe40007810000 */
[----:B------:R-:W-:Y:S01]  /*1990*/  LOP3.LUT R84, R215, R79, R207, 0x96, !PT ;  /* 0x0000004fd7547212 */ /* 0x000fe200078e96cf */
[----:B------:R-:W-:Y:S01]  /*19a0*/  IMAD.WIDE.U32 R214, R214, -0x326172a9, RZ ;  /* 0xcd9e8d57d6d67825 */ /* 0x000fe200078e00ff */
[----:B------:R-:W-:-:S02]  /*19b0*/  FMNMX.FTZ R72, R32, R3, !PT ;  /* 0x0000000320487209 */ /* 0x000fc40007810000 */
[----:B------:R-:W-:Y:S01]  /*19c0*/  LOP3.LUT R3, R117, R118, RZ, 0xfc, !PT ;  /* 0x0000007675037212 */ /* 0x000fe200078efcff */
[----:B------:R-:W-:Y:S01]  /*19d0*/  IMAD.WIDE.U32 R84, R84, -0x326172a9, RZ ;  /* 0xcd9e8d5754547825 */ /* 0x000fe200078e00ff */
[----:B------:R-:W-:Y:S02]  /*19e0*/  FMNMX.FTZ R79, R33, R72, !PT ;  /* 0x00000048214f7209 */ /* 0x000fe40007810000 */
[-CC-:B------:R-:W-:Y:S02]  /*19f0*/  LOP3.LUT R72, R215, R86.reuse, R200.reuse, 0x96, !PT ;  /* 0x00000056d7487212 */ /* 0x180fe400078e96c8 */
[----:B------:R-:W-:Y:S02]  /*1a00*/  FMNMX.FTZ R68, R4, R79, !PT ;  /* 0x0000004f04447209 */ /* 0x000fe40007810000 */
[----:B------:R-:W-:Y:S02]  /*1a10*/  LOP3.LUT R73, R85, R86, R200, 0x96, !PT ;  /* 0x0000005655497212 */ /* 0x000fe400078e96c8 */
[----:B------:R-:W-:-:S02]  /*1a20*/  FMNMX.FTZ R75, R56, R57, !PT ;  /* 0x00000039384b7209 */ /* 0x000fc40007810000 */
[----:B------:R-:W-:Y:S01]  /*1a30*/  FMNMX.FTZ R71, R5, R68, !PT ;  /* 0x0000004405477209 */ /* 0x000fe20007810000 */
[----:B------:R-:W-:Y:S06]  /*1a40*/  BAR.SYNC.DEFER_BLOCKING 0x0 ;  /* 0x0000000000007b1d */ /* 0x000fec0000010000 */
[----:B------:R-:W-:Y:S05]  /*1a50*/  @!P0 BRA `(.L_x_1458) ;  /* 0x0000000000588947 */ /* 0x000fea0003800000 */
[----:B------:R-:W-:-:S04]  /*1a60*/  VIADD R79, R132, 0xfffffffe ;  /* 0xfffffffe844f7836 */ /* 0x000fc80000000000 */
[C---:B------:R-:W-:Y:S01]  /*1a70*/  IMAD R68, R79.reuse, UR12, RZ ;  /* 0x0000000c4f447c24 */ /* 0x040fe2000f8e02ff */
[----:B------:R-:W-:Y:S01]  /*1a80*/  SHF.R.S32.HI R69, RZ, 0x1f, R79 ;  /* 0x0000001fff457819 */ /* 0x000fe2000001144f */
        /* <DEDUP_REMOVED lines=18> */
[----:B------:R-:W0:Y:S02]  /*1bb0*/  LDGDEPBAR ;  /* 0x00000000000079af */ /* 0x000e240000000000 */
.L_x_1458:
[----:B-1----:R-:W-:Y:S01]  /*1bc0*/  FMNMX.FTZ R68, R44, R75, !PT ;  /* 0x0000004b2c447209 */ /* 0x002fe20007810000 */
[----:B------:R-:W1:Y:S01]  /*1bd0*/  SHFL.BFLY PT, R70, R71, 0x2, 0x1f ;  /* 0x0c401f0047467f89 */ /* 0x000e6200000e0000 */
[----:B------:R-:W-:Y:S01]  /*1be0*/  VIADD R199, R206, 0x3c6ef372 ;  /* 0x3c6ef372cec77836 */ /* 0x000fe20000000000 */
[--C-:B------:R-:W-:Y:S01]  /*1bf0*/  LOP3.LUT R75, R85, R76, R200.reuse, 0x96, !PT ;  /* 0x0000004c554b7212 */ /* 0x100fe200078e96c8 */
[----:B------:R-:W-:Y:S01]  /*1c00*/  IMAD.WIDE.U32 R174, R174, -0x326172a9, RZ ;  /* 0xcd9e8d57aeae7825 */ /* 0x000fe200078e00ff */
[----:B------:R-:W-:Y:S01]  /*1c10*/  FMNMX.FTZ R77, R45, R68, !PT ;  /* 0x000000442d4d7209 */ /* 0x000fe20007810000 */
[----:B------:R-:W-:Y:S01]  /*1c20*/  ULDC UR4, c[0x0][0x2ec] ;  /* 0x0000bb0000047ab9 */ /* 0x000fe20000000800 */
[----:B------:R-:W-:Y:S01]  /*1c30*/  LOP3.LUT R69, R215, R76, R200, 0x96, !PT ;  /* 0x0000004cd7457212 */ /* 0x000fe200078e96c8 */
[----:B------:R-:W-:Y:S01]  /*1c40*/  IMAD.WIDE.U32 R78, R78, -0x326172a9, RZ ;  /* 0xcd9e8d574e4e7825 */ /* 0x000fe200078e00ff */
[----:B------:R-:W-:Y:S01]  /*1c50*/  FMNMX.FTZ R68, R20, R77, !PT ;  /* 0x0000004d14447209 */ /* 0x000fe20007810000 */
[----:B------:R-:W2:Y:S01]  /*1c60*/  LDC.U8 R208, c[0x0][0x388] ;  /* 0x0000e200ffd07b82 */ /* 0x000ea20000000000 */
[----:B------:R-:W-:Y:S01]  /*1c70*/  LOP3.LUT R76, R175, R84, R199, 0x96, !PT ;  /* 0x00000054af4c7212 */ /* 0x000fe200078e96c7 */
[----:B------:R-:W-:Y:S01]  /*1c80*/  IMAD.WIDE.U32 R216, R73, -0x2daee0ad, RZ ;  /* 0xd2511f5349d87825 */ /* 0x000fe200078e00ff */
[----:B------:R-:W-:-:S02]  /*1c90*/  FMNMX.FTZ R81, R21, R68, !PT ;  /* 0x0000004415517209 */ /* 0x000fc40007810000 */
[--C-:B------:R-:W-:Y:S01]  /*1ca0*/  LOP3.LUT R74, R79, R84, R199.reuse, 0x96, !PT ;  /* 0x000000544f4a7212 */ /* 0x100fe200078e96c7 */
[----:B------:R-:W-:Y:S01]  /*1cb0*/  IMAD.WIDE.U32 R170, R72, -0x2daee0ad, RZ ;  /* 0xd2511f5348aa7825 */ /* 0x000fe200078e00ff */
[----:B------:R-:W-:Y:S02]  /*1cc0*/  FMNMX.FTZ R84, R12, R81, !PT ;  /* 0x000000510c547209 */ /* 0x000fe40007810000 */
[--C-:B------:R-:W-:Y:S01]  /*1cd0*/  LOP3.LUT R212, R175, R214, R199.reuse, 0x96, !PT ;  /* 0x000000d6afd47212 */ /* 0x100fe200078e96c7 */
[----:B------:R-:W-:Y:S01]  /*1ce0*/  VIADD R196, R207, 0x32370b8f ;  /* 0x32370b8fcfc47836 */ /* 0x000fe20000000000 */
[----:B------:R-:W-:Y:S01]  /*1cf0*/  FMNMX.FTZ R73, R13, R84, !PT ;  /* 0x000000540d497209 */ /* 0x000fe20007810000 */
[----:B------:R-:W-:Y:S01]  /*1d00*/  IMAD.WIDE.U32 R76, R76, -0x2daee0ad, RZ ;  /* 0xd2511f534c4c7825 */ /* 0x000fe200078e00ff */
[----:B------:R-:W-:Y:S02]  /*1d10*/  LOP3.LUT R214, R79, R214, R199, 0x96, !PT ;  /* 0x000000d64fd67212 */ /* 0x000fe400078e96c7 */
[----:B------:R-:W-:Y:S01]  /*1d20*/  FMNMX.FTZ R72, R28, R73, !PT ;  /* 0x000000491c487209 */ /* 0x000fe20007810000 */
[----:B------:R-:W-:Y:S01]  /*1d30*/  VIADD R198, R207, 0x76cf5d0a ;  /* 0x76cf5d0acfc67836 */ /* 0x000fe20000000000 */
[----:B-1----:R-:W-:Y:S01]  /*1d40*/  FMNMX.FTZ R79, R71, R70, !PT ;  /* 0x00000046474f7209 */ /* 0x002fe20007810000 */
[----:B------:R-:W-:Y:S01]  /*1d50*/  IMAD.WIDE.U32 R84, R75, -0x2daee0ad, RZ ;  /* 0xd2511f534b547825 */ /* 0x000fe200078e00ff */
[----:B------:R-:W-:-:S02]  /*1d60*/  FMNMX.FTZ R71, R29, R72, !PT ;  /* 0x000000481d477209 */ /* 0x000fc40007810000 */
[----:B------:R-:W-:Y:S01]  /*1d70*/  LOP3.LUT R216, R77, R216, R196, 0x96, !PT ;  /* 0x000000d84dd87212 */ /* 0x000fe200078e96c4 */
[----:B------:R-:W1:Y:S01]  /*1d80*/  SHFL.BFLY PT, R136, R79, 0x1, 0x1f ;  /* 0x0c201f004f887f89 */ /* 0x000e6200000e0000 */
[----:B------:R-:W-:Y:S01]  /*1d90*/  FMNMX.FTZ R70, R24, R71, !PT ;  /* 0x0000004718467209 */ /* 0x000fe20007810000 */
[----:B------:R-:W-:Y:S01]  /*1da0*/  IMAD.WIDE.U32 R74, R74, -0x2daee0ad, RZ ;  /* 0xd2511f534a4a7825 */ /* 0x000fe200078e00ff */
[----:B------:R-:W-:Y:S02]  /*1db0*/  FMNMX.FTZ R71, R58, R59, !PT ;  /* 0x0000003b3a477209 */ /* 0x000fe40007810000 */
[--C-:B------:R-:W-:Y:S01]  /*1dc0*/  LOP3.LUT R68, R217, R82, R198.reuse, 0x96, !PT ;  /* 0x00000052d9447212 */ /* 0x100fe200078e96c6 */
[----:B------:R-:W-:Y:S01]  /*1dd0*/  IMAD.WIDE.U32 R168, R69, -0x2daee0ad, RZ ;  /* 0xd2511f5345a87825 */ /* 0x000fe200078e00ff */
[----:B------:R-:W-:Y:S02]  /*1de0*/  FMNMX.FTZ R69, R25, R70, !PT ;  /* 0x0000004619457209 */ /* 0x000fe40007810000 */
[----:B------:R-:W-:Y:S01]  /*1df0*/  LOP3.LUT R77, R171, R82, R198, 0x96, !PT ;  /* 0x00000052ab4d7212 */ /* 0x000fe200078e96c6 */
[----:B------:R-:W-:Y:S01]  /*1e00*/  IMAD.WIDE.U32 R164, R68, -0x326172a9, RZ ;  /* 0xcd9e8d5744a47825 */ /* 0x000fe200078e00ff */
[----:B------:R-:W-:-:S02]  /*1e10*/  FMNMX.FTZ R82, R46, R71, !PT ;  /* 0x000000472e527209 */ /* 0x000fc40007810000 */
[----:B------:R-:W-:Y:S01]  /*1e20*/  LOP3.LUT R70, R75, R84, R196, 0x96, !PT ;  /* 0x000000544b467212 */ /* 0x000fe200078e96c4 */
[----:B------:R-:W-:Y:S01]  /*1e30*/  IMAD.WIDE.U32 R210, R77, -0x326172a9, RZ ;  /* 0xcd9e8d574dd27825 */ /* 0x000fe200078e00ff */
[----:B------:R-:W-:Y:S02]  /*1e40*/  FMNMX.FTZ R84, R36, R69, !PT ;  /* 0x0000004524547209 */ /* 0x000fe40007810000 */
[----:B------:R-:W-:Y:S01]  /*1e50*/  FMNMX.FTZ R71, R47, R82, !PT ;  /* 0x000000522f477209 */ /* 0x000fe20007810000 */
[----:B------:R-:W-:Y:S01]  /*1e60*/  VIADD R197, R206, 0xdaa66d2b ;  /* 0xdaa66d2bcec57836 */ /* 0x000fe20000000000 */
[----:B------:R-:W-:Y:S01]  /*1e70*/  FMNMX.FTZ R73, R37, R84, !PT ;  /* 0x0000005425497209 */ /* 0x000fe20007810000 */
[----:B------:R-:W-:Y:S01]  /*1e80*/  IMAD.WIDE.U32 R212, R212, -0x2daee0ad, RZ ;  /* 0xd2511f53d4d47825 */ /* 0x000fe200078e00ff */
[-CC-:B------:R-:W-:Y:S02]  /*1e90*/  LOP3.LUT R72, R85, R80.reuse, R198.reuse, 0x96, !PT ;  /* 0x0000005055487212 */ /* 0x180fe400078e96c6 */
[----:B------:R-:W-:Y:S01]  /*1ea0*/  LOP3.LUT R69, R169, R80, R198, 0x96, !PT ;  /* 0x00000050a9457212 */ /* 0x000fe200078e96c6 */
[----:B------:R-:W-:Y:S01]  /*1eb0*/  VIADD R195, R206, 0x78dde6e4 ;  /* 0x78dde6e4cec37836 */ /* 0x000fe20000000000 */
[----:B------:R-:W-:Y:S01]  /*1ec0*/  FMNMX.FTZ R80, R22, R71, !PT ;  /* 0x0000004716507209 */ /* 0x000fe20007810000 */
[----:B------:R-:W-:Y:S01]  /*1ed0*/  VIADD R194, R207, 0xed9eba14 ;  /* 0xed9eba14cfc27836 */ /* 0x000fe20000000000 */
[----:B------:R-:W-:Y:S01]  /*1ee0*/  FMNMX.FTZ R68, R16, R73, !PT ;  /* 0x0000004910447209 */ /* 0x000fe20007810000 */
[----:B------:R-:W-:Y:S01]  /*1ef0*/  IMAD.WIDE.U32 R172, R69, -0x326172a9, RZ ;  /* 0xcd9e8d5745ac7825 */ /* 0x000fe200078e00ff */
[----:B------:R-:W-:-:S02]  /*1f00*/  FMNMX.FTZ R73, R23, R80, !PT ;  /* 0x0000005017497209 */ /* 0x000fc40007810000 */
[----:B------:R-:W-:Y:S01]  /*1f10*/  FMNMX.FTZ R71, R17, R68, !PT ;  /* 0x0000004411477209 */ /* 0x000fe20007810000 */
[----:B------:R-:W-:Y:S01]  /*1f20*/  VIADD R192, R207, 0xa9066899 ;  /* 0xa9066899cfc07836 */ /* 0x000fe20000000000 */
[----:B-1----:R-:W-:Y:S01]  /*1f30*/  FMNMX.FTZ R136, R79, R136, !PT ;  /* 0x000000884f887209 */ /* 0x002fe20007810000 */
[----:B------:R-:W-:Y:S01]  /*1f40*/  VIADD R201, R206, 0xb54cda56 ;  /* 0xb54cda56cec97836 */ /* 0x000fe20000000000 */
[----:B------:R-:W-:Y:S01]  /*1f50*/  FMNMX.FTZ R80, R14, R73, !PT ;  /* 0x000000490e507209 */ /* 0x000fe20007810000 */
[----:B------:R-:W1:Y:S01]  /*1f60*/  SHFL.BFLY PT, R134, R71, 0x2, 0x1f ;  /* 0x0c401f0047867f89 */ /* 0x000e6200000e0000 */
[----:B------:R-:W-:Y:S01]  /*1f70*/  FMNMX.FTZ R73, R50, R51, !PT ;  /* 0x0000003332497209 */ /* 0x000fe20007810000 */
[----:B------:R-:W-:Y:S01]  /*1f80*/  FMUL.FTZ R162, R136, UR4 ;  /* 0x0000000488a27c20 */ /* 0x000fe20008410000 */
[----:B------:R-:W-:Y:S01]  /*1f90*/  FMNMX.FTZ R75, R15, R80, !PT ;  /* 0x000000500f4b7209 */ /* 0x000fe20007810000 */
[----:B------:R-:W-:Y:S01]  /*1fa0*/  IMAD.WIDE.U32 R216, R216, -0x326172a9, RZ ;  /* 0xcd9e8d57d8d87825 */ /* 0x000fe200078e00ff */
[----:B------:R-:W-:-:S02]  /*1fb0*/  FSETP.NEU.FTZ.AND P1, PT, R136, -INF , PT ;  /* 0xff8000008800780b */ /* 0x000fc40003f3d000 */
[----:B------:R-:W-:Y:S01]  /*1fc0*/  FMNMX.FTZ R82, R30, R75, !PT ;  /* 0x0000004b1e527209 */ /* 0x000fe20007810000 */
[----:B------:R-:W-:Y:S01]  /*1fd0*/  VIADD R193, R206, 0x1715609d ;  /* 0x1715609dcec17836 */ /* 0x000fe20000000000 */
[----:B------:R-:W-:Y:S01]  /*1fe0*/  FMNMX.FTZ R80, R42, R73, !PT ;  /* 0x000000492a507209 */ /* 0x000fe20007810000 */
[----:B--2---:R-:W-:Y:S01]  /*1ff0*/  IMAD R152, R208, 0x10000, R208 ;  /* 0x00010000d0987824 */ /* 0x004fe200078e02d0 */
[----:B------:R-:W-:Y:S01]  /*2000*/  FSEL R162, R162, RZ, P1 ;  /* 0x000000ffa2a27208 */ /* 0x000fe20000800000 */
[----:B------:R-:W-:Y:S01]  /*2010*/  VIADD R205, R207, 0x646e171e ;  /* 0x646e171ecfcd7836 */ /* 0x000fe20000000000 */
[----:B------:R-:W-:Y:S01]  /*2020*/  FMNMX.FTZ R75, R31, R82, !PT ;  /* 0x000000521f4b7209 */ /* 0x000fe20007810000 */
[----:B------:R-:W-:Y:S01]  /*2030*/  IMAD.WIDE.U32 R214, R214, -0x2daee0ad, RZ ;  /* 0xd2511f53d6d67825 */ /* 0x000fe200078e00ff */
[----:B------:R-:W-:-:S03]  /*2040*/  FMNMX.FTZ R73, R43, R80, !PT ;  /* 0x000000502b497209 */ /* 0x000fc60007810000 */
[--C-:B------:R-:W-:Y:S01]  /*2050*/  FFMA.FTZ R144, R48, UR4, -R162.reuse ;  /* 0x0000000430907c23 */ /* 0x100fe200080108a2 */
[----:B------:R-:W-:Y:S01]  /*2060*/  FMNMX.FTZ R80, R26, R75, !PT ;  /* 0x0000004b1a507209 */ /* 0x000fe20007810000 */
[----:B------:R-:W-:Y:S01]  /*2070*/  FFMA.FTZ R151, R49, UR4, -R162 ;  /* 0x0000000431977c23 */ /* 0x000fe200080108a2 */
[----:B------:R-:W-:Y:S01]  /*2080*/  FMNMX.FTZ R48, R66, R73, !PT ;  /* 0x0000004942307209 */ /* 0x000fe20007810000 */
[----:B------:R-:W-:Y:S01]  /*2090*/  IMAD.WIDE.U32 R72, R72, -0x326172a9, RZ ;  /* 0xcd9e8d5748487825 */ /* 0x000fe200078e00ff */
[----:B------:R-:W-:-:S03]  /*20a0*/  FMNMX.FTZ R77, R27, R80, !PT ;  /* 0x000000501b4d7209 */ /* 0x000fc60007810000 */
[--C-:B------:R-:W-:Y:S01]  /*20b0*/  FFMA.FTZ R147, R40, UR4, -R162.reuse ;  /* 0x0000000428937c23 */ /* 0x100fe200080108a2 */
[----:B------:R-:W-:Y:S01]  /*20c0*/  FMNMX.FTZ R75, R67, R48, !PT ;  /* 0x00000030434b7209 */ /* 0x000fe20007810000 */
[--C-:B------:R-:W-:Y:S01]  /*20d0*/  FFMA.FTZ R138, R41, UR4, -R162.reuse ;  /* 0x00000004298a7c23 */ /* 0x100fe200080108a2 */
[----:B------:R-:W-:Y:S01]  /*20e0*/  FMNMX.FTZ R80, R38, R77, !PT ;  /* 0x0000004d26507209 */ /* 0x000fe20007810000 */
[--C-:B------:R-:W-:Y:S01]  /*20f0*/  FFMA.FTZ R143, R64, UR4, -R162.reuse ;  /* 0x00000004408f7c23 */ /* 0x100fe200080108a2 */
[----:B------:R-:W-:Y:S01]  /*2100*/  FMNMX.FTZ R48, R62, R75, !PT ;  /* 0x0000004b3e307209 */ /* 0x000fe20007810000 */
[--C-:B------:R-:W-:Y:S01]  /*2110*/  FFMA.FTZ R64, R65, UR4, -R162.reuse ;  /* 0x0000000441407c23 */ /* 0x100fe200080108a2 */
[----:B-1----:R-:W-:Y:S01]  /*2120*/  FMNMX.FTZ R134, R71, R134, !PT ;  /* 0x0000008647867209 */ /* 0x002fe20007810000 */
[--C-:B------:R-:W-:Y:S01]  /*2130*/  FFMA.FTZ R65, R60, UR4, -R162.reuse ;  /* 0x000000043c417c23 */ /* 0x100fe200080108a2 */
[----:B------:R-:W-:Y:S01]  /*2140*/  LOP3.LUT R49, R73, R78, R197, 0x96, !PT ;  /* 0x0000004e49317212 */ /* 0x000fe200078e96c5 */
[----:B------:R-:W-:Y:S01]  /*2150*/  FFMA.FTZ R60, R61, UR4, -R162 ;  /* 0x000000043d3c7c23 */ /* 0x000fe200080108a2 */
[----:B------:R-:W-:Y:S01]  /*2160*/  FMNMX.FTZ R71, R39, R80, !PT ;  /* 0x0000005027477209 */ /* 0x000fe20007810000 */
[----:B------:R-:W1:Y:S01]  /*2170*/  SHFL.BFLY PT, R69, R134, 0x1, 0x1f ;  /* 0x0c201f0086457f89 */ /* 0x000e6200000e0000 */
[----:B------:R-:W-:Y:S01]  /*2180*/  FMNMX.FTZ R73, R63, R48, !PT ;  /* 0x000000303f497209 */ /* 0x000fe20007810000 */
[----:B------:R-:W-:Y:S01]  /*2190*/  MUFU.EX2 R144, R144 ;  /* 0x0000009000907308 */ /* 0x000fe20000000800 */
[----:B------:R-:W-:Y:S01]  /*21a0*/  FMNMX.FTZ R48, R18, R71, !PT ;  /* 0x0000004712307209 */ /* 0x000fe20007810000 */
[----:B------:R-:W-:Y:S01]  /*21b0*/  IMAD.WIDE.U32 R70, R70, -0x326172a9, RZ ;  /* 0xcd9e8d5746467825 */ /* 0x000fe200078e00ff */
[----:B------:R-:W-:-:S03]  /*21c0*/  FMNMX.FTZ R40, R54, R73, !PT ;  /* 0x0000004936287209 */ /* 0x000fc60007810000 */
[--C-:B------:R-:W-:Y:S01]  /*21d0*/  FFMA.FTZ R52, R52, UR4, -R162.reuse ;  /* 0x0000000434347c23 */ /* 0x100fe200080108a2 */
[----:B------:R-:W-:Y:S01]  /*21e0*/  FMNMX.FTZ R133, R19, R48, !PT ;  /* 0x0000003013857209 */ /* 0x000fe20007810000 */
[----:B------:R-:W-:Y:S01]  /*21f0*/  FFMA.FTZ R53, R53, UR4, -R162 ;  /* 0x0000000435357c23 */ /* 0x000fe200080108a2 */
[----:B------:R-:W-:Y:S01]  /*2200*/  FMNMX.FTZ R73, R55, R40, !PT ;  /* 0x0000002837497209 */ /* 0x000fe20007810000 */
[----:B------:R-:W-:Y:S01]  /*2210*/  MUFU.EX2 R151, R151 ;  /* 0x0000009700977308 */ /* 0x000fe20000000800 */
[----:B------:R-:W-:Y:S01]  /*2220*/  LOP3.LUT R170, R213, R170, R196, 0x96, !PT ;  /* 0x000000aad5aa7212 */ /* 0x000fe200078e96c4 */
[----:B------:R-:W2:Y:S01]  /*2230*/  SHFL.BFLY PT, R40, R133, 0x2, 0x1f ;  /* 0x0c401f0085287f89 */ /* 0x000ea200000e0000 */
[----:B------:R-:W-:Y:S01]  /*2240*/  FMNMX.FTZ R48, R10, R73, !PT ;  /* 0x000000490a307209 */ /* 0x000fe20007810000 */
[--C-:B------:R-:W-:Y:S01]  /*2250*/  FFMA.FTZ R32, R32, UR4, -R162.reuse ;  /* 0x0000000420207c23 */ /* 0x100fe200080108a2 */
[----:B------:R-:W-:Y:S01]  /*2260*/  LOP3.LUT R68, R165, R174, R197, 0x96, !PT ;  /* 0x000000aea5447212 */ /* 0x000fe200078e96c5 */
[----:B------:R-:W-:Y:S01]  /*2270*/  IMAD.WIDE.U32 R170, R170, -0x326172a9, RZ ;  /* 0xcd9e8d57aaaa7825 */ /* 0x000fe200078e00ff */
[----:B------:R-:W-:Y:S01]  /*2280*/  FMNMX.FTZ R41, R11, R48, !PT ;  /* 0x000000300b297209 */ /* 0x000fe20007810000 */
[----:B------:R-:W-:Y:S01]  /*2290*/  MUFU.EX2 R147, R147 ;  /* 0x0000009300937308 */ /* 0x000fe20000000800 */
[----:B------:R-:W-:Y:S01]  /*22a0*/  LOP3.LUT R72, R71, R72, R195, 0x96, !PT ;  /* 0x0000004847487212 */ /* 0x000fe200078e96c3 */
[----:B------:R-:W-:Y:S01]  /*22b0*/  FFMA.FTZ R33, R33, UR4, -R162 ;  /* 0x0000000421217c23 */ /* 0x000fe200080108a2 */
[----:B------:R-:W-:-:S02]  /*22c0*/  FMNMX.FTZ R48, R34, R41, !PT ;  /* 0x0000002922307209 */ /* 0x000fc40007810000 */
[----:B------:R-:W-:Y:S01]  /*22d0*/  LOP3.LUT R210, R171, R210, R195, 0x96, !PT ;  /* 0x000000d2abd27212 */ /* 0x000fe200078e96c3 */
[----:B------:R-:W-:Y:S01]  /*22e0*/  IMAD.WIDE.U32 R72, R72, -0x2daee0ad, RZ ;  /* 0xd2511f5348487825 */ /* 0x000fe200078e00ff */
[----:B------:R-:W-:Y:S01]  /*22f0*/  FMNMX.FTZ R41, R35, R48, !PT ;  /* 0x0000003023297209 */ /* 0x000fe20007810000 */
[----:B------:R-:W-:Y:S01]  /*2300*/  MUFU.EX2 R138, R138 ;  /* 0x0000008a008a7308 */ /* 0x000fe20000000800 */
[----:B------:R-:W-:Y:S01]  /*2310*/  LOP3.LUT R171, R173, R78, R197, 0x96, !PT ;  /* 0x0000004eadab7212 */ /* 0x000fe200078e96c5 */
[----:B------:R-:W-:Y:S01]  /*2320*/  IMAD.WIDE.U32 R78, R68, -0x2daee0ad, RZ ;  /* 0xd2511f53444e7825 */ /* 0x000fe200078e00ff */
[----:B------:R-:W-:Y:S02]  /*2330*/  FMNMX.FTZ R68, R6, R41, !PT ;  /* 0x0000002906447209 */ /* 0x000fe40007810000 */
[----:B-1----:R-:W-:Y:S02]  /*2340*/  FMNMX.FTZ R134, R134, R69, !PT ;  /* 0x0000004586867209 */ /* 0x002fe40007810000 */
[----:B------:R-:W-:Y:S01]  /*2350*/  FMNMX.FTZ R135, R7, R68, !PT ;  /* 0x0000004407877209 */ /* 0x000fe20007810000 */
[----:B------:R-:W-:Y:S01]  /*2360*/  MUFU.EX2 R65, R65 ;  /* 0x0000004100417308 */ /* 0x000fe20000000800 */
[----:B------:R-:W-:Y:S01]  /*2370*/  LOP3.LUT R48, R79, R76, R194, 0x96, !PT ;  /* 0x0000004c4f307212 */ /* 0x000fe200078e96c2 */
[C---:B------:R-:W-:Y:S01]  /*2380*/  FMUL.FTZ R167, R134.reuse, UR4 ;  /* 0x0000000486a77c20 */ /* 0x040fe20008410000 */
[----:B--2---:R-:W-:Y:S01]  /*2390*/  FMNMX.FTZ R133, R133, R40, !PT ;  /* 0x0000002885857209 */ /* 0x004fe20007810000 */
[----:B------:R-:W1:Y:S01]  /*23a0*/  SHFL.BFLY PT, R68, R135, 0x2, 0x1f ;  /* 0x0c401f0087447f89 */ /* 0x000e6200000e0000 */
[----:B------:R-:W-:Y:S01]  /*23b0*/  IMAD.WIDE.U32 R76, R49, -0x2daee0ad, RZ ;  /* 0xd2511f53314c7825 */ /* 0x000fe200078e00ff */
[----:B------:R-:W-:-:S02]  /*23c0*/  FSETP.NEU.FTZ.AND P1, PT, R134, -INF , PT ;  /* 0xff8000008600780b */ /* 0x000fc40003f3d000 */
[----:B------:R-:W2:Y:S01]  /*23d0*/  SHFL.BFLY PT, R40, R133, 0x1, 0x1f ;  /* 0x0c201f0085287f89 */ /* 0x000ea200000e0000 */
[----:B------:R-:W-:Y:S01]  /*23e0*/  LEA R178, R3, UR5, 0x1 ;  /* 0x0000000503b27c11 */ /* 0x000fe2000f8e08ff */
[----:B------:R-:W-:Y:S01]  /*23f0*/  IMAD.WIDE.U32 R48, R48, -0x326172a9, RZ ;  /* 0xcd9e8d5730307825 */ /* 0x000fe200078e00ff */
[----:B------:R-:W-:Y:S01]  /*2400*/  FSEL R167, R167, RZ, P1 ;  /* 0x000000ffa7a77208 */ /* 0x000fe20000800000 */
[----:B------:R-:W-:Y:S01]  /*2410*/  MUFU.EX2 R60, R60 ;  /* 0x0000003c003c7308 */ /* 0x000fe20000000800 */
[----:B------:R-:W-:Y:S01]  /*2420*/  LOP3.LUT R61, R77, R74, R194, 0x96, !PT ;  /* 0x0000004a4d3d7212 */ /* 0x000fe200078e96c2 */
[----:B------:R-:W-:Y:S01]  /*2430*/  IMAD.IADD R176, R2, 0x1, R178 ;  /* 0x0000000102b07824 */ /* 0x000fe200078e02b2 */
[----:B------:R-:W-:Y:S01]  /*2440*/  LOP3.LUT R76, R73, R76, R192, 0x96, !PT ;  /* 0x0000004c494c7212 */ /* 0x000fe200078e96c0 */
[--C-:B------:R-:W-:Y:S01]  /*2450*/  FFMA.FTZ R156, R56, UR4, -R167.reuse ;  /* 0x00000004389c7c23 */ /* 0x100fe200080108a7 */
[----:B------:R-:W-:Y:S01]  /*2460*/  FFMA.FTZ R157, R57, UR4, -R167 ;  /* 0x00000004399d7c23 */ /* 0x000fe200080108a7 */
[----:B------:R-:W-:-:S04]  /*2470*/  IMAD.WIDE.U32 R56, R61, -0x326172a9, RZ ;  /* 0xcd9e8d573d387825 */ /* 0x000fc800078e00ff */
[----:B------:R-:W-:Y:S01]  /*2480*/  FFMA.FTZ R61, R44, UR4, -R167 ;  /* 0x000000042c3d7c23 */ /* 0x000fe200080108a7 */
[----:B------:R-:W-:Y:S01]  /*2490*/  LOP3.LUT R164, R217, R164, R195, 0x96, !PT ;  /* 0x000000a4d9a47212 */ /* 0x000fe200078e96c3 */
[--C-:B------:R-:W-:Y:S01]  /*24a0*/  FFMA.FTZ R140, R45, UR4, -R167.reuse ;  /* 0x000000042d8c7c23 */ /* 0x100fe200080108a7 */
[----:B------:R-:W-:Y:S01]  /*24b0*/  IMAD.WIDE.U32 R76, R76, -0x326172a9, RZ ;  /* 0xcd9e8d574c4c7825 */ /* 0x000fe200078e00ff */
[----:B------:R-:W-:Y:S01]  /*24c0*/  LDSM.16.MT88.4 R116, [R178+0x6000] ;  /* 0x00600000b274783b */ /* 0x000fe20000004200 */
[----:B------:R-:W-:Y:S02]  /*24d0*/  MUFU.EX2 R156, R156 ;  /* 0x0000009c009c7308 */ /* 0x000fe40000000800 */
[----:B------:R-:W-:Y:S01]  /*24e0*/  FFMA.FTZ R145, R12, UR4, -R167 ;  /* 0x000000040c917c23 */ /* 0x000fe200080108a7 */
[----:B------:R-:W-:Y:S01]  /*24f0*/  IMAD.WIDE.U32 R164, R164, -0x2daee0ad, RZ ;  /* 0xd2511f53a4a47825 */ /* 0x000fe200078e00ff */
[----:B------:R-:W-:Y:S01]  /*2500*/  LOP3.LUT R44, R77, R56, R201, 0x96, !PT ;  /* 0x000000384d2c7212 */ /* 0x000fe200078e96c9 */
[----:B------:R-:W-:Y:S01]  /*2510*/  LDSM.16.MT88.4 R80, [R176+0x6000] ;  /* 0x00600000b050783b */ /* 0x000fe20000004200 */
[----:B-1----:R-:W-:Y:S01]  /*2520*/  FMNMX.FTZ R135, R135, R68, !PT ;  /* 0x0000004487877209 */ /* 0x002fe20007810000 */
[C---:B------:R-:W-:Y:S01]  /*2530*/  IMAD.IADD R177, R0.reuse, 0x1, R178 ;  /* 0x0000000100b17824 */ /* 0x040fe200078e02b2 */
[----:B------:R-:W-:Y:S01]  /*2540*/  SHF.R.U32.HI R68, RZ, 0x10, R76 ;  /* 0x00000010ff447819 */ /* 0x000fe2000001164c */
[----:B------:R-:W-:Y:S01]  /*2550*/  IMAD.IADD R175, R0, 0x1, R176 ;  /* 0x0000000100af7824 */ /* 0x000fe200078e02b0 */
[----:B--2---:R-:W-:Y:S01]  /*2560*/  FMNMX.FTZ R133, R133, R40, !PT ;  /* 0x0000002885857209 */ /* 0x004fe20007810000 */
[----:B------:R-:W1:Y:S01]  /*2570*/  SHFL.BFLY PT, R56, R135, 0x1, 0x1f ;  /* 0x0c201f0087387f89 */ /* 0x000e6200000e0000 */
[----:B------:R-:W-:Y:S01]  /*2580*/  SHF.R.U32.HI R91, RZ, 0x18, R76 ;  /* 0x00000018ff5b7819 */ /* 0x000fe2000001164c */
[----:B------:R-:W-:Y:S01]  /*2590*/  MUFU.EX2 R157, R157 ;  /* 0x0000009d009d7308 */ /* 0x000fe20000000800 */
[C---:B------:R-:W-:Y:S01]  /*25a0*/  FSETP.NEU.FTZ.AND P1, PT, R133.reuse, -INF , PT ;  /* 0xff8000008500780b */ /* 0x040fe20003f3d000 */
[----:B------:R-:W-:Y:S01]  /*25b0*/  FMUL.FTZ R166, R133, UR4 ;  /* 0x0000000485a67c20 */ /* 0x000fe20008410000 */
[----:B------:R-:W-:Y:S01]  /*25c0*/  LOP3.LUT R68, R68, 0xff, RZ, 0xc0, !PT ;  /* 0x000000ff44447812 */ /* 0x000fe200078ec0ff */
[--C-:B------:R-:W-:Y:S01]  /*25d0*/  FFMA.FTZ R149, R20, UR4, -R167.reuse ;  /* 0x0000000414957c23 */ /* 0x100fe200080108a7 */
[----:B------:R-:W-:Y:S01]  /*25e0*/  LOP3.LUT R41, R165, R78, R192, 0x96, !PT ;  /* 0x0000004ea5297212 */ /* 0x000fe200078e96c0 */
[----:B------:R-:W-:Y:S01]  /*25f0*/  FFMA.FTZ R173, R28, UR4, -R167 ;  /* 0x000000041cad7c23 */ /* 0x000fe200080108a7 */
[----:B------:R-:W-:Y:S01]  /*2600*/  FSEL R166, R166, RZ, P1 ;  /* 0x000000ffa6a67208 */ /* 0x000fe20000800000 */
[----:B------:R-:W-:Y:S01]  /*2610*/  MUFU.EX2 R61, R61 ;  /* 0x0000003d003d7308 */ /* 0x000fe20000000800 */
[----:B------:R-:W-:Y:S01]  /*2620*/  PRMT R91, R68, 0x5410, R91 ;  /* 0x00005410445b7816 */ /* 0x000fe2000000005b */
[----:B------:R-:W-:Y:S01]  /*2630*/  IMAD.WIDE.U32 R78, R41, -0x326172a9, RZ ;  /* 0xcd9e8d57294e7825 */ /* 0x000fe200078e00ff */
[----:B------:R-:W-:-:S03]  /*2640*/  SHF.R.U32.HI R2, RZ, 0x10, R44 ;  /* 0x00000010ff027819 */ /* 0x000fc6000001162c */
[--C-:B------:R-:W-:Y:S01]  /*2650*/  FFMA.FTZ R142, R46, UR4, -R166.reuse ;  /* 0x000000042e8e7c23 */ /* 0x100fe200080108a6 */
[--C-:B------:R-:W-:Y:S01]  /*2660*/  FFMA.FTZ R3, R47, UR4, -R166.reuse ;  /* 0x000000042f037c23 */ /* 0x100fe200080108a6 */
[--C-:B------:R-:W-:Y:S01]  /*2670*/  FFMA.FTZ R154, R58, UR4, -R166.reuse ;  /* 0x000000043a9a7c23 */ /* 0x100fe200080108a6 */
[--C-:B------:R-:W-:Y:S01]  /*2680*/  FFMA.FTZ R159, R59, UR4, -R166.reuse ;  /* 0x000000043b9f7c23 */ /* 0x100fe200080108a6 */
[----:B------:R-:W-:Y:S01]  /*2690*/  LOP3.LUT R40, R57, R70, R193, 0x96, !PT ;  /* 0x0000004639287212 */ /* 0x000fe200078e96c1 */
[----:B------:R-:W-:Y:S01]  /*26a0*/  MUFU.EX2 R140, R140 ;  /* 0x0000008c008c7308 */ /* 0x000fe20000000800 */
[----:B------:R-:W-:Y:S01]  /*26b0*/  LOP3.LUT R70, R76, 0xffff, RZ, 0xc0, !PT ;  /* 0x0000ffff4c467812 */ /* 0x000fe200078ec0ff */
[----:B------:R-:W-:Y:S01]  /*26c0*/  FFMA.FTZ R148, R22, UR4, -R166 ;  /* 0x0000000416947c23 */ /* 0x000fe200080108a6 */
[----:B------:R-:W-:Y:S01]  /*26d0*/  SHF.R.U32.HI R59, RZ, 0x18, R44 ;  /* 0x00000018ff3b7819 */ /* 0x000fe2000001162c */
[--C-:B------:R-:W-:Y:S01]  /*26e0*/  FFMA.FTZ R153, R23, UR4, -R166.reuse ;  /* 0x0000000417997c23 */ /* 0x100fe200080108a6 */
[----:B-1----:R-:W-:Y:S01]  /*26f0*/  FMNMX.FTZ R135, R135, R56, !PT ;  /* 0x0000003887877209 */ /* 0x002fe20007810000 */
[--C-:B------:R-:W-:Y:S01]  /*2700*/  FFMA.FTZ R155, R14, UR4, -R166.reuse ;  /* 0x000000040e9b7c23 */ /* 0x100fe200080108a6 */
[----:B------:R-:W-:Y:S01]  /*2710*/  LOP3.LUT R2, R2, 0xff, RZ, 0xc0, !PT ;  /* 0x000000ff02027812 */ /* 0x000fe200078ec0ff */
[----:B------:R-:W-:Y:S01]  /*2720*/  MUFU.EX2 R142, R142 ;  /* 0x0000008e008e7308 */ /* 0x000fe20000000800 */
[C---:B------:R-:W-:Y:S01]  /*2730*/  FSETP.NEU.FTZ.AND P1, PT, R135.reuse, -INF , PT ;  /* 0xff8000008700780b */ /* 0x040fe20003f3d000 */
[----:B------:R-:W-:Y:S01]  /*2740*/  FMUL.FTZ R160, R135, UR4 ;  /* 0x0000000487a07c20 */ /* 0x000fe20008410000 */
[--C-:B------:R-:W-:Y:S01]  /*2750*/  HSET2.LE.AND R91, R91, R152.reuse, PT ;  /* 0x000000985b5b7233 */ /* 0x100fe20003803000 */
[----:B------:R-:W-:Y:S01]  /*2760*/  FFMA.FTZ R150, R15, UR4, -R166 ;  /* 0x000000040f967c23 */ /* 0x000fe200080108a6 */
[----:B------:R-:W-:Y:S01]  /*2770*/  SHF.R.U32.HI R41, RZ, 0x10, R78 ;  /* 0x00000010ff297819 */ /* 0x000fe2000001164e */
[----:B------:R-:W-:Y:S01]  /*2780*/  FFMA.FTZ R24, R24, UR4, -R167 ;  /* 0x0000000418187c23 */ /* 0x000fe200080108a7 */
[----:B------:R-:W-:Y:S01]  /*2790*/  FSEL R160, R160, RZ, P1 ;  /* 0x000000ffa0a07208 */ /* 0x000fe20000800000 */
[----:B------:R-:W1:Y:S01]  /*27a0*/  MUFU.EX2 R3, R3 ;  /* 0x0000000300037308 */ /* 0x000e620000000800 */
[----:B------:R-:W-:Y:S01]  /*27b0*/  LOP3.LUT R48, R79, R48, R201, 0x96, !PT ;  /* 0x000000304f307212 */ /* 0x000fe200078e96c9 */
[----:B------:R-:W-:Y:S01]  /*27c0*/  FFMA.FTZ R36, R36, UR4, -R167 ;  /* 0x0000000424247c23 */ /* 0x000fe200080108a7 */
[----:B------:R-:W-:Y:S01]  /*27d0*/  LOP3.LUT R45, R76, 0xff, RZ, 0xc0, !PT ;  /* 0x000000ff4c2d7812 */ /* 0x000fe200078ec0ff */
[----:B------:R-:W-:Y:S01]  /*27e0*/  FFMA.FTZ R163, R51, UR4, -R160 ;  /* 0x0000000433a37c23 */ /* 0x000fe200080108a0 */
[----:B------:R-:W-:Y:S01]  /*27f0*/  SHF.R.U32.HI R70, RZ, 0x8, R70 ;  /* 0x00000008ff467819 */ /* 0x000fe20000011646 */
[----:B------:R-:W-:Y:S01]  /*2800*/  FFMA.FTZ R146, R43, UR4, -R160 ;  /* 0x000000042b927c23 */ /* 0x000fe200080108a0 */
[----:B------:R-:W-:Y:S01]  /*2810*/  PRMT R51, R2, 0x5410, R59 ;  /* 0x0000541002337816 */ /* 0x000fe2000000003b */
[----:B------:R-:W-:Y:S01]  /*2820*/  MUFU.EX2 R154, R154 ;  /* 0x0000009a009a7308 */ /* 0x000fe20000000800 */
[----:B------:R-:W-:Y:S01]  /*2830*/  SHF.R.U32.HI R95, RZ, 0x18, R78 ;  /* 0x00000018ff5f7819 */ /* 0x000fe2000001164e */
[----:B------:R-:W-:Y:S01]  /*2840*/  FFMA.FTZ R158, R50, UR4, -R160 ;  /* 0x00000004329e7c23 */ /* 0x000fe200080108a0 */
[----:B------:R-:W-:Y:S01]  /*2850*/  PRMT R45, R45, 0x5410, R70 ;  /* 0x000054102d2d7816 */ /* 0x000fe20000000046 */
[--C-:B------:R-:W-:Y:S01]  /*2860*/  FFMA.FTZ R161, R42, UR4, -R160.reuse ;  /* 0x000000042aa17c23 */ /* 0x100fe200080108a0 */
[----:B------:R-:W-:Y:S01]  /*2870*/  LOP3.LUT R43, R48, 0xffff, RZ, 0xc0, !PT ;  /* 0x0000ffff302b7812 */ /* 0x000fe200078ec0ff */
[----:B------:R-:W-:Y:S01]  /*2880*/  LDSM.16.MT88.4 R68, [R177+0x6000] ;  /* 0x00600000b144783b */ /* 0x000fe20000004200 */
[--C-:B------:R-:W-:Y:S01]  /*2890*/  HSET2.LE.AND R51, R51, R152.reuse, PT ;  /* 0x0000009833337233 */ /* 0x100fe20003803000 */
[----:B------:R-:W2:Y:S01]  /*28a0*/  MUFU.EX2 R159, R159 ;  /* 0x0000009f009f7308 */ /* 0x000ea20000000800 */
[----:B-1----:R-:W-:Y:S01]  /*28b0*/  F2FP.F16.F32.PACK_AB R0, R3, R142 ;  /* 0x0000008e0300723e */ /* 0x002fe200000000ff */
[--C-:B------:R-:W-:Y:S01]  /*28c0*/  FFMA.FTZ R62, R62, UR4, -R160.reuse ;  /* 0x000000043e3e7c23 */ /* 0x100fe200080108a0 */
[----:B------:R-:W-:Y:S01]  /*28d0*/  SHF.R.U32.HI R43, RZ, 0x8, R43 ;  /* 0x00000008ff2b7819 */ /* 0x000fe2000001162b */
[--C-:B------:R-:W-:Y:S01]  /*28e0*/  FFMA.FTZ R63, R63, UR4, -R160.reuse ;  /* 0x000000043f3f7c23 */ /* 0x100fe200080108a0 */
[----:B------:R-:W-:Y:S01]  /*28f0*/  LOP3.LUT R91, R91, R0, RZ, 0xc0, !PT ;  /* 0x000000005b5b7212 */ /* 0x000fe200078ec0ff */
[--C-:B------:R-:W-:Y:S01]  /*2900*/  FFMA.FTZ R66, R66, UR4, -R160.reuse ;  /* 0x0000000442427c23 */ /* 0x100fe200080108a0 */
[----:B------:R-:W-:Y:S01]  /*2910*/  LOP3.LUT R0, R41, 0xff, RZ, 0xc0, !PT ;  /* 0x000000ff29007812 */ /* 0x000fe200078ec0ff */
[----:B------:R-:W-:Y:S01]  /*2920*/  MUFU.EX2 R158, R158 ;  /* 0x0000009e009e7308 */ /* 0x000fe20000000800 */
[----:B------:R-:W-:Y:S01]  /*2930*/  LOP3.LUT R58, R44, 0xffff, RZ, 0xc0, !PT ;  /* 0x0000ffff2c3a7812 */ /* 0x000fe200078ec0ff */
[----:B------:R-:W-:Y:S01]  /*2940*/  FFMA.FTZ R67, R67, UR4, -R160 ;  /* 0x0000000443437c23 */ /* 0x000fe200080108a0 */
[----:B------:R-:W-:Y:S01]  /*2950*/  PRMT R95, R0, 0x5410, R95 ;  /* 0x00005410005f7816 */ /* 0x000fe2000000005f */
[--C-:B------:R-:W-:Y:S01]  /*2960*/  FFMA.FTZ R37, R37, UR4, -R167.reuse ;  /* 0x0000000425257c23 */ /* 0x100fe200080108a7 */
[----:B------:R-:W-:Y:S01]  /*2970*/  LOP3.LUT R0, R48, 0xff, RZ, 0xc0, !PT ;  /* 0x000000ff30007812 */ /* 0x000fe200078ec0ff */
[----:B------:R-:W-:Y:S01]  /*2980*/  FFMA.FTZ R17, R17, UR4, -R167 ;  /* 0x0000000411117c23 */ /* 0x000fe200080108a7 */
[----:B------:R-:W-:Y:S01]  /*2990*/  LOP3.LUT R57, R44, 0xff, RZ, 0xc0, !PT ;  /* 0x000000ff2c397812 */ /* 0x000fe200078ec0ff */
[----:B------:R-:W1:Y:S01]  /*29a0*/  MUFU.EX2 R163, R163 ;  /* 0x000000a300a37308 */ /* 0x000e620000000800 */
[----:B--2---:R-:W-:Y:S01]  /*29b0*/  F2FP.F16.F32.PACK_AB R2, R159, R154 ;  /* 0x0000009a9f02723e */ /* 0x004fe200000000ff */
[----:B------:R-:W-:Y:S01]  /*29c0*/  FADD.FTZ R159, R154, R159 ;  /* 0x0000009f9a9f7221 */ /* 0x000fe20000010000 */
[----:B------:R-:W-:Y:S01]  /*29d0*/  HSET2.LE.AND R90, R45, R152, PT ;  /* 0x000000982d5a7233 */ /* 0x000fe20003803000 */
[----:B------:R-:W-:Y:S01]  /*29e0*/  FFMA.FTZ R38, R38, UR4, -R166 ;  /* 0x0000000426267c23 */ /* 0x000fe200080108a6 */
[----:B------:R-:W2:Y:S01]  /*29f0*/  LDSM.16.MT88.4 R44, [R175+0x6000] ;  /* 0x00600000af2c783b */ /* 0x000ea20000004200 */
[----:B------:R-:W-:Y:S01]  /*2a00*/  LOP3.LUT R89, R51, R2, RZ, 0xc0, !PT ;  /* 0x0000000233597212 */ /* 0x000fe200078ec0ff */
[----:B------:R-:W-:Y:S01]  /*2a10*/  FFMA.FTZ R2, R21, UR4, -R167 ;  /* 0x0000000415027c23 */ /* 0x000fe200080108a7 */
[----:B------:R-:W-:Y:S01]  /*2a20*/  PRMT R21, R0, 0x5410, R43 ;  /* 0x0000541000157816 */ /* 0x000fe2000000002b */
[----:B------:R-:W-:Y:S01]  /*2a30*/  MUFU.EX2 R161, R161 ;  /* 0x000000a100a17308 */ /* 0x000fe20000000800 */
[--C-:B------:R-:W-:Y:S01]  /*2a40*/  SHF.R.U32.HI R0, RZ, 0x10, R48.reuse ;  /* 0x00000010ff007819 */ /* 0x100fe20000011630 */
[----:B------:R-:W-:Y:S01]  /*2a50*/  IMAD.WIDE.U32 R50, R40, -0x2daee0ad, RZ ;  /* 0xd2511f5328327825 */ /* 0x000fe200078e00ff */
[----:B------:R-:W-:-:S03]  /*2a60*/  SHF.R.U32.HI R93, RZ, 0x18, R48 ;  /* 0x00000018ff5d7819 */ /* 0x000fc60000011630 */
[----:B------:R-:W-:Y:S01]  /*2a70*/  FADD.FTZ R142, R142, R159 ;  /* 0x0000009f8e8e7221 */ /* 0x000fe20000010000 */
[----:B------:R-:W-:Y:S01]  /*2a80*/  LOP3.LUT R0, R0, 0xff, RZ, 0xc0, !PT ;  /* 0x000000ff00007812 */ /* 0x000fe200078ec0ff */
[----:B------:R-:W-:Y:S01]  /*2a90*/  FFMA.FTZ R39, R39, UR4, -R166 ;  /* 0x0000000427277c23 */ /* 0x000fe200080108a6 */
[----:B------:R-:W-:Y:S01]  /*2aa0*/  SHF.R.U32.HI R58, RZ, 0x8, R58 ;  /* 0x00000008ff3a7819 */ /* 0x000fe2000001163a */
[----:B------:R-:W3:Y:S01]  /*2ab0*/  MUFU.EX2 R146, R146 ;  /* 0x0000009200927308 */ /* 0x000ee20000000800 */
[----:B------:R-:W-:Y:S01]  /*2ac0*/  PRMT R93, R0, 0x5410, R93 ;  /* 0x00005410005d7816 */ /* 0x000fe2000000005d */
[----:B------:R-:W-:Y:S01]  /*2ad0*/  FFMA.FTZ R0, R13, UR4, -R167 ;  /* 0x000000040d007c23 */ /* 0x000fe200080108a7 */
[C---:B------:R-:W-:Y:S01]  /*2ae0*/  LOP3.LUT R74, R78.reuse, 0xffff, RZ, 0xc0, !PT ;  /* 0x0000ffff4e4a7812 */ /* 0x040fe200078ec0ff */
[----:B------:R-:W-:Y:S01]  /*2af0*/  FADD.FTZ R3, R3, R142 ;  /* 0x0000008e03037221 */ /* 0x000fe20000010000 */
[----:B------:R-:W-:Y:S02]  /*2b00*/  LOP3.LUT R216, R49, R216, R193, 0x96, !PT ;  /* 0x000000d831d87212 */ /* 0x000fe400078e96c1 */
[----:B------:R-:W-:Y:S01]  /*2b10*/  PRMT R57, R57, 0x5410, R58 ;  /* 0x0000541039397816 */ /* 0x000fe2000000003a */
[----:B------:R-:W-:Y:S01]  /*2b20*/  MUFU.EX2 R145, R145 ;  /* 0x0000009100917308 */ /* 0x000fe20000000800 */
[----:B------:R-:W-:Y:S01]  /*2b30*/  LOP3.LUT R49, R78, 0xff, RZ, 0xc0, !PT ;  /* 0x000000ff4e317812 */ /* 0x000fe200078ec0ff */
[----:B------:R-:W-:Y:S01]  /*2b40*/  IMAD.WIDE.U32 R216, R216, -0x2daee0ad, RZ ;  /* 0xd2511f53d8d87825 */ /* 0x000fe200078e00ff */
[----:B------:R-:W-:-:S02]  /*2b50*/  SHF.R.U32.HI R74, RZ, 0x8, R74 ;  /* 0x00000008ff4a7819 */ /* 0x000fc4000001164a */
[--C-:B------:R-:W-:Y:S02]  /*2b60*/  HSET2.LE.AND R93, R93, R152.reuse, PT ;  /* 0x000000985d5d7233 */ /* 0x100fe40003803000 */
[----:B-1----:R-:W-:Y:S01]  /*2b70*/  F2FP.F16.F32.PACK_AB R12, R163, R158 ;  /* 0x0000009ea30c723e */ /* 0x002fe200000000ff */
[----:B------:R-:W1:Y:S01]  /*2b80*/  MUFU.EX2 R0, R0 ;  /* 0x0000000000007308 */ /* 0x000e620000000800 */
[----:B------:R-:W-:Y:S01]  /*2b90*/  LOP3.LUT R40, R51, R72, R205, 0x96, !PT ;  /* 0x0000004833287212 */ /* 0x000fe200078e96cd */
[----:B------:R-:W-:Y:S01]  /*2ba0*/  FADD.FTZ R158, R158, R163 ;  /* 0x000000a39e9e7221 */ /* 0x000fe20000010000 */
[----:B------:R-:W-:Y:S02]  /*2bb0*/  LOP3.LUT R20, R50, 0xffff, RZ, 0xc0, !PT ;  /* 0x0000ffff32147812 */ /* 0x000fe400078ec0ff */
[----:B------:R-:W-:Y:S02]  /*2bc0*/  PRMT R49, R49, 0x5410, R74 ;  /* 0x0000541031317816 */ /* 0x000fe4000000004a */
[----:B------:R-:W-:Y:S01]  /*2bd0*/  HSET2.LE.AND R57, R57, R152, PT ;  /* 0x0000009839397233 */ /* 0x000fe20003803000 */
[----:B------:R-:W-:Y:S01]  /*2be0*/  MUFU.EX2 R149, R149 ;  /* 0x0000009500957308 */ /* 0x000fe20000000800 */
[----:B------:R-:W-:Y:S01]  /*2bf0*/  F2FP.F16.F32.PACK_AB R88, R157, R156 ;  /* 0x0000009c9d58723e */ /* 0x000fe200000000ff */
[----:B------:R-:W-:Y:S01]  /*2c00*/  FADD.FTZ R156, R156, R157 ;  /* 0x0000009d9c9c7221 */ /* 0x000fe20000010000 */
[----:B------:R-:W-:-:S02]  /*2c10*/  LOP3.LUT R93, R93, R12, RZ, 0xc0, !PT ;  /* 0x0000000c5d5d7212 */ /* 0x000fc400078ec0ff */
[----:B------:R-:W-:Y:S02]  /*2c20*/  LOP3.LUT R12, R40, 0xffff, RZ, 0xc0, !PT ;  /* 0x0000ffff280c7812 */ /* 0x000fe400078ec0ff */
[----:B------:R-:W-:Y:S01]  /*2c30*/  LOP3.LUT R41, R50, 0xff, RZ, 0xc0, !PT ;  /* 0x000000ff32297812 */ /* 0x000fe200078ec0ff */
[----:B------:R-:W4:Y:S01]  /*2c40*/  MUFU.EX2 R2, R2 ;  /* 0x0000000200027308 */ /* 0x000f220000000800 */
[----:B------:R-:W-:Y:S02]  /*2c50*/  SHF.R.U32.HI R20, RZ, 0x8, R20 ;  /* 0x00000008ff147819 */ /* 0x000fe40000011614 */
[----:B------:R-:W-:Y:S02]  /*2c60*/  SHF.R.U32.HI R97, RZ, 0x10, R40 ;  /* 0x00000010ff617819 */ /* 0x000fe40000011628 */
[----:B------:R-:W-:Y:S02]  /*2c70*/  LOP3.LUT R88, R57, R88, RZ, 0xc0, !PT ;  /* 0x0000005839587212 */ /* 0x000fe400078ec0ff */
[--C-:B------:R-:W-:Y:S01]  /*2c80*/  HSET2.LE.AND R49, R49, R152.reuse, PT ;  /* 0x0000009831317233 */ /* 0x100fe20003803000 */
[----:B------:R-:W-:Y:S01]  /*2c90*/  MUFU.EX2 R62, R62 ;  /* 0x0000003e003e7308 */ /* 0x000fe20000000800 */
[----:B------:R-:W-:-:S02]  /*2ca0*/  HSET2.LE.AND R95, R95, R152, PT ;  /* 0x000000985f5f7233 */ /* 0x000fc40003803000 */
[----:B------:R-:W-:Y:S02]  /*2cb0*/  HSET2.LE.AND R92, R21, R152, PT ;  /* 0x00000098155c7233 */ /* 0x000fe40003803000 */
[----:B------:R-:W-:Y:S01]  /*2cc0*/  F2FP.F16.F32.PACK_AB R73, R140, R61 ;  /* 0x0000003d8c49723e */ /* 0x000fe200000000ff */
[----:B------:R-:W-:Y:S01]  /*2cd0*/  FADD.FTZ R61, R61, R156 ;  /* 0x0000009c3d3d7221 */ /* 0x000fe20000010000 */
[----:B------:R-:W-:Y:S01]  /*2ce0*/  F2FP.F16.F32.PACK_AB R94, R138, R147 ;  /* 0x000000938a5e723e */ /* 0x000fe200000000ff */
[----:B------:R-:W5:Y:S01]  /*2cf0*/  MUFU.EX2 R63, R63 ;  /* 0x0000003f003f7308 */ /* 0x000f620000000800 */
[----:B---3--:R-:W-:Y:S01]  /*2d00*/  F2FP.F16.F32.PACK_AB R22, R146, R161 ;  /* 0x000000a19216723e */ /* 0x008fe200000000ff */
[----:B------:R-:W-:Y:S01]  /*2d10*/  FADD.FTZ R161, R161, R158 ;  /* 0x0000009ea1a17221 */ /* 0x000fe20000010000 */
[----:B------:R-:W-:Y:S01]  /*2d20*/  F2FP.F16.F32.PACK_AB R13, R151, R144 ;  /* 0x00000090970d723e */ /* 0x000fe200000000ff */
[----:B------:R-:W-:Y:S01]  /*2d30*/  FADD.FTZ R144, R144, R151 ;  /* 0x0000009790907221 */ /* 0x000fe20000010000 */
[----:B------:R-:W-:Y:S01]  /*2d40*/  LOP3.LUT R57, R40, 0xff, RZ, 0xc0, !PT ;  /* 0x000000ff28397812 */ /* 0x000fe200078ec0ff */
[----:B------:R-:W-:Y:S01]  /*2d50*/  FADD.FTZ R161, R146, R161 ;  /* 0x000000a192a17221 */ /* 0x000fe20000010000 */
[----:B------:R-:W-:Y:S01]  /*2d60*/  SHF.R.U32.HI R12, RZ, 0x8, R12 ;  /* 0x00000008ff0c7819 */ /* 0x000fe2000001160c */
[----:B------:R-:W-:Y:S01]  /*2d70*/  MUFU.EX2 R143, R143 ;  /* 0x0000008f008f7308 */ /* 0x000fe20000000800 */
[----:B------:R-:W-:Y:S01]  /*2d80*/  PRMT R41, R41, 0x5410, R20 ;  /* 0x0000541029297816 */ /* 0x000fe20000000014 */
[----:B------:R-:W-:Y:S01]  /*2d90*/  FADD.FTZ R147, R147, R144 ;  /* 0x0000009093937221 */ /* 0x000fe20000010000 */
[----:B------:R-:W-:Y:S01]  /*2da0*/  SHF.R.U32.HI R48, RZ, 0x18, R40 ;  /* 0x00000018ff307819 */ /* 0x000fe20000011628 */
[----:B------:R-:W-:Y:S01]  /*2db0*/  FADD.FTZ R140, R140, R61 ;  /* 0x0000003d8c8c7221 */ /* 0x000fe20000010000 */
[----:B------:R-:W-:Y:S01]  /*2dc0*/  LOP3.LUT R97, R97, 0xff, RZ, 0xc0, !PT ;  /* 0x000000ff61617812 */ /* 0x000fe200078ec0ff */
[----:B------:R-:W-:Y:S01]  /*2dd0*/  FADD.FTZ R138, R138, R147 ;  /* 0x000000938a8a7221 */ /* 0x000fe20000010000 */
[----:B------:R-:W-:Y:S01]  /*2de0*/  SHF.R.U32.HI R42, RZ, 0x10, R50 ;  /* 0x00000010ff2a7819 */ /* 0x000fe20000011632 */
[----:B------:R-:W-:Y:S01]  /*2df0*/  MUFU.EX2 R64, R64 ;  /* 0x0000004000407308 */ /* 0x000fe20000000800 */
[----:B------:R-:W-:-:S02]  /*2e00*/  LOP3.LUT R90, R90, R73, RZ, 0xc0, !PT ;  /* 0x000000495a5a7212 */ /* 0x000fc400078ec0ff */
[----:B------:R-:W-:Y:S02]  /*2e10*/  LOP3.LUT R94, R49, R94, RZ, 0xc0, !PT ;  /* 0x0000005e315e7212 */ /* 0x000fe400078ec0ff */
[----:B------:R-:W-:Y:S02]  /*2e20*/  LOP3.LUT R95, R95, R22, RZ, 0xc0, !PT ;  /* 0x000000165f5f7212 */ /* 0x000fe400078ec0ff */
[----:B------:R-:W-:Y:S01]  /*2e30*/  LOP3.LUT R92, R92, R13, RZ, 0xc0, !PT ;  /* 0x0000000d5c5c7212 */ /* 0x000fe200078ec0ff */
[----:B------:R-:W3:Y:S01]  /*2e40*/  LDSM.16.MT88.4 R20, [R178+0x6800] ;  /* 0x00680000b214783b */ /* 0x000ee20000004200 */
[----:B------:R-:W-:Y:S01]  /*2e50*/  PRMT R57, R57, 0x5410, R12 ;  /* 0x0000541039397816 */ /* 0x000fe2000000000c */
[C---:B--2---:R-:W-:Y:S01]  /*2e60*/  HMMA.16816.F32 R84, R88.reuse, R44, RZ ;  /* 0x0000002c5854723c */ /* 0x044fe200000018ff */
[----:B------:R-:W-:Y:S01]  /*2e70*/  PRMT R97, R97, 0x5410, R48 ;  /* 0x0000541061617816 */ /* 0x000fe20000000030 */
[----:B------:R-:W2:Y:S01]  /*2e80*/  LDSM.16.MT88.4 R12, [R177+0x6800] ;  /* 0x00680000b10c783b */ /* 0x000ea20000004200 */
[----:B------:R-:W-:Y:S01]  /*2e90*/  LOP3.LUT R42, R42, 0xff, RZ, 0xc0, !PT ;  /* 0x000000ff2a2a7812 */ /* 0x000fe200078ec0ff */
[----:B------:R-:W-:Y:S01]  /*2ea0*/  MUFU.EX2 R148, R148 ;  /* 0x0000009400947308 */ /* 0x000fe20000000800 */
[----:B------:R-:W-:Y:S01]  /*2eb0*/  HSET2.LE.AND R58, R41, R152, PT ;  /* 0x00000098293a7233 */ /* 0x000fe20003803000 */
[----:B------:R-:W-:Y:S01]  /*2ec0*/  HMMA.16816.F32 R124, R88, R116, RZ ;  /* 0x00000074587c723c */ /* 0x000fe200000018ff */
[----:B-1----:R-:W-:-:S02]  /*2ed0*/  F2FP.F16.F32.PACK_AB R49, R0, R145 ;  /* 0x000000910031723e */ /* 0x002fc400000000ff */
[----:B------:R-:W-:Y:S02]  /*2ee0*/  SHF.R.U32.HI R59, RZ, 0x18, R50 ;  /* 0x00000018ff3b7819 */ /* 0x000fe40000011632 */
[--C-:B------:R-:W-:Y:S01]  /*2ef0*/  HSET2.LE.AND R56, R57, R152.reuse, PT ;  /* 0x0000009839387233 */ /* 0x100fe20003803000 */
[----:B------:R-:W-:Y:S01]  /*2f00*/  HMMA.16816.F32 R108, R88, R68, RZ ;  /* 0x00000044586c723c */ /* 0x000fe200000018ff */
[----:B------:R-:W-:Y:S01]  /*2f10*/  HSET2.LE.AND R57, R97, R152, PT ;  /* 0x0000009861397233 */ /* 0x000fe20003803000 */
[----:B------:R-:W-:Y:S01]  /*2f20*/  MUFU.EX2 R153, R153 ;  /* 0x0000009900997308 */ /* 0x000fe20000000800 */
[----:B------:R-:W-:Y:S02]  /*2f30*/  LOP3.LUT R168, R215, R168, R196, 0x96, !PT ;  /* 0x000000a8d7a87212 */ /* 0x000fe400078e96c4 */
[----:B------:R-:W-:Y:S01]  /*2f40*/  PRMT R59, R42, 0x5410, R59 ;  /* 0x000054102a3b7816 */ /* 0x000fe2000000003b */
[----:B------:R-:W-:Y:S01]  /*2f50*/  HMMA.16816.F32 R96, R92, R44, RZ ;  /* 0x0000002c5c60723c */ /* 0x000fe200000018ff */
[----:B------:R-:W-:Y:S01]  /*2f60*/  LOP3.LUT R58, R58, R49, RZ, 0xc0, !PT ;  /* 0x000000313a3a7212 */ /* 0x000fe200078ec0ff */
[----:B------:R-:W1:Y:S01]  /*2f70*/  LDSM.16.MT88.4 R40, [R176+0x6800] ;  /* 0x00680000b028783b */ /* 0x000e620000004200 */
[----:B----4-:R-:W-:Y:S01]  /*2f80*/  F2FP.F16.F32.PACK_AB R165, R2, R149 ;  /* 0x0000009502a5723e */ /* 0x010fe200000000ff */
[----:B------:R-:W-:Y:S01]  /*2f90*/  IMAD.WIDE.U32 R168, R168, -0x326172a9, RZ ;  /* 0xcd9e8d57a8a87825 */ /* 0x000fe200078e00ff */
[----:B------:R-:W-:Y:S01]  /*2fa0*/  LOP3.LUT R164, R217, R164, R205, 0x96, !PT ;  /* 0x000000a4d9a47212 */ /* 0x000fe200078e96cd */
[----:B------:R-:W4:Y:S01]  /*2fb0*/  LDSM.16.MT88.4 R48, [R175+0x6800] ;  /* 0x00680000af30783b */ /* 0x000f220000004200 */
[----:B------:R-:W-:Y:S01]  /*2fc0*/  LOP3.LUT R44, R216, 0xffff, RZ, 0xc0, !PT ;  /* 0x0000ffffd82c7812 */ /* 0x000fe200078ec0ff */
[C---:B------:R-:W-:Y:S01]  /*2fd0*/  HMMA.16816.F32 R76, R88.reuse, R80, RZ ;  /* 0x00000050584c723c */ /* 0x040fe200000018ff */
[----:B------:R-:W-:Y:S01]  /*2fe0*/  LOP3.LUT R56, R56, R165, RZ, 0xc0, !PT ;  /* 0x000000a538387212 */ /* 0x000fe200078ec0ff */
[----:B------:R-:W-:Y:S01]  /*2ff0*/  MUFU.EX2 R155, R155 ;  /* 0x0000009b009b7308 */ /* 0x000fe20000000800 */
[----:B------:R-:W-:Y:S01]  /*3000*/  LOP3.LUT R165, R216, 0xff, RZ, 0xc0, !PT ;  /* 0x000000ffd8a57812 */ /* 0x000fe200078ec0ff */
[----:B------:R-:W-:Y:S01]  /*3010*/  FADD.FTZ R149, R149, R140 ;  /* 0x0000008c95957221 */ /* 0x000fe20000010000 */
[----:B------:R-:W-:Y:S01]  /*3020*/  SHF.R.U32.HI R44, RZ, 0x8, R44 ;  /* 0x00000008ff2c7819 */ /* 0x000fe2000001162c */
[C---:B------:R-:W-:Y:S01]  /*3030*/  HMMA.16816.F32 R120, R88.reuse, R118, RZ ;  /* 0x000000765878723c */ /* 0x040fe200000018ff */
[----:B------:R-:W-:Y:S01]  /*3040*/  LOP3.LUT R172, R169, R172, R195, 0x96, !PT ;  /* 0x000000aca9ac7212 */ /* 0x000fe200078e96c3 */
[----:B------:R-:W-:Y:S01]  /*3050*/  FADD.FTZ R2, R2, R149 ;  /* 0x0000009502027221 */ /* 0x000fe20000010000 */
[----:B------:R-:W-:Y:S01]  /*3060*/  PRMT R165, R165, 0x5410, R44 ;  /* 0x00005410a5a57816 */ /* 0x000fe2000000002c */
[----:B------:R-:W3:Y:S01]  /*3070*/  MUFU.EX2 R150, R150 ;  /* 0x0000009600967308 */ /* 0x000ee20000000800 */
[C---:B------:R-:W-:Y:S01]  /*3080*/  LOP3.LUT R44, R164.reuse, 0xffff, RZ, 0xc0, !PT ;  /* 0x0000ffffa42c7812 */ /* 0x040fe200078ec0ff */
[----:B------:R-:W-:Y:S01]  /*3090*/  HMMA.16816.F32 R104, R88, R70, RZ ;  /* 0x000000465868723c */ /* 0x000fe200000018ff */
[----:B------:R-:W-:Y:S01]  /*30a0*/  SHF.R.U32.HI R169, RZ, 0x10, R164 ;  /* 0x00000010ffa97819 */ /* 0x000fe200000116a4 */
[----:B------:R-:W-:Y:S01]  /*30b0*/  FADD.FTZ R145, R145, R2 ;  /* 0x0000000291917221 */ /* 0x000fe20000010000 */
[----:B------:R-:W-:-:S02]  /*30c0*/  LOP3.LUT R45, R164, 0xff, RZ, 0xc0, !PT ;  /* 0x000000ffa42d7812 */ /* 0x000fc400078ec0ff */
[----:B------:R-:W-:Y:S01]  /*30d0*/  SHF.R.U32.HI R44, RZ, 0x8, R44 ;  /* 0x00000008ff2c7819 */ /* 0x000fe2000001162c */
[----:B------:R-:W-:Y:S01]  /*30e0*/  HMMA.16816.F32 R100, R88, R82, RZ ;  /* 0x000000525864723c */ /* 0x000fe200000018ff */
[----:B------:R-:W-:Y:S01]  /*30f0*/  MUFU.EX2 R66, R66 ;  /* 0x0000004200427308 */ /* 0x000fe20000000800 */
[----:B------:R-:W-:Y:S01]  /*3100*/  SHF.R.U32.HI R164, RZ, 0x18, R164 ;  /* 0x00000018ffa47819 */ /* 0x000fe200000116a4 */
[----:B------:R-:W-:Y:S01]  /*3110*/  FADD.FTZ R145, R0, R145 ;  /* 0x0000009100917221 */ /* 0x000fe20000010000 */
[----:B------:R-:W-:Y:S02]  /*3120*/  LOP3.LUT R169, R169, 0xff, RZ, 0xc0, !PT ;  /* 0x000000ffa9a97812 */ /* 0x000fe400078ec0ff */
[----:B------:R-:W-:Y:S01]  /*3130*/  HMMA.16816.F32 R128, R92, R116, RZ ;  /* 0x000000745c80723c */ /* 0x000fe200000018ff */
[----:B------:R-:W-:Y:S02]  /*3140*/  PRMT R45, R45, 0x5410, R44 ;  /* 0x000054102d2d7816 */ /* 0x000fe4000000002c */
[----:B------:R-:W4:Y:S01]  /*3150*/  MUFU.EX2 R67, R67 ;  /* 0x0000004300437308 */ /* 0x000f220000000800 */
[----:B------:R-:W-:-:S02]  /*3160*/  PRMT R169, R169, 0x5410, R164 ;  /* 0x00005410a9a97816 */ /* 0x000fc400000000a4 */
[C---:B------:R-:W-:Y:S01]  /*3170*/  HMMA.16816.F32 R112, R92.reuse, R68, RZ ;  /* 0x000000445c70723c */ /* 0x040fe200000018ff */
[----:B-----5:R-:W-:Y:S02]  /*3180*/  F2FP.F16.F32.PACK_AB R28, R63, R62 ;  /* 0x0000003e3f1c723e */ /* 0x020fe400000000ff */
[--C-:B------:R-:W-:Y:S02]  /*3190*/  HSET2.LE.AND R44, R45, R152.reuse, PT ;  /* 0x000000982d2c7233 */ /* 0x100fe40003803000 */
[----:B------:R5:W-:Y:S01]  /*31a0*/  MUFU.EX2 R164, R173 ;  /* 0x000000ad00a47308 */ /* 0x000be20000000800 */
[C---:B------:R-:W-:Y:S01]  /*31b0*/  HMMA.16816.F32 R72, R92.reuse, R80, RZ ;  /* 0x000000505c48723c */ /* 0x040fe200000018ff */
[--C-:B------:R-:W-:Y:S02]  /*31c0*/  HSET2.LE.AND R59, R59, R152.reuse, PT ;  /* 0x000000983b3b7233 */ /* 0x100fe40003803000 */
[----:B------:R-:W-:Y:S01]  /*31d0*/  HSET2.LE.AND R45, R169, R152, PT ;  /* 0x00000098a92d7233 */ /* 0x000fe20003803000 */
[----:B------:R-:W-:Y:S01]  /*31e0*/  FFMA.FTZ R169, R8, UR4, -R162 ;  /* 0x0000000408a97c23 */ /* 0x000fe200080108a2 */
[----:B---3--:R-:W-:Y:S01]  /*31f0*/  F2FP.F16.F32.PACK_AB R222, R150, R155 ;  /* 0x0000009b96de723e */ /* 0x008fe200000000ff */
[C---:B------:R-:W-:Y:S01]  /*3200*/  HMMA.16816.F32 R116, R92.reuse, R118, RZ ;  /* 0x000000765c74723c */ /* 0x040fe200000018ff */
[----:B------:R-:W-:Y:S01]  /*3210*/  F2FP.F16.F32.PACK_AB R218, R153, R148 ;  /* 0x0000009499da723e */ /* 0x000fe200000000ff */
[----:B------:R-:W-:Y:S01]  /*3220*/  FFMA.FTZ R8, R55, UR4, -R160 ;  /* 0x0000000437087c23 */ /* 0x000fe200080108a0 */
[----:B------:R-:W-:Y:S01]  /*3230*/  LOP3.LUT R59, R59, R222, RZ, 0xc0, !PT ;  /* 0x000000de3b3b7212 */ /* 0x000fe200078ec0ff */
[----:B------:R-:W-:Y:S01]  /*3240*/  MUFU.EX2 R52, R52 ;  /* 0x0000003400347308 */ /* 0x000fe20000000800 */
[----:B------:R-:W-:Y:S01]  /*3250*/  LOP3.LUT R57, R57, R218, RZ, 0xc0, !PT ;  /* 0x000000da39397212 */ /* 0x000fe200078ec0ff */
[----:B------:R-:W-:Y:S01]  /*3260*/  HMMA.16816.F32 R68, R92, R70, RZ ;  /* 0x000000465c44723c */ /* 0x000fe200000018ff */
[----:B------:R-:W-:Y:S01]  /*3270*/  LOP3.LUT R174, R211, R174, R197, 0x96, !PT ;  /* 0x000000aed3ae7212 */ /* 0x000fe200078e96c5 */
[----:B------:R-:W-:-:S04]  /*3280*/  IMAD.WIDE.U32 R210, R210, -0x2daee0ad, RZ ;  /* 0xd2511f53d2d27825 */ /* 0x000fc800078e00ff */
[----:B------:R-:W-:Y:S01]  /*3290*/  FADD.FTZ R148, R148, R3 ;  /* 0x0000000394947221 */ /* 0x000fe20000010000 */
[----:B------:R-:W-:Y:S01]  /*32a0*/  HMMA.16816.F32 R80, R92, R82, RZ ;  /* 0x000000525c50723c */ /* 0x000fe200000018ff */
[----:B-----5:R-:W-:Y:S01]  /*32b0*/  IMAD.WIDE.U32 R172, R172, -0x2daee0ad, RZ ;  /* 0xd2511f53acac7825 */ /* 0x020fe200078e00ff */
[----:B------:R-:W-:Y:S03]  /*32c0*/  MUFU.EX2 R53, R53 ;  /* 0x0000003500357308 */ /* 0x000fe60000000800 */
[----:B------:R-:W-:Y:S01]  /*32d0*/  FADD.FTZ R148, R153, R148 ;  /* 0x0000009499947221 */ /* 0x000fe20000010000 */
[-C--:B------:R-:W-:Y:S03]  /*32e0*/  HMMA.16816.F32 R88, R88, R46.reuse, RZ ;  /* 0x0000002e5858723c */ /* 0x080fe600000018ff */
[----:B------:R-:W-:Y:S01]  /*32f0*/  FADD.FTZ R155, R155, R148 ;  /* 0x000000949b9b7221 */ /* 0x000fe20000010000 */
[----:B------:R-:W-:Y:S03]  /*3300*/  MUFU.EX2 R169, R169 ;  /* 0x000000a900a97308 */ /* 0x000fe60000000800 */
[----:B------:R-:W-:Y:S01]  /*3310*/  FADD.FTZ R155, R150, R155 ;  /* 0x0000009b969b7221 */ /* 0x000fe20000010000 */
[----:B------:R-:W-:Y:S06]  /*3320*/  HMMA.16816.F32 R92, R92, R46, RZ ;  /* 0x0000002e5c5c723c */ /* 0x000fec00000018ff */
[C---:B------:R-:W-:Y:S01]  /*3330*/  HMMA.16816.F32 R124, R56.reuse, R20, R124 ;  /* 0x00000014387c723c */ /* 0x040fe2000000187c */
[--C-:B------:R-:W-:Y:S01]  /*3340*/  SHF.R.U32.HI R46, RZ, 0x10, R216.reuse ;  /* 0x00000010ff2e7819 */ /* 0x100fe200000116d8 */
[----:B------:R-:W-:Y:S01]  /*3350*/  MUFU.EX2 R36, R36 ;  /* 0x0000002400247308 */ /* 0x000fe20000000800 */
[----:B------:R-:W-:Y:S01]  /*3360*/  SHF.R.U32.HI R47, RZ, 0x18, R216 ;  /* 0x00000018ff2f7819 */ /* 0x000fe200000116d8 */
[----:B------:R-:W-:Y:S01]  /*3370*/  IMAD.WIDE.U32 R216, R171, -0x2daee0ad, RZ ;  /* 0xd2511f53abd87825 */ /* 0x000fe200078e00ff */
[----:B------:R-:W-:Y:S01]  /*3380*/  LOP3.LUT R46, R46, 0xff, RZ, 0xc0, !PT ;  /* 0x000000ff2e2e7812 */ /* 0x000fe200078ec0ff */
[C---:B--2---:R-:W-:Y:S03]  /*3390*/  HMMA.16816.F32 R108, R56.reuse, R12, R108 ;  /* 0x0000000c386c723c */ /* 0x044fe6000000186c */
[----:B------:R-:W-:Y:S01]  /*33a0*/  PRMT R47, R46, 0x5410, R47 ;  /* 0x000054102e2f7816 */ /* 0x000fe2000000002f */
[----:B------:R-:W-:Y:S01]  /*33b0*/  MUFU.EX2 R37, R37 ;  /* 0x0000002500257308 */ /* 0x000fe20000000800 */
[----:B------:R-:W-:Y:S01]  /*33c0*/  HSET2.LE.AND R46, R165, R152, PT ;  /* 0x00000098a52e7233 */ /* 0x000fe20003803000 */
[----:B-1----:R-:W-:Y:S01]  /*33d0*/  HMMA.16816.F32 R76, R56, R40, R76 ;  /* 0x00000028384c723c */ /* 0x002fe2000000184c */
[----:B------:R-:W-:-:S02]  /*33e0*/  F2FP.F16.F32.PACK_AB R165, R60, R65 ;  /* 0x000000413ca5723e */ /* 0x000fc400000000ff */
[----:B------:R-:W-:Y:S02]  /*33f0*/  HSET2.LE.AND R47, R47, R152, PT ;  /* 0x000000982f2f7233 */ /* 0x000fe40003803000 */
[----:B------:R-:W-:Y:S01]  /*3400*/  LOP3.LUT R46, R46, R165, RZ, 0xc0, !PT ;  /* 0x000000a52e2e7212 */ /* 0x000fe200078ec0ff */
[----:B------:R-:W-:Y:S01]  /*3410*/  FFMA.FTZ R165, R29, UR4, -R167 ;  /* 0x000000041da57c23 */ /* 0x000fe200080108a7 */
[----:B------:R-:W-:Y:S01]  /*3420*/  F2FP.F16.F32.PACK_AB R29, R64, R143 ;  /* 0x0000008f401d723e */ /* 0x000fe200000000ff */
[C---:B----4-:R-:W-:Y:S01]  /*3430*/  HMMA.16816.F32 R84, R56.reuse, R48, R84 ;  /* 0x000000303854723c */ /* 0x050fe20000001854 */
[----:B------:R-:W-:Y:S01]  /*3440*/  LOP3.LUT R47, R47, R28, RZ, 0xc0, !PT ;  /* 0x0000001c2f2f7212 */ /* 0x000fe200078ec0ff */
[----:B------:R-:W-:Y:S01]  /*3450*/  FADD.FTZ R143, R143, R138 ;  /* 0x0000008a8f8f7221 */ /* 0x000fe20000010000 */
[----:B------:R-:W-:Y:S01]  /*3460*/  F2FP.F16.F32.PACK_AB R28, R67, R66 ;  /* 0x00000042431c723e */ /* 0x000fe200000000ff */
[----:B------:R-:W1:Y:S01]  /*3470*/  MUFU.EX2 R165, R165 ;  /* 0x000000a500a57308 */ /* 0x000e620000000800 */
[----:B------:R-:W-:Y:S01]  /*3480*/  LOP3.LUT R216, R173, R216, R192, 0x96, !PT ;  /* 0x000000d8add87212 */ /* 0x000fe200078e96c0 */
[C---:B------:R-:W-:Y:S01]  /*3490*/  HMMA.16816.F32 R120, R56.reuse, R22, R120 ;  /* 0x000000163878723c */ /* 0x040fe20000001878 */
[----:B------:R-:W-:Y:S01]  /*34a0*/  LOP3.LUT R44, R44, R29, RZ, 0xc0, !PT ;  /* 0x0000001d2c2c7212 */ /* 0x000fe200078ec0ff */
[----:B------:R-:W-:Y:S01]  /*34b0*/  FADD.FTZ R66, R66, R161 ;  /* 0x000000a142427221 */ /* 0x000fe20000010000 */
[----:B------:R-:W-:Y:S01]  /*34c0*/  LOP3.LUT R45, R45, R28, RZ, 0xc0, !PT ;  /* 0x0000001c2d2d7212 */ /* 0x000fe200078ec0ff */
[----:B------:R-:W-:Y:S01]  /*34d0*/  IMAD.WIDE.U32 R28, R174, -0x2daee0ad, RZ ;  /* 0xd2511f53ae1c7825 */ /* 0x000fe200078e00ff */
[----:B------:R-:W-:Y:S01]  /*34e0*/  LOP3.LUT R214, R217, R214, R194, 0x96, !PT ;  /* 0x000000d6d9d67212 */ /* 0x000fe200078e96c2 */
[----:B------:R-:W-:Y:S02]  /*34f0*/  HMMA.16816.F32 R104, R56, R14, R104 ;  /* 0x0000000e3868723c */ /* 0x000fe40000001868 */
[----:B------:R-:W-:Y:S01]  /*3500*/  FFMA.FTZ R174, R54, UR4, -R160 ;  /* 0x0000000436ae7c23 */ /* 0x000fe200080108a0 */
[----:B------:R-:W-:Y:S01]  /*3510*/  IMAD.WIDE.U32 R216, R216, -0x326172a9, RZ ;  /* 0xcd9e8d57d8d87825 */ /* 0x000fe200078e00ff */
[----:B------:R-:W-:-:S03]  /*3520*/  LOP3.LUT R171, R211, R28, R192, 0x96, !PT ;  /* 0x0000001cd3ab7212 */ /* 0x000fc600078e96c0 */
[----:B------:R-:W-:Y:S01]  /*3530*/  FFMA.FTZ R211, R27, UR4, -R166 ;  /* 0x000000041bd37c23 */ /* 0x000fe200080108a6 */
[----:B------:R-:W-:Y:S01]  /*3540*/  LOP3.LUT R212, R29, R212, R194, 0x96, !PT ;  /* 0x000000d41dd47212 */ /* 0x000fe200078e96c2 */
[----:B------:R-:W-:Y:S01]  /*3550*/  HMMA.16816.F32 R128, R44, R20, R128 ;  /* 0x000000142c80723c */ /* 0x000fe20000001880 */
[----:B------:R-:W-:Y:S01]  /*3560*/  IMAD.WIDE.U32 R214, R214, -0x326172a9, RZ ;  /* 0xcd9e8d57d6d67825 */ /* 0x000fe200078e00ff */
[----:B------:R-:W-:-:S03]  /*3570*/  LOP3.LUT R173, R216, 0xff, RZ, 0xc0, !PT ;  /* 0x000000ffd8ad7812 */ /* 0x000fc600078ec0ff */
[----:B------:R-:W-:Y:S01]  /*3580*/  FFMA.FTZ R29, R26, UR4, -R166 ;  /* 0x000000041a1d7c23 */ /* 0x000fe200080108a6 */
[--C-:B------:R-:W-:Y:S01]  /*3590*/  SHF.R.U32.HI R28, RZ, 0x10, R216.reuse ;  /* 0x00000010ff1c7819 */ /* 0x100fe200000116d8 */
[----:B------:R-:W-:Y:S01]  /*35a0*/  MUFU.EX2 R55, R174 ;  /* 0x000000ae00377308 */ /* 0x000fe20000000800 */
[C---:B------:R-:W-:Y:S01]  /*35b0*/  HMMA.16816.F32 R100, R56.reuse, R42, R100 ;  /* 0x0000002a3864723c */ /* 0x040fe20000001864 */
[----:B------:R-:W-:Y:S01]  /*35c0*/  LOP3.LUT R20, R216, 0xffff, RZ, 0xc0, !PT ;  /* 0x0000ffffd8147812 */ /* 0x000fe200078ec0ff */
[----:B------:R-:W-:Y:S01]  /*35d0*/  FADD.FTZ R64, R64, R143 ;  /* 0x0000008f40407221 */ /* 0x000fe20000010000 */
[----:B------:R-:W-:Y:S01]  /*35e0*/  SHF.R.U32.HI R209, RZ, 0x18, R216 ;  /* 0x00000018ffd17819 */ /* 0x000fe200000116d8 */
[----:B------:R-:W-:Y:S01]  /*35f0*/  FADD.FTZ R67, R67, R66 ;  /* 0x0000004243437221 */ /* 0x000fe20000010000 */
[----:B------:R-:W-:Y:S01]  /*3600*/  SHF.R.U32.HI R20, RZ, 0x8, R20 ;  /* 0x00000008ff147819 */ /* 0x000fe20000011614 */
[----:B------:R-:W-:Y:S01]  /*3610*/  HMMA.16816.F32 R88, R56, R50, R88 ;  /* 0x000000323858723c */ /* 0x000fe20000001858 */
[----:B------:R2:W-:Y:S01]  /*3620*/  MUFU.EX2 R56, R24 ;  /* 0x0000001800387308 */ /* 0x0005e20000000800 */
[----:B------:R-:W-:Y:S01]  /*3630*/  LOP3.LUT R28, R28, 0xff, RZ, 0xc0, !PT ;  /* 0x000000ff1c1c7812 */ /* 0x000fe200078ec0ff */
[----:B------:R-:W-:Y:S01]  /*3640*/  FADD.FTZ R65, R65, R64 ;  /* 0x0000004041417221 */ /* 0x000fe20000010000 */
[----:B------:R-:W-:Y:S01]  /*3650*/  PRMT R173, R173, 0x5410, R20 ;  /* 0x00005410adad7816 */ /* 0x000fe20000000014 */
[----:B------:R-:W-:Y:S01]  /*3660*/  FADD.FTZ R62, R62, R67 ;  /* 0x000000433e3e7221 */ /* 0x000fe20000010000 */
[C---:B------:R-:W-:Y:S01]  /*3670*/  HMMA.16816.F32 R112, R44.reuse, R12, R112 ;  /* 0x0000000c2c70723c */ /* 0x040fe20000001870 */
[----:B------:R-:W-:Y:S01]  /*3680*/  FFMA.FTZ R57, R25, UR4, -R167 ;  /* 0x0000000419397c23 */ /* 0x000fe200080108a7 */
[--C-:B------:R-:W-:Y:S01]  /*3690*/  FFMA.FTZ R58, R30, UR4, -R166.reuse ;  /* 0x000000041e3a7c23 */ /* 0x100fe200080108a6 */
[----:B------:R-:W-:Y:S01]  /*36a0*/  FFMA.FTZ R59, R31, UR4, -R166 ;  /* 0x000000041f3b7c23 */ /* 0x000fe200080108a6 */
[----:B-1----:R-:W-:Y:S01]  /*36b0*/  F2FP.F16.F32.PACK_AB R213, R165, R164 ;  /* 0x000000a4a5d5723e */ /* 0x002fe200000000ff */
[----:B------:R-:W-:Y:S01]  /*36c0*/  FADD.FTZ R65, R60, R65 ;  /* 0x000000413c417221 */ /* 0x000fe20000010000 */
[----:B------:R-:W-:Y:S01]  /*36d0*/  HMMA.16816.F32 R72, R44, R40, R72 ;  /* 0x000000282c48723c */ /* 0x000fe20000001848 */
[----:B------:R-:W-:Y:S01]  /*36e0*/  LOP3.LUT R12, R217, R214, R201, 0x96, !PT ;  /* 0x000000d6d90c7212 */ /* 0x000fe200078e96c9 */
[----:B------:R-:W-:Y:S01]  /*36f0*/  MUFU.EX2 R57, R57 ;  /* 0x0000003900397308 */ /* 0x000fe20000000800 */
[----:B------:R-:W-:Y:S01]  /*3700*/  IMAD.WIDE.U32 R216, R171, -0x326172a9, RZ ;  /* 0xcd9e8d57abd87825 */ /* 0x000fe200078e00ff */
[----:B------:R-:W-:-:S03]  /*3710*/  PRMT R209, R28, 0x5410, R209 ;  /* 0x000054101cd17816 */ /* 0x000fc600000000d1 */
[----:B------:R-:W-:Y:S01]  /*3720*/  FADD.FTZ R62, R63, R62 ;  /* 0x0000003e3f3e7221 */ /* 0x000fe20000010000 */
[C---:B------:R-:W-:Y:S01]  /*3730*/  LOP3.LUT R20, R12.reuse, 0xffff, RZ, 0xc0, !PT ;  /* 0x0000ffff0c147812 */ /* 0x040fe200078ec0ff */
[----:B--2---:R-:W1:Y:S01]  /*3740*/  LDSM.16.MT88.4 R24, [R178+0x7000] ;  /* 0x00700000b218783b */ /* 0x004e620000004200 */
[----:B------:R-:W-:Y:S01]  /*3750*/  LOP3.LUT R13, R12, 0xff, RZ, 0xc0, !PT ;  /* 0x000000ff0c0d7812 */ /* 0x000fe200078ec0ff */
[C---:B------:R-:W-:Y:S01]  /*3760*/  HMMA.16816.F32 R96, R44.reuse, R48, R96 ;  /* 0x000000302c60723c */ /* 0x040fe20000001860 */
[----:B------:R-:W-:Y:S01]  /*3770*/  MUFU.EX2 R58, R58 ;  /* 0x0000003a003a7308 */ /* 0x000fe20000000800 */
[----:B------:R-:W-:Y:S01]  /*3780*/  SHF.R.U32.HI R20, RZ, 0x8, R20 ;  /* 0x00000008ff147819 */ /* 0x000fe20000011614 */
[----:B------:R-:W-:Y:S01]  /*3790*/  FADD.FTZ R164, R164, R145 ;  /* 0x00000091a4a47221 */ /* 0x000fe20000010000 */
[----:B------:R-:W-:Y:S02]  /*37a0*/  SHF.R.U32.HI R41, RZ, 0x10, R12 ;  /* 0x00000010ff297819 */ /* 0x000fe4000001160c */
[----:B------:R-:W-:Y:S01]  /*37b0*/  PRMT R13, R13, 0x5410, R20 ;  /* 0x000054100d0d7816 */ /* 0x000fe20000000014 */
[C---:B------:R-:W-:Y:S01]  /*37c0*/  HMMA.16816.F32 R116, R44.reuse, R22, R116 ;  /* 0x000000162c74723c */ /* 0x040fe20000001874 */
[----:B------:R-:W-:Y:S01]  /*37d0*/  SHF.R.U32.HI R12, RZ, 0x18, R12 ;  /* 0x00000018ff0c7819 */ /* 0x000fe2000001160c */
[----:B------:R-:W2:Y:S01]  /*37e0*/  MUFU.EX2 R59, R59 ;  /* 0x0000003b003b7308 */ /* 0x000ea20000000800 */
[----:B------:R-:W-:Y:S01]  /*37f0*/  LOP3.LUT R41, R41, 0xff, RZ, 0xc0, !PT ;  /* 0x000000ff29297812 */ /* 0x000fe200078ec0ff */
[----:B------:R-:W3:Y:S01]  /*3800*/  LDSM.16.MT88.4 R20, [R177+0x7000] ;  /* 0x00700000b114783b */ /* 0x000ee20000004200 */
[--C-:B------:R-:W-:Y:S01]  /*3810*/  HSET2.LE.AND R40, R13, R152.reuse, PT ;  /* 0x000000980d287233 */ /* 0x100fe20003803000 */
[C---:B------:R-:W-:Y:S01]  /*3820*/  HMMA.16816.F32 R68, R44.reuse, R14, R68 ;  /* 0x0000000e2c44723c */ /* 0x040fe20000001844 */
[----:B------:R-:W-:Y:S01]  /*3830*/  PRMT R41, R41, 0x5410, R12 ;  /* 0x0000541029297816 */ /* 0x000fe2000000000c */
[----:B------:R-:W-:Y:S01]  /*3840*/  FADD.FTZ R165, R165, R164 ;  /* 0x000000a4a5a57221 */ /* 0x000fe20000010000 */
[----:B------:R-:W4:Y:S01]  /*3850*/  LDSM.16.MT88.4 R12, [R176+0x7000] ;  /* 0x00700000b00c783b */ /* 0x000f220000004200 */
[----:B------:R5:W-:Y:S01]  /*3860*/  MUFU.EX2 R49, R211 ;  /* 0x000000d300317308 */ /* 0x000be20000000800 */
[----:B------:R-:W-:Y:S01]  /*3870*/  LOP3.LUT R40, R40, R213, RZ, 0xc0, !PT ;  /* 0x000000d528287212 */ /* 0x000fe200078ec0ff */
[----:B------:R-:W-:Y:S01]  /*3880*/  HMMA.16816.F32 R80, R44, R42, R80 ;  /* 0x0000002a2c50723c */ /* 0x000fe20000001850 */
[----:B------:R-:W-:Y:S01]  /*3890*/  HSET2.LE.AND R41, R41, R152, PT ;  /* 0x0000009829297233 */ /* 0x000fe20003803000 */
[----:B------:R-:W-:Y:S01]  /*38a0*/  IMAD.WIDE.U32 R212, R212, -0x326172a9, RZ ;  /* 0xcd9e8d57d4d47825 */ /* 0x000fe200078e00ff */
[----:B------:R-:W-:-:S03]  /*38b0*/  LOP3.LUT R168, R215, R168, R193, 0x96, !PT ;  /* 0x000000a8d7a87212 */ /* 0x000fc600078e96c1 */
[----:B------:R-:W-:Y:S01]  /*38c0*/  FFMA.FTZ R215, R5, UR4, -R162 ;  /* 0x0000000405d77c23 */ /* 0x000fe200080108a2 */
[----:B------:R-:W-:Y:S01]  /*38d0*/  HMMA.16816.F32 R92, R44, R50, R92 ;  /* 0x000000322c5c723c */ /* 0x000fe2000000185c */
[----:B------:R1:W3:Y:S01]  /*38e0*/  MUFU.EX2 R48, R29 ;  /* 0x0000001d00307308 */ /* 0x0002e20000000800 */
[--C-:B------:R-:W-:Y:S01]  /*38f0*/  HSET2.LE.AND R42, R173, R152.reuse, PT ;  /* 0x00000098ad2a7233 */ /* 0x100fe20003803000 */
[----:B------:R-:W-:Y:S01]  /*3900*/  VIADD R173, R180, 0x1000 ;  /* 0x00001000b4ad7836 */ /* 0x000fe20000000000 */
[----:B--2---:R-:W-:Y:S01]  /*3910*/  F2FP.F16.F32.PACK_AB R54, R59, R58 ;  /* 0x0000003a3b36723e */ /* 0x004fe200000000ff */
[----:B------:R-:W-:Y:S01]  /*3920*/  FADD.FTZ R58, R58, R155 ;  /* 0x0000009b3a3a7221 */ /* 0x000fe20000010000 */
[----:B------:R-:W-:Y:S01]  /*3930*/  HSET2.LE.AND R43, R209, R152, PT ;  /* 0x00000098d12b7233 */ /* 0x000fe20003803000 */
[----:B------:R-:W-:Y:S01]  /*3940*/  FFMA.FTZ R45, R10, UR4, -R160 ;  /* 0x000000040a2d7c23 */ /* 0x000fe200080108a0 */
[----:B------:R-:W-:Y:S01]  /*3950*/  SHF.R.U32.HI R47, RZ, 0x10, R216 ;  /* 0x00000010ff2f7819 */ /* 0x000fe200000116d8 */
[----:B-----5:R-:W-:Y:S01]  /*3960*/  FFMA.FTZ R211, R9, UR4, -R162 ;  /* 0x0000000409d37c23 */ /* 0x020fe200080108a2 */
[----:B------:R-:W-:Y:S01]  /*3970*/  F2FP.F16.F32.PACK_AB R9, R57, R56 ;  /* 0x000000383909723e */ /* 0x000fe200000000ff */
[----:B------:R2:W-:Y:S01]  /*3980*/  MUFU.EX2 R44, R8 ;  /* 0x00000008002c7308 */ /* 0x0005e20000000800 */
[----:B------:R-:W-:Y:S01]  /*3990*/  LOP3.LUT R50, R216, 0xffff, RZ, 0xc0, !PT ;  /* 0x0000ffffd8327812 */ /* 0x000fe200078ec0ff */
[----:B------:R-:W-:Y:S01]  /*39a0*/  FADD.FTZ R59, R59, R58 ;  /* 0x0000003a3b3b7221 */ /* 0x000fe20000010000 */
[----:B------:R-:W-:Y:S01]  /*39b0*/  SHF.R.U32.HI R46, RZ, 0x18, R216 ;  /* 0x00000018ff2e7819 */ /* 0x000fe200000116d8 */
[----:B------:R-:W-:Y:S01]  /*39c0*/  FADD.FTZ R56, R56, R165 ;  /* 0x000000a538387221 */ /* 0x000fe20000010000 */
[----:B------:R-:W-:Y:S01]  /*39d0*/  LOP3.LUT R47, R47, 0xff, RZ, 0xc0, !PT ;  /* 0x000000ff2f2f7812 */ /* 0x000fe200078ec0ff */
[----:B-1----:R-:W1:Y:S01]  /*39e0*/  LDSM.16.MT88.4 R28, [R175+0x7000] ;  /* 0x00700000af1c783b */ /* 0x002e620000004200 */
[----:B------:R-:W-:Y:S01]  /*39f0*/  LOP3.LUT R42, R42, R9, RZ, 0xc0, !PT ;  /* 0x000000092a2a7212 */ /* 0x000fe200078ec0ff */
[----:B------:R-:W-:Y:S01]  /*3a00*/  MUFU.EX2 R45, R45 ;  /* 0x0000002d002d7308 */ /* 0x000fe20000000800 */
[----:B------:R-:W-:Y:S01]  /*3a10*/  LOP3.LUT R51, R216, 0xff, RZ, 0xc0, !PT ;  /* 0x000000ffd8337812 */ /* 0x000fe200078ec0ff */
[----:B------:R-:W-:Y:S01]  /*3a20*/  FADD.FTZ R57, R57, R56 ;  /* 0x0000003839397221 */ /* 0x000fe20000010000 */
[----:B------:R-:W-:-:S02]  /*3a30*/  SHF.R.U32.HI R50, RZ, 0x8, R50 ;  /* 0x00000008ff327819 */ /* 0x000fc40000011632 */
[----:B------:R-:W-:Y:S02]  /*3a40*/  LOP3.LUT R41, R41, R54, RZ, 0xc0, !PT ;  /* 0x0000003629297212 */ /* 0x000fe400078ec0ff */
[----:B------:R-:W-:Y:S01]  /*3a50*/  LOP3.LUT R9, R217, R212, R201, 0x96, !PT ;  /* 0x000000d4d9097212 */ /* 0x000fe200078e96c9 */
[----:B--2---:R-:W-:Y:S01]  /*3a60*/  FFMA.FTZ R8, R11, UR4, -R160 ;  /* 0x000000040b087c23 */ /* 0x004fe200080108a0 */
[----:B------:R-:W-:Y:S01]  /*3a70*/  PRMT R11, R47, 0x5410, R46 ;  /* 0x000054102f0b7816 */ /* 0x000fe2000000002e */
[----:B------:R2:W5:Y:S01]  /*3a80*/  MUFU.EX2 R54, R211 ;  /* 0x000000d300367308 */ /* 0x0005620000000800 */
[----:B------:R-:W-:Y:S02]  /*3a90*/  PRMT R51, R51, 0x5410, R50 ;  /* 0x0000541033337816 */ /* 0x000fe40000000032 */
[----:B------:R-:W-:Y:S02]  /*3aa0*/  LOP3.LUT R171, R9, 0xffff, RZ, 0xc0, !PT ;  /* 0x0000ffff09ab7812 */ /* 0x000fe400078ec0ff */
[----:B------:R-:W-:-:S02]  /*3ab0*/  SHF.R.U32.HI R50, RZ, 0x10, R9 ;  /* 0x00000010ff327819 */ /* 0x000fc40000011609 */
[----:B------:R-:W-:Y:S01]  /*3ac0*/  LOP3.LUT R10, R9, 0xff, RZ, 0xc0, !PT ;  /* 0x000000ff090a7812 */ /* 0x000fe200078ec0ff */
[----:B------:R3:W4:Y:S01]  /*3ad0*/  MUFU.EX2 R46, R8 ;  /* 0x00000008002e7308 */ /* 0x0007220000000800 */
[----:B------:R-:W-:Y:S02]  /*3ae0*/  SHF.R.U32.HI R171, RZ, 0x8, R171 ;  /* 0x00000008ffab7819 */ /* 0x000fe400000116ab */
[----:B------:R-:W-:Y:S02]  /*3af0*/  SHF.R.U32.HI R9, RZ, 0x18, R9 ;  /* 0x00000018ff097819 */ /* 0x000fe40000011609 */
[----:B------:R-:W-:Y:S02]  /*3b00*/  LOP3.LUT R50, R50, 0xff, RZ, 0xc0, !PT ;  /* 0x000000ff32327812 */ /* 0x000fe400078ec0ff */
[----:B------:R-:W-:Y:S01]  /*3b10*/  PRMT R47, R10, 0x5410, R171 ;  /* 0x000054100a2f7816 */ /* 0x000fe200000000ab */
[----:B------:R-:W-:Y:S01]  /*3b20*/  MUFU.EX2 R215, R215 ;  /* 0x000000d700d77308 */ /* 0x000fe20000000800 */
[----:B------:R-:W-:Y:S01]  /*3b30*/  PRMT R9, R50, 0x5410, R9 ;  /* 0x0000541032097816 */ /* 0x000fe20000000009 */
[----:B--2---:R-:W-:Y:S01]  /*3b40*/  FFMA.FTZ R211, R19, UR4, -R166 ;  /* 0x0000000413d37c23 */ /* 0x004fe200080108a6 */
[----:B------:R-:W-:-:S02]  /*3b50*/  HSET2.LE.AND R10, R51, R152, PT ;  /* 0x00000098330a7233 */ /* 0x000fc40003803000 */
[--C-:B------:R-:W-:Y:S02]  /*3b60*/  HSET2.LE.AND R11, R11, R152.reuse, PT ;  /* 0x000000980b0b7233 */ /* 0x100fe40003803000 */
[--C-:B------:R-:W-:Y:S01]  /*3b70*/  HSET2.LE.AND R9, R9, R152.reuse, PT ;  /* 0x0000009809097233 */ /* 0x100fe20003803000 */
[----:B------:R-:W-:Y:S01]  /*3b80*/  MUFU.EX2 R211, R211 ;  /* 0x000000d300d37308 */ /* 0x000fe20000000800 */
[----:B---3--:R-:W-:Y:S02]  /*3b90*/  HSET2.LE.AND R8, R47, R152, PT ;  /* 0x000000982f087233 */ /* 0x008fe40003803000 */
[----:B------:R-:W-:Y:S01]  /*3ba0*/  F2FP.F16.F32.PACK_AB R214, R49, R48 ;  /* 0x0000003031d6723e */ /* 0x000fe200000000ff */
[----:B------:R-:W-:Y:S01]  /*3bb0*/  FADD.FTZ R48, R48, R59 ;  /* 0x0000003b30307221 */ /* 0x000fe20000010000 */
[----:B-----5:R-:W-:Y:S02]  /*3bc0*/  F2FP.F16.F32.PACK_AB R51, R54, R169 ;  /* 0x000000a93633723e */ /* 0x020fe400000000ff */
[----:B----4-:R-:W-:Y:S01]  /*3bd0*/  F2FP.F16.F32.PACK_AB R50, R46, R45 ;  /* 0x0000002d2e32723e */ /* 0x010fe200000000ff */
[----:B------:R-:W-:Y:S01]  /*3be0*/  MUFU.EX2 R32, R32 ;  /* 0x0000002000207308 */ /* 0x000fe20000000800 */
[----:B------:R-:W-:Y:S01]  /*3bf0*/  F2FP.F16.F32.PACK_AB R47, R53, R52 ;  /* 0x00000034352f723e */ /* 0x000fe200000000ff */
[----:B------:R-:W-:Y:S01]  /*3c00*/  FADD.FTZ R52, R52, R65 ;  /* 0x0000004134347221 */ /* 0x000fe20000010000 */
[----:B------:R-:W-:Y:S01]  /*3c10*/  F2FP.F16.F32.PACK_AB R174, R44, R55 ;  /* 0x000000372cae723e */ /* 0x000fe200000000ff */
[----:B------:R-:W-:Y:S01]  /*3c20*/  FADD.FTZ R55, R55, R62 ;  /* 0x0000003e37377221 */ /* 0x000fe20000010000 */
[----:B------:R-:W-:Y:S01]  /*3c30*/  LOP3.LUT R43, R43, R214, RZ, 0xc0, !PT ;  /* 0x000000d62b2b7212 */ /* 0x000fe200078ec0ff */
[----:B------:R-:W-:Y:S01]  /*3c40*/  FADD.FTZ R52, R53, R52 ;  /* 0x0000003435347221 */ /* 0x000fe20000010000 */
[----:B------:R-:W-:Y:S01]  /*3c50*/  LOP3.LUT R10, R10, R51, RZ, 0xc0, !PT ;  /* 0x000000330a0a7212 */ /* 0x000fe200078ec0ff */
[----:B------:R-:W-:Y:S01]  /*3c60*/  MUFU.EX2 R38, R38 ;  /* 0x0000002600267308 */ /* 0x000fe20000000800 */
[----:B------:R-:W-:Y:S01]  /*3c70*/  LOP3.LUT R11, R11, R50, RZ, 0xc0, !PT ;  /* 0x000000320b0b7212 */ /* 0x000fe200078ec0ff */
[----:B------:R-:W-:Y:S01]  /*3c80*/  FADD.FTZ R44, R44, R55 ;  /* 0x000000372c2c7221 */ /* 0x000fe20000010000 */
[----:B------:R-:W-:Y:S01]  /*3c90*/  LOP3.LUT R8, R8, R47, RZ, 0xc0, !PT ;  /* 0x0000002f08087212 */ /* 0x000fe200078ec0ff */
[C---:B------:R-:W-:Y:S01]  /*3ca0*/  HMMA.16816.F32 R124, R40.reuse, R24, R124 ;  /* 0x00000018287c723c */ /* 0x040fe2000000187c */
[----:B------:R-:W-:Y:S01]  /*3cb0*/  LOP3.LUT R9, R9, R174, RZ, 0xc0, !PT ;  /* 0x000000ae09097212 */ /* 0x000fe200078ec0ff */
[----:B------:R-:W-:Y:S01]  /*3cc0*/  FFMA.FTZ R47, R6, UR4, -R160 ;  /* 0x00000004062f7c23 */ /* 0x000fe200080108a0 */
[----:B------:R-:W-:Y:S01]  /*3cd0*/  LOP3.LUT R50, R213, R170, R193, 0x96, !PT ;  /* 0x000000aad5327212 */ /* 0x000fe200078e96c1 */
[----:B------:R-:W-:Y:S01]  /*3ce0*/  MUFU.EX2 R39, R39 ;  /* 0x0000002700277308 */ /* 0x000fe20000000800 */
[----:B------:R-:W-:Y:S01]  /*3cf0*/  FADD.FTZ R169, R169, R52 ;  /* 0x00000034a9a97221 */ /* 0x000fe20000010000 */
[----:B------:R-:W-:Y:S01]  /*3d00*/  HMMA.16816.F32 R108, R40, R20, R108 ;  /* 0x00000014286c723c */ /* 0x000fe2000000186c */
[----:B------:R-:W-:Y:S01]  /*3d10*/  FADD.FTZ R45, R45, R44 ;  /* 0x0000002c2d2d7221 */ /* 0x000fe20000010000 */
[----:B------:R-:W-:-:S04]  /*3d20*/  IMAD.WIDE.U32 R50, R50, -0x2daee0ad, RZ ;  /* 0xd2511f5332327825 */ /* 0x000fc800078e00ff */
[----:B------:R-:W-:Y:S01]  /*3d30*/  FADD.FTZ R169, R54, R169 ;  /* 0x000000a936a97221 */ /* 0x000fe20000010000 */
[----:B------:R-:W-:Y:S01]  /*3d40*/  FADD.FTZ R49, R49, R48 ;  /* 0x0000003031317221 */ /* 0x000fe20000010000 */
[----:B------:R-:W-:Y:S01]  /*3d50*/  FADD.FTZ R46, R46, R45 ;  /* 0x0000002d2e2e7221 */ /* 0x000fe20000010000 */
[----:B------:R-:W-:Y:S01]  /*3d60*/  HMMA.16816.F32 R128, R8, R24, R128 ;  /* 0x000000180880723c */ /* 0x000fe20000001880 */
[----:B------:R2:W-:Y:S01]  /*3d70*/  MUFU.EX2 R213, R17 ;  /* 0x0000001100d57308 */ /* 0x0005e20000000800 */
[----:B------:R-:W-:Y:S01]  /*3d80*/  LOP3.LUT R210, R51, R210, R205, 0x96, !PT ;  /* 0x000000d233d27212 */ /* 0x000fe200078e96cd */
[----:B------:R-:W-:-:S03]  /*3d90*/  VIADD R174, R180, 0x800 ;  /* 0x00000800b4ae7836 */ /* 0x000fc60000000000 */
[C---:B------:R-:W-:Y:S01]  /*3da0*/  HMMA.16816.F32 R76, R40.reuse, R12, R76 ;  /* 0x0000000c284c723c */ /* 0x040fe2000000184c */
[----:B------:R-:W-:Y:S01]  /*3db0*/  IMAD.WIDE.U32 R24, R168, -0x2daee0ad, RZ ;  /* 0xd2511f53a8187825 */ /* 0x000fe200078e00ff */
[----:B------:R-:W-:Y:S01]  /*3dc0*/  LOP3.LUT R6, R210, 0xffff, RZ, 0xc0, !PT ;  /* 0x0000ffffd2067812 */ /* 0x000fe200078ec0ff */
[----:B------:R-:W-:Y:S03]  /*3dd0*/  MUFU.EX2 R33, R33 ;  /* 0x0000002100217308 */ /* 0x000fe60000000800 */
[----:B-1----:R-:W-:Y:S01]  /*3de0*/  HMMA.16816.F32 R84, R40, R28, R84 ;  /* 0x0000001c2854723c */ /* 0x002fe20000001854 */
[----:B------:R-:W-:Y:S02]  /*3df0*/  LOP3.LUT R172, R25, R172, R205, 0x96, !PT ;  /* 0x000000ac19ac7212 */ /* 0x000fe400078e96cd */
[----:B------:R-:W-:-:S03]  /*3e00*/  SHF.R.U32.HI R6, RZ, 0x8, R6 ;  /* 0x00000008ff067819 */ /* 0x000fc60000011606 */
[----:B------:R-:W-:Y:S01]  /*3e10*/  HMMA.16816.F32 R120, R40, R26, R120 ;  /* 0x0000001a2878723c */ /* 0x000fe20000001878 */
[C---:B--2---:R-:W-:Y:S02]  /*3e20*/  LOP3.LUT R17, R24.reuse, 0xffff, RZ, 0xc0, !PT ;  /* 0x0000ffff18117812 */ /* 0x044fe400078ec0ff */
[----:B------:R-:W-:-:S03]  /*3e30*/  LOP3.LUT R25, R24, 0xff, RZ, 0xc0, !PT ;  /* 0x000000ff18197812 */ /* 0x000fc600078ec0ff */
[C---:B------:R-:W-:Y:S06]  /*3e40*/  HMMA.16816.F32 R104, R40.reuse, R22, R104 ;  /* 0x000000162868723c */ /* 0x040fec0000001868 */
[C---:B------:R-:W-:Y:S06]  /*3e50*/  HMMA.16816.F32 R100, R40.reuse, R14, R100 ;  /* 0x0000000e2864723c */ /* 0x040fec0000001864 */
[----:B------:R-:W-:Y:S06]  /*3e60*/  HMMA.16816.F32 R88, R40, R30, R88 ;  /* 0x0000001e2858723c */ /* 0x000fec0000001858 */
[C---:B------:R-:W-:Y:S01]  /*3e70*/  HMMA.16816.F32 R72, R8.reuse, R12, R72 ;  /* 0x0000000c0848723c */ /* 0x040fe20000001848 */
[----:B------:R-:W-:Y:S01]  /*3e80*/  FFMA.FTZ R42, R18, UR4, -R166 ;  /* 0x00000004122a7c23 */ /* 0x000fe200080108a6 */
[----:B------:R-:W-:Y:S01]  /*3e90*/  SHF.R.U32.HI R18, RZ, 0x8, R17 ;  /* 0x00000008ff127819 */ /* 0x000fe20000011611 */
[----:B------:R-:W-:Y:S01]  /*3ea0*/  FFMA.FTZ R40, R16, UR4, -R167 ;  /* 0x0000000410287c23 */ /* 0x000fe200080108a7 */
[----:B------:R-:W-:Y:S01]  /*3eb0*/  LOP3.LUT R17, R172, 0xff, RZ, 0xc0, !PT ;  /* 0x000000ffac117812 */ /* 0x000fe200078ec0ff */
[----:B------:R-:W-:Y:S01]  /*3ec0*/  FFMA.FTZ R41, R4, UR4, -R162 ;  /* 0x0000000404297c23 */ /* 0x000fe200080108a2 */
[----:B------:R-:W-:Y:S01]  /*3ed0*/  HMMA.16816.F32 R112, R8, R20, R112 ;  /* 0x000000140870723c */ /* 0x000fe20000001870 */
[----:B------:R-:W-:Y:S01]  /*3ee0*/  LOP3.LUT R12, R172, 0xffff, RZ, 0xc0, !PT ;  /* 0x0000ffffac0c7812 */ /* 0x000fe200078ec0ff */
[----:B------:R-:W1:Y:S01]  /*3ef0*/  MUFU.EX2 R42, R42 ;  /* 0x0000002a002a7308 */ /* 0x000e620000000800 */
[----:B------:R-:W-:-:S02]  /*3f00*/  SHF.R.U32.HI R16, RZ, 0x18, R24 ;  /* 0x00000018ff107819 */ /* 0x000fc40000011618 */
[----:B------:R-:W-:Y:S01]  /*3f10*/  SHF.R.U32.HI R12, RZ, 0x8, R12 ;  /* 0x00000008ff0c7819 */ /* 0x000fe2000001160c */
[C---:B------:R-:W-:Y:S01]  /*3f20*/  HMMA.16816.F32 R116, R8.reuse, R26, R116 ;  /* 0x0000001a0874723c */ /* 0x040fe20000001874 */
[----:B------:R-:W-:Y:S02]  /*3f30*/  SHF.R.U32.HI R20, RZ, 0x10, R24 ;  /* 0x00000010ff147819 */ /* 0x000fe40000011618 */
[----:B------:R-:W-:Y:S01]  /*3f40*/  PRMT R17, R17, 0x5410, R12 ;  /* 0x0000541011117816 */ /* 0x000fe2000000000c */
[----:B------:R-:W2:Y:S01]  /*3f50*/  MUFU.EX2 R40, R40 ;  /* 0x0000002800287308 */ /* 0x000ea20000000800 */
[----:B------:R-:W-:Y:S01]  /*3f60*/  LOP3.LUT R13, R20, 0xff, RZ, 0xc0, !PT ;  /* 0x000000ff140d7812 */ /* 0x000fe200078ec0ff */
[----:B------:R-:W-:Y:S01]  /*3f70*/  HMMA.16816.F32 R80, R8, R14, R80 ;  /* 0x0000000e0850723c */ /* 0x000fe20000001850 */
[----:B------:R-:W-:Y:S02]  /*3f80*/  SHF.R.U32.HI R12, RZ, 0x10, R172 ;  /* 0x00000010ff0c7819 */ /* 0x000fe400000116ac */
[----:B------:R-:W-:-:S02]  /*3f90*/  HSET2.LE.AND R24, R17, R152, PT ;  /* 0x0000009811187233 */ /* 0x000fc40003803000 */
[----:B------:R-:W-:Y:S01]  /*3fa0*/  PRMT R13, R13, 0x5410, R16 ;  /* 0x000054100d0d7816 */ /* 0x000fe20000000010 */
[C---:B------:R-:W-:Y:S01]  /*3fb0*/  HMMA.16816.F32 R68, R8.reuse, R22, R68 ;  /* 0x000000160844723c */ /* 0x040fe20000001844 */
[C---:B------:R-:W-:Y:S01]  /*3fc0*/  F2FP.F16.F32.PACK_AB R27, R37.reuse, R36 ;  /* 0x00000024251b723e */ /* 0x040fe200000000ff */
[----:B------:R-:W3:Y:S01]  /*3fd0*/  LDSM.16.MT88.4 R20, [R178+0x7800] ;  /* 0x00780000b214783b */ /* 0x000ee20000004200 */
[----:B------:R-:W-:Y:S01]  /*3fe0*/  SHF.R.U32.HI R15, RZ, 0x18, R172 ;  /* 0x00000018ff0f7819 */ /* 0x000fe200000116ac */
[----:B------:R-:W-:Y:S01]  /*3ff0*/  FADD.FTZ R36, R36, R57 ;  /* 0x0000003924247221 */ /* 0x000fe20000010000 */
[----:B------:R-:W-:Y:S01]  /*4000*/  LOP3.LUT R12, R12, 0xff, RZ, 0xc0, !PT ;  /* 0x000000ff0c0c7812 */ /* 0x000fe200078ec0ff */
[C---:B------:R-:W-:Y:S01]  /*4010*/  HMMA.16816.F32 R96, R8.reuse, R28, R96 ;  /* 0x0000001c0860723c */ /* 0x040fe20000001860 */
[----:B------:R-:W-:Y:S01]  /*4020*/  LOP3.LUT R24, R24, R27, RZ, 0xc0, !PT ;  /* 0x0000001b18187212 */ /* 0x000fe200078ec0ff */
[----:B------:R4:W5:Y:S01]  /*4030*/  MUFU.EX2 R28, R41 ;  /* 0x00000029001c7308 */ /* 0x0009620000000800 */
[--C-:B------:R-:W-:Y:S01]  /*4040*/  HSET2.LE.AND R27, R13, R152.reuse, PT ;  /* 0x000000980d1b7233 */ /* 0x100fe20003803000 */
[----:B------:R-:W-:Y:S01]  /*4050*/  FADD.FTZ R37, R37, R36 ;  /* 0x0000002425257221 */ /* 0x000fe20000010000 */
[----:B-1----:R-:W-:Y:S01]  /*4060*/  F2FP.F16.F32.PACK_AB R4, R211, R42 ;  /* 0x0000002ad304723e */ /* 0x002fe200000000ff */
[----:B------:R-:W-:Y:S01]  /*4070*/  HMMA.16816.F32 R92, R8, R30, R92 ;  /* 0x0000001e085c723c */ /* 0x000fe2000000185c */
[----:B------:R-:W-:Y:S01]  /*4080*/  PRMT R25, R25, 0x5410, R18 ;  /* 0x0000541019197816 */ /* 0x000fe20000000012 */
[----:B------:R-:W-:Y:S01]  /*4090*/  FFMA.FTZ R29, R34, UR4, -R160 ;  /* 0x00000004221d7c23 */ /* 0x000fe200080108a0 */
[----:B------:R-:W-:Y:S01]  /*40a0*/  PRMT R15, R12, 0x5410, R15 ;  /* 0x000054100c0f7816 */ /* 0x000fe2000000000f */
[----:B------:R-:W1:Y:S01]  /*40b0*/  LDSM.16.MT88.4 R16, [R177+0x7800] ;  /* 0x00780000b110783b */ /* 0x000e620000004200 */
[----:B------:R-:W-:Y:S01]  /*40c0*/  LOP3.LUT R27, R27, R4, RZ, 0xc0, !PT ;  /* 0x000000041b1b7212 */ /* 0x000fe200078ec0ff */
[----:B------:R-:W-:Y:S01]  /*40d0*/  VIADD R172, R180, 0x1800 ;  /* 0x00001800b4ac7836 */ /* 0x000fe20000000000 */
[----:B------:R-:W-:Y:S01]  /*40e0*/  SHF.R.U32.HI R4, RZ, 0x10, R50 ;  /* 0x00000010ff047819 */ /* 0x000fe20000011632 */
[----:B------:R-:W-:Y:S01]  /*40f0*/  LDSM.16.MT88.4 R8, [R175+0x7800] ;  /* 0x00780000af08783b */ /* 0x000fe20000004200 */
[--C-:B------:R-:W-:Y:S01]  /*4100*/  HSET2.LE.AND R26, R25, R152.reuse, PT ;  /* 0x00000098191a7233 */ /* 0x100fe20003803000 */
[----:B------:R-:W-:Y:S01]  /*4110*/  FFMA.FTZ R31, R7, UR4, -R160 ;  /* 0x00000004071f7c23 */ /* 0x000fe200080108a0 */
[----:B------:R-:W-:Y:S01]  /*4120*/  HSET2.LE.AND R25, R15, R152, PT ;  /* 0x000000980f197233 */ /* 0x000fe20003803000 */
[----:B------:R-:W-:Y:S01]  /*4130*/  MUFU.EX2 R29, R29 ;  /* 0x0000001d001d7308 */ /* 0x000fe20000000800 */
[----:B------:R-:W1:Y:S01]  /*4140*/  LDSM.16.MT88.4 R12, [R176+0x7800] ;  /* 0x00780000b00c783b */ /* 0x000e620000004200 */
[----:B----4-:R-:W-:-:S02]  /*4150*/  SHF.R.U32.HI R41, RZ, 0x18, R50 ;  /* 0x00000018ff297819 */ /* 0x010fc40000011632 */
[----:B------:R-:W-:Y:S02]  /*4160*/  LOP3.LUT R34, R4, 0xff, RZ, 0xc0, !PT ;  /* 0x000000ff04227812 */ /* 0x000fe400078ec0ff */
[----:B--2---:R-:W-:Y:S01]  /*4170*/  F2FP.F16.F32.PACK_AB R5, R213, R40 ;  /* 0x00000028d505723e */ /* 0x004fe200000000ff */
[----:B------:R-:W-:Y:S01]  /*4180*/  FADD.FTZ R40, R40, R37 ;  /* 0x0000002528287221 */ /* 0x000fe20000010000 */
[----:B------:R-:W-:Y:S01]  /*4190*/  LOP3.LUT R30, R50, 0xffff, RZ, 0xc0, !PT ;  /* 0x0000ffff321e7812 */ /* 0x000fe200078ec0ff */
[----:B------:R-:W-:Y:S01]  /*41a0*/  MUFU.EX2 R31, R31 ;  /* 0x0000001f001f7308 */ /* 0x000fe20000000800 */
[----:B------:R-:W-:Y:S01]  /*41b0*/  PRMT R41, R34, 0x5410, R41 ;  /* 0x0000541022297816 */ /* 0x000fe20000000029 */
[----:B------:R-:W-:Y:S01]  /*41c0*/  FFMA.FTZ R34, R35, UR4, -R160 ;  /* 0x0000000423227c23 */ /* 0x000fe200080108a0 */
[----:B------:R-:W-:Y:S01]  /*41d0*/  LOP3.LUT R26, R26, R5, RZ, 0xc0, !PT ;  /* 0x000000051a1a7212 */ /* 0x000fe200078ec0ff */
[----:B------:R-:W-:Y:S01]  /*41e0*/  FADD.FTZ R213, R213, R40 ;  /* 0x00000028d5d57221 */ /* 0x000fe20000010000 */
[----:B------:R-:W-:-:S02]  /*41f0*/  SHF.R.U32.HI R30, RZ, 0x8, R30 ;  /* 0x00000008ff1e7819 */ /* 0x000fc4000001161e */
[----:B------:R-:W-:Y:S01]  /*4200*/  LOP3.LUT R5, R50, 0xff, RZ, 0xc0, !PT ;  /* 0x000000ff32057812 */ /* 0x000fe200078ec0ff */
[----:B------:R-:W-:Y:S01]  /*4210*/  MUFU.EX2 R34, R34 ;  /* 0x0000002200227308 */ /* 0x000fe20000000800 */
[----:B------:R-:W-:Y:S02]  /*4220*/  SHF.R.U32.HI R4, RZ, 0x10, R210 ;  /* 0x00000010ff047819 */ /* 0x000fe400000116d2 */
[----:B------:R-:W-:Y:S02]  /*4230*/  PRMT R5, R5, 0x5410, R30 ;  /* 0x0000541005057816 */ /* 0x000fe4000000001e */
[----:B------:R-:W-:Y:S02]  /*4240*/  LOP3.LUT R7, R210, 0xff, RZ, 0xc0, !PT ;  /* 0x000000ffd2077812 */ /* 0x000fe400078ec0ff */
[----:B------:R-:W-:Y:S01]  /*4250*/  SHF.R.U32.HI R43, RZ, 0x18, R210 ;  /* 0x00000018ff2b7819 */ /* 0x000fe200000116d2 */
[----:B------:R-:W2:Y:S01]  /*4260*/  MUFU.EX2 R30, R47 ;  /* 0x0000002f001e7308 */ /* 0x000ea20000000800 */
[----:B------:R-:W-:-:S02]  /*4270*/  LOP3.LUT R4, R4, 0xff, RZ, 0xc0, !PT ;  /* 0x000000ff04047812 */ /* 0x000fc400078ec0ff */
[----:B------:R-:W-:Y:S02]  /*4280*/  PRMT R7, R7, 0x5410, R6 ;  /* 0x0000541007077816 */ /* 0x000fe40000000006 */
[----:B------:R-:W-:Y:S02]  /*4290*/  PRMT R35, R4, 0x5410, R43 ;  /* 0x0000541004237816 */ /* 0x000fe4000000002b */
[--C-:B------:R-:W-:Y:S02]  /*42a0*/  HSET2.LE.AND R5, R5, R152.reuse, PT ;  /* 0x0000009805057233 */ /* 0x100fe40003803000 */
[--C-:B------:R-:W-:Y:S02]  /*42b0*/  HSET2.LE.AND R41, R41, R152.reuse, PT ;  /* 0x0000009829297233 */ /* 0x100fe40003803000 */
[--C-:B------:R-:W-:Y:S02]  /*42c0*/  HSET2.LE.AND R4, R7, R152.reuse, PT ;  /* 0x0000009807047233 */ /* 0x100fe40003803000 */
[----:B------:R-:W-:-:S02]  /*42d0*/  HSET2.LE.AND R35, R35, R152, PT ;  /* 0x0000009823237233 */ /* 0x000fc40003803000 */
[----:B-----5:R-:W-:Y:S02]  /*42e0*/  F2FP.F16.F32.PACK_AB R6, R215, R28 ;  /* 0x0000001cd706723e */ /* 0x020fe400000000ff */
[----:B------:R-:W-:Y:S01]  /*42f0*/  F2FP.F16.F32.PACK_AB R162, R39, R38 ;  /* 0x0000002627a2723e */ /* 0x000fe200000000ff */
[----:B------:R-:W-:Y:S01]  /*4300*/  FADD.FTZ R38, R38, R49 ;  /* 0x0000003126267221 */ /* 0x000fe20000010000 */
[----:B------:R-:W-:Y:S01]  /*4310*/  F2FP.F16.F32.PACK_AB R43, R33, R32 ;  /* 0x00000020212b723e */ /* 0x000fe200000000ff */
[----:B------:R-:W-:Y:S01]  /*4320*/  FADD.FTZ R32, R32, R169 ;  /* 0x000000a920207221 */ /* 0x000fe20000010000 */
[----:B--2---:R-:W-:Y:S01]  /*4330*/  F2FP.F16.F32.PACK_AB R50, R31, R30 ;  /* 0x0000001e1f32723e */ /* 0x004fe200000000ff */
[----:B------:R-:W-:Y:S01]  /*4340*/  FADD.FTZ R39, R39, R38 ;  /* 0x0000002627277221 */ /* 0x000fe20000010000 */
[C---:B------:R-:W-:Y:S01]  /*4350*/  F2FP.F16.F32.PACK_AB R144, R34.reuse, R29 ;  /* 0x0000001d2290723e */ /* 0x040fe200000000ff */
[----:B------:R-:W-:Y:S01]  /*4360*/  FADD.FTZ R29, R29, R46 ;  /* 0x0000002e1d1d7221 */ /* 0x000fe20000010000 */
[----:B------:R-:W-:Y:S01]  /*4370*/  LOP3.LUT R6, R5, R6, RZ, 0xc0, !PT ;  /* 0x0000000605067212 */ /* 0x000fe200078ec0ff */
        /* <DEDUP_REMOVED lines=9> */
[----:B---3--:R-:W-:Y:S01]  /*4410*/  HMMA.16816.F32 R124, R24, R20, R124 ;  /* 0x00000014187c723c */ /* 0x008fe2000000187c */
[----:B------:R-:W-:Y:S01]  /*4420*/  FADD.FTZ R215, R215, R28 ;  /* 0x0000001cd7d77221 */ /* 0x000fe20000010000 */
[----:B------:R-:W-:Y:S01]  /*4430*/  FADD.FTZ R210, R31, R30 ;  /* 0x0000001e1fd27221 */ /* 0x000fe20000010000 */
[----:B------:R-:W-:-:S03]  /*4440*/  FADD.FTZ R211, R211, R42 ;  /* 0x0000002ad3d37221 */ /* 0x000fc60000010000 */
[C---:B------:R-:W-:Y:S06]  /*4450*/  HMMA.16816.F32 R120, R24.reuse, R22, R120 ;  /* 0x000000161878723c */ /* 0x040fec0000001878 */
[C---:B-1----:R-:W-:Y:S06]  /*4460*/  HMMA.16816.F32 R108, R24.reuse, R16, R108 ;  /* 0x00000010186c723c */ /* 0x042fec000000186c */
        /* <DEDUP_REMOVED lines=16> */
[----:B------:R-:W-:Y:S01]  /*4570*/  IADD3 R209, R132, -0x2, RZ ;  /* 0xfffffffe84d17810 */ /* 0x000fe20007ffe0ff */
[----:B------:R-:W-:Y:S01]  /*4580*/  ULDC UR4, c[0x0][0x2ec] ;  /* 0x0000bb0000047ab9 */ /* 0x000fe20000000800 */
[----:B------:R-:W-:Y:S01]  /*4590*/  MOV R2, R135 ;  /* 0x0000008700027202 */ /* 0x000fe20000000f00 */
[----:B------:R-:W-:Y:S01]  /*45a0*/  IMAD.WIDE.U32 R220, R220, -0x326172a9, RZ ;  /* 0xcd9e8d57dcdc7825 */ /* 0x000fe200078e00ff */
[----:B------:R-:W-:Y:S01]  /*45b0*/  LOP3.LUT R224, R227, R137, RZ, 0x3c, !PT ;  /* 0x00000089e3e07212 */ /* 0x000fe200078e3cff */
[----:B------:R-:W-:Y:S01]  /*45c0*/  ULDC.64 UR10, c[0x0][0x220] ;  /* 0x00008800000a7ab9 */ /* 0x000fe20000000a00 */
[----:B------:R-:W-:Y:S01]  /*45d0*/  MOV R0, R133 ;  /* 0x0000008500007202 */ /* 0x000fe20000000f00 */
[----:B------:R-:W-:Y:S01]  /*45e0*/  IMAD.WIDE.U32 R228, R228, -0x2daee0ad, RZ ;  /* 0xd2511f53e4e47825 */ /* 0x000fe200078e00ff */
[----:B------:R-:W-:Y:S01]  /*45f0*/  LOP3.LUT R218, R221, R137, RZ, 0x3c, !PT ;  /* 0x00000089ddda7212 */ /* 0x000fe200078e3cff */
[----:B------:R-:W-:Y:S01]  /*4600*/  ULDC.64 UR12, c[0x0][0x250] ;  /* 0x00009400000c7ab9 */ /* 0x000fe20000000a00 */
[----:B------:R-:W-:Y:S01]  /*4610*/  MOV R137, R136 ;  /* 0x0000008800897202 */ /* 0x000fe20000000f00 */
[----:B------:R-:W-:Y:S01]  /*4620*/  IMAD.WIDE.U32 R224, R224, -0x2daee0ad, RZ ;  /* 0xd2511f53e0e07825 */ /* 0x000fe200078e00ff */
[----:B------:R-:W-:Y:S01]  /*4630*/  MOV R3, R134 ;  /* 0x0000008600037202 */ /* 0x000fe20000000f00 */
[----:B------:R-:W-:Y:S01]  /*4640*/  ULDC.64 UR6, c[0x0][0x218] ;  /* 0x0000860000067ab9 */ /* 0x000fe20000000a00 */
[----:B------:R-:W-:Y:S01]  /*4650*/  PRMT R208, R208, 0x7054, R208 ;  /* 0x00007054d0d07816 */ /* 0x000fe200000000d0 */
[----:B------:R-:W-:Y:S01]  /*4660*/  IMAD.WIDE.U32 R218, R218, -0x2daee0ad, RZ ;  /* 0xd2511f53dada7825 */ /* 0x000fe200078e00ff */
[----:B------:R-:W-:Y:S01]  /*4670*/  LOP3.LUT R222, R225, R228, R141, 0x96, !PT ;  /* 0x000000e4e1de7212 */ /* 0x000fe200078e968d */
[----:B------:R-:W-:-:S03]  /*4680*/  ULDC.64 UR8, c[0x0][0x248] ;  /* 0x0000920000087ab9 */ /* 0x000fc60000000a00 */
[----:B------:R-:W-:Y:S01]  /*4690*/  LOP3.LUT R216, R219, R228, R141, 0x96, !PT ;  /* 0x000000e4dbd87212 */ /* 0x000fe200078e968d */
[----:B------:R-:W-:-:S04]  /*46a0*/  IMAD.WIDE.U32 R222, R222, -0x326172a9, RZ ;  /* 0xcd9e8d57dede7825 */ /* 0x000fc800078e00ff */
[----:B------:R-:W-:Y:S01]  /*46b0*/  IMAD.WIDE.U32 R216, R216, -0x326172a9, RZ ;  /* 0xcd9e8d57d8d87825 */ /* 0x000fe200078e00ff */
[----:B------:R-:W-:Y:S06]  /*46c0*/  BRA `(.L_x_1460) ;  /* 0x0000000000647947 */ /* 0x000fec0003800000 */
.L_x_1462:
        /* <DEDUP_REMOVED lines=25> */
.L_x_1460:
[----:B------:R-:W-:Y:S01]  /*4860*/  SHF.R.S32.HI R136, RZ, 0x1f, R209 ;  /* 0x0000001fff887819 */ /* 0x000fe200000114d1 */
[----:B------:R-:W-:Y:S04]  /*4870*/  DEPBAR.LE SB0, 0x0 ;  /* 0x000080000000791a */ /* 0x000fe80000000000 */
[----:B------:R-:W-:Y:S01]  /*4880*/  BAR.SYNC.DEFER_BLOCKING 0x0 ;  /* 0x0000000000007b1d */ /* 0x000fe20000010000 */
[----:B------:R-:W-:Y:S02]  /*4890*/  IMAD R136, R136, UR12, RZ ;  /* 0x0000000c88887c24 */ /* 0x000fe4000f8e02ff */
[C---:B------:R-:W-:Y:S04]  /*48a0*/  IMAD.WIDE.U32 R230, R209.reuse, UR12, RZ ;  /* 0x0000000cd1e67c25 */ /* 0x040fe8000f8e00ff */
[----:B------:R-:W-:Y:S01]  /*48b0*/  IMAD R136, R209, UR13, R136 ;  /* 0x0000000dd1887c24 */ /* 0x000fe2000f8e0288 */
[----:B------:R-:W-:Y:S03]  /*48c0*/  LEA R138, P0, R230, R188, 0x6 ;  /* 0x000000bce68a7211 */ /* 0x000fe600078030ff */
[----:B------:R-:W-:Y:S01]  /*48d0*/  IMAD.IADD R231, R231, 0x1, R136 ;  /* 0x00000001e7e77824 */ /* 0x000fe200078e0288 */
[----:B------:R-:W-:Y:S04]  /*48e0*/  LEA R232, P1, R138, UR10, 0x1 ;  /* 0x0000000a8ae87c11 */ /* 0x000fe8000f8208ff */
        /* <DEDUP_REMOVED lines=8> */
[----:B------:R-:W-:Y:S01]  /*4970*/  LDGSTS.E.BYPASS.LTC128B.128 [R187+0x6000], desc[UR16][R232.64] ;  /* 0x06000000e8bb7fae */ /* 0x000fe2000b901d50 */
[----:B------:R-:W-:Y:S02]  /*4980*/  IADD3 R234, P0, R236, UR20, RZ ;  /* 0x00000014ecea7c10 */ /* 0x000fe4000ff1e0ff */
[----:B------:R-:W-:Y:S03]  /*4990*/  IADD3.X R237, R231, UR19, RZ, P1, !PT ;  /* 0x00000013e7ed7c10 */ /* 0x000fe60008ffe4ff */
[----:B------:R1:W-:Y:S01]  /*49a0*/  LDGSTS.E.BYPASS.LTC128B.128 [R187+0x6800], desc[UR16][R230.64] ;  /* 0x06800000e6bb7fae */ /* 0x0003e2000b901d50 */
[----:B------:R-:W-:Y:S05]  /*49b0*/  IADD3.X R235, R237, UR19, RZ, P0, !PT ;  /* 0x00000013edeb7c10 */ /* 0x000fea00087fe4ff */
[----:B------:R-:W-:Y:S01]  /*49c0*/  LDGSTS.E.BYPASS.LTC128B.128 [R187+0x7000], desc[UR16][R236.64] ;  /* 0x07000000ecbb7fae */ /* 0x000fe2000b901d50 */
[----:B------:R-:W-:Y:S05]  /*49d0*/  ISETP.GT.AND P0, PT, R209, RZ, PT ;  /* 0x000000ffd100720c */ /* 0x000fea0003f04270 */
[----:B------:R2:W-:Y:S06]  /*49e0*/  LDGSTS.E.BYPASS.LTC128B.128 [R187+0x7800], desc[UR16][R234.64] ;  /* 0x07800000eabb7fae */ /* 0x0005ec000b901d50 */
[----:B------:R-:W-:Y:S06]  /*49f0*/  LDSM.16.M88.4 R132, [R185] ;  /* 0x00000000b984783b */ /* 0x000fec0000000200 */
[----:B------:R-:W3:Y:S06]  /*4a00*/  LDSM.16.M88.4 R140, [R184] ;  /* 0x00000000b88c783b */ /* 0x000eec0000000200 */
[----:B------:R-:W4:Y:S06]  /*4a10*/  LDSM.16.M88.4 R144, [R185+0x2000] ;  /* 0x00200000b990783b */ /* 0x000f2c0000000200 */
[----:B------:R-:W5:Y:S06]  /*4a20*/  LDSM.16.M88.4 R148, [R184+0x800] ;  /* 0x00080000b894783b */ /* 0x000f6c0000000200 */
[----:B------:R-:W0:Y:S06]  /*4a30*/  LDGDEPBAR ;  /* 0x00000000000079af */ /* 0x000e2c0000000000 */
[----:B------:R-:W1:Y:S06]  /*4a40*/  LDSM.16.M88.4 R152, [R184+0x1000] ;  /* 0x00100000b898783b */ /* 0x000e6c0000000200 */
[----:B------:R-:W2:Y:S06]  /*4a50*/  LDSM.16.M88.4 R156, [R184+0x1800] ;  /* 0x00180000b89c783b */ /* 0x000eac0000000200 */
[----:B------:R-:W-:Y:S01]  /*4a60*/  LDSM.16.M88.4 R160, [R183] ;  /* 0x00000000b7a0783b */ /* 0x000fe20000000200 */
[-C--:B---3--:R-:W-:Y:S05]  /*4a70*/  HMMA.16816.F32 R4, R132, R140.reuse, RZ ;  /* 0x0000008c8404723c */ /* 0x088fea00000018ff */
[----:B------:R-:W3:Y:S01]  /*4a80*/  LDSM.16.M88.4 R164, [R182] ;  /* 0x00000000b6a4783b */ /* 0x000ee20000000200 */
[C---:B----4-:R-:W-:Y:S05]  /*4a90*/  HMMA.16816.F32 R8, R144.reuse, R140, RZ ;  /* 0x0000008c9008723c */ /* 0x050fea00000018ff */
[----:B------:R-:W4:Y:S01]  /*4aa0*/  LDSM.16.M88.4 R168, [R183+0x2000] ;  /* 0x00200000b7a8783b */ /* 0x000f220000000200 */
[-C--:B------:R-:W-:Y:S06]  /*4ab0*/  HMMA.16816.F32 R12, R144, R142.reuse, RZ ;  /* 0x0000008e900c723c */ /* 0x080fec00000018ff */
[C---:B------:R-:W-:Y:S01]  /*4ac0*/  HMMA.16816.F32 R16, R132.reuse, R142, RZ ;  /* 0x0000008e8410723c */ /* 0x040fe200000018ff */
[----:B------:R-:W4:Y:S05]  /*4ad0*/  LDSM.16.M88.4 R140, [R182+0x800] ;  /* 0x00080000b68c783b */ /* 0x000f2a0000000200 */
[-C--:B-----5:R-:W-:Y:S06]  /*4ae0*/  HMMA.16816.F32 R20, R132, R148.reuse, RZ ;  /* 0x000000948414723c */ /* 0x0a0fec00000018ff */
[C---:B------:R-:W-:Y:S06]  /*4af0*/  HMMA.16816.F32 R24, R144.reuse, R148, RZ ;  /* 0x000000949018723c */ /* 0x040fec00000018ff */
[-C--:B------:R-:W-:Y:S06]  /*4b00*/  HMMA.16816.F32 R28, R144, R150.reuse, RZ ;  /* 0x00000096901c723c */ /* 0x080fec00000018ff */
[C---:B------:R-:W-:Y:S01]  /*4b10*/  HMMA.16816.F32 R32, R132.reuse, R150, RZ ;  /* 0x000000968420723c */ /* 0x040fe200000018ff */
[----:B------:R-:W5:Y:S05]  /*4b20*/  LDSM.16.M88.4 R148, [R182+0x1000] ;  /* 0x00100000b694783b */ /* 0x000f6a0000000200 */
[-C--:B-1----:R-:W-:Y:S06]  /*4b30*/  HMMA.16816.F32 R36, R132, R152.reuse, RZ ;  /* 0x000000988424723c */ /* 0x082fec00000018ff */
[C---:B------:R-:W-:Y:S06]  /*4b40*/  HMMA.16816.F32 R40, R144.reuse, R152, RZ ;  /* 0x000000989028723c */ /* 0x040fec00000018ff */
[-C--:B------:R-:W-:Y:S06]  /*4b50*/  HMMA.16816.F32 R44, R144, R154.reuse, RZ ;  /* 0x0000009a902c723c */ /* 0x080fec00000018ff */
[C---:B------:R-:W-:Y:S01]  /*4b60*/  HMMA.16816.F32 R48, R132.reuse, R154, RZ ;  /* 0x0000009a8430723c */ /* 0x040fe200000018ff */
[----:B------:R-:W-:Y:S05]  /*4b70*/  LDSM.16.M88.4 R152, [R180] ;  /* 0x00000000b498783b */ /* 0x000fea0000000200 */
[-C--:B--2---:R-:W-:Y:S06]  /*4b80*/  HMMA.16816.F32 R52, R132, R156.reuse, RZ ;  /* 0x0000009c8434723c */ /* 0x084fec00000018ff */
[C---:B------:R-:W-:Y:S06]  /*4b90*/  HMMA.16816.F32 R56, R144.reuse, R156, RZ ;  /* 0x0000009c9038723c */ /* 0x040fec00000018ff */
[-C--:B------:R-:W-:Y:S01]  /*4ba0*/  HMMA.16816.F32 R60, R144, R158.reuse, RZ ;  /* 0x0000009e903c723c */ /* 0x080fe200000018ff */
[----:B------:R-:W-:Y:S05]  /*4bb0*/  LDSM.16.M88.4 R144, [R181] ;  /* 0x00000000b590783b */ /* 0x000fea0000000200 */
[----:B------:R-:W-:Y:S01]  /*4bc0*/  HMMA.16816.F32 R64, R132, R158, RZ ;  /* 0x0000009e8440723c */ /* 0x000fe200000018ff */
[----:B------:R-:W1:Y:S05]  /*4bd0*/  LDSM.16.M88.4 R132, [R182+0x1800] ;  /* 0x00180000b684783b */ /* 0x000e6a0000000200 */
[-C--:B---3--:R-:W-:Y:S01]  /*4be0*/  HMMA.16816.F32 R4, R160, R164.reuse, R4 ;  /* 0x000000a4a004723c */ /* 0x088fe20000001804 */
[----:B------:R-:W2:Y:S05]  /*4bf0*/  LDSM.16.M88.4 R156, [R181+0x2000] ;  /* 0x00200000b59c783b */ /* 0x000eaa0000000200 */
[C---:B----4-:R-:W-:Y:S06]  /*4c00*/  HMMA.16816.F32 R8, R168.reuse, R164, R8 ;  /* 0x000000a4a808723c */ /* 0x050fec0000001808 */
[-C--:B------:R-:W-:Y:S06]  /*4c10*/  HMMA.16816.F32 R12, R168, R166.reuse, R12 ;  /* 0x000000a6a80c723c */ /* 0x080fec000000180c */
[C---:B------:R-:W-:Y:S01]  /*4c20*/  HMMA.16816.F32 R16, R160.reuse, R166, R16 ;  /* 0x000000a6a010723c */ /* 0x040fe20000001810 */
[----:B------:R-:W3:Y:S05]  /*4c30*/  LDSM.16.M88.4 R164, [R174] ;  /* 0x00000000aea4783b */ /* 0x000eea0000000200 */
[-C--:B------:R-:W-:Y:S06]  /*4c40*/  HMMA.16816.F32 R20, R160, R140.reuse, R20 ;  /* 0x0000008ca014723c */ /* 0x080fec0000001814 */
[C---:B------:R-:W-:Y:S06]  /*4c50*/  HMMA.16816.F32 R24, R168.reuse, R140, R24 ;  /* 0x0000008ca818723c */ /* 0x040fec0000001818 */
[-C--:B------:R-:W-:Y:S06]  /*4c60*/  HMMA.16816.F32 R28, R168, R142.reuse, R28 ;  /* 0x0000008ea81c723c */ /* 0x080fec000000181c */
[C---:B------:R-:W-:Y:S01]  /*4c70*/  HMMA.16816.F32 R32, R160.reuse, R142, R32 ;  /* 0x0000008ea020723c */ /* 0x040fe20000001820 */
[----:B------:R-:W4:Y:S05]  /*4c80*/  LDSM.16.M88.4 R140, [R173] ;  /* 0x00000000ad8c783b */ /* 0x000f2a0000000200 */
[-C--:B-----5:R-:W-:Y:S06]  /*4c90*/  HMMA.16816.F32 R36, R160, R148.reuse, R36 ;  /* 0x00000094a024723c */ /* 0x0a0fec0000001824 */
[C---:B------:R-:W-:Y:S06]  /*4ca0*/  HMMA.16816.F32 R40, R168.reuse, R148, R40 ;  /* 0x00000094a828723c */ /* 0x040fec0000001828 */
[-C--:B------:R-:W-:Y:S06]  /*4cb0*/  HMMA.16816.F32 R44, R168, R150.reuse, R44 ;  /* 0x00000096a82c723c */ /* 0x080fec000000182c */
[C---:B------:R-:W-:Y:S01]  /*4cc0*/  HMMA.16816.F32 R48, R160.reuse, R150, R48 ;  /* 0x00000096a030723c */ /* 0x040fe20000001830 */
[----:B------:R-:W-:Y:S05]  /*4cd0*/  LDSM.16.M88.4 R148, [R179] ;  /* 0x00000000b394783b */ /* 0x000fea0000000200 */
[-C--:B-1----:R-:W-:Y:S06]  /*4ce0*/  HMMA.16816.F32 R52, R160, R132.reuse, R52 ;  /* 0x00000084a034723c */ /* 0x082fec0000001834 */
[C---:B------:R-:W-:Y:S06]  /*4cf0*/  HMMA.16816.F32 R56, R168.reuse, R132, R56 ;  /* 0x00000084a838723c */ /* 0x040fec0000001838 */
[-C--:B------:R-:W-:Y:S01]  /*4d00*/  HMMA.16816.F32 R60, R168, R134.reuse, R60 ;  /* 0x00000086a83c723c */ /* 0x080fe2000000183c */
[----:B------:R-:W-:Y:S05]  /*4d10*/  LDSM.16.M88.4 R168, [R179+0x2000] ;  /* 0x00200000b3a8783b */ /* 0x000fea0000000200 */
[----:B------:R-:W-:Y:S01]  /*4d20*/  HMMA.16816.F32 R64, R160, R134, R64 ;  /* 0x00000086a040723c */ /* 0x000fe20000001840 */
[----:B------:R-:W1:Y:S05]  /*4d30*/  LDSM.16.M88.4 R132, [R172] ;  /* 0x00000000ac84783b */ /* 0x000e6a0000000200 */
[-C--:B------:R-:W-:Y:S01]  /*4d40*/  HMMA.16816.F32 R4, R144, R152.reuse, R4 ;  /* 0x000000989004723c */ /* 0x080fe20000001804 */
[----:B------:R-:W5:Y:S05]  /*4d50*/  LDSM.16.M88.4 R160, [R139] ;  /* 0x000000008ba0783b */ /* 0x000f6a0000000200 */
[C---:B--2---:R-:W-:Y:S06]  /*4d60*/  HMMA.16816.F32 R8, R156.reuse, R152, R8 ;  /* 0x000000989c08723c */ /* 0x044fec0000001808 */
[-C--:B------:R-:W-:Y:S06]  /*4d70*/  HMMA.16816.F32 R12, R156, R154.reuse, R12 ;  /* 0x0000009a9c0c723c */ /* 0x080fec000000180c */
[C---:B------:R-:W-:Y:S01]  /*4d80*/  HMMA.16816.F32 R16, R144.reuse, R154, R16 ;  /* 0x0000009a9010723c */ /* 0x040fe20000001810 */
[----:B------:R-:W2:Y:S05]  /*4d90*/  LDSM.16.M88.4 R152, [R139+0x800] ;  /* 0x000800008b98783b */ /* 0x000eaa0000000200 */
[-C--:B---3--:R-:W-:Y:S06]  /*4da0*/  HMMA.16816.F32 R20, R144, R164.reuse, R20 ;  /* 0x000000a49014723c */ /* 0x088fec0000001814 */
[C---:B------:R-:W-:Y:S06]  /*4db0*/  HMMA.16816.F32 R24, R156.reuse, R164, R24 ;  /* 0x000000a49c18723c */ /* 0x040fec0000001818 */
[-C--:B------:R-:W-:Y:S06]  /*4dc0*/  HMMA.16816.F32 R28, R156, R166.reuse, R28 ;  /* 0x000000a69c1c723c */ /* 0x080fec000000181c */
[C---:B------:R-:W-:Y:S01]  /*4dd0*/  HMMA.16816.F32 R32, R144.reuse, R166, R32 ;  /* 0x000000a69020723c */ /* 0x040fe20000001820 */
[----:B------:R-:W3:Y:S05]  /*4de0*/  LDSM.16.M88.4 R164, [R139+0x1000] ;  /* 0x001000008ba4783b */ /* 0x000eea0000000200 */
[-C--:B----4-:R-:W-:Y:S06]  /*4df0*/  HMMA.16816.F32 R36, R144, R140.reuse, R36 ;  /* 0x0000008c9024723c */ /* 0x090fec0000001824 */
[C---:B------:R-:W-:Y:S06]  /*4e00*/  HMMA.16816.F32 R40, R156.reuse, R140, R40 ;  /* 0x0000008c9c28723c */ /* 0x040fec0000001828 */
[-C--:B------:R-:W-:Y:S06]  /*4e10*/  HMMA.16816.F32 R44, R156, R142.reuse, R44 ;  /* 0x0000008e9c2c723c */ /* 0x080fec000000182c */
[C---:B------:R-:W-:Y:S01]  /*4e20*/  HMMA.16816.F32 R48, R144.reuse, R142, R48 ;  /* 0x0000008e9030723c */ /* 0x040fe20000001830 */
[----:B------:R-:W4:Y:S01]  /*4e30*/  LDSM.16.M88.4 R140, [R139+0x1800] ;  /* 0x001800008b8c783b */ /* 0x000f220000000200 */
[----:B------:R-:W-:Y:S04]  /*4e40*/  DEPBAR.LE SB0, 0x0 ;  /* 0x000080000000791a */ /* 0x000fe80000000000 */
[-C--:B-1----:R-:W-:Y:S01]  /*4e50*/  HMMA.16816.F32 R52, R144, R132.reuse, R52 ;  /* 0x000000849034723c */ /* 0x082fe20000001834 */
[----:B------:R-:W-:Y:S05]  /*4e60*/  BAR.SYNC.DEFER_BLOCKING 0x0 ;  /* 0x0000000000007b1d */ /* 0x000fea0000010000 */
[C---:B------:R-:W-:Y:S06]  /*4e70*/  HMMA.16816.F32 R56, R156.reuse, R132, R56 ;  /* 0x000000849c38723c */ /* 0x040fec0000001838 */
[-C--:B------:R-:W-:Y:S06]  /*4e80*/  HMMA.16816.F32 R60, R156, R134.reuse, R60 ;  /* 0x000000869c3c723c */ /* 0x080fec000000183c */
[----:B------:R-:W-:Y:S06]  /*4e90*/  HMMA.16816.F32 R64, R144, R134, R64 ;  /* 0x000000869040723c */ /* 0x000fec0000001840 */
[-C--:B-----5:R-:W-:Y:S06]  /*4ea0*/  HMMA.16816.F32 R4, R148, R160.reuse, R4 ;  /* 0x000000a09404723c */ /* 0x0a0fec0000001804 */
[C---:B------:R-:W-:Y:S06]  /*4eb0*/  HMMA.16816.F32 R8, R168.reuse, R160, R8 ;  /* 0x000000a0a808723c */ /* 0x040fec0000001808 */
[-C--:B------:R-:W-:Y:S06]  /*4ec0*/  HMMA.16816.F32 R12, R168, R162.reuse, R12 ;  /* 0x000000a2a80c723c */ /* 0x080fec000000180c */
[C---:B------:R-:W-:Y:S06]  /*4ed0*/  HMMA.16816.F32 R16, R148.reuse, R162, R16 ;  /* 0x000000a29410723c */ /* 0x040fec0000001810 */
        /* <DEDUP_REMOVED lines=18> */
[-C--:B----4-:R-:W-:Y:S05]  /*5000*/  HMMA.16816.F32 R52, R148, R140.reuse, R52 ;  /* 0x0000008c9434723c */ /* 0x090fea0000001834 */
        /* <DEDUP_REMOVED lines=37> */
.L_x_1461:
[----:B-1----:R-:W-:Y:S01]  /*5260*/  FMNMX.FTZ R133, R57, R138, !PT ;  /* 0x0000008a39857209 */ /* 0x002fe20007810000 */
[----:B------:R-:W1:Y:S01]  /*5270*/  SHFL.BFLY PT, R149, R136, 0x2, 0x1f ;  /* 0x0c401f0088957f89 */ /* 0x000e6200000e0000 */
[----:B------:R-:W-:Y:S01]  /*5280*/  FMNMX.FTZ R134, R66, R231, !PT ;  /* 0x000000e742867209 */ /* 0x000fe20007810000 */
[C---:B------:R-:W-:Y:S01]  /*5290*/  IMAD.SHL.U32 R135, R209.reuse, 0x2, RZ ;  /* 0x00000002d1877824 */ /* 0x040fe200078e00ff */
[----:B------:R-:W-:Y:S01]  /*52a0*/  FMNMX.FTZ R132, R60, R133, !PT ;  /* 0x000000853c847209 */ /* 0x000fe20007810000 */
[----:B------:R-:W-:Y:S01]  /*52b0*/  VIADD R209, R209, 0xffffffff ;  /* 0xffffffffd1d17836 */ /* 0x000fe20000000000 */
[----:B------:R-:W-:Y:S01]  /*52c0*/  FMNMX.FTZ R141, R67, R134, !PT ;  /* 0x00000086438d7209 */ /* 0x000fe20007810000 */
[----:B------:R-:W-:Y:S01]  /*52d0*/  VIADD R133, R135, 0x1 ;  /* 0x0000000187857836 */ /* 0x000fe20000000000 */
[----:B------:R-:W-:Y:S02]  /*52e0*/  FMNMX.FTZ R140, R61, R132, !PT ;  /* 0x000000843d8c7209 */ /* 0x000fe40007810000 */
[C-C-:B------:R-:W-:Y:S01]  /*52f0*/  LOP3.LUT R134, R229.reuse, R135, R207.reuse, 0x96, !PT ;  /* 0x00000087e5867212 */ /* 0x140fe200078e96cf */
[----:B------:R-:W2:Y:S01]  /*5300*/  SHFL.BFLY PT, R132, R141, 0x2, 0x1f ;  /* 0x0c401f008d847f89 */ /* 0x000ea200000e0000 */
[----:B------:R-:W-:Y:S07]  /*5310*/  LOP3.LUT R133, R229, R133, R207, 0x96, !PT ;  /* 0x00000085e5857212 */ /* 0x000fee00078e96cf */
[----:B------:R-:W3:Y:S01]  /*5320*/  SHFL.BFLY PT, R147, R140, 0x2, 0x1f ;  /* 0x0c401f008c937f89 */ /* 0x000ee200000e0000 */
[----:B------:R-:W-:Y:S01]  /*5330*/  IMAD.WIDE.U32 R144, R134, -0x326172a9, RZ ;  /* 0xcd9e8d5786907825 */ /* 0x000fe200078e00ff */
[----:B------:R-:W-:Y:S03]  /*5340*/  FMNMX.FTZ R134, R10, R0, !PT ;  /* 0x000000000a867209 */ /* 0x000fe60007810000 */
[----:B------:R-:W-:Y:S01]  /*5350*/  IMAD.WIDE.U32 R244, R133, -0x326172a9, RZ ;  /* 0xcd9e8d5785f47825 */ /* 0x000fe200078e00ff */
[C-C-:B------:R-:W-:Y:S02]  /*5360*/  LOP3.LUT R135, R145.reuse, R226, R200.reuse, 0x96, !PT ;  /* 0x000000e291877212 */ /* 0x140fe400078e96c8 */
[--C-:B------:R-:W-:Y:S02]  /*5370*/  LOP3.LUT R138, R145, R220, R200.reuse, 0x96, !PT ;  /* 0x000000dc918a7212 */ /* 0x100fe400078e96c8 */
[----:B-1----:R-:W-:Y:S01]  /*5380*/  FMNMX.FTZ R149, R136, R149, !PT ;  /* 0x0000009588957209 */ /* 0x002fe20007810000 */
[----:B------:R-:W-:Y:S01]  /*5390*/  IMAD.WIDE.U32 R154, R135, -0x2daee0ad, RZ ;  /* 0xd2511f53879a7825 */ /* 0x000fe200078e00ff */
[--C-:B------:R-:W-:Y:S02]  /*53a0*/  LOP3.LUT R142, R245, R226, R200.reuse, 0x96, !PT ;  /* 0x000000e2f58e7212 */ /* 0x100fe400078e96c8 */
[--C-:B------:R-:W-:Y:S01]  /*53b0*/  LOP3.LUT R248, R223, R244, R199.reuse, 0x96, !PT ;  /* 0x000000f4dff87212 */ /* 0x100fe200078e96c7 */
[----:B------:R-:W1:Y:S01]  /*53c0*/  SHFL.BFLY PT, R136, R149, 0x1, 0x1f ;  /* 0x0c201f0095887f89 */ /* 0x000e6200000e0000 */
[----:B------:R-:W-:Y:S01]  /*53d0*/  LOP3.LUT R133, R245, R220, R200, 0x96, !PT ;  /* 0x000000dcf5857212 */ /* 0x000fe200078e96c8 */
[----:B------:R-:W-:Y:S01]  /*53e0*/  IMAD.WIDE.U32 R152, R138, -0x2daee0ad, RZ ;  /* 0xd2511f538a987825 */ /* 0x000fe200078e00ff */
[--C-:B------:R-:W-:Y:S02]  /*53f0*/  LOP3.LUT R150, R223, R144, R199.reuse, 0x96, !PT ;  /* 0x00000090df967212 */ /* 0x100fe400078e96c7 */
[----:B--2---:R-:W-:Y:S01]  /*5400*/  FMNMX.FTZ R132, R141, R132, !PT ;  /* 0x000000848d847209 */ /* 0x004fe20007810000 */
[----:B------:R-:W-:Y:S01]  /*5410*/  IMAD.WIDE.U32 R248, R248, -0x2daee0ad, RZ ;  /* 0xd2511f53f8f87825 */ /* 0x000fe200078e00ff */
[----:B------:R-:W-:Y:S02]  /*5420*/  FMNMX.FTZ R141, R11, R134, !PT ;  /* 0x000000860b8d7209 */ /* 0x000fe40007810000 */
[----:B---3--:R-:W-:Y:S01]  /*5430*/  FMNMX.FTZ R147, R140, R147, !PT ;  /* 0x000000938c937209 */ /* 0x008fe20007810000 */
[----:B------:R-:W2:Y:S01]  /*5440*/  SHFL.BFLY PT, R135, R132, 0x1, 0x1f ;  /* 0x0c201f0084877f89 */ /* 0x000ea200000e0000 */
[----:B------:R-:W-:Y:S01]  /*5450*/  FMNMX.FTZ R138, R14, R141, !PT ;  /* 0x0000008d0e8a7209 */ /* 0x000fe20007810000 */
[----:B------:R-:W-:Y:S01]  /*5460*/  IMAD.WIDE.U32 R150, R150, -0x2daee0ad, RZ ;  /* 0xd2511f5396967825 */ /* 0x000fe200078e00ff */
[----:B------:R-:W-:Y:S05]  /*5470*/  LOP3.LUT R144, R217, R144, R199, 0x96, !PT ;  /* 0x00000090d9907212 */ /* 0x000fea00078e96c7 */
[----:B------:R-:W3:Y:S01]  /*5480*/  SHFL.BFLY PT, R134, R147, 0x1, 0x1f ;  /* 0x0c201f0093867f89 */ /* 0x000ee200000e0000 */
[----:B------:R-:W-:Y:S01]  /*5490*/  FMNMX.FTZ R143, R15, R138, !PT ;  /* 0x0000008a0f8f7209 */ /* 0x000fe20007810000 */
[----:B------:R-:W-:Y:S01]  /*54a0*/  IMAD.WIDE.U32 R238, R133, -0x2daee0ad, RZ ;  /* 0xd2511f5385ee7825 */ /* 0x000fe200078e00ff */
[--C-:B------:R-:W-:Y:S02]  /*54b0*/  LOP3.LUT R138, R153, R218, R198.reuse, 0x96, !PT ;  /* 0x000000da998a7212 */ /* 0x100fe400078e96c6 */
[----:B------:R-:W-:Y:S01]  /*54c0*/  FMNMX.FTZ R140, R26, R143, !PT ;  /* 0x0000008f1a8c7209 */ /* 0x000fe20007810000 */
[----:B------:R-:W-:Y:S01]  /*54d0*/  IMAD.WIDE.U32 R142, R142, -0x2daee0ad, RZ ;  /* 0xd2511f538e8e7825 */ /* 0x000fe200078e00ff */
[----:B------:R-:W-:Y:S02]  /*54e0*/  LOP3.LUT R141, R155, R224, R198, 0x96, !PT ;  /* 0x000000e09b8d7212 */ /* 0x000fe400078e96c6 */
[----:B------:R-:W-:Y:S01]  /*54f0*/  FMNMX.FTZ R133, R27, R140, !PT ;  /* 0x0000008c1b857209 */ /* 0x000fe20007810000 */
[----:B------:R-:W-:Y:S01]  /*5500*/  IMAD.WIDE.U32 R234, R138, -0x326172a9, RZ ;  /* 0xcd9e8d578aea7825 */ /* 0x000fe200078e00ff */
[----:B-1----:R-:W-:Y:S02]  /*5510*/  FMNMX.FTZ R136, R149, R136, !PT ;  /* 0x0000008895887209 */ /* 0x002fe40007810000 */
[----:B------:R-:W-:Y:S01]  /*5520*/  LOP3.LUT R246, R249, R142, R196, 0x96, !PT ;  /* 0x0000008ef9f67212 */ /* 0x000fe200078e96c4 */
[----:B------:R-:W-:Y:S01]  /*5530*/  IMAD.WIDE.U32 R144, R144, -0x2daee0ad, RZ ;  /* 0xd2511f5390907825 */ /* 0x000fe200078e00ff */
[----:B------:R-:W-:Y:S02]  /*5540*/  FMNMX.FTZ R142, R30, R133, !PT ;  /* 0x000000851e8e7209 */ /* 0x000fe40007810000 */
[C---:B------:R-:W-:Y:S01]  /*5550*/  FSETP.NEU.FTZ.AND P1, PT, R136.reuse, -INF , PT ;  /* 0xff8000008800780b */ /* 0x040fe20003f3d000 */
[----:B------:R-:W-:Y:S01]  /*5560*/  FADD.FTZ R133, -R136, R137 ;  /* 0x0000008988857221 */ /* 0x000fe20000010100 */
[----:B------:R-:W-:Y:S01]  /*5570*/  FMNMX.FTZ R137, R31, R142, !PT ;  /* 0x0000008e1f897209 */ /* 0x000fe20007810000 */
[----:B------:R-:W-:Y:S01]  /*5580*/  IMAD.WIDE.U32 R246, R246, -0x326172a9, RZ ;  /* 0xcd9e8d57f6f67825 */ /* 0x000fe200078e00ff */
[----:B--2---:R-:W-:Y:S02]  /*5590*/  FMNMX.FTZ R135, R132, R135, !PT ;  /* 0x0000008784877209 */ /* 0x004fe40007810000 */
[----:B------:R-:W-:Y:S01]  /*55a0*/  FMNMX.FTZ R142, R42, R137, !PT ;  /* 0x000000892a8e7209 */ /* 0x000fe20007810000 */
[----:B------:R-:W-:Y:S01]  /*55b0*/  FMUL.FTZ R132, R133, UR4 ;  /* 0x0000000485847c20 */ /* 0x000fe20008410000 */
[----:B---3--:R-:W-:Y:S01]  /*55c0*/  FMNMX.FTZ R134, R147, R134, !PT ;  /* 0x0000008693867209 */ /* 0x008fe20007810000 */
[----:B------:R-:W-:Y:S01]  /*55d0*/  FADD.FTZ R2, -R135, R2 ;  /* 0x0000000287027221 */ /* 0x000fe20000010100 */
[----:B------:R-:W-:Y:S01]  /*55e0*/  FMNMX.FTZ R137, R43, R142, !PT ;  /* 0x0000008e2b897209 */ /* 0x000fe20007810000 */
[----:B------:R-:W-:Y:S01]  /*55f0*/  FMUL.FTZ R242, R136, UR4 ;  /* 0x0000000488f27c20 */ /* 0x000fe20008410000 */
[--C-:B------:R-:W-:Y:S01]  /*5600*/  LOP3.LUT R146, R145, R152, R196.reuse, 0x96, !PT ;  /* 0x0000009891927212 */ /* 0x100fe200078e96c4 */
[----:B------:R-:W-:Y:S01]  /*5610*/  MUFU.EX2 R132, R132 ;  /* 0x0000008400847308 */ /* 0x000fe20000000800 */
[----:B------:R-:W-:Y:S01]  /*5620*/  FMNMX.FTZ R138, R46, R137, !PT ;  /* 0x000000892e8a7209 */ /* 0x000fe20007810000 */
[----:B------:R-:W-:Y:S01]  /*5630*/  FMUL.FTZ R133, R2, UR4 ;  /* 0x0000000402857c20 */ /* 0x000fe20008410000 */
[----:B------:R-:W-:Y:S01]  /*5640*/  FSEL R242, R242, RZ, P1 ;  /* 0x000000fff2f27208 */ /* 0x000fe20000800000 */
[----:B------:R-:W-:Y:S01]  /*5650*/  FADD.FTZ R2, -R134, R3 ;  /* 0x0000000386027221 */ /* 0x000fe20000010100 */
[----:B------:R-:W-:Y:S01]  /*5660*/  FMNMX.FTZ R137, R47, R138, !PT ;  /* 0x0000008a2f897209 */ /* 0x000fe20007810000 */
[----:B------:R-:W-:Y:S01]  /*5670*/  FMUL.FTZ R232, R135, UR4 ;  /* 0x0000000487e87c20 */ /* 0x000fe20008410000 */
[----:B------:R-:W-:Y:S03]  /*5680*/  LOP3.LUT R148, R151, R154, R196, 0x96, !PT ;  /* 0x0000009a97947212 */ /* 0x000fe600078e96c4 */
[----:B------:R1:W2:Y:S01]  /*5690*/  MUFU.EX2 R3, R133 ;  /* 0x0000008500037308 */ /* 0x0002a20000000800 */
[----:B------:R-:W-:Y:S01]  /*56a0*/  FMNMX.FTZ R152, R58, R137, !PT ;  /* 0x000000893a987209 */ /* 0x000fe20007810000 */
[----:B------:R-:W-:Y:S01]  /*56b0*/  FFMA.FTZ R164, R32, UR4, -R242 ;  /* 0x0000000420a47c23 */ /* 0x000fe200080108f2 */
[----:B------:R-:W-:Y:S01]  /*56c0*/  LOP3.LUT R143, R143, R224, R198, 0x96, !PT ;  /* 0x000000e08f8f7212 */ /* 0x000fe200078e96c6 */
[--C-:B------:R-:W-:Y:S01]  /*56d0*/  FFMA.FTZ R169, R33, UR4, -R242.reuse ;  /* 0x0000000421a97c23 */ /* 0x100fe200080108f2 */
[----:B------:R-:W-:Y:S01]  /*56e0*/  FMNMX.FTZ R137, R59, R152, !PT ;  /* 0x000000983b897209 */ /* 0x000fe20007810000 */
[----:B------:R-:W-:Y:S01]  /*56f0*/  FFMA.FTZ R145, R16, UR4, -R242 ;  /* 0x0000000410917c23 */ /* 0x000fe200080108f2 */
[----:B------:R-:W-:Y:S03]  /*5700*/  FSETP.NEU.FTZ.AND P1, PT, R135, -INF , PT ;  /* 0xff8000008700780b */ /* 0x000fe60003f3d000 */
[----:B------:R-:W-:Y:S01]  /*5710*/  MUFU.EX2 R164, R164 ;  /* 0x000000a400a47308 */ /* 0x000fe20000000800 */
[----:B------:R-:W-:Y:S01]  /*5720*/  FMNMX.FTZ R16, R62, R137, !PT ;  /* 0x000000893e107209 */ /* 0x000fe20007810000 */
[----:B------:R-:W-:Y:S01]  /*5730*/  FMUL.FTZ R138, R2, UR4 ;  /* 0x00000004028a7c20 */ /* 0x000fe20008410000 */
[----:B------:R-:W-:Y:S01]  /*5740*/  LOP3.LUT R244, R217, R244, R199, 0x96, !PT ;  /* 0x000000f4d9f47212 */ /* 0x000fe200078e96c7 */
[----:B------:R-:W-:Y:S01]  /*5750*/  IMAD.WIDE.U32 R148, R148, -0x326172a9, RZ ;  /* 0xcd9e8d5794947825 */ /* 0x000fe200078e00ff */
[----:B------:R-:W-:Y:S02]  /*5760*/  FSEL R232, R232, RZ, P1 ;  /* 0x000000ffe8e87208 */ /* 0x000fe40000800000 */
[----:B------:R-:W-:Y:S03]  /*5770*/  LOP3.LUT R140, R239, R218, R198, 0x96, !PT ;  /* 0x000000daef8c7212 */ /* 0x000fe600078e96c6 */
[----:B------:R3:W-:Y:S01]  /*5780*/  MUFU.EX2 R2, R138 ;  /* 0x0000008a00027308 */ /* 0x0007e20000000800 */
[----:B-1----:R-:W-:Y:S01]  /*5790*/  FMNMX.FTZ R133, R63, R16, !PT ;  /* 0x000000103f857209 */ /* 0x002fe20007810000 */
[----:B------:R-:W-:Y:S01]  /*57a0*/  IMAD.WIDE.U32 R230, R141, -0x326172a9, RZ ;  /* 0xcd9e8d578de67825 */ /* 0x000fe200078e00ff */
[--C-:B------:R-:W-:Y:S02]  /*57b0*/  LOP3.LUT R141, R235, R216, R197.reuse, 0x96, !PT ;  /* 0x000000d8eb8d7212 */ /* 0x100fe400078e96c5 */
[----:B------:R-:W-:Y:S01]  /*57c0*/  FSETP.NEU.FTZ.AND P1, PT, R134, -INF , PT ;  /* 0xff8000008600780b */ /* 0x000fe20003f3d000 */
[----:B------:R-:W1:Y:S01]  /*57d0*/  SHFL.BFLY PT, R16, R133, 0x2, 0x1f ;  /* 0x0c401f0085107f89 */ /* 0x000e6200000e0000 */
[----:B------:R-:W-:Y:S03]  /*57e0*/  LOP3.LUT R142, R231, R222, R197, 0x96, !PT ;  /* 0x000000dee78e7212 */ /* 0x000fe600078e96c5 */
[----:B------:R4:W-:Y:S01]  /*57f0*/  MUFU.EX2 R137, R145 ;  /* 0x0000009100897308 */ /* 0x0009e20000000800 */
[--C-:B------:R-:W-:Y:S01]  /*5800*/  LOP3.LUT R230, R149, R230, R195.reuse, 0x96, !PT ;  /* 0x000000e695e67212 */ /* 0x100fe200078e96c3 */
[----:B------:R-:W-:Y:S04]  /*5810*/  IMAD.WIDE.U32 R146, R146, -0x326172a9, RZ ;  /* 0xcd9e8d5792927825 */ /* 0x000fe800078e00ff */
[--C-:B------:R-:W-:Y:S01]  /*5820*/  FFMA.FTZ R166, R34, UR4, -R232.reuse ;  /* 0x0000000422a67c23 */ /* 0x100fe200080108e8 */
[----:B------:R-:W-:Y:S01]  /*5830*/  FFMA.FTZ R171, R35, UR4, -R232 ;  /* 0x0000000423ab7c23 */ /* 0x000fe200080108e8 */
[----:B------:R-:W-:Y:S01]  /*5840*/  IMAD.WIDE.U32 R154, R142, -0x2daee0ad, RZ ;  /* 0xd2511f538e9a7825 */ /* 0x000fe200078e00ff */
[--C-:B------:R-:W-:Y:S01]  /*5850*/  LOP3.LUT R234, R147, R234, R195.reuse, 0x96, !PT ;  /* 0x000000ea93ea7212 */ /* 0x100fe200078e96c3 */
[----:B------:R-:W-:Y:S02]  /*5860*/  LDSM.16.MT88.4 R32, [R178+0x6000] ;  /* 0x00600000b220783b */ /* 0x000fe40000004200 */
[----:B---3--:R-:W-:Y:S01]  /*5870*/  FFMA.FTZ R138, R17, UR4, -R242 ;  /* 0x00000004118a7c23 */ /* 0x008fe200080108f2 */
[----:B------:R-:W-:Y:S01]  /*5880*/  FFMA.FTZ R38, R38, UR4, -R232 ;  /* 0x0000000426267c23 */ /* 0x000fe200080108e8 */
[----:B------:R-:W-:Y:S01]  /*5890*/  LOP3.LUT R17, R155, R150, R194, 0x96, !PT ;  /* 0x000000969b117212 */ /* 0x000fe200078e96c2 */
[----:B------:R-:W-:Y:S01]  /*58a0*/  FFMA.FTZ R155, R4, UR4, -R242 ;  /* 0x00000004049b7c23 */ /* 0x000fe200080108f2 */
[----:B------:R-:W-:Y:S04]  /*58b0*/  IMAD.WIDE.U32 R152, R143, -0x326172a9, RZ ;  /* 0xcd9e8d578f987825 */ /* 0x000fe800078e00ff */
[----:B------:R-:W-:Y:S01]  /*58c0*/  FMUL.FTZ R214, R134, UR4 ;  /* 0x0000000486d67c20 */ /* 0x000fe20008410000 */
[----:B------:R-:W-:Y:S01]  /*58d0*/  MUFU.EX2 R169, R169 ;  /* 0x000000a900a97308 */ /* 0x000fe20000000800 */
[----:B------:R-:W-:Y:S01]  /*58e0*/  FFMA.FTZ R158, R6, UR4, -R232 ;  /* 0x00000004069e7c23 */ /* 0x000fe200080108e8 */
[----:B------:R-:W-:Y:S01]  /*58f0*/  IMAD.WIDE.U32 R142, R141, -0x2daee0ad, RZ ;  /* 0xd2511f538d8e7825 */ /* 0x000fe200078e00ff */
[----:B------:R-:W-:Y:S02]  /*5900*/  LOP3.LUT R247, R247, R152, R195, 0x96, !PT ;  /* 0x00000098f7f77212 */ /* 0x000fe400078e96c3 */
[----:B------:R-:W-:Y:S01]  /*5910*/  FSEL R214, R214, RZ, P1 ;  /* 0x000000ffd6d67208 */ /* 0x000fe20000800000 */
[----:B------:R-:W-:Y:S01]  /*5920*/  IMAD.WIDE.U32 R230, R230, -0x2daee0ad, RZ ;  /* 0xd2511f53e6e67825 */ /* 0x000fe200078e00ff */
[----:B-1----:R-:W-:Y:S03]  /*5930*/  FMNMX.FTZ R4, R133, R16, !PT ;  /* 0x0000001085047209 */ /* 0x002fe60007810000 */
[----:B------:R-:W-:Y:S01]  /*5940*/  MUFU.EX2 R155, R155 ;  /* 0x0000009b009b7308 */ /* 0x000fe20000000800 */
[----:B------:R-:W-:Y:S01]  /*5950*/  LOP3.LUT R144, R143, R144, R194, 0x96, !PT ;  /* 0x000000908f907212 */ /* 0x000fe200078e96c2 */
[----:B------:R-:W-:Y:S01]  /*5960*/  IMAD.WIDE.U32 R244, R244, -0x2daee0ad, RZ ;  /* 0xd2511f53f4f47825 */ /* 0x000fe200078e00ff */
[--C-:B------:R-:W-:Y:S01]  /*5970*/  LOP3.LUT R249, R153, R222, R197.reuse, 0x96, !PT ;  /* 0x000000de99f97212 */ /* 0x100fe200078e96c5 */
[----:B------:R-:W1:Y:S02]  /*5980*/  SHFL.BFLY PT, R133, R4, 0x1, 0x1f ;  /* 0x0c201f0004857f89 */ /* 0x000e6400000e0000 */
[----:B------:R-:W-:Y:S01]  /*5990*/  FFMA.FTZ R152, R18, UR4, -R232 ;  /* 0x0000000412987c23 */ /* 0x000fe200080108e8 */
[----:B------:R-:W-:Y:S01]  /*59a0*/  LOP3.LUT R18, R231, R154, R192, 0x96, !PT ;  /* 0x0000009ae7127212 */ /* 0x000fe200078e96c0 */
[----:B------:R-:W-:Y:S01]  /*59b0*/  FFMA.FTZ R154, R5, UR4, -R242 ;  /* 0x00000004059a7c23 */ /* 0x000fe200080108f2 */
[----:B------:R-:W-:Y:S01]  /*59c0*/  LOP3.LUT R238, R245, R238, R196, 0x96, !PT ;  /* 0x000000eef5ee7212 */ /* 0x000fe200078e96c4 */
[----:B------:R-:W-:Y:S04]  /*59d0*/  IMAD.WIDE.U32 R234, R234, -0x2daee0ad, RZ ;  /* 0xd2511f53eaea7825 */ /* 0x000fe800078e00ff */
[--C-:B------:R-:W-:Y:S01]  /*59e0*/  FFMA.FTZ R163, R13, UR4, -R214.reuse ;  /* 0x000000040da37c23 */ /* 0x100fe200080108d6 */
[----:B------:R-:W-:Y:S01]  /*59f0*/  MUFU.EX2 R158, R158 ;  /* 0x0000009e009e7308 */ /* 0x000fe20000000800 */
[----:B------:R-:W-:Y:S01]  /*5a00*/  FFMA.FTZ R60, R60, UR4, -R214 ;  /* 0x000000043c3c7c23 */ /* 0x000fe200080108d6 */
[----:B------:R-:W-:Y:S04]  /*5a10*/  IMAD.WIDE.U32 R156, R140, -0x326172a9, RZ ;  /* 0xcd9e8d578c9c7825 */ /* 0x000fe800078e00ff */
[--C-:B------:R-:W-:Y:S01]  /*5a20*/  FFMA.FTZ R153, R19, UR4, -R232.reuse ;  /* 0x0000000413997c23 */ /* 0x100fe200080108e8 */
[----:B------:R-:W-:Y:S01]  /*5a30*/  FFMA.FTZ R212, R22, UR4, -R232 ;  /* 0x0000000416d47c23 */ /* 0x000fe200080108e8 */
[----:B------:R-:W-:Y:S01]  /*5a40*/  IMAD.WIDE.U32 R150, R18, -0x326172a9, RZ ;  /* 0xcd9e8d5712967825 */ /* 0x000fe200078e00ff */
[----:B------:R-:W-:Y:S01]  /*5a50*/  LOP3.LUT R18, R235, R142, R192, 0x96, !PT ;  /* 0x0000008eeb127212 */ /* 0x000fe200078e96c0 */
[----:B------:R-:W-:Y:S01]  /*5a60*/  MUFU.EX2 R154, R154 ;  /* 0x0000009a009a7308 */ /* 0x000fe20000000800 */
[----:B------:R-:W-:Y:S01]  /*5a70*/  LOP3.LUT R245, R157, R216, R197, 0x96, !PT ;  /* 0x000000d89df57212 */ /* 0x000fe200078e96c5 */
[----:B------:R-:W-:Y:S01]  /*5a80*/  IMAD.WIDE.U32 R140, R17, -0x326172a9, RZ ;  /* 0xcd9e8d57118c7825 */ /* 0x000fe200078e00ff */
[----:B------:R-:W-:Y:S02]  /*5a90*/  SHF.R.U32.HI R142, RZ, 0x10, R150 ;  /* 0x00000010ff8e7819 */ /* 0x000fe40000011696 */
[----:B------:R-:W-:Y:S01]  /*5aa0*/  LOP3.LUT R5, R150, 0xff, RZ, 0xc0, !PT ;  /* 0x000000ff96057812 */ /* 0x000fe200078ec0ff */
[----:B------:R-:W-:Y:S01]  /*5ab0*/  IMAD.WIDE.U32 R238, R238, -0x326172a9, RZ ;  /* 0xcd9e8d57eeee7825 */ /* 0x000fe200078e00ff */
[----:B------:R-:W-:Y:S03]  /*5ac0*/  LOP3.LUT R17, R141, R148, R193, 0x96, !PT ;  /* 0x000000948d117212 */ /* 0x000fe600078e96c1 */
[----:B------:R-:W-:Y:S01]  /*5ad0*/  MUFU.EX2 R166, R166 ;  /* 0x000000a600a67308 */ /* 0x000fe20000000800 */
[----:B-1----:R-:W-:Y:S01]  /*5ae0*/  FMNMX.FTZ R133, R4, R133, !PT ;  /* 0x0000008504857209 */ /* 0x002fe20007810000 */
[----:B------:R-:W-:Y:S01]  /*5af0*/  IMAD.WIDE.U32 R148, R18, -0x326172a9, RZ ;  /* 0xcd9e8d5712947825 */ /* 0x000fe200078e00ff */
[----:B------:R-:W-:Y:S02]  /*5b00*/  LOP3.LUT R243, R239, R156, R195, 0x96, !PT ;  /* 0x0000009ceff37212 */ /* 0x000fe400078e96c3 */
[C---:B------:R-:W-:Y:S01]  /*5b10*/  FSETP.NEU.FTZ.AND P1, PT, R133.reuse, -INF , PT ;  /* 0xff8000008500780b */ /* 0x040fe20003f3d000 */
[----:B------:R-:W-:Y:S01]  /*5b20*/  IMAD.WIDE.U32 R156, R144, -0x326172a9, RZ ;  /* 0xcd9e8d57909c7825 */ /* 0x000fe200078e00ff */
[----:B------:R-:W-:Y:S03]  /*5b30*/  LOP3.LUT R144, R150, 0xffff, RZ, 0xc0, !PT ;  /* 0x0000ffff96907812 */ /* 0x000fe600078ec0ff */
[----:B------:R-:W-:Y:S01]  /*5b40*/  MUFU.EX2 R171, R171 ;  /* 0x000000ab00ab7308 */ /* 0x000fe20000000800 */
[----:B------:R-:W-:Y:S01]  /*5b50*/  SHF.R.U32.HI R19, RZ, 0x10, R148 ;  /* 0x00000010ff137819 */ /* 0x000fe20000011694 */
[----:B------:R-:W-:Y:S01]  /*5b60*/  FMUL.FTZ R170, R133, UR4 ;  /* 0x0000000485aa7c20 */ /* 0x000fe20008410000 */
[----:B------:R-:W-:Y:S01]  /*5b70*/  LOP3.LUT R16, R157, R146, R193, 0x96, !PT ;  /* 0x000000929d107212 */ /* 0x000fe200078e96c1 */
[----:B------:R-:W-:Y:S01]  /*5b80*/  FFMA.FTZ R157, R7, UR4, -R232 ;  /* 0x00000004079d7c23 */ /* 0x000fe200080108e8 */
[----:B------:R-:W-:Y:S01]  /*5b90*/  SHF.R.U32.HI R144, RZ, 0x8, R144 ;  /* 0x00000008ff907819 */ /* 0x000fe20000011690 */
[----:B------:R-:W-:Y:S01]  /*5ba0*/  FFMA.FTZ R233, R23, UR4, -R232 ;  /* 0x0000000417e97c23 */ /* 0x000fe200080108e8 */
[----:B------:R-:W-:Y:S03]  /*5bb0*/  FSEL R170, R170, RZ, P1 ;  /* 0x000000ffaaaa7208 */ /* 0x000fe60000800000 */
[----:B------:R-:W1:Y:S01]  /*5bc0*/  MUFU.EX2 R138, R138 ;  /* 0x0000008a008a7308 */ /* 0x000e620000000800 */
[----:B------:R-:W-:Y:S01]  /*5bd0*/  LOP3.LUT R18, R148, 0xffff, RZ, 0xc0, !PT ;  /* 0x0000ffff94127812 */ /* 0x000fe200078ec0ff */
[----:B--2---:R-:W-:Y:S01]  /*5be0*/  FMUL.FTZ R22, R3, R114 ;  /* 0x0000007203167220 */ /* 0x004fe20000410000 */
[----:B------:R-:W-:Y:S01]  /*5bf0*/  SHF.R.U32.HI R147, RZ, 0x18, R148 ;  /* 0x00000018ff937819 */ /* 0x000fe20000011694 */
[--C-:B------:R-:W-:Y:S01]  /*5c00*/  FFMA.FTZ R58, R58, UR4, -R170.reuse ;  /* 0x000000043a3a7c23 */ /* 0x100fe200080108aa */
[----:B------:R-:W-:Y:S01]  /*5c10*/  LOP3.LUT R4, R19, 0xff, RZ, 0xc0, !PT ;  /* 0x000000ff13047812 */ /* 0x000fe200078ec0ff */
[--C-:B------:R-:W-:Y:S01]  /*5c20*/  FFMA.FTZ R59, R59, UR4, -R170.reuse ;  /* 0x000000043b3b7c23 */ /* 0x100fe200080108aa */
[--C-:B------:R-:W-:Y:S01]  /*5c30*/  LOP3.LUT R140, R151, R140, R201.reuse, 0x96, !PT ;  /* 0x0000008c978c7212 */ /* 0x100fe200078e96c9 */
[----:B------:R-:W-:Y:S01]  /*5c40*/  FFMA.FTZ R62, R62, UR4, -R170 ;  /* 0x000000043e3e7c23 */ /* 0x000fe200080108aa */
[----:B------:R-:W-:Y:S01]  /*5c50*/  SHF.R.U32.HI R143, RZ, 0x18, R150 ;  /* 0x00000018ff8f7819 */ /* 0x000fe20000011696 */
[--C-:B------:R-:W-:Y:S01]  /*5c60*/  FFMA.FTZ R165, R10, UR4, -R170.reuse ;  /* 0x000000040aa57c23 */ /* 0x100fe200080108aa */
[----:B------:R-:W-:Y:S01]  /*5c70*/  LOP3.LUT R142, R142, 0xff, RZ, 0xc0, !PT ;  /* 0x000000ff8e8e7812 */ /* 0x000fe200078ec0ff */
[--C-:B------:R-:W-:Y:S01]  /*5c80*/  FFMA.FTZ R159, R11, UR4, -R170.reuse ;  /* 0x000000040b9f7c23 */ /* 0x100fe200080108aa */
[----:B------:R-:W-:Y:S01]  /*5c90*/  LOP3.LUT R6, R149, R156, R201, 0x96, !PT ;  /* 0x0000009c95067212 */ /* 0x000fe200078e96c9 */
[----:B------:R-:W-:Y:S01]  /*5ca0*/  FFMA.FTZ R162, R14, UR4, -R170 ;  /* 0x000000040ea27c23 */ /* 0x000fe200080108aa */
[----:B------:R-:W-:Y:S01]  /*5cb0*/  PRMT R5, R5, 0x5410, R144 ;  /* 0x0000541005057816 */ /* 0x000fe20000000090 */
[----:B------:R-:W-:Y:S01]  /*5cc0*/  FFMA.FTZ R167, R15, UR4, -R170 ;  /* 0x000000040fa77c23 */ /* 0x000fe200080108aa */
[----:B------:R-:W-:Y:S01]  /*5cd0*/  LOP3.LUT R7, R148, 0xff, RZ, 0xc0, !PT ;  /* 0x000000ff94077812 */ /* 0x000fe200078ec0ff */
[----:B------:R-:W-:Y:S01]  /*5ce0*/  MUFU.EX2 R152, R152 ;  /* 0x0000009800987308 */ /* 0x000fe20000000800 */
[----:B------:R-:W-:Y:S01]  /*5cf0*/  SHF.R.U32.HI R18, RZ, 0x8, R18 ;  /* 0x00000008ff127819 */ /* 0x000fe20000011612 */
[--C-:B------:R-:W-:Y:S01]  /*5d00*/  FFMA.FTZ R161, R8, UR4, -R214.reuse ;  /* 0x0000000408a17c23 */ /* 0x100fe200080108d6 */
[----:B------:R-:W-:Y:S01]  /*5d10*/  PRMT R147, R4, 0x5410, R147 ;  /* 0x0000541004937816 */ /* 0x000fe20000000093 */
[--C-:B------:R-:W-:Y:S01]  /*5d20*/  FFMA.FTZ R156, R9, UR4, -R214.reuse ;  /* 0x00000004099c7c23 */ /* 0x100fe200080108d6 */
[----:B------:R-:W-:Y:S01]  /*5d30*/  PRMT R143, R142, 0x5410, R143 ;  /* 0x000054108e8f7816 */ /* 0x000fe2000000008f */
[----:B------:R-:W-:Y:S01]  /*5d40*/  FFMA.FTZ R160, R12, UR4, -R214 ;  /* 0x000000040ca07c23 */ /* 0x000fe200080108d6 */
[----:B------:R-:W-:Y:S03]  /*5d50*/  LOP3.LUT R4, R140, 0xffff, RZ, 0xc0, !PT ;  /* 0x0000ffff8c047812 */ /* 0x000fe600078ec0ff */
[----:B------:R-:W2:Y:S01]  /*5d60*/  MUFU.EX2 R153, R153 ;  /* 0x0000009900997308 */ /* 0x000ea20000000800 */
[----:B------:R-:W-:Y:S01]  /*5d70*/  SHF.R.U32.HI R142, RZ, 0x10, R140 ;  /* 0x00000010ff8e7819 */ /* 0x000fe2000001168c */
[----:B----4-:R-:W-:Y:S01]  /*5d80*/  IMAD.WIDE.U32 R144, R17, -0x2daee0ad, RZ ;  /* 0xd2511f5311907825 */ /* 0x010fe200078e00ff */
[----:B------:R-:W-:Y:S02]  /*5d90*/  PRMT R7, R7, 0x5410, R18 ;  /* 0x0000541007077816 */ /* 0x000fe40000000012 */
[----:B------:R-:W-:Y:S01]  /*5da0*/  SHF.R.U32.HI R149, RZ, 0x8, R4 ;  /* 0x00000008ff957819 */ /* 0x000fe20000011604 */
[----:B------:R-:W-:Y:S01]  /*5db0*/  FFMA.FTZ R235, R31, UR4, -R170 ;  /* 0x000000041feb7c23 */ /* 0x000fe200080108aa */
[C---:B------:R-:W-:Y:S03]  /*5dc0*/  LOP3.LUT R9, R144.reuse, 0xffff, RZ, 0xc0, !PT ;  /* 0x0000ffff90097812 */ /* 0x040fe600078ec0ff */
[----:B------:R-:W3:Y:S01]  /*5dd0*/  MUFU.EX2 R157, R157 ;  /* 0x0000009d009d7308 */ /* 0x000ee20000000800 */
[----:B------:R-:W-:Y:S01]  /*5de0*/  SHF.R.U32.HI R148, RZ, 0x10, R144 ;  /* 0x00000010ff947819 */ /* 0x000fe20000011690 */
[----:B------:R-:W-:Y:S01]  /*5df0*/  FFMA.FTZ R239, R27, UR4, -R170 ;  /* 0x000000041bef7c23 */ /* 0x000fe200080108aa */
[----:B------:R-:W-:Y:S01]  /*5e00*/  LOP3.LUT R19, R144, 0xff, RZ, 0xc0, !PT ;  /* 0x000000ff90137812 */ /* 0x000fe200078ec0ff */
[----:B------:R-:W-:Y:S01]  /*5e10*/  FMUL.FTZ R23, R3, R115 ;  /* 0x0000007303177220 */ /* 0x000fe20000410000 */
[----:B------:R-:W-:Y:S01]  /*5e20*/  SHF.R.U32.HI R18, RZ, 0x18, R144 ;  /* 0x00000018ff127819 */ /* 0x000fe20000011690 */
[----:B------:R-:W-:Y:S01]  /*5e30*/  FMUL.FTZ R68, R132, R68 ;  /* 0x0000004484447220 */ /* 0x000fe20000410000 */
[----:B------:R-:W-:Y:S03]  /*5e40*/  LOP3.LUT R144, R140, 0xff, RZ, 0xc0, !PT ;  /* 0x000000ff8c907812 */ /* 0x000fe600078ec0ff */
[----:B------:R-:W-:Y:S01]  /*5e50*/  MUFU.EX2 R161, R161 ;  /* 0x000000a100a17308 */ /* 0x000fe20000000800 */
[----:B------:R-:W-:Y:S01]  /*5e60*/  SHF.R.U32.HI R141, RZ, 0x18, R140 ;  /* 0x00000018ff8d7819 */ /* 0x000fe2000001168c */
[----:B------:R-:W-:Y:S01]  /*5e70*/  FMUL.FTZ R69, R132, R69 ;  /* 0x0000004584457220 */ /* 0x000fe20000410000 */
[----:B------:R-:W-:Y:S01]  /*5e80*/  LOP3.LUT R142, R142, 0xff, RZ, 0xc0, !PT ;  /* 0x000000ff8e8e7812 */ /* 0x000fe200078ec0ff */
[----:B------:R-:W-:Y:S01]  /*5e90*/  FADD.FTZ R4, -R133, R0 ;  /* 0x0000000085047221 */ /* 0x000fe20000010100 */
[--C-:B------:R-:W-:Y:S01]  /*5ea0*/  SHF.R.U32.HI R140, RZ, 0x10, R6.reuse ;  /* 0x00000010ff8c7819 */ /* 0x100fe20000011606 */
[----:B------:R-:W-:Y:S01]  /*5eb0*/  FMUL.FTZ R70, R3, R70 ;  /* 0x0000004603467220 */ /* 0x000fe20000410000 */
[----:B------:R-:W-:Y:S03]  /*5ec0*/  LOP3.LUT R12, R6, 0xffff, RZ, 0xc0, !PT ;  /* 0x0000ffff060c7812 */ /* 0x000fe600078ec0ff */
[----:B------:R-:W-:Y:S01]  /*5ed0*/  MUFU.EX2 R156, R156 ;  /* 0x0000009c009c7308 */ /* 0x000fe20000000800 */
[----:B------:R-:W-:Y:S01]  /*5ee0*/  LOP3.LUT R230, R145, R230, R205, 0x96, !PT ;  /* 0x000000e691e67212 */ /* 0x000fe200078e96cd */
[----:B------:R-:W-:Y:S01]  /*5ef0*/  FMUL.FTZ R0, R4, UR4 ;  /* 0x0000000404007c20 */ /* 0x000fe20008410000 */
[----:B------:R-:W-:Y:S01]  /*5f00*/  PRMT R141, R142, 0x5410, R141 ;  /* 0x000054108e8d7816 */ /* 0x000fe2000000008d */
[C---:B------:R-:W-:Y:S01]  /*5f10*/  FMUL.FTZ R71, R3.reuse, R71 ;  /* 0x0000004703477220 */ /* 0x040fe20000410000 */
[----:B------:R-:W-:Y:S01]  /*5f20*/  SHF.R.U32.HI R145, RZ, 0x18, R6 ;  /* 0x00000018ff917819 */ /* 0x000fe20000011606 */
[----:B------:R-:W-:Y:S01]  /*5f30*/  FMUL.FTZ R72, R132, R72 ;  /* 0x0000004884487220 */ /* 0x000fe20000410000 */
[----:B------:R-:W-:Y:S03]  /*5f40*/  LOP3.LUT R140, R140, 0xff, RZ, 0xc0, !PT ;  /* 0x000000ff8c8c7812 */ /* 0x000fe600078ec0ff */
[----:B------:R-:W-:Y:S01]  /*5f50*/  MUFU.EX2 R165, R165 ;  /* 0x000000a500a57308 */ /* 0x000fe20000000800 */
[----:B------:R-:W-:Y:S01]  /*5f60*/  PRMT R13, R144, 0x5410, R149 ;  /* 0x00005410900d7816 */ /* 0x000fe20000000095 */
[----:B------:R-:W-:Y:S01]  /*5f70*/  FMUL.FTZ R73, R132, R73 ;  /* 0x0000004984497220 */ /* 0x000fe20000410000 */
[--C-:B------:R-:W-:Y:S01]  /*5f80*/  HSET2.LE.AND R142, R5, R208.reuse, PT ;  /* 0x000000d0058e7233 */ /* 0x100fe20003803000 */
[C---:B------:R-:W-:Y:S01]  /*5f90*/  FMUL.FTZ R74, R3.reuse, R74 ;  /* 0x0000004a034a7220 */ /* 0x040fe20000410000 */
[----:B------:R-:W-:Y:S01]  /*5fa0*/  LOP3.LUT R11, R6, 0xff, RZ, 0xc0, !PT ;  /* 0x000000ff060b7812 */ /* 0x000fe200078ec0ff */
[----:B------:R-:W-:Y:S01]  /*5fb0*/  FMUL.FTZ R75, R3, R75 ;  /* 0x0000004b034b7220 */ /* 0x000fe20000410000 */
[----:B------:R-:W-:Y:S03]  /*5fc0*/  SHF.R.U32.HI R12, RZ, 0x8, R12 ;  /* 0x00000008ff0c7819 */ /* 0x000fe6000001160c */
[----:B------:R-:W4:Y:S01]  /*5fd0*/  MUFU.EX2 R159, R159 ;  /* 0x0000009f009f7308 */ /* 0x000f220000000800 */
[----:B-1----:R-:W-:Y:S01]  /*5fe0*/  F2FP.F16.F32.PACK_AB R5, R138, R137 ;  /* 0x000000898a05723e */ /* 0x002fe200000000ff */
[----:B------:R-:W-:Y:S01]  /*5ff0*/  FMUL.FTZ R76, R2, R76 ;  /* 0x0000004c024c7220 */ /* 0x000fe20000410000 */
[----:B------:R-:W-:Y:S01]  /*6000*/  PRMT R145, R140, 0x5410, R145 ;  /* 0x000054108c917816 */ /* 0x000fe20000000091 */
[----:B------:R-:W-:Y:S01]  /*6010*/  FMUL.FTZ R77, R2, R77 ;  /* 0x0000004d024d7220 */ /* 0x000fe20000410000 */
[----:B------:R-:W-:Y:S01]  /*6020*/  PRMT R11, R11, 0x5410, R12 ;  /* 0x000054100b0b7816 */ /* 0x000fe2000000000c */
[----:B------:R-:W-:Y:S01]  /*6030*/  FMUL.FTZ R80, R132, R80 ;  /* 0x0000005084507220 */ /* 0x000fe20000410000 */
[----:B------:R-:W-:Y:S03]  /*6040*/  LOP3.LUT R142, R142, R5, RZ, 0xc0, !PT ;  /* 0x000000058e8e7212 */ /* 0x000fe600078ec0ff */
[----:B------:R-:W-:Y:S01]  /*6050*/  MUFU.EX2 R160, R160 ;  /* 0x000000a000a07308 */ /* 0x000fe20000000800 */
[--C-:B------:R-:W-:Y:S01]  /*6060*/  HSET2.LE.AND R143, R143, R208.reuse, PT ;  /* 0x000000d08f8f7233 */ /* 0x100fe20003803000 */
[----:B------:R-:W-:Y:S01]  /*6070*/  FMUL.FTZ R81, R132, R81 ;  /* 0x0000005184517220 */ /* 0x000fe20000410000 */
[--C-:B------:R-:W-:Y:S01]  /*6080*/  HSET2.LE.AND R140, R13, R208.reuse, PT ;  /* 0x000000d00d8c7233 */ /* 0x100fe20003803000 */
[C---:B------:R-:W-:Y:S01]  /*6090*/  FMUL.FTZ R82, R3.reuse, R82 ;  /* 0x0000005203527220 */ /* 0x040fe20000410000 */
[--C-:B------:R-:W-:Y:S01]  /*60a0*/  HSET2.LE.AND R141, R141, R208.reuse, PT ;  /* 0x000000d08d8d7233 */ /* 0x100fe20003803000 */
[----:B------:R-:W-:Y:S01]  /*60b0*/  FMUL.FTZ R83, R3, R83 ;  /* 0x0000005303537220 */ /* 0x000fe20000410000 */
[----:B--2---:R-:W-:Y:S03]  /*60c0*/  F2FP.F16.F32.PACK_AB R6, R153, R152 ;  /* 0x000000989906723e */ /* 0x004fe600000000ff */
[----:B------:R-:W1:Y:S01]  /*60d0*/  MUFU.EX2 R163, R163 ;  /* 0x000000a300a37308 */ /* 0x000e620000000800 */
[----:B------:R-:W-:Y:S01]  /*60e0*/  F2FP.F16.F32.PACK_AB R5, R154, R155 ;  /* 0x0000009b9a05723e */ /* 0x000fe200000000ff */
[----:B------:R-:W-:Y:S01]  /*60f0*/  IMAD.WIDE.U32 R16, R16, -0x2daee0ad, RZ ;  /* 0xd2511f5310107825 */ /* 0x000fe200078e00ff */
[----:B---3--:R-:W-:Y:S02]  /*6100*/  F2FP.F16.F32.PACK_AB R4, R157, R158 ;  /* 0x0000009e9d04723e */ /* 0x008fe400000000ff */
[----:B------:R-:W-:Y:S01]  /*6110*/  LOP3.LUT R140, R140, R5, RZ, 0xc0, !PT ;  /* 0x000000058c8c7212 */ /* 0x000fe200078ec0ff */
[--C-:B------:R-:W-:Y:S01]  /*6120*/  FFMA.FTZ R168, R20, UR4, -R242.reuse ;  /* 0x0000000414a87c23 */ /* 0x100fe200080108f2 */
[----:B------:R-:W-:Y:S03]  /*6130*/  LOP3.LUT R141, R141, R4, RZ, 0xc0, !PT ;  /* 0x000000048d8d7212 */ /* 0x000fe600078ec0ff */
[----:B------:R-:W-:Y:S01]  /*6140*/  MUFU.EX2 R162, R162 ;  /* 0x000000a200a27308 */ /* 0x000fe20000000800 */
[----:B------:R-:W-:Y:S01]  /*6150*/  LOP3.LUT R143, R143, R6, RZ, 0xc0, !PT ;  /* 0x000000068f8f7212 */ /* 0x000fe200078ec0ff */
[----:B------:R-:W-:Y:S01]  /*6160*/  FFMA.FTZ R231, R21, UR4, -R242 ;  /* 0x0000000415e77c23 */ /* 0x000fe200080108f2 */
[--C-:B------:R-:W-:Y:S01]  /*6170*/  HSET2.LE.AND R147, R147, R208.reuse, PT ;  /* 0x000000d093937233 */ /* 0x100fe20003803000 */
[C---:B------:R-:W-:Y:S01]  /*6180*/  FMUL.FTZ R20, R132.reuse, R112 ;  /* 0x0000007084147220 */ /* 0x040fe20000410000 */
[--C-:B------:R-:W-:Y:S01]  /*6190*/  HSET2.LE.AND R146, R7, R208.reuse, PT ;  /* 0x000000d007927233 */ /* 0x100fe20003803000 */
[----:B------:R-:W-:Y:S01]  /*61a0*/  FMUL.FTZ R21, R132, R113 ;  /* 0x0000007184157220 */ /* 0x000fe20000410000 */
[--C-:B------:R-:W-:Y:S03]  /*61b0*/  HSET2.LE.AND R144, R11, R208.reuse, PT ;  /* 0x000000d00b907233 */ /* 0x100fe60003803000 */
[----:B------:R-:W2:Y:S01]  /*61c0*/  MUFU.EX2 R167, R167 ;  /* 0x000000a700a77308 */ /* 0x000ea20000000800 */
[--C-:B------:R-:W-:Y:S01]  /*61d0*/  HSET2.LE.AND R145, R145, R208.reuse, PT ;  /* 0x000000d091917233 */ /* 0x100fe20003803000 */
[--C-:B------:R-:W-:Y:S01]  /*61e0*/  FFMA.FTZ R240, R51, UR4, -R232.reuse ;  /* 0x0000000433f07c23 */ /* 0x100fe200080108e8 */
[----:B----4-:R-:W-:Y:S01]  /*61f0*/  F2FP.F16.F32.PACK_AB R6, R159, R165 ;  /* 0x000000a59f06723e */ /* 0x010fe200000000ff */
[----:B------:R-:W-:Y:S01]  /*6200*/  FMUL.FTZ R51, R3, R99 ;  /* 0x0000006303337220 */ /* 0x000fe20000410000 */
[----:B------:R-:W-:Y:S01]  /*6210*/  F2FP.F16.F32.PACK_AB R7, R156, R161 ;  /* 0x000000a19c07723e */ /* 0x000fe200000000ff */
[----:B------:R-:W-:Y:S01]  /*6220*/  FFMA.FTZ R241, R50, UR4, -R232 ;  /* 0x0000000432f17c23 */ /* 0x000fe200080108e8 */
[----:B-1----:R-:W-:Y:S03]  /*6230*/  F2FP.F16.F32.PACK_AB R5, R163, R160 ;  /* 0x000000a0a305723e */ /* 0x002fe600000000ff */
[----:B------:R-:W1:Y:S01]  /*6240*/  MUFU.EX2 R0, R0 ;  /* 0x0000000000007308 */ /* 0x000e620000000800 */
[----:B------:R-:W-:Y:S01]  /*6250*/  LOP3.LUT R144, R144, R7, RZ, 0xc0, !PT ;  /* 0x0000000790907212 */ /* 0x000fe200078ec0ff */
[----:B------:R-:W-:Y:S01]  /*6260*/  FMUL.FTZ R7, R3, R131 ;  /* 0x0000008303077220 */ /* 0x000fe20000410000 */
[----:B------:R-:W-:Y:S01]  /*6270*/  LOP3.LUT R145, R145, R6, RZ, 0xc0, !PT ;  /* 0x0000000691917212 */ /* 0x000fe200078ec0ff */
[C---:B------:R-:W-:Y:S01]  /*6280*/  FMUL.FTZ R6, R3.reuse, R130 ;  /* 0x0000008203067220 */ /* 0x040fe20000410000 */
[----:B------:R-:W-:Y:S01]  /*6290*/  LOP3.LUT R146, R146, R5, RZ, 0xc0, !PT ;  /* 0x0000000592927212 */ /* 0x000fe200078ec0ff */
[----:B------:R-:W-:Y:S01]  /*62a0*/  FMUL.FTZ R5, R132, R129 ;  /* 0x0000008184057220 */ /* 0x000fe20000410000 */
[----:B------:R-:W-:Y:S01]  /*62b0*/  SHF.R.U32.HI R8, RZ, 0x10, R16 ;  /* 0x00000010ff087819 */ /* 0x000fe20000011610 */
[----:B------:R-:W-:Y:S01]  /*62c0*/  FMUL.FTZ R50, R3, R98 ;  /* 0x0000006203327220 */ /* 0x000fe20000410000 */
[----:B--2---:R-:W-:Y:S01]  /*62d0*/  F2FP.F16.F32.PACK_AB R4, R167, R162 ;  /* 0x000000a2a704723e */ /* 0x004fe200000000ff */
[----:B------:R-:W-:Y:S01]  /*62e0*/  MUFU.EX2 R168, R168 ;  /* 0x000000a800a87308 */ /* 0x000fe20000000800 */
[----:B------:R-:W-:Y:S01]  /*62f0*/  LOP3.LUT R10, R16, 0xffff, RZ, 0xc0, !PT ;  /* 0x0000ffff100a7812 */ /* 0x000fe200078ec0ff */
[----:B------:R-:W-:Y:S01]  /*6300*/  FMUL.FTZ R84, R2, R84 ;  /* 0x0000005402547220 */ /* 0x000fe20000410000 */
[----:B------:R-:W-:Y:S01]  /*6310*/  LOP3.LUT R147, R147, R4, RZ, 0xc0, !PT ;  /* 0x0000000493937212 */ /* 0x000fe200078ec0ff */
[----:B------:R-:W-:Y:S01]  /*6320*/  FMUL.FTZ R4, R132, R128 ;  /* 0x0000008084047220 */ /* 0x000fe20000410000 */
[----:B------:R-:W-:Y:S01]  /*6330*/  LOP3.LUT R234, R17, R234, R205, 0x96, !PT ;  /* 0x000000ea11ea7212 */ /* 0x000fe200078e96cd */
[C---:B------:R-:W-:Y:S01]  /*6340*/  FMUL.FTZ R85, R2.reuse, R85 ;  /* 0x0000005502557220 */ /* 0x040fe20000410000 */
[----:B------:R-:W-:Y:S01]  /*6350*/  SHF.R.U32.HI R14, RZ, 0x8, R9 ;  /* 0x00000008ff0e7819 */ /* 0x000fe20000011609 */
[----:B------:R-:W-:Y:S01]  /*6360*/  FMUL.FTZ R9, R2, R125 ;  /* 0x0000007d02097220 */ /* 0x000fe20000410000 */
[----:B------:R-:W-:Y:S01]  /*6370*/  LOP3.LUT R15, R8, 0xff, RZ, 0xc0, !PT ;  /* 0x000000ff080f7812 */ /* 0x000fe200078ec0ff */
[----:B------:R-:W-:Y:S01]  /*6380*/  FMUL.FTZ R8, R2, R124 ;  /* 0x0000007c02087220 */ /* 0x000fe20000410000 */
[-C--:B------:R-:W-:Y:S01]  /*6390*/  HMMA.16816.F32 R4, R140, R32.reuse, R4 ;  /* 0x000000208c04723c */ /* 0x080fe20000001804 */
[----:B------:R-:W-:Y:S04]  /*63a0*/  MUFU.EX2 R128, R58 ;  /* 0x0000003a00807308 */ /* 0x000fe80000000800 */
[----:B------:R-:W-:Y:S01]  /*63b0*/  SHF.R.U32.HI R12, RZ, 0x8, R10 ;  /* 0x00000008ff0c7819 */ /* 0x000fe2000001160a */
[C---:B-1----:R-:W-:Y:S01]  /*63c0*/  FMUL.FTZ R10, R0.reuse, R126 ;  /* 0x0000007e000a7220 */ /* 0x042fe20000410000 */
[----:B------:R-:W-:Y:S01]  /*63d0*/  FMUL.FTZ R11, R0, R127 ;  /* 0x0000007f000b7220 */ /* 0x000fe20000410000 */
[----:B------:R-:W-:Y:S03]  /*63e0*/  LOP3.LUT R17, R16, 0xff, RZ, 0xc0, !PT ;  /* 0x000000ff10117812 */ /* 0x000fe600078ec0ff */
[----:B------:R-:W-:Y:S01]  /*63f0*/  MUFU.EX2 R124, R59 ;  /* 0x0000003b007c7308 */ /* 0x000fe20000000800 */
[----:B------:R-:W-:Y:S01]  /*6400*/  LOP3.LUT R13, R148, 0xff, RZ, 0xc0, !PT ;  /* 0x000000ff940d7812 */ /* 0x000fe200078ec0ff */
[C---:B------:R-:W-:Y:S01]  /*6410*/  FMUL.FTZ R31, R0.reuse, R107 ;  /* 0x0000006b001f7220 */ /* 0x040fe20000410000 */
[----:B------:R-:W-:Y:S01]  /*6420*/  SHF.R.U32.HI R16, RZ, 0x18, R16 ;  /* 0x00000018ff107819 */ /* 0x000fe20000011610 */
[C---:B------:R-:W-:Y:S01]  /*6430*/  HMMA.16816.F32 R8, R144.reuse, R32, R8 ;  /* 0x000000209008723c */ /* 0x040fe20000001808 */
[----:B------:R-:W1:Y:S05]  /*6440*/  LDSM.16.MT88.4 R148, [R177+0x6000] ;  /* 0x00600000b194783b */ /* 0x000e6a0000004200 */
[----:B------:R-:W-:Y:S01]  /*6450*/  MUFU.EX2 R126, R60 ;  /* 0x0000003c007e7308 */ /* 0x000fe20000000800 */
[----:B------:R-:W-:Y:S01]  /*6460*/  PRMT R131, R19, 0x5410, R14 ;  /* 0x0000541013837816 */ /* 0x000fe2000000000e */
[----:B------:R-:W-:Y:S03]  /*6470*/  FMUL.FTZ R14, R0, R122 ;  /* 0x0000007a000e7220 */ /* 0x000fe60000410000 */
[----:B------:R-:W-:Y:S01]  /*6480*/  PRMT R129, R13, 0x5410, R18 ;  /* 0x000054100d817816 */ /* 0x000fe20000000012 */
[C---:B------:R-:W-:Y:S01]  /*6490*/  FMUL.FTZ R13, R2.reuse, R121 ;  /* 0x00000079020d7220 */ /* 0x040fe20000410000 */
[----:B------:R-:W-:Y:S02]  /*64a0*/  PRMT R127, R17, 0x5410, R12 ;  /* 0x00005410117f7816 */ /* 0x000fe4000000000c */
[----:B------:R-:W-:Y:S01]  /*64b0*/  PRMT R125, R15, 0x5410, R16 ;  /* 0x000054100f7d7816 */ /* 0x000fe20000000010 */
[----:B------:R-:W-:Y:S01]  /*64c0*/  FMUL.FTZ R12, R2, R120 ;  /* 0x00000078020c7220 */ /* 0x000fe20000410000 */
[----:B------:R-:W-:Y:S01]  /*64d0*/  FMUL.FTZ R15, R0, R123 ;  /* 0x0000007b000f7220 */ /* 0x000fe20000410000 */
[C---:B------:R-:W-:Y:S01]  /*64e0*/  FMUL.FTZ R16, R132.reuse, R116 ;  /* 0x0000007484107220 */ /* 0x040fe20000410000 */
[----:B------:R-:W-:Y:S01]  /*64f0*/  FMUL.FTZ R17, R132, R117 ;  /* 0x0000007584117220 */ /* 0x000fe20000410000 */
[C---:B------:R-:W-:Y:S01]  /*6500*/  FMUL.FTZ R18, R3.reuse, R118 ;  /* 0x0000007603127220 */ /* 0x040fe20000410000 */
[----:B------:R-:W-:Y:S01]  /*6510*/  FMUL.FTZ R19, R3, R119 ;  /* 0x0000007703137220 */ /* 0x000fe20000410000 */
[C---:B------:R-:W-:Y:S01]  /*6520*/  FMUL.FTZ R32, R2.reuse, R108 ;  /* 0x0000006c02207220 */ /* 0x040fe20000410000 */
[----:B------:R-:W-:Y:S01]  /*6530*/  FMUL.FTZ R33, R2, R109 ;  /* 0x0000006d02217220 */ /* 0x000fe20000410000 */
[-C--:B------:R-:W-:Y:S01]  /*6540*/  HMMA.16816.F32 R12, R144, R34.reuse, R12 ;  /* 0x00000022900c723c */ /* 0x080fe2000000180c */
[----:B------:R-:W2:Y:S02]  /*6550*/  MUFU.EX2 R231, R231 ;  /* 0x000000e700e77308 */ /* 0x000ea40000000800 */
[----:B------:R-:W-:Y:S01]  /*6560*/  FMUL.FTZ R27, R0, R103 ;  /* 0x00000067001b7220 */ /* 0x000fe20000410000 */
[----:B------:R-:W-:Y:S01]  /*6570*/  SHF.R.U32.HI R121, RZ, 0x10, R234 ;  /* 0x00000010ff797819 */ /* 0x000fe200000116ea */
[----:B------:R-:W-:Y:S01]  /*6580*/  FFMA.FTZ R122, R28, UR4, -R214 ;  /* 0x000000041c7a7c23 */ /* 0x000fe200080108d6 */
[C---:B------:R-:W-:Y:S05]  /*6590*/  HMMA.16816.F32 R16, R140.reuse, R34, R16 ;  /* 0x000000228c10723c */ /* 0x040fea0000001810 */
[----:B------:R-:W-:Y:S01]  /*65a0*/  MUFU.EX2 R239, R239 ;  /* 0x000000ef00ef7308 */ /* 0x000fe20000000800 */
[----:B------:R-:W-:Y:S01]  /*65b0*/  FMUL.FTZ R28, R2, R104 ;  /* 0x00000068021c7220 */ /* 0x000fe20000410000 */
[----:B------:R-:W-:Y:S01]  /*65c0*/  LOP3.LUT R104, R121, 0xff, RZ, 0xc0, !PT ;  /* 0x000000ff79687812 */ /* 0x000fe200078ec0ff */
[C---:B------:R-:W-:Y:S03]  /*65d0*/  FMUL.FTZ R34, R0.reuse, R110 ;  /* 0x0000006e00227220 */ /* 0x040fe60000410000 */
[----:B------:R-:W-:Y:S02]  /*65e0*/  FMUL.FTZ R35, R0, R111 ;  /* 0x0000006f00237220 */ /* 0x000fe40000410000 */
[----:B------:R-:W3:Y:S01]  /*65f0*/  LDSM.16.MT88.4 R108, [R176+0x6000] ;  /* 0x00600000b06c783b */ /* 0x000ee20000004200 */
[----:B------:R-:W-:Y:S01]  /*6600*/  SHF.R.U32.HI R117, RZ, 0x18, R234 ;  /* 0x00000018ff757819 */ /* 0x000fe200000116ea */
[----:B------:R-:W-:Y:S01]  /*6610*/  FFMA.FTZ R120, R29, UR4, -R214 ;  /* 0x000000041d787c23 */ /* 0x000fe200080108d6 */
[----:B------:R-:W-:Y:S01]  /*6620*/  FMUL.FTZ R29, R2, R105 ;  /* 0x00000069021d7220 */ /* 0x000fe20000410000 */
[----:B------:R-:W-:Y:S01]  /*6630*/  FFMA.FTZ R116, R30, UR4, -R170 ;  /* 0x000000041e747c23 */ /* 0x000fe200080108aa */
[-C--:B-1----:R-:W-:Y:S01]  /*6640*/  HMMA.16816.F32 R20, R140, R148.reuse, R20 ;  /* 0x000000948c14723c */ /* 0x082fe20000001814 */
[----:B------:R-:W-:Y:S02]  /*6650*/  MUFU.EX2 R212, R212 ;  /* 0x000000d400d47308 */ /* 0x000fe40000000800 */
[----:B------:R-:W-:Y:S01]  /*6660*/  FMUL.FTZ R30, R0, R106 ;  /* 0x0000006a001e7220 */ /* 0x000fe20000410000 */
[----:B------:R-:W-:Y:S01]  /*6670*/  PRMT R117, R104, 0x5410, R117 ;  /* 0x0000541068757816 */ /* 0x000fe20000000075 */
[----:B------:R-:W-:Y:S01]  /*6680*/  FMUL.FTZ R78, R0, R78 ;  /* 0x0000004e004e7220 */ /* 0x000fe20000410000 */
[C---:B------:R-:W-:Y:S01]  /*6690*/  HMMA.16816.F32 R32, R144.reuse, R148, R32 ;  /* 0x000000949020723c */ /* 0x040fe20000001820 */
[----:B------:R-:W1:Y:S04]  /*66a0*/  LDSM.16.MT88.4 R104, [R175+0x6000] ;  /* 0x00600000af68783b */ /* 0x000e680000004200 */
[----:B------:R-:W-:Y:S01]  /*66b0*/  MUFU.EX2 R149, R120 ;  /* 0x0000007800957308 */ /* 0x000fe20000000800 */
[----:B------:R-:W-:Y:S01]  /*66c0*/  LOP3.LUT R112, R234, 0xffff, RZ, 0xc0, !PT ;  /* 0x0000ffffea707812 */ /* 0x000fe200078ec0ff */
[-C--:B------:R-:W-:Y:S04]  /*66d0*/  HMMA.16816.F32 R28, R144, R150.reuse, R28 ;  /* 0x00000096901c723c */ /* 0x080fe8000000181c */
[----:B------:R-:W-:Y:S02]  /*66e0*/  SHF.R.U32.HI R112, RZ, 0x8, R112 ;  /* 0x00000008ff707819 */ /* 0x000fe40000011670 */
[C---:B------:R-:W-:Y:S02]  /*66f0*/  HMMA.16816.F32 R68, R140.reuse, R150, R68 ;  /* 0x000000968c44723c */ /* 0x040fe40000001844 */
[----:B------:R-:W-:Y:S03]  /*6700*/  MUFU.EX2 R148, R116 ;  /* 0x0000007400947308 */ /* 0x000fe60000000800 */
[----:B------:R-:W-:Y:S01]  /*6710*/  FMUL.FTZ R79, R0, R79 ;  /* 0x0000004f004f7220 */ /* 0x000fe20000410000 */
[----:B------:R-:W-:Y:S01]  /*6720*/  LOP3.LUT R119, R234, 0xff, RZ, 0xc0, !PT ;  /* 0x000000ffea777812 */ /* 0x000fe200078ec0ff */
[----:B------:R-:W-:Y:S01]  /*6730*/  FFMA.FTZ R151, R25, UR4, -R214 ;  /* 0x0000000419977c23 */ /* 0x000fe200080108d6 */
[----:B------:R-:W-:Y:S04]  /*6740*/  FMUL.FTZ R25, R2, R101 ;  /* 0x0000006502197220 */ /* 0x000fe80000410000 */
[----:B------:R-:W4:Y:S01]  /*6750*/  MUFU.EX2 R233, R233 ;  /* 0x000000e900e97308 */ /* 0x000f220000000800 */
[----:B------:R-:W-:Y:S01]  /*6760*/  PRMT R119, R119, 0x5410, R112 ;  /* 0x0000541077777816 */ /* 0x000fe20000000070 */
[----:B------:R-:W-:Y:S01]  /*6770*/  FFMA.FTZ R234, R26, UR4, -R170 ;  /* 0x000000041aea7c23 */ /* 0x000fe200080108aa */
[----:B------:R-:W-:Y:S01]  /*6780*/  FMUL.FTZ R26, R0, R102 ;  /* 0x00000066001a7220 */ /* 0x000fe20000410000 */
[----:B------:R-:W-:Y:S01]  /*6790*/  F2FP.F16.F32.PACK_AB R99, R169, R164 ;  /* 0x000000a4a963723e */ /* 0x000fe200000000ff */
[----:B------:R-:W-:Y:S01]  /*67a0*/  FFMA.FTZ R150, R24, UR4, -R214 ;  /* 0x0000000418967c23 */ /* 0x000fe200080108d6 */
[----:B------:R-:W-:Y:S01]  /*67b0*/  FMUL.FTZ R24, R2, R100 ;  /* 0x0000006402187220 */ /* 0x000fe20000410000 */
[-C--:B---3--:R-:W-:Y:S03]  /*67c0*/  HMMA.16816.F32 R72, R140, R108.reuse, R72 ;  /* 0x0000006c8c48723c */ /* 0x088fe60000001848 */
[----:B------:R-:W-:Y:S01]  /*67d0*/  MUFU.EX2 R151, R151 ;  /* 0x0000009700977308 */ /* 0x000fe20000000800 */
[--C-:B------:R-:W-:Y:S01]  /*67e0*/  HSET2.LE.AND R100, R131, R208.reuse, PT ;  /* 0x000000d083647233 */ /* 0x100fe20003803000 */
[----:B------:R-:W-:Y:S01]  /*67f0*/  FMUL.FTZ R86, R0, R86 ;  /* 0x0000005600567220 */ /* 0x000fe20000410000 */
[----:B------:R-:W-:Y:S01]  /*6800*/  LOP3.LUT R115, R230, 0xff, RZ, 0xc0, !PT ;  /* 0x000000ffe6737812 */ /* 0x000fe200078ec0ff */
[C---:B------:R-:W-:Y:S06]  /*6810*/  HMMA.16816.F32 R76, R144.reuse, R108, R76 ;  /* 0x0000006c904c723c */ /* 0x040fec000000184c */
[----:B------:R-:W3:Y:S01]  /*6820*/  MUFU.EX2 R150, R150 ;  /* 0x0000009600967308 */ /* 0x000ee20000000800 */
[----:B------:R-:W-:Y:S01]  /*6830*/  LOP3.LUT R98, R100, R99, RZ, 0xc0, !PT ;  /* 0x0000006364627212 */ /* 0x000fe200078ec0ff */
[-C--:B------:R-:W-:Y:S01]  /*6840*/  HMMA.16816.F32 R24, R144, R110.reuse, R24 ;  /* 0x0000006e9018723c */ /* 0x080fe20000001818 */
[----:B------:R-:W5:Y:S02]  /*6850*/  LDSM.16.MT88.4 R100, [R178+0x6800] ;  /* 0x00680000b264783b */ /* 0x000f640000004200 */
[--C-:B------:R-:W-:Y:S03]  /*6860*/  FFMA.FTZ R237, R48, UR4, -R242.reuse ;  /* 0x0000000430ed7c23 */ /* 0x100fe600080108f2 */
[C---:B------:R-:W-:Y:S02]  /*6870*/  HMMA.16816.F32 R80, R140.reuse, R110, R80 ;  /* 0x0000006e8c50723c */ /* 0x040fe40000001850 */
[----:B------:R-:W3:Y:S03]  /*6880*/  MUFU.EX2 R234, R234 ;  /* 0x000000ea00ea7308 */ /* 0x000ee60000000800 */
[----:B------:R-:W-:Y:S01]  /*6890*/  FFMA.FTZ R236, R49, UR4, -R242 ;  /* 0x0000000431ec7c23 */ /* 0x000fe200080108f2 */
[C---:B------:R-:W-:Y:S01]  /*68a0*/  FMUL.FTZ R48, R132.reuse, R96 ;  /* 0x0000006084307220 */ /* 0x040fe20000410000 */
[----:B------:R-:W-:Y:S01]  /*68b0*/  FMUL.FTZ R49, R132, R97 ;  /* 0x0000006184317220 */ /* 0x000fe20000410000 */
[----:B------:R-:W-:Y:S04]  /*68c0*/  LOP3.LUT R118, R230, 0xffff, RZ, 0xc0, !PT ;  /* 0x0000ffffe6767812 */ /* 0x000fe800078ec0ff */
[----:B------:R-:W-:Y:S01]  /*68d0*/  MUFU.EX2 R235, R235 ;  /* 0x000000eb00eb7308 */ /* 0x000fe20000000800 */
[----:B------:R-:W-:Y:S01]  /*68e0*/  FMUL.FTZ R87, R0, R87 ;  /* 0x0000005700577220 */ /* 0x000fe20000410000 */
[----:B------:R-:W-:Y:S01]  /*68f0*/  SHF.R.U32.HI R118, RZ, 0x8, R118 ;  /* 0x00000008ff767819 */ /* 0x000fe20000011676 */
[C---:B------:R-:W-:Y:S01]  /*6900*/  FMUL.FTZ R88, R2.reuse, R88 ;  /* 0x0000005802587220 */ /* 0x040fe20000410000 */
[-C--:B-1----:R-:W-:Y:S03]  /*6910*/  HMMA.16816.F32 R48, R140, R104.reuse, R48 ;  /* 0x000000688c30723c */ /* 0x082fe60000001830 */
[----:B------:R-:W-:Y:S01]  /*6920*/  SHF.R.U32.HI R114, RZ, 0x10, R230 ;  /* 0x00000010ff727819 */ /* 0x000fe200000116e6 */
[----:B------:R-:W-:Y:S01]  /*6930*/  FMUL.FTZ R89, R2, R89 ;  /* 0x0000005902597220 */ /* 0x000fe20000410000 */
[C---:B------:R-:W-:Y:S01]  /*6940*/  FMUL.FTZ R90, R0.reuse, R90 ;  /* 0x0000005a005a7220 */ /* 0x040fe20000410000 */
[C---:B------:R-:W-:Y:S01]  /*6950*/  HMMA.16816.F32 R84, R144.reuse, R104, R84 ;  /* 0x000000689054723c */ /* 0x040fe20000001854 */
[----:B------:R-:W-:Y:S04]  /*6960*/  MUFU.EX2 R237, R237 ;  /* 0x000000ed00ed7308 */ /* 0x000fe80000000800 */
[----:B------:R-:W-:Y:S01]  /*6970*/  FMUL.FTZ R91, R0, R91 ;  /* 0x0000005b005b7220 */ /* 0x000fe20000410000 */
[----:B------:R-:W-:Y:S01]  /*6980*/  PRMT R115, R115, 0x5410, R118 ;  /* 0x0000541073737816 */ /* 0x000fe20000000076 */
[----:B------:R-:W-:Y:S01]  /*6990*/  FFMA.FTZ R36, R36, UR4, -R242 ;  /* 0x0000000424247c23 */ /* 0x000fe200080108f2 */
[----:B------:R-:W-:Y:S03]  /*69a0*/  LOP3.LUT R114, R114, 0xff, RZ, 0xc0, !PT ;  /* 0x000000ff72727812 */ /* 0x000fe600078ec0ff */
[----:B------:R-:W-:Y:S01]  /*69b0*/  MUFU.EX2 R236, R236 ;  /* 0x000000ec00ec7308 */ /* 0x000fe20000000800 */
[----:B------:R-:W-:Y:S01]  /*69c0*/  SHF.R.U32.HI R113, RZ, 0x18, R230 ;  /* 0x00000018ff717819 */ /* 0x000fe200000116e6 */
[-C--:B------:R-:W-:Y:S03]  /*69d0*/  HMMA.16816.F32 R88, R144, R106.reuse, R88 ;  /* 0x0000006a9058723c */ /* 0x080fe60000001858 */
[--C-:B------:R-:W-:Y:S01]  /*69e0*/  HSET2.LE.AND R109, R129, R208.reuse, PT ;  /* 0x000000d0816d7233 */ /* 0x100fe20003803000 */
[C---:B------:R-:W-:Y:S01]  /*69f0*/  FMUL.FTZ R92, R132.reuse, R92 ;  /* 0x0000005c845c7220 */ /* 0x040fe20000410000 */
[--C-:B------:R-:W-:Y:S03]  /*6a00*/  HSET2.LE.AND R108, R115, R208.reuse, PT ;  /* 0x000000d0736c7233 */ /* 0x100fe60003803000 */
[----:B------:R-:W1:Y:S03]  /*6a10*/  MUFU.EX2 R230, R122 ;  /* 0x0000007a00e67308 */ /* 0x000e660000000800 */
[----:B------:R-:W-:Y:S01]  /*6a20*/  F2FP.F16.F32.PACK_AB R96, R171, R166 ;  /* 0x000000a6ab60723e */ /* 0x000fe200000000ff */
[----:B------:R-:W-:Y:S01]  /*6a30*/  FMUL.FTZ R93, R132, R93 ;  /* 0x0000005d845d7220 */ /* 0x000fe20000410000 */
[----:B------:R-:W-:Y:S01]  /*6a40*/  PRMT R113, R114, 0x5410, R113 ;  /* 0x0000541072717816 */ /* 0x000fe20000000071 */
[----:B------:R-:W-:Y:S01]  /*6a50*/  FMUL.FTZ R94, R3, R94 ;  /* 0x0000005e035e7220 */ /* 0x000fe20000410000 */
[----:B--2---:R-:W-:Y:S03]  /*6a60*/  F2FP.F16.F32.PACK_AB R97, R231, R168 ;  /* 0x000000a8e761723e */ /* 0x004fe600000000ff */
[----:B------:R2:W-:Y:S01]  /*6a70*/  MUFU.EX2 R144, R36 ;  /* 0x0000002400907308 */ /* 0x0005e20000000800 */
[----:B------:R-:W-:Y:S01]  /*6a80*/  LOP3.LUT R99, R109, R96, RZ, 0xc0, !PT ;  /* 0x000000606d637212 */ /* 0x000fe200078ec0ff */
[----:B------:R-:W-:Y:S01]  /*6a90*/  FMUL.FTZ R95, R3, R95 ;  /* 0x0000005f035f7220 */ /* 0x000fe20000410000 */
[----:B------:R-:W-:Y:S01]  /*6aa0*/  LOP3.LUT R96, R108, R97, RZ, 0xc0, !PT ;  /* 0x000000616c607212 */ /* 0x000fe200078ec0ff */
[--C-:B------:R-:W-:Y:S01]  /*6ab0*/  FFMA.FTZ R147, R47, UR4, -R170.reuse ;  /* 0x000000042f937c23 */ /* 0x100fe200080108aa */
[--C-:B------:R-:W-:Y:S01]  /*6ac0*/  HSET2.LE.AND R97, R113, R208.reuse, PT ;  /* 0x000000d071617233 */ /* 0x100fe20003803000 */
[----:B------:R-:W-:Y:S01]  /*6ad0*/  FFMA.FTZ R146, R46, UR4, -R170 ;  /* 0x000000042e927c23 */ /* 0x000fe200080108aa */
[----:B------:R-:W1:Y:S01]  /*6ae0*/  LDSM.16.MT88.4 R112, [R177+0x6800] ;  /* 0x00680000b170783b */ /* 0x000e620000004200 */
[----:B----4-:R-:W-:Y:S01]  /*6af0*/  F2FP.F16.F32.PACK_AB R108, R233, R212 ;  /* 0x000000d4e96c723e */ /* 0x010fe200000000ff */
[----:B------:R-:W-:Y:S01]  /*6b00*/  HMMA.16816.F32 R92, R140, R106, R92 ;  /* 0x0000006a8c5c723c */ /* 0x000fe2000000185c */
[----:B------:R4:W-:Y:S03]  /*6b10*/  MUFU.EX2 R140, R38 ;  /* 0x00000026008c7308 */ /* 0x0009e60000000800 */
[----:B------:R-:W-:Y:S01]  /*6b20*/  LOP3.LUT R97, R97, R108, RZ, 0xc0, !PT ;  /* 0x0000006c61617212 */ /* 0x000fe200078ec0ff */
[----:B------:R-:W-:Y:S01]  /*6b30*/  FFMA.FTZ R145, R37, UR4, -R242 ;  /* 0x0000000425917c23 */ /* 0x000fe200080108f2 */
[--C-:B------:R-:W-:Y:S01]  /*6b40*/  HSET2.LE.AND R108, R119, R208.reuse, PT ;  /* 0x000000d0776c7233 */ /* 0x100fe20003803000 */
[----:B------:R-:W-:Y:S01]  /*6b50*/  FFMA.FTZ R141, R39, UR4, -R232 ;  /* 0x00000004278d7c23 */ /* 0x000fe200080108e8 */
[--C-:B------:R-:W-:Y:S03]  /*6b60*/  HSET2.LE.AND R110, R127, R208.reuse, PT ;  /* 0x000000d07f6e7233 */ /* 0x100fe60003803000 */
[----:B------:R-:W-:Y:S01]  /*6b70*/  MUFU.EX2 R122, R62 ;  /* 0x0000003e007a7308 */ /* 0x000fe20000000800 */
[-C--:B-----5:R-:W-:Y:S05]  /*6b80*/  HMMA.16816.F32 R4, R96, R100.reuse, R4 ;  /* 0x000000646004723c */ /* 0x0a0fea0000001804 */
[--C-:B------:R-:W-:Y:S01]  /*6b90*/  HSET2.LE.AND R111, R125, R208.reuse, PT ;  /* 0x000000d07d6f7233 */ /* 0x100fe20003803000 */
[----:B------:R-:W-:Y:S01]  /*6ba0*/  IMAD.WIDE.U32 R106, R243, -0x2daee0ad, RZ ;  /* 0xd2511f53f36a7825 */ /* 0x000fe200078e00ff */
[--C-:B------:R-:W-:Y:S02]  /*6bb0*/  HSET2.LE.AND R109, R117, R208.reuse, PT ;  /* 0x000000d0756d7233 */ /* 0x100fe40003803000 */
[----:B------:R-:W-:Y:S02]  /*6bc0*/  MUFU.EX2 R146, R146 ;  /* 0x0000009200927308 */ /* 0x000fe40000000800 */
[----:B---3--:R-:W-:Y:S01]  /*6bd0*/  F2FP.F16.F32.PACK_AB R37, R151, R150 ;  /* 0x000000969725723e */ /* 0x008fe200000000ff */
[----:B------:R-:W-:Y:S01]  /*6be0*/  IMAD.WIDE.U32 R116, R245, -0x2daee0ad, RZ ;  /* 0xd2511f53f5747825 */ /* 0x000fe200078e00ff */
[----:B--2---:R-:W-:Y:S02]  /*6bf0*/  F2FP.F16.F32.PACK_AB R36, R239, R234 ;  /* 0x000000eaef24723e */ /* 0x004fe400000000ff */
[----:B-1----:R-:W-:Y:S01]  /*6c00*/  F2FP.F16.F32.PACK_AB R105, R149, R230 ;  /* 0x000000e69569723e */ /* 0x002fe200000000ff */
[--C-:B------:R-:W-:Y:S01]  /*6c10*/  FFMA.FTZ R142, R44, UR4, -R214.reuse ;  /* 0x000000042c8e7c23 */ /* 0x100fe200080108d6 */
[----:B------:R-:W-:Y:S01]  /*6c20*/  F2FP.F16.F32.PACK_AB R104, R235, R148 ;  /* 0x00000094eb68723e */ /* 0x000fe200000000ff */
[--C-:B------:R-:W-:Y:S01]  /*6c30*/  FFMA.FTZ R143, R45, UR4, -R214.reuse ;  /* 0x000000042d8f7c23 */ /* 0x100fe200080108d6 */
[----:B------:R-:W-:Y:S01]  /*6c40*/  LOP3.LUT R110, R110, R105, RZ, 0xc0, !PT ;  /* 0x000000696e6e7212 */ /* 0x000fe200078ec0ff */
[----:B------:R-:W-:Y:S01]  /*6c50*/  FFMA.FTZ R243, R40, UR4, -R214 ;  /* 0x0000000428f37c23 */ /* 0x000fe200080108d6 */
[----:B------:R-:W-:Y:S01]  /*6c60*/  LOP3.LUT R111, R111, R104, RZ, 0xc0, !PT ;  /* 0x000000686f6f7212 */ /* 0x000fe200078ec0ff */
[----:B------:R-:W-:Y:S01]  /*6c70*/  IMAD.WIDE.U32 R104, R247, -0x2daee0ad, RZ ;  /* 0xd2511f53f7687825 */ /* 0x000fe200078e00ff */
[----:B------:R-:W-:Y:S01]  /*6c80*/  LOP3.LUT R108, R108, R37, RZ, 0xc0, !PT ;  /* 0x000000256c6c7212 */ /* 0x000fe200078ec0ff */
[----:B------:R-:W-:Y:S01]  /*6c90*/  MUFU.EX2 R147, R147 ;  /* 0x0000009300937308 */ /* 0x000fe20000000800 */
[----:B------:R-:W-:Y:S01]  /*6ca0*/  LOP3.LUT R109, R109, R36, RZ, 0xc0, !PT ;  /* 0x000000246d6d7212 */ /* 0x000fe200078ec0ff */
[----:B------:R-:W-:Y:S04]  /*6cb0*/  IMAD.WIDE.U32 R36, R249, -0x2daee0ad, RZ ;  /* 0xd2511f53f9247825 */ /* 0x000fe800078e00ff */
[----:B------:R-:W-:Y:S01]  /*6cc0*/  FFMA.FTZ R245, R43, UR4, -R170 ;  /* 0x000000042bf57c23 */ /* 0x000fe200080108aa */
[----:B------:R-:W-:Y:S01]  /*6cd0*/  LOP3.LUT R44, R107, R116, R192, 0x96, !PT ;  /* 0x000000746b2c7212 */ /* 0x000fe200078e96c0 */
[----:B------:R-:W-:Y:S01]  /*6ce0*/  FFMA.FTZ R251, R52, UR4, -R242 ;  /* 0x0000000434fb7c23 */ /* 0x000fe200080108f2 */
[----:B------:R-:W-:Y:S01]  /*6cf0*/  LOP3.LUT R248, R37, R248, R194, 0x96, !PT ;  /* 0x000000f825f87212 */ /* 0x000fe200078e96c2 */
[C---:B------:R-:W-:Y:S01]  /*6d00*/  HMMA.16816.F32 R8, R108.reuse, R100, R8 ;  /* 0x000000646c08723c */ /* 0x040fe20000001808 */
[----:B------:R-:W-:Y:S03]  /*6d10*/  MUFU.EX2 R243, R243 ;  /* 0x000000f300f37308 */ /* 0x000fe60000000800 */
[----:B------:R-:W-:Y:S01]  /*6d20*/  LOP3.LUT R105, R105, R36, R192, 0x96, !PT ;  /* 0x0000002469697212 */ /* 0x000fe200078e96c0 */
[----:B------:R-:W-:Y:S01]  /*6d30*/  IMAD.WIDE.U32 R120, R44, -0x326172a9, RZ ;  /* 0xcd9e8d572c787825 */ /* 0x000fe200078e00ff */
[-C--:B------:R-:W-:Y:S01]  /*6d40*/  HMMA.16816.F32 R12, R108, R102.reuse, R12 ;  /* 0x000000666c0c723c */ /* 0x080fe2000000180c */
[----:B----4-:R-:W1:Y:S04]  /*6d50*/  LDSM.16.MT88.4 R36, [R176+0x6800] ;  /* 0x00680000b024783b */ /* 0x010e680000004200 */
[----:B------:R-:W-:Y:S01]  /*6d60*/  MUFU.EX2 R245, R245 ;  /* 0x000000f500f57308 */ /* 0x000fe20000000800 */
[----:B------:R-:W-:Y:S01]  /*6d70*/  IMAD.WIDE.U32 R118, R105, -0x326172a9, RZ ;  /* 0xcd9e8d5769767825 */ /* 0x000fe200078e00ff */
[C---:B------:R-:W-:Y:S04]  /*6d80*/  HMMA.16816.F32 R16, R96.reuse, R102, R16 ;  /* 0x000000666010723c */ /* 0x040fe80000001810 */
[----:B------:R-:W-:Y:S02]  /*6d90*/  SHF.R.U32.HI R107, RZ, 0x10, R118 ;  /* 0x00000010ff6b7819 */ /* 0x000fe40000011676 */
[-C--:B------:R-:W-:Y:S02]  /*6da0*/  HMMA.16816.F32 R20, R96, R112.reuse, R20 ;  /* 0x000000706014723c */ /* 0x080fe40000001814 */
[----:B------:R-:W-:Y:S03]  /*6db0*/  MUFU.EX2 R251, R251 ;  /* 0x000000fb00fb7308 */ /* 0x000fe60000000800 */
[----:B------:R-:W-:Y:S01]  /*6dc0*/  LOP3.LUT R102, R118, 0xffff, RZ, 0xc0, !PT ;  /* 0x0000ffff76667812 */ /* 0x000fe200078ec0ff */
[C---:B------:R-:W-:Y:S06]  /*6dd0*/  HMMA.16816.F32 R32, R108.reuse, R112, R32 ;  /* 0x000000706c20723c */ /* 0x040fec0000001820 */
[----:B------:R-:W-:Y:S01]  /*6de0*/  MUFU.EX2 R241, R241 ;  /* 0x000000f100f17308 */ /* 0x000fe20000000800 */
[----:B------:R-:W-:Y:S01]  /*6df0*/  LOP3.LUT R244, R117, R244, R194, 0x96, !PT ;  /* 0x000000f475f47212 */ /* 0x000fe200078e96c2 */
[-C--:B------:R-:W-:Y:S04]  /*6e00*/  HMMA.16816.F32 R28, R108, R114.reuse, R28 ;  /* 0x000000726c1c723c */ /* 0x080fe8000000181c */
[----:B------:R-:W-:Y:S02]  /*6e10*/  IMAD.WIDE.U32 R112, R244, -0x326172a9, RZ ;  /* 0xcd9e8d57f4707825 */ /* 0x000fe400078e00ff */
[C---:B------:R-:W-:Y:S02]  /*6e20*/  HMMA.16816.F32 R68, R96.reuse, R114, R68 ;  /* 0x000000726044723c */ /* 0x040fe40000001844 */
[----:B------:R-:W2:Y:S03]  /*6e30*/  MUFU.EX2 R240, R240 ;  /* 0x000000f000f07308 */ /* 0x000ea60000000800 */
[----:B------:R-:W-:Y:S01]  /*6e40*/  SHF.R.U32.HI R103, RZ, 0x18, R118 ;  /* 0x00000018ff677819 */ /* 0x000fe20000011676 */
[----:B------:R-:W-:Y:S01]  /*6e50*/  IMAD.WIDE.U32 R248, R248, -0x326172a9, RZ ;  /* 0xcd9e8d57f8f87825 */ /* 0x000fe200078e00ff */
[----:B------:R-:W-:Y:S05]  /*6e60*/  LOP3.LUT R44, R120, 0xffff, RZ, 0xc0, !PT ;  /* 0x0000ffff782c7812 */ /* 0x000fea00078ec0ff */
[----:B------:R-:W3:Y:S01]  /*6e70*/  MUFU.EX2 R145, R145 ;  /* 0x0000009100917308 */ /* 0x000ee20000000800 */
[-C--:B-1----:R-:W-:Y:S03]  /*6e80*/  HMMA.16816.F32 R72, R96, R36.reuse, R72 ;  /* 0x000000246048723c */ /* 0x082fe60000001848 */
[----:B------:R-:W-:Y:S01]  /*6e90*/  SHF.R.U32.HI R45, RZ, 0x10, R120 ;  /* 0x00000010ff2d7819 */ /* 0x000fe20000011678 */
[----:B------:R-:W-:Y:S01]  /*6ea0*/  FFMA.FTZ R244, R64, UR4, -R242 ;  /* 0x0000000440f47c23 */ /* 0x000fe200080108f2 */
[----:B------:R-:W-:Y:S01]  /*6eb0*/  LOP3.LUT R46, R107, 0xff, RZ, 0xc0, !PT ;  /* 0x000000ff6b2e7812 */ /* 0x000fe200078ec0ff */
[C---:B------:R-:W-:Y:S03]  /*6ec0*/  HMMA.16816.F32 R76, R108.reuse, R36, R76 ;  /* 0x000000246c4c723c */ /* 0x040fe6000000184c */
[----:B------:R-:W1:Y:S02]  /*6ed0*/  MUFU.EX2 R141, R141 ;  /* 0x0000008d008d7308 */ /* 0x000e640000000800 */
[----:B------:R-:W-:Y:S01]  /*6ee0*/  SHF.R.U32.HI R116, RZ, 0x8, R102 ;  /* 0x00000008ff747819 */ /* 0x000fe20000011666 */
[-C--:B------:R-:W-:Y:S07]  /*6ef0*/  HMMA.16816.F32 R24, R108, R38.reuse, R24 ;  /* 0x000000266c18723c */ /* 0x080fee0000001818 */
[----:B------:R-:W-:Y:S01]  /*6f00*/  MUFU.EX2 R142, R142 ;  /* 0x0000008e008e7308 */ /* 0x000fe20000000800 */
[----:B------:R-:W-:Y:S01]  /*6f10*/  LOP3.LUT R102, R121, R112, R201, 0x96, !PT ;  /* 0x0000007079667212 */ /* 0x000fe200078e96c9 */
[C---:B------:R-:W-:Y:S04]  /*6f20*/  HMMA.16816.F32 R80, R96.reuse, R38, R80 ;  /* 0x000000266050723c */ /* 0x040fe80000001850 */
[----:B------:R-:W-:Y:S01]  /*6f30*/  PRMT R103, R46, 0x5410, R103 ;  /* 0x000054102e677816 */ /* 0x000fe20000000067 */
[----:B------:R-:W-:Y:S01]  /*6f40*/  FFMA.FTZ R250, R67, UR4, -R232 ;  /* 0x0000000443fa7c23 */ /* 0x000fe200080108e8 */
[----:B------:R-:W-:Y:S02]  /*6f50*/  SHF.R.U32.HI R112, RZ, 0x8, R44 ;  /* 0x00000008ff707819 */ /* 0x000fe4000001162c */
[----:B------:R-:W4:Y:S03]  /*6f60*/  MUFU.EX2 R143, R143 ;  /* 0x0000008f008f7308 */ /* 0x000f260000000800 */
[----:B------:R-:W-:Y:S01]  /*6f70*/  LOP3.LUT R40, R45, 0xff, RZ, 0xc0, !PT ;  /* 0x000000ff2d287812 */ /* 0x000fe200078ec0ff */
[----:B------:R-:W-:Y:S01]  /*6f80*/  FFMA.FTZ R247, R65, UR4, -R242 ;  /* 0x0000000441f77c23 */ /* 0x000fe200080108f2 */
[----:B------:R-:W5:Y:S01]  /*6f90*/  LDSM.16.MT88.4 R44, [R175+0x6800] ;  /* 0x00680000af2c783b */ /* 0x000f620000004200 */
[----:B------:R-:W-:Y:S01]  /*6fa0*/  SHF.R.U32.HI R107, RZ, 0x18, R120 ;  /* 0x00000018ff6b7819 */ /* 0x000fe20000011678 */
[----:B------:R-:W-:Y:S01]  /*6fb0*/  FFMA.FTZ R54, R54, UR4, -R232 ;  /* 0x0000000436367c23 */ /* 0x000fe200080108e8 */
[----:B------:R-:W-:Y:S01]  /*6fc0*/  LOP3.LUT R100, R119, R248, R201, 0x96, !PT ;  /* 0x000000f877647212 */ /* 0x000fe200078e96c9 */
[--C-:B------:R-:W-:Y:S01]  /*6fd0*/  FFMA.FTZ R248, R42, UR4, -R170.reuse ;  /* 0x000000042af87c23 */ /* 0x100fe200080108aa */
[----:B------:R-:W-:Y:S01]  /*6fe0*/  PRMT R107, R40, 0x5410, R107 ;  /* 0x00005410286b7816 */ /* 0x000fe2000000006b */
[----:B------:R-:W-:Y:S01]  /*6ff0*/  FFMA.FTZ R170, R63, UR4, -R170 ;  /* 0x000000043faa7c23 */ /* 0x000fe200080108aa */
[----:B------:R-:W-:Y:S01]  /*7000*/  LOP3.LUT R40, R102, 0xffff, RZ, 0xc0, !PT ;  /* 0x0000ffff66287812 */ /* 0x000fe200078ec0ff */
[----:B------:R-:W-:Y:S01]  /*7010*/  MUFU.EX2 R250, R250 ;  /* 0x000000fa00fa7308 */ /* 0x000fe20000000800 */
[----:B------:R-:W-:Y:S01]  /*7020*/  SHF.R.U32.HI R42, RZ, 0x10, R100 ;  /* 0x00000010ff2a7819 */ /* 0x000fe20000011664 */
[----:B------:R-:W-:Y:S01]  /*7030*/  FFMA.FTZ R252, R56, UR4, -R214 ;  /* 0x0000000438fc7c23 */ /* 0x000fe200080108d6 */
[----:B------:R-:W-:Y:S01]  /*7040*/  LOP3.LUT R117, R102, 0xff, RZ, 0xc0, !PT ;  /* 0x000000ff66757812 */ /* 0x000fe200078ec0ff */
[----:B------:R-:W-:Y:S01]  /*7050*/  FFMA.FTZ R242, R53, UR4, -R242 ;  /* 0x0000000435f27c23 */ /* 0x000fe200080108f2 */
[----:B------:R-:W-:Y:S01]  /*7060*/  LOP3.LUT R42, R42, 0xff, RZ, 0xc0, !PT ;  /* 0x000000ff2a2a7812 */ /* 0x000fe200078ec0ff */
[----:B------:R-:W-:Y:S01]  /*7070*/  FFMA.FTZ R155, R132, R215, R155 ;  /* 0x000000d7849b7223 */ /* 0x000fe2000001009b */
[----:B------:R-:W-:Y:S03]  /*7080*/  SHF.R.U32.HI R40, RZ, 0x8, R40 ;  /* 0x00000008ff287819 */ /* 0x000fe60000011628 */
[----:B------:R-:W-:Y:S01]  /*7090*/  MUFU.EX2 R248, R248 ;  /* 0x000000f800f87308 */ /* 0x000fe20000000800 */
[----:B------:R-:W-:Y:S01]  /*70a0*/  SHF.R.U32.HI R121, RZ, 0x18, R100 ;  /* 0x00000018ff797819 */ /* 0x000fe20000011664 */
[----:B------:R-:W-:Y:S01]  /*70b0*/  FFMA.FTZ R158, R3, R210, R158 ;  /* 0x000000d2039e7223 */ /* 0x000fe2000001009e */
[----:B------:R-:W-:Y:S01]  /*70c0*/  LOP3.LUT R105, R249, R246, R193, 0x96, !PT ;  /* 0x000000f6f9697212 */ /* 0x000fe200078e96c1 */
[----:B------:R-:W-:Y:S01]  /*70d0*/  FFMA.FTZ R246, R41, UR4, -R214 ;  /* 0x0000000429f67c23 */ /* 0x000fe200080108d6 */
[----:B------:R-:W-:Y:S01]  /*70e0*/  PRMT R121, R42, 0x5410, R121 ;  /* 0x000054102a797816 */ /* 0x000fe20000000079 */
[----:B------:R-:W-:Y:S01]  /*70f0*/  FFMA.FTZ R249, R66, UR4, -R232 ;  /* 0x0000000442f97c23 */ /* 0x000fe200080108e8 */
[----:B------:R-:W-:Y:S01]  /*7100*/  PRMT R117, R117, 0x5410, R40 ;  /* 0x0000541075757816 */ /* 0x000fe20000000028 */
[----:B------:R-:W-:Y:S01]  /*7110*/  FFMA.FTZ R232, R55, UR4, -R232 ;  /* 0x0000000437e87c23 */ /* 0x000fe200080108e8 */
[----:B------:R-:W4:Y:S01]  /*7120*/  LDSM.16.MT88.4 R40, [R178+0x7000] ;  /* 0x00700000b228783b */ /* 0x000f220000004200 */
[----:B------:R-:W-:Y:S01]  /*7130*/  LOP3.LUT R119, R118, 0xff, RZ, 0xc0, !PT ;  /* 0x000000ff76777812 */ /* 0x000fe200078ec0ff */
[----:B------:R-:W4:Y:S01]  /*7140*/  MUFU.EX2 R246, R246 ;  /* 0x000000f600f67308 */ /* 0x000f220000000800 */
[----:B------:R-:W-:Y:S01]  /*7150*/  SHF.R.U32.HI R36, RZ, 0x10, R102 ;  /* 0x00000010ff247819 */ /* 0x000fe20000011666 */
[----:B------:R-:W-:Y:S01]  /*7160*/  FFMA.FTZ R161, R2, R213, R161 ;  /* 0x000000d502a17223 */ /* 0x000fe200000100a1 */
[----:B------:R-:W-:Y:S01]  /*7170*/  LOP3.LUT R37, R100, 0xffff, RZ, 0xc0, !PT ;  /* 0x0000ffff64257812 */ /* 0x000fe200078ec0ff */
[----:B------:R-:W-:Y:S01]  /*7180*/  IMAD.MOV.U32 R2, RZ, RZ, R135 ;  /* 0x000000ffff027224 */ /* 0x000fe200078e0087 */
[----:B------:R-:W-:Y:S01]  /*7190*/  PRMT R119, R119, 0x5410, R116 ;  /* 0x0000541077777816 */ /* 0x000fe20000000074 */
[----:B------:R-:W-:Y:S01]  /*71a0*/  FFMA.FTZ R165, R0, R211, R165 ;  /* 0x000000d300a57223 */ /* 0x000fe200000100a5 */
[----:B------:R-:W-:Y:S03]  /*71b0*/  SHF.R.U32.HI R115, RZ, 0x18, R102 ;  /* 0x00000018ff737819 */ /* 0x000fe60000011666 */
[----:B------:R-:W4:Y:S01]  /*71c0*/  MUFU.EX2 R249, R249 ;  /* 0x000000f900f97308 */ /* 0x000f220000000800 */
[--C-:B------:R-:W-:Y:S01]  /*71d0*/  HSET2.LE.AND R39, R103, R208.reuse, PT ;  /* 0x000000d067277233 */ /* 0x100fe20003803000 */
[----:B------:R-:W-:Y:S01]  /*71e0*/  FADD.FTZ R154, R154, R155 ;  /* 0x0000009b9a9a7221 */ /* 0x000fe20000010000 */
[--C-:B------:R-:W-:Y:S01]  /*71f0*/  HSET2.LE.AND R38, R119, R208.reuse, PT ;  /* 0x000000d077267233 */ /* 0x100fe20003803000 */
[----:B------:R-:W-:Y:S01]  /*7200*/  FADD.FTZ R157, R157, R158 ;  /* 0x0000009e9d9d7221 */ /* 0x000fe20000010000 */
[-C--:B-----5:R-:W-:Y:S03]  /*7210*/  HMMA.16816.F32 R48, R96, R44.reuse, R48 ;  /* 0x0000002c6030723c */ /* 0x0a0fe60000001830 */
[----:B------:R-:W-:Y:S02]  /*7220*/  LOP3.LUT R123, R100, 0xff, RZ, 0xc0, !PT ;  /* 0x000000ff647b7812 */ /* 0x000fe400078ec0ff */
[----:B------:R-:W-:Y:S01]  /*7230*/  MUFU.EX2 R242, R242 ;  /* 0x000000f200f27308 */ /* 0x000fe20000000800 */
[----:B------:R-:W-:Y:S01]  /*7240*/  LOP3.LUT R36, R36, 0xff, RZ, 0xc0, !PT ;  /* 0x000000ff24247812 */ /* 0x000fe200078ec0ff */
[C---:B------:R-:W-:Y:S04]  /*7250*/  HMMA.16816.F32 R84, R108.reuse, R44, R84 ;  /* 0x0000002c6c54723c */ /* 0x040fe80000001854 */
[----:B------:R-:W-:Y:S02]  /*7260*/  SHF.R.U32.HI R100, RZ, 0x8, R37 ;  /* 0x00000008ff647819 */ /* 0x000fe40000011625 */
[-C--:B------:R-:W-:Y:S02]  /*7270*/  HMMA.16816.F32 R88, R108, R46.reuse, R88 ;  /* 0x0000002e6c58723c */ /* 0x080fe40000001858 */
[----:B------:R-:W-:Y:S03]  /*7280*/  MUFU.EX2 R252, R252 ;  /* 0x000000fc00fc7308 */ /* 0x000fe60000000800 */
[----:B------:R-:W-:Y:S01]  /*7290*/  LOP3.LUT R101, R120, 0xff, RZ, 0xc0, !PT ;  /* 0x000000ff78657812 */ /* 0x000fe200078ec0ff */
[----:B------:R-:W-:Y:S06]  /*72a0*/  HMMA.16816.F32 R92, R96, R46, R92 ;  /* 0x0000002e605c723c */ /* 0x000fec000000185c */
[----:B------:R-:W-:Y:S01]  /*72b0*/  MUFU.EX2 R244, R244 ;  /* 0x000000f400f47308 */ /* 0x000fe20000000800 */
[----:B------:R-:W-:Y:S01]  /*72c0*/  PRMT R115, R36, 0x5410, R115 ;  /* 0x0000541024737816 */ /* 0x000fe20000000073 */
[----:B------:R-:W-:Y:S03]  /*72d0*/  FADD.FTZ R161, R156, R161 ;  /* 0x000000a19ca17221 */ /* 0x000fe60000010000 */
[----:B------:R-:W-:Y:S01]  /*72e0*/  PRMT R123, R123, 0x5410, R100 ;  /* 0x000054107b7b7816 */ /* 0x000fe20000000064 */
[----:B------:R-:W-:Y:S01]  /*72f0*/  FADD.FTZ R165, R159, R165 ;  /* 0x000000a59fa57221 */ /* 0x000fe20000010000 */
[----:B------:R-:W-:Y:S03]  /*7300*/  F2FP.F16.F32.PACK_AB R37, R236, R237 ;  /* 0x000000edec25723e */ /* 0x000fe600000000ff */
[----:B------:R-:W-:Y:S01]  /*7310*/  MUFU.EX2 R247, R247 ;  /* 0x000000f700f77308 */ /* 0x000fe20000000800 */
[----:B--2---:R-:W-:Y:S01]  /*7320*/  F2FP.F16.F32.PACK_AB R36, R240, R241 ;  /* 0x000000f1f024723e */ /* 0x004fe200000000ff */
[----:B------:R-:W-:Y:S01]  /*7330*/  FADD.FTZ R137, R137, R154 ;  /* 0x0000009a89897221 */ /* 0x000fe20000010000 */
[----:B------:R-:W-:Y:S01]  /*7340*/  PRMT R101, R101, 0x5410, R112 ;  /* 0x0000541065657816 */ /* 0x000fe20000000070 */
[----:B------:R-:W-:Y:S01]  /*7350*/  FADD.FTZ R152, R152, R157 ;  /* 0x0000009d98987221 */ /* 0x000fe20000010000 */
[----:B------:R-:W-:Y:S01]  /*7360*/  LOP3.LUT R38, R38, R37, RZ, 0xc0, !PT ;  /* 0x0000002526267212 */ /* 0x000fe200078ec0ff */
[----:B------:R-:W-:Y:S01]  /*7370*/  FADD.FTZ R160, R160, R161 ;  /* 0x000000a1a0a07221 */ /* 0x000fe20000010000 */
[----:B------:R-:W-:Y:S03]  /*7380*/  LOP3.LUT R39, R39, R36, RZ, 0xc0, !PT ;  /* 0x0000002427277212 */ /* 0x000fe600078ec0ff */
[----:B------:R-:W-:Y:S01]  /*7390*/  MUFU.EX2 R232, R232 ;  /* 0x000000e800e87308 */ /* 0x000fe20000000800 */
[--C-:B------:R-:W-:Y:S01]  /*73a0*/  HSET2.LE.AND R36, R123, R208.reuse, PT ;  /* 0x000000d07b247233 */ /* 0x100fe20003803000 */
[----:B------:R-:W-:Y:S01]  /*73b0*/  FADD.FTZ R162, R162, R165 ;  /* 0x000000a5a2a27221 */ /* 0x000fe20000010000 */
[--C-:B------:R-:W-:Y:S01]  /*73c0*/  HSET2.LE.AND R37, R121, R208.reuse, PT ;  /* 0x000000d079257233 */ /* 0x100fe20003803000 */
[----:B------:R-:W-:Y:S01]  /*73d0*/  FADD.FTZ R137, R138, R137 ;  /* 0x000000898a897221 */ /* 0x000fe20000010000 */
[--C-:B------:R-:W-:Y:S01]  /*73e0*/  HSET2.LE.AND R66, R101, R208.reuse, PT ;  /* 0x000000d065427233 */ /* 0x100fe20003803000 */
[----:B------:R-:W-:Y:S01]  /*73f0*/  FADD.FTZ R153, R153, R152 ;  /* 0x0000009899997221 */ /* 0x000fe20000010000 */
[----:B---3--:R-:W-:Y:S01]  /*7400*/  F2FP.F16.F32.PACK_AB R53, R145, R144 ;  /* 0x000000909135723e */ /* 0x008fe200000000ff */
[----:B------:R-:W2:Y:S01]  /*7410*/  LDSM.16.MT88.4 R100, [R177+0x7000] ;  /* 0x00700000b164783b */ /* 0x000ea20000004200 */
[----:B-1----:R-:W-:Y:S01]  /*7420*/  F2FP.F16.F32.PACK_AB R44, R141, R140 ;  /* 0x0000008c8d2c723e */ /* 0x002fe200000000ff */
[----:B------:R-:W-:Y:S01]  /*7430*/  MUFU.EX2 R170, R170 ;  /* 0x000000aa00aa7308 */ /* 0x000fe20000000800 */
[----:B----4-:R-:W-:Y:S01]  /*7440*/  F2FP.F16.F32.PACK_AB R45, R143, R142 ;  /* 0x0000008e8f2d723e */ /* 0x010fe200000000ff */
[----:B------:R-:W-:Y:S01]  /*7450*/  FADD.FTZ R163, R163, R160 ;  /* 0x000000a0a3a37221 */ /* 0x000fe20000010000 */
[----:B------:R-:W-:Y:S01]  /*7460*/  LOP3.LUT R36, R36, R53, RZ, 0xc0, !PT ;  /* 0x0000003524247212 */ /* 0x000fe200078ec0ff */
[----:B------:R-:W-:Y:S01]  /*7470*/  FADD.FTZ R167, R167, R162 ;  /* 0x000000a2a7a77221 */ /* 0x000fe20000010000 */
[----:B------:R-:W-:Y:S01]  /*7480*/  LOP3.LUT R37, R37, R44, RZ, 0xc0, !PT ;  /* 0x0000002c25257212 */ /* 0x000fe200078ec0ff */
[----:B------:R-:W-:Y:S01]  /*7490*/  FADD.FTZ R168, R168, R137 ;  /* 0x00000089a8a87221 */ /* 0x000fe20000010000 */
[--C-:B------:R-:W-:Y:S01]  /*74a0*/  HSET2.LE.AND R64, R117, R208.reuse, PT ;  /* 0x000000d075407233 */ /* 0x100fe20003803000 */
[----:B------:R-:W-:Y:S01]  /*74b0*/  FADD.FTZ R212, R212, R153 ;  /* 0x00000099d4d47221 */ /* 0x000fe20000010000 */
[----:B------:R-:W-:Y:S01]  /*74c0*/  LOP3.LUT R66, R66, R45, RZ, 0xc0, !PT ;  /* 0x0000002d42427212 */ /* 0x000fe200078ec0ff */
[----:B------:R-:W-:Y:S01]  /*74d0*/  LDSM.16.MT88.4 R116, [R178+0x7800] ;  /* 0x00780000b274783b */ /* 0x000fe20000004200 */
[--C-:B------:R-:W-:Y:S01]  /*74e0*/  HSET2.LE.AND R67, R107, R208.reuse, PT ;  /* 0x000000d06b437233 */ /* 0x100fe20003803000 */
[-C--:B------:R-:W-:Y:S05]  /*74f0*/  HMMA.16816.F32 R4, R36, R40.reuse, R4 ;  /* 0x000000282404723c */ /* 0x080fea0000001804 */
[--C-:B------:R-:W-:Y:S01]  /*7500*/  HSET2.LE.AND R65, R115, R208.reuse, PT ;  /* 0x000000d073417233 */ /* 0x100fe20003803000 */
[----:B------:R-:W-:Y:S01]  /*7510*/  FADD.FTZ R150, R150, R163 ;  /* 0x000000a396967221 */ /* 0x000fe20000010000 */
[----:B------:R-:W-:Y:S01]  /*7520*/  F2FP.F16.F32.PACK_AB R52, R147, R146 ;  /* 0x000000929334723e */ /* 0x000fe200000000ff */
[----:B------:R-:W-:Y:S03]  /*7530*/  FADD.FTZ R234, R234, R167 ;  /* 0x000000a7eaea7221 */ /* 0x000fe60000010000 */
[----:B------:R-:W-:Y:S01]  /*7540*/  F2FP.F16.F32.PACK_AB R45, R246, R243 ;  /* 0x000000f3f62d723e */ /* 0x000fe200000000ff */
[----:B------:R-:W-:Y:S01]  /*7550*/  FADD.FTZ R231, R231, R168 ;  /* 0x000000a8e7e77221 */ /* 0x000fe20000010000 */
[----:B------:R-:W-:Y:S01]  /*7560*/  F2FP.F16.F32.PACK_AB R44, R245, R248 ;  /* 0x000000f8f52c723e */ /* 0x000fe200000000ff */
[----:B------:R-:W-:Y:S01]  /*7570*/  FADD.FTZ R233, R233, R212 ;  /* 0x000000d4e9e97221 */ /* 0x000fe20000010000 */
[----:B------:R-:W-:Y:S01]  /*7580*/  LOP3.LUT R67, R67, R52, RZ, 0xc0, !PT ;  /* 0x0000003443437212 */ /* 0x000fe200078ec0ff */
[----:B------:R-:W-:Y:S01]  /*7590*/  FADD.FTZ R151, R151, R150 ;  /* 0x0000009697977221 */ /* 0x000fe20000010000 */
[----:B------:R-:W-:Y:S01]  /*75a0*/  LOP3.LUT R64, R64, R45, RZ, 0xc0, !PT ;  /* 0x0000002d40407212 */ /* 0x000fe200078ec0ff */
[----:B------:R-:W-:Y:S01]  /*75b0*/  FADD.FTZ R239, R239, R234 ;  /* 0x000000eaefef7221 */ /* 0x000fe20000010000 */
[----:B------:R-:W-:Y:S01]  /*75c0*/  LOP3.LUT R65, R65, R44, RZ, 0xc0, !PT ;  /* 0x0000002c41417212 */ /* 0x000fe200078ec0ff */
[----:B------:R-:W-:Y:S01]  /*75d0*/  IMAD.WIDE.U32 R44, R105, -0x2daee0ad, RZ ;  /* 0xd2511f53692c7825 */ /* 0x000fe200078e00ff */
[----:B------:R-:W-:Y:S02]  /*75e0*/  F2FP.F16.F32.PACK_AB R60, R250, R249 ;  /* 0x000000f9fa3c723e */ /* 0x000fe400000000ff */
[----:B------:R-:W-:Y:S01]  /*75f0*/  LOP3.LUT R96, R113, R238, R193, 0x96, !PT ;  /* 0x000000ee71607212 */ /* 0x000fe200078e96c1 */
[----:B------:R-:W-:Y:S01]  /*7600*/  IMAD.MOV.U32 R0, RZ, RZ, R133 ;  /* 0x000000ffff007224 */ /* 0x000fe200078e0085 */
[----:B------:R-:W-:Y:S01]  /*7610*/  LOP3.LUT R104, R45, R104, R205, 0x96, !PT ;  /* 0x000000682d687212 */ /* 0x000fe200078e96cd */
[C---:B------:R-:W-:Y:S01]  /*7620*/  HMMA.16816.F32 R8, R64.reuse, R40, R8 ;  /* 0x000000284008723c */ /* 0x040fe20000001808 */
[----:B------:R-:W-:Y:S03]  /*7630*/  MUFU.EX2 R238, R54 ;  /* 0x0000003600ee7308 */ /* 0x000fe60000000800 */
[----:B------:R-:W-:Y:S01]  /*7640*/  LOP3.LUT R52, R44, 0xff, RZ, 0xc0, !PT ;  /* 0x000000ff2c347812 */ /* 0x000fe200078ec0ff */
[----:B------:R-:W-:Y:S01]  /*7650*/  IMAD.WIDE.U32 R96, R96, -0x2daee0ad, RZ ;  /* 0xd2511f5360607825 */ /* 0x000fe200078e00ff */
[-C--:B------:R-:W-:Y:S05]  /*7660*/  HMMA.16816.F32 R12, R64, R42.reuse, R12 ;  /* 0x0000002a400c723c */ /* 0x080fea000000180c */
[----:B------:R-:W-:Y:S01]  /*7670*/  LOP3.LUT R40, R44, 0xffff, RZ, 0xc0, !PT ;  /* 0x0000ffff2c287812 */ /* 0x000fe200078ec0ff */
[C---:B------:R-:W-:Y:S05]  /*7680*/  HMMA.16816.F32 R16, R36.reuse, R42, R16 ;  /* 0x0000002a2410723c */ /* 0x040fea0000001810 */
[--C-:B------:R-:W-:Y:S01]  /*7690*/  SHF.R.U32.HI R41, RZ, 0x10, R44.reuse ;  /* 0x00000010ff297819 */ /* 0x100fe2000001162c */
[-C--:B--2---:R-:W-:Y:S05]  /*76a0*/  HMMA.16816.F32 R20, R36, R100.reuse, R20 ;  /* 0x000000642414723c */ /* 0x084fea0000001814 */
[----:B------:R-:W-:Y:S01]  /*76b0*/  SHF.R.U32.HI R55, RZ, 0x18, R44 ;  /* 0x00000018ff377819 */ /* 0x000fe2000001162c */
[C---:B------:R-:W-:Y:S01]  /*76c0*/  HMMA.16816.F32 R32, R64.reuse, R100, R32 ;  /* 0x000000644020723c */ /* 0x040fe20000001820 */
[----:B------:R-:W1:Y:S04]  /*76d0*/  LDSM.16.MT88.4 R44, [R176+0x7000] ;  /* 0x00700000b02c783b */ /* 0x000e680000004200 */
[----:B------:R-:W-:Y:S01]  /*76e0*/  SHF.R.U32.HI R53, RZ, 0x8, R40 ;  /* 0x00000008ff357819 */ /* 0x000fe20000011628 */
[-C--:B------:R-:W-:Y:S05]  /*76f0*/  HMMA.16816.F32 R28, R64, R102.reuse, R28 ;  /* 0x00000066401c723c */ /* 0x080fea000000181c */
[----:B------:R-:W-:Y:S01]  /*7700*/  LOP3.LUT R40, R41, 0xff, RZ, 0xc0, !PT ;  /* 0x000000ff29287812 */ /* 0x000fe200078ec0ff */
[C---:B------:R-:W-:Y:S05]  /*7710*/  HMMA.16816.F32 R68, R36.reuse, R102, R68 ;  /* 0x000000662444723c */ /* 0x040fea0000001844 */
[----:B------:R-:W-:Y:S01]  /*7720*/  FFMA.FTZ R41, R57, UR4, -R214 ;  /* 0x0000000439297c23 */ /* 0x000fe200080108d6 */
[----:B------:R-:W-:Y:S01]  /*7730*/  SHF.R.U32.HI R43, RZ, 0x10, R96 ;  /* 0x00000010ff2b7819 */ /* 0x000fe20000011660 */
[----:B------:R-:W-:Y:S01]  /*7740*/  FFMA.FTZ R214, R61, UR4, -R214 ;  /* 0x000000043dd67c23 */ /* 0x000fe200080108d6 */
[----:B------:R-:W-:Y:S01]  /*7750*/  LOP3.LUT R42, R96, 0xffff, RZ, 0xc0, !PT ;  /* 0x0000ffff602a7812 */ /* 0x000fe200078ec0ff */
[----:B------:R2:W3:Y:S02]  /*7760*/  MUFU.EX2 R130, R41 ;  /* 0x0000002900827308 */ /* 0x0004e40000000800 */
[----:B------:R-:W-:Y:S01]  /*7770*/  PRMT R55, R40, 0x5410, R55 ;  /* 0x0000541028377816 */ /* 0x000fe20000000037 */
[----:B------:R-:W-:Y:S01]  /*7780*/  FADD.FTZ R164, R164, R231 ;  /* 0x000000e7a4a47221 */ /* 0x000fe20000010000 */
[----:B------:R-:W-:Y:S01]  /*7790*/  LOP3.LUT R106, R97, R106, R205, 0x96, !PT ;  /* 0x0000006a616a7212 */ /* 0x000fe200078e96cd */
[----:B------:R-:W-:Y:S01]  /*77a0*/  IMAD.MOV.U32 R137, RZ, RZ, R136 ;  /* 0x000000ffff897224 */ /* 0x000fe200078e0088 */
[----:B------:R-:W-:Y:S01]  /*77b0*/  SHF.R.U32.HI R42, RZ, 0x8, R42 ;  /* 0x00000008ff2a7819 */ /* 0x000fe2000001162a */
[----:B------:R-:W-:Y:S01]  /*77c0*/  FADD.FTZ R166, R166, R233 ;  /* 0x000000e9a6a67221 */ /* 0x000fe20000010000 */
[----:B------:R-:W-:Y:S02]  /*77d0*/  LOP3.LUT R40, R43, 0xff, RZ, 0xc0, !PT ;  /* 0x000000ff2b287812 */ /* 0x000fe400078ec0ff */
[----:B------:R-:W4:Y:S01]  /*77e0*/  MUFU.EX2 R214, R214 ;  /* 0x000000d600d67308 */ /* 0x000f220000000800 */
[----:B------:R-:W-:Y:S01]  /*77f0*/  LOP3.LUT R99, R96, 0xff, RZ, 0xc0, !PT ;  /* 0x000000ff60637812 */ /* 0x000fe200078ec0ff */
[----:B------:R-:W-:Y:S01]  /*7800*/  FADD.FTZ R230, R230, R151 ;  /* 0x00000097e6e67221 */ /* 0x000fe20000010000 */
[----:B------:R-:W-:Y:S01]  /*7810*/  SHF.R.U32.HI R97, RZ, 0x18, R96 ;  /* 0x00000018ff617819 */ /* 0x000fe20000011660 */
[----:B------:R-:W-:Y:S01]  /*7820*/  FADD.FTZ R148, R148, R239 ;  /* 0x000000ef94947221 */ /* 0x000fe20000010000 */
[----:B------:R-:W-:Y:S01]  /*7830*/  PRMT R99, R99, 0x5410, R42 ;  /* 0x0000541063637816 */ /* 0x000fe2000000002a */
[----:B------:R-:W-:Y:S01]  /*7840*/  FADD.FTZ R169, R169, R164 ;  /* 0x000000a4a9a97221 */ /* 0x000fe20000010000 */
[----:B------:R-:W-:Y:S01]  /*7850*/  PRMT R97, R40, 0x5410, R97 ;  /* 0x0000541028617816 */ /* 0x000fe20000000061 */
[----:B------:R-:W-:Y:S01]  /*7860*/  FADD.FTZ R171, R171, R166 ;  /* 0x000000a6abab7221 */ /* 0x000fe20000010000 */
[----:B--2---:R-:W2:Y:S01]  /*7870*/  LDSM.16.MT88.4 R40, [R175+0x7000] ;  /* 0x00700000af28783b */ /* 0x004ea20000004200 */
[----:B------:R-:W-:Y:S01]  /*7880*/  PRMT R57, R52, 0x5410, R53 ;  /* 0x0000541034397816 */ /* 0x000fe20000000035 */
[-C--:B-1----:R-:W-:Y:S03]  /*7890*/  HMMA.16816.F32 R72, R36, R44.reuse, R72 ;  /* 0x0000002c2448723c */ /* 0x082fe60000001848 */
[----:B------:R-:W-:Y:S01]  /*78a0*/  SHF.R.U32.HI R56, RZ, 0x10, R104 ;  /* 0x00000010ff387819 */ /* 0x000fe20000011668 */
[----:B------:R-:W-:Y:S01]  /*78b0*/  FADD.FTZ R230, R149, R230 ;  /* 0x000000e695e67221 */ /* 0x000fe20000010000 */
[----:B------:R-:W-:Y:S01]  /*78c0*/  SHF.R.U32.HI R103, RZ, 0x18, R104 ;  /* 0x00000018ff677819 */ /* 0x000fe20000011668 */
[C---:B------:R-:W-:Y:S05]  /*78d0*/  HMMA.16816.F32 R76, R64.reuse, R44, R76 ;  /* 0x0000002c404c723c */ /* 0x040fea000000184c */
[----:B------:R-:W-:Y:S01]  /*78e0*/  LOP3.LUT R56, R56, 0xff, RZ, 0xc0, !PT ;  /* 0x000000ff38387812 */ /* 0x000fe200078ec0ff */
[-C--:B------:R-:W-:Y:S05]  /*78f0*/  HMMA.16816.F32 R24, R64, R46.reuse, R24 ;  /* 0x0000002e4018723c */ /* 0x080fea0000001818 */
[----:B------:R-:W-:Y:S01]  /*7900*/  LOP3.LUT R52, R104, 0xffff, RZ, 0xc0, !PT ;  /* 0x0000ffff68347812 */ /* 0x000fe200078ec0ff */
[C---:B------:R-:W-:Y:S05]  /*7910*/  HMMA.16816.F32 R80, R36.reuse, R46, R80 ;  /* 0x0000002e2450723c */ /* 0x040fea0000001850 */
[----:B------:R-:W-:Y:S01]  /*7920*/  LOP3.LUT R54, R106, 0xffff, RZ, 0xc0, !PT ;  /* 0x0000ffff6a367812 */ /* 0x000fe200078ec0ff */
[----:B------:R-:W-:Y:S01]  /*7930*/  FADD.FTZ R235, R235, R148 ;  /* 0x00000094ebeb7221 */ /* 0x000fe20000010000 */
[----:B------:R-:W-:Y:S01]  /*7940*/  SHF.R.U32.HI R52, RZ, 0x8, R52 ;  /* 0x00000008ff347819 */ /* 0x000fe20000011634 */
[----:B------:R-:W-:Y:S03]  /*7950*/  FADD.FTZ R144, R144, R169 ;  /* 0x000000a990907221 */ /* 0x000fe60000010000 */
[----:B------:R-:W-:Y:S01]  /*7960*/  LOP3.LUT R53, R104, 0xff, RZ, 0xc0, !PT ;  /* 0x000000ff68357812 */ /* 0x000fe200078ec0ff */
[----:B------:R-:W-:Y:S01]  /*7970*/  FADD.FTZ R140, R140, R171 ;  /* 0x000000ab8c8c7221 */ /* 0x000fe20000010000 */
[----:B------:R-:W-:Y:S01]  /*7980*/  PRMT R103, R56, 0x5410, R103 ;  /* 0x0000541038677816 */ /* 0x000fe20000000067 */
[----:B------:R-:W-:Y:S01]  /*7990*/  FADD.FTZ R243, R243, R230 ;  /* 0x000000e6f3f37221 */ /* 0x000fe20000010000 */
[----:B------:R-:W-:Y:S01]  /*79a0*/  SHF.R.U32.HI R54, RZ, 0x8, R54 ;  /* 0x00000008ff367819 */ /* 0x000fe20000011636 */
[----:B------:R-:W-:Y:S01]  /*79b0*/  FADD.FTZ R248, R248, R235 ;  /* 0x000000ebf8f87221 */ /* 0x000fe20000010000 */
[----:B------:R-:W-:Y:S01]  /*79c0*/  SHF.R.U32.HI R61, RZ, 0x18, R106 ;  /* 0x00000018ff3d7819 */ /* 0x000fe2000001166a */
[----:B------:R-:W-:Y:S01]  /*79d0*/  FADD.FTZ R144, R145, R144 ;  /* 0x0000009091907221 */ /* 0x000fe20000010000 */
[--C-:B------:R-:W-:Y:S01]  /*79e0*/  HSET2.LE.AND R55, R55, R208.reuse, PT ;  /* 0x000000d037377233 */ /* 0x100fe20003803000 */
[-C--:B--2---:R-:W-:Y:S03]  /*79f0*/  HMMA.16816.F32 R48, R36, R40.reuse, R48 ;  /* 0x000000282430723c */ /* 0x084fe60000001830 */
[----:B------:R-:W-:Y:S01]  /*7a00*/  LOP3.LUT R101, R106, 0xff, RZ, 0xc0, !PT ;  /* 0x000000ff6a657812 */ /* 0x000fe200078ec0ff */
[----:B------:R-:W-:Y:S01]  /*7a10*/  FADD.FTZ R140, R141, R140 ;  /* 0x0000008c8d8c7221 */ /* 0x000fe20000010000 */
[----:B------:R-:W-:Y:S01]  /*7a20*/  PRMT R53, R53, 0x5410, R52 ;  /* 0x0000541035357816 */ /* 0x000fe20000000034 */
[C---:B------:R-:W-:Y:S05]  /*7a30*/  HMMA.16816.F32 R84, R64.reuse, R40, R84 ;  /* 0x000000284054723c */ /* 0x040fea0000001854 */
[----:B------:R-:W-:Y:S01]  /*7a40*/  SHF.R.U32.HI R52, RZ, 0x10, R106 ;  /* 0x00000010ff347819 */ /* 0x000fe2000001166a */
[-C--:B------:R-:W-:Y:S05]  /*7a50*/  HMMA.16816.F32 R88, R64, R42.reuse, R88 ;  /* 0x0000002a4058723c */ /* 0x080fea0000001858 */
[----:B------:R-:W-:Y:S01]  /*7a60*/  PRMT R101, R101, 0x5410, R54 ;  /* 0x0000541065657816 */ /* 0x000fe20000000036 */
[----:B------:R-:W-:Y:S05]  /*7a70*/  HMMA.16816.F32 R92, R36, R42, R92 ;  /* 0x0000002a245c723c */ /* 0x000fea000000185c */
[--C-:B------:R-:W-:Y:S01]  /*7a80*/  HSET2.LE.AND R54, R57, R208.reuse, PT ;  /* 0x000000d039367233 */ /* 0x100fe20003803000 */
[----:B---3--:R-:W-:Y:S01]  /*7a90*/  IMAD.MOV.U32 R65, RZ, RZ, R130 ;  /* 0x000000ffff417224 */ /* 0x008fe200078e0082 */
[----:B------:R-:W-:Y:S01]  /*7aa0*/  LOP3.LUT R52, R52, 0xff, RZ, 0xc0, !PT ;  /* 0x000000ff34347812 */ /* 0x000fe200078ec0ff */
[----:B------:R-:W1:Y:S03]  /*7ab0*/  LDSM.16.MT88.4 R56, [R177+0x7800] ;  /* 0x00780000b138783b */ /* 0x000e660000004200 */
[----:B------:R-:W-:Y:S01]  /*7ac0*/  F2FP.F16.F32.PACK_AB R45, R247, R244 ;  /* 0x000000f4f72d723e */ /* 0x000fe200000000ff */
[----:B------:R-:W-:Y:S01]  /*7ad0*/  IMAD.MOV.U32 R64, RZ, RZ, R128 ;  /* 0x000000ffff407224 */ /* 0x000fe200078e0080 */
[----:B------:R-:W-:Y:S01]  /*7ae0*/  PRMT R61, R52, 0x5410, R61 ;  /* 0x00005410343d7816 */ /* 0x000fe2000000003d */
[----:B------:R-:W-:Y:S01]  /*7af0*/  IMAD.MOV.U32 R67, RZ, RZ, R126 ;  /* 0x000000ffff437224 */ /* 0x000fe200078e007e */
[--C-:B------:R-:W-:Y:S01]  /*7b00*/  HSET2.LE.AND R52, R53, R208.reuse, PT ;  /* 0x000000d035347233 */ /* 0x100fe20003803000 */
[----:B------:R-:W-:Y:S01]  /*7b10*/  IMAD.MOV.U32 R66, RZ, RZ, R124 ;  /* 0x000000ffff427224 */ /* 0x000fe200078e007c */
[----:B------:R-:W-:Y:S01]  /*7b20*/  LOP3.LUT R54, R54, R45, RZ, 0xc0, !PT ;  /* 0x0000002d36367212 */ /* 0x000fe200078ec0ff */
[----:B------:R-:W-:Y:S01]  /*7b30*/  FADD.FTZ R243, R246, R243 ;  /* 0x000000f3f6f37221 */ /* 0x000fe20000010000 */
[--C-:B------:R-:W-:Y:S01]  /*7b40*/  HSET2.LE.AND R53, R103, R208.reuse, PT ;  /* 0x000000d067357233 */ /* 0x100fe20003803000 */
[----:B------:R-:W-:Y:S01]  /*7b50*/  FADD.FTZ R245, R245, R248 ;  /* 0x000000f8f5f57221 */ /* 0x000fe20000010000 */
[--C-:B------:R-:W-:Y:S01]  /*7b60*/  HSET2.LE.AND R44, R101, R208.reuse, PT ;  /* 0x000000d0652c7233 */ /* 0x100fe20003803000 */
[----:B------:R-:W-:Y:S01]  /*7b70*/  FADD.FTZ R237, R237, R144 ;  /* 0x00000090eded7221 */ /* 0x000fe20000010000 */
[----:B------:R-:W-:Y:S01]  /*7b80*/  F2FP.F16.F32.PACK_AB R45, R242, R251 ;  /* 0x000000fbf22d723e */ /* 0x000fe200000000ff */
[----:B------:R-:W-:Y:S01]  /*7b90*/  FADD.FTZ R241, R241, R140 ;  /* 0x0000008cf1f17221 */ /* 0x000fe20000010000 */
        /* <DEDUP_REMOVED lines=12> */
[--C-:B------:R-:W-:Y:S01]  /*7c60*/  HSET2.LE.AND R45, R61, R208.reuse, PT ;  /* 0x000000d03d2d7233 */ /* 0x100fe20003803000 */
[----:B------:R-:W-:Y:S01]  /*7c70*/  FADD.FTZ R251, R251, R236 ;  /* 0x000000ecfbfb7221 */ /* 0x000fe20000010000 */
[--C-:B------:R-:W-:Y:S01]  /*7c80*/  HSET2.LE.AND R46, R99, R208.reuse, PT ;  /* 0x000000d0632e7233 */ /* 0x100fe20003803000 */
[----:B------:R-:W2:Y:S01]  /*7c90*/  LDSM.16.MT88.4 R60, [R176+0x7800] ;  /* 0x00780000b03c783b */ /* 0x000ea20000004200 */
[----:B------:R-:W-:Y:S01]  /*7ca0*/  HSET2.LE.AND R47, R97, R208, PT ;  /* 0x000000d0612f7233 */ /* 0x000fe20003803000 */
[----:B------:R-:W-:Y:S01]  /*7cb0*/  FADD.FTZ R241, R238, R241 ;  /* 0x000000f1eef17221 */ /* 0x000fe20000010000 */
[----:B------:R-:W-:Y:S01]  /*7cc0*/  F2FP.F16.F32.PACK_AB R96, R124, R128 ;  /* 0x000000807c60723e */ /* 0x000fe200000000ff */
[----:B------:R-:W-:Y:S01]  /*7cd0*/  FADD.FTZ R143, R252, R143 ;  /* 0x0000008ffc8f7221 */ /* 0x000fe20000010000 */
[-C--:B------:R-:W-:Y:S03]  /*7ce0*/  HMMA.16816.F32 R128, R52, R116.reuse, R4 ;  /* 0x000000743480723c */ /* 0x080fe60000001804 */
[----:B------:R-:W3:Y:S02]  /*7cf0*/  LDSM.16.MT88.4 R4, [R175+0x7800] ;  /* 0x00780000af04783b */ /* 0x000ee40000004200 */
[----:B----4-:R-:W-:Y:S01]  /*7d00*/  F2FP.F16.F32.PACK_AB R41, R214, R126 ;  /* 0x0000007ed629723e */ /* 0x010fe200000000ff */
[----:B------:R-:W-:Y:S01]  /*7d10*/  FADD.FTZ R146, R64, R146 ;  /* 0x0000009240927221 */ /* 0x000fe20000010000 */
[----:B------:R-:W-:Y:S01]  /*7d20*/  F2FP.F16.F32.PACK_AB R40, R170, R122 ;  /* 0x0000007aaa28723e */ /* 0x000fe200000000ff */
[----:B------:R-:W-:Y:S03]  /*7d30*/  FADD.FTZ R251, R242, R251 ;  /* 0x000000fbf2fb7221 */ /* 0x000fe60000010000 */
[----:B------:R-:W-:Y:S01]  /*7d40*/  LOP3.LUT R45, R45, R96, RZ, 0xc0, !PT ;  /* 0x000000602d2d7212 */ /* 0x000fe200078ec0ff */
[----:B------:R-:W-:Y:S01]  /*7d50*/  FADD.FTZ R232, R232, R241 ;  /* 0x000000f1e8e87221 */ /* 0x000fe20000010000 */
[----:B------:R-:W-:Y:S01]  /*7d60*/  LOP3.LUT R46, R46, R41, RZ, 0xc0, !PT ;  /* 0x000000292e2e7212 */ /* 0x000fe200078ec0ff */
[----:B------:R-:W-:Y:S01]  /*7d70*/  IMAD.MOV.U32 R41, RZ, RZ, R122 ;  /* 0x000000ffff297224 */ /* 0x000fe200078e007a */
[----:B------:R-:W-:Y:S01]  /*7d80*/  LOP3.LUT R47, R47, R40, RZ, 0xc0, !PT ;  /* 0x000000282f2f7212 */ /* 0x000fe200078ec0ff */
        /* <DEDUP_REMOVED lines=14> */
[----:B------:R-:W-:Y:S01]  /*7e70*/  IMAD.MOV.U32 R3, RZ, RZ, R134 ;  /* 0x000000ffff037224 */ /* 0x000fe200078e0086 */
[C---:B------:R-:W-:Y:S06]  /*7e80*/  HMMA.16816.F32 R108, R44.reuse, R56, R32 ;  /* 0x000000382c6c723c */ /* 0x040fec0000001820 */
        /* <DEDUP_REMOVED lines=9> */
[----:B------:R-:W-:Y:S01]  /*7f20*/  HMMA.16816.F32 R92, R52, R6, R92 ;  /* 0x00000006345c723c */ /* 0x000fe2000000185c */
[----:B------:R-:W-:Y:S11]  /*7f30*/  @!UPT UIADD3 URZ, URZ, URZ, URZ ;  /* 0x0000003f3f3ff290 */ /* 0x000ff6000fffe03f */
[----:B------:R-:W-:Y:S01]  /*7f40*/  @!UPT UIADD3 URZ, URZ, URZ, URZ ;  /* 0x0000003f3f3ff290 */ /* 0x000fe2000fffe03f */
[----:B------:R-:W-:Y:S11]  /*7f50*/  @P0 BRA `(.L_x_1460) ;  /* 0xffffffc800400947 */ /* 0x000ff6000383ffff */
.L_x_1459:
[----:B------:R-:W1:Y:S01]  /*7f60*/  SHFL.BFLY PT, R0, R215, 0x2, 0x1f ;  /* 0x0c401f00d7007f89 */ /* 0x000e6200000e0000 */
[----:B------:R-:W-:Y:S01]  /*7f70*/  MOV R12, 0x3f800000 ;  /* 0x3f800000000c7802 */ /* 0x000fe20000000f00 */
[----:B------:R-:W-:Y:S01]  /*7f80*/  ULDC UR4, c[0x0][0x38c] ;  /* 0x0000e30000047ab9 */ /* 0x000fe20000000800 */
[----:B------:R-:W-:Y:S01]  /*7f90*/  MOV R13, 0x3f800000 ;  /* 0x3f800000000d7802 */ /* 0x000fe20000000f00 */
[----:B------:R-:W2:Y:S01]  /*7fa0*/  SHFL.BFLY PT, R3, R210, 0x2, 0x1f ;  /* 0x0c401f00d2037f89 */ /* 0x000ea200000e0000 */
[----:B------:R-:W-:Y:S01]  /*7fb0*/  UMOV UR5, 0x400 ;  /* 0x0000040000057882 */ /* 0x000fe20000000000 */
[----:B------:R-:W-:Y:S01]  /*7fc0*/  CS2R R28, SRZ ;  /* 0x00000000001c7805 */ /* 0x000fe2000001ff00 */
[----:B------:R-:W-:Y:S01]  /*7fd0*/  BSSY B0, `(.L_x_1463) ;  /* 0x000012a000007945 */ /* 0x000fe20003800000 */
[----:B------:R-:W3:Y:S04]  /*7fe0*/  SHFL.BFLY PT, R6, R213, 0x2, 0x1f ;  /* 0x0c401f00d5067f89 */ /* 0x000ee800000e0000 */
[----:B------:R-:W4:Y:S01]  /*7ff0*/  SHFL.BFLY PT, R2, R211, 0x2, 0x1f ;  /* 0x0c401f00d3027f89 */ /* 0x000f2200000e0000 */
[----:B-1----:R-:W-:-:S02]  /*8000*/  FADD.FTZ R9, R0, R215 ;  /* 0x000000d700097221 */ /* 0x002fc40000010000 */
[----:B------:R-:W1:Y:S01]  /*8010*/  S2R R0, SR_TID.X ;  /* 0x0000000000007919 */ /* 0x000e620000002100 */
[----:B--2---:R-:W-:Y:S02]  /*8020*/  FADD.FTZ R4, R3, R210 ;  /* 0x000000d203047221 */ /* 0x004fe40000010000 */
[----:B------:R-:W2:Y:S01]  /*8030*/  SHFL.BFLY PT, R8, R9, 0x1, 0x1f ;  /* 0x0c201f0009087f89 */ /* 0x000ea200000e0000 */
[----:B---3--:R-:W-:-:S03]  /*8040*/  FADD.FTZ R3, R6, R213 ;  /* 0x000000d506037221 */ /* 0x008fc60000010000 */
[----:B------:R-:W3:Y:S01]  /*8050*/  SHFL.BFLY PT, R7, R4, 0x1, 0x1f ;  /* 0x0c201f0004077f89 */ /* 0x000ee200000e0000 */
[----:B----4-:R-:W-:-:S03]  /*8060*/  FADD.FTZ R2, R2, R211 ;  /* 0x000000d302027221 */ /* 0x010fc60000010000 */
[----:B------:R-:W4:Y:S04]  /*8070*/  SHFL.BFLY PT, R6, R3, 0x1, 0x1f ;  /* 0x0c201f0003067f89 */ /* 0x000f2800000e0000 */
[----:B------:R-:W5:Y:S01]  /*8080*/  SHFL.BFLY PT, R5, R2, 0x1, 0x1f ;  /* 0x0c201f0002057f89 */ /* 0x000f6200000e0000 */
[----:B--2---:R-:W-:Y:S01]  /*8090*/  FADD.FTZ R8, R9, R8 ;  /* 0x0000000809087221 */ /* 0x004fe20000010000 */
[----:B-1----:R-:W-:Y:S01]  /*80a0*/  SHF.R.S32.HI R15, RZ, 0x1f, R0 ;  /* 0x0000001fff0f7819 */ /* 0x002fe20000011400 */
[----:B---3--:R-:W-:-:S03]  /*80b0*/  FADD.FTZ R7, R4, R7 ;  /* 0x0000000704077221 */ /* 0x008fc60000010000 */
[----:B------:R-:W-:Y:S02]  /*80c0*/  FSETP.NE.FTZ.AND P6, PT, R8, RZ, PT ;  /* 0x000000ff0800720b */ /* 0x000fe40003fd5000 */
[-C--:B------:R-:W-:Y:S01]  /*80d0*/  LEA.HI R9, R15, R0.reuse, RZ, 0x2 ;  /* 0x000000000f097211 */ /* 0x080fe200078f10ff */
[----:B----4-:R-:W-:Y:S01]  /*80e0*/  FADD.FTZ R6, R3, R6 ;  /* 0x0000000603067221 */ /* 0x010fe20000010000 */
[----:B------:R-:W-:Y:S02]  /*80f0*/  FSETP.NE.FTZ.AND P5, PT, R7, RZ, PT ;  /* 0x000000ff0700720b */ /* 0x000fe40003fb5000 */
[----:B------:R-:W-:Y:S01]  /*8100*/  SHF.R.S32.HI R11, RZ, 0x2, R9 ;  /* 0x00000002ff0b7819 */ /* 0x000fe20000011409 */
[----:B-----5:R-:W-:Y:S01]  /*8110*/  FADD.FTZ R5, R2, R5 ;  /* 0x0000000502057221 */ /* 0x020fe20000010000 */
[----:B------:R-:W-:Y:S02]  /*8120*/  SHF.R.S32.HI R10, RZ, 0x1f, R9 ;  /* 0x0000001fff0a7819 */ /* 0x000fe40000011409 */
[----:B------:R-:W-:-:S02]  /*8130*/  LEA.HI R2, R15, R0, RZ, 0x3 ;  /* 0x000000000f027211 */ /* 0x000fc400078f18ff */
[----:B------:R-:W-:Y:S01]  /*8140*/  LEA.HI R10, R10, R11, RZ, 0x3 ;  /* 0x0000000b0a0a7211 */ /* 0x000fe200078f18ff */
[----:B------:R-:W1:Y:S01]  /*8150*/  @P6 MUFU.RCP R12, R8 ;  /* 0x00000008000c6308 */ /* 0x000e620000001000 */
[----:B------:R-:W-:Y:S01]  /*8160*/  FSETP.NE.FTZ.AND P4, PT, R6, RZ, PT ;  /* 0x000000ff0600720b */ /* 0x000fe20003f95000 */
[----:B------:R-:W2:Y:S01]  /*8170*/  @P6 LDC R27, c[0x0][0x2e8] ;  /* 0x0000ba00ff1b6b82 */ /* 0x000ea20000000800 */
[----:B------:R-:W-:Y:S02]  /*8180*/  FSETP.NE.FTZ.AND P3, PT, R5, RZ, PT ;  /* 0x000000ff0500720b */ /* 0x000fe40003f75000 */
[----:B------:R-:W-:Y:S02]  /*8190*/  LOP3.LUT R9, R9, 0x3ffffffc, RZ, 0xc0, !PT ;  /* 0x3ffffffc09097812 */ /* 0x000fe400078ec0ff */
[----:B------:R-:W-:Y:S01]  /*81a0*/  LOP3.LUT R3, R2, 0xfffffff8, RZ, 0xc0, !PT ;  /* 0xfffffff802037812 */ /* 0x000fe200078ec0ff */
[----:B------:R-:W3:Y:S01]  /*81b0*/  @P5 MUFU.RCP R13, R7 ;  /* 0x00000007000d5308 */ /* 0x000ee20000001000 */
[----:B------:R-:W-:Y:S01]  /*81c0*/  LOP3.LUT R10, R10, 0xfffffff8, RZ, 0xc0, !PT ;  /* 0xfffffff80a0a7812 */ /* 0x000fe200078ec0ff */
[----:B------:R-:W4:Y:S01]  /*81d0*/  @P5 LDC R18, c[0x0][0x2e8] ;  /* 0x0000ba00ff125b82 */ /* 0x000f220000000800 */
[----:B------:R-:W-:-:S02]  /*81e0*/  LEA.HI R4, R15, R0, RZ, 0x5 ;  /* 0x000000000f047211 */ /* 0x000fc400078f28ff */
[-C--:B------:R-:W-:Y:S02]  /*81f0*/  IADD3 R9, -R9, R0.reuse, RZ ;  /* 0x0000000009097210 */ /* 0x080fe40007ffe1ff */
[----:B------:R-:W-:Y:S01]  /*8200*/  IADD3 R3, -R3, R0, RZ ;  /* 0x0000000003037210 */ /* 0x000fe20007ffe1ff */
[----:B------:R-:W-:Y:S01]  /*8210*/  IMAD.MOV.U32 R0, RZ, RZ, 0x3f800000 ;  /* 0x3f800000ff007424 */ /* 0x000fe200078e00ff */
[----:B------:R-:W-:Y:S01]  /*8220*/  IADD3 R10, R11, -R10, RZ ;  /* 0x8000000a0b0a7210 */ /* 0x000fe20007ffe0ff */
[----:B-1----:R-:W-:Y:S01]  /*8230*/  FMUL.FTZ R12, R12, UR4 ;  /* 0x000000040c0c7c20 */ /* 0x002fe20008410000 */
[----:B------:R-:W-:Y:S01]  /*8240*/  MOV R11, 0x3f800000 ;  /* 0x3f800000000b7802 */ /* 0x000fe20000000f00 */
[----:B------:R-:W-:Y:S01]  /*8250*/  @P6 MUFU.LG2 R8, R8 ;  /* 0x0000000800086308 */ /* 0x000fe20000000c00 */
[----:B------:R-:W-:Y:S01]  /*8260*/  SHF.R.S32.HI R4, RZ, 0x5, R4 ;  /* 0x00000005ff047819 */ /* 0x000fe20000011404 */
[----:B------:R-:W-:Y:S01]  /*8270*/  FMUL.FTZ R128, R12, R128 ;  /* 0x000000800c807220 */ /* 0x000fe20000410000 */
[----:B------:R-:W-:Y:S01]  /*8280*/  R2P PR, R10, 0x6 ;  /* 0x000000060a007804 */ /* 0x000fe20000000000 */
[----:B------:R-:W-:Y:S01]  /*8290*/  FMUL.FTZ R129, R12, R129 ;  /* 0x000000810c817220 */ /* 0x000fe20000410000 */
[----:B---3--:R-:W-:Y:S01]  /*82a0*/  FMUL.FTZ R13, R13, UR4 ;  /* 0x000000040d0d7c20 */ /* 0x008fe20008410000 */
[----:B------:R-:W-:Y:S01]  /*82b0*/  LEA R9, R4, R9, 0x9 ;  /* 0x0000000904097211 */ /* 0x000fe200078e48ff */
[C---:B------:R-:W-:Y:S01]  /*82c0*/  FMUL.FTZ R116, R12.reuse, R116 ;  /* 0x000000740c747220 */ /* 0x040fe20000410000 */
[----:B------:R-:W1:Y:S01]  /*82d0*/  @P4 MUFU.RCP R0, R6 ;  /* 0x0000000600004308 */ /* 0x000e620000001000 */
[C---:B------:R-:W-:Y:S01]  /*82e0*/  FMUL.FTZ R130, R13.reuse, R130 ;  /* 0x000000820d827220 */ /* 0x040fe20000410000 */
[C---:B------:R-:W-:Y:S01]  /*82f0*/  FMUL.FTZ R131, R13.reuse, R131 ;  /* 0x000000830d837220 */ /* 0x040fe20000410000 */
[C---:B------:R-:W-:Y:S01]  /*8300*/  FMUL.FTZ R117, R12.reuse, R117 ;  /* 0x000000750c757220 */ /* 0x040fe20000410000 */
[C---:B------:R-:W-:Y:S01]  /*8310*/  FMUL.FTZ R118, R13.reuse, R118 ;  /* 0x000000760d767220 */ /* 0x040fe20000410000 */
[----:B------:R-:W-:Y:S01]  /*8320*/  FMUL.FTZ R119, R13, R119 ;  /* 0x000000770d777220 */ /* 0x000fe20000410000 */
[----:B------:R-:W-:Y:S01]  /*8330*/  F2FP.F16.F32.PACK_AB R128, R129, R128 ;  /* 0x000000808180723e */ /* 0x000fe200000000ff */
[C---:B------:R-:W-:Y:S01]  /*8340*/  FMUL.FTZ R112, R12.reuse, R112 ;  /* 0x000000700c707220 */ /* 0x040fe20000410000 */
[----:B------:R-:W3:Y:S01]  /*8350*/  @P3 MUFU.RCP R11, R5 ;  /* 0x00000005000b3308 */ /* 0x000ee20000001000 */
[----:B------:R-:W-:Y:S01]  /*8360*/  F2FP.F16.F32.PACK_AB R130, R131, R130 ;  /* 0x000000828382723e */ /* 0x000fe200000000ff */
[C---:B------:R-:W-:Y:S01]  /*8370*/  FMUL.FTZ R113, R12.reuse, R113 ;  /* 0x000000710c717220 */ /* 0x040fe20000410000 */
[----:B------:R-:W-:Y:S01]  /*8380*/  F2FP.F16.F32.PACK_AB R116, R117, R116 ;  /* 0x000000747574723e */ /* 0x000fe200000000ff */
[----:B------:R-:W-:Y:S01]  /*8390*/  FMUL.FTZ R114, R13, R114 ;  /* 0x000000720d727220 */ /* 0x000fe20000410000 */
[----:B------:R-:W-:Y:S01]  /*83a0*/  F2FP.F16.F32.PACK_AB R118, R119, R118 ;  /* 0x000000767776723e */ /* 0x000fe200000000ff */
[C---:B------:R-:W-:Y:S01]  /*83b0*/  FMUL.FTZ R115, R13.reuse, R115 ;  /* 0x000000730d737220 */ /* 0x040fe20000410000 */
[C---:B------:R-:W-:Y:S01]  /*83c0*/  FMUL.FTZ R68, R12.reuse, R68 ;  /* 0x000000440c447220 */ /* 0x040fe20000410000 */
[----:B------:R-:W-:Y:S01]  /*83d0*/  FMUL.FTZ R69, R12, R69 ;  /* 0x000000450c457220 */ /* 0x000fe20000410000 */
[----:B-1----:R-:W-:Y:S01]  /*83e0*/  FMUL.FTZ R0, R0, UR4 ;  /* 0x0000000400007c20 */ /* 0x002fe20008410000 */
[C---:B------:R-:W-:Y:S01]  /*83f0*/  FMUL.FTZ R70, R13.reuse, R70 ;  /* 0x000000460d467220 */ /* 0x040fe20000410000 */
[----:B------:R-:W-:Y:S01]  /*8400*/  FMUL.FTZ R71, R13, R71 ;  /* 0x000000470d477220 */ /* 0x000fe20000410000 */
[----:B------:R-:W-:Y:S01]  /*8410*/  FMUL.FTZ R72, R12, R72 ;  /* 0x000000480c487220 */ /* 0x000fe20000410000 */
[C---:B------:R-:W-:Y:S01]  /*8420*/  FMUL.FTZ R124, R0.reuse, R124 ;  /* 0x0000007c007c7220 */ /* 0x040fe20000410000 */
[C---:B------:R-:W-:Y:S01]  /*8430*/  FMUL.FTZ R125, R0.reuse, R125 ;  /* 0x0000007d007d7220 */ /* 0x040fe20000410000 */
[C---:B------:R-:W-:Y:S01]  /*8440*/  FMUL.FTZ R120, R0.reuse, R120 ;  /* 0x0000007800787220 */ /* 0x040fe20000410000 */
[C---:B------:R-:W-:Y:S01]  /*8450*/  FMUL.FTZ R121, R0.reuse, R121 ;  /* 0x0000007900797220 */ /* 0x040fe20000410000 */
        /* <DEDUP_REMOVED lines=14> */
[C---:B------:R-:W-:Y:S01]  /*8540*/  SHF.L.U32 R0, R10.reuse, 0x6, RZ ;  /* 0x000000060a007819 */ /* 0x040fe200000006ff */
[C---:B------:R-:W-:Y:S01]  /*8550*/  FMUL.FTZ R126, R11.reuse, R126 ;  /* 0x0000007e0b7e7220 */ /* 0x040fe20000410000 */
[----:B------:R-:W-:Y:S01]  /*8560*/  LOP3.LUT R10, R10, 0x1, RZ, 0xc0, !PT ;  /* 0x000000010a0a7812 */ /* 0x000fe200078ec0ff */
[C---:B------:R-:W-:Y:S01]  /*8570*/  FMUL.FTZ R127, R11.reuse, R127 ;  /* 0x0000007f0b7f7220 */ /* 0x040fe20000410000 */
[----:B------:R-:W-:Y:S01]  /*8580*/  LOP3.LUT R0, R0, 0x1c0, RZ, 0xc0, !PT ;  /* 0x000001c000007812 */ /* 0x000fe200078ec0ff */
[C---:B------:R-:W-:Y:S01]  /*8590*/  FMUL.FTZ R122, R11.reuse, R122 ;  /* 0x0000007a0b7a7220 */ /* 0x040fe20000410000 */
[----:B------:R-:W-:Y:S01]  /*85a0*/  ISETP.NE.U32.AND P0, PT, R10, 0x1, PT ;  /* 0x000000010a00780c */ /* 0x000fe20003f05070 */
[C---:B------:R-:W-:Y:S01]  /*85b0*/  FMUL.FTZ R123, R11.reuse, R123 ;  /* 0x0000007b0b7b7220 */ /* 0x040fe20000410000 */
[----:B------:R-:W-:Y:S01]  /*85c0*/  LEA.HI R0, R0, R0, RZ, 0x1d ;  /* 0x0000000000007211 */ /* 0x000fe200078fe8ff */
[C---:B------:R-:W-:Y:S01]  /*85d0*/  FMUL.FTZ R110, R11.reuse, R110 ;  /* 0x0000006e0b6e7220 */ /* 0x040fe20000410000 */
[----:B------:R-:W-:Y:S01]  /*85e0*/  MOV R10, 0xfffffff0 ;  /* 0xfffffff0000a7802 */ /* 0x000fe20000000f00 */
[----:B-1----:R-:W-:Y:S01]  /*85f0*/  ULEA UR4, UR4, UR5, 0x18 ;  /* 0x0000000504047291 */ /* 0x002fe2000f8ec03f */
[----:B------:R-:W-:Y:S01]  /*8600*/  FMUL.FTZ R111, R11, R111 ;  /* 0x0000006f0b6f7220 */ /* 0x000fe20000410000 */
[----:B------:R-:W-:Y:S01]  /*8610*/  IMAD.U32 R0, R9, 0x2, R0 ;  /* 0x0000000209007824 */ /* 0x000fe200078e0000 */
[----:B------:R-:W-:Y:S01]  /*8620*/  ULDC.U8 UR5, c[0x0][0x3d9] ;  /* 0x0000f64000057ab9 */ /* 0x000fe20000000000 */
[----:B------:R-:W-:Y:S01]  /*8630*/  SEL R9, R10, 0x10, !P0 ;  /* 0x000000100a097807 */ /* 0x000fe20004000000 */
[C---:B------:R-:W-:Y:S01]  /*8640*/  FMUL.FTZ R106, R11.reuse, R106 ;  /* 0x0000006a0b6a7220 */ /* 0x040fe20000410000 */
[----:B------:R-:W-:Y:S01]  /*8650*/  ISETP.NE.AND P0, PT, RZ, UR5, PT ;  /* 0x00000005ff007c0c */ /* 0x000fe2000bf05270 */
        /* <DEDUP_REMOVED lines=9> */
[----:B------:R-:W-:Y:S01]  /*86f0*/  LEA R15, R0, UR4, 0x1 ;  /* 0x00000004000f7c11 */ /* 0x000fe2000f8e08ff */
[----:B------:R-:W-:Y:S01]  /*8700*/  ULDC.U8 UR4, c[0x0][0x3d8] ;  /* 0x0000f60000047ab9 */ /* 0x000fe20000000000 */
[----:B------:R-:W-:Y:S01]  /*8710*/  MOV R0, 0x20 ;  /* 0x0000002000007802 */ /* 0x000fe20000000f00 */
[----:B------:R-:W-:Y:S01]  /*8720*/  FMUL.FTZ R73, R12, R73 ;  /* 0x000000490c497220 */ /* 0x000fe20000410000 */
[----:B------:R-:W-:Y:S01]  /*8730*/  F2FP.F16.F32.PACK_AB R90, R11, R90 ;  /* 0x0000005a0b5a723e */ /* 0x000fe200000000ff */
[----:B------:R-:W-:Y:S01]  /*8740*/  STS [R15], R128 ;  /* 0x000000800f007388 */ /* 0x000fe20000000800 */
[----:B------:R-:W1:Y:S01]  /*8750*/  @P0 LDC.64 R10, c[0x0][0x2c0] ;  /* 0x0000b000ff0a0b82 */ /* 0x000e620000000a00 */
[----:B------:R-:W-:Y:S01]  /*8760*/  SEL R0, R0, 0xffffffe0, !P1 ;  /* 0xffffffe000007807 */ /* 0x000fe20004800000 */
[C---:B------:R-:W-:Y:S01]  /*8770*/  FMUL.FTZ R80, R12.reuse, R80 ;  /* 0x000000500c507220 */ /* 0x040fe20000410000 */
[----:B------:R-:W-:Y:S01]  /*8780*/  ISETP.NE.AND P1, PT, RZ, UR4, PT ;  /* 0x00000004ff007c0c */ /* 0x000fe2000bf25270 */
[----:B------:R-:W-:Y:S01]  /*8790*/  STS [R15+0x400], R130 ;  /* 0x000400820f007388 */ /* 0x000fe20000000800 */
[C---:B------:R-:W-:Y:S01]  /*87a0*/  IADD3 R17, R15.reuse, R9, RZ ;  /* 0x000000090f117210 */ /* 0x040fe20007ffe0ff */
[C---:B------:R-:W-:Y:S01]  /*87b0*/  FMUL.FTZ R81, R12.reuse, R81 ;  /* 0x000000510c517220 */ /* 0x040fe20000410000 */
[C---:B------:R-:W-:Y:S01]  /*87c0*/  IADD3 R19, R15.reuse, 0x40, RZ ;  /* 0x000000400f137810 */ /* 0x040fe20007ffe0ff */
[----:B------:R-:W-:Y:S01]  /*87d0*/  @P2 VIADD R19, R15, 0xffffffc0 ;  /* 0xffffffc00f132836 */ /* 0x000fe20000000000 */
[----:B------:R-:W-:Y:S01]  /*87e0*/  F2FP.F16.F32.PACK_AB R124, R125, R124 ;  /* 0x0000007c7d7c723e */ /* 0x000fe200000000ff */
[C---:B------:R-:W-:Y:S01]  /*87f0*/  FMUL.FTZ R96, R12.reuse, R96 ;  /* 0x000000600c607220 */ /* 0x040fe20000410000 */
[----:B------:R-:W-:Y:S01]  /*8800*/  F2FP.F16.F32.PACK_AB R126, R127, R126 ;  /* 0x0000007e7f7e723e */ /* 0x000fe200000000ff */
[C---:B------:R-:W-:Y:S01]  /*8810*/  FMUL.FTZ R97, R12.reuse, R97 ;  /* 0x000000610c617220 */ /* 0x040fe20000410000 */
[----:B------:R-:W-:Y:S01]  /*8820*/  ISETP.NE.OR P2, PT, RZ, UR5, !P1 ;  /* 0x00000005ff007c0c */ /* 0x000fe2000cf45670 */
[C---:B------:R-:W-:Y:S01]  /*8830*/  FMUL.FTZ R92, R12.reuse, R92 ;  /* 0x0000005c0c5c7220 */ /* 0x040fe20000410000 */
[----:B------:R-:W-:Y:S01]  /*8840*/  FMUL.FTZ R93, R12, R93 ;  /* 0x0000005d0c5d7220 */ /* 0x000fe20000410000 */
[----:B------:R-:W-:Y:S01]  /*8850*/  STS [R17], R116 ;  /* 0x0000007411007388 */ /* 0x000fe20000000800 */
[----:B------:R-:W-:Y:S01]  /*8860*/  F2FP.F16.F32.PACK_AB R120, R121, R120 ;  /* 0x000000787978723e */ /* 0x000fe200000000ff */
[----:B------:R-:W-:Y:S01]  /*8870*/  FMUL.FTZ R74, R13, R74 ;  /* 0x0000004a0d4a7220 */ /* 0x000fe20000410000 */
[----:B------:R-:W-:Y:S01]  /*8880*/  F2FP.F16.F32.PACK_AB R122, R123, R122 ;  /* 0x0000007a7b7a723e */ /* 0x000fe200000000ff */
[----:B------:R-:W-:Y:S01]  /*8890*/  STS [R17+0x400], R118 ;  /* 0x0004007611007388 */ /* 0x000fe20000000800 */
[----:B------:R-:W-:Y:S01]  /*88a0*/  IADD3 R21, R15, R0, RZ ;  /* 0x000000000f157210 */ /* 0x000fe20007ffe0ff */
[----:B------:R-:W-:Y:S01]  /*88b0*/  FMUL.FTZ R75, R13, R75 ;  /* 0x0000004b0d4b7220 */ /* 0x000fe20000410000 */
[----:B------:R-:W-:Y:S01]  /*88c0*/  IADD3 R12, R0, 0x400, R19 ;  /* 0x00000400000c7810 */ /* 0x000fe20007ffe013 */
[----:B------:R-:W-:Y:S01]  /*88d0*/  STS [R15+0x2000], R124 ;  /* 0x0020007c0f007388 */ /* 0x000fe20000000800 */
[----:B------:R-:W-:Y:S01]  /*88e0*/  F2FP.F16.F32.PACK_AB R112, R113, R112 ;  /* 0x000000707170723e */ /* 0x000fe200000000ff */
[----:B-1----:R-:W-:Y:S01]  /*88f0*/  @P0 IMAD R10, R11, R10, RZ ;  /* 0x0000000a0b0a0224 */ /* 0x002fe200078e02ff */
[----:B------:R-:W-:Y:S01]  /*8900*/  F2FP.F16.F32.PACK_AB R114, R115, R114 ;  /* 0x000000727372723e */ /* 0x000fe200000000ff */
[----:B------:R1:W-:Y:S01]  /*8910*/  STS [R15+0x2400], R126 ;  /* 0x0024007e0f007388 */ /* 0x0003e20000000800 */
[----:B------:R-:W-:Y:S01]  /*8920*/  F2FP.F16.F32.PACK_AB R68, R69, R68 ;  /* 0x000000444544723e */ /* 0x000fe200000000ff */
[----:B------:R-:W-:Y:S01]  /*8930*/  FMUL.FTZ R82, R13, R82 ;  /* 0x000000520d527220 */ /* 0x000fe20000410000 */
[----:B------:R-:W-:Y:S01]  /*8940*/  F2FP.F16.F32.PACK_AB R70, R71, R70 ;  /* 0x000000464746723e */ /* 0x000fe200000000ff */
[----:B------:R-:W-:Y:S01]  /*8950*/  FMUL.FTZ R83, R13, R83 ;  /* 0x000000530d537220 */ /* 0x000fe20000410000 */
[----:B------:R-:W-:Y:S01]  /*8960*/  IADD3 R23, R17, R0, RZ ;  /* 0x0000000011177210 */ /* 0x000fe20007ffe0ff */
[----:B------:R-:W3:Y:S01]  /*8970*/  @!P0 LDC R14, c[0x0][0x2e4] ;  /* 0x0000b900ff0e8b82 */ /* 0x000ee20000000800 */
[----:B------:R-:W-:Y:S01]  /*8980*/  F2FP.F16.F32.PACK_AB R108, R109, R108 ;  /* 0x0000006c6d6c723e */ /* 0x000fe200000000ff */
[----:B------:R-:W-:Y:S01]  /*8990*/  STS [R17+0x2000], R120 ;  /* 0x0020007811007388 */ /* 0x000fe20000000800 */
[----:B------:R-:W-:Y:S01]  /*89a0*/  F2FP.F16.F32.PACK_AB R110, R111, R110 ;  /* 0x0000006e6f6e723e */ /* 0x000fe200000000ff */
[----:B------:R-:W-:Y:S01]  /*89b0*/  FMUL.FTZ R98, R13, R98 ;  /* 0x000000620d627220 */ /* 0x000fe20000410000 */
[----:B------:R-:W-:Y:S01]  /*89c0*/  F2FP.F16.F32.PACK_AB R104, R105, R104 ;  /* 0x000000686968723e */ /* 0x000fe200000000ff */
[----:B------:R5:W-:Y:S01]  /*89d0*/  STS [R17+0x2400], R122 ;  /* 0x0024007a11007388 */ /* 0x000be20000000800 */
[----:B------:R-:W-:Y:S01]  /*89e0*/  F2FP.F16.F32.PACK_AB R106, R107, R106 ;  /* 0x0000006a6b6a723e */ /* 0x000fe200000000ff */
[----:B------:R-:W3:Y:S01]  /*89f0*/  @!P0 LDC R11, c[0x0][0x2c4] ;  /* 0x0000b100ff0b8b82 */ /* 0x000ee20000000800 */
[C---:B------:R-:W-:Y:S01]  /*8a00*/  IADD3 R12, R9.reuse, R12, RZ ;  /* 0x0000000c090c7210 */ /* 0x040fe20007ffe0ff */
[----:B------:R-:W-:Y:S01]  /*8a10*/  STS [R21], R112 ;  /* 0x0000007015007388 */ /* 0x000fe20000000800 */
[----:B------:R-:W-:Y:S01]  /*8a20*/  IADD3 R9, R9, R19, RZ ;  /* 0x0000001309097210 */ /* 0x000fe20007ffe0ff */
[----:B------:R-:W-:Y:S01]  /*8a30*/  FMUL.FTZ R99, R13, R99 ;  /* 0x000000630d637220 */ /* 0x000fe20000410000 */
[----:B------:R-:W-:Y:S01]  /*8a40*/  F2FP.F16.F32.PACK_AB R72, R73, R72 ;  /* 0x000000484948723e */ /* 0x000fe200000000ff */
[----:B------:R-:W-:Y:S01]  /*8a50*/  STS [R21+0x400], R114 ;  /* 0x0004007215007388 */ /* 0x000fe20000000800 */
[----:B------:R-:W-:Y:S01]  /*8a60*/  F2FP.F16.F32.PACK_AB R74, R75, R74 ;  /* 0x0000004a4b4a723e */ /* 0x000fe200000000ff */
[----:B------:R-:W2:Y:S01]  /*8a70*/  @!P2 LDC R16, c[0x0][0x2c4] ;  /* 0x0000b100ff10ab82 */ /* 0x000ea20000000800 */
[----:B------:R-:W-:Y:S01]  /*8a80*/  F2FP.F16.F32.PACK_AB R80, R81, R80 ;  /* 0x000000505150723e */ /* 0x000fe200000000ff */
[----:B------:R-:W-:Y:S01]  /*8a90*/  STS [R23], R68 ;  /* 0x0000004417007388 */ /* 0x000fe20000000800 */
[----:B------:R-:W-:Y:S01]  /*8aa0*/  F2FP.F16.F32.PACK_AB R82, R83, R82 ;  /* 0x000000525352723e */ /* 0x000fe200000000ff */
[----:B------:R-:W-:Y:S01]  /*8ab0*/  FMUL.FTZ R94, R13, R94 ;  /* 0x0000005e0d5e7220 */ /* 0x000fe20000410000 */
[----:B------:R-:W-:Y:S01]  /*8ac0*/  F2FP.F16.F32.PACK_AB R76, R77, R76 ;  /* 0x0000004c4d4c723e */ /* 0x000fe200000000ff */
[----:B-1----:R-:W2:Y:S01]  /*8ad0*/  S2R R15, SR_CTAID.Y ;  /* 0x00000000000f7919 */ /* 0x002ea20000002600 */
[----:B------:R-:W-:Y:S01]  /*8ae0*/  F2FP.F16.F32.PACK_AB R78, R79, R78 ;  /* 0x0000004e4f4e723e */ /* 0x000fe200000000ff */
[----:B------:R-:W1:Y:S01]  /*8af0*/  @P0 LDC R25, c[0x0][0x2c0] ;  /* 0x0000b000ff190b82 */ /* 0x000e620000000800 */
[----:B------:R-:W4:Y:S01]  /*8b00*/  @P5 MUFU.LG2 R7, R7 ;  /* 0x0000000700075308 */ /* 0x000f220000000c00 */
[----:B------:R-:W-:Y:S01]  /*8b10*/  STS [R23+0x400], R70 ;  /* 0x0004004617007388 */ /* 0x000fe20000000800 */
[----:B------:R-:W-:Y:S01]  /*8b20*/  FMUL.FTZ R13, R13, R95 ;  /* 0x0000005f0d0d7220 */ /* 0x000fe20000410000 */
[----:B------:R-:W-:-:S02]  /*8b30*/  F2FP.F16.F32.PACK_AB R100, R101, R100 ;  /* 0x000000646564723e */ /* 0x000fc400000000ff */
[----:B------:R-:W-:Y:S01]  /*8b40*/  STS [R21+0x2000], R108 ;  /* 0x0020006c15007388 */ /* 0x000fe20000000800 */
[----:B------:R-:W-:Y:S01]  /*8b50*/  F2FP.F16.F32.PACK_AB R102, R103, R102 ;  /* 0x000000666766723e */ /* 0x000fe200000000ff */
[----:B-----5:R-:W5:Y:S01]  /*8b60*/  @!P0 LDC R17, c[0x0][0x270] ;  /* 0x00009c00ff118b82 */ /* 0x020f620000000800 */
[----:B------:R-:W-:Y:S01]  /*8b70*/  F2FP.F16.F32.PACK_AB R96, R97, R96 ;  /* 0x000000606160723e */ /* 0x000fe200000000ff */
[----:B------:R4:W-:Y:S01]  /*8b80*/  STS [R21+0x2400], R110 ;  /* 0x0024006e15007388 */ /* 0x0009e20000000800 */
[----:B------:R-:W-:Y:S01]  /*8b90*/  F2FP.F16.F32.PACK_AB R98, R99, R98 ;  /* 0x000000626362723e */ /* 0x000fe200000000ff */
[----:B------:R-:W1:Y:S01]  /*8ba0*/  @P4 MUFU.LG2 R6, R6 ;  /* 0x0000000600064308 */ /* 0x000e620000000c00 */
[----:B------:R-:W-:Y:S01]  /*8bb0*/  F2FP.F16.F32.PACK_AB R92, R93, R92 ;  /* 0x0000005c5d5c723e */ /* 0x000fe200000000ff */
[----:B------:R-:W-:Y:S01]  /*8bc0*/  STS [R23+0x2000], R104 ;  /* 0x0020006817007388 */ /* 0x000fe20000000800 */
[----:B------:R-:W-:Y:S02]  /*8bd0*/  F2FP.F16.F32.PACK_AB R13, R13, R94 ;  /* 0x0000005e0d0d723e */ /* 0x000fe400000000ff */
[----:B---3--:R-:W-:Y:S01]  /*8be0*/  @!P0 SEL R10, R11, R14, !P1 ;  /* 0x0000000e0b0a8207 */ /* 0x008fe20004800000 */
[----:B------:R3:W-:Y:S01]  /*8bf0*/  STS [R23+0x2400], R106 ;  /* 0x0024006a17007388 */ /* 0x0007e20000000800 */
[----:B------:R-:W-:Y:S01]  /*8c00*/  F2FP.F16.F32.PACK_AB R84, R85, R84 ;  /* 0x000000545554723e */ /* 0x000fe200000000ff */
[----:B------:R-:W1:Y:S01]  /*8c10*/  @P3 MUFU.LG2 R5, R5 ;  /* 0x0000000500053308 */ /* 0x000e620000000c00 */
[----:B------:R-:W-:Y:S01]  /*8c20*/  F2FP.F16.F32.PACK_AB R86, R87, R86 ;  /* 0x000000565756723e */ /* 0x000fe200000000ff */
[----:B------:R-:W-:Y:S01]  /*8c30*/  STS [R19], R72 ;  /* 0x0000004813007388 */ /* 0x000fe20000000800 */
[----:B------:R-:W-:-:S02]  /*8c40*/  @P0 MOV R14, 0x1 ;  /* 0x00000001000e0802 */ /* 0x000fc40000000f00 */
[----:B------:R-:W-:Y:S01]  /*8c50*/  @!P0 MOV R25, 0x1 ;  /* 0x0000000100198802 */ /* 0x000fe20000000f00 */
[----:B------:R-:W-:Y:S01]  /*8c60*/  STS [R19+0x400], R74 ;  /* 0x0004004a13007388 */ /* 0x000fe20000000800 */
[----:B------:R-:W-:-:S03]  /*8c70*/  F2FP.F16.F32.PACK_AB R88, R89, R88 ;  /* 0x000000585958723e */ /* 0x000fc600000000ff */
[----:B------:R-:W-:Y:S01]  /*8c80*/  STS [R9], R80 ;  /* 0x0000005009007388 */ /* 0x000fe20000000800 */
[C---:B--2---:R-:W-:Y:S02]  /*8c90*/  @!P2 IMAD R20, R15.reuse, R16, RZ ;  /* 0x000000100f14a224 */ /* 0x044fe400078e02ff */
[----:B-----5:R-:W-:Y:S01]  /*8ca0*/  @!P0 IMAD R14, R10, R17, RZ ;  /* 0x000000110a0e8224 */ /* 0x020fe200078e02ff */
[----:B------:R-:W-:Y:S01]  /*8cb0*/  STS [R9+0x400], R82 ;  /* 0x0004005209007388 */ /* 0x000fe20000000800 */
[C---:B----4-:R-:W-:Y:S01]  /*8cc0*/  IADD3 R21, R0.reuse, R19, RZ ;  /* 0x0000001300157210 */ /* 0x050fe20007ffe0ff */
[----:B------:R-:W2:Y:S01]  /*8cd0*/  @P3 LDC R16, c[0x0][0x2e8] ;  /* 0x0000ba00ff103b82 */ /* 0x000ea20000000800 */
[----:B------:R-:W-:Y:S01]  /*8ce0*/  IMAD R14, R15, R14, RZ ;  /* 0x0000000e0f0e7224 */ /* 0x000fe200078e02ff */
[----:B------:R-:W-:Y:S01]  /*8cf0*/  STS [R19+0x2000], R76 ;  /* 0x0020004c13007388 */ /* 0x000fe20000000800 */
[----:B------:R-:W-:Y:S01]  /*8d00*/  MOV R17, 0x7f800000 ;  /* 0x7f80000000117802 */ /* 0x000fe20000000f00 */
[--C-:B------:R-:W-:Y:S01]  /*8d10*/  @!P2 IMAD.MOV.U32 R28, RZ, RZ, R20.reuse ;  /* 0x000000ffff1ca224 */ /* 0x100fe200078e0014 */
[----:B------:R-:W-:Y:S01]  /*8d20*/  @!P2 SHF.R.S32.HI R29, RZ, 0x1f, R20 ;  /* 0x0000001fff1da819 */ /* 0x000fe20000011414 */
[----:B------:R4:W-:Y:S01]  /*8d30*/  STS [R19+0x2400], R78 ;  /* 0x0024004e13007388 */ /* 0x0009e20000000800 */
[----:B---3--:R-:W-:Y:S01]  /*8d40*/  IMAD.IADD R23, R0, 0x1, R9 ;  /* 0x0000000100177824 */ /* 0x008fe200078e0209 */
[----:B------:R-:W-:Y:S01]  /*8d50*/  SEL R14, R14, RZ, P2 ;  /* 0x000000ff0e0e7207 */ /* 0x000fe20001000000 */
[----:B------:R-:W1:Y:S01]  /*8d60*/  S2R R0, SR_CTAID.X ;  /* 0x0000000000007919 */ /* 0x000e620000002500 */
[----:B------:R-:W-:-:S02]  /*8d70*/  LOP3.LUT P2, RZ, R204, 0x3, RZ, 0xc0, !PT ;  /* 0x00000003ccff7812 */ /* 0x000fc4000784c0ff */
[----:B------:R-:W-:Y:S01]  /*8d80*/  SHF.L.U32 R20, R3, 0x3, RZ ;  /* 0x0000000303147819 */ /* 0x000fe200000006ff */
[----:B------:R-:W-:Y:S01]  /*8d90*/  STS [R9+0x2000], R100 ;  /* 0x0020006409007388 */ /* 0x000fe20000000800 */
[----:B------:R-:W-:-:S03]  /*8da0*/  SHF.R.S32.HI R3, RZ, 0x1f, R15 ;  /* 0x0000001fff037819 */ /* 0x000fc6000001140f */
[----:B------:R3:W-:Y:S04]  /*8db0*/  STS [R9+0x2400], R102 ;  /* 0x0024006609007388 */ /* 0x0007e80000000800 */
[----:B------:R-:W-:Y:S04]  /*8dc0*/  STS [R21], R96 ;  /* 0x0000006015007388 */ /* 0x000fe80000000800 */
[----:B------:R-:W-:Y:S04]  /*8dd0*/  STS [R21+0x400], R98 ;  /* 0x0004006215007388 */ /* 0x000fe80000000800 */
[----:B------:R-:W-:Y:S01]  /*8de0*/  STS [R23], R92 ;  /* 0x0000005c17007388 */ /* 0x000fe20000000800 */
[----:B----4-:R-:W4:Y:S03]  /*8df0*/  S2R R19, SR_CTAID.Z ;  /* 0x0000000000137919 */ /* 0x010f260000002700 */
[----:B------:R5:W-:Y:S04]  /*8e00*/  STS [R12], R13 ;  /* 0x0000000d0c007388 */ /* 0x000be80000000800 */
[----:B------:R-:W-:Y:S01]  /*8e10*/  STS [R21+0x2000], R84 ;  /* 0x0020005415007388 */ /* 0x000fe20000000800 */
[----:B---3--:R-:W-:-:S03]  /*8e20*/  MOV R9, 0x7f800000 ;  /* 0x7f80000000097802 */ /* 0x008fc60000000f00 */
[----:B------:R3:W-:Y:S04]  /*8e30*/  STS [R21+0x2400], R86 ;  /* 0x0024005615007388 */ /* 0x0007e80000000800 */
[----:B------:R1:W-:Y:S04]  /*8e40*/  STS [R23+0x2000], R88 ;  /* 0x0020005817007388 */ /* 0x0003e80000000800 */
[----:B------:R2:W-:Y:S01]  /*8e50*/  STS [R12+0x2000], R90 ;  /* 0x0020005a0c007388 */ /* 0x0005e20000000800 */
[----:B-----5:R-:W5:Y:S01]  /*8e60*/  @P4 LDC R13, c[0x0][0x2e8] ;  /* 0x0000ba00ff0d4b82 */ /* 0x020f620000000800 */
[----:B---3--:R-:W-:Y:S01]  /*8e70*/  @P6 FMUL.FTZ R21, R8, 0.69314718246459960938 ;  /* 0x3f31721808156820 */ /* 0x008fe20000410000 */
[----:B------:R-:W-:Y:S01]  /*8e80*/  @P5 FMUL.FTZ R8, R7, 0.69314718246459960938 ;  /* 0x3f31721807085820 */ /* 0x000fe20000410000 */
[----:B----4-:R-:W-:Y:S01]  /*8e90*/  IMAD R7, R19, R10, R14 ;  /* 0x0000000a13077224 */ /* 0x010fe200078e020e */
[----:B------:R-:W-:Y:S01]  /*8ea0*/  MOV R14, 0x7f800000 ;  /* 0x7f800000000e7802 */ /* 0x000fe20000000f00 */
[----:B------:R-:W-:Y:S01]  /*8eb0*/  @P6 FFMA.FTZ R9, R136, R27, R21 ;  /* 0x0000001b88096223 */ /* 0x000fe20000010015 */
[----:B------:R-:W-:Y:S01]  /*8ec0*/  @P5 FFMA.FTZ R17, R135, R18, R8 ;  /* 0x0000001287115223 */ /* 0x000fe20000010008 */
[----:B-1----:R-:W-:-:S02]  /*8ed0*/  IMAD R18, R0, R25, RZ ;  /* 0x0000001900127224 */ /* 0x002fc400078e02ff */
[----:B------:R-:W-:Y:S01]  /*8ee0*/  @P4 FMUL.FTZ R21, R6, 0.69314718246459960938 ;  /* 0x3f31721806154820 */ /* 0x000fe20000410000 */
[----:B------:R-:W-:Y:S01]  /*8ef0*/  @P3 FMUL.FTZ R6, R5, 0.69314718246459960938 ;  /* 0x3f31721805063820 */ /* 0x000fe20000410000 */
[----:B------:R-:W-:Y:S02]  /*8f00*/  MOV R8, 0x7f800000 ;  /* 0x7f80000000087802 */ /* 0x000fe40000000f00 */
[----:B------:R-:W-:Y:S01]  /*8f10*/  SHF.L.U32 R18, R18, 0x7, RZ ;  /* 0x0000000712127819 */ /* 0x000fe200000006ff */
[----:B--2---:R-:W-:-:S03]  /*8f20*/  @P3 FFMA.FTZ R14, R133, R16, R6 ;  /* 0x00000010850e3223 */ /* 0x004fc60000010006 */
[----:B------:R-:W-:Y:S01]  /*8f30*/  SHF.R.S32.HI R5, RZ, 0x1f, R18 ;  /* 0x0000001fff057819 */ /* 0x000fe20000011412 */
[----:B-----5:R-:W-:Y:S01]  /*8f40*/  @P4 FFMA.FTZ R8, R134, R13, R21 ;  /* 0x0000000d86084223 */ /* 0x020fe20000010015 */
[----:B------:R-:W-:Y:S01]  /*8f50*/  BAR.SYNC.DEFER_BLOCKING 0x0 ;  /* 0x0000000000007b1d */ /* 0x000fe20000010000 */
[--C-:B------:R-:W-:Y:S02]  /*8f60*/  IADD3 R18, P1, P0, R18, R28, R7.reuse ;  /* 0x0000001c12127210 */ /* 0x100fe4000783e007 */
[----:B------:R-:W-:Y:S02]  /*8f70*/  SHF.R.S32.HI R28, RZ, 0x1f, R7 ;  /* 0x0000001fff1c7819 */ /* 0x000fe40000011407 */
[----:B------:R-:W-:Y:S02]  /*8f80*/  SHF.R.S32.HI R21, RZ, 0x1f, R20 ;  /* 0x0000001fff157819 */ /* 0x000fe40000011414 */
[----:B------:R-:W-:Y:S01]  /*8f90*/  IADD3.X R28, R5, R29, R28, P1, P0 ;  /* 0x0000001d051c7210 */ /* 0x000fe20000fe041c */
[----:B------:R-:W-:Y:S06]  /*8fa0*/  @P2 BRA `(.L_x_1464) ;  /* 0x0000000000b02947 */ /* 0x000fec0003800000 */
[----:B------:R-:W-:Y:S01]  /*8fb0*/  SHF.R.S32.HI R7, RZ, 0x1f, R4 ;  /* 0x0000001fff077819 */ /* 0x000fe20000011404 */
[----:B------:R-:W-:Y:S01]  /*8fc0*/  IMAD R11, R0, -0x80, R11 ;  /* 0xffffff80000b7824 */ /* 0x000fe200078e020b */
        /* <DEDUP_REMOVED lines=17> */
[-C--:B------:R-:W-:Y:S01]  /*90e0*/  @!P4 IMAD R23, R16, R25.reuse, RZ ;  /* 0x000000191017c224 */ /* 0x080fe200078e02ff */
[-C--:B------:R-:W-:Y:S01]  /*90f0*/  @!P6 IADD3 R16, P0, R31, R18.reuse, RZ ;  /* 0x000000121f10e210 */ /* 0x080fe20007f1e0ff */
[----:B------:R-:W2:Y:S01]  /*9100*/  @!P5 LDC.64 R10, c[0x0][0x2b0] ;  /* 0x0000ac00ff0adb82 */ /* 0x000ea20000000a00 */
[-C--:B------:R-:W-:Y:S01]  /*9110*/  @!P5 IADD3 R24, P2, R27, R18.reuse, RZ ;  /* 0x000000121b18d210 */ /* 0x080fe20007f5e0ff */
[----:B------:R-:W-:Y:S01]  /*9120*/  @!P3 IMAD R29, R22, R25, RZ ;  /* 0x00000019161db224 */ /* 0x000fe200078e02ff */
[----:B------:R-:W-:Y:S02]  /*9130*/  @!P4 IADD3 R25, P1, R23, R18, RZ ;  /* 0x000000121719c210 */ /* 0x000fe40007f3e0ff */
[-C--:B------:R-:W-:Y:S02]  /*9140*/  @!P5 LEA.HI.X.SX32 R27, R27, R28.reuse, 0x1, P2 ;  /* 0x0000001c1b1bd211 */ /* 0x080fe400010f0eff */
[----:B------:R-:W-:Y:S01]  /*9150*/  @!P6 LEA.HI.X.SX32 R22, R31, R28, 0x1, P0 ;  /* 0x0000001c1f16e211 */ /* 0x000fe200000f0eff */
[----:B------:R-:W3:Y:S01]  /*9160*/  @!P4 LDC.64 R6, c[0x0][0x2b0] ;  /* 0x0000ac00ff06cb82 */ /* 0x000ee20000000a00 */
[----:B------:R-:W-:-:S07]  /*9170*/  @!P3 IADD3 R18, P0, R29, R18, RZ ;  /* 0x000000121d12b210 */ /* 0x000fce0007f1e0ff */
[----:B------:R-:W4:Y:S01]  /*9180*/  @!P3 LDC.64 R4, c[0x0][0x2b0] ;  /* 0x0000ac00ff04bb82 */ /* 0x000f220000000a00 */
[C---:B-1----:R-:W-:Y:S02]  /*9190*/  @!P6 LEA R30, P2, R16.reuse, R12, 0x2 ;  /* 0x0000000c101ee211 */ /* 0x042fe400078410ff */
        /* <DEDUP_REMOVED lines=13> */
.L_x_1464:
[----:B------:R-:W-:Y:S05]  /*9270*/  BSYNC B0 ;  /* 0x0000000000007941 */ /* 0x000fea0003800000 */
.L_x_1463:
[----:B------:R-:W-:Y:S01]  /*9280*/  ULDC.64 UR4, c[0x0][0x290] ;  /* 0x0000a40000047ab9 */ /* 0x000fe20000000a00 */
[----:B------:R-:W-:Y:S01]  /*9290*/  ULDC.64 UR6, c[0x0][0x298] ;  /* 0x0000a60000067ab9 */ /* 0x000fe20000000a00 */
[----:B-1----:R-:W-:Y:S01]  /*92a0*/  IMAD R4, R3, UR4, RZ ;  /* 0x0000000403047c24 */ /* 0x002fe2000f8e02ff */
[----:B------:R-:W-:Y:S01]  /*92b0*/  SHF.R.S32.HI R3, RZ, 0x1f, R19 ;  /* 0x0000001fff037819 */ /* 0x000fe20000011413 */
[C---:B------:R-:W-:Y:S01]  /*92c0*/  IMAD.WIDE.U32 R20, R15.reuse, UR4, R20 ;  /* 0x000000040f147c25 */ /* 0x040fe2000f8e0014 */
[----:B------:R-:W1:Y:S03]  /*92d0*/  LDS.128 R28, [R187] ;  /* 0x00000000bb1c7984 */ /* 0x000e660000000c00 */
[----:B------:R-:W-:Y:S01]  /*92e0*/  IMAD R15, R15, UR5, R4 ;  /* 0x000000050f0f7c24 */ /* 0x000fe2000f8e0204 */
[----:B------:R-:W-:Y:S01]  /*92f0*/  SHF.R.S32.HI R4, RZ, 0x3, R2 ;  /* 0x00000003ff047819 */ /* 0x000fe20000011402 */
[----:B------:R-:W-:Y:S01]  /*9300*/  ULDC.64 UR4, c[0x0][0x2a0] ;  /* 0x0000a80000047ab9 */ /* 0x000fe20000000a00 */
[----:B------:R-:W2:Y:S01]  /*9310*/  LDS.128 R24, [R187+0x800] ;  /* 0x00080000bb187984 */ /* 0x000ea20000000c00 */
[----:B------:R-:W-:Y:S01]  /*9320*/  IMAD R2, R3, UR4, RZ ;  /* 0x0000000403027c24 */ /* 0x000fe2000f8e02ff */
[----:B------:R-:W-:Y:S01]  /*9330*/  SHF.R.S32.HI R5, RZ, 0x1f, R4 ;  /* 0x0000001fff057819 */ /* 0x000fe20000011404 */
[----:B------:R-:W-:Y:S01]  /*9340*/  IMAD.IADD R21, R21, 0x1, R15 ;  /* 0x0000000115157824 */ /* 0x000fe200078e020f */
[----:B------:R-:W-:Y:S01]  /*9350*/  LDS.128 R8, [R187+0x2800] ;  /* 0x00280000bb087984 */ /* 0x000fe20000000c00 */
[----:B------:R-:W-:-:S02]  /*9360*/  IMAD R2, R19, UR5, R2 ;  /* 0x0000000513027c24 */ /* 0x000fc4000f8e0202 */
[----:B------:R-:W-:Y:S01]  /*9370*/  IMAD.WIDE.U32 R6, R19, UR4, R20 ;  /* 0x0000000413067c25 */ /* 0x000fe2000f8e0014 */
[----:B------:R-:W-:Y:S01]  /*9380*/  ULDC.64 UR4, c[0x0][0x280] ;  /* 0x0000a00000047ab9 */ /* 0x000fe20000000a00 */
[----:B------:R-:W3:Y:S02]  /*9390*/  LDS.128 R20, [R187+0x1000] ;  /* 0x00100000bb147984 */ /* 0x000ee40000000c00 */
[----:B------:R-:W-:Y:S02]  /*93a0*/  IMAD.WIDE R4, R0, 0x80, R4 ;  /* 0x0000008000047825 */ /* 0x000fe400078e0204 */
[----:B------:R-:W4:Y:S02]  /*93b0*/  LDS.128 R16, [R187+0x1800] ;  /* 0x00180000bb107984 */ /* 0x000f240000000c00 */
[----:B------:R-:W-:Y:S02]  /*93c0*/  IMAD.IADD R3, R7, 0x1, R2 ;  /* 0x0000000107037824 */ /* 0x000fe400078e0202 */
[----:B------:R-:W-:Y:S01]  /*93d0*/  IMAD R0, R5, UR6, RZ ;  /* 0x0000000605007c24 */ /* 0x000fe2000f8e02ff */
[----:B------:R-:W5:Y:S01]  /*93e0*/  LDS.128 R12, [R187+0x2000] ;  /* 0x00200000bb0c7984 */ /* 0x000f620000000c00 */
[----:B------:R-:W-:-:S02]  /*93f0*/  IMAD.MOV.U32 R2, RZ, RZ, R6 ;  /* 0x000000ffff027224 */ /* 0x000fc400078e0006 */
[C---:B------:R-:W-:Y:S01]  /*9400*/  IMAD R0, R4.reuse, UR7, R0 ;  /* 0x0000000704007c24 */ /* 0x040fe2000f8e0200 */
[----:B------:R-:W-:Y:S01]  /*9410*/  LDS.128 R32, [R187+0x3800] ;  /* 0x00380000bb207984 */ /* 0x000fe20000000c00 */
[----:B------:R-:W-:-:S04]  /*9420*/  IMAD.WIDE.U32 R4, R4, UR6, R2 ;  /* 0x0000000604047c25 */ /* 0x000fc8000f8e0002 */
[----:B------:R-:W-:Y:S01]  /*9430*/  IMAD.IADD R0, R5, 0x1, R0 ;  /* 0x0000000105007824 */ /* 0x000fe200078e0200 */
[C---:B------:R-:W-:Y:S01]  /*9440*/  LEA R2, P0, R4.reuse, UR4, 0x1 ;  /* 0x0000000404027c11 */ /* 0x040fe2000f8008ff */
[----:B------:R-:W-:Y:S02]  /*9450*/  USHF.L.U32 UR4, UR6, 0x5, URZ ;  /* 0x0000000506047899 */ /* 0x000fe4000800063f */
[----:B------:R-:W-:Y:S01]  /*9460*/  USHF.L.U64.HI UR6, UR6, 0x5, UR7 ;  /* 0x0000000506067899 */ /* 0x000fe20008010207 */
[----:B------:R-:W-:Y:S02]  /*9470*/  LEA.HI.X R3, R4, UR5, R0, 0x1, P0 ;  /* 0x0000000504037c11 */ /* 0x000fe400080f0c00 */
[----:B------:R-:W5:Y:S01]  /*9480*/  LDS.128 R4, [R187+0x3000] ;  /* 0x00300000bb047984 */ /* 0x000f620000000c00 */
[----:B------:R-:W-:-:S03]  /*9490*/  IADD3 R44, P0, R2, UR4, RZ ;  /* 0x00000004022c7c10 */ /* 0x000fc6000ff1e0ff */
[----:B-1----:R-:W-:Y:S01]  /*94a0*/  STG.E.128 desc[UR16][R2.64], R28 ;  /* 0x0000001c02007986 */ /* 0x002fe2000c101d10 */
[----:B------:R-:W-:Y:S02]  /*94b0*/  IADD3.X R45, R3, UR6, RZ, P0, !PT ;  /* 0x00000006032d7c10 */ /* 0x000fe400087fe4ff */
[----:B------:R-:W-:-:S03]  /*94c0*/  IADD3 R42, P0, R44, UR4, RZ ;  /* 0x000000042c2a7c10 */ /* 0x000fc6000ff1e0ff */
[----:B--2---:R-:W-:Y:S01]  /*94d0*/  STG.E.128 desc[UR16][R44.64], R24 ;  /* 0x000000182c007986 */ /* 0x004fe2000c101d10 */
[----:B------:R-:W-:Y:S02]  /*94e0*/  IADD3.X R43, R45, UR6, RZ, P0, !PT ;  /* 0x000000062d2b7c10 */ /* 0x000fe400087fe4ff */
[----:B------:R-:W-:-:S03]  /*94f0*/  IADD3 R40, P0, R42, UR4, RZ ;  /* 0x000000042a287c10 */ /* 0x000fc6000ff1e0ff */
[----:B---3--:R-:W-:Y:S01]  /*9500*/  STG.E.128 desc[UR16][R42.64], R20 ;  /* 0x000000142a007986 */ /* 0x008fe2000c101d10 */
[----:B------:R-:W-:Y:S02]  /*9510*/  IADD3.X R41, R43, UR6, RZ, P0, !PT ;  /* 0x000000062b297c10 */ /* 0x000fe400087fe4ff */
[----:B------:R-:W-:-:S03]  /*9520*/  IADD3 R38, P0, R40, UR4, RZ ;  /* 0x0000000428267c10 */ /* 0x000fc6000ff1e0ff */
[----:B----4-:R-:W-:Y:S01]  /*9530*/  STG.E.128 desc[UR16][R40.64], R16 ;  /* 0x0000001028007986 */ /* 0x010fe2000c101d10 */
[----:B------:R-:W-:Y:S02]  /*9540*/  IADD3.X R39, R41, UR6, RZ, P0, !PT ;  /* 0x0000000629277c10 */ /* 0x000fe400087fe4ff */
[----:B------:R-:W-:-:S03]  /*9550*/  IADD3 R36, P0, R38, UR4, RZ ;  /* 0x0000000426247c10 */ /* 0x000fc6000ff1e0ff */
[----:B-----5:R-:W-:Y:S01]  /*9560*/  STG.E.128 desc[UR16][R38.64], R12 ;  /* 0x0000000c26007986 */ /* 0x020fe2000c101d10 */
[----:B------:R-:W-:Y:S02]  /*9570*/  IADD3.X R37, R39, UR6, RZ, P0, !PT ;  /* 0x0000000627257c10 */ /* 0x000fe400087fe4ff */
[----:B------:R-:W-:-:S03]  /*9580*/  IADD3 R46, P0, R36, UR4, RZ ;  /* 0x00000004242e7c10 */ /* 0x000fc6000ff1e0ff */
[----:B------:R-:W-:Y:S01]  /*9590*/  STG.E.128 desc[UR16][R36.64], R8 ;  /* 0x0000000824007986 */ /* 0x000fe2000c101d10 */
[----:B------:R-:W-:Y:S02]  /*95a0*/  IADD3.X R47, R37, UR6, RZ, P0, !PT ;  /* 0x00000006252f7c10 */ /* 0x000fe400087fe4ff */
[----:B------:R-:W-:-:S03]  /*95b0*/  IADD3 R48, P0, R46, UR4, RZ ;  /* 0x000000042e307c10 */ /* 0x000fc6000ff1e0ff */
[----:B------:R-:W-:Y:S01]  /*95c0*/  STG.E.128 desc[UR16][R46.64], R4 ;  /* 0x000000042e007986 */ /* 0x000fe2000c101d10 */
[----:B------:R-:W-:-:S05]  /*95d0*/  IADD3.X R49, R47, UR6, RZ, P0, !PT ;  /* 0x000000062f317c10 */ /* 0x000fca00087fe4ff */
[----:B------:R-:W-:Y:S01]  /*95e0*/  STG.E.128 desc[UR16][R48.64], R32 ;  /* 0x0000002030007986 */ /* 0x000fe2000c101d10 */
[----:B------:R-:W-:Y:S05]  /*95f0*/  EXIT ;  /* 0x000000000000794d */ /* 0x000fea0003800000 */
.L_x_1465:
        /* <DEDUP_REMOVED lines=16> */
.L_x_2588:


//--------------------- .text._ZN5flash16flash_fwd_kernelI23Flash_fwd_kernel_traitsILi64ELi128ELi64ELi4ELb0ELb0EN7cutlass6half_tE19Flash_kernel_traitsILi64ELi128ELi64ELi4ES3_EELb0ELb0ELb0ELb0ELb1ELb1ELb1ELb0EEEvNS_16Flash_fwd_paramsE --------------------------
	.section	.text._ZN5flash16flash_fwd_kernelI23Flash_fwd_kernel_traitsILi64ELi128ELi64ELi4ELb0ELb0EN7cutlass6half_tE19Flash_kernel_traitsILi64ELi128ELi64ELi4ES3_EELb0ELb0ELb0ELb0ELb1ELb1ELb1ELb0EEEvNS_16Flash_fwd_paramsE,"ax",@progbits
	.align	128
        .global         _ZN5flash16flash_fwd_kernelI23Flash_fwd_kernel_traitsILi64ELi128ELi64ELi4ELb0ELb0EN7cutlass6half_tE19Flash_kernel_traitsILi64ELi128ELi64ELi4ES3_EELb0ELb0ELb0ELb0ELb1ELb1ELb1ELb0EEEvNS_16Flash_fwd_paramsE
        .type           _ZN5flash16flash_fwd_kernelI23Flash_fwd_kernel_traitsILi64ELi128ELi64ELi4ELb0ELb0EN7cutlass6half_tE19Flash_kernel_traitsILi64ELi128ELi64ELi4ES3_EELb0ELb0ELb0ELb0ELb1ELb1ELb1ELb0EEEvNS_16Flash_fwd_paramsE,@function
        .size           _ZN5flash16flash_fwd_kernelI23Flash_fwd_kernel_traitsILi64ELi128ELi64ELi4ELb0ELb0EN7cutlass6half_tE19Flash_kernel_traitsILi64ELi128ELi64ELi4ES3_EELb0ELb0ELb0ELb0ELb1ELb1ELb1ELb0EEEvNS_16Flash_fwd_paramsE,(.L_x_2589 - _ZN5flash16flash_fwd_kernelI23Flash_fwd_kernel_traitsILi64ELi128ELi64ELi4ELb0ELb0EN7cutlass6half_tE19Flash_kernel_traitsILi64ELi128ELi64ELi4ES3_EELb0ELb0ELb0ELb0ELb1ELb1ELb1ELb0EEEvNS_16Flash_fwd_paramsE)
        .other          _ZN5flash16flash_fwd_kernelI23Flash_fwd_kernel_traitsILi64ELi128ELi64ELi4ELb0ELb0EN7cutlass6half_tE19Flash_kernel_traitsILi64ELi128ELi64ELi4ES3_EELb0ELb0ELb0ELb0ELb1ELb1ELb1ELb0EEEvNS_16Flash_fwd_paramsE,@"STO_CUDA_ENTRY STV_DEFAULT"
_ZN5flash16flash_fwd_kernelI23Flash_fwd_kernel_traitsILi64ELi128ELi64ELi4ELb0ELb0EN7cutlass6half_tE19Flash_kernel_traitsILi64ELi128ELi64ELi4ES3_EELb0ELb0ELb0ELb0ELb1ELb1ELb1ELb0EEEvNS_16Flash_fwd_paramsE:
.text._ZN5flash16flash_fwd_kernelI23Flash_fwd_kernel_traitsILi64ELi128ELi64ELi4ELb0ELb0EN7cutlass6half_tE19Flash_kernel_traitsILi64ELi128ELi64ELi4ES3_EELb0ELb0ELb0ELb0ELb1ELb1ELb1ELb0EEEvNS_16Flash_fwd_paramsE:
[----:B------:R-:W-:Y:S08]  /*0000*/  LDC R1, c[0x0][0x28] ;  /* 0x00000a00ff017b82 */ /* 0x000ff00000000800 */
[----:B------:R-:W1:Y:S01]  /*0010*/  LDC.64 R2, c[0x0][0x308] ;  /* 0x0000c200ff027b82 */ /* 0x000e620000000a00 */
[----:B------:R-:W2:Y:S01]  /*0020*/  S2R R13, SR_CTAID.Y ;  /* 0x00000000000d7919 */ /* 0x000ea20000002600 */
[----:B------:R-:W-:Y:S01]  /*0030*/  ULDC.64 UR16, c[0x0][0x208] ;  /* 0x0000820000107ab9 */ /* 0x000fe20000000a00 */
[----:B------:R-:W-:Y:S01]  /*0040*/  IMAD.MOV.U32 R15, RZ, RZ, RZ ;  /* 0x000000ffff0f7224 */ /* 0x000fe200078e00ff */
[----:B------:R-:W-:-:S04]  /*0050*/  ULDC UR4, c[0x0][0x2c4] ;  /* 0x0000b10000047ab9 */ /* 0x000fc80000000800 */
[----:B------:R-:W3:Y:S01]  /*0060*/  LDC.64 R4, c[0x0][0x300] ;  /* 0x0000c000ff047b82 */ /* 0x000ee20000000a00 */
[----:B-1----:R-:W-:-:S04]  /*0070*/  ISETP.NE.U32.AND P3, PT, R2, RZ, PT ;  /* 0x000000ff0200720c */ /* 0x002fc80003f65070 */
[----:B------:R-:W-:Y:S02]  /*0080*/  ISETP.NE.AND.EX P3, PT, R3, RZ, PT, P3 ;  /* 0x000000ff0300720c */ /* 0x000fe40003f65330 */
[----:B---3--:R-:W-:-:S04]  /*0090*/  ISETP.NE.U32.AND P0, PT, R4, RZ, PT ;  /* 0x000000ff0400720c */ /* 0x008fc80003f05070 */
[----:B------:R-:W-:-:S07]  /*00a0*/  ISETP.NE.AND.EX P0, PT, R5, RZ, PT, P0 ;  /* 0x000000ff0500720c */ /* 0x000fce0003f05300 */
[----:B------:R-:W2:Y:S01]  /*00b0*/  @P3 LDC.64 R2, c[0x0][0x308] ;  /* 0x0000c200ff023b82 */ /* 0x000ea20000000a00 */
[----:B------:R-:W1:Y:S07]  /*00c0*/  S2R R29, SR_CTAID.X ;  /* 0x00000000001d7919 */ /* 0x000e6e0000002500 */
[----:B------:R-:W3:Y:S01]  /*00d0*/  @P0 LDC.64 R4, c[0x0][0x300] ;  /* 0x0000c000ff040b82 */ /* 0x000ee20000000a00 */
[----:B--2---:R-:W-:-:S05]  /*00e0*/  @P3 IMAD.WIDE R2, R13, 0x4, R2 ;  /* 0x000000040d023825 */ /* 0x004fca00078e0202 */
[----:B------:R2:W5:Y:S01]  /*00f0*/  @P3 LDG.E R18, desc[UR16][R2.64] ;  /* 0x0000001002123981 */ /* 0x000562000c1e1900 */
[----:B---3--:R-:W-:-:S04]  /*0100*/  @P0 IMAD.WIDE R4, R13, 0x4, R4 ;  /* 0x000000040d040825 */ /* 0x008fc800078e0204 */
[----:B-1----:R-:W-:Y:S01]  /*0110*/  IMAD.SHL.U32 R0, R29, 0x80, RZ ;  /* 0x000000801d007824 */ /* 0x002fe200078e00ff */
[----:B------:R2:W5:Y:S04]  /*0120*/  @P0 LDG.E R15, desc[UR16][R4.64] ;  /* 0x00000010040f0981 */ /* 0x000568000c1e1900 */
[----:B------:R-:W-:-:S13]  /*0130*/  ISETP.GE.AND P0, PT, R0, UR4, PT ;  /* 0x0000000400007c0c */ /* 0x000fda000bf06270 */
[----:B------:R-:W-:Y:S05]  /*0140*/  @P0 EXIT ;  /* 0x000000000000094d */ /* 0x000fea0003800000 */
[----:B------:R-:W1:Y:S01]  /*0150*/  S2R R8, SR_TID.X ;  /* 0x0000000000087919 */ /* 0x000e620000002100 */
[----:B------:R-:W3:Y:S01]  /*0160*/  LDC R11, c[0x0][0x278] ;  /* 0x00009e00ff0b7b82 */ /* 0x000ee20000000800 */
[----:B------:R-:W-:Y:S01]  /*0170*/  SHF.R.S32.HI R12, RZ, 0x1f, R13 ;  /* 0x0000001fff0c7819 */ /* 0x000fe2000001140d */
[----:B------:R-:W-:Y:S01]  /*0180*/  ULDC.64 UR4, c[0x0][0x228] ;  /* 0x00008a0000047ab9 */ /* 0x000fe20000000a00 */
[----:B------:R-:W2:Y:S01]  /*0190*/  S2R R16, SR_CTAID.Z ;  /* 0x0000000000107919 */ /* 0x000ea20000002700 */
[----:B------:R-:W-:Y:S01]  /*01a0*/  ULDC.64 UR8, c[0x0][0x240] ;  /* 0x0000900000087ab9 */ /* 0x000fe20000000a00 */
[----:B------:R-:W-:Y:S01]  /*01b0*/  ULDC.64 UR6, c[0x0][0x210] ;  /* 0x0000840000067ab9 */ /* 0x000fe20000000a00 */
[----:B------:R-:W-:Y:S01]  /*01c0*/  IMAD R26, R12, UR4, RZ ;  /* 0x000000040c1a7c24 */ /* 0x000fe2000f8e02ff */
[----:B------:R-:W-:Y:S01]  /*01d0*/  USHF.L.U32 UR13, UR8, 0x5, URZ ;  /* 0x00000005080d7899 */ /* 0x000fe2000800063f */
[----:B-----5:R-:W-:Y:S01]  /*01e0*/  @P3 IADD3 R83, R18, -R15, RZ ;  /* 0x8000000f12533210 */ /* 0x020fe20007ffe0ff */
[----:B------:R-:W-:Y:S01]  /*01f0*/  ULDC.64 UR10, c[0x0][0x250] ;  /* 0x00009400000a7ab9 */ /* 0x000fe20000000a00 */
[----:B------:R-:W-:Y:S01]  /*0200*/  IMAD R26, R13, UR5, R26 ;  /* 0x000000050d1a7c24 */ /* 0x000fe2000f8e021a */
[----:B------:R-:W-:-:S02]  /*0210*/  USHF.L.U32 UR20, UR10, 0x5, URZ ;  /* 0x000000050a147899 */ /* 0x000fc4000800063f */
[----:B------:R-:W-:Y:S01]  /*0220*/  USHF.L.U64.HI UR19, UR10, 0x5, UR11 ;  /* 0x000000050a137899 */ /* 0x000fe2000801020b */
[----:B---3--:R-:W-:-:S04]  /*0230*/  IABS R14, R11 ;  /* 0x0000000b000e7213 */ /* 0x008fc80000000000 */
[----:B------:R-:W3:Y:S01]  /*0240*/  I2F.RP R24, R14 ;  /* 0x0000000e00187306 */ /* 0x000ee20000209400 */
[----:B-1----:R-:W-:-:S04]  /*0250*/  SHF.R.S32.HI R9, RZ, 0x1f, R8 ;  /* 0x0000001fff097819 */ /* 0x002fc80000011408 */
[----:B------:R-:W-:Y:S02]  /*0260*/  LEA.HI R10, R9, R8, RZ, 0x3 ;  /* 0x00000008090a7211 */ /* 0x000fe400078f18ff */
[----:B--2---:R-:W-:Y:S02]  /*0270*/  SHF.R.S32.HI R5, RZ, 0x1f, R16 ;  /* 0x0000001fff057819 */ /* 0x004fe40000011410 */
[----:B------:R-:W-:Y:S02]  /*0280*/  LOP3.LUT R3, R10, 0xfffffff8, RZ, 0xc0, !PT ;  /* 0xfffffff80a037812 */ /* 0x000fe400078ec0ff */
[----:B------:R-:W-:Y:S01]  /*0290*/  SHF.R.S32.HI R22, RZ, 0x3, R10 ;  /* 0x00000003ff167819 */ /* 0x000fe2000001140a */
[----:B---3--:R-:W1:Y:S02]  /*02a0*/  MUFU.RCP R24, R24 ;  /* 0x0000001800187308 */ /* 0x008e640000001000 */
[----:B------:R-:W-:Y:S01]  /*02b0*/  IMAD.IADD R6, R8, 0x1, -R3 ;  /* 0x0000000108067824 */ /* 0x000fe200078e0a03 */
[----:B------:R-:W-:-:S02]  /*02c0*/  SHF.R.S32.HI R23, RZ, 0x1f, R22 ;  /* 0x0000001fff177819 */ /* 0x000fc40000011416 */
[----:B------:R-:W-:Y:S01]  /*02d0*/  LEA.HI R7, R9, R8, RZ, 0x4 ;  /* 0x0000000809077211 */ /* 0x000fe200078f20ff */
[----:B------:R-:W-:Y:S02]  /*02e0*/  IMAD.SHL.U32 R20, R6, 0x8, RZ ;  /* 0x0000000806147824 */ /* 0x000fe400078e00ff */
[----:B------:R-:W-:-:S03]  /*02f0*/  IMAD.WIDE R28, R29, 0x80, R22 ;  /* 0x000000801d1c7825 */ /* 0x000fc600078e0216 */
[----:B------:R-:W-:-:S03]  /*0300*/  SHF.R.S32.HI R21, RZ, 0x1f, R20 ;  /* 0x0000001fff157819 */ /* 0x000fc60000011414 */
[----:B------:R-:W-:Y:S01]  /*0310*/  IMAD.WIDE.U32 R2, R13, UR4, R20 ;  /* 0x000000040d027c25 */ /* 0x000fe2000f8e0014 */
[----:B------:R-:W-:-:S03]  /*0320*/  ULDC.64 UR4, c[0x0][0x258] ;  /* 0x0000960000047ab9 */ /* 0x000fc60000000a00 */
[----:B------:R-:W-:Y:S02]  /*0330*/  IMAD R5, R5, UR4, RZ ;  /* 0x0000000405057c24 */ /* 0x000fe4000f8e02ff */
[----:B------:R-:W-:Y:S01]  /*0340*/  IMAD.IADD R27, R3, 0x1, R26 ;  /* 0x00000001031b7824 */ /* 0x000fe200078e021a */
[----:B------:R-:W-:Y:S01]  /*0350*/  MOV R26, R2 ;  /* 0x00000002001a7202 */ /* 0x000fe20000000f00 */
[----:B------:R-:W-:Y:S01]  /*0360*/  IMAD R0, R16, UR5, R5 ;  /* 0x0000000510007c24 */ /* 0x000fe2000f8e0205 */
[----:B------:R-:W2:Y:S01]  /*0370*/  S2UR UR5, SR_CgaCtaId ;  /* 0x00000000000579c3 */ /* 0x000ea20000008800 */
[----:B------:R-:W-:Y:S01]  /*0380*/  IMAD.SHL.U32 R3, R22, 0x40, RZ ;  /* 0x0000004016037824 */ /* 0x000fe200078e00ff */
[----:B------:R-:W-:Y:S01]  /*0390*/  LOP3.LUT R5, R7, 0xfffffff0, RZ, 0xc0, !PT ;  /* 0xfffffff007057812 */ /* 0x000fe200078ec0ff */
[----:B-1----:R-:W-:Y:S02]  /*03a0*/  VIADD R24, R24, 0xffffffe ;  /* 0x0ffffffe18187836 */ /* 0x002fe40000000000 */
[----:B------:R-:W-:Y:S01]  /*03b0*/  IMAD.WIDE.U32 R26, R16, UR4, R26 ;  /* 0x00000004101a7c25 */ /* 0x000fe2000f8e001a */
[----:B------:R-:W-:Y:S01]  /*03c0*/  LOP3.LUT R3, R3, 0x1c0, RZ, 0xc0, !PT ;  /* 0x000001c003037812 */ /* 0x000fe200078ec0ff */
[----:B------:R-:W1:Y:S01]  /*03d0*/  F2I.FTZ.U32.TRUNC.NTZ R25, R24 ;  /* 0x0000001800197305 */ /* 0x000e62000021f000 */
[----:B------:R-:W-:Y:S01]  /*03e0*/  USHF.L.U64.HI UR4, UR8, 0x5, UR9 ;  /* 0x0000000508047899 */ /* 0x000fe20008010209 */
[----:B------:R-:W-:Y:S01]  /*03f0*/  IMAD.IADD R27, R27, 0x1, R0 ;  /* 0x000000011b1b7824 */ /* 0x000fe200078e0200 */
[----:B------:R-:W-:Y:S01]  /*0400*/  LOP3.LUT R17, R3, 0x38, R20, 0xf8, !PT ;  /* 0x0000003803117812 */ /* 0x000fe200078ef814 */
[----:B------:R-:W-:Y:S01]  /*0410*/  IMAD.IADD R5, R8, 0x1, -R5 ;  /* 0x0000000108057824 */ /* 0x000fe200078e0a05 */
[----:B------:R-:W-:Y:S01]  /*0420*/  SHF.R.U32.HI R2, RZ, 0x3, R3 ;  /* 0x00000003ff027819 */ /* 0x000fe20000011603 */
[----:B------:R-:W-:Y:S01]  /*0430*/  IMAD.WIDE.U32 R26, R28, UR8, R26 ;  /* 0x000000081c1a7c25 */ /* 0x000fe2000f8e001a */
[----:B------:R-:W-:-:S02]  /*0440*/  LEA.HI R3, R9, R8, RZ, 0x6 ;  /* 0x0000000809037211 */ /* 0x000fc400078f30ff */
[----:B------:R-:W-:Y:S01]  /*0450*/  LEA.HI R0, R9, R8, RZ, 0x5 ;  /* 0x0000000809007211 */ /* 0x000fe200078f28ff */
[----:B------:R-:W-:Y:S01]  /*0460*/  IMAD R9, R29, UR8, RZ ;  /* 0x000000081d097c24 */ /* 0x000fe2000f8e02ff */
[----:B------:R-:W-:Y:S02]  /*0470*/  LOP3.LUT R2, R17, R2, RZ, 0x3c, !PT ;  /* 0x0000000211027212 */ /* 0x000fe400078e3cff */
[----:B------:R-:W-:Y:S01]  /*0480*/  SHF.L.U32 R3, R3, 0x3, RZ ;  /* 0x0000000303037819 */ /* 0x000fe200000006ff */
[----:B------:R-:W-:Y:S01]  /*0490*/  IMAD R9, R28, UR9, R9 ;  /* 0x000000091c097c24 */ /* 0x000fe2000f8e0209 */
[----:B------:R-:W-:Y:S01]  /*04a0*/  LEA R28, P0, R26, UR6, 0x1 ;  /* 0x000000061a1c7c11 */ /* 0x000fe2000f8008ff */
[----:B------:R-:W-:Y:S01]  /*04b0*/  UMOV UR6, 0x400 ;  /* 0x0000040000067882 */ /* 0x000fe20000000000 */
[----:B------:R-:W-:Y:S01]  /*04c0*/  LOP3.LUT R2, R2, 0x7ffffe00, R3, 0xf8, !PT ;  /* 0x7ffffe0002027812 */ /* 0x000fe200078ef803 */
[----:B--2---:R-:W-:Y:S01]  /*04d0*/  ULEA UR5, UR5, UR6, 0x18 ;  /* 0x0000000605057291 */ /* 0x004fe2000f8ec03f */
[----:B-1----:R-:W-:Y:S01]  /*04e0*/  IADD3 R3, RZ, -R25, RZ ;  /* 0x80000019ff037210 */ /* 0x002fe20007ffe0ff */
[----:B------:R-:W-:Y:S01]  /*04f0*/  IMAD.MOV.U32 R24, RZ, RZ, RZ ;  /* 0x000000ffff187224 */ /* 0x000fe200078e00ff */
[----:B------:R-:W-:Y:S01]  /*0500*/  SHF.R.S32.HI R4, RZ, 0x1f, R5 ;  /* 0x0000001fff047819 */ /* 0x000fe20000011405 */
[----:B------:R-:W-:Y:S01]  /*0510*/  IMAD.IADD R9, R27, 0x1, R9 ;  /* 0x000000011b097824 */ /* 0x000fe200078e0209 */
[----:B------:R-:W-:Y:S01]  /*0520*/  ULDC.64 UR8, c[0x0][0x248] ;  /* 0x0000920000087ab9 */ /* 0x000fe20000000a00 */
[----:B------:R-:W-:Y:S01]  /*0530*/  IMAD R17, R3, R14, RZ ;  /* 0x0000000e03117224 */ /* 0x000fe200078e02ff */
[----:B------:R-:W-:Y:S01]  /*0540*/  IABS R3, R16 ;  /* 0x0000001000037213 */ /* 0x000fe20000000000 */
[----:B------:R-:W-:Y:S01]  /*0550*/  USHF.L.U64.HI UR12, UR8, 0x6, UR9 ;  /* 0x00000006080c7899 */ /* 0x000fe20008010209 */
[----:B------:R-:W-:Y:S01]  /*0560*/  LEA R204, R2, UR5, 0x1 ;  /* 0x0000000502cc7c11 */ /* 0x000fe2000f8e08ff */
[----:B------:R-:W-:Y:S01]  /*0570*/  IMAD.HI.U32 R17, R25, R17, R24 ;  /* 0x0000001119117227 */ /* 0x000fe200078e0018 */
[----:B------:R-:W-:Y:S01]  /*0580*/  MOV R2, R3 ;  /* 0x0000000300027202 */ /* 0x000fe20000000f00 */
[----:B------:R-:W-:Y:S01]  /*0590*/  USHF.L.U32 UR18, UR8, 0x6, URZ ;  /* 0x0000000608127899 */ /* 0x000fe2000800063f */
[----:B------:R-:W-:Y:S01]  /*05a0*/  LEA.HI.X R29, R26, UR7, R9, 0x1, P0 ;  /* 0x000000071a1d7c11 */ /* 0x000fe200080f0c09 */
[----:B------:R-:W-:Y:S01]  /*05b0*/  ULDC.64 UR6, c[0x0][0x230] ;  /* 0x00008c0000067ab9 */ /* 0x000fe20000000a00 */
[----:B------:R-:W-:Y:S01]  /*05c0*/  IADD3 R36, P0, R28, UR13, RZ ;  /* 0x0000000d1c247c10 */ /* 0x000fe2000ff1e0ff */
[----:B------:R-:W-:Y:S01]  /*05d0*/  IMAD.HI.U32 R17, R17, R2, RZ ;  /* 0x0000000211117227 */ /* 0x000fe200078e00ff */
[----:B------:R-:W-:Y:S01]  /*05e0*/  LEA.HI R4, R4, R5, RZ, 0x3 ;  /* 0x0000000504047211 */ /* 0x000fe200078f18ff */
[----:B------:R-:W-:Y:S01]  /*05f0*/  @!PT LDS RZ, [RZ] ;  /* 0x00000000fffff984 */ /* 0x000fe20000000800 */
[----:B------:R-:W-:Y:S01]  /*0600*/  @!PT LDS RZ, [RZ] ;  /* 0x00000000fffff984 */ /* 0x000fe20000000800 */
[----:B------:R-:W-:Y:S01]  /*0610*/  @!PT LDS RZ, [RZ] ;  /* 0x00000000fffff984 */ /* 0x000fe20000000800 */
[----:B------:R1:W-:Y:S01]  /*0620*/  LDGSTS.E.BYPASS.LTC128B.128 [R204], desc[UR16][R28.64] ;  /* 0x000000001ccc7fae */ /* 0x0003e2000b901d50 */
[----:B------:R-:W-:Y:S01]  /*0630*/  IADD3.X R37, R29, UR4, RZ, P0, !PT ;  /* 0x000000041d257c10 */ /* 0x000fe200087fe4ff */
[----:B------:R-:W-:Y:S01]  /*0640*/  IMAD.MOV R27, RZ, RZ, -R17 ;  /* 0x000000ffff1b7224 */ /* 0x000fe200078e0a11 */
[----:B------:R-:W-:Y:S01]  /*0650*/  IADD3 R34, P0, R36, UR13, RZ ;  /* 0x0000000d24227c10 */ /* 0x000fe2000ff1e0ff */
[----:B------:R-:W-:Y:S01]  /*0660*/  USHF.L.U32 UR15, UR8, 0x5, URZ ;  /* 0x00000005080f7899 */ /* 0x000fe2000800063f */
[----:B------:R-:W-:Y:S01]  /*0670*/  LOP3.LUT R8, R4, 0xfffffff8, RZ, 0xc0, !PT ;  /* 0xfffffff804087812 */ /* 0x000fe200078ec0ff */
[----:B------:R-:W-:Y:S01]  /*0680*/  IMAD R27, R14, R27, R2 ;  /* 0x0000001b0e1b7224 */ /* 0x000fe200078e0202 */
[----:B------:R-:W-:Y:S01]  /*0690*/  IADD3.X R35, R37, UR4, RZ, P0, !PT ;  /* 0x0000000425237c10 */ /* 0x000fe200087fe4ff */
[----:B------:R-:W2:Y:S01]  /*06a0*/  @!P3 LDC.64 R2, c[0x0][0x2c8] ;  /* 0x0000b200ff02bb82 */ /* 0x000ea20000000a00 */
[----:B------:R-:W-:Y:S01]  /*06b0*/  IADD3 R32, P0, R34, UR13, RZ ;  /* 0x0000000d22207c10 */ /* 0x000fe2000ff1e0ff */
[----:B------:R-:W-:Y:S01]  /*06c0*/  IMAD.IADD R5, R5, 0x1, -R8 ;  /* 0x0000000105057824 */ /* 0x000fe200078e0a08 */
[----:B------:R-:W-:Y:S01]  /*06d0*/  ISETP.GT.U32.AND P1, PT, R14, R27, PT ;  /* 0x0000001b0e00720c */ /* 0x000fe20003f24070 */
[----:B------:R-:W-:Y:S01]  /*06e0*/  USHF.L.U64.HI UR14, UR8, 0x5, UR9 ;  /* 0x00000005080e7899 */ /* 0x000fe20008010209 */
[----:B------:R-:W-:Y:S01]  /*06f0*/  IADD3.X R33, R35, UR4, RZ, P0, !PT ;  /* 0x0000000423217c10 */ /* 0x000fe200087fe4ff */
[----:B------:R-:W-:Y:S01]  /*0700*/  LDGSTS.E.BYPASS.LTC128B.128 [R204+0x800], desc[UR16][R36.64] ;  /* 0x0080000024cc7fae */ /* 0x000fe2000b901d50 */
[----:B------:R-:W-:Y:S01]  /*0710*/  IADD3 R30, P0, R32, UR13, RZ ;  /* 0x0000000d201e7c10 */ /* 0x000fe2000ff1e0ff */
[----:B------:R-:W3:Y:S01]  /*0720*/  @!P3 LDC.64 R8, c[0x0][0x318] ;  /* 0x0000c600ff08bb82 */ /* 0x000ee20000000a00 */
[----:B------:R-:W-:Y:S01]  /*0730*/  LOP3.LUT R16, R16, R11, RZ, 0x3c, !PT ;  /* 0x0000000b10107212 */ /* 0x000fe200078e3cff */
[----:B------:R-:W-:Y:S01]  /*0740*/  LDGSTS.E.BYPASS.LTC128B.128 [R204+0x1000], desc[UR16][R34.64] ;  /* 0x0100000022cc7fae */ /* 0x000fe2000b901d50 */
[----:B------:R-:W-:Y:S01]  /*0750*/  IADD3.X R31, R33, UR4, RZ, P0, !PT ;  /* 0x00000004211f7c10 */ /* 0x000fe200087fe4ff */
[----:B------:R-:W-:Y:S01]  /*0760*/  IMAD.SHL.U32 R80, R5, 0x40, RZ ;  /* 0x0000004005507824 */ /* 0x000fe200078e00ff */
[----:B------:R-:W-:Y:S01]  /*0770*/  SHF.R.S32.HI R0, RZ, 0x5, R0 ;  /* 0x00000005ff007819 */ /* 0x000fe20000011400 */
[----:B------:R-:W-:Y:S01]  /*0780*/  LDGSTS.E.BYPASS.LTC128B.128 [R204+0x1800], desc[UR16][R32.64] ;  /* 0x0180000020cc7fae */ /* 0x000fe2000b901d50 */
[----:B------:R-:W-:-:S02]  /*0790*/  IMAD.SHL.U32 R81, R4, 0x40, RZ ;  /* 0x0000004004517824 */ /* 0x000fc400078e00ff */
[----:B------:R-:W-:Y:S01]  /*07a0*/  @!P1 IMAD.IADD R27, R27, 0x1, -R14 ;  /* 0x000000011b1b9824 */ /* 0x000fe200078e0a0e */
[----:B------:R-:W-:Y:S01]  /*07b0*/  LDGSTS.E.BYPASS.LTC128B.128 [R204+0x2000], desc[UR16][R30.64] ;  /* 0x020000001ecc7fae */ /* 0x000fe2000b901d50 */
[----:B-1----:R-:W-:Y:S01]  /*07c0*/  IADD3 R28, P0, R30, UR13, RZ ;  /* 0x0000000d1e1c7c10 */ /* 0x002fe2000ff1e0ff */
[----:B------:R-:W-:Y:S01]  /*07d0*/  @!P1 VIADD R17, R17, 0x1 ;  /* 0x0000000111119836 */ /* 0x000fe20000000000 */
[----:B------:R-:W-:Y:S02]  /*07e0*/  ISETP.NE.AND P1, PT, R11, RZ, PT ;  /* 0x000000ff0b00720c */ /* 0x000fe40003f25270 */
[----:B------:R-:W-:Y:S02]  /*07f0*/  IADD3.X R29, R31, UR4, RZ, P0, !PT ;  /* 0x000000041f1d7c10 */ /* 0x000fe400087fe4ff */
[----:B------:R-:W-:Y:S02]  /*0800*/  IADD3 R24, P0, R28, UR13, RZ ;  /* 0x0000000d1c187c10 */ /* 0x000fe4000ff1e0ff */
[----:B------:R-:W-:Y:S01]  /*0810*/  ISETP.GE.U32.AND P4, PT, R27, R14, PT ;  /* 0x0000000e1b00720c */ /* 0x000fe20003f86070 */
[----:B------:R-:W-:Y:S01]  /*0820*/  LDGSTS.E.BYPASS.LTC128B.128 [R204+0x2800], desc[UR16][R28.64] ;  /* 0x028000001ccc7fae */ /* 0x000fe2000b901d50 */
[----:B------:R-:W-:-:S02]  /*0830*/  IADD3.X R25, R29, UR4, RZ, P0, !PT ;  /* 0x000000041d197c10 */ /* 0x000fc400087fe4ff */
[----:B------:R-:W-:Y:S02]  /*0840*/  IADD3 R19, P0, R22, R15, RZ ;  /* 0x0000000f16137210 */ /* 0x000fe40007f1e0ff */
[----:B---3--:R-:W-:Y:S01]  /*0850*/  @!P3 ISETP.NE.U32.AND P2, PT, R8, RZ, PT ;  /* 0x000000ff0800b20c */ /* 0x008fe20003f45070 */
[----:B------:R-:W-:Y:S01]  /*0860*/  LDGSTS.E.BYPASS.LTC128B.128 [R204+0x3000], desc[UR16][R24.64] ;  /* 0x0300000018cc7fae */ /* 0x000fe2000b901d50 */
[----:B------:R-:W-:Y:S01]  /*0870*/  LEA.HI.X.SX32 R22, R15, R23, 0x1, P0 ;  /* 0x000000170f167211 */ /* 0x000fe200000f0eff */
[----:B------:R-:W-:Y:S01]  /*0880*/  IMAD.WIDE.U32 R26, R19, UR8, R20 ;  /* 0x00000008131a7c25 */ /* 0x000fe2000f8e0014 */
[----:B------:R-:W-:Y:S02]  /*0890*/  ISETP.GE.AND P0, PT, R16, RZ, PT ;  /* 0x000000ff1000720c */ /* 0x000fe40003f06270 */
[----:B------:R-:W-:Y:S01]  /*08a0*/  @!P3 ISETP.NE.AND.EX P2, PT, R9, RZ, PT, P2 ;  /* 0x000000ff0900b20c */ /* 0x000fe20003f45320 */
[C---:B------:R-:W-:Y:S01]  /*08b0*/  IMAD R8, R22.reuse, UR8, RZ ;  /* 0x0000000816087c24 */ /* 0x040fe2000f8e02ff */
[----:B------:R-:W-:Y:S01]  /*08c0*/  @P4 IADD3 R17, R17, 0x1, RZ ;  /* 0x0000000111114810 */ /* 0x000fe20007ffe0ff */
[----:B------:R-:W-:Y:S01]  /*08d0*/  IMAD R22, R22, UR10, RZ ;  /* 0x0000000a16167c24 */ /* 0x000fe2000f8e02ff */
[----:B--2---:R-:W-:Y:S01]  /*08e0*/  @!P3 SEL R3, R3, RZ, P2 ;  /* 0x000000ff0303b207 */ /* 0x004fe20001000000 */
[C---:B------:R-:W-:Y:S01]  /*08f0*/  IMAD R8, R19.reuse, UR9, R8 ;  /* 0x0000000913087c24 */ /* 0x040fe2000f8e0208 */
[----:B------:R-:W-:Y:S01]  /*0900*/  ULDC.64 UR8, c[0x0][0x220] ;  /* 0x0000880000087ab9 */ /* 0x000fe20000000a00 */
[----:B------:R-:W-:Y:S01]  /*0910*/  IMAD R22, R19, UR11, R22 ;  /* 0x0000000b13167c24 */ /* 0x000fe2000f8e0216 */
[----:B------:R-:W-:Y:S01]  /*0920*/  @!P3 IADD3 R83, R3, R2, -R15 ;  /* 0x000000020353b210 */ /* 0x000fe20007ffe80f */
[----:B------:R-:W-:Y:S01]  /*0930*/  IMAD.IADD R27, R27, 0x1, R8 ;  /* 0x000000011b1b7824 */ /* 0x000fe200078e0208 */
[----:B------:R-:W-:Y:S01]  /*0940*/  LOP3.LUT R80, R80, 0x1c0, RZ, 0xc0, !PT ;  /* 0x000001c050507812 */ /* 0x000fe200078ec0ff */
[----:B------:R-:W-:Y:S01]  /*0950*/  IMAD R8, R12, UR6, RZ ;  /* 0x000000060c087c24 */ /* 0x000fe2000f8e02ff */
[----:B------:R-:W-:Y:S01]  /*0960*/  IADD3 R3, R83, 0x3f, RZ ;  /* 0x0000003f53037810 */ /* 0x000fe20007ffe0ff */
[----:B------:R-:W-:Y:S01]  /*0970*/  IMAD.WIDE.U32 R20, R19, UR10, R20 ;  /* 0x0000000a13147c25 */ /* 0x000fe2000f8e0014 */
[----:B------:R-:W-:-:S02]  /*0980*/  LOP3.LUT R81, R81, 0xfffffe00, RZ, 0xc0, !PT ;  /* 0xfffffe0051517812 */ /* 0x000fc400078ec0ff */
[----:B------:R-:W-:Y:S01]  /*0990*/  SHF.R.S32.HI R2, RZ, 0x1f, R3 ;  /* 0x0000001fff027819 */ /* 0x000fe20000011403 */
[C---:B------:R-:W-:Y:S02]  /*09a0*/  IMAD R8, R13.reuse, UR7, R8 ;  /* 0x000000070d087c24 */ /* 0x040fe4000f8e0208 */
[----:B------:R-:W-:Y:S01]  /*09b0*/  IMAD.WIDE.U32 R26, R13, UR6, R26 ;  /* 0x000000060d1a7c25 */ /* 0x000fe2000f8e001a */
[----:B------:R-:W-:Y:S01]  /*09c0*/  ULDC.64 UR6, c[0x0][0x238] ;  /* 0x00008e0000067ab9 */ /* 0x000fe20000000a00 */
[----:B------:R-:W-:Y:S02]  /*09d0*/  LEA.HI R3, R2, R3, RZ, 0x6 ;  /* 0x0000000302037211 */ /* 0x000fe400078f30ff */
[----:B------:R-:W-:Y:S01]  /*09e0*/  @!P0 IMAD.MOV R17, RZ, RZ, -R17 ;  /* 0x000000ffff118224 */ /* 0x000fe200078e0a11 */
[----:B------:R-:W-:Y:S01]  /*09f0*/  @!P1 LOP3.LUT R17, RZ, R11, RZ, 0x33, !PT ;  /* 0x0000000bff119212 */ /* 0x000fe200078e33ff */
[----:B------:R-:W-:Y:S01]  /*0a00*/  IMAD.IADD R21, R21, 0x1, R22 ;  /* 0x0000000115157824 */ /* 0x000fe200078e0216 */
[----:B------:R-:W-:Y:S01]  /*0a10*/  LEA.HI.SX32 R9, R3, 0xffffffff, 0x1a ;  /* 0xffffffff03097811 */ /* 0x000fe200078fd2ff */
[----:B------:R-:W-:Y:S01]  /*0a20*/  IMAD R206, R12, UR6, RZ ;  /* 0x000000060cce7c24 */ /* 0x000fe2000f8e02ff */
[----:B------:R-:W-:Y:S01]  /*0a30*/  SHF.R.S32.HI R12, RZ, 0x1f, R17 ;  /* 0x0000001fff0c7819 */ /* 0x000fe20000011411 */
[----:B------:R-:W-:Y:S01]  /*0a40*/  IMAD.WIDE.U32 R14, R13, UR6, R20 ;  /* 0x000000060d0e7c25 */ /* 0x000fe2000f8e0014 */
[----:B------:R-:W-:-:S03]  /*0a50*/  IADD3 R18, P1, R24, UR13, RZ ;  /* 0x0000000d18127c10 */ /* 0x000fc6000ff3e0ff */
[----:B------:R-:W-:Y:S01]  /*0a60*/  IMAD R206, R13, UR7, R206 ;  /* 0x000000070dce7c24 */ /* 0x000fe2000f8e02ce */
[----:B------:R-:W-:Y:S01]  /*0a70*/  ULDC.64 UR6, c[0x0][0x260] ;  /* 0x0000980000067ab9 */ /* 0x000fe20000000a00 */
[----:B------:R-:W-:Y:S01]  /*0a80*/  IMAD.IADD R27, R27, 0x1, R8 ;  /* 0x000000011b1b7824 */ /* 0x000fe200078e0208 */
[----:B------:R-:W-:Y:S01]  /*0a90*/  IADD3.X R19, R25, UR4, RZ, P1, !PT ;  /* 0x0000000419137c10 */ /* 0x000fe20008ffe4ff */
[----:B------:R-:W-:Y:S01]  /*0aa0*/  IMAD R2, R12, UR6, RZ ;  /* 0x000000060c027c24 */ /* 0x000fe2000f8e02ff */
[----:B------:R-:W-:Y:S01]  /*0ab0*/  UIADD3 UR4, UR5, 0x4000, URZ ;  /* 0x0000400005047890 */ /* 0x000fe2000fffe03f */
[C---:B------:R-:W-:Y:S02]  /*0ac0*/  IMAD.WIDE.U32 R208, R17.reuse, UR6, R26 ;  /* 0x0000000611d07c25 */ /* 0x040fe4000f8e001a */
[----:B------:R-:W-:Y:S02]  /*0ad0*/  LDGSTS.E.BYPASS.LTC128B.128 [R204+0x3800], desc[UR16][R18.64] ;  /* 0x0380000012cc7fae */ /* 0x000fe4000b901d50 */
[----:B------:R-:W-:Y:S01]  /*0ae0*/  IMAD R211, R17, UR7, R2 ;  /* 0x0000000711d37c24 */ /* 0x000fe2000f8e0202 */
[----:B------:R-:W-:Y:S01]  /*0af0*/  SHF.R.S32.HI R2, RZ, 0x1f, R9 ;  /* 0x0000001fff027819 */ /* 0x000fe20000011409 */
[----:B------:R-:W-:Y:S01]  /*0b00*/  IMAD.IADD R207, R15, 0x1, R206 ;  /* 0x000000010fcf7824 */ /* 0x000fe200078e02ce */
[----:B------:R-:W-:Y:S01]  /*0b10*/  ULDC.64 UR6, c[0x0][0x268] ;  /* 0x00009a0000067ab9 */ /* 0x000fe20000000a00 */
[----:B------:R-:W-:Y:S01]  /*0b20*/  IMAD R11, R9, UR12, RZ ;  /* 0x0000000c090b7c24 */ /* 0x000fe2000f8e02ff */
[----:B------:R-:W-:Y:S01]  /*0b30*/  MOV R206, R14 ;  /* 0x0000000e00ce7202 */ /* 0x000fe20000000f00 */
[----:B------:R-:W-:-:S02]  /*0b40*/  IMAD.IADD R211, R209, 0x1, R211 ;  /* 0x00000001d1d37824 */ /* 0x000fc400078e02d3 */
[----:B------:R-:W-:Y:S02]  /*0b50*/  IMAD.MOV.U32 R210, RZ, RZ, R208 ;  /* 0x000000ffffd27224 */ /* 0x000fe400078e00d0 */
[----:B------:R-:W-:Y:S02]  /*0b60*/  IMAD R12, R12, UR6, RZ ;  /* 0x000000060c0c7c24 */ /* 0x000fe4000f8e02ff */
[----:B------:R-:W-:Y:S02]  /*0b70*/  IMAD R8, R2, UR18, R11 ;  /* 0x0000001202087c24 */ /* 0x000fe4000f8e020b */
[----:B------:R-:W-:-:S04]  /*0b80*/  IMAD.WIDE.U32 R14, R9, UR18, R210 ;  /* 0x00000012090e7c25 */ /* 0x000fc8000f8e00d2 */
[----:B------:R-:W-:Y:S01]  /*0b90*/  IMAD R2, R2, UR10, RZ ;  /* 0x0000000a02027c24 */ /* 0x000fe2000f8e02ff */
[----:B------:R-:W-:Y:S01]  /*0ba0*/  IADD3 R8, R15, R8, RZ ;  /* 0x000000080f087210 */ /* 0x000fe20007ffe0ff */
[----:B------:R-:W-:-:S04]  /*0bb0*/  IMAD.WIDE.U32 R206, R17, UR6, R206 ;  /* 0x0000000611ce7c25 */ /* 0x000fc8000f8e00ce */
[----:B------:R-:W-:Y:S01]  /*0bc0*/  IMAD R203, R17, UR7, R12 ;  /* 0x0000000711cb7c24 */ /* 0x000fe2000f8e020c */
[----:B------:R-:W-:Y:S01]  /*0bd0*/  ULDC.64 UR6, c[0x0][0x218] ;  /* 0x0000860000067ab9 */ /* 0x000fe20000000a00 */
[C---:B------:R-:W-:Y:S01]  /*0be0*/  IMAD R2, R9.reuse, UR11, R2 ;  /* 0x0000000b09027c24 */ /* 0x040fe2000f8e0202 */
[----:B------:R-:W-:Y:S01]  /*0bf0*/  LEA R12, P0, R14, UR6, 0x1 ;  /* 0x000000060e0c7c11 */ /* 0x000fe2000f8008ff */
[----:B------:R-:W-:Y:S01]  /*0c00*/  IMAD.WIDE.U32 R16, R9, UR10, RZ ;  /* 0x0000000a09107c25 */ /* 0x000fe2000f8e00ff */
[----:B------:R-:W-:Y:S02]  /*0c10*/  SHF.L.U32 R9, R6, 0x6, RZ ;  /* 0x0000000606097819 */ /* 0x000fe400000006ff */
[----:B------:R-:W-:Y:S01]  /*0c20*/  LEA.HI.X R13, R14, UR7, R8, 0x1, P0 ;  /* 0x000000070e0d7c11 */ /* 0x000fe200080f0c08 */
[----:B------:R-:W-:Y:S01]  /*0c30*/  IMAD.IADD R2, R17, 0x1, R2 ;  /* 0x0000000111027824 */ /* 0x000fe200078e0202 */
[----:B------:R-:W-:Y:S01]  /*0c40*/  LEA R8, P0, R16, R206, 0x6 ;  /* 0x000000ce10087211 */ /* 0x000fe200078030ff */
[----:B------:R-:W-:Y:S01]  /*0c50*/  IMAD.IADD R203, R207, 0x1, R203 ;  /* 0x00000001cfcb7824 */ /* 0x000fe200078e02cb */
[----:B------:R-:W-:Y:S01]  /*0c60*/  IADD3 R14, P1, R12, UR15, RZ ;  /* 0x0000000f0c0e7c10 */ /* 0x000fe2000ff3e0ff */
[----:B------:R1:W-:Y:S01]  /*0c70*/  LDGSTS.E.BYPASS.LTC128B.128 [R204+0x4000], desc[UR16][R12.64] ;  /* 0x040000000ccc7fae */ /* 0x0003e2000b901d50 */
[----:B------:R-:W-:-:S02]  /*0c80*/  LOP3.LUT R9, R9, 0x1c0, RZ, 0xc0, !PT ;  /* 0x000001c009097812 */ /* 0x000fc400078ec0ff */
[----:B------:R-:W-:Y:S02]  /*0c90*/  LEA.HI.X R17, R16, R203, R2, 0x6, P0 ;  /* 0x000000cb10117211 */ /* 0x000fe400000f3402 */
[----:B------:R-:W-:Y:S02]  /*0ca0*/  IADD3.X R15, R13, UR14, RZ, P1, !PT ;  /* 0x0000000e0d0f7c10 */ /* 0x000fe40008ffe4ff */
[----:B------:R-:W-:Y:S02]  /*0cb0*/  IADD3 R22, P0, R14, UR15, RZ ;  /* 0x0000000f0e167c10 */ /* 0x000fe4000ff1e0ff */
[----:B------:R-:W-:Y:S01]  /*0cc0*/  SHF.R.S32.HI R2, RZ, 0x4, R7 ;  /* 0x00000004ff027819 */ /* 0x000fe20000011407 */
[----:B------:R2:W-:Y:S01]  /*0cd0*/  LDGSTS.E.BYPASS.LTC128B.128 [R204+0x4800], desc[UR16][R14.64] ;  /* 0x048000000ecc7fae */ /* 0x0005e2000b901d50 */
[----:B------:R-:W-:Y:S02]  /*0ce0*/  IADD3.X R23, R15, UR14, RZ, P0, !PT ;  /* 0x0000000e0f177c10 */ /* 0x000fe400087fe4ff */
[----:B------:R-:W-:-:S02]  /*0cf0*/  IADD3 R20, P0, R22, UR15, RZ ;  /* 0x0000000f16147c10 */ /* 0x000fc4000ff1e0ff */
[----:B------:R-:W-:Y:S01]  /*0d00*/  LEA.HI R7, R7, R2, RZ, 0x1 ;  /* 0x0000000207077211 */ /* 0x000fe200078f08ff */
[----:B------:R-:W-:Y:S01]  /*0d10*/  LDGSTS.E.BYPASS.LTC128B.128 [R204+0x5000], desc[UR16][R22.64] ;  /* 0x0500000016cc7fae */ /* 0x000fe2000b901d50 */
[----:B------:R-:W-:Y:S02]  /*0d20*/  IADD3.X R21, R23, UR14, RZ, P0, !PT ;  /* 0x0000000e17157c10 */ /* 0x000fe400087fe4ff */
[----:B------:R-:W-:Y:S02]  /*0d30*/  LOP3.LUT R7, R7, 0xfffffffe, RZ, 0xc0, !PT ;  /* 0xfffffffe07077812 */ /* 0x000fe400078ec0ff */
[----:B------:R-:W-:Y:S01]  /*0d40*/  LOP3.LUT R10, R9, 0x8, R10, 0xf8, !PT ;  /* 0x00000008090a7812 */ /* 0x000fe200078ef80a */
[----:B------:R3:W-:Y:S01]  /*0d50*/  LDGSTS.E.BYPASS.LTC128B.128 [R204+0x5800], desc[UR16][R20.64] ;  /* 0x0580000014cc7fae */ /* 0x0007e2000b901d50 */
[----:B------:R-:W-:Y:S01]  /*0d60*/  SHF.R.U32.HI R9, RZ, 0x3, R9 ;  /* 0x00000003ff097819 */ /* 0x000fe20000011609 */
[----:B------:R-:W-:Y:S02]  /*0d70*/  IMAD.IADD R2, R2, 0x1, -R7 ;  /* 0x0000000102027824 */ /* 0x000fe400078e0a07 */
[----:B------:R-:W0:Y:S01]  /*0d80*/  LDGDEPBAR ;  /* 0x00000000000079af */ /* 0x000e220000000000 */
[----:B-1----:R-:W-:-:S02]  /*0d90*/  LEA R12, P0, R8, UR8, 0x1 ;  /* 0x00000008080c7c11 */ /* 0x002fc4000f8008ff */
[----:B------:R-:W-:Y:S02]  /*0da0*/  SHF.L.U32 R7, R2, 0x3, RZ ;  /* 0x0000000302077819 */ /* 0x000fe400000006ff */
[----:B------:R-:W-:Y:S02]  /*0db0*/  LEA.HI.X R13, R8, UR9, R17, 0x1, P0 ;  /* 0x00000009080d7c11 */ /* 0x000fe400080f0c11 */
[----:B------:R-:W-:Y:S02]  /*0dc0*/  LOP3.LUT R7, R80, 0x8, R7, 0xf8, !PT ;  /* 0x0000000850077812 */ /* 0x000fe400078ef807 */
[----:B------:R-:W-:Y:S02]  /*0dd0*/  SHF.R.U32.HI R80, RZ, 0x3, R80 ;  /* 0x00000003ff507819 */ /* 0x000fe40000011650 */
[----:B--2---:R-:W-:Y:S02]  /*0de0*/  IADD3 R14, P0, R12, UR20, RZ ;  /* 0x000000140c0e7c10 */ /* 0x004fe4000ff1e0ff */
[----:B------:R-:W-:-:S02]  /*0df0*/  LOP3.LUT R80, R7, R80, RZ, 0x3c, !PT ;  /* 0x0000005007507212 */ /* 0x000fc400078e3cff */
[----:B------:R-:W-:Y:S02]  /*0e00*/  LOP3.LUT R9, R10, R9, RZ, 0x3c, !PT ;  /* 0x000000090a097212 */ /* 0x000fe400078e3cff */
[----:B------:R-:W-:Y:S01]  /*0e10*/  LEA R7, R0, R81, 0xa ;  /* 0x0000005100077211 */ /* 0x000fe200078e50ff */
[----:B------:R-:W-:Y:S01]  /*0e20*/  IMAD.MOV.U32 R0, RZ, RZ, 0x20 ;  /* 0x00000020ff007424 */ /* 0x000fe200078e00ff */
[----:B------:R-:W-:Y:S01]  /*0e30*/  IADD3 R16, P1, R14, UR20, RZ ;  /* 0x000000140e107c10 */ /* 0x000fe2000ff3e0ff */
[----:B------:R-:W-:Y:S01]  /*0e40*/  IMAD R2, R2, 0x200, R9 ;  /* 0x0000020002027824 */ /* 0x000fe200078e0209 */
[----:B------:R-:W-:Y:S01]  /*0e50*/  IADD3.X R15, R13, UR19, RZ, P0, !PT ;  /* 0x000000130d0f7c10 */ /* 0x000fe200087fe4ff */
[----:B------:R-:W-:Y:S01]  /*0e60*/  IMAD.IADD R202, R7, 0x1, R80 ;  /* 0x0000000107ca7824 */ /* 0x000fe200078e0250 */
[----:B------:R-:W-:Y:S01]  /*0e70*/  IADD3 R18, P0, R16, UR20, RZ ;  /* 0x0000001410127c10 */ /* 0x000fe2000ff1e0ff */
[----:B------:R-:W-:-:S04]  /*0e80*/  DEPBAR.LE SB0, 0x0 ;  /* 0x000080000000791a */ /* 0x000fc80000000000 */
[----:B------:R-:W-:Y:S01]  /*0e90*/  BAR.SYNC.DEFER_BLOCKING 0x0 ;  /* 0x0000000000007b1d */ /* 0x000fe20000010000 */
[----:B------:R-:W-:Y:S02]  /*0ea0*/  IADD3.X R17, R15, UR19, RZ, P1, !PT ;  /* 0x000000130f117c10 */ /* 0x000fe40008ffe4ff */
[----:B------:R-:W-:Y:S02]  /*0eb0*/  LEA R105, R2, UR5, 0x1 ;  /* 0x0000000502697c11 */ /* 0x000fe4000f8e08ff */
[----:B------:R-:W-:Y:S02]  /*0ec0*/  IADD3.X R19, R17, UR19, RZ, P0, !PT ;  /* 0x0000001311137c10 */ /* 0x000fe400087fe4ff */
[----:B------:R-:W-:Y:S02]  /*0ed0*/  LEA R202, R202, UR5, 0x1 ;  /* 0x00000005caca7c11 */ /* 0x000fe4000f8e08ff */
[----:B------:R-:W-:Y:S02]  /*0ee0*/  LOP3.LUT P0, RZ, R6, 0x2, RZ, 0xc0, !PT ;  /* 0x0000000206ff7812 */ /* 0x000fe4000780c0ff */
[----:B------:R-:W-:-:S02]  /*0ef0*/  LOP3.LUT P1, RZ, R5, 0x2, RZ, 0xc0, !PT ;  /* 0x0000000205ff7812 */ /* 0x000fc4000782c0ff */
[----:B------:R-:W-:Y:S02]  /*0f00*/  SEL R4, R0, 0xffffffe0, !P0 ;  /* 0xffffffe000047807 */ /* 0x000fe40004000000 */
[----:B------:R-:W-:Y:S01]  /*0f10*/  LEA R201, R2, UR4, 0x1 ;  /* 0x0000000402c97c11 */ /* 0x000fe2000f8e08ff */
[----:B------:R-:W-:Y:S01]  /*0f20*/  IMAD.MOV.U32 R2, RZ, RZ, 0x40 ;  /* 0x00000040ff027424 */ /* 0x000fe200078e00ff */
[----:B------:R-:W-:Y:S01]  /*0f30*/  SEL R0, R0, 0xffffffe0, !P1 ;  /* 0xffffffe000007807 */ /* 0x000fe20004800000 */
[----:B------:R-:W-:Y:S01]  /*0f40*/  ULDC UR4, c[0x0][0x39c] ;  /* 0x0000e70000047ab9 */ /* 0x000fe20000000800 */
[----:B------:R-:W-:Y:S01]  /*0f50*/  LOP3.LUT P0, RZ, R6, 0x4, RZ, 0xc0, !PT ;  /* 0x0000000406ff7812 */ /* 0x000fe2000780c0ff */
[----:B------:R-:W-:Y:S01]  /*0f60*/  IMAD.IADD R199, R201, 0x1, R4 ;  /* 0x00000001c9c77824 */ /* 0x000fe200078e0204 */
[----:B------:R-:W-:Y:S02]  /*0f70*/  IADD3 R200, R202, R0, RZ ;  /* 0x00000000cac87210 */ /* 0x000fe40007ffe0ff */
[----:B------:R-:W-:Y:S01]  /*0f80*/  LOP3.LUT P1, RZ, R5, 0x4, RZ, 0xc0, !PT ;  /* 0x0000000405ff7812 */ /* 0x000fe2000782c0ff */
[----:B------:R-:W-:Y:S01]  /*0f90*/  @!PT LDS RZ, [RZ] ;  /* 0x00000000fffff984 */ /* 0x000fe20000000800 */
[----:B------:R-:W-:Y:S01]  /*0fa0*/  @!PT LDS RZ, [RZ] ;  /* 0x00000000fffff984 */ /* 0x000fe20000000800 */
[----:B------:R-:W-:Y:S01]  /*0fb0*/  @!PT LDS RZ, [RZ] ;  /* 0x00000000fffff984 */ /* 0x000fe20000000800 */
[----:B------:R-:W-:Y:S01]  /*0fc0*/  LDGSTS.E.BYPASS.LTC128B.128 [R204+0x6000], desc[UR16][R12.64] ;  /* 0x060000000ccc7fae */ /* 0x000fe2000b901d50 */
[----:B------:R-:W-:-:S02]  /*0fd0*/  IADD3 R197, R201, 0x40, RZ ;  /* 0x00000040c9c57810 */ /* 0x000fc40007ffe0ff */
[----:B------:R-:W-:Y:S01]  /*0fe0*/  SEL R2, R2, 0xffffffc0, !P1 ;  /* 0xffffffc002027807 */ /* 0x000fe20004800000 */
[----:B------:R-:W-:Y:S04]  /*0ff0*/  LDGSTS.E.BYPASS.LTC128B.128 [R204+0x6800], desc[UR16][R14.64] ;  /* 0x068000000ecc7fae */ /* 0x000fe8000b901d50 */
[----:B------:R-:W-:Y:S01]  /*1000*/  LDGSTS.E.BYPASS.LTC128B.128 [R204+0x7000], desc[UR16][R16.64] ;  /* 0x0700000010cc7fae */ /* 0x000fe2000b901d50 */
[----:B------:R-:W-:Y:S01]  /*1010*/  @P0 VIADD R197, R201, 0xffffffc0 ;  /* 0xffffffc0c9c50836 */ /* 0x000fe20000000000 */
[----:B------:R-:W-:Y:S01]  /*1020*/  ISETP.GE.AND P0, PT, R83, 0x41, PT ;  /* 0x000000415300780c */ /* 0x000fe20003f06270 */
[----:B------:R-:W-:Y:S01]  /*1030*/  IMAD.IADD R198, R202, 0x1, R2 ;  /* 0x00000001cac67824 */ /* 0x000fe200078e0202 */
[----:B------:R1:W-:Y:S02]  /*1040*/  LDGSTS.E.BYPASS.LTC128B.128 [R204+0x7800], desc[UR16][R18.64] ;  /* 0x0780000012cc7fae */ /* 0x0003e4000b901d50 */
[----:B------:R-:W-:Y:S01]  /*1050*/  IADD3 R188, R4, R197, RZ ;  /* 0x000000c504bc7210 */ /* 0x000fe20007ffe0ff */
[----:B------:R-:W-:Y:S01]  /*1060*/  IMAD.IADD R196, R0, 0x1, R198 ;  /* 0x0000000100c47824 */ /* 0x000fe200078e02c6 */
[----:B------:R-:W-:Y:S04]  /*1070*/  LDSM.16.M88.4 R8, [R202] ;  /* 0x00000000ca08783b */ /* 0x000fe80000000200 */
[----:B------:R-:W2:Y:S04]  /*1080*/  LDSM.16.M88.4 R44, [R105+0x4000] ;  /* 0x00400000692c783b */ /* 0x000ea80000000200 */
[----:B------:R-:W4:Y:S04]  /*1090*/  LDSM.16.M88.4 R28, [R202+0x2000] ;  /* 0x00200000ca1c783b */ /* 0x000f280000000200 */
[----:B------:R-:W-:Y:S04]  /*10a0*/  LDSM.16.M88.4 R24, [R200] ;  /* 0x00000000c818783b */ /* 0x000fe80000000200 */
[----:B------:R-:W4:Y:S04]  /*10b0*/  LDSM.16.M88.4 R48, [R199] ;  /* 0x00000000c730783b */ /* 0x000f280000000200 */
[----:B---3--:R-:W3:Y:S04]  /*10c0*/  LDSM.16.M88.4 R20, [R200+0x2000] ;  /* 0x00200000c814783b */ /* 0x008ee80000000200 */
[----:B------:R-:W-:Y:S04]  /*10d0*/  LDSM.16.M88.4 R76, [R197] ;  /* 0x00000000c54c783b */ /* 0x000fe80000000200 */
[----:B-1----:R-:W1:Y:S04]  /*10e0*/  LDSM.16.M88.4 R16, [R198] ;  /* 0x00000000c610783b */ /* 0x002e680000000200 */
[----:B------:R-:W1:Y:S04]  /*10f0*/  LDSM.16.M88.4 R12, [R198+0x2000] ;  /* 0x00200000c60c783b */ /* 0x000e680000000200 */
[----:B------:R-:W1:Y:S04]  /*1100*/  LDSM.16.M88.4 R68, [R105+0x4800] ;  /* 0x004800006944783b */ /* 0x000e680000000200 */
[----:B------:R-:W-:Y:S01]  /*1110*/  LDSM.16.M88.4 R72, [R188] ;  /* 0x00000000bc48783b */ /* 0x000fe20000000200 */
[-C--:B--2---:R-:W-:Y:S03]  /*1120*/  HMMA.16816.F32 R64, R8, R44.reuse, RZ ;  /* 0x0000002c0840723c */ /* 0x084fe600000018ff */
[----:B------:R-:W2:Y:S04]  /*1130*/  LDSM.16.M88.4 R40, [R196] ;  /* 0x00000000c428783b */ /* 0x000ea80000000200 */
[----:B------:R-:W2:Y:S01]  /*1140*/  LDSM.16.M88.4 R36, [R196+0x2000] ;  /* 0x00200000c424783b */ /* 0x000ea20000000200 */
[----:B----4-:R-:W-:Y:S03]  /*1150*/  HMMA.16816.F32 R32, R28, R44, RZ ;  /* 0x0000002c1c20723c */ /* 0x010fe600000018ff */
[----:B------:R-:W4:Y:S04]  /*1160*/  LDSM.16.M88.4 R60, [R199+0x800] ;  /* 0x00080000c73c783b */ /* 0x000f280000000200 */
[----:B------:R-:W0:Y:S09]  /*1170*/  LDGDEPBAR ;  /* 0x00000000000079af */ /* 0x000e320000000000 */
[-C--:B------:R-:W-:Y:S08]  /*1180*/  HMMA.16816.F32 R64, R24, R48.reuse, R64 ;  /* 0x000000301840723c */ /* 0x080ff00000001840 */
[----:B---3--:R-:W-:Y:S06]  /*1190*/  HMMA.16816.F32 R4, R20, R48, R32 ;  /* 0x000000301404723c */ /* 0x008fec0000001820 */
[-C--:B------:R-:W-:Y:S06]  /*11a0*/  HMMA.16816.F32 R32, R8, R46.reuse, RZ ;  /* 0x0000002e0820723c */ /* 0x080fec00000018ff */
[----:B------:R-:W-:Y:S06]  /*11b0*/  HMMA.16816.F32 R44, R28, R46, RZ ;  /* 0x0000002e1c2c723c */ /* 0x000fec00000018ff */
[-C--:B-1----:R-:W-:Y:S06]  /*11c0*/  HMMA.16816.F32 R64, R16, R76.reuse, R64 ;  /* 0x0000004c1040723c */ /* 0x082fec0000001840 */
[----:B------:R-:W-:Y:S06]  /*11d0*/  HMMA.16816.F32 R4, R12, R76, R4 ;  /* 0x0000004c0c04723c */ /* 0x000fec0000001804 */
[-C--:B------:R-:W-:Y:S06]  /*11e0*/  HMMA.16816.F32 R32, R24, R50.reuse, R32 ;  /* 0x000000321820723c */ /* 0x080fec0000001820 */
[----:B------:R-:W-:Y:S01]  /*11f0*/  HMMA.16816.F32 R44, R20, R50, R44 ;  /* 0x00000032142c723c */ /* 0x000fe2000000182c */
[----:B------:R-:W1:Y:S05]  /*1200*/  LDSM.16.M88.4 R48, [R197+0x800] ;  /* 0x00080000c530783b */ /* 0x000e6a0000000200 */
[----:B------:R-:W-:Y:S06]  /*1210*/  HMMA.16816.F32 R52, R28, R68, RZ ;  /* 0x000000441c34723c */ /* 0x000fec00000018ff */
[-C--:B--2---:R-:W-:Y:S06]  /*1220*/  HMMA.16816.F32 R64, R40, R72.reuse, R64 ;  /* 0x000000482840723c */ /* 0x084fec0000001840 */
[----:B------:R-:W-:Y:S06]  /*1230*/  HMMA.16816.F32 R4, R36, R72, R4 ;  /* 0x000000482404723c */ /* 0x000fec0000001804 */
[----:B------:R-:W-:Y:S06]  /*1240*/  HMMA.16816.F32 R32, R16, R78, R32 ;  /* 0x0000004e1020723c */ /* 0x000fec0000001820 */
[----:B------:R-:W-:Y:S06]  /*1250*/  HMMA.16816.F32 R56, R8, R68, RZ ;  /* 0x000000440838723c */ /* 0x000fec00000018ff */
[----:B------:R-:W-:Y:S01]  /*1260*/  HMMA.16816.F32 R44, R12, R78, R44 ;  /* 0x0000004e0c2c723c */ /* 0x000fe2000000182c */
[----:B------:R-:W-:Y:S01]  /*1270*/  FMUL.FTZ R64, R64, UR4 ;  /* 0x0000000440407c20 */ /* 0x000fe20008410000 */
[----:B------:R-:W-:Y:S01]  /*1280*/  FMUL.FTZ R65, R65, UR4 ;  /* 0x0000000441417c20 */ /* 0x000fe20008410000 */
[----:B------:R-:W-:Y:S01]  /*1290*/  FMUL.FTZ R88, R66, UR4 ;  /* 0x0000000442587c20 */ /* 0x000fe20008410000 */
[----:B------:R-:W-:Y:S01]  /*12a0*/  FMUL.FTZ R82, R67, UR4 ;  /* 0x0000000443527c20 */ /* 0x000fe20008410000 */
[----:B------:R-:W-:Y:S01]  /*12b0*/  MUFU.TANH R84, R64 ;  /* 0x0000004000547308 */ /* 0x000fe20000002400 */
[----:B----4-:R-:W-:Y:S01]  /*12c0*/  HMMA.16816.F32 R52, R20, R60, R52 ;  /* 0x0000003c1434723c */ /* 0x010fe20000001834 */
[----:B------:R-:W-:Y:S01]  /*12d0*/  FMUL.FTZ R4, R4, UR4 ;  /* 0x0000000404047c20 */ /* 0x000fe20008410000 */
[----:B------:R-:W-:Y:S01]  /*12e0*/  FMUL.FTZ R89, R5, UR4 ;  /* 0x0000000405597c20 */ /* 0x000fe20008410000 */
[----:B------:R-:W-:Y:S01]  /*12f0*/  FMUL.FTZ R94, R6, UR4 ;  /* 0x00000004065e7c20 */ /* 0x000fe20008410000 */
[----:B------:R-:W-:Y:S01]  /*1300*/  FMUL.FTZ R86, R7, UR4 ;  /* 0x0000000407567c20 */ /* 0x000fe20008410000 */
[----:B------:R-:W-:Y:S01]  /*1310*/  LDSM.16.M88.4 R76, [R197+0x1000] ;  /* 0x00100000c54c783b */ /* 0x000fe20000000200 */
[----:B------:R-:W-:Y:S01]  /*1320*/  HMMA.16816.F32 R32, R40, R74, R32 ;  /* 0x0000004a2820723c */ /* 0x000fe20000001820 */
[----:B------:R2:W3:Y:S05]  /*1330*/  MUFU.TANH R85, R65 ;  /* 0x0000004100557308 */ /* 0x0004ea0000002400 */
[----:B------:R-:W-:Y:S03]  /*1340*/  HMMA.16816.F32 R56, R24, R60, R56 ;  /* 0x0000003c1838723c */ /* 0x000fe60000001838 */
[----:B------:R4:W-:Y:S03]  /*1350*/  MUFU.TANH R87, R4 ;  /* 0x0000000400577308 */ /* 0x0009e60000002400 */
[----:B------:R-:W-:Y:S05]  /*1360*/  HMMA.16816.F32 R44, R36, R74, R44 ;  /* 0x0000004a242c723c */ /* 0x000fea000000182c */
[----:B------:R-:W-:Y:S01]  /*1370*/  MUFU.TANH R88, R88 ;  /* 0x0000005800587308 */ /* 0x000fe20000002400 */
[----:B--2---:R-:W2:Y:S01]  /*1380*/  LDSM.16.M88.4 R64, [R188+0x800] ;  /* 0x00080000bc40783b */ /* 0x004ea20000000200 */
[-C--:B------:R-:W-:Y:S05]  /*1390*/  HMMA.16816.F32 R72, R8, R70.reuse, RZ ;  /* 0x000000460848723c */ /* 0x080fea00000018ff */
[----:B------:R-:W-:Y:S01]  /*13a0*/  FMUL.FTZ R32, R32, UR4 ;  /* 0x0000000420207c20 */ /* 0x000fe20008410000 */
[----:B------:R-:W-:Y:S01]  /*13b0*/  HMMA.16816.F32 R68, R28, R70, RZ ;  /* 0x000000461c44723c */ /* 0x000fe200000018ff */
[----:B----4-:R-:W4:Y:S01]  /*13c0*/  LDSM.16.M88.4 R4, [R105+0x5000] ;  /* 0x005000006904783b */ /* 0x010f220000000200 */
[----:B------:R-:W-:Y:S01]  /*13d0*/  FMUL.FTZ R95, R33, UR4 ;  /* 0x00000004215f7c20 */ /* 0x000fe20008410000 */
[----:B------:R3:W4:Y:S01]  /*13e0*/  MUFU.TANH R93, R32 ;  /* 0x00000020005d7308 */ /* 0x0007220000002400 */
[----:B------:R-:W-:Y:S01]  /*13f0*/  FMUL.FTZ R92, R34, UR4 ;  /* 0x00000004225c7c20 */ /* 0x000fe20008410000 */
[----:B------:R-:W-:Y:S01]  /*1400*/  FMUL.FTZ R90, R35, UR4 ;  /* 0x00000004235a7c20 */ /* 0x000fe20008410000 */
[-C--:B-1----:R-:W-:Y:S05]  /*1410*/  HMMA.16816.F32 R52, R12, R48.reuse, R52 ;  /* 0x000000300c34723c */ /* 0x082fea0000001834 */
[----:B------:R-:W-:Y:S01]  /*1420*/  FMUL.FTZ R44, R44, UR4 ;  /* 0x000000042c2c7c20 */ /* 0x000fe20008410000 */
[----:B------:R-:W-:Y:S01]  /*1430*/  HMMA.16816.F32 R56, R16, R48, R56 ;  /* 0x000000301038723c */ /* 0x000fe20000001838 */
[----:B------:R-:W-:Y:S01]  /*1440*/  FMUL.FTZ R101, R45, UR4 ;  /* 0x000000042d657c20 */ /* 0x000fe20008410000 */
[----:B------:R-:W-:Y:S01]  /*1450*/  FMUL.FTZ R100, R46, UR4 ;  /* 0x000000042e647c20 */ /* 0x000fe20008410000 */
[----:B------:R1:W-:Y:S01]  /*1460*/  MUFU.TANH R99, R44 ;  /* 0x0000002c00637308 */ /* 0x0003e20000002400 */
[----:B------:R-:W-:-:S02]  /*1470*/  FMUL.FTZ R104, R47, UR4 ;  /* 0x000000042f687c20 */ /* 0x000fc40008410000 */
[-C--:B------:R-:W-:Y:S01]  /*1480*/  HMMA.16816.F32 R72, R24, R62.reuse, R72 ;  /* 0x0000003e1848723c */ /* 0x080fe20000001848 */
[----:B---3--:R-:W3:Y:S04]  /*1490*/  LDSM.16.M88.4 R32, [R199+0x1000] ;  /* 0x00100000c720783b */ /* 0x008ee80000000200 */
[----:B------:R-:W3:Y:S01]  /*14a0*/  MUFU.TANH R95, R95 ;  /* 0x0000005f005f7308 */ /* 0x000ee20000002400 */
[----:B------:R-:W-:Y:S07]  /*14b0*/  HMMA.16816.F32 R68, R20, R62, R68 ;  /* 0x0000003e1444723c */ /* 0x000fee0000001844 */
[----:B------:R-:W-:Y:S01]  /*14c0*/  MUFU.TANH R82, R82 ;  /* 0x0000005200527308 */ /* 0x000fe20000002400 */
[-C--:B--2---:R-:W-:Y:S06]  /*14d0*/  HMMA.16816.F32 R52, R36, R64.reuse, R52 ;  /* 0x000000402434723c */ /* 0x084fec0000001834 */
[----:B------:R-:W-:Y:S01]  /*14e0*/  HMMA.16816.F32 R56, R40, R64, R56 ;  /* 0x000000402838723c */ /* 0x000fe20000001838 */
[----:B------:R-:W-:Y:S05]  /*14f0*/  MUFU.TANH R89, R89 ;  /* 0x0000005900597308 */ /* 0x000fea0000002400 */
[-C--:B----4-:R-:W-:Y:S03]  /*1500*/  HMMA.16816.F32 R60, R8, R4.reuse, RZ ;  /* 0x00000004083c723c */ /* 0x090fe600000018ff */
[----:B------:R-:W-:Y:S03]  /*1510*/  MUFU.TANH R94, R94 ;  /* 0x0000005e005e7308 */ /* 0x000fe60000002400 */
[----:B-1----:R-:W-:Y:S05]  /*1520*/  HMMA.16816.F32 R44, R28, R4, RZ ;  /* 0x000000041c2c723c */ /* 0x002fea00000018ff */
[----:B------:R-:W-:Y:S01]  /*1530*/  MUFU.TANH R86, R86 ;  /* 0x0000005600567308 */ /* 0x000fe20000002400 */
[----:B------:R-:W-:Y:S01]  /*1540*/  HMMA.16816.F32 R68, R12, R50, R68 ;  /* 0x000000320c44723c */ /* 0x000fe20000001844 */
[----:B------:R-:W-:Y:S01]  /*1550*/  FMUL.FTZ R52, R52, UR4 ;  /* 0x0000000434347c20 */ /* 0x000fe20008410000 */
[----:B------:R-:W-:Y:S01]  /*1560*/  FMUL.FTZ R97, R53, UR4 ;  /* 0x0000000435617c20 */ /* 0x000fe20008410000 */
[----:B------:R-:W-:Y:S01]  /*1570*/  FMUL.FTZ R98, R54, UR4 ;  /* 0x0000000436627c20 */ /* 0x000fe20008410000 */
[----:B------:R-:W-:-:S02]  /*1580*/  FMUL.FTZ R96, R55, UR4 ;  /* 0x0000000437607c20 */ /* 0x000fc40008410000 */
[----:B------:R-:W-:Y:S01]  /*1590*/  HMMA.16816.F32 R72, R16, R50, R72 ;  /* 0x000000321048723c */ /* 0x000fe20000001848 */
[----:B------:R1:W-:Y:S01]  /*15a0*/  MUFU.TANH R91, R52 ;  /* 0x00000034005b7308 */ /* 0x0003e20000002400 */
[----:B------:R-:W2:Y:S01]  /*15b0*/  LDSM.16.M88.4 R48, [R188+0x1000] ;  /* 0x00100000bc30783b */ /* 0x000ea20000000200 */
[----:B------:R-:W-:Y:S01]  /*15c0*/  FMUL.FTZ R56, R56, UR4 ;  /* 0x0000000438387c20 */ /* 0x000fe20008410000 */
[----:B------:R-:W-:Y:S01]  /*15d0*/  FMUL.FTZ R57, R57, UR4 ;  /* 0x0000000439397c20 */ /* 0x000fe20008410000 */
[----:B------:R-:W-:Y:S01]  /*15e0*/  FMUL.FTZ R58, R58, UR4 ;  /* 0x000000043a3a7c20 */ /* 0x000fe20008410000 */
[-C--:B---3--:R-:W-:Y:S01]  /*15f0*/  HMMA.16816.F32 R60, R24, R32.reuse, R60 ;  /* 0x00000020183c723c */ /* 0x088fe2000000183c */
[----:B------:R-:W-:Y:S02]  /*1600*/  FMUL.FTZ R59, R59, UR4 ;  /* 0x000000043b3b7c20 */ /* 0x000fe40008410000 */
[----:B------:R-:W3:Y:S03]  /*1610*/  MUFU.TANH R102, R56 ;  /* 0x0000003800667308 */ /* 0x000ee60000002400 */
[----:B------:R-:W-:Y:S05]  /*1620*/  HMMA.16816.F32 R44, R20, R32, R44 ;  /* 0x00000020142c723c */ /* 0x000fea000000182c */
[----:B------:R-:W4:Y:S01]  /*1630*/  MUFU.TANH R103, R57 ;  /* 0x0000003900677308 */ /* 0x000f220000002400 */
[----:B-1----:R1:W3:Y:S01]  /*1640*/  LDSM.16.M88.4 R52, [R105+0x5800] ;  /* 0x005800006934783b */ /* 0x0022e20000000200 */
[-C--:B------:R-:W-:Y:S06]  /*1650*/  HMMA.16816.F32 R68, R36, R66.reuse, R68 ;  /* 0x000000422444723c */ /* 0x080fec0000001844 */
[----:B------:R-:W-:Y:S01]  /*1660*/  MUFU.TANH R138, R58 ;  /* 0x0000003a008a7308 */ /* 0x000fe20000002400 */
[----:B------:R-:W-:Y:S01]  /*1670*/  HMMA.16816.F32 R72, R40, R66, R72 ;  /* 0x000000422848723c */ /* 0x000fe20000001848 */
[----:B------:R-:W4:Y:S05]  /*1680*/  LDSM.16.M88.4 R64, [R199+0x1800] ;  /* 0x00180000c740783b */ /* 0x000f2a0000000200 */
[-C--:B------:R-:W-:Y:S01]  /*1690*/  HMMA.16816.F32 R60, R16, R76.reuse, R60 ;  /* 0x0000004c103c723c */ /* 0x080fe2000000183c */
[----:B------:R2:W-:Y:S05]  /*16a0*/  MUFU.TANH R132, R59 ;  /* 0x0000003b00847308 */ /* 0x0005ea0000002400 */
[----:B------:R-:W-:Y:S03]  /*16b0*/  HMMA.16816.F32 R44, R12, R76, R44 ;  /* 0x0000004c0c2c723c */ /* 0x000fe6000000182c */
[----:B------:R-:W-:Y:S02]  /*16c0*/  MUFU.TANH R92, R92 ;  /* 0x0000005c005c7308 */ /* 0x000fe40000002400 */
[----:B------:R-:W-:Y:S01]  /*16d0*/  FMUL.FTZ R68, R68, UR4 ;  /* 0x0000000444447c20 */ /* 0x000fe20008410000 */
[----:B------:R-:W-:Y:S01]  /*16e0*/  FMUL.FTZ R69, R69, UR4 ;  /* 0x0000000445457c20 */ /* 0x000fe20008410000 */
[----:B------:R-:W-:-:S04]  /*16f0*/  FMUL.FTZ R176, R71, UR4 ;  /* 0x0000000447b07c20 */ /* 0x000fc80008410000 */
[----:B-1----:R-:W-:Y:S01]  /*1700*/  MUFU.TANH R105, R68 ;  /* 0x0000004400697308 */ /* 0x002fe20000002400 */
[-C--:B--2---:R-:W-:Y:S01]  /*1710*/  HMMA.16816.F32 R56, R8, R6.reuse, RZ ;  /* 0x000000060838723c */ /* 0x084fe200000018ff */
[----:B------:R-:W-:Y:S01]  /*1720*/  FMUL.FTZ R72, R72, UR4 ;  /* 0x0000000448487c20 */ /* 0x000fe20008410000 */
[----:B------:R-:W-:Y:S01]  /*1730*/  FMUL.FTZ R73, R73, UR4 ;  /* 0x0000000449497c20 */ /* 0x000fe20008410000 */
[----:B------:R-:W-:Y:S01]  /*1740*/  FMUL.FTZ R74, R74, UR4 ;  /* 0x000000044a4a7c20 */ /* 0x000fe20008410000 */
[----:B------:R-:W-:Y:S02]  /*1750*/  FMUL.FTZ R75, R75, UR4 ;  /* 0x000000044b4b7c20 */ /* 0x000fe40008410000 */
[----:B------:R-:W-:Y:S01]  /*1760*/  HMMA.16816.F32 R4, R28, R6, RZ ;  /* 0x000000061c04723c */ /* 0x000fe200000018ff */
[----:B------:R1:W-:Y:S05]  /*1770*/  MUFU.TANH R113, R69 ;  /* 0x0000004500717308 */ /* 0x0003ea0000002400 */
[-C--:B------:R-:W-:Y:S03]  /*1780*/  HMMA.16816.F32 R60, R40, R48.reuse, R60 ;  /* 0x00000030283c723c */ /* 0x080fe6000000183c */
[----:B------:R-:W2:Y:S03]  /*1790*/  MUFU.TANH R72, R72 ;  /* 0x0000004800487308 */ /* 0x000ea60000002400 */
[----:B------:R-:W-:Y:S05]  /*17a0*/  HMMA.16816.F32 R44, R36, R48, R44 ;  /* 0x00000030242c723c */ /* 0x000fea000000182c */
[----:B------:R-:W2:Y:S01]  /*17b0*/  MUFU.TANH R73, R73 ;  /* 0x0000004900497308 */ /* 0x000ea20000002400 */
[----:B------:R-:W-:Y:S01]  /*17c0*/  HMMA.16816.F32 R56, R24, R34, R56 ;  /* 0x000000221838723c */ /* 0x000fe20000001838 */
[----:B------:R-:W-:-:S02]  /*17d0*/  FMUL.FTZ R48, R70, UR4 ;  /* 0x0000000446307c20 */ /* 0x000fc40008410000 */
[----:B-1----:R-:W1:Y:S03]  /*17e0*/  LDSM.16.M88.4 R68, [R197+0x1800] ;  /* 0x00180000c544783b */ /* 0x002e660000000200 */
[----:B------:R-:W-:Y:S01]  /*17f0*/  HMMA.16816.F32 R4, R20, R34, R4 ;  /* 0x000000221404723c */ /* 0x000fe20000001804 */
[----:B------:R-:W-:Y:S05]  /*1800*/  MUFU.TANH R90, R90 ;  /* 0x0000005a005a7308 */ /* 0x000fea0000002400 */
[C---:B---3--:R-:W-:Y:S01]  /*1810*/  HMMA.16816.F32 R32, R8.reuse, R52, RZ ;  /* 0x000000340820723c */ /* 0x048fe200000018ff */
        /* <DEDUP_REMOVED lines=10> */
[-C--:B------:R-:W-:Y:S01]  /*18c0*/  HMMA.16816.F32 R56, R16, R78.reuse, R56 ;  /* 0x0000004e1038723c */ /* 0x080fe20000001838 */
[----:B------:R-:W-:Y:S05]  /*18d0*/  MUFU.TANH R145, R44 ;  /* 0x0000002c00917308 */ /* 0x000fea0000002400 */
[----:B------:R-:W-:Y:S03]  /*18e0*/  HMMA.16816.F32 R4, R12, R78, R4 ;  /* 0x0000004e0c04723c */ /* 0x000fe60000001804 */
[----:B------:R3:W-:Y:S03]  /*18f0*/  MUFU.TANH R143, R45 ;  /* 0x0000002d008f7308 */ /* 0x0007e60000002400 */
[C---:B----4-:R-:W-:Y:S05]  /*1900*/  HMMA.16816.F32 R32, R24.reuse, R64, R32 ;  /* 0x000000401820723c */ /* 0x050fea0000001820 */
[----:B------:R-:W4:Y:S01]  /*1910*/  MUFU.TANH R49, R49 ;  /* 0x0000003100317308 */ /* 0x000f220000002400 */
[----:B------:R-:W-:Y:S01]  /*1920*/  HMMA.16816.F32 R24, R24, R66, R8 ;  /* 0x000000421818723c */ /* 0x000fe20000001808 */
[----:B------:R-:W2:Y:S01]  /*1930*/  LDSM.16.M88.4 R8, [R188+0x1800] ;  /* 0x00180000bc08783b */ /* 0x000ea20000000200 */
[----:B------:R-:W-:-:S04]  /*1940*/  DEPBAR.LE SB0, 0x0 ;  /* 0x000080000000791a */ /* 0x000fc80000000000 */
[----:B------:R-:W-:Y:S01]  /*1950*/  HMMA.16816.F32 R56, R40, R50, R56 ;  /* 0x000000322838723c */ /* 0x000fe20000001838 */
[----:B------:R-:W4:Y:S05]  /*1960*/  MUFU.TANH R60, R60 ;  /* 0x0000003c003c7308 */ /* 0x000f2a0000002400 */
[----:B---3--:R-:W-:Y:S03]  /*1970*/  HMMA.16816.F32 R44, R28, R52, RZ ;  /* 0x000000341c2c723c */ /* 0x008fe600000018ff */
[----:B------:R-:W-:Y:S03]  /*1980*/  MUFU.TANH R100, R100 ;  /* 0x0000006400647308 */ /* 0x000fe60000002400 */
[----:B-1----:R-:W-:Y:S05]  /*1990*/  HMMA.16816.F32 R32, R16, R68, R32 ;  /* 0x000000441020723c */ /* 0x002fea0000001820 */
[----:B------:R-:W-:Y:S01]  /*19a0*/  MUFU.TANH R104, R104 ;  /* 0x0000006800687308 */ /* 0x000fe20000002400 */
[----:B------:R-:W-:Y:S06]  /*19b0*/  HMMA.16816.F32 R28, R28, R54, RZ ;  /* 0x000000361c1c723c */ /* 0x000fec00000018ff */
[----:B------:R-:W-:Y:S01]  /*19c0*/  HMMA.16816.F32 R24, R16, R70, R24 ;  /* 0x000000461018723c */ /* 0x000fe20000001818 */
[----:B------:R-:W-:Y:S01]  /*19d0*/  FMUL.FTZ R53, R57, UR4 ;  /* 0x0000000439357c20 */ /* 0x000fe20008410000 */
[----:B------:R-:W-:Y:S01]  /*19e0*/  FMUL.FTZ R58, R58, UR4 ;  /* 0x000000043a3a7c20 */ /* 0x000fe20008410000 */
[----:B------:R-:W-:Y:S01]  /*19f0*/  FMUL.FTZ R59, R59, UR4 ;  /* 0x000000043b3b7c20 */ /* 0x000fe20008410000 */
[----:B------:R-:W-:Y:S02]  /*1a00*/  MUFU.TANH R97, R97 ;  /* 0x0000006100617308 */ /* 0x000fe40000002400 */
[----:B------:R-:W-:Y:S01]  /*1a10*/  HMMA.16816.F32 R4, R36, R50, R4 ;  /* 0x000000322404723c */ /* 0x000fe20000001804 */
[----:B------:R-:W-:-:S04]  /*1a20*/  FMNMX.FTZ R16, R84, R85, !PT ;  /* 0x0000005554107209 */ /* 0x000fc80007810000 */
[----:B------:R-:W-:Y:S01]  /*1a30*/  FMNMX.FTZ R16, R93, R16, !PT ;  /* 0x000000105d107209 */ /* 0x000fe20007810000 */
[----:B--2---:R-:W-:Y:S01]  /*1a40*/  HMMA.16816.F32 R32, R40, R8, R32 ;  /* 0x000000082820723c */ /* 0x004fe20000001820 */
[----:B------:R-:W-:Y:S01]  /*1a50*/  FMUL.FTZ R51, R56, UR4 ;  /* 0x0000000438337c20 */ /* 0x000fe20008410000 */
[----:B------:R-:W-:Y:S04]  /*1a60*/  MUFU.TANH R53, R53 ;  /* 0x0000003500357308 */ /* 0x000fe80000002400 */
[C---:B------:R-:W-:Y:S04]  /*1a70*/  HMMA.16816.F32 R44, R20.reuse, R64, R44 ;  /* 0x00000040142c723c */ /* 0x040fe8000000182c */
[----:B------:R-:W1:Y:S02]  /*1a80*/  MUFU.TANH R51, R51 ;  /* 0x0000003300337308 */ /* 0x000e640000002400 */
[----:B------:R-:W-:Y:S06]  /*1a90*/  HMMA.16816.F32 R28, R20, R66, R28 ;  /* 0x00000042141c723c */ /* 0x000fec000000181c */
[----:B------:R-:W-:Y:S01]  /*1aa0*/  HMMA.16816.F32 R24, R40, R10, R24 ;  /* 0x0000000a2818723c */ /* 0x000fe20000001818 */
[----:B------:R-:W-:Y:S01]  /*1ab0*/  FMUL.FTZ R4, R4, UR4 ;  /* 0x0000000404047c20 */ /* 0x000fe20008410000 */
[----:B------:R-:W-:Y:S01]  /*1ac0*/  FMUL.FTZ R172, R7, UR4 ;  /* 0x0000000407ac7c20 */ /* 0x000fe20008410000 */
[----:B------:R-:W-:Y:S01]  /*1ad0*/  FMNMX.FTZ R7, R95, R16, !PT ;  /* 0x000000105f077209 */ /* 0x000fe20007810000 */
[----:B------:R-:W-:Y:S01]  /*1ae0*/  FMUL.FTZ R5, R5, UR4 ;  /* 0x0000000405057c20 */ /* 0x000fe20008410000 */
[----:B------:R2:W-:Y:S01]  /*1af0*/  MUFU.TANH R163, R4 ;  /* 0x0000000400a37308 */ /* 0x0005e20000002400 */
[----:B------:R-:W-:Y:S01]  /*1b00*/  FMUL.FTZ R17, R33, UR4 ;  /* 0x0000000421117c20 */ /* 0x000fe20008410000 */
[----:B------:R-:W-:Y:S01]  /*1b10*/  FMUL.FTZ R6, R6, UR4 ;  /* 0x0000000406067c20 */ /* 0x000fe20008410000 */
[----:B------:R-:W-:Y:S01]  /*1b20*/  FMUL.FTZ R34, R34, UR4 ;  /* 0x0000000422227c20 */ /* 0x000fe20008410000 */
[----:B------:R-:W-:-:S03]  /*1b30*/  FMUL.FTZ R35, R35, UR4 ;  /* 0x0000000423237c20 */ /* 0x000fc60008410000 */
[C---:B------:R-:W-:Y:S01]  /*1b40*/  HMMA.16816.F32 R44, R12.reuse, R68, R44 ;  /* 0x000000440c2c723c */ /* 0x040fe2000000182c */
[----:B------:R3:W-:Y:S05]  /*1b50*/  MUFU.TANH R149, R5 ;  /* 0x0000000500957308 */ /* 0x0007ea0000002400 */
[----:B------:R-:W-:Y:S03]  /*1b60*/  HMMA.16816.F32 R28, R12, R70, R28 ;  /* 0x000000460c1c723c */ /* 0x000fe6000000181c */
[----:B------:R-:W-:Y:S01]  /*1b70*/  MUFU.TANH R17, R17 ;  /* 0x0000001100117308 */ /* 0x000fe20000002400 */
[----:B--2---:R-:W-:-:S03]  /*1b80*/  FMNMX.FTZ R4, R102, R7, !PT ;  /* 0x0000000766047209 */ /* 0x004fc60007810000 */
[----:B------:R-:W-:Y:S01]  /*1b90*/  FMUL.FTZ R13, R24, UR4 ;  /* 0x00000004180d7c20 */ /* 0x000fe20008410000 */
[----:B------:R-:W-:Y:S01]  /*1ba0*/  FMNMX.FTZ R7, R103, R4, !PT ;  /* 0x0000000467077209 */ /* 0x000fe20007810000 */
[----:B------:R-:W-:Y:S02]  /*1bb0*/  FMUL.FTZ R12, R25, UR4 ;  /* 0x00000004190c7c20 */ /* 0x000fe40008410000 */
[----:B------:R-:W-:Y:S01]  /*1bc0*/  MUFU.TANH R98, R98 ;  /* 0x0000006200627308 */ /* 0x000fe20000002400 */
[----:B------:R-:W-:Y:S01]  /*1bd0*/  FMNMX.FTZ R4, R72, R7, !PT ;  /* 0x0000000748047209 */ /* 0x000fe20007810000 */
[----:B---3--:R-:W-:-:S03]  /*1be0*/  FMUL.FTZ R5, R32, UR4 ;  /* 0x0000000420057c20 */ /* 0x008fc60008410000 */
[----:B------:R-:W-:Y:S02]  /*1bf0*/  FMNMX.FTZ R4, R73, R4, !PT ;  /* 0x0000000449047209 */ /* 0x000fe40007810000 */
[----:B------:R-:W-:Y:S01]  /*1c00*/  HMMA.16816.F32 R44, R36, R8, R44 ;  /* 0x00000008242c723c */ /* 0x000fe2000000182c */
[----:B------:R-:W2:Y:S01]  /*1c10*/  MUFU.TANH R5, R5 ;  /* 0x0000000500057308 */ /* 0x000ea20000002400 */
[----:B----4-:R-:W-:-:S04]  /*1c20*/  FMNMX.FTZ R7, R49, R4, !PT ;  /* 0x0000000431077209 */ /* 0x010fc80007810000 */
[----:B------:R-:W-:Y:S01]  /*1c30*/  FMNMX.FTZ R4, R60, R7, !PT ;  /* 0x000000073c047209 */ /* 0x000fe20007810000 */
[----:B------:R-:W-:Y:S02]  /*1c40*/  HMMA.16816.F32 R28, R36, R10, R28 ;  /* 0x0000000a241c723c */ /* 0x000fe4000000181c */
[----:B------:R-:W3:Y:S01]  /*1c50*/  MUFU.TANH R13, R13 ;  /* 0x0000000d000d7308 */ /* 0x000ee20000002400 */
[----:B-1----:R-:W-:-:S04]  /*1c60*/  FMNMX.FTZ R4, R51, R4, !PT ;  /* 0x0000000433047209 */ /* 0x002fc80007810000 */
[----:B------:R-:W-:-:S03]  /*1c70*/  FMNMX.FTZ R4, R53, R4, !PT ;  /* 0x0000000435047209 */ /* 0x000fc60007810000 */
[----:B------:R-:W1:Y:S01]  /*1c80*/  MUFU.TANH R12, R12 ;  /* 0x0000000c000c7308 */ /* 0x000e620000002400 */
[----:B--2---:R-:W-:-:S04]  /*1c90*/  FMNMX.FTZ R4, R5, R4, !PT ;  /* 0x0000000405047209 */ /* 0x004fc80007810000 */
[----:B------:R-:W-:-:S03]  /*1ca0*/  FMNMX.FTZ R4, R17, R4, !PT ;  /* 0x0000000411047209 */ /* 0x000fc60007810000 */
[----:B------:R-:W2:Y:S01]  /*1cb0*/  MUFU.TANH R96, R96 ;  /* 0x0000006000607308 */ /* 0x000ea20000002400 */
[----:B---3--:R-:W-:-:S07]  /*1cc0*/  FMNMX.FTZ R7, R13, R4, !PT ;  /* 0x000000040d077209 */ /* 0x008fce0007810000 */
[----:B------:R3:W4:Y:S01]  /*1cd0*/  MUFU.TANH R142, R74 ;  /* 0x0000004a008e7308 */ /* 0x0007220000002400 */
[----:B-1----:R-:W-:-:S07]  /*1ce0*/  FMNMX.FTZ R7, R12, R7, !PT ;  /* 0x000000070c077209 */ /* 0x002fce0007810000 */
[----:B------:R3:W1:Y:S08]  /*1cf0*/  MUFU.TANH R140, R75 ;  /* 0x0000004b008c7308 */ /* 0x0006700000002400 */
[----:B------:R-:W1:Y:S08]  /*1d00*/  MUFU.TANH R48, R48 ;  /* 0x0000003000307308 */ /* 0x000e700000002400 */
        /* <DEDUP_REMOVED lines=8> */
[----:B------:R-:W1:Y:S08]  /*1d90*/  MUFU.TANH R172, R172 ;  /* 0x000000ac00ac7308 */ /* 0x000e700000002400 */
[----:B------:R3:W1:Y:S01]  /*1da0*/  MUFU.TANH R168, R34 ;  /* 0x0000002200a87308 */ /* 0x0006620000002400 */
[----:B------:R-:W-:Y:S06]  /*1db0*/  BAR.SYNC.DEFER_BLOCKING 0x0 ;  /* 0x0000000000007b1d */ /* 0x000fec0000010000 */
[----:B--2-4-:R-:W-:Y:S05]  /*1dc0*/  @!P0 BRA `(.L_x_1466) ;  /* 0x0000000000588947 */ /* 0x014fea0003800000 */
        /* <DEDUP_REMOVED lines=22> */
.L_x_1466:
[----:B------:R-:W4:Y:S01]  /*1f30*/  SHFL.BFLY PT, R4, R7, 0x2, 0x1f ;  /* 0x0c401f0007047f89 */ /* 0x000f2200000e0000 */
[----:B---3--:R-:W-:Y:S01]  /*1f40*/  FMNMX.FTZ R6, R87, R89, !PT ;  /* 0x0000005957067209 */ /* 0x008fe20007810000 */
[----:B------:R-:W-:Y:S01]  /*1f50*/  FMUL.FTZ R44, R44, UR4 ;  /* 0x000000042c2c7c20 */ /* 0x000fe20008410000 */
[----:B--2---:R-:W-:Y:S01]  /*1f60*/  FMNMX.FTZ R9, R94, R86, !PT ;  /* 0x000000565e097209 */ /* 0x004fe20007810000 */
[----:B------:R-:W-:Y:S01]  /*1f70*/  FMUL.FTZ R45, R45, UR4 ;  /* 0x000000042d2d7c20 */ /* 0x000fe20008410000 */
[----:B------:R-:W-:Y:S01]  /*1f80*/  FMNMX.FTZ R6, R99, R6, !PT ;  /* 0x0000000663067209 */ /* 0x000fe20007810000 */
[----:B------:R-:W-:Y:S01]  /*1f90*/  MUFU.TANH R161, R44 ;  /* 0x0000002c00a17308 */ /* 0x000fe20000002400 */
[----:B------:R-:W-:Y:S01]  /*1fa0*/  FMNMX.FTZ R9, R100, R9, !PT ;  /* 0x0000000964097209 */ /* 0x000fe20007810000 */
[----:B------:R-:W-:Y:S01]  /*1fb0*/  FMUL.FTZ R46, R46, UR4 ;  /* 0x000000042e2e7c20 */ /* 0x000fe20008410000 */
[----:B------:R-:W-:Y:S01]  /*1fc0*/  FMNMX.FTZ R6, R101, R6, !PT ;  /* 0x0000000665067209 */ /* 0x000fe20007810000 */
[----:B------:R-:W-:Y:S01]  /*1fd0*/  FMUL.FTZ R28, R28, UR4 ;  /* 0x000000041c1c7c20 */ /* 0x000fe20008410000 */
[----:B------:R-:W-:Y:S01]  /*1fe0*/  FMNMX.FTZ R11, R104, R9, !PT ;  /* 0x00000009680b7209 */ /* 0x000fe20007810000 */
        /* <DEDUP_REMOVED lines=10> */
[----:B------:R-:W2:Y:S01]  /*2090*/  MUFU.TANH R162, R46 ;  /* 0x0000002e00a27308 */ /* 0x000ea20000002400 */
[----:B-1----:R-:W-:Y:S01]  /*20a0*/  FMNMX.FTZ R11, R48, R11, !PT ;  /* 0x0000000b300b7209 */ /* 0x002fe20007810000 */
[----:B------:R-:W-:Y:S01]  /*20b0*/  FMUL.FTZ R26, R26, UR4 ;  /* 0x000000041a1a7c20 */ /* 0x000fe20008410000 */
[----:B----4-:R-:W-:Y:S01]  /*20c0*/  FMNMX.FTZ R4, R7, R4, !PT ;  /* 0x0000000407047209 */ /* 0x010fe20007810000 */
[----:B------:R-:W-:Y:S01]  /*20d0*/  FMUL.FTZ R27, R27, UR4 ;  /* 0x000000041b1b7c20 */ /* 0x000fe20008410000 */
[----:B------:R-:W-:Y:S01]  /*20e0*/  FMNMX.FTZ R11, R176, R11, !PT ;  /* 0x0000000bb00b7209 */ /* 0x000fe20007810000 */
[----:B------:R-:W-:Y:S01]  /*20f0*/  ULDC UR6, c[0x0][0x2ec] ;  /* 0x0000bb0000067ab9 */ /* 0x000fe20000000800 */
[----:B------:R-:W-:Y:S01]  /*2100*/  FMNMX.FTZ R9, R92, R9, !PT ;  /* 0x000000095c097209 */ /* 0x000fe20007810000 */
[----:B------:R-:W1:Y:S01]  /*2110*/  SHFL.BFLY PT, R7, R4, 0x1, 0x1f ;  /* 0x0c201f0004077f89 */ /* 0x000e6200000e0000 */
[----:B------:R-:W-:Y:S01]  /*2120*/  FMNMX.FTZ R11, R144, R11, !PT ;  /* 0x0000000b900b7209 */ /* 0x000fe20007810000 */
[----:B------:R-:W-:Y:S01]  /*2130*/  MUFU.TANH R157, R28 ;  /* 0x0000001c009d7308 */ /* 0x000fe20000002400 */
[----:B------:R-:W-:-:S02]  /*2140*/  FMNMX.FTZ R9, R90, R9, !PT ;  /* 0x000000095a097209 */ /* 0x000fc40007810000 */
[----:B------:R-:W-:Y:S02]  /*2150*/  FMNMX.FTZ R11, R166, R11, !PT ;  /* 0x0000000ba60b7209 */ /* 0x000fe40007810000 */
[----:B------:R-:W-:Y:S02]  /*2160*/  FMNMX.FTZ R9, R138, R9, !PT ;  /* 0x000000098a097209 */ /* 0x000fe40007810000 */
[----:B------:R-:W-:Y:S01]  /*2170*/  FMNMX.FTZ R11, R174, R11, !PT ;  /* 0x0000000bae0b7209 */ /* 0x000fe20007810000 */
[----:B------:R-:W3:Y:S01]  /*2180*/  MUFU.TANH R160, R47 ;  /* 0x0000002f00a07308 */ /* 0x000ee20000002400 */
[----:B------:R-:W-:Y:S02]  /*2190*/  FMNMX.FTZ R9, R132, R9, !PT ;  /* 0x0000000984097209 */ /* 0x000fe40007810000 */
[----:B------:R-:W-:Y:S02]  /*21a0*/  FMNMX.FTZ R11, R172, R11, !PT ;  /* 0x0000000bac0b7209 */ /* 0x000fe40007810000 */
[----:B------:R-:W-:-:S02]  /*21b0*/  FMNMX.FTZ R9, R142, R9, !PT ;  /* 0x000000098e097209 */ /* 0x000fc40007810000 */
[----:B--2---:R-:W-:Y:S01]  /*21c0*/  FMNMX.FTZ R11, R162, R11, !PT ;  /* 0x0000000ba20b7209 */ /* 0x004fe20007810000 */
[----:B------:R-:W-:Y:S01]  /*21d0*/  MUFU.TANH R155, R29 ;  /* 0x0000001d009b7308 */ /* 0x000fe20000002400 */
[----:B------:R-:W-:Y:S02]  /*21e0*/  FMNMX.FTZ R9, R140, R9, !PT ;  /* 0x000000098c097209 */ /* 0x000fe40007810000 */
[----:B------:R-:W-:Y:S02]  /*21f0*/  LOP3.LUT R195, R80, R81, RZ, 0xfc, !PT ;  /* 0x0000005150c37212 */ /* 0x000fe400078efcff */
[----:B------:R-:W-:Y:S02]  /*2200*/  FMNMX.FTZ R9, R150, R9, !PT ;  /* 0x0000000996097209 */ /* 0x000fe40007810000 */
[----:B-1----:R-:W-:Y:S01]  /*2210*/  FMNMX.FTZ R136, R4, R7, !PT ;  /* 0x0000000704887209 */ /* 0x002fe20007810000 */
[----:B------:R-:W-:Y:S01]  /*2220*/  MUFU.TANH R152, R30 ;  /* 0x0000001e00987308 */ /* 0x000fe20000002400 */
[----:B------:R-:W-:-:S02]  /*2230*/  FMNMX.FTZ R4, R105, R6, !PT ;  /* 0x0000000669047209 */ /* 0x000fc40007810000 */
[----:B---3--:R-:W-:Y:S01]  /*2240*/  FMNMX.FTZ R11, R160, R11, !PT ;  /* 0x0000000ba00b7209 */ /* 0x008fe20007810000 */
[----:B------:R-:W-:Y:S01]  /*2250*/  FMUL.FTZ R8, R136, UR6 ;  /* 0x0000000688087c20 */ /* 0x000fe20008410000 */
[----:B------:R-:W-:Y:S02]  /*2260*/  FMNMX.FTZ R4, R113, R4, !PT ;  /* 0x0000000471047209 */ /* 0x000fe40007810000 */
[----:B------:R-:W-:Y:S01]  /*2270*/  FMNMX.FTZ R9, R154, R9, !PT ;  /* 0x000000099a097209 */ /* 0x000fe20007810000 */
[----:B------:R-:W-:Y:S01]  /*2280*/  MUFU.TANH R151, R31 ;  /* 0x0000001f00977308 */ /* 0x000fe20000002400 */
[----:B------:R-:W-:Y:S02]  /*2290*/  FMNMX.FTZ R4, R145, R4, !PT ;  /* 0x0000000491047209 */ /* 0x000fe40007810000 */
[----:B------:R-:W-:Y:S02]  /*22a0*/  FMNMX.FTZ R9, R156, R9, !PT ;  /* 0x000000099c097209 */ /* 0x000fe40007810000 */
[----:B------:R-:W-:-:S02]  /*22b0*/  FMNMX.FTZ R4, R143, R4, !PT ;  /* 0x000000048f047209 */ /* 0x000fc40007810000 */
[----:B------:R-:W-:Y:S01]  /*22c0*/  FMNMX.FTZ R9, R158, R9, !PT ;  /* 0x000000099e097209 */ /* 0x000fe20007810000 */
[----:B------:R-:W1:Y:S01]  /*22d0*/  MUFU.TANH R170, R35 ;  /* 0x0000002300aa7308 */ /* 0x000e620000002400 */
[----:B------:R-:W-:Y:S02]  /*22e0*/  FMNMX.FTZ R4, R163, R4, !PT ;  /* 0x00000004a3047209 */ /* 0x000fe40007810000 */
[----:B------:R-:W-:Y:S02]  /*22f0*/  FMNMX.FTZ R9, R168, R9, !PT ;  /* 0x00000009a8097209 */ /* 0x000fe40007810000 */
[----:B------:R-:W-:Y:S02]  /*2300*/  FMNMX.FTZ R4, R149, R4, !PT ;  /* 0x0000000495047209 */ /* 0x000fe40007810000 */
[----:B------:R-:W-:Y:S01]  /*2310*/  FSETP.NEU.FTZ.AND P1, PT, R136, -INF , PT ;  /* 0xff8000008800780b */ /* 0x000fe20003f3d000 */
[----:B------:R-:W2:Y:S01]  /*2320*/  MUFU.TANH R148, R26 ;  /* 0x0000001a00947308 */ /* 0x000ea20000002400 */
[----:B------:R-:W-:-:S02]  /*2330*/  FMNMX.FTZ R4, R161, R4, !PT ;  /* 0x00000004a1047209 */ /* 0x000fc40007810000 */
[----:B------:R-:W-:Y:S02]  /*2340*/  FSEL R8, R8, RZ, P1 ;  /* 0x000000ff08087208 */ /* 0x000fe40000800000 */
[----:B------:R-:W-:Y:S02]  /*2350*/  FMNMX.FTZ R4, R159, R4, !PT ;  /* 0x000000049f047209 */ /* 0x000fe40007810000 */
[----:B------:R-:W-:Y:S01]  /*2360*/  LEA R195, R195, UR5, 0x1 ;  /* 0x00000005c3c37c11 */ /* 0x000fe2000f8e08ff */
[----:B------:R-:W3:Y:S01]  /*2370*/  MUFU.TANH R146, R27 ;  /* 0x0000001b00927308 */ /* 0x000ee20000002400 */
[----:B------:R-:W-:Y:S01]  /*2380*/  FMNMX.FTZ R4, R157, R4, !PT ;  /* 0x000000049d047209 */ /* 0x000fe20007810000 */
[--C-:B------:R-:W-:Y:S01]  /*2390*/  FFMA.FTZ R39, R60, UR6, -R8.reuse ;  /* 0x000000063c277c23 */ /* 0x100fe20008010808 */
[----:B-1----:R-:W-:Y:S01]  /*23a0*/  FMNMX.FTZ R9, R170, R9, !PT ;  /* 0x00000009aa097209 */ /* 0x002fe20007810000 */
[--C-:B------:R-:W-:Y:S01]  /*23b0*/  FFMA.FTZ R137, R84, UR6, -R8.reuse ;  /* 0x0000000654897c23 */ /* 0x100fe20008010808 */
[----:B------:R-:W-:Y:S01]  /*23c0*/  FMNMX.FTZ R7, R155, R4, !PT ;  /* 0x000000049b077209 */ /* 0x000fe20007810000 */
[--C-:B------:R-:W-:Y:S01]  /*23d0*/  FFMA.FTZ R64, R85, UR6, -R8.reuse ;  /* 0x0000000655407c23 */ /* 0x100fe20008010808 */
[----:B------:R-:W-:Y:S01]  /*23e0*/  FMNMX.FTZ R4, R152, R11, !PT ;  /* 0x0000000b98047209 */ /* 0x000fe20007810000 */
[--C-:B------:R-:W-:Y:S01]  /*23f0*/  FFMA.FTZ R44, R102, UR6, -R8.reuse ;  /* 0x00000006662c7c23 */ /* 0x100fe20008010808 */
[----:B--2---:R-:W-:Y:S01]  /*2400*/  FMNMX.FTZ R9, R148, R9, !PT ;  /* 0x0000000994097209 */ /* 0x004fe20007810000 */
[----:B------:R-:W1:Y:S01]  /*2410*/  SHFL.BFLY PT, R6, R7, 0x2, 0x1f ;  /* 0x0c401f0007067f89 */ /* 0x000e6200000e0000 */
[----:B------:R-:W-:Y:S01]  /*2420*/  FMNMX.FTZ R4, R151, R4, !PT ;  /* 0x0000000497047209 */ /* 0x000fe20007810000 */
[--C-:B------:R-:W-:Y:S01]  /*2430*/  FFMA.FTZ R43, R103, UR6, -R8.reuse ;  /* 0x00000006672b7c23 */ /* 0x100fe20008010808 */
[-C--:B------:R-:W-:Y:S01]  /*2440*/  IADD3 R193, R2, R195.reuse, RZ ;  /* 0x000000c302c17210 */ /* 0x080fe20007ffe0ff */
[--C-:B------:R-:W-:Y:S01]  /*2450*/  FFMA.FTZ R36, R5, UR6, -R8.reuse ;  /* 0x0000000605247c23 */ /* 0x100fe20008010808 */
[----:B------:R-:W-:Y:S01]  /*2460*/  IADD3 R194, R0, R195, RZ ;  /* 0x000000c300c27210 */ /* 0x000fe20007ffe0ff */
[----:B------:R-:W2:Y:S01]  /*2470*/  SHFL.BFLY PT, R133, R4, 0x2, 0x1f ;  /* 0x0c401f0004857f89 */ /* 0x000ea200000e0000 */
[----:B---3--:R-:W-:Y:S01]  /*2480*/  FMNMX.FTZ R135, R146, R9, !PT ;  /* 0x0000000992877209 */ /* 0x008fe20007810000 */
[--C-:B------:R-:W-:Y:S01]  /*2490*/  FFMA.FTZ R37, R53, UR6, -R8.reuse ;  /* 0x0000000635257c23 */ /* 0x100fe20008010808 */
[----:B------:R-:W-:Y:S01]  /*24a0*/  IADD3 R192, R0, R193, RZ ;  /* 0x000000c100c07210 */ /* 0x000fe20007ffe0ff */
[----:B------:R-:W-:Y:S01]  /*24b0*/  LDSM.16.MT88.4 R116, [R195+0x6000] ;  /* 0x00600000c374783b */ /* 0x000fe20000004200 */
[--C-:B------:R-:W-:Y:S01]  /*24c0*/  FFMA.FTZ R61, R93, UR6, -R8.reuse ;  /* 0x000000065d3d7c23 */ /* 0x100fe20008010808 */
[--C-:B------:R-:W-:Y:S01]  /*24d0*/  FFMA.FTZ R54, R95, UR6, -R8.reuse ;  /* 0x000000065f367c23 */ /* 0x100fe20008010808 */
[----:B------:R-:W-:Y:S01]  /*24e0*/  MUFU.EX2 R137, R137 ;  /* 0x0000008900897308 */ /* 0x000fe20000000800 */
[--C-:B------:R-:W-:Y:S01]  /*24f0*/  FFMA.FTZ R47, R17, UR6, -R8.reuse ;  /* 0x00000006112f7c23 */ /* 0x100fe20008010808 */
[----:B------:R-:W-:Y:S01]  /*2500*/  LDSM.16.MT88.4 R28, [R195+0x6800] ;  /* 0x00680000c31c783b */ /* 0x000fe20000004200 */
[--C-:B------:R-:W-:Y:S01]  /*2510*/  FFMA.FTZ R42, R72, UR6, -R8.reuse ;  /* 0x00000006482a7c23 */ /* 0x100fe20008010808 */
[--C-:B------:R-:W-:Y:S01]  /*2520*/  FFMA.FTZ R41, R73, UR6, -R8.reuse ;  /* 0x0000000649297c23 */ /* 0x100fe20008010808 */
[--C-:B------:R-:W-:Y:S01]  /*2530*/  FFMA.FTZ R40, R49, UR6, -R8.reuse ;  /* 0x0000000631287c23 */ /* 0x100fe20008010808 */
[----:B------:R-:W-:Y:S01]  /*2540*/  LDSM.16.MT88.4 R32, [R194+0x6800] ;  /* 0x00680000c220783b */ /* 0x000fe20000004200 */
[--C-:B------:R-:W-:Y:S01]  /*2550*/  FFMA.FTZ R38, R51, UR6, -R8.reuse ;  /* 0x0000000633267c23 */ /* 0x100fe20008010808 */
[----:B------:R-:W3:Y:S01]  /*2560*/  MUFU.EX2 R64, R64 ;  /* 0x0000004000407308 */ /* 0x000ee20000000800 */
[--C-:B------:R-:W-:Y:S01]  /*2570*/  FFMA.FTZ R66, R13, UR6, -R8.reuse ;  /* 0x000000060d427c23 */ /* 0x100fe20008010808 */
[----:B------:R-:W-:Y:S01]  /*2580*/  LDSM.16.MT88.4 R16, [R193+0x6800] ;  /* 0x00680000c110783b */ /* 0x000fe20000004200 */
[----:B-1----:R-:W-:Y:S01]  /*2590*/  FMNMX.FTZ R7, R7, R6, !PT ;  /* 0x0000000607077209 */ /* 0x002fe20007810000 */
[----:B------:R-:W-:Y:S01]  /*25a0*/  FFMA.FTZ R217, R12, UR6, -R8 ;  /* 0x000000060cd97c23 */ /* 0x000fe20008010808 */
[C---:B------:R-:W-:Y:S01]  /*25b0*/  IADD3 R191, R197.reuse, 0x800, RZ ;  /* 0x00000800c5bf7810 */ /* 0x040fe20007ffe0ff */
[----:B------:R-:W-:Y:S01]  /*25c0*/  LDSM.16.MT88.4 R20, [R192+0x6800] ;  /* 0x00680000c014783b */ /* 0x000fe20000004200 */
[C---:B------:R-:W-:Y:S01]  /*25d0*/  IADD3 R190, R197.reuse, 0x1000, RZ ;  /* 0x00001000c5be7810 */ /* 0x040fe20007ffe0ff */
[----:B------:R-:W-:Y:S01]  /*25e0*/  MUFU.EX2 R61, R61 ;  /* 0x0000003d003d7308 */ /* 0x000fe20000000800 */
[----:B--2---:R-:W-:Y:S01]  /*25f0*/  FMNMX.FTZ R133, R4, R133, !PT ;  /* 0x0000008504857209 */ /* 0x004fe20007810000 */
[----:B------:R-:W1:Y:S01]  /*2600*/  SHFL.BFLY PT, R134, R7, 0x1, 0x1f ;  /* 0x0c201f0007867f89 */ /* 0x000e6200000e0000 */
[----:B------:R-:W-:-:S03]  /*2610*/  IADD3 R189, R197, 0x1800, RZ ;  /* 0x00001800c5bd7810 */ /* 0x000fc60007ffe0ff */
[----:B------:R-:W2:Y:S02]  /*2620*/  SHFL.BFLY PT, R4, R135, 0x2, 0x1f ;  /* 0x0c401f0087047f89 */ /* 0x000ea400000e0000 */
[----:B------:R-:W4:Y:S01]  /*2630*/  MUFU.EX2 R54, R54 ;  /* 0x0000003600367308 */ /* 0x000f220000000800 */
[----:B---3--:R-:W-:Y:S01]  /*2640*/  F2FP.F16.F32.PACK_AB R68, R64, R137 ;  /* 0x000000894044723e */ /* 0x008fe200000000ff */
[----:B------:R-:W3:Y:S01]  /*2650*/  SHFL.BFLY PT, R6, R133, 0x1, 0x1f ;  /* 0x0c201f0085067f89 */ /* 0x000ee200000e0000 */
[----:B------:R-:W-:-:S03]  /*2660*/  FADD.FTZ R64, R137, R64 ;  /* 0x0000004089407221 */ /* 0x000fc60000010000 */
[----:B------:R-:W-:Y:S02]  /*2670*/  LDSM.16.MT88.4 R12, [R195+0x7000] ;  /* 0x00700000c30c783b */ /* 0x000fe40000004200 */
[----:B------:R-:W-:Y:S02]  /*2680*/  MUFU.EX2 R44, R44 ;  /* 0x0000002c002c7308 */ /* 0x000fe40000000800 */
[----:B------:R-:W-:Y:S06]  /*2690*/  LDSM.16.MT88.4 R24, [R193+0x7000] ;  /* 0x00700000c118783b */ /* 0x000fec0000004200 */
[----:B------:R-:W-:Y:S01]  /*26a0*/  MUFU.EX2 R43, R43 ;  /* 0x0000002b002b7308 */ /* 0x000fe20000000800 */
[----:B----4-:R-:W-:Y:S01]  /*26b0*/  F2FP.F16.F32.PACK_AB R70, R54, R61 ;  /* 0x0000003d3646723e */ /* 0x010fe200000000ff */
[----:B------:R-:W-:Y:S01]  /*26c0*/  FADD.FTZ R61, R61, R64 ;  /* 0x000000403d3d7221 */ /* 0x000fe20000010000 */
[----:B-1----:R-:W-:-:S02]  /*26d0*/  FMNMX.FTZ R134, R7, R134, !PT ;  /* 0x0000008607867209 */ /* 0x002fc40007810000 */
[----:B--2---:R-:W-:Y:S01]  /*26e0*/  FMNMX.FTZ R135, R135, R4, !PT ;  /* 0x0000000487877209 */ /* 0x004fe20007810000 */
[----:B------:R-:W-:Y:S02]  /*26f0*/  FADD.FTZ R61, R54, R61 ;  /* 0x0000003d363d7221 */ /* 0x000fe40000010000 */
[C---:B------:R-:W-:Y:S01]  /*2700*/  FMUL.FTZ R164, R134.reuse, UR6 ;  /* 0x0000000686a47c20 */ /* 0x040fe20008410000 */
[----:B------:R-:W-:Y:S01]  /*2710*/  FSETP.NEU.FTZ.AND P1, PT, R134, -INF , PT ;  /* 0xff8000008600780b */ /* 0x000fe20003f3d000 */
[----:B------:R-:W-:Y:S01]  /*2720*/  MUFU.EX2 R42, R42 ;  /* 0x0000002a002a7308 */ /* 0x000fe20000000800 */
[----:B------:R-:W1:Y:S01]  /*2730*/  SHFL.BFLY PT, R4, R135, 0x1, 0x1f ;  /* 0x0c201f0087047f89 */ /* 0x000e6200000e0000 */
[----:B---3--:R-:W-:Y:S02]  /*2740*/  FMNMX.FTZ R133, R133, R6, !PT ;  /* 0x0000000685857209 */ /* 0x008fe40007810000 */
[----:B------:R-:W-:Y:S02]  /*2750*/  FSEL R164, R164, RZ, P1 ;  /* 0x000000ffa4a47208 */ /* 0x000fe40000800000 */
[C---:B------:R-:W-:Y:S01]  /*2760*/  FSETP.NEU.FTZ.AND P1, PT, R133.reuse, -INF , PT ;  /* 0xff8000008500780b */ /* 0x040fe20003f3d000 */
[----:B------:R-:W-:Y:S01]  /*2770*/  FMUL.FTZ R153, R133, UR6 ;  /* 0x0000000685997c20 */ /* 0x000fe20008410000 */
[----:B------:R-:W-:Y:S01]  /*2780*/  MUFU.EX2 R41, R41 ;  /* 0x0000002900297308 */ /* 0x000fe20000000800 */
[--C-:B------:R-:W-:Y:S01]  /*2790*/  FFMA.FTZ R59, R87, UR6, -R164.reuse ;  /* 0x00000006573b7c23 */ /* 0x100fe200080108a4 */
[--C-:B------:R-:W-:Y:S01]  /*27a0*/  FFMA.FTZ R52, R101, UR6, -R164.reuse ;  /* 0x0000000665347c23 */ /* 0x100fe200080108a4 */
[--C-:B------:R-:W-:Y:S01]  /*27b0*/  FFMA.FTZ R58, R89, UR6, -R164.reuse ;  /* 0x00000006593a7c23 */ /* 0x100fe200080108a4 */
[----:B------:R-:W-:Y:S01]  /*27c0*/  FSEL R153, R153, RZ, P1 ;  /* 0x000000ff99997208 */ /* 0x000fe20000800000 */
[--C-:B------:R-:W-:Y:S01]  /*27d0*/  FFMA.FTZ R53, R99, UR6, -R164.reuse ;  /* 0x0000000663357c23 */ /* 0x100fe200080108a4 */
[--C-:B------:R-:W-:Y:S01]  /*27e0*/  FFMA.FTZ R51, R91, UR6, -R164.reuse ;  /* 0x000000065b337c23 */ /* 0x100fe200080108a4 */
[--C-:B------:R-:W-:Y:S01]  /*27f0*/  FFMA.FTZ R2, R97, UR6, -R164.reuse ;  /* 0x0000000661027c23 */ /* 0x100fe200080108a4 */
[----:B------:R-:W-:Y:S01]  /*2800*/  MUFU.EX2 R59, R59 ;  /* 0x0000003b003b7308 */ /* 0x000fe20000000800 */
[--C-:B------:R-:W-:Y:S01]  /*2810*/  FFMA.FTZ R60, R86, UR6, -R153.reuse ;  /* 0x00000006563c7c23 */ /* 0x100fe20008010899 */
[--C-:B------:R-:W-:Y:S01]  /*2820*/  FFMA.FTZ R55, R100, UR6, -R153.reuse ;  /* 0x0000000664377c23 */ /* 0x100fe20008010899 */
[----:B------:R-:W-:Y:S01]  /*2830*/  LDSM.16.MT88.4 R84, [R193+0x6000] ;  /* 0x00600000c154783b */ /* 0x000fe20000004200 */
[--C-:B------:R-:W-:Y:S01]  /*2840*/  FFMA.FTZ R57, R94, UR6, -R153.reuse ;  /* 0x000000065e397c23 */ /* 0x100fe20008010899 */
[--C-:B------:R-:W-:Y:S01]  /*2850*/  FFMA.FTZ R50, R104, UR6, -R153.reuse ;  /* 0x0000000668327c23 */ /* 0x100fe20008010899 */
[--C-:B------:R-:W-:Y:S01]  /*2860*/  FFMA.FTZ R45, R105, UR6, -R164.reuse ;  /* 0x00000006692d7c23 */ /* 0x100fe200080108a4 */
[----:B------:R-:W2:Y:S01]  /*2870*/  LDSM.16.MT88.4 R100, [R194+0x6000] ;  /* 0x00600000c264783b */ /* 0x000ea20000004200 */
[----:B------:R-:W3:Y:S01]  /*2880*/  MUFU.EX2 R58, R58 ;  /* 0x0000003a003a7308 */ /* 0x000ee20000000800 */
[----:B-1----:R-:W-:Y:S01]  /*2890*/  FMNMX.FTZ R135, R135, R4, !PT ;  /* 0x0000000487877209 */ /* 0x002fe20007810000 */
[--C-:B------:R-:W-:Y:S01]  /*28a0*/  FFMA.FTZ R0, R113, UR6, -R164.reuse ;  /* 0x0000000671007c23 */ /* 0x100fe200080108a4 */
[----:B------:R-:W1:Y:S01]  /*28b0*/  LDSM.16.MT88.4 R4, [R192+0x6000] ;  /* 0x00600000c004783b */ /* 0x000e620000004200 */
[--C-:B------:R-:W-:Y:S01]  /*28c0*/  FFMA.FTZ R49, R98, UR6, -R153.reuse ;  /* 0x0000000662317c23 */ /* 0x100fe20008010899 */
[C---:B------:R-:W-:Y:S01]  /*28d0*/  FSETP.NEU.FTZ.AND P1, PT, R135.reuse, -INF , PT ;  /* 0xff8000008700780b */ /* 0x040fe20003f3d000 */
[----:B------:R-:W-:Y:S01]  /*28e0*/  FMUL.FTZ R147, R135, UR6 ;  /* 0x0000000687937c20 */ /* 0x000fe20008410000 */
[--C-:B------:R-:W-:Y:S01]  /*28f0*/  FFMA.FTZ R46, R96, UR6, -R153.reuse ;  /* 0x00000006602e7c23 */ /* 0x100fe20008010899 */
[----:B------:R-:W-:Y:S01]  /*2900*/  MUFU.EX2 R53, R53 ;  /* 0x0000003500357308 */ /* 0x000fe20000000800 */
[--C-:B------:R-:W-:Y:S01]  /*2910*/  FFMA.FTZ R48, R48, UR6, -R153.reuse ;  /* 0x0000000630307c23 */ /* 0x100fe20008010899 */
[--C-:B------:R-:W-:Y:S01]  /*2920*/  FFMA.FTZ R63, R176, UR6, -R153.reuse ;  /* 0x00000006b03f7c23 */ /* 0x100fe20008010899 */
[----:B------:R-:W-:Y:S01]  /*2930*/  FSEL R147, R147, RZ, P1 ;  /* 0x000000ff93937208 */ /* 0x000fe20000800000 */
[--C-:B------:R-:W-:Y:S01]  /*2940*/  FFMA.FTZ R143, R143, UR6, -R164.reuse ;  /* 0x000000068f8f7c23 */ /* 0x100fe200080108a4 */
[--C-:B------:R-:W-:Y:S01]  /*2950*/  FFMA.FTZ R144, R144, UR6, -R153.reuse ;  /* 0x0000000690907c23 */ /* 0x100fe20008010899 */
[--C-:B------:R-:W-:Y:S01]  /*2960*/  FFMA.FTZ R159, R159, UR6, -R164.reuse ;  /* 0x000000069f9f7c23 */ /* 0x100fe200080108a4 */
[----:B------:R-:W-:Y:S01]  /*2970*/  FFMA.FTZ R160, R160, UR6, -R153 ;  /* 0x00000006a0a07c23 */ /* 0x000fe20008010899 */
[--C-:B------:R-:W-:Y:S01]  /*2980*/  FFMA.FTZ R67, R88, UR6, -R147.reuse ;  /* 0x0000000658437c23 */ /* 0x100fe20008010893 */
[--C-:B------:R-:W-:Y:S01]  /*2990*/  FFMA.FTZ R62, R82, UR6, -R147.reuse ;  /* 0x00000006523e7c23 */ /* 0x100fe20008010893 */
[--C-:B------:R-:W-:Y:S01]  /*29a0*/  FFMA.FTZ R65, R92, UR6, -R147.reuse ;  /* 0x000000065c417c23 */ /* 0x100fe20008010893 */
[--C-:B------:R-:W-:Y:S01]  /*29b0*/  FFMA.FTZ R56, R90, UR6, -R147.reuse ;  /* 0x000000065a387c23 */ /* 0x100fe20008010893 */
[----:B------:R-:W4:Y:S01]  /*29c0*/  MUFU.EX2 R52, R52 ;  /* 0x0000003400347308 */ /* 0x000f220000000800 */
[----:B---3--:R-:W-:Y:S01]  /*29d0*/  F2FP.F16.F32.PACK_AB R72, R58, R59 ;  /* 0x0000003b3a48723e */ /* 0x008fe200000000ff */
[--C-:B------:R-:W-:Y:S01]  /*29e0*/  FFMA.FTZ R139, R138, UR6, -R147.reuse ;  /* 0x000000068a8b7c23 */ /* 0x100fe20008010893 */
[--C-:B------:R-:W-:Y:S01]  /*29f0*/  FFMA.FTZ R132, R132, UR6, -R147.reuse ;  /* 0x0000000684847c23 */ /* 0x100fe20008010893 */
[--C-:B------:R-:W-:Y:S01]  /*2a00*/  FFMA.FTZ R138, R142, UR6, -R147.reuse ;  /* 0x000000068e8a7c23 */ /* 0x100fe20008010893 */
[----:B------:R-:W-:Y:S01]  /*2a10*/  FFMA.FTZ R141, R140, UR6, -R147 ;  /* 0x000000068c8d7c23 */ /* 0x000fe20008010893 */
[--C-:B------:R-:W-:Y:S01]  /*2a20*/  FFMA.FTZ R140, R145, UR6, -R164.reuse ;  /* 0x00000006918c7c23 */ /* 0x100fe200080108a4 */
[--C-:B------:R-:W-:Y:S01]  /*2a30*/  FFMA.FTZ R142, R163, UR6, -R164.reuse ;  /* 0x00000006a38e7c23 */ /* 0x100fe200080108a4 */
[----:B------:R-:W-:Y:S01]  /*2a40*/  MUFU.EX2 R57, R57 ;  /* 0x0000003900397308 */ /* 0x000fe20000000800 */
[----:B------:R-:W-:Y:S01]  /*2a50*/  FFMA.FTZ R145, R149, UR6, -R164 ;  /* 0x0000000695917c23 */ /* 0x000fe200080108a4 */
[----:B------:R-:W-:Y:S01]  /*2a60*/  FFMA.FTZ R149, R172, UR6, -R153 ;  /* 0x00000006ac957c23 */ /* 0x000fe20008010899 */
[--C-:B------:R-:W-:Y:S01]  /*2a70*/  FFMA.FTZ R150, R150, UR6, -R147.reuse ;  /* 0x0000000696967c23 */ /* 0x100fe20008010893 */
[--C-:B------:R-:W-:Y:S01]  /*2a80*/  FFMA.FTZ R163, R158, UR6, -R147.reuse ;  /* 0x000000069ea37c23 */ /* 0x100fe20008010893 */
[----:B------:R-:W-:Y:S01]  /*2a90*/  FADD.FTZ R58, R59, R58 ;  /* 0x0000003a3b3a7221 */ /* 0x000fe20000010000 */
[----:B------:R-:W-:Y:S01]  /*2aa0*/  FFMA.FTZ R158, R155, UR6, -R164 ;  /* 0x000000069b9e7c23 */ /* 0x000fe200080108a4 */
[----:B------:R-:W-:Y:S01]  /*2ab0*/  FFMA.FTZ R165, R170, UR6, -R147 ;  /* 0x00000006aaa57c23 */ /* 0x000fe20008010893 */
[----:B------:R-:W3:Y:S01]  /*2ac0*/  MUFU.EX2 R60, R60 ;  /* 0x0000003c003c7308 */ /* 0x000ee20000000800 */
[----:B----4-:R-:W-:Y:S01]  /*2ad0*/  F2FP.F16.F32.PACK_AB R74, R52, R53 ;  /* 0x00000035344a723e */ /* 0x010fe200000000ff */
[----:B------:R-:W-:Y:S01]  /*2ae0*/  FADD.FTZ R53, R53, R58 ;  /* 0x0000003a35357221 */ /* 0x000fe20000010000 */
[--C-:B------:R-:W-:Y:S01]  /*2af0*/  FFMA.FTZ R155, R162, UR6, -R153.reuse ;  /* 0x00000006a29b7c23 */ /* 0x100fe20008010899 */
[----:B------:R-:W-:Y:S01]  /*2b00*/  FFMA.FTZ R157, R157, UR6, -R164 ;  /* 0x000000069d9d7c23 */ /* 0x000fe200080108a4 */
[----:B------:R-:W-:Y:S01]  /*2b10*/  FFMA.FTZ R152, R152, UR6, -R153 ;  /* 0x0000000698987c23 */ /* 0x000fe20008010899 */
[----:B------:R-:W-:Y:S01]  /*2b20*/  FADD.FTZ R52, R52, R53 ;  /* 0x0000003534347221 */ /* 0x000fe20000010000 */
[----:B------:R-:W-:Y:S01]  /*2b30*/  FFMA.FTZ R213, R151, UR6, -R153 ;  /* 0x0000000697d57c23 */ /* 0x000fe20008010899 */
[----:B------:R-:W-:Y:S01]  /*2b40*/  MUFU.EX2 R55, R55 ;  /* 0x0000003700377308 */ /* 0x000fe20000000800 */
[--C-:B------:R-:W-:Y:S01]  /*2b50*/  FFMA.FTZ R148, R148, UR6, -R147.reuse ;  /* 0x0000000694947c23 */ /* 0x100fe20008010893 */
[----:B------:R-:W-:-:S06]  /*2b60*/  FFMA.FTZ R146, R146, UR6, -R147 ;  /* 0x0000000692927c23 */ /* 0x000fcc0008010893 */
[----:B------:R-:W4:Y:S01]  /*2b70*/  MUFU.EX2 R50, R50 ;  /* 0x0000003200327308 */ /* 0x000f220000000800 */
[----:B---3--:R-:W-:Y:S01]  /*2b80*/  F2FP.F16.F32.PACK_AB R73, R60, R57 ;  /* 0x000000393c49723e */ /* 0x008fe200000000ff */
[----:B------:R-:W-:-:S06]  /*2b90*/  FADD.FTZ R60, R57, R60 ;  /* 0x0000003c393c7221 */ /* 0x000fcc0000010000 */
[----:B------:R-:W-:Y:S08]  /*2ba0*/  MUFU.EX2 R67, R67 ;  /* 0x0000004300437308 */ /* 0x000ff00000000800 */
[----:B------:R-:W3:Y:S01]  /*2bb0*/  MUFU.EX2 R62, R62 ;  /* 0x0000003e003e7308 */ /* 0x000ee20000000800 */
[----:B----4-:R-:W-:Y:S01]  /*2bc0*/  F2FP.F16.F32.PACK_AB R75, R50, R55 ;  /* 0x00000037324b723e */ /* 0x010fe200000000ff */
[----:B------:R-:W-:-:S04]  /*2bd0*/  FADD.FTZ R55, R55, R60 ;  /* 0x0000003c37377221 */ /* 0x000fc80000010000 */
[----:B------:R-:W-:Y:S02]  /*2be0*/  FADD.FTZ R50, R50, R55 ;  /* 0x0000003732327221 */ /* 0x000fe40000010000 */
[----:B------:R-:W-:Y:S01]  /*2bf0*/  MUFU.EX2 R65, R65 ;  /* 0x0000004100417308 */ /* 0x000fe20000000800 */
[C---:B------:R-:W-:Y:S06]  /*2c00*/  HMMA.16816.F32 R124, R72.reuse, R116, RZ ;  /* 0x00000074487c723c */ /* 0x040fec00000018ff */
[----:B--2---:R-:W-:Y:S01]  /*2c10*/  HMMA.16816.F32 R108, R72, R100, RZ ;  /* 0x00000064486c723c */ /* 0x004fe200000018ff */
[----:B------:R-:W2:Y:S01]  /*2c20*/  MUFU.EX2 R56, R56 ;  /* 0x0000003800387308 */ /* 0x000ea20000000800 */
[----:B---3--:R-:W-:Y:S01]  /*2c30*/  F2FP.F16.F32.PACK_AB R69, R62, R67 ;  /* 0x000000433e45723e */ /* 0x008fe200000000ff */
[----:B------:R-:W-:-:S03]  /*2c40*/  FADD.FTZ R62, R67, R62 ;  /* 0x0000003e433e7221 */ /* 0x000fc60000010000 */
[C---:B------:R-:W-:Y:S03]  /*2c50*/  HMMA.16816.F32 R92, R72.reuse, R84, RZ ;  /* 0x00000054485c723c */ /* 0x040fe600000018ff */
[----:B------:R-:W-:Y:S03]  /*2c60*/  MUFU.EX2 R51, R51 ;  /* 0x0000003300337308 */ /* 0x000fe60000000800 */
[C---:B-1----:R-:W-:Y:S05]  /*2c70*/  HMMA.16816.F32 R76, R72.reuse, R4, RZ ;  /* 0x00000004484c723c */ /* 0x042fea00000018ff */
[----:B------:R-:W1:Y:S01]  /*2c80*/  MUFU.EX2 R2, R2 ;  /* 0x0000000200027308 */ /* 0x000e620000000800 */
[----:B--2---:R-:W-:Y:S01]  /*2c90*/  F2FP.F16.F32.PACK_AB R71, R56, R65 ;  /* 0x000000413847723e */ /* 0x004fe200000000ff */
[----:B------:R-:W-:Y:S01]  /*2ca0*/  HMMA.16816.F32 R120, R72, R118, RZ ;  /* 0x000000764878723c */ /* 0x000fe200000018ff */
[----:B------:R-:W-:-:S04]  /*2cb0*/  FADD.FTZ R65, R65, R62 ;  /* 0x0000003e41417221 */ /* 0x000fc80000010000 */
[----:B------:R-:W-:Y:S01]  /*2cc0*/  FADD.FTZ R56, R56, R65 ;  /* 0x0000004138387221 */ /* 0x000fe20000010000 */
[C---:B------:R-:W-:Y:S01]  /*2cd0*/  HMMA.16816.F32 R104, R72.reuse, R102, RZ ;  /* 0x000000664868723c */ /* 0x040fe200000018ff */
[----:B------:R-:W-:Y:S05]  /*2ce0*/  MUFU.EX2 R45, R45 ;  /* 0x0000002d002d7308 */ /* 0x000fea0000000800 */
[----:B------:R-:W-:Y:S03]  /*2cf0*/  HMMA.16816.F32 R88, R72, R86, RZ ;  /* 0x000000564858723c */ /* 0x000fe600000018ff */
[----:B------:R-:W2:Y:S01]  /*2d00*/  MUFU.EX2 R0, R0 ;  /* 0x0000000000007308 */ /* 0x000ea20000000800 */
[C---:B-1----:R-:W-:Y:S01]  /*2d10*/  F2FP.F16.F32.PACK_AB R8, R2.reuse, R51 ;  /* 0x000000330208723e */ /* 0x042fe200000000ff */
[----:B------:R-:W-:Y:S01]  /*2d20*/  FADD.FTZ R51, R51, R52 ;  /* 0x0000003433337221 */ /* 0x000fe20000010000 */
[----:B------:R-:W-:Y:S03]  /*2d30*/  HMMA.16816.F32 R128, R68, R116, RZ ;  /* 0x000000744480723c */ /* 0x000fe600000018ff */
[----:B------:R-:W-:-:S02]  /*2d40*/  FADD.FTZ R2, R2, R51 ;  /* 0x0000003302027221 */ /* 0x000fc40000010000 */
[----:B------:R-:W-:Y:S01]  /*2d50*/  MUFU.EX2 R49, R49 ;  /* 0x0000003100317308 */ /* 0x000fe20000000800 */
[----:B------:R-:W-:Y:S06]  /*2d60*/  HMMA.16816.F32 R72, R72, R6, RZ ;  /* 0x000000064848723c */ /* 0x000fec00000018ff */
[----:B------:R-:W-:Y:S01]  /*2d70*/  HMMA.16816.F32 R116, R68, R118, RZ ;  /* 0x000000764474723c */ /* 0x000fe200000018ff */
[----:B------:R-:W1:Y:S01]  /*2d80*/  MUFU.EX2 R46, R46 ;  /* 0x0000002e002e7308 */ /* 0x000e620000000800 */
[----:B--2---:R-:W-:Y:S01]  /*2d90*/  F2FP.F16.F32.PACK_AB R10, R0, R45 ;  /* 0x0000002d000a723e */ /* 0x004fe200000000ff */
[----:B------:R-:W-:-:S03]  /*2da0*/  FADD.FTZ R45, R45, R2 ;  /* 0x000000022d2d7221 */ /* 0x000fc60000010000 */
[C---:B------:R-:W-:Y:S01]  /*2db0*/  HMMA.16816.F32 R112, R68.reuse, R100, RZ ;  /* 0x000000644470723c */ /* 0x040fe200000018ff */
[----:B------:R-:W-:Y:S02]  /*2dc0*/  FADD.FTZ R45, R0, R45 ;  /* 0x0000002d002d7221 */ /* 0x000fe40000010000 */
[----:B------:R-:W-:Y:S03]  /*2dd0*/  MUFU.EX2 R48, R48 ;  /* 0x0000003000307308 */ /* 0x000fe60000000800 */
[C---:B------:R-:W-:Y:S05]  /*2de0*/  HMMA.16816.F32 R100, R68.reuse, R102, RZ ;  /* 0x000000664464723c */ /* 0x040fea00000018ff */
        /* <DEDUP_REMOVED lines=9> */
[----:B--2---:R-:W-:Y:S01]  /*2e80*/  F2FP.F16.F32.PACK_AB R11, R63, R48 ;  /* 0x000000303f0b723e */ /* 0x004fe200000000ff */
[----:B------:R-:W-:Y:S01]  /*2e90*/  FADD.FTZ R48, R48, R49 ;  /* 0x0000003130307221 */ /* 0x000fe20000010000 */
[----:B------:R-:W-:Y:S01]  /*2ea0*/  HMMA.16816.F32 R68, R68, R6, RZ ;  /* 0x000000064444723c */ /* 0x000fe200000018ff */
[----:B------:R-:W-:Y:S01]  /*2eb0*/  F2FP.F16.F32.PACK_AB R4, R43, R44 ;  /* 0x0000002c2b04723e */ /* 0x000fe200000000ff */
[----:B------:R-:W-:Y:S01]  /*2ec0*/  FADD.FTZ R44, R44, R61 ;  /* 0x0000003d2c2c7221 */ /* 0x000fe20000010000 */
[----:B------:R-:W-:Y:S02]  /*2ed0*/  FADD.FTZ R63, R63, R48 ;  /* 0x000000303f3f7221 */ /* 0x000fe40000010000 */
[----:B------:R-:W-:Y:S01]  /*2ee0*/  MUFU.EX2 R138, R138 ;  /* 0x0000008a008a7308 */ /* 0x000fe20000000800 */
[----:B------:R-:W-:Y:S01]  /*2ef0*/  HMMA.16816.F32 R124, R8, R28, R124 ;  /* 0x0000001c087c723c */ /* 0x000fe2000000187c */
[----:B------:R-:W-:Y:S01]  /*2f00*/  F2FP.F16.F32.PACK_AB R6, R41, R42 ;  /* 0x0000002a2906723e */ /* 0x000fe200000000ff */
[----:B------:R-:W-:-:S04]  /*2f10*/  FADD.FTZ R43, R43, R44 ;  /* 0x0000002c2b2b7221 */ /* 0x000fc80000010000 */
[C---:B------:R-:W-:Y:S01]  /*2f20*/  HMMA.16816.F32 R108, R8.reuse, R32, R108 ;  /* 0x00000020086c723c */ /* 0x040fe2000000186c */
[----:B------:R-:W2:Y:S01]  /*2f30*/  MUFU.EX2 R141, R141 ;  /* 0x0000008d008d7308 */ /* 0x000ea20000000800 */
[----:B-1----:R-:W-:Y:S01]  /*2f40*/  F2FP.F16.F32.PACK_AB R5, R132, R139 ;  /* 0x0000008b8405723e */ /* 0x002fe200000000ff */
[----:B------:R-:W-:Y:S01]  /*2f50*/  FADD.FTZ R139, R139, R56 ;  /* 0x000000388b8b7221 */ /* 0x000fe20000010000 */
[----:B------:R-:W-:Y:S02]  /*2f60*/  FADD.FTZ R42, R42, R43 ;  /* 0x0000002b2a2a7221 */ /* 0x000fe40000010000 */
[C---:B------:R-:W-:Y:S01]  /*2f70*/  HMMA.16816.F32 R92, R8.reuse, R16, R92 ;  /* 0x00000010085c723c */ /* 0x040fe2000000185c */
[----:B------:R-:W-:Y:S01]  /*2f80*/  FADD.FTZ R139, R132, R139 ;  /* 0x0000008b848b7221 */ /* 0x000fe20000010000 */
[----:B------:R-:W-:Y:S01]  /*2f90*/  FADD.FTZ R41, R41, R42 ;  /* 0x0000002a29297221 */ /* 0x000fe20000010000 */
[----:B------:R-:W-:Y:S03]  /*2fa0*/  MUFU.EX2 R40, R40 ;  /* 0x0000002800287308 */ /* 0x000fe60000000800 */
[C---:B------:R-:W-:Y:S05]  /*2fb0*/  HMMA.16816.F32 R76, R8.reuse, R20, R76 ;  /* 0x00000014084c723c */ /* 0x040fea000000184c */
[----:B------:R-:W-:Y:S01]  /*2fc0*/  MUFU.EX2 R39, R39 ;  /* 0x0000002700277308 */ /* 0x000fe20000000800 */
[----:B--2---:R-:W-:Y:S01]  /*2fd0*/  F2FP.F16.F32.PACK_AB R7, R141, R138 ;  /* 0x0000008a8d07723e */ /* 0x004fe200000000ff */
        /* <DEDUP_REMOVED lines=16> */
[----:B------:R-:W-:Y:S01]  /*30e0*/  HMMA.16816.F32 R100, R4, R34, R100 ;  /* 0x000000220464723c */ /* 0x000fe20000001864 */
[--C-:B------:R-:W-:Y:S01]  /*30f0*/  FFMA.FTZ R33, R166, UR6, -R153.reuse ;  /* 0x00000006a6217c23 */ /* 0x100fe20008010899 */
[----:B------:R-:W-:-:S04]  /*3100*/  FFMA.FTZ R32, R174, UR6, -R153 ;  /* 0x00000006ae207c23 */ /* 0x000fc80008010899 */
[----:B------:R-:W4:Y:S01]  /*3110*/  MUFU.EX2 R145, R145 ;  /* 0x0000009100917308 */ /* 0x000f220000000800 */
[--C-:B------:R-:W-:Y:S01]  /*3120*/  FFMA.FTZ R35, R154, UR6, -R147.reuse ;  /* 0x000000069a237c23 */ /* 0x100fe20008010893 */
[--C-:B------:R-:W-:Y:S01]  /*3130*/  FFMA.FTZ R34, R156, UR6, -R147.reuse ;  /* 0x000000069c227c23 */ /* 0x100fe20008010893 */
[----:B------:R-:W-:Y:S01]  /*3140*/  HMMA.16816.F32 R96, R4, R16, R96 ;  /* 0x000000100460723c */ /* 0x000fe20000001860 */
[----:B------:R-:W-:Y:S01]  /*3150*/  FFMA.FTZ R154, R168, UR6, -R147 ;  /* 0x00000006a89a7c23 */ /* 0x000fe20008010893 */
[----:B------:R-:W-:-:S03]  /*3160*/  FFMA.FTZ R156, R161, UR6, -R164 ;  /* 0x00000006a19c7c23 */ /* 0x000fc600080108a4 */
[----:B------:R-:W-:Y:S01]  /*3170*/  MUFU.EX2 R144, R144 ;  /* 0x0000009000907308 */ /* 0x000fe20000000800 */
[----:B------:R-:W-:Y:S01]  /*3180*/  HMMA.16816.F32 R80, R4, R20, R80 ;  /* 0x000000140450723c */ /* 0x000fe20000001850 */
[----:B---3--:R-:W-:Y:S01]  /*3190*/  F2FP.F16.F32.PACK_AB R16, R143, R140 ;  /* 0x0000008c8f10723e */ /* 0x008fe200000000ff */
[----:B------:R-:W-:-:S04]  /*31a0*/  FADD.FTZ R140, R140, R45 ;  /* 0x0000002d8c8c7221 */ /* 0x000fc80000010000 */
[----:B------:R-:W-:Y:S01]  /*31b0*/  HMMA.16816.F32 R84, R4, R18, R84 ;  /* 0x000000120454723c */ /* 0x000fe20000001854 */
[----:B------:R-:W3:Y:S01]  /*31c0*/  MUFU.EX2 R33, R33 ;  /* 0x0000002100217308 */ /* 0x000ee20000000800 */
[----:B------:R-:W-:-:S04]  /*31d0*/  FADD.FTZ R143, R143, R140 ;  /* 0x0000008c8f8f7221 */ /* 0x000fc80000010000 */
[----:B------:R-:W-:Y:S01]  /*31e0*/  HMMA.16816.F32 R68, R4, R22, R68 ;  /* 0x000000160444723c */ /* 0x000fe20000001844 */
[----:B----4-:R-:W-:Y:S01]  /*31f0*/  F2FP.F16.F32.PACK_AB R18, R145, R142 ;  /* 0x0000008e9112723e */ /* 0x010fe200000000ff */
[----:B------:R-:W4:Y:S01]  /*3200*/  LDSM.16.MT88.4 R20, [R195+0x7800] ;  /* 0x00780000c314783b */ /* 0x000f220000004200 */
[----:B------:R-:W-:Y:S01]  /*3210*/  MUFU.EX2 R32, R32 ;  /* 0x0000002000207308 */ /* 0x000fe20000000800 */
[----:B------:R-:W-:-:S03]  /*3220*/  FADD.FTZ R142, R142, R143 ;  /* 0x0000008f8e8e7221 */ /* 0x000fc60000010000 */
[----:B------:R-:W-:Y:S01]  /*3230*/  F2FP.F16.F32.PACK_AB R4, R39, R40 ;  /* 0x000000282704723e */ /* 0x000fe200000000ff */
[----:B------:R-:W-:Y:S01]  /*3240*/  FADD.FTZ R40, R40, R41 ;  /* 0x0000002928287221 */ /* 0x000fe20000010000 */
[----:B------:R-:W-:Y:S01]  /*3250*/  F2FP.F16.F32.PACK_AB R6, R37, R38 ;  /* 0x000000262506723e */ /* 0x000fe200000000ff */
[----:B------:R-:W-:Y:S01]  /*3260*/  FADD.FTZ R145, R145, R142 ;  /* 0x0000008e91917221 */ /* 0x000fe20000010000 */
[----:B------:R-:W5:Y:S01]  /*3270*/  MUFU.EX2 R149, R149 ;  /* 0x0000009500957308 */ /* 0x000f620000000800 */
[----:B---3--:R-:W-:Y:S01]  /*3280*/  F2FP.F16.F32.PACK_AB R17, R33, R144 ;  /* 0x000000902111723e */ /* 0x008fe200000000ff */
[----:B------:R-:W-:Y:S01]  /*3290*/  FADD.FTZ R144, R144, R63 ;  /* 0x0000003f90907221 */ /* 0x000fe20000010000 */
[----:B------:R-:W-:-:S03]  /*32a0*/  FADD.FTZ R39, R39, R40 ;  /* 0x0000002827277221 */ /* 0x000fc60000010000 */
[----:B------:R-:W-:Y:S01]  /*32b0*/  FADD.FTZ R33, R33, R144 ;  /* 0x0000009021217221 */ /* 0x000fe20000010000 */
[----:B------:R-:W-:Y:S01]  /*32c0*/  FADD.FTZ R38, R38, R39 ;  /* 0x0000002726267221 */ /* 0x000fe20000010000 */
[----:B------:R-:W-:Y:S03]  /*32d0*/  MUFU.EX2 R150, R150 ;  /* 0x0000009600967308 */ /* 0x000fe60000000800 */
[----:B------:R-:W-:-:S05]  /*32e0*/  FADD.FTZ R37, R37, R38 ;  /* 0x0000002625257221 */ /* 0x000fca0000010000 */
[----:B------:R-:W3:Y:S01]  /*32f0*/  MUFU.EX2 R35, R35 ;  /* 0x0000002300237308 */ /* 0x000ee20000000800 */
[----:B-----5:R-:W-:Y:S01]  /*3300*/  F2FP.F16.F32.PACK_AB R19, R149, R32 ;  /* 0x000000209513723e */ /* 0x020fe200000000ff */
[----:B------:R-:W-:-:S04]  /*3310*/  FADD.FTZ R32, R32, R33 ;  /* 0x0000002120207221 */ /* 0x000fc80000010000 */
[----:B------:R-:W-:Y:S02]  /*3320*/  FADD.FTZ R32, R149, R32 ;  /* 0x0000002095207221 */ /* 0x000fe40000010000 */
[----:B------:R-:W-:Y:S01]  /*3330*/  MUFU.EX2 R34, R34 ;  /* 0x0000002200227308 */ /* 0x000fe20000000800 */
[C---:B------:R-:W-:Y:S06]  /*3340*/  HMMA.16816.F32 R124, R16.reuse, R12, R124 ;  /* 0x0000000c107c723c */ /* 0x040fec000000187c */
[----:B-1----:R-:W-:Y:S01]  /*3350*/  HMMA.16816.F32 R108, R16, R8, R108 ;  /* 0x00000008106c723c */ /* 0x002fe2000000186c */
[----:B------:R-:W1:Y:S01]  /*3360*/  MUFU.EX2 R163, R163 ;  /* 0x000000a300a37308 */ /* 0x000e620000000800 */
[----:B---3--:R-:W-:Y:S01]  /*3370*/  F2FP.F16.F32.PACK_AB R5, R35, R150 ;  /* 0x000000962305723e */ /* 0x008fe200000000ff */
[----:B------:R-:W-:-:S03]  /*3380*/  FADD.FTZ R150, R150, R141 ;  /* 0x0000008d96967221 */ /* 0x000fc60000010000 */
[C---:B------:R-:W-:Y:S01]  /*3390*/  HMMA.16816.F32 R92, R16.reuse, R24, R92 ;  /* 0x00000018105c723c */ /* 0x040fe2000000185c */
[----:B------:R-:W-:Y:S02]  /*33a0*/  FADD.FTZ R35, R35, R150 ;  /* 0x0000009623237221 */ /* 0x000fe40000010000 */
[----:B------:R-:W-:Y:S03]  /*33b0*/  MUFU.EX2 R36, R36 ;  /* 0x0000002400247308 */ /* 0x000fe60000000800 */
[C---:B--2---:R-:W-:Y:S05]  /*33c0*/  HMMA.16816.F32 R76, R16.reuse, R28, R76 ;  /* 0x0000001c104c723c */ /* 0x044fea000000184c */
        /* <DEDUP_REMOVED lines=19> */
[----:B------:R-:W5:Y:S05]  /*3500*/  LDSM.16.MT88.4 R8, [R192+0x7800] ;  /* 0x00780000c008783b */ /* 0x000f6a0000004200 */
[----:B------:R-:W4:Y:S01]  /*3510*/  MUFU.EX2 R160, R160 ;  /* 0x000000a000a07308 */ /* 0x000f220000000800 */
[C---:B------:R-:W-:Y:S06]  /*3520*/  HMMA.16816.F32 R80, R4.reuse, R28, R80 ;  /* 0x0000001c0450723c */ /* 0x040fec0000001850 */
[C---:B------:R-:W-:Y:S01]  /*3530*/  HMMA.16816.F32 R96, R4.reuse, R24, R96 ;  /* 0x000000180460723c */ /* 0x040fe20000001860 */
[----:B------:R-:W-:Y:S05]  /*3540*/  MUFU.EX2 R66, R66 ;  /* 0x0000004200427308 */ /* 0x000fea0000000800 */
[C---:B------:R-:W-:Y:S01]  /*3550*/  HMMA.16816.F32 R84, R4.reuse, R26, R84 ;  /* 0x0000001a0454723c */ /* 0x040fe20000001854 */
[----:B---3--:R-:W-:Y:S01]  /*3560*/  F2FP.F16.F32.PACK_AB R24, R159, R156 ;  /* 0x0000009c9f18723e */ /* 0x008fe200000000ff */
[----:B------:R-:W-:Y:S01]  /*3570*/  FADD.FTZ R156, R156, R145 ;  /* 0x000000919c9c7221 */ /* 0x000fe20000010000 */
[----:B------:R-:W3:Y:S01]  /*3580*/  MUFU.EX2 R217, R217 ;  /* 0x000000d900d97308 */ /* 0x000ee20000000800 */
[----:B----4-:R-:W-:Y:S01]  /*3590*/  F2FP.F16.F32.PACK_AB R25, R160, R155 ;  /* 0x0000009ba019723e */ /* 0x010fe200000000ff */
[----:B------:R-:W-:Y:S01]  /*35a0*/  FADD.FTZ R155, R155, R32 ;  /* 0x000000209b9b7221 */ /* 0x000fe20000010000 */
[----:B------:R-:W-:Y:S01]  /*35b0*/  HMMA.16816.F32 R68, R4, R30, R68 ;  /* 0x0000001e0444723c */ /* 0x000fe20000001844 */
[----:B------:R-:W-:-:S02]  /*35c0*/  FADD.FTZ R156, R159, R156 ;  /* 0x0000009c9f9c7221 */ /* 0x000fc40000010000 */
[----:B------:R-:W-:Y:S02]  /*35d0*/  FADD.FTZ R155, R160, R155 ;  /* 0x0000009ba09b7221 */ /* 0x000fe40000010000 */
[----:B------:R-:W-:Y:S02]  /*35e0*/  MUFU.EX2 R157, R157 ;  /* 0x0000009d009d7308 */ /* 0x000fe40000000800 */
[----:B------:R-:W-:Y:S01]  /*35f0*/  F2FP.F16.F32.PACK_AB R4, R47, R36 ;  /* 0x000000242f04723e */ /* 0x000fe200000000ff */
[----:B------:R-:W-:Y:S01]  /*3600*/  FADD.FTZ R36, R36, R37 ;  /* 0x0000002524247221 */ /* 0x000fe20000010000 */
[----:B------:R-:W-:Y:S01]  /*3610*/  F2FP.F16.F32.PACK_AB R5, R165, R154 ;  /* 0x0000009aa505723e */ /* 0x000fe200000000ff */
[----:B------:R-:W-:Y:S02]  /*3620*/  FADD.FTZ R154, R154, R163 ;  /* 0x000000a39a9a7221 */ /* 0x000fe40000010000 */
[----:B------:R-:W-:Y:S01]  /*3630*/  FADD.FTZ R47, R47, R36 ;  /* 0x000000242f2f7221 */ /* 0x000fe20000010000 */
[----:B------:R-:W4:Y:S01]  /*3640*/  MUFU.EX2 R158, R158 ;  /* 0x0000009e009e7308 */ /* 0x000f220000000800 */
[----:B---3--:R-:W-:Y:S01]  /*3650*/  F2FP.F16.F32.PACK_AB R6, R217, R66 ;  /* 0x00000042d906723e */ /* 0x008fe200000000ff */
[----:B------:R-:W-:Y:S01]  /*3660*/  FADD.FTZ R165, R165, R154 ;  /* 0x0000009aa5a57221 */ /* 0x000fe20000010000 */
[----:B------:R-:W-:-:S04]  /*3670*/  FADD.FTZ R66, R66, R47 ;  /* 0x0000002f42427221 */ /* 0x000fc80000010000 */
[----:B------:R-:W-:Y:S01]  /*3680*/  FADD.FTZ R217, R217, R66 ;  /* 0x00000042d9d97221 */ /* 0x000fe20000010000 */
[----:B------:R-:W-:Y:S08]  /*3690*/  MUFU.EX2 R152, R152 ;  /* 0x0000009800987308 */ /* 0x000ff00000000800 */
[----:B------:R-:W3:Y:S01]  /*36a0*/  MUFU.EX2 R213, R213 ;  /* 0x000000d500d57308 */ /* 0x000ee20000000800 */
[----:B----4-:R-:W-:Y:S01]  /*36b0*/  F2FP.F16.F32.PACK_AB R26, R158, R157 ;  /* 0x0000009d9e1a723e */ /* 0x010fe200000000ff */
[----:B------:R-:W-:-:S04]  /*36c0*/  FADD.FTZ R157, R157, R156 ;  /* 0x0000009c9d9d7221 */ /* 0x000fc80000010000 */
[----:B------:R-:W-:Y:S02]  /*36d0*/  FADD.FTZ R215, R158, R157 ;  /* 0x0000009d9ed77221 */ /* 0x000fe40000010000 */
[----:B------:R-:W-:Y:S08]  /*36e0*/  MUFU.EX2 R148, R148 ;  /* 0x0000009400947308 */ /* 0x000ff00000000800 */
[----:B------:R-:W4:Y:S01]  /*36f0*/  MUFU.EX2 R29, R146 ;  /* 0x00000092001d7308 */ /* 0x000f220000000800 */
[----:B---3--:R-:W-:Y:S01]  /*3700*/  F2FP.F16.F32.PACK_AB R27, R213, R152 ;  /* 0x00000098d51b723e */ /* 0x008fe200000000ff */
[----:B------:R-:W-:-:S04]  /*3710*/  FADD.FTZ R152, R152, R155 ;  /* 0x0000009b98987221 */ /* 0x000fc80000010000 */
[----:B------:R-:W-:Y:S02]  /*3720*/  FADD.FTZ R213, R213, R152 ;  /* 0x00000098d5d57221 */ /* 0x000fe40000010000 */
[C---:B------:R-:W-:Y:S06]  /*3730*/  HMMA.16816.F32 R124, R24.reuse, R20, R124 ;  /* 0x00000014187c723c */ /* 0x040fec000000187c */
[----:B------:R-:W-:Y:S01]  /*3740*/  HMMA.16816.F32 R120, R24, R22, R120 ;  /* 0x000000161878723c */ /* 0x000fe20000001878 */
[----:B----4-:R-:W-:Y:S01]  /*3750*/  F2FP.F16.F32.PACK_AB R7, R29, R148 ;  /* 0x000000941d07723e */ /* 0x010fe200000000ff */
[----:B------:R-:W-:-:S04]  /*3760*/  FADD.FTZ R148, R148, R165 ;  /* 0x000000a594947221 */ /* 0x000fc80000010000 */
[----:B-1----:R-:W-:Y:S01]  /*3770*/  HMMA.16816.F32 R108, R24, R16, R108 ;  /* 0x00000010186c723c */ /* 0x002fe2000000186c */
[----:B------:R-:W-:-:S05]  /*3780*/  FADD.FTZ R212, R29, R148 ;  /* 0x000000941dd47221 */ /* 0x000fca0000010000 */
[C---:B------:R-:W-:Y:S06]  /*3790*/  HMMA.16816.F32 R104, R24.reuse, R18, R104 ;  /* 0x000000121868723c */ /* 0x040fec0000001868 */
[C---:B--2---:R-:W-:Y:S06]  /*37a0*/  HMMA.16816.F32 R92, R24.reuse, R12, R92 ;  /* 0x0000000c185c723c */ /* 0x044fec000000185c */
[C---:B------:R-:W-:Y:S06]  /*37b0*/  HMMA.16816.F32 R88, R24.reuse, R14, R88 ;  /* 0x0000000e1858723c */ /* 0x040fec0000001858 */
[C---:B-----5:R-:W-:Y:S06]  /*37c0*/  HMMA.16816.F32 R76, R24.reuse, R8, R76 ;  /* 0x00000008184c723c */ /* 0x060fec000000184c */
        /* <DEDUP_REMOVED lines=11> */
[----:B------:R-:W-:Y:S01]  /*3880*/  LEA.HI.SX32 R205, R3, 0xfffffffe, 0x1a ;  /* 0xfffffffe03cd7811 */ /* 0x000fe200078fd2ff */
[----:B------:R-:W-:Y:S01]  /*3890*/  IMAD.MOV.U32 R2, RZ, RZ, R135 ;  /* 0x000000ffff027224 */ /* 0x000fe200078e0087 */
[----:B------:R-:W-:Y:S01]  /*38a0*/  MOV R0, R133 ;  /* 0x0000008500007202 */ /* 0x000fe20000000f00 */
[----:B------:R-:W-:Y:S01]  /*38b0*/  IMAD.MOV.U32 R139, RZ, RZ, R136 ;  /* 0x000000ffff8b7224 */ /* 0x000fe200078e0088 */
[----:B------:R-:W-:Y:S01]  /*38c0*/  MOV R3, R134 ;  /* 0x0000008600037202 */ /* 0x000fe20000000f00 */
[----:B------:R-:W-:Y:S01]  /*38d0*/  ULDC UR5, c[0x0][0x39c] ;  /* 0x0000e70000057ab9 */ /* 0x000fe20000000800 */
[----:B------:R-:W-:Y:S01]  /*38e0*/  ULDC UR4, c[0x0][0x2ec] ;  /* 0x0000bb0000047ab9 */ /* 0x000fe20000000800 */
[----:B------:R-:W-:Y:S01]  /*38f0*/  ULDC.64 UR10, c[0x0][0x220] ;  /* 0x00008800000a7ab9 */ /* 0x000fe20000000a00 */
[----:B------:R-:W-:Y:S01]  /*3900*/  ULDC.64 UR12, c[0x0][0x250] ;  /* 0x00009400000c7ab9 */ /* 0x000fe20000000a00 */
[----:B------:R-:W-:Y:S01]  /*3910*/  ULDC.64 UR6, c[0x0][0x218] ;  /* 0x0000860000067ab9 */ /* 0x000fe20000000a00 */
[----:B------:R-:W-:Y:S01]  /*3920*/  ULDC.64 UR8, c[0x0][0x248] ;  /* 0x0000920000087ab9 */ /* 0x000fe20000000a00 */
[----:B------:R-:W-:Y:S05]  /*3930*/  BRA `(.L_x_1468) ;  /* 0x0000000000647947 */ /* 0x000fea0003800000 */
.L_x_1470:
        /* <DEDUP_REMOVED lines=25> */
.L_x_1468:
        /* <DEDUP_REMOVED lines=19> */
[----:B------:R-:W-:Y:S04]  /*3c00*/  IADD3.X R181, R177, UR19, RZ, P1, !PT ;  /* 0x00000013b1b57c10 */ /* 0x000fe80008ffe4ff */
[----:B------:R-:W-:Y:S01]  /*3c10*/  IADD3.X R137, R181, UR19, RZ, P0, !PT ;  /* 0x00000013b5897c10 */ /* 0x000fe200087fe4ff */
[----:B------:R1:W-:Y:S01]  /*3c20*/  LDGSTS.E.BYPASS.LTC128B.128 [R204+0x6800], desc[UR16][R176.64] ;  /* 0x06800000b0cc7fae */ /* 0x0003e2000b901d50 */
[----:B------:R-:W-:Y:S07]  /*3c30*/  ISETP.GT.AND P0, PT, R205, RZ, PT ;  /* 0x000000ffcd00720c */ /* 0x000fee0003f04270 */
[----:B------:R2:W-:Y:S08]  /*3c40*/  LDGSTS.E.BYPASS.LTC128B.128 [R204+0x7000], desc[UR16][R180.64] ;  /* 0x07000000b4cc7fae */ /* 0x0005f0000b901d50 */
[----:B------:R3:W-:Y:S08]  /*3c50*/  LDGSTS.E.BYPASS.LTC128B.128 [R204+0x7800], desc[UR16][R136.64] ;  /* 0x0780000088cc7fae */ /* 0x0007f0000b901d50 */
[----:B------:R-:W-:Y:S08]  /*3c60*/  LDSM.16.M88.4 R132, [R202] ;  /* 0x00000000ca84783b */ /* 0x000ff00000000200 */
[----:B------:R-:W4:Y:S08]  /*3c70*/  LDSM.16.M88.4 R140, [R201] ;  /* 0x00000000c98c783b */ /* 0x000f300000000200 */
[----:B------:R-:W5:Y:S08]  /*3c80*/  LDSM.16.M88.4 R144, [R202+0x2000] ;  /* 0x00200000ca90783b */ /* 0x000f700000000200 */
[----:B------:R-:W0:Y:S08]  /*3c90*/  LDGDEPBAR ;  /* 0x00000000000079af */ /* 0x000e300000000000 */
[----:B------:R-:W3:Y:S08]  /*3ca0*/  LDSM.16.M88.4 R148, [R201+0x800] ;  /* 0x00080000c994783b */ /* 0x000ef00000000200 */
[----:B------:R-:W3:Y:S08]  /*3cb0*/  LDSM.16.M88.4 R152, [R201+0x1000] ;  /* 0x00100000c998783b */ /* 0x000ef00000000200 */
[----:B------:R-:W3:Y:S08]  /*3cc0*/  LDSM.16.M88.4 R156, [R201+0x1800] ;  /* 0x00180000c99c783b */ /* 0x000ef00000000200 */
[----:B------:R-:W-:Y:S08]  /*3cd0*/  LDSM.16.M88.4 R160, [R200] ;  /* 0x00000000c8a0783b */ /* 0x000ff00000000200 */
[----:B------:R-:W3:Y:S08]  /*3ce0*/  LDSM.16.M88.4 R164, [R199] ;  /* 0x00000000c7a4783b */ /* 0x000ef00000000200 */
        /* <DEDUP_REMOVED lines=70> */
[----:B------:R1:W4:Y:S01]  /*4150*/  MUFU.TANH R170, R137 ;  /* 0x0000008900aa7308 */ /* 0x0003220000002400 */
[-C--:B--2---:R-:W-:Y:S03]  /*4160*/  HMMA.16816.F32 R20, R180, R132.reuse, R20 ;  /* 0x00000084b414723c */ /* 0x084fe60000001814 */
[----:B------:R-:W-:Y:S01]  /*4170*/  FMUL.FTZ R136, R8, UR5 ;  /* 0x0000000508887c20 */ /* 0x000fe20008410000 */
[----:B------:R-:W-:Y:S01]  /*4180*/  FMUL.FTZ R252, R9, UR5 ;  /* 0x0000000509fc7c20 */ /* 0x000fe20008410000 */
[----:B------:R-:W-:Y:S01]  /*4190*/  FMUL.FTZ R239, R10, UR5 ;  /* 0x000000050aef7c20 */ /* 0x000fe20008410000 */
[C---:B------:R-:W-:Y:S03]  /*41a0*/  HMMA.16816.F32 R24, R140.reuse, R132, R24 ;  /* 0x000000848c18723c */ /* 0x040fe60000001818 */
[----:B------:R2:W5:Y:S02]  /*41b0*/  MUFU.TANH R166, R136 ;  /* 0x0000008800a67308 */ /* 0x0005640000002400 */
        /* <DEDUP_REMOVED lines=9> */
[----:B------:R-:W-:Y:S01]  /*4250*/  FMUL.FTZ R245, R14, UR5 ;  /* 0x000000050ef57c20 */ /* 0x000fe20008410000 */
[----:B------:R-:W-:Y:S03]  /*4260*/  FMUL.FTZ R178, R16, UR5 ;  /* 0x0000000510b27c20 */ /* 0x000fe60008410000 */
[----:B------:R-:W-:Y:S01]  /*4270*/  MUFU.TANH R239, R239 ;  /* 0x000000ef00ef7308 */ /* 0x000fe20000002400 */
[----:B------:R-:W-:Y:S01]  /*4280*/  BAR.SYNC.DEFER_BLOCKING 0x0 ;  /* 0x0000000000007b1d */ /* 0x000fe20000010000 */
[C---:B------:R-:W-:Y:S04]  /*4290*/  HMMA.16816.F32 R40, R140.reuse, R144, R40 ;  /* 0x000000908c28723c */ /* 0x040fe80000001828 */
[----:B--2---:R-:W-:Y:S01]  /*42a0*/  FMUL.FTZ R136, R15, UR5 ;  /* 0x000000050f887c20 */ /* 0x004fe20008410000 */
[----:B----4-:R-:W-:Y:S03]  /*42b0*/  FMUL.FTZ R138, R22, UR5 ;  /* 0x00000005168a7c20 */ /* 0x010fe60008410000 */
[----:B------:R2:W-:Y:S01]  /*42c0*/  MUFU.TANH R15, R178 ;  /* 0x000000b2000f7308 */ /* 0x0005e20000002400 */
[-C--:B------:R-:W-:Y:S03]  /*42d0*/  HMMA.16816.F32 R44, R140, R146.reuse, R44 ;  /* 0x000000928c2c723c */ /* 0x080fe6000000182c */
[----:B-----5:R-:W-:Y:S01]  /*42e0*/  FMUL.FTZ R137, R34, UR5 ;  /* 0x0000000522897c20 */ /* 0x020fe20008410000 */
[----:B------:R-:W-:Y:S02]  /*42f0*/  FMUL.FTZ R231, R30, UR5 ;  /* 0x000000051ee77c20 */ /* 0x000fe40008410000 */
[C---:B------:R-:W-:Y:S03]  /*4300*/  HMMA.16816.F32 R48, R180.reuse, R146, R48 ;  /* 0x00000092b430723c */ /* 0x040fe60000001830 */
[----:B------:R3:W-:Y:S02]  /*4310*/  MUFU.TANH R9, R136 ;  /* 0x0000008800097308 */ /* 0x0007e40000002400 */
[----:B------:R-:W-:Y:S01]  /*4320*/  FMUL.FTZ R176, R18, UR5 ;  /* 0x0000000512b07c20 */ /* 0x000fe20008410000 */
[----:B------:R-:W-:Y:S01]  /*4330*/  FMUL.FTZ R249, R11, UR5 ;  /* 0x000000050bf97c20 */ /* 0x000fe20008410000 */
[----:B------:R-:W-:Y:S01]  /*4340*/  FMUL.FTZ R251, R7, UR5 ;  /* 0x0000000507fb7c20 */ /* 0x000fe20008410000 */
[----:B------:R-:W-:Y:S05]  /*4350*/  FMUL.FTZ R177, R17, UR5 ;  /* 0x0000000511b17c20 */ /* 0x000fea0008410000 */
[----:B------:R4:W-:Y:S01]  /*4360*/  MUFU.TANH R30, R137 ;  /* 0x00000089001e7308 */ /* 0x0009e20000002400 */
[----:B------:R-:W-:Y:S01]  /*4370*/  FMUL.FTZ R179, R20, UR5 ;  /* 0x0000000514b37c20 */ /* 0x000fe20008410000 */
[-C--:B-1----:R-:W-:Y:S03]  /*4380*/  HMMA.16816.F32 R52, R180, R132.reuse, R52 ;  /* 0x00000084b434723c */ /* 0x082fe60000001834 */
[----:B------:R-:W-:Y:S01]  /*4390*/  FMUL.FTZ R247, R12, UR5 ;  /* 0x000000050cf77c20 */ /* 0x000fe20008410000 */
[----:B--2---:R-:W-:Y:S04]  /*43a0*/  FMUL.FTZ R178, R21, UR5 ;  /* 0x0000000515b27c20 */ /* 0x004fe80008410000 */
[----:B------:R1:W-:Y:S03]  /*43b0*/  MUFU.TANH R13, R176 ;  /* 0x000000b0000d7308 */ /* 0x0003e60000002400 */
[----:B---3--:R-:W-:Y:S01]  /*43c0*/  FMUL.FTZ R136, R23, UR5 ;  /* 0x0000000517887c20 */ /* 0x008fe20008410000 */
[C---:B------:R-:W-:Y:S04]  /*43d0*/  HMMA.16816.F32 R56, R140.reuse, R132, R56 ;  /* 0x000000848c38723c */ /* 0x040fe80000001838 */
[----:B------:R-:W-:Y:S01]  /*43e0*/  FMUL.FTZ R250, R24, UR5 ;  /* 0x0000000518fa7c20 */ /* 0x000fe20008410000 */
[----:B------:R-:W-:Y:S01]  /*43f0*/  FMUL.FTZ R237, R26, UR5 ;  /* 0x000000051aed7c20 */ /* 0x000fe20008410000 */
[----:B------:R2:W-:Y:S01]  /*4400*/  MUFU.TANH R22, R136 ;  /* 0x0000008800167308 */ /* 0x0005e20000002400 */
[-C--:B------:R-:W-:Y:S04]  /*4410*/  HMMA.16816.F32 R60, R140, R134.reuse, R60 ;  /* 0x000000868c3c723c */ /* 0x080fe8000000183c */
[----:B----4-:R-:W-:Y:S01]  /*4420*/  FMNMX.FTZ R137, R170, R139, !PT ;  /* 0x0000008baa897209 */ /* 0x010fe20007810000 */
[----:B------:R-:W-:Y:S01]  /*4430*/  FMUL.FTZ R248, R25, UR5 ;  /* 0x0000000519f87c20 */ /* 0x000fe20008410000 */
[----:B------:R-:W-:Y:S03]  /*4440*/  HMMA.16816.F32 R64, R180, R134, R64 ;  /* 0x00000086b440723c */ /* 0x000fe60000001840 */
[----:B------:R-:W3:Y:S02]  /*4450*/  MUFU.TANH R241, R241 ;  /* 0x000000f100f17308 */ /* 0x000ee40000002400 */
[----:B-1----:R-:W-:Y:S01]  /*4460*/  FMUL.FTZ R176, R32, UR5 ;  /* 0x0000000520b07c20 */ /* 0x002fe20008410000 */
[----:B------:R-:W-:Y:S01]  /*4470*/  FMUL.FTZ R242, R36, UR5 ;  /* 0x0000000524f27c20 */ /* 0x000fe20008410000 */
[----:B------:R-:W-:Y:S01]  /*4480*/  FMNMX.FTZ R223, R166, R3, !PT ;  /* 0x00000003a6df7209 */ /* 0x000fe20007810000 */
[----:B------:R-:W-:Y:S05]  /*4490*/  FMUL.FTZ R235, R27, UR5 ;  /* 0x000000051beb7c20 */ /* 0x000fea0008410000 */
[----:B------:R-:W1:Y:S01]  /*44a0*/  MUFU.TANH R243, R243 ;  /* 0x000000f300f37308 */ /* 0x000e620000002400 */
[----:B--2---:R-:W-:Y:S01]  /*44b0*/  FMUL.FTZ R136, R35, UR5 ;  /* 0x0000000523887c20 */ /* 0x004fe20008410000 */
[----:B------:R-:W-:Y:S01]  /*44c0*/  FMUL.FTZ R246, R28, UR5 ;  /* 0x000000051cf67c20 */ /* 0x000fe20008410000 */
[----:B------:R-:W-:Y:S01]  /*44d0*/  FMUL.FTZ R238, R38, UR5 ;  /* 0x0000000526ee7c20 */ /* 0x000fe20008410000 */
[----:B------:R-:W-:Y:S01]  /*44e0*/  FMUL.FTZ R240, R37, UR5 ;  /* 0x0000000525f07c20 */ /* 0x000fe20008410000 */
[----:B------:R-:W-:Y:S01]  /*44f0*/  FMUL.FTZ R244, R29, UR5 ;  /* 0x000000051df47c20 */ /* 0x000fe20008410000 */
[----:B------:R-:W-:Y:S04]  /*4500*/  FMUL.FTZ R186, R39, UR5 ;  /* 0x0000000527ba7c20 */ /* 0x000fe80008410000 */
[----:B------:R2:W-:Y:S01]  /*4510*/  MUFU.TANH R14, R136 ;  /* 0x00000088000e7308 */ /* 0x0005e20000002400 */
[----:B---3--:R-:W-:Y:S01]  /*4520*/  FMNMX.FTZ R233, R241, R2, !PT ;  /* 0x00000002f1e97209 */ /* 0x008fe20007810000 */
[----:B------:R-:W-:Y:S01]  /*4530*/  FMUL.FTZ R236, R48, UR5 ;  /* 0x0000000530ec7c20 */ /* 0x000fe20008410000 */
[----:B------:R-:W-:Y:S01]  /*4540*/  FMUL.FTZ R221, R31, UR5 ;  /* 0x000000051fdd7c20 */ /* 0x000fe20008410000 */
[----:B------:R-:W-:Y:S01]  /*4550*/  FMUL.FTZ R228, R40, UR5 ;  /* 0x0000000528e47c20 */ /* 0x000fe20008410000 */
[----:B------:R-:W-:Y:S01]  /*4560*/  FMUL.FTZ R232, R50, UR5 ;  /* 0x0000000532e87c20 */ /* 0x000fe20008410000 */
[----:B------:R-:W-:Y:S01]  /*4570*/  FMUL.FTZ R234, R49, UR5 ;  /* 0x0000000531ea7c20 */ /* 0x000fe20008410000 */
[----:B------:R-:W-:Y:S03]  /*4580*/  FMUL.FTZ R225, R42, UR5 ;  /* 0x000000052ae17c20 */ /* 0x000fe60008410000 */
[----:B------:R-:W3:Y:S01]  /*4590*/  MUFU.TANH R249, R249 ;  /* 0x000000f900f97308 */ /* 0x000ee20000002400 */
[----:B-1----:R-:W-:Y:S01]  /*45a0*/  FMNMX.FTZ R137, R243, R137, !PT ;  /* 0x00000089f3897209 */ /* 0x002fe20007810000 */
[----:B------:R-:W-:Y:S01]  /*45b0*/  FMUL.FTZ R226, R41, UR5 ;  /* 0x0000000529e27c20 */ /* 0x000fe20008410000 */
[----:B------:R-:W-:Y:S01]  /*45c0*/  FMUL.FTZ R230, R51, UR5 ;  /* 0x0000000533e67c20 */ /* 0x000fe20008410000 */
        /* <DEDUP_REMOVED lines=17> */
[----:B------:R-:W-:Y:S05]  /*46e0*/  FMUL.FTZ R63, R63, UR5 ;  /* 0x000000053f3f7c20 */ /* 0x000fea0008410000 */
[----:B------:R-:W4:Y:S01]  /*46f0*/  MUFU.TANH R251, R251 ;  /* 0x000000fb00fb7308 */ /* 0x000f220000002400 */
[----:B-1----:R-:W-:Y:S09]  /*4700*/  FMUL.FTZ R138, R33, UR5 ;  /* 0x00000005218a7c20 */ /* 0x002ff20008410000 */
[----:B------:R-:W1:Y:S01]  /*4710*/  MUFU.TANH R17, R177 ;  /* 0x000000b100117308 */ /* 0x000e620000002400 */
[----:B--2---:R-:W-:Y:S04]  /*4720*/  FMNMX.FTZ R136, R239, R0, !PT ;  /* 0x00000000ef887209 */ /* 0x004fe80007810000 */
[----:B---3--:R-:W-:Y:S02]  /*4730*/  FMNMX.FTZ R183, R249, R136, !PT ;  /* 0x00000088f9b77209 */ /* 0x008fe40007810000 */
[----:B------:R-:W-:Y:S03]  /*4740*/  FMNMX.FTZ R136, R15, R137, !PT ;  /* 0x000000890f887209 */ /* 0x000fe60007810000 */
[----:B------:R-:W2:Y:S01]  /*4750*/  MUFU.TANH R252, R252 ;  /* 0x000000fc00fc7308 */ /* 0x000ea20000002400 */
[----:B----4-:R-:W-:Y:S04]  /*4760*/  FMNMX.FTZ R233, R251, R233, !PT ;  /* 0x000000e9fbe97209 */ /* 0x010fe80007810000 */
[----:B------:R-:W-:Y:S05]  /*4770*/  FMNMX.FTZ R233, R13, R233, !PT ;  /* 0x000000e90de97209 */ /* 0x000fea0007810000 */
[----:B------:R-:W3:Y:S01]  /*4780*/  MUFU.TANH R11, R179 ;  /* 0x000000b3000b7308 */ /* 0x000ee20000002400 */
[----:B-1----:R-:W-:Y:S01]  /*4790*/  FMNMX.FTZ R136, R17, R136, !PT ;  /* 0x0000008811887209 */ /* 0x002fe20007810000 */
[----:B------:R-:W-:Y:S01]  /*47a0*/  FMUL.FTZ R177, R59, UR5 ;  /* 0x000000053bb17c20 */ /* 0x000fe20008410000 */
[----:B------:R-:W-:Y:S04]  /*47b0*/  FMNMX.FTZ R233, R19, R233, !PT ;  /* 0x000000e913e97209 */ /* 0x000fe80007810000 */
[----:B------:R-:W-:Y:S03]  /*47c0*/  FMNMX.FTZ R233, R18, R233, !PT ;  /* 0x000000e912e97209 */ /* 0x000fe60007810000 */
[----:B------:R-:W1:Y:S01]  /*47d0*/  MUFU.TANH R247, R247 ;  /* 0x000000f700f77308 */ /* 0x000e620000002400 */
[----:B--2---:R-:W-:Y:S02]  /*47e0*/  FMNMX.FTZ R223, R252, R223, !PT ;  /* 0x000000dffcdf7209 */ /* 0x004fe40007810000 */
[----:B------:R-:W-:Y:S04]  /*47f0*/  FMNMX.FTZ R233, R22, R233, !PT ;  /* 0x000000e916e97209 */ /* 0x000fe80007810000 */
[----:B------:R-:W-:Y:S03]  /*4800*/  FMNMX.FTZ R233, R30, R233, !PT ;  /* 0x000000e91ee97209 */ /* 0x000fe60007810000 */
[----:B------:R-:W2:Y:S01]  /*4810*/  MUFU.TANH R174, R178 ;  /* 0x000000b200ae7308 */ /* 0x000ea20000002400 */
[----:B---3--:R-:W-:Y:S01]  /*4820*/  FMNMX.FTZ R136, R11, R136, !PT ;  /* 0x000000880b887209 */ /* 0x008fe20007810000 */
[----:B------:R-:W-:Y:S01]  /*4830*/  FMUL.FTZ R179, R58, UR5 ;  /* 0x000000053ab37c20 */ /* 0x000fe20008410000 */
[----:B------:R-:W-:Y:S07]  /*4840*/  FMNMX.FTZ R233, R14, R233, !PT ;  /* 0x000000e90ee97209 */ /* 0x000fee0007810000 */
[----:B------:R-:W3:Y:S01]  /*4850*/  MUFU.TANH R245, R245 ;  /* 0x000000f500f57308 */ /* 0x000ee20000002400 */
[----:B-1----:R-:W-:Y:S04]  /*4860*/  FMNMX.FTZ R223, R247, R223, !PT ;  /* 0x000000dff7df7209 */ /* 0x002fe80007810000 */
[----:B------:R-:W-:Y:S05]  /*4870*/  FMNMX.FTZ R223, R10, R223, !PT ;  /* 0x000000df0adf7209 */ /* 0x000fea0007810000 */
[----:B------:R-:W1:Y:S01]  /*4880*/  MUFU.TANH R21, R176 ;  /* 0x000000b000157308 */ /* 0x000e620000002400 */
[----:B--2---:R-:W-:Y:S01]  /*4890*/  FMNMX.FTZ R136, R174, R136, !PT ;  /* 0x00000088ae887209 */ /* 0x004fe20007810000 */
[----:B------:R-:W-:Y:S08]  /*48a0*/  FMUL.FTZ R178, R60, UR5 ;  /* 0x000000053cb27c20 */ /* 0x000ff00008410000 */
[----:B------:R-:W2:Y:S01]  /*48b0*/  MUFU.TANH R250, R250 ;  /* 0x000000fa00fa7308 */ /* 0x000ea20000002400 */
[----:B---3--:R-:W-:Y:S04]  /*48c0*/  FMNMX.FTZ R183, R245, R183, !PT ;  /* 0x000000b7f5b77209 */ /* 0x008fe80007810000 */
[----:B------:R-:W-:Y:S05]  /*48d0*/  FMNMX.FTZ R183, R9, R183, !PT ;  /* 0x000000b709b77209 */ /* 0x000fea0007810000 */
[----:B------:R-:W3:Y:S01]  /*48e0*/  MUFU.TANH R34, R138 ;  /* 0x0000008a00227308 */ /* 0x000ee20000002400 */
[----:B-1----:R-:W-:Y:S01]  /*48f0*/  FMNMX.FTZ R136, R21, R136, !PT ;  /* 0x0000008815887209 */ /* 0x002fe20007810000 */
[----:B------:R-:W-:Y:S08]  /*4900*/  FMUL.FTZ R176, R61, UR5 ;  /* 0x000000053db07c20 */ /* 0x000ff00008410000 */
[----:B------:R-:W1:Y:S01]  /*4910*/  MUFU.TANH R237, R237 ;  /* 0x000000ed00ed7308 */ /* 0x000e620000002400 */
[----:B--2---:R-:W-:Y:S09]  /*4920*/  FMNMX.FTZ R223, R250, R223, !PT ;  /* 0x000000dffadf7209 */ /* 0x004ff20007810000 */
[----:B------:R-:W2:Y:S01]  /*4930*/  MUFU.TANH R248, R248 ;  /* 0x000000f800f87308 */ /* 0x000ea20000002400 */
[----:B---3--:R-:W-:Y:S01]  /*4940*/  FMNMX.FTZ R136, R34, R136, !PT ;  /* 0x0000008822887209 */ /* 0x008fe20007810000 */
[----:B------:R-:W-:Y:S08]  /*4950*/  FMUL.FTZ R138, R62, UR5 ;  /* 0x000000053e8a7c20 */ /* 0x000ff00008410000 */
        /* <DEDUP_REMOVED lines=68> */
.L_x_1469:
[----:B------:R-:W-:Y:S01]  /*4da0*/  LDSM.16.MT88.4 R40, [R194+0x6000] ;  /* 0x00600000c228783b */ /* 0x000fe20000004200 */
[----:B---3--:R-:W-:Y:S02]  /*4db0*/  FMNMX.FTZ R16, R182, R233, !PT ;  /* 0x000000e9b6107209 */ /* 0x008fe40007810000 */
[----:B-1----:R-:W-:Y:S02]  /*4dc0*/  FMNMX.FTZ R25, R180, R223, !PT ;  /* 0x000000dfb4197209 */ /* 0x002fe40007810000 */
        /* <DEDUP_REMOVED lines=17> */
[----:B------:R-:W-:Y:S08]  /*4ee0*/  LDSM.16.MT88.4 R24, [R195+0x6000] ;  /* 0x00600000c318783b */ /* 0x000ff00000004200 */
[----:B------:R-:W2:Y:S08]  /*4ef0*/  SHFL.BFLY PT, R135, R12, 0x1, 0x1f ;  /* 0x0c201f000c877f89 */ /* 0x000eb000000e0000 */
[----:B------:R-:W3:Y:S08]  /*4f00*/  SHFL.BFLY PT, R134, R7, 0x1, 0x1f ;  /* 0x0c201f0007867f89 */ /* 0x000ef000000e0000 */
[----:B------:R-:W4:Y:S01]  /*4f10*/  SHFL.BFLY PT, R133, R4, 0x1, 0x1f ;  /* 0x0c201f0004857f89 */ /* 0x000f2200000e0000 */
[----:B-1----:R-:W-:Y:S04]  /*4f20*/  FMNMX.FTZ R136, R23, R136, !PT ;  /* 0x0000008817887209 */ /* 0x002fe80007810000 */
[C---:B------:R-:W-:Y:S01]  /*4f30*/  FSETP.NEU.FTZ.AND P1, PT, R136.reuse, -INF , PT ;  /* 0xff8000008800780b */ /* 0x040fe20003f3d000 */
[C---:B------:R-:W-:Y:S01]  /*4f40*/  FMUL.FTZ R233, R136.reuse, UR4 ;  /* 0x0000000488e97c20 */ /* 0x040fe20008410000 */
[----:B------:R-:W-:Y:S04]  /*4f50*/  FADD.FTZ R6, -R136, R139 ;  /* 0x0000008b88067221 */ /* 0x000fe80000010100 */
[----:B------:R-:W-:Y:S01]  /*4f60*/  FSEL R233, R233, RZ, P1 ;  /* 0x000000ffe9e97208 */ /* 0x000fe20000800000 */
[----:B------:R-:W-:Y:S01]  /*4f70*/  FMUL.FTZ R132, R6, UR4 ;  /* 0x0000000406847c20 */ /* 0x000fe20008410000 */
[----:B--2---:R-:W-:Y:S03]  /*4f80*/  FMNMX.FTZ R135, R12, R135, !PT ;  /* 0x000000870c877209 */ /* 0x004fe60007810000 */
[--C-:B------:R-:W-:Y:S01]  /*4f90*/  FFMA.FTZ R155, R17, UR4, -R233.reuse ;  /* 0x00000004119b7c23 */ /* 0x100fe200080108e9 */
[--C-:B------:R-:W-:Y:S01]  /*4fa0*/  FFMA.FTZ R151, R34, UR4, -R233.reuse ;  /* 0x0000000422977c23 */ /* 0x100fe200080108e9 */
[----:B------:R-:W1:Y:S01]  /*4fb0*/  MUFU.EX2 R132, R132 ;  /* 0x0000008400847308 */ /* 0x000e620000000800 */
[----:B---3--:R-:W-:Y:S01]  /*4fc0*/  FMNMX.FTZ R134, R7, R134, !PT ;  /* 0x0000008607867209 */ /* 0x008fe20007810000 */
[C---:B------:R-:W-:Y:S01]  /*4fd0*/  FMUL.FTZ R223, R135.reuse, UR4 ;  /* 0x0000000487df7c20 */ /* 0x040fe20008410000 */
[C---:B------:R-:W-:Y:S01]  /*4fe0*/  FSETP.NEU.FTZ.AND P1, PT, R135.reuse, -INF , PT ;  /* 0xff8000008700780b */ /* 0x040fe20003f3d000 */
[----:B------:R-:W-:Y:S01]  /*4ff0*/  FADD.FTZ R2, -R135, R2 ;  /* 0x0000000287027221 */ /* 0x000fe20000010100 */
[----:B----4-:R-:W-:Y:S01]  /*5000*/  FMNMX.FTZ R133, R4, R133, !PT ;  /* 0x0000008504857209 */ /* 0x010fe20007810000 */
[----:B------:R-:W-:Y:S01]  /*5010*/  FFMA.FTZ R163, R170, UR4, -R233 ;  /* 0x00000004aaa37c23 */ /* 0x000fe200080108e9 */
[----:B------:R-:W-:Y:S03]  /*5020*/  FSEL R223, R223, RZ, P1 ;  /* 0x000000ffdfdf7208 */ /* 0x000fe60000800000 */
[----:B------:R-:W-:Y:S01]  /*5030*/  MUFU.EX2 R155, R155 ;  /* 0x0000009b009b7308 */ /* 0x000fe20000000800 */
[----:B------:R-:W-:Y:S01]  /*5040*/  FMUL.FTZ R5, R2, UR4 ;  /* 0x0000000402057c20 */ /* 0x000fe20008410000 */
[----:B------:R-:W-:Y:S01]  /*5050*/  FADD.FTZ R2, -R134, R3 ;  /* 0x0000000386027221 */ /* 0x000fe20000010100 */
[----:B------:R-:W-:Y:S01]  /*5060*/  FADD.FTZ R0, -R133, R0 ;  /* 0x0000000085007221 */ /* 0x000fe20000010100 */
[--C-:B------:R-:W-:Y:S01]  /*5070*/  FFMA.FTZ R148, R19, UR4, -R223.reuse ;  /* 0x0000000413947c23 */ /* 0x100fe200080108df */
[----:B------:R-:W-:Y:S01]  /*5080*/  FFMA.FTZ R147, R18, UR4, -R223 ;  /* 0x0000000412937c23 */ /* 0x000fe200080108df */
[----:B------:R-:W-:Y:S01]  /*5090*/  FMUL.FTZ R4, R2, UR4 ;  /* 0x0000000402047c20 */ /* 0x000fe20008410000 */
[----:B------:R-:W-:Y:S03]  /*50a0*/  FMUL.FTZ R6, R0, UR4 ;  /* 0x0000000400067c20 */ /* 0x000fe60008410000 */
[----:B------:R-:W2:Y:S01]  /*50b0*/  MUFU.EX2 R3, R5 ;  /* 0x0000000500037308 */ /* 0x000ea20000000800 */
[C---:B-1----:R-:W-:Y:S01]  /*50c0*/  FMUL.FTZ R16, R132.reuse, R116 ;  /* 0x0000007484107220 */ /* 0x042fe20000410000 */
[C---:B------:R-:W-:Y:S01]  /*50d0*/  FMUL.FTZ R17, R132.reuse, R117 ;  /* 0x0000007584117220 */ /* 0x040fe20000410000 */
[C---:B------:R-:W-:Y:S01]  /*50e0*/  FMUL.FTZ R32, R132.reuse, R100 ;  /* 0x0000006484207220 */ /* 0x040fe20000410000 */
[C---:B------:R-:W-:Y:S01]  /*50f0*/  FMUL.FTZ R33, R132.reuse, R101 ;  /* 0x0000006584217220 */ /* 0x040fe20000410000 */
[C---:B------:R-:W-:Y:S01]  /*5100*/  FMUL.FTZ R48, R132.reuse, R84 ;  /* 0x0000005484307220 */ /* 0x040fe20000410000 */
[C---:B------:R-:W-:Y:S01]  /*5110*/  FMUL.FTZ R49, R132.reuse, R85 ;  /* 0x0000005584317220 */ /* 0x040fe20000410000 */
[C---:B------:R-:W-:Y:S03]  /*5120*/  FMUL.FTZ R52, R132.reuse, R80 ;  /* 0x0000005084347220 */ /* 0x040fe60000410000 */
[----:B------:R1:W3:Y:S01]  /*5130*/  MUFU.EX2 R2, R4 ;  /* 0x0000000400027308 */ /* 0x0002e20000000800 */
[C---:B------:R-:W-:Y:S01]  /*5140*/  FMUL.FTZ R53, R132.reuse, R81 ;  /* 0x0000005184357220 */ /* 0x040fe20000410000 */
[C---:B------:R-:W-:Y:S01]  /*5150*/  FMUL.FTZ R20, R132.reuse, R112 ;  /* 0x0000007084147220 */ /* 0x040fe20000410000 */
[C---:B------:R-:W-:Y:S01]  /*5160*/  FMUL.FTZ R36, R132.reuse, R96 ;  /* 0x0000006084247220 */ /* 0x040fe20000410000 */
[C---:B------:R-:W-:Y:S01]  /*5170*/  FMUL.FTZ R37, R132.reuse, R97 ;  /* 0x0000006184257220 */ /* 0x040fe20000410000 */
[C---:B------:R-:W-:Y:S01]  /*5180*/  FMUL.FTZ R64, R132.reuse, R68 ;  /* 0x0000004484407220 */ /* 0x040fe20000410000 */
[C---:B------:R-:W-:Y:S01]  /*5190*/  FMUL.FTZ R65, R132.reuse, R69 ;  /* 0x0000004584417220 */ /* 0x040fe20000410000 */
[----:B------:R-:W-:Y:S03]  /*51a0*/  FFMA.FTZ R161, R243, UR4, -R233 ;  /* 0x00000004f3a17c23 */ /* 0x000fe600080108e9 */
[----:B------:R4:W5:Y:S01]  /*51b0*/  MUFU.EX2 R0, R6 ;  /* 0x0000000600007308 */ /* 0x0009620000000800 */
[C---:B--2---:R-:W-:Y:S01]  /*51c0*/  FMUL.FTZ R18, R3.reuse, R118 ;  /* 0x0000007603127220 */ /* 0x044fe20000410000 */
[C---:B------:R-:W-:Y:S01]  /*51d0*/  FMUL.FTZ R19, R3.reuse, R119 ;  /* 0x0000007703137220 */ /* 0x040fe20000410000 */
[C---:B------:R-:W-:Y:S01]  /*51e0*/  FMUL.FTZ R34, R3.reuse, R102 ;  /* 0x0000006603227220 */ /* 0x040fe20000410000 */
[----:B------:R-:W-:Y:S01]  /*51f0*/  LDSM.16.MT88.4 R116, [R195+0x7800] ;  /* 0x00780000c374783b */ /* 0x000fe20000004200 */
[C---:B------:R-:W-:Y:S01]  /*5200*/  FMUL.FTZ R35, R3.reuse, R103 ;  /* 0x0000006703237220 */ /* 0x040fe20000410000 */
[C---:B------:R-:W-:Y:S01]  /*5210*/  FMUL.FTZ R50, R3.reuse, R86 ;  /* 0x0000005603327220 */ /* 0x040fe20000410000 */
[C---:B------:R-:W-:Y:S03]  /*5220*/  FMUL.FTZ R51, R3.reuse, R87 ;  /* 0x0000005703337220 */ /* 0x040fe60000410000 */
[----:B------:R-:W-:Y:S01]  /*5230*/  MUFU.EX2 R163, R163 ;  /* 0x000000a300a37308 */ /* 0x000fe20000000800 */
[C---:B------:R-:W-:Y:S01]  /*5240*/  FMUL.FTZ R54, R3.reuse, R82 ;  /* 0x0000005203367220 */ /* 0x040fe20000410000 */
[C---:B------:R-:W-:Y:S01]  /*5250*/  FMUL.FTZ R55, R3.reuse, R83 ;  /* 0x0000005303377220 */ /* 0x040fe20000410000 */
[C---:B-1----:R-:W-:Y:S01]  /*5260*/  FMUL.FTZ R4, R132.reuse, R128 ;  /* 0x0000008084047220 */ /* 0x042fe20000410000 */
[----:B------:R-:W-:Y:S01]  /*5270*/  LDSM.16.MT88.4 R80, [R193+0x6800] ;  /* 0x00680000c150783b */ /* 0x000fe20000004200 */
[----:B------:R-:W-:Y:S01]  /*5280*/  FMUL.FTZ R5, R132, R129 ;  /* 0x0000008184057220 */ /* 0x000fe20000410000 */
[C---:B------:R-:W-:Y:S01]  /*5290*/  FMUL.FTZ R7, R3.reuse, R131 ;  /* 0x0000008303077220 */ /* 0x040fe20000410000 */
[C---:B---3--:R-:W-:Y:S03]  /*52a0*/  FMUL.FTZ R8, R2.reuse, R124 ;  /* 0x0000007c02087220 */ /* 0x048fe60000410000 */
[----:B------:R-:W1:Y:S01]  /*52b0*/  MUFU.EX2 R161, R161 ;  /* 0x000000a100a17308 */ /* 0x000e620000000800 */
[C---:B----4-:R-:W-:Y:S01]  /*52c0*/  FMUL.FTZ R6, R3.reuse, R130 ;  /* 0x0000008203067220 */ /* 0x050fe20000410000 */
[C---:B------:R-:W-:Y:S01]  /*52d0*/  FMUL.FTZ R12, R2.reuse, R120 ;  /* 0x00000078020c7220 */ /* 0x040fe20000410000 */
[C---:B------:R-:W-:Y:S01]  /*52e0*/  FMUL.FTZ R23, R3.reuse, R115 ;  /* 0x0000007303177220 */ /* 0x040fe20000410000 */
[----:B------:R-:W-:Y:S01]  /*52f0*/  LDSM.16.MT88.4 R84, [R192+0x6800] ;  /* 0x00680000c054783b */ /* 0x000fe20000004200 */
[C---:B------:R-:W-:Y:S01]  /*5300*/  FMUL.FTZ R28, R2.reuse, R104 ;  /* 0x00000068021c7220 */ /* 0x040fe20000410000 */
[----:B------:R-:W-:Y:S01]  /*5310*/  FMUL.FTZ R29, R2, R105 ;  /* 0x00000069021d7220 */ /* 0x000fe20000410000 */
[----:B-----5:R-:W-:Y:S03]  /*5320*/  FMUL.FTZ R31, R0, R107 ;  /* 0x0000006b001f7220 */ /* 0x020fe60000410000 */
[----:B------:R-:W-:Y:S01]  /*5330*/  MUFU.EX2 R148, R148 ;  /* 0x0000009400947308 */ /* 0x000fe20000000800 */
[C---:B------:R-:W-:Y:S01]  /*5340*/  FMUL.FTZ R38, R3.reuse, R98 ;  /* 0x0000006203267220 */ /* 0x040fe20000410000 */
[----:B------:R-:W-:Y:S01]  /*5350*/  FMUL.FTZ R39, R3, R99 ;  /* 0x0000006303277220 */ /* 0x000fe20000410000 */
[C---:B------:R-:W-:Y:S01]  /*5360*/  FMUL.FTZ R44, R2.reuse, R88 ;  /* 0x00000058022c7220 */ /* 0x040fe20000410000 */
[----:B------:R-:W-:Y:S01]  /*5370*/  LDSM.16.MT88.4 R100, [R194+0x7800] ;  /* 0x00780000c264783b */ /* 0x000fe20000004200 */
[----:B------:R-:W-:Y:S01]  /*5380*/  FMUL.FTZ R45, R2, R89 ;  /* 0x00000059022d7220 */ /* 0x000fe20000410000 */
[C---:B------:R-:W-:Y:S01]  /*5390*/  FMUL.FTZ R46, R0.reuse, R90 ;  /* 0x0000005a002e7220 */ /* 0x040fe20000410000 */
[----:B------:R-:W-:Y:S03]  /*53a0*/  FMUL.FTZ R47, R0, R91 ;  /* 0x0000005b002f7220 */ /* 0x000fe60000410000 */
[----:B------:R-:W-:Y:S01]  /*53b0*/  MUFU.EX2 R147, R147 ;  /* 0x0000009300937308 */ /* 0x000fe20000000800 */
[----:B-1----:R-:W-:Y:S01]  /*53c0*/  F2FP.F16.F32.PACK_AB R128, R161, R163 ;  /* 0x000000a3a180723e */ /* 0x002fe200000000ff */
[C---:B------:R-:W-:Y:S01]  /*53d0*/  FMUL.FTZ R60, R2.reuse, R72 ;  /* 0x00000048023c7220 */ /* 0x040fe20000410000 */
[----:B------:R-:W-:Y:S01]  /*53e0*/  FMUL.FTZ R61, R2, R73 ;  /* 0x00000049023d7220 */ /* 0x000fe20000410000 */
        /* <DEDUP_REMOVED lines=8> */
[----:B------:R-:W-:Y:S01]  /*5470*/  FMUL.FTZ R15, R0, R123 ;  /* 0x0000007b000f7220 */ /* 0x000fe20000410000 */
[----:B------:R-:W-:Y:S01]  /*5480*/  FFMA.FTZ R149, R13, UR4, -R223 ;  /* 0x000000040d957c23 */ /* 0x000fe200080108df */
[----:B------:R-:W-:Y:S01]  /*5490*/  FMUL.FTZ R13, R2, R121 ;  /* 0x00000079020d7220 */ /* 0x000fe20000410000 */
[----:B------:R-:W-:Y:S03]  /*54a0*/  FFMA.FTZ R154, R11, UR4, -R233 ;  /* 0x000000040b9a7c23 */ /* 0x000fe600080108e9 */
[----:B------:R-:W-:Y:S01]  /*54b0*/  MUFU.EX2 R160, R160 ;  /* 0x000000a000a07308 */ /* 0x000fe20000000800 */
[----:B------:R-:W-:Y:S01]  /*54c0*/  FMUL.FTZ R11, R0, R127 ;  /* 0x0000007f000b7220 */ /* 0x000fe20000410000 */
[--C-:B------:R-:W-:Y:S01]  /*54d0*/  FFMA.FTZ R158, R14, UR4, -R223.reuse ;  /* 0x000000040e9e7c23 */ /* 0x100fe200080108df */
[----:B------:R-:W-:Y:S01]  /*54e0*/  FMUL.FTZ R14, R0, R122 ;  /* 0x0000007a000e7220 */ /* 0x000fe20000410000 */
[----:B------:R-:W-:Y:S01]  /*54f0*/  FFMA.FTZ R146, R22, UR4, -R223 ;  /* 0x0000000416927c23 */ /* 0x000fe200080108df */
[----:B------:R-:W-:Y:S01]  /*5500*/  FMUL.FTZ R22, R3, R114 ;  /* 0x0000007203167220 */ /* 0x000fe20000410000 */
[----:B------:R-:W-:Y:S01]  /*5510*/  FFMA.FTZ R152, R21, UR4, -R233 ;  /* 0x0000000415987c23 */ /* 0x000fe200080108e9 */
[----:B------:R-:W-:Y:S03]  /*5520*/  FMUL.FTZ R21, R132, R113 ;  /* 0x0000007184157220 */ /* 0x000fe60000410000 */
[----:B------:R-:W1:Y:S01]  /*5530*/  MUFU.EX2 R150, R150 ;  /* 0x0000009600967308 */ /* 0x000e620000000800 */
[----:B------:R-:W-:Y:S01]  /*5540*/  FMUL.FTZ R175, R134, UR4 ;  /* 0x0000000486af7c20 */ /* 0x000fe20008410000 */
[----:B------:R-:W-:Y:S01]  /*5550*/  FFMA.FTZ R145, R30, UR4, -R223 ;  /* 0x000000041e917c23 */ /* 0x000fe200080108df */
[----:B------:R-:W-:Y:S01]  /*5560*/  FMUL.FTZ R30, R0, R106 ;  /* 0x0000006a001e7220 */ /* 0x000fe20000410000 */
[----:B------:R-:W-:Y:S01]  /*5570*/  FFMA.FTZ R153, R174, UR4, -R233 ;  /* 0x00000004ae997c23 */ /* 0x000fe200080108e9 */
[----:B------:R-:W-:Y:S01]  /*5580*/  FFMA.FTZ R183, R186, UR4, -R223 ;  /* 0x00000004bab77c23 */ /* 0x000fe200080108df */
[--C-:B------:R-:W-:Y:S01]  /*5590*/  FFMA.FTZ R172, R242, UR4, -R233.reuse ;  /* 0x00000004f2ac7c23 */ /* 0x100fe200080108e9 */
[----:B------:R-:W-:Y:S03]  /*55a0*/  FFMA.FTZ R173, R240, UR4, -R233 ;  /* 0x00000004f0ad7c23 */ /* 0x000fe600080108e9 */
[----:B------:R-:W2:Y:S01]  /*55b0*/  MUFU.EX2 R156, R156 ;  /* 0x0000009c009c7308 */ /* 0x000ea20000000800 */
[----:B------:R-:W-:Y:S01]  /*55c0*/  FSETP.NEU.FTZ.AND P1, PT, R134, -INF , PT ;  /* 0xff8000008600780b */ /* 0x000fe20003f3d000 */
[----:B------:R-:W-:Y:S01]  /*55d0*/  FMUL.FTZ R168, R133, UR4 ;  /* 0x0000000485a87c20 */ /* 0x000fe20008410000 */
[----:B------:R-:W-:Y:S01]  /*55e0*/  FFMA.FTZ R174, R238, UR4, -R223 ;  /* 0x00000004eeae7c23 */ /* 0x000fe200080108df */
[----:B------:R-:W-:Y:S01]  /*55f0*/  FFMA.FTZ R186, R236, UR4, -R233 ;  /* 0x00000004ecba7c23 */ /* 0x000fe200080108e9 */
[----:B------:R-:W-:Y:S01]  /*5600*/  FSEL R175, R175, RZ, P1 ;  /* 0x000000ffafaf7208 */ /* 0x000fe20000800000 */
[----:B------:R-:W-:Y:S01]  /*5610*/  FFMA.FTZ R230, R230, UR4, -R223 ;  /* 0x00000004e6e67c23 */ /* 0x000fe200080108df */
[----:B------:R-:W-:Y:S03]  /*5620*/  FSETP.NEU.FTZ.AND P1, PT, R133, -INF , PT ;  /* 0xff8000008500780b */ /* 0x000fe60003f3d000 */
[----:B------:R-:W3:Y:S01]  /*5630*/  MUFU.EX2 R149, R149 ;  /* 0x0000009500957308 */ /* 0x000ee20000000800 */
[----:B-1----:R-:W-:Y:S01]  /*5640*/  F2FP.F16.F32.PACK_AB R129, R150, R160 ;  /* 0x000000a09681723e */ /* 0x002fe200000000ff */
[--C-:B------:R-:W-:Y:S01]  /*5650*/  FFMA.FTZ R142, R10, UR4, -R175.reuse ;  /* 0x000000040a8e7c23 */ /* 0x100fe200080108af */
[----:B------:R-:W-:Y:S01]  /*5660*/  FSEL R168, R168, RZ, P1 ;  /* 0x000000ffa8a87208 */ /* 0x000fe20000800000 */
[--C-:B------:R-:W-:Y:S01]  /*5670*/  FFMA.FTZ R159, R166, UR4, -R175.reuse ;  /* 0x00000004a69f7c23 */ /* 0x100fe200080108af */
[--C-:B------:R-:W-:Y:S01]  /*5680*/  FFMA.FTZ R144, R252, UR4, -R175.reuse ;  /* 0x00000004fc907c23 */ /* 0x100fe200080108af */
[--C-:B------:R-:W-:Y:S01]  /*5690*/  FFMA.FTZ R143, R247, UR4, -R175.reuse ;  /* 0x00000004f78f7c23 */ /* 0x100fe200080108af */
[----:B------:R-:W-:Y:S03]  /*56a0*/  FMUL.FTZ R10, R0, R126 ;  /* 0x0000007e000a7220 */ /* 0x000fe60000410000 */
[----:B------:R-:W-:Y:S01]  /*56b0*/  MUFU.EX2 R142, R142 ;  /* 0x0000008e008e7308 */ /* 0x000fe20000000800 */
[--C-:B------:R-:W-:Y:S01]  /*56c0*/  FFMA.FTZ R139, R9, UR4, -R168.reuse ;  /* 0x00000004098b7c23 */ /* 0x100fe200080108a8 */
[--C-:B------:R-:W-:Y:S01]  /*56d0*/  FFMA.FTZ R157, R239, UR4, -R168.reuse ;  /* 0x00000004ef9d7c23 */ /* 0x100fe200080108a8 */
[--C-:B------:R-:W-:Y:S01]  /*56e0*/  FFMA.FTZ R141, R249, UR4, -R168.reuse ;  /* 0x00000004f98d7c23 */ /* 0x100fe200080108a8 */
[--C-:B------:R-:W-:Y:S01]  /*56f0*/  FFMA.FTZ R140, R245, UR4, -R168.reuse ;  /* 0x00000004f58c7c23 */ /* 0x100fe200080108a8 */
[----:B--2---:R-:W-:Y:S01]  /*5700*/  F2FP.F16.F32.PACK_AB R130, R155, R156 ;  /* 0x0000009c9b82723e */ /* 0x004fe200000000ff */
[----:B------:R-:W-:Y:S01]  /*5710*/  FMUL.FTZ R9, R2, R125 ;  /* 0x0000007d02097220 */ /* 0x000fe20000410000 */
[--C-:B------:R-:W-:Y:S03]  /*5720*/  FFMA.FTZ R162, R250, UR4, -R175.reuse ;  /* 0x00000004faa27c23 */ /* 0x100fe600080108af */
[----:B------:R-:W-:Y:S01]  /*5730*/  MUFU.EX2 R159, R159 ;  /* 0x0000009f009f7308 */ /* 0x000fe20000000800 */
[----:B---3--:R-:W-:Y:S01]  /*5740*/  F2FP.F16.F32.PACK_AB R131, R148, R149 ;  /* 0x000000959483723e */ /* 0x008fe200000000ff */
[--C-:B------:R-:W-:Y:S01]  /*5750*/  FFMA.FTZ R165, R248, UR4, -R175.reuse ;  /* 0x00000004f8a57c23 */ /* 0x100fe200080108af */
[--C-:B------:R-:W-:Y:S01]  /*5760*/  FFMA.FTZ R164, R237, UR4, -R168.reuse ;  /* 0x00000004eda47c23 */ /* 0x100fe200080108a8 */
[--C-:B------:R-:W-:Y:S01]  /*5770*/  FFMA.FTZ R167, R235, UR4, -R168.reuse ;  /* 0x00000004eba77c23 */ /* 0x100fe200080108a8 */
[--C-:B------:R-:W-:Y:S01]  /*5780*/  FFMA.FTZ R166, R246, UR4, -R175.reuse ;  /* 0x00000004f6a67c23 */ /* 0x100fe200080108af */
[----:B------:R-:W-:Y:S01]  /*5790*/  FFMA.FTZ R169, R244, UR4, -R175 ;  /* 0x00000004f4a97c23 */ /* 0x000fe200080108af */
[--C-:B------:R-:W-:Y:S03]  /*57a0*/  FFMA.FTZ R170, R231, UR4, -R168.reuse ;  /* 0x00000004e7aa7c23 */ /* 0x100fe600080108a8 */
[----:B------:R-:W1:Y:S01]  /*57b0*/  MUFU.EX2 R144, R144 ;  /* 0x0000009000907308 */ /* 0x000e620000000800 */
[-C--:B------:R-:W-:Y:S05]  /*57c0*/  HMMA.16816.F32 R4, R128, R24.reuse, R4 ;  /* 0x000000188004723c */ /* 0x080fea0000001804 */
[--C-:B------:R-:W-:Y:S01]  /*57d0*/  FFMA.FTZ R171, R221, UR4, -R168.reuse ;  /* 0x00000004ddab7c23 */ /* 0x100fe200080108a8 */
[----:B------:R-:W-:Y:S03]  /*57e0*/  FFMA.FTZ R221, R234, UR4, -R233 ;  /* 0x00000004eadd7c23 */ /* 0x000fe600080108e9 */
[----:B------:R-:W-:Y:S02]  /*57f0*/  MUFU.EX2 R157, R157 ;  /* 0x0000009d009d7308 */ /* 0x000fe40000000800 */
[----:B------:R-:W-:Y:S01]  /*5800*/  FFMA.FTZ R231, R232, UR4, -R223 ;  /* 0x00000004e8e77c23 */ /* 0x000fe200080108df */
[--C-:B------:R-:W-:Y:S01]  /*5810*/  FFMA.FTZ R235, R226, UR4, -R175.reuse ;  /* 0x00000004e2eb7c23 */ /* 0x100fe200080108af */
[--C-:B------:R-:W-:Y:S01]  /*5820*/  FFMA.FTZ R226, R227, UR4, -R168.reuse ;  /* 0x00000004e3e27c23 */ /* 0x100fe200080108a8 */
[--C-:B------:R-:W-:Y:S01]  /*5830*/  FFMA.FTZ R227, R218, UR4, -R175.reuse ;  /* 0x00000004dae37c23 */ /* 0x100fe200080108af */
[--C-:B------:R-:W-:Y:S04]  /*5840*/  FFMA.FTZ R228, R228, UR4, -R175.reuse ;  /* 0x00000004e4e47c23 */ /* 0x100fe800080108af */
[----:B------:R-:W2:Y:S01]  /*5850*/  MUFU.EX2 R141, R141 ;  /* 0x0000008d008d7308 */ /* 0x000ea20000000800 */
[----:B-1----:R-:W-:Y:S01]  /*5860*/  F2FP.F16.F32.PACK_AB R124, R144, R159 ;  /* 0x0000009f907c723e */ /* 0x002fe200000000ff */
[--C-:B------:R-:W-:Y:S01]  /*5870*/  FFMA.FTZ R225, R225, UR4, -R168.reuse ;  /* 0x00000004e1e17c23 */ /* 0x100fe200080108a8 */
[----:B------:R-:W-:Y:S01]  /*5880*/  FFMA.FTZ R222, R222, UR4, -R175 ;  /* 0x00000004dede7c23 */ /* 0x000fe200080108af */
[--C-:B------:R-:W-:Y:S01]  /*5890*/  FFMA.FTZ R187, R187, UR4, -R168.reuse ;  /* 0x00000004bbbb7c23 */ /* 0x100fe200080108a8 */
[--C-:B------:R-:W-:Y:S01]  /*58a0*/  FFMA.FTZ R218, R219, UR4, -R168.reuse ;  /* 0x00000004dbda7c23 */ /* 0x100fe200080108a8 */
[----:B------:R-:W-:Y:S01]  /*58b0*/  FFMA.FTZ R237, R216, UR4, -R223 ;  /* 0x00000004d8ed7c23 */ /* 0x000fe200080108df */
[--C-:B------:R-:W-:Y:S03]  /*58c0*/  FFMA.FTZ R219, R220, UR4, -R233.reuse ;  /* 0x00000004dcdb7c23 */ /* 0x100fe600080108e9 */
[----:B------:R-:W1:Y:S01]  /*58d0*/  MUFU.EX2 R143, R143 ;  /* 0x0000008f008f7308 */ /* 0x000e620000000800 */
[--C-:B------:R-:W-:Y:S01]  /*58e0*/  FFMA.FTZ R214, R214, UR4, -R233.reuse ;  /* 0x00000004d6d67c23 */ /* 0x100fe200080108e9 */
[----:B------:R-:W-:Y:S01]  /*58f0*/  FFMA.FTZ R216, R229, UR4, -R233 ;  /* 0x00000004e5d87c23 */ /* 0x000fe200080108e9 */
[----:B------:R-:W-:Y:S01]  /*5900*/  FFMA.FTZ R184, R184, UR4, -R223 ;  /* 0x00000004b8b87c23 */ /* 0x000fe200080108df */
[----:B------:R-:W-:Y:S01]  /*5910*/  FFMA.FTZ R233, R224, UR4, -R233 ;  /* 0x00000004e0e97c23 */ /* 0x000fe200080108e9 */
[--C-:B------:R-:W-:Y:S01]  /*5920*/  FFMA.FTZ R185, R185, UR4, -R223.reuse ;  /* 0x00000004b9b97c23 */ /* 0x100fe200080108df */
[----:B------:R-:W-:Y:S01]  /*5930*/  FFMA.FTZ R223, R182, UR4, -R223 ;  /* 0x00000004b6df7c23 */ /* 0x000fe200080108df */
[--C-:B------:R-:W-:Y:S03]  /*5940*/  FFMA.FTZ R220, R177, UR4, -R168.reuse ;  /* 0x00000004b1dc7c23 */ /* 0x100fe600080108a8 */
[----:B------:R-:W-:Y:S01]  /*5950*/  MUFU.EX2 R140, R140 ;  /* 0x0000008c008c7308 */ /* 0x000fe20000000800 */
[----:B--2---:R-:W-:Y:S01]  /*5960*/  F2FP.F16.F32.PACK_AB R125, R141, R157 ;  /* 0x0000009d8d7d723e */ /* 0x004fe200000000ff */
[--C-:B------:R-:W-:Y:S01]  /*5970*/  FFMA.FTZ R181, R181, UR4, -R175.reuse ;  /* 0x00000004b5b57c23 */ /* 0x100fe200080108af */
[--C-:B------:R-:W-:Y:S01]  /*5980*/  FFMA.FTZ R180, R180, UR4, -R175.reuse ;  /* 0x00000004b4b47c23 */ /* 0x100fe200080108af */
[--C-:B------:R-:W-:Y:S01]  /*5990*/  FFMA.FTZ R179, R179, UR4, -R168.reuse ;  /* 0x00000004b3b37c23 */ /* 0x100fe200080108a8 */
[--C-:B------:R-:W-:Y:S01]  /*59a0*/  FFMA.FTZ R177, R178, UR4, -R175.reuse ;  /* 0x00000004b2b17c23 */ /* 0x100fe200080108af */
[--C-:B------:R-:W-:Y:S01]  /*59b0*/  FFMA.FTZ R138, R138, UR4, -R168.reuse ;  /* 0x000000048a8a7c23 */ /* 0x100fe200080108a8 */
[----:B------:R-:W-:Y:S03]  /*59c0*/  FFMA.FTZ R175, R176, UR4, -R175 ;  /* 0x00000004b0af7c23 */ /* 0x000fe600080108af */
[----:B------:R-:W2:Y:S01]  /*59d0*/  MUFU.EX2 R139, R139 ;  /* 0x0000008b008b7308 */ /* 0x000ea20000000800 */
[----:B-1----:R-:W-:Y:S01]  /*59e0*/  F2FP.F16.F32.PACK_AB R126, R142, R143 ;  /* 0x0000008f8e7e723e */ /* 0x002fe200000000ff */
[----:B------:R-:W-:Y:S01]  /*59f0*/  FFMA.FTZ R168, R137, UR4, -R168 ;  /* 0x0000000489a87c23 */ /* 0x000fe200080108a8 */
[----:B------:R-:W-:Y:S01]  /*5a00*/  FFMA.FTZ R163, R132, R217, R163 ;  /* 0x000000d984a37223 */ /* 0x000fe200000100a3 */
[----:B------:R-:W-:Y:S01]  /*5a10*/  FFMA.FTZ R160, R3, R212, R160 ;  /* 0x000000d403a07223 */ /* 0x000fe200000100a0 */
[----:B------:R-:W-:Y:S01]  /*5a20*/  MOV R3, R134 ;  /* 0x0000008600037202 */ /* 0x000fe20000000f00 */
[----:B------:R-:W-:Y:S01]  /*5a30*/  FFMA.FTZ R159, R2, R215, R159 ;  /* 0x000000d7029f7223 */ /* 0x000fe2000001009f */
[----:B------:R-:W-:Y:S03]  /*5a40*/  FFMA.FTZ R157, R0, R213, R157 ;  /* 0x000000d5009d7223 */ /* 0x000fe6000001009d */
        /* <DEDUP_REMOVED lines=8> */
[----:B------:R-:W1:Y:S01]  /*5ad0*/  MUFU.EX2 R153, R153 ;  /* 0x0000009900997308 */ /* 0x000e620000000800 */
[----:B--2---:R-:W-:Y:S01]  /*5ae0*/  F2FP.F16.F32.PACK_AB R127, R139, R140 ;  /* 0x0000008c8b7f723e */ /* 0x004fe200000000ff */
[----:B------:R-:W-:Y:S01]  /*5af0*/  FADD.FTZ R140, R140, R157 ;  /* 0x0000009d8c8c7221 */ /* 0x000fe20000010000 */
[----:B------:R-:W-:Y:S01]  /*5b00*/  FADD.FTZ R155, R155, R156 ;  /* 0x0000009c9b9b7221 */ /* 0x000fe20000010000 */
[----:B------:R-:W-:Y:S01]  /*5b10*/  FADD.FTZ R148, R148, R149 ;  /* 0x0000009594947221 */ /* 0x000fe20000010000 */
[----:B------:R-:W-:Y:S01]  /*5b20*/  FADD.FTZ R143, R142, R143 ;  /* 0x0000008f8e8f7221 */ /* 0x000fe20000010000 */
[----:B------:R-:W-:Y:S02]  /*5b30*/  FADD.FTZ R139, R139, R140 ;  /* 0x0000008c8b8b7221 */ /* 0x000fe40000010000 */
[C---:B------:R-:W-:Y:S02]  /*5b40*/  HMMA.16816.F32 R8, R124.reuse, R24, R8 ;  /* 0x000000187c08723c */ /* 0x040fe40000001808 */
[----:B------:R-:W2:Y:S04]  /*5b50*/  MUFU.EX2 R146, R146 ;  /* 0x0000009200927308 */ /* 0x000ea80000000800 */
[-C--:B------:R-:W-:Y:S06]  /*5b60*/  HMMA.16816.F32 R12, R124, R26.reuse, R12 ;  /* 0x0000001a7c0c723c */ /* 0x080fec000000180c */
[----:B------:R-:W3:Y:S01]  /*5b70*/  MUFU.EX2 R152, R152 ;  /* 0x0000009800987308 */ /* 0x000ee20000000800 */
[C---:B------:R-:W-:Y:S01]  /*5b80*/  FMUL.FTZ R24, R2.reuse, R108 ;  /* 0x0000006c02187220 */ /* 0x040fe20000410000 */
[C---:B------:R-:W-:Y:S04]  /*5b90*/  HMMA.16816.F32 R16, R128.reuse, R26, R16 ;  /* 0x0000001a8010723c */ /* 0x040fe80000001810 */
[----:B------:R-:W-:Y:S02]  /*5ba0*/  FMUL.FTZ R25, R2, R109 ;  /* 0x0000006d02197220 */ /* 0x000fe40000410000 */
[-C--:B------:R-:W-:Y:S02]  /*5bb0*/  HMMA.16816.F32 R20, R128, R40.reuse, R20 ;  /* 0x000000288014723c */ /* 0x080fe40000001814 */
[----:B------:R-:W-:Y:S03]  /*5bc0*/  MUFU.EX2 R145, R145 ;  /* 0x0000009100917308 */ /* 0x000fe60000000800 */
[C---:B------:R-:W-:Y:S01]  /*5bd0*/  FMUL.FTZ R26, R0.reuse, R110 ;  /* 0x0000006e001a7220 */ /* 0x040fe20000410000 */
[----:B------:R-:W-:Y:S01]  /*5be0*/  FMUL.FTZ R27, R0, R111 ;  /* 0x0000006f001b7220 */ /* 0x000fe20000410000 */
[----:B-1----:R-:W-:Y:S01]  /*5bf0*/  F2FP.F16.F32.PACK_AB R68, R153, R154 ;  /* 0x0000009a9944723e */ /* 0x002fe200000000ff */
[----:B------:R-:W1:Y:S04]  /*5c00*/  LDSM.16.MT88.4 R108, [R192+0x6000] ;  /* 0x00600000c06c783b */ /* 0x000e680000004200 */
[----:B------:R-:W4:Y:S01]  /*5c10*/  MUFU.EX2 R158, R158 ;  /* 0x0000009e009e7308 */ /* 0x000f220000000800 */
[----:B--2---:R-:W-:Y:S01]  /*5c20*/  F2FP.F16.F32.PACK_AB R69, R146, R147 ;  /* 0x000000939245723e */ /* 0x004fe200000000ff */
[----:B------:R-:W-:Y:S01]  /*5c30*/  FADD.FTZ R154, R154, R155 ;  /* 0x0000009b9a9a7221 */ /* 0x000fe20000010000 */
[C---:B------:R-:W-:Y:S04]  /*5c40*/  HMMA.16816.F32 R24, R124.reuse, R40, R24 ;  /* 0x000000287c18723c */ /* 0x040fe80000001818 */
[----:B---3--:R-:W-:Y:S03]  /*5c50*/  F2FP.F16.F32.PACK_AB R70, R151, R152 ;  /* 0x000000989746723e */ /* 0x008fe600000000ff */
[----:B------:R-:W-:Y:S01]  /*5c60*/  MUFU.EX2 R162, R162 ;  /* 0x000000a200a27308 */ /* 0x000fe20000000800 */
[-C--:B------:R-:W-:Y:S03]  /*5c70*/  HMMA.16816.F32 R28, R124, R42.reuse, R28 ;  /* 0x0000002a7c1c723c */ /* 0x080fe6000000181c */
[C---:B------:R-:W-:Y:S03]  /*5c80*/  FMUL.FTZ R40, R2.reuse, R92 ;  /* 0x0000005c02287220 */ /* 0x040fe60000410000 */
[C---:B------:R-:W-:Y:S03]  /*5c90*/  HMMA.16816.F32 R32, R128.reuse, R42, R32 ;  /* 0x0000002a8020723c */ /* 0x040fe60000001820 */
[----:B------:R-:W2:Y:S02]  /*5ca0*/  MUFU.EX2 R165, R165 ;  /* 0x000000a500a57308 */ /* 0x000ea40000000800 */
[----:B------:R-:W-:Y:S01]  /*5cb0*/  FMUL.FTZ R41, R2, R93 ;  /* 0x0000005d02297220 */ /* 0x000fe20000410000 */
[-C--:B------:R-:W-:Y:S07]  /*5cc0*/  HMMA.16816.F32 R36, R128, R56.reuse, R36 ;  /* 0x000000388024723c */ /* 0x080fee0000001824 */
[----:B------:R-:W-:Y:S01]  /*5cd0*/  MUFU.EX2 R164, R164 ;  /* 0x000000a400a47308 */ /* 0x000fe20000000800 */
[C---:B------:R-:W-:Y:S03]  /*5ce0*/  FMUL.FTZ R42, R0.reuse, R94 ;  /* 0x0000005e002a7220 */ /* 0x040fe60000410000 */
[----:B------:R-:W-:Y:S01]  /*5cf0*/  FMUL.FTZ R43, R0, R95 ;  /* 0x0000005f002b7220 */ /* 0x000fe20000410000 */
[----:B----4-:R-:W-:Y:S01]  /*5d00*/  F2FP.F16.F32.PACK_AB R71, R158, R145 ;  /* 0x000000919e47723e */ /* 0x010fe200000000ff */
[----:B------:R-:W3:Y:S04]  /*5d10*/  LDSM.16.MT88.4 R92, [R195+0x6800] ;  /* 0x00680000c35c783b */ /* 0x000ee80000004200 */
[----:B------:R-:W4:Y:S01]  /*5d20*/  MUFU.EX2 R167, R167 ;  /* 0x000000a700a77308 */ /* 0x000f220000000800 */
[----:B--2---:R-:W-:Y:S01]  /*5d30*/  F2FP.F16.F32.PACK_AB R72, R165, R162 ;  /* 0x000000a2a548723e */ /* 0x004fe200000000ff */
[C---:B------:R-:W-:Y:S04]  /*5d40*/  HMMA.16816.F32 R40, R124.reuse, R56, R40 ;  /* 0x000000387c28723c */ /* 0x040fe80000001828 */
[----:B------:R-:W-:Y:S01]  /*5d50*/  FADD.FTZ R147, R147, R148 ;  /* 0x0000009493937221 */ /* 0x000fe20000010000 */
[----:B------:R-:W-:Y:S01]  /*5d60*/  FADD.FTZ R162, R162, R143 ;  /* 0x0000008fa2a27221 */ /* 0x000fe20000010000 */
[-C--:B------:R-:W-:Y:S02]  /*5d70*/  HMMA.16816.F32 R44, R124, R58.reuse, R44 ;  /* 0x0000003a7c2c723c */ /* 0x080fe4000000182c */
[----:B------:R-:W-:Y:S03]  /*5d80*/  MUFU.EX2 R166, R166 ;  /* 0x000000a600a67308 */ /* 0x000fe60000000800 */
[C---:B------:R-:W-:Y:S01]  /*5d90*/  FMUL.FTZ R56, R2.reuse, R76 ;  /* 0x0000004c02387220 */ /* 0x040fe20000410000 */
[C---:B------:R-:W-:Y:S06]  /*5da0*/  HMMA.16816.F32 R48, R128.reuse, R58, R48 ;  /* 0x0000003a8030723c */ /* 0x040fec0000001830 */
[----:B------:R-:W2:Y:S01]  /*5db0*/  MUFU.EX2 R169, R169 ;  /* 0x000000a900a97308 */ /* 0x000ea20000000800 */
[----:B------:R-:W-:Y:S01]  /*5dc0*/  FMUL.FTZ R57, R2, R77 ;  /* 0x0000004d02397220 */ /* 0x000fe20000410000 */
[-C--:B-1----:R-:W-:Y:S03]  /*5dd0*/  HMMA.16816.F32 R52, R128, R108.reuse, R52 ;  /* 0x0000006c8034723c */ /* 0x082fe60000001834 */
[C---:B------:R-:W-:Y:S01]  /*5de0*/  FMUL.FTZ R58, R0.reuse, R78 ;  /* 0x0000004e003a7220 */ /* 0x040fe20000410000 */
[----:B------:R-:W-:Y:S01]  /*5df0*/  FMUL.FTZ R59, R0, R79 ;  /* 0x0000004f003b7220 */ /* 0x000fe20000410000 */
[----:B----4-:R-:W-:Y:S01]  /*5e00*/  F2FP.F16.F32.PACK_AB R73, R167, R164 ;  /* 0x000000a4a749723e */ /* 0x010fe200000000ff */
[----:B------:R-:W1:Y:S02]  /*5e10*/  LDSM.16.MT88.4 R76, [R194+0x6800] ;  /* 0x00680000c24c783b */ /* 0x000e640000004200 */
[----:B------:R-:W-:Y:S03]  /*5e20*/  MUFU.EX2 R170, R170 ;  /* 0x000000aa00aa7308 */ /* 0x000fe60000000800 */
[----:B------:R-:W-:Y:S01]  /*5e30*/  FADD.FTZ R164, R164, R139 ;  /* 0x0000008ba4a47221 */ /* 0x000fe20000010000 */
[----:B------:R-:W-:Y:S01]  /*5e40*/  MOV R0, R133 ;  /* 0x0000008500007202 */ /* 0x000fe20000000f00 */
[C---:B------:R-:W-:Y:S05]  /*5e50*/  HMMA.16816.F32 R56, R124.reuse, R108, R56 ;  /* 0x0000006c7c38723c */ /* 0x040fea0000001838 */
[----:B------:R-:W4:Y:S01]  /*5e60*/  MUFU.EX2 R171, R171 ;  /* 0x000000ab00ab7308 */ /* 0x000f220000000800 */
[----:B--2---:R-:W-:Y:S01]  /*5e70*/  F2FP.F16.F32.PACK_AB R74, R169, R166 ;  /* 0x000000a6a94a723e */ /* 0x004fe200000000ff */
[-C--:B------:R-:W-:Y:S04]  /*5e80*/  HMMA.16816.F32 R60, R124, R110.reuse, R60 ;  /* 0x0000006e7c3c723c */ /* 0x080fe8000000183c */
[----:B------:R-:W-:Y:S02]  /*5e90*/  MOV R2, R135 ;  /* 0x0000008700027202 */ /* 0x000fe40000000f00 */
[----:B------:R-:W-:Y:S02]  /*5ea0*/  HMMA.16816.F32 R64, R128, R110, R64 ;  /* 0x0000006e8040723c */ /* 0x000fe40000001840 */
[----:B------:R-:W-:Y:S03]  /*5eb0*/  MUFU.EX2 R172, R172 ;  /* 0x000000ac00ac7308 */ /* 0x000fe60000000800 */
[----:B------:R-:W-:Y:S01]  /*5ec0*/  FADD.FTZ R153, R153, R154 ;  /* 0x0000009a99997221 */ /* 0x000fe20000010000 */
[-C--:B---3--:R-:W-:Y:S06]  /*5ed0*/  HMMA.16816.F32 R4, R68, R92.reuse, R4 ;  /* 0x0000005c4404723c */ /* 0x088fec0000001804 */
[----:B------:R-:W2:Y:S01]  /*5ee0*/  MUFU.EX2 R173, R173 ;  /* 0x000000ad00ad7308 */ /* 0x000ea20000000800 */
[----:B----4-:R-:W-:Y:S01]  /*5ef0*/  F2FP.F16.F32.PACK_AB R75, R171, R170 ;  /* 0x000000aaab4b723e */ /* 0x010fe200000000ff */
[----:B------:R-:W-:Y:S03]  /*5f00*/  FADD.FTZ R146, R146, R147 ;  /* 0x0000009392927221 */ /* 0x000fe60000010000 */
[----:B------:R-:W-:Y:S01]  /*5f10*/  MOV R139, R136 ;  /* 0x00000088008b7202 */ /* 0x000fe20000000f00 */
[----:B------:R-:W-:Y:S04]  /*5f20*/  FADD.FTZ R165, R165, R162 ;  /* 0x000000a2a5a57221 */ /* 0x000fe80000010000 */
[----:B------:R-:W-:Y:S01]  /*5f30*/  MUFU.EX2 R174, R174 ;  /* 0x000000ae00ae7308 */ /* 0x000fe20000000800 */
[C---:B------:R-:W-:Y:S04]  /*5f40*/  HMMA.16816.F32 R8, R72.reuse, R92, R8 ;  /* 0x0000005c4808723c */ /* 0x040fe80000001808 */
[----:B------:R-:W-:Y:S01]  /*5f50*/  FADD.FTZ R167, R167, R164 ;  /* 0x000000a4a7a77221 */ /* 0x000fe20000010000 */
[----:B------:R-:W-:Y:S01]  /*5f60*/  FADD.FTZ R152, R152, R153 ;  /* 0x0000009998987221 */ /* 0x000fe20000010000 */
[-C--:B------:R-:W-:Y:S03]  /*5f70*/  HMMA.16816.F32 R12, R72, R94.reuse, R12 ;  /* 0x0000005e480c723c */ /* 0x080fe6000000180c */
[----:B------:R-:W3:Y:S02]  /*5f80*/  MUFU.EX2 R183, R183 ;  /* 0x000000b700b77308 */ /* 0x000ee40000000800 */
[----:B------:R-:W-:Y:S01]  /*5f90*/  FADD.FTZ R145, R145, R146 ;  /* 0x0000009291917221 */ /* 0x000fe20000010000 */
[C---:B------:R-:W-:Y:S07]  /*5fa0*/  HMMA.16816.F32 R16, R68.reuse, R94, R16 ;  /* 0x0000005e4410723c */ /* 0x040fee0000001810 */
[----:B------:R-:W-:Y:S01]  /*5fb0*/  MUFU.EX2 R186, R186 ;  /* 0x000000ba00ba7308 */ /* 0x000fe20000000800 */
[----:B------:R-:W-:Y:S01]  /*5fc0*/  FADD.FTZ R166, R166, R165 ;  /* 0x000000a5a6a67221 */ /* 0x000fe20000010000 */
[-C--:B-1----:R-:W-:Y:S08]  /*5fd0*/  HMMA.16816.F32 R20, R68, R76.reuse, R20 ;  /* 0x0000004c4414723c */ /* 0x082ff00000001814 */
[----:B------:R-:W1:Y:S01]  /*5fe0*/  MUFU.EX2 R221, R221 ;  /* 0x000000dd00dd7308 */ /* 0x000e620000000800 */
[C---:B------:R-:W-:Y:S04]  /*5ff0*/  HMMA.16816.F32 R24, R72.reuse, R76, R24 ;  /* 0x0000004c4818723c */ /* 0x040fe80000001818 */
[----:B------:R-:W-:Y:S02]  /*6000*/  FADD.FTZ R170, R170, R167 ;  /* 0x000000a7aaaa7221 */ /* 0x000fe40000010000 */
[-C--:B------:R-:W-:Y:S03]  /*6010*/  HMMA.16816.F32 R28, R72, R78.reuse, R28 ;  /* 0x0000004e481c723c */ /* 0x080fe6000000181c */
[----:B------:R-:W-:Y:S02]  /*6020*/  MUFU.EX2 R231, R231 ;  /* 0x000000e700e77308 */ /* 0x000fe40000000800 */
[----:B------:R-:W-:Y:S01]  /*6030*/  FADD.FTZ R151, R151, R152 ;  /* 0x0000009897977221 */ /* 0x000fe20000010000 */
[C---:B------:R-:W-:Y:S01]  /*6040*/  HMMA.16816.F32 R32, R68.reuse, R78, R32 ;  /* 0x0000004e4420723c */ /* 0x040fe20000001820 */
[----:B------:R-:W4:Y:S06]  /*6050*/  LDSM.16.MT88.4 R76, [R195+0x7000] ;  /* 0x00700000c34c783b */ /* 0x000f2c0000004200 */
[----:B------:R-:W5:Y:S01]  /*6060*/  MUFU.EX2 R230, R230 ;  /* 0x000000e600e67308 */ /* 0x000f620000000800 */
[----:B------:R-:W-:Y:S01]  /*6070*/  FADD.FTZ R145, R158, R145 ;  /* 0x000000919e917221 */ /* 0x000fe20000010000 */
[-C--:B------:R-:W-:Y:S08]  /*6080*/  HMMA.16816.F32 R36, R68, R80.reuse, R36 ;  /* 0x000000504424723c */ /* 0x080ff00000001824 */
[----:B------:R-:W-:Y:S01]  /*6090*/  MUFU.EX2 R228, R228 ;  /* 0x000000e400e47308 */ /* 0x000fe20000000800 */
[C---:B------:R-:W-:Y:S04]  /*60a0*/  HMMA.16816.F32 R40, R72.reuse, R80, R40 ;  /* 0x000000504828723c */ /* 0x040fe80000001828 */
[----:B------:R-:W-:Y:S02]  /*60b0*/  FADD.FTZ R169, R169, R166 ;  /* 0x000000a6a9a97221 */ /* 0x000fe40000010000 */
[-C--:B------:R-:W-:Y:S03]  /*60c0*/  HMMA.16816.F32 R44, R72, R82.reuse, R44 ;  /* 0x00000052482c723c */ /* 0x080fe6000000182c */
[----:B------:R-:W4:Y:S02]  /*60d0*/  MUFU.EX2 R235, R235 ;  /* 0x000000eb00eb7308 */ /* 0x000f240000000800 */
[----:B------:R-:W-:Y:S01]  /*60e0*/  FADD.FTZ R170, R171, R170 ;  /* 0x000000aaabaa7221 */ /* 0x000fe20000010000 */
[C---:B------:R-:W-:Y:S01]  /*60f0*/  HMMA.16816.F32 R48, R68.reuse, R82, R48 ;  /* 0x000000524430723c */ /* 0x040fe20000001830 */
[----:B------:R-:W4:Y:S06]  /*6100*/  LDSM.16.MT88.4 R80, [R194+0x7000] ;  /* 0x00700000c250783b */ /* 0x000f2c0000004200 */
[----:B------:R-:W-:Y:S01]  /*6110*/  MUFU.EX2 R225, R225 ;  /* 0x000000e100e17308 */ /* 0x000fe20000000800 */
[-C--:B------:R-:W-:Y:S09]  /*6120*/  HMMA.16816.F32 R52, R68, R84.reuse, R52 ;  /* 0x000000544434723c */ /* 0x080ff20000001834 */
[----:B------:R-:W4:Y:S01]  /*6130*/  MUFU.EX2 R226, R226 ;  /* 0x000000e200e27308 */ /* 0x000f220000000800 */
[C---:B------:R-:W-:Y:S06]  /*6140*/  HMMA.16816.F32 R56, R72.reuse, R84, R56 ;  /* 0x000000544838723c */ /* 0x040fec0000001838 */
[-C--:B------:R-:W-:Y:S03]  /*6150*/  HMMA.16816.F32 R60, R72, R86.reuse, R60 ;  /* 0x00000056483c723c */ /* 0x080fe6000000183c */
[----:B------:R-:W-:Y:S03]  /*6160*/  MUFU.EX2 R222, R222 ;  /* 0x000000de00de7308 */ /* 0x000fe60000000800 */
[----:B------:R-:W-:Y:S01]  /*6170*/  HMMA.16816.F32 R64, R68, R86, R64 ;  /* 0x000000564440723c */ /* 0x000fe20000001840 */
[----:B------:R-:W4:Y:S06]  /*6180*/  LDSM.16.MT88.4 R84, [R193+0x7000] ;  /* 0x00700000c154783b */ /* 0x000f2c0000004200 */
[----:B------:R-:W4:Y:S01]  /*6190*/  MUFU.EX2 R227, R227 ;  /* 0x000000e300e37308 */ /* 0x000f220000000800 */
[----:B--2---:R-:W-:Y:S03]  /*61a0*/  F2FP.F16.F32.PACK_AB R72, R173, R172 ;  /* 0x000000acad48723e */ /* 0x004fe600000000ff */
[----:B------:R-:W-:Y:S01]  /*61b0*/  FADD.FTZ R172, R172, R151 ;  /* 0x00000097acac7221 */ /* 0x000fe20000010000 */
[----:B---3--:R-:W-:Y:S01]  /*61c0*/  F2FP.F16.F32.PACK_AB R73, R183, R174 ;  /* 0x000000aeb749723e */ /* 0x008fe200000000ff */
[----:B------:R-:W-:Y:S04]  /*61d0*/  FADD.FTZ R174, R174, R145 ;  /* 0x00000091aeae7221 */ /* 0x000fe80000010000 */
[----:B------:R-:W-:Y:S01]  /*61e0*/  MUFU.EX2 R187, R187 ;  /* 0x000000bb00bb7308 */ /* 0x000fe20000000800 */
[----:B-1----:R-:W-:Y:S01]  /*61f0*/  F2FP.F16.F32.PACK_AB R74, R221, R186 ;  /* 0x000000badd4a723e */ /* 0x002fe200000000ff */
[----:B------:R-:W-:Y:S01]  /*6200*/  FADD.FTZ R173, R173, R172 ;  /* 0x000000acadad7221 */ /* 0x000fe20000010000 */
[----:B-----5:R-:W-:Y:S01]  /*6210*/  F2FP.F16.F32.PACK_AB R75, R230, R231 ;  /* 0x000000e7e64b723e */ /* 0x020fe200000000ff */
[----:B------:R-:W-:Y:S01]  /*6220*/  FADD.FTZ R174, R183, R174 ;  /* 0x000000aeb7ae7221 */ /* 0x000fe20000010000 */
[----:B----4-:R-:W-:Y:S01]  /*6230*/  F2FP.F16.F32.PACK_AB R68, R235, R228 ;  /* 0x000000e4eb44723e */ /* 0x010fe200000000ff */
[----:B------:R-:W-:Y:S01]  /*6240*/  FADD.FTZ R228, R228, R169 ;  /* 0x000000a9e4e47221 */ /* 0x000fe20000010000 */
[----:B------:R-:W-:Y:S03]  /*6250*/  F2FP.F16.F32.PACK_AB R69, R226, R225 ;  /* 0x000000e1e245723e */ /* 0x000fe600000000ff */
[----:B------:R-:W1:Y:S01]  /*6260*/  MUFU.EX2 R218, R218 ;  /* 0x000000da00da7308 */ /* 0x000e620000000800 */
[----:B------:R-:W-:Y:S01]  /*6270*/  F2FP.F16.F32.PACK_AB R70, R227, R222 ;  /* 0x000000dee346723e */ /* 0x000fe200000000ff */
[-C--:B------:R-:W-:Y:S05]  /*6280*/  HMMA.16816.F32 R4, R72, R76.reuse, R4 ;  /* 0x0000004c4804723c */ /* 0x080fea0000001804 */
[----:B------:R-:W-:Y:S03]  /*6290*/  FADD.FTZ R225, R225, R170 ;  /* 0x000000aae1e17221 */ /* 0x000fe60000010000 */
[----:B------:R-:W-:Y:S03]  /*62a0*/  MUFU.EX2 R219, R219 ;  /* 0x000000db00db7308 */ /* 0x000fe60000000800 */
[----:B------:R-:W-:Y:S01]  /*62b0*/  FADD.FTZ R235, R235, R228 ;  /* 0x000000e4ebeb7221 */ /* 0x000fe20000010000 */
[----:B------:R-:W-:Y:S01]  /*62c0*/  FADD.FTZ R186, R186, R173 ;  /* 0x000000adbaba7221 */ /* 0x000fe20000010000 */
[----:B------:R-:W-:Y:S01]  /*62d0*/  FADD.FTZ R226, R226, R225 ;  /* 0x000000e1e2e27221 */ /* 0x000fe20000010000 */
[----:B------:R-:W-:Y:S01]  /*62e0*/  FADD.FTZ R231, R231, R174 ;  /* 0x000000aee7e77221 */ /* 0x000fe20000010000 */
[----:B------:R-:W-:Y:S03]  /*62f0*/  FADD.FTZ R222, R222, R235 ;  /* 0x000000ebdede7221 */ /* 0x000fe60000010000 */
[----:B------:R-:W2:Y:S01]  /*6300*/  MUFU.EX2 R214, R214 ;  /* 0x000000d600d67308 */ /* 0x000ea20000000800 */
[----:B-1----:R-:W-:Y:S01]  /*6310*/  F2FP.F16.F32.PACK_AB R71, R218, R187 ;  /* 0x000000bbda47723e */ /* 0x002fe200000000ff */
[----:B------:R-:W-:Y:S01]  /*6320*/  FADD.FTZ R187, R187, R226 ;  /* 0x000000e2bbbb7221 */ /* 0x000fe20000010000 */
[----:B------:R-:W-:Y:S01]  /*6330*/  FADD.FTZ R186, R221, R186 ;  /* 0x000000baddba7221 */ /* 0x000fe20000010000 */
[----:B------:R-:W-:Y:S01]  /*6340*/  FADD.FTZ R231, R230, R231 ;  /* 0x000000e7e6e77221 */ /* 0x000fe20000010000 */
[----:B------:R-:W-:Y:S01]  /*6350*/  FADD.FTZ R222, R227, R222 ;  /* 0x000000dee3de7221 */ /* 0x000fe20000010000 */
[----:B------:R-:W-:Y:S02]  /*6360*/  FADD.FTZ R218, R218, R187 ;  /* 0x000000bbdada7221 */ /* 0x000fe40000010000 */
[C---:B------:R-:W-:Y:S02]  /*6370*/  HMMA.16816.F32 R8, R68.reuse, R76, R8 ;  /* 0x0000004c4408723c */ /* 0x040fe40000001808 */
[----:B------:R-:W-:Y:S04]  /*6380*/  MUFU.EX2 R184, R184 ;  /* 0x000000b800b87308 */ /* 0x000fe80000000800 */
[-C--:B------:R-:W-:Y:S06]  /*6390*/  HMMA.16816.F32 R12, R68, R78.reuse, R12 ;  /* 0x0000004e440c723c */ /* 0x080fec000000180c */
[----:B------:R-:W1:Y:S01]  /*63a0*/  MUFU.EX2 R237, R237 ;  /* 0x000000ed00ed7308 */ /* 0x000e620000000800 */
[C---:B------:R-:W-:Y:S01]  /*63b0*/  HMMA.16816.F32 R16, R72.reuse, R78, R16 ;  /* 0x0000004e4810723c */ /* 0x040fe20000001810 */
[----:B------:R-:W3:Y:S08]  /*63c0*/  LDSM.16.MT88.4 R76, [R192+0x7000] ;  /* 0x00700000c04c783b */ /* 0x000ef00000004200 */
[----:B------:R-:W-:Y:S01]  /*63d0*/  MUFU.EX2 R216, R216 ;  /* 0x000000d800d87308 */ /* 0x000fe20000000800 */
[-C--:B------:R-:W-:Y:S06]  /*63e0*/  HMMA.16816.F32 R20, R72, R80.reuse, R20 ;  /* 0x000000504814723c */ /* 0x080fec0000001814 */
[C---:B------:R-:W-:Y:S03]  /*63f0*/  HMMA.16816.F32 R24, R68.reuse, R80, R24 ;  /* 0x000000504418723c */ /* 0x040fe60000001818 */
[----:B------:R-:W4:Y:S03]  /*6400*/  MUFU.EX2 R233, R233 ;  /* 0x000000e900e97308 */ /* 0x000f260000000800 */
[-C--:B------:R-:W-:Y:S07]  /*6410*/  HMMA.16816.F32 R28, R68, R82.reuse, R28 ;  /* 0x00000052441c723c */ /* 0x080fee000000181c */
[----:B------:R-:W-:Y:S01]  /*6420*/  MUFU.EX2 R185, R185 ;  /* 0x000000b900b97308 */ /* 0x000fe20000000800 */
[C---:B------:R-:W-:Y:S09]  /*6430*/  HMMA.16816.F32 R32, R72.reuse, R82, R32 ;  /* 0x000000524820723c */ /* 0x040ff20000001820 */
[----:B------:R-:W5:Y:S01]  /*6440*/  MUFU.EX2 R182, R223 ;  /* 0x000000df00b67308 */ /* 0x000f620000000800 */
[-C--:B------:R-:W-:Y:S06]  /*6450*/  HMMA.16816.F32 R36, R72, R84.reuse, R36 ;  /* 0x000000544824723c */ /* 0x080fec0000001824 */
[C---:B------:R-:W-:Y:S03]  /*6460*/  HMMA.16816.F32 R40, R68.reuse, R84, R40 ;  /* 0x000000544428723c */ /* 0x040fe60000001828 */
[----:B------:R-:W-:Y:S03]  /*6470*/  MUFU.EX2 R181, R181 ;  /* 0x000000b500b57308 */ /* 0x000fe60000000800 */
[-C--:B------:R-:W-:Y:S07]  /*6480*/  HMMA.16816.F32 R44, R68, R86.reuse, R44 ;  /* 0x00000056442c723c */ /* 0x080fee000000182c */
[----:B------:R-:W5:Y:S01]  /*6490*/  MUFU.EX2 R180, R180 ;  /* 0x000000b400b47308 */ /* 0x000f620000000800 */
[C---:B------:R-:W-:Y:S01]  /*64a0*/  HMMA.16816.F32 R48, R72.reuse, R86, R48 ;  /* 0x000000564830723c */ /* 0x040fe20000001830 */
[----:B------:R-:W5:Y:S08]  /*64b0*/  LDSM.16.MT88.4 R84, [R193+0x7800] ;  /* 0x00780000c154783b */ /* 0x000f700000004200 */
[----:B------:R-:W-:Y:S01]  /*64c0*/  MUFU.EX2 R179, R179 ;  /* 0x000000b300b37308 */ /* 0x000fe20000000800 */
[-C--:B---3--:R-:W-:Y:S06]  /*64d0*/  HMMA.16816.F32 R52, R72, R76.reuse, R52 ;  /* 0x0000004c4834723c */ /* 0x088fec0000001834 */
[C---:B------:R-:W-:Y:S03]  /*64e0*/  HMMA.16816.F32 R56, R68.reuse, R76, R56 ;  /* 0x0000004c4438723c */ /* 0x040fe60000001838 */
[----:B------:R-:W3:Y:S03]  /*64f0*/  MUFU.EX2 R220, R220 ;  /* 0x000000dc00dc7308 */ /* 0x000ee60000000800 */
[-C--:B------:R-:W-:Y:S07]  /*6500*/  HMMA.16816.F32 R60, R68, R78.reuse, R60 ;  /* 0x0000004e443c723c */ /* 0x080fee000000183c */
[----:B------:R-:W-:Y:S01]  /*6510*/  MUFU.EX2 R177, R177 ;  /* 0x000000b100b17308 */ /* 0x000fe20000000800 */
[----:B------:R-:W-:Y:S09]  /*6520*/  HMMA.16816.F32 R64, R72, R78, R64 ;  /* 0x0000004e4840723c */ /* 0x000ff20000001840 */
[----:B------:R-:W3:Y:S02]  /*6530*/  MUFU.EX2 R176, R175 ;  /* 0x000000af00b07308 */ /* 0x000ee40000000800 */
[----:B--2---:R-:W-:Y:S01]  /*6540*/  F2FP.F16.F32.PACK_AB R68, R214, R219 ;  /* 0x000000dbd644723e */ /* 0x004fe200000000ff */
[----:B------:R-:W-:Y:S01]  /*6550*/  FADD.FTZ R219, R219, R186 ;  /* 0x000000badbdb7221 */ /* 0x000fe20000010000 */
[----:B-1----:R-:W-:Y:S02]  /*6560*/  F2FP.F16.F32.PACK_AB R69, R237, R184 ;  /* 0x000000b8ed45723e */ /* 0x002fe400000000ff */
[----:B----4-:R-:W-:Y:S01]  /*6570*/  F2FP.F16.F32.PACK_AB R70, R233, R216 ;  /* 0x000000d8e946723e */ /* 0x010fe200000000ff */
[----:B------:R-:W-:Y:S03]  /*6580*/  FADD.FTZ R184, R184, R231 ;  /* 0x000000e7b8b87221 */ /* 0x000fe60000010000 */
[----:B------:R-:W-:Y:S01]  /*6590*/  MUFU.EX2 R138, R138 ;  /* 0x0000008a008a7308 */ /* 0x000fe20000000800 */
[----:B-----5:R-:W-:Y:S01]  /*65a0*/  F2FP.F16.F32.PACK_AB R71, R182, R185 ;  /* 0x000000b9b647723e */ /* 0x020fe200000000ff */
[----:B------:R-:W-:Y:S01]  /*65b0*/  FADD.FTZ R219, R214, R219 ;  /* 0x000000dbd6db7221 */ /* 0x000fe20000010000 */
[----:B------:R-:W-:Y:S01]  /*65c0*/  F2FP.F16.F32.PACK_AB R72, R180, R181 ;  /* 0x000000b5b448723e */ /* 0x000fe200000000ff */
[----:B------:R-:W-:Y:S01]  /*65d0*/  FADD.FTZ R181, R181, R222 ;  /* 0x000000deb5b57221 */ /* 0x000fe20000010000 */
[----:B---3--:R-:W-:Y:S01]  /*65e0*/  F2FP.F16.F32.PACK_AB R73, R220, R179 ;  /* 0x000000b3dc49723e */ /* 0x008fe200000000ff */
        /* <DEDUP_REMOVED lines=35> */
.L_x_1467:
[----:B------:R-:W1:Y:S01]  /*6820*/  SHFL.BFLY PT, R0, R217, 0x2, 0x1f ;  /* 0x0c401f00d9007f89 */ /* 0x000e6200000e0000 */
[----:B------:R-:W-:Y:S01]  /*6830*/  MOV R10, 0x3f800000 ;  /* 0x3f800000000a7802 */ /* 0x000fe20000000f00 */
[----:B------:R-:W2:Y:S01]  /*6840*/  S2UR UR4, SR_CgaCtaId ;  /* 0x00000000000479c3 */ /* 0x000ea20000008800 */
[----:B------:R-:W-:Y:S01]  /*6850*/  UMOV UR5, 0x400 ;  /* 0x0000040000057882 */ /* 0x000fe20000000000 */
[----:B------:R-:W3:Y:S01]  /*6860*/  SHFL.BFLY PT, R6, R215, 0x2, 0x1f ;  /* 0x0c401f00d7067f89 */ /* 0x000ee200000e0000 */
[----:B------:R-:W-:Y:S01]  /*6870*/  CS2R R30, SRZ ;  /* 0x00000000001e7805 */ /* 0x000fe2000001ff00 */
[----:B------:R-:W-:Y:S02]  /*6880*/  BSSY B0, `(.L_x_1471) ;  /* 0x000012b000007945 */ /* 0x000fe40003800000 */
[----:B------:R-:W4:Y:S04]  /*6890*/  SHFL.BFLY PT, R9, R212, 0x2, 0x1f ;  /* 0x0c401f00d4097f89 */ /* 0x000f2800000e0000 */
[----:B------:R-:W5:Y:S01]  /*68a0*/  SHFL.BFLY PT, R4, R213, 0x2, 0x1f ;  /* 0x0c401f00d5047f89 */ /* 0x000f6200000e0000 */
[----:B------:R-:W5:Y:S01]  /*68b0*/  S2R R2, SR_TID.X ;  /* 0x0000000000027919 */ /* 0x000f620000002100 */
[----:B-1----:R-:W-:-:S02]  /*68c0*/  FADD.FTZ R5, R0, R217 ;  /* 0x000000d900057221 */ /* 0x002fc40000010000 */
[----:B------:R-:W1:Y:S01]  /*68d0*/  S2R R0, SR_TID.X ;  /* 0x0000000000007919 */ /* 0x000e620000002100 */
[----:B--2---:R-:W-:Y:S01]  /*68e0*/  ULEA UR4, UR4, UR5, 0x18 ;  /* 0x0000000504047291 */ /* 0x004fe2000f8ec03f */
[----:B---3--:R-:W-:Y:S01]  /*68f0*/  FADD.FTZ R3, R6, R215 ;  /* 0x000000d706037221 */ /* 0x008fe20000010000 */
[----:B------:R-:W2:Y:S01]  /*6900*/  SHFL.BFLY PT, R8, R5, 0x1, 0x1f ;  /* 0x0c201f0005087f89 */ /* 0x000ea200000e0000 */
[----:B------:R-:W-:Y:S01]  /*6910*/  ULDC.U8 UR5, c[0x0][0x3d9] ;  /* 0x0000f64000057ab9 */ /* 0x000fe20000000000 */
[----:B----4-:R-:W-:Y:S02]  /*6920*/  FADD.FTZ R9, R9, R212 ;  /* 0x000000d409097221 */ /* 0x010fe40000010000 */
[----:B------:R-:W3:Y:S01]  /*6930*/  SHFL.BFLY PT, R6, R3, 0x1, 0x1f ;  /* 0x0c201f0003067f89 */ /* 0x000ee200000e0000 */
[----:B-----5:R-:W-:-:S03]  /*6940*/  FADD.FTZ R13, R4, R213 ;  /* 0x000000d5040d7221 */ /* 0x020fc60000010000 */
[----:B------:R-:W4:Y:S04]  /*6950*/  SHFL.BFLY PT, R12, R9, 0x1, 0x1f ;  /* 0x0c201f00090c7f89 */ /* 0x000f2800000e0000 */
[----:B------:R-:W5:Y:S01]  /*6960*/  SHFL.BFLY PT, R4, R13, 0x1, 0x1f ;  /* 0x0c201f000d047f89 */ /* 0x000f6200000e0000 */
[----:B--2---:R-:W-:Y:S01]  /*6970*/  FADD.FTZ R8, R5, R8 ;  /* 0x0000000805087221 */ /* 0x004fe20000010000 */
[----:B------:R-:W-:Y:S02]  /*6980*/  SHF.R.S32.HI R5, RZ, 0x1f, R2 ;  /* 0x0000001fff057819 */ /* 0x000fe40000011402 */
[----:B-1----:R-:W-:Y:S01]  /*6990*/  SHF.R.S32.HI R11, RZ, 0x1f, R0 ;  /* 0x0000001fff0b7819 */ /* 0x002fe20000011400 */
[----:B---3--:R-:W-:Y:S01]  /*69a0*/  FADD.FTZ R6, R3, R6 ;  /* 0x0000000603067221 */ /* 0x008fe20000010000 */
[----:B------:R-:W-:-:S02]  /*69b0*/  LEA.HI R3, R5, R2, RZ, 0x3 ;  /* 0x0000000205037211 */ /* 0x000fc400078f18ff */
[----:B------:R-:W-:Y:S01]  /*69c0*/  LEA.HI R11, R11, R0, RZ, 0x5 ;  /* 0x000000000b0b7211 */ /* 0x000fe200078f28ff */
[----:B----4-:R-:W-:Y:S01]  /*69d0*/  FADD.FTZ R7, R9, R12 ;  /* 0x0000000c09077221 */ /* 0x010fe20000010000 */
[----:B------:R-:W-:Y:S01]  /*69e0*/  LEA.HI R9, R5, R2, RZ, 0x2 ;  /* 0x0000000205097211 */ /* 0x000fe200078f10ff */
[----:B------:R-:W-:Y:S01]  /*69f0*/  IMAD.MOV.U32 R12, RZ, RZ, 0x3f800000 ;  /* 0x3f800000ff0c7424 */ /* 0x000fe200078e00ff */
[----:B------:R-:W-:Y:S01]  /*6a00*/  LOP3.LUT R11, R11, 0xffffffe0, RZ, 0xc0, !PT ;  /* 0xffffffe00b0b7812 */ /* 0x000fe200078ec0ff */
[----:B-----5:R-:W-:Y:S01]  /*6a10*/  FADD.FTZ R4, R13, R4 ;  /* 0x000000040d047221 */ /* 0x020fe20000010000 */
[----:B------:R-:W-:Y:S02]  /*6a20*/  FSETP.NE.FTZ.AND P4, PT, R6, RZ, PT ;  /* 0x000000ff0600720b */ /* 0x000fe40003f95000 */
[----:B------:R-:W-:Y:S02]  /*6a30*/  IADD3 R0, -R11, R0, RZ ;  /* 0x000000000b007210 */ /* 0x000fe40007ffe1ff */
[----:B------:R-:W-:-:S02]  /*6a40*/  LOP3.LUT R13, R9, 0x3ffffffc, RZ, 0xc0, !PT ;  /* 0x3ffffffc090d7812 */ /* 0x000fc400078ec0ff */
[----:B------:R-:W-:Y:S02]  /*6a50*/  LOP3.LUT R11, R3, 0xfffffff8, RZ, 0xc0, !PT ;  /* 0xfffffff8030b7812 */ /* 0x000fe400078ec0ff */
[-C--:B------:R-:W-:Y:S02]  /*6a60*/  LEA.HI R5, R5, R2.reuse, RZ, 0x5 ;  /* 0x0000000205057211 */ /* 0x080fe400078f28ff */
[-C--:B------:R-:W-:Y:S02]  /*6a70*/  IADD3 R13, -R13, R2.reuse, RZ ;  /* 0x000000020d0d7210 */ /* 0x080fe40007ffe1ff */
[----:B------:R-:W-:Y:S01]  /*6a80*/  IADD3 R11, -R11, R2, RZ ;  /* 0x000000020b0b7210 */ /* 0x000fe20007ffe1ff */
[----:B------:R-:W-:Y:S01]  /*6a90*/  IMAD.MOV.U32 R2, RZ, RZ, 0x3f800000 ;  /* 0x3f800000ff027424 */ /* 0x000fe200078e00ff */
[----:B------:R-:W-:Y:S01]  /*6aa0*/  FSETP.NE.FTZ.AND P6, PT, R8, RZ, PT ;  /* 0x000000ff0800720b */ /* 0x000fe20003fd5000 */
[----:B------:R-:W1:Y:S01]  /*6ab0*/  @P4 LDC R29, c[0x0][0x2e8] ;  /* 0x0000ba00ff1d4b82 */ /* 0x000e620000000800 */
[----:B------:R-:W-:-:S02]  /*6ac0*/  FSETP.NE.FTZ.AND P5, PT, R7, RZ, PT ;  /* 0x000000ff0700720b */ /* 0x000fc40003fb5000 */
[----:B------:R-:W-:Y:S01]  /*6ad0*/  SHF.R.S32.HI R14, RZ, 0x5, R5 ;  /* 0x00000005ff0e7819 */ /* 0x000fe20000011405 */
[----:B------:R-:W2:Y:S01]  /*6ae0*/  @P4 MUFU.RCP R2, R6 ;  /* 0x0000000600024308 */ /* 0x000ea20000001000 */
[----:B------:R-:W-:Y:S02]  /*6af0*/  FSETP.NE.FTZ.AND P3, PT, R4, RZ, PT ;  /* 0x000000ff0400720b */ /* 0x000fe40003f75000 */
[----:B------:R-:W-:-:S05]  /*6b00*/  LEA R13, R14, R13, 0x9 ;  /* 0x0000000d0e0d7211 */ /* 0x000fca00078e48ff */
[----:B------:R-:W3:Y:S01]  /*6b10*/  @P6 MUFU.RCP R10, R8 ;  /* 0x00000008000a6308 */ /* 0x000ee20000001000 */
[----:B------:R-:W4:Y:S07]  /*6b20*/  @P6 LDC R27, c[0x0][0x2e8] ;  /* 0x0000ba00ff1b6b82 */ /* 0x000f2e0000000800 */
[----:B------:R-:W5:Y:S01]  /*6b30*/  @P5 MUFU.RCP R12, R7 ;  /* 0x00000007000c5308 */ /* 0x000f620000001000 */
        /* <DEDUP_REMOVED lines=17> */
[C---:B---3--:R-:W-:Y:S01]  /*6c50*/  FMUL.FTZ R128, R10.reuse, R128 ;  /* 0x000000800a807220 */ /* 0x048fe20000410000 */
[----:B------:R-:W-:Y:S01]  /*6c60*/  SHF.R.S32.HI R9, RZ, 0x1f, R9 ;  /* 0x0000001fff097819 */ /* 0x000fe20000011409 */
[C---:B------:R-:W-:Y:S01]  /*6c70*/  FMUL.FTZ R129, R10.reuse, R129 ;  /* 0x000000810a817220 */ /* 0x040fe20000410000 */
[C---:B------:R-:W-:Y:S01]  /*6c80*/  FMUL.FTZ R116, R10.reuse, R116 ;  /* 0x000000740a747220 */ /* 0x040fe20000410000 */
[C---:B------:R-:W-:Y:S01]  /*6c90*/  FMUL.FTZ R117, R10.reuse, R117 ;  /* 0x000000750a757220 */ /* 0x040fe20000410000 */
[----:B------:R-:W-:Y:S01]  /*6ca0*/  LEA.HI R9, R9, R2, RZ, 0x3 ;  /* 0x0000000209097211 */ /* 0x000fe200078f18ff */
[C---:B------:R-:W-:Y:S01]  /*6cb0*/  FMUL.FTZ R112, R10.reuse, R112 ;  /* 0x000000700a707220 */ /* 0x040fe20000410000 */
[C---:B------:R-:W-:Y:S01]  /*6cc0*/  FMUL.FTZ R113, R10.reuse, R113 ;  /* 0x000000710a717220 */ /* 0x040fe20000410000 */
[C---:B------:R-:W-:Y:S01]  /*6cd0*/  FMUL.FTZ R100, R10.reuse, R100 ;  /* 0x000000640a647220 */ /* 0x040fe20000410000 */
[----:B------:R-:W-:Y:S01]  /*6ce0*/  LOP3.LUT R9, R9, 0xfffffff8, RZ, 0xc0, !PT ;  /* 0xfffffff809097812 */ /* 0x000fe200078ec0ff */
[C---:B------:R-:W-:Y:S01]  /*6cf0*/  FMUL.FTZ R101, R10.reuse, R101 ;  /* 0x000000650a657220 */ /* 0x040fe20000410000 */
[C---:B------:R-:W-:Y:S01]  /*6d00*/  FMUL.FTZ R96, R10.reuse, R96 ;  /* 0x000000600a607220 */ /* 0x040fe20000410000 */
[----:B------:R-:W-:Y:S01]  /*6d10*/  FMUL.FTZ R97, R10, R97 ;  /* 0x000000610a617220 */ /* 0x000fe20000410000 */
[----:B------:R-:W-:Y:S01]  /*6d20*/  IADD3 R9, R2, -R9, RZ ;  /* 0x8000000902097210 */ /* 0x000fe20007ffe0ff */
[C---:B------:R-:W-:Y:S01]  /*6d30*/  FMUL.FTZ R84, R10.reuse, R84 ;  /* 0x000000540a547220 */ /* 0x040fe20000410000 */
[C---:B------:R-:W-:Y:S01]  /*6d40*/  FMUL.FTZ R85, R10.reuse, R85 ;  /* 0x000000550a557220 */ /* 0x040fe20000410000 */
[C---:B------:R-:W-:Y:S01]  /*6d50*/  FMUL.FTZ R80, R10.reuse, R80 ;  /* 0x000000500a507220 */ /* 0x040fe20000410000 */
[----:B------:R-:W-:Y:S01]  /*6d60*/  FMUL.FTZ R81, R10, R81 ;  /* 0x000000510a517220 */ /* 0x000fe20000410000 */
[----:B------:R-:W-:-:S02]  /*6d70*/  IMAD.SHL.U32 R2, R9, 0x40, RZ ;  /* 0x0000004009027824 */ /* 0x000fc400078e00ff */
[C---:B------:R-:W-:Y:S01]  /*6d80*/  FMUL.FTZ R68, R10.reuse, R68 ;  /* 0x000000440a447220 */ /* 0x040fe20000410000 */
[----:B------:R-:W-:Y:S01]  /*6d90*/  FMUL.FTZ R69, R10, R69 ;  /* 0x000000450a457220 */ /* 0x000fe20000410000 */
[C---:B-----5:R-:W-:Y:S01]  /*6da0*/  FMUL.FTZ R130, R12.reuse, R130 ;  /* 0x000000820c827220 */ /* 0x060fe20000410000 */
[----:B------:R-:W-:Y:S01]  /*6db0*/  FMUL.FTZ R131, R12, R131 ;  /* 0x000000830c837220 */ /* 0x000fe20000410000 */
[----:B------:R-:W-:Y:S01]  /*6dc0*/  LOP3.LUT R5, R2, 0x1c0, RZ, 0xc0, !PT ;  /* 0x000001c002057812 */ /* 0x000fe200078ec0ff */
[C---:B------:R-:W-:Y:S01]  /*6dd0*/  FMUL.FTZ R118, R12.reuse, R118 ;  /* 0x000000760c767220 */ /* 0x040fe20000410000 */
[----:B------:R-:W-:Y:S01]  /*6de0*/  LOP3.LUT R2, R9, 0x1, RZ, 0xc0, !PT ;  /* 0x0000000109027812 */ /* 0x000fe200078ec0ff */
[C---:B------:R-:W-:Y:S01]  /*6df0*/  FMUL.FTZ R119, R12.reuse, R119 ;  /* 0x000000770c777220 */ /* 0x040fe20000410000 */
[C---:B------:R-:W-:Y:S01]  /*6e00*/  FMUL.FTZ R114, R12.reuse, R114 ;  /* 0x000000720c727220 */ /* 0x040fe20000410000 */
[----:B------:R-:W-:Y:S01]  /*6e10*/  FMUL.FTZ R115, R12, R115 ;  /* 0x000000730c737220 */ /* 0x000fe20000410000 */
[----:B------:R-:W-:Y:S01]  /*6e20*/  ISETP.NE.U32.AND P0, PT, R2, 0x1, PT ;  /* 0x000000010200780c */ /* 0x000fe20003f05070 */
        /* <DEDUP_REMOVED lines=11> */
[----:B------:R-:W2:Y:S01]  /*6ee0*/  @P5 LDC R20, c[0x0][0x2e8] ;  /* 0x0000ba00ff145b82 */ /* 0x000ea20000000800 */
[----:B------:R-:W-:Y:S01]  /*6ef0*/  MOV R10, 0x3f800000 ;  /* 0x3f800000000a7802 */ /* 0x000fe20000000f00 */
[----:B------:R-:W-:Y:S01]  /*6f00*/  @P6 MUFU.LG2 R8, R8 ;  /* 0x0000000800086308 */ /* 0x000fe20000000c00 */
[----:B------:R-:W-:-:S02]  /*6f10*/  LEA.HI R12, R5, R5, RZ, 0x1d ;  /* 0x00000005050c7211 */ /* 0x000fc400078fe8ff */
[----:B------:R-:W-:Y:S02]  /*6f20*/  SEL R2, R2, 0x10, !P0 ;  /* 0x0000001002027807 */ /* 0x000fe40004000000 */
[----:B------:R-:W-:Y:S01]  /*6f30*/  ISETP.NE.AND P0, PT, RZ, UR5, PT ;  /* 0x00000005ff007c0c */ /* 0x000fe2000bf05270 */
[----:B------:R-:W-:Y:S01]  /*6f40*/  IMAD.U32 R12, R13, 0x2, R12 ;  /* 0x000000020d0c7824 */ /* 0x000fe200078e000c */
[----:B------:R-:W-:Y:S01]  /*6f50*/  F2FP.F16.F32.PACK_AB R128, R129, R128 ;  /* 0x000000808180723e */ /* 0x000fe200000000ff */
[----:B------:R-:W3:Y:S01]  /*6f60*/  @P3 MUFU.RCP R10, R4 ;  /* 0x00000004000a3308 */ /* 0x000ee20000001000 */
[----:B------:R-:W-:Y:S02]  /*6f70*/  R2P PR, R9, 0x6 ;  /* 0x0000000609007804 */ /* 0x000fe40000000000 */
[----:B------:R-:W-:Y:S01]  /*6f80*/  LEA R5, R12, UR4, 0x1 ;  /* 0x000000040c057c11 */ /* 0x000fe2000f8e08ff */
[----:B------:R-:W-:Y:S01]  /*6f90*/  ULDC.U8 UR4, c[0x0][0x3d8] ;  /* 0x0000f60000047ab9 */ /* 0x000fe20000000000 */
[----:B------:R-:W-:-:S02]  /*6fa0*/  MOV R12, 0x20 ;  /* 0x00000020000c7802 */ /* 0x000fc40000000f00 */
[----:B------:R-:W-:Y:S01]  /*6fb0*/  F2FP.F16.F32.PACK_AB R130, R131, R130 ;  /* 0x000000828382723e */ /* 0x000fe200000000ff */
[----:B------:R-:W-:Y:S01]  /*6fc0*/  STS [R5], R128 ;  /* 0x0000008005007388 */ /* 0x000fe20000000800 */
[----:B------:R-:W-:Y:S01]  /*6fd0*/  SEL R16, R12, 0xffffffe0, !P1 ;  /* 0xffffffe00c107807 */ /* 0x000fe20004800000 */
[C---:B------:R-:W-:Y:S01]  /*6fe0*/  VIADD R15, R5.reuse, 0x40 ;  /* 0x00000040050f7836 */ /* 0x040fe20000000000 */
[----:B------:R-:W5:Y:S01]  /*6ff0*/  @P0 LDC.64 R12, c[0x0][0x2c0] ;  /* 0x0000b000ff0c0b82 */ /* 0x000f620000000a00 */
[----:B------:R-:W-:Y:S01]  /*7000*/  IADD3 R9, R5, R2, RZ ;  /* 0x0000000205097210 */ /* 0x000fe20007ffe0ff */
[----:B------:R-:W-:Y:S01]  /*7010*/  STS [R5+0x400], R130 ;  /* 0x0004008205007388 */ /* 0x000fe20000000800 */
[----:B------:R-:W-:Y:S01]  /*7020*/  F2FP.F16.F32.PACK_AB R116, R117, R116 ;  /* 0x000000747574723e */ /* 0x000fe200000000ff */
[----:B------:R-:W-:Y:S01]  /*7030*/  @P5 MUFU.LG2 R7, R7 ;  /* 0x0000000700075308 */ /* 0x000fe20000000c00 */
[----:B------:R-:W-:Y:S01]  /*7040*/  F2FP.F16.F32.PACK_AB R118, R119, R118 ;  /* 0x000000767776723e */ /* 0x000fe200000000ff */
[C---:B---3--:R-:W-:Y:S01]  /*7050*/  FMUL.FTZ R127, R10.reuse, R127 ;  /* 0x0000007f0a7f7220 */ /* 0x048fe20000410000 */
[C---:B------:R-:W-:Y:S01]  /*7060*/  FMUL.FTZ R126, R10.reuse, R126 ;  /* 0x0000007e0a7e7220 */ /* 0x040fe20000410000 */
[C---:B------:R-:W-:Y:S01]  /*7070*/  FMUL.FTZ R123, R10.reuse, R123 ;  /* 0x0000007b0a7b7220 */ /* 0x040fe20000410000 */
[C---:B------:R-:W-:Y:S01]  /*7080*/  FMUL.FTZ R122, R10.reuse, R122 ;  /* 0x0000007a0a7a7220 */ /* 0x040fe20000410000 */
[C---:B------:R-:W-:Y:S01]  /*7090*/  FMUL.FTZ R111, R10.reuse, R111 ;  /* 0x0000006f0a6f7220 */ /* 0x040fe20000410000 */
[C---:B------:R-:W-:Y:S01]  /*70a0*/  FMUL.FTZ R110, R10.reuse, R110 ;  /* 0x0000006e0a6e7220 */ /* 0x040fe20000410000 */
[----:B------:R-:W-:Y:S01]  /*70b0*/  F2FP.F16.F32.PACK_AB R124, R125, R124 ;  /* 0x0000007c7d7c723e */ /* 0x000fe200000000ff */
[----:B------:R-:W-:Y:S01]  /*70c0*/  IMAD.IADD R19, R9, 0x1, R16 ;  /* 0x0000000109137824 */ /* 0x000fe200078e0210 */
[----:B------:R-:W-:Y:S01]  /*70d0*/  F2FP.F16.F32.PACK_AB R126, R127, R126 ;  /* 0x0000007e7f7e723e */ /* 0x000fe200000000ff */
[----:B------:R-:W-:Y:S01]  /*70e0*/  STS [R9], R116 ;  /* 0x0000007409007388 */ /* 0x000fe20000000800 */
[----:B------:R-:W-:Y:S01]  /*70f0*/  F2FP.F16.F32.PACK_AB R120, R121, R120 ;  /* 0x000000787978723e */ /* 0x000fe200000000ff */
[C---:B------:R-:W-:Y:S01]  /*7100*/  FMUL.FTZ R107, R10.reuse, R107 ;  /* 0x0000006b0a6b7220 */ /* 0x040fe20000410000 */
[----:B------:R-:W-:Y:S01]  /*7110*/  F2FP.F16.F32.PACK_AB R122, R123, R122 ;  /* 0x0000007a7b7a723e */ /* 0x000fe200000000ff */
[----:B------:R-:W-:Y:S01]  /*7120*/  STS [R9+0x400], R118 ;  /* 0x0004007609007388 */ /* 0x000fe20000000800 */
[----:B------:R-:W-:Y:S01]  /*7130*/  ISETP.NE.AND P1, PT, RZ, UR4, PT ;  /* 0x00000004ff007c0c */ /* 0x000fe2000bf25270 */
[C---:B------:R-:W-:Y:S01]  /*7140*/  FMUL.FTZ R106, R10.reuse, R106 ;  /* 0x0000006a0a6a7220 */ /* 0x040fe20000410000 */
[----:B------:R-:W-:Y:S01]  /*7150*/  F2FP.F16.F32.PACK_AB R112, R113, R112 ;  /* 0x000000707170723e */ /* 0x000fe200000000ff */
[----:B------:R-:W-:Y:S01]  /*7160*/  STS [R5+0x2000], R124 ;  /* 0x0020007c05007388 */ /* 0x000fe20000000800 */
[----:B------:R-:W-:Y:S01]  /*7170*/  F2FP.F16.F32.PACK_AB R114, R115, R114 ;  /* 0x000000727372723e */ /* 0x000fe200000000ff */
[----:B-----5:R-:W-:Y:S01]  /*7180*/  @P0 IMAD R12, R13, R12, RZ ;  /* 0x0000000c0d0c0224 */ /* 0x020fe200078e02ff */
[----:B------:R-:W-:Y:S01]  /*7190*/  IADD3 R17, R5, R16, RZ ;  /* 0x0000001005117210 */ /* 0x000fe20007ffe0ff */
[----:B------:R3:W-:Y:S01]  /*71a0*/  STS [R5+0x2400], R126 ;  /* 0x0024007e05007388 */ /* 0x0007e20000000800 */
[----:B------:R-:W-:Y:S01]  /*71b0*/  F2FP.F16.F32.PACK_AB R100, R101, R100 ;  /* 0x000000646564723e */ /* 0x000fe200000000ff */
[----:B------:R-:W5:Y:S01]  /*71c0*/  @!P0 LDC R13, c[0x0][0x2c4] ;  /* 0x0000b100ff0d8b82 */ /* 0x000f620000000800 */
[----:B------:R-:W-:Y:S01]  /*71d0*/  F2FP.F16.F32.PACK_AB R102, R103, R102 ;  /* 0x000000666766723e */ /* 0x000fe200000000ff */
[----:B------:R-:W-:Y:S01]  /*71e0*/  STS [R9+0x2000], R120 ;  /* 0x0020007809007388 */ /* 0x000fe20000000800 */
[----:B------:R-:W-:Y:S01]  /*71f0*/  F2FP.F16.F32.PACK_AB R108, R109, R108 ;  /* 0x0000006c6d6c723e */ /* 0x000fe200000000ff */
[C---:B------:R-:W-:Y:S01]  /*7200*/  FMUL.FTZ R95, R10.reuse, R95 ;  /* 0x0000005f0a5f7220 */ /* 0x040fe20000410000 */
[----:B------:R-:W-:Y:S01]  /*7210*/  F2FP.F16.F32.PACK_AB R110, R111, R110 ;  /* 0x0000006e6f6e723e */ /* 0x000fe200000000ff */
[----:B------:R1:W-:Y:S01]  /*7220*/  STS [R9+0x2400], R122 ;  /* 0x0024007a09007388 */ /* 0x0003e20000000800 */
[----:B------:R-:W-:Y:S01]  /*7230*/  @P2 IADD3 R15, R5, -0x40, RZ ;  /* 0xffffffc0050f2810 */ /* 0x000fe20007ffe0ff */
[----:B------:R-:W-:Y:S01]  /*7240*/  FMUL.FTZ R94, R10, R94 ;  /* 0x0000005e0a5e7220 */ /* 0x000fe20000410000 */
[----:B------:R-:W-:Y:S01]  /*7250*/  ISETP.NE.OR P2, PT, RZ, UR5, !P1 ;  /* 0x00000005ff007c0c */ /* 0x000fe2000cf45670 */
[----:B------:R-:W-:Y:S01]  /*7260*/  STS [R17], R112 ;  /* 0x0000007011007388 */ /* 0x000fe20000000800 */
[----:B------:R-:W-:Y:S01]  /*7270*/  F2FP.F16.F32.PACK_AB R104, R105, R104 ;  /* 0x000000686968723e */ /* 0x000fe200000000ff */
[--C-:B------:R-:W-:Y:S01]  /*7280*/  IMAD.IADD R21, R16, 0x1, R15.reuse ;  /* 0x0000000110157824 */ /* 0x100fe200078e020f */
[----:B------:R-:W-:Y:S01]  /*7290*/  F2FP.F16.F32.PACK_AB R106, R107, R106 ;  /* 0x0000006a6b6a723e */ /* 0x000fe200000000ff */
[----:B------:R-:W-:Y:S01]  /*72a0*/  STS [R17+0x400], R114 ;  /* 0x0004007211007388 */ /* 0x000fe20000000800 */
[----:B------:R-:W-:Y:S01]  /*72b0*/  F2FP.F16.F32.PACK_AB R96, R97, R96 ;  /* 0x000000606160723e */ /* 0x000fe200000000ff */
[----:B------:R-:W2:Y:S01]  /*72c0*/  @P0 LDC R25, c[0x0][0x2c0] ;  /* 0x0000b000ff190b82 */ /* 0x000ea20000000800 */
[----:B------:R-:W-:Y:S01]  /*72d0*/  F2FP.F16.F32.PACK_AB R98, R99, R98 ;  /* 0x000000626362723e */ /* 0x000fe200000000ff */
[----:B------:R-:W-:Y:S01]  /*72e0*/  STS [R19], R100 ;  /* 0x0000006413007388 */ /* 0x000fe20000000800 */
[----:B------:R-:W-:Y:S01]  /*72f0*/  F2FP.F16.F32.PACK_AB R84, R85, R84 ;  /* 0x000000545554723e */ /* 0x000fe200000000ff */
[----:B------:R-:W-:Y:S01]  /*7300*/  FMUL.FTZ R91, R10, R91 ;  /* 0x0000005b0a5b7220 */ /* 0x000fe20000410000 */
[----:B------:R-:W-:Y:S01]  /*7310*/  F2FP.F16.F32.PACK_AB R86, R87, R86 ;  /* 0x000000565756723e */ /* 0x000fe200000000ff */
[----:B------:R-:W-:Y:S01]  /*7320*/  STS [R19+0x400], R102 ;  /* 0x0004006613007388 */ /* 0x000fe20000000800 */
[----:B---3--:R-:W-:Y:S01]  /*7330*/  IADD3 R5, R16, 0x400, R15 ;  /* 0x0000040010057810 */ /* 0x008fe20007ffe00f */
[----:B------:R-:W3:Y:S01]  /*7340*/  @!P2 LDC R18, c[0x0][0x2c4] ;  /* 0x0000b100ff12ab82 */ /* 0x000ee20000000800 */
[----:B------:R-:W-:Y:S01]  /*7350*/  F2FP.F16.F32.PACK_AB R92, R93, R92 ;  /* 0x0000005c5d5c723e */ /* 0x000fe200000000ff */
[----:B------:R-:W-:Y:S01]  /*7360*/  STS [R17+0x2000], R108 ;  /* 0x0020006c11007388 */ /* 0x000fe20000000800 */
[----:B------:R-:W-:Y:S01]  /*7370*/  IADD3 R5, R2, R5, RZ ;  /* 0x0000000502057210 */ /* 0x000fe20007ffe0ff */
[----:B------:R-:W-:Y:S01]  /*7380*/  FMUL.FTZ R90, R10, R90 ;  /* 0x0000005a0a5a7220 */ /* 0x000fe20000410000 */
[----:B------:R-:W-:Y:S01]  /*7390*/  F2FP.F16.F32.PACK_AB R94, R95, R94 ;  /* 0x0000005e5f5e723e */ /* 0x000fe200000000ff */
[----:B------:R4:W-:Y:S01]  /*73a0*/  STS [R17+0x2400], R110 ;  /* 0x0024006e11007388 */ /* 0x0009e20000000800 */
[----:B-1----:R-:W-:Y:S01]  /*73b0*/  IADD3 R9, R2, R15, RZ ;  /* 0x0000000f02097210 */ /* 0x002fe20007ffe0ff */
[----:B------:R-:W-:Y:S01]  /*73c0*/  FMUL.FTZ R79, R10, R79 ;  /* 0x0000004f0a4f7220 */ /* 0x000fe20000410000 */
[----:B------:R-:W5:Y:S01]  /*73d0*/  @!P0 LDC R2, c[0x0][0x2e4] ;  /* 0x0000b900ff028b82 */ /* 0x000f620000000800 */
[----:B------:R-:W-:Y:S01]  /*73e0*/  STS [R19+0x2000], R104 ;  /* 0x0020006813007388 */ /* 0x000fe20000000800 */
[----:B------:R-:W-:Y:S01]  /*73f0*/  IADD3 R23, R16, R9, RZ ;  /* 0x0000000910177210 */ /* 0x000fe20007ffe0ff */
[C---:B------:R-:W-:Y:S01]  /*7400*/  FMUL.FTZ R78, R10.reuse, R78 ;  /* 0x0000004e0a4e7220 */ /* 0x040fe20000410000 */
[C---:B------:R-:W-:Y:S01]  /*7410*/  FMUL.FTZ R75, R10.reuse, R75 ;  /* 0x0000004b0a4b7220 */ /* 0x040fe20000410000 */
[----:B------:R1:W-:Y:S01]  /*7420*/  STS [R19+0x2400], R106 ;  /* 0x0024006a13007388 */ /* 0x0003e20000000800 */
[----:B------:R-:W-:Y:S01]  /*7430*/  F2FP.F16.F32.PACK_AB R88, R89, R88 ;  /* 0x000000585958723e */ /* 0x000fe200000000ff */
[----:B------:R-:W-:Y:S01]  /*7440*/  FMUL.FTZ R10, R10, R74 ;  /* 0x0000004a0a0a7220 */ /* 0x000fe20000410000 */
[----:B------:R-:W-:Y:S01]  /*7450*/  F2FP.F16.F32.PACK_AB R90, R91, R90 ;  /* 0x0000005a5b5a723e */ /* 0x000fe200000000ff */
[----:B------:R-:W2:Y:S01]  /*7460*/  S2R R16, SR_CTAID.X ;  /* 0x0000000000107919 */ /* 0x000ea20000002500 */
[----:B------:R-:W-:Y:S01]  /*7470*/  F2FP.F16.F32.PACK_AB R80, R81, R80 ;  /* 0x000000505150723e */ /* 0x000fe200000000ff */
[----:B------:R-:W1:Y:S01]  /*7480*/  @P3 MUFU.LG2 R4, R4 ;  /* 0x0000000400043308 */ /* 0x000e620000000c00 */
[----:B------:R-:W-:Y:S01]  /*7490*/  F2FP.F16.F32.PACK_AB R82, R83, R82 ;  /* 0x000000525352723e */ /* 0x000fe200000000ff */
[----:B------:R-:W-:Y:S01]  /*74a0*/  STS [R15], R96 ;  /* 0x000000600f007388 */ /* 0x000fe20000000800 */
[----:B------:R-:W-:-:S02]  /*74b0*/  F2FP.F16.F32.PACK_AB R68, R69, R68 ;  /* 0x000000444544723e */ /* 0x000fc400000000ff */
[----:B------:R-:W-:Y:S01]  /*74c0*/  F2FP.F16.F32.PACK_AB R70, R71, R70 ;  /* 0x000000464746723e */ /* 0x000fe200000000ff */
[----:B------:R-:W-:Y:S01]  /*74d0*/  STS [R15+0x400], R98 ;  /* 0x000400620f007388 */ /* 0x000fe20000000800 */
[----:B------:R-:W-:Y:S01]  /*74e0*/  F2FP.F16.F32.PACK_AB R76, R77, R76 ;  /* 0x0000004c4d4c723e */ /* 0x000fe200000000ff */
[----:B------:R-:W2:Y:S01]  /*74f0*/  @P4 MUFU.LG2 R6, R6 ;  /* 0x0000000600064308 */ /* 0x000ea20000000c00 */
[----:B------:R-:W-:Y:S01]  /*7500*/  F2FP.F16.F32.PACK_AB R78, R79, R78 ;  /* 0x0000004e4f4e723e */ /* 0x000fe200000000ff */
[----:B------:R-:W-:Y:S01]  /*7510*/  STS [R9], R84 ;  /* 0x0000005409007388 */ /* 0x000fe20000000800 */
[----:B------:R-:W-:Y:S02]  /*7520*/  F2FP.F16.F32.PACK_AB R72, R73, R72 ;  /* 0x000000484948723e */ /* 0x000fe400000000ff */
[----:B-----5:R-:W-:Y:S01]  /*7530*/  @!P0 SEL R12, R13, R2, !P1 ;  /* 0x000000020d0c8207 */ /* 0x020fe20004800000 */
[----:B----4-:R-:W3:Y:S01]  /*7540*/  S2R R17, SR_CTAID.Y ;  /* 0x0000000000117919 */ /* 0x010ee20000002600 */
[----:B------:R-:W-:-:S02]  /*7550*/  F2FP.F16.F32.PACK_AB R10, R75, R10 ;  /* 0x0000000a4b0a723e */ /* 0x000fc400000000ff */
[----:B------:R-:W-:Y:S01]  /*7560*/  @P0 MOV R2, 0x1 ;  /* 0x0000000100020802 */ /* 0x000fe20000000f00 */
[----:B------:R-:W-:Y:S01]  /*7570*/  STS [R9+0x400], R86 ;  /* 0x0004005609007388 */ /* 0x000fe20000000800 */
[----:B-1----:R-:W1:Y:S01]  /*7580*/  @!P0 LDC R19, c[0x0][0x270] ;  /* 0x00009c00ff138b82 */ /* 0x002e620000000800 */
[----:B------:R-:W-:Y:S01]  /*7590*/  @!P0 MOV R25, 0x1 ;  /* 0x0000000100198802 */ /* 0x000fe20000000f00 */
[----:B------:R-:W-:Y:S01]  /*75a0*/  @P3 FMUL.FTZ R4, R4, 0.69314718246459960938 ;  /* 0x3f31721804043820 */ /* 0x000fe20000410000 */
[----:B------:R-:W-:Y:S04]  /*75b0*/  STS [R15+0x2000], R92 ;  /* 0x0020005c0f007388 */ /* 0x000fe80000000800 */
[----:B------:R4:W-:Y:S04]  /*75c0*/  STS [R15+0x2400], R94 ;  /* 0x0024005e0f007388 */ /* 0x0009e80000000800 */
[----:B------:R-:W-:Y:S04]  /*75d0*/  STS [R9+0x2000], R88 ;  /* 0x0020005809007388 */ /* 0x000fe80000000800 */
[----:B------:R5:W-:Y:S04]  /*75e0*/  STS [R9+0x2400], R90 ;  /* 0x0024005a09007388 */ /* 0x000be80000000800 */
[----:B------:R-:W-:Y:S04]  /*75f0*/  STS [R21], R80 ;  /* 0x0000005015007388 */ /* 0x000fe80000000800 */
[----:B------:R-:W-:Y:S01]  /*7600*/  STS [R21+0x400], R82 ;  /* 0x0004005215007388 */ /* 0x000fe20000000800 */
[----:B-1----:R-:W-:Y:S01]  /*7610*/  @!P0 IMAD R2, R12, R19, RZ ;  /* 0x000000130c028224 */ /* 0x002fe200078e02ff */
[----:B------:R-:W-:-:S02]  /*7620*/  MOV R19, 0x7f800000 ;  /* 0x7f80000000137802 */ /* 0x000fc40000000f00 */
[----:B------:R-:W-:Y:S01]  /*7630*/  STS [R23], R68 ;  /* 0x0000004417007388 */ /* 0x000fe20000000800 */
[C---:B---3--:R-:W-:Y:S02]  /*7640*/  @!P2 IMAD R22, R17.reuse, R18, RZ ;  /* 0x000000121116a224 */ /* 0x048fe400078e02ff */
[----:B------:R-:W1:Y:S01]  /*7650*/  @P3 LDC R18, c[0x0][0x2e8] ;  /* 0x0000ba00ff123b82 */ /* 0x000e620000000800 */
[----:B------:R-:W-:Y:S01]  /*7660*/  STS [R5], R70 ;  /* 0x0000004605007388 */ /* 0x000fe20000000800 */
[----:B------:R-:W-:Y:S01]  /*7670*/  IMAD R2, R17, R2, RZ ;  /* 0x0000000211027224 */ /* 0x000fe200078e02ff */
[----:B------:R-:W-:Y:S01]  /*7680*/  @!P2 SHF.R.S32.HI R31, RZ, 0x1f, R22 ;  /* 0x0000001fff1fa819 */ /* 0x000fe20000011416 */
[----:B----4-:R-:W3:Y:S01]  /*7690*/  S2R R15, SR_CTAID.Z ;  /* 0x00000000000f7919 */ /* 0x010ee20000002700 */
[----:B------:R-:W-:Y:S02]  /*76a0*/  @!P2 MOV R30, R22 ;  /* 0x00000016001ea202 */ /* 0x000fe40000000f00 */
[----:B------:R-:W-:Y:S01]  /*76b0*/  SEL R2, R2, RZ, P2 ;  /* 0x000000ff02027207 */ /* 0x000fe20001000000 */
[----:B------:R-:W-:Y:S01]  /*76c0*/  STS [R21+0x2000], R76 ;  /* 0x0020004c15007388 */ /* 0x000fe20000000800 */
[----:B------:R-:W-:Y:S01]  /*76d0*/  LOP3.LUT P2, RZ, R0, 0x3, RZ, 0xc0, !PT ;  /* 0x0000000300ff7812 */ /* 0x000fe2000784c0ff */
[----:B-----5:R-:W-:Y:S01]  /*76e0*/  IMAD.MOV.U32 R9, RZ, RZ, 0x7f800000 ;  /* 0x7f800000ff097424 */ /* 0x020fe200078e00ff */
[----:B------:R-:W-:Y:S01]  /*76f0*/  SHF.L.U32 R22, R11, 0x3, RZ ;  /* 0x000000030b167819 */ /* 0x000fe200000006ff */
[----:B------:R2:W-:Y:S04]  /*7700*/  STS [R21+0x2400], R78 ;  /* 0x0024004e15007388 */ /* 0x0005e80000000800 */
[----:B------:R4:W-:Y:S04]  /*7710*/  STS [R23+0x2000], R72 ;  /* 0x0020004817007388 */ /* 0x0009e80000000800 */
[----:B------:R5:W-:Y:S01]  /*7720*/  STS [R5+0x2000], R10 ;  /* 0x0020000a05007388 */ /* 0x000be20000000800 */
[----:B--2---:R-:W-:Y:S01]  /*7730*/  @P4 FMUL.FTZ R21, R6, 0.69314718246459960938 ;  /* 0x3f31721806154820 */ /* 0x004fe20000410000 */
[----:B----4-:R-:W-:Y:S01]  /*7740*/  SHF.R.S32.HI R23, RZ, 0x1f, R22 ;  /* 0x0000001fff177819 */ /* 0x010fe20000011416 */
[----:B-----5:R-:W-:Y:S01]  /*7750*/  @P6 FMUL.FTZ R5, R8, 0.69314718246459960938 ;  /* 0x3f31721808056820 */ /* 0x020fe20000410000 */
[----:B------:R-:W-:Y:S01]  /*7760*/  @P5 FMUL.FTZ R8, R7, 0.69314718246459960938 ;  /* 0x3f31721807085820 */ /* 0x000fe20000410000 */
[----:B---3--:R-:W-:-:S02]  /*7770*/  IMAD R7, R15, R12, R2 ;  /* 0x0000000c0f077224 */ /* 0x008fc400078e0202 */
[----:B------:R-:W-:Y:S01]  /*7780*/  @P6 FFMA.FTZ R9, R136, R27, R5 ;  /* 0x0000001b88096223 */ /* 0x000fe20000010005 */
[----:B------:R-:W-:Y:S01]  /*7790*/  @P5 FFMA.FTZ R19, R135, R20, R8 ;  /* 0x0000001487135223 */ /* 0x000fe20000010008 */
[----:B------:R-:W-:Y:S01]  /*77a0*/  IMAD R20, R16, R25, RZ ;  /* 0x0000001910147224 */ /* 0x000fe200078e02ff */
[----:B------:R-:W-:Y:S01]  /*77b0*/  MOV R8, 0x7f800000 ;  /* 0x7f80000000087802 */ /* 0x000fe20000000f00 */
[----:B------:R-:W-:Y:S02]  /*77c0*/  IMAD.MOV.U32 R2, RZ, RZ, 0x7f800000 ;  /* 0x7f800000ff027424 */ /* 0x000fe400078e00ff */
[----:B-1----:R-:W-:Y:S01]  /*77d0*/  @P3 FFMA.FTZ R8, R133, R18, R4 ;  /* 0x0000001285083223 */ /* 0x002fe20000010004 */
[----:B------:R-:W-:Y:S01]  /*77e0*/  @P4 FFMA.FTZ R2, R134, R29, R21 ;  /* 0x0000001d86024223 */ /* 0x000fe20000010015 */
[----:B------:R-:W-:Y:S02]  /*77f0*/  SHF.L.U32 R20, R20, 0x7, RZ ;  /* 0x0000000714147819 */ /* 0x000fe400000006ff */
[----:B------:R-:W-:-:S02]  /*7800*/  SHF.R.S32.HI R18, RZ, 0x1f, R17 ;  /* 0x0000001fff127819 */ /* 0x000fc40000011411 */
[----:B------:R-:W-:Y:S01]  /*7810*/  SHF.R.S32.HI R5, RZ, 0x1f, R20 ;  /* 0x0000001fff057819 */ /* 0x000fe20000011414 */
[----:B------:R-:W-:Y:S01]  /*7820*/  BAR.SYNC.DEFER_BLOCKING 0x0 ;  /* 0x0000000000007b1d */ /* 0x000fe20000010000 */
[--C-:B------:R-:W-:Y:S02]  /*7830*/  IADD3 R20, P1, P0, R20, R30, R7.reuse ;  /* 0x0000001e14147210 */ /* 0x100fe4000783e007 */
[----:B------:R-:W-:-:S04]  /*7840*/  SHF.R.S32.HI R30, RZ, 0x1f, R7 ;  /* 0x0000001fff1e7819 */ /* 0x000fc80000011407 */
        /* <DEDUP_REMOVED lines=46> */
.L_x_1472:
[----:B------:R-:W-:Y:S05]  /*7b30*/  BSYNC B0 ;  /* 0x0000000000007941 */ /* 0x000fea0003800000 */
.L_x_1471:
[----:B------:R-:W-:Y:S01]  /*7b40*/  ULDC.64 UR4, c[0x0][0x290] ;  /* 0x0000a40000047ab9 */ /* 0x000fe20000000a00 */
[----:B------:R-:W-:Y:S01]  /*7b50*/  SHF.R.S32.HI R0, RZ, 0x1f, R15 ;  /* 0x0000001fff007819 */ /* 0x000fe2000001140f */
[----:B------:R-:W-:Y:S01]  /*7b60*/  IMAD R18, R18, UR4, RZ ;  /* 0x0000000412127c24 */ /* 0x000fe2000f8e02ff */
[----:B-1----:R-:W-:Y:S01]  /*7b70*/  SHF.R.S32.HI R4, RZ, 0x3, R3 ;  /* 0x00000003ff047819 */ /* 0x002fe20000011403 */
[C---:B------:R-:W-:Y:S01]  /*7b80*/  IMAD.WIDE.U32 R22, R17.reuse, UR4, R22 ;  /* 0x0000000411167c25 */ /* 0x040fe2000f8e0016 */
[----:B------:R-:W-:Y:S01]  /*7b90*/  ULDC.64 UR6, c[0x0][0x298] ;  /* 0x0000a60000067ab9 */ /* 0x000fe20000000a00 */
[----:B------:R-:W1:Y:S01]  /*7ba0*/  LDS.128 R28, [R204] ;  /* 0x00000000cc1c7984 */ /* 0x000e620000000c00 */
        /* <DEDUP_REMOVED lines=10> */
[----:B------:R-:W3:Y:S02]  /*7c50*/  LDS.128 R20, [R204+0x1000] ;  /* 0x00100000cc147984 */ /* 0x000ee40000000c00 */
[----:B------:R-:W-:Y:S02]  /*7c60*/  IMAD.WIDE R4, R16, 0x80, R4 ;  /* 0x0000008010047825 */ /* 0x000fe400078e0204 */
[----:B------:R-:W4:Y:S02]  /*7c70*/  LDS.128 R16, [R204+0x1800] ;  /* 0x00180000cc107984 */ /* 0x000f240000000c00 */
[----:B------:R-:W-:-:S02]  /*7c80*/  IMAD.IADD R3, R7, 0x1, R2 ;  /* 0x0000000107037824 */ /* 0x000fc400078e0202 */
[----:B------:R-:W-:Y:S01]  /*7c90*/  IMAD R0, R5, UR6, RZ ;  /* 0x0000000605007c24 */ /* 0x000fe2000f8e02ff */
[----:B------:R-:W5:Y:S01]  /*7ca0*/  LDS.128 R12, [R204+0x2000] ;  /* 0x00200000cc0c7984 */ /* 0x000f620000000c00 */
[----:B------:R-:W-:Y:S02]  /*7cb0*/  IMAD.MOV.U32 R2, RZ, RZ, R6 ;  /* 0x000000ffff027224 */ /* 0x000fe400078e0006 */
        /* <DEDUP_REMOVED lines=32> */
.L_x_1473:
        /* <DEDUP_REMOVED lines=12> */
.L_x_2589:


//--------------------- .text._ZN5flash16flash_fwd_kernelI23Flash_fwd_kernel_traitsILi64ELi128ELi64ELi4ELb0ELb0EN7cutlass6half_tE19Flash_kernel_traitsILi64ELi128ELi64ELi4ES3_EELb1ELb0ELb0ELb1ELb0ELb0ELb0ELb0EEEvNS_16Flash_fwd_paramsE --------------------------
	.section	.text._ZN5flash16flash_fwd_kernelI23Flash_fwd_kernel_traitsILi64ELi128ELi64ELi4ELb0ELb0EN7cutlass6half_tE19Flash_kernel_traitsILi64ELi128ELi64ELi4ES3_EELb1ELb0ELb0ELb1ELb0ELb0ELb0ELb0EEEvNS_16Flash_fwd_paramsE,"ax",@progbits
	.align	128
        .global         _ZN5flash16flash_fwd_kernelI23Flash_fwd_kernel_traitsILi64ELi128ELi64ELi4ELb0ELb0EN7cutlass6half_tE19Flash_kernel_traitsILi64ELi128ELi64ELi4ES3_EELb1ELb0ELb0ELb1ELb0ELb0ELb0ELb0EEEvNS_16Flash_fwd_paramsE
        .type           _ZN5flash16flash_fwd_kernelI23Flash_fwd_kernel_traitsILi64ELi128ELi64ELi4ELb0ELb0EN7cutlass6half_tE19Flash_kernel_traitsILi64ELi128ELi64ELi4ES3_EELb1ELb0ELb0ELb1ELb0ELb0ELb0ELb0EEEvNS_16Flash_fwd_paramsE,@function
        .size           _ZN5flash16flash_fwd_kernelI23Flash_fwd_kernel_traitsILi64ELi128ELi64ELi4ELb0ELb0EN7cutlass6half_tE19Flash_kernel_traitsILi64ELi128ELi64ELi4ES3_EELb1ELb0ELb0ELb1ELb0ELb0ELb0ELb0EEEvNS_16Flash_fwd_paramsE,(.L_x_2590 - _ZN5flash16flash_fwd_kernelI23Flash_fwd_kernel_traitsILi64ELi128ELi64ELi4ELb0ELb0EN7cutlass6half_tE19Flash_kernel_traitsILi64ELi128ELi64ELi4ES3_EELb1ELb0ELb0ELb1ELb0ELb0ELb0ELb0EEEvNS_16Flash_fwd_paramsE)
        .other          _ZN5flash16flash_fwd_kernelI23Flash_fwd_kernel_traitsILi64ELi128ELi64ELi4ELb0ELb0EN7cutlass6half_tE19Flash_kernel_traitsILi64ELi128ELi64ELi4ES3_EELb1ELb0ELb0ELb1ELb0ELb0ELb0ELb0EEEvNS_16Flash_fwd_paramsE,@"STO_CUDA_ENTRY STV_DEFAULT"
_ZN5flash16flash_fwd_kernelI23Flash_fwd_kernel_traitsILi64ELi128ELi64ELi4ELb0ELb0EN7cutlass6half_tE19Flash_kernel_traitsILi64ELi128ELi64ELi4ES3_EELb1ELb0ELb0ELb1ELb0ELb0ELb0ELb0EEEvNS_16Flash_fwd_paramsE:
.text._ZN5flash16flash_fwd_kernelI23Flash_fwd_kernel_traitsILi64ELi128ELi64ELi4ELb0ELb0EN7cutlass6half_tE19Flash_kernel_traitsILi64ELi128ELi64ELi4ES3_EELb1ELb0ELb0ELb1ELb0ELb0ELb0ELb0EEEvNS_16Flash_fwd_paramsE:
        /* <DEDUP_REMOVED lines=19> */
[----:B------:R-:W4:Y:S01]  /*0130*/  LDC.64 R12, c[0x0][0x2f8] ;  /* 0x0000be00ff0c7b82 */ /* 0x000f220000000a00 */
[----:B--2---:R-:W-:-:S07]  /*0140*/  @P3 IMAD.MOV.U32 R2, RZ, RZ, R10 ;  /* 0x000000ffff023224 */ /* 0x004fce00078e000a */
[----:B------:R-:W2:Y:S01]  /*0150*/  LDC R19, c[0x0][0x270] ;  /* 0x00009c00ff137b82 */ /* 0x000ea20000000800 */
[----:B---3--:R-:W-:-:S06]  /*0160*/  @P3 IMAD.MOV.U32 R3, RZ, RZ, R11 ;  /* 0x000000ffff033224 */ /* 0x008fcc00078e000b */
[----:B------:R-:W3:Y:S01]  /*0170*/  @P3 LDG.E.64 R2, desc[UR20][R2.64] ;  /* 0x0000001402023981 */ /* 0x000ee2000c1e1b00 */
[----:B-1----:R-:W-:Y:S02]  /*0180*/  ISETP.NE.U32.AND P0, PT, R8, RZ, PT ;  /* 0x000000ff0800720c */ /* 0x002fe40003f05070 */
[----:B------:R-:W-:Y:S01]  /*0190*/  ISETP.NE.U32.AND P4, PT, RZ, UR4, PT ;  /* 0x00000004ff007c0c */ /* 0x000fe2000bf85070 */
[----:B------:R-:W1:Y:S01]  /*01a0*/  LDC.U8 R8, c[0x0][0x3c2] ;  /* 0x0000f080ff087b82 */ /* 0x000e620000000000 */
[----:B------:R-:W-:Y:S02]  /*01b0*/  ISETP.NE.AND.EX P1, PT, R9, RZ, PT, P0 ;  /* 0x000000ff0900720c */ /* 0x000fe40003f25300 */
[----:B----4-:R-:W-:Y:S02]  /*01c0*/  LOP3.LUT R0, R16, R238, R28, 0xfe, !PT ;  /* 0x000000ee10007212 */ /* 0x010fe400078efe1c */
[----:B------:R-:W-:Y:S02]  /*01d0*/  ISETP.NE.AND.EX P0, PT, RZ, UR5, PT, P4 ;  /* 0x00000005ff007c0c */ /* 0x000fe4000bf05340 */
[----:B------:R-:W-:-:S02]  /*01e0*/  LOP3.LUT P2, RZ, R0, R156, RZ, 0xfc, !PT ;  /* 0x0000009c00ff7212 */ /* 0x000fc4000784fcff */
[----:B------:R-:W3:Y:S11]  /*01f0*/  @P3 LDC R0, c[0x0][0x3b0] ;  /* 0x0000ec00ff003b82 */ /* 0x000ef60000000800 */
[----:B------:R-:W4:Y:S01]  /*0200*/  @!P2 LDC.64 R4, c[0x0][0x3b8] ;  /* 0x0000ee00ff04ab82 */ /* 0x000f220000000a00 */
[----:B------:R-:W-:-:S02]  /*0210*/  @P3 R2UR UR22, R6 ;  /* 0x00000000061632ca */ /* 0x000fc400000e0000 */
        /* <DEDUP_REMOVED lines=12> */
[----:B------:R4:W2:Y:S01]  /*02e0*/  @P0 LDG.E R0, desc[UR20][R6.64+0x4] ;  /* 0x0000041406000981 */ /* 0x0008a2000c1e1900 */
[----:B-1----:R-:W-:-:S02]  /*02f0*/  ISETP.NE.AND P3, PT, R8, RZ, PT ;  /* 0x000000ff0800720c */ /* 0x002fc40003f65270 */
[----:B------:R-:W-:Y:S01]  /*0300*/  ISETP.EQ.U32.AND P2, PT, R12, RZ, PT ;  /* 0x000000ff0c00720c */ /* 0x000fe20003f42070 */
[----:B---3--:R-:W1:Y:S03]  /*0310*/  @P1 LDC.64 R2, c[0x0][0x300] ;  /* 0x0000c000ff021b82 */ /* 0x008e660000000a00 */
[----:B------:R-:W-:Y:S01]  /*0320*/  ISETP.EQ.OR.EX P2, PT, R13, RZ, !P3, P2 ;  /* 0x000000ff0d00720c */ /* 0x000fe20005f42720 */
[----:B------:R-:W-:Y:S01]  /*0330*/  IMAD.MOV.U32 R8, RZ, RZ, RZ ;  /* 0x000000ffff087224 */ /* 0x000fe200078e00ff */
[----:B------:R-:W-:Y:S01]  /*0340*/  SHF.R.S32.HI R29, RZ, 0x1f, R156 ;  /* 0x0000001fff1d7819 */ /* 0x000fe2000001149c */
[----:B----4-:R-:W-:-:S04]  /*0350*/  IMAD.WIDE R14, R28, 0x4, R14 ;  /* 0x000000041c0e7825 */ /* 0x010fc800078e020e */
[----:B------:R-:W-:Y:S01]  /*0360*/  IMAD.MOV.U32 R7, RZ, RZ, -0x1 ;  /* 0xffffffffff077424 */ /* 0x000fe200078e00ff */
[----:B------:R-:W-:-:S05]  /*0370*/  LEA.HI R30, R29, R156, RZ, 0x5 ;  /* 0x0000009c1d1e7211 */ /* 0x000fca00078f28ff */
[----:B------:R-:W5:Y:S01]  /*0380*/  @!P2 LDG.E R7, desc[UR20][R14.64] ;  /* 0x000000140e07a981 */ /* 0x000f62000c1e1900 */
[----:B-1----:R-:W-:-:S05]  /*0390*/  @P1 IMAD.WIDE R2, R28, 0x4, R2 ;  /* 0x000000041c021825 */ /* 0x002fca00078e0202 */
[----:B------:R1:W5:Y:S02]  /*03a0*/  @P1 LDG.E R8, desc[UR20][R2.64] ;  /* 0x0000001402081981 */ /* 0x000364000c1e1900 */
[----:B-1----:R-:W-:-:S05]  /*03b0*/  LOP3.LUT R2, R30, 0xffffffe0, RZ, 0xc0, !PT ;  /* 0xffffffe01e027812 */ /* 0x002fca00078ec0ff */
[----:B------:R-:W-:-:S05]  /*03c0*/  IMAD.IADD R91, R156, 0x1, -R2 ;  /* 0x000000019c5b7824 */ /* 0x000fca00078e0a02 */
[----:B------:R-:W-:Y:S01]  /*03d0*/  SHF.R.S32.HI R2, RZ, 0x1f, R91 ;  /* 0x0000001fff027819 */ /* 0x000fe2000001145b */
[----:B--2---:R-:W-:Y:S01]  /*03e0*/  @P0 IMAD.IADD R165, R0, 0x1, -R18 ;  /* 0x0000000100a50824 */ /* 0x004fe200078e0a12 */
[----:B------:R1:W-:Y:S05]  /*03f0*/  STL [R1+0x28], R18 ;  /* 0x0000281201007387 */ /* 0x0003ea0000100800 */
[----:B------:R-:W2:Y:S01]  /*0400*/  @!P0 LDC R165, c[0x0][0x2c4] ;  /* 0x0000b100ffa58b82 */ /* 0x000ea20000000800 */
        /* <DEDUP_REMOVED lines=8> */
[----:B------:R-:W3:Y:S02]  /*0490*/  @P3 LDG.E R0, desc[UR20][R14.64+0x4] ;  /* 0x000004140e003981 */ /* 0x000ee4000c1e1900 */
[----:B---3-5:R-:W-:-:S06]  /*04a0*/  @P3 IADD3 R4, R0, -R7, RZ ;  /* 0x8000000700043210 */ /* 0x028fcc0007ffe0ff */
[----:B------:R4:W5:Y:S01]  /*04b0*/  @!P3 LDG.E R4, desc[UR20][R14.64] ;  /* 0x000000140e04b981 */ /* 0x000962000c1e1900 */
[----:B------:R-:W-:Y:S05]  /*04c0*/  BRA `(.L_x_1475) ;  /* 0x0000000000047947 */ /* 0x000fea0003800000 */
.L_x_1474:
[----:B------:R-:W3:Y:S02]  /*04d0*/  LDC R4, c[0x0][0x2c8] ;  /* 0x0000b200ff047b82 */ /* 0x000ee40000000800 */
.L_x_1475:
[----:B------:R-:W1:Y:S02]  /*04e0*/  LDC.64 R2, c[0x0][0x308] ;  /* 0x0000c200ff027b82 */ /* 0x000e640000000a00 */
[----:B-1----:R-:W-:-:S04]  /*04f0*/  ISETP.NE.U32.AND P0, PT, R2, RZ, PT ;  /* 0x000000ff0200720c */ /* 0x002fc80003f05070 */
[----:B------:R-:W-:-:S13]  /*0500*/  ISETP.NE.AND.EX P0, PT, R3, RZ, PT, P0 ;  /* 0x000000ff0300720c */ /* 0x000fda0003f05300 */
[----:B------:R-:W1:Y:S08]  /*0510*/  @P0 LDC.64 R2, c[0x0][0x308] ;  /* 0x0000c200ff020b82 */ /* 0x000e700000000a00 */
[----:B------:R-:W4:Y:S01]  /*0520*/  @!P0 LDC R5, c[0x0][0x2cc] ;  /* 0x0000b300ff058b82 */ /* 0x000f220000000800 */
[----:B-1----:R-:W-:-:S05]  /*0530*/  @P0 IMAD.WIDE R2, R28, 0x4, R2 ;  /* 0x000000041c020825 */ /* 0x002fca00078e0202 */
[----:B------:R-:W3:Y:S01]  /*0540*/  @P0 LDG.E R0, desc[UR20][R2.64] ;  /* 0x0000001402000981 */ /* 0x000ee2000c1e1900 */
[----:B------:R-:W-:Y:S01]  /*0550*/  IMAD.SHL.U32 R210, R238, 0x80, RZ ;  /* 0x00000080eed27824 */ /* 0x000fe200078e00ff */
[----:B------:R-:W1:Y:S02]  /*0560*/  @!P0 LDC.64 R2, c[0x0][0x318] ;  /* 0x0000c600ff028b82 */ /* 0x000e640000000a00 */
[----:B-1----:R-:W-:-:S04]  /*0570*/  @!P0 ISETP.NE.U32.AND P1, PT, R2, RZ, PT ;  /* 0x000000ff0200820c */ /* 0x002fc80003f25070 */
[----:B------:R-:W-:Y:S02]  /*0580*/  @!P0 ISETP.NE.AND.EX P2, PT, R3, RZ, PT, P1 ;  /* 0x000000ff0300820c */ /* 0x000fe40003f45310 */
[----:B--2---:R-:W-:Y:S01]  /*0590*/  ISETP.GT.AND P1, PT, R165, R210, PT ;  /* 0x000000d2a500720c */ /* 0x004fe20003f24270 */
[----:B---3-5:R-:W-:Y:S01]  /*05a0*/  @P0 IMAD.IADD R96, R0, 0x1, -R8 ;  /* 0x0000000100600824 */ /* 0x028fe200078e0a08 */
[----:B----4-:R-:W-:-:S04]  /*05b0*/  @!P0 SEL R0, R5, RZ, P2 ;  /* 0x000000ff05008207 */ /* 0x010fc80001000000 */
[----:B------:R-:W-:-:S07]  /*05c0*/  @!P0 IADD3 R96, R0, R4, -R8 ;  /* 0x0000000400608210 */ /* 0x000fce0007ffe808 */
[----:B------:R-:W-:Y:S05]  /*05d0*/  @!P1 EXIT ;  /* 0x000000000000994d */ /* 0x000fea0003800000 */
[----:B------:R-:W-:-:S13]  /*05e0*/  ISETP.GE.AND P0, PT, R96, 0x1, PT ;  /* 0x000000016000780c */ /* 0x000fda0003f06270 */
[----:B------:R-:W-:Y:S05]  /*05f0*/  @!P0 BRA `(.L_x_1476) ;  /* 0x000000dc00708947 */ /* 0x000fea0003800000 */
[----:B------:R-:W1:Y:S01]  /*0600*/  LDC R19, c[0x0][0x278] ;  /* 0x00009e00ff137b82 */ /* 0x000e620000000800 */
[----:B------:R-:W-:Y:S01]  /*0610*/  IABS R4, R16 ;  /* 0x0000001000047213 */ /* 0x000fe20000000000 */
[----:B------:R-:W-:Y:S01]  /*0620*/  IMAD.MOV.U32 R177, RZ, RZ, R23 ;  /* 0x000000ffffb17224 */ /* 0x000fe200078e0017 */
[----:B------:R-:W-:Y:S02]  /*0630*/  ISETP.NE.AND P1, PT, R18, -0x1, PT ;  /* 0xffffffff1200780c */ /* 0x000fe40003f25270 */
[----:B------:R-:W-:Y:S02]  /*0640*/  ISETP.NE.AND P0, PT, R7, -0x1, PT ;  /* 0xffffffff0700780c */ /* 0x000fe40003f05270 */
[----:B------:R-:W-:Y:S01]  /*0650*/  MOV R35, R21 ;  /* 0x0000001500237202 */ /* 0x000fe20000000f00 */
[----:B------:R-:W2:Y:S08]  /*0660*/  LDC.64 R26, c[0x0][0x3c8] ;  /* 0x0000f200ff1a7b82 */ /* 0x000eb00000000a00 */
[----:B------:R-:W3:Y:S01]  /*0670*/  @P1 LDC.64 R12, c[0x0][0x240] ;  /* 0x00009000ff0c1b82 */ /* 0x000ee20000000a00 */
[----:B-1----:R-:W-:-:S07]  /*0680*/  IABS R15, R19 ;  /* 0x00000013000f7213 */ /* 0x002fce0000000000 */
[----:B------:R-:W1:Y:S01]  /*0690*/  @!P1 LDC.64 R10, c[0x0][0x228] ;  /* 0x00008a00ff0a9b82 */ /* 0x000e620000000a00 */
[----:B------:R-:W-:Y:S01]  /*06a0*/  ISETP.NE.AND P6, PT, R19, RZ, PT ;  /* 0x000000ff1300720c */ /* 0x000fe20003fc5270 */
[----:B------:R-:W4:Y:S01]  /*06b0*/  I2F.RP R2, R15 ;  /* 0x0000000f00027306 */ /* 0x000f220000209400 */
[----:B--2---:R-:W-:-:S05]  /*06c0*/  ISETP.NE.U32.AND P5, PT, R26, RZ, PT ;  /* 0x000000ff1a00720c */ /* 0x004fca0003fa5070 */
[----:B------:R-:W2:Y:S02]  /*06d0*/  @P0 LDC.64 R88, c[0x0][0x248] ;  /* 0x00009200ff580b82 */ /* 0x000ea40000000a00 */
[----:B----4-:R-:W4:Y:S02]  /*06e0*/  MUFU.RCP R2, R2 ;  /* 0x0000000200027308 */ /* 0x010f240000001000 */
[----:B----4-:R-:W-:-:S06]  /*06f0*/  VIADD R2, R2, 0xffffffe ;  /* 0x0ffffffe02027836 */ /* 0x010fcc0000000000 */
[----:B------:R-:W4:Y:S02]  /*0700*/  F2I.FTZ.U32.TRUNC.NTZ R3, R2 ;  /* 0x0000000200037305 */ /* 0x000f24000021f000 */
[----:B----4-:R-:W-:Y:S01]  /*0710*/  IMAD.MOV R0, RZ, RZ, -R3 ;  /* 0x000000ffff007224 */ /* 0x010fe200078e0a03 */
[----:B------:R-:W-:-:S03]  /*0720*/  MOV R2, RZ ;  /* 0x000000ff00027202 */ /* 0x000fc60000000f00 */
[----:B------:R-:W-:-:S04]  /*0730*/  IMAD R0, R0, R15, RZ ;  /* 0x0000000f00007224 */ /* 0x000fc800078e02ff */
[----:B------:R-:W-:-:S04]  /*0740*/  IMAD.HI.U32 R2, R3, R0, R2 ;  /* 0x0000000003027227 */ /* 0x000fc800078e0002 */
[----:B------:R-:W-:Y:S01]  /*0750*/  IMAD.MOV.U32 R0, RZ, RZ, R4 ;  /* 0x000000ffff007224 */ /* 0x000fe200078e0004 */
[----:B------:R-:W-:-:S03]  /*0760*/  LEA.HI R4, R29, R156, RZ, 0x3 ;  /* 0x0000009c1d047211 */ /* 0x000fc600078f18ff */
[----:B------:R-:W-:Y:S01]  /*0770*/  IMAD.HI.U32 R6, R2, R0, RZ ;  /* 0x0000000002067227 */ /* 0x000fe200078e00ff */
[----:B------:R-:W-:Y:S02]  /*0780*/  LOP3.LUT R3, R4, 0xfffffff8, RZ, 0xc0, !PT ;  /* 0xfffffff804037812 */ /* 0x000fe400078ec0ff */
[----:B------:R-:W-:Y:S01]  /*0790*/  SHF.R.S32.HI R20, RZ, 0x3, R4 ;  /* 0x00000003ff147819 */ /* 0x000fe20000011404 */
[----:B------:R-:W-:Y:S02]  /*07a0*/  IMAD.MOV R2, RZ, RZ, -R6 ;  /* 0x000000ffff027224 */ /* 0x000fe400078e0a06 */
[----:B------:R-:W-:Y:S01]  /*07b0*/  IMAD.IADD R40, R156, 0x1, -R3 ;  /* 0x000000019c287824 */ /* 0x000fe200078e0a03 */
[----:B------:R-:W-:Y:S01]  /*07c0*/  LEA.HI R3, R29, R156, RZ, 0x6 ;  /* 0x0000009c1d037211 */ /* 0x000fe200078f30ff */
[--C-:B------:R-:W-:Y:S01]  /*07d0*/  IMAD.MOV.U32 R34, RZ, RZ, R20.reuse ;  /* 0x000000ffff227224 */ /* 0x100fe200078e0014 */
[----:B------:R4:W-:Y:S01]  /*07e0*/  STL [R1+0x10], R20 ;  /* 0x0000101401007387 */ /* 0x0009e20000100800 */
[----:B------:R-:W-:-:S02]  /*07f0*/  IMAD.MOV.U32 R34, RZ, RZ, R20 ;  /* 0x000000ffff227224 */ /* 0x000fc400078e0014 */
[C---:B------:R-:W-:Y:S02]  /*0800*/  IMAD R4, R15.reuse, R2, R0 ;  /* 0x000000020f047224 */ /* 0x040fe400078e0200 */
[----:B------:R-:W-:Y:S01]  /*0810*/  IMAD.SHL.U32 R22, R40, 0x8, RZ ;  /* 0x0000000828167824 */ /* 0x000fe200078e00ff */
[----:B------:R-:W-:Y:S02]  /*0820*/  SHF.L.U32 R5, R34, 0x6, RZ ;  /* 0x0000000622057819 */ /* 0x000fe400000006ff */
[----:B------:R-:W-:Y:S02]  /*0830*/  ISETP.GT.U32.AND P2, PT, R15, R4, PT ;  /* 0x000000040f00720c */ /* 0x000fe40003f44070 */
[----:B------:R-:W-:Y:S01]  /*0840*/  MOV R176, R22 ;  /* 0x0000001600b07202 */ /* 0x000fe20000000f00 */
[----:B------:R-:W-:Y:S01]  /*0850*/  IMAD.MOV.U32 R176, RZ, RZ, R22 ;  /* 0x000000ffffb07224 */ /* 0x000fe200078e0016 */
[----:B------:R-:W-:Y:S01]  /*0860*/  LOP3.LUT R0, R5, 0x1c0, RZ, 0xc0, !PT ;  /* 0x000001c005007812 */ /* 0x000fe200078ec0ff */
[----:B------:R5:W-:Y:S01]  /*0870*/  STL [R1+0x8], R22 ;  /* 0x0000081601007387 */ /* 0x000be20000100800 */
[----:B------:R-:W-:-:S02]  /*0880*/  @!P1 SHF.R.S32.HI R5, RZ, 0x1f, R28 ;  /* 0x0000001fff059819 */ /* 0x000fc4000001141c */
[----:B------:R-:W-:Y:S02]  /*0890*/  LOP3.LUT R2, R0, 0x38, R176, 0xf8, !PT ;  /* 0x0000003800027812 */ /* 0x000fe400078ef8b0 */
[----:B------:R-:W-:Y:S01]  /*08a0*/  SHF.R.U32.HI R0, RZ, 0x3, R0 ;  /* 0x00000003ff007819 */ /* 0x000fe20000011600 */
[----:B-1----:R-:W-:Y:S02]  /*08b0*/  @!P1 IMAD R5, R5, R10, RZ ;  /* 0x0000000a05059224 */ /* 0x002fe400078e02ff */
[----:B------:R-:W-:Y:S01]  /*08c0*/  @!P2 IMAD.IADD R4, R4, 0x1, -R15 ;  /* 0x000000010404a824 */ /* 0x000fe200078e0a0f */
[----:B------:R-:W-:Y:S01]  /*08d0*/  LOP3.LUT R0, R2, R0, RZ, 0x3c, !PT ;  /* 0x0000000002007212 */ /* 0x000fe200078e3cff */
[----:B------:R-:W-:Y:S01]  /*08e0*/  @!P2 VIADD R6, R6, 0x1 ;  /* 0x000000010606a836 */ /* 0x000fe20000000000 */
[----:B------:R-:W-:Y:S01]  /*08f0*/  SHF.L.U32 R2, R3, 0x3, RZ ;  /* 0x0000000303027819 */ /* 0x000fe200000006ff */
[----:B----4-:R-:W1:Y:S01]  /*0900*/  @P0 LDC.64 R20, c[0x0][0x250] ;  /* 0x00009400ff140b82 */ /* 0x010e620000000a00 */
[----:B------:R-:W-:Y:S01]  /*0910*/  ISETP.GE.U32.AND P4, PT, R4, R15, PT ;  /* 0x0000000f0400720c */ /* 0x000fe20003f86070 */
[----:B------:R-:W-:Y:S01]  /*0920*/  @!P1 IMAD R9, R28, R11, R5 ;  /* 0x0000000b1c099224 */ /* 0x000fe200078e0205 */
[----:B------:R-:W-:Y:S01]  /*0930*/  LOP3.LUT R204, R0, 0xfffffe00, R2, 0xf8, !PT ;  /* 0xfffffe0000cc7812 */ /* 0x000fe200078ef802 */
[----:B---3--:R-:W-:Y:S01]  /*0940*/  @P1 IMAD.WIDE.U32 R2, R18, R12, RZ ;  /* 0x0000000c12021225 */ /* 0x008fe200078e00ff */
[----:B------:R-:W-:-:S02]  /*0950*/  LOP3.LUT R0, R16, R19, RZ, 0x3c, !PT ;  /* 0x0000001310007212 */ /* 0x000fc400078e3cff */
[----:B------:R-:W-:Y:S01]  /*0960*/  @P0 IADD3 R4, R8, R7, RZ ;  /* 0x0000000708040210 */ /* 0x000fe20007ffe0ff */
[----:B------:R-:W-:Y:S01]  /*0970*/  @P1 IMAD R18, R18, R13, R3 ;  /* 0x0000000d12121224 */ /* 0x000fe200078e0203 */
[----:B------:R-:W-:Y:S01]  /*0980*/  ISETP.GE.AND P3, PT, R0, RZ, PT ;  /* 0x000000ff0000720c */ /* 0x000fe20003f66270 */
[----:B------:R-:W-:Y:S01]  /*0990*/  @P0 IMAD.IADD R0, R8, 0x1, R7 ;  /* 0x0000000108000824 */ /* 0x000fe200078e0207 */
[----:B------:R-:W-:Y:S01]  /*09a0*/  @P1 MOV R14, R2 ;  /* 0x00000002000e1202 */ /* 0x000fe20000000f00 */
[----:B------:R-:W-:-:S04]  /*09b0*/  @!P1 IMAD.WIDE.U32 R10, R28, R10, RZ ;  /* 0x0000000a1c0a9225 */ /* 0x000fc800078e00ff */
[----:B------:R-:W-:Y:S01]  /*09c0*/  @P4 VIADD R6, R6, 0x1 ;  /* 0x0000000106064836 */ /* 0x000fe20000000000 */
[----:B------:R-:W-:-:S03]  /*09d0*/  @!P1 IADD3 R18, R11, R9, RZ ;  /* 0x000000090b129210 */ /* 0x000fc60007ffe0ff */
[----:B------:R-:W-:Y:S02]  /*09e0*/  IMAD.MOV.U32 R15, RZ, RZ, R6 ;  /* 0x000000ffff0f7224 */ /* 0x000fe400078e0006 */
[C---:B-1----:R-:W-:Y:S02]  /*09f0*/  @P0 IMAD R7, R0.reuse, R21, RZ ;  /* 0x0000001500070224 */ /* 0x042fe400078e02ff */
[----:B------:R-:W-:-:S04]  /*0a00*/  @P0 IMAD.WIDE.U32 R2, R0, R20, RZ ;  /* 0x0000001400020225 */ /* 0x000fc800078e00ff */
[C---:B--2---:R-:W-:Y:S01]  /*0a10*/  @P0 IMAD R0, R4.reuse, R89, RZ ;  /* 0x0000005904000224 */ /* 0x044fe200078e02ff */
[----:B------:R-:W-:Y:S01]  /*0a20*/  @P0 IADD3 R25, R3, R7, RZ ;  /* 0x0000000703190210 */ /* 0x000fe20007ffe0ff */
[----:B------:R-:W-:-:S04]  /*0a30*/  @P0 IMAD.WIDE.U32 R4, R4, R88, RZ ;  /* 0x0000005804040225 */ /* 0x000fc800078e00ff */
[----:B------:R-:W-:Y:S01]  /*0a40*/  @P0 IMAD.MOV.U32 R23, RZ, RZ, R2 ;  /* 0x000000ffff170224 */ /* 0x000fe200078e0002 */
[----:B------:R-:W-:Y:S02]  /*0a50*/  @P0 IADD3 R24, R5, R0, RZ ;  /* 0x0000000005180210 */ /* 0x000fe40007ffe0ff */
[----:B-----5:R-:W-:Y:S01]  /*0a60*/  @P0 MOV R22, R4 ;  /* 0x0000000400160202 */ /* 0x020fe20000000f00 */
        /* <DEDUP_REMOVED lines=14> */
.L_x_1477:
        /* <DEDUP_REMOVED lines=14> */
.L_x_1478:
[----:B------:R-:W-:Y:S01]  /*0c30*/  IMAD.IADD R37, R165, 0x1, -R210 ;  /* 0x00000001a5257824 */ /* 0x000fe200078e0ad2 */
[----:B------:R-:W-:Y:S01]  /*0c40*/  ISETP.NE.AND.EX P5, PT, R27, RZ, PT, P5 ;  /* 0x000000ff1b00720c */ /* 0x000fe20003fa5350 */
[C---:B------:R-:W-:Y:S01]  /*0c50*/  VIADD R33, R34.reuse, 0x10 ;  /* 0x0000001022217836 */ /* 0x040fe20000000000 */
[----:B------:R-:W-:Y:S01]  /*0c60*/  SHF.R.S32.HI R35, RZ, 0x1f, R34 ;  /* 0x0000001fff237819 */ /* 0x000fe20000011422 */
[----:B------:R-:W1:Y:S01]  /*0c70*/  S2UR UR4, SR_CgaCtaId ;  /* 0x00000000000479c3 */ /* 0x000e620000008800 */
[C---:B------:R-:W-:Y:S01]  /*0c80*/  VIADD R32, R34.reuse, 0x20 ;  /* 0x0000002022207836 */ /* 0x040fe20000000000 */
[C---:B------:R-:W-:Y:S01]  /*0c90*/  IADD3 R4, R34.reuse, 0x40, RZ ;  /* 0x0000004022047810 */ /* 0x040fe20007ffe0ff */
[----:B------:R-:W-:Y:S01]  /*0ca0*/  STL [R1+0x20], R37 ;  /* 0x0000202501007387 */ /* 0x000fe20000100800 */
[C---:B------:R-:W-:Y:S01]  /*0cb0*/  VIADD R31, R34.reuse, 0x30 ;  /* 0x00000030221f7836 */ /* 0x040fe20000000000 */
[----:B------:R-:W-:Y:S01]  /*0cc0*/  SHF.R.S32.HI R177, RZ, 0x1f, R176 ;  /* 0x0000001fffb17819 */ /* 0x000fe200000114b0 */
[C---:B------:R-:W-:Y:S01]  /*0cd0*/  VIADD R0, R34.reuse, 0x50 ;  /* 0x0000005022007836 */ /* 0x040fe20000000000 */
[----:B------:R-:W-:Y:S01]  /*0ce0*/  STL [R1+0x14], R35 ;  /* 0x0000142301007387 */ /* 0x000fe20000100800 */
[C---:B------:R-:W-:Y:S01]  /*0cf0*/  IADD3 R11, R34.reuse, 0x60, RZ ;  /* 0x00000060220b7810 */ /* 0x040fe20007ffe0ff */
[----:B------:R-:W-:Y:S01]  /*0d00*/  @!P1 IMAD.MOV.U32 R14, RZ, RZ, R10 ;  /* 0x000000ffff0e9224 */ /* 0x000fe200078e000a */
[----:B------:R-:W2:Y:S01]  /*0d10*/  @P5 LDC.64 R12, c[0x0][0x3d0] ;  /* 0x0000f400ff0c5b82 */ /* 0x000ea20000000a00 */
[----:B------:R-:W-:Y:S01]  /*0d20*/  STL [R1+0x34], R33 ;  /* 0x0000342101007387 */ /* 0x000fe20000100800 */
[-C--:B------:R-:W-:Y:S01]  /*0d30*/  ISETP.GE.AND P1, PT, R34, R37.reuse, PT ;  /* 0x000000252200720c */ /* 0x080fe20003f26270 */
[----:B------:R-:W-:Y:S01]  /*0d40*/  ULDC.64 UR6, c[0x0][0x258] ;  /* 0x0000960000067ab9 */ /* 0x000fe20000000a00 */
[----:B------:R-:W-:Y:S01]  /*0d50*/  IADD3 R2, P0, R176, R14, RZ ;  /* 0x0000000eb0027210 */ /* 0x000fe20007f1e0ff */
[----:B------:R-:W-:Y:S01]  /*0d60*/  STL [R1+0x30], R32 ;  /* 0x0000302001007387 */ /* 0x000fe20000100800 */
[----:B------:R-:W-:Y:S01]  /*0d70*/  SHF.R.S32.HI R17, RZ, 0x1f, R16 ;  /* 0x0000001fff117819 */ /* 0x000fe20000011410 */
[----:B------:R-:W-:Y:S01]  /*0d80*/  UMOV UR5, 0x400 ;  /* 0x0000040000057882 */ /* 0x000fe20000000000 */
[----:B------:R-:W-:Y:S01]  /*0d90*/  BSSY B0, `(.L_x_1479) ;  /* 0x0000029000007945 */ /* 0x000fe20003800000 */
[----:B------:R-:W-:Y:S01]  /*0da0*/  STL [R1+0x40], R4 ;  /* 0x0000400401007387 */ /* 0x000fe20000100800 */
[----:B------:R-:W-:Y:S01]  /*0db0*/  IMAD.X R3, R177, 0x1, R18, P0 ;  /* 0x00000001b1037824 */ /* 0x000fe200000e0612 */
[----:B------:R-:W-:Y:S01]  /*0dc0*/  ISETP.GE.AND P0, PT, R0, R37, PT ;  /* 0x000000250000720c */ /* 0x000fe20003f06270 */
[----:B------:R-:W-:Y:S01]  /*0dd0*/  @!P3 IMAD.MOV R15, RZ, RZ, -R15 ;  /* 0x000000ffff0fb224 */ /* 0x000fe200078e0a0f */
[----:B------:R-:W-:Y:S01]  /*0de0*/  STL [R1+0x2c], R31 ;  /* 0x00002c1f01007387 */ /* 0x000fe20000100800 */
[----:B-1----:R-:W-:Y:S01]  /*0df0*/  ULEA UR4, UR4, UR5, 0x18 ;  /* 0x0000000504047291 */ /* 0x002fe2000f8ec03f */
[----:B------:R-:W-:Y:S01]  /*0e00*/  IMAD.WIDE.U32 R8, R16, UR6, R2 ;  /* 0x0000000610087c25 */ /* 0x000fe2000f8e0002 */
[----:B------:R-:W-:Y:S01]  /*0e10*/  @!P6 LOP3.LUT R15, RZ, R19, RZ, 0x33, !PT ;  /* 0x00000013ff0fe212 */ /* 0x000fe200078e33ff */
[----:B------:R1:W-:Y:S01]  /*0e20*/  STL [R1+0x3c], R0 ;  /* 0x00003c0001007387 */ /* 0x0003e20000100800 */
[-C--:B------:R-:W-:Y:S01]  /*0e30*/  ISETP.GE.AND P2, PT, R33, R37.reuse, PT ;  /* 0x000000252100720c */ /* 0x080fe20003f46270 */
[----:B------:R-:W-:Y:S01]  /*0e40*/  VIADD R10, R96, 0x3f ;  /* 0x0000003f600a7836 */ /* 0x000fe20000000000 */
[-C--:B------:R-:W-:Y:S01]  /*0e50*/  ISETP.GE.AND P3, PT, R32, R37.reuse, PT ;  /* 0x000000252000720c */ /* 0x080fe20003f66270 */
[----:B------:R3:W-:Y:S01]  /*0e60*/  STL [R1+0xc], R177 ;  /* 0x00000cb101007387 */ /* 0x0007e20000100800 */
[-C--:B------:R-:W-:Y:S01]  /*0e70*/  ISETP.GE.AND P4, PT, R31, R37.reuse, PT ;  /* 0x000000251f00720c */ /* 0x080fe20003f86270 */
[----:B------:R-:W-:Y:S01]  /*0e80*/  IMAD.WIDE R242, R238, 0x80, R34 ;  /* 0x00000080eef27825 */ /* 0x000fe200078e0222 */
[----:B------:R-:W-:Y:S01]  /*0e90*/  ISETP.GE.AND P6, PT, R4, R37, PT ;  /* 0x000000250400720c */ /* 0x000fe20003fc6270 */
[----:B------:R3:W-:Y:S01]  /*0ea0*/  STL [R1+0x48], R11 ;  /* 0x0000480b01007387 */ /* 0x0007e20000100800 */
[----:B------:R-:W-:-:S02]  /*0eb0*/  P2R R19, PR, RZ, 0x1 ;  /* 0x00000001ff137803 */ /* 0x000fc40000000000 */
[----:B------:R-:W-:Y:S01]  /*0ec0*/  LEA R204, R204, UR4, 0x1 ;  /* 0x00000004cccc7c11 */ /* 0x000fe2000f8e08ff */
[----:B-1----:R-:W-:-:S04]  /*0ed0*/  IMAD R0, R17, UR6, RZ ;  /* 0x0000000611007c24 */ /* 0x002fc8000f8e02ff */
[----:B------:R-:W-:-:S04]  /*0ee0*/  IMAD R0, R16, UR7, R0 ;  /* 0x0000000710007c24 */ /* 0x000fc8000f8e0200 */
[----:B------:R-:W-:Y:S01]  /*0ef0*/  IMAD.IADD R7, R9, 0x1, R0 ;  /* 0x0000000109077824 */ /* 0x000fe200078e0200 */
[----:B--23--:R-:W-:Y:S06]  /*0f00*/  @P1 BRA `(.L_x_1480) ;  /* 0x0000000000441947 */ /* 0x00cfec0003800000 */
        /* <DEDUP_REMOVED lines=17> */
.L_x_1480:
[----:B------:R-:W-:Y:S05]  /*1020*/  BSYNC B0 ;  /* 0x0000000000007941 */ /* 0x000fea0003800000 */
.L_x_1479:
[----:B------:R-:W-:Y:S01]  /*1030*/  VIADD R36, R34, 0x70 ;  /* 0x0000007022247836 */ /* 0x000fe20000000000 */
[----:B------:R-:W-:Y:S01]  /*1040*/  ISETP.GE.AND P0, PT, R11, R37, PT ;  /* 0x000000250b00720c */ /* 0x000fe20003f06270 */
[----:B------:R-:W-:Y:S01]  /*1050*/  BSSY B0, `(.L_x_1481) ;  /* 0x000001a000007945 */ /* 0x000fe20003800000 */
[----:B------:R-:W-:Y:S02]  /*1060*/  SHF.R.S32.HI R11, RZ, 0x1f, R10 ;  /* 0x0000001fff0b7819 */ /* 0x000fe4000001140a */
[----:B------:R3:W-:Y:S01]  /*1070*/  STL [R1+0x44], R36 ;  /* 0x0000442401007387 */ /* 0x0007e20000100800 */
[----:B------:R-:W-:Y:S02]  /*1080*/  P2R R18, PR, RZ, 0x1 ;  /* 0x00000001ff127803 */ /* 0x000fe40000000000 */
[----:B------:R-:W-:Y:S01]  /*1090*/  @P5 SHF.R.S32.HI R14, RZ, 0x1f, R28 ;  /* 0x0000001fff0e5819 */ /* 0x000fe2000001141c */
[----:B------:R-:W-:Y:S06]  /*10a0*/  @P2 BRA `(.L_x_1482) ;  /* 0x0000000000502947 */ /* 0x000fec0003800000 */
[----:B------:R-:W-:Y:S02]  /*10b0*/  ULDC UR5, c[0x0][0x2d0] ;  /* 0x0000b40000057ab9 */ /* 0x000fe40000000800 */
[----:B------:R-:W-:-:S13]  /*10c0*/  ISETP.GE.AND P0, PT, R176, UR5, PT ;  /* 0x00000005b0007c0c */ /* 0x000fda000bf06270 */
[----:B------:R4:W-:Y:S01]  /*10d0*/  @P0 STS.128 [R204+0x800], RZ ;  /* 0x000800ffcc000388 */ /* 0x0009e20000000c00 */
[----:B------:R-:W-:Y:S05]  /*10e0*/  @P0 BRA `(.L_x_1482) ;  /* 0x0000000000400947 */ /* 0x000fea0003800000 */
[----:B--2---:R-:W-:Y:S01]  /*10f0*/  IADD3 R4, P0, R242, 0x10, RZ ;  /* 0x00000010f2047810 */ /* 0x004fe20007f1e0ff */
        /* <DEDUP_REMOVED lines=15> */
.L_x_1482:
[----:B------:R-:W-:Y:S05]  /*11f0*/  BSYNC B0 ;  /* 0x0000000000007941 */ /* 0x000fea0003800000 */
.L_x_1481:
[----:B------:R-:W-:Y:S01]  /*1200*/  @P5 IMAD R0, R14, R12, RZ ;  /* 0x0000000c0e005224 */ /* 0x000fe200078e02ff */
[----:B------:R-:W-:Y:S01]  /*1210*/  BSSY B0, `(.L_x_1483) ;  /* 0x000001a000007945 */ /* 0x000fe20003800000 */
[----:B------:R-:W-:Y:S01]  /*1220*/  LEA.HI R203, R11, R10, RZ, 0x6 ;  /* 0x0000000a0bcb7211 */ /* 0x000fe200078f30ff */
[----:B------:R-:W-:Y:S01]  /*1230*/  @P5 IMAD.WIDE.U32 R16, R28, R12, R16 ;  /* 0x0000000c1c105225 */ /* 0x000fe200078e0010 */
[----:B------:R-:W-:-:S03]  /*1240*/  ISETP.GE.AND P1, PT, R36, R37, PT ;  /* 0x000000252400720c */ /* 0x000fc60003f26270 */
[----:B------:R-:W-:Y:S01]  /*1250*/  @P5 IMAD R10, R28, R13, R0 ;  /* 0x0000000d1c0a5224 */ /* 0x000fe200078e0200 */
[----:B------:R-:W-:Y:S05]  /*1260*/  @P3 BRA `(.L_x_1484) ;  /* 0x0000000000503947 */ /* 0x000fea0003800000 */
        /* <DEDUP_REMOVED lines=20> */
.L_x_1484:
[----:B------:R-:W-:Y:S05]  /*13b0*/  BSYNC B0 ;  /* 0x0000000000007941 */ /* 0x000fea0003800000 */
.L_x_1483:
[----:B------:R-:W-:Y:S04]  /*13c0*/  BSSY B0, `(.L_x_1485) ;  /* 0x0000016000007945 */ /* 0x000fe80003800000 */
        /* <DEDUP_REMOVED lines=21> */
.L_x_1486:
[----:B------:R-:W-:Y:S05]  /*1520*/  BSYNC B0 ;  /* 0x0000000000007941 */ /* 0x000fea0003800000 */
.L_x_1485:
        /* <DEDUP_REMOVED lines=22> */
.L_x_1488:
[----:B------:R-:W-:Y:S05]  /*1690*/  BSYNC B0 ;  /* 0x0000000000007941 */ /* 0x000fea0003800000 */
.L_x_1487:
[----:B------:R-:W-:Y:S01]  /*16a0*/  ISETP.NE.AND P0, PT, R19, RZ, PT ;  /* 0x000000ff1300720c */ /* 0x000fe20003f05270 */
[----:B------:R-:W-:-:S12]  /*16b0*/  BSSY B0, `(.L_x_1489) ;  /* 0x0000016000007945 */ /* 0x000fd80003800000 */
        /* <DEDUP_REMOVED lines=21> */
.L_x_1490:
[----:B------:R-:W-:Y:S05]  /*1810*/  BSYNC B0 ;  /* 0x0000000000007941 */ /* 0x000fea0003800000 */
.L_x_1489:
        /* <DEDUP_REMOVED lines=23> */
.L_x_1492:
[----:B------:R-:W-:Y:S05]  /*1990*/  BSYNC B0 ;  /* 0x0000000000007941 */ /* 0x000fea0003800000 */
.L_x_1491:
        /* <DEDUP_REMOVED lines=22> */
.L_x_1494:
[----:B------:R-:W-:Y:S05]  /*1b00*/  BSYNC B0 ;  /* 0x0000000000007941 */ /* 0x000fea0003800000 */
.L_x_1493:
[-C--:B------:R-:W-:Y:S01]  /*1b10*/  IMAD R0, R35, R88.reuse, RZ ;  /* 0x0000005823007224 */ /* 0x080fe200078e02ff */
[----:B------:R-:W-:Y:S01]  /*1b20*/  SHF.R.S32.HI R9, RZ, 0x1f, R15 ;  /* 0x0000001fff097819 */ /* 0x000fe2000001140f */
[--C-:B--2---:R-:W-:Y:S01]  /*1b30*/  IMAD.WIDE.U32 R4, R34, R88, R176.reuse ;  /* 0x0000005822047225 */ /* 0x104fe200078e00b0 */
[----:B------:R-:W-:Y:S01]  /*1b40*/  ULDC.64 UR6, c[0x0][0x260] ;  /* 0x0000980000067ab9 */ /* 0x000fe20000000a00 */
[----:B------:R-:W-:Y:S01]  /*1b50*/  LEA.HI.SX32 R90, R203, 0xffffffff, 0x1a ;  /* 0xffffffffcb5a7811 */ /* 0x000fe200078fd2ff */
[----:B------:R-:W-:Y:S01]  /*1b60*/  BSSY B0, `(.L_x_1495) ;  /* 0x000002e000007945 */ /* 0x000fe20003800000 */
[----:B------:R-:W-:Y:S01]  /*1b70*/  IMAD R7, R35, R20, RZ ;  /* 0x0000001423077224 */ /* 0x000fe200078e02ff */
[----:B------:R-:W-:Y:S01]  /*1b80*/  IADD3 R6, P2, R22, R4, RZ ;  /* 0x0000000416067210 */ /* 0x000fe20007f5e0ff */
[----:B------:R-:W-:Y:S01]  /*1b90*/  IMAD.WIDE.U32 R2, R34, R20, R176 ;  /* 0x0000001422027225 */ /* 0x000fe200078e00b0 */
[----:B------:R-:W-:Y:S02]  /*1ba0*/  @P5 LEA R12, P0, R16, R26, 0x2 ;  /* 0x0000001a100c5211 */ /* 0x000fe400078010ff */
[----:B------:R-:W-:Y:S01]  /*1bb0*/  @P5 IADD3 R10, R17, R10, RZ ;  /* 0x0000000a110a5210 */ /* 0x000fe20007ffe0ff */
[C---:B------:R-:W-:Y:S01]  /*1bc0*/  IMAD R8, R34.reuse, R89, R0 ;  /* 0x0000005922087224 */ /* 0x040fe200078e0200 */
[----:B------:R-:W-:Y:S01]  /*1bd0*/  IADD3 R4, P1, R23, R2, RZ ;  /* 0x0000000217047210 */ /* 0x000fe20007f3e0ff */
[----:B------:R-:W-:Y:S01]  /*1be0*/  IMAD R0, R34, R21, R7 ;  /* 0x0000001522007224 */ /* 0x000fe200078e0207 */
[----:B------:R-:W-:Y:S01]  /*1bf0*/  @P5 LEA.HI.X R13, R16, R27, R10, 0x2, P0 ;  /* 0x0000001b100d5211 */ /* 0x000fe200000f140a */
[----:B------:R-:W-:Y:S01]  /*1c00*/  IMAD R2, R9, UR6, RZ ;  /* 0x0000000609027c24 */ /* 0x000fe2000f8e02ff */
[----:B------:R-:W-:Y:S01]  /*1c10*/  IADD3.X R7, R24, R5, R8, P2, !PT ;  /* 0x0000000518077210 */ /* 0x000fe200017fe408 */
[----:B------:R-:W-:Y:S01]  /*1c20*/  IMAD R8, R90, -0x40, R96 ;  /* 0xffffffc05a087824 */ /* 0x000fe200078e0260 */
[----:B------:R-:W-:Y:S01]  /*1c30*/  IADD3.X R5, R25, R3, R0, P1, !PT ;  /* 0x0000000319057210 */ /* 0x000fe20000ffe400 */
[C---:B------:R-:W-:Y:S01]  /*1c40*/  IMAD R2, R15.reuse, UR7, R2 ;  /* 0x000000070f027c24 */ /* 0x040fe2000f8e0202 */
[----:B------:R-:W-:Y:S01]  /*1c50*/  SHF.L.U64.HI R154, R88, 0x6, R89 ;  /* 0x00000006589a7819 */ /* 0x000fe20000010259 */
[----:B------:R-:W-:Y:S01]  /*1c60*/  IMAD.WIDE.U32 R218, R15, UR6, R6 ;  /* 0x000000060fda7c25 */ /* 0x000fe2000f8e0006 */
[----:B------:R-:W-:Y:S01]  /*1c70*/  ULDC.64 UR6, c[0x0][0x268] ;  /* 0x00009a0000067ab9 */ /* 0x000fe20000000a00 */
[----:B------:R-:W-:-:S02]  /*1c80*/  ISETP.GE.AND P0, PT, R34, R8, PT ;  /* 0x000000082200720c */ /* 0x000fc40003f06270 */
[----:B------:R-:W-:Y:S01]  /*1c90*/  IMAD.WIDE.U32 R18, R15, UR6, R4 ;  /* 0x000000060f127c25 */ /* 0x000fe2000f8e0004 */
[----:B------:R-:W-:Y:S02]  /*1ca0*/  SHF.R.S32.HI R14, RZ, 0x1f, R90 ;  /* 0x0000001fff0e7819 */ /* 0x000fe4000001145a */
[----:B------:R-:W-:Y:S01]  /*1cb0*/  SHF.L.U32 R98, R88, 0x6, RZ ;  /* 0x0000000658627819 */ /* 0x000fe200000006ff */
[----:B------:R-:W-:Y:S01]  /*1cc0*/  IMAD R0, R154, R90, RZ ;  /* 0x0000005a9a007224 */ /* 0x000fe200078e02ff */
[----:B------:R2:W-:Y:S01]  /*1cd0*/  STL.64 [R1+0x18], R18 ;  /* 0x0000181201007387 */ /* 0x0005e20000100a00 */
[----:B------:R-:W-:Y:S01]  /*1ce0*/  IADD3 R217, R219, R2, RZ ;  /* 0x00000002dbd97210 */ /* 0x000fe20007ffe0ff */
[----:B------:R-:W-:Y:S01]  /*1cf0*/  IMAD R6, R9, UR6, RZ ;  /* 0x0000000609067c24 */ /* 0x000fe2000f8e02ff */
[----:B------:R-:W-:Y:S01]  /*1d00*/  MOV R216, R218 ;  /* 0x000000da00d87202 */ /* 0x000fe20000000f00 */
[----:B------:R-:W-:Y:S01]  /*1d10*/  IMAD R0, R14, R98, R0 ;  /* 0x000000620e007224 */ /* 0x000fe200078e0200 */
[-C--:B------:R-:W-:Y:S01]  /*1d20*/  ISETP.GE.AND P1, PT, R33, R8.reuse, PT ;  /* 0x000000082100720c */ /* 0x080fe20003f26270 */
[----:B------:R-:W-:Y:S01]  /*1d30*/  IMAD R16, R15, UR7, R6 ;  /* 0x000000070f107c24 */ /* 0x000fe2000f8e0206 */
[----:B------:R-:W-:Y:S01]  /*1d40*/  ISETP.GE.AND P2, PT, R32, R8, PT ;  /* 0x000000082000720c */ /* 0x000fe20003f46270 */
[----:B------:R-:W-:Y:S01]  /*1d50*/  IMAD.WIDE.U32 R2, R90, R98, R216 ;  /* 0x000000625a027225 */ /* 0x000fe200078e00d8 */
[----:B------:R-:W-:-:S04]  /*1d60*/  ISETP.GE.AND P3, PT, R31, R8, PT ;  /* 0x000000081f00720c */ /* 0x000fc80003f66270 */
[----:B------:R-:W-:Y:S01]  /*1d70*/  IADD3 R5, R3, R0, RZ ;  /* 0x0000000003057210 */ /* 0x000fe20007ffe0ff */
[----:B------:R-:W-:Y:S08]  /*1d80*/  @P0 BRA `(.L_x_1496) ;  /* 0x00000000002c0947 */ /* 0x000ff00003800000 */
        /* <DEDUP_REMOVED lines=11> */
.L_x_1496:
[----:B------:R-:W-:Y:S05]  /*1e40*/  BSYNC B0 ;  /* 0x0000000000007941 */ /* 0x000fea0003800000 */
.L_x_1495:
[----:B------:R-:W-:Y:S01]  /*1e50*/  BSSY B0, `(.L_x_1497) ;  /* 0x0000011000007945 */ /* 0x000fe20003800000 */
[C---:B------:R-:W-:Y:S02]  /*1e60*/  SHF.L.U64.HI R245, R88.reuse, 0x4, R89 ;  /* 0x0000000458f57819 */ /* 0x040fe40000010259 */
[----:B------:R-:W-:Y:S01]  /*1e70*/  SHF.L.U32 R252, R88, 0x4, RZ ;  /* 0x0000000458fc7819 */ /* 0x000fe200000006ff */
[----:B------:R-:W-:Y:S05]  /*1e80*/  @P1 BRA `(.L_x_1498) ;  /* 0x0000000000341947 */ /* 0x000fea0003800000 */
[----:B------:R-:W-:Y:S02]  /*1e90*/  ULDC UR5, c[0x0][0x2d0] ;  /* 0x0000b40000057ab9 */ /* 0x000fe40000000800 */
[----:B------:R-:W-:-:S13]  /*1ea0*/  ISETP.GE.AND P0, PT, R176, UR5, PT ;  /* 0x00000005b0007c0c */ /* 0x000fda000bf06270 */
[----:B------:R1:W-:Y:S01]  /*1eb0*/  @P0 STS.128 [R204+0x4800], RZ ;  /* 0x004800ffcc000388 */ /* 0x0003e20000000c00 */
[----:B------:R-:W-:Y:S05]  /*1ec0*/  @P0 BRA `(.L_x_1498) ;  /* 0x0000000000240947 */ /* 0x000fea0003800000 */
[----:B------:R-:W-:Y:S01]  /*1ed0*/  IADD3 R0, P0, R252, R2, RZ ;  /* 0x00000002fc007210 */ /* 0x000fe20007f1e0ff */
[----:B------:R-:W-:-:S04]  /*1ee0*/  ULDC.64 UR6, c[0x0][0x218] ;  /* 0x0000860000067ab9 */ /* 0x000fc80000000a00 */
[----:B-1----:R-:W-:Y:S01]  /*1ef0*/  IMAD.X R7, R245, 0x1, R5, P0 ;  /* 0x00000001f5077824 */ /* 0x002fe200000e0605 */
[----:B------:R-:W-:-:S04]  /*1f00*/  LEA R6, P0, R0, UR6, 0x1 ;  /* 0x0000000600067c11 */ /* 0x000fc8000f8008ff */
[----:B------:R-:W-:-:S05]  /*1f10*/  LEA.HI.X R7, R0, UR7, R7, 0x1, P0 ;  /* 0x0000000700077c11 */ /* 0x000fca00080f0c07 */
[----:B------:R-:W-:Y:S01]  /*1f20*/  @!PT LDS RZ, [RZ] ;  /* 0x00000000fffff984 */ /* 0x000fe20000000800 */
[----:B------:R-:W-:Y:S01]  /*1f30*/  @!PT LDS RZ, [RZ] ;  /* 0x00000000fffff984 */ /* 0x000fe20000000800 */
[----:B------:R-:W-:Y:S01]  /*1f40*/  @!PT LDS RZ, [RZ] ;  /* 0x00000000fffff984 */ /* 0x000fe20000000800 */
[----:B------:R1:W-:Y:S04]  /*1f50*/  LDGSTS.E.BYPASS.LTC128B.128 [R204+0x4800], desc[UR20][R6.64] ;  /* 0x0480000006cc7fae */ /* 0x0003e8000b901d54 */
.L_x_1498:
[----:B------:R-:W-:Y:S05]  /*1f60*/  BSYNC B0 ;  /* 0x0000000000007941 */ /* 0x000fea0003800000 */
.L_x_1497:
        /* <DEDUP_REMOVED lines=8> */
[----:B-1----:R-:W-:Y:S02]  /*1ff0*/  LEA.HI.X R7, R88, R5, R89, 0x5, P0 ;  /* 0x0000000558077211 */ /* 0x002fe400000f2c59 */
[----:B------:R-:W-:-:S04]  /*2000*/  LEA R6, P0, R0, UR6, 0x1 ;  /* 0x0000000600067c11 */ /* 0x000fc8000f8008ff */
[----:B------:R-:W-:-:S05]  /*2010*/  LEA.HI.X R7, R0, UR7, R7, 0x1, P0 ;  /* 0x0000000700077c11 */ /* 0x000fca00080f0c07 */
[----:B------:R-:W-:Y:S01]  /*2020*/  @!PT LDS RZ, [RZ] ;  /* 0x00000000fffff984 */ /* 0x000fe20000000800 */
[----:B------:R-:W-:Y:S01]  /*2030*/  @!PT LDS RZ, [RZ] ;  /* 0x00000000fffff984 */ /* 0x000fe20000000800 */
[----:B------:R-:W-:Y:S01]  /*2040*/  @!PT LDS RZ, [RZ] ;  /* 0x00000000fffff984 */ /* 0x000fe20000000800 */
[----:B------:R1:W-:Y:S04]  /*2050*/  LDGSTS.E.BYPASS.LTC128B.128 [R204+0x5000], desc[UR20][R6.64] ;  /* 0x0500000006cc7fae */ /* 0x0003e8000b901d54 */
.L_x_1500:
[----:B------:R-:W-:Y:S05]  /*2060*/  BSYNC B0 ;  /* 0x0000000000007941 */ /* 0x000fea0003800000 */
.L_x_1499:
        /* <DEDUP_REMOVED lines=17> */
.L_x_1502:
[----:B------:R-:W-:Y:S05]  /*2180*/  BSYNC B0 ;  /* 0x0000000000007941 */ /* 0x000fea0003800000 */
.L_x_1501:
[----:B------:R-:W-:Y:S01]  /*2190*/  LEA.HI R2, R29, R156, RZ, 0x4 ;  /* 0x0000009c1d027211 */ /* 0x000fe200078f20ff */
[----:B------:R-:W0:Y:S03]  /*21a0*/  LDGDEPBAR ;  /* 0x00000000000079af */ /* 0x000e260000000000 */
[----:B------:R-:W-:Y:S01]  /*21b0*/  LOP3.LUT R0, R2, 0xfffffff0, RZ, 0xc0, !PT ;  /* 0xfffffff002007812 */ /* 0x000fe200078ec0ff */
[----:B------:R2:W5:Y:S01]  /*21c0*/  @P5 LDG.E R97, desc[UR20][R12.64] ;  /* 0x000000140c615981 */ /* 0x000562000c1e1900 */
[----:B------:R-:W-:Y:S01]  /*21d0*/  SHF.R.S32.HI R3, RZ, 0x4, R2 ;  /* 0x00000004ff037819 */ /* 0x000fe20000011402 */
[----:B------:R-:W-:Y:S01]  /*21e0*/  IMAD.SHL.U32 R9, R40, 0x40, RZ ;  /* 0x0000004028097824 */ /* 0x000fe200078e00ff */
[-C--:B------:R-:W-:Y:S01]  /*21f0*/  ISETP.GE.AND P0, PT, R34, R8.reuse, PT ;  /* 0x000000082200720c */ /* 0x080fe20003f06270 */
[----:B------:R-:W-:Y:S01]  /*2200*/  IMAD.IADD R0, R156, 0x1, -R0 ;  /* 0x000000019c007824 */ /* 0x000fe200078e0a00 */
[----:B------:R-:W-:Y:S01]  /*2210*/  LEA.HI R2, R2, R3, RZ, 0x1 ;  /* 0x0000000302027211 */ /* 0x000fe200078f08ff */
[----:B-1----:R-:W-:Y:S01]  /*2220*/  IMAD.SHL.U32 R4, R34, 0x8, RZ ;  /* 0x0000000822047824 */ /* 0x002fe200078e00ff */
[----:B------:R-:W-:Y:S01]  /*2230*/  ISETP.GE.AND P2, PT, R33, R8, PT ;  /* 0x000000082100720c */ /* 0x000fe20003f46270 */
[----:B------:R-:W-:Y:S01]  /*2240*/  BSSY B0, `(.L_x_1503) ;  /* 0x000002f000007945 */ /* 0x000fe20003800000 */
[----:B------:R-:W-:-:S02]  /*2250*/  SHF.R.S32.HI R7, RZ, 0x1f, R0 ;  /* 0x0000001fff077819 */ /* 0x000fc40000011400 */
[----:B------:R-:W-:Y:S02]  /*2260*/  LOP3.LUT R5, R2, 0xfffffffe, RZ, 0xc0, !PT ;  /* 0xfffffffe02057812 */ /* 0x000fe400078ec0ff */
[----:B------:R-:W-:Y:S02]  /*2270*/  LEA.HI R7, R7, R0, RZ, 0x3 ;  /* 0x0000000007077211 */ /* 0x000fe400078f18ff */
[----:B------:R-:W-:Y:S01]  /*2280*/  LOP3.LUT R2, R9, 0x1c0, RZ, 0xc0, !PT ;  /* 0x000001c009027812 */ /* 0x000fe200078ec0ff */
[----:B------:R-:W-:Y:S01]  /*2290*/  IMAD.IADD R9, R3, 0x1, -R5 ;  /* 0x0000000103097824 */ /* 0x000fe200078e0a05 */
[----:B------:R-:W-:Y:S02]  /*22a0*/  LOP3.LUT R6, R7, 0xfffffff8, RZ, 0xc0, !PT ;  /* 0xfffffff807067812 */ /* 0x000fe400078ec0ff */
[----:B------:R-:W-:Y:S01]  /*22b0*/  LOP3.LUT R3, R2, 0x8, R4, 0xf8, !PT ;  /* 0x0000000802037812 */ /* 0x000fe200078ef804 */
[----:B------:R-:W-:-:S04]  /*22c0*/  DEPBAR.LE SB0, 0x0 ;  /* 0x000080000000791a */ /* 0x000fc80000000000 */
[----:B------:R-:W-:Y:S01]  /*22d0*/  BAR.SYNC.DEFER_BLOCKING 0x0 ;  /* 0x0000000000007b1d */ /* 0x000fe20000010000 */
[----:B--2---:R-:W-:Y:S01]  /*22e0*/  IMAD.IADD R12, R19, 0x1, R16 ;  /* 0x00000001130c7824 */ /* 0x004fe200078e0210 */
[----:B------:R-:W-:Y:S01]  /*22f0*/  ISETP.GE.AND P3, PT, R32, R8, PT ;  /* 0x000000082000720c */ /* 0x000fe20003f66270 */
[----:B------:R-:W-:Y:S01]  /*2300*/  IMAD.IADD R11, R0, 0x1, -R6 ;  /* 0x00000001000b7824 */ /* 0x000fe200078e0a06 */
[----:B------:R-:W-:Y:S01]  /*2310*/  SHF.R.U32.HI R0, RZ, 0x3, R2 ;  /* 0x00000003ff007819 */ /* 0x000fe20000011602 */
[----:B------:R-:W-:Y:S01]  /*2320*/  IMAD R4, R14, R20, RZ ;  /* 0x000000140e047224 */ /* 0x000fe200078e02ff */
[----:B------:R-:W-:Y:S01]  /*2330*/  ISETP.GE.AND P4, PT, R31, R8, PT ;  /* 0x000000081f00720c */ /* 0x000fe20003f86270 */
[----:B------:R-:W-:Y:S01]  /*2340*/  IMAD.SHL.U32 R5, R9, 0x8, RZ ;  /* 0x0000000809057824 */ /* 0x000fe200078e00ff */
[----:B------:R1:W-:Y:S01]  /*2350*/  STL [R1+0x24], R12 ;  /* 0x0000240c01007387 */ /* 0x0003e20000100800 */
[----:B------:R-:W-:Y:S01]  /*2360*/  LOP3.LUT R10, R3, R0, RZ, 0x3c, !PT ;  /* 0x00000000030a7212 */ /* 0x000fe200078e3cff */
[----:B------:R-:W-:Y:S01]  /*2370*/  IMAD.SHL.U32 R0, R11, 0x40, RZ ;  /* 0x000000400b007824 */ /* 0x000fe200078e00ff */
[----:B------:R-:W-:Y:S01]  /*2380*/  SHF.R.S32.HI R99, RZ, 0x5, R30 ;  /* 0x00000005ff637819 */ /* 0x000fe2000001141e */
[----:B------:R-:W-:-:S02]  /*2390*/  IMAD.SHL.U32 R8, R7, 0x40, RZ ;  /* 0x0000004007087824 */ /* 0x000fc400078e00ff */
[----:B------:R-:W-:Y:S01]  /*23a0*/  IMAD.WIDE.U32 R2, R90, R20, RZ ;  /* 0x000000145a027225 */ /* 0x000fe200078e00ff */
[----:B------:R-:W-:Y:S02]  /*23b0*/  LOP3.LUT R0, R0, 0x1c0, RZ, 0xc0, !PT ;  /* 0x000001c000007812 */ /* 0x000fe400078ec0ff */
[----:B------:R-:W-:Y:S01]  /*23c0*/  LOP3.LUT R155, R8, 0xfffffe00, RZ, 0xc0, !PT ;  /* 0xfffffe00089b7812 */ /* 0x000fe200078ec0ff */
[----:B------:R-:W-:Y:S01]  /*23d0*/  IMAD R4, R90, R21, R4 ;  /* 0x000000155a047224 */ /* 0x000fe200078e0204 */
[----:B------:R-:W-:Y:S02]  /*23e0*/  LOP3.LUT R7, R0, 0x8, R5, 0xf8, !PT ;  /* 0x0000000800077812 */ /* 0x000fe400078ef805 */
[----:B------:R-:W-:Y:S01]  /*23f0*/  SHF.R.U32.HI R5, RZ, 0x3, R0 ;  /* 0x00000003ff057819 */ /* 0x000fe20000011600 */
[----:B------:R-:W-:Y:S01]  /*2400*/  IMAD.IADD R4, R3, 0x1, R4 ;  /* 0x0000000103047824 */ /* 0x000fe200078e0204 */
[C---:B------:R-:W-:Y:S01]  /*2410*/  LEA R6, P1, R2.reuse, R18, 0x6 ;  /* 0x0000001202067211 */ /* 0x040fe200078230ff */
[----:B------:R1:W-:Y:S01]  /*2420*/  @P0 STS.128 [R204+0x6000], RZ ;  /* 0x006000ffcc000388 */ /* 0x0003e20000000c00 */
[----:B------:R-:W-:Y:S01]  /*2430*/  LOP3.LUT R153, R7, R5, RZ, 0x3c, !PT ;  /* 0x0000000507997212 */ /* 0x000fe200078e3cff */
[----:B------:R-:W-:Y:S01]  /*2440*/  IMAD R0, R9, 0x200, R10 ;  /* 0x0000020009007824 */ /* 0x000fe200078e020a */
[----:B------:R-:W-:Y:S01]  /*2450*/  LEA.HI.X R7, R2, R12, R4, 0x6, P1 ;  /* 0x0000000c02077211 */ /* 0x000fe200008f3404 */
[----:B------:R-:W-:Y:S01]  /*2460*/  IMAD R5, R99, 0x400, R155 ;  /* 0x0000040063057824 */ /* 0x000fe200078e029b */
        /* <DEDUP_REMOVED lines=12> */
.L_x_1504:
[----:B------:R-:W-:Y:S05]  /*2530*/  BSYNC B0 ;  /* 0x0000000000007941 */ /* 0x000fea0003800000 */
.L_x_1503:
[----:B------:R1:W-:Y:S01]  /*2540*/  @P2 STS.128 [R204+0x6800], RZ ;  /* 0x006800ffcc002388 */ /* 0x0003e20000000c00 */
[----:B------:R-:W-:Y:S04]  /*2550*/  BSSY B0, `(.L_x_1505) ;  /* 0x000000f000007945 */ /* 0x000fe80003800000 */
[----:B------:R-:W-:Y:S05]  /*2560*/  @P2 BRA `(.L_x_1506) ;  /* 0x0000000000342947 */ /* 0x000fea0003800000 */
[----:B------:R-:W-:Y:S02]  /*2570*/  ULDC UR5, c[0x0][0x2d0] ;  /* 0x0000b40000057ab9 */ /* 0x000fe40000000800 */
[----:B------:R-:W-:-:S13]  /*2580*/  ISETP.GE.AND P0, PT, R176, UR5, PT ;  /* 0x00000005b0007c0c */ /* 0x000fda000bf06270 */
[----:B------:R1:W-:Y:S01]  /*2590*/  @P0 STS.128 [R204+0x6800], RZ ;  /* 0x006800ffcc000388 */ /* 0x0003e20000000c00 */
[----:B------:R-:W-:Y:S05]  /*25a0*/  @P0 BRA `(.L_x_1506) ;  /* 0x0000000000240947 */ /* 0x000fea0003800000 */
[----:B-1----:R-:W-:Y:S01]  /*25b0*/  LEA R3, P0, R20, R6, 0x4 ;  /* 0x0000000614037211 */ /* 0x002fe200078020ff */
[----:B------:R-:W-:-:S03]  /*25c0*/  ULDC.64 UR6, c[0x0][0x220] ;  /* 0x0000880000067ab9 */ /* 0x000fc60000000a00 */
[----:B------:R-:W-:Y:S02]  /*25d0*/  LEA.HI.X R4, R20, R7, R21, 0x4, P0 ;  /* 0x0000000714047211 */ /* 0x000fe400000f2415 */
[----:B------:R-:W-:-:S04]  /*25e0*/  LEA R2, P0, R3, UR6, 0x1 ;  /* 0x0000000603027c11 */ /* 0x000fc8000f8008ff */
[----:B------:R-:W-:-:S05]  /*25f0*/  LEA.HI.X R3, R3, UR7, R4, 0x1, P0 ;  /* 0x0000000703037c11 */ /* 0x000fca00080f0c04 */
[----:B------:R-:W-:Y:S01]  /*2600*/  @!PT LDS RZ, [RZ] ;  /* 0x00000000fffff984 */ /* 0x000fe20000000800 */
[----:B------:R-:W-:Y:S01]  /*2610*/  @!PT LDS RZ, [RZ] ;  /* 0x00000000fffff984 */ /* 0x000fe20000000800 */
[----:B------:R-:W-:Y:S01]  /*2620*/  @!PT LDS RZ, [RZ] ;  /* 0x00000000fffff984 */ /* 0x000fe20000000800 */
[----:B------:R1:W-:Y:S04]  /*2630*/  LDGSTS.E.BYPASS.LTC128B.128 [R204+0x6800], desc[UR20][R2.64] ;  /* 0x0680000002cc7fae */ /* 0x0003e8000b901d54 */
.L_x_1506:
[----:B------:R-:W-:Y:S05]  /*2640*/  BSYNC B0 ;  /* 0x0000000000007941 */ /* 0x000fea0003800000 */
.L_x_1505:
        /* <DEDUP_REMOVED lines=16> */
.L_x_1508:
[----:B------:R-:W-:Y:S05]  /*2750*/  BSYNC B0 ;  /* 0x0000000000007941 */ /* 0x000fea0003800000 */
.L_x_1507:
[----:B------:R2:W-:Y:S01]  /*2760*/  @P4 STS.128 [R204+0x7800], RZ ;  /* 0x007800ffcc004388 */ /* 0x0005e20000000c00 */
[----:B------:R-:W-:Y:S01]  /*2770*/  R2P PR, R11, 0x6 ;  /* 0x000000060b007804 */ /* 0x000fe20000000000 */
[----:B-1----:R-:W-:Y:S01]  /*2780*/  IMAD.IADD R2, R153, 0x1, R5 ;  /* 0x0000000199027824 */ /* 0x002fe200078e0205 */
[----:B------:R-:W-:Y:S01]  /*2790*/  BSSY B0, `(.L_x_1509) ;  /* 0x0000016000007945 */ /* 0x000fe20003800000 */
[----:B------:R-:W-:Y:S01]  /*27a0*/  IMAD.MOV.U32 R4, RZ, RZ, 0x10 ;  /* 0x00000010ff047424 */ /* 0x000fe200078e00ff */
[----:B------:R-:W-:Y:S01]  /*27b0*/  LEA R188, R0, UR4, 0x1 ;  /* 0x0000000400bc7c11 */ /* 0x000fe2000f8e08ff */
[----:B------:R-:W-:Y:S01]  /*27c0*/  IMAD.MOV.U32 R16, RZ, RZ, 0x20 ;  /* 0x00000020ff107424 */ /* 0x000fe200078e00ff */
[----:B------:R-:W-:Y:S02]  /*27d0*/  LEA R195, R2, UR4, 0x1 ;  /* 0x0000000402c37c11 */ /* 0x000fe4000f8e08ff */
[----:B------:R-:W-:Y:S02]  /*27e0*/  SEL R4, R4, 0xfffffff0, !P1 ;  /* 0xfffffff004047807 */ /* 0x000fe40004800000 */
[----:B------:R-:W-:Y:S01]  /*27f0*/  SEL R5, R16, 0xffffffe0, !P2 ;  /* 0xffffffe010057807 */ /* 0x000fe20005000000 */
[----:B------:R-:W-:Y:S06]  /*2800*/  @P4 BRA `(.L_x_1510) ;  /* 0x0000000000384947 */ /* 0x000fec0003800000 */
        /* <DEDUP_REMOVED lines=14> */
.L_x_1510:
[----:B------:R-:W-:Y:S05]  /*28f0*/  BSYNC B0 ;  /* 0x0000000000007941 */ /* 0x000fea0003800000 */
.L_x_1509:
[----:B------:R-:W-:Y:S01]  /*2900*/  LDSM.16.M88.4 R12, [R195] ;  /* 0x00000000c30c783b */ /* 0x000fe20000000200 */
[----:B------:R-:W-:Y:S01]  /*2910*/  R2P PR, R40, 0x6 ;  /* 0x0000000628007804 */ /* 0x000fe20000000000 */
[--C-:B------:R-:W-:Y:S01]  /*2920*/  IMAD R198, R4, 0x2, R195.reuse ;  /* 0x0000000204c67824 */ /* 0x100fe200078e02c3 */
[----:B------:R-:W-:Y:S01]  /*2930*/  LOP3.LUT R251, R156, 0x3, RZ, 0xc0, !PT ;  /* 0x000000039cfb7812 */ /* 0x000fe200078ec0ff */
[----:B------:R-:W2:Y:S01]  /*2940*/  LDSM.16.M88.4 R20, [R188+0x4000] ;  /* 0x00400000bc14783b */ /* 0x000ea20000000200 */
[----:B-1----:R-:W-:Y:S01]  /*2950*/  VIADD R2, R188, 0x4000 ;  /* 0x00004000bc027836 */ /* 0x002fe20000000000 */
[----:B------:R-:W-:Y:S01]  /*2960*/  SEL R0, R16, 0xffffffe0, !P1 ;  /* 0xffffffe010007807 */ /* 0x000fe20004800000 */
[C---:B------:R-:W-:Y:S01]  /*2970*/  VIADD R199, R188.reuse, 0x4040 ;  /* 0x00004040bcc77836 */ /* 0x040fe20000000000 */
[----:B------:R-:W1:Y:S01]  /*2980*/  LDSM.16.M88.4 R8, [R195+0x2000] ;  /* 0x00200000c308783b */ /* 0x000e620000000200 */
[----:B------:R-:W-:Y:S01]  /*2990*/  IMAD R196, R5, 0x2, R195 ;  /* 0x0000000205c47824 */ /* 0x000fe200078e02c3 */
[----:B------:R-:W-:Y:S01]  /*29a0*/  ULDC.U8 UR17, c[0x0][0x388] ;  /* 0x0000e20000117ab9 */ /* 0x000fe20000000000 */
[----:B------:R-:W-:Y:S01]  /*29b0*/  IMAD.IADD R194, R188, 0x1, R0 ;  /* 0x00000001bcc27824 */ /* 0x000fe200078e0200 */
[----:B------:R-:W4:Y:S01]  /*29c0*/  LDSM.16.M88.4 R32, [R188+0x5000] ;  /* 0x00500000bc20783b */ /* 0x000f220000000200 */
[----:B------:R-:W-:-:S02]  /*29d0*/  IMAD R197, R4, 0x2, R196 ;  /* 0x0000000204c57824 */ /* 0x000fc400078e02c4 */
[----:B------:R-:W-:Y:S01]  /*29e0*/  @P2 VIADD R199, R2, 0xffffffc0 ;  /* 0xffffffc002c72836 */ /* 0x000fe20000000000 */
[----:B------:R-:W4:Y:S01]  /*29f0*/  LDSM.16.M88.4 R28, [R188+0x5800] ;  /* 0x00580000bc1c783b */ /* 0x000f220000000200 */
[----:B------:R-:W2:Y:S02]  /*2a00*/  @P5 LDC R2, c[0x0][0x2e8] ;  /* 0x0000ba00ff025b82 */ /* 0x000ea40000000800 */
[----:B------:R-:W-:Y:S01]  /*2a10*/  IMAD.IADD R193, R0, 0x1, R199 ;  /* 0x0000000100c17824 */ /* 0x000fe200078e02c7 */
[----:B---3--:R-:W3:Y:S01]  /*2a20*/  LDSM.16.M88.4 R36, [R188+0x4800] ;  /* 0x00480000bc24783b */ /* 0x008ee20000000200 */
[----:B------:R-:W-:Y:S01]  /*2a30*/  SHF.R.S32.HI R0, RZ, 0x1f, R91 ;  /* 0x0000001fff007819 */ /* 0x000fe2000001145b */
[C---:B------:R-:W-:Y:S02]  /*2a40*/  VIADD R202, R199.reuse, 0x800 ;  /* 0x00000800c7ca7836 */ /* 0x040fe40000000000 */
[----:B------:R-:W-:Y:S01]  /*2a50*/  LDSM.16.M88.4 R16, [R198+0x2000] ;  /* 0x00200000c610783b */ /* 0x000fe20000000200 */
[----:B------:R-:W-:Y:S01]  /*2a60*/  LEA.HI R0, R0, R91, RZ, 0x2 ;  /* 0x0000005b00007211 */ /* 0x000fe200078f10ff */
[----:B------:R-:W-:-:S02]  /*2a70*/  VIADD R201, R199, 0x1000 ;  /* 0x00001000c7c97836 */ /* 0x000fc40000000000 */
[----:B------:R-:W3:Y:S01]  /*2a80*/  LDSM.16.M88.4 R52, [R194+0x5000] ;  /* 0x00500000c234783b */ /* 0x000ee20000000200 */
[----:B------:R-:W-:Y:S01]  /*2a90*/  SHF.R.S32.HI R3, RZ, 0x2, R0 ;  /* 0x00000002ff037819 */ /* 0x000fe20000011400 */
[----:B------:R-:W-:Y:S02]  /*2aa0*/  VIADD R200, R199, 0x1800 ;  /* 0x00001800c7c87836 */ /* 0x000fe40000000000 */
[----:B------:R-:W3:Y:S02]  /*2ab0*/  LDSM.16.M88.4 R56, [R194+0x5800] ;  /* 0x00580000c238783b */ /* 0x000ee40000000200 */
[----:B------:R-:W-:Y:S02]  /*2ac0*/  IMAD R0, R99, 0x10, R3 ;  /* 0x0000001063007824 */ /* 0x000fe400078e0203 */
[----:B------:R-:W3:Y:S02]  /*2ad0*/  LDSM.16.M88.4 R40, [R194+0x4000] ;  /* 0x00400000c228783b */ /* 0x000ee40000000200 */
[----:B------:R-:W-:-:S02]  /*2ae0*/  IMAD.IADD R210, R210, 0x1, R0 ;  /* 0x00000001d2d27824 */ /* 0x000fc400078e0200 */
[----:B------:R-:W3:Y:S01]  /*2af0*/  LDSM.16.M88.4 R24, [R198] ;  /* 0x00000000c618783b */ /* 0x000ee20000000200 */
[----:B--2---:R-:W2:Y:S02]  /*2b00*/  @P5 MUFU.RCP R6, R2 ;  /* 0x0000000200065308 */ /* 0x004ea40000001000 */
[----:B------:R-:W-:Y:S01]  /*2b10*/  IADD3 R0, R96, R210, -R165 ;  /* 0x000000d260007210 */ /* 0x000fe20007ffe8a5 */
[-C--:B------:R-:W-:Y:S01]  /*2b20*/  HMMA.16816.F32 R100, R12, R20.reuse, RZ ;  /* 0x000000140c64723c */ /* 0x080fe200000018ff */
[----:B------:R-:W3:Y:S04]  /*2b30*/  LDSM.16.M88.4 R44, [R194+0x4800] ;  /* 0x00480000c22c783b */ /* 0x000ee80000000200 */
[----:B------:R2:W-:Y:S01]  /*2b40*/  STL [R1+0x38], R3 ;  /* 0x0000380301007387 */ /* 0x0005e20000100800 */
[C---:B-1----:R-:W-:Y:S03]  /*2b50*/  HMMA.16816.F32 R68, R8.reuse, R20, RZ ;  /* 0x000000140844723c */ /* 0x042fe600000018ff */
[----:B------:R-:W0:Y:S03]  /*2b60*/  LDGDEPBAR ;  /* 0x00000000000079af */ /* 0x000e260000000000 */
[-C--:B------:R-:W-:Y:S06]  /*2b70*/  HMMA.16816.F32 R64, R8, R22.reuse, RZ ;  /* 0x000000160840723c */ /* 0x080fec00000018ff */
[----:B------:R-:W-:Y:S06]  /*2b80*/  HMMA.16816.F32 R112, R12, R22, RZ ;  /* 0x000000160c70723c */ /* 0x000fec00000018ff */
[C---:B----4-:R-:W-:Y:S06]  /*2b90*/  HMMA.16816.F32 R48, R8.reuse, R32, RZ ;  /* 0x000000200830723c */ /* 0x050fec00000018ff */
[----:B------:R-:W-:Y:S01]  /*2ba0*/  HMMA.16816.F32 R20, R8, R28, RZ ;  /* 0x0000001c0814723c */ /* 0x000fe200000018ff */
[----:B--2---:R-:W-:-:S02]  /*2bb0*/  IMAD.MOV.U32 R3, RZ, RZ, RZ ;  /* 0x000000ffff037224 */ /* 0x004fc400078e00ff */
[----:B-----5:R-:W-:-:S03]  /*2bc0*/  @P5 FMUL.FTZ R3, R97, R6 ;  /* 0x0000000661035220 */ /* 0x020fc60000410000 */
[C---:B---3--:R-:W-:Y:S06]  /*2bd0*/  HMMA.16816.F32 R72, R8.reuse, R38, RZ ;  /* 0x000000260848723c */ /* 0x048fec00000018ff */
[-C--:B------:R-:W-:Y:S06]  /*2be0*/  HMMA.16816.F32 R60, R8, R36.reuse, RZ ;  /* 0x00000024083c723c */ /* 0x080fec00000018ff */
[C---:B------:R-:W-:Y:S06]  /*2bf0*/  HMMA.16816.F32 R92, R12.reuse, R36, RZ ;  /* 0x000000240c5c723c */ /* 0x040fec00000018ff */
[----:B------:R-:W-:Y:S01]  /*2c00*/  HMMA.16816.F32 R104, R12, R38, RZ ;  /* 0x000000260c68723c */ /* 0x000fe200000018ff */
[----:B------:R-:W-:Y:S05]  /*2c10*/  LDSM.16.M88.4 R36, [R199+0x800] ;  /* 0x00080000c724783b */ /* 0x000fea0000000200 */
[C---:B------:R-:W-:Y:S06]  /*2c20*/  HMMA.16816.F32 R76, R8.reuse, R34, RZ ;  /* 0x00000022084c723c */ /* 0x040fec00000018ff */
[----:B------:R-:W-:Y:S06]  /*2c30*/  HMMA.16816.F32 R8, R8, R30, RZ ;  /* 0x0000001e0808723c */ /* 0x000fec00000018ff */
[C---:B------:R-:W-:Y:S01]  /*2c40*/  HMMA.16816.F32 R144, R16.reuse, R52, R48 ;  /* 0x000000341090723c */ /* 0x040fe20000001830 */
[----:B------:R-:W-:Y:S05]  /*2c50*/  LDSM.16.M88.4 R48, [R199] ;  /* 0x00000000c730783b */ /* 0x000fea0000000200 */
[----:B------:R-:W-:Y:S01]  /*2c60*/  HMMA.16816.F32 R148, R16, R56, R20 ;  /* 0x000000381094723c */ /* 0x000fe20000001814 */
[----:B------:R-:W1:Y:S05]  /*2c70*/  LDSM.16.M88.4 R20, [R196] ;  /* 0x00000000c414783b */ /* 0x000e6a0000000200 */
[C---:B------:R-:W-:Y:S06]  /*2c80*/  HMMA.16816.F32 R84, R12.reuse, R32, RZ ;  /* 0x000000200c54723c */ /* 0x040fec00000018ff */
[C---:B------:R-:W-:Y:S06]  /*2c90*/  HMMA.16816.F32 R80, R12.reuse, R28, RZ ;  /* 0x0000001c0c50723c */ /* 0x040fec00000018ff */
[C---:B------:R-:W-:Y:S01]  /*2ca0*/  HMMA.16816.F32 R116, R12.reuse, R30, RZ ;  /* 0x0000001e0c74723c */ /* 0x040fe200000018ff */
[----:B------:R-:W-:Y:S05]  /*2cb0*/  LDSM.16.M88.4 R28, [R199+0x1800] ;  /* 0x00180000c71c783b */ /* 0x000fea0000000200 */
[----:B------:R-:W-:Y:S01]  /*2cc0*/  HMMA.16816.F32 R108, R12, R34, RZ ;  /* 0x000000220c6c723c */ /* 0x000fe200000018ff */
[----:B------:R-:W2:Y:S04]  /*2cd0*/  LDSM.16.M88.4 R32, [R199+0x1000] ;  /* 0x00100000c720783b */ /* 0x000ea80000000200 */
[----:B------:R-:W3:Y:S01]  /*2ce0*/  LDSM.16.M88.4 R12, [R196+0x2000] ;  /* 0x00200000c40c783b */ /* 0x000ee20000000200 */
[-C--:B------:R-:W-:Y:S06]  /*2cf0*/  HMMA.16816.F32 R136, R16, R40.reuse, R68 ;  /* 0x000000281088723c */ /* 0x080fec0000001844 */
[----:B------:R-:W-:Y:S06]  /*2d00*/  HMMA.16816.F32 R68, R24, R40, R100 ;  /* 0x000000281844723c */ /* 0x000fec0000001864 */
[C---:B------:R-:W-:Y:S06]  /*2d10*/  HMMA.16816.F32 R124, R16.reuse, R46, R72 ;  /* 0x0000002e107c723c */ /* 0x040fec0000001848 */
[-C--:B------:R-:W-:Y:S06]  /*2d20*/  HMMA.16816.F32 R140, R16, R44.reuse, R60 ;  /* 0x0000002c108c723c */ /* 0x080fec000000183c */
[C---:B------:R-:W-:Y:S06]  /*2d30*/  HMMA.16816.F32 R72, R24.reuse, R44, R92 ;  /* 0x0000002c1848723c */ /* 0x040fec000000185c */
[----:B------:R-:W-:Y:S06]  /*2d40*/  HMMA.16816.F32 R44, R24, R46, R104 ;  /* 0x0000002e182c723c */ /* 0x000fec0000001868 */
[C---:B------:R-:W-:Y:S06]  /*2d50*/  HMMA.16816.F32 R120, R16.reuse, R42, R64 ;  /* 0x0000002a1078723c */ /* 0x040fec0000001840 */
[C---:B------:R-:W-:Y:S06]  /*2d60*/  HMMA.16816.F32 R132, R16.reuse, R54, R76 ;  /* 0x000000361084723c */ /* 0x040fec000000184c */
[----:B------:R-:W-:Y:S01]  /*2d70*/  HMMA.16816.F32 R128, R16, R58, R8 ;  /* 0x0000003a1080723c */ /* 0x000fe20000001808 */
[----:B------:R-:W-:Y:S04]  /*2d80*/  LDSM.16.M88.4 R8, [R197] ;  /* 0x00000000c508783b */ /* 0x000fe80000000200 */
[----:B------:R-:W4:Y:S01]  /*2d90*/  LDSM.16.M88.4 R16, [R193] ;  /* 0x00000000c110783b */ /* 0x000f220000000200 */
[C---:B------:R-:W-:Y:S06]  /*2da0*/  HMMA.16816.F32 R64, R24.reuse, R52, R84 ;  /* 0x000000341840723c */ /* 0x040fec0000001854 */
[C---:B------:R-:W-:Y:S06]  /*2db0*/  HMMA.16816.F32 R76, R24.reuse, R56, R80 ;  /* 0x00000038184c723c */ /* 0x040fec0000001850 */
[C---:B------:R-:W-:Y:S01]  /*2dc0*/  HMMA.16816.F32 R60, R24.reuse, R42, R112 ;  /* 0x0000002a183c723c */ /* 0x040fe20000001870 */
[----:B------:R-:W-:Y:S05]  /*2dd0*/  LDSM.16.M88.4 R40, [R193+0x1000] ;  /* 0x00100000c128783b */ /* 0x000fea0000000200 */
[C---:B------:R-:W-:Y:S06]  /*2de0*/  HMMA.16816.F32 R56, R24.reuse, R58, R116 ;  /* 0x0000003a1838723c */ /* 0x040fec0000001874 */
[----:B------:R-:W-:Y:S01]  /*2df0*/  HMMA.16816.F32 R52, R24, R54, R108 ;  /* 0x000000361834723c */ /* 0x000fe2000000186c */
[----:B------:R-:W-:Y:S04]  /*2e00*/  LDSM.16.M88.4 R24, [R193+0x800] ;  /* 0x00080000c118783b */ /* 0x000fe80000000200 */
[----:B------:R-:W-:Y:S01]  /*2e10*/  LDSM.16.M88.4 R108, [R193+0x1800] ;  /* 0x00180000c16c783b */ /* 0x000fe20000000200 */
[C---:B-1----:R-:W-:Y:S06]  /*2e20*/  HMMA.16816.F32 R104, R20.reuse, R48, R68 ;  /* 0x000000301468723c */ /* 0x042fec0000001844 */
[----:B------:R-:W-:Y:S01]  /*2e30*/  HMMA.16816.F32 R80, R20, R38, R44 ;  /* 0x000000261450723c */ /* 0x000fe2000000182c */
[----:B------:R-:W1:Y:S01]  /*2e40*/  LDSM.16.M88.4 R44, [R197+0x2000] ;  /* 0x00200000c52c783b */ /* 0x000e620000000200 */
[----:B------:R-:W-:-:S04]  /*2e50*/  DEPBAR.LE SB0, 0x0 ;  /* 0x000080000000791a */ /* 0x000fc80000000000 */
[C---:B--2---:R-:W-:Y:S06]  /*2e60*/  HMMA.16816.F32 R92, R20.reuse, R32, R64 ;  /* 0x00000020145c723c */ /* 0x044fec0000001840 */
[C---:B------:R-:W-:Y:S06]  /*2e70*/  HMMA.16816.F32 R100, R20.reuse, R36, R72 ;  /* 0x000000241464723c */ /* 0x040fec0000001848 */
[C---:B------:R-:W-:Y:S06]  /*2e80*/  HMMA.16816.F32 R84, R20.reuse, R50, R60 ;  /* 0x000000321454723c */ /* 0x040fec000000183c */
[C---:B------:R-:W-:Y:S06]  /*2e90*/  HMMA.16816.F32 R64, R20.reuse, R30, R56 ;  /* 0x0000001e1440723c */ /* 0x040fec0000001838 */
[----:B------:R-:W-:Y:S06]  /*2ea0*/  HMMA.16816.F32 R72, R20, R34, R52 ;  /* 0x000000221448723c */ /* 0x000fec0000001834 */
[C---:B---3--:R-:W-:Y:S06]  /*2eb0*/  HMMA.16816.F32 R60, R12.reuse, R48, R136 ;  /* 0x000000300c3c723c */ /* 0x048fec0000001888 */
        /* <DEDUP_REMOVED lines=8> */
[----:B----4-:R-:W-:Y:S01]  /*2f40*/  HMMA.16816.F32 R104, R8, R16, R104 ;  /* 0x000000100868723c */ /* 0x010fe20000001868 */
[----:B------:R-:W-:-:S05]  /*2f50*/  IMAD.SHL.U32 R15, R156, 0x2, RZ ;  /* 0x000000029c0f7824 */ /* 0x000fca00078e00ff */
[----:B------:R-:W-:Y:S01]  /*2f60*/  LOP3.LUT R15, R15, 0x6, RZ, 0xc0, !PT ;  /* 0x000000060f0f7812 */ /* 0x000fe200078ec0ff */
[----:B-1----:R-:W-:Y:S04]  /*2f70*/  HMMA.16816.F32 R60, R44, R16, R60 ;  /* 0x000000102c3c723c */ /* 0x002fe8000000183c */
[----:B------:R-:W-:Y:S02]  /*2f80*/  IMAD R15, R90, 0x40, R15 ;  /* 0x000000405a0f7824 */ /* 0x000fe400078e020f */
[----:B------:R-:W-:Y:S02]  /*2f90*/  HMMA.16816.F32 R84, R8, R18, R84 ;  /* 0x000000120854723c */ /* 0x000fe40000001854 */
[----:B------:R-:W-:Y:S01]  /*2fa0*/  IMAD.IADD R2, R0, 0x1, -R15 ;  /* 0x0000000100027824 */ /* 0x000fe200078e0a0f */
[C---:B------:R-:W-:Y:S01]  /*2fb0*/  ISETP.GE.AND P4, PT, R15.reuse, R96, PT ;  /* 0x000000600f00720c */ /* 0x040fe20003f86270 */
[----:B------:R-:W-:-:S02]  /*2fc0*/  VIADD R14, R15, 0x1 ;  /* 0x000000010f0e7836 */ /* 0x000fc40000000000 */
[C---:B------:R-:W-:Y:S01]  /*2fd0*/  VIADD R16, R15.reuse, 0x8 ;  /* 0x000000080f107836 */ /* 0x040fe20000000000 */
[----:B------:R-:W-:Y:S01]  /*2fe0*/  IABS R2, R2 ;  /* 0x0000000200027213 */ /* 0x000fe20000000000 */
[----:B------:R-:W-:Y:S01]  /*2ff0*/  HMMA.16816.F32 R132, R8, R42, R72 ;  /* 0x0000002a0884723c */ /* 0x000fe20000001848 */
[----:B------:R-:W-:Y:S01]  /*3000*/  VIADD R17, R15, 0x9 ;  /* 0x000000090f117836 */ /* 0x000fe20000000000 */
[----:B------:R-:W-:Y:S01]  /*3010*/  ISETP.GE.AND P3, PT, R14, R96, PT ;  /* 0x000000600e00720c */ /* 0x000fe20003f66270 */
[C---:B------:R-:W-:Y:S01]  /*3020*/  IMAD.IADD R6, R0.reuse, 0x1, -R14 ;  /* 0x0000000100067824 */ /* 0x040fe200078e0a0e */
[----:B------:R-:W-:Y:S01]  /*3030*/  I2FP.F32.S32 R2, R2 ;  /* 0x0000000200027245 */ /* 0x000fe20000201400 */
[----:B------:R-:W-:Y:S01]  /*3040*/  IMAD.IADD R7, R0, 0x1, -R17 ;  /* 0x0000000100077824 */ /* 0x000fe200078e0a11 */
[----:B------:R-:W-:Y:S01]  /*3050*/  HMMA.16816.F32 R56, R44, R18, R56 ;  /* 0x000000122c38723c */ /* 0x000fe20000001838 */
[-C--:B------:R-:W-:Y:S02]  /*3060*/  ISETP.GE.AND P2, PT, R16, R96.reuse, PT ;  /* 0x000000601000720c */ /* 0x080fe40003f46270 */
[----:B------:R-:W-:-:S03]  /*3070*/  ISETP.GE.AND P1, PT, R17, R96, PT ;  /* 0x000000601100720c */ /* 0x000fc60003f26270 */
[----:B------:R-:W-:Y:S01]  /*3080*/  HMMA.16816.F32 R72, R44, R26, R52 ;  /* 0x0000001a2c48723c */ /* 0x000fe20000001834 */
[C---:B------:R-:W-:Y:S02]  /*3090*/  VIADD R18, R15.reuse, 0x10 ;  /* 0x000000100f127836 */ /* 0x040fe40000000000 */
[----:B------:R-:W-:-:S03]  /*30a0*/  VIADD R19, R15, 0x11 ;  /* 0x000000110f137836 */ /* 0x000fc60000000000 */
[C---:B------:R-:W-:Y:S01]  /*30b0*/  HMMA.16816.F32 R100, R8.reuse, R24, R100 ;  /* 0x000000180864723c */ /* 0x040fe20000001864 */
[----:B------:R-:W-:Y:S01]  /*30c0*/  FFMA.FTZ R53, R2, -R3, R104 ;  /* 0x8000000302357223 */ /* 0x000fe20000010068 */
[----:B------:R-:W-:Y:S01]  /*30d0*/  IMAD.IADD R2, R0, 0x1, -R16 ;  /* 0x0000000100027824 */ /* 0x000fe200078e0a10 */
[-C--:B------:R-:W-:Y:S02]  /*30e0*/  ISETP.GE.AND P0, PT, R18, R96.reuse, PT ;  /* 0x000000601200720c */ /* 0x080fe40003f06270 */
[----:B------:R-:W-:Y:S01]  /*30f0*/  ISETP.GE.AND P6, PT, R19, R96, PT ;  /* 0x000000601300720c */ /* 0x000fe20003fc6270 */
[C---:B------:R-:W-:Y:S06]  /*3100*/  HMMA.16816.F32 R80, R8.reuse, R26, R80 ;  /* 0x0000001a0850723c */ /* 0x040fec0000001850 */
[C---:B------:R-:W-:Y:S06]  /*3110*/  HMMA.16816.F32 R92, R8.reuse, R40, R92 ;  /* 0x00000028085c723c */ /* 0x040fec000000185c */
[C---:B------:R-:W-:Y:S06]  /*3120*/  HMMA.16816.F32 R136, R8.reuse, R108, R68 ;  /* 0x0000006c0888723c */ /* 0x040fec0000001844 */
[----:B------:R-:W-:Y:S06]  /*3130*/  HMMA.16816.F32 R140, R8, R110, R64 ;  /* 0x0000006e088c723c */ /* 0x000fec0000001840 */
[----:B------:R-:W-:Y:S01]  /*3140*/  HMMA.16816.F32 R76, R44, R40, R36 ;  /* 0x000000282c4c723c */ /* 0x000fe20000001824 */
[C---:B------:R-:W-:Y:S01]  /*3150*/  IMAD.IADD R9, R0.reuse, 0x1, -R18 ;  /* 0x0000000100097824 */ /* 0x040fe200078e0a12 */
[----:B------:R-:W-:Y:S01]  /*3160*/  IABS R8, R6 ;  /* 0x0000000600087213 */ /* 0x000fe20000000000 */
[----:B------:R-:W-:Y:S01]  /*3170*/  IMAD.IADD R10, R0, 0x1, -R19 ;  /* 0x00000001000a7824 */ /* 0x000fe200078e0a13 */
[----:B------:R-:W-:-:S02]  /*3180*/  IABS R6, R2 ;  /* 0x0000000200067213 */ /* 0x000fc40000000000 */
[----:B------:R-:W-:Y:S01]  /*3190*/  IABS R2, R7 ;  /* 0x0000000700027213 */ /* 0x000fe20000000000 */
[C---:B------:R-:W-:Y:S01]  /*31a0*/  VIADD R40, R15.reuse, 0x18 ;  /* 0x000000180f287836 */ /* 0x040fe20000000000 */
        /* <DEDUP_REMOVED lines=8> */
[----:B------:R-:W-:Y:S01]  /*3230*/  I2FP.F32.S32 R8, R8 ;  /* 0x0000000800087245 */ /* 0x000fe20000201400 */
[C---:B------:R-:W-:Y:S01]  /*3240*/  VIADD R39, R15.reuse, 0x19 ;  /* 0x000000190f277836 */ /* 0x040fe20000000000 */
[----:B------:R-:W-:Y:S01]  /*3250*/  I2FP.F32.S32 R9, R9 ;  /* 0x0000000900097245 */ /* 0x000fe20000201400 */
[----:B------:R-:W-:Y:S01]  /*3260*/  VIADD R38, R15, 0x20 ;  /* 0x000000200f267836 */ /* 0x000fe20000000000 */
[----:B------:R-:W-:Y:S01]  /*3270*/  I2FP.F32.S32 R2, R2 ;  /* 0x0000000200027245 */ /* 0x000fe20000201400 */
[----:B------:R-:W-:Y:S01]  /*3280*/  FFMA.FTZ R69, R8, -R3, R84 ;  /* 0x8000000308457223 */ /* 0x000fe20000010054 */
[----:B------:R-:W-:Y:S01]  /*3290*/  I2FP.F32.S32 R6, R6 ;  /* 0x0000000600067245 */ /* 0x000fe20000201400 */
[----:B------:R-:W-:-:S02]  /*32a0*/  IMAD.IADD R8, R0, 0x1, -R40 ;  /* 0x0000000100087824 */ /* 0x000fc400078e0a28 */
[-C--:B------:R-:W-:Y:S01]  /*32b0*/  FFMA.FTZ R36, R9, -R3.reuse, R105 ;  /* 0x8000000309247223 */ /* 0x080fe20000010069 */
[-C--:B------:R-:W-:Y:S01]  /*32c0*/  FFMA.FTZ R54, R2, -R3.reuse, R101 ;  /* 0x8000000302367223 */ /* 0x080fe20000010065 */
[C---:B------:R-:W-:Y:S02]  /*32d0*/  IMAD.IADD R2, R0.reuse, 0x1, -R39 ;  /* 0x0000000100027824 */ /* 0x040fe400078e0a27 */
[-C--:B------:R-:W-:Y:S01]  /*32e0*/  FFMA.FTZ R68, R7, -R3.reuse, R85 ;  /* 0x8000000307447223 */ /* 0x080fe20000010055 */
[----:B------:R-:W-:Y:S02]  /*32f0*/  IMAD.IADD R9, R0, 0x1, -R38 ;  /* 0x0000000100097824 */ /* 0x000fe400078e0a26 */
[----:B------:R-:W-:Y:S01]  /*3300*/  FFMA.FTZ R55, R6, -R3, R100 ;  /* 0x8000000306377223 */ /* 0x000fe20000010064 */
[C---:B------:R-:W-:Y:S01]  /*3310*/  VIADD R7, R0.reuse, 0x8 ;  /* 0x0000000800077836 */ /* 0x040fe20000000000 */
[----:B------:R-:W-:Y:S01]  /*3320*/  IABS R10, R8 ;  /* 0x00000008000a7213 */ /* 0x000fe20000000000 */
[----:B------:R-:W-:Y:S01]  /*3330*/  VIADD R6, R0, 0x40 ;  /* 0x0000004000067836 */ /* 0x000fe20000000000 */
[----:B------:R-:W-:Y:S01]  /*3340*/  IABS R8, R2 ;  /* 0x0000000200087213 */ /* 0x000fe20000000000 */
[C---:B------:R-:W-:Y:S01]  /*3350*/  HMMA.16816.F32 R124, R44.reuse, R108, R20 ;  /* 0x0000006c2c7c723c */ /* 0x040fe20000001814 */
[----:B------:R-:W-:Y:S01]  /*3360*/  IABS R2, R9 ;  /* 0x0000000900027213 */ /* 0x000fe20000000000 */
[--C-:B------:R-:W-:Y:S01]  /*3370*/  IMAD.IADD R9, R7, 0x1, -R15.reuse ;  /* 0x0000000107097824 */ /* 0x100fe200078e0a0f */
[----:B------:R-:W-:Y:S01]  /*3380*/  FSEL R55, R55, -INF , !P0 ;  /* 0xff80000037377808 */ /* 0x000fe20004000000 */
[----:B------:R-:W-:Y:S01]  /*3390*/  IMAD.IADD R12, R6, 0x1, -R15 ;  /* 0x00000001060c7824 */ /* 0x000fe200078e0a0f */
[----:B------:R-:W-:Y:S01]  /*33a0*/  FSEL R54, R54, -INF , !P6 ;  /* 0xff80000036367808 */ /* 0x000fe20007000000 */
[----:B------:R-:W-:Y:S01]  /*33b0*/  IMAD.MOV.U32 R11, RZ, RZ, R10 ;  /* 0x000000ffff0b7224 */ /* 0x000fe200078e000a */
[----:B------:R-:W-:Y:S01]  /*33c0*/  HMMA.16816.F32 R116, R44, R42, R32 ;  /* 0x0000002a2c74723c */ /* 0x000fe20000001820 */
[----:B------:R-:W-:Y:S01]  /*33d0*/  IMAD.MOV.U32 R10, RZ, RZ, R8 ;  /* 0x000000ffff0a7224 */ /* 0x000fe200078e0008 */
[----:B------:R-:W-:Y:S01]  /*33e0*/  IABS R8, R9 ;  /* 0x0000000900087213 */ /* 0x000fe20000000000 */
[----:B------:R-:W-:Y:S01]  /*33f0*/  IMAD.MOV.U32 R13, RZ, RZ, R2 ;  /* 0x000000ffff0d7224 */ /* 0x000fe200078e0002 */
[----:B------:R-:W-:-:S02]  /*3400*/  IABS R2, R12 ;  /* 0x0000000c00027213 */ /* 0x000fc40000000000 */
[----:B------:R-:W-:Y:S01]  /*3410*/  I2FP.F32.S32 R9, R8 ;  /* 0x0000000800097245 */ /* 0x000fe20000201400 */
[----:B------:R-:W-:Y:S01]  /*3420*/  HMMA.16816.F32 R44, R44, R110, R128 ;  /* 0x0000006e2c2c723c */ /* 0x000fe20000001880 */
[----:B------:R-:W-:Y:S01]  /*3430*/  I2FP.F32.S32 R8, R2 ;  /* 0x0000000200087245 */ /* 0x000fe20000201400 */
[----:B------:R-:W-:Y:S01]  /*3440*/  VIADD R2, R0, 0x48 ;  /* 0x0000004800027836 */ /* 0x000fe20000000000 */
[----:B------:R-:W-:Y:S01]  /*3450*/  I2FP.F32.S32 R12, R10 ;  /* 0x0000000a000c7245 */ /* 0x000fe20000201400 */
[----:B------:R-:W-:Y:S01]  /*3460*/  FFMA.FTZ R25, R9, -R3, R106 ;  /* 0x8000000309197223 */ /* 0x000fe2000001006a */
[----:B------:R-:W-:Y:S01]  /*3470*/  I2FP.F32.S32 R10, R13 ;  /* 0x0000000d000a7245 */ /* 0x000fe20000201400 */
[----:B------:R-:W-:Y:S01]  /*3480*/  FFMA.FTZ R24, R8, -R3, R60 ;  /* 0x8000000308187223 */ /* 0x000fe2000001003c */
[----:B------:R-:W-:Y:S01]  /*3490*/  I2FP.F32.S32 R11, R11 ;  /* 0x0000000b000b7245 */ /* 0x000fe20000201400 */
[----:B------:R-:W-:Y:S02]  /*34a0*/  IMAD.IADD R8, R2, 0x1, -R15 ;  /* 0x0000000102087824 */ /* 0x000fe400078e0a0f */
[-C--:B------:R-:W-:Y:S01]  /*34b0*/  FFMA.FTZ R51, R12, -R3.reuse, R81 ;  /* 0x800000030c337223 */ /* 0x080fe20000010051 */
[----:B------:R-:W-:Y:S01]  /*34c0*/  FFMA.FTZ R50, R10, -R3, R92 ;  /* 0x800000030a327223 */ /* 0x000fe2000001005c */
[----:B------:R-:W-:-:S02]  /*34d0*/  IMAD.IADD R9, R7, 0x1, -R14 ;  /* 0x0000000107097824 */ /* 0x000fc400078e0a0e */
[----:B------:R-:W-:Y:S01]  /*34e0*/  FFMA.FTZ R52, R11, -R3, R80 ;  /* 0x800000030b347223 */ /* 0x000fe20000010050 */
[--C-:B------:R-:W-:Y:S01]  /*34f0*/  IMAD.IADD R10, R6, 0x1, -R14.reuse ;  /* 0x00000001060a7824 */ /* 0x100fe200078e0a0e */
[----:B------:R-:W-:Y:S01]  /*3500*/  IABS R11, R8 ;  /* 0x00000008000b7213 */ /* 0x000fe20000000000 */
[----:B------:R-:W-:Y:S01]  /*3510*/  IMAD.IADD R12, R2, 0x1, -R14 ;  /* 0x00000001020c7824 */ /* 0x000fe200078e0a0e */
[----:B------:R-:W-:Y:S01]  /*3520*/  IABS R9, R9 ;  /* 0x0000000900097213 */ /* 0x000fe20000000000 */
[----:B------:R-:W-:Y:S01]  /*3530*/  IMAD.IADD R13, R7, 0x1, -R16 ;  /* 0x00000001070d7824 */ /* 0x000fe200078e0a10 */
[----:B------:R-:W-:Y:S02]  /*3540*/  IABS R8, R10 ;  /* 0x0000000a00087213 */ /* 0x000fe40000000000 */
[----:B------:R-:W-:Y:S02]  /*3550*/  IABS R10, R12 ;  /* 0x0000000c000a7213 */ /* 0x000fe40000000000 */
[----:B------:R-:W-:Y:S01]  /*3560*/  IABS R12, R13 ;  /* 0x0000000d000c7213 */ /* 0x000fe20000000000 */
[----:B------:R-:W-:-:S02]  /*3570*/  IMAD.MOV.U32 R13, RZ, RZ, R11 ;  /* 0x000000ffff0d7224 */ /* 0x000fc400078e000b */
[----:B------:R-:W-:Y:S02]  /*3580*/  IMAD.MOV.U32 R11, RZ, RZ, R9 ;  /* 0x000000ffff0b7224 */ /* 0x000fe400078e0009 */
[----:B------:R-:W-:Y:S01]  /*3590*/  IMAD.MOV.U32 R9, RZ, RZ, R8 ;  /* 0x000000ffff097224 */ /* 0x000fe200078e0008 */
[----:B------:R-:W-:Y:S01]  /*35a0*/  I2FP.F32.S32 R13, R13 ;  /* 0x0000000d000d7245 */ /* 0x000fe20000201400 */
[----:B------:R-:W-:Y:S02]  /*35b0*/  IMAD.MOV.U32 R8, RZ, RZ, R10 ;  /* 0x000000ffff087224 */ /* 0x000fe400078e000a */
[----:B------:R-:W-:Y:S01]  /*35c0*/  IMAD.MOV.U32 R10, RZ, RZ, R12 ;  /* 0x000000ffff0a7224 */ /* 0x000fe200078e000c */
[----:B------:R-:W-:Y:S01]  /*35d0*/  I2FP.F32.S32 R12, R11 ;  /* 0x0000000b000c7245 */ /* 0x000fe20000201400 */
[----:B------:R-:W-:Y:S01]  /*35e0*/  FFMA.FTZ R23, R13, -R3, R62 ;  /* 0x800000030d177223 */ /* 0x000fe2000001003e */
[----:B------:R-:W-:Y:S01]  /*35f0*/  I2FP.F32.S32 R11, R9 ;  /* 0x00000009000b7245 */ /* 0x000fe20000201400 */
[----:B------:R-:W-:Y:S01]  /*3600*/  IMAD.IADD R13, R2, 0x1, -R17 ;  /* 0x00000001020d7824 */ /* 0x000fe200078e0a11 */
[----:B------:R-:W-:Y:S01]  /*3610*/  I2FP.F32.S32 R9, R10 ;  /* 0x0000000a00097245 */ /* 0x000fe20000201400 */
[-C--:B------:R-:W-:Y:S01]  /*3620*/  FFMA.FTZ R22, R12, -R3.reuse, R107 ;  /* 0x800000030c167223 */ /* 0x080fe2000001006b */
[----:B------:R-:W-:Y:S01]  /*3630*/  I2FP.F32.S32 R8, R8 ;  /* 0x0000000800087245 */ /* 0x000fe20000201400 */
[----:B------:R-:W-:Y:S01]  /*3640*/  FFMA.FTZ R21, R11, -R3, R61 ;  /* 0x800000030b157223 */ /* 0x000fe2000001003d */
[----:B------:R-:W-:-:S02]  /*3650*/  IMAD.IADD R11, R6, 0x1, -R17 ;  /* 0x00000001060b7824 */ /* 0x000fc400078e0a11 */
[-C--:B------:R-:W-:Y:S01]  /*3660*/  FFMA.FTZ R49, R9, -R3.reuse, R86 ;  /* 0x8000000309317223 */ /* 0x080fe20000010056 */
[--C-:B------:R-:W-:Y:S02]  /*3670*/  IMAD.IADD R9, R6, 0x1, -R16.reuse ;  /* 0x0000000106097824 */ /* 0x100fe400078e0a10 */
[----:B------:R-:W-:Y:S01]  /*3680*/  FFMA.FTZ R20, R8, -R3, R63 ;  /* 0x8000000308147223 */ /* 0x000fe2000001003f */
        /* <DEDUP_REMOVED lines=14> */
[----:B------:R-:W-:Y:S01]  /*3770*/  FFMA.FTZ R41, R9, -R3, R57 ;  /* 0x8000000309297223 */ /* 0x000fe20000010039 */
[----:B------:R-:W-:Y:S01]  /*3780*/  I2FP.F32.S32 R8, R8 ;  /* 0x0000000800087245 */ /* 0x000fe20000201400 */
[----:B------:R-:W-:Y:S01]  /*3790*/  IMAD.IADD R9, R7, 0x1, -R18 ;  /* 0x0000000107097824 */ /* 0x000fe200078e0a12 */
[----:B------:R-:W-:Y:S01]  /*37a0*/  I2FP.F32.S32 R13, R13 ;  /* 0x0000000d000d7245 */ /* 0x000fe20000201400 */
[-C--:B------:R-:W-:Y:S01]  /*37b0*/  FFMA.FTZ R42, R10, -R3.reuse, R87 ;  /* 0x800000030a2a7223 */ /* 0x080fe20000010057 */
[-C--:B------:R-:W-:Y:S01]  /*37c0*/  FFMA.FTZ R43, R11, -R3.reuse, R58 ;  /* 0x800000030b2b7223 */ /* 0x080fe2000001003a */
[----:B------:R-:W-:Y:S01]  /*37d0*/  FFMA.FTZ R37, R8, -R3, R59 ;  /* 0x8000000308257223 */ /* 0x000fe2000001003b */
[----:B------:R-:W-:-:S02]  /*37e0*/  IMAD.IADD R8, R6, 0x1, -R18 ;  /* 0x0000000106087824 */ /* 0x000fc400078e0a12 */
[----:B------:R-:W-:Y:S01]  /*37f0*/  FFMA.FTZ R48, R13, -R3, R56 ;  /* 0x800000030d307223 */ /* 0x000fe20000010038 */
[----:B------:R-:W-:Y:S01]  /*3800*/  IMAD.IADD R10, R2, 0x1, -R18 ;  /* 0x00000001020a7824 */ /* 0x000fe200078e0a12 */
[----:B------:R-:W-:Y:S01]  /*3810*/  IABS R12, R9 ;  /* 0x00000009000c7213 */ /* 0x000fe20000000000 */
[--C-:B------:R-:W-:Y:S01]  /*3820*/  IMAD.IADD R11, R7, 0x1, -R19.reuse ;  /* 0x00000001070b7824 */ /* 0x100fe200078e0a13 */
[----:B------:R-:W-:Y:S01]  /*3830*/  IABS R9, R8 ;  /* 0x0000000800097213 */ /* 0x000fe20000000000 */
[----:B------:R-:W-:Y:S01]  /*3840*/  IMAD.IADD R13, R6, 0x1, -R19 ;  /* 0x00000001060d7824 */ /* 0x000fe200078e0a13 */
        /* <DEDUP_REMOVED lines=10> */
[----:B------:R-:W-:Y:S01]  /*38f0*/  I2FP.F32.S32 R11, R8 ;  /* 0x00000008000b7245 */ /* 0x000fe20000201400 */
[----:B------:R-:W-:Y:S01]  /*3900*/  VIADD R36, R15, 0x21 ;  /* 0x000000210f247836 */ /* 0x000fe20000000000 */
[----:B------:R-:W-:Y:S01]  /*3910*/  I2FP.F32.S32 R9, R9 ;  /* 0x0000000900097245 */ /* 0x000fe20000201400 */
[-C--:B------:R-:W-:Y:S01]  /*3920*/  FFMA.FTZ R35, R13, -R3.reuse, R102 ;  /* 0x800000030d237223 */ /* 0x080fe20000010066 */
[----:B------:R-:W-:Y:S01]  /*3930*/  I2FP.F32.S32 R8, R10 ;  /* 0x0000000a00087245 */ /* 0x000fe20000201400 */
[-C--:B------:R-:W-:Y:S01]  /*3940*/  FFMA.FTZ R33, R11, -R3.reuse, R66 ;  /* 0x800000030b217223 */ /* 0x080fe20000010042 */
[----:B------:R-:W-:Y:S01]  /*3950*/  I2FP.F32.S32 R12, R12 ;  /* 0x0000000c000c7245 */ /* 0x000fe20000201400 */
[----:B------:R-:W-:Y:S01]  /*3960*/  FFMA.FTZ R32, R9, -R3, R103 ;  /* 0x8000000309207223 */ /* 0x000fe20000010067 */
[----:B------:R-:W-:-:S02]  /*3970*/  IMAD.IADD R9, R7, 0x1, -R40 ;  /* 0x0000000107097824 */ /* 0x000fc400078e0a28 */
[-C--:B------:R-:W-:Y:S01]  /*3980*/  FFMA.FTZ R31, R8, -R3.reuse, R65 ;  /* 0x80000003081f7223 */ /* 0x080fe20000010041 */
[----:B------:R-:W-:Y:S02]  /*3990*/  IMAD.IADD R8, R2, 0x1, -R19 ;  /* 0x0000000102087824 */ /* 0x000fe400078e0a13 */
[----:B------:R-:W-:Y:S01]  /*39a0*/  FFMA.FTZ R34, R12, -R3, R64 ;  /* 0x800000030c227223 */ /* 0x000fe20000010040 */
[--C-:B------:R-:W-:Y:S01]  /*39b0*/  IMAD.IADD R10, R6, 0x1, -R40.reuse ;  /* 0x00000001060a7824 */ /* 0x100fe200078e0a28 */
[----:B------:R-:W-:Y:S01]  /*39c0*/  IABS R9, R9 ;  /* 0x0000000900097213 */ /* 0x000fe20000000000 */
[----:B------:R-:W-:Y:S01]  /*39d0*/  IMAD.IADD R11, R2, 0x1, -R40 ;  /* 0x00000001020b7824 */ /* 0x000fe200078e0a28 */
[----:B------:R-:W-:Y:S01]  /*39e0*/  IABS R8, R8 ;  /* 0x0000000800087213 */ /* 0x000fe20000000000 */
[----:B------:R-:W-:Y:S01]  /*39f0*/  IMAD.IADD R12, R7, 0x1, -R39 ;  /* 0x00000001070c7824 */ /* 0x000fe200078e0a27 */
[----:B------:R-:W-:Y:S01]  /*3a00*/  IABS R14, R10 ;  /* 0x0000000a000e7213 */ /* 0x000fe20000000000 */
[----:B------:R-:W-:Y:S01]  /*3a10*/  IMAD.MOV.U32 R13, RZ, RZ, R9 ;  /* 0x000000ffff0d7224 */ /* 0x000fe200078e0009 */
[----:B------:R-:W-:-:S02]  /*3a20*/  IABS R11, R11 ;  /* 0x0000000b000b7213 */ /* 0x000fc40000000000 */
[----:B------:R-:W-:Y:S01]  /*3a30*/  IABS R12, R12 ;  /* 0x0000000c000c7213 */ /* 0x000fe20000000000 */
[----:B------:R-:W-:Y:S01]  /*3a40*/  IMAD.MOV.U32 R9, RZ, RZ, R14 ;  /* 0x000000ffff097224 */ /* 0x000fe200078e000e */
[----:B------:R-:W-:Y:S01]  /*3a50*/  I2FP.F32.S32 R10, R8 ;  /* 0x00000008000a7245 */ /* 0x000fe20000201400 */
[----:B------:R-:W-:Y:S01]  /*3a60*/  IMAD.MOV.U32 R8, RZ, RZ, R11 ;  /* 0x000000ffff087224 */ /* 0x000fe200078e000b */
[----:B------:R-:W-:Y:S01]  /*3a70*/  I2FP.F32.S32 R13, R13 ;  /* 0x0000000d000d7245 */ /* 0x000fe20000201400 */
[----:B------:R-:W-:Y:S01]  /*3a80*/  IMAD.MOV.U32 R11, RZ, RZ, R12 ;  /* 0x000000ffff0b7224 */ /* 0x000fe200078e000c */
[----:B------:R-:W-:Y:S01]  /*3a90*/  FSEL R122, R35, -INF , !P0 ;  /* 0xff800000237a7808 */ /* 0x000fe20004000000 */
[----:B------:R-:W-:Y:S01]  /*3aa0*/  FFMA.FTZ R30, R10, -R3, R67 ;  /* 0x800000030a1e7223 */ /* 0x000fe20000010043 */
[----:B------:R-:W-:Y:S01]  /*3ab0*/  I2FP.F32.S32 R10, R9 ;  /* 0x00000009000a7245 */ /* 0x000fe20000201400 */
[----:B------:R-:W-:Y:S01]  /*3ac0*/  FFMA.FTZ R29, R13, -R3, R82 ;  /* 0x800000030d1d7223 */ /* 0x000fe20000010052 */
[----:B------:R-:W-:Y:S01]  /*3ad0*/  I2FP.F32.S32 R9, R11 ;  /* 0x0000000b00097245 */ /* 0x000fe20000201400 */
[--C-:B------:R-:W-:Y:S01]  /*3ae0*/  IMAD.IADD R11, R6, 0x1, -R38.reuse ;  /* 0x00000001060b7824 */ /* 0x100fe200078e0a26 */
[----:B------:R-:W-:Y:S01]  /*3af0*/  I2FP.F32.S32 R8, R8 ;  /* 0x0000000800087245 */ /* 0x000fe20000201400 */
[----:B------:R-:W-:-:S02]  /*3b00*/  IMAD.IADD R13, R2, 0x1, -R38 ;  /* 0x00000001020d7824 */ /* 0x000fc400078e0a26 */
[-C--:B------:R-:W-:Y:S01]  /*3b10*/  FFMA.FTZ R28, R10, -R3.reuse, R72 ;  /* 0x800000030a1c7223 */ /* 0x080fe20000010048 */
[-C--:B------:R-:W-:Y:S01]  /*3b20*/  FFMA.FTZ R26, R9, -R3.reuse, R83 ;  /* 0x80000003091a7223 */ /* 0x080fe20000010053 */
[--C-:B------:R-:W-:Y:S02]  /*3b30*/  IMAD.IADD R9, R6, 0x1, -R39.reuse ;  /* 0x0000000106097824 */ /* 0x100fe400078e0a27 */
[----:B------:R-:W-:Y:S01]  /*3b40*/  FFMA.FTZ R27, R8, -R3, R74 ;  /* 0x80000003081b7223 */ /* 0x000fe2000001004a */
[----:B------:R-:W-:Y:S01]  /*3b50*/  IMAD.IADD R8, R2, 0x1, -R39 ;  /* 0x0000000102087824 */ /* 0x000fe200078e0a27 */
[----:B------:R-:W-:Y:S01]  /*3b60*/  FSEL R72, R20, -INF , !P3 ;  /* 0xff80000014487808 */ /* 0x000fe20005800000 */
[----:B------:R-:W-:Y:S01]  /*3b70*/  IMAD.IADD R10, R7, 0x1, -R38 ;  /* 0x00000001070a7824 */ /* 0x000fe200078e0a26 */
        /* <DEDUP_REMOVED lines=11> */
[----:B------:R-:W-:Y:S01]  /*3c30*/  VIADD R12, R15, 0x28 ;  /* 0x000000280f0c7836 */ /* 0x000fe20000000000 */
[----:B------:R-:W-:Y:S01]  /*3c40*/  I2FP.F32.S32 R10, R10 ;  /* 0x0000000a000a7245 */ /* 0x000fe20000201400 */
[-C--:B------:R-:W-:Y:S01]  /*3c50*/  FFMA.FTZ R21, R13, -R3.reuse, R73 ;  /* 0x800000030d157223 */ /* 0x080fe20000010049 */
[----:B------:R-:W-:Y:S01]  /*3c60*/  I2FP.F32.S32 R8, R8 ;  /* 0x0000000800087245 */ /* 0x000fe20000201400 */
[-C--:B------:R-:W-:Y:S01]  /*3c70*/  FFMA.FTZ R20, R11, -R3.reuse, R75 ;  /* 0x800000030b147223 */ /* 0x080fe2000001004b */
[-C--:B------:R-:W-:Y:S01]  /*3c80*/  FFMA.FTZ R16, R9, -R3.reuse, R76 ;  /* 0x8000000309107223 */ /* 0x080fe2000001004c */
[----:B------:R-:W-:Y:S01]  /*3c90*/  FFMA.FTZ R18, R10, -R3, R94 ;  /* 0x800000030a127223 */ /* 0x000fe2000001005e */
[----:B------:R-:W-:-:S02]  /*3ca0*/  VIADD R11, R15, 0x29 ;  /* 0x000000290f0b7836 */ /* 0x000fc40000000000 */
[----:B------:R-:W-:Y:S01]  /*3cb0*/  FFMA.FTZ R14, R8, -R3, R78 ;  /* 0x80000003080e7223 */ /* 0x000fe2000001004e */
[C---:B------:R-:W-:Y:S01]  /*3cc0*/  VIADD R10, R15.reuse, 0x30 ;  /* 0x000000300f0a7836 */ /* 0x040fe20000000000 */
[----:B------:R-:W-:Y:S01]  /*3cd0*/  FSEL R76, R34, -INF , !P0 ;  /* 0xff800000224c7808 */ /* 0x000fe20004000000 */
[----:B------:R-:W-:Y:S01]  /*3ce0*/  VIADD R9, R15, 0x31 ;  /* 0x000000310f097836 */ /* 0x000fe20000000000 */
[----:B------:R-:W-:Y:S01]  /*3cf0*/  FSEL R85, R33, -INF , !P0 ;  /* 0xff80000021557808 */ /* 0x000fe20004000000 */
[C---:B------:R-:W-:Y:S01]  /*3d00*/  VIADD R8, R15.reuse, 0x38 ;  /* 0x000000380f087836 */ /* 0x040fe20000000000 */
[-C--:B------:R-:W-:Y:S01]  /*3d10*/  ISETP.GE.AND P0, PT, R38, R96.reuse, PT ;  /* 0x000000602600720c */ /* 0x080fe20003f06270 */
[----:B------:R-:W-:Y:S01]  /*3d20*/  VIADD R13, R15, 0x39 ;  /* 0x000000390f0d7836 */ /* 0x000fe20000000000 */
[----:B------:R-:W-:Y:S01]  /*3d30*/  FSEL R53, R69, -INF , !P2 ;  /* 0xff80000045357808 */ /* 0x000fe20005000000 */
[----:B------:R-:W-:Y:S01]  /*3d40*/  IMAD.IADD R15, R0, 0x1, -R36 ;  /* 0x00000001000f7824 */ /* 0x000fe200078e0a24 */
[----:B------:R-:W-:Y:S01]  /*3d50*/  FSEL R56, R68, -INF , !P1 ;  /* 0xff80000044387808 */ /* 0x000fe20004800000 */
[C---:B------:R-:W-:Y:S01]  /*3d60*/  IMAD.IADD R17, R0.reuse, 0x1, -R12 ;  /* 0x0000000100117824 */ /* 0x040fe200078e0a0c */
        /* <DEDUP_REMOVED lines=13> */
[--C-:B------:R-:W-:Y:S01]  /*3e40*/  IMAD.IADD R49, R6, 0x1, -R8.reuse ;  /* 0x0000000106317824 */ /* 0x100fe200078e0a08 */
[----:B------:R-:W-:Y:S01]  /*3e50*/  FSEL R75, R42, -INF , !P1 ;  /* 0xff8000002a4b7808 */ /* 0x000fe20004800000 */
[----:B------:R-:W-:Y:S01]  /*3e60*/  IMAD.IADD R48, R6, 0x1, -R13 ;  /* 0x0000000106307824 */ /* 0x000fe200078e0a0d */
[----:B------:R-:W-:Y:S01]  /*3e70*/  FSEL R66, R41, -INF , !P1 ;  /* 0xff80000029427808 */ /* 0x000fe20004800000 */
[----:B------:R-:W-:Y:S01]  /*3e80*/  IMAD.IADD R33, R2, 0x1, -R9 ;  /* 0x0000000102217824 */ /* 0x000fe200078e0a09 */
[----:B------:R-:W-:Y:S01]  /*3e90*/  FSEL R68, R37, -INF , !P1 ;  /* 0xff80000025447808 */ /* 0x000fe20004800000 */
[C-C-:B------:R-:W-:Y:S01]  /*3ea0*/  IMAD.IADD R35, R7.reuse, 0x1, -R8.reuse ;  /* 0x0000000107237824 */ /* 0x140fe200078e0a08 */
[-C--:B------:R-:W-:Y:S01]  /*3eb0*/  ISETP.GE.AND P2, PT, R40, R96.reuse, PT ;  /* 0x000000602800720c */ /* 0x080fe20003f46270 */
[--C-:B------:R-:W-:Y:S01]  /*3ec0*/  IMAD.IADD R43, R7, 0x1, -R13.reuse ;  /* 0x00000001072b7824 */ /* 0x100fe200078e0a0d */
[----:B------:R-:W-:Y:S01]  /*3ed0*/  ISETP.GE.AND P1, PT, R39, R96, PT ;  /* 0x000000602700720c */ /* 0x000fe20003f26270 */
[----:B------:R-:W-:Y:S01]  /*3ee0*/  IMAD.IADD R42, R2, 0x1, -R8 ;  /* 0x00000001022a7824 */ /* 0x000fe200078e0a08 */
[----:B------:R-:W-:Y:S01]  /*3ef0*/  FSEL R152, R14, -INF , !P0 ;  /* 0xff8000000e987808 */ /* 0x000fe20004000000 */
[----:B------:R-:W-:Y:S01]  /*3f00*/  IMAD.IADD R41, R2, 0x1, -R13 ;  /* 0x0000000102297824 */ /* 0x000fe200078e0a0d */
[----:B------:R-:W-:-:S02]  /*3f10*/  IABS R0, R15 ;  /* 0x0000000f00007213 */ /* 0x000fc40000000000 */
[----:B------:R-:W-:Y:S01]  /*3f20*/  IABS R14, R17 ;  /* 0x00000011000e7213 */ /* 0x000fe20000000000 */
[----:B------:R-:W-:Y:S01]  /*3f30*/  IMAD.IADD R17, R6, 0x1, -R36 ;  /* 0x0000000106117824 */ /* 0x000fe200078e0a24 */
[----:B------:R-:W-:Y:S01]  /*3f40*/  IABS R15, R19 ;  /* 0x00000013000f7213 */ /* 0x000fe20000000000 */
[----:B------:R-:W-:Y:S01]  /*3f50*/  IMAD.IADD R19, R7, 0x1, -R12 ;  /* 0x0000000107137824 */ /* 0x000fe200078e0a0c */
[----:B------:R-:W-:Y:S01]  /*3f60*/  FSEL R81, R28, -INF , !P2 ;  /* 0xff8000001c517808 */ /* 0x000fe20005000000 */
[----:B------:R-:W-:Y:S01]  /*3f70*/  IMAD.IADD R28, R6, 0x1, -R10 ;  /* 0x00000001061c7824 */ /* 0x000fe200078e0a0a */
[----:B------:R-:W-:Y:S01]  /*3f80*/  FSEL R149, R26, -INF , !P1 ;  /* 0xff8000001a957808 */ /* 0x000fe20004800000 */
[----:B------:R-:W-:Y:S01]  /*3f90*/  IMAD.IADD R26, R6, 0x1, -R11 ;  /* 0x00000001061a7824 */ /* 0x000fe200078e0a0b */
[----:B------:R-:W-:Y:S01]  /*3fa0*/  FSEL R120, R20, -INF , !P1 ;  /* 0xff80000014787808 */ /* 0x000fe20004800000 */
[----:B------:R-:W-:Y:S01]  /*3fb0*/  IMAD.IADD R20, R6, 0x1, -R12 ;  /* 0x0000000106147824 */ /* 0x000fe200078e0a0c */
[----:B------:R-:W-:Y:S01]  /*3fc0*/  FSEL R78, R31, -INF , !P6 ;  /* 0xff8000001f4e7808 */ /* 0x000fe20007000000 */
[----:B------:R-:W-:Y:S01]  /*3fd0*/  IMAD.MOV.U32 R6, RZ, RZ, R0 ;  /* 0x000000ffff067224 */ /* 0x000fe200078e0000 */
[----:B------:R-:W-:Y:S01]  /*3fe0*/  FSEL R59, R52, -INF , !P2 ;  /* 0xff800000343b7808 */ /* 0x000fe20005000000 */
[----:B------:R-:W-:Y:S01]  /*3ff0*/  IMAD.IADD R31, R7, 0x1, -R9 ;  /* 0x00000001071f7824 */ /* 0x000fe200078e0a09 */
[----:B------:R-:W-:Y:S01]  /*4000*/  FSEL R148, R29, -INF , !P2 ;  /* 0xff8000001d947808 */ /* 0x000fe20005000000 */
[----:B------:R-:W-:Y:S01]  /*4010*/  IMAD.MOV.U32 R0, RZ, RZ, R14 ;  /* 0x000000ffff007224 */ /* 0x000fe200078e000e */
[----:B------:R-:W-:Y:S01]  /*4020*/  FSEL R113, R27, -INF , !P2 ;  /* 0xff8000001b717808 */ /* 0x000fe20005000000 */
[----:B------:R-:W-:Y:S01]  /*4030*/  IMAD.IADD R27, R7, 0x1, -R10 ;  /* 0x00000001071b7824 */ /* 0x000fe200078e0a0a */
[----:B------:R-:W-:Y:S01]  /*4040*/  ISETP.GE.AND P2, PT, R9, R96, PT ;  /* 0x000000600900720c */ /* 0x000fe20003f46270 */
[----:B------:R-:W-:Y:S01]  /*4050*/  IMAD.MOV.U32 R9, RZ, RZ, R15 ;  /* 0x000000ffff097224 */ /* 0x000fe200078e000f */
[----:B------:R-:W-:Y:S01]  /*4060*/  FSEL R84, R21, -INF , !P1 ;  /* 0xff80000015547808 */ /* 0x000fe20004800000 */
[C---:B------:R-:W-:Y:S01]  /*4070*/  IMAD.IADD R21, R7.reuse, 0x1, -R11 ;  /* 0x0000000107157824 */ /* 0x040fe200078e0a0b */
[----:B------:R-:W-:Y:S01]  /*4080*/  FSEL R151, R16, -INF , !P0 ;  /* 0xff80000010977808 */ /* 0x000fe20004000000 */
[----:B------:R-:W-:Y:S01]  /*4090*/  IMAD.IADD R16, R7, 0x1, -R36 ;  /* 0x0000000107107824 */ /* 0x000fe200078e0a24 */
[----:B------:R-:W-:-:S02]  /*40a0*/  I2FP.F32.S32 R7, R6 ;  /* 0x0000000600077245 */ /* 0x000fc40000201400 */
[----:B------:R-:W-:Y:S02]  /*40b0*/  I2FP.F32.S32 R6, R0 ;  /* 0x0000000000067245 */ /* 0x000fe40000201400 */
[----:B------:R-:W-:Y:S02]  /*40c0*/  I2FP.F32.S32 R0, R9 ;  /* 0x0000000900007245 */ /* 0x000fe40000201400 */
[-C--:B------:R-:W-:Y:S01]  /*40d0*/  ISETP.GE.AND P5, PT, R12, R96.reuse, PT ;  /* 0x000000600c00720c */ /* 0x080fe20003fa6270 */
[C---:B------:R-:W-:Y:S01]  /*40e0*/  IMAD.IADD R12, R2.reuse, 0x1, -R12 ;  /* 0x00000001020c7824 */ /* 0x040fe200078e0a0c */
[----:B------:R-:W-:Y:S01]  /*40f0*/  ISETP.GE.AND P4, PT, R11, R96, PT ;  /* 0x000000600b00720c */ /* 0x000fe20003f86270 */
[----:B------:R-:W-:Y:S01]  /*4100*/  IMAD.IADD R11, R2, 0x1, -R11 ;  /* 0x00000001020b7824 */ /* 0x000fe200078e0a0b */
[----:B------:R-:W-:Y:S01]  /*4110*/  FSEL R112, R30, -INF , !P6 ;  /* 0xff8000001e707808 */ /* 0x000fe20007000000 */
[----:B------:R-:W-:Y:S01]  /*4120*/  IMAD.IADD R30, R2, 0x1, -R10 ;  /* 0x00000001021e7824 */ /* 0x000fe200078e0a0a */
[----:B------:R-:W-:Y:S01]  /*4130*/  FSEL R173, R18, -INF , !P0 ;  /* 0xff80000012ad7808 */ /* 0x000fe20004000000 */
[----:B------:R-:W-:Y:S01]  /*4140*/  IMAD.IADD R18, R2, 0x1, -R36 ;  /* 0x0000000102127824 */ /* 0x000fe200078e0a24 */
[----:B------:R-:W-:Y:S01]  /*4150*/  FSEL R121, R50, -INF , !P0 ;  /* 0xff80000032797808 */ /* 0x000fe20004000000 */
[-C--:B------:R-:W-:Y:S01]  /*4160*/  FFMA.FTZ R50, R7, -R3.reuse, R93 ;  /* 0x8000000307327223 */ /* 0x080fe2000001005d */
[----:B------:R-:W-:Y:S01]  /*4170*/  FSEL R64, R51, -INF , !P1 ;  /* 0xff80000033407808 */ /* 0x000fe20004800000 */
[-C--:B------:R-:W-:Y:S01]  /*4180*/  FFMA.FTZ R51, R0, -R3.reuse, R133 ;  /* 0x8000000300337223 */ /* 0x080fe20000010085 */
[----:B------:R-:W-:Y:S01]  /*4190*/  IABS R2, R22 ;  /* 0x0000001600027213 */ /* 0x000fe20000000000 */
[----:B------:R-:W-:Y:S01]  /*41a0*/  FFMA.FTZ R52, R6, -R3, R132 ;  /* 0x8000000306347223 */ /* 0x000fe20000010084 */
[----:B------:R-:W-:-:S02]  /*41b0*/  IABS R7, R24 ;  /* 0x0000001800077213 */ /* 0x000fc40000000000 */
[----:B------:R-:W-:Y:S01]  /*41c0*/  IABS R0, R23 ;  /* 0x0000001700007213 */ /* 0x000fe20000000000 */
[----:B------:R-:W-:Y:S01]  /*41d0*/  IMAD.MOV.U32 R9, RZ, RZ, R2 ;  /* 0x000000ffff097224 */ /* 0x000fe200078e0002 */
[----:B------:R-:W-:Y:S01]  /*41e0*/  BAR.SYNC.DEFER_BLOCKING 0x0 ;  /* 0x0000000000007b1d */ /* 0x000fe20000010000 */
[----:B------:R-:W-:Y:S01]  /*41f0*/  ISETP.GE.AND P1, PT, R8, R96, PT ;  /* 0x000000600800720c */ /* 0x000fe20003f26270 */
[----:B------:R-:W-:Y:S01]  /*4200*/  IMAD.MOV.U32 R2, RZ, RZ, R7 ;  /* 0x000000ffff027224 */ /* 0x000fe200078e0007 */
[----:B------:R-:W-:Y:S01]  /*4210*/  IABS R6, R25 ;  /* 0x0000001900067213 */ /* 0x000fe20000000000 */
[----:B------:R-:W-:Y:S01]  /*4220*/  IMAD.MOV.U32 R8, RZ, RZ, R0 ;  /* 0x000000ffff087224 */ /* 0x000fe200078e0000 */
[----:B------:R-:W-:Y:S02]  /*4230*/  IABS R0, R16 ;  /* 0x0000001000007213 */ /* 0x000fe40000000000 */
[----:B------:R-:W-:Y:S02]  /*4240*/  I2FP.F32.S32 R2, R2 ;  /* 0x0000000200027245 */ /* 0x000fe40000201400 */
[----:B------:R-:W-:-:S02]  /*4250*/  I2FP.F32.S32 R6, R6 ;  /* 0x0000000600067245 */ /* 0x000fc40000201400 */
[----:B------:R-:W-:Y:S01]  /*4260*/  I2FP.F32.S32 R0, R0 ;  /* 0x0000000000007245 */ /* 0x000fe20000201400 */
[-C--:B------:R-:W-:Y:S01]  /*4270*/  FFMA.FTZ R37, R2, -R3.reuse, R141 ;  /* 0x8000000302257223 */ /* 0x080fe2000001008d */
[----:B------:R-:W-:Y:S01]  /*4280*/  I2FP.F32.S32 R7, R8 ;  /* 0x0000000800077245 */ /* 0x000fe20000201400 */
[----:B------:R-:W-:Y:S01]  /*4290*/  FFMA.FTZ R38, R6, -R3, R140 ;  /* 0x8000000306267223 */ /* 0x000fe2000001008c */
[----:B------:R-:W-:Y:S02]  /*42a0*/  I2FP.F32.S32 R9, R9 ;  /* 0x0000000900097245 */ /* 0x000fe40000201400 */
[----:B------:R-:W-:Y:S01]  /*42b0*/  FSEL R123, R32, -INF , !P6 ;  /* 0xff800000207b7808 */ /* 0x000fe20007000000 */
[----:B------:R-:W-:Y:S01]  /*42c0*/  FFMA.FTZ R32, R0, -R3, R95 ;  /* 0x8000000300207223 */ /* 0x000fe2000001005f */
[----:B------:R-:W-:Y:S01]  /*42d0*/  IABS R2, R17 ;  /* 0x0000001100027213 */ /* 0x000fe20000000000 */
[-C--:B------:R-:W-:Y:S01]  /*42e0*/  FFMA.FTZ R39, R7, -R3.reuse, R137 ;  /* 0x8000000307277223 */ /* 0x080fe20000010089 */
[----:B------:R-:W-:Y:S01]  /*42f0*/  IABS R0, R18 ;  /* 0x0000001200007213 */ /* 0x000fe20000000000 */
[----:B------:R-:W-:Y:S01]  /*4300*/  FFMA.FTZ R40, R9, -R3, R136 ;  /* 0x8000000309287223 */ /* 0x000fe20000010088 */
[----:B------:R-:W-:-:S02]  /*4310*/  IABS R6, R19 ;  /* 0x0000001300067213 */ /* 0x000fc40000000000 */
[----:B------:R-:W-:Y:S01]  /*4320*/  IABS R7, R20 ;  /* 0x0000001400077213 */ /* 0x000fe20000000000 */
[----:B------:R-:W-:Y:S01]  /*4330*/  IMAD.MOV.U32 R8, RZ, RZ, R0 ;  /* 0x000000ffff087224 */ /* 0x000fe200078e0000 */
[----:B------:R-:W-:Y:S01]  /*4340*/  ISETP.GE.AND P3, PT, R10, R96, PT ;  /* 0x000000600a00720c */ /* 0x000fe20003f66270 */
[----:B------:R-:W-:Y:S01]  /*4350*/  IMAD.MOV.U32 R10, RZ, RZ, R2 ;  /* 0x000000ffff0a7224 */ /* 0x000fe200078e0002 */
[----:B------:R-:W-:Y:S01]  /*4360*/  IABS R9, R12 ;  /* 0x0000000c00097213 */ /* 0x000fe20000000000 */
[----:B------:R-:W-:Y:S01]  /*4370*/  IMAD.MOV.U32 R2, RZ, RZ, R6 ;  /* 0x000000ffff027224 */ /* 0x000fe200078e0006 */
[----:B------:R-:W-:Y:S01]  /*4380*/  I2FP.F32.S32 R8, R8 ;  /* 0x0000000800087245 */ /* 0x000fe20000201400 */
[----:B------:R-:W-:Y:S01]  /*4390*/  IMAD.MOV.U32 R0, RZ, RZ, R7 ;  /* 0x000000ffff007224 */ /* 0x000fe200078e0007 */
[----:B------:R-:W-:Y:S01]  /*43a0*/  I2FP.F32.S32 R10, R10 ;  /* 0x0000000a000a7245 */ /* 0x000fe20000201400 */
[----:B------:R-:W-:Y:S01]  /*43b0*/  IMAD.MOV.U32 R6, RZ, RZ, R9 ;  /* 0x000000ffff067224 */ /* 0x000fe200078e0009 */
[----:B------:R-:W-:Y:S01]  /*43c0*/  I2FP.F32.S32 R7, R2 ;  /* 0x0000000200077245 */ /* 0x000fe20000201400 */
[-C--:B------:R-:W-:Y:S01]  /*43d0*/  FFMA.FTZ R23, R8, -R3.reuse, R79 ;  /* 0x8000000308177223 */ /* 0x080fe2000001004f */
[----:B------:R-:W-:Y:S01]  /*43e0*/  I2FP.F32.S32 R2, R0 ;  /* 0x0000000000027245 */ /* 0x000fe20000201400 */
[-C--:B------:R-:W-:Y:S01]  /*43f0*/  FFMA.FTZ R25, R10, -R3.reuse, R77 ;  /* 0x800000030a197223 */ /* 0x080fe2000001004d */
[----:B------:R-:W-:Y:S01]  /*4400*/  I2FP.F32.S32 R0, R6 ;  /* 0x0000000600007245 */ /* 0x000fe20000201400 */
[----:B------:R-:W-:Y:S01]  /*4410*/  FFMA.FTZ R29, R7, -R3, R134 ;  /* 0x80000003071d7223 */ /* 0x000fe20000010086 */
[----:B------:R-:W-:Y:S01]  /*4420*/  IABS R6, R21 ;  /* 0x0000001500067213 */ /* 0x000fe20000000000 */
[-C--:B------:R-:W-:Y:S01]  /*4430*/  FFMA.FTZ R24, R2, -R3.reuse, R116 ;  /* 0x8000000302187223 */ /* 0x080fe20000010074 */
[----:B------:R-:W-:Y:S01]  /*4440*/  IABS R9, R28 ;  /* 0x0000001c00097213 */ /* 0x000fe20000000000 */
[----:B------:R-:W-:Y:S01]  /*4450*/  FFMA.FTZ R22, R0, -R3, R118 ;  /* 0x8000000300167223 */ /* 0x000fe20000010076 */
        /* <DEDUP_REMOVED lines=8> */
[----:B------:R-:W-:-:S02]  /*44e0*/  I2FP.F32.S32 R7, R0 ;  /* 0x0000000000077245 */ /* 0x000fc40000201400 */
        /* <DEDUP_REMOVED lines=21> */
[----:B------:R-:W-:Y:S02]  /*4640*/  I2FP.F32.S32 R0, R0 ;  /* 0x0000000000007245 */ /* 0x000fe40000201400 */
[----:B------:R-:W-:Y:S01]  /*4650*/  I2FP.F32.S32 R10, R10 ;  /* 0x0000000a000a7245 */ /* 0x000fe20000201400 */
[----:B------:R-:W-:Y:S01]  /*4660*/  FFMA.FTZ R11, R2, -R3, R142 ;  /* 0x80000003020b7223 */ /* 0x000fe2000001008e */
[----:B------:R-:W-:Y:S01]  /*4670*/  IABS R6, R43 ;  /* 0x0000002b00067213 */ /* 0x000fe20000000000 */
[-C--:B------:R-:W-:Y:S01]  /*4680*/  FFMA.FTZ R12, R0, -R3.reuse, R127 ;  /* 0x80000003000c7223 */ /* 0x080fe2000001007f */
[----:B------:R-:W-:Y:S01]  /*4690*/  ISETP.GE.AND P0, PT, R13, R96, PT ;  /* 0x000000600d00720c */ /* 0x000fe20003f06270 */
[----:B------:R-:W-:Y:S01]  /*46a0*/  FFMA.FTZ R13, R7, -R3, R125 ;  /* 0x80000003070d7223 */ /* 0x000fe2000001007d */
        /* <DEDUP_REMOVED lines=10> */
[----:B------:R-:W-:Y:S01]  /*4750*/  ISETP.GE.AND P6, PT, R36, R96, PT ;  /* 0x000000602400720c */ /* 0x000fe20003fc6270 */
[----:B------:R-:W-:Y:S01]  /*4760*/  IMAD.MOV.U32 R6, RZ, RZ, R9 ;  /* 0x000000ffff067224 */ /* 0x000fe200078e0009 */
[----:B------:R-:W-:-:S02]  /*4770*/  I2FP.F32.S32 R7, R2 ;  /* 0x0000000200077245 */ /* 0x000fc40000201400 */
[----:B------:R-:W-:Y:S02]  /*4780*/  I2FP.F32.S32 R2, R0 ;  /* 0x0000000000027245 */ /* 0x000fe40000201400 */
[----:B------:R-:W-:Y:S01]  /*4790*/  I2FP.F32.S32 R0, R6 ;  /* 0x0000000600007245 */ /* 0x000fe20000201400 */
[-C--:B------:R-:W-:Y:S01]  /*47a0*/  FFMA.FTZ R6, R10, -R3.reuse, R143 ;  /* 0x800000030a067223 */ /* 0x080fe2000001008f */
[----:B------:R-:W-:Y:S01]  /*47b0*/  FSEL R97, R50, -INF , !P6 ;  /* 0xff80000032617808 */ /* 0x000fe20007000000 */
[-C--:B------:R-:W-:Y:S01]  /*47c0*/  FFMA.FTZ R7, R7, -R3.reuse, R45 ;  /* 0x8000000307077223 */ /* 0x080fe2000001002d */
[----:B------:R-:W-:Y:S01]  /*47d0*/  FSEL R156, R32, -INF , !P6 ;  /* 0xff800000209c7808 */ /* 0x000fe20007000000 */
[-C--:B------:R-:W-:Y:S01]  /*47e0*/  FFMA.FTZ R2, R2, -R3.reuse, R46 ;  /* 0x8000000302027223 */ /* 0x080fe2000001002e */
[----:B------:R-:W-:Y:S01]  /*47f0*/  FSEL R140, R25, -INF , !P6 ;  /* 0xff800000198c7808 */ /* 0x000fe20007000000 */
[----:B------:R-:W-:Y:S01]  /*4800*/  FFMA.FTZ R0, R0, -R3, R47 ;  /* 0x8000000300007223 */ /* 0x000fe2000001002f */
[----:B------:R-:W-:-:S02]  /*4810*/  FSEL R143, R23, -INF , !P6 ;  /* 0xff800000178f7808 */ /* 0x000fc40007000000 */
[----:B------:R-:W-:Y:S02]  /*4820*/  ISETP.GE.AND P6, PT, R96, 0x41, PT ;  /* 0x000000416000780c */ /* 0x000fe40003fc6270 */
[----:B------:R-:W-:Y:S02]  /*4830*/  I2FP.F32.S32 R8, R8 ;  /* 0x0000000800087245 */ /* 0x000fe40000201400 */
[----:B------:R-:W-:Y:S02]  /*4840*/  FSEL R118, R52, -INF , !P5 ;  /* 0xff80000034767808 */ /* 0x000fe40006800000 */
[----:B------:R-:W-:Y:S01]  /*4850*/  FSEL R157, R29, -INF , !P5 ;  /* 0xff8000001d9d7808 */ /* 0x000fe20006800000 */
[----:B------:R-:W-:Y:S01]  /*4860*/  FFMA.FTZ R8, R8, -R3, R44 ;  /* 0x8000000308087223 */ /* 0x000fe2000001002c */
        /* <DEDUP_REMOVED lines=24> */
[----:B------:R-:W-:Y:S01]  /*49f0*/  LEA.HI.SX32 R6, R203, 0xfffffffe, 0x1a ;  /* 0xfffffffecb067811 */ /* 0x000fe200078fd2ff */
[----:B------:R-:W-:Y:S01]  /*4a00*/  BSSY B0, `(.L_x_1512) ;  /* 0x0000030000007945 */ /* 0x000fe20003800000 */
[----:B------:R-:W-:Y:S02]  /*4a10*/  ISETP.GE.AND P0, PT, R176, UR5, PT ;  /* 0x00000005b0007c0c */ /* 0x000fe4000bf06270 */
[----:B------:R-:W-:Y:S01]  /*4a20*/  SHF.R.S32.HI R8, RZ, 0x1f, R6 ;  /* 0x0000001fff087819 */ /* 0x000fe20000011406 */
[----:B------:R-:W-:Y:S02]  /*4a30*/  IMAD R0, R154, R6, RZ ;  /* 0x000000069a007224 */ /* 0x000fe400078e02ff */
[----:B------:R-:W-:-:S04]  /*4a40*/  IMAD.WIDE.U32 R6, R6, R98, R216 ;  /* 0x0000006206067225 */ /* 0x000fc800078e00d8 */
[----:B------:R-:W-:-:S04]  /*4a50*/  IMAD R8, R8, R98, R0 ;  /* 0x0000006208087224 */ /* 0x000fc800078e0200 */
        /* <DEDUP_REMOVED lines=42> */
.L_x_1513:
[----:B------:R-:W-:Y:S05]  /*4d00*/  BSYNC B0 ;  /* 0x0000000000007941 */ /* 0x000fea0003800000 */
.L_x_1512:
[----:B------:R-:W0:Y:S02]  /*4d10*/  LDGDEPBAR ;  /* 0x00000000000079af */ /* 0x000e240000000000 */
.L_x_1511:
[----:B------:R-:W-:Y:S01]  /*4d20*/  FMNMX.FTZ R0, R57, R58, !PT ;  /* 0x0000003a39007209 */ /* 0x000fe20007810000 */
[----:B------:R-:W-:Y:S01]  /*4d30*/  IMAD.SHL.U32 R2, R90, 0x2, RZ ;  /* 0x000000025a027824 */ /* 0x000fe200078e00ff */
[----:B-1----:R-:W-:Y:S01]  /*4d40*/  FMNMX.FTZ R6, R67, R70, !PT ;  /* 0x0000004643067209 */ /* 0x002fe20007810000 */
[----:B--2---:R-:W-:Y:S01]  /*4d50*/  IMAD.WIDE.U32 R14, R240, -0x2daee0ad, RZ ;  /* 0xd2511f53f00e7825 */ /* 0x004fe200078e00ff */
[----:B------:R-:W-:Y:S01]  /*4d60*/  FMNMX.FTZ R0, R53, R0, !PT ;  /* 0x0000000035007209 */ /* 0x000fe20007810000 */
[----:B------:R-:W-:Y:S01]  /*4d70*/  UIADD3 UR14, UR22, -0x61c88647, URZ ;  /* 0x9e3779b9160e7890 */ /* 0x000fe2000fffe03f */
[----:B------:R-:W-:Y:S01]  /*4d80*/  FMNMX.FTZ R6, R65, R6, !PT ;  /* 0x0000000641067209 */ /* 0x000fe20007810000 */
[----:B------:R-:W-:Y:S01]  /*4d90*/  VIADD R7, R2, 0x1 ;  /* 0x0000000102077836 */ /* 0x000fe20000000000 */
[----:B------:R-:W-:Y:S01]  /*4da0*/  FMNMX.FTZ R0, R56, R0, !PT ;  /* 0x0000000038007209 */ /* 0x000fe20007810000 */
[----:B------:R-:W-:Y:S01]  /*4db0*/  IMAD R238, R238, 0x8, R99 ;  /* 0x00000008eeee7824 */ /* 0x000fe200078e0263 */
[----:B------:R-:W-:Y:S01]  /*4dc0*/  FMNMX.FTZ R6, R66, R6, !PT ;  /* 0x0000000642067209 */ /* 0x000fe20007810000 */
[----:B------:R-:W-:Y:S01]  /*4dd0*/  UIADD3 UR13, UR23, -0x4498517b, URZ ;  /* 0xbb67ae85170d7890 */ /* 0x000fe2000fffe03f */
[----:B------:R-:W-:Y:S01]  /*4de0*/  FMNMX.FTZ R0, R55, R0, !PT ;  /* 0x0000000037007209 */ /* 0x000fe20007810000 */
[----:B------:R-:W-:Y:S01]  /*4df0*/  VIADD R236, R238, 0x4 ;  /* 0x00000004eeec7836 */ /* 0x000fe20000000000 */
[----:B------:R-:W-:Y:S01]  /*4e00*/  FMNMX.FTZ R6, R76, R6, !PT ;  /* 0x000000064c067209 */ /* 0x000fe20007810000 */
[----:B------:R-:W-:Y:S01]  /*4e10*/  IMAD.WIDE.U32 R8, R238, -0x326172a9, RZ ;  /* 0xcd9e8d57ee087825 */ /* 0x000fe200078e00ff */
[----:B------:R-:W-:Y:S01]  /*4e20*/  FMNMX.FTZ R0, R54, R0, !PT ;  /* 0x0000000036007209 */ /* 0x000fe20007810000 */
[----:B------:R-:W-:Y:S01]  /*4e30*/  UIADD3 UR11, UR23, 0x76cf5d0a, URZ ;  /* 0x76cf5d0a170b7890 */ /* 0x000fe2000fffe03f */
[----:B------:R-:W-:Y:S01]  /*4e40*/  LOP3.LUT R12, R15, UR23, R2, 0x96, !PT ;  /* 0x000000170f0c7c12 */ /* 0x000fe2000f8e9602 */
[----:B------:R-:W-:Y:S01]  /*4e50*/  ULDC UR18, c[0x0][0x2ec] ;  /* 0x0000bb0000127ab9 */ /* 0x000fe20000000800 */
        /* <DEDUP_REMOVED lines=9> */
[----:B------:R-:W-:Y:S01]  /*4ef0*/  UIADD3 UR7, UR23, -0x126145ec, URZ ;  /* 0xed9eba1417077890 */ /* 0x000fe2000fffe03f */
[----:B------:R-:W-:Y:S01]  /*4f00*/  LOP3.LUT R7, R15, UR23, R7, 0x96, !PT ;  /* 0x000000170f077c12 */ /* 0x000fe2000f8e9607 */
[----:B------:R-:W-:Y:S01]  /*4f10*/  UIADD3 UR8, UR22, 0x78dde6e4, URZ ;  /* 0x78dde6e416087890 */ /* 0x000fe2000fffe03f */
[----:B------:R-:W-:Y:S01]  /*4f20*/  FMNMX.FTZ R0, R97, R0, !PT ;  /* 0x0000000061007209 */ /* 0x000fe20007810000 */
[----:B------:R-:W-:Y:S01]  /*4f30*/  UIADD3 UR6, UR22, 0x1715609d, URZ ;  /* 0x1715609d16067890 */ /* 0x000fe2000fffe03f */
[----:B------:R-:W-:Y:S01]  /*4f40*/  FMNMX.FTZ R2, R84, R2, !PT ;  /* 0x0000000254027209 */ /* 0x000fe20007810000 */
[----:B------:R-:W-:Y:S01]  /*4f50*/  IMAD.WIDE.U32 R10, R7, -0x326172a9, RZ ;  /* 0xcd9e8d57070a7825 */ /* 0x000fe200078e00ff */
[----:B------:R-:W-:Y:S01]  /*4f60*/  FMNMX.FTZ R0, R118, R0, !PT ;  /* 0x0000000076007209 */ /* 0x000fe20007810000 */
[----:B------:R-:W-:Y:S01]  /*4f70*/  UIADD3 UR5, UR23, -0x56f99767, URZ ;  /* 0xa906689917057890 */ /* 0x000fe2000fffe03f */
[----:B------:R-:W-:Y:S01]  /*4f80*/  LOP3.LUT R212, R212, UR22, RZ, 0x3c, !PT ;  /* 0x00000016d4d47c12 */ /* 0x000fe2000f8e3cff */
[----:B------:R-:W-:Y:S01]  /*4f90*/  IMAD.WIDE.U32 R6, R236, -0x326172a9, RZ ;  /* 0xcd9e8d57ec067825 */ /* 0x000fe200078e00ff */
[----:B------:R-:W-:Y:S01]  /*4fa0*/  FMNMX.FTZ R0, R119, R0, !PT ;  /* 0x0000000077007209 */ /* 0x000fe20007810000 */
[----:B------:R-:W-:Y:S01]  /*4fb0*/  UIADD3 UR16, UR22, -0x4ab325aa, URZ ;  /* 0xb54cda5616107890 */ /* 0x000fe2000fffe03f */
[----:B------:R-:W-:Y:S01]  /*4fc0*/  FMNMX.FTZ R2, R151, R2, !PT ;  /* 0x0000000297027209 */ /* 0x000fe20007810000 */
[----:B------:R-:W-:Y:S01]  /*4fd0*/  UIADD3 UR15, UR23, 0x646e171e, URZ ;  /* 0x646e171e170f7890 */ /* 0x000fe2000fffe03f */
[----:B------:R-:W-:-:S02]  /*4fe0*/  FMNMX.FTZ R0, R146, R0, !PT ;  /* 0x0000000092007209 */ /* 0x000fc40007810000 */
[----:B------:R-:W-:Y:S02]  /*4ff0*/  LOP3.LUT R9, R9, R212, RZ, 0x3c, !PT ;  /* 0x000000d409097212 */ /* 0x000fe400078e3cff */
[----:B------:R-:W-:Y:S02]  /*5000*/  FMNMX.FTZ R0, R147, R0, !PT ;  /* 0x0000000093007209 */ /* 0x000fe40007810000 */
[----:B------:R-:W-:Y:S02]  /*5010*/  FMNMX.FTZ R2, R140, R2, !PT ;  /* 0x000000028c027209 */ /* 0x000fe40007810000 */
[----:B------:R-:W-:Y:S02]  /*5020*/  FMNMX.FTZ R0, R168, R0, !PT ;  /* 0x00000000a8007209 */ /* 0x000fe40007810000 */
[----:B------:R-:W-:Y:S02]  /*5030*/  LOP3.LUT R7, R7, R212, RZ, 0x3c, !PT ;  /* 0x000000d407077212 */ /* 0x000fe400078e3cff */
[----:B------:R-:W-:Y:S01]  /*5040*/  FMNMX.FTZ R101, R169, R0, !PT ;  /* 0x00000000a9657209 */ /* 0x000fe20007810000 */
[----:B------:R-:W-:Y:S01]  /*5050*/  IMAD.IADD R0, R155, 0x1, R153 ;  /* 0x000000019b007824 */ /* 0x000fe200078e0299 */
[----:B------:R-:W-:-:S02]  /*5060*/  LOP3.LUT R16, R13, UR14, R8, 0x96, !PT ;  /* 0x0000000e0d107c12 */ /* 0x000fc4000f8e9608 */
[----:B------:R-:W-:Y:S01]  /*5070*/  LOP3.LUT R15, R11, UR14, R8, 0x96, !PT ;  /* 0x0000000e0b0f7c12 */ /* 0x000fe2000f8e9608 */
[----:B------:R-:W1:Y:S01]  /*5080*/  SHFL.BFLY PT, R17, R101, 0x2, 0x1f ;  /* 0x0c401f0065117f89 */ /* 0x000e6200000e0000 */
[----:B------:R-:W-:Y:S01]  /*5090*/  FMNMX.FTZ R2, R141, R2, !PT ;  /* 0x000000028d027209 */ /* 0x000fe20007810000 */
[----:B------:R-:W-:Y:S01]  /*50a0*/  IMAD.WIDE.U32 R8, R9, -0x2daee0ad, RZ ;  /* 0xd2511f5309087825 */ /* 0x000fe200078e00ff */
[--C-:B------:R-:W-:Y:S02]  /*50b0*/  LOP3.LUT R21, R13, UR14, R6.reuse, 0x96, !PT ;  /* 0x0000000e0d157c12 */ /* 0x100fe4000f8e9606 */
[----:B------:R-:W-:Y:S01]  /*50c0*/  LOP3.LUT R20, R11, UR14, R6, 0x96, !PT ;  /* 0x0000000e0b147c12 */ /* 0x000fe2000f8e9606 */
[----:B------:R-:W-:Y:S01]  /*50d0*/  IMAD.WIDE.U32 R6, R7, -0x2daee0ad, RZ ;  /* 0xd2511f5307067825 */ /* 0x000fe200078e00ff */
[----:B------:R-:W-:Y:S02]  /*50e0*/  FMNMX.FTZ R2, R142, R2, !PT ;  /* 0x000000028e027209 */ /* 0x000fe40007810000 */
[--C-:B------:R-:W-:Y:S01]  /*50f0*/  LOP3.LUT R11, R9, UR13, R14.reuse, 0x96, !PT ;  /* 0x0000000d090b7c12 */ /* 0x100fe2000f8e960e */
[----:B------:R-:W-:Y:S01]  /*5100*/  IMAD.WIDE.U32 R18, R16, -0x2daee0ad, RZ ;  /* 0xd2511f5310127825 */ /* 0x000fe200078e00ff */
[----:B------:R-:W-:-:S02]  /*5110*/  LOP3.LUT R14, R7, UR13, R14, 0x96, !PT ;  /* 0x0000000d070e7c12 */ /* 0x000fc4000f8e960e */
[----:B------:R-:W-:Y:S01]  /*5120*/  FMNMX.FTZ R7, R159, R2, !PT ;  /* 0x000000029f077209 */ /* 0x000fe20007810000 */
[----:B------:R-:W-:Y:S01]  /*5130*/  IMAD.WIDE.U32 R24, R21, -0x2daee0ad, RZ ;  /* 0xd2511f5315187825 */ /* 0x000fe200078e00ff */
[----:B------:R-:W-:Y:S02]  /*5140*/  FMNMX.FTZ R2, R71, R72, !PT ;  /* 0x0000004847027209 */ /* 0x000fe40007810000 */
[----:B------:R-:W-:Y:S01]  /*5150*/  FMNMX.FTZ R7, R160, R7, !PT ;  /* 0x00000007a0077209 */ /* 0x000fe20007810000 */
[----:B------:R-:W-:Y:S01]  /*5160*/  IMAD.WIDE.U32 R26, R20, -0x2daee0ad, RZ ;  /* 0xd2511f53141a7825 */ /* 0x000fe200078e00ff */
[----:B------:R-:W-:Y:S02]  /*5170*/  FMNMX.FTZ R9, R69, R2, !PT ;  /* 0x0000000245097209 */ /* 0x000fe40007810000 */
[----:B------:R-:W-:Y:S01]  /*5180*/  FMNMX.FTZ R2, R161, R7, !PT ;  /* 0x00000007a1027209 */ /* 0x000fe20007810000 */
[----:B------:R-:W-:Y:S01]  /*5190*/  IMAD.WIDE.U32 R62, R11, -0x326172a9, RZ ;  /* 0xcd9e8d570b3e7825 */ /* 0x000fe200078e00ff */
[----:B------:R-:W-:-:S02]  /*51a0*/  LOP3.LUT R22, R19, UR11, R8, 0x96, !PT ;  /* 0x0000000b13167c12 */ /* 0x000fc4000f8e9608 */
[----:B-1----:R-:W-:Y:S01]  /*51b0*/  FMNMX.FTZ R101, R101, R17, !PT ;  /* 0x0000001165657209 */ /* 0x002fe20007810000 */
[----:B------:R-:W-:Y:S01]  /*51c0*/  IMAD.WIDE.U32 R16, R15, -0x2daee0ad, RZ ;  /* 0xd2511f530f107825 */ /* 0x000fe200078e00ff */
[--C-:B------:R-:W-:Y:S02]  /*51d0*/  LOP3.LUT R19, R25, UR11, R6.reuse, 0x96, !PT ;  /* 0x0000000b19137c12 */ /* 0x100fe4000f8e9606 */
[----:B------:R-:W-:Y:S01]  /*51e0*/  LOP3.LUT R98, R27, UR11, R6, 0x96, !PT ;  /* 0x0000000b1b627c12 */ /* 0x000fe2000f8e9606 */
[----:B------:R-:W1:Y:S01]  /*51f0*/  SHFL.BFLY PT, R13, R101, 0x1, 0x1f ;  /* 0x0c201f00650d7f89 */ /* 0x000e6200000e0000 */
[----:B------:R-:W-:Y:S01]  /*5200*/  LOP3.LUT R150, R17, UR11, R8, 0x96, !PT ;  /* 0x0000000b11967c12 */ /* 0x000fe2000f8e9608 */
[----:B------:R-:W-:Y:S01]  /*5210*/  IMAD.WIDE.U32 R60, R14, -0x326172a9, RZ ;  /* 0xcd9e8d570e3c7825 */ /* 0x000fe200078e00ff */
        /* <DEDUP_REMOVED lines=8> */
[----:B------:R-:W-:-:S02]  /*52a0*/  FMNMX.FTZ R2, R113, R2, !PT ;  /* 0x0000000271027209 */ /* 0x000fc40007810000 */
[----:B------:R-:W-:Y:S02]  /*52b0*/  FMNMX.FTZ R7, R122, R7, !PT ;  /* 0x000000077a077209 */ /* 0x000fe40007810000 */
[----:B------:R-:W-:Y:S02]  /*52c0*/  FMNMX.FTZ R2, R120, R2, !PT ;  /* 0x0000000278027209 */ /* 0x000fe40007810000 */
[----:B------:R-:W-:Y:S02]  /*52d0*/  LOP3.LUT R11, R63, UR12, R12, 0x96, !PT ;  /* 0x0000000c3f0b7c12 */ /* 0x000fe4000f8e960c */
[----:B-1----:R-:W-:Y:S02]  /*52e0*/  FMNMX.FTZ R101, R101, R13, !PT ;  /* 0x0000000d65657209 */ /* 0x002fe40007810000 */
[----:B------:R-:W-:Y:S02]  /*52f0*/  FMNMX.FTZ R2, R152, R2, !PT ;  /* 0x0000000298027209 */ /* 0x000fe40007810000 */
[C---:B------:R-:W-:Y:S01]  /*5300*/  FSETP.NEU.FTZ.AND P0, PT, R101.reuse, -INF , PT ;  /* 0xff8000006500780b */ /* 0x040fe20003f1d000 */
[----:B------:R-:W-:Y:S01]  /*5310*/  FMUL.FTZ R6, R101, UR18 ;  /* 0x0000001265067c20 */ /* 0x000fe20008410000 */
[----:B------:R-:W-:-:S02]  /*5320*/  FMNMX.FTZ R2, R143, R2, !PT ;  /* 0x000000028f027209 */ /* 0x000fc40007810000 */
[----:B------:R-:W-:Y:S02]  /*5330*/  LOP3.LUT R9, R63, UR12, R10, 0x96, !PT ;  /* 0x0000000c3f097c12 */ /* 0x000fe4000f8e960a */
[----:B------:R-:W-:Y:S02]  /*5340*/  FMNMX.FTZ R2, R144, R2, !PT ;  /* 0x0000000290027209 */ /* 0x000fe40007810000 */
[----:B------:R-:W-:Y:S01]  /*5350*/  FSEL R20, R6, RZ, P0 ;  /* 0x000000ff06147208 */ /* 0x000fe20000000000 */
[----:B------:R-:W-:Y:S01]  /*5360*/  IMAD.WIDE.U32 R116, R9, -0x2daee0ad, RZ ;  /* 0xd2511f5309747825 */ /* 0x000fe200078e00ff */
[----:B------:R-:W-:Y:S02]  /*5370*/  FMNMX.FTZ R6, R123, R7, !PT ;  /* 0x000000077b067209 */ /* 0x000fe40007810000 */
[----:B------:R-:W-:Y:S01]  /*5380*/  FMNMX.FTZ R2, R145, R2, !PT ;  /* 0x0000000291027209 */ /* 0x000fe20007810000 */
[----:B------:R-:W-:Y:S01]  /*5390*/  FFMA.FTZ R7, R57, UR18, -R20 ;  /* 0x0000001239077c23 */ /* 0x000fe20008010814 */
[----:B------:R-:W-:-:S02]  /*53a0*/  FMNMX.FTZ R6, R148, R6, !PT ;  /* 0x0000000694067209 */ /* 0x000fc40007810000 */
[----:B------:R-:W-:Y:S01]  /*53b0*/  FMNMX.FTZ R2, R163, R2, !PT ;  /* 0x00000002a3027209 */ /* 0x000fe20007810000 */
[----:B------:R1:W-:Y:S01]  /*53c0*/  MUFU.EX2 R249, R7 ;  /* 0x0000000700f97308 */ /* 0x0003e20000000800 */
[----:B------:R-:W-:Y:S01]  /*53d0*/  LOP3.LUT R23, R61, UR12, R10, 0x96, !PT ;  /* 0x0000000c3d177c12 */ /* 0x000fe2000f8e960a */
[----:B------:R-:W-:Y:S01]  /*53e0*/  IMAD.WIDE.U32 R10, R11, -0x2daee0ad, RZ ;  /* 0xd2511f530b0a7825 */ /* 0x000fe200078e00ff */
[----:B------:R-:W-:Y:S02]  /*53f0*/  FMNMX.FTZ R2, R164, R2, !PT ;  /* 0x00000002a4027209 */ /* 0x000fe40007810000 */
[----:B------:R-:W-:Y:S01]  /*5400*/  LOP3.LUT R15, R61, UR12, R12, 0x96, !PT ;  /* 0x0000000c3d0f7c12 */ /* 0x000fe2000f8e960c */
[----:B------:R-:W-:Y:S01]  /*5410*/  IMAD.WIDE.U32 R12, R22, -0x326172a9, RZ ;  /* 0xcd9e8d57160c7825 */ /* 0x000fe200078e00ff */
[----:B------:R-:W-:Y:S02]  /*5420*/  FMNMX.FTZ R2, R166, R2, !PT ;  /* 0x00000002a6027209 */ /* 0x000fe40007810000 */
[----:B------:R-:W-:Y:S01]  /*5430*/  LOP3.LUT R14, R11, UR9, R18, 0x96, !PT ;  /* 0x000000090b0e7c12 */ /* 0x000fe2000f8e9612 */
[----:B------:R-:W-:Y:S01]  /*5440*/  IMAD.WIDE.U32 R18, R19, -0x326172a9, RZ ;  /* 0xcd9e8d5713127825 */ /* 0x000fe200078e00ff */
[----:B------:R-:W-:-:S02]  /*5450*/  FMNMX.FTZ R2, R167, R2, !PT ;  /* 0x00000002a7027209 */ /* 0x000fc40007810000 */
[----:B--2---:R-:W-:Y:S01]  /*5460*/  FMNMX.FTZ R99, R8, R99, !PT ;  /* 0x0000006308637209 */ /* 0x004fe20007810000 */
[----:B------:R-:W-:Y:S01]  /*5470*/  FFMA.FTZ R8, R56, UR18, -R20 ;  /* 0x0000001238087c23 */ /* 0x000fe20008010814 */
[----:B------:R-:W-:Y:S01]  /*5480*/  LOP3.LUT R61, R117, UR9, R16, 0x96, !PT ;  /* 0x00000009753d7c12 */ /* 0x000fe2000f8e9610 */
[----:B------:R-:W2:Y:S01]  /*5490*/  SHFL.BFLY PT, R22, R2, 0x2, 0x1f ;  /* 0x0c401f0002167f89 */ /* 0x000ea200000e0000 */
[----:B-1----:R-:W-:Y:S01]  /*54a0*/  FMNMX.FTZ R7, R149, R6, !PT ;  /* 0x0000000695077209 */ /* 0x002fe20007810000 */
[----:B------:R-:W-:Y:S01]  /*54b0*/  FFMA.FTZ R6, R58, UR18, -R20 ;  /* 0x000000123a067c23 */ /* 0x000fe20008010814 */
[----:B------:R1:W-:Y:S01]  /*54c0*/  MUFU.EX2 R246, R8 ;  /* 0x0000000800f67308 */ /* 0x0003e20000000800 */
[----:B------:R-:W3:Y:S01]  /*54d0*/  SHFL.BFLY PT, R21, R99, 0x1, 0x1f ;  /* 0x0c201f0063157f89 */ /* 0x000ee200000e0000 */
[----:B------:R-:W-:Y:S01]  /*54e0*/  FMNMX.FTZ R7, R173, R7, !PT ;  /* 0x00000007ad077209 */ /* 0x000fe20007810000 */
[----:B------:R-:W-:Y:S01]  /*54f0*/  IMAD.WIDE.U32 R102, R23, -0x2daee0ad, RZ ;  /* 0xd2511f5317667825 */ /* 0x000fe200078e00ff */
[----:B------:R-:W-:-:S02]  /*5500*/  LOP3.LUT R16, R13, UR10, R62, 0x96, !PT ;  /* 0x0000000a0d107c12 */ /* 0x000fc4000f8e963e */
[----:B------:R-:W-:Y:S02]  /*5510*/  FMNMX.FTZ R9, R156, R7, !PT ;  /* 0x000000079c097209 */ /* 0x000fe40007810000 */
[----:B------:R4:W-:Y:S01]  /*5520*/  MUFU.EX2 R248, R6 ;  /* 0x0000000600f87308 */ /* 0x0009e20000000800 */
[----:B------:R-:W-:Y:S01]  /*5530*/  IMAD.WIDE.U32 R16, R16, -0x2daee0ad, RZ ;  /* 0xd2511f5310107825 */ /* 0x000fe200078e00ff */
[----:B------:R-:W-:Y:S02]  /*5540*/  FMNMX.FTZ R9, R157, R9, !PT ;  /* 0x000000099d097209 */ /* 0x000fe40007810000 */
[----:B------:R-:W-:Y:S02]  /*5550*/  LOP3.LUT R27, R103, UR9, R26, 0x96, !PT ;  /* 0x00000009671b7c12 */ /* 0x000fe4000f8e961a */
[----:B------:R-:W-:Y:S02]  /*5560*/  FMNMX.FTZ R9, R158, R9, !PT ;  /* 0x000000099e097209 */ /* 0x000fe40007810000 */
[----:B------:R-:W-:Y:S01]  /*5570*/  LOP3.LUT R17, R17, UR7, R10, 0x96, !PT ;  /* 0x0000000711117c12 */ /* 0x000fe2000f8e960a */
[----:B------:R-:W-:Y:S01]  /*5580*/  FFMA.FTZ R10, R55, UR18, -R20 ;  /* 0x00000012370a7c23 */ /* 0x000fe20008010814 */
[----:B-1----:R-:W-:-:S02]  /*5590*/  LOP3.LUT R8, R19, UR10, R60, 0x96, !PT ;  /* 0x0000000a13087c12 */ /* 0x002fc4000f8e963c */
[----:B------:R-:W-:Y:S01]  /*55a0*/  LEA R189, R0, UR4, 0x1 ;  /* 0x0000000400bd7c11 */ /* 0x000fe2000f8e08ff */
[----:B------:R1:W-:Y:S01]  /*55b0*/  MUFU.EX2 R247, R10 ;  /* 0x0000000a00f77308 */ /* 0x0003e20000000800 */
[----:B--2---:R-:W-:Y:S01]  /*55c0*/  FMNMX.FTZ R2, R2, R22, !PT ;  /* 0x0000001602027209 */ /* 0x004fe20007810000 */
[----:B------:R-:W-:-:S04]  /*55d0*/  IMAD.WIDE.U32 R22, R17, -0x326172a9, RZ ;  /* 0xcd9e8d5711167825 */ /* 0x000fc800078e00ff */
[----:B----4-:R-:W-:Y:S01]  /*55e0*/  FFMA.FTZ R6, R53, UR18, -R20 ;  /* 0x0000001235067c23 */ /* 0x010fe20008010814 */
[----:B---3--:R-:W-:Y:S01]  /*55f0*/  FMNMX.FTZ R99, R99, R21, !PT ;  /* 0x0000001563637209 */ /* 0x008fe20007810000 */
[--C-:B------:R-:W-:Y:S01]  /*5600*/  IMAD R190, R5, 0x2, R189.reuse ;  /* 0x0000000205be7824 */ /* 0x100fe200078e02bd */
[----:B------:R-:W2:Y:S01]  /*5610*/  SHFL.BFLY PT, R21, R2, 0x1, 0x1f ;  /* 0x0c201f0002157f89 */ /* 0x000ea200000e0000 */
[----:B------:R3:W-:Y:S01]  /*5620*/  MUFU.EX2 R244, R6 ;  /* 0x0000000600f47308 */ /* 0x0007e20000000800 */
[----:B------:R-:W-:Y:S01]  /*5630*/  FSETP.NEU.FTZ.AND P0, PT, R99, -INF , PT ;  /* 0xff8000006300780b */ /* 0x000fe20003f1d000 */
[C---:B------:R-:W-:Y:S01]  /*5640*/  IMAD R192, R4.reuse, 0x2, R189 ;  /* 0x0000000204c07824 */ /* 0x040fe200078e02bd */
[----:B------:R-:W-:Y:S01]  /*5650*/  LDSM.16.MT88.4 R28, [R189+0x6000] ;  /* 0x00600000bd1c783b */ /* 0x000fe20000004200 */
[----:B------:R-:W-:-:S03]  /*5660*/  IMAD R191, R4, 0x2, R190 ;  /* 0x0000000204bf7824 */ /* 0x000fc600078e02be */
[----:B------:R-:W-:Y:S01]  /*5670*/  LDSM.16.MT88.4 R32, [R192+0x6000] ;  /* 0x00600000c020783b */ /* 0x000fe20000004200 */
[----:B-1----:R-:W-:-:S03]  /*5680*/  FFMA.FTZ R10, R54, UR18, -R20 ;  /* 0x00000012360a7c23 */ /* 0x002fc60008010814 */
[----:B------:R-:W-:Y:S01]  /*5690*/  LDSM.16.MT88.4 R40, [R190+0x6000] ;  /* 0x00600000be28783b */ /* 0x000fe20000004200 */
[----:B------:R1:W-:Y:S03]  /*56a0*/  MUFU.EX2 R241, R10 ;  /* 0x0000000a00f17308 */ /* 0x0003e60000000800 */
[----:B------:R-:W-:Y:S01]  /*56b0*/  LDSM.16.MT88.4 R44, [R191+0x6000] ;  /* 0x00600000bf2c783b */ /* 0x000fe20000004200 */
[----:B---3--:R-:W-:-:S03]  /*56c0*/  IMAD.WIDE.U32 R6, R15, -0x2daee0ad, RZ ;  /* 0xd2511f530f067825 */ /* 0x008fc600078e00ff */
[----:B------:R-:W-:Y:S01]  /*56d0*/  LDSM.16.MT88.4 R48, [R189+0x6800] ;  /* 0x00680000bd30783b */ /* 0x000fe20000004200 */
[----:B------:R-:W-:Y:S01]  /*56e0*/  IMAD.WIDE.U32 R14, R14, -0x326172a9, RZ ;  /* 0xcd9e8d570e0e7825 */ /* 0x000fe200078e00ff */
[----:B------:R-:W-:Y:S02]  /*56f0*/  LOP3.LUT R11, R7, UR9, R24, 0x96, !PT ;  /* 0x00000009070b7c12 */ /* 0x000fe4000f8e9618 */
[----:B------:R-:W-:Y:S01]  /*5700*/  LDSM.16.MT88.4 R36, [R192+0x6800] ;  /* 0x00680000c024783b */ /* 0x000fe20000004200 */
[----:B------:R-:W-:Y:S01]  /*5710*/  FMNMX.FTZ R7, R171, R9, !PT ;  /* 0x00000009ab077209 */ /* 0x000fe20007810000 */
[----:B------:R-:W-:Y:S01]  /*5720*/  IMAD.WIDE.U32 R8, R8, -0x2daee0ad, RZ ;  /* 0xd2511f5308087825 */ /* 0x000fe200078e00ff */
[----:B------:R-:W-:Y:S01]  /*5730*/  LOP3.LUT R12, R15, UR8, R12, 0x96, !PT ;  /* 0x000000080f0c7c12 */ /* 0x000fe2000f8e960c */
[----:B------:R-:W-:Y:S01]  /*5740*/  LDSM.16.MT88.4 R52, [R190+0x6800] ;  /* 0x00680000be34783b */ /* 0x000fe20000004200 */
[----:B------:R-:W-:Y:S02]  /*5750*/  FMNMX.FTZ R7, R174, R7, !PT ;  /* 0x00000007ae077209 */ /* 0x000fe40007810000 */
[----:B------:R-:W-:Y:S01]  /*5760*/  LOP3.LUT R13, R9, UR7, R6, 0x96, !PT ;  /* 0x00000007090d7c12 */ /* 0x000fe2000f8e9606 */
[----:B-1----:R-:W-:Y:S01]  /*5770*/  FFMA.FTZ R10, R59, UR18, -R20 ;  /* 0x000000123b0a7c23 */ /* 0x002fe20008010814 */
[----:B------:R-:W-:Y:S01]  /*5780*/  FMNMX.FTZ R9, R170, R7, !PT ;  /* 0x00000007aa097209 */ /* 0x000fe20007810000 */
[----:B------:R-:W-:Y:S01]  /*5790*/  IMAD.WIDE.U32 R6, R11, -0x326172a9, RZ ;  /* 0xcd9e8d570b067825 */ /* 0x000fe200078e00ff */
[----:B------:R-:W-:Y:S01]  /*57a0*/  LOP3.LUT R14, R23, UR6, R14, 0x96, !PT ;  /* 0x00000006170e7c12 */ /* 0x000fe2000f8e960e */
[----:B------:R1:W-:Y:S01]  /*57b0*/  MUFU.EX2 R239, R10 ;  /* 0x0000000a00ef7308 */ /* 0x0003e20000000800 */
[----:B------:R-:W-:Y:S01]  /*57c0*/  FMNMX.FTZ R9, R172, R9, !PT ;  /* 0x00000009ac097209 */ /* 0x000fe20007810000 */
[----:B------:R-:W-:Y:S01]  /*57d0*/  LDSM.16.MT88.4 R56, [R191+0x6800] ;  /* 0x00680000bf38783b */ /* 0x000fe20000004200 */
[----:B------:R-:W-:Y:S01]  /*57e0*/  LOP3.LUT R18, R7, UR8, R18, 0x96, !PT ;  /* 0x0000000807127c12 */ /* 0x000fe2000f8e9612 */
[----:B------:R-:W-:Y:S01]  /*57f0*/  FMUL.FTZ R7, R99, UR18 ;  /* 0x0000001263077c20 */ /* 0x000fe20008410000 */
[----:B--2---:R-:W-:Y:S01]  /*5800*/  FMNMX.FTZ R2, R2, R21, !PT ;  /* 0x0000001502027209 */ /* 0x004fe20007810000 */
[----:B------:R-:W2:Y:S01]  /*5810*/  SHFL.BFLY PT, R100, R9, 0x2, 0x1f ;  /* 0x0c401f0009647f89 */ /* 0x000ea200000e0000 */
[----:B------:R-:W-:-:S02]  /*5820*/  IMAD.WIDE.U32 R24, R14, -0x2daee0ad, RZ ;  /* 0xd2511f530e187825 */ /* 0x000fc400078e00ff */
[----:B------:R-:W-:Y:S02]  /*5830*/  FSEL R7, R7, RZ, P0 ;  /* 0x000000ff07077208 */ /* 0x000fe40000000000 */
[----:B------:R-:W-:Y:S01]  /*5840*/  IMAD.WIDE.U32 R18, R18, -0x2daee0ad, RZ ;  /* 0xd2511f5312127825 */ /* 0x000fe200078e00ff */
[----:B------:R-:W-:-:S03]  /*5850*/  FSETP.NEU.FTZ.AND P0, PT, R2, -INF , PT ;  /* 0xff8000000200780b */ /* 0x000fc60003f1d000 */
[----:B------:R-:W-:Y:S01]  /*5860*/  FFMA.FTZ R15, R67, UR18, -R7 ;  /* 0x00000012430f7c23 */ /* 0x000fe20008010807 */
[----:B------:R-:W-:Y:S01]  /*5870*/  LOP3.LUT R8, R19, UR5, R8, 0x96, !PT ;  /* 0x0000000513087c12 */ /* 0x000fe2000f8e9608 */
[----:B-1----:R-:W-:Y:S02]  /*5880*/  FFMA.FTZ R10, R64, UR18, -R20 ;  /* 0x00000012400a7c23 */ /* 0x002fe40008010814 */
[----:B------:R1:W-:Y:S08]  /*5890*/  MUFU.EX2 R235, R15 ;  /* 0x0000000f00eb7308 */ /* 0x0003f00000000800 */
[----:B------:R3:W-:Y:S01]  /*58a0*/  MUFU.EX2 R237, R10 ;  /* 0x0000000a00ed7308 */ /* 0x0007e20000000800 */
[----:B--2---:R-:W-:Y:S01]  /*58b0*/  FMNMX.FTZ R100, R9, R100, !PT ;  /* 0x0000006409647209 */ /* 0x004fe20007810000 */
[----:B------:R-:W-:-:S04]  /*58c0*/  IMAD.WIDE.U32 R8, R8, -0x326172a9, RZ ;  /* 0xcd9e8d5708087825 */ /* 0x000fc800078e00ff */
[----:B-1----:R-:W1:Y:S01]  /*58d0*/  SHFL.BFLY PT, R15, R100, 0x1, 0x1f ;  /* 0x0c201f00640f7f89 */ /* 0x002e6200000e0000 */
[----:B------:R-:W-:Y:S01]  /*58e0*/  LOP3.LUT R14, R8, 0xff, RZ, 0xc0, !PT ;  /* 0x000000ff080e7812 */ /* 0x000fe200078ec0ff */
[----:B---3--:R-:W-:-:S04]  /*58f0*/  IMAD.WIDE.U32 R10, R13, -0x326172a9, RZ ;  /* 0xcd9e8d570d0a7825 */ /* 0x008fc800078e00ff */
[----:B------:R-:W-:Y:S01]  /*5900*/  IMAD.WIDE.U32 R12, R12, -0x2daee0ad, RZ ;  /* 0xd2511f530c0c7825 */ /* 0x000fe200078e00ff */
[----:B------:R-:W-:-:S03]  /*5910*/  LOP3.LUT R17, R11, UR6, R6, 0x96, !PT ;  /* 0x000000060b117c12 */ /* 0x000fc6000f8e9606 */
[--C-:B------:R-:W-:Y:S01]  /*5920*/  FFMA.FTZ R6, R70, UR18, -R7.reuse ;  /* 0x0000001246067c23 */ /* 0x100fe20008010807 */
[----:B------:R-:W-:Y:S01]  /*5930*/  LOP3.LUT R10, R9, UR16, R10, 0x96, !PT ;  /* 0x00000010090a7c12 */ /* 0x000fe2000f8e960a */
[----:B------:R-:W-:Y:S01]  /*5940*/  FFMA.FTZ R11, R66, UR18, -R7 ;  /* 0x00000012420b7c23 */ /* 0x000fe20008010807 */
[----:B------:R-:W-:Y:S01]  /*5950*/  LOP3.LUT R26, R25, UR15, R12, 0x96, !PT ;  /* 0x0000000f191a7c12 */ /* 0x000fe2000f8e960c */
[----:B------:R2:W-:Y:S01]  /*5960*/  MUFU.EX2 R233, R6 ;  /* 0x0000000600e97308 */ /* 0x0005e20000000800 */
[----:B------:R-:W-:Y:S02]  /*5970*/  LOP3.LUT R9, R8, 0xffff, RZ, 0xc0, !PT ;  /* 0x0000ffff08097812 */ /* 0x000fe400078ec0ff */
[----:B------:R-:W-:Y:S02]  /*5980*/  SHF.R.U32.HI R12, RZ, 0x10, R8 ;  /* 0x00000010ff0c7819 */ /* 0x000fe40000011608 */
[----:B------:R-:W-:Y:S01]  /*5990*/  LOP3.LUT R23, R13, UR5, R16, 0x96, !PT ;  /* 0x000000050d177c12 */ /* 0x000fe2000f8e9610 */
[----:B------:R-:W-:Y:S01]  /*59a0*/  IMAD.WIDE.U32 R16, R17, -0x2daee0ad, RZ ;  /* 0xd2511f5311107825 */ /* 0x000fe200078e00ff */
[----:B------:R-:W-:Y:S01]  /*59b0*/  SHF.R.U32.HI R13, RZ, 0x8, R9 ;  /* 0x00000008ff0d7819 */ /* 0x000fe20000011609 */
[----:B------:R3:W-:Y:S01]  /*59c0*/  MUFU.EX2 R234, R11 ;  /* 0x0000000b00ea7308 */ /* 0x0007e20000000800 */
[----:B------:R-:W-:-:S02]  /*59d0*/  LOP3.LUT R9, R12, 0xff, RZ, 0xc0, !PT ;  /* 0x000000ff0c097812 */ /* 0x000fc400078ec0ff */
[----:B-1----:R-:W-:Y:S01]  /*59e0*/  FMNMX.FTZ R100, R100, R15, !PT ;  /* 0x0000000f64647209 */ /* 0x002fe20007810000 */
[----:B------:R-:W-:Y:S01]  /*59f0*/  IMAD.U32 R15, RZ, RZ, UR17 ;  /* 0x00000011ff0f7e24 */ /* 0x000fe2000f8e00ff */
[----:B------:R-:W-:Y:S02]  /*5a00*/  PRMT R13, R14, 0x5410, R13 ;  /* 0x000054100e0d7816 */ /* 0x000fe4000000000d */
[----:B------:R-:W-:Y:S01]  /*5a10*/  LOP3.LUT R21, R17, UR15, R18, 0x96, !PT ;  /* 0x0000000f11157c12 */ /* 0x000fe2000f8e9612 */
[----:B--2---:R-:W-:Y:S01]  /*5a20*/  FFMA.FTZ R6, R65, UR18, -R7 ;  /* 0x0000001241067c23 */ /* 0x004fe20008010807 */
[----:B------:R-:W-:Y:S02]  /*5a30*/  LEA R0, R15, UR17, 0x10 ;  /* 0x000000110f007c11 */ /* 0x000fe4000f8e80ff */
[----:B------:R-:W-:Y:S01]  /*5a40*/  LOP3.LUT R17, R16, 0xffff, RZ, 0xc0, !PT ;  /* 0x0000ffff10117812 */ /* 0x000fe200078ec0ff */
[----:B------:R1:W2:Y:S02]  /*5a50*/  MUFU.EX2 R232, R6 ;  /* 0x0000000600e87308 */ /* 0x0002a40000000800 */
[----:B------:R-:W-:-:S02]  /*5a60*/  HSET2.LE.AND R4, R13, R0, PT ;  /* 0x000000000d047233 */ /* 0x000fc40003803000 */
[----:B---3--:R-:W-:-:S04]  /*5a70*/  SHF.R.U32.HI R11, RZ, 0x18, R8 ;  /* 0x00000018ff0b7819 */ /* 0x008fc80000011608 */
[----:B------:R-:W-:Y:S02]  /*5a80*/  PRMT R12, R9, 0x5410, R11 ;  /* 0x00005410090c7816 */ /* 0x000fe4000000000b */
[----:B------:R-:W-:Y:S01]  /*5a90*/  LOP3.LUT R11, R10, 0xff, RZ, 0xc0, !PT ;  /* 0x000000ff0a0b7812 */ /* 0x000fe200078ec0ff */
[----:B-1----:R-:W-:-:S05]  /*5aa0*/  FMUL.FTZ R6, R2, UR18 ;  /* 0x0000001202067c20 */ /* 0x002fca0008410000 */
[----:B------:R-:W-:Y:S02]  /*5ab0*/  FSEL R6, R6, RZ, P0 ;  /* 0x000000ff06067208 */ /* 0x000fe40000000000 */
[----:B------:R-:W-:-:S03]  /*5ac0*/  FSETP.NEU.FTZ.AND P0, PT, R100, -INF , PT ;  /* 0xff8000006400780b */ /* 0x000fc60003f1d000 */
[--C-:B------:R-:W-:Y:S01]  /*5ad0*/  FFMA.FTZ R8, R71, UR18, -R6.reuse ;  /* 0x0000001247087c23 */ /* 0x100fe20008010806 */
[----:B------:R-:W-:-:S03]  /*5ae0*/  FFMA.FTZ R9, R69, UR18, -R6 ;  /* 0x0000001245097c23 */ /* 0x000fc60008010806 */
[----:B------:R1:W-:Y:S08]  /*5af0*/  MUFU.EX2 R227, R8 ;  /* 0x0000000800e37308 */ /* 0x0003f00000000800 */
[----:B------:R3:W-:Y:S01]  /*5b00*/  MUFU.EX2 R230, R9 ;  /* 0x0000000900e67308 */ /* 0x0007e20000000800 */
[----:B-1----:R-:W-:-:S04]  /*5b10*/  LOP3.LUT R8, R10, 0xffff, RZ, 0xc0, !PT ;  /* 0x0000ffff0a087812 */ /* 0x002fc800078ec0ff */
[----:B------:R-:W-:Y:S01]  /*5b20*/  SHF.R.U32.HI R8, RZ, 0x8, R8 ;  /* 0x00000008ff087819 */ /* 0x000fe20000011608 */
[----:B---3--:R-:W-:-:S03]  /*5b30*/  FFMA.FTZ R9, R68, UR18, -R6 ;  /* 0x0000001244097c23 */ /* 0x008fc60008010806 */
[----:B------:R-:W-:Y:S01]  /*5b40*/  PRMT R14, R11, 0x5410, R8 ;  /* 0x000054100b0e7816 */ /* 0x000fe20000000008 */
[----:B------:R-:W-:Y:S01]  /*5b50*/  FFMA.FTZ R11, R72, UR18, -R6 ;  /* 0x00000012480b7c23 */ /* 0x000fe20008010806 */
[--C-:B------:R-:W-:Y:S01]  /*5b60*/  SHF.R.U32.HI R8, RZ, 0x10, R10.reuse ;  /* 0x00000010ff087819 */ /* 0x100fe2000001160a */
[----:B------:R1:W3:Y:S01]  /*5b70*/  MUFU.EX2 R231, R9 ;  /* 0x0000000900e77308 */ /* 0x0002e20000000800 */
[----:B------:R-:W-:Y:S02]  /*5b80*/  SHF.R.U32.HI R10, RZ, 0x18, R10 ;  /* 0x00000018ff0a7819 */ /* 0x000fe4000001160a */
[----:B------:R-:W-:-:S05]  /*5b90*/  LOP3.LUT R8, R8, 0xff, RZ, 0xc0, !PT ;  /* 0x000000ff08087812 */ /* 0x000fca00078ec0ff */
[----:B------:R4:W5:Y:S01]  /*5ba0*/  MUFU.EX2 R225, R11 ;  /* 0x0000000b00e17308 */ /* 0x0009620000000800 */
[----:B-1----:R-:W-:-:S05]  /*5bb0*/  FMUL.FTZ R9, R100, UR18 ;  /* 0x0000001264097c20 */ /* 0x002fca0008410000 */
[----:B------:R-:W-:Y:S02]  /*5bc0*/  FSEL R5, R9, RZ, P0 ;  /* 0x000000ff09057208 */ /* 0x000fe40000000000 */
[----:B------:R-:W-:Y:S02]  /*5bd0*/  PRMT R9, R8, 0x5410, R10 ;  /* 0x0000541008097816 */ /* 0x000fe4000000000a */
[----:B--2---:R-:W-:Y:S01]  /*5be0*/  F2FP.F16.F32.PACK_AB R10, R234, R232 ;  /* 0x000000e8ea0a723e */ /* 0x004fe200000000ff */
[--C-:B------:R-:W-:Y:S01]  /*5bf0*/  FFMA.FTZ R8, R74, UR18, -R5.reuse ;  /* 0x000000124a087c23 */ /* 0x100fe20008010805 */
[--C-:B----4-:R-:W-:Y:S01]  /*5c00*/  HSET2.LE.AND R11, R12, R0.reuse, PT ;  /* 0x000000000c0b7233 */ /* 0x110fe20003803000 */
[----:B------:R-:W-:Y:S01]  /*5c10*/  IMAD.WIDE.U32 R12, R23, -0x326172a9, RZ ;  /* 0xcd9e8d57170c7825 */ /* 0x000fe200078e00ff */
[----:B------:R-:W-:Y:S01]  /*5c20*/  LOP3.LUT R10, R4, R10, RZ, 0xc0, !PT ;  /* 0x0000000a040a7212 */ /* 0x000fe200078ec0ff */
[----:B------:R3:W-:Y:S02]  /*5c30*/  MUFU.EX2 R224, R8 ;  /* 0x0000000800e07308 */ /* 0x0007e40000000800 */
[--C-:B------:R-:W-:Y:S01]  /*5c40*/  FFMA.FTZ R4, R80, UR18, -R5.reuse ;  /* 0x0000001250047c23 */ /* 0x100fe20008010805 */
[----:B------:R-:W-:Y:S01]  /*5c50*/  HSET2.LE.AND R9, R9, R0, PT ;  /* 0x0000000009097233 */ /* 0x000fe20003803000 */
[----:B------:R-:W-:Y:S01]  /*5c60*/  FFMA.FTZ R15, R73, UR18, -R5 ;  /* 0x00000012490f7c23 */ /* 0x000fe20008010805 */
[----:B------:R-:W-:-:S02]  /*5c70*/  LOP3.LUT R18, R12, 0xff, RZ, 0xc0, !PT ;  /* 0x000000ff0c127812 */ /* 0x000fc400078ec0ff */
[----:B------:R-:W-:Y:S01]  /*5c80*/  SHF.R.U32.HI R23, RZ, 0x18, R12 ;  /* 0x00000018ff177819 */ /* 0x000fe2000001160c */
[----:B------:R1:W-:Y:S08]  /*5c90*/  MUFU.EX2 R215, R4 ;  /* 0x0000000400d77308 */ /* 0x0003f00000000800 */
[----:B------:R2:W-:Y:S01]  /*5ca0*/  MUFU.EX2 R223, R15 ;  /* 0x0000000f00df7308 */ /* 0x0005e20000000800 */
[----:B---3--:R-:W-:-:S04]  /*5cb0*/  F2FP.F16.F32.PACK_AB R8, R231, R230 ;  /* 0x000000e6e708723e */ /* 0x008fc800000000ff */
[----:B------:R-:W-:Y:S02]  /*5cc0*/  LOP3.LUT R11, R11, R8, RZ, 0xc0, !PT ;  /* 0x000000080b0b7212 */ /* 0x000fe400078ec0ff */
[----:B------:R-:W-:Y:S02]  /*5cd0*/  F2FP.F16.F32.PACK_AB R8, R233, R235 ;  /* 0x000000ebe908723e */ /* 0x000fe400000000ff */
[----:B-1----:R-:W-:Y:S02]  /*5ce0*/  HSET2.LE.AND R4, R14, R0, PT ;  /* 0x000000000e047233 */ /* 0x002fe40003803000 */
[----:B-----5:R-:W-:-:S03]  /*5cf0*/  F2FP.F16.F32.PACK_AB R14, R225, R227 ;  /* 0x000000e3e10e723e */ /* 0x020fc600000000ff */
[----:B------:R-:W-:Y:S02]  /*5d00*/  LOP3.LUT R8, R4, R8, RZ, 0xc0, !PT ;  /* 0x0000000804087212 */ /* 0x000fe400078ec0ff */
[----:B------:R-:W-:Y:S01]  /*5d10*/  LOP3.LUT R4, R12, 0xffff, RZ, 0xc0, !PT ;  /* 0x0000ffff0c047812 */ /* 0x000fe200078ec0ff */
[----:B--2---:R-:W-:Y:S01]  /*5d20*/  FFMA.FTZ R15, R75, UR18, -R5 ;  /* 0x000000124b0f7c23 */ /* 0x004fe20008010805 */
[----:B------:R-:W-:Y:S02]  /*5d30*/  LOP3.LUT R9, R9, R14, RZ, 0xc0, !PT ;  /* 0x0000000e09097212 */ /* 0x000fe400078ec0ff */
[----:B------:R-:W-:Y:S01]  /*5d40*/  SHF.R.U32.HI R14, RZ, 0x8, R4 ;  /* 0x00000008ff0e7819 */ /* 0x000fe20000011604 */
[----:B------:R1:W2:Y:S01]  /*5d50*/  MUFU.EX2 R214, R15 ;  /* 0x0000000f00d67308 */ /* 0x0002a20000000800 */
[----:B------:R-:W-:Y:S02]  /*5d60*/  LOP3.LUT R4, R13, UR16, R22, 0x96, !PT ;  /* 0x000000100d047c12 */ /* 0x000fe4000f8e9616 */
[----:B------:R-:W-:Y:S01]  /*5d70*/  SHF.R.U32.HI R13, RZ, 0x10, R12 ;  /* 0x00000010ff0d7819 */ /* 0x000fe2000001160c */
[----:B------:R-:W-:Y:S01]  /*5d80*/  HMMA.16816.F32 R72, R8, R28, RZ ;  /* 0x0000001c0848723c */ /* 0x000fe200000018ff */
[----:B------:R-:W-:-:S02]  /*5d90*/  PRMT R22, R18, 0x5410, R14 ;  /* 0x0000541012167816 */ /* 0x000fc4000000000e */
[C---:B------:R-:W-:Y:S02]  /*5da0*/  LOP3.LUT R12, R4.reuse, 0xffff, RZ, 0xc0, !PT ;  /* 0x0000ffff040c7812 */ /* 0x040fe400078ec0ff */
[--C-:B------:R-:W-:Y:S01]  /*5db0*/  SHF.R.U32.HI R14, RZ, 0x10, R4.reuse ;  /* 0x00000010ff0e7819 */ /* 0x100fe20000011604 */
[C---:B------:R-:W-:Y:S01]  /*5dc0*/  HMMA.16816.F32 R108, R8.reuse, R32, RZ ;  /* 0x00000020086c723c */ /* 0x040fe200000018ff */
[----:B------:R-:W-:Y:S02]  /*5dd0*/  LOP3.LUT R19, R4, 0xff, RZ, 0xc0, !PT ;  /* 0x000000ff04137812 */ /* 0x000fe400078ec0ff */
[----:B------:R-:W-:Y:S02]  /*5de0*/  SHF.R.U32.HI R18, RZ, 0x18, R4 ;  /* 0x00000018ff127819 */ /* 0x000fe40000011604 */
[----:B------:R-:W-:Y:S01]  /*5df0*/  SHF.R.U32.HI R4, RZ, 0x8, R12 ;  /* 0x00000008ff047819 */ /* 0x000fe2000001160c */
[--C-:B------:R-:W-:Y:S01]  /*5e00*/  FFMA.FTZ R12, R78, UR18, -R7.reuse ;  /* 0x000000124e0c7c23 */ /* 0x100fe20008010807 */
[----:B-1----:R-:W-:Y:S01]  /*5e10*/  LOP3.LUT R15, R13, 0xff, RZ, 0xc0, !PT ;  /* 0x000000ff0d0f7812 */ /* 0x002fe200078ec0ff */
[----:B------:R-:W-:Y:S01]  /*5e20*/  FFMA.FTZ R13, R76, UR18, -R7 ;  /* 0x000000124c0d7c23 */ /* 0x000fe20008010807 */
[----:B------:R-:W-:Y:S01]  /*5e30*/  LOP3.LUT R14, R14, 0xff, RZ, 0xc0, !PT ;  /* 0x000000ff0e0e7812 */ /* 0x000fe200078ec0ff */
[----:B------:R1:W-:Y:S01]  /*5e40*/  MUFU.EX2 R222, R12 ;  /* 0x0000000c00de7308 */ /* 0x0003e20000000800 */
[----:B------:R-:W-:Y:S01]  /*5e50*/  PRMT R15, R15, 0x5410, R23 ;  /* 0x000054100f0f7816 */ /* 0x000fe20000000017 */
[----:B------:R-:W-:Y:S04]  /*5e60*/  HMMA.16816.F32 R88, R8, R40, RZ ;  /* 0x000000280858723c */ /* 0x000fe800000018ff */
[----:B------:R-:W-:-:S02]  /*5e70*/  HSET2.LE.AND R15, R15, R0, PT ;  /* 0x000000000f0f7233 */ /* 0x000fc40003803000 */
[----:B------:R3:W-:Y:S01]  /*5e80*/  MUFU.EX2 R221, R13 ;  /* 0x0000000d00dd7308 */ /* 0x0007e20000000800 */
[C---:B------:R-:W-:Y:S06]  /*5e90*/  HMMA.16816.F32 R92, R8.reuse, R30, RZ ;  /* 0x0000001e085c723c */ /* 0x040fec00000018ff */
[----:B------:R-:W-:Y:S01]  /*5ea0*/  HMMA.16816.F32 R68, R8, R34, RZ ;  /* 0x000000220844723c */ /* 0x000fe200000018ff */
[----:B-1----:R-:W-:-:S04]  /*5eb0*/  FFMA.FTZ R12, R81, UR18, -R7 ;  /* 0x00000012510c7c23 */ /* 0x002fc80008010807 */
[----:B------:R2:W-:Y:S01]  /*5ec0*/  MUFU.EX2 R220, R12 ;  /* 0x0000000c00dc7308 */ /* 0x0005e20000000800 */
[----:B------:R-:W-:Y:S01]  /*5ed0*/  HMMA.16816.F32 R80, R8, R44, RZ ;  /* 0x0000002c0850723c */ /* 0x000fe200000018ff */
[----:B---3--:R-:W-:Y:S02]  /*5ee0*/  PRMT R13, R19, 0x5410, R4 ;  /* 0x00005410130d7816 */ /* 0x008fe40000000004 */
[----:B------:R-:W-:-:S03]  /*5ef0*/  PRMT R19, R14, 0x5410, R18 ;  /* 0x000054100e137816 */ /* 0x000fc60000000012 */
[----:B------:R-:W-:Y:S01]  /*5f00*/  HMMA.16816.F32 R104, R8, R42, RZ ;  /* 0x0000002a0868723c */ /* 0x000fe200000018ff */
[--C-:B------:R-:W-:Y:S02]  /*5f10*/  HSET2.LE.AND R4, R22, R0.reuse, PT ;  /* 0x0000000016047233 */ /* 0x100fe40003803000 */
[----:B------:R-:W-:Y:S02]  /*5f20*/  F2FP.F16.F32.PACK_AB R14, R246, R244 ;  /* 0x000000f4f60e723e */ /* 0x000fe400000000ff */
[----:B------:R-:W-:Y:S02]  /*5f30*/  HSET2.LE.AND R13, R13, R0, PT ;  /* 0x000000000d0d7233 */ /* 0x000fe40003803000 */
[----:B------:R-:W-:Y:S01]  /*5f40*/  LOP3.LUT R14, R4, R14, RZ, 0xc0, !PT ;  /* 0x0000000e040e7212 */ /* 0x000fe200078ec0ff */
[----:B------:R-:W-:Y:S01]  /*5f50*/  FFMA.FTZ R4, R84, UR18, -R7 ;  /* 0x0000001254047c23 */ /* 0x000fe20008010807 */
[----:B------:R-:W-:Y:S02]  /*5f60*/  F2FP.F16.F32.PACK_AB R18, R248, R249 ;  /* 0x000000f9f812723e */ /* 0x000fe400000000ff */
[----:B--2---:R-:W-:Y:S01]  /*5f70*/  F2FP.F16.F32.PACK_AB R12, R214, R223 ;  /* 0x000000dfd60c723e */ /* 0x004fe200000000ff */
[----:B------:R1:W2:Y:S01]  /*5f80*/  MUFU.EX2 R213, R4 ;  /* 0x0000000400d57308 */ /* 0x0002a20000000800 */
[----:B------:R-:W-:-:S02]  /*5f90*/  SHF.R.U32.HI R22, RZ, 0x18, R16 ;  /* 0x00000018ff167819 */ /* 0x000fc40000011610 */
[----:B------:R-:W-:Y:S02]  /*5fa0*/  LOP3.LUT R15, R15, R12, RZ, 0xc0, !PT ;  /* 0x0000000c0f0f7212 */ /* 0x000fe400078ec0ff */
[----:B------:R-:W-:Y:S01]  /*5fb0*/  LOP3.LUT R12, R13, R18, RZ, 0xc0, !PT ;  /* 0x000000120d0c7212 */ /* 0x000fe200078ec0ff */
[--C-:B------:R-:W-:Y:S01]  /*5fc0*/  FFMA.FTZ R18, R85, UR18, -R6.reuse ;  /* 0x0000001255127c23 */ /* 0x100fe20008010806 */
[----:B------:R-:W-:Y:S01]  /*5fd0*/  F2FP.F16.F32.PACK_AB R13, R215, R224 ;  /* 0x000000e0d70d723e */ /* 0x000fe200000000ff */
[----:B------:R-:W-:Y:S02]  /*5fe0*/  HMMA.16816.F32 R84, R8, R46, RZ ;  /* 0x0000002e0854723c */ /* 0x000fe400000018ff */
[----:B------:R3:W-:Y:S05]  /*5ff0*/  MUFU.EX2 R211, R18 ;  /* 0x0000001200d37308 */ /* 0x0007ea0000000800 */
[----:B------:R-:W-:Y:S01]  /*6000*/  FFMA.FTZ R9, R113, UR18, -R6 ;  /* 0x0000001271097c23 */ /* 0x000fe20008010806 */
[----:B------:R-:W-:-:S02]  /*6010*/  SHF.R.U32.HI R8, RZ, 0x10, R21 ;  /* 0x00000010ff087819 */ /* 0x000fc40000011615 */
[----:B-1----:R-:W-:Y:S01]  /*6020*/  HSET2.LE.AND R4, R19, R0, PT ;  /* 0x0000000013047233 */ /* 0x002fe20003803000 */
[----:B------:R-:W-:Y:S01]  /*6030*/  MUFU.EX2 R209, R9 ;  /* 0x0000000900d17308 */ /* 0x000fe20000000800 */
[----:B------:R-:W-:Y:S02]  /*6040*/  LOP3.LUT R19, R16, 0xff, RZ, 0xc0, !PT ;  /* 0x000000ff10137812 */ /* 0x000fe400078ec0ff */
[----:B------:R-:W-:Y:S02]  /*6050*/  SHF.R.U32.HI R10, RZ, 0x18, R21 ;  /* 0x00000018ff0a7819 */ /* 0x000fe40000011615 */
[----:B------:R-:W-:Y:S01]  /*6060*/  LOP3.LUT R13, R4, R13, RZ, 0xc0, !PT ;  /* 0x0000000d040d7212 */ /* 0x000fe200078ec0ff */
[----:B------:R-:W-:Y:S01]  /*6070*/  FFMA.FTZ R4, R112, UR18, -R6 ;  /* 0x0000001270047c23 */ /* 0x000fe20008010806 */
[----:B---3--:R-:W-:-:S03]  /*6080*/  SHF.R.U32.HI R18, RZ, 0x8, R17 ;  /* 0x00000008ff127819 */ /* 0x008fc60000011611 */
[----:B------:R1:W3:Y:S01]  /*6090*/  MUFU.EX2 R208, R4 ;  /* 0x0000000400d07308 */ /* 0x0002e20000000800 */
[----:B------:R-:W-:Y:S01]  /*60a0*/  SHF.R.U32.HI R17, RZ, 0x10, R16 ;  /* 0x00000010ff117819 */ /* 0x000fe20000011610 */
[C---:B------:R-:W-:Y:S01]  /*60b0*/  HMMA.16816.F32 R76, R12.reuse, R28, RZ ;  /* 0x0000001c0c4c723c */ /* 0x040fe200000018ff */
[----:B------:R-:W-:Y:S02]  /*60c0*/  PRMT R18, R19, 0x5410, R18 ;  /* 0x0000541013127816 */ /* 0x000fe40000000012 */
[----:B------:R-:W-:Y:S02]  /*60d0*/  LOP3.LUT R11, R17, 0xff, RZ, 0xc0, !PT ;  /* 0x000000ff110b7812 */ /* 0x000fe400078ec0ff */
[----:B------:R-:W-:Y:S01]  /*60e0*/  LOP3.LUT R16, R21, 0xff, RZ, 0xc0, !PT ;  /* 0x000000ff15107812 */ /* 0x000fe200078ec0ff */
[----:B------:R-:W-:Y:S01]  /*60f0*/  HMMA.16816.F32 R112, R12, R30, RZ ;  /* 0x0000001e0c70723c */ /* 0x000fe200000018ff */
[----:B------:R-:W-:-:S05]  /*6100*/  PRMT R17, R11, 0x5410, R22 ;  /* 0x000054100b117816 */ /* 0x000fca0000000016 */
[----:B------:R-:W-:Y:S01]  /*6110*/  HMMA.16816.F32 R64, R12, R32, RZ ;  /* 0x000000200c40723c */ /* 0x000fe200000018ff */
[----:B-1----:R-:W-:-:S05]  /*6120*/  LOP3.LUT R4, R21, 0xffff, RZ, 0xc0, !PT ;  /* 0x0000ffff15047812 */ /* 0x002fca00078ec0ff */
[C---:B------:R-:W-:Y:S01]  /*6130*/  HMMA.16816.F32 R124, R12.reuse, R34, RZ ;  /* 0x000000220c7c723c */ /* 0x040fe200000018ff */
[----:B------:R-:W-:Y:S02]  /*6140*/  SHF.R.U32.HI R9, RZ, 0x8, R4 ;  /* 0x00000008ff097819 */ /* 0x000fe40000011604 */
[----:B------:R-:W-:Y:S01]  /*6150*/  LOP3.LUT R4, R8, 0xff, RZ, 0xc0, !PT ;  /* 0x000000ff08047812 */ /* 0x000fe200078ec0ff */
[----:B------:R-:W-:Y:S01]  /*6160*/  FFMA.FTZ R8, R120, UR18, -R6 ;  /* 0x0000001278087c23 */ /* 0x000fe20008010806 */
[----:B------:R-:W-:Y:S01]  /*6170*/  PRMT R16, R16, 0x5410, R9 ;  /* 0x0000541010107816 */ /* 0x000fe20000000009 */
[C---:B------:R-:W-:Y:S01]  /*6180*/  HMMA.16816.F32 R32, R12.reuse, R40, RZ ;  /* 0x000000280c20723c */ /* 0x040fe200000018ff */
[----:B------:R-:W-:Y:S01]  /*6190*/  PRMT R11, R4, 0x5410, R10 ;  /* 0x00005410040b7816 */ /* 0x000fe2000000000a */
[----:B------:R1:W4:Y:S01]  /*61a0*/  MUFU.EX2 R207, R8 ;  /* 0x0000000800cf7308 */ /* 0x0003220000000800 */
[--C-:B------:R-:W-:Y:S01]  /*61b0*/  HSET2.LE.AND R4, R18, R0.reuse, PT ;  /* 0x0000000012047233 */ /* 0x100fe20003803000 */
[----:B------:R-:W-:Y:S01]  /*61c0*/  FFMA.FTZ R9, R97, UR18, -R20 ;  /* 0x0000001261097c23 */ /* 0x000fe20008010814 */
[----:B--2---:R-:W-:Y:S01]  /*61d0*/  F2FP.F16.F32.PACK_AB R10, R213, R220 ;  /* 0x000000dcd50a723e */ /* 0x004fe200000000ff */
[C---:B------:R-:W-:Y:S01]  /*61e0*/  HMMA.16816.F32 R136, R12.reuse, R42, RZ ;  /* 0x0000002a0c88723c */ /* 0x040fe200000018ff */
[----:B------:R-:W-:Y:S01]  /*61f0*/  FFMA.FTZ R18, R122, UR18, -R5 ;  /* 0x000000127a127c23 */ /* 0x000fe20008010805 */
[----:B------:R-:W-:Y:S01]  /*6200*/  IMAD.WIDE.U32 R40, R61, -0x326172a9, RZ ;  /* 0xcd9e8d573d287825 */ /* 0x000fe200078e00ff */
[----:B------:R-:W-:Y:S01]  /*6210*/  LOP3.LUT R10, R4, R10, RZ, 0xc0, !PT ;  /* 0x0000000a040a7212 */ /* 0x000fe200078ec0ff */
[----:B------:R2:W-:Y:S01]  /*6220*/  MUFU.EX2 R205, R9 ;  /* 0x0000000900cd7308 */ /* 0x0005e20000000800 */
[----:B------:R-:W-:Y:S01]  /*6230*/  HSET2.LE.AND R4, R17, R0, PT ;  /* 0x0000000011047233 */ /* 0x000fe20003803000 */
[----:B------:R-:W-:Y:S01]  /*6240*/  HMMA.16816.F32 R28, R12, R44, RZ ;  /* 0x0000002c0c1c723c */ /* 0x000fe200000018ff */
[----:B---3--:R-:W-:Y:S01]  /*6250*/  F2FP.F16.F32.PACK_AB R17, R208, R211 ;  /* 0x000000d3d011723e */ /* 0x008fe200000000ff */
[----:B------:R-:W-:-:S04]  /*6260*/  IMAD.WIDE.U32 R42, R27, -0x326172a9, RZ ;  /* 0xcd9e8d571b2a7825 */ /* 0x000fc800078e00ff */
[----:B------:R-:W-:Y:S01]  /*6270*/  HMMA.16816.F32 R128, R12, R46, RZ ;  /* 0x0000002e0c80723c */ /* 0x000fe200000018ff */
[----:B-1----:R-:W-:Y:S01]  /*6280*/  FFMA.FTZ R8, R121, UR18, -R20 ;  /* 0x0000001279087c23 */ /* 0x002fe20008010814 */
[----:B------:R1:W-:Y:S05]  /*6290*/  MUFU.EX2 R187, R18 ;  /* 0x0000001200bb7308 */ /* 0x0003ea0000000800 */
[----:B------:R-:W-:Y:S01]  /*62a0*/  FFMA.FTZ R12, R123, UR18, -R5 ;  /* 0x000000127b0c7c23 */ /* 0x000fe20008010805 */
[----:B------:R-:W-:Y:S02]  /*62b0*/  LOP3.LUT R15, R26, 0xff, RZ, 0xc0, !PT ;  /* 0x000000ff1a0f7812 */ /* 0x000fe400078ec0ff */
[----:B------:R3:W-:Y:S01]  /*62c0*/  MUFU.EX2 R206, R8 ;  /* 0x0000000800ce7308 */ /* 0x0007e20000000800 */
[----:B--2---:R-:W-:-:S02]  /*62d0*/  F2FP.F16.F32.PACK_AB R9, R222, R221 ;  /* 0x000000ddde09723e */ /* 0x004fc400000000ff */
[----:B------:R-:W-:-:S04]  /*62e0*/  SHF.R.U32.HI R13, RZ, 0x10, R24 ;  /* 0x00000010ff0d7819 */ /* 0x000fc80000011618 */
[----:B------:R-:W-:Y:S01]  /*62f0*/  LOP3.LUT R13, R13, 0xff, RZ, 0xc0, !PT ;  /* 0x000000ff0d0d7812 */ /* 0x000fe200078ec0ff */
[----:B------:R2:W-:Y:S01]  /*6300*/  MUFU.EX2 R186, R12 ;  /* 0x0000000c00ba7308 */ /* 0x0005e20000000800 */
[----:B-1----:R-:W-:-:S03]  /*6310*/  IMAD.WIDE.U32 R18, R150, -0x326172a9, RZ ;  /* 0xcd9e8d5796127825 */ /* 0x002fc600078e00ff */
[----:B------:R-:W-:Y:S02]  /*6320*/  LOP3.LUT R18, R41, UR8, R18, 0x96, !PT ;  /* 0x0000000829127c12 */ /* 0x000fe4000f8e9612 */
[--C-:B---3--:R-:W-:Y:S02]  /*6330*/  HSET2.LE.AND R8, R16, R0.reuse, PT ;  /* 0x0000000010087233 */ /* 0x108fe40003803000 */
[----:B------:R-:W-:Y:S02]  /*6340*/  HSET2.LE.AND R16, R11, R0, PT ;  /* 0x000000000b107233 */ /* 0x000fe40003803000 */
[----:B----4-:R-:W-:Y:S02]  /*6350*/  F2FP.F16.F32.PACK_AB R11, R207, R209 ;  /* 0x000000d1cf0b723e */ /* 0x010fe400000000ff */
[----:B------:R-:W-:Y:S02]  /*6360*/  LOP3.LUT R8, R8, R9, RZ, 0xc0, !PT ;  /* 0x0000000908087212 */ /* 0x000fe400078ec0ff */
[----:B------:R-:W-:Y:S01]  /*6370*/  LOP3.LUT R11, R4, R11, RZ, 0xc0, !PT ;  /* 0x0000000b040b7212 */ /* 0x000fe200078ec0ff */
[----:B--2---:R-:W-:Y:S01]  /*6380*/  FFMA.FTZ R12, R148, UR18, -R5 ;  /* 0x00000012940c7c23 */ /* 0x004fe20008010805 */
[----:B------:R-:W-:-:S02]  /*6390*/  LOP3.LUT R4, R24, 0xffff, RZ, 0xc0, !PT ;  /* 0x0000ffff18047812 */ /* 0x000fc400078ec0ff */
[----:B------:R-:W-:Y:S01]  /*63a0*/  LOP3.LUT R9, R16, R17, RZ, 0xc0, !PT ;  /* 0x0000001110097212 */ /* 0x000fe200078ec0ff */
[----:B------:R1:W-:Y:S01]  /*63b0*/  MUFU.EX2 R185, R12 ;  /* 0x0000000c00b97308 */ /* 0x0003e20000000800 */
[----:B------:R-:W-:Y:S02]  /*63c0*/  SHF.R.U32.HI R14, RZ, 0x8, R4 ;  /* 0x00000008ff0e7819 */ /* 0x000fe40000011604 */
[----:B------:R-:W-:Y:S02]  /*63d0*/  LOP3.LUT R4, R26, 0xffff, RZ, 0xc0, !PT ;  /* 0x0000ffff1a047812 */ /* 0x000fe400078ec0ff */
[----:B------:R-:W-:Y:S01]  /*63e0*/  LOP3.LUT R16, R24, 0xff, RZ, 0xc0, !PT ;  /* 0x000000ff18107812 */ /* 0x000fe200078ec0ff */
[----:B------:R-:W-:Y:S01]  /*63f0*/  HMMA.16816.F32 R132, R8, R48, R72 ;  /* 0x000000300884723c */ /* 0x000fe20000001848 */
[----:B------:R-:W-:Y:S02]  /*6400*/  SHF.R.U32.HI R4, RZ, 0x8, R4 ;  /* 0x00000008ff047819 */ /* 0x000fe40000011604 */
[----:B------:R-:W-:-:S02]  /*6410*/  PRMT R14, R16, 0x5410, R14 ;  /* 0x00005410100e7816 */ /* 0x000fc4000000000e */
[----:B------:R-:W-:Y:S01]  /*6420*/  PRMT R16, R15, 0x5410, R4 ;  /* 0x000054100f107816 */ /* 0x000fe20000000004 */
[C---:B------:R-:W-:Y:S01]  /*6430*/  HMMA.16816.F32 R108, R8.reuse, R36, R108 ;  /* 0x00000024086c723c */ /* 0x040fe2000000186c */
[----:B------:R-:W-:Y:S02]  /*6440*/  SHF.R.U32.HI R4, RZ, 0x10, R26 ;  /* 0x00000010ff047819 */ /* 0x000fe4000001161a */
[----:B------:R-:W-:Y:S01]  /*6450*/  SHF.R.U32.HI R17, RZ, 0x18, R24 ;  /* 0x00000018ff117819 */ /* 0x000fe20000011618 */
[----:B-1----:R-:W-:Y:S01]  /*6460*/  FFMA.FTZ R12, R149, UR18, -R5 ;  /* 0x00000012950c7c23 */ /* 0x002fe20008010805 */
[----:B------:R-:W-:Y:S01]  /*6470*/  SHF.R.U32.HI R15, RZ, 0x18, R26 ;  /* 0x00000018ff0f7819 */ /* 0x000fe2000001161a */
[----:B------:R-:W-:Y:S01]  /*6480*/  HMMA.16816.F32 R88, R8, R52, R88 ;  /* 0x000000340858723c */ /* 0x000fe20000001858 */
[----:B------:R-:W-:Y:S01]  /*6490*/  PRMT R17, R13, 0x5410, R17 ;  /* 0x000054100d117816 */ /* 0x000fe20000000011 */
[----:B------:R1:W2:Y:S01]  /*64a0*/  MUFU.EX2 R184, R12 ;  /* 0x0000000c00b87308 */ /* 0x0002a20000000800 */
[----:B------:R-:W-:Y:S01]  /*64b0*/  FFMA.FTZ R13, R118, UR18, -R20 ;  /* 0x00000012760d7c23 */ /* 0x000fe20008010814 */
[----:B------:R-:W-:-:S02]  /*64c0*/  IMAD.WIDE.U32 R26, R18, -0x2daee0ad, RZ ;  /* 0xd2511f53121a7825 */ /* 0x000fc400078e00ff */
[C---:B------:R-:W-:Y:S04]  /*64d0*/  HMMA.16816.F32 R80, R8.reuse, R56, R80 ;  /* 0x000000380850723c */ /* 0x040fe80000001850 */
[----:B------:R3:W-:Y:S02]  /*64e0*/  MUFU.EX2 R183, R13 ;  /* 0x0000000d00b77308 */ /* 0x0007e40000000800 */
[C---:B------:R-:W-:Y:S06]  /*64f0*/  HMMA.16816.F32 R92, R8.reuse, R50, R92 ;  /* 0x00000032085c723c */ /* 0x040fec000000185c */
[----:B------:R-:W-:Y:S01]  /*6500*/  HMMA.16816.F32 R120, R8, R38, R68 ;  /* 0x000000260878723c */ /* 0x000fe20000001844 */
[----:B-1----:R-:W-:-:S02]  /*6510*/  LOP3.LUT R12, R4, 0xff, RZ, 0xc0, !PT ;  /* 0x000000ff040c7812 */ /* 0x002fc400078ec0ff */
[--C-:B------:R-:W-:Y:S02]  /*6520*/  HSET2.LE.AND R4, R14, R0.reuse, PT ;  /* 0x000000000e047233 */ /* 0x100fe40003803000 */
[----:B------:R-:W-:Y:S01]  /*6530*/  F2FP.F16.F32.PACK_AB R14, R237, R239 ;  /* 0x000000efed0e723e */ /* 0x000fe200000000ff */
[C---:B------:R-:W-:Y:S01]  /*6540*/  HMMA.16816.F32 R72, R8.reuse, R54, R104 ;  /* 0x000000360848723c */ /* 0x040fe20000001868 */
[----:B------:R-:W-:Y:S02]  /*6550*/  PRMT R15, R12, 0x5410, R15 ;  /* 0x000054100c0f7816 */ /* 0x000fe4000000000f */
[----:B------:R-:W-:Y:S01]  /*6560*/  LOP3.LUT R14, R4, R14, RZ, 0xc0, !PT ;  /* 0x0000000e040e7212 */ /* 0x000fe200078ec0ff */
[----:B---3--:R-:W-:Y:S01]  /*6570*/  FFMA.FTZ R13, R119, UR18, -R20 ;  /* 0x00000012770d7c23 */ /* 0x008fe20008010814 */
[--C-:B------:R-:W-:Y:S01]  /*6580*/  HSET2.LE.AND R12, R16, R0.reuse, PT ;  /* 0x00000000100c7233 */ /* 0x100fe20003803000 */
[----:B------:R-:W-:Y:S01]  /*6590*/  HMMA.16816.F32 R84, R8, R58, R84 ;  /* 0x0000003a0854723c */ /* 0x000fe20000001854 */
[--C-:B------:R-:W-:Y:S01]  /*65a0*/  HSET2.LE.AND R4, R17, R0.reuse, PT ;  /* 0x0000000011047233 */ /* 0x100fe20003803000 */
[----:B------:R1:W-:Y:S01]  /*65b0*/  MUFU.EX2 R182, R13 ;  /* 0x0000000d00b67308 */ /* 0x0003e20000000800 */
[----:B------:R-:W-:-:S02]  /*65c0*/  HSET2.LE.AND R16, R15, R0, PT ;  /* 0x000000000f107233 */ /* 0x000fc40003803000 */
[----:B--2---:R-:W-:Y:S02]  /*65d0*/  F2FP.F16.F32.PACK_AB R15, R184, R185 ;  /* 0x000000b9b80f723e */ /* 0x004fe400000000ff */
[----:B------:R-:W-:Y:S01]  /*65e0*/  F2FP.F16.F32.PACK_AB R17, R186, R187 ;  /* 0x000000bbba11723e */ /* 0x000fe200000000ff */
[--C-:B------:R-:W-:Y:S01]  /*65f0*/  FFMA.FTZ R10, R141, UR18, -R7.reuse ;  /* 0x000000128d0a7c23 */ /* 0x100fe20008010807 */
[----:B------:R-:W-:Y:S01]  /*6600*/  LOP3.LUT R15, R4, R15, RZ, 0xc0, !PT ;  /* 0x0000000f040f7212 */ /* 0x000fe200078ec0ff */
[----:B------:R-:W-:Y:S01]  /*6610*/  FFMA.FTZ R4, R151, UR18, -R7 ;  /* 0x0000001297047c23 */ /* 0x000fe20008010807 */
[----:B------:R-:W-:Y:S01]  /*6620*/  LOP3.LUT R11, R19, UR10, R62, 0x96, !PT ;  /* 0x0000000a130b7c12 */ /* 0x000fe2000f8e963e */
[----:B------:R2:W-:Y:S01]  /*6630*/  MUFU.EX2 R179, R10 ;  /* 0x0000000a00b37308 */ /* 0x0005e20000000800 */
[----:B-1----:R-:W-:-:S07]  /*6640*/  F2FP.F16.F32.PACK_AB R13, R241, R247 ;  /* 0x000000f7f10d723e */ /* 0x002fce00000000ff */
[----:B------:R1:W-:Y:S01]  /*6650*/  MUFU.EX2 R181, R4 ;  /* 0x0000000400b57308 */ /* 0x0003e20000000800 */
[----:B------:R-:W-:Y:S02]  /*6660*/  LOP3.LUT R12, R12, R13, RZ, 0xc0, !PT ;  /* 0x0000000d0c0c7212 */ /* 0x000fe400078ec0ff */
[----:B------:R-:W-:Y:S01]  /*6670*/  LOP3.LUT R13, R16, R17, RZ, 0xc0, !PT ;  /* 0x00000011100d7212 */ /* 0x000fe200078ec0ff */
[----:B------:R-:W-:-:S04]  /*6680*/  IMAD.WIDE.U32 R16, R98, -0x326172a9, RZ ;  /* 0xcd9e8d5762107825 */ /* 0x000fc800078e00ff */
[----:B--2---:R-:W-:Y:S01]  /*6690*/  IMAD.WIDE.U32 R10, R11, -0x2daee0ad, RZ ;  /* 0xd2511f530b0a7825 */ /* 0x004fe200078e00ff */
[----:B------:R-:W-:Y:S01]  /*66a0*/  LOP3.LUT R8, R17, UR10, R60, 0x96, !PT ;  /* 0x0000000a11087c12 */ /* 0x000fe2000f8e963c */
[----:B------:R-:W-:Y:S01]  /*66b0*/  HMMA.16816.F32 R68, R12, R36, R64 ;  /* 0x000000240c44723c */ /* 0x000fe20000001840 */
[----:B------:R-:W-:-:S03]  /*66c0*/  LOP3.LUT R21, R27, UR5, R10, 0x96, !PT ;  /* 0x000000051b157c12 */ /* 0x000fc6000f8e960a */
[----:B------:R-:W-:-:S04]  /*66d0*/  IMAD.WIDE.U32 R8, R8, -0x2daee0ad, RZ ;  /* 0xd2511f5308087825 */ /* 0x000fc800078e00ff */
[----:B-1----:R-:W-:Y:S01]  /*66e0*/  FFMA.FTZ R4, R140, UR18, -R7 ;  /* 0x000000128c047c23 */ /* 0x002fe20008010807 */
[----:B------:R-:W-:Y:S01]  /*66f0*/  FFMA.FTZ R10, R152, UR18, -R6 ;  /* 0x00000012980a7c23 */ /* 0x000fe20008010806 */
[----:B------:R-:W-:Y:S01]  /*6700*/  LOP3.LUT R22, R11, UR7, R116, 0x96, !PT ;  /* 0x000000070b167c12 */ /* 0x000fe2000f8e9674 */
[----:B------:R-:W-:Y:S01]  /*6710*/  FFMA.FTZ R11, R143, UR18, -R6 ;  /* 0x000000128f0b7c23 */ /* 0x000fe20008010806 */
[----:B------:R1:W2:Y:S01]  /*6720*/  MUFU.EX2 R180, R4 ;  /* 0x0000000400b47308 */ /* 0x0002a20000000800 */
[----:B------:R-:W-:Y:S01]  /*6730*/  HMMA.16816.F32 R148, R12, R52, R32 ;  /* 0x000000340c94723c */ /* 0x000fe20000001820 */
[----:B------:R-:W3:Y:S01]  /*6740*/  LDSM.16.MT88.4 R32, [R189+0x7000] ;  /* 0x00700000bd20783b */ /* 0x000ee20000004200 */
[----:B------:R-:W-:-:S04]  /*6750*/  IMAD.WIDE.U32 R22, R22, -0x326172a9, RZ ;  /* 0xcd9e8d5716167825 */ /* 0x000fc800078e00ff */
[C---:B------:R-:W-:Y:S01]  /*6760*/  HMMA.16816.F32 R76, R12.reuse, R48, R76 ;  /* 0x000000300c4c723c */ /* 0x040fe2000000184c */
[----:B------:R-:W-:Y:S05]  /*6770*/  MUFU.EX2 R177, R10 ;  /* 0x0000000a00b17308 */ /* 0x000fea0000000800 */
[----:B------:R-:W-:Y:S01]  /*6780*/  HMMA.16816.F32 R152, R12, R56, R28 ;  /* 0x000000380c98723c */ /* 0x000fe2000000181c */
[----:B------:R-:W4:Y:S02]  /*6790*/  LDSM.16.MT88.4 R28, [R192+0x7000] ;  /* 0x00700000c01c783b */ /* 0x000f240000004200 */
[----:B------:R-:W5:Y:S01]  /*67a0*/  MUFU.EX2 R176, R11 ;  /* 0x0000000b00b07308 */ /* 0x000f620000000800 */
[----:B-1----:R-:W-:-:S02]  /*67b0*/  LOP3.LUT R4, R43, UR8, R16, 0x96, !PT ;  /* 0x000000082b047c12 */ /* 0x002fc4000f8e9610 */
[----:B------:R-:W-:Y:S01]  /*67c0*/  LOP3.LUT R16, R9, UR7, R102, 0x96, !PT ;  /* 0x0000000709107c12 */ /* 0x000fe2000f8e9666 */
[----:B------:R-:W-:Y:S01]  /*67d0*/  HMMA.16816.F32 R64, R12, R50, R112 ;  /* 0x000000320c40723c */ /* 0x000fe20000001870 */
[----:B------:R-:W-:Y:S01]  /*67e0*/  LDSM.16.MT88.4 R48, [R191+0x7000] ;  /* 0x00700000bf30783b */ /* 0x000fe20000004200 */
[----:B------:R-:W-:-:S03]  /*67f0*/  IMAD.WIDE.U32 R44, R4, -0x2daee0ad, RZ ;  /* 0xd2511f53042c7825 */ /* 0x000fc600078e00ff */
[----:B------:R-:W-:Y:S01]  /*6800*/  LDSM.16.MT88.4 R112, [R189+0x7800] ;  /* 0x00780000bd70783b */ /* 0x000fe20000004200 */
[----:B------:R-:W-:Y:S01]  /*6810*/  IMAD.WIDE.U32 R24, R16, -0x326172a9, RZ ;  /* 0xcd9e8d5710187825 */ /* 0x000fe200078e00ff */
[----:B------:R-:W-:-:S03]  /*6820*/  LOP3.LUT R4, R45, UR5, R8, 0x96, !PT ;  /* 0x000000052d047c12 */ /* 0x000fc6000f8e9608 */
[----:B------:R-:W-:Y:S01]  /*6830*/  FFMA.FTZ R8, R142, UR18, -R7 ;  /* 0x000000128e087c23 */ /* 0x000fe20008010807 */
[C---:B------:R-:W-:Y:S01]  /*6840*/  HMMA.16816.F32 R60, R12.reuse, R38, R124 ;  /* 0x000000260c3c723c */ /* 0x040fe2000000187c */
[----:B------:R-:W1:Y:S02]  /*6850*/  LDSM.16.MT88.4 R36, [R190+0x7000] ;  /* 0x00700000be24783b */ /* 0x000e640000004200 */
[----:B------:R2:W-:Y:S03]  /*6860*/  MUFU.EX2 R178, R8 ;  /* 0x0000000800b27308 */ /* 0x0005e60000000800 */
[C---:B------:R-:W-:Y:S06]  /*6870*/  HMMA.16816.F32 R52, R12.reuse, R54, R136 ;  /* 0x000000360c34723c */ /* 0x040fec0000001888 */
[----:B------:R-:W-:Y:S07]  /*6880*/  HMMA.16816.F32 R56, R12, R58, R128 ;  /* 0x0000003a0c38723c */ /* 0x000fee0000001880 */
[----:B------:R-:W-:Y:S01]  /*6890*/  FFMA.FTZ R13, R156, UR18, -R5 ;  /* 0x000000129c0d7c23 */ /* 0x000fe20008010805 */
[----:B--2---:R-:W-:-:S03]  /*68a0*/  IMAD.WIDE.U32 R8, R4, -0x326172a9, RZ ;  /* 0xcd9e8d5704087825 */ /* 0x004fc600078e00ff */
[----:B------:R2:W-:Y:S01]  /*68b0*/  MUFU.EX2 R47, R13 ;  /* 0x0000000d002f7308 */ /* 0x0005e20000000800 */
[C---:B------:R-:W-:Y:S02]  /*68c0*/  LOP3.LUT R4, R8.reuse, 0xffff, RZ, 0xc0, !PT ;  /* 0x0000ffff08047812 */ /* 0x040fe400078ec0ff */
[----:B------:R-:W-:Y:S02]  /*68d0*/  LOP3.LUT R16, R8, 0xff, RZ, 0xc0, !PT ;  /* 0x000000ff08107812 */ /* 0x000fe400078ec0ff */
[----:B------:R-:W-:Y:S02]  /*68e0*/  SHF.R.U32.HI R10, RZ, 0x8, R4 ;  /* 0x00000008ff0a7819 */ /* 0x000fe40000011604 */
[----:B------:R-:W-:Y:S02]  /*68f0*/  LOP3.LUT R4, R9, UR16, R24, 0x96, !PT ;  /* 0x0000001009047c12 */ /* 0x000fe4000f8e9618 */
[--C-:B------:R-:W-:Y:S02]  /*6900*/  SHF.R.U32.HI R9, RZ, 0x10, R8.reuse ;  /* 0x00000010ff097819 */ /* 0x100fe40000011608 */
[----:B------:R-:W-:-:S02]  /*6910*/  SHF.R.U32.HI R18, RZ, 0x18, R8 ;  /* 0x00000018ff127819 */ /* 0x000fc40000011608 */
[----:B------:R-:W-:Y:S02]  /*6920*/  PRMT R19, R16, 0x5410, R10 ;  /* 0x0000541010137816 */ /* 0x000fe4000000000a */
[----:B------:R-:W-:Y:S01]  /*6930*/  LOP3.LUT R16, R9, 0xff, RZ, 0xc0, !PT ;  /* 0x000000ff09107812 */ /* 0x000fe200078ec0ff */
[----:B------:R-:W-:Y:S01]  /*6940*/  FFMA.FTZ R9, R144, UR18, -R6 ;  /* 0x0000001290097c23 */ /* 0x000fe20008010806 */
[C---:B------:R-:W-:Y:S01]  /*6950*/  LOP3.LUT R8, R4.reuse, 0xffff, RZ, 0xc0, !PT ;  /* 0x0000ffff04087812 */ /* 0x040fe200078ec0ff */
[----:B--2---:R-:W-:Y:S01]  /*6960*/  FFMA.FTZ R13, R157, UR18, -R5 ;  /* 0x000000129d0d7c23 */ /* 0x004fe20008010805 */
[----:B------:R-:W-:Y:S01]  /*6970*/  SHF.R.U32.HI R10, RZ, 0x10, R4 ;  /* 0x00000010ff0a7819 */ /* 0x000fe20000011604 */
[----:B------:R2:W-:Y:S01]  /*6980*/  MUFU.EX2 R175, R9 ;  /* 0x0000000900af7308 */ /* 0x0005e20000000800 */
[----:B------:R-:W-:Y:S02]  /*6990*/  LOP3.LUT R17, R4, 0xff, RZ, 0xc0, !PT ;  /* 0x000000ff04117812 */ /* 0x000fe400078ec0ff */
[----:B------:R-:W-:-:S02]  /*69a0*/  SHF.R.U32.HI R11, RZ, 0x8, R8 ;  /* 0x00000008ff0b7819 */ /* 0x000fc40000011608 */
[----:B------:R-:W-:Y:S02]  /*69b0*/  SHF.R.U32.HI R8, RZ, 0x18, R4 ;  /* 0x00000018ff087819 */ /* 0x000fe40000011604 */
[----:B------:R-:W-:Y:S01]  /*69c0*/  LOP3.LUT R4, R10, 0xff, RZ, 0xc0, !PT ;  /* 0x000000ff0a047812 */ /* 0x000fe200078ec0ff */
[----:B------:R5:W-:Y:S01]  /*69d0*/  MUFU.EX2 R46, R13 ;  /* 0x0000000d002e7308 */ /* 0x000be20000000800 */
[----:B------:R-:W-:Y:S01]  /*69e0*/  PRMT R10, R17, 0x5410, R11 ;  /* 0x00005410110a7816 */ /* 0x000fe2000000000b */
[----:B------:R-:W-:Y:S01]  /*69f0*/  FFMA.FTZ R11, R146, UR18, -R20 ;  /* 0x00000012920b7c23 */ /* 0x000fe20008010814 */
[----:B------:R-:W-:-:S05]  /*6a00*/  PRMT R16, R16, 0x5410, R18 ;  /* 0x0000541010107816 */ /* 0x000fca0000000012 */
[----:B------:R3:W-:Y:S01]  /*6a10*/  MUFU.EX2 R102, R11 ;  /* 0x0000000b00667308 */ /* 0x0007e20000000800 */
[----:B--2---:R-:W-:-:S07]  /*6a20*/  FFMA.FTZ R9, R145, UR18, -R6 ;  /* 0x0000001291097c23 */ /* 0x004fce0008010806 */
[----:B------:R2:W4:Y:S01]  /*6a30*/  MUFU.EX2 R103, R9 ;  /* 0x0000000900677308 */ /* 0x0005220000000800 */
[----:B-----5:R-:W-:-:S07]  /*6a40*/  FFMA.FTZ R13, R158, UR18, -R5 ;  /* 0x000000129e0d7c23 */ /* 0x020fce0008010805 */
        /* <DEDUP_REMOVED lines=10> */
[----:B------:R-:W-:-:S02]  /*6af0*/  F2FP.F16.F32.PACK_AB R10, R176, R177 ;  /* 0x000000b1b00a723e */ /* 0x000fc400000000ff */
[----:B----4-:R-:W-:Y:S01]  /*6b00*/  F2FP.F16.F32.PACK_AB R18, R103, R175 ;  /* 0x000000af6712723e */ /* 0x010fe200000000ff */
[----:B------:R2:W-:Y:S01]  /*6b10*/  MUFU.EX2 R98, R4 ;  /* 0x0000000400627308 */ /* 0x0005e20000000800 */
[----:B------:R-:W-:Y:S02]  /*6b20*/  LOP3.LUT R9, R9, R10, RZ, 0xc0, !PT ;  /* 0x0000000a09097212 */ /* 0x000fe400078ec0ff */
[----:B------:R-:W-:Y:S02]  /*6b30*/  F2FP.F16.F32.PACK_AB R10, R178, R179 ;  /* 0x000000b3b20a723e */ /* 0x000fe400000000ff */
[----:B------:R-:W-:Y:S02]  /*6b40*/  LOP3.LUT R11, R11, R18, RZ, 0xc0, !PT ;  /* 0x000000120b0b7212 */ /* 0x000fe400078ec0ff */
[----:B------:R-:W-:Y:S02]  /*6b50*/  LOP3.LUT R18, R16, 0xff, RZ, 0xc0, !PT ;  /* 0x000000ff10127812 */ /* 0x000fe400078ec0ff */
[----:B------:R-:W-:-:S04]  /*6b60*/  SHF.R.U32.HI R15, RZ, 0x10, R16 ;  /* 0x00000010ff0f7819 */ /* 0x000fc80000011610 */
[----:B------:R-:W-:Y:S02]  /*6b70*/  LOP3.LUT R15, R15, 0xff, RZ, 0xc0, !PT ;  /* 0x000000ff0f0f7812 */ /* 0x000fe400078ec0ff */
[----:B--2---:R-:W-:Y:S01]  /*6b80*/  HSET2.LE.AND R4, R19, R0, PT ;  /* 0x0000000013047233 */ /* 0x004fe20003803000 */
[----:B------:R-:W-:-:S04]  /*6b90*/  FFMA.FTZ R19, R173, UR18, -R5 ;  /* 0x00000012ad137c23 */ /* 0x000fc80008010805 */
[----:B------:R-:W-:Y:S01]  /*6ba0*/  LOP3.LUT R10, R4, R10, RZ, 0xc0, !PT ;  /* 0x0000000a040a7212 */ /* 0x000fe200078ec0ff */
[----:B------:R-:W2:Y:S01]  /*6bb0*/  MUFU.EX2 R97, R19 ;  /* 0x0000001300617308 */ /* 0x000ea20000000800 */
        /* <DEDUP_REMOVED lines=17> */
[----:B-1----:R-:W-:Y:S01]  /*6cd0*/  HMMA.16816.F32 R136, R8, R36, R88 ;  /* 0x000000240888723c */ /* 0x002fe20000001858 */
[----:B------:R-:W-:Y:S01]  /*6ce0*/  HSET2.LE.AND R4, R16, R0, PT ;  /* 0x0000000010047233 */ /* 0x000fe20003803000 */
[----:B------:R-:W-:Y:S01]  /*6cf0*/  LDSM.16.MT88.4 R88, [R190+0x7800] ;  /* 0x00780000be58783b */ /* 0x000fe20000004200 */
[----:B------:R-:W-:-:S03]  /*6d00*/  F2FP.F16.F32.PACK_AB R14, R182, R183 ;  /* 0x000000b7b60e723e */ /* 0x000fc600000000ff */
[C---:B------:R-:W-:Y:S01]  /*6d10*/  HMMA.16816.F32 R144, R8.reuse, R48, R80 ;  /* 0x000000300890723c */ /* 0x040fe20000001850 */
[----:B------:R-:W-:Y:S02]  /*6d20*/  LOP3.LUT R14, R4, R14, RZ, 0xc0, !PT ;  /* 0x0000000e040e7212 */ /* 0x000fe400078ec0ff */
[--C-:B------:R-:W-:Y:S01]  /*6d30*/  HSET2.LE.AND R4, R18, R0.reuse, PT ;  /* 0x0000000012047233 */ /* 0x100fe20003803000 */
[----:B------:R-:W-:Y:S02]  /*6d40*/  FFMA.FTZ R18, R161, UR18, -R7 ;  /* 0x00000012a1127c23 */ /* 0x000fe40008010807 */
[C---:B------:R-:W-:Y:S01]  /*6d50*/  HMMA.16816.F32 R120, R8.reuse, R30, R120 ;  /* 0x0000001e0878723c */ /* 0x040fe20000001878 */
[----:B---3--:R-:W-:Y:S01]  /*6d60*/  PRMT R15, R12, 0x5410, R13 ;  /* 0x000054100c0f7816 */ /* 0x008fe2000000000d */
[--C-:B------:R-:W-:Y:S01]  /*6d70*/  FFMA.FTZ R13, R160, UR18, -R7.reuse ;  /* 0x00000012a00d7c23 */ /* 0x100fe20008010807 */
[--C-:B------:R-:W-:Y:S01]  /*6d80*/  HSET2.LE.AND R12, R17, R0.reuse, PT ;  /* 0x00000000110c7233 */ /* 0x100fe20003803000 */
[----:B------:R-:W-:Y:S01]  /*6d90*/  MUFU.EX2 R27, R18 ;  /* 0x00000012001b7308 */ /* 0x000fe20000000800 */
[----:B--2---:R-:W-:Y:S01]  /*6da0*/  F2FP.F16.F32.PACK_AB R17, R47, R97 ;  /* 0x000000612f11723e */ /* 0x004fe200000000ff */
[----:B------:R-:W-:Y:S01]  /*6db0*/  HMMA.16816.F32 R92, R8, R38, R72 ;  /* 0x00000026085c723c */ /* 0x000fe20000001848 */
[----:B------:R-:W-:Y:S01]  /*6dc0*/  HSET2.LE.AND R16, R15, R0, PT ;  /* 0x000000000f107233 */ /* 0x000fe20003803000 */
[----:B------:R-:W-:Y:S01]  /*6dd0*/  FFMA.FTZ R7, R162, UR18, -R7 ;  /* 0x00000012a2077c23 */ /* 0x000fe20008010807 */
[----:B------:R-:W-:-:S03]  /*6de0*/  F2FP.F16.F32.PACK_AB R15, R45, R46 ;  /* 0x0000002e2d0f723e */ /* 0x000fc600000000ff */
[----:B------:R-:W-:Y:S01]  /*6df0*/  HMMA.16816.F32 R140, R8, R50, R84 ;  /* 0x00000032088c723c */ /* 0x000fe20000001854 */
[----:B------:R-:W-:Y:S01]  /*6e00*/  LOP3.LUT R15, R4, R15, RZ, 0xc0, !PT ;  /* 0x0000000f040f7212 */ /* 0x000fe200078ec0ff */
[----:B------:R1:W2:Y:S01]  /*6e10*/  MUFU.EX2 R41, R13 ;  /* 0x0000000d00297308 */ /* 0x0002a20000000800 */
[----:B------:R-:W-:-:S04]  /*6e20*/  LOP3.LUT R4, R23, UR6, R40, 0x96, !PT ;  /* 0x0000000617047c12 */ /* 0x000fc8000f8e9628 */
[----:B------:R-:W-:Y:S01]  /*6e30*/  LOP3.LUT R8, R25, UR6, R42, 0x96, !PT ;  /* 0x0000000619087c12 */ /* 0x000fe2000f8e962a */
[----:B------:R-:W-:-:S04]  /*6e40*/  IMAD.WIDE.U32 R10, R4, -0x2daee0ad, RZ ;  /* 0xd2511f53040a7825 */ /* 0x000fc800078e00ff */
[----:B------:R-:W-:Y:S01]  /*6e50*/  FFMA.FTZ R4, R163, UR18, -R6 ;  /* 0x00000012a3047c23 */ /* 0x000fe20008010806 */
[----:B------:R3:W-:Y:S01]  /*6e60*/  MUFU.EX2 R228, R7 ;  /* 0x0000000700e47308 */ /* 0x0007e20000000800 */
[----:B------:R-:W-:-:S03]  /*6e70*/  IMAD.WIDE.U32 R8, R8, -0x2daee0ad, RZ ;  /* 0xd2511f5308087825 */ /* 0x000fc600078e00ff */
[----:B------:R-:W-:-:S04]  /*6e80*/  LOP3.LUT R19, R8, 0xff, RZ, 0xc0, !PT ;  /* 0x000000ff08137812 */ /* 0x000fc800078ec0ff */
[----:B------:R4:W-:Y:S01]  /*6e90*/  MUFU.EX2 R25, R4 ;  /* 0x0000000400197308 */ /* 0x0009e20000000800 */
[----:B-1----:R-:W-:Y:S02]  /*6ea0*/  F2FP.F16.F32.PACK_AB R13, R205, R206 ;  /* 0x000000cecd0d723e */ /* 0x002fe400000000ff */
[----:B------:R-:W-:Y:S02]  /*6eb0*/  SHF.R.U32.HI R18, RZ, 0x10, R8 ;  /* 0x00000010ff127819 */ /* 0x000fe40000011608 */
[----:B------:R-:W-:Y:S02]  /*6ec0*/  LOP3.LUT R12, R12, R13, RZ, 0xc0, !PT ;  /* 0x0000000d0c0c7212 */ /* 0x000fe400078ec0ff */
[----:B------:R-:W-:Y:S01]  /*6ed0*/  LOP3.LUT R13, R16, R17, RZ, 0xc0, !PT ;  /* 0x00000011100d7212 */ /* 0x000fe200078ec0ff */
[----:B------:R-:W-:Y:S01]  /*6ee0*/  FFMA.FTZ R16, R164, UR18, -R6 ;  /* 0x00000012a4107c23 */ /* 0x000fe20008010806 */
[----:B------:R-:W-:Y:S02]  /*6ef0*/  SHF.R.U32.HI R21, RZ, 0x18, R8 ;  /* 0x00000018ff157819 */ /* 0x000fe40000011608 */
[----:B---3--:R-:W-:Y:S01]  /*6f00*/  LOP3.LUT R7, R11, UR15, R26, 0x96, !PT ;  /* 0x0000000f0b077c12 */ /* 0x008fe2000f8e961a */
[----:B------:R1:W3:Y:S02]  /*6f10*/  MUFU.EX2 R24, R16 ;  /* 0x0000001000187308 */ /* 0x0002e40000000800 */
[----:B------:R-:W-:Y:S01]  /*6f20*/  HMMA.16816.F32 R108, R12, R32, R76 ;  /* 0x000000200c6c723c */ /* 0x000fe2000000184c */
[----:B------:R-:W5:Y:S01]  /*6f30*/  LDSM.16.MT88.4 R76, [R192+0x7800] ;  /* 0x00780000c04c783b */ /* 0x000f620000004200 */
[----:B----4-:R-:W-:Y:S01]  /*6f40*/  LOP3.LUT R4, R8, 0xffff, RZ, 0xc0, !PT ;  /* 0x0000ffff08047812 */ /* 0x010fe200078ec0ff */
[----:B------:R-:W-:-:S03]  /*6f50*/  FFMA.FTZ R8, R166, UR18, -R6 ;  /* 0x00000012a6087c23 */ /* 0x000fc60008010806 */
[C---:B------:R-:W-:Y:S01]  /*6f60*/  HMMA.16816.F32 R128, R12.reuse, R48, R152 ;  /* 0x000000300c80723c */ /* 0x040fe20000001898 */
[----:B------:R-:W-:Y:S01]  /*6f70*/  SHF.R.U32.HI R17, RZ, 0x8, R4 ;  /* 0x00000008ff117819 */ /* 0x000fe20000011604 */
[----:B------:R4:W-:Y:S01]  /*6f80*/  MUFU.EX2 R23, R8 ;  /* 0x0000000800177308 */ /* 0x0009e20000000800 */
[----:B------:R-:W-:Y:S02]  /*6f90*/  LOP3.LUT R4, R9, UR15, R44, 0x96, !PT ;  /* 0x0000000f09047c12 */ /* 0x000fe4000f8e962c */
[----:B------:R-:W-:Y:S01]  /*6fa0*/  PRMT R19, R19, 0x5410, R17 ;  /* 0x0000541013137816 */ /* 0x000fe20000000011 */
[C---:B------:R-:W-:Y:S01]  /*6fb0*/  HMMA.16816.F32 R64, R12.reuse, R34, R64 ;  /* 0x000000220c40723c */ /* 0x040fe20000001840 */
[----:B------:R-:W-:Y:S01]  /*6fc0*/  LOP3.LUT R9, R4, 0xffff, RZ, 0xc0, !PT ;  /* 0x0000ffff04097812 */ /* 0x000fe200078ec0ff */
[----:B-1----:R-:W-:Y:S01]  /*6fd0*/  FFMA.FTZ R16, R167, UR18, -R6 ;  /* 0x00000012a7107c23 */ /* 0x002fe20008010806 */
[----:B------:R-:W-:Y:S01]  /*6fe0*/  LOP3.LUT R6, R18, 0xff, RZ, 0xc0, !PT ;  /* 0x000000ff12067812 */ /* 0x000fe200078ec0ff */
[----:B------:R-:W-:Y:S01]  /*6ff0*/  FFMA.FTZ R18, R171, UR18, -R5 ;  /* 0x00000012ab127c23 */ /* 0x000fe20008010805 */
[----:B------:R-:W-:Y:S01]  /*7000*/  SHF.R.U32.HI R9, RZ, 0x8, R9 ;  /* 0x00000008ff097819 */ /* 0x000fe20000011609 */
[----:B------:R1:W5:Y:S01]  /*7010*/  MUFU.EX2 R229, R16 ;  /* 0x0000001000e57308 */ /* 0x0003620000000800 */
[----:B------:R-:W-:Y:S01]  /*7020*/  PRMT R17, R6, 0x5410, R21 ;  /* 0x0000541006117816 */ /* 0x000fe20000000015 */
[----:B------:R-:W-:Y:S01]  /*7030*/  HMMA.16816.F32 R68, R12, R28, R68 ;  /* 0x0000001c0c44723c */ /* 0x000fe20000001844 */
[----:B----4-:R-:W-:-:S05]  /*7040*/  LOP3.LUT R8, R4, 0xff, RZ, 0xc0, !PT ;  /* 0x000000ff04087812 */ /* 0x010fca00078ec0ff */
[C---:B------:R-:W-:Y:S01]  /*7050*/  HMMA.16816.F32 R60, R12.reuse, R30, R60 ;  /* 0x0000001e0c3c723c */ /* 0x040fe2000000183c */
[----:B------:R-:W-:Y:S02]  /*7060*/  PRMT R6, R8, 0x5410, R9 ;  /* 0x0000541008067816 */ /* 0x000fe40000000009 */
[--C-:B------:R-:W-:Y:S02]  /*7070*/  SHF.R.U32.HI R8, RZ, 0x10, R4.reuse ;  /* 0x00000010ff087819 */ /* 0x100fe40000011604 */
[----:B------:R-:W-:Y:S01]  /*7080*/  SHF.R.U32.HI R9, RZ, 0x18, R4 ;  /* 0x00000018ff097819 */ /* 0x000fe20000011604 */
[C---:B------:R-:W-:Y:S01]  /*7090*/  HMMA.16816.F32 R80, R12.reuse, R36, R148 ;  /* 0x000000240c50723c */ /* 0x040fe20000001894 */
[----:B------:R-:W-:Y:S01]  /*70a0*/  LOP3.LUT R8, R8, 0xff, RZ, 0xc0, !PT ;  /* 0x000000ff08087812 */ /* 0x000fe200078ec0ff */
[--C-:B-1----:R-:W-:Y:S01]  /*70b0*/  FFMA.FTZ R16, R168, UR18, -R20.reuse ;  /* 0x00000012a8107c23 */ /* 0x102fe20008010814 */
[--C-:B------:R-:W-:Y:S02]  /*70c0*/  HSET2.LE.AND R4, R6, R0.reuse, PT ;  /* 0x0000000006047233 */ /* 0x100fe40003803000 */
[----:B--2---:R-:W-:Y:S01]  /*70d0*/  F2FP.F16.F32.PACK_AB R6, R41, R43 ;  /* 0x0000002b2906723e */ /* 0x004fe200000000ff */
[C---:B------:R-:W-:Y:S01]  /*70e0*/  HMMA.16816.F32 R52, R12.reuse, R38, R52 ;  /* 0x000000260c34723c */ /* 0x040fe20000001834 */
[----:B------:R-:W-:Y:S01]  /*70f0*/  PRMT R9, R8, 0x5410, R9 ;  /* 0x0000541008097816 */ /* 0x000fe20000000009 */
[----:B------:R-:W-:Y:S01]  /*7100*/  FFMA.FTZ R8, R169, UR18, -R20 ;  /* 0x00000012a9087c23 */ /* 0x000fe20008010814 */
[----:B------:R-:W-:Y:S01]  /*7110*/  LOP3.LUT R132, R4, R6, RZ, 0xc0, !PT ;  /* 0x0000000604847212 */ /* 0x000fe200078ec0ff */
[----:B------:R1:W-:Y:S01]  /*7120*/  MUFU.EX2 R22, R16 ;  /* 0x0000001000167308 */ /* 0x0003e20000000800 */
[----:B---3--:R-:W-:Y:S01]  /*7130*/  F2FP.F16.F32.PACK_AB R6, R24, R25 ;  /* 0x000000191806723e */ /* 0x008fe200000000ff */
[----:B------:R-:W-:Y:S01]  /*7140*/  HMMA.16816.F32 R48, R12, R50, R56 ;  /* 0x000000320c30723c */ /* 0x000fe20000001838 */
[----:B------:R-:W-:-:S02]  /*7150*/  HSET2.LE.AND R4, R9, R0, PT ;  /* 0x0000000009047233 */ /* 0x000fc40003803000 */
[----:B------:R-:W-:-:S03]  /*7160*/  F2FP.F16.F32.PACK_AB R9, R228, R27 ;  /* 0x0000001be409723e */ /* 0x000fc600000000ff */
[----:B------:R-:W-:Y:S01]  /*7170*/  LOP3.LUT R133, R4, R6, RZ, 0xc0, !PT ;  /* 0x0000000604857212 */ /* 0x000fe200078ec0ff */
[----:B------:R-:W-:Y:S01]  /*7180*/  FFMA.FTZ R4, R170, UR18, -R5 ;  /* 0x00000012aa047c23 */ /* 0x000fe20008010805 */
[----:B------:R2:W3:Y:S01]  /*7190*/  MUFU.EX2 R21, R8 ;  /* 0x0000000800157308 */ /* 0x0004e20000000800 */
[--C-:B------:R-:W-:Y:S02]  /*71a0*/  SHF.R.U32.HI R6, RZ, 0x10, R10.reuse ;  /* 0x00000010ff067819 */ /* 0x100fe4000001160a */
[----:B------:R-:W-:Y:S02]  /*71b0*/  LOP3.LUT R13, R10, 0xff, RZ, 0xc0, !PT ;  /* 0x000000ff0a0d7812 */ /* 0x000fe400078ec0ff */
[----:B------:R-:W-:Y:S02]  /*71c0*/  SHF.R.U32.HI R12, RZ, 0x18, R10 ;  /* 0x00000018ff0c7819 */ /* 0x000fe4000001160a */
[----:B-1----:R-:W-:Y:S01]  /*71d0*/  HSET2.LE.AND R16, R17, R0, PT ;  /* 0x0000000011107233 */ /* 0x002fe20003803000 */
[----:B------:R1:W-:Y:S01]  /*71e0*/  MUFU.EX2 R15, R4 ;  /* 0x00000004000f7308 */ /* 0x0003e20000000800 */
[----:B-----5:R-:W-:-:S04]  /*71f0*/  F2FP.F16.F32.PACK_AB R17, R229, R23 ;  /* 0x00000017e511723e */ /* 0x020fc800000000ff */
[----:B------:R-:W-:-:S03]  /*7200*/  LOP3.LUT R135, R16, R17, RZ, 0xc0, !PT ;  /* 0x0000001110877212 */ /* 0x000fc600078ec0ff */
[----:B------:R4:W-:Y:S01]  /*7210*/  MUFU.EX2 R20, R18 ;  /* 0x0000001200147308 */ /* 0x0009e20000000800 */
[----:B--2---:R-:W-:-:S05]  /*7220*/  HSET2.LE.AND R8, R19, R0, PT ;  /* 0x0000000013087233 */ /* 0x004fca0003803000 */
[----:B------:R-:W-:Y:S01]  /*7230*/  LOP3.LUT R134, R8, R9, RZ, 0xc0, !PT ;  /* 0x0000000908867212 */ /* 0x000fe200078ec0ff */
[--C-:B------:R-:W-:Y:S01]  /*7240*/  FFMA.FTZ R9, R174, UR18, -R5.reuse ;  /* 0x00000012ae097c23 */ /* 0x100fe20008010805 */
[----:B------:R-:W-:Y:S01]  /*7250*/  LOP3.LUT R8, R10, 0xffff, RZ, 0xc0, !PT ;  /* 0x0000ffff0a087812 */ /* 0x000fe200078ec0ff */
[----:B-1----:R-:W-:Y:S01]  /*7260*/  FFMA.FTZ R4, R172, UR18, -R5 ;  /* 0x00000012ac047c23 */ /* 0x002fe20008010805 */
[----:B------:R-:W-:Y:S01]  /*7270*/  SHF.R.U32.HI R5, RZ, 0x10, R7 ;  /* 0x00000010ff057819 */ /* 0x000fe20000011607 */
[----:B------:R1:W-:Y:S01]  /*7280*/  MUFU.EX2 R14, R9 ;  /* 0x00000009000e7308 */ /* 0x0003e20000000800 */
[----:B------:R-:W-:Y:S01]  /*7290*/  SHF.R.U32.HI R11, RZ, 0x8, R8 ;  /* 0x00000008ff0b7819 */ /* 0x000fe20000011608 */
[C---:B------:R-:W-:Y:S01]  /*72a0*/  HMMA.16816.F32 R72, R132.reuse, R76, R124 ;  /* 0x0000004c8448723c */ /* 0x040fe2000000187c */
[----:B------:R-:W-:Y:S02]  /*72b0*/  LOP3.LUT R8, R6, 0xff, RZ, 0xc0, !PT ;  /* 0x000000ff06087812 */ /* 0x000fe400078ec0ff */
[----:B------:R-:W-:Y:S01]  /*72c0*/  LOP3.LUT R10, R7, 0xff, RZ, 0xc0, !PT ;  /* 0x000000ff070a7812 */ /* 0x000fe200078ec0ff */
[----:B----4-:R-:W2:Y:S01]  /*72d0*/  LDSM.16.MT88.4 R16, [R191+0x7800] ;  /* 0x00780000bf10783b */ /* 0x010ea20000004200 */
[----:B------:R-:W-:Y:S01]  /*72e0*/  LOP3.LUT R5, R5, 0xff, RZ, 0xc0, !PT ;  /* 0x000000ff05057812 */ /* 0x000fe200078ec0ff */
[----:B------:R4:W5:Y:S01]  /*72f0*/  MUFU.EX2 R226, R4 ;  /* 0x0000000400e27308 */ /* 0x0009620000000800 */
[C---:B------:R-:W-:Y:S06]  /*7300*/  HMMA.16816.F32 R124, R132.reuse, R88, R136 ;  /* 0x00000058847c723c */ /* 0x040fec0000001888 */
[----:B------:R-:W-:Y:S01]  /*7310*/  HMMA.16816.F32 R104, R132, R112, R104 ;  /* 0x000000708468723c */ /* 0x000fe20000001868 */
[----:B-1----:R-:W-:-:S05]  /*7320*/  PRMT R9, R8, 0x5410, R12 ;  /* 0x0000541008097816 */ /* 0x002fca000000000c */
[----:B------:R-:W-:Y:S01]  /*7330*/  HMMA.16816.F32 R116, R132, R114, R116 ;  /* 0x000000728474723c */ /* 0x000fe20000001874 */
[----:B----4-:R-:W-:Y:S02]  /*7340*/  LOP3.LUT R4, R7, 0xffff, RZ, 0xc0, !PT ;  /* 0x0000ffff07047812 */ /* 0x010fe400078ec0ff */
[----:B------:R-:W-:-:S03]  /*7350*/  SHF.R.U32.HI R7, RZ, 0x18, R7 ;  /* 0x00000018ff077819 */ /* 0x000fc60000011607 */
[C---:B------:R-:W-:Y:S01]  /*7360*/  HMMA.16816.F32 R120, R132.reuse, R78, R120 ;  /* 0x0000004e8478723c */ /* 0x040fe20000001878 */
[----:B------:R-:W-:Y:S02]  /*7370*/  SHF.R.U32.HI R6, RZ, 0x8, R4 ;  /* 0x00000008ff067819 */ /* 0x000fe40000011604 */
[----:B------:R-:W-:Y:S02]  /*7380*/  PRMT R4, R13, 0x5410, R11 ;  /* 0x000054100d047816 */ /* 0x000fe4000000000b */
[----:B------:R-:W-:Y:S01]  /*7390*/  PRMT R8, R10, 0x5410, R6 ;  /* 0x000054100a087816 */ /* 0x000fe20000000006 */
[----:B------:R-:W-:Y:S01]  /*73a0*/  HMMA.16816.F32 R84, R132, R90, R92 ;  /* 0x0000005a8454723c */ /* 0x000fe2000000185c */
[----:B------:R-:W-:Y:S02]  /*73b0*/  PRMT R5, R5, 0x5410, R7 ;  /* 0x0000541005057816 */ /* 0x000fe40000000007 */
[--C-:B------:R-:W-:Y:S02]  /*73c0*/  HSET2.LE.AND R6, R9, R0.reuse, PT ;  /* 0x0000000009067233 */ /* 0x100fe40003803000 */
[----:B------:R-:W-:-:S02]  /*73d0*/  HSET2.LE.AND R4, R4, R0, PT ;  /* 0x0000000004047233 */ /* 0x000fc40003803000 */
[--C-:B------:R-:W-:Y:S02]  /*73e0*/  HSET2.LE.AND R8, R8, R0.reuse, PT ;  /* 0x0000000008087233 */ /* 0x100fe40003803000 */
[----:B------:R-:W-:Y:S02]  /*73f0*/  HSET2.LE.AND R9, R5, R0, PT ;  /* 0x0000000005097233 */ /* 0x000fe40003803000 */
[----:B---3--:R-:W-:Y:S01]  /*7400*/  F2FP.F16.F32.PACK_AB R0, R21, R22 ;  /* 0x000000161500723e */ /* 0x008fe200000000ff */
[C---:B--2---:R-:W-:Y:S01]  /*7410*/  HMMA.16816.F32 R92, R132.reuse, R16, R144 ;  /* 0x00000010845c723c */ /* 0x044fe20000001890 */
[----:B-----5:R-:W-:Y:S02]  /*7420*/  F2FP.F16.F32.PACK_AB R5, R226, R15 ;  /* 0x0000000fe205723e */ /* 0x020fe400000000ff */
[----:B------:R-:W-:Y:S01]  /*7430*/  LOP3.LUT R138, R4, R0, RZ, 0xc0, !PT ;  /* 0x00000000048a7212 */ /* 0x000fe200078ec0ff */
[----:B------:R-:W-:Y:S01]  /*7440*/  FADD.FTZ R4, R224, R215 ;  /* 0x000000d7e0047221 */ /* 0x000fe20000010000 */
[----:B------:R-:W-:Y:S01]  /*7450*/  F2FP.F16.F32.PACK_AB R0, R14, R20 ;  /* 0x000000140e00723e */ /* 0x000fe200000000ff */
[----:B------:R-:W-:Y:S01]  /*7460*/  HMMA.16816.F32 R132, R132, R18, R140 ;  /* 0x000000128484723c */ /* 0x000fe2000000188c */
[----:B------:R-:W-:-:S02]  /*7470*/  F2FP.F16.F32.PACK_AB R7, R98, R102 ;  /* 0x000000666207723e */ /* 0x000fc400000000ff */
        /* <DEDUP_REMOVED lines=72> */
[----:B------:R-:W2:Y:S01]  /*7900*/  LDL.64 R156, [R1+0x8] ;  /* 0x00000800019c7983 */ /* 0x000ea20000100a00 */
[----:B------:R-:W-:Y:S01]  /*7910*/  ULDC UR4, c[0x0][0x2d0] ;  /* 0x0000b40000047ab9 */ /* 0x000fe20000000800 */
[----:B------:R-:W1:Y:S01]  /*7920*/  LDC.64 R206, c[0x0][0x250] ;  /* 0x00009400ffce7b82 */ /* 0x000e620000000a00 */
[----:B------:R-:W-:Y:S01]  /*7930*/  IMAD R210, R251, -0x2, R210 ;  /* 0xfffffffefbd27824 */ /* 0x000fe200078e02d2 */
[----:B------:R-:W-:Y:S01]  /*7940*/  LEA.HI.SX32 R203, R203, 0xfffffffe, 0x1a ;  /* 0xfffffffecbcb7811 */ /* 0x000fe200078fd2ff */
[----:B------:R-:W-:Y:S01]  /*7950*/  IMAD.WIDE.U32 R238, R238, -0x326172a9, RZ ;  /* 0xcd9e8d57eeee7825 */ /* 0x000fe200078e00ff */
[----:B------:R-:W-:Y:S02]  /*7960*/  MOV R97, R100 ;  /* 0x0000006400617202 */ /* 0x000fe40000000f00 */
[----:B------:R-:W-:Y:S01]  /*7970*/  IADD3 R210, R96, R210, -R165 ;  /* 0x000000d260d27210 */ /* 0x000fe20007ffe8a5 */
[----:B------:R-:W-:Y:S01]  /*7980*/  IMAD.WIDE.U32 R236, R236, -0x326172a9, RZ ;  /* 0xcd9e8d57ecec7825 */ /* 0x000fe200078e00ff */
[----:B------:R-:W-:-:S02]  /*7990*/  LOP3.LUT R214, R239, R212, RZ, 0x3c, !PT ;  /* 0x000000d4efd67212 */ /* 0x000fc400078e3cff */
[----:B------:R-:W-:Y:S01]  /*79a0*/  MOV R96, R101 ;  /* 0x0000006500607202 */ /* 0x000fe20000000f00 */
[----:B------:R-:W-:Y:S01]  /*79b0*/  IMAD.WIDE.U32 R208, R240, -0x2daee0ad, RZ ;  /* 0xd2511f53f0d07825 */ /* 0x000fe200078e00ff */
[----:B------:R-:W-:Y:S02]  /*79c0*/  LOP3.LUT R212, R237, R212, RZ, 0x3c, !PT ;  /* 0x000000d4edd47212 */ /* 0x000fe400078e3cff */
[----:B------:R-:W-:Y:S01]  /*79d0*/  MOV R102, R2 ;  /* 0x0000000200667202 */ /* 0x000fe20000000f00 */
[----:B------:R-:W-:Y:S01]  /*79e0*/  IMAD.WIDE.U32 R214, R214, -0x2daee0ad, RZ ;  /* 0xd2511f53d6d67825 */ /* 0x000fe200078e00ff */
[----:B------:R-:W-:-:S03]  /*79f0*/  MOV R98, R99 ;  /* 0x0000006300627202 */ /* 0x000fc60000000f00 */
[----:B------:R-:W-:Y:S01]  /*7a00*/  IMAD.WIDE.U32 R212, R212, -0x2daee0ad, RZ ;  /* 0xd2511f53d4d47825 */ /* 0x000fe200078e00ff */
[----:B--2---:R-:W-:Y:S01]  /*7a10*/  ISETP.GE.AND P0, PT, R156, UR4, PT ;  /* 0x000000049c007c0c */ /* 0x004fe2000bf06270 */
[----:B------:R-:W-:-:S12]  /*7a20*/  ULDC UR4, c[0x0][0x2ec] ;  /* 0x0000bb0000047ab9 */ /* 0x000fd80000000800 */
[----:B------:R-:W2:Y:S01]  /*7a30*/  @!P0 LDC.64 R4, c[0x0][0x220] ;  /* 0x00008800ff048b82 */ /* 0x000ea20000000a00 */
[----:B-1----:R-:W-:-:S07]  /*7a40*/  @!P0 IMAD R244, R207, 0x30, RZ ;  /* 0x00000030cff48824 */ /* 0x002fce00078e02ff */
[----:B------:R-:W1:Y:S08]  /*7a50*/  @!P0 LDC.64 R250, c[0x0][0x220] ;  /* 0x00008800fffa8b82 */ /* 0x000e700000000a00 */
[----:B------:R-:W3:Y:S01]  /*7a60*/  @!P0 LDC.64 R248, c[0x0][0x220] ;  /* 0x00008800fff88b82 */ /* 0x000ee20000000a00 */
[----:B--2---:R2:W-:Y:S07]  /*7a70*/  @!P0 STL.64 [R1], R4 ;  /* 0x0000000401008387 */ /* 0x0045ee0000100a00 */
[----:B------:R-:W4:Y:S01]  /*7a80*/  @!P0 LDC.64 R246, c[0x0][0x220] ;  /* 0x00008800fff68b82 */ /* 0x000f220000000a00 */
[----:B-1----:R-:W-:Y:S05]  /*7a90*/  BRA `(.L_x_1515) ;  /* 0x0000000400307947 */ /* 0x002fea0003800000 */
.L_x_1517:
[----:B------:R-:W1:Y:S01]  /*7aa0*/  @!P0 LDC.64 R140, c[0x0][0x248] ;  /* 0x00009200ff8c8b82 */ /* 0x000e620000000a00 */
[----:B------:R-:W-:Y:S01]  /*7ab0*/  @!P0 VIADD R99, R203, 0xffffffff ;  /* 0xffffffffcb638836 */ /* 0x000fe20000000000 */
[----:B------:R2:W-:Y:S04]  /*7ac0*/  @P0 STS.128 [R204+0x4000], RZ ;  /* 0x004000ffcc000388 */ /* 0x0005e80000000c00 */
[----:B------:R-:W-:Y:S02]  /*7ad0*/  @!P0 SHF.R.S32.HI R100, RZ, 0x1f, R99 ;  /* 0x0000001fff648819 */ /* 0x000fe40000011463 */
[----:B------:R-:W3:Y:S08]  /*7ae0*/  @!P0 LDC.64 R146, c[0x0][0x248] ;  /* 0x00009200ff928b82 */ /* 0x000ef00000000a00 */
[----:B------:R-:W4:Y:S01]  /*7af0*/  @!P0 LDC.64 R152, c[0x0][0x248] ;  /* 0x00009200ff988b82 */ /* 0x000f220000000a00 */
[-C--:B-1----:R-:W-:Y:S07]  /*7b00*/  @!P0 IMAD R103, R100, R140.reuse, RZ ;  /* 0x0000008c64678224 */ /* 0x082fee00078e02ff */
[----:B------:R-:W1:Y:S01]  /*7b10*/  @!P0 LDC.64 R154, c[0x0][0x248] ;  /* 0x00009200ff9a8b82 */ /* 0x000e620000000a00 */
[C---:B------:R-:W-:Y:S04]  /*7b20*/  @!P0 IMAD.WIDE.U32 R100, R99.reuse, R140, RZ ;  /* 0x0000008c63648225 */ /* 0x040fe800078e00ff */
[----:B------:R-:W-:Y:S01]  /*7b30*/  @!P0 IMAD R103, R99, R141, R103 ;  /* 0x0000008d63678224 */ /* 0x000fe200078e0267 */
[C---:B------:R-:W-:Y:S01]  /*7b40*/  @!P0 LEA R144, P1, R100.reuse, R218, 0x6 ;  /* 0x000000da64908211 */ /* 0x040fe200078230ff */
[----:B------:R-:W-:Y:S01]  /*7b50*/  @!P0 IMAD R166, R141, 0x30, RZ ;  /* 0x000000308da68824 */ /* 0x000fe200078e02ff */
[----:B------:R-:W5:Y:S01]  /*7b60*/  @!P0 LDC.64 R158, c[0x0][0x218] ;  /* 0x00008600ff9e8b82 */ /* 0x000f620000000a00 */
[----:B------:R-:W-:Y:S05]  /*7b70*/  @!P0 IMAD.IADD R103, R101, 0x1, R103 ;  /* 0x0000000165678824 */ /* 0x000fea00078e0267 */
[----:B------:R-:W-:Y:S01]  /*7b80*/  @!P0 LEA.HI.X R145, R100, R217, R103, 0x6, P1 ;  /* 0x000000d964918211 */ /* 0x000fe200008f3467 */
[----:B------:R-:W-:Y:S01]  /*7b90*/  @!P0 VIADD R100, R203, 0xffffffff ;  /* 0xffffffffcb648836 */ /* 0x000fe20000000000 */
[----:B------:R-:W2:Y:S01]  /*7ba0*/  @!P0 LDC.64 R164, c[0x0][0x218] ;  /* 0x00008600ffa48b82 */ /* 0x000ea20000000a00 */
[----:B----4-:R-:W-:Y:S03]  /*7bb0*/  @!P0 IMAD.WIDE.U32 R142, R99, R152, RZ ;  /* 0x00000098638e8225 */ /* 0x010fe600078e00ff */
[----:B------:R-:W-:Y:S01]  /*7bc0*/  @!P0 SHF.R.S32.HI R101, RZ, 0x1f, R100 ;  /* 0x0000001fff658819 */ /* 0x000fe20000011464 */
[----:B------:R-:W-:Y:S02]  /*7bd0*/  @!P0 VIADD R103, R203, 0xffffffff ;  /* 0xffffffffcb678836 */ /* 0x000fe40000000000 */
[----:B------:R-:W-:Y:S01]  /*7be0*/  @!P0 IMAD.WIDE.U32 R144, R140, 0x30, R144 ;  /* 0x000000308c908825 */ /* 0x000fe200078e0090 */
[----:B------:R-:W-:Y:S01]  /*7bf0*/  @!P0 SHF.R.S32.HI R140, RZ, 0x1f, R99 ;  /* 0x0000001fff8c8819 */ /* 0x000fe20000011463 */
[----:B------:R-:W4:Y:S01]  /*7c00*/  @!P0 LDC.64 R162, c[0x0][0x218] ;  /* 0x00008600ffa28b82 */ /* 0x000f220000000a00 */
[----:B------:R-:W-:Y:S01]  /*7c10*/  @!P0 SHF.R.S32.HI R156, RZ, 0x1f, R103 ;  /* 0x0000001fff9c8819 */ /* 0x000fe20000011467 */
[----:B---3--:R-:W-:Y:S02]  /*7c20*/  @!P0 IMAD R101, R101, R146, RZ ;  /* 0x0000009265658224 */ /* 0x008fe400078e02ff */
[----:B------:R-:W-:Y:S02]  /*7c30*/  @!P0 IMAD R140, R140, R152, RZ ;  /* 0x000000988c8c8224 */ /* 0x000fe400078e02ff */
[C---:B------:R-:W-:Y:S02]  /*7c40*/  @!P0 IMAD R141, R100.reuse, R147, R101 ;  /* 0x00000093648d8224 */ /* 0x040fe400078e0265 */
[----:B------:R-:W-:Y:S01]  /*7c50*/  @!P0 IMAD.WIDE.U32 R100, R100, R146, RZ ;  /* 0x0000009264648225 */ /* 0x000fe200078e00ff */
[----:B------:R-:W3:Y:S03]  /*7c60*/  @!P0 LDC.64 R160, c[0x0][0x218] ;  /* 0x00008600ffa08b82 */ /* 0x000ee60000000a00 */
[----:B-1----:R-:W-:Y:S01]  /*7c70*/  @!P0 IMAD R156, R156, R154, RZ ;  /* 0x0000009a9c9c8224 */ /* 0x002fe200078e02ff */
[-C--:B------:R-:W-:Y:S01]  /*7c80*/  @!P0 LEA R157, P1, R100, R218.reuse, 0x6 ;  /* 0x000000da649d8211 */ /* 0x080fe200078230ff */
[----:B------:R-:W-:Y:S01]  /*7c90*/  @!P0 IMAD.IADD R152, R101, 0x1, R141 ;  /* 0x0000000165988824 */ /* 0x000fe200078e028d */
[----:B------:R-:W-:Y:S01]  /*7ca0*/  @!P0 LEA R101, P3, R142, R218, 0x6 ;  /* 0x000000da8e658211 */ /* 0x000fe200078630ff */
[----:B------:R-:W-:Y:S02]  /*7cb0*/  @!P0 IMAD R153, R99, R153, R140 ;  /* 0x0000009963998224 */ /* 0x000fe400078e028c */
[C---:B------:R-:W-:Y:S01]  /*7cc0*/  @!P0 IMAD.WIDE.U32 R140, R103.reuse, R154, RZ ;  /* 0x0000009a678c8225 */ /* 0x040fe200078e00ff */
[----:B------:R-:W-:Y:S03]  /*7cd0*/  @!P0 LEA.HI.X R152, R100, R217, R152, 0x6, P1 ;  /* 0x000000d964988211 */ /* 0x000fe600008f3498 */
[----:B------:R-:W-:Y:S01]  /*7ce0*/  @!P0 IMAD R155, R103, R155, R156 ;  /* 0x0000009b679b8224 */ /* 0x000fe200078e029c */
[----:B------:R-:W-:Y:S01]  /*7cf0*/  @!P0 LEA R103, P2, R146, R157, 0x5 ;  /* 0x0000009d92678211 */ /* 0x000fe200078428ff */
[----:B------:R-:W-:Y:S01]  /*7d00*/  @!P0 IMAD.IADD R143, R143, 0x1, R153 ;  /* 0x000000018f8f8824 */ /* 0x000fe200078e0299 */
[----:B------:R-:W-:Y:S01]  /*7d10*/  @!P0 LEA R99, P1, R140, R218, 0x6 ;  /* 0x000000da8c638211 */ /* 0x000fe200078230ff */
[----:B------:R-:W-:Y:S01]  /*7d20*/  @!P0 IMAD.IADD R100, R141, 0x1, R155 ;  /* 0x000000018d648824 */ /* 0x000fe200078e029b */
[----:B------:R-:W-:Y:S02]  /*7d30*/  @!P0 LEA.HI.X R152, R146, R152, R147, 0x5, P2 ;  /* 0x0000009892988211 */ /* 0x000fe400010f2c93 */
[C---:B-----5:R-:W-:Y:S02]  /*7d40*/  @!P0 LEA R146, P4, R101.reuse, R158, 0x1 ;  /* 0x0000009e65928211 */ /* 0x060fe400078808ff */
[----:B------:R-:W-:Y:S01]  /*7d50*/  @!P0 LEA.HI.X R153, R142, R217, R143, 0x6, P3 ;  /* 0x000000d98e998211 */ /* 0x000fe200018f348f */
[----:B------:R-:W-:Y:S01]  /*7d60*/  @!P0 IMAD.IADD R143, R166, 0x1, R145 ;  /* 0x00000001a68f8824 */ /* 0x000fe200078e0291 */
[----:B------:R-:W-:Y:S02]  /*7d70*/  @!P0 IADD3 R99, P5, R252, R99, RZ ;  /* 0x00000063fc638210 */ /* 0x000fe40007fbe0ff */
[----:B------:R-:W-:Y:S02]  /*7d80*/  @!P0 LEA.HI.X R140, R140, R217, R100, 0x6, P1 ;  /* 0x000000d98c8c8211 */ /* 0x000fe400008f3464 */
[----:B------:R-:W-:Y:S02]  /*7d90*/  @!P0 LEA.HI.X R147, R101, R159, R153, 0x1, P4 ;  /* 0x0000009f65938211 */ /* 0x000fe400020f0c99 */
[C---:B--2---:R-:W-:Y:S01]  /*7da0*/  @!P0 LEA R100, P1, R144.reuse, R164, 0x1 ;  /* 0x000000a490648211 */ /* 0x044fe200078208ff */
[----:B------:R-:W-:Y:S01]  /*7db0*/  @!P0 IMAD.X R141, R245, 0x1, R140, P5 ;  /* 0x00000001f58d8824 */ /* 0x000fe200028e068c */
[C---:B----4-:R-:W-:Y:S01]  /*7dc0*/  @!P0 LEA R142, P3, R99.reuse, R162, 0x1 ;  /* 0x000000a2638e8211 */ /* 0x050fe200078608ff */
[----:B------:R-:W-:Y:S01]  /*7dd0*/  @!PT LDS RZ, [RZ] ;  /* 0x00000000fffff984 */ /* 0x000fe20000000800 */
[----:B------:R-:W-:Y:S01]  /*7de0*/  @!PT LDS RZ, [RZ] ;  /* 0x00000000fffff984 */ /* 0x000fe20000000800 */
[----:B------:R-:W-:Y:S01]  /*7df0*/  @!PT LDS RZ, [RZ] ;  /* 0x00000000fffff984 */ /* 0x000fe20000000800 */
[----:B------:R1:W-:Y:S01]  /*7e00*/  @!P0 LDGSTS.E.BYPASS.LTC128B.128 [R204+0x4000], desc[UR20][R146.64] ;  /* 0x0400000092cc8fae */ /* 0x0003e2000b901d54 */
[----:B------:R-:W-:Y:S02]  /*7e10*/  @!P0 LEA.HI.X R101, R144, R165, R143, 0x1, P1 ;  /* 0x000000a590658211 */ /* 0x000fe400008f0c8f */
[----:B------:R-:W-:Y:S03]  /*7e20*/  @!P0 LEA.HI.X R143, R99, R163, R141, 0x1, P3 ;  /* 0x000000a3638f8211 */ /* 0x000fe600018f0c8d */
[----:B------:R1:W-:Y:S01]  /*7e30*/  @P0 STS.128 [R204+0x4800], RZ ;  /* 0x004800ffcc000388 */ /* 0x0003e20000000c00 */
[C---:B---3--:R-:W-:Y:S05]  /*7e40*/  @!P0 LEA R140, P2, R103.reuse, R160, 0x1 ;  /* 0x000000a0678c8211 */ /* 0x048fea00078408ff */
[----:B------:R-:W-:Y:S01]  /*7e50*/  @!PT LDS RZ, [RZ] ;  /* 0x00000000fffff984 */ /* 0x000fe20000000800 */
[----:B------:R-:W-:Y:S01]  /*7e60*/  @!PT LDS RZ, [RZ] ;  /* 0x00000000fffff984 */ /* 0x000fe20000000800 */
[----:B------:R-:W-:Y:S01]  /*7e70*/  @!PT LDS RZ, [RZ] ;  /* 0x00000000fffff984 */ /* 0x000fe20000000800 */
[----:B------:R1:W-:Y:S01]  /*7e80*/  @!P0 LDGSTS.E.BYPASS.LTC128B.128 [R204+0x4800], desc[UR20][R142.64] ;  /* 0x048000008ecc8fae */ /* 0x0003e2000b901d54 */
[----:B------:R-:W-:Y:S05]  /*7e90*/  @!P0 LEA.HI.X R141, R103, R161, R152, 0x1, P2 ;  /* 0x000000a1678d8211 */ /* 0x000fea00010f0c98 */
        /* <DEDUP_REMOVED lines=12> */
.L_x_1515:
[----:B------:R-:W2:Y:S01]  /*7f60*/  LDL.64 R10, [R1+0x18] ;  /* 0x00001800010a7983 */ /* 0x000ea20000100a00 */
[----:B------:R-:W-:Y:S04]  /*7f70*/  DEPBAR.LE SB0, 0x0 ;  /* 0x000080000000791a */ /* 0x000fe80000000000 */
[----:B------:R-:W-:Y:S01]  /*7f80*/  SHF.R.S32.HI R0, RZ, 0x1f, R203 ;  /* 0x0000001fff007819 */ /* 0x000fe200000114cb */
[----:B------:R-:W5:Y:S01]  /*7f90*/  LDL R9, [R1+0x24] ;  /* 0x0000240001097983 */ /* 0x000f620000100800 */
[-C--:B------:R-:W-:Y:S01]  /*7fa0*/  IMAD.WIDE.U32 R6, R203, R206.reuse, RZ ;  /* 0x000000cecb067225 */ /* 0x080fe200078e00ff */
[----:B------:R-:W-:Y:S02]  /*7fb0*/  LOP3.LUT R205, R205, 0xffffffef, RZ, 0xc0, !PT ;  /* 0xffffffefcdcd7812 */ /* 0x000fe400078ec0ff */
[----:B------:R-:W3:Y:S01]  /*7fc0*/  LDL R8, [R1] ;  /* 0x0000000001087983 */ /* 0x000ee20000100800 */
[----:B------:R-:W-:Y:S01]  /*7fd0*/  IMAD R0, R0, R206, RZ ;  /* 0x000000ce00007224 */ /* 0x000fe200078e02ff */
[----:B------:R-:W-:Y:S01]  /*7fe0*/  @P0 LOP3.LUT R205, R205, 0x10, RZ, 0xfc, !PT ;  /* 0x00000010cdcd0812 */ /* 0x000fe200078efcff */
[----:B------:R-:W-:Y:S01]  /*7ff0*/  IMAD.MOV.U32 R211, RZ, RZ, -0x40 ;  /* 0xffffffc0ffd37424 */ /* 0x000fe200078e00ff */
[----:B------:R-:W4:Y:S01]  /*8000*/  LDL R14, [R1+0x4] ;  /* 0x00000400010e7983 */ /* 0x000f220000100800 */
[----:B------:R-:W-:Y:S01]  /*8010*/  IMAD R0, R203, R207, R0 ;  /* 0x000000cfcb007224 */ /* 0x000fe200078e0200 */
[----:B------:R-:W-:Y:S03]  /*8020*/  BAR.SYNC.DEFER_BLOCKING 0x0 ;  /* 0x0000000000007b1d */ /* 0x000fe60000010000 */
[----:B------:R-:W-:Y:S03]  /*8030*/  IMAD.IADD R0, R7, 0x1, R0 ;  /* 0x0000000107007824 */ /* 0x000fe600078e0200 */
[----:B------:R-:W-:Y:S01]  /*8040*/  @P0 STS.128 [R204+0x6000], RZ ;  /* 0x006000ffcc000388 */ /* 0x000fe20000000c00 */
[----:B--2---:R-:W-:Y:S04]  /*8050*/  LEA R4, P1, R6, R10, 0x6 ;  /* 0x0000000a06047211 */ /* 0x004fe800078230ff */
[----:B------:R-:W-:Y:S02]  /*8060*/  @!P0 LEA R2, P4, R206, R4, 0x4 ;  /* 0x00000004ce028211 */ /* 0x000fe400078820ff */
[----:B-----5:R-:W-:Y:S02]  /*8070*/  LEA.HI.X R5, R6, R9, R0, 0x6, P1 ;  /* 0x0000000906057211 */ /* 0x020fe400008f3400 */
[----:B------:R-:W-:Y:S02]  /*8080*/  @!P0 LEA R10, P3, R2, R250, 0x1 ;  /* 0x000000fa020a8211 */ /* 0x000fe400078608ff */
[----:B---3--:R-:W-:Y:S02]  /*8090*/  @!P0 LEA R12, P5, R4, R8, 0x1 ;  /* 0x00000008040c8211 */ /* 0x008fe400078a08ff */
[----:B------:R-:W-:Y:S02]  /*80a0*/  @!P0 LEA.HI.X R6, R206, R5, R207, 0x4, P4 ;  /* 0x00000005ce068211 */ /* 0x000fe400020f24cf */
[----:B----4-:R-:W-:Y:S02]  /*80b0*/  @!P0 LEA.HI.X R13, R4, R14, R5, 0x1, P5 ;  /* 0x0000000e040d8211 */ /* 0x010fe400028f0c05 */
[----:B------:R-:W-:Y:S02]  /*80c0*/  @!P0 LEA.HI.X R11, R2, R251, R6, 0x1, P3 ;  /* 0x000000fb020b8211 */ /* 0x000fe400018f0c06 */
[----:B------:R-:W-:Y:S01]  /*80d0*/  @!P0 LEA R0, P2, R206, R4, 0x5 ;  /* 0x00000004ce008211 */ /* 0x000fe200078428ff */
[----:B------:R-:W-:Y:S01]  /*80e0*/  @!PT LDS RZ, [RZ] ;  /* 0x00000000fffff984 */ /* 0x000fe20000000800 */
[----:B------:R-:W-:Y:S01]  /*80f0*/  @!PT LDS RZ, [RZ] ;  /* 0x00000000fffff984 */ /* 0x000fe20000000800 */
[----:B------:R-:W-:Y:S01]  /*8100*/  @!PT LDS RZ, [RZ] ;  /* 0x00000000fffff984 */ /* 0x000fe20000000800 */
[----:B------:R-:W-:Y:S03]  /*8110*/  @!P0 LDGSTS.E.BYPASS.LTC128B.128 [R204+0x6000], desc[UR20][R12.64] ;  /* 0x060000000ccc8fae */ /* 0x000fe6000b901d54 */
[----:B------:R-:W-:Y:S02]  /*8120*/  @!P0 LEA R8, P1, R0, R248, 0x1 ;  /* 0x000000f800088211 */ /* 0x000fe400078208ff */
[C---:B------:R-:W-:Y:S01]  /*8130*/  @!P0 LEA.HI.X R7, R206.reuse, R5, R207, 0x5, P2 ;  /* 0x00000005ce078211 */ /* 0x040fe200010f2ccf */
[----:B------:R-:W-:Y:S02]  /*8140*/  @!P0 IMAD.WIDE.U32 R4, R206, 0x30, R4 ;  /* 0x00000030ce048825 */ /* 0x000fe400078e0004 */
[----:B------:R-:W-:Y:S01]  /*8150*/  @P0 STS.128 [R204+0x6800], RZ ;  /* 0x006800ffcc000388 */ /* 0x000fe20000000c00 */
[----:B------:R-:W-:Y:S01]  /*8160*/  @!P0 LEA.HI.X R9, R0, R249, R7, 0x1, P1 ;  /* 0x000000f900098211 */ /* 0x000fe200008f0c07 */
[----:B------:R-:W-:Y:S01]  /*8170*/  @!P0 IMAD.IADD R0, R244, 0x1, R5 ;  /* 0x00000001f4008824 */ /* 0x000fe200078e0205 */
[C---:B------:R-:W-:Y:S04]  /*8180*/  @!P0 LEA R6, P1, R4.reuse, R246, 0x1 ;  /* 0x000000f604068211 */ /* 0x040fe800078208ff */
[----:B------:R-:W-:Y:S01]  /*8190*/  @!P0 LEA.HI.X R7, R4, R247, R0, 0x1, P1 ;  /* 0x000000f704078211 */ /* 0x000fe200008f0c00 */
[----:B------:R-:W-:Y:S01]  /*81a0*/  @!PT LDS RZ, [RZ] ;  /* 0x00000000fffff984 */ /* 0x000fe20000000800 */
[----:B------:R-:W-:Y:S01]  /*81b0*/  @!PT LDS RZ, [RZ] ;  /* 0x00000000fffff984 */ /* 0x000fe20000000800 */
[----:B------:R-:W-:Y:S01]  /*81c0*/  @!PT LDS RZ, [RZ] ;  /* 0x00000000fffff984 */ /* 0x000fe20000000800 */
[----:B------:R-:W-:Y:S01]  /*81d0*/  @!P0 LDGSTS.E.BYPASS.LTC128B.128 [R204+0x6800], desc[UR20][R10.64] ;  /* 0x068000000acc8fae */ /* 0x000fe2000b901d54 */
[----:B------:R-:W-:Y:S04]  /*81e0*/  IMAD R0, R203, -0x40, R210 ;  /* 0xffffffc0cb007824 */ /* 0x000fe800078e02d2 */
[C---:B------:R-:W-:Y:S01]  /*81f0*/  VIADD R2, R0.reuse, 0xffffffff ;  /* 0xffffffff00027836 */ /* 0x040fe20000000000 */
[C---:B------:R-:W-:Y:S01]  /*8200*/  IADD3 R99, -R0.reuse, -0x8, RZ ;  /* 0xfffffff800637810 */ /* 0x040fe20007ffe1ff */
[C---:B------:R-:W-:Y:S01]  /*8210*/  VIADD R103, R0.reuse, 0xfffffff0 ;  /* 0xfffffff000677836 */ /* 0x040fe20000000000 */
[----:B------:R-:W-:Y:S01]  /*8220*/  @P0 STS.128 [R204+0x7000], RZ ;  /* 0x007000ffcc000388 */ /* 0x000fe20000000c00 */
[----:B------:R-:W-:Y:S02]  /*8230*/  IADD3 R100, -R0, -0x7, RZ ;  /* 0xfffffff900647810 */ /* 0x000fe40007ffe1ff */
[----:B------:R-:W-:Y:S02]  /*8240*/  ISETP.GE.AND P1, PT, R2, RZ, PT ;  /* 0x000000ff0200720c */ /* 0x000fe40003f26270 */
[----:B------:R-:W-:Y:S03]  /*8250*/  IABS R101, R0 ;  /* 0x0000000000657213 */ /* 0x000fe60000000000 */
[----:B------:R-:W-:Y:S01]  /*8260*/  @!PT LDS RZ, [RZ] ;  /* 0x00000000fffff984 */ /* 0x000fe20000000800 */
[----:B------:R-:W-:Y:S01]  /*8270*/  @!PT LDS RZ, [RZ] ;  /* 0x00000000fffff984 */ /* 0x000fe20000000800 */
[----:B------:R-:W-:Y:S01]  /*8280*/  @!PT LDS RZ, [RZ] ;  /* 0x00000000fffff984 */ /* 0x000fe20000000800 */
[----:B------:R-:W-:Y:S01]  /*8290*/  @!P0 LDGSTS.E.BYPASS.LTC128B.128 [R204+0x7000], desc[UR20][R8.64] ;  /* 0x0700000008cc8fae */ /* 0x000fe2000b901d54 */
[----:B------:R-:W-:Y:S07]  /*82a0*/  I2FP.F32.S32 R101, R101 ;  /* 0x0000006500657245 */ /* 0x000fee0000201400 */
[----:B------:R-:W-:Y:S01]  /*82b0*/  @P0 STS.128 [R204+0x7800], RZ ;  /* 0x007800ffcc000388 */ /* 0x000fe20000000c00 */
[C---:B------:R-:W-:Y:S04]  /*82c0*/  @!P1 IADD3 R2, -R0.reuse, 0x1, RZ ;  /* 0x0000000100029810 */ /* 0x040fe80007ffe1ff */
[----:B------:R-:W-:Y:S03]  /*82d0*/  I2FP.F32.S32 R2, R2 ;  /* 0x0000000200027245 */ /* 0x000fe60000201400 */
        /* <DEDUP_REMOVED lines=12> */
[----:B------:R-:W-:Y:S01]  /*83a0*/  LDSM.16.M88.4 R144, [R198] ;  /* 0x00000000c690783b */ /* 0x000fe20000000200 */
[C---:B--2---:R-:W-:Y:S07]  /*83b0*/  HMMA.16816.F32 R8, R60.reuse, R16, RZ ;  /* 0x000000103c08723c */ /* 0x044fee00000018ff */
[----:B------:R-:W1:Y:S01]  /*83c0*/  LDSM.16.M88.4 R148, [R194+0x4000] ;  /* 0x00400000c294783b */ /* 0x000e620000000200 */
[-C--:B------:R-:W-:Y:S06]  /*83d0*/  HMMA.16816.F32 R12, R60, R18.reuse, RZ ;  /* 0x000000123c0c723c */ /* 0x080fec00000018ff */
[C---:B------:R-:W-:Y:S01]  /*83e0*/  HMMA.16816.F32 R16, R64.reuse, R18, RZ ;  /* 0x000000124010723c */ /* 0x040fe200000018ff */
[----:B------:R-:W2:Y:S05]  /*83f0*/  LDSM.16.M88.4 R152, [R198+0x2000] ;  /* 0x00200000c698783b */ /* 0x000eaa0000000200 */
[-C--:B---3--:R-:W-:Y:S03]  /*8400*/  HMMA.16816.F32 R20, R64, R32.reuse, RZ ;  /* 0x000000204014723c */ /* 0x088fe600000018ff */
[----:B------:R-:W3:Y:S03]  /*8410*/  LDSM.16.M88.4 R156, [R194+0x4800] ;  /* 0x00480000c29c783b */ /* 0x000ee60000000200 */
[C---:B------:R-:W-:Y:S05]  /*8420*/  HMMA.16816.F32 R24, R60.reuse, R32, RZ ;  /* 0x000000203c18723c */ /* 0x040fea00000018ff */
[----:B------:R-:W3:Y:S01]  /*8430*/  LDSM.16.M88.4 R160, [R194+0x5000] ;  /* 0x00500000c2a0783b */ /* 0x000ee20000000200 */
[-C--:B------:R-:W-:Y:S06]  /*8440*/  HMMA.16816.F32 R28, R60, R34.reuse, RZ ;  /* 0x000000223c1c723c */ /* 0x080fec00000018ff */
[C---:B------:R-:W-:Y:S01]  /*8450*/  HMMA.16816.F32 R32, R64.reuse, R34, RZ ;  /* 0x000000224020723c */ /* 0x040fe200000018ff */
[----:B------:R-:W-:Y:S05]  /*8460*/  LDSM.16.M88.4 R164, [R199] ;  /* 0x00000000c7a4783b */ /* 0x000fea0000000200 */
[-C--:B----4-:R-:W-:Y:S03]  /*8470*/  HMMA.16816.F32 R36, R64, R48.reuse, RZ ;  /* 0x000000304024723c */ /* 0x090fe600000018ff */
[----:B------:R-:W-:Y:S03]  /*8480*/  LDSM.16.M88.4 R168, [R196+0x2000] ;  /* 0x00200000c4a8783b */ /* 0x000fe60000000200 */
[C---:B------:R-:W-:Y:S05]  /*8490*/  HMMA.16816.F32 R40, R60.reuse, R48, RZ ;  /* 0x000000303c28723c */ /* 0x040fea00000018ff */
[----:B------:R-:W-:Y:S01]  /*84a0*/  LDSM.16.M88.4 R172, [R201] ;  /* 0x00000000c9ac783b */ /* 0x000fe20000000200 */
[-C--:B------:R-:W-:Y:S06]  /*84b0*/  HMMA.16816.F32 R44, R60, R50.reuse, RZ ;  /* 0x000000323c2c723c */ /* 0x080fec00000018ff */
[C---:B------:R-:W-:Y:S01]  /*84c0*/  HMMA.16816.F32 R48, R64.reuse, R50, RZ ;  /* 0x000000324030723c */ /* 0x040fe200000018ff */
[----:B------:R-:W-:Y:S05]  /*84d0*/  LDSM.16.M88.4 R176, [R200] ;  /* 0x00000000c8b0783b */ /* 0x000fea0000000200 */
[-C--:B-----5:R-:W-:Y:S03]  /*84e0*/  HMMA.16816.F32 R52, R64, R140.reuse, RZ ;  /* 0x0000008c4034723c */ /* 0x0a0fe600000018ff */
[----:B------:R-:W-:Y:S03]  /*84f0*/  LDSM.16.M88.4 R180, [R193] ;  /* 0x00000000c1b4783b */ /* 0x000fe60000000200 */
[C---:B------:R-:W-:Y:S05]  /*8500*/  HMMA.16816.F32 R56, R60.reuse, R140, RZ ;  /* 0x0000008c3c38723c */ /* 0x040fea00000018ff */
[----:B------:R-:W-:Y:S01]  /*8510*/  LDSM.16.M88.4 R184, [R197+0x2000] ;  /* 0x00200000c5b8783b */ /* 0x000fe20000000200 */
[-C--:B------:R-:W-:Y:S06]  /*8520*/  HMMA.16816.F32 R60, R60, R142.reuse, RZ ;  /* 0x0000008e3c3c723c */ /* 0x080fec00000018ff */
[----:B------:R-:W-:Y:S01]  /*8530*/  HMMA.16816.F32 R64, R64, R142, RZ ;  /* 0x0000008e4040723c */ /* 0x000fe200000018ff */
[----:B------:R-:W4:Y:S05]  /*8540*/  LDSM.16.M88.4 R140, [R194+0x5800] ;  /* 0x00580000c28c783b */ /* 0x000f2a0000000200 */
        /* <DEDUP_REMOVED lines=14> */
[----:B------:R-:W3:Y:S05]  /*8630*/  LDSM.16.M88.4 R160, [R197] ;  /* 0x00000000c5a0783b */ /* 0x000eea0000000200 */
[-C--:B----4-:R-:W-:Y:S06]  /*8640*/  HMMA.16816.F32 R52, R144, R140.reuse, R52 ;  /* 0x0000008c9034723c */ /* 0x090fec0000001834 */
[C---:B------:R-:W-:Y:S06]  /*8650*/  HMMA.16816.F32 R56, R152.reuse, R140, R56 ;  /* 0x0000008c9838723c */ /* 0x040fec0000001838 */
[-C--:B------:R-:W-:Y:S06]  /*8660*/  HMMA.16816.F32 R60, R152, R142.reuse, R60 ;  /* 0x0000008e983c723c */ /* 0x080fec000000183c */
[----:B------:R-:W-:Y:S01]  /*8670*/  HMMA.16816.F32 R64, R144, R142, R64 ;  /* 0x0000008e9040723c */ /* 0x000fe20000001840 */
[----:B------:R-:W4:Y:S05]  /*8680*/  LDSM.16.M88.4 R140, [R193+0x800] ;  /* 0x00080000c18c783b */ /* 0x000f2a0000000200 */
[-C--:B-1----:R-:W-:Y:S03]  /*8690*/  HMMA.16816.F32 R4, R148, R164.reuse, R4 ;  /* 0x000000a49404723c */ /* 0x082fe60000001804 */
[----:B------:R-:W1:Y:S03]  /*86a0*/  LDSM.16.M88.4 R144, [R193+0x1000] ;  /* 0x00100000c190783b */ /* 0x000e660000000200 */
        /* <DEDUP_REMOVED lines=14> */
[----:B------:R-:W-:Y:S06]  /*8790*/  HMMA.16816.F32 R64, R148, R178, R64 ;  /* 0x000000b29440723c */ /* 0x000fec0000001840 */
[-C--:B---3--:R-:W-:Y:S05]  /*87a0*/  HMMA.16816.F32 R4, R160, R180.reuse, R4 ;  /* 0x000000b4a004723c */ /* 0x088fea0000001804 */
[----:B------:R-:W-:Y:S01]  /*87b0*/  VIADD R150, R0, 0x8 ;  /* 0x0000000800967836 */ /* 0x000fe20000000000 */
[C---:B------:R-:W-:Y:S04]  /*87c0*/  HMMA.16816.F32 R8, R184.reuse, R180, R8 ;  /* 0x000000b4b808723c */ /* 0x040fe80000001808 */
[----:B------:R-:W-:Y:S01]  /*87d0*/  ISETP.GE.AND P0, PT, R150, RZ, PT ;  /* 0x000000ff9600720c */ /* 0x000fe20003f06270 */
[----:B------:R-:W-:Y:S01]  /*87e0*/  VIADD R148, R0, 0x7 ;  /* 0x0000000700947836 */ /* 0x000fe20000000000 */
[-C--:B------:R-:W-:Y:S04]  /*87f0*/  HMMA.16816.F32 R12, R184, R182.reuse, R12 ;  /* 0x000000b6b80c723c */ /* 0x080fe8000000180c */
[----:B------:R-:W-:Y:S01]  /*8800*/  ISETP.GE.AND P6, PT, R148, RZ, PT ;  /* 0x000000ff9400720c */ /* 0x000fe20003fc6270 */
[----:B------:R-:W-:Y:S01]  /*8810*/  VIADD R149, R0, 0xfffffff8 ;  /* 0xfffffff800957836 */ /* 0x000fe20000000000 */
[----:B------:R-:W-:Y:S01]  /*8820*/  SEL R99, R99, R150, !P0 ;  /* 0x0000009663637207 */ /* 0x000fe20004000000 */
[C---:B------:R-:W-:Y:S04]  /*8830*/  HMMA.16816.F32 R16, R160.reuse, R182, R16 ;  /* 0x000000b6a010723c */ /* 0x040fe80000001810 */
[----:B------:R-:W-:Y:S01]  /*8840*/  I2FP.F32.S32 R99, R99 ;  /* 0x0000006300637245 */ /* 0x000fe20000201400 */
[-C--:B------:R-:W-:Y:S01]  /*8850*/  FFMA.FTZ R5, R2, -R3.reuse, R5 ;  /* 0x8000000302057223 */ /* 0x080fe20000010005 */
[----:B------:R-:W-:Y:S01]  /*8860*/  SEL R100, R100, R148, !P6 ;  /* 0x0000009464647207 */ /* 0x000fe20007000000 */
[-C--:B----4-:R-:W-:Y:S03]  /*8870*/  HMMA.16816.F32 R20, R160, R140.reuse, R20 ;  /* 0x0000008ca014723c */ /* 0x090fe60000001814 */
[----:B------:R-:W-:Y:S01]  /*8880*/  ISETP.GE.AND P2, PT, R149, RZ, PT ;  /* 0x000000ff9500720c */ /* 0x000fe20003f46270 */
[-C--:B------:R-:W-:Y:S01]  /*8890*/  FFMA.FTZ R6, R99, -R3.reuse, R6 ;  /* 0x8000000363067223 */ /* 0x080fe20000010006 */
[----:B------:R-:W-:Y:S01]  /*88a0*/  I2FP.F32.S32 R100, R100 ;  /* 0x0000006400647245 */ /* 0x000fe20000201400 */
[C---:B------:R-:W-:Y:S05]  /*88b0*/  HMMA.16816.F32 R24, R184.reuse, R140, R24 ;  /* 0x0000008cb818723c */ /* 0x040fea0000001818 */
[----:B------:R-:W-:Y:S01]  /*88c0*/  VIADD R99, R0, 0xfffffff7 ;  /* 0xfffffff700637836 */ /* 0x000fe20000000000 */
[-C--:B------:R-:W-:Y:S04]  /*88d0*/  HMMA.16816.F32 R28, R184, R142.reuse, R28 ;  /* 0x0000008eb81c723c */ /* 0x080fe8000000181c */
[----:B------:R-:W-:Y:S01]  /*88e0*/  ISETP.GE.AND P1, PT, R99, RZ, PT ;  /* 0x000000ff6300720c */ /* 0x000fe20003f26270 */
[----:B------:R-:W-:Y:S01]  /*88f0*/  FFMA.FTZ R7, R100, -R3, R7 ;  /* 0x8000000364077223 */ /* 0x000fe20000010007 */
[C---:B------:R-:W-:Y:S01]  /*8900*/  @!P2 IADD3 R149, -R0.reuse, 0x8, RZ ;  /* 0x000000080095a810 */ /* 0x040fe20007ffe1ff */
[C---:B------:R-:W-:Y:S01]  /*8910*/  HMMA.16816.F32 R32, R160.reuse, R142, R32 ;  /* 0x0000008ea020723c */ /* 0x040fe20000001820 */
[----:B------:R-:W2:Y:S01]  /*8920*/  LDSM.16.M88.4 R140, [R193+0x1800] ;  /* 0x00180000c18c783b */ /* 0x000ea20000000200 */
[----:B------:R-:W-:Y:S04]  /*8930*/  DEPBAR.LE SB0, 0x0 ;  /* 0x000080000000791a */ /* 0x000fe80000000000 */
[----:B------:R-:W-:Y:S01]  /*8940*/  I2FP.F32.S32 R149, R149 ;  /* 0x0000009500957245 */ /* 0x000fe20000201400 */
[-C--:B-1----:R-:W-:Y:S01]  /*8950*/  HMMA.16816.F32 R36, R160, R144.reuse, R36 ;  /* 0x00000090a024723c */ /* 0x082fe20000001824 */
[----:B------:R-:W-:Y:S04]  /*8960*/  BAR.SYNC.DEFER_BLOCKING 0x0 ;  /* 0x0000000000007b1d */ /* 0x000fe80000010000 */
[----:B------:R-:W-:Y:S01]  /*8970*/  @!P1 IADD3 R99, -R0, 0x9, RZ ;  /* 0x0000000900639810 */ /* 0x000fe20007ffe1ff */
[----:B------:R-:W-:Y:S01]  /*8980*/  FFMA.FTZ R19, R2, -R3, R19 ;  /* 0x8000000302137223 */ /* 0x000fe20000010013 */
[----:B------:R-:W-:Y:S01]  /*8990*/  ISETP.GE.AND P1, PT, R103, RZ, PT ;  /* 0x000000ff6700720c */ /* 0x000fe20003f26270 */
[C---:B------:R-:W-:Y:S01]  /*89a0*/  VIADD R100, R0.reuse, 0xffffffe8 ;  /* 0xffffffe800647836 */ /* 0x040fe20000000000 */
[C---:B------:R-:W-:Y:S04]  /*89b0*/  HMMA.16816.F32 R40, R184.reuse, R144, R40 ;  /* 0x00000090b828723c */ /* 0x040fe80000001828 */
[----:B------:R-:W-:Y:S01]  /*89c0*/  I2FP.F32.S32 R99, R99 ;  /* 0x0000006300637245 */ /* 0x000fe20000201400 */
[----:B------:R-:W-:Y:S01]  /*89d0*/  VIADD R2, R0, 0xffffffe7 ;  /* 0xffffffe700027836 */ /* 0x000fe20000000000 */
[----:B------:R-:W-:Y:S01]  /*89e0*/  ISETP.GE.AND P4, PT, R100, RZ, PT ;  /* 0x000000ff6400720c */ /* 0x000fe20003f86270 */
[-C--:B------:R-:W-:Y:S03]  /*89f0*/  HMMA.16816.F32 R44, R184, R146.reuse, R44 ;  /* 0x00000092b82c723c */ /* 0x080fe6000000182c */
[----:B------:R-:W-:Y:S01]  /*8a00*/  ISETP.GE.AND P3, PT, R2, RZ, PT ;  /* 0x000000ff0200720c */ /* 0x000fe20003f66270 */
[CC--:B------:R-:W-:Y:S01]  /*8a10*/  FFMA.FTZ R17, R99.reuse, -R3.reuse, R17 ;  /* 0x8000000363117223 */ /* 0x0c0fe20000010011 */
[C---:B------:R-:W-:Y:S01]  /*8a20*/  @!P1 IADD3 R103, -R0.reuse, 0x10, RZ ;  /* 0x0000001000679810 */ /* 0x040fe20007ffe1ff */
[-C--:B------:R-:W-:Y:S01]  /*8a30*/  FFMA.FTZ R23, R99, -R3.reuse, R23 ;  /* 0x8000000363177223 */ /* 0x080fe20000010017 */
[C---:B------:R-:W-:Y:S01]  /*8a40*/  VIADD R99, R0.reuse, 0xffffffdf ;  /* 0xffffffdf00637836 */ /* 0x040fe20000000000 */
[C---:B------:R-:W-:Y:S04]  /*8a50*/  HMMA.16816.F32 R48, R160.reuse, R146, R48 ;  /* 0x00000092a030723c */ /* 0x040fe80000001830 */
[----:B------:R-:W-:Y:S01]  /*8a60*/  ISETP.GE.AND P1, PT, R99, RZ, PT ;  /* 0x000000ff6300720c */ /* 0x000fe20003f26270 */
[C---:B------:R-:W-:Y:S01]  /*8a70*/  VIADD R144, R0.reuse, 0xffffffe0 ;  /* 0xffffffe000907836 */ /* 0x040fe20000000000 */
[C---:B------:R-:W-:Y:S01]  /*8a80*/  @!P4 IADD3 R100, -R0.reuse, 0x18, RZ ;  /* 0x000000180064c810 */ /* 0x040fe20007ffe1ff */
[CC--:B------:R-:W-:Y:S01]  /*8a90*/  FFMA.FTZ R4, R101.reuse, -R3.reuse, R4 ;  /* 0x8000000365047223 */ /* 0x0c0fe20000010004 */
[----:B------:R-:W-:Y:S02]  /*8aa0*/  @!P3 IADD3 R2, -R0, 0x19, RZ ;  /* 0x000000190002b810 */ /* 0x000fe40007ffe1ff */
[----:B------:R-:W-:Y:S01]  /*8ab0*/  ISETP.GE.AND P2, PT, R144, RZ, PT ;  /* 0x000000ff9000720c */ /* 0x000fe20003f46270 */
[-C--:B--2---:R-:W-:Y:S03]  /*8ac0*/  HMMA.16816.F32 R52, R160, R140.reuse, R52 ;  /* 0x0000008ca034723c */ /* 0x084fe60000001834 */
[----:B------:R-:W-:Y:S01]  /*8ad0*/  I2FP.F32.S32 R145, R100 ;  /* 0x0000006400917245 */ /* 0x000fe20000201400 */
[----:B------:R-:W-:Y:S01]  /*8ae0*/  FFMA.FTZ R18, R101, -R3, R18 ;  /* 0x8000000365127223 */ /* 0x000fe20000010012 */
[----:B------:R-:W-:Y:S01]  /*8af0*/  I2FP.F32.S32 R103, R103 ;  /* 0x0000006700677245 */ /* 0x000fe20000201400 */
[C---:B------:R-:W-:Y:S01]  /*8b00*/  VIADD R101, R0.reuse, 0xffffffef ;  /* 0xffffffef00657836 */ /* 0x040fe20000000000 */
[----:B------:R-:W-:Y:S01]  /*8b10*/  I2FP.F32.S32 R100, R2 ;  /* 0x0000000200647245 */ /* 0x000fe20000201400 */
[C---:B------:R-:W-:Y:S01]  /*8b20*/  VIADD R2, R0.reuse, 0xffffffd7 ;  /* 0xffffffd700027836 */ /* 0x040fe20000000000 */
[C---:B------:R-:W-:Y:S04]  /*8b30*/  HMMA.16816.F32 R56, R184.reuse, R140, R56 ;  /* 0x0000008cb838723c */ /* 0x040fe80000001838 */
[----:B------:R-:W-:Y:S01]  /*8b40*/  @!P1 IADD3 R99, -R0, 0x21, RZ ;  /* 0x0000002100639810 */ /* 0x000fe20007ffe1ff */
[CC--:B------:R-:W-:Y:S01]  /*8b50*/  FFMA.FTZ R20, R103.reuse, -R3.reuse, R20 ;  /* 0x8000000367147223 */ /* 0x0c0fe20000010014 */
[----:B------:R-:W-:Y:S01]  /*8b60*/  ISETP.GE.AND P1, PT, R2, RZ, PT ;  /* 0x000000ff0200720c */ /* 0x000fe20003f26270 */
[----:B------:R-:W-:Y:S01]  /*8b70*/  FFMA.FTZ R34, R103, -R3, R34 ;  /* 0x8000000367227223 */ /* 0x000fe20000010022 */
[----:B------:R-:W-:Y:S01]  /*8b80*/  ISETP.GE.AND P5, PT, R101, RZ, PT ;  /* 0x000000ff6500720c */ /* 0x000fe20003fa6270 */
[-C--:B------:R-:W-:Y:S03]  /*8b90*/  HMMA.16816.F32 R60, R184, R142.reuse, R60 ;  /* 0x0000008eb83c723c */ /* 0x080fe6000000183c */
[C---:B------:R-:W-:Y:S01]  /*8ba0*/  @!P2 IADD3 R144, -R0.reuse, 0x20, RZ ;  /* 0x000000200090a810 */ /* 0x040fe20007ffe1ff */
[C---:B------:R-:W-:Y:S01]  /*8bb0*/  VIADD R103, R0.reuse, 0xffffffd8 ;  /* 0xffffffd800677836 */ /* 0x040fe20000000000 */
[----:B------:R-:W-:Y:S01]  /*8bc0*/  I2FP.F32.S32 R140, R99 ;  /* 0x00000063008c7245 */ /* 0x000fe20000201400 */
[----:B------:R-:W-:Y:S01]  /*8bd0*/  VIADD R99, R0, 0xffffffc8 ;  /* 0xffffffc800637836 */ /* 0x000fe20000000000 */
[----:B------:R-:W-:Y:S01]  /*8be0*/  I2FP.F32.S32 R144, R144 ;  /* 0x0000009000907245 */ /* 0x000fe20000201400 */
[----:B------:R-:W-:Y:S04]  /*8bf0*/  HMMA.16816.F32 R64, R160, R142, R64 ;  /* 0x0000008ea040723c */ /* 0x000fe80000001840 */
[----:B------:R-:W-:Y:S01]  /*8c00*/  ISETP.GE.AND P2, PT, R103, RZ, PT ;  /* 0x000000ff6700720c */ /* 0x000fe20003f46270 */
[-C--:B------:R-:W-:Y:S01]  /*8c10*/  FFMA.FTZ R33, R100, -R3.reuse, R33 ;  /* 0x8000000364217223 */ /* 0x080fe20000010021 */
[----:B------:R-:W-:Y:S01]  /*8c20*/  @!P1 IADD3 R2, -R0, 0x29, RZ ;  /* 0x0000002900029810 */ /* 0x000fe20007ffe1ff */
[-C--:B------:R-:W-:Y:S01]  /*8c30*/  FFMA.FTZ R39, R100, -R3.reuse, R39 ;  /* 0x8000000364277223 */ /* 0x080fe20000010027 */
[----:B------:R-:W-:Y:S03]  /*8c40*/  ISETP.GE.AND P1, PT, R99, RZ, PT ;  /* 0x000000ff6300720c */ /* 0x000fe60003f26270 */
[C---:B------:R-:W-:Y:S01]  /*8c50*/  @!P5 IADD3 R101, -R0.reuse, 0x11, RZ ;  /* 0x000000110065d810 */ /* 0x040fe20007ffe1ff */
[----:B------:R-:W-:Y:S01]  /*8c60*/  VIADD R100, R0, 0xffffffcf ;  /* 0xffffffcf00647836 */ /* 0x000fe20000000000 */
[----:B------:R-:W-:Y:S01]  /*8c70*/  I2FP.F32.S32 R2, R2 ;  /* 0x0000000200027245 */ /* 0x000fe20000201400 */
[C---:B------:R-:W-:Y:S01]  /*8c80*/  FFMA.FTZ R37, R140.reuse, -R3, R37 ;  /* 0x800000038c257223 */ /* 0x040fe20000010025 */
[----:B------:R-:W-:Y:S01]  /*8c90*/  I2FP.F32.S32 R101, R101 ;  /* 0x0000006500657245 */ /* 0x000fe20000201400 */
[----:B------:R-:W-:Y:S01]  /*8ca0*/  FFMA.FTZ R51, R140, -R3, R51 ;  /* 0x800000038c337223 */ /* 0x000fe20000010033 */
[----:B------:R-:W-:Y:S01]  /*8cb0*/  @!P2 IADD3 R103, -R0, 0x28, RZ ;  /* 0x000000280067a810 */ /* 0x000fe20007ffe1ff */
[----:B------:R-:W-:Y:S01]  /*8cc0*/  IMAD R140, R203, R211, 0x40 ;  /* 0x00000040cb8c7424 */ /* 0x000fe200078e02d3 */
[----:B------:R-:W-:Y:S01]  /*8cd0*/  ISETP.GE.AND P2, PT, R100, RZ, PT ;  /* 0x000000ff6400720c */ /* 0x000fe20003f46270 */
[-C--:B------:R-:W-:Y:S01]  /*8ce0*/  FFMA.FTZ R49, R2, -R3.reuse, R49 ;  /* 0x8000000302317223 */ /* 0x080fe20000010031 */
[----:B------:R-:W-:Y:S01]  /*8cf0*/  @!P1 IADD3 R99, -R0, 0x38, RZ ;  /* 0x0000003800639810 */ /* 0x000fe20007ffe1ff */
[----:B------:R-:W-:Y:S01]  /*8d00*/  FFMA.FTZ R55, R2, -R3, R55 ;  /* 0x8000000302377223 */ /* 0x000fe20000010037 */
[----:B------:R-:W-:Y:S01]  /*8d10*/  I2FP.F32.S32 R103, R103 ;  /* 0x0000006700677245 */ /* 0x000fe20000201400 */
[C---:B------:R-:W-:Y:S01]  /*8d20*/  FFMA.FTZ R21, R101.reuse, -R3, R21 ;  /* 0x8000000365157223 */ /* 0x040fe20000010015 */
[----:B------:R-:W-:Y:S01]  /*8d30*/  I2FP.F32.S32 R99, R99 ;  /* 0x0000006300637245 */ /* 0x000fe20000201400 */
[-C--:B------:R-:W-:Y:S01]  /*8d40*/  FFMA.FTZ R35, R101, -R3.reuse, R35 ;  /* 0x8000000365237223 */ /* 0x080fe20000010023 */
[----:B------:R-:W-:Y:S02]  /*8d50*/  IMAD.IADD R2, R210, 0x1, R140 ;  /* 0x00000001d2027824 */ /* 0x000fe400078e028c */
[-C--:B------:R-:W-:Y:S01]  /*8d60*/  FFMA.FTZ R36, R144, -R3.reuse, R36 ;  /* 0x8000000390247223 */ /* 0x080fe20000010024 */
[----:B------:R-:W-:Y:S02]  /*8d70*/  VIADD R101, R0, 0xffffffd0 ;  /* 0xffffffd000657836 */ /* 0x000fe40000000000 */
[-C--:B------:R-:W-:Y:S01]  /*8d80*/  FFMA.FTZ R50, R144, -R3.reuse, R50 ;  /* 0x8000000390327223 */ /* 0x080fe20000010032 */
[----:B------:R-:W-:Y:S01]  /*8d90*/  VIADD R147, R0, 0x38 ;  /* 0x0000003800937836 */ /* 0x000fe20000000000 */
[----:B------:R-:W-:Y:S01]  /*8da0*/  @!P6 IADD3 R148, -R2, 0x39, RZ ;  /* 0x000000390294e810 */ /* 0x000fe20007ffe1ff */
[C---:B------:R-:W-:Y:S01]  /*8db0*/  VIADD R144, R0.reuse, 0x2f ;  /* 0x0000002f00907836 */ /* 0x040fe20000000000 */
[----:B------:R-:W-:Y:S01]  /*8dc0*/  ISETP.GE.AND P3, PT, R101, RZ, PT ;  /* 0x000000ff6500720c */ /* 0x000fe20003f66270 */
[C---:B------:R-:W-:Y:S01]  /*8dd0*/  VIADD R146, R0.reuse, 0x37 ;  /* 0x0000003700927836 */ /* 0x040fe20000000000 */
[C---:B------:R-:W-:Y:S01]  /*8de0*/  @!P2 IADD3 R100, -R0.reuse, 0x31, RZ ;  /* 0x000000310064a810 */ /* 0x040fe20007ffe1ff */
[----:B------:R-:W-:Y:S01]  /*8df0*/  VIADD R143, R0, 0x28 ;  /* 0x00000028008f7836 */ /* 0x000fe20000000000 */
[----:B------:R-:W-:Y:S01]  /*8e00*/  @!P0 IADD3 R150, -R2, 0x38, RZ ;  /* 0x0000003802968810 */ /* 0x000fe20007ffe1ff */
[-C--:B------:R-:W-:Y:S01]  /*8e10*/  FFMA.FTZ R64, R99, -R3.reuse, R64 ;  /* 0x8000000363407223 */ /* 0x080fe20000010040 */
[----:B------:R-:W-:Y:S01]  /*8e20*/  ISETP.GE.AND P2, PT, R147, RZ, PT ;  /* 0x000000ff9300720c */ /* 0x000fe20003f46270 */
[CC--:B------:R-:W-:Y:S01]  /*8e30*/  FFMA.FTZ R16, R149.reuse, -R3.reuse, R16 ;  /* 0x8000000395107223 */ /* 0x0c0fe20000010010 */
[----:B------:R-:W-:Y:S01]  /*8e40*/  ISETP.GE.AND P0, PT, R144, RZ, PT ;  /* 0x000000ff9000720c */ /* 0x000fe20003f06270 */
[-C--:B------:R-:W-:Y:S01]  /*8e50*/  FFMA.FTZ R22, R149, -R3.reuse, R22 ;  /* 0x8000000395167223 */ /* 0x080fe20000010016 */
[----:B------:R-:W-:Y:S01]  /*8e60*/  I2FP.F32.S32 R148, R148 ;  /* 0x0000009400947245 */ /* 0x000fe20000201400 */
[----:B------:R-:W-:Y:S01]  /*8e70*/  VIADD R142, R0, 0x27 ;  /* 0x00000027008e7836 */ /* 0x000fe20000000000 */
[----:B------:R-:W-:Y:S01]  /*8e80*/  ISETP.GE.AND P1, PT, R146, RZ, PT ;  /* 0x000000ff9200720c */ /* 0x000fe20003f26270 */
[----:B------:R-:W-:Y:S01]  /*8e90*/  VIADD R149, R0, 0xffffffc7 ;  /* 0xffffffc700957836 */ /* 0x000fe20000000000 */
[----:B------:R-:W-:Y:S01]  /*8ea0*/  P2R R99, PR, RZ, 0x1 ;  /* 0x00000001ff637803 */ /* 0x000fe20000000000 */
[-C--:B------:R-:W-:Y:S01]  /*8eb0*/  FFMA.FTZ R61, R148, -R3.reuse, R61 ;  /* 0x80000003943d7223 */ /* 0x080fe2000001003d */
[----:B------:R-:W-:Y:S01]  /*8ec0*/  ISETP.GE.AND P0, PT, R143, RZ, PT ;  /* 0x000000ff8f00720c */ /* 0x000fe20003f06270 */
[----:B------:R-:W-:Y:S01]  /*8ed0*/  VIADD R148, R0, 0x3f ;  /* 0x0000003f00947836 */ /* 0x000fe20000000000 */
[----:B------:R-:W-:Y:S01]  /*8ee0*/  I2FP.F32.S32 R150, R150 ;  /* 0x0000009600967245 */ /* 0x000fe20000201400 */
[CC--:B------:R-:W-:Y:S01]  /*8ef0*/  FFMA.FTZ R32, R145.reuse, -R3.reuse, R32 ;  /* 0x8000000391207223 */ /* 0x0c0fe20000010020 */
[----:B------:R-:W-:Y:S01]  /*8f00*/  P2R R152, PR, RZ, 0x1 ;  /* 0x00000001ff987803 */ /* 0x000fe20000000000 */
[-C--:B------:R-:W-:Y:S01]  /*8f10*/  FFMA.FTZ R38, R145, -R3.reuse, R38 ;  /* 0x8000000391267223 */ /* 0x080fe20000010026 */
[----:B------:R-:W-:Y:S01]  /*8f20*/  ISETP.GE.AND P0, PT, R142, RZ, PT ;  /* 0x000000ff8e00720c */ /* 0x000fe20003f06270 */
[-C--:B------:R-:W-:Y:S01]  /*8f30*/  FFMA.FTZ R60, R150, -R3.reuse, R60 ;  /* 0x80000003963c7223 */ /* 0x080fe2000001003c */
[----:B------:R-:W-:Y:S01]  /*8f40*/  @!P3 IADD3 R101, -R0, 0x30, RZ ;  /* 0x000000300065b810 */ /* 0x000fe20007ffe1ff */
[-C--:B------:R-:W-:Y:S01]  /*8f50*/  FFMA.FTZ R48, R103, -R3.reuse, R48 ;  /* 0x8000000367307223 */ /* 0x080fe20000010030 */
[----:B------:R-:W-:Y:S01]  /*8f60*/  ISETP.GE.AND P4, PT, R149, RZ, PT ;  /* 0x000000ff9500720c */ /* 0x000fe20003f86270 */
[-C--:B------:R-:W-:Y:S01]  /*8f70*/  FFMA.FTZ R54, R103, -R3.reuse, R54 ;  /* 0x8000000367367223 */ /* 0x080fe20000010036 */
[----:B------:R-:W-:Y:S01]  /*8f80*/  ISETP.GE.AND P3, PT, R148, RZ, PT ;  /* 0x000000ff9400720c */ /* 0x000fe20003f66270 */
[----:B------:R-:W-:Y:S01]  /*8f90*/  VIADD R145, R0, 0x30 ;  /* 0x0000003000917836 */ /* 0x000fe20000000000 */
[----:B------:R-:W-:Y:S01]  /*8fa0*/  @!P2 IADD3 R147, -R2, 0x8, RZ ;  /* 0x000000080293a810 */ /* 0x000fe20007ffe1ff */
[C---:B------:R-:W-:Y:S01]  /*8fb0*/  VIADD R141, R0.reuse, 0x20 ;  /* 0x00000020008d7836 */ /* 0x040fe20000000000 */
[----:B------:R-:W-:Y:S01]  /*8fc0*/  P2R R150, PR, RZ, 0x1 ;  /* 0x00000001ff967803 */ /* 0x000fe20000000000 */
[----:B------:R-:W-:Y:S01]  /*8fd0*/  VIADD R140, R0, 0x1f ;  /* 0x0000001f008c7836 */ /* 0x000fe20000000000 */
[----:B------:R-:W-:Y:S01]  /*8fe0*/  ISETP.NE.AND P2, PT, R152, RZ, PT ;  /* 0x000000ff9800720c */ /* 0x000fe20003f45270 */
[----:B------:R-:W-:Y:S01]  /*8ff0*/  VIADD R103, R0, 0x18 ;  /* 0x0000001800677836 */ /* 0x000fe20000000000 */
[----:B------:R-:W-:Y:S02]  /*9000*/  @!P1 IADD3 R146, -R2, 0x9, RZ ;  /* 0x0000000902929810 */ /* 0x000fe40007ffe1ff */
[----:B------:R-:W-:Y:S01]  /*9010*/  ISETP.NE.AND P1, PT, R150, RZ, PT ;  /* 0x000000ff9600720c */ /* 0x000fe20003f25270 */
[C---:B------:R-:W-:Y:S01]  /*9020*/  VIADD R150, R0.reuse, 0x48 ;  /* 0x0000004800967836 */ /* 0x040fe20000000000 */
[----:B------:R-:W-:Y:S01]  /*9030*/  I2FP.F32.S32 R151, R100 ;  /* 0x0000006400977245 */ /* 0x000fe20000201400 */
[C---:B------:R-:W-:Y:S01]  /*9040*/  VIADD R100, R0.reuse, 0x10 ;  /* 0x0000001000647836 */ /* 0x040fe20000000000 */
[----:B------:R-:W-:Y:S02]  /*9050*/  @!P4 IADD3 R149, -R0, 0x39, RZ ;  /* 0x000000390095c810 */ /* 0x000fe40007ffe1ff */
[----:B------:R-:W-:Y:S01]  /*9060*/  @!P3 IADD3 R148, -R2, 0x1, RZ ;  /* 0x000000010294b810 */ /* 0x000fe20007ffe1ff */
[-C--:B------:R-:W-:Y:S01]  /*9070*/  FFMA.FTZ R53, R151, -R3.reuse, R53 ;  /* 0x8000000397357223 */ /* 0x080fe20000010035 */
[----:B------:R-:W-:Y:S01]  /*9080*/  ISETP.NE.AND P3, PT, R99, RZ, PT ;  /* 0x000000ff6300720c */ /* 0x000fe20003f65270 */
[----:B------:R-:W-:Y:S01]  /*9090*/  VIADD R99, R0, 0xf ;  /* 0x0000000f00637836 */ /* 0x000fe20000000000 */
[----:B------:R-:W-:Y:S01]  /*90a0*/  @!P2 IADD3 R143, -R2, 0x18, RZ ;  /* 0x00000018028fa810 */ /* 0x000fe20007ffe1ff */
[----:B------:R-:W-:Y:S01]  /*90b0*/  FFMA.FTZ R67, R151, -R3, R67 ;  /* 0x8000000397437223 */ /* 0x000fe20000010043 */
[----:B------:R-:W-:Y:S02]  /*90c0*/  I2FP.F32.S32 R101, R101 ;  /* 0x0000006500657245 */ /* 0x000fe40000201400 */
[----:B------:R-:W-:Y:S02]  /*90d0*/  I2FP.F32.S32 R149, R149 ;  /* 0x0000009500957245 */ /* 0x000fe40000201400 */
[----:B------:R-:W-:Y:S01]  /*90e0*/  ISETP.GE.AND P2, PT, R100, RZ, PT ;  /* 0x000000ff6400720c */ /* 0x000fe20003f46270 */
[CC--:B------:R-:W-:Y:S01]  /*90f0*/  FFMA.FTZ R52, R101.reuse, -R3.reuse, R52 ;  /* 0x8000000365347223 */ /* 0x0c0fe20000010034 */
[----:B------:R-:W-:Y:S01]  /*9100*/  IABS R151, R2 ;  /* 0x0000000200977213 */ /* 0x000fe20000000000 */
[-C--:B------:R-:W-:Y:S01]  /*9110*/  FFMA.FTZ R66, R101, -R3.reuse, R66 ;  /* 0x8000000365427223 */ /* 0x080fe20000010042 */
[----:B------:R-:W-:Y:S01]  /*9120*/  @!P1 IADD3 R142, -R2, 0x19, RZ ;  /* 0x00000019028e9810 */ /* 0x000fe20007ffe1ff */
[----:B------:R-:W-:Y:S01]  /*9130*/  FFMA.FTZ R65, R149, -R3, R65 ;  /* 0x8000000395417223 */ /* 0x000fe20000010041 */
[----:B------:R-:W-:Y:S01]  /*9140*/  ISETP.GE.AND P1, PT, R99, RZ, PT ;  /* 0x000000ff6300720c */ /* 0x000fe20003f26270 */
[C---:B------:R-:W-:Y:S01]  /*9150*/  VIADD R101, R0.reuse, 0x17 ;  /* 0x0000001700657836 */ /* 0x040fe20000000000 */
[----:B------:R-:W-:Y:S01]  /*9160*/  ISETP.GE.AND P6, PT, R145, RZ, PT ;  /* 0x000000ff9100720c */ /* 0x000fe20003fc6270 */
[----:B------:R-:W-:Y:S01]  /*9170*/  VIADD R149, R0, 0x47 ;  /* 0x0000004700957836 */ /* 0x000fe20000000000 */
[----:B------:R-:W-:Y:S01]  /*9180*/  I2FP.F32.S32 R176, R148 ;  /* 0x0000009400b07245 */ /* 0x000fe20000201400 */
[----:B------:R-:W-:Y:S01]  /*9190*/  IMAD.MOV.U32 R0, RZ, RZ, R151 ;  /* 0x000000ffff007224 */ /* 0x000fe200078e0097 */
[----:B------:R-:W-:Y:S02]  /*91a0*/  FMNMX.FTZ R151, R6, R97, !PT ;  /* 0x0000006106977209 */ /* 0x000fe40007810000 */
[----:B------:R-:W-:Y:S01]  /*91b0*/  @!P2 IADD3 R100, -R2, 0x30, RZ ;  /* 0x000000300264a810 */ /* 0x000fe20007ffe1ff */
[-C--:B------:R-:W-:Y:S01]  /*91c0*/  FFMA.FTZ R9, R176, -R3.reuse, R9 ;  /* 0x80000003b0097223 */ /* 0x080fe20000010009 */
[----:B------:R-:W-:Y:S02]  /*91d0*/  I2FP.F32.S32 R168, R0 ;  /* 0x0000000000a87245 */ /* 0x000fe40000201400 */
[----:B------:R-:W-:Y:S02]  /*91e0*/  I2FP.F32.S32 R169, R100 ;  /* 0x0000006400a97245 */ /* 0x000fe40000201400 */
[----:B------:R-:W-:Y:S01]  /*91f0*/  @!P1 IADD3 R99, -R2, 0x31, RZ ;  /* 0x0000003102639810 */ /* 0x000fe20007ffe1ff */
[-C--:B------:R-:W-:Y:S01]  /*9200*/  FFMA.FTZ R8, R168, -R3.reuse, R8 ;  /* 0x80000003a8087223 */ /* 0x080fe20000010008 */
[----:B------:R-:W-:Y:S01]  /*9210*/  FMNMX.FTZ R100, R4, R96, !PT ;  /* 0x0000006004647209 */ /* 0x000fe20007810000 */
[----:B------:R-:W-:Y:S01]  /*9220*/  FFMA.FTZ R56, R169, -R3, R56 ;  /* 0x80000003a9387223 */ /* 0x000fe20000010038 */
[----:B------:R-:W-:Y:S02]  /*9230*/  I2FP.F32.S32 R180, R147 ;  /* 0x0000009300b47245 */ /* 0x000fe40000201400 */
[----:B------:R-:W-:Y:S02]  /*9240*/  I2FP.F32.S32 R0, R99 ;  /* 0x0000006300007245 */ /* 0x000fe40000201400 */
[----:B------:R-:W-:Y:S01]  /*9250*/  FMNMX.FTZ R99, R8, R98, !PT ;  /* 0x0000006208637209 */ /* 0x000fe20007810000 */
[-C--:B------:R-:W-:Y:S01]  /*9260*/  FFMA.FTZ R12, R180, -R3.reuse, R12 ;  /* 0x80000003b40c7223 */ /* 0x080fe2000001000c */
[----:B------:R-:W-:Y:S01]  /*9270*/  FMNMX.FTZ R100, R5, R100, !PT ;  /* 0x0000006405647209 */ /* 0x000fe20007810000 */
[----:B------:R-:W-:Y:S01]  /*9280*/  FFMA.FTZ R57, R0, -R3, R57 ;  /* 0x8000000300397223 */ /* 0x000fe20000010039 */
[----:B------:R-:W-:Y:S02]  /*9290*/  FMNMX.FTZ R151, R7, R151, !PT ;  /* 0x0000009707977209 */ /* 0x000fe40007810000 */
[----:B------:R-:W-:Y:S02]  /*92a0*/  @!P6 IADD3 R145, -R2, 0x10, RZ ;  /* 0x000000100291e810 */ /* 0x000fe40007ffe1ff */
[----:B------:R-:W-:Y:S02]  /*92b0*/  I2FP.F32.S32 R179, R146 ;  /* 0x0000009200b37245 */ /* 0x000fe40000201400 */
[----:B------:R-:W-:Y:S02]  /*92c0*/  FMNMX.FTZ R99, R9, R99, !PT ;  /* 0x0000006309637209 */ /* 0x000fe40007810000 */
[----:B------:R-:W-:Y:S01]  /*92d0*/  FMNMX.FTZ R148, R16, R100, !PT ;  /* 0x0000006410947209 */ /* 0x000fe20007810000 */
[----:B------:R-:W-:Y:S01]  /*92e0*/  FFMA.FTZ R13, R179, -R3, R13 ;  /* 0x80000003b30d7223 */ /* 0x000fe2000001000d */
[----:B------:R-:W-:Y:S02]  /*92f0*/  FMNMX.FTZ R151, R18, R151, !PT ;  /* 0x0000009712977209 */ /* 0x000fe40007810000 */
[----:B------:R-:W-:Y:S02]  /*9300*/  ISETP.GE.AND P0, PT, R141, RZ, PT ;  /* 0x000000ff8d00720c */ /* 0x000fe40003f06270 */
[----:B------:R-:W-:Y:S02]  /*9310*/  @!P3 IADD3 R144, -R2, 0x11, RZ ;  /* 0x000000110290b810 */ /* 0x000fe40007ffe1ff */
[----:B------:R-:W-:Y:S02]  /*9320*/  I2FP.F32.S32 R178, R145 ;  /* 0x0000009100b27245 */ /* 0x000fe40000201400 */
[----:B------:R-:W-:Y:S02]  /*9330*/  FMNMX.FTZ R99, R12, R99, !PT ;  /* 0x000000630c637209 */ /* 0x000fe40007810000 */
[----:B------:R-:W-:Y:S01]  /*9340*/  FMNMX.FTZ R148, R17, R148, !PT ;  /* 0x0000009411947209 */ /* 0x000fe20007810000 */
[----:B------:R-:W-:Y:S01]  /*9350*/  FFMA.FTZ R24, R178, -R3, R24 ;  /* 0x80000003b2187223 */ /* 0x000fe20000010018 */
[----:B------:R-:W-:Y:S02]  /*9360*/  FMNMX.FTZ R151, R19, R151, !PT ;  /* 0x0000009713977209 */ /* 0x000fe40007810000 */
[----:B------:R-:W-:Y:S02]  /*9370*/  ISETP.GE.AND P5, PT, R140, RZ, PT ;  /* 0x000000ff8c00720c */ /* 0x000fe40003fa6270 */
        /* <DEDUP_REMOVED lines=36> */
[----:B------:R-:W-:Y:S02]  /*95c0*/  ISETP.GT.AND P6, PT, R203, RZ, PT ;  /* 0x000000ffcb00720c */ /* 0x000fe40003fc4270 */
[----:B------:R-:W-:Y:S02]  /*95d0*/  I2FP.F32.S32 R170, R101 ;  /* 0x0000006500aa7245 */ /* 0x000fe40000201400 */
[----:B------:R-:W-:Y:S02]  /*95e0*/  FMNMX.FTZ R99, R41, R99, !PT ;  /* 0x0000006329637209 */ /* 0x000fe40007810000 */
[----:B------:R-:W-:Y:S01]  /*95f0*/  FMNMX.FTZ R148, R48, R148, !PT ;  /* 0x0000009430947209 */ /* 0x000fe20007810000 */
[----:B------:R-:W-:Y:S01]  /*9600*/  FFMA.FTZ R45, R170, -R3, R45 ;  /* 0x80000003aa2d7223 */ /* 0x000fe2000001002d */
[----:B------:R-:W-:Y:S02]  /*9610*/  FMNMX.FTZ R151, R50, R151, !PT ;  /* 0x0000009732977209 */ /* 0x000fe40007810000 */
[----:B------:R-:W-:Y:S02]  /*9620*/  P2R R167, PR, RZ, 0x40 ;  /* 0x00000040ffa77803 */ /* 0x000fe40000000000 */
[----:B------:R-:W-:Y:S02]  /*9630*/  FMNMX.FTZ R99, R44, R99, !PT ;  /* 0x000000632c637209 */ /* 0x000fe40007810000 */
[----:B------:R-:W-:Y:S02]  /*9640*/  FMNMX.FTZ R148, R49, R148, !PT ;  /* 0x0000009431947209 */ /* 0x000fe40007810000 */
[----:B------:R-:W-:Y:S02]  /*9650*/  FMNMX.FTZ R151, R51, R151, !PT ;  /* 0x0000009733977209 */ /* 0x000fe40007810000 */
[----:B------:R-:W-:Y:S02]  /*9660*/  ISETP.NE.AND P5, PT, R167, RZ, PT ;  /* 0x000000ffa700720c */ /* 0x000fe40003fa5270 */
        /* <DEDUP_REMOVED lines=9> */
[----:B------:R-:W-:Y:S02]  /*9700*/  LOP3.LUT P0, RZ, R205, 0x10, RZ, 0xc0, !PT ;  /* 0x00000010cdff7812 */ /* 0x000fe4000780c0ff */
[----:B------:R-:W-:Y:S02]  /*9710*/  ISETP.GE.AND P6, PT, R150, RZ, PT ;  /* 0x000000ff9600720c */ /* 0x000fe40003fc6270 */
[----:B------:R-:W-:Y:S02]  /*9720*/  FMNMX.FTZ R181, R60, R99, !PT ;  /* 0x000000633cb57209 */ /* 0x000fe40007810000 */
[----:B------:R-:W-:Y:S02]  /*9730*/  FMNMX.FTZ R148, R65, R148, !PT ;  /* 0x0000009441947209 */ /* 0x000fe40007810000 */
[----:B------:R-:W-:Y:S01]  /*9740*/  FMNMX.FTZ R151, R67, R151, !PT ;  /* 0x0000009743977209 */ /* 0x000fe20007810000 */
[----:B------:R-:W-:Y:S06]  /*9750*/  @P5 BRA `(.L_x_1517) ;  /* 0xffffffe000d05947 */ /* 0x000fec000383ffff */
.L_x_1516:
[----:B------:R-:W-:Y:S01]  /*9760*/  ISETP.GE.AND P1, PT, R149, RZ, PT ;  /* 0x000000ff9500720c */ /* 0x000fe20003f26270 */
[----:B-1----:R-:W1:Y:S01]  /*9770*/  SHFL.BFLY PT, R101, R148, 0x2, 0x1f ;  /* 0x0c401f0094657f89 */ /* 0x002e6200000e0000 */
[----:B------:R-:W-:Y:S01]  /*9780*/  FMNMX.FTZ R99, R61, R181, !PT ;  /* 0x000000b53d637209 */ /* 0x000fe20007810000 */
[----:B------:R-:W-:Y:S01]  /*9790*/  IMAD.MOV.U32 R146, RZ, RZ, 0x7054 ;  /* 0x00007054ff927424 */ /* 0x000fe200078e00ff */
[----:B------:R-:W-:Y:S05]  /*97a0*/  @!P6 IADD3 R150, -R2, -0x8, RZ ;  /* 0xfffffff80296e810 */ /* 0x000fea0007ffe1ff */
[----:B------:R-:W2:Y:S01]  /*97b0*/  SHFL.BFLY PT, R100, R151, 0x2, 0x1f ;  /* 0x0c401f0097647f89 */ /* 0x000ea200000e0000 */
[----:B------:R-:W-:Y:S01]  /*97c0*/  ISETP.NE.AND P2, PT, R167, RZ, PT ;  /* 0x000000ffa700720c */ /* 0x000fe20003f45270 */
[-C--:B------:R-:W-:Y:S01]  /*97d0*/  FFMA.FTZ R15, R176, -R3.reuse, R15 ;  /* 0x80000003b00f7223 */ /* 0x080fe2000001000f */
[----:B------:R-:W-:Y:S01]  /*97e0*/  I2FP.F32.S32 R150, R150 ;  /* 0x0000009600967245 */ /* 0x000fe20000201400 */
[-C--:B------:R-:W-:Y:S01]  /*97f0*/  FFMA.FTZ R46, R173, -R3.reuse, R46 ;  /* 0x80000003ad2e7223 */ /* 0x080fe2000001002e */
[-C--:B------:R-:W-:Y:S01]  /*9800*/  FFMA.FTZ R47, R172, -R3.reuse, R47 ;  /* 0x80000003ac2f7223 */ /* 0x080fe2000001002f */
[----:B------:R-:W-:Y:S02]  /*9810*/  IMAD.U32 R152, RZ, RZ, UR17 ;  /* 0x00000011ff987e24 */ /* 0x000fe4000f8e00ff */
[-C--:B------:R-:W-:Y:S01]  /*9820*/  FFMA.FTZ R58, R171, -R3.reuse, R58 ;  /* 0x80000003ab3a7223 */ /* 0x080fe2000001003a */
[----:B------:R-:W-:Y:S01]  /*9830*/  @!P1 IADD3 R149, -R2, -0x7, RZ ;  /* 0xfffffff902959810 */ /* 0x000fe20007ffe1ff */
[-C--:B------:R-:W-:Y:S01]  /*9840*/  FFMA.FTZ R10, R150, -R3.reuse, R10 ;  /* 0x80000003960a7223 */ /* 0x080fe2000001000a */
[-C--:B------:R-:W-:Y:S01]  /*9850*/  FFMA.FTZ R59, R170, -R3.reuse, R59 ;  /* 0x80000003aa3b7223 */ /* 0x080fe2000001003b */
[----:B------:R-:W-:Y:S01]  /*9860*/  PRMT R152, R152, R146, UR17 ;  /* 0x0000001198987e16 */ /* 0x000fe20008000092 */
[----:B------:R-:W-:Y:S01]  /*9870*/  FFMA.FTZ R14, R168, -R3, R14 ;  /* 0x80000003a80e7223 */ /* 0x000fe2000001000e */
[----:B------:R-:W-:Y:S01]  /*9880*/  I2FP.F32.S32 R149, R149 ;  /* 0x0000009500957245 */ /* 0x000fe20000201400 */
[-C--:B------:R-:W-:Y:S01]  /*9890*/  FFMA.FTZ R26, R180, -R3.reuse, R26 ;  /* 0x80000003b41a7223 */ /* 0x080fe2000001001a */
[----:B------:R-:W-:Y:S01]  /*98a0*/  FMNMX.FTZ R103, R10, R102, !PT ;  /* 0x000000660a677209 */ /* 0x000fe20007810000 */
[-C--:B------:R-:W-:Y:S01]  /*98b0*/  FFMA.FTZ R27, R179, -R3.reuse, R27 ;  /* 0x80000003b31b7223 */ /* 0x080fe2000001001b */
[-C--:B------:R-:W-:Y:S01]  /*98c0*/  FFMA.FTZ R30, R178, -R3.reuse, R30 ;  /* 0x80000003b21e7223 */ /* 0x080fe2000001001e */
[-C--:B------:R-:W-:Y:S01]  /*98d0*/  FFMA.FTZ R11, R149, -R3.reuse, R11 ;  /* 0x80000003950b7223 */ /* 0x080fe2000001000b */
[----:B------:R-:W-:Y:S01]  /*98e0*/  FFMA.FTZ R31, R177, -R3, R31 ;  /* 0x80000003b11f7223 */ /* 0x000fe2000001001f */
[----:B-1----:R-:W-:Y:S01]  /*98f0*/  FMNMX.FTZ R101, R148, R101, !PT ;  /* 0x0000006594657209 */ /* 0x002fe20007810000 */
[----:B------:R-:W1:Y:S01]  /*9900*/  SHFL.BFLY PT, R140, R99, 0x2, 0x1f ;  /* 0x0c401f00638c7f89 */ /* 0x000e6200000e0000 */
[----:B------:R-:W-:Y:S01]  /*9910*/  FFMA.FTZ R42, R175, -R3, R42 ;  /* 0x80000003af2a7223 */ /* 0x000fe2000001002a */
[----:B------:R-:W-:Y:S01]  /*9920*/  FMNMX.FTZ R103, R11, R103, !PT ;  /* 0x000000670b677209 */ /* 0x000fe20007810000 */
[----:B------:R-:W-:Y:S01]  /*9930*/  FFMA.FTZ R43, R174, -R3, R43 ;  /* 0x80000003ae2b7223 */ /* 0x000fe2000001002b */
[----:B--2---:R-:W-:Y:S04]  /*9940*/  FMNMX.FTZ R100, R151, R100, !PT ;  /* 0x0000006497647209 */ /* 0x004fe80007810000 */
[----:B------:R-:W2:Y:S01]  /*9950*/  SHFL.BFLY PT, R2, R101, 0x1, 0x1f ;  /* 0x0c201f0065027f89 */ /* 0x000ea200000e0000 */
[----:B------:R-:W-:Y:S01]  /*9960*/  FMNMX.FTZ R103, R14, R103, !PT ;  /* 0x000000670e677209 */ /* 0x000fe20007810000 */
[-C--:B------:R-:W-:Y:S01]  /*9970*/  FFMA.FTZ R62, R169, -R3.reuse, R62 ;  /* 0x80000003a93e7223 */ /* 0x080fe2000001003e */
[----:B------:R-:W-:Y:S02]  /*9980*/  IMAD.SHL.U32 R149, R203, 0x2, RZ ;  /* 0x00000002cb957824 */ /* 0x000fe400078e00ff */
[----:B------:R-:W-:Y:S01]  /*9990*/  FFMA.FTZ R63, R0, -R3, R63 ;  /* 0x80000003003f7223 */ /* 0x000fe2000001003f */
[----:B------:R-:W-:Y:S04]  /*99a0*/  FMNMX.FTZ R103, R15, R103, !PT ;  /* 0x000000670f677209 */ /* 0x000fe80007810000 */
[----:B------:R-:W-:Y:S04]  /*99b0*/  FMNMX.FTZ R103, R26, R103, !PT ;  /* 0x000000671a677209 */ /* 0x000fe80007810000 */
[----:B------:R-:W-:Y:S04]  /*99c0*/  FMNMX.FTZ R103, R27, R103, !PT ;  /* 0x000000671b677209 */ /* 0x000fe80007810000 */
[----:B------:R-:W-:Y:S02]  /*99d0*/  FMNMX.FTZ R103, R30, R103, !PT ;  /* 0x000000671e677209 */ /* 0x000fe40007810000 */
[----:B-1----:R-:W-:Y:S02]  /*99e0*/  FMNMX.FTZ R99, R99, R140, !PT ;  /* 0x0000008c63637209 */ /* 0x002fe40007810000 */
[----:B------:R-:W-:Y:S01]  /*99f0*/  FMNMX.FTZ R103, R31, R103, !PT ;  /* 0x000000671f677209 */ /* 0x000fe20007810000 */
[----:B------:R-:W1:Y:S01]  /*9a00*/  SHFL.BFLY PT, R140, R100, 0x1, 0x1f ;  /* 0x0c201f00648c7f89 */ /* 0x000e6200000e0000 */
[----:B--2---:R-:W-:Y:S02]  /*9a10*/  FMNMX.FTZ R101, R101, R2, !PT ;  /* 0x0000000265657209 */ /* 0x004fe40007810000 */
[----:B------:R-:W-:Y:S05]  /*9a20*/  FMNMX.FTZ R103, R42, R103, !PT ;  /* 0x000000672a677209 */ /* 0x000fea0007810000 */
[----:B------:R-:W2:Y:S01]  /*9a30*/  SHFL.BFLY PT, R141, R99, 0x1, 0x1f ;  /* 0x0c201f00638d7f89 */ /* 0x000ea200000e0000 */
[C---:B------:R-:W-:Y:S01]  /*9a40*/  FSETP.NEU.FTZ.AND P1, PT, R101.reuse, -INF , PT ;  /* 0xff8000006500780b */ /* 0x040fe20003f3d000 */
[----:B------:R-:W-:Y:S01]  /*9a50*/  FADD.FTZ R0, -R101, R96 ;  /* 0x0000006065007221 */ /* 0x000fe20000010100 */
[----:B------:R-:W-:Y:S01]  /*9a60*/  FMNMX.FTZ R103, R43, R103, !PT ;  /* 0x000000672b677209 */ /* 0x000fe20007810000 */
[----:B------:R-:W-:Y:S02]  /*9a70*/  FMUL.FTZ R153, R101, UR4 ;  /* 0x0000000465997c20 */ /* 0x000fe40008410000 */
[----:B------:R-:W-:Y:S03]  /*9a80*/  FMUL.FTZ R2, R0, UR4 ;  /* 0x0000000400027c20 */ /* 0x000fe60008410000 */
[----:B------:R-:W-:Y:S01]  /*9a90*/  FSEL R153, R153, RZ, P1 ;  /* 0x000000ff99997208 */ /* 0x000fe20000800000 */
[----:B------:R3:W-:Y:S04]  /*9aa0*/  MUFU.EX2 R96, R2 ;  /* 0x0000000200607308 */ /* 0x0007e80000000800 */
[--C-:B------:R-:W-:Y:S01]  /*9ab0*/  FFMA.FTZ R33, R33, UR4, -R153.reuse ;  /* 0x0000000421217c23 */ /* 0x100fe20008010899 */
[--C-:B------:R-:W-:Y:S01]  /*9ac0*/  FFMA.FTZ R16, R16, UR4, -R153.reuse ;  /* 0x0000000410107c23 */ /* 0x100fe20008010899 */
[--C-:B------:R-:W-:Y:S01]  /*9ad0*/  FFMA.FTZ R17, R17, UR4, -R153.reuse ;  /* 0x0000000411117c23 */ /* 0x100fe20008010899 */
[--C-:B------:R-:W-:Y:S03]  /*9ae0*/  FFMA.FTZ R32, R32, UR4, -R153.reuse ;  /* 0x0000000420207c23 */ /* 0x100fe60008010899 */
[----:B------:R-:W-:Y:S01]  /*9af0*/  MUFU.EX2 R221, R33 ;  /* 0x0000002100dd7308 */ /* 0x000fe20000000800 */
[----:B-1----:R-:W-:Y:S01]  /*9b00*/  FMNMX.FTZ R100, R100, R140, !PT ;  /* 0x0000008c64647209 */ /* 0x002fe20007810000 */
[--C-:B------:R-:W-:Y:S01]  /*9b10*/  FFMA.FTZ R20, R20, UR4, -R153.reuse ;  /* 0x0000000414147c23 */ /* 0x100fe20008010899 */
[----:B------:R-:W-:Y:S01]  /*9b20*/  LOP3.LUT R140, R215, UR13, R208, 0x96, !PT ;  /* 0x0000000dd78c7c12 */ /* 0x000fe2000f8e96d0 */
[----:B------:R-:W-:Y:S01]  /*9b30*/  FFMA.FTZ R48, R48, UR4, -R153 ;  /* 0x0000000430307c23 */ /* 0x000fe20008010899 */
[C---:B------:R-:W-:Y:S01]  /*9b40*/  FSETP.NEU.FTZ.AND P1, PT, R100.reuse, -INF , PT ;  /* 0xff8000006400780b */ /* 0x040fe20003f3d000 */
[----:B------:R-:W-:Y:S01]  /*9b50*/  FADD.FTZ R0, -R100, R97 ;  /* 0x0000006164007221 */ /* 0x000fe20000010100 */
[----:B--2---:R-:W-:Y:S01]  /*9b60*/  FMNMX.FTZ R99, R99, R141, !PT ;  /* 0x0000008d63637209 */ /* 0x004fe20007810000 */
[----:B------:R-:W-:Y:S01]  /*9b70*/  IMAD.WIDE.U32 R170, R140, -0x326172a9, RZ ;  /* 0xcd9e8d578caa7825 */ /* 0x000fe200078e00ff */
[----:B------:R-:W-:Y:S01]  /*9b80*/  FMNMX.FTZ R97, R46, R103, !PT ;  /* 0x000000672e617209 */ /* 0x000fe20007810000 */
[----:B------:R-:W-:Y:S01]  /*9b90*/  MUFU.EX2 R241, R16 ;  /* 0x0000001000f17308 */ /* 0x000fe20000000800 */
[----:B------:R-:W-:Y:S01]  /*9ba0*/  LOP3.LUT R141, R209, UR23, R149, 0x96, !PT ;  /* 0x00000017d18d7c12 */ /* 0x000fe2000f8e9695 */
[----:B---3--:R-:W-:Y:S01]  /*9bb0*/  FMUL.FTZ R2, R0, UR4 ;  /* 0x0000000400027c20 */ /* 0x008fe20008410000 */
[----:B------:R-:W-:Y:S01]  /*9bc0*/  FMNMX.FTZ R97, R47, R97, !PT ;  /* 0x000000612f617209 */ /* 0x000fe20007810000 */
[----:B------:R-:W-:Y:S01]  /*9bd0*/  FADD.FTZ R0, -R99, R98 ;  /* 0x0000006263007221 */ /* 0x000fe20000010100 */
[----:B------:R-:W-:Y:S01]  /*9be0*/  LOP3.LUT R103, R213, UR13, R208, 0x96, !PT ;  /* 0x0000000dd5677c12 */ /* 0x000fe2000f8e96d0 */
[----:B------:R-:W-:Y:S01]  /*9bf0*/  FMUL.FTZ R154, R100, UR4 ;  /* 0x00000004649a7c20 */ /* 0x000fe20008410000 */
[----:B------:R-:W-:Y:S03]  /*9c00*/  FMNMX.FTZ R97, R58, R97, !PT ;  /* 0x000000613a617209 */ /* 0x000fe60007810000 */
[----:B------:R1:W-:Y:S01]  /*9c10*/  MUFU.EX2 R98, R2 ;  /* 0x0000000200627308 */ /* 0x0003e20000000800 */
[----:B------:R-:W-:Y:S04]  /*9c20*/  IMAD.WIDE.U32 R140, R141, -0x326172a9, RZ ;  /* 0xcd9e8d578d8c7825 */ /* 0x000fe800078e00ff */
[----:B------:R-:W-:Y:S01]  /*9c30*/  FMUL.FTZ R156, R99, UR4 ;  /* 0x00000004639c7c20 */ /* 0x000fe20008410000 */
[----:B------:R-:W-:Y:S01]  /*9c40*/  FSEL R154, R154, RZ, P1 ;  /* 0x000000ff9a9a7208 */ /* 0x000fe20000800000 */
[----:B------:R-:W-:Y:S01]  /*9c50*/  IMAD.WIDE.U32 R172, R103, -0x326172a9, RZ ;  /* 0xcd9e8d5767ac7825 */ /* 0x000fe200078e00ff */
[----:B------:R-:W-:Y:S02]  /*9c60*/  LOP3.LUT R103, R141, UR14, R238, 0x96, !PT ;  /* 0x0000000e8d677c12 */ /* 0x000fe4000f8e96ee */
[----:B------:R-:W-:Y:S01]  /*9c70*/  LOP3.LUT R142, R171, UR12, R140, 0x96, !PT ;  /* 0x0000000cab8e7c12 */ /* 0x000fe2000f8e968c */
[----:B------:R2:W-:Y:S01]  /*9c80*/  MUFU.EX2 R240, R17 ;  /* 0x0000001100f07308 */ /* 0x0005e20000000800 */
[----:B------:R-:W-:Y:S01]  /*9c90*/  LOP3.LUT R145, R141, UR14, R236, 0x96, !PT ;  /* 0x0000000e8d917c12 */ /* 0x000fe2000f8e96ec */
[----:B------:R-:W-:Y:S01]  /*9ca0*/  FFMA.FTZ R18, R18, UR4, -R154 ;  /* 0x0000000412127c23 */ /* 0x000fe2000801089a */
[----:B------:R-:W-:Y:S01]  /*9cb0*/  LOP3.LUT R144, R173, UR12, R140, 0x96, !PT ;  /* 0x0000000cad907c12 */ /* 0x000fe2000f8e968c */
[----:B------:R-:W-:Y:S01]  /*9cc0*/  IMAD.WIDE.U32 R140, R103, -0x2daee0ad, RZ ;  /* 0xd2511f53678c7825 */ /* 0x000fe200078e00ff */
[----:B------:R-:W-:Y:S03]  /*9cd0*/  FSETP.NEU.FTZ.AND P1, PT, R99, -INF , PT ;  /* 0xff8000006300780b */ /* 0x000fe60003f3d000 */
[--C-:B------:R-:W-:Y:S01]  /*9ce0*/  FFMA.FTZ R19, R19, UR4, -R154.reuse ;  /* 0x0000000413137c23 */ /* 0x100fe2000801089a */
[----:B-1----:R-:W-:Y:S01]  /*9cf0*/  FMUL.FTZ R2, R0, UR4 ;  /* 0x0000000400027c20 */ /* 0x002fe20008410000 */
[----:B------:R-:W-:Y:S01]  /*9d00*/  FMNMX.FTZ R0, R59, R97, !PT ;  /* 0x000000613b007209 */ /* 0x000fe20007810000 */
[----:B------:R-:W-:Y:S01]  /*9d10*/  FFMA.FTZ R39, R39, UR4, -R154 ;  /* 0x0000000427277c23 */ /* 0x000fe2000801089a */
[----:B------:R-:W-:Y:S01]  /*9d20*/  LOP3.LUT R141, R141, UR11, R214, 0x96, !PT ;  /* 0x0000000b8d8d7c12 */ /* 0x000fe2000f8e96d6 */
[----:B------:R1:W3:Y:S01]  /*9d30*/  MUFU.EX2 R97, R2 ;  /* 0x0000000200617308 */ /* 0x0002e20000000800 */
[----:B------:R-:W-:Y:S01]  /*9d40*/  FMNMX.FTZ R0, R62, R0, !PT ;  /* 0x000000003e007209 */ /* 0x000fe20007810000 */
[--C-:B------:R-:W-:Y:S01]  /*9d50*/  FFMA.FTZ R34, R34, UR4, -R154.reuse ;  /* 0x0000000422227c23 */ /* 0x100fe2000801089a */
[----:B------:R-:W-:Y:S01]  /*9d60*/  FSEL R156, R156, RZ, P1 ;  /* 0x000000ff9c9c7208 */ /* 0x000fe20000800000 */
[----:B------:R-:W-:Y:S01]  /*9d70*/  FFMA.FTZ R38, R38, UR4, -R154 ;  /* 0x0000000426267c23 */ /* 0x000fe2000801089a */
[----:B------:R-:W-:Y:S01]  /*9d80*/  FMNMX.FTZ R0, R63, R0, !PT ;  /* 0x000000003f007209 */ /* 0x000fe20007810000 */
[----:B------:R-:W-:Y:S04]  /*9d90*/  IMAD.WIDE.U32 R142, R142, -0x2daee0ad, RZ ;  /* 0xd2511f538e8e7825 */ /* 0x000fe800078e00ff */
[--C-:B------:R-:W-:Y:S01]  /*9da0*/  FFMA.FTZ R4, R4, UR4, -R153.reuse ;  /* 0x0000000404047c23 */ /* 0x100fe20008010899 */
[----:B------:R4:W-:Y:S01]  /*9db0*/  MUFU.EX2 R235, R18 ;  /* 0x0000001200eb7308 */ /* 0x0009e20000000800 */
[----:B------:R-:W-:Y:S01]  /*9dc0*/  FFMA.FTZ R45, R45, UR4, -R156 ;  /* 0x000000042d2d7c23 */ /* 0x000fe2000801089c */
[----:B--2---:R-:W-:Y:S01]  /*9dd0*/  IMAD.WIDE.U32 R16, R145, -0x2daee0ad, RZ ;  /* 0xd2511f5391107825 */ /* 0x004fe200078e00ff */
[----:B------:R-:W-:Y:S03]  /*9de0*/  LOP3.LUT R103, R143, UR9, R140, 0x96, !PT ;  /* 0x000000098f677c12 */ /* 0x000fe6000f8e968c */
[----:B------:R-:W-:Y:S01]  /*9df0*/  FFMA.FTZ R44, R44, UR4, -R156 ;  /* 0x000000042c2c7c23 */ /* 0x000fe2000801089c */
[----:B------:R-:W-:Y:S01]  /*9e00*/  IMAD.WIDE.U32 R144, R144, -0x2daee0ad, RZ ;  /* 0xd2511f5390907825 */ /* 0x000fe200078e00ff */
[----:B------:R-:W-:Y:S02]  /*9e10*/  LOP3.LUT R17, R17, UR11, R212, 0x96, !PT ;  /* 0x0000000b11117c12 */ /* 0x000fe4000f8e96d4 */
[----:B------:R-:W2:Y:S01]  /*9e20*/  MUFU.EX2 R234, R19 ;  /* 0x0000001300ea7308 */ /* 0x000ea20000000800 */
[----:B-1----:R-:W1:Y:S01]  /*9e30*/  SHFL.BFLY PT, R2, R0, 0x2, 0x1f ;  /* 0x0c401f0000027f89 */ /* 0x002e6200000e0000 */
[----:B---3--:R-:W-:Y:S01]  /*9e40*/  FMUL.FTZ R33, R97, R121 ;  /* 0x0000007961217220 */ /* 0x008fe20000410000 */
[----:B------:R-:W-:Y:S04]  /*9e50*/  IMAD.WIDE.U32 R140, R141, -0x326172a9, RZ ;  /* 0xcd9e8d578d8c7825 */ /* 0x000fe800078e00ff */
[----:B------:R-:W-:Y:S01]  /*9e60*/  FFMA.FTZ R9, R9, UR4, -R156 ;  /* 0x0000000409097c23 */ /* 0x000fe2000801089c */
[C---:B------:R-:W-:Y:S01]  /*9e70*/  FMUL.FTZ R68, R96.reuse, R68 ;  /* 0x0000004460447220 */ /* 0x040fe20000410000 */
[----:B------:R-:W-:Y:S01]  /*9e80*/  IMAD.WIDE.U32 R162, R103, -0x326172a9, RZ ;  /* 0xcd9e8d5767a27825 */ /* 0x000fe200078e00ff */
[----:B------:R-:W-:Y:S01]  /*9e90*/  LOP3.LUT R141, R141, UR10, R170, 0x96, !PT ;  /* 0x0000000a8d8d7c12 */ /* 0x000fe2000f8e96aa */
[----:B------:R3:W-:Y:S01]  /*9ea0*/  MUFU.EX2 R225, R4 ;  /* 0x0000000400e17308 */ /* 0x0007e20000000800 */
[----:B----4-:R-:W-:Y:S01]  /*9eb0*/  LOP3.LUT R18, R145, UR9, R16, 0x96, !PT ;  /* 0x0000000991127c12 */ /* 0x010fe2000f8e9610 */
[----:B------:R-:W-:Y:S01]  /*9ec0*/  FMUL.FTZ R69, R96, R69 ;  /* 0x0000004560457220 */ /* 0x000fe20000410000 */
[----:B------:R-:W-:Y:S01]  /*9ed0*/  LOP3.LUT R140, R163, UR8, R140, 0x96, !PT ;  /* 0x00000008a38c7c12 */ /* 0x000fe2000f8e968c */
[C---:B------:R-:W-:Y:S01]  /*9ee0*/  FMUL.FTZ R70, R98.reuse, R70 ;  /* 0x0000004662467220 */ /* 0x040fe20000410000 */
[----:B------:R-:W-:Y:S01]  /*9ef0*/  FMUL.FTZ R71, R98, R71 ;  /* 0x0000004762477220 */ /* 0x000fe20000410000 */
[----:B------:R-:W-:Y:S04]  /*9f00*/  IMAD.WIDE.U32 R166, R18, -0x326172a9, RZ ;  /* 0xcd9e8d5712a67825 */ /* 0x000fe800078e00ff */
[----:B------:R-:W-:Y:S01]  /*9f10*/  FMUL.FTZ R76, R96, R76 ;  /* 0x0000004c604c7220 */ /* 0x000fe20000410000 */
[----:B------:R-:W-:Y:S01]  /*9f20*/  MUFU.EX2 R187, R34 ;  /* 0x0000002200bb7308 */ /* 0x000fe20000000800 */
[----:B--2---:R-:W-:Y:S01]  /*9f30*/  F2FP.F16.F32.PACK_AB R143, R234, R235 ;  /* 0x000000ebea8f723e */ /* 0x004fe200000000ff */
[----:B------:R-:W-:Y:S04]  /*9f40*/  IMAD.WIDE.U32 R164, R140, -0x2daee0ad, RZ ;  /* 0xd2511f538ca47825 */ /* 0x000fe800078e00ff */
[----:B------:R-:W-:Y:S01]  /*9f50*/  FMUL.FTZ R77, R96, R77 ;  /* 0x0000004d604d7220 */ /* 0x000fe20000410000 */
[C---:B------:R-:W-:Y:S01]  /*9f60*/  FMUL.FTZ R78, R98.reuse, R78 ;  /* 0x0000004e624e7220 */ /* 0x040fe20000410000 */
[----:B------:R-:W-:Y:S01]  /*9f70*/  FMUL.FTZ R79, R98, R79 ;  /* 0x0000004f624f7220 */ /* 0x000fe20000410000 */
[----:B------:R-:W-:Y:S01]  /*9f80*/  FMUL.FTZ R80, R96, R80 ;  /* 0x0000005060507220 */ /* 0x000fe20000410000 */
[----:B-1----:R-:W-:Y:S01]  /*9f90*/  FMNMX.FTZ R0, R0, R2, !PT ;  /* 0x0000000200007209 */ /* 0x002fe20007810000 */
[----:B------:R-:W-:Y:S01]  /*9fa0*/  FFMA.FTZ R5, R5, UR4, -R153 ;  /* 0x0000000405057c23 */ /* 0x000fe20008010899 */
[----:B------:R-:W-:Y:S01]  /*9fb0*/  IMAD.WIDE.U32 R16, R17, -0x326172a9, RZ ;  /* 0xcd9e8d5711107825 */ /* 0x000fe200078e00ff */
[----:B------:R-:W-:Y:S02]  /*9fc0*/  MUFU.EX2 R222, R9 ;  /* 0x0000000900de7308 */ /* 0x000fe40000000800 */
[----:B------:R-:W1:Y:S01]  /*9fd0*/  SHFL.BFLY PT, R2, R0, 0x1, 0x1f ;  /* 0x0c201f0000027f89 */ /* 0x000e6200000e0000 */
[----:B------:R-:W-:Y:S01]  /*9fe0*/  FMUL.FTZ R81, R96, R81 ;  /* 0x0000005160517220 */ /* 0x000fe20000410000 */
[----:B------:R-:W-:Y:S01]  /*9ff0*/  LOP3.LUT R18, R17, UR10, R172, 0x96, !PT ;  /* 0x0000000a11127c12 */ /* 0x000fe2000f8e96ac */
[----:B------:R-:W-:Y:S01]  /*a000*/  FMUL.FTZ R82, R98, R82 ;  /* 0x0000005262527220 */ /* 0x000fe20000410000 */
[----:B------:R-:W-:Y:S01]  /*a010*/  LOP3.LUT R103, R167, UR8, R16, 0x96, !PT ;  /* 0x00000008a7677c12 */ /* 0x000fe2000f8e9610 */
[--C-:B------:R-:W-:Y:S03]  /*a020*/  FFMA.FTZ R6, R6, UR4, -R154.reuse ;  /* 0x0000000406067c23 */ /* 0x100fe6000801089a */
[----:B------:R2:W-:Y:S01]  /*a030*/  MUFU.EX2 R233, R5 ;  /* 0x0000000500e97308 */ /* 0x0005e20000000800 */
[----:B------:R-:W-:Y:S04]  /*a040*/  IMAD.WIDE.U32 R16, R141, -0x2daee0ad, RZ ;  /* 0xd2511f538d107825 */ /* 0x000fe800078e00ff */
[----:B------:R-:W-:Y:S01]  /*a050*/  FFMA.FTZ R7, R7, UR4, -R154 ;  /* 0x0000000407077c23 */ /* 0x000fe2000801089a */
[----:B------:R-:W-:Y:S01]  /*a060*/  FFMA.FTZ R13, R13, UR4, -R156 ;  /* 0x000000040d0d7c23 */ /* 0x000fe2000801089c */
[----:B------:R-:W-:Y:S01]  /*a070*/  IMAD.WIDE.U32 R18, R18, -0x2daee0ad, RZ ;  /* 0xd2511f5312127825 */ /* 0x000fe200078e00ff */
[----:B---3--:R-:W-:Y:S02]  /*a080*/  LOP3.LUT R4, R165, UR5, R16, 0x96, !PT ;  /* 0x00000005a5047c12 */ /* 0x008fe4000f8e9610 */
[----:B------:R-:W-:Y:S01]  /*a090*/  LOP3.LUT R17, R17, UR7, R142, 0x96, !PT ;  /* 0x0000000711117c12 */ /* 0x000fe2000f8e968e */
[----:B------:R3:W-:Y:S01]  /*a0a0*/  MUFU.EX2 R227, R6 ;  /* 0x0000000600e37308 */ /* 0x0007e20000000800 */
[----:B------:R-:W-:Y:S04]  /*a0b0*/  IMAD.WIDE.U32 R168, R103, -0x2daee0ad, RZ ;  /* 0xd2511f5367a87825 */ /* 0x000fe800078e00ff */
[----:B------:R-:W-:Y:S01]  /*a0c0*/  FFMA.FTZ R12, R12, UR4, -R156 ;  /* 0x000000040c0c7c23 */ /* 0x000fe2000801089c */
[----:B------:R-:W-:Y:S01]  /*a0d0*/  FMUL.FTZ R83, R98, R83 ;  /* 0x0000005362537220 */ /* 0x000fe20000410000 */
[----:B------:R-:W-:Y:S01]  /*a0e0*/  IMAD.WIDE.U32 R158, R17, -0x326172a9, RZ ;  /* 0xcd9e8d57119e7825 */ /* 0x000fe200078e00ff */
[----:B------:R-:W-:Y:S02]  /*a0f0*/  LOP3.LUT R16, R169, UR5, R18, 0x96, !PT ;  /* 0x00000005a9107c12 */ /* 0x000fe4000f8e9612 */
[----:B------:R-:W-:Y:S01]  /*a100*/  LOP3.LUT R18, R19, UR7, R144, 0x96, !PT ;  /* 0x0000000713127c12 */ /* 0x000fe2000f8e9690 */
[----:B------:R4:W5:Y:S01]  /*a110*/  MUFU.EX2 R230, R7 ;  /* 0x0000000700e67308 */ /* 0x0009620000000800 */
[----:B-1----:R-:W-:Y:S01]  /*a120*/  FMNMX.FTZ R2, R0, R2, !PT ;  /* 0x0000000200027209 */ /* 0x002fe20007810000 */
[----:B--2---:R-:W-:Y:S01]  /*a130*/  IMAD.WIDE.U32 R4, R4, -0x326172a9, RZ ;  /* 0xcd9e8d5704047825 */ /* 0x004fe200078e00ff */
[----:B------:R-:W1:Y:S02]  /*a140*/  LDSM.16.MT88.4 R144, [R189+0x6000] ;  /* 0x00600000bd90783b */ /* 0x000e640000004200 */
[C---:B------:R-:W-:Y:S01]  /*a150*/  FSETP.NEU.FTZ.AND P1, PT, R2.reuse, -INF , PT ;  /* 0xff8000000200780b */ /* 0x040fe20003f3d000 */
[----:B------:R-:W-:Y:S01]  /*a160*/  FMUL.FTZ R155, R2, UR4 ;  /* 0x00000004029b7c20 */ /* 0x000fe20008410000 */
[--C-:B------:R-:W-:Y:S03]  /*a170*/  SHF.R.U32.HI R103, RZ, 0x10, R4.reuse ;  /* 0x00000010ff677819 */ /* 0x100fe60000011604 */
[----:B------:R2:W-:Y:S01]  /*a180*/  MUFU.EX2 R231, R13 ;  /* 0x0000000d00e77308 */ /* 0x0005e20000000800 */
[----:B------:R-:W-:Y:S01]  /*a190*/  LOP3.LUT R19, R4, 0xffff, RZ, 0xc0, !PT ;  /* 0x0000ffff04137812 */ /* 0x000fe200078ec0ff */
[----:B------:R-:W-:Y:S01]  /*a1a0*/  IMAD.WIDE.U32 R16, R16, -0x326172a9, RZ ;  /* 0xcd9e8d5710107825 */ /* 0x000fe200078e00ff */
[----:B------:R-:W-:Y:S02]  /*a1b0*/  LOP3.LUT R141, R4, 0xff, RZ, 0xc0, !PT ;  /* 0x000000ff048d7812 */ /* 0x000fe400078ec0ff */
[----:B------:R-:W-:Y:S01]  /*a1c0*/  SHF.R.U32.HI R140, RZ, 0x18, R4 ;  /* 0x00000018ff8c7819 */ /* 0x000fe20000011604 */
[----:B------:R-:W-:Y:S01]  /*a1d0*/  FMUL.FTZ R84, R97, R84 ;  /* 0x0000005461547220 */ /* 0x000fe20000410000 */
[----:B------:R-:W-:Y:S03]  /*a1e0*/  LOP3.LUT R0, R103, 0xff, RZ, 0xc0, !PT ;  /* 0x000000ff67007812 */ /* 0x000fe600078ec0ff */
[----:B------:R5:W-:Y:S01]  /*a1f0*/  MUFU.EX2 R232, R12 ;  /* 0x0000000c00e87308 */ /* 0x000be20000000800 */
[----:B------:R-:W-:Y:S01]  /*a200*/  LOP3.LUT R4, R5, UR16, R158, 0x96, !PT ;  /* 0x0000001005047c12 */ /* 0x000fe2000f8e969e */
[----:B------:R-:W-:Y:S01]  /*a210*/  FMUL.FTZ R85, R97, R85 ;  /* 0x0000005561557220 */ /* 0x000fe20000410000 */
[----:B---3--:R-:W-:Y:S01]  /*a220*/  LOP3.LUT R6, R16, 0xffff, RZ, 0xc0, !PT ;  /* 0x0000ffff10067812 */ /* 0x008fe200078ec0ff */
[----:B------:R-:W-:Y:S01]  /*a230*/  FFMA.FTZ R8, R8, UR4, -R156 ;  /* 0x0000000408087c23 */ /* 0x000fe2000801089c */
[----:B----4-:R-:W-:Y:S01]  /*a240*/  SHF.R.U32.HI R7, RZ, 0x10, R16 ;  /* 0x00000010ff077819 */ /* 0x010fe20000011610 */
[----:B------:R-:W-:Y:S01]  /*a250*/  FFMA.FTZ R25, R25, UR4, -R156 ;  /* 0x0000000419197c23 */ /* 0x000fe2000801089c */
[----:B------:R-:W-:Y:S01]  /*a260*/  SHF.R.U32.HI R5, RZ, 0x8, R19 ;  /* 0x00000008ff057819 */ /* 0x000fe20000011613 */
[----:B------:R-:W-:Y:S01]  /*a270*/  FMUL.FTZ R19, R98, R115 ;  /* 0x0000007362137220 */ /* 0x000fe20000410000 */
[----:B------:R-:W-:Y:S01]  /*a280*/  PRMT R140, R0, 0x5410, R140 ;  /* 0x00005410008c7816 */ /* 0x000fe2000000008c */
[----:B------:R3:W-:Y:S01]  /*a290*/  MUFU.EX2 R220, R32 ;  /* 0x0000002000dc7308 */ /* 0x0007e20000000800 */
[----:B--2---:R-:W-:Y:S01]  /*a2a0*/  SHF.R.U32.HI R13, RZ, 0x8, R6 ;  /* 0x00000008ff0d7819 */ /* 0x004fe20000011606 */
[----:B------:R-:W-:Y:S01]  /*a2b0*/  FMUL.FTZ R88, R96, R88 ;  /* 0x0000005860587220 */ /* 0x000fe20000410000 */
[----:B------:R-:W-:Y:S01]  /*a2c0*/  LOP3.LUT R0, R4, 0xffff, RZ, 0xc0, !PT ;  /* 0x0000ffff04007812 */ /* 0x000fe200078ec0ff */
[----:B------:R-:W-:Y:S01]  /*a2d0*/  FMUL.FTZ R89, R96, R89 ;  /* 0x0000005960597220 */ /* 0x000fe20000410000 */
[--C-:B------:R-:W-:Y:S01]  /*a2e0*/  SHF.R.U32.HI R6, RZ, 0x10, R4.reuse ;  /* 0x00000010ff067819 */ /* 0x100fe20000011604 */
[----:B------:R-:W-:Y:S01]  /*a2f0*/  IMAD.WIDE.U32 R160, R18, -0x326172a9, RZ ;  /* 0xcd9e8d5712a07825 */ /* 0x000fe200078e00ff */
[----:B------:R-:W-:Y:S03]  /*a300*/  PRMT R141, R141, 0x5410, R5 ;  /* 0x000054108d8d7816 */ /* 0x000fe60000000005 */
[----:B------:R2:W4:Y:S01]  /*a310*/  MUFU.EX2 R223, R8 ;  /* 0x0000000800df7308 */ /* 0x0005220000000800 */
[----:B-----5:R-:W-:Y:S01]  /*a320*/  LOP3.LUT R12, R7, 0xff, RZ, 0xc0, !PT ;  /* 0x000000ff070c7812 */ /* 0x020fe200078ec0ff */
[----:B------:R-:W-:Y:S01]  /*a330*/  FMUL.FTZ R90, R98, R90 ;  /* 0x0000005a625a7220 */ /* 0x000fe20000410000 */
[----:B------:R-:W-:Y:S01]  /*a340*/  LOP3.LUT R7, R4, 0xff, RZ, 0xc0, !PT ;  /* 0x000000ff04077812 */ /* 0x000fe200078ec0ff */
[----:B------:R-:W-:Y:S01]  /*a350*/  FMUL.FTZ R91, R98, R91 ;  /* 0x0000005b625b7220 */ /* 0x000fe20000410000 */
[----:B------:R-:W-:Y:S01]  /*a360*/  SHF.R.U32.HI R5, RZ, 0x18, R4 ;  /* 0x00000018ff057819 */ /* 0x000fe20000011604 */
[----:B------:R-:W-:Y:S01]  /*a370*/  FFMA.FTZ R29, R29, UR4, -R156 ;  /* 0x000000041d1d7c23 */ /* 0x000fe2000801089c */
[----:B------:R-:W-:Y:S03]  /*a380*/  SHF.R.U32.HI R4, RZ, 0x8, R0 ;  /* 0x00000008ff047819 */ /* 0x000fe60000011600 */
[----:B------:R-:W-:Y:S01]  /*a390*/  MUFU.EX2 R186, R20 ;  /* 0x0000001400ba7308 */ /* 0x000fe20000000800 */
[----:B------:R-:W-:Y:S01]  /*a3a0*/  LOP3.LUT R142, R16, 0xff, RZ, 0xc0, !PT ;  /* 0x000000ff108e7812 */ /* 0x000fe200078ec0ff */
[C---:B---3--:R-:W-:Y:S01]  /*a3b0*/  FMUL.FTZ R32, R97.reuse, R120 ;  /* 0x0000007861207220 */ /* 0x048fe20000410000 */
[----:B------:R-:W-:Y:S01]  /*a3c0*/  SHF.R.U32.HI R18, RZ, 0x18, R16 ;  /* 0x00000018ff127819 */ /* 0x000fe20000011610 */
[C---:B------:R-:W-:Y:S01]  /*a3d0*/  FMUL.FTZ R92, R97.reuse, R92 ;  /* 0x0000005c615c7220 */ /* 0x040fe20000410000 */
[----:B------:R-:W-:Y:S01]  /*a3e0*/  LOP3.LUT R0, R6, 0xff, RZ, 0xc0, !PT ;  /* 0x000000ff06007812 */ /* 0x000fe200078ec0ff */
[----:B------:R-:W-:Y:S01]  /*a3f0*/  FMUL.FTZ R93, R97, R93 ;  /* 0x0000005d615d7220 */ /* 0x000fe20000410000 */
[----:B------:R-:W-:Y:S01]  /*a400*/  LOP3.LUT R16, R17, UR16, R160, 0x96, !PT ;  /* 0x0000001011107c12 */ /* 0x000fe2000f8e96a0 */
[----:B------:R-:W-:Y:S01]  /*a410*/  FMUL.FTZ R17, R96, R113 ;  /* 0x0000007160117220 */ /* 0x000fe20000410000 */
[----:B------:R-:W-:Y:S01]  /*a420*/  PRMT R6, R0, 0x5410, R5 ;  /* 0x0000541000067816 */ /* 0x000fe20000000005 */
[----:B------:R3:W-:Y:S01]  /*a430*/  MUFU.EX2 R182, R25 ;  /* 0x0000001900b67308 */ /* 0x0007e20000000800 */
[C---:B------:R-:W-:Y:S01]  /*a440*/  LOP3.LUT R0, R16.reuse, 0xffff, RZ, 0xc0, !PT ;  /* 0x0000ffff10007812 */ /* 0x040fe200078ec0ff */
[--C-:B------:R-:W-:Y:S01]  /*a450*/  FFMA.FTZ R49, R49, UR4, -R153.reuse ;  /* 0x0000000431317c23 */ /* 0x100fe20008010899 */
[----:B------:R-:W-:Y:S01]  /*a460*/  LOP3.LUT R5, R16, 0xff, RZ, 0xc0, !PT ;  /* 0x000000ff10057812 */ /* 0x000fe200078ec0ff */
[----:B------:R-:W-:Y:S01]  /*a470*/  FFMA.FTZ R50, R50, UR4, -R154 ;  /* 0x0000000432327c23 */ /* 0x000fe2000801089a */
[----:B------:R-:W-:Y:S01]  /*a480*/  SHF.R.U32.HI R0, RZ, 0x8, R0 ;  /* 0x00000008ff007819 */ /* 0x000fe20000011600 */
[----:B------:R-:W-:Y:S01]  /*a490*/  FFMA.FTZ R37, R37, UR4, -R153 ;  /* 0x0000000425257c23 */ /* 0x000fe20008010899 */
[----:B------:R-:W-:Y:S03]  /*a4a0*/  PRMT R13, R142, 0x5410, R13 ;  /* 0x000054108e0d7816 */ /* 0x000fe6000000000d */
[----:B------:R5:W-:Y:S01]  /*a4b0*/  MUFU.EX2 R179, R29 ;  /* 0x0000001d00b37308 */ /* 0x000be20000000800 */
[----:B--2---:R-:W-:Y:S01]  /*a4c0*/  PRMT R8, R5, 0x5410, R0 ;  /* 0x0000541005087816 */ /* 0x004fe20000000000 */
[----:B------:R-:W-:Y:S01]  /*a4d0*/  FFMA.FTZ R40, R40, UR4, -R156 ;  /* 0x0000000428287c23 */ /* 0x000fe2000801089c */
[--C-:B------:R-:W-:Y:S01]  /*a4e0*/  HSET2.LE.AND R142, R141, R152.reuse, PT ;  /* 0x000000988d8e7233 */ /* 0x100fe20003803000 */
[----:B------:R-:W-:Y:S01]  /*a4f0*/  FFMA.FTZ R64, R64, UR4, -R153 ;  /* 0x0000000440407c23 */ /* 0x000fe20008010899 */
[----:B------:R-:W-:Y:S01]  /*a500*/  F2FP.F16.F32.PACK_AB R0, R240, R241 ;  /* 0x000000f1f000723e */ /* 0x000fe200000000ff */
[----:B------:R-:W-:Y:S01]  /*a510*/  FFMA.FTZ R67, R67, UR4, -R154 ;  /* 0x0000000443437c23 */ /* 0x000fe2000801089a */
[----:B------:R-:W-:Y:S03]  /*a520*/  FSEL R155, R155, RZ, P1 ;  /* 0x000000ff9b9b7208 */ /* 0x000fe60000800000 */
[----:B------:R2:W-:Y:S01]  /*a530*/  MUFU.EX2 R178, R48 ;  /* 0x0000003000b27308 */ /* 0x0005e20000000800 */
[----:B------:R-:W-:Y:S01]  /*a540*/  LOP3.LUT R142, R142, R0, RZ, 0xc0, !PT ;  /* 0x000000008e8e7212 */ /* 0x000fe200078ec0ff */
[----:B------:R-:W-:Y:S01]  /*a550*/  FADD.FTZ R0, -R2, R102 ;  /* 0x0000006602007221 */ /* 0x000fe20000010100 */
[----:B------:R-:W-:Y:S01]  /*a560*/  PRMT R7, R7, 0x5410, R4 ;  /* 0x0000541007077816 */ /* 0x000fe20000000004 */
[--C-:B------:R-:W-:Y:S01]  /*a570*/  FFMA.FTZ R10, R10, UR4, -R155.reuse ;  /* 0x000000040a0a7c23 */ /* 0x100fe2000801089b */
[--C-:B------:R-:W-:Y:S01]  /*a580*/  SHF.R.U32.HI R4, RZ, 0x10, R16.reuse ;  /* 0x00000010ff047819 */ /* 0x100fe20000011610 */
[--C-:B------:R-:W-:Y:S01]  /*a590*/  FFMA.FTZ R11, R11, UR4, -R155.reuse ;  /* 0x000000040b0b7c23 */ /* 0x100fe2000801089b */
[----:B------:R-:W-:Y:S01]  /*a5a0*/  SHF.R.U32.HI R16, RZ, 0x18, R16 ;  /* 0x00000018ff107819 */ /* 0x000fe20000011610 */
[----:B------:R-:W-:Y:S01]  /*a5b0*/  FMUL.FTZ R0, R0, UR4 ;  /* 0x0000000400007c20 */ /* 0x000fe20008410000 */
[----:B------:R-:W-:Y:S01]  /*a5c0*/  LOP3.LUT R4, R4, 0xff, RZ, 0xc0, !PT ;  /* 0x000000ff04047812 */ /* 0x000fe200078ec0ff */
[----:B------:R-:W-:Y:S01]  /*a5d0*/  MUFU.EX2 R163, R10 ;  /* 0x0000000a00a37308 */ /* 0x000fe20000000800 */
[--C-:B------:R-:W-:Y:S01]  /*a5e0*/  HSET2.LE.AND R6, R6, R152.reuse, PT ;  /* 0x0000009806067233 */ /* 0x100fe20003803000 */
[--C-:B------:R-:W-:Y:S01]  /*a5f0*/  FFMA.FTZ R14, R14, UR4, -R155.reuse ;  /* 0x000000040e0e7c23 */ /* 0x100fe2000801089b */
[----:B------:R-:W-:Y:S01]  /*a600*/  F2FP.F16.F32.PACK_AB R141, R230, R227 ;  /* 0x000000e3e68d723e */ /* 0x000fe200000000ff */
[--C-:B------:R-:W-:Y:S01]  /*a610*/  FFMA.FTZ R15, R15, UR4, -R155.reuse ;  /* 0x000000040f0f7c23 */ /* 0x100fe2000801089b */
[--C-:B------:R-:W-:Y:S01]  /*a620*/  HSET2.LE.AND R5, R7, R152.reuse, PT ;  /* 0x0000009807057233 */ /* 0x100fe20003803000 */
[--C-:B------:R-:W-:Y:S01]  /*a630*/  FFMA.FTZ R46, R46, UR4, -R155.reuse ;  /* 0x000000042e2e7c23 */ /* 0x100fe2000801089b */
[----:B------:R-:W-:Y:S03]  /*a640*/  PRMT R16, R4, 0x5410, R16 ;  /* 0x0000541004107816 */ /* 0x000fe60000000010 */
[----:B------:R-:W1:Y:S01]  /*a650*/  MUFU.EX2 R165, R11 ;  /* 0x0000000b00a57308 */ /* 0x000e620000000800 */
[----:B------:R-:W-:Y:S01]  /*a660*/  LOP3.LUT R141, R6, R141, RZ, 0xc0, !PT ;  /* 0x0000008d068d7212 */ /* 0x000fe200078ec0ff */
[----:B------:R-:W-:Y:S01]  /*a670*/  VIADD R7, R149, 0x1 ;  /* 0x0000000195077836 */ /* 0x000fe20000000000 */
[--C-:B------:R-:W-:Y:S01]  /*a680*/  HSET2.LE.AND R4, R140, R152.reuse, PT ;  /* 0x000000988c047233 */ /* 0x100fe20003803000 */
[----:B------:R-:W-:Y:S01]  /*a690*/  FFMA.FTZ R47, R47, UR4, -R155 ;  /* 0x000000042f2f7c23 */ /* 0x000fe2000801089b */
[--C-:B------:R-:W-:Y:S01]  /*a6a0*/  HSET2.LE.AND R6, R8, R152.reuse, PT ;  /* 0x0000009808067233 */ /* 0x100fe20003803000 */
[----:B---3--:R-:W-:Y:S01]  /*a6b0*/  FMUL.FTZ R25, R96, R129 ;  /* 0x0000008160197220 */ /* 0x008fe20000410000 */
[----:B------:R-:W-:Y:S03]  /*a6c0*/  PRMT R12, R12, 0x5410, R18 ;  /* 0x000054100c0c7816 */ /* 0x000fe60000000012 */
[----:B------:R-:W-:Y:S01]  /*a6d0*/  MUFU.EX2 R169, R14 ;  /* 0x0000000e00a97308 */ /* 0x000fe20000000800 */
[----:B------:R-:W-:Y:S01]  /*a6e0*/  F2FP.F16.F32.PACK_AB R140, R233, R225 ;  /* 0x000000e1e98c723e */ /* 0x000fe200000000ff */
[----:B-----5:R-:W-:Y:S01]  /*a6f0*/  FMUL.FTZ R29, R97, R133 ;  /* 0x00000085611d7220 */ /* 0x020fe20000410000 */
[----:B----4-:R-:W-:Y:S01]  /*a700*/  F2FP.F16.F32.PACK_AB R148, R222, R223 ;  /* 0x000000dfde94723e */ /* 0x010fe200000000ff */
[----:B--2---:R-:W-:Y:S01]  /*a710*/  FMUL.FTZ R48, R96, R136 ;  /* 0x0000008860307220 */ /* 0x004fe20000410000 */
[----:B------:R-:W-:Y:S01]  /*a720*/  LOP3.LUT R9, R209, UR23, R7, 0x96, !PT ;  /* 0x00000017d1097c12 */ /* 0x000fe2000f8e9607 */
[----:B------:R-:W-:Y:S01]  /*a730*/  FMUL.FTZ R7, R98, R111 ;  /* 0x0000006f62077220 */ /* 0x000fe20000410000 */
[--C-:B------:R-:W-:Y:S03]  /*a740*/  HSET2.LE.AND R8, R16, R152.reuse, PT ;  /* 0x0000009810087233 */ /* 0x100fe60003803000 */
[----:B------:R-:W2:Y:S01]  /*a750*/  MUFU.EX2 R167, R15 ;  /* 0x0000000f00a77308 */ /* 0x000ea20000000800 */
[----:B-1----:R-:W-:Y:S01]  /*a760*/  F2FP.F16.F32.PACK_AB R149, R165, R163 ;  /* 0x000000a3a595723e */ /* 0x002fe200000000ff */
[--C-:B------:R-:W-:Y:S01]  /*a770*/  FFMA.FTZ R59, R59, UR4, -R155.reuse ;  /* 0x000000043b3b7c23 */ /* 0x100fe2000801089b */
[----:B------:R-:W-:Y:S01]  /*a780*/  LOP3.LUT R143, R4, R143, RZ, 0xc0, !PT ;  /* 0x0000008f048f7212 */ /* 0x000fe200078ec0ff */
[----:B------:R-:W-:Y:S01]  /*a790*/  FMUL.FTZ R18, R98, R114 ;  /* 0x0000007262127220 */ /* 0x000fe20000410000 */
[----:B------:R-:W-:Y:S01]  /*a7a0*/  LOP3.LUT R140, R5, R140, RZ, 0xc0, !PT ;  /* 0x0000008c058c7212 */ /* 0x000fe200078ec0ff */
[----:B------:R-:W-:Y:S01]  /*a7b0*/  FFMA.FTZ R30, R30, UR4, -R155 ;  /* 0x000000041e1e7c23 */ /* 0x000fe2000801089b */
[----:B------:R-:W-:Y:S03]  /*a7c0*/  LOP3.LUT R148, R6, R148, RZ, 0xc0, !PT ;  /* 0x0000009406947212 */ /* 0x000fe600078ec0ff */
[----:B------:R-:W1:Y:S01]  /*a7d0*/  MUFU.EX2 R0, R0 ;  /* 0x0000000000007308 */ /* 0x000e620000000800 */
[--C-:B------:R-:W-:Y:S01]  /*a7e0*/  HSET2.LE.AND R4, R13, R152.reuse, PT ;  /* 0x000000980d047233 */ /* 0x100fe20003803000 */
[----:B------:R-:W-:Y:S01]  /*a7f0*/  FMUL.FTZ R6, R98, R110 ;  /* 0x0000006e62067220 */ /* 0x000fe20000410000 */
[--C-:B------:R-:W-:Y:S01]  /*a800*/  HSET2.LE.AND R5, R12, R152.reuse, PT ;  /* 0x000000980c057233 */ /* 0x100fe20003803000 */
[----:B------:R-:W-:Y:S01]  /*a810*/  IMAD.WIDE.U32 R110, R9, -0x326172a9, RZ ;  /* 0xcd9e8d57096e7825 */ /* 0x000fe200078e00ff */
[----:B------:R-:W-:Y:S02]  /*a820*/  F2FP.F16.F32.PACK_AB R150, R231, R232 ;  /* 0x000000e8e796723e */ /* 0x000fe400000000ff */
[----:B------:R-:W-:Y:S01]  /*a830*/  LOP3.LUT R149, R8, R149, RZ, 0xc0, !PT ;  /* 0x0000009508957212 */ /* 0x000fe200078ec0ff */
[----:B------:R-:W-:Y:S01]  /*a840*/  FMUL.FTZ R8, R97, R104 ;  /* 0x0000006861087220 */ /* 0x000fe20000410000 */
[----:B--2---:R-:W-:Y:S01]  /*a850*/  F2FP.F16.F32.PACK_AB R151, R167, R169 ;  /* 0x000000a9a797723e */ /* 0x004fe200000000ff */
[----:B------:R-:W-:Y:S01]  /*a860*/  FMUL.FTZ R9, R97, R105 ;  /* 0x0000006961097220 */ /* 0x000fe20000410000 */
[----:B------:R-:W-:Y:S01]  /*a870*/  LOP3.LUT R102, R159, UR6, R162, 0x96, !PT ;  /* 0x000000069f667c12 */ /* 0x000fe2000f8e96a2 */
[----:B------:R-:W-:Y:S01]  /*a880*/  FMUL.FTZ R13, R97, R117 ;  /* 0x00000075610d7220 */ /* 0x000fe20000410000 */
[----:B------:R-:W-:Y:S01]  /*a890*/  LOP3.LUT R150, R4, R150, RZ, 0xc0, !PT ;  /* 0x0000009604967212 */ /* 0x000fe200078ec0ff */
[C---:B------:R-:W-:Y:S01]  /*a8a0*/  FMUL.FTZ R4, R96.reuse, R108 ;  /* 0x0000006c60047220 */ /* 0x040fe20000410000 */
[----:B------:R-:W-:Y:S01]  /*a8b0*/  LOP3.LUT R151, R5, R151, RZ, 0xc0, !PT ;  /* 0x0000009705977212 */ /* 0x000fe200078ec0ff */
[----:B------:R-:W-:Y:S01]  /*a8c0*/  FMUL.FTZ R5, R96, R109 ;  /* 0x0000006d60057220 */ /* 0x000fe20000410000 */
[----:B------:R-:W-:Y:S01]  /*a8d0*/  LOP3.LUT R108, R111, UR14, R238, 0x96, !PT ;  /* 0x0000000e6f6c7c12 */ /* 0x000fe2000f8e96ee */
[C---:B-1----:R-:W-:Y:S01]  /*a8e0*/  FMUL.FTZ R10, R0.reuse, R106 ;  /* 0x0000006a000a7220 */ /* 0x042fe20000410000 */
[----:B------:R-:W-:Y:S01]  /*a8f0*/  FMUL.FTZ R11, R0, R107 ;  /* 0x0000006b000b7220 */ /* 0x000fe20000410000 */
[----:B------:R-:W-:Y:S01]  /*a900*/  IMAD.WIDE.U32 R102, R102, -0x2daee0ad, RZ ;  /* 0xd2511f5366667825 */ /* 0x000fe200078e00ff */
[----:B------:R-:W1:Y:S01]  /*a910*/  LDSM.16.MT88.4 R104, [R192+0x6000] ;  /* 0x00600000c068783b */ /* 0x000e620000004200 */
[----:B------:R-:W-:Y:S01]  /*a920*/  MUFU.EX2 R177, R49 ;  /* 0x0000003100b17308 */ /* 0x000fe20000000800 */
[-C--:B------:R-:W-:Y:S05]  /*a930*/  HMMA.16816.F32 R4, R140, R144.reuse, R4 ;  /* 0x000000908c04723c */ /* 0x080fea0000001804 */
[----:B------:R-:W-:Y:S01]  /*a940*/  LOP3.LUT R114, R103, UR15, R164, 0x96, !PT ;  /* 0x0000000f67727c12 */ /* 0x000fe2000f8e96a4 */
[----:B------:R-:W-:Y:S01]  /*a950*/  FMUL.FTZ R12, R97, R116 ;  /* 0x00000074610c7220 */ /* 0x000fe20000410000 */
[----:B------:R-:W-:Y:S01]  /*a960*/  LOP3.LUT R116, R102, 0xffff, RZ, 0xc0, !PT ;  /* 0x0000ffff66747812 */ /* 0x000fe200078ec0ff */
[----:B------:R-:W-:Y:S01]  /*a970*/  FFMA.FTZ R103, R35, UR4, -R154 ;  /* 0x0000000423677c23 */ /* 0x000fe2000801089a */
[C---:B------:R-:W-:Y:S01]  /*a980*/  HMMA.16816.F32 R8, R148.reuse, R144, R8 ;  /* 0x000000909408723c */ /* 0x040fe20000001808 */
[----:B------:R-:W-:Y:S03]  /*a990*/  MUFU.EX2 R164, R45 ;  /* 0x0000002d00a47308 */ /* 0x000fe60000000800 */
[----:B------:R-:W-:Y:S01]  /*a9a0*/  LOP3.LUT R16, R171, UR12, R110, 0x96, !PT ;  /* 0x0000000cab107c12 */ /* 0x000fe2000f8e966e */
[C---:B------:R-:W-:Y:S01]  /*a9b0*/  FMUL.FTZ R14, R0.reuse, R118 ;  /* 0x00000076000e7220 */ /* 0x040fe20000410000 */
[----:B------:R-:W-:Y:S01]  /*a9c0*/  LOP3.LUT R159, R111, UR14, R236, 0x96, !PT ;  /* 0x0000000e6f9f7c12 */ /* 0x000fe2000f8e96ec */
[----:B------:R-:W-:Y:S01]  /*a9d0*/  FMUL.FTZ R15, R0, R119 ;  /* 0x00000077000f7220 */ /* 0x000fe20000410000 */
[----:B------:R-:W-:Y:S03]  /*a9e0*/  LOP3.LUT R158, R173, UR12, R110, 0x96, !PT ;  /* 0x0000000cad9e7c12 */ /* 0x000fe6000f8e966e */
[----:B------:R2:W3:Y:S01]  /*a9f0*/  MUFU.EX2 R211, R103 ;  /* 0x0000006700d37308 */ /* 0x0004e20000000800 */
[----:B------:R-:W-:Y:S01]  /*aa00*/  LOP3.LUT R115, R102, 0xff, RZ, 0xc0, !PT ;  /* 0x000000ff66737812 */ /* 0x000fe200078ec0ff */
[----:B------:R-:W-:Y:S04]  /*aa10*/  IMAD.WIDE.U32 R108, R108, -0x2daee0ad, RZ ;  /* 0xd2511f536c6c7825 */ /* 0x000fe800078e00ff */
[----:B------:R-:W-:Y:S01]  /*aa20*/  FMUL.FTZ R34, R0, R122 ;  /* 0x0000007a00227220 */ /* 0x000fe20000410000 */
[-C--:B------:R-:W-:Y:S03]  /*aa30*/  HMMA.16816.F32 R12, R148, R146.reuse, R12 ;  /* 0x00000092940c723c */ /* 0x080fe6000000180c */
[----:B------:R-:W-:Y:S01]  /*aa40*/  LOP3.LUT R157, R109, UR11, R214, 0x96, !PT ;  /* 0x0000000b6d9d7c12 */ /* 0x000fe2000f8e96d6 */
[----:B------:R-:W-:Y:S01]  /*aa50*/  IMAD.WIDE.U32 R144, R16, -0x2daee0ad, RZ ;  /* 0xd2511f5310907825 */ /* 0x000fe200078e00ff */
[----:B------:R-:W-:Y:S01]  /*aa60*/  LOP3.LUT R20, R114, 0xffff, RZ, 0xc0, !PT ;  /* 0x0000ffff72147812 */ /* 0x000fe200078ec0ff */
[----:B------:R4:W-:Y:S01]  /*aa70*/  MUFU.EX2 R171, R38 ;  /* 0x0000002600ab7308 */ /* 0x0009e20000000800 */
[----:B------:R-:W-:Y:S01]  /*aa80*/  SHF.R.U32.HI R117, RZ, 0x10, R102 ;  /* 0x00000010ff757819 */ /* 0x000fe20000011666 */
[----:B------:R-:W-:Y:S03]  /*aa90*/  FMUL.FTZ R16, R96, R112 ;  /* 0x0000007060107220 */ /* 0x000fe60000410000 */
[----:B------:R-:W-:Y:S01]  /*aaa0*/  LOP3.LUT R145, R145, UR9, R108, 0x96, !PT ;  /* 0x0000000991917c12 */ /* 0x000fe2000f8e966c */
[C---:B------:R-:W-:Y:S01]  /*aab0*/  FMUL.FTZ R35, R0.reuse, R123 ;  /* 0x0000007b00237220 */ /* 0x040fe20000410000 */
[----:B------:R-:W5:Y:S01]  /*aac0*/  LDSM.16.MT88.4 R108, [R190+0x6000] ;  /* 0x00600000be6c783b */ /* 0x000f620000004200 */
[----:B--2---:R-:W-:Y:S01]  /*aad0*/  SHF.R.U32.HI R103, RZ, 0x8, R116 ;  /* 0x00000008ff677819 */ /* 0x004fe20000011674 */
[C---:B------:R-:W-:Y:S01]  /*aae0*/  HMMA.16816.F32 R16, R140.reuse, R146, R16 ;  /* 0x000000928c10723c */ /* 0x040fe20000001810 */
[----:B------:R2:W-:Y:S03]  /*aaf0*/  MUFU.EX2 R147, R30 ;  /* 0x0000001e00937308 */ /* 0x0005e60000000800 */
[----:B------:R-:W-:Y:S01]  /*ab00*/  PRMT R119, R115, 0x5410, R103 ;  /* 0x0000541073777816 */ /* 0x000fe20000000067 */
[----:B------:R-:W-:Y:S01]  /*ab10*/  FFMA.FTZ R103, R23, UR4, -R154 ;  /* 0x0000000417677c23 */ /* 0x000fe2000801089a */
[-C--:B-1----:R-:W-:Y:S05]  /*ab20*/  HMMA.16816.F32 R68, R140, R104.reuse, R68 ;  /* 0x000000688c44723c */ /* 0x082fea0000001844 */
[----:B------:R1:W-:Y:S01]  /*ab30*/  MUFU.EX2 R183, R103 ;  /* 0x0000006700b77308 */ /* 0x0003e20000000800 */
[----:B------:R-:W-:Y:S01]  /*ab40*/  LOP3.LUT R112, R161, UR6, R166, 0x96, !PT ;  /* 0x00000006a1707c12 */ /* 0x000fe2000f8e96a6 */
[C---:B------:R-:W-:Y:S01]  /*ab50*/  FMUL.FTZ R72, R97.reuse, R72 ;  /* 0x0000004861487220 */ /* 0x040fe20000410000 */
[----:B------:R-:W-:Y:S03]  /*ab60*/  SHF.R.U32.HI R118, RZ, 0x18, R102 ;  /* 0x00000018ff767819 */ /* 0x000fe60000011666 */
[----:B------:R-:W-:Y:S01]  /*ab70*/  FMUL.FTZ R73, R97, R73 ;  /* 0x0000004961497220 */ /* 0x000fe20000410000 */
[C---:B------:R-:W-:Y:S01]  /*ab80*/  FMUL.FTZ R74, R0.reuse, R74 ;  /* 0x0000004a004a7220 */ /* 0x040fe20000410000 */
[----:B------:R-:W-:Y:S01]  /*ab90*/  FMUL.FTZ R75, R0, R75 ;  /* 0x0000004b004b7220 */ /* 0x000fe20000410000 */
[----:B------:R-:W-:Y:S01]  /*aba0*/  FFMA.FTZ R21, R21, UR4, -R153 ;  /* 0x0000000415157c23 */ /* 0x000fe20008010899 */
[----:B------:R-:W-:Y:S01]  /*abb0*/  FFMA.FTZ R22, R22, UR4, -R154 ;  /* 0x0000000416167c23 */ /* 0x000fe2000801089a */
[----:B------:R-:W-:Y:S04]  /*abc0*/  IMAD.WIDE.U32 R112, R112, -0x2daee0ad, RZ ;  /* 0xd2511f5370707825 */ /* 0x000fe800078e00ff */
[----:B----4-:R-:W-:Y:S01]  /*abd0*/  FFMA.FTZ R38, R41, UR4, -R156 ;  /* 0x0000000429267c23 */ /* 0x010fe2000801089c */
[----:B------:R-:W4:Y:S01]  /*abe0*/  MUFU.EX2 R185, R21 ;  /* 0x0000001500b97308 */ /* 0x000f220000000800 */
[----:B--2---:R-:W-:Y:S01]  /*abf0*/  FMUL.FTZ R30, R0, R134 ;  /* 0x00000086001e7220 */ /* 0x004fe20000410000 */
[C---:B------:R-:W-:Y:S04]  /*ac00*/  HMMA.16816.F32 R72, R148.reuse, R104, R72 ;  /* 0x000000689448723c */ /* 0x040fe80000001848 */
[----:B------:R-:W-:Y:S01]  /*ac10*/  LOP3.LUT R102, R113, UR15, R168, 0x96, !PT ;  /* 0x0000000f71667c12 */ /* 0x000fe2000f8e96a8 */
[----:B-1----:R-:W-:Y:S01]  /*ac20*/  FFMA.FTZ R103, R24, UR4, -R156 ;  /* 0x0000000418677c23 */ /* 0x002fe2000801089c */
[C---:B------:R-:W-:Y:S02]  /*ac30*/  LOP3.LUT R116, R112.reuse, 0xff, RZ, 0xc0, !PT ;  /* 0x000000ff70747812 */ /* 0x040fe400078ec0ff */
[----:B------:R1:W-:Y:S03]  /*ac40*/  MUFU.EX2 R184, R22 ;  /* 0x0000001600b87308 */ /* 0x0003e60000000800 */
[----:B------:R-:W-:Y:S01]  /*ac50*/  LOP3.LUT R104, R112, 0xffff, RZ, 0xc0, !PT ;  /* 0x0000ffff70687812 */ /* 0x000fe200078ec0ff */
[-C--:B------:R-:W-:Y:S03]  /*ac60*/  HMMA.16816.F32 R32, R148, R106.reuse, R32 ;  /* 0x0000006a9420723c */ /* 0x080fe60000001820 */
[--C-:B------:R-:W-:Y:S01]  /*ac70*/  SHF.R.U32.HI R105, RZ, 0x10, R112.reuse ;  /* 0x00000010ff697819 */ /* 0x100fe20000011670 */
[----:B------:R-:W-:Y:S01]  /*ac80*/  FMUL.FTZ R23, R0, R127 ;  /* 0x0000007f00177220 */ /* 0x000fe20000410000 */
[----:B------:R-:W-:Y:S01]  /*ac90*/  SHF.R.U32.HI R113, RZ, 0x18, R112 ;  /* 0x00000018ff717819 */ /* 0x000fe20000011670 */
[C---:B------:R-:W-:Y:S01]  /*aca0*/  HMMA.16816.F32 R76, R140.reuse, R106, R76 ;  /* 0x0000006a8c4c723c */ /* 0x040fe2000000184c */
[----:B------:R2:W4:Y:S04]  /*acb0*/  MUFU.EX2 R181, R103 ;  /* 0x0000006700b57308 */ /* 0x0005280000000800 */
[----:B------:R-:W-:Y:S01]  /*acc0*/  LOP3.LUT R112, R114, 0xff, RZ, 0xc0, !PT ;  /* 0x000000ff72707812 */ /* 0x000fe200078ec0ff */
[-C--:B-----5:R-:W-:Y:S05]  /*acd0*/  HMMA.16816.F32 R80, R140, R108.reuse, R80 ;  /* 0x0000006c8c50723c */ /* 0x0a0fea0000001850 */
[----:B------:R-:W-:Y:S01]  /*ace0*/  MUFU.EX2 R166, R44 ;  /* 0x0000002c00a67308 */ /* 0x000fe20000000800 */
[----:B------:R-:W-:Y:S01]  /*acf0*/  SHF.R.U32.HI R106, RZ, 0x8, R104 ;  /* 0x00000008ff6a7819 */ /* 0x000fe20000011668 */
[----:B------:R-:W-:Y:S01]  /*ad00*/  FMUL.FTZ R49, R96, R137 ;  /* 0x0000008960317220 */ /* 0x000fe20000410000 */
[----:B------:R-:W-:Y:S03]  /*ad10*/  LOP3.LUT R104, R105, 0xff, RZ, 0xc0, !PT ;  /* 0x000000ff69687812 */ /* 0x000fe600078ec0ff */
[----:B-1----:R-:W-:Y:S01]  /*ad20*/  FMUL.FTZ R22, R0, R126 ;  /* 0x0000007e00167220 */ /* 0x002fe20000410000 */
[----:B------:R-:W-:Y:S01]  /*ad30*/  SHF.R.U32.HI R105, RZ, 0x8, R20 ;  /* 0x00000008ff697819 */ /* 0x000fe20000011614 */
[----:B------:R-:W-:Y:S01]  /*ad40*/  FMUL.FTZ R20, R97, R124 ;  /* 0x0000007c61147220 */ /* 0x000fe20000410000 */
[----:B------:R-:W-:Y:S01]  /*ad50*/  LOP3.LUT R107, R117, 0xff, RZ, 0xc0, !PT ;  /* 0x000000ff756b7812 */ /* 0x000fe200078ec0ff */
[----:B------:R-:W-:Y:S01]  /*ad60*/  FMUL.FTZ R21, R97, R125 ;  /* 0x0000007d61157220 */ /* 0x000fe20000410000 */
[----:B------:R-:W-:Y:S01]  /*ad70*/  PRMT R120, R116, 0x5410, R106 ;  /* 0x0000541074787816 */ /* 0x000fe2000000006a */
[----:B------:R-:W-:Y:S01]  /*ad80*/  IMAD.WIDE.U32 R126, R159, -0x2daee0ad, RZ ;  /* 0xd2511f539f7e7825 */ /* 0x000fe200078e00ff */
[----:B------:R-:W-:Y:S01]  /*ad90*/  PRMT R115, R107, 0x5410, R118 ;  /* 0x000054106b737816 */ /* 0x000fe20000000076 */
[----:B------:R1:W-:Y:S01]  /*ada0*/  MUFU.EX2 R175, R50 ;  /* 0x0000003200af7308 */ /* 0x0003e20000000800 */
[----:B------:R-:W-:Y:S01]  /*adb0*/  PRMT R118, R104, 0x5410, R113 ;  /* 0x0000541068767816 */ /* 0x000fe20000000071 */
[----:B------:R-:W-:Y:S01]  /*adc0*/  FMUL.FTZ R86, R0, R86 ;  /* 0x0000005600567220 */ /* 0x000fe20000410000 */
[C---:B------:R-:W-:Y:S04]  /*add0*/  HMMA.16816.F32 R20, R148.reuse, R108, R20 ;  /* 0x0000006c9414723c */ /* 0x040fe80000001814 */
[----:B------:R-:W-:Y:S01]  /*ade0*/  PRMT R112, R112, 0x5410, R105 ;  /* 0x0000541070707816 */ /* 0x000fe20000000069 */
[----:B------:R-:W-:Y:S01]  /*adf0*/  FMUL.FTZ R87, R0, R87 ;  /* 0x0000005700577220 */ /* 0x000fe20000410000 */
[--C-:B------:R-:W-:Y:S01]  /*ae00*/  SHF.R.U32.HI R24, RZ, 0x10, R114.reuse ;  /* 0x00000010ff187819 */ /* 0x100fe20000011672 */
[----:B------:R-:W5:Y:S01]  /*ae10*/  LDSM.16.MT88.4 R104, [R191+0x6000] ;  /* 0x00600000bf68783b */ /* 0x000f620000004200 */
[----:B------:R-:W-:Y:S01]  /*ae20*/  SHF.R.U32.HI R114, RZ, 0x18, R114 ;  /* 0x00000018ff727819 */ /* 0x000fe20000011672 */
[----:B------:R-:W-:Y:S02]  /*ae30*/  MUFU.EX2 R173, R37 ;  /* 0x0000002500ad7308 */ /* 0x000fe40000000800 */
[----:B--2---:R-:W-:Y:S01]  /*ae40*/  LOP3.LUT R103, R102, 0xffff, RZ, 0xc0, !PT ;  /* 0x0000ffff66677812 */ /* 0x004fe200078ec0ff */
[-C--:B------:R-:W-:Y:S03]  /*ae50*/  HMMA.16816.F32 R84, R148, R110.reuse, R84 ;  /* 0x0000006e9454723c */ /* 0x080fe60000001854 */
[----:B------:R-:W-:Y:S01]  /*ae60*/  LOP3.LUT R24, R24, 0xff, RZ, 0xc0, !PT ;  /* 0x000000ff18187812 */ /* 0x000fe200078ec0ff */
[----:B-1----:R-:W-:Y:S01]  /*ae70*/  FMUL.FTZ R50, R98, R138 ;  /* 0x0000008a62327220 */ /* 0x002fe20000410000 */
[----:B------:R-:W-:Y:S01]  /*ae80*/  LOP3.LUT R108, R102, 0xff, RZ, 0xc0, !PT ;  /* 0x000000ff666c7812 */ /* 0x000fe200078ec0ff */
[C---:B------:R-:W-:Y:S01]  /*ae90*/  HMMA.16816.F32 R88, R140.reuse, R110, R88 ;  /* 0x0000006e8c58723c */ /* 0x040fe20000001858 */
[----:B------:R-:W-:Y:S04]  /*aea0*/  MUFU.EX2 R168, R40 ;  /* 0x0000002800a87308 */ /* 0x000fe80000000800 */
[----:B------:R-:W-:Y:S01]  /*aeb0*/  SHF.R.U32.HI R103, RZ, 0x8, R103 ;  /* 0x00000008ff677819 */ /* 0x000fe20000011667 */
[--C-:B------:R-:W-:Y:S01]  /*aec0*/  FFMA.FTZ R31, R31, UR4, -R155.reuse ;  /* 0x000000041f1f7c23 */ /* 0x100fe2000801089b */
[----:B------:R-:W-:Y:S01]  /*aed0*/  PRMT R114, R24, 0x5410, R114 ;  /* 0x0000541018727816 */ /* 0x000fe20000000072 */
[----:B------:R-:W-:Y:S03]  /*aee0*/  FMUL.FTZ R94, R0, R94 ;  /* 0x0000005e005e7220 */ /* 0x000fe60000410000 */
[----:B------:R-:W-:Y:S01]  /*aef0*/  MUFU.EX2 R162, R64 ;  /* 0x0000004000a27308 */ /* 0x000fe20000000800 */
[----:B------:R-:W-:Y:S01]  /*af00*/  SHF.R.U32.HI R24, RZ, 0x10, R102 ;  /* 0x00000010ff187819 */ /* 0x000fe20000011666 */
[----:B------:R-:W-:Y:S01]  /*af10*/  FFMA.FTZ R26, R26, UR4, -R155 ;  /* 0x000000041a1a7c23 */ /* 0x000fe2000801089b */
[----:B------:R-:W-:Y:S01]  /*af20*/  PRMT R109, R108, 0x5410, R103 ;  /* 0x000054106c6d7816 */ /* 0x000fe20000000067 */
[----:B------:R-:W-:Y:S01]  /*af30*/  FFMA.FTZ R27, R27, UR4, -R155 ;  /* 0x000000041b1b7c23 */ /* 0x000fe2000801089b */
[----:B------:R-:W-:Y:S01]  /*af40*/  LOP3.LUT R103, R24, 0xff, RZ, 0xc0, !PT ;  /* 0x000000ff18677812 */ /* 0x000fe200078ec0ff */
[----:B------:R-:W-:Y:S04]  /*af50*/  FFMA.FTZ R24, R28, UR4, -R156 ;  /* 0x000000041c187c23 */ /* 0x000fe8000801089c */
[----:B------:R1:W-:Y:S01]  /*af60*/  MUFU.EX2 R161, R26 ;  /* 0x0000001a00a17308 */ /* 0x0003e20000000800 */
[----:B------:R-:W-:Y:S01]  /*af70*/  SHF.R.U32.HI R108, RZ, 0x18, R102 ;  /* 0x00000018ff6c7819 */ /* 0x000fe20000011666 */
[----:B------:R-:W-:Y:S01]  /*af80*/  FMUL.FTZ R95, R0, R95 ;  /* 0x0000005f005f7220 */ /* 0x000fe20000410000 */
[--C-:B------:R-:W-:Y:S01]  /*af90*/  HSET2.LE.AND R102, R115, R152.reuse, PT ;  /* 0x0000009873667233 */ /* 0x100fe20003803000 */
[----:B------:R-:W-:Y:S01]  /*afa0*/  FFMA.FTZ R36, R36, UR4, -R153 ;  /* 0x0000000424247c23 */ /* 0x000fe20008010899 */
[----:B---3--:R-:W-:Y:S01]  /*afb0*/  F2FP.F16.F32.PACK_AB R111, R211, R187 ;  /* 0x000000bbd36f723e */ /* 0x008fe200000000ff */
[----:B------:R-:W-:Y:S01]  /*afc0*/  IMAD.WIDE.U32 R124, R158, -0x2daee0ad, RZ ;  /* 0xd2511f539e7c7825 */ /* 0x000fe200078e00ff */
[----:B------:R-:W-:Y:S03]  /*afd0*/  PRMT R117, R103, 0x5410, R108 ;  /* 0x0000541067757816 */ /* 0x000fe6000000006c */
[----:B------:R2:W-:Y:S01]  /*afe0*/  MUFU.EX2 R180, R24 ;  /* 0x0000001800b47308 */ /* 0x0005e20000000800 */
[----:B------:R-:W-:Y:S01]  /*aff0*/  LOP3.LUT R111, R102, R111, RZ, 0xc0, !PT ;  /* 0x0000006f666f7212 */ /* 0x000fe200078ec0ff */
[--C-:B------:R-:W-:Y:S01]  /*b000*/  FFMA.FTZ R42, R42, UR4, -R155.reuse ;  /* 0x000000042a2a7c23 */ /* 0x100fe2000801089b */
[--C-:B------:R-:W-:Y:S01]  /*b010*/  HSET2.LE.AND R102, R112, R152.reuse, PT ;  /* 0x0000009870667233 */ /* 0x100fe20003803000 */
[--C-:B------:R-:W-:Y:S01]  /*b020*/  FFMA.FTZ R43, R43, UR4, -R155.reuse ;  /* 0x000000042b2b7c23 */ /* 0x100fe2000801089b */
[--C-:B------:R-:W-:Y:S01]  /*b030*/  HSET2.LE.AND R103, R114, R152.reuse, PT ;  /* 0x0000009872677233 */ /* 0x100fe20003803000 */
[--C-:B------:R-:W-:Y:S01]  /*b040*/  FFMA.FTZ R56, R56, UR4, -R156.reuse ;  /* 0x0000000438387c23 */ /* 0x100fe2000801089c */
[----:B------:R-:W3:Y:S03]  /*b050*/  LDSM.16.MT88.4 R112, [R189+0x6800] ;  /* 0x00680000bd70783b */ /* 0x000ee60000004200 */
[----:B------:R5:W5:Y:S01]  /*b060*/  MUFU.EX2 R160, R27 ;  /* 0x0000001b00a07308 */ /* 0x000b620000000800 */
[----:B-1----:R-:W-:Y:S01]  /*b070*/  FMUL.FTZ R26, R98, R130 ;  /* 0x00000082621a7220 */ /* 0x002fe20000410000 */
[--C-:B------:R-:W-:Y:S01]  /*b080*/  HSET2.LE.AND R28, R119, R152.reuse, PT ;  /* 0x00000098771c7233 */ /* 0x100fe20003803000 */
[--C-:B------:R-:W-:Y:S01]  /*b090*/  FFMA.FTZ R57, R57, UR4, -R156.reuse ;  /* 0x0000000439397c23 */ /* 0x100fe2000801089c */
[----:B------:R-:W-:Y:S01]  /*b0a0*/  F2FP.F16.F32.PACK_AB R110, R221, R220 ;  /* 0x000000dcdd6e723e */ /* 0x000fe200000000ff */
[----:B------:R-:W-:Y:S01]  /*b0b0*/  FFMA.FTZ R58, R58, UR4, -R155 ;  /* 0x000000043a3a7c23 */ /* 0x000fe2000801089b */
[----:B----4-:R-:W-:Y:S01]  /*b0c0*/  F2FP.F16.F32.PACK_AB R108, R185, R186 ;  /* 0x000000bab96c723e */ /* 0x010fe200000000ff */
[--C-:B------:R-:W-:Y:S03]  /*b0d0*/  FFMA.FTZ R60, R60, UR4, -R156.reuse ;  /* 0x000000043c3c7c23 */ /* 0x100fe6000801089c */
[----:B------:R1:W4:Y:S01]  /*b0e0*/  MUFU.EX2 R146, R31 ;  /* 0x0000001f00927308 */ /* 0x0003220000000800 */
[----:B--2---:R-:W-:Y:S01]  /*b0f0*/  FMUL.FTZ R24, R96, R128 ;  /* 0x0000008060187220 */ /* 0x004fe20000410000 */
[----:B------:R-:W-:Y:S01]  /*b100*/  LOP3.LUT R110, R28, R110, RZ, 0xc0, !PT ;  /* 0x0000006e1c6e7212 */ /* 0x000fe200078ec0ff */
[----:B------:R-:W-:Y:S01]  /*b110*/  FMUL.FTZ R28, R97, R132 ;  /* 0x00000084611c7220 */ /* 0x000fe20000410000 */
[----:B------:R-:W-:Y:S01]  /*b120*/  F2FP.F16.F32.PACK_AB R116, R182, R181 ;  /* 0x000000b5b674723e */ /* 0x000fe200000000ff */
[----:B------:R-:W-:Y:S01]  /*b130*/  FFMA.FTZ R156, R61, UR4, -R156 ;  /* 0x000000043d9c7c23 */ /* 0x000fe2000801089c */
[----:B------:R-:W-:Y:S01]  /*b140*/  LOP3.LUT R108, R102, R108, RZ, 0xc0, !PT ;  /* 0x0000006c666c7212 */ /* 0x000fe200078ec0ff */
[--C-:B------:R-:W-:Y:S01]  /*b150*/  FFMA.FTZ R66, R66, UR4, -R154.reuse ;  /* 0x0000000442427c23 */ /* 0x100fe2000801089a */
[--C-:B------:R-:W-:Y:S01]  /*b160*/  HSET2.LE.AND R102, R117, R152.reuse, PT ;  /* 0x0000009875667233 */ /* 0x100fe20003803000 */
[----:B-----5:R-:W-:Y:S01]  /*b170*/  FMUL.FTZ R27, R98, R131 ;  /* 0x00000083621b7220 */ /* 0x020fe20000410000 */
[----:B------:R-:W-:Y:S01]  /*b180*/  F2FP.F16.F32.PACK_AB R117, R160, R161 ;  /* 0x000000a1a075723e */ /* 0x000fe200000000ff */
[----:B------:R-:W-:Y:S01]  /*b190*/  MUFU.EX2 R174, R36 ;  /* 0x0000002400ae7308 */ /* 0x000fe20000000800 */
[----:B------:R-:W-:Y:S01]  /*b1a0*/  FFMA.FTZ R65, R65, UR4, -R153 ;  /* 0x0000000441417c23 */ /* 0x000fe20008010899 */
[--C-:B------:R-:W-:Y:S01]  /*b1b0*/  FFMA.FTZ R62, R62, UR4, -R155.reuse ;  /* 0x000000043e3e7c23 */ /* 0x100fe2000801089b */
[----:B------:R-:W-:Y:S01]  /*b1c0*/  LOP3.LUT R117, R102, R117, RZ, 0xc0, !PT ;  /* 0x0000007566757212 */ /* 0x000fe200078ec0ff */
[----:B------:R-:W-:Y:S01]  /*b1d0*/  FFMA.FTZ R155, R63, UR4, -R155 ;  /* 0x000000043f9b7c23 */ /* 0x000fe2000801089b */
[-C--:B------:R-:W-:Y:S03]  /*b1e0*/  HMMA.16816.F32 R24, R140, R104.reuse, R24 ;  /* 0x000000688c18723c */ /* 0x080fe60000001818 */
[----:B-1----:R-:W-:Y:S01]  /*b1f0*/  FMUL.FTZ R31, R0, R135 ;  /* 0x00000087001f7220 */ /* 0x002fe20000410000 */
[----:B----4-:R-:W-:Y:S01]  /*b200*/  F2FP.F16.F32.PACK_AB R119, R146, R147 ;  /* 0x000000939277723e */ /* 0x010fe200000000ff */
[----:B------:R1:W-:Y:S01]  /*b210*/  MUFU.EX2 R158, R66 ;  /* 0x00000042009e7308 */ /* 0x0003e20000000800 */
[C---:B------:R-:W-:Y:S05]  /*b220*/  HMMA.16816.F32 R92, R148.reuse, R104, R92 ;  /* 0x00000068945c723c */ /* 0x040fea000000185c */
[----:B------:R-:W-:Y:S01]  /*b230*/  FFMA.FTZ R96, R96, R224, R225 ;  /* 0x000000e060607223 */ /* 0x000fe200000100e1 */
[-C--:B------:R-:W-:Y:S03]  /*b240*/  HMMA.16816.F32 R28, R148, R106.reuse, R28 ;  /* 0x0000006a941c723c */ /* 0x080fe6000000181c */
[----:B------:R-:W-:Y:S02]  /*b250*/  MUFU.EX2 R149, R56 ;  /* 0x0000003800957308 */ /* 0x000fe40000000800 */
[--C-:B------:R-:W-:Y:S01]  /*b260*/  HSET2.LE.AND R104, R109, R152.reuse, PT ;  /* 0x000000986d687233 */ /* 0x100fe20003803000 */
[----:B------:R-:W-:Y:S01]  /*b270*/  FFMA.FTZ R105, R51, UR4, -R154 ;  /* 0x0000000433697c23 */ /* 0x000fe2000801089a */
[----:B------:R-:W-:Y:S01]  /*b280*/  F2FP.F16.F32.PACK_AB R109, R183, R184 ;  /* 0x000000b8b76d723e */ /* 0x000fe200000000ff */
[----:B------:R-:W-:Y:S05]  /*b290*/  FMUL.FTZ R51, R98, R139 ;  /* 0x0000008b62337220 */ /* 0x000fea0000410000 */
[----:B------:R-:W-:Y:S01]  /*b2a0*/  MUFU.EX2 R148, R57 ;  /* 0x0000003900947308 */ /* 0x000fe20000000800 */
[----:B------:R-:W-:Y:S01]  /*b2b0*/  LOP3.LUT R109, R103, R109, RZ, 0xc0, !PT ;  /* 0x0000006d676d7212 */ /* 0x000fe200078ec0ff */
[--C-:B-1----:R-:W-:Y:S01]  /*b2c0*/  FFMA.FTZ R66, R52, UR4, -R153.reuse ;  /* 0x0000000434427c23 */ /* 0x102fe20008010899 */
[--C-:B------:R-:W-:Y:S01]  /*b2d0*/  HSET2.LE.AND R103, R120, R152.reuse, PT ;  /* 0x0000009878677233 */ /* 0x100fe20003803000 */
[----:B------:R-:W-:Y:S01]  /*b2e0*/  FFMA.FTZ R153, R53, UR4, -R153 ;  /* 0x0000000435997c23 */ /* 0x000fe20008010899 */
[----:B------:R-:W-:Y:S01]  /*b2f0*/  HMMA.16816.F32 R48, R140, R106, R48 ;  /* 0x0000006a8c30723c */ /* 0x000fe20000001830 */
[----:B------:R-:W1:Y:S04]  /*b300*/  LDSM.16.MT88.4 R120, [R192+0x6800] ;  /* 0x00680000c078783b */ /* 0x000e680000004200 */
[----:B------:R2:W-:Y:S01]  /*b310*/  MUFU.EX2 R176, R105 ;  /* 0x0000006900b07308 */ /* 0x0005e20000000800 */
[----:B------:R-:W-:Y:S01]  /*b320*/  LOP3.LUT R116, R104, R116, RZ, 0xc0, !PT ;  /* 0x0000007468747212 */ /* 0x000fe200078ec0ff */
[----:B------:R-:W-:Y:S01]  /*b330*/  FFMA.FTZ R98, R98, R226, R227 ;  /* 0x000000e262627223 */ /* 0x000fe200000100e3 */
[-C--:B---3--:R-:W-:Y:S07]  /*b340*/  HMMA.16816.F32 R4, R108, R112.reuse, R4 ;  /* 0x000000706c04723c */ /* 0x088fee0000001804 */
[----:B------:R-:W-:Y:S01]  /*b350*/  MUFU.EX2 R142, R46 ;  /* 0x0000002e008e7308 */ /* 0x000fe20000000800 */
[--C-:B------:R-:W-:Y:S03]  /*b360*/  HSET2.LE.AND R104, R118, R152.reuse, PT ;  /* 0x0000009876687233 */ /* 0x100fe60003803000 */
[----:B------:R-:W-:Y:S01]  /*b370*/  FFMA.FTZ R97, R97, R228, R223 ;  /* 0x000000e461617223 */ /* 0x000fe200000100df */
[----:B------:R-:W-:Y:S01]  /*b380*/  F2FP.F16.F32.PACK_AB R118, R179, R180 ;  /* 0x000000b4b376723e */ /* 0x000fe200000000ff */
[----:B------:R-:W-:Y:S03]  /*b390*/  FFMA.FTZ R0, R0, R229, R163 ;  /* 0x000000e500007223 */ /* 0x000fe600000100a3 */
[----:B------:R-:W-:Y:S01]  /*b3a0*/  LOP3.LUT R118, R103, R118, RZ, 0xc0, !PT ;  /* 0x0000007667767212 */ /* 0x000fe200078ec0ff */
[----:B------:R-:W-:Y:S01]  /*b3b0*/  IMAD.WIDE.U32 R102, R157, -0x326172a9, RZ ;  /* 0xcd9e8d579d667825 */ /* 0x000fe200078e00ff */
[----:B------:R-:W-:Y:S01]  /*b3c0*/  LOP3.LUT R119, R104, R119, RZ, 0xc0, !PT ;  /* 0x0000007768777212 */ /* 0x000fe200078ec0ff */
[----:B------:R-:W-:Y:S01]  /*b3d0*/  MUFU.EX2 R143, R47 ;  /* 0x0000002f008f7308 */ /* 0x000fe20000000800 */
[----:B------:R-:W-:Y:S01]  /*b3e0*/  LOP3.LUT R104, R127, UR11, R212, 0x96, !PT ;  /* 0x0000000b7f687c12 */ /* 0x000fe2000f8e96d4 */
[----:B------:R-:W-:Y:S01]  /*b3f0*/  FADD.FTZ R0, R165, R0 ;  /* 0x00000000a5007221 */ /* 0x000fe20000010000 */
[----:B------:R-:W-:Y:S01]  /*b400*/  LOP3.LUT R36, R125, UR9, R126, 0x96, !PT ;  /* 0x000000097d247c12 */ /* 0x000fe2000f8e967e */
[----:B------:R-:W-:Y:S01]  /*b410*/  IMAD.WIDE.U32 R126, R145, -0x326172a9, RZ ;  /* 0xcd9e8d57917e7825 */ /* 0x000fe200078e00ff */
[----:B------:R-:W-:Y:S01]  /*b420*/  LOP3.LUT R125, R103, UR10, R170, 0x96, !PT ;  /* 0x0000000a677d7c12 */ /* 0x000fe2000f8e96aa */
[C---:B------:R-:W-:Y:S04]  /*b430*/  HMMA.16816.F32 R8, R116.reuse, R112, R8 ;  /* 0x000000707408723c */ /* 0x040fe80000001808 */
[----:B------:R-:W-:Y:S01]  /*b440*/  MUFU.EX2 R170, R39 ;  /* 0x0000002700aa7308 */ /* 0x000fe20000000800 */
[----:B------:R-:W-:Y:S01]  /*b450*/  IMAD.WIDE.U32 R128, R104, -0x326172a9, RZ ;  /* 0xcd9e8d5768807825 */ /* 0x000fe200078e00ff */
[----:B------:R-:W-:Y:S01]  /*b460*/  LOP3.LUT R102, R127, UR8, R102, 0x96, !PT ;  /* 0x000000087f667c12 */ /* 0x000fe2000f8e9666 */
[-C--:B------:R-:W-:Y:S01]  /*b470*/  HMMA.16816.F32 R12, R116, R114.reuse, R12 ;  /* 0x00000072740c723c */ /* 0x080fe2000000180c */
[----:B--2---:R-:W2:Y:S06]  /*b480*/  LDSM.16.MT88.4 R104, [R190+0x6800] ;  /* 0x00680000be68783b */ /* 0x004eac0000004200 */
[----:B------:R-:W-:Y:S04]  /*b490*/  MUFU.EX2 R140, R59 ;  /* 0x0000003b008c7308 */ /* 0x000fe80000000800 */
[----:B------:R-:W-:Y:S01]  /*b4a0*/  IMAD.WIDE.U32 R130, R102, -0x2daee0ad, RZ ;  /* 0xd2511f5366827825 */ /* 0x000fe200078e00ff */
[C---:B------:R-:W-:Y:S04]  /*b4b0*/  HMMA.16816.F32 R16, R108.reuse, R114, R16 ;  /* 0x000000726c10723c */ /* 0x040fe80000001810 */
[----:B------:R-:W-:Y:S02]  /*b4c0*/  IMAD.WIDE.U32 R132, R36, -0x326172a9, RZ ;  /* 0xcd9e8d5724847825 */ /* 0x000fe400078e00ff */
[-C--:B-1----:R-:W-:Y:S01]  /*b4d0*/  HMMA.16816.F32 R68, R108, R120.reuse, R68 ;  /* 0x000000786c44723c */ /* 0x082fe20000001844 */
[----:B------:R-:W-:Y:S04]  /*b4e0*/  MUFU.EX2 R151, R66 ;  /* 0x0000004200977308 */ /* 0x000fe80000000800 */
[----:B------:R-:W-:Y:S01]  /*b4f0*/  IMAD.WIDE.U32 R36, R125, -0x2daee0ad, RZ ;  /* 0xd2511f537d247825 */ /* 0x000fe200078e00ff */
[C---:B------:R-:W-:Y:S05]  /*b500*/  HMMA.16816.F32 R72, R116.reuse, R120, R72 ;  /* 0x000000787448723c */ /* 0x040fea0000001848 */
[----:B------:R-:W1:Y:S01]  /*b510*/  MUFU.EX2 R157, R67 ;  /* 0x00000043009d7308 */ /* 0x000e620000000800 */
[----:B------:R-:W-:Y:S01]  /*b520*/  LOP3.LUT R103, R133, UR8, R128, 0x96, !PT ;  /* 0x0000000885677c12 */ /* 0x000fe2000f8e9680 */
[-C--:B------:R-:W-:Y:S04]  /*b530*/  HMMA.16816.F32 R32, R116, R122.reuse, R32 ;  /* 0x0000007a7420723c */ /* 0x080fe80000001820 */
[----:B------:R-:W-:Y:S02]  /*b540*/  LOP3.LUT R112, R129, UR10, R172, 0x96, !PT ;  /* 0x0000000a81707c12 */ /* 0x000fe4000f8e96ac */
[C---:B------:R-:W-:Y:S02]  /*b550*/  HMMA.16816.F32 R76, R108.reuse, R122, R76 ;  /* 0x0000007a6c4c723c */ /* 0x040fe4000000184c */
[----:B------:R-:W-:Y:S03]  /*b560*/  MUFU.EX2 R141, R58 ;  /* 0x0000003a008d7308 */ /* 0x000fe60000000800 */
[----:B------:R-:W-:Y:S01]  /*b570*/  LOP3.LUT R36, R131, UR5, R36, 0x96, !PT ;  /* 0x0000000583247c12 */ /* 0x000fe2000f8e9624 */
[----:B------:R-:W-:Y:S01]  /*b580*/  IMAD.WIDE.U32 R112, R112, -0x2daee0ad, RZ ;  /* 0xd2511f5370707825 */ /* 0x000fe200078e00ff */
[----:B------:R-:W-:Y:S05]  /*b590*/  LOP3.LUT R102, R37, UR7, R144, 0x96, !PT ;  /* 0x0000000725667c12 */ /* 0x000fea000f8e9690 */
[----:B------:R3:W4:Y:S01]  /*b5a0*/  MUFU.EX2 R131, R38 ;  /* 0x0000002600837308 */ /* 0x0007220000000800 */
[-C--:B--2---:R-:W-:Y:S03]  /*b5b0*/  HMMA.16816.F32 R80, R108, R104.reuse, R80 ;  /* 0x000000686c50723c */ /* 0x084fe60000001850 */
[----:B------:R-:W-:Y:S01]  /*b5c0*/  LOP3.LUT R124, R113, UR7, R124, 0x96, !PT ;  /* 0x00000007717c7c12 */ /* 0x000fe2000f8e967c */
[----:B------:R-:W-:Y:S01]  /*b5d0*/  IMAD.WIDE.U32 R128, R103, -0x2daee0ad, RZ ;  /* 0xd2511f5367807825 */ /* 0x000fe200078e00ff */
[----:B------:R-:W-:Y:S01]  /*b5e0*/  F2FP.F16.F32.PACK_AB R52, R164, R166 ;  /* 0x000000a6a434723e */ /* 0x000fe200000000ff */
[C---:B------:R-:W-:Y:S03]  /*b5f0*/  HMMA.16816.F32 R20, R116.reuse, R104, R20 ;  /* 0x000000687414723c */ /* 0x040fe60000001814 */
[----:B------:R-:W-:Y:S02]  /*b600*/  MUFU.EX2 R144, R43 ;  /* 0x0000002b00907308 */ /* 0x000fe40000000800 */
[----:B------:R-:W-:Y:S01]  /*b610*/  LOP3.LUT R112, R129, UR5, R112, 0x96, !PT ;  /* 0x0000000581707c12 */ /* 0x000fe2000f8e9670 */
[----:B------:R-:W-:Y:S01]  /*b620*/  IMAD.WIDE.U32 R36, R36, -0x326172a9, RZ ;  /* 0xcd9e8d5724247825 */ /* 0x000fe200078e00ff */
[----:B-1----:R-:W-:Y:S01]  /*b630*/  F2FP.F16.F32.PACK_AB R139, R157, R158 ;  /* 0x0000009e9d8b723e */ /* 0x002fe200000000ff */
[-C--:B------:R-:W-:Y:S05]  /*b640*/  HMMA.16816.F32 R84, R116, R106.reuse, R84 ;  /* 0x0000006a7454723c */ /* 0x080fea0000001854 */
[----:B------:R1:W2:Y:S01]  /*b650*/  MUFU.EX2 R129, R42 ;  /* 0x0000002a00817308 */ /* 0x0002a20000000800 */
[----:B------:R-:W-:Y:S05]  /*b660*/  LOP3.LUT R114, R36, 0xff, RZ, 0xc0, !PT ;  /* 0x000000ff24727812 */ /* 0x000fea00078ec0ff */
[----:B------:R-:W-:Y:S01]  /*b670*/  IMAD.WIDE.U32 R102, R102, -0x326172a9, RZ ;  /* 0xcd9e8d5766667825 */ /* 0x000fe200078e00ff */
[----:B------:R-:W-:Y:S01]  /*b680*/  SHF.R.U32.HI R120, RZ, 0x10, R36 ;  /* 0x00000010ff787819 */ /* 0x000fe20000011624 */
[C---:B------:R-:W-:Y:S02]  /*b690*/  HMMA.16816.F32 R88, R108.reuse, R106, R88 ;  /* 0x0000006a6c58723c */ /* 0x040fe40000001858 */
[----:B------:R-:W-:Y:S02]  /*b6a0*/  MUFU.EX2 R145, R60 ;  /* 0x0000003c00917308 */ /* 0x000fe40000000800 */
[----:B------:R-:W-:Y:S01]  /*b6b0*/  LOP3.LUT R102, R37, UR16, R102, 0x96, !PT ;  /* 0x0000001025667c12 */ /* 0x000fe2000f8e9666 */
[----:B------:R-:W-:Y:S01]  /*b6c0*/  IMAD.WIDE.U32 R40, R112, -0x326172a9, RZ ;  /* 0xcd9e8d5770287825 */ /* 0x000fe200078e00ff */
[----:B------:R-:W-:Y:S02]  /*b6d0*/  LOP3.LUT R112, R36, 0xffff, RZ, 0xc0, !PT ;  /* 0x0000ffff24707812 */ /* 0x000fe400078ec0ff */
[----:B------:R-:W-:Y:S03]  /*b6e0*/  SHF.R.U32.HI R121, RZ, 0x18, R36 ;  /* 0x00000018ff797819 */ /* 0x000fe60000011624 */
[----:B------:R-:W-:Y:S01]  /*b6f0*/  IMAD.WIDE.U32 R124, R124, -0x326172a9, RZ ;  /* 0xcd9e8d577c7c7825 */ /* 0x000fe200078e00ff */
[----:B------:R-:W-:Y:S01]  /*b700*/  LOP3.LUT R126, R103, UR6, R126, 0x96, !PT ;  /* 0x00000006677e7c12 */ /* 0x000fe2000f8e967e */
[----:B---3--:R-:W3:Y:S01]  /*b710*/  LDSM.16.MT88.4 R36, [R191+0x6800] ;  /* 0x00680000bf24783b */ /* 0x008ee20000004200 */
[----:B-1----:R-:W-:Y:S01]  /*b720*/  SHF.R.U32.HI R42, RZ, 0x8, R112 ;  /* 0x00000008ff2a7819 */ /* 0x002fe20000011670 */
[----:B------:R-:W1:Y:S01]  /*b730*/  MUFU.EX2 R153, R153 ;  /* 0x0000009900997308 */ /* 0x000e620000000800 */
[C---:B------:R-:W-:Y:S02]  /*b740*/  LOP3.LUT R103, R40.reuse, 0xffff, RZ, 0xc0, !PT ;  /* 0x0000ffff28677812 */ /* 0x040fe400078ec0ff */
[--C-:B------:R-:W-:Y:S02]  /*b750*/  SHF.R.U32.HI R113, RZ, 0x10, R40.reuse ;  /* 0x00000010ff717819 */ /* 0x100fe40000011628 */
[----:B------:R-:W-:Y:S02]  /*b760*/  LOP3.LUT R115, R40, 0xff, RZ, 0xc0, !PT ;  /* 0x000000ff28737812 */ /* 0x000fe400078ec0ff */
[----:B------:R-:W-:Y:S03]  /*b770*/  SHF.R.U32.HI R112, RZ, 0x18, R40 ;  /* 0x00000018ff707819 */ /* 0x000fe60000011628 */
[----:B------:R5:W-:Y:S01]  /*b780*/  MUFU.EX2 R159, R65 ;  /* 0x00000041009f7308 */ /* 0x000be20000000800 */
[----:B------:R-:W-:Y:S02]  /*b790*/  LOP3.LUT R40, R41, UR16, R124, 0x96, !PT ;  /* 0x0000001029287c12 */ /* 0x000fe4000f8e967c */
[----:B------:R-:W-:Y:S02]  /*b7a0*/  LOP3.LUT R41, R102, 0xffff, RZ, 0xc0, !PT ;  /* 0x0000ffff66297812 */ /* 0x000fe400078ec0ff */
[----:B------:R-:W-:Y:S02]  /*b7b0*/  LOP3.LUT R104, R120, 0xff, RZ, 0xc0, !PT ;  /* 0x000000ff78687812 */ /* 0x000fe400078ec0ff */
[----:B------:R-:W-:Y:S03]  /*b7c0*/  PRMT R114, R114, 0x5410, R42 ;  /* 0x0000541072727816 */ /* 0x000fe6000000002a */
[----:B------:R-:W-:Y:S01]  /*b7d0*/  MUFU.EX2 R156, R156 ;  /* 0x0000009c009c7308 */ /* 0x000fe20000000800 */
[----:B------:R-:W-:Y:S02]  /*b7e0*/  LOP3.LUT R43, R102, 0xff, RZ, 0xc0, !PT ;  /* 0x000000ff662b7812 */ /* 0x000fe400078ec0ff */
[----:B------:R-:W-:Y:S02]  /*b7f0*/  SHF.R.U32.HI R41, RZ, 0x8, R41 ;  /* 0x00000008ff297819 */ /* 0x000fe40000011629 */
[----:B------:R-:W-:Y:S02]  /*b800*/  LOP3.LUT R42, R113, 0xff, RZ, 0xc0, !PT ;  /* 0x000000ff712a7812 */ /* 0x000fe400078ec0ff */
[----:B------:R-:W-:Y:S03]  /*b810*/  PRMT R105, R104, 0x5410, R121 ;  /* 0x0000541068697816 */ /* 0x000fe60000000079 */
[----:B------:R-:W-:Y:S01]  /*b820*/  MUFU.EX2 R155, R155 ;  /* 0x0000009b009b7308 */ /* 0x000fe20000000800 */
[----:B------:R-:W-:Y:S02]  /*b830*/  PRMT R104, R43, 0x5410, R41 ;  /* 0x000054102b687816 */ /* 0x000fe40000000029 */
[----:B------:R-:W-:Y:S02]  /*b840*/  PRMT R113, R42, 0x5410, R112 ;  /* 0x000054102a717816 */ /* 0x000fe40000000070 */
[--C-:B------:R-:W-:Y:S02]  /*b850*/  SHF.R.U32.HI R43, RZ, 0x10, R102.reuse ;  /* 0x00000010ff2b7819 */ /* 0x100fe40000011666 */
[C---:B------:R-:W-:Y:S02]  /*b860*/  LOP3.LUT R42, R40.reuse, 0xffff, RZ, 0xc0, !PT ;  /* 0x0000ffff282a7812 */ /* 0x040fe400078ec0ff */
[----:B------:R-:W-:Y:S02]  /*b870*/  SHF.R.U32.HI R103, RZ, 0x8, R103 ;  /* 0x00000008ff677819 */ /* 0x000fe40000011667 */
[----:B------:R-:W-:Y:S02]  /*b880*/  SHF.R.U32.HI R102, RZ, 0x18, R102 ;  /* 0x00000018ff667819 */ /* 0x000fe40000011666 */
[----:B------:R-:W-:Y:S01]  /*b890*/  LOP3.LUT R43, R43, 0xff, RZ, 0xc0, !PT ;  /* 0x000000ff2b2b7812 */ /* 0x000fe200078ec0ff */
[-C--:B---3--:R-:W-:Y:S03]  /*b8a0*/  HMMA.16816.F32 R24, R108, R36.reuse, R24 ;  /* 0x000000246c18723c */ /* 0x088fe60000001818 */
[----:B------:R-:W-:Y:S02]  /*b8b0*/  LOP3.LUT R44, R40, 0xff, RZ, 0xc0, !PT ;  /* 0x000000ff282c7812 */ /* 0x000fe400078ec0ff */
[----:B------:R-:W-:Y:S01]  /*b8c0*/  SHF.R.U32.HI R42, RZ, 0x8, R42 ;  /* 0x00000008ff2a7819 */ /* 0x000fe2000001162a */
[C---:B------:R-:W-:Y:S05]  /*b8d0*/  HMMA.16816.F32 R92, R116.reuse, R36, R92 ;  /* 0x00000024745c723c */ /* 0x040fea000000185c */
[----:B------:R-:W-:Y:S01]  /*b8e0*/  PRMT R115, R115, 0x5410, R103 ;  /* 0x0000541073737816 */ /* 0x000fe20000000067 */
[-C--:B------:R-:W-:Y:S05]  /*b8f0*/  HMMA.16816.F32 R28, R116, R38.reuse, R28 ;  /* 0x00000026741c723c */ /* 0x080fea000000181c */
[----:B------:R-:W-:Y:S01]  /*b900*/  PRMT R103, R43, 0x5410, R102 ;  /* 0x000054102b677816 */ /* 0x000fe20000000066 */
[----:B------:R-:W-:Y:S05]  /*b910*/  HMMA.16816.F32 R48, R108, R38, R48 ;  /* 0x000000266c30723c */ /* 0x000fea0000001830 */
[----:B------:R-:W-:Y:S02]  /*b920*/  PRMT R102, R44, 0x5410, R42 ;  /* 0x000054102c667816 */ /* 0x000fe4000000002a */
[----:B------:R-:W3:Y:S01]  /*b930*/  LDSM.16.MT88.4 R44, [R189+0x7000] ;  /* 0x00700000bd2c783b */ /* 0x000ee20000004200 */
[--C-:B------:R-:W-:Y:S03]  /*b940*/  SHF.R.U32.HI R41, RZ, 0x10, R40.reuse ;  /* 0x00000010ff297819 */ /* 0x100fe60000011628 */
[----:B------:R-:W-:Y:S02]  /*b950*/  SHF.R.U32.HI R40, RZ, 0x18, R40 ;  /* 0x00000018ff287819 */ /* 0x000fe40000011628 */
[----:B------:R-:W-:Y:S02]  /*b960*/  LOP3.LUT R41, R41, 0xff, RZ, 0xc0, !PT ;  /* 0x000000ff29297812 */ /* 0x000fe400078ec0ff */
[--C-:B------:R-:W-:Y:S02]  /*b970*/  HSET2.LE.AND R42, R114, R152.reuse, PT ;  /* 0x00000098722a7233 */ /* 0x100fe40003803000 */
[----:B------:R-:W-:Y:S02]  /*b980*/  PRMT R112, R41, 0x5410, R40 ;  /* 0x0000541029707816 */ /* 0x000fe40000000028 */
[--C-:B------:R-:W-:Y:S02]  /*b990*/  HSET2.LE.AND R40, R104, R152.reuse, PT ;  /* 0x0000009868287233 */ /* 0x100fe40003803000 */
[--C-:B------:R-:W-:Y:S02]  /*b9a0*/  HSET2.LE.AND R43, R105, R152.reuse, PT ;  /* 0x00000098692b7233 */ /* 0x100fe40003803000 */
[----:B------:R-:W-:Y:S01]  /*b9b0*/  F2FP.F16.F32.PACK_AB R41, R173, R174 ;  /* 0x000000aead29723e */ /* 0x000fe200000000ff */
[----:B------:R-:W1:Y:S01]  /*b9c0*/  LDSM.16.MT88.4 R104, [R192+0x7000] ;  /* 0x00700000c068783b */ /* 0x000e620000004200 */
[----:B------:R-:W-:Y:S02]  /*b9d0*/  F2FP.F16.F32.PACK_AB R36, R177, R178 ;  /* 0x000000b2b124723e */ /* 0x000fe400000000ff */
[----:B------:R-:W-:Y:S02]  /*b9e0*/  F2FP.F16.F32.PACK_AB R37, R176, R175 ;  /* 0x000000afb025723e */ /* 0x000fe400000000ff */
[----:B------:R-:W-:Y:S02]  /*b9f0*/  LOP3.LUT R40, R40, R41, RZ, 0xc0, !PT ;  /* 0x0000002928287212 */ /* 0x000fe400078ec0ff */
[----:B------:R-:W-:Y:S02]  /*ba00*/  LOP3.LUT R42, R42, R36, RZ, 0xc0, !PT ;  /* 0x000000242a2a7212 */ /* 0x000fe400078ec0ff */
[----:B------:R-:W-:Y:S02]  /*ba10*/  LOP3.LUT R43, R43, R37, RZ, 0xc0, !PT ;  /* 0x000000252b2b7212 */ /* 0x000fe400078ec0ff */
[--C-:B------:R-:W-:Y:S02]  /*ba20*/  HSET2.LE.AND R41, R103, R152.reuse, PT ;  /* 0x0000009867297233 */ /* 0x100fe40003803000 */
[--C-:B------:R-:W-:Y:S02]  /*ba30*/  HSET2.LE.AND R37, R102, R152.reuse, PT ;  /* 0x0000009866257233 */ /* 0x100fe40003803000 */
[----:B------:R-:W-:Y:S02]  /*ba40*/  F2FP.F16.F32.PACK_AB R36, R170, R171 ;  /* 0x000000abaa24723e */ /* 0x000fe400000000ff */
[----:B----4-:R-:W-:Y:S02]  /*ba50*/  F2FP.F16.F32.PACK_AB R64, R131, R168 ;  /* 0x000000a88340723e */ /* 0x010fe400000000ff */
[----:B------:R-:W-:Y:S02]  /*ba60*/  LOP3.LUT R41, R41, R36, RZ, 0xc0, !PT ;  /* 0x0000002429297212 */ /* 0x000fe400078ec0ff */
[----:B------:R-:W-:Y:S02]  /*ba70*/  LOP3.LUT R36, R37, R64, RZ, 0xc0, !PT ;  /* 0x0000004025247212 */ /* 0x000fe400078ec0ff */
[--C-:B------:R-:W-:Y:S02]  /*ba80*/  HSET2.LE.AND R37, R112, R152.reuse, PT ;  /* 0x0000009870257233 */ /* 0x100fe40003803000 */
[--C-:B------:R-:W-:Y:S01]  /*ba90*/  HSET2.LE.AND R39, R115, R152.reuse, PT ;  /* 0x0000009873277233 */ /* 0x100fe20003803000 */
[-C--:B---3--:R-:W-:Y:S05]  /*baa0*/  HMMA.16816.F32 R4, R40, R44.reuse, R4 ;  /* 0x0000002c2804723c */ /* 0x088fea0000001804 */
[----:B--2---:R-:W-:Y:S02]  /*bab0*/  F2FP.F16.F32.PACK_AB R38, R144, R129 ;  /* 0x000000819026723e */ /* 0x004fe400000000ff */
[--C-:B------:R-:W-:Y:S02]  /*bac0*/  HSET2.LE.AND R64, R113, R152.reuse, PT ;  /* 0x0000009871407233 */ /* 0x100fe40003803000 */
[----:B------:R-:W-:Y:S02]  /*bad0*/  LDSM.16.MT88.4 R112, [R189+0x7800] ;  /* 0x00780000bd70783b */ /* 0x000fe40000004200 */
[----:B-----5:R-:W-:Y:S02]  /*bae0*/  F2FP.F16.F32.PACK_AB R65, R143, R142 ;  /* 0x0000008e8f41723e */ /* 0x020fe400000000ff */
[----:B------:R-:W-:Y:S02]  /*baf0*/  LOP3.LUT R37, R37, R38, RZ, 0xc0, !PT ;  /* 0x0000002625257212 */ /* 0x000fe400078ec0ff */
[----:B------:R-:W-:Y:S01]  /*bb00*/  LOP3.LUT R38, R39, R52, RZ, 0xc0, !PT ;  /* 0x0000003427267212 */ /* 0x000fe200078ec0ff */
[----:B------:R-:W-:Y:S01]  /*bb10*/  IMAD.WIDE.U32 R52, R126, -0x2daee0ad, RZ ;  /* 0xd2511f537e347825 */ /* 0x000fe200078e00ff */
[----:B------:R-:W-:Y:S02]  /*bb20*/  LOP3.LUT R39, R64, R65, RZ, 0xc0, !PT ;  /* 0x0000004140277212 */ /* 0x000fe400078ec0ff */
[----:B-1----:R-:W-:Y:S02]  /*bb30*/  F2FP.F16.F32.PACK_AB R136, R153, R151 ;  /* 0x000000979988723e */ /* 0x002fe400000000ff */
[----:B------:R-:W-:Y:S02]  /*bb40*/  LOP3.LUT R65, R53, UR15, R130, 0x96, !PT ;  /* 0x0000000f35417c12 */ /* 0x000fe4000f8e9682 */
[--C-:B------:R-:W-:Y:S01]  /*bb50*/  SHF.R.U32.HI R66, RZ, 0x10, R52.reuse ;  /* 0x00000010ff427819 */ /* 0x100fe20000011634 */
[C---:B------:R-:W-:Y:S04]  /*bb60*/  HMMA.16816.F32 R8, R36.reuse, R44, R8 ;  /* 0x0000002c2408723c */ /* 0x040fe80000001808 */
[----:B------:R-:W-:Y:S02]  /*bb70*/  SHF.R.U32.HI R108, RZ, 0x18, R52 ;  /* 0x00000018ff6c7819 */ /* 0x000fe40000011634 */
[-C--:B------:R-:W-:Y:S05]  /*bb80*/  HMMA.16816.F32 R12, R36, R46.reuse, R12 ;  /* 0x0000002e240c723c */ /* 0x080fea000000180c */
[----:B------:R-:W-:Y:S01]  /*bb90*/  FFMA.FTZ R44, R54, UR4, -R154 ;  /* 0x00000004362c7c23 */ /* 0x000fe2000801089a */
[C---:B------:R-:W-:Y:S03]  /*bba0*/  HMMA.16816.F32 R16, R40.reuse, R46, R16 ;  /* 0x0000002e2810723c */ /* 0x040fe60000001810 */
[----:B------:R1:W-:Y:S02]  /*bbb0*/  MUFU.EX2 R150, R44 ;  /* 0x0000002c00967308 */ /* 0x0003e40000000800 */
[----:B------:R-:W-:Y:S01]  /*bbc0*/  LOP3.LUT R64, R125, UR6, R132, 0x96, !PT ;  /* 0x000000067d407c12 */ /* 0x000fe2000f8e9684 */
[-C--:B------:R-:W-:Y:S05]  /*bbd0*/  HMMA.16816.F32 R68, R40, R104.reuse, R68 ;  /* 0x000000682844723c */ /* 0x080fea0000001844 */
[----:B------:R-:W-:Y:S01]  /*bbe0*/  FFMA.FTZ R154, R55, UR4, -R154 ;  /* 0x00000004379a7c23 */ /* 0x000fe2000801089a */
[C---:B------:R-:W-:Y:S05]  /*bbf0*/  HMMA.16816.F32 R72, R36.reuse, R104, R72 ;  /* 0x000000682448723c */ /* 0x040fea0000001848 */
[----:B------:R-:W-:Y:S01]  /*bc00*/  IMAD.WIDE.U32 R54, R64, -0x2daee0ad, RZ ;  /* 0xd2511f5340367825 */ /* 0x000fe200078e00ff */
[-C--:B------:R-:W-:Y:S01]  /*bc10*/  HMMA.16816.F32 R32, R36, R106.reuse, R32 ;  /* 0x0000006a2420723c */ /* 0x080fe20000001820 */
[----:B------:R-:W2:Y:S04]  /*bc20*/  MUFU.EX2 R154, R154 ;  /* 0x0000009a009a7308 */ /* 0x000ea80000000800 */
[C---:B-1----:R-:W-:Y:S01]  /*bc30*/  LOP3.LUT R44, R52.reuse, 0xffff, RZ, 0xc0, !PT ;  /* 0x0000ffff342c7812 */ /* 0x042fe200078ec0ff */
[C---:B------:R-:W-:Y:S05]  /*bc40*/  HMMA.16816.F32 R76, R40.reuse, R106, R76 ;  /* 0x0000006a284c723c */ /* 0x040fea000000184c */
[----:B------:R-:W-:Y:S02]  /*bc50*/  LOP3.LUT R53, R52, 0xff, RZ, 0xc0, !PT ;  /* 0x000000ff34357812 */ /* 0x000fe400078ec0ff */
[----:B------:R-:W-:Y:S02]  /*bc60*/  SHF.R.U32.HI R52, RZ, 0x8, R44 ;  /* 0x00000008ff347819 */ /* 0x000fe4000001162c */
[----:B------:R-:W1:Y:S02]  /*bc70*/  LDSM.16.MT88.4 R44, [R190+0x7000] ;  /* 0x00700000be2c783b */ /* 0x000e640000004200 */
[----:B------:R-:W-:Y:S02]  /*bc80*/  LOP3.LUT R64, R55, UR15, R128, 0x96, !PT ;  /* 0x0000000f37407c12 */ /* 0x000fe4000f8e9680 */
[C---:B------:R-:W-:Y:S02]  /*bc90*/  LOP3.LUT R67, R54.reuse, 0xffff, RZ, 0xc0, !PT ;  /* 0x0000ffff36437812 */ /* 0x040fe400078ec0ff */
[----:B------:R-:W-:Y:S02]  /*bca0*/  PRMT R109, R53, 0x5410, R52 ;  /* 0x00005410356d7816 */ /* 0x000fe40000000034 */
[--C-:B------:R-:W-:Y:S02]  /*bcb0*/  SHF.R.U32.HI R55, RZ, 0x10, R54.reuse ;  /* 0x00000010ff377819 */ /* 0x100fe40000011636 */
[----:B------:R-:W-:Y:S02]  /*bcc0*/  LOP3.LUT R52, R65, 0xffff, RZ, 0xc0, !PT ;  /* 0x0000ffff41347812 */ /* 0x000fe400078ec0ff */
[----:B------:R-:W-:Y:S02]  /*bcd0*/  LOP3.LUT R103, R54, 0xff, RZ, 0xc0, !PT ;  /* 0x000000ff36677812 */ /* 0x000fe400078ec0ff */
[----:B------:R-:W-:Y:S02]  /*bce0*/  SHF.R.U32.HI R102, RZ, 0x18, R54 ;  /* 0x00000018ff667819 */ /* 0x000fe40000011636 */
[----:B------:R-:W-:Y:S02]  /*bcf0*/  LOP3.LUT R54, R66, 0xff, RZ, 0xc0, !PT ;  /* 0x000000ff42367812 */ /* 0x000fe400078ec0ff */
[----:B------:R-:W-:Y:S02]  /*bd00*/  LOP3.LUT R55, R55, 0xff, RZ, 0xc0, !PT ;  /* 0x000000ff37377812 */ /* 0x000fe400078ec0ff */
[----:B------:R-:W-:Y:S02]  /*bd10*/  LOP3.LUT R53, R65, 0xff, RZ, 0xc0, !PT ;  /* 0x000000ff41357812 */ /* 0x000fe400078ec0ff */
[----:B------:R-:W-:Y:S02]  /*bd20*/  SHF.R.U32.HI R52, RZ, 0x8, R52 ;  /* 0x00000008ff347819 */ /* 0x000fe40000011634 */
[----:B------:R-:W-:Y:S02]  /*bd30*/  PRMT R108, R54, 0x5410, R108 ;  /* 0x00005410366c7816 */ /* 0x000fe4000000006c */
[----:B------:R-:W-:Y:S02]  /*bd40*/  PRMT R105, R55, 0x5410, R102 ;  /* 0x0000541037697816 */ /* 0x000fe40000000066 */
[----:B------:R-:W-:Y:S02]  /*bd50*/  PRMT R104, R53, 0x5410, R52 ;  /* 0x0000541035687816 */ /* 0x000fe40000000034 */
[----:B------:R-:W3:Y:S01]  /*bd60*/  LDSM.16.MT88.4 R52, [R191+0x7000] ;  /* 0x00700000bf34783b */ /* 0x000ee20000004200 */
[----:B------:R-:W-:Y:S02]  /*bd70*/  LOP3.LUT R59, R64, 0xff, RZ, 0xc0, !PT ;  /* 0x000000ff403b7812 */ /* 0x000fe400078ec0ff */
[----:B------:R-:W-:Y:S02]  /*bd80*/  SHF.R.U32.HI R56, RZ, 0x8, R67 ;  /* 0x00000008ff387819 */ /* 0x000fe40000011643 */
[----:B------:R-:W-:Y:S02]  /*bd90*/  SHF.R.U32.HI R57, RZ, 0x10, R64 ;  /* 0x00000010ff397819 */ /* 0x000fe40000011640 */
[--C-:B------:R-:W-:Y:S02]  /*bda0*/  SHF.R.U32.HI R58, RZ, 0x10, R65.reuse ;  /* 0x00000010ff3a7819 */ /* 0x100fe40000011641 */
[----:B------:R-:W-:Y:S01]  /*bdb0*/  LOP3.LUT R57, R57, 0xff, RZ, 0xc0, !PT ;  /* 0x000000ff39397812 */ /* 0x000fe200078ec0ff */
[-C--:B-1----:R-:W-:Y:S03]  /*bdc0*/  HMMA.16816.F32 R80, R40, R44.reuse, R80 ;  /* 0x0000002c2850723c */ /* 0x082fe60000001850 */
[----:B------:R-:W-:Y:S02]  /*bdd0*/  LOP3.LUT R58, R58, 0xff, RZ, 0xc0, !PT ;  /* 0x000000ff3a3a7812 */ /* 0x000fe400078ec0ff */
[----:B------:R-:W-:Y:S01]  /*bde0*/  SHF.R.U32.HI R65, RZ, 0x18, R65 ;  /* 0x00000018ff417819 */ /* 0x000fe20000011641 */
[C---:B------:R-:W-:Y:S05]  /*bdf0*/  HMMA.16816.F32 R20, R36.reuse, R44, R20 ;  /* 0x0000002c2414723c */ /* 0x040fea0000001814 */
[----:B------:R-:W-:Y:S01]  /*be00*/  PRMT R102, R58, 0x5410, R65 ;  /* 0x000054103a667816 */ /* 0x000fe20000000041 */
[-C--:B------:R-:W-:Y:S05]  /*be10*/  HMMA.16816.F32 R84, R36, R46.reuse, R84 ;  /* 0x0000002e2454723c */ /* 0x080fea0000001854 */
[----:B------:R-:W-:Y:S01]  /*be20*/  PRMT R103, R103, 0x5410, R56 ;  /* 0x0000541067677816 */ /* 0x000fe20000000038 */
[C---:B------:R-:W-:Y:S05]  /*be30*/  HMMA.16816.F32 R88, R40.reuse, R46, R88 ;  /* 0x0000002e2858723c */ /* 0x040fea0000001858 */
[----:B------:R-:W-:Y:S02]  /*be40*/  LOP3.LUT R56, R64, 0xffff, RZ, 0xc0, !PT ;  /* 0x0000ffff40387812 */ /* 0x000fe400078ec0ff */
[----:B------:R-:W-:Y:S04]  /*be50*/  SHF.R.U32.HI R64, RZ, 0x18, R64 ;  /* 0x00000018ff407819 */ /* 0x000fe80000011640 */
[----:B------:R-:W-:Y:S01]  /*be60*/  PRMT R66, R57, 0x5410, R64 ;  /* 0x0000541039427816 */ /* 0x000fe20000000040 */
[-C--:B---3--:R-:W-:Y:S03]  /*be70*/  HMMA.16816.F32 R24, R40, R52.reuse, R24 ;  /* 0x000000342818723c */ /* 0x088fe60000001818 */
[--C-:B------:R-:W-:Y:S02]  /*be80*/  HSET2.LE.AND R64, R103, R152.reuse, PT ;  /* 0x0000009867407233 */ /* 0x100fe40003803000 */
[----:B------:R1:W3:Y:S01]  /*be90*/  MUFU.EX2 R103, R62 ;  /* 0x0000003e00677308 */ /* 0x0002e20000000800 */
[C---:B------:R-:W-:Y:S05]  /*bea0*/  HMMA.16816.F32 R92, R36.reuse, R52, R92 ;  /* 0x00000034245c723c */ /* 0x040fea000000185c */
[----:B------:R-:W-:Y:S01]  /*beb0*/  SHF.R.U32.HI R56, RZ, 0x8, R56 ;  /* 0x00000008ff387819 */ /* 0x000fe20000011638 */
[-C--:B------:R-:W-:Y:S05]  /*bec0*/  HMMA.16816.F32 R28, R36, R54.reuse, R28 ;  /* 0x00000036241c723c */ /* 0x080fea000000181c */
[----:B------:R-:W-:Y:S01]  /*bed0*/  PRMT R67, R59, 0x5410, R56 ;  /* 0x000054103b437816 */ /* 0x000fe20000000038 */
[----:B------:R-:W-:Y:S01]  /*bee0*/  HMMA.16816.F32 R48, R40, R54, R48 ;  /* 0x000000362830723c */ /* 0x000fe20000001830 */
[----:B------:R-:W4:Y:S04]  /*bef0*/  LDSM.16.MT88.4 R56, [R192+0x7800] ;  /* 0x00780000c038783b */ /* 0x000f280000004200 */
[--C-:B------:R-:W-:Y:S02]  /*bf00*/  HSET2.LE.AND R44, R104, R152.reuse, PT ;  /* 0x00000098682c7233 */ /* 0x100fe40003803000 */
[--C-:B------:R-:W-:Y:S01]  /*bf10*/  HSET2.LE.AND R45, R102, R152.reuse, PT ;  /* 0x00000098662d7233 */ /* 0x100fe20003803000 */
[----:B------:R-:W-:Y:S03]  /*bf20*/  IMAD.MOV.U32 R102, RZ, RZ, R2 ;  /* 0x000000ffff667224 */ /* 0x000fe600078e0002 */
[--C-:B------:R-:W-:Y:S02]  /*bf30*/  HSET2.LE.AND R60, R109, R152.reuse, PT ;  /* 0x000000986d3c7233 */ /* 0x100fe40003803000 */
[--C-:B------:R-:W-:Y:S02]  /*bf40*/  HSET2.LE.AND R61, R108, R152.reuse, PT ;  /* 0x000000986c3d7233 */ /* 0x100fe40003803000 */
[----:B--2---:R-:W-:Y:S02]  /*bf50*/  F2FP.F16.F32.PACK_AB R137, R154, R150 ;  /* 0x000000969a89723e */ /* 0x004fe400000000ff */
[----:B------:R-:W-:Y:S02]  /*bf60*/  F2FP.F16.F32.PACK_AB R138, R159, R162 ;  /* 0x000000a29f8a723e */ /* 0x000fe400000000ff */
[----:B------:R-:W-:Y:S02]  /*bf70*/  LOP3.LUT R136, R44, R136, RZ, 0xc0, !PT ;  /* 0x000000882c887212 */ /* 0x000fe400078ec0ff */
[----:B------:R-:W-:Y:S02]  /*bf80*/  LOP3.LUT R137, R45, R137, RZ, 0xc0, !PT ;  /* 0x000000892d897212 */ /* 0x000fe400078ec0ff */
[----:B------:R-:W-:Y:S01]  /*bf90*/  LOP3.LUT R138, R60, R138, RZ, 0xc0, !PT ;  /* 0x0000008a3c8a7212 */ /* 0x000fe200078ec0ff */
[----:B------:R-:W2:Y:S01]  /*bfa0*/  LDSM.16.MT88.4 R44, [R190+0x7800] ;  /* 0x00780000be2c783b */ /* 0x000ea20000004200 */
[----:B------:R-:W-:Y:S02]  /*bfb0*/  LOP3.LUT R139, R61, R139, RZ, 0xc0, !PT ;  /* 0x0000008b3d8b7212 */ /* 0x000fe400078ec0ff */
[--C-:B------:R-:W-:Y:S02]  /*bfc0*/  HSET2.LE.AND R65, R105, R152.reuse, PT ;  /* 0x0000009869417233 */ /* 0x100fe40003803000 */
[--C-:B-1----:R-:W-:Y:S02]  /*bfd0*/  HSET2.LE.AND R62, R67, R152.reuse, PT ;  /* 0x00000098433e7233 */ /* 0x102fe40003803000 */
[----:B------:R-:W-:Y:S01]  /*bfe0*/  HSET2.LE.AND R63, R66, R152, PT ;  /* 0x00000098423f7233 */ /* 0x000fe20003803000 */
[-C--:B------:R-:W-:Y:S01]  /*bff0*/  HMMA.16816.F32 R108, R136, R112.reuse, R4 ;  /* 0x00000070886c723c */ /* 0x080fe20000001804 */
[----:B------:R-:W1:Y:S04]  /*c000*/  LDSM.16.MT88.4 R4, [R191+0x7800] ;  /* 0x00780000bf04783b */ /* 0x000e680000004200 */
[----:B------:R-:W-:Y:S02]  /*c010*/  F2FP.F16.F32.PACK_AB R132, R148, R149 ;  /* 0x000000959484723e */ /* 0x000fe400000000ff */
[----:B------:R-:W-:Y:S04]  /*c020*/  F2FP.F16.F32.PACK_AB R133, R140, R141 ;  /* 0x0000008d8c85723e */ /* 0x000fe800000000ff */
[----:B------:R-:W-:Y:S02]  /*c030*/  F2FP.F16.F32.PACK_AB R134, R156, R145 ;  /* 0x000000919c86723e */ /* 0x000fe400000000ff */
[----:B---3--:R-:W-:Y:S02]  /*c040*/  F2FP.F16.F32.PACK_AB R135, R155, R103 ;  /* 0x000000679b87723e */ /* 0x008fe400000000ff */
[----:B------:R-:W-:Y:S02]  /*c050*/  LOP3.LUT R132, R62, R132, RZ, 0xc0, !PT ;  /* 0x000000843e847212 */ /* 0x000fe400078ec0ff */
[----:B------:R-:W-:Y:S02]  /*c060*/  LOP3.LUT R133, R63, R133, RZ, 0xc0, !PT ;  /* 0x000000853f857212 */ /* 0x000fe400078ec0ff */
[----:B------:R-:W-:Y:S02]  /*c070*/  LOP3.LUT R134, R64, R134, RZ, 0xc0, !PT ;  /* 0x0000008640867212 */ /* 0x000fe400078ec0ff */
[----:B------:R-:W-:Y:S07]  /*c080*/  LOP3.LUT R135, R65, R135, RZ, 0xc0, !PT ;  /* 0x0000008741877212 */ /* 0x000fee00078ec0ff */
[C---:B------:R-:W-:Y:S06]  /*c090*/  HMMA.16816.F32 R104, R132.reuse, R112, R8 ;  /* 0x000000708468723c */ /* 0x040fec0000001808 */
[-C--:B------:R-:W-:Y:S05]  /*c0a0*/  HMMA.16816.F32 R116, R132, R114.reuse, R12 ;  /* 0x000000728474723c */ /* 0x080fea000000180c */
[----:B------:R-:W-:Y:S01]  /*c0b0*/  FADD.FTZ R11, R233, R96 ;  /* 0x00000060e90b7221 */ /* 0x000fe20000010000 */
[C---:B------:R-:W-:Y:S05]  /*c0c0*/  HMMA.16816.F32 R112, R136.reuse, R114, R16 ;  /* 0x000000728870723c */ /* 0x040fea0000001810 */
[----:B------:R-:W-:Y:S01]  /*c0d0*/  FADD.FTZ R10, R230, R98 ;  /* 0x00000062e60a7221 */ /* 0x000fe20000010000 */
[-C--:B----4-:R-:W-:Y:S05]  /*c0e0*/  HMMA.16816.F32 R68, R136, R56.reuse, R68 ;  /* 0x000000388844723c */ /* 0x090fea0000001844 */
[----:B------:R-:W-:Y:S01]  /*c0f0*/  FADD.FTZ R9, R222, R97 ;  /* 0x00000061de097221 */ /* 0x000fe20000010000 */
[C---:B------:R-:W-:Y:S05]  /*c100*/  HMMA.16816.F32 R72, R132.reuse, R56, R72 ;  /* 0x000000388448723c */ /* 0x040fea0000001848 */
[----:B------:R-:W-:Y:S01]  /*c110*/  FADD.FTZ R11, R241, R11 ;  /* 0x0000000bf10b7221 */ /* 0x000fe20000010000 */
[-C--:B------:R-:W-:Y:S05]  /*c120*/  HMMA.16816.F32 R120, R132, R58.reuse, R32 ;  /* 0x0000003a8478723c */ /* 0x080fea0000001820 */
        /* <DEDUP_REMOVED lines=70> */
.L_x_1514:
[----:B------:R-:W2:Y:S01]  /*c590*/  LDL R41, [R1+0x28] ;  /* 0x0000280001297983 */ /* 0x000ea20000100800 */
[----:B------:R-:W-:Y:S01]  /*c5a0*/  ULDC UR4, c[0x0][0x38c] ;  /* 0x0000e30000047ab9 */ /* 0x000fe20000000800 */
[----:B------:R-:W-:Y:S01]  /*c5b0*/  UMOV UR5, 0x400 ;  /* 0x0000040000057882 */ /* 0x000fe20000000000 */
[----:B------:R-:W-:Y:S01]  /*c5c0*/  MOV R34, 0x20 ;  /* 0x0000002000227802 */ /* 0x000fe20000000f00 */
[----:B------:R-:W1:Y:S04]  /*c5d0*/  SHFL.BFLY PT, R3, R224, 0x2, 0x1f ;  /* 0x0c401f00e0037f89 */ /* 0x000e6800000e0000 */
        /* <DEDUP_REMOVED lines=11> */
[----:B------:R-:W-:-:S04]  /*c690*/  SHF.R.S32.HI R39, RZ, 0x1f, R40 ;  /* 0x0000001fff277819 */ /* 0x000fc80000011428 */
[-C--:B------:R-:W-:Y:S01]  /*c6a0*/  LEA.HI R32, R39, R40.reuse, RZ, 0x2 ;  /* 0x0000002827207211 */ /* 0x080fe200078f10ff */
[----:B-1----:R-:W-:Y:S01]  /*c6b0*/  FADD.FTZ R35, R3, R6 ;  /* 0x0000000603237221 */ /* 0x002fe20000010000 */
[----:B------:R-:W-:Y:S01]  /*c6c0*/  MOV R3, 0x3f800000 ;  /* 0x3f80000000037802 */ /* 0x000fe20000000f00 */
[----:B------:R-:W1:Y:S01]  /*c6d0*/  SHFL.BFLY PT, R6, R5, 0x1, 0x1f ;  /* 0x0c201f0005067f89 */ /* 0x000e6200000e0000 */
[----:B------:R-:W-:Y:S01]  /*c6e0*/  LEA.HI R39, R39, R40, RZ, 0x5 ;  /* 0x0000002827277211 */ /* 0x000fe200078f28ff */
[----:B---3--:R-:W-:Y:S01]  /*c6f0*/  FADD.FTZ R36, R0, R8 ;  /* 0x0000000800247221 */ /* 0x008fe20000010000 */
[----:B------:R-:W-:Y:S02]  /*c700*/  FSETP.NE.FTZ.AND P6, PT, R35, RZ, PT ;  /* 0x000000ff2300720b */ /* 0x000fe40003fd5000 */
[----:B------:R-:W-:Y:S01]  /*c710*/  MOV R0, 0x3f800000 ;  /* 0x3f80000000007802 */ /* 0x000fe20000000f00 */
[----:B----4-:R-:W-:Y:S01]  /*c720*/  FADD.FTZ R37, R4, R7 ;  /* 0x0000000704257221 */ /* 0x010fe20000010000 */
[----:B------:R-:W-:-:S02]  /*c730*/  SHF.R.S32.HI R4, RZ, 0x1f, R32 ;  /* 0x0000001fff047819 */ /* 0x000fc40000011420 */
[----:B------:R-:W-:Y:S02]  /*c740*/  FSETP.NE.FTZ.AND P5, PT, R36, RZ, PT ;  /* 0x000000ff2400720b */ /* 0x000fe40003fb5000 */
[----:B------:R-:W-:Y:S02]  /*c750*/  FSETP.NE.FTZ.AND P4, PT, R37, RZ, PT ;  /* 0x000000ff2500720b */ /* 0x000fe40003f95000 */
[----:B------:R-:W-:-:S03]  /*c760*/  SHF.R.S32.HI R33, RZ, 0x5, R39 ;  /* 0x00000005ff217819 */ /* 0x000fc60000011427 */
[----:B------:R-:W3:Y:S01]  /*c770*/  @P6 MUFU.RCP R0, R35 ;  /* 0x0000002300006308 */ /* 0x000ee20000001000 */
[----:B-1----:R-:W-:Y:S01]  /*c780*/  FADD.FTZ R38, R5, R6 ;  /* 0x0000000605267221 */ /* 0x002fe20000010000 */
[----:B------:R-:W-:-:S06]  /*c790*/  SHF.R.S32.HI R6, RZ, 0x2, R32 ;  /* 0x00000002ff067819 */ /* 0x000fcc0000011420 */
[----:B------:R-:W1:Y:S01]  /*c7a0*/  @P5 MUFU.RCP R3, R36 ;  /* 0x0000002400035308 */ /* 0x000e620000001000 */
[----:B------:R-:W-:Y:S02]  /*c7b0*/  MOV R5, 0x3f800000 ;  /* 0x3f80000000057802 */ /* 0x000fe40000000f00 */
[----:B------:R-:W-:Y:S02]  /*c7c0*/  FSETP.NE.FTZ.AND P3, PT, R38, RZ, PT ;  /* 0x000000ff2600720b */ /* 0x000fe40003f75000 */
[----:B------:R-:W-:Y:S01]  /*c7d0*/  LEA.HI R4, R4, R6, RZ, 0x3 ;  /* 0x0000000604047211 */ /* 0x000fe200078f18ff */
[----:B---3--:R-:W-:Y:S02]  /*c7e0*/  FMUL.FTZ R0, R0, UR4 ;  /* 0x0000000400007c20 */ /* 0x008fe40008410000 */
[----:B------:R-:W3:Y:S01]  /*c7f0*/  @P4 MUFU.RCP R5, R37 ;  /* 0x0000002500054308 */ /* 0x000ee20000001000 */
[----:B------:R-:W-:Y:S02]  /*c800*/  LOP3.LUT R21, R4, 0xfffffff8, RZ, 0xc0, !PT ;  /* 0xfffffff804157812 */ /* 0x000fe400078ec0ff */
[----:B------:R-:W-:Y:S01]  /*c810*/  MOV R4, 0x3f800000 ;  /* 0x3f80000000047802 */ /* 0x000fe20000000f00 */
[----:B------:R-:W-:Y:S01]  /*c820*/  FMUL.FTZ R108, R0, R108 ;  /* 0x0000006c006c7220 */ /* 0x000fe20000410000 */
[----:B------:R-:W-:Y:S01]  /*c830*/  IADD3 R21, R6, -R21, RZ ;  /* 0x8000001506157210 */ /* 0x000fe20007ffe0ff */
[C---:B------:R-:W-:Y:S01]  /*c840*/  FMUL.FTZ R9, R0.reuse, R109 ;  /* 0x0000006d00097220 */ /* 0x040fe20000410000 */
[C---:B------:R-:W-:Y:S01]  /*c850*/  FMUL.FTZ R112, R0.reuse, R112 ;  /* 0x0000007000707220 */ /* 0x040fe20000410000 */
[C---:B------:R-:W-:Y:S01]  /*c860*/  FMUL.FTZ R7, R0.reuse, R113 ;  /* 0x0000007100077220 */ /* 0x040fe20000410000 */
        /* <DEDUP_REMOVED lines=34> */
[----:B------:R-:W-:Y:S01]  /*ca90*/  FMUL.FTZ R104, R5, R104 ;  /* 0x0000006805687220 */ /* 0x000fe20000410000 */
[----:B------:R-:W-:Y:S01]  /*caa0*/  SHF.L.U32 R6, R21, 0x6, RZ ;  /* 0x0000000615067819 */ /* 0x000fe200000006ff */
[----:B------:R-:W-:Y:S01]  /*cab0*/  FMUL.FTZ R11, R5, R105 ;  /* 0x00000069050b7220 */ /* 0x000fe20000410000 */
[----:B------:R-:W-:Y:S01]  /*cac0*/  IADD3 R3, -R3, R40, RZ ;  /* 0x0000002803037210 */ /* 0x000fe20007ffe1ff */
[----:B------:R-:W-:Y:S01]  /*cad0*/  FMUL.FTZ R106, R4, R106 ;  /* 0x0000006a046a7220 */ /* 0x000fe20000410000 */
[----:B------:R-:W-:Y:S01]  /*cae0*/  LOP3.LUT R6, R6, 0x1c0, RZ, 0xc0, !PT ;  /* 0x000001c006067812 */ /* 0x000fe200078ec0ff */
[----:B------:R-:W-:Y:S01]  /*caf0*/  FMUL.FTZ R10, R4, R107 ;  /* 0x0000006b040a7220 */ /* 0x000fe20000410000 */
[C---:B------:R-:W-:Y:S01]  /*cb00*/  R2P PR, R21.reuse, 0x6 ;  /* 0x0000000615007804 */ /* 0x040fe20000000000 */
[----:B-1----:R-:W-:Y:S01]  /*cb10*/  ULEA UR4, UR4, UR5, 0x18 ;  /* 0x0000000504047291 */ /* 0x002fe2000f8ec03f */
[----:B------:R-:W-:Y:S01]  /*cb20*/  LOP3.LUT R21, R21, 0x1, RZ, 0xc0, !PT ;  /* 0x0000000115157812 */ /* 0x000fe200078ec0ff */
[----:B------:R-:W-:Y:S01]  /*cb30*/  FMUL.FTZ R116, R5, R116 ;  /* 0x0000007405747220 */ /* 0x000fe20000410000 */
[----:B------:R-:W-:Y:S01]  /*cb40*/  LEA R3, R33, R3, 0x9 ;  /* 0x0000000321037211 */ /* 0x000fe200078e48ff */
[----:B------:R-:W-:Y:S01]  /*cb50*/  FMUL.FTZ R12, R5, R117 ;  /* 0x00000075050c7220 */ /* 0x000fe20000410000 */
[----:B------:R-:W-:Y:S01]  /*cb60*/  LEA.HI R6, R6, R6, RZ, 0x1d ;  /* 0x0000000606067211 */ /* 0x000fe200078fe8ff */
[C---:B------:R-:W-:Y:S01]  /*cb70*/  FMUL.FTZ R118, R4.reuse, R118 ;  /* 0x0000007604767220 */ /* 0x040fe20000410000 */
[----:B------:R-:W-:Y:S01]  /*cb80*/  ISETP.NE.U32.AND P0, PT, R21, 0x1, PT ;  /* 0x000000011500780c */ /* 0x000fe20003f05070 */
[----:B------:R-:W-:Y:S01]  /*cb90*/  FMUL.FTZ R20, R4, R119 ;  /* 0x0000007704147220 */ /* 0x000fe20000410000 */
[----:B------:R-:W-:Y:S01]  /*cba0*/  MOV R32, 0xfffffff0 ;  /* 0xfffffff000207802 */ /* 0x000fe20000000f00 */
[----:B------:R-:W-:Y:S01]  /*cbb0*/  FMUL.FTZ R72, R5, R72 ;  /* 0x0000004805487220 */ /* 0x000fe20000410000 */
[----:B------:R-:W-:Y:S01]  /*cbc0*/  LEA R3, R3, R6, 0x1 ;  /* 0x0000000603037211 */ /* 0x000fe200078e08ff */
[----:B------:R-:W-:Y:S01]  /*cbd0*/  FMUL.FTZ R17, R5, R73 ;  /* 0x0000004905117220 */ /* 0x000fe20000410000 */
[----:B------:R-:W-:Y:S01]  /*cbe0*/  SEL R32, R32, 0x10, !P0 ;  /* 0x0000001020207807 */ /* 0x000fe20004000000 */
[C---:B------:R-:W-:Y:S01]  /*cbf0*/  FMUL.FTZ R74, R4.reuse, R74 ;  /* 0x0000004a044a7220 */ /* 0x040fe20000410000 */
[----:B------:R-:W-:Y:S01]  /*cc00*/  LEA R3, R3, UR4, 0x1 ;  /* 0x0000000403037c11 */ /* 0x000fe2000f8e08ff */
[----:B------:R-:W-:Y:S01]  /*cc10*/  FMUL.FTZ R16, R4, R75 ;  /* 0x0000004b04107220 */ /* 0x000fe20000410000 */
[----:B------:R-:W-:Y:S01]  /*cc20*/  F2FP.F16.F32.PACK_AB R9, R9, R108 ;  /* 0x0000006c0909723e */ /* 0x000fe200000000ff */
[C---:B------:R-:W-:Y:S01]  /*cc30*/  FMUL.FTZ R120, R5.reuse, R120 ;  /* 0x0000007805787220 */ /* 0x040fe20000410000 */
[----:B------:R-:W-:Y:S01]  /*cc40*/  F2FP.F16.F32.PACK_AB R8, R8, R110 ;  /* 0x0000006e0808723e */ /* 0x000fe200000000ff */
[----:B------:R-:W-:Y:S01]  /*cc50*/  FMUL.FTZ R13, R5, R121 ;  /* 0x00000079050d7220 */ /* 0x000fe20000410000 */
[----:B------:R-:W-:Y:S01]  /*cc60*/  F2FP.F16.F32.PACK_AB R0, R0, R114 ;  /* 0x000000720000723e */ /* 0x000fe200000000ff */
[----:B------:R-:W-:Y:S01]  /*cc70*/  STS [R3], R9 ;  /* 0x0000000903007388 */ /* 0x000fe20000000800 */
[----:B------:R-:W-:Y:S01]  /*cc80*/  IADD3 R6, R3, R32, RZ ;  /* 0x0000002003067210 */ /* 0x000fe20007ffe0ff */
[C---:B------:R-:W-:Y:S01]  /*cc90*/  FMUL.FTZ R122, R4.reuse, R122 ;  /* 0x0000007a047a7220 */ /* 0x040fe20000410000 */
[----:B------:R-:W-:Y:S01]  /*cca0*/  F2FP.F16.F32.PACK_AB R7, R7, R112 ;  /* 0x000000700707723e */ /* 0x000fe200000000ff */
[----:B------:R-:W-:Y:S01]  /*ccb0*/  STS [R3+0x400], R8 ;  /* 0x0004000803007388 */ /* 0x000fe20000000800 */
[----:B------:R-:W-:Y:S01]  /*ccc0*/  F2FP.F16.F32.PACK_AB R11, R11, R104 ;  /* 0x000000680b0b723e */ /* 0x000fe200000000ff */
[----:B------:R-:W-:Y:S01]  /*ccd0*/  FMUL.FTZ R25, R4, R123 ;  /* 0x0000007b04197220 */ /* 0x000fe20000410000 */
[----:B------:R-:W-:Y:S01]  /*cce0*/  F2FP.F16.F32.PACK_AB R10, R10, R106 ;  /* 0x0000006a0a0a723e */ /* 0x000fe200000000ff */
[----:B------:R1:W-:Y:S01]  /*ccf0*/  STS [R6+0x400], R0 ;  /* 0x0004000006007388 */ /* 0x0003e20000000800 */
[----:B------:R-:W-:Y:S01]  /*cd00*/  SEL R34, R34, 0xffffffe0, !P1 ;  /* 0xffffffe022227807 */ /* 0x000fe20004800000 */
[C---:B------:R-:W-:Y:S01]  /*cd10*/  FMUL.FTZ R124, R5.reuse, R124 ;  /* 0x0000007c057c7220 */ /* 0x040fe20000410000 */
[----:B------:R-:W-:Y:S01]  /*cd20*/  F2FP.F16.F32.PACK_AB R12, R12, R116 ;  /* 0x000000740c0c723e */ /* 0x000fe200000000ff */
        /* <DEDUP_REMOVED lines=19> */
[C---:B------:R-:W-:Y:S01]  /*ce60*/  FMUL.FTZ R86, R4.reuse, R86 ;  /* 0x0000005604567220 */ /* 0x040fe20000410000 */
        /* <DEDUP_REMOVED lines=11> */
[----:B------:R-:W-:-:S02]  /*cf20*/  F2FP.F16.F32.PACK_AB R22, R22, R88 ;  /* 0x000000581616723e */ /* 0x000fc400000000ff */
[----:B----4-:R-:W-:Y:S01]  /*cf30*/  IADD3 R3, R3, R34, RZ ;  /* 0x0000002203037210 */ /* 0x010fe20007ffe0ff */
[----:B------:R-:W-:Y:S01]  /*cf40*/  FMUL.FTZ R10, R5, R132 ;  /* 0x00000084050a7220 */ /* 0x000fe20000410000 */
[----:B------:R-:W-:Y:S02]  /*cf50*/  F2FP.F16.F32.PACK_AB R21, R91, R90 ;  /* 0x0000005a5b15723e */ /* 0x000fe400000000ff */
[----:B------:R-:W-:Y:S01]  /*cf60*/  F2FP.F16.F32.PACK_AB R31, R31, R124 ;  /* 0x0000007c1f1f723e */ /* 0x000fe200000000ff */
[----:B------:R-:W-:Y:S01]  /*cf70*/  STS [R3], R19 ;  /* 0x0000001303007388 */ /* 0x000fe20000000800 */
[----:B------:R-:W-:Y:S02]  /*cf80*/  F2FP.F16.F32.PACK_AB R30, R30, R126 ;  /* 0x0000007e1e1e723e */ /* 0x000fe400000000ff */
        /* <DEDUP_REMOVED lines=9> */
[----:B-----5:R-:W-:Y:S01]  /*d020*/  F2FP.F16.F32.PACK_AB R12, R137, R136 ;  /* 0x00000088890c723e */ /* 0x020fe200000000ff */
[----:B------:R-:W-:Y:S01]  /*d030*/  STS [R3+0x2000], R17 ;  /* 0x0020001103007388 */ /* 0x000fe20000000800 */
[----:B------:R-:W-:-:S02]  /*d040*/  F2FP.F16.F32.PACK_AB R11, R139, R138 ;  /* 0x0000008a8b0b723e */ /* 0x000fc400000000ff */
        /* <DEDUP_REMOVED lines=19> */
[----:B--2---:R-:W-:-:S02]  /*d180*/  ISETP.NE.AND P1, PT, R41, -0x1, PT ;  /* 0xffffffff2900780c */ /* 0x004fc40003f25270 */
[----:B-1----:R-:W-:-:S04]  /*d190*/  IADD3 R0, R34, 0x400, R0 ;  /* 0x0000040022007810 */ /* 0x002fc80007ffe000 */
[----:B------:R-:W-:Y:S02]  /*d1a0*/  IADD3 R0, R32, R0, RZ ;  /* 0x0000000020007210 */ /* 0x000fe40007ffe0ff */
[----:B---3--:R-:W-:-:S05]  /*d1b0*/  IADD3 R3, R34, R3, RZ ;  /* 0x0000000322037210 */ /* 0x008fca0007ffe0ff */
        /* <DEDUP_REMOVED lines=13> */
.L_x_1518:
        /* <DEDUP_REMOVED lines=9> */
[----:B------:R5:W-:Y:S01]  /*d320*/  STS [R9+0x2400], R95 ;  /* 0x0024005f09007388 */ /* 0x000be20000000800 */
[----:B------:R-:W3:Y:S05]  /*d330*/  S2R R26, SR_CTAID.Z ;  /* 0x00000000001a7919 */ /* 0x000eea0000002700 */
[----:B------:R-:W3:Y:S01]  /*d340*/  @P2 LDC.64 R6, c[0x0][0x2c0] ;  /* 0x0000b000ff062b82 */ /* 0x000ee20000000a00 */
[----:B------:R-:W3:Y:S01]  /*d350*/  S2R R16, SR_CTAID.X ;  /* 0x0000000000107919 */ /* 0x000ee20000002500 */
[----:B------:R-:W-:Y:S01]  /*d360*/  @!P0 CS2R R4, SRZ ;  /* 0x0000000000048805 */ /* 0x000fe2000001ff00 */
[----:B------:R-:W-:Y:S01]  /*d370*/  STS [R3+0x2000], R10 ;  /* 0x0020000a03007388 */ /* 0x000fe20000000800 */
        /* <DEDUP_REMOVED lines=13> */
.L_x_1519:
        /* <DEDUP_REMOVED lines=11> */
.L_x_1520:
[----:B------:R4:W5:Y:S01]  /*d500*/  LDL R27, [R1+0x20] ;  /* 0x00002000011b7983 */ /* 0x0009620000100800 */
[----:B-1----:R-:W-:Y:S01]  /*d510*/  IMAD R7, R12, R3, RZ ;  /* 0x000000030c077224 */ /* 0x002fe200078e02ff */
[----:B------:R-:W1:Y:S01]  /*d520*/  @P4 LDC R13, c[0x0][0x2e8] ;  /* 0x0000ba00ff0d4b82 */ /* 0x000e620000000800 */
[----:B------:R-:W-:-:S07]  /*d530*/  LOP3.LUT R3, R39, 0xffffffe0, RZ, 0xc0, !PT ;  /* 0xffffffe027037812 */ /* 0x000fce00078ec0ff */
[----:B------:R-:W-:Y:S01]  /*d540*/  BAR.SYNC.DEFER_BLOCKING 0x0 ;  /* 0x0000000000007b1d */ /* 0x000fe20000010000 */
[----:B------:R-:W-:Y:S01]  /*d550*/  @P6 FMUL.FTZ R8, R8, 0.69314718246459960938 ;  /* 0x3f31721808086820 */ /* 0x000fe20000410000 */
[----:B------:R-:W-:Y:S02]  /*d560*/  SEL R7, R7, RZ, !P2 ;  /* 0x000000ff07077207 */ /* 0x000fe40005000000 */
[----:B------:R-:W-:-:S04]  /*d570*/  IADD3 R3, -R3, R40, RZ ;  /* 0x0000002803037210 */ /* 0x000fc80007ffe1ff */
[----:B------:R-:W2:Y:S01]  /*d580*/  @P5 LDC R14, c[0x0][0x2e8] ;  /* 0x0000ba00ff0e5b82 */ /* 0x000ea20000000800 */
[----:B------:R-:W4:Y:S01]  /*d590*/  @P3 MUFU.LG2 R10, R38 ;  /* 0x00000026000a3308 */ /* 0x000f220000000c00 */
[----:B------:R-:W-:Y:S01]  /*d5a0*/  LOP3.LUT P2, RZ, R3, 0x3, RZ, 0xc0, !PT ;  /* 0x0000000303ff7812 */ /* 0x000fe2000784c0ff */
[----:B---3--:R-:W-:Y:S01]  /*d5b0*/  IMAD R3, R16, R6, RZ ;  /* 0x0000000610037224 */ /* 0x008fe200078e02ff */
[----:B------:R-:W-:Y:S01]  /*d5c0*/  MOV R23, 0x7f800000 ;  /* 0x7f80000000177802 */ /* 0x000fe20000000f00 */
[----:B------:R-:W-:Y:S01]  /*d5d0*/  @P6 FFMA.FTZ R23, R101, R9, R8 ;  /* 0x0000000965176223 */ /* 0x000fe20000010008 */
[----:B------:R-:W-:Y:S02]  /*d5e0*/  IMAD R0, R26, R0, R7 ;  /* 0x000000001a007224 */ /* 0x000fe400078e0207 */
[----:B------:R-:W-:Y:S01]  /*d5f0*/  @P5 FMUL.FTZ R9, R15, 0.69314718246459960938 ;  /* 0x3f3172180f095820 */ /* 0x000fe20000410000 */
[----:B------:R-:W3:Y:S01]  /*d600*/  @P3 LDC R12, c[0x0][0x2e8] ;  /* 0x0000ba00ff0c3b82 */ /* 0x000ee20000000800 */
[----:B------:R-:W2:Y:S01]  /*d610*/  @P4 MUFU.LG2 R11, R37 ;  /* 0x00000025000b4308 */ /* 0x000ea20000000c00 */
[----:B------:R-:W-:Y:S01]  /*d620*/  SHF.L.U32 R8, R3, 0x7, RZ ;  /* 0x0000000703087819 */ /* 0x000fe200000006ff */
[----:B------:R-:W-:Y:S01]  /*d630*/  BSSY B0, `(.L_x_1521) ;  /* 0x0000038000007945 */ /* 0x000fe20003800000 */
[----:B------:R-:W-:-:S02]  /*d640*/  MOV R20, 0x7f800000 ;  /* 0x7f80000000147802 */ /* 0x000fc40000000f00 */
[----:B------:R-:W-:Y:S02]  /*d650*/  MOV R22, 0x7f800000 ;  /* 0x7f80000000167802 */ /* 0x000fe40000000f00 */
[----:B------:R-:W-:Y:S01]  /*d660*/  MOV R21, 0x7f800000 ;  /* 0x7f80000000157802 */ /* 0x000fe20000000f00 */
[----:B------:R1:W3:Y:S01]  /*d670*/  LDS.128 R28, [R204+0x3800] ;  /* 0x00380000cc1c7984 */ /* 0x0002e20000000c00 */
[----:B----4-:R-:W-:Y:S01]  /*d680*/  @P3 FMUL.FTZ R3, R10, 0.69314718246459960938 ;  /* 0x3f3172180a033820 */ /* 0x010fe20000410000 */
[----:B------:R-:W-:Y:S02]  /*d690*/  SHF.R.S32.HI R10, RZ, 0x1f, R8 ;  /* 0x0000001fff0a7819 */ /* 0x000fe40000011408 */
[--C-:B------:R-:W-:Y:S02]  /*d6a0*/  IADD3 R8, P1, P0, R8, R4, R0.reuse ;  /* 0x0000000408087210 */ /* 0x100fe4000783e000 */
[----:B------:R-:W-:Y:S01]  /*d6b0*/  SHF.R.S32.HI R0, RZ, 0x1f, R0 ;  /* 0x0000001fff007819 */ /* 0x000fe20000011400 */
[----:B--2---:R-:W-:Y:S01]  /*d6c0*/  @P5 FFMA.FTZ R22, R100, R14, R9 ;  /* 0x0000000e64165223 */ /* 0x004fe20000010009 */
[----:B------:R-:W-:-:S04]  /*d6d0*/  @P4 FMUL.FTZ R7, R11, 0.69314718246459960938 ;  /* 0x3f3172180b074820 */ /* 0x000fc80000410000 */
[----:B-1----:R-:W-:Y:S01]  /*d6e0*/  @P4 FFMA.FTZ R20, R99, R13, R7 ;  /* 0x0000000d63144223 */ /* 0x002fe20000010007 */
[----:B------:R-:W-:Y:S01]  /*d6f0*/  IADD3.X R7, R10, R5, R0, P1, P0 ;  /* 0x000000050a077210 */ /* 0x000fe20000fe0400 */
[----:B---3--:R-:W-:Y:S01]  /*d700*/  @P3 FFMA.FTZ R21, R2, R12, R3 ;  /* 0x0000000c02153223 */ /* 0x008fe20000010003 */
[----:B------:R-:W-:Y:S06]  /*d710*/  @P2 BRA `(.L_x_1522) ;  /* 0x0000000000a42947 */ /* 0x000fec0003800000 */
[----:B------:R-:W2:Y:S01]  /*d720*/  LDL.LU R17, [R1+0x38] ;  /* 0x0000380001117983 */ /* 0x000ea20000300800 */
[----:B------:R-:W-:-:S04]  /*d730*/  SHF.R.S32.HI R0, RZ, 0x1f, R33 ;  /* 0x0000001fff007819 */ /* 0x000fc80000011421 */
[----:B------:R-:W-:-:S04]  /*d740*/  LEA.HI R0, R0, R33, RZ, 0x2 ;  /* 0x0000002100007211 */ /* 0x000fc800078f10ff */
[----:B------:R-:W-:-:S05]  /*d750*/  LOP3.LUT R0, R0, 0xffffffc, RZ, 0xc0, !PT ;  /* 0x0ffffffc00007812 */ /* 0x000fca00078ec0ff */
[----:B------:R-:W-:-:S04]  /*d760*/  IMAD.IADD R0, R33, 0x1, -R0 ;  /* 0x0000000121007824 */ /* 0x000fc800078e0a00 */
[----:B--2---:R-:W-:-:S04]  /*d770*/  IMAD R0, R0, 0x10, R17 ;  /* 0x0000001000007824 */ /* 0x004fc800078e0211 */
        /* <DEDUP_REMOVED lines=35> */
.L_x_1522:
[----:B------:R-:W-:Y:S05]  /*d9b0*/  BSYNC B0 ;  /* 0x0000000000007941 */ /* 0x000fea0003800000 */
.L_x_1521:
[----:B------:R-:W2:Y:S01]  /*d9c0*/  LDL.LU.64 R12, [R1+0x8] ;  /* 0x00000800010c7983 */ /* 0x000ea20000300a00 */
        /* <DEDUP_REMOVED lines=35> */
.L_x_1524:
[----:B------:R-:W-:Y:S05]  /*dc00*/  BSYNC B0 ;  /* 0x0000000000007941 */ /* 0x000fea0003800000 */
.L_x_1523:
        /* <DEDUP_REMOVED lines=21> */
.L_x_1526:
[----:B------:R-:W-:Y:S05]  /*dd60*/  BSYNC B0 ;  /* 0x0000000000007941 */ /* 0x000fea0003800000 */
.L_x_1525:
        /* <DEDUP_REMOVED lines=16> */
.L_x_1528:
[----:B------:R-:W-:Y:S05]  /*de70*/  BSYNC B0 ;  /* 0x0000000000007941 */ /* 0x000fea0003800000 */
.L_x_1527:
        /* <DEDUP_REMOVED lines=16> */
.L_x_1530:
[----:B------:R-:W-:Y:S05]  /*df80*/  BSYNC B0 ;  /* 0x0000000000007941 */ /* 0x000fea0003800000 */
.L_x_1529:
        /* <DEDUP_REMOVED lines=16> */
.L_x_1532:
[----:B------:R-:W-:Y:S05]  /*e090*/  BSYNC B0 ;  /* 0x0000000000007941 */ /* 0x000fea0003800000 */
.L_x_1531:
        /* <DEDUP_REMOVED lines=16> */
.L_x_1534:
[----:B------:R-:W-:Y:S05]  /*e1a0*/  BSYNC B0 ;  /* 0x0000000000007941 */ /* 0x000fea0003800000 */
.L_x_1533:
        /* <DEDUP_REMOVED lines=16> */
.L_x_1536:
[----:B------:R-:W-:Y:S05]  /*e2b0*/  BSYNC B0 ;  /* 0x0000000000007941 */ /* 0x000fea0003800000 */
.L_x_1535:
        /* <DEDUP_REMOVED lines=16> */
.L_x_1476:
[----:B------:R-:W2:Y:S01]  /*e3c0*/  LDL.LU R14, [R1+0x28] ;  /* 0x00002800010e7983 */ /* 0x000ea20000300800 */
[----:B------:R-:W1:Y:S01]  /*e3d0*/  LDC.U8 R0, c[0x0][0x3d9] ;  /* 0x0000f640ff007b82 */ /* 0x000e620000000000 */
[----:B------:R-:W-:Y:S01]  /*e3e0*/  LEA.HI R18, R29, R156, RZ, 0x3 ;  /* 0x0000009c1d127211 */ /* 0x000fe200078f18ff */
[----:B------:R-:W-:Y:S01]  /*e3f0*/  ULDC UR6, c[0x0][0x2d0] ;  /* 0x0000b40000067ab9 */ /* 0x000fe20000000800 */
[----:B------:R-:W-:Y:S01]  /*e400*/  ULDC.64 UR4, c[0x0][0x2a0] ;  /* 0x0000a80000047ab9 */ /* 0x000fe20000000a00 */
[----:B------:R-:W-:Y:S01]  /*e410*/  BSSY B0, `(.L_x_1537) ;  /* 0x000004e000007945 */ /* 0x000fe20003800000 */
[----:B------:R-:W-:-:S03]  /*e420*/  LOP3.LUT R15, R18, 0xfffffff8, RZ, 0xc0, !PT ;  /* 0xfffffff8120f7812 */ /* 0x000fc600078ec0ff */
        /* <DEDUP_REMOVED lines=16> */
[----:B------:R-:W3:Y:S01]  /*e530*/  @P0 LDC.64 R8, c[0x0][0x298] ;  /* 0x0000a600ff080b82 */ /* 0x000ee20000000a00 */
[----:B--2---:R-:W-:Y:S02]  /*e540*/  @!P0 IMAD R6, R0, R4, RZ ;  /* 0x0000000400068224 */ /* 0x004fe400078e02ff */
[----:B------:R-:W-:Y:S02]  /*e550*/  @P2 IMAD.MOV.U32 R0, RZ, RZ, 0x1 ;  /* 0x00000001ff002424 */ /* 0x000fe400078e00ff */
[----:B-1----:R-:W-:Y:S02]  /*e560*/  @!P2 IMAD R0, R7, R19, RZ ;  /* 0x000000130700a224 */ /* 0x002fe400078e02ff */
[C---:B------:R-:W-:Y:S02]  /*e570*/  @!P0 IMAD R12, R28.reuse, R5, R6 ;  /* 0x000000051c0c8224 */ /* 0x040fe400078e0206 */
[----:B------:R-:W-:Y:S02]  /*e580*/  IMAD R0, R28, R0, RZ ;  /* 0x000000001c007224 */ /* 0x000fe400078e02ff */
[----:B---3--:R-:W-:-:S03]  /*e590*/  @P0 IMAD.WIDE.U32 R2, R14, R8, RZ ;  /* 0x000000080e020225 */ /* 0x008fc600078e00ff */
[----:B------:R-:W-:Y:S01]  /*e5a0*/  SEL R0, R0, RZ, !P1 ;  /* 0x000000ff00007207 */ /* 0x000fe20004800000 */
[----:B------:R-:W-:Y:S02]  /*e5b0*/  @P2 IMAD R6, R11, R10, RZ ;  /* 0x0000000a0b062224 */ /* 0x000fe400078e02ff */
[----:B------:R-:W-:Y:S01]  /*e5c0*/  @!P2 IMAD.MOV.U32 R6, RZ, RZ, R7 ;  /* 0x000000ffff06a224 */ /* 0x000fe200078e0007 */
[----:B------:R-:W-:Y:S01]  /*e5d0*/  SHF.R.S32.HI R7, RZ, 0x1f, R16 ;  /* 0x0000001fff077819 */ /* 0x000fe20000011410 */
[----:B------:R-:W-:-:S04]  /*e5e0*/  @!P0 IMAD.WIDE.U32 R4, R28, R4, RZ ;  /* 0x000000041c048225 */ /* 0x000fc800078e00ff */
[----:B------:R-:W-:Y:S02]  /*e5f0*/  @P0 IMAD R9, R14, R9, R3 ;  /* 0x000000090e090224 */ /* 0x000fe400078e0203 */
[----:B------:R-:W-:Y:S01]  /*e600*/  @P0 IMAD.MOV.U32 R8, RZ, RZ, R2 ;  /* 0x000000ffff080224 */ /* 0x000fe200078e0002 */
[----:B------:R-:W-:Y:S01]  /*e610*/  @!P1 CS2R R2, SRZ ;  /* 0x0000000000029805 */ /* 0x000fe2000001ff00 */
[----:B----4-:R-:W-:Y:S02]  /*e620*/  @!P3 IMAD R14, R28, R13, RZ ;  /* 0x0000000d1c0eb224 */ /* 0x010fe400078e02ff */
[----:B------:R-:W-:Y:S02]  /*e630*/  IMAD R6, R16, R6, R0 ;  /* 0x0000000610067224 */ /* 0x000fe400078e0200 */
[----:B------:R-:W-:Y:S01]  /*e640*/  @!P0 IMAD.MOV.U32 R8, RZ, RZ, R4 ;  /* 0x000000ffff088224 */ /* 0x000fe200078e0004 */
[----:B------:R1:W-:Y:S01]  /*e650*/  @!P3 STL [R1+0x28], R14 ;  /* 0x0000280e0100b387 */ /* 0x0003e20000100800 */
[----:B------:R-:W-:Y:S01]  /*e660*/  IMAD.SHL.U32 R0, R15, 0x8, RZ ;  /* 0x000000080f007824 */ /* 0x000fe200078e00ff */
[----:B------:R-:W-:Y:S01]  /*e670*/  @P1 SHF.R.S32.HI R3, RZ, 0x1f, R14 ;  /* 0x0000001fff031819 */ /* 0x000fe2000001140e */
[----:B------:R-:W-:Y:S01]  /*e680*/  @!P0 IMAD.IADD R9, R5, 0x1, R12 ;  /* 0x0000000105098824 */ /* 0x000fe200078e020c */
[----:B------:R-:W-:Y:S01]  /*e690*/  SHF.R.S32.HI R4, RZ, 0x3, R18 ;  /* 0x00000003ff047819 */ /* 0x000fe20000011412 */
[----:B------:R-:W-:Y:S01]  /*e6a0*/  @P1 IMAD.MOV.U32 R2, RZ, RZ, R14 ;  /* 0x000000ffff021224 */ /* 0x000fe200078e000e */
[----:B------:R-:W-:Y:S01]  /*e6b0*/  IADD3 R8, P0, R0, R8, RZ ;  /* 0x0000000800087210 */ /* 0x000fe20007f1e0ff */
[----:B-----5:R-:W-:Y:S01]  /*e6c0*/  IMAD R5, R210, R17, RZ ;  /* 0x00000011d2057224 */ /* 0x020fe200078e02ff */
[----:B------:R-:W-:Y:S01]  /*e6d0*/  ISETP.GE.AND P3, PT, R0, UR6, PT ;  /* 0x0000000600007c0c */ /* 0x000fe2000bf66270 */
[----:B------:R-:W-:Y:S01]  /*e6e0*/  VIADD R24, R4, 0x10 ;  /* 0x0000001004187836 */ /* 0x000fe20000000000 */
[----:B------:R-:W-:Y:S01]  /*e6f0*/  LEA.HI.X.SX32 R9, R0, R9, 0x1, P0 ;  /* 0x0000000900097211 */ /* 0x000fe200000f0eff */
[C---:B------:R-:W-:Y:S01]  /*e700*/  VIADD R25, R4.reuse, 0x20 ;  /* 0x0000002004197836 */ /* 0x040fe20000000000 */
[--C-:B------:R-:W-:Y:S01]  /*e710*/  IADD3 R19, P2, P1, R5, R2, R6.reuse ;  /* 0x0000000205137210 */ /* 0x100fe2000795e006 */
[----:B------:R-:W-:Y:S01]  /*e720*/  IMAD R2, R7, UR4, RZ ;  /* 0x0000000407027c24 */ /* 0x000fe2000f8e02ff */
[----:B------:R-:W-:Y:S01]  /*e730*/  SHF.R.S32.HI R10, RZ, 0x1f, R5 ;  /* 0x0000001fff0a7819 */ /* 0x000fe20000011405 */
[----:B------:R-:W-:Y:S01]  /*e740*/  VIADD R26, R4, 0x30 ;  /* 0x00000030041a7836 */ /* 0x000fe20000000000 */
[----:B------:R-:W-:Y:S01]  /*e750*/  SHF.R.S32.HI R6, RZ, 0x1f, R6 ;  /* 0x0000001fff067819 */ /* 0x000fe20000011406 */
[----:B------:R-:W-:Y:S01]  /*e760*/  IMAD.WIDE.U32 R8, R16, UR4, R8 ;  /* 0x0000000410087c25 */ /* 0x000fe2000f8e0008 */
[----:B------:R-:W-:-:S02]  /*e770*/  SHF.R.S32.HI R5, RZ, 0x1f, R4 ;  /* 0x0000001fff057819 */ /* 0x000fc40000011404 */
[----:B------:R-:W-:Y:S01]  /*e780*/  IADD3.X R18, R10, R3, R6, P2, P1 ;  /* 0x000000030a127210 */ /* 0x000fe200017e2406 */
[----:B------:R-:W-:Y:S02]  /*e790*/  IMAD R6, R16, UR5, R2 ;  /* 0x0000000510067c24 */ /* 0x000fe4000f8e0202 */
[----:B------:R-:W-:-:S04]  /*e7a0*/  IMAD.WIDE R2, R238, 0x80, R4 ;  /* 0x00000080ee027825 */ /* 0x000fc800078e0204 */
[----:B-1----:R-:W-:Y:S02]  /*e7b0*/  IMAD.IADD R14, R165, 0x1, -R210 ;  /* 0x00000001a50e7824 */ /* 0x002fe400078e0ad2 */
[----:B------:R-:W-:-:S03]  /*e7c0*/  IMAD.IADD R7, R6, 0x1, R9 ;  /* 0x0000000106077824 */ /* 0x000fc600078e0209 */
[-C--:B------:R-:W-:Y:S02]  /*e7d0*/  ISETP.GE.AND P0, PT, R4, R14.reuse, PT ;  /* 0x0000000e0400720c */ /* 0x080fe40003f06270 */
[-C--:B------:R-:W-:Y:S02]  /*e7e0*/  ISETP.GE.AND P6, PT, R24, R14.reuse, PT ;  /* 0x0000000e1800720c */ /* 0x080fe40003fc6270 */
[----:B------:R-:W-:Y:S02]  /*e7f0*/  P2R R22, PR, RZ, 0x1 ;  /* 0x00000001ff167803 */ /* 0x000fe40000000000 */
[-C--:B------:R-:W-:Y:S02]  /*e800*/  ISETP.GE.OR P0, PT, R4, R14.reuse, P3 ;  /* 0x0000000e0400720c */ /* 0x080fe40001f06670 */
[-C--:B------:R-:W-:Y:S02]  /*e810*/  ISETP.GE.AND P5, PT, R25, R14.reuse, PT ;  /* 0x0000000e1900720c */ /* 0x080fe40003fa6270 */
[----:B------:R-:W-:-:S02]  /*e820*/  ISETP.GE.AND P4, PT, R26, R14, PT ;  /* 0x0000000e1a00720c */ /* 0x000fc40003f86270 */
[----:B------:R-:W-:-:S07]  /*e830*/  ISETP.GE.OR P1, PT, R24, R14, P3 ;  /* 0x0000000e1800720c */ /* 0x000fce0001f26670 */
        /* <DEDUP_REMOVED lines=11> */
.L_x_1538:
[----:B------:R-:W-:Y:S05]  /*e8f0*/  BSYNC B0 ;  /* 0x0000000000007941 */ /* 0x000fea0003800000 */
.L_x_1537:
        /* <DEDUP_REMOVED lines=16> */
.L_x_1540:
[----:B------:R-:W-:Y:S05]  /*ea00*/  BSYNC B0 ;  /* 0x0000000000007941 */ /* 0x000fea0003800000 */
.L_x_1539:
        /* <DEDUP_REMOVED lines=17> */
.L_x_1542:
[----:B------:R-:W-:Y:S05]  /*eb20*/  BSYNC B0 ;  /* 0x0000000000007941 */ /* 0x000fea0003800000 */
.L_x_1541:
        /* <DEDUP_REMOVED lines=16> */
.L_x_1544:
[----:B------:R-:W-:Y:S05]  /*ec30*/  BSYNC B0 ;  /* 0x0000000000007941 */ /* 0x000fea0003800000 */
.L_x_1543:
        /* <DEDUP_REMOVED lines=19> */
.L_x_1546:
[----:B------:R-:W-:Y:S05]  /*ed70*/  BSYNC B0 ;  /* 0x0000000000007941 */ /* 0x000fea0003800000 */
.L_x_1545:
[----:B------:R-:W-:Y:S01]  /*ed80*/  ISETP.NE.AND P2, PT, R22, RZ, PT ;  /* 0x000000ff1600720c */ /* 0x000fe20003f45270 */
[----:B------:R-:W-:Y:S01]  /*ed90*/  BSSY B0, `(.L_x_1547) ;  /* 0x000001b000007945 */ /* 0x000fe20003800000 */
[----:B------:R-:W-:Y:S02]  /*eda0*/  ISETP.GE.AND P0, PT, R16, R14, PT ;  /* 0x0000000e1000720c */ /* 0x000fe40003f06270 */
[C---:B------:R-:W-:Y:S02]  /*edb0*/  ISETP.NE.OR P2, PT, R15.reuse, RZ, P2 ;  /* 0x000000ff0f00720c */ /* 0x040fe40001745670 */
[C---:B------:R-:W-:Y:S02]  /*edc0*/  ISETP.NE.OR P4, PT, R15.reuse, RZ, P4 ;  /* 0x000000ff0f00720c */ /* 0x040fe40002785670 */
[----:B------:R-:W-:Y:S02]  /*edd0*/  P2R R22, PR, RZ, 0x4 ;  /* 0x00000004ff167803 */ /* 0x000fe40000000000 */
[----:B------:R-:W-:-:S02]  /*ede0*/  ISETP.NE.OR P2, PT, R15, RZ, P1 ;  /* 0x000000ff0f00720c */ /* 0x000fc40000f45670 */
[C---:B------:R-:W-:Y:S02]  /*edf0*/  ISETP.NE.OR P1, PT, R15.reuse, RZ, P0 ;  /* 0x000000ff0f00720c */ /* 0x040fe40000725670 */
        /* <DEDUP_REMOVED lines=20> */
.L_x_1548:
[----:B------:R-:W-:Y:S05]  /*ef40*/  BSYNC B0 ;  /* 0x0000000000007941 */ /* 0x000fea0003800000 */
.L_x_1547:
        /* <DEDUP_REMOVED lines=19> */
.L_x_1550:
[----:B------:R-:W-:Y:S05]  /*f080*/  BSYNC B0 ;  /* 0x0000000000007941 */ /* 0x000fea0003800000 */
.L_x_1549:
        /* <DEDUP_REMOVED lines=16> */
.L_x_1552:
[----:B------:R-:W-:Y:S05]  /*f190*/  BSYNC B0 ;  /* 0x0000000000007941 */ /* 0x000fea0003800000 */
.L_x_1551:
        /* <DEDUP_REMOVED lines=11> */
.L_x_1554:
[----:B------:R-:W-:Y:S05]  /*f250*/  BSYNC B0 ;  /* 0x0000000000007941 */ /* 0x000fea0003800000 */
.L_x_1553:
        /* <DEDUP_REMOVED lines=10> */
.L_x_1556:
[----:B------:R-:W-:Y:S05]  /*f300*/  BSYNC B0 ;  /* 0x0000000000007941 */ /* 0x000fea0003800000 */
.L_x_1555:
        /* <DEDUP_REMOVED lines=10> */
.L_x_1558:
[----:B------:R-:W-:Y:S05]  /*f3b0*/  BSYNC B0 ;  /* 0x0000000000007941 */ /* 0x000fea0003800000 */
.L_x_1557:
        /* <DEDUP_REMOVED lines=11> */
.L_x_1560:
[----:B------:R-:W-:Y:S05]  /*f470*/  BSYNC B0 ;  /* 0x0000000000007941 */ /* 0x000fea0003800000 */
.L_x_1559:
        /* <DEDUP_REMOVED lines=11> */
.L_x_1562:
[----:B------:R-:W-:Y:S05]  /*f530*/  BSYNC B0 ;  /* 0x0000000000007941 */ /* 0x000fea0003800000 */
.L_x_1561:
        /* <DEDUP_REMOVED lines=11> */
.L_x_1564:
[----:B------:R-:W-:Y:S05]  /*f5f0*/  BSYNC B0 ;  /* 0x0000000000007941 */ /* 0x000fea0003800000 */
.L_x_1563:
        /* <DEDUP_REMOVED lines=10> */
.L_x_1566:
[----:B------:R-:W-:Y:S05]  /*f6a0*/  BSYNC B0 ;  /* 0x0000000000007941 */ /* 0x000fea0003800000 */
.L_x_1565:
        /* <DEDUP_REMOVED lines=10> */
.L_x_1567:
        /* <DEDUP_REMOVED lines=11> */
.L_x_2590:


//--------------------- .text._ZN5flash16flash_fwd_kernelI23Flash_fwd_kernel_traitsILi64ELi128ELi64ELi4ELb0ELb0EN7cutlass6half_tE19Flash_kernel_traitsILi64ELi128ELi64ELi4ES3_EELb1ELb0ELb0ELb0ELb0ELb0ELb0ELb1EEEvNS_16Flash_fwd_paramsE --------------------------
	.section	.text._ZN5flash16flash_fwd_kernelI23Flash_fwd_kernel_traitsILi64ELi128ELi64ELi4ELb0ELb0EN7cutlass6half_tE19Flash_kernel_traitsILi64ELi128ELi64ELi4ES3_EELb1ELb0ELb0ELb0ELb0ELb0ELb0ELb1EEEvNS_16Flash_fwd_paramsE,"ax",@progbits
	.align	128
        .global         _ZN5flash16flash_fwd_kernelI23Flash_fwd_kernel_traitsILi64ELi128ELi64ELi4ELb0ELb0EN7cutlass6half_tE19Flash_kernel_traitsILi64ELi128ELi64ELi4ES3_EELb1ELb0ELb0ELb0ELb0ELb0ELb0ELb1EEEvNS_16Flash_fwd_paramsE
        .type           _ZN5flash16flash_fwd_kernelI23Flash_fwd_kernel_traitsILi64ELi128ELi64ELi4ELb0ELb0EN7cutlass6half_tE19Flash_kernel_traitsILi64ELi128ELi64ELi4ES3_EELb1ELb0ELb0ELb0ELb0ELb0ELb0ELb1EEEvNS_16Flash_fwd_paramsE,@function
        .size           _ZN5flash16flash_fwd_kernelI23Flash_fwd_kernel_traitsILi64ELi128ELi64ELi4ELb0ELb0EN7cutlass6half_tE19Flash_kernel_traitsILi64ELi128ELi64ELi4ES3_EELb1ELb0ELb0ELb0ELb0ELb0ELb0ELb1EEEvNS_16Flash_fwd_paramsE,(.L_x_2591 - _ZN5flash16flash_fwd_kernelI23Flash_fwd_kernel_traitsILi64ELi128ELi64ELi4ELb0ELb0EN7cutlass6half_tE19Flash_kernel_traitsILi64ELi128ELi64ELi4ES3_EELb1ELb0ELb0ELb0ELb0ELb0ELb0ELb1EEEvNS_16Flash_fwd_paramsE)
        .other          _ZN5flash16flash_fwd_kernelI23Flash_fwd_kernel_traitsILi64ELi128ELi64ELi4ELb0ELb0EN7cutlass6half_tE19Flash_kernel_traitsILi64ELi128ELi64ELi4ES3_EELb1ELb0ELb0ELb0ELb0ELb0ELb0ELb1EEEvNS_16Flash_fwd_paramsE,@"STO_CUDA_ENTRY STV_DEFAULT"
_ZN5flash16flash_fwd_kernelI23Flash_fwd_kernel_traitsILi64ELi128ELi64ELi4ELb0ELb0EN7cutlass6half_tE19Flash_kernel_traitsILi64ELi128ELi64ELi4ES3_EELb1ELb0ELb0ELb0ELb0ELb0ELb0ELb1EEEvNS_16Flash_fwd_paramsE:
.text._ZN5flash16flash_fwd_kernelI23Flash_fwd_kernel_traitsILi64ELi128ELi64ELi4ELb0ELb0EN7cutlass6half_tE19Flash_kernel_traitsILi64ELi128ELi64ELi4ES3_EELb1ELb0ELb0ELb0ELb0ELb0ELb0ELb1EEEvNS_16Flash_fwd_paramsE:
        /* <DEDUP_REMOVED lines=11> */
[----:B-1----:R-:W-:Y:S01]  /*00b0*/  VIADD R1, R1, 0xfffffed8 ;  /* 0xfffffed801017836 */ /* 0x002fe20000000000 */
[----:B------:R-:W-:-:S04]  /*00c0*/  ULDC.U8 UR19, c[0x0][0x388] ;  /* 0x0000e20000137ab9 */ /* 0x000fc80000000000 */
[----:B------:R-:W4:Y:S01]  /*00d0*/  @P3 LDG.E.64 R8, desc[UR20][R8.64] ;  /* 0x0000001408083981 */ /* 0x000f22000c1e1b00 */
[----:B------:R-:W1:Y:S01]  /*00e0*/  LDC.64 R2, c[0x0][0x300] ;  /* 0x0000c000ff027b82 */ /* 0x000e620000000a00 */
[----:B--2---:R-:W-:Y:S01]  /*00f0*/  @P3 IMAD.MOV.U32 R126, RZ, RZ, R130 ;  /* 0x000000ffff7e3224 */ /* 0x004fe200078e0082 */
[----:B------:R-:W2:Y:S06]  /*0100*/  S2R R132, SR_CTAID.Y ;  /* 0x0000000000847919 */ /* 0x000eac0000002600 */
[----:B------:R-:W2:Y:S01]  /*0110*/  LDC.64 R4, c[0x0][0x2f0] ;  /* 0x0000bc00ff047b82 */ /* 0x000ea20000000a00 */
[----:B---3--:R-:W3:Y:S01]  /*0120*/  @P3 LDG.E.64 R6, desc[UR20][R126.64] ;  /* 0x000000147e063981 */ /* 0x008ee2000c1e1b00 */
[----:B------:R-:W-:Y:S01]  /*0130*/  ISETP.NE.U32.AND P4, PT, RZ, UR4, PT ;  /* 0x00000004ff007c0c */ /* 0x000fe2000bf85070 */
[----:B------:R-:W-:Y:S01]  /*0140*/  IMAD.MOV.U32 R22, RZ, RZ, -0x1 ;  /* 0xffffffffff167424 */ /* 0x000fe200078e00ff */
[----:B------:R-:W4:Y:S01]  /*0150*/  S2R R129, SR_CTAID.Z ;  /* 0x0000000000817919 */ /* 0x000f220000002700 */
[----:B------:R-:W4:Y:S01]  /*0160*/  S2R R123, SR_TID.X ;  /* 0x00000000007b7919 */ /* 0x000f220000002100 */
[----:B-1----:R-:W-:-:S04]  /*0170*/  ISETP.NE.U32.AND P0, PT, R2, RZ, PT ;  /* 0x000000ff0200720c */ /* 0x002fc80003f05070 */
[----:B------:R-:W-:Y:S02]  /*0180*/  ISETP.NE.AND.EX P1, PT, R3, RZ, PT, P0 ;  /* 0x000000ff0300720c */ /* 0x000fe40003f25300 */
[----:B------:R-:W-:Y:S01]  /*0190*/  ISETP.NE.AND.EX P0, PT, RZ, UR5, PT, P4 ;  /* 0x00000005ff007c0c */ /* 0x000fe2000bf05340 */
[----:B------:R-:W1:Y:S01]  /*01a0*/  LDC.64 R2, c[0x0][0x2f8] ;  /* 0x0000be00ff027b82 */ /* 0x000e620000000a00 */
[----:B--2---:R-:W-:-:S09]  /*01b0*/  IMAD.WIDE R14, R132, 0x4, R4 ;  /* 0x00000004840e7825 */ /* 0x004fd200078e0204 */
[----:B------:R-:W2:Y:S01]  /*01c0*/  @P1 LDC.64 R4, c[0x0][0x300] ;  /* 0x0000c000ff041b82 */ /* 0x000ea20000000a00 */
[----:B----4-:R-:W-:-:S04]  /*01d0*/  LOP3.LUT R0, R129, R138, R132, 0xfe, !PT ;  /* 0x0000008a81007212 */ /* 0x010fc800078efe84 */
[----:B------:R-:W-:-:S03]  /*01e0*/  LOP3.LUT P2, RZ, R0, R123, RZ, 0xfc, !PT ;  /* 0x0000007b00ff7212 */ /* 0x000fc6000784fcff */
[----:B------:R-:W3:Y:S10]  /*01f0*/  @P3 LDC R0, c[0x0][0x3b0] ;  /* 0x0000ec00ff003b82 */ /* 0x000ef40000000800 */
[----:B------:R-:W4:Y:S01]  /*0200*/  @!P2 LDC.64 R12, c[0x0][0x3b8] ;  /* 0x0000ee00ff0cab82 */ /* 0x000f220000000a00 */
[----:B------:R-:W-:-:S02]  /*0210*/  IMAD.MOV.U32 R19, RZ, RZ, -0x1 ;  /* 0xffffffffff137424 */ /* 0x000fc400078e00ff */
[----:B--2---:R-:W-:Y:S01]  /*0220*/  @P1 IMAD.WIDE R4, R132, 0x4, R4 ;  /* 0x0000000484041825 */ /* 0x004fe200078e0204 */
[----:B------:R-:W-:Y:S02]  /*0230*/  @P3 R2UR UR22, R8 ;  /* 0x00000000081632ca */ /* 0x000fe400000e0000 */
[----:B------:R-:W-:Y:S02]  /*0240*/  @P3 R2UR UR23, R9 ;  /* 0x00000000091732ca */ /* 0x000fe400000e0000 */
[----:B------:R-:W2:Y:S09]  /*0250*/  LDC.U8 R8, c[0x0][0x3c2] ;  /* 0x0000f080ff087b82 */ /* 0x000eb20000000000 */
[----:B------:R-:W-:-:S02]  /*0260*/  IMAD.U32 R10, RZ, RZ, UR22 ;  /* 0x00000016ff0a7e24 */ /* 0x000fc4000f8e00ff */
[----:B------:R-:W-:Y:S01]  /*0270*/  IMAD.U32 R11, RZ, RZ, UR23 ;  /* 0x00000017ff0b7e24 */ /* 0x000fe2000f8e00ff */
[----:B---3--:R-:W-:-:S04]  /*0280*/  @P3 IADD3 R130, P5, R6, R0, RZ ;  /* 0x0000000006823210 */ /* 0x008fc80007fbe0ff */
[----:B----4-:R3:W-:Y:S01]  /*0290*/  @!P2 STG.E.64 desc[UR20][R12.64], R10 ;  /* 0x0000000a0c00a986 */ /* 0x0107e2000c101b14 */
[----:B------:R-:W-:Y:S02]  /*02a0*/  @P3 IMAD.X R127, RZ, RZ, R7, P5 ;  /* 0x000000ffff7f3224 */ /* 0x000fe400028e0607 */
[----:B------:R-:W-:Y:S01]  /*02b0*/  @!P2 IMAD.MOV.U32 R126, RZ, RZ, R130 ;  /* 0x000000ffff7ea224 */ /* 0x000fe200078e0082 */
[----:B------:R-:W4:Y:S04]  /*02c0*/  LDC.64 R6, c[0x0][0x2f8] ;  /* 0x0000be00ff067b82 */ /* 0x000f280000000a00 */
[----:B------:R3:W-:Y:S04]  /*02d0*/  @!P2 STG.E.64 desc[UR20][R12.64+0x8], R126 ;  /* 0x0000087e0c00a986 */ /* 0x0007e8000c101b14 */
[----:B------:R-:W3:Y:S04]  /*02e0*/  @P0 LDG.E R22, desc[UR20][R14.64] ;  /* 0x000000140e160981 */ /* 0x000ee8000c1e1900 */
[----:B------:R3:W3:Y:S01]  /*02f0*/  @P0 LDG.E R0, desc[UR20][R14.64+0x4] ;  /* 0x000004140e000981 */ /* 0x0006e2000c1e1900 */
[----:B--2---:R-:W-:-:S02]  /*0300*/  ISETP.NE.AND P3, PT, R8, RZ, PT ;  /* 0x000000ff0800720c */ /* 0x004fc40003f65270 */
[----:B-1----:R-:W-:-:S04]  /*0310*/  ISETP.EQ.U32.AND P2, PT, R2, RZ, PT ;  /* 0x000000ff0200720c */ /* 0x002fc80003f42070 */
[----:B------:R-:W-:Y:S01]  /*0320*/  ISETP.EQ.OR.EX P2, PT, R3, RZ, !P3, P2 ;  /* 0x000000ff0300720c */ /* 0x000fe20005f42720 */
[----:B----4-:R-:W-:-:S04]  /*0330*/  IMAD.WIDE R6, R132, 0x4, R6 ;  /* 0x0000000484067825 */ /* 0x010fc800078e0206 */
[----:B---3--:R-:W-:-:S08]  /*0340*/  IMAD.MOV.U32 R10, RZ, RZ, RZ ;  /* 0x000000ffff0a7224 */ /* 0x008fd000078e00ff */
[----:B------:R1:W5:Y:S04]  /*0350*/  @!P2 LDG.E R19, desc[UR20][R6.64] ;  /* 0x000000140613a981 */ /* 0x000368000c1e1900 */
[----:B------:R1:W5:Y:S01]  /*0360*/  @P1 LDG.E R10, desc[UR20][R4.64] ;  /* 0x00000014040a1981 */ /* 0x000362000c1e1900 */
[----:B------:R-:W-:-:S04]  /*0370*/  SHF.R.S32.HI R14, RZ, 0x1f, R123 ;  /* 0x0000001fff0e7819 */ /* 0x000fc8000001147b */
[----:B------:R-:W-:Y:S01]  /*0380*/  LEA.HI R131, R14, R123, RZ, 0x5 ;  /* 0x0000007b0e837211 */ /* 0x000fe200078f28ff */
[----:B------:R-:W-:-:S06]  /*0390*/  @P0 IMAD.IADD R17, R0, 0x1, -R22 ;  /* 0x0000000100110824 */ /* 0x000fcc00078e0a16 */
[----:B------:R-:W2:Y:S01]  /*03a0*/  @!P0 LDC R17, c[0x0][0x2c4] ;  /* 0x0000b100ff118b82 */ /* 0x000ea20000000800 */
[----:B------:R1:W-:Y:S01]  /*03b0*/  STL [R1+0x70], R22 ;  /* 0x0000701601007387 */ /* 0x0003e20000100800 */
[----:B------:R-:W-:-:S04]  /*03c0*/  ISETP.NE.U32.AND P0, PT, R2, RZ, PT ;  /* 0x000000ff0200720c */ /* 0x000fc80003f05070 */
[----:B------:R-:W-:Y:S02]  /*03d0*/  ISETP.NE.AND.EX P0, PT, R3, RZ, PT, P0 ;  /* 0x000000ff0300720c */ /* 0x000fe40003f05300 */
[----:B------:R-:W-:Y:S01]  /*03e0*/  LOP3.LUT R0, R131, 0xffffffe0, RZ, 0xc0, !PT ;  /* 0xffffffe083007812 */ /* 0x000fe200078ec0ff */
[----:B--2---:R1:W-:Y:S04]  /*03f0*/  STL [R1+0x78], R17 ;  /* 0x0000781101007387 */ /* 0x0043e80000100800 */
[----:B------:R-:W-:-:S06]  /*0400*/  IMAD.IADD R121, R123, 0x1, -R0 ;  /* 0x000000017b797824 */ /* 0x000fcc00078e0a00 */
[----:B------:R-:W-:Y:S05]  /*0410*/  @!P0 BRA `(.L_x_1568) ;  /* 0x0000000000108947 */ /* 0x000fea0003800000 */
[----:B------:R-:W1:Y:S02]  /*0420*/  @P3 LDG.E R0, desc[UR20][R6.64+0x4] ;  /* 0x0000041406003981 */ /* 0x000e64000c1e1900 */
[----:B-1---5:R-:W-:-:S06]  /*0430*/  @P3 IADD3 R5, R0, -R19, RZ ;  /* 0x8000001300053210 */ /* 0x022fcc0007ffe0ff */
[----:B------:R2:W5:Y:S01]  /*0440*/  @!P3 LDG.E R5, desc[UR20][R6.64] ;  /* 0x000000140605b981 */ /* 0x000562000c1e1900 */
[----:B------:R-:W-:Y:S05]  /*0450*/  BRA `(.L_x_1569) ;  /* 0x0000000000047947 */ /* 0x000fea0003800000 */
.L_x_1568:
[----:B-1----:R-:W1:Y:S02]  /*0460*/  LDC R5, c[0x0][0x2c8] ;  /* 0x0000b200ff057b82 */ /* 0x002e640000000800 */
.L_x_1569:
[----:B------:R-:W3:Y:S02]  /*0470*/  LDC.64 R2, c[0x0][0x308] ;  /* 0x0000c200ff027b82 */ /* 0x000ee40000000a00 */
[----:B---3--:R-:W-:-:S04]  /*0480*/  ISETP.NE.U32.AND P0, PT, R2, RZ, PT ;  /* 0x000000ff0200720c */ /* 0x008fc80003f05070 */
[----:B------:R-:W-:-:S13]  /*0490*/  ISETP.NE.AND.EX P0, PT, R3, RZ, PT, P0 ;  /* 0x000000ff0300720c */ /* 0x000fda0003f05300 */
[----:B------:R-:W2:Y:S08]  /*04a0*/  @P0 LDC.64 R2, c[0x0][0x308] ;  /* 0x0000c200ff020b82 */ /* 0x000eb00000000a00 */
[----:B------:R-:W3:Y:S01]  /*04b0*/  @!P0 LDC R0, c[0x0][0x2cc] ;  /* 0x0000b300ff008b82 */ /* 0x000ee20000000800 */
[----:B--2---:R-:W-:-:S07]  /*04c0*/  @P0 IMAD.WIDE R6, R132, 0x4, R2 ;  /* 0x0000000484060825 */ /* 0x004fce00078e0202 */
[----:B------:R-:W2:Y:S01]  /*04d0*/  @!P0 LDC.64 R2, c[0x0][0x318] ;  /* 0x0000c600ff028b82 */ /* 0x000ea20000000a00 */
[----:B------:R-:W4:Y:S01]  /*04e0*/  @P0 LDG.E R7, desc[UR20][R6.64] ;  /* 0x0000001406070981 */ /* 0x000f22000c1e1900 */
[----:B------:R-:W-:Y:S01]  /*04f0*/  IMAD.SHL.U32 R128, R138, 0x80, RZ ;  /* 0x000000808a807824 */ /* 0x000fe200078e00ff */
[----:B--2---:R-:W-:-:S04]  /*0500*/  @!P0 ISETP.NE.U32.AND P1, PT, R2, RZ, PT ;  /* 0x000000ff0200820c */ /* 0x004fc80003f25070 */
[----:B------:R-:W-:Y:S02]  /*0510*/  @!P0 ISETP.NE.AND.EX P2, PT, R3, RZ, PT, P1 ;  /* 0x000000ff0300820c */ /* 0x000fe40003f45310 */
[----:B------:R-:W-:Y:S02]  /*0520*/  ISETP.GT.AND P1, PT, R17, R128, PT ;  /* 0x000000801100720c */ /* 0x000fe40003f24270 */
[----:B---3--:R-:W-:Y:S01]  /*0530*/  @!P0 SEL R0, R0, RZ, P2 ;  /* 0x000000ff00008207 */ /* 0x008fe20001000000 */
[----:B----45:R-:W-:-:S03]  /*0540*/  @P0 IMAD.IADD R122, R7, 0x1, -R10 ;  /* 0x00000001077a0824 */ /* 0x030fc600078e0a0a */
[----:B-1----:R-:W-:-:S07]  /*0550*/  @!P0 IADD3 R122, R0, R5, -R10 ;  /* 0x00000005007a8210 */ /* 0x002fce0007ffe80a */
        /* <DEDUP_REMOVED lines=9> */
[----:B------:R-:W-:Y:S02]  /*05f0*/  ISETP.NE.AND P0, PT, R19, -0x1, PT ;  /* 0xffffffff1300780c */ /* 0x000fe40003f05270 */
[----:B------:R-:W-:Y:S02]  /*0600*/  LEA.HI R16, R14, R123, RZ, 0x3 ;  /* 0x0000007b0e107211 */ /* 0x000fe400078f18ff */
[----:B------:R2:W-:Y:S02]  /*0610*/  STL [R1+0x64], R36 ;  /* 0x0000642401007387 */ /* 0x0005e40000100800 */
[----:B------:R-:W-:Y:S02]  /*0620*/  SHF.R.S32.HI R18, RZ, 0x3, R16 ;  /* 0x00000003ff127819 */ /* 0x000fe40000011410 */
[----:B------:R-:W-:-:S02]  /*0630*/  LOP3.LUT R16, R16, 0xfffffff8, RZ, 0xc0, !PT ;  /* 0xfffffff810107812 */ /* 0x000fc400078ec0ff */
[C---:B------:R-:W-:Y:S01]  /*0640*/  IADD3 R13, R18.reuse, 0x70, RZ ;  /* 0x00000070120d7810 */ /* 0x040fe20007ffe0ff */
[----:B------:R-:W3:Y:S01]  /*0650*/  @P1 LDC.64 R6, c[0x0][0x240] ;  /* 0x00009000ff061b82 */ /* 0x000ee20000000a00 */
[----:B------:R-:W-:Y:S01]  /*0660*/  @!P1 SHF.R.S32.HI R11, RZ, 0x1f, R132 ;  /* 0x0000001fff0b9819 */ /* 0x000fe20000011484 */
[----:B------:R-:W-:Y:S01]  /*0670*/  VIADD R15, R18, 0x60 ;  /* 0x00000060120f7836 */ /* 0x000fe20000000000 */
[-C--:B------:R-:W-:Y:S01]  /*0680*/  ISETP.GE.AND P2, PT, R13, R36.reuse, PT ;  /* 0x000000240d00720c */ /* 0x080fe20003f46270 */
[----:B------:R-:W-:Y:S02]  /*0690*/  @P0 IMAD.IADD R30, R10, 0x1, R19 ;  /* 0x000000010a1e0824 */ /* 0x000fe400078e0213 */
[----:B------:R-:W-:Y:S01]  /*06a0*/  IMAD.IADD R16, R123, 0x1, -R16 ;  /* 0x000000017b107824 */ /* 0x000fe200078e0a10 */
[----:B------:R-:W-:Y:S01]  /*06b0*/  ISETP.GE.AND P3, PT, R15, R36, PT ;  /* 0x000000240f00720c */ /* 0x000fe20003f66270 */
[----:B------:R-:W4:Y:S01]  /*06c0*/  @!P1 LDC.64 R4, c[0x0][0x228] ;  /* 0x00008a00ff049b82 */ /* 0x000f220000000a00 */
[----:B------:R-:W-:Y:S01]  /*06d0*/  VIADD R17, R18, 0x50 ;  /* 0x0000005012117836 */ /* 0x000fe20000000000 */
[----:B-1----:R-:W-:-:S02]  /*06e0*/  IABS R12, R0 ;  /* 0x00000000000c7213 */ /* 0x002fc40000000000 */
[----:B------:R-:W-:Y:S02]  /*06f0*/  SHF.L.U32 R134, R16, 0x3, RZ ;  /* 0x0000000310867819 */ /* 0x000fe400000006ff */
[----:B------:R-:W1:Y:S01]  /*0700*/  I2F.RP R2, R12 ;  /* 0x0000000c00027306 */ /* 0x000e620000209400 */
[----:B------:R-:W-:Y:S01]  /*0710*/  ISETP.GE.AND P5, PT, R17, R36, PT ;  /* 0x000000241100720c */ /* 0x000fe20003fa6270 */
[----:B------:R-:W5:Y:S01]  /*0720*/  @P0 LDC.64 R8, c[0x0][0x250] ;  /* 0x00009400ff080b82 */ /* 0x000f620000000a00 */
[----:B------:R-:W-:Y:S02]  /*0730*/  P2R R13, PR, RZ, 0x8 ;  /* 0x00000008ff0d7803 */ /* 0x000fe40000000000 */
[----:B------:R-:W-:Y:S01]  /*0740*/  P2R R17, PR, RZ, 0x4 ;  /* 0x00000004ff117803 */ /* 0x000fe20000000000 */
[----:B---3--:R-:W-:-:S04]  /*0750*/  @P1 IMAD.WIDE.U32 R24, R22, R6, RZ ;  /* 0x0000000616181225 */ /* 0x008fc800078e00ff */
[----:B------:R-:W-:Y:S01]  /*0760*/  @P0 IMAD.IADD R6, R10, 0x1, R19 ;  /* 0x000000010a060824 */ /* 0x000fe200078e0213 */
[----:B-1----:R1:W3:Y:S01]  /*0770*/  MUFU.RCP R20, R2 ;  /* 0x0000000200147308 */ /* 0x0022e20000001000 */
[----:B------:R-:W-:Y:S01]  /*0780*/  @P1 IMAD R7, R22, R7, R25 ;  /* 0x0000000716071224 */ /* 0x000fe200078e0219 */
[----:B------:R-:W-:Y:S01]  /*0790*/  @P1 MOV R15, R24 ;  /* 0x00000018000f1202 */ /* 0x000fe20000000f00 */
[-C--:B----4-:R-:W-:Y:S02]  /*07a0*/  @!P1 IMAD R11, R11, R4.reuse, RZ ;  /* 0x000000040b0b9224 */ /* 0x090fe400078e02ff */
[----:B------:R-:W-:-:S04]  /*07b0*/  @!P1 IMAD.WIDE.U32 R28, R132, R4, RZ ;  /* 0x00000004841c9225 */ /* 0x000fc800078e00ff */
[----:B------:R-:W-:Y:S02]  /*07c0*/  @!P1 IMAD R11, R132, R5, R11 ;  /* 0x00000005840b9224 */ /* 0x000fe400078e020b */
[C---:B-----5:R-:W-:Y:S02]  /*07d0*/  @P0 IMAD R5, R6.reuse, R9, RZ ;  /* 0x0000000906050224 */ /* 0x060fe400078e02ff */
[----:B------:R-:W-:Y:S01]  /*07e0*/  @P0 IMAD.WIDE.U32 R24, R6, R8, RZ ;  /* 0x0000000806180225 */ /* 0x000fe200078e00ff */
[----:B-1----:R-:W-:-:S03]  /*07f0*/  IADD3 R2, R18, 0x40, RZ ;  /* 0x0000004012027810 */ /* 0x002fc60007ffe0ff */
[----:B---3--:R-:W-:Y:S01]  /*0800*/  VIADD R20, R20, 0xffffffe ;  /* 0x0ffffffe14147836 */ /* 0x008fe20000000000 */
[----:B------:R-:W-:Y:S02]  /*0810*/  @P0 IADD3 R6, R25, R5, RZ ;  /* 0x0000000519060210 */ /* 0x000fe40007ffe0ff */
[----:B------:R-:W-:Y:S01]  /*0820*/  ISETP.GE.AND P4, PT, R2, R36, PT ;  /* 0x000000240200720c */ /* 0x000fe20003f86270 */
[----:B------:R-:W1:Y:S01]  /*0830*/  F2I.FTZ.U32.TRUNC.NTZ R21, R20 ;  /* 0x0000001400157305 */ /* 0x000e62000021f000 */
[----:B------:R-:W3:Y:S01]  /*0840*/  @P0 LDC.64 R2, c[0x0][0x248] ;  /* 0x00009200ff020b82 */ /* 0x000ee20000000a00 */
[----:B------:R-:W-:-:S04]  /*0850*/  SHF.L.U32 R25, R18, 0x6, RZ ;  /* 0x0000000612197819 */ /* 0x000fc800000006ff */
[----:B------:R-:W-:-:S04]  /*0860*/  LOP3.LUT R25, R25, 0x1c0, RZ, 0xc0, !PT ;  /* 0x000001c019197812 */ /* 0x000fc800078ec0ff */
[----:B------:R-:W-:Y:S02]  /*0870*/  LOP3.LUT R26, R25, 0x38, R134, 0xf8, !PT ;  /* 0x00000038191a7812 */ /* 0x000fe400078ef886 */
[----:B------:R-:W-:Y:S01]  /*0880*/  SHF.R.U32.HI R25, RZ, 0x3, R25 ;  /* 0x00000003ff197819 */ /* 0x000fe20000011619 */
[----:B-1----:R-:W-:Y:S02]  /*0890*/  IMAD.MOV R23, RZ, RZ, -R21 ;  /* 0x000000ffff177224 */ /* 0x002fe400078e0a15 */
[----:B------:R-:W-:Y:S02]  /*08a0*/  IMAD.MOV.U32 R20, RZ, RZ, RZ ;  /* 0x000000ffff147224 */ /* 0x000fe400078e00ff */
[----:B------:R-:W-:-:S04]  /*08b0*/  IMAD R23, R23, R12, RZ ;  /* 0x0000000c17177224 */ /* 0x000fc800078e02ff */
[----:B------:R-:W-:Y:S01]  /*08c0*/  IMAD.HI.U32 R21, R21, R23, R20 ;  /* 0x0000001715157227 */ /* 0x000fe200078e0014 */
[----:B------:R-:W-:-:S03]  /*08d0*/  IABS R23, R129 ;  /* 0x0000008100177213 */ /* 0x000fc60000000000 */
[C---:B---3--:R-:W-:Y:S02]  /*08e0*/  @P0 IMAD R22, R30.reuse, R3, RZ ;  /* 0x000000031e160224 */ /* 0x048fe400078e02ff */
[----:B------:R-:W-:-:S04]  /*08f0*/  @P0 IMAD.WIDE.U32 R30, R30, R2, RZ ;  /* 0x000000021e1e0225 */ /* 0x000fc800078e00ff */
[----:B------:R-:W-:Y:S01]  /*0900*/  @P0 IMAD.MOV.U32 R20, RZ, RZ, R24 ;  /* 0x000000ffff140224 */ /* 0x000fe200078e0018 */
[----:B------:R-:W-:Y:S01]  /*0910*/  @P0 MOV R24, R30 ;  /* 0x0000001e00180202 */ /* 0x000fe20000000f00 */
        /* <DEDUP_REMOVED lines=15> */
.L_x_1571:
[----:B------:R-:W-:Y:S05]  /*0a10*/  @P0 BRA `(.L_x_1572) ;  /* 0x0000000000340947 */ /* 0x000fea0003800000 */
        /* <DEDUP_REMOVED lines=13> */
.L_x_1572:
[----:B------:R-:W1:Y:S01]  /*0af0*/  S2UR UR6, SR_CgaCtaId ;  /* 0x00000000000679c3 */ /* 0x000e620000008800 */
[----:B------:R-:W-:Y:S01]  /*0b00*/  @!P1 IMAD.MOV.U32 R15, RZ, RZ, R28 ;  /* 0x000000ffff0f9224 */ /* 0x000fe200078e001c */
[----:B------:R-:W-:Y:S01]  /*0b10*/  SHF.R.S32.HI R135, RZ, 0x1f, R134 ;  /* 0x0000001fff877819 */ /* 0x000fe20000011486 */
[----:B------:R-:W-:Y:S01]  /*0b20*/  @!P1 IMAD.IADD R7, R29, 0x1, R11 ;  /* 0x000000011d079824 */ /* 0x000fe200078e020b */
[----:B------:R-:W-:Y:S01]  /*0b30*/  LEA.HI R5, R14, R123, RZ, 0x6 ;  /* 0x0000007b0e057211 */ /* 0x000fe200078f30ff */
[----:B------:R-:W-:Y:S01]  /*0b40*/  ULDC.64 UR4, c[0x0][0x258] ;  /* 0x0000960000047ab9 */ /* 0x000fe20000000a00 */
[----:B------:R-:W-:Y:S01]  /*0b50*/  IADD3 R28, P0, R134, R15, RZ ;  /* 0x0000000f861c7210 */ /* 0x000fe20007f1e0ff */
[----:B------:R-:W-:Y:S01]  /*0b60*/  IMAD.HI.U32 R4, R21, R23, RZ ;  /* 0x0000001715047227 */ /* 0x000fe200078e00ff */
[----:B------:R-:W-:Y:S01]  /*0b70*/  SHF.R.S32.HI R10, RZ, 0x1f, R129 ;  /* 0x0000001fff0a7819 */ /* 0x000fe20000011481 */
[----:B------:R-:W-:Y:S01]  /*0b80*/  BSSY B0, `(.L_x_1573) ;  /* 0x000002a000007945 */ /* 0x000fe20003800000 */
[----:B------:R-:W-:Y:S01]  /*0b90*/  LOP3.LUT R25, R26, R25, RZ, 0x3c, !PT ;  /* 0x000000191a197212 */ /* 0x000fe200078e3cff */
[----:B------:R-:W-:Y:S01]  /*0ba0*/  IMAD.X R29, R135, 0x1, R7, P0 ;  /* 0x00000001871d7824 */ /* 0x000fe200000e0607 */
[----:B------:R-:W-:Y:S01]  /*0bb0*/  ISETP.GE.AND P0, PT, R18, R36, PT ;  /* 0x000000241200720c */ /* 0x000fe20003f06270 */
[----:B------:R-:W-:Y:S01]  /*0bc0*/  IMAD.SHL.U32 R26, R5, 0x8, RZ ;  /* 0x00000008051a7824 */ /* 0x000fe200078e00ff */
[----:B------:R-:W-:Y:S01]  /*0bd0*/  IADD3 R5, -R4, RZ, RZ ;  /* 0x000000ff04057210 */ /* 0x000fe20007ffe1ff */
[----:B------:R-:W-:Y:S01]  /*0be0*/  IMAD R10, R10, UR4, RZ ;  /* 0x000000040a0a7c24 */ /* 0x000fe2000f8e02ff */
[----:B------:R-:W-:Y:S01]  /*0bf0*/  SHF.R.S32.HI R19, RZ, 0x1f, R18 ;  /* 0x0000001fff137819 */ /* 0x000fe20000011412 */
[----:B------:R-:W-:Y:S01]  /*0c00*/  IMAD.WIDE.U32 R28, R129, UR4, R28 ;  /* 0x00000004811c7c25 */ /* 0x000fe2000f8e001c */
[----:B------:R-:W-:Y:S01]  /*0c10*/  UMOV UR4, 0x400 ;  /* 0x0000040000047882 */ /* 0x000fe20000000000 */
[----:B------:R-:W-:-:S02]  /*0c20*/  LOP3.LUT R7, R25, 0xfffffe00, R26, 0xf8, !PT ;  /* 0xfffffe0019077812 */ /* 0x000fc400078ef81a */
[----:B------:R-:W-:Y:S01]  /*0c30*/  IMAD R23, R12, R5, R23 ;  /* 0x000000050c177224 */ /* 0x000fe200078e0217 */
[----:B------:R-:W-:Y:S01]  /*0c40*/  SHF.R.S32.HI R133, RZ, 0x6, R133 ;  /* 0x00000006ff857819 */ /* 0x000fe20000011485 */
[----:B------:R-:W-:Y:S01]  /*0c50*/  IMAD R31, R129, UR5, R10 ;  /* 0x00000005811f7c24 */ /* 0x000fe2000f8e020a */
[----:B-1----:R-:W-:Y:S01]  /*0c60*/  ULEA UR4, UR6, UR4, 0x18 ;  /* 0x0000000406047291 */ /* 0x002fe2000f8ec03f */
[----:B------:R-:W-:Y:S01]  /*0c70*/  VIADD R25, R18, 0x10 ;  /* 0x0000001012197836 */ /* 0x000fe20000000000 */
[----:B------:R-:W-:Y:S01]  /*0c80*/  ISETP.GT.U32.AND P1, PT, R12, R23, PT ;  /* 0x000000170c00720c */ /* 0x000fe20003f24070 */
[C---:B------:R-:W-:Y:S01]  /*0c90*/  VIADD R11, R18.reuse, 0x30 ;  /* 0x00000030120b7836 */ /* 0x040fe20000000000 */
[----:B------:R-:W-:Y:S01]  /*0ca0*/  IADD3 R5, R18, 0x20, RZ ;  /* 0x0000002012057810 */ /* 0x000fe20007ffe0ff */
[----:B------:R-:W-:Y:S01]  /*0cb0*/  IMAD.WIDE R32, R138, 0x80, R18 ;  /* 0x000000808a207825 */ /* 0x000fe200078e0212 */
[----:B------:R-:W-:Y:S02]  /*0cc0*/  LEA R139, R7, UR4, 0x1 ;  /* 0x00000004078b7c11 */ /* 0x000fe4000f8e08ff */
[----:B------:R-:W-:-:S02]  /*0cd0*/  ISETP.GE.AND P3, PT, R25, R36, PT ;  /* 0x000000241900720c */ /* 0x000fc40003f66270 */
[----:B------:R-:W-:Y:S01]  /*0ce0*/  IADD3 R31, R29, R31, RZ ;  /* 0x0000001f1d1f7210 */ /* 0x000fe20007ffe0ff */
[----:B------:R1:W-:Y:S01]  /*0cf0*/  STL [R1+0x74], R139 ;  /* 0x0000748b01007387 */ /* 0x0003e20000100800 */
[----:B------:R-:W-:Y:S09]  /*0d00*/  @P0 BRA `(.L_x_1574) ;  /* 0x0000000000440947 */ /* 0x000ff20003800000 */
        /* <DEDUP_REMOVED lines=17> */
.L_x_1574:
[----:B------:R-:W-:Y:S05]  /*0e20*/  BSYNC B0 ;  /* 0x0000000000007941 */ /* 0x000fea0003800000 */
.L_x_1573:
[----:B------:R-:W-:Y:S01]  /*0e30*/  VIADD R7, R133, 0xffffffff ;  /* 0xffffffff85077836 */ /* 0x000fe20000000000 */
[----:B------:R-:W-:Y:S01]  /*0e40*/  BSSY B0, `(.L_x_1575) ;  /* 0x000001b000007945 */ /* 0x000fe20003800000 */
[----:B------:R-:W-:Y:S01]  /*0e50*/  @!P1 IMAD.IADD R23, R23, 0x1, -R12 ;  /* 0x0000000117179824 */ /* 0x000fe200078e0a0c */
[----:B------:R-:W-:Y:S01]  /*0e60*/  @!P1 IADD3 R4, R4, 0x1, RZ ;  /* 0x0000000104049810 */ /* 0x000fe20007ffe0ff */
[----:B------:R-:W-:Y:S01]  /*0e70*/  IMAD R10, R7, -0x40, R122 ;  /* 0xffffffc0070a7824 */ /* 0x000fe200078e027a */
[-C--:B------:R-:W-:Y:S02]  /*0e80*/  ISETP.GE.AND P2, PT, R5, R36.reuse, PT ;  /* 0x000000240500720c */ /* 0x080fe40003f46270 */
[----:B------:R-:W-:Y:S01]  /*0e90*/  ISETP.GE.AND P1, PT, R11, R36, PT ;  /* 0x000000240b00720c */ /* 0x000fe20003f26270 */
[----:B------:R-:W-:-:S12]  /*0ea0*/  @P3 BRA `(.L_x_1576) ;  /* 0x0000000000503947 */ /* 0x000fd80003800000 */
[----:B------:R-:W-:Y:S02]  /*0eb0*/  ULDC UR5, c[0x0][0x2d0] ;  /* 0x0000b40000057ab9 */ /* 0x000fe40000000800 */
[----:B------:R-:W-:-:S13]  /*0ec0*/  ISETP.GE.AND P0, PT, R134, UR5, PT ;  /* 0x0000000586007c0c */ /* 0x000fda000bf06270 */
[----:B------:R4:W-:Y:S01]  /*0ed0*/  @P0 STS.128 [R139+0x800], RZ ;  /* 0x000800ff8b000388 */ /* 0x0009e20000000c00 */
[----:B------:R-:W-:Y:S05]  /*0ee0*/  @P0 BRA `(.L_x_1576) ;  /* 0x0000000000400947 */ /* 0x000fea0003800000 */
[----:B------:R-:W-:Y:S01]  /*0ef0*/  IADD3 R26, P0, R32, 0x10, RZ ;  /* 0x00000010201a7810 */ /* 0x000fe20007f1e0ff */
[----:B------:R-:W-:Y:S01]  /*0f00*/  ULDC.64 UR6, c[0x0][0x240] ;  /* 0x0000900000067ab9 */ /* 0x000fe20000000a00 */
[----:B---3--:R-:W-:Y:S01]  /*0f10*/  MOV R35, R31 ;  /* 0x0000001f00237202 */ /* 0x008fe20000000f00 */
        /* <DEDUP_REMOVED lines=13> */
.L_x_1576:
[----:B------:R-:W-:Y:S05]  /*0ff0*/  BSYNC B0 ;  /* 0x0000000000007941 */ /* 0x000fea0003800000 */
.L_x_1575:
[----:B------:R-:W-:Y:S01]  /*1000*/  ISETP.GE.AND P0, PT, R25, R10, PT ;  /* 0x0000000a1900720c */ /* 0x000fe20003f06270 */
[----:B------:R-:W-:Y:S03]  /*1010*/  BSSY B0, `(.L_x_1577) ;  /* 0x0000017000007945 */ /* 0x000fe60003800000 */
[----:B------:R-:W-:Y:S01]  /*1020*/  P2R R15, PR, RZ, 0x1 ;  /* 0x00000001ff0f7803 */ /* 0x000fe20000000000 */
[----:B------:R-:W-:Y:S08]  /*1030*/  @P2 BRA `(.L_x_1578) ;  /* 0x0000000000502947 */ /* 0x000ff00003800000 */
        /* <DEDUP_REMOVED lines=20> */
.L_x_1578:
[----:B------:R-:W-:Y:S05]  /*1180*/  BSYNC B0 ;  /* 0x0000000000007941 */ /* 0x000fea0003800000 */
.L_x_1577:
[----:B------:R-:W-:Y:S01]  /*1190*/  BSSY B0, `(.L_x_1579) ;  /* 0x0000017000007945 */ /* 0x000fe20003800000 */
[----:B------:R-:W-:-:S03]  /*11a0*/  ISETP.GE.AND P6, PT, R25, R10, PT ;  /* 0x0000000a1900720c */ /* 0x000fc60003fc6270 */
[----:B------:R-:W-:Y:S10]  /*11b0*/  @P1 BRA `(.L_x_1580) ;  /* 0x0000000000501947 */ /* 0x000ff40003800000 */
        /* <DEDUP_REMOVED lines=20> */
.L_x_1580:
[----:B------:R-:W-:Y:S05]  /*1300*/  BSYNC B0 ;  /* 0x0000000000007941 */ /* 0x000fea0003800000 */
.L_x_1579:
        /* <DEDUP_REMOVED lines=24> */
.L_x_1582:
[----:B------:R-:W-:Y:S05]  /*1490*/  BSYNC B0 ;  /* 0x0000000000007941 */ /* 0x000fea0003800000 */
.L_x_1581:
[----:B------:R-:W-:Y:S01]  /*14a0*/  BSSY B0, `(.L_x_1583) ;  /* 0x0000018000007945 */ /* 0x000fe20003800000 */
[----:B------:R-:W-:Y:S02]  /*14b0*/  ISETP.GE.AND P3, PT, R5, R10, PT ;  /* 0x0000000a0500720c */ /* 0x000fe40003f66270 */
[----:B------:R-:W-:Y:S01]  /*14c0*/  LOP3.LUT R25, R129, R0, RZ, 0x3c, !PT ;  /* 0x0000000081197212 */ /* 0x000fe200078e3cff */
        /* <DEDUP_REMOVED lines=21> */
.L_x_1584:
[----:B------:R-:W-:Y:S05]  /*1620*/  BSYNC B0 ;  /* 0x0000000000007941 */ /* 0x000fea0003800000 */
.L_x_1583:
[----:B------:R-:W-:Y:S01]  /*1630*/  ISETP.NE.AND P0, PT, R13, RZ, PT ;  /* 0x000000ff0d00720c */ /* 0x000fe20003f05270 */
[----:B------:R-:W-:Y:S01]  /*1640*/  BSSY B0, `(.L_x_1585) ;  /* 0x0000017000007945 */ /* 0x000fe20003800000 */
[----:B------:R-:W-:-:S11]  /*1650*/  ISETP.GE.AND P2, PT, R25, RZ, PT ;  /* 0x000000ff1900720c */ /* 0x000fd60003f46270 */
        /* <DEDUP_REMOVED lines=21> */
.L_x_1586:
[----:B------:R-:W-:Y:S05]  /*17b0*/  BSYNC B0 ;  /* 0x0000000000007941 */ /* 0x000fea0003800000 */
.L_x_1585:
[----:B------:R-:W-:Y:S01]  /*17c0*/  ISETP.NE.AND P0, PT, R17, RZ, PT ;  /* 0x000000ff1100720c */ /* 0x000fe20003f05270 */
[----:B------:R-:W-:Y:S01]  /*17d0*/  BSSY B0, `(.L_x_1587) ;  /* 0x0000018000007945 */ /* 0x000fe20003800000 */
[----:B------:R-:W-:Y:S02]  /*17e0*/  ISETP.GE.U32.AND P1, PT, R23, R12, PT ;  /* 0x0000000c1700720c */ /* 0x000fe40003f26070 */
[----:B------:R-:W-:-:S09]  /*17f0*/  LEA.HI R14, R14, R123, RZ, 0x4 ;  /* 0x0000007b0e0e7211 */ /* 0x000fd200078f20ff */
[----:B------:R-:W-:Y:S05]  /*1800*/  @P0 BRA `(.L_x_1588) ;  /* 0x0000000000500947 */ /* 0x000fea0003800000 */
        /* <DEDUP_REMOVED lines=20> */
.L_x_1588:
[----:B------:R-:W-:Y:S05]  /*1950*/  BSYNC B0 ;  /* 0x0000000000007941 */ /* 0x000fea0003800000 */
.L_x_1587:
[----:B------:R-:W-:Y:S01]  /*1960*/  @P1 VIADD R4, R4, 0x1 ;  /* 0x0000000104041836 */ /* 0x000fe20000000000 */
[----:B------:R-:W-:Y:S01]  /*1970*/  ISETP.NE.AND P1, PT, R0, RZ, PT ;  /* 0x000000ff0000720c */ /* 0x000fe20003f25270 */
[-C--:B------:R-:W-:Y:S01]  /*1980*/  IMAD R5, R19, R2.reuse, RZ ;  /* 0x0000000213057224 */ /* 0x080fe200078e02ff */
[----:B------:R-:W-:Y:S01]  /*1990*/  LOP3.LUT R12, R14, 0xfffffff0, RZ, 0xc0, !PT ;  /* 0xfffffff00e0c7812 */ /* 0x000fe200078ec0ff */
[----:B---3--:R-:W-:Y:S01]  /*19a0*/  IMAD.WIDE.U32 R26, R18, R2, R134 ;  /* 0x00000002121a7225 */ /* 0x008fe200078e0086 */
[----:B------:R-:W-:Y:S01]  /*19b0*/  SHF.R.S32.HI R201, RZ, 0x4, R14 ;  /* 0x00000004ffc97819 */ /* 0x000fe2000001140e */
[----:B------:R-:W-:Y:S01]  /*19c0*/  ULDC.64 UR6, c[0x0][0x260] ;  /* 0x0000980000067ab9 */ /* 0x000fe20000000a00 */
[----:B------:R-:W-:Y:S01]  /*19d0*/  BSSY B0, `(.L_x_1589) ;  /* 0x000003f000007945 */ /* 0x000fe20003800000 */
[----:B------:R-:W-:Y:S01]  /*19e0*/  IMAD.MOV.U32 R17, RZ, RZ, R4 ;  /* 0x000000ffff117224 */ /* 0x000fe200078e0004 */
[----:B------:R-:W-:Y:S01]  /*19f0*/  IADD3 R24, P0, R24, R26, RZ ;  /* 0x0000001a18187210 */ /* 0x000fe20007f1e0ff */
[----:B------:R-:W-:Y:S01]  /*1a00*/  IMAD R5, R18, R3, R5 ;  /* 0x0000000312057224 */ /* 0x000fe200078e0205 */
[----:B------:R-:W-:Y:S01]  /*1a10*/  LEA.HI R14, R14, R201, RZ, 0x1 ;  /* 0x000000c90e0e7211 */ /* 0x000fe200078f08ff */
[----:B------:R-:W-:Y:S01]  /*1a20*/  IMAD.IADD R4, R123, 0x1, -R12 ;  /* 0x000000017b047824 */ /* 0x000fe200078e0a0c */
[----:B------:R-:W-:Y:S01]  /*1a30*/  @!P2 IADD3 R17, -R17, RZ, RZ ;  /* 0x000000ff1111a210 */ /* 0x000fe20007ffe1ff */
[----:B------:R-:W-:Y:S01]  /*1a40*/  IMAD.SHL.U32 R124, R2, 0x40, RZ ;  /* 0x00000040027c7824 */ /* 0x000fe200078e00ff */
[----:B------:R-:W-:-:S02]  /*1a50*/  @!P1 LOP3.LUT R17, RZ, R0, RZ, 0x33, !PT ;  /* 0x00000000ff119212 */ /* 0x000fc400078e33ff */
[----:B------:R-:W-:Y:S01]  /*1a60*/  IADD3.X R25, R22, R27, R5, P0, !PT ;  /* 0x0000001b16197210 */ /* 0x000fe200007fe405 */
[-C--:B------:R-:W-:Y:S01]  /*1a70*/  IMAD.WIDE.U32 R22, R18, R8.reuse, R134 ;  /* 0x0000000812167225 */ /* 0x080fe200078e0086 */
[----:B------:R-:W-:Y:S02]  /*1a80*/  SHF.R.S32.HI R12, RZ, 0x1f, R17 ;  /* 0x0000001fff0c7819 */ /* 0x000fe40000011411 */
[----:B------:R-:W-:Y:S01]  /*1a90*/  SHF.R.S32.HI R13, RZ, 0x1f, R4 ;  /* 0x0000001fff0d7819 */ /* 0x000fe20000011404 */
[----:B------:R-:W-:Y:S01]  /*1aa0*/  IMAD R5, R19, R8, RZ ;  /* 0x0000000813057224 */ /* 0x000fe200078e02ff */
[----:B------:R-:W-:Y:S01]  /*1ab0*/  IADD3 R26, P0, R20, R22, RZ ;  /* 0x00000016141a7210 */ /* 0x000fe20007f1e0ff */
[----:B------:R-:W-:Y:S01]  /*1ac0*/  IMAD R20, R12, UR6, RZ ;  /* 0x000000060c147c24 */ /* 0x000fe2000f8e02ff */
[----:B------:R-:W-:Y:S01]  /*1ad0*/  LOP3.LUT R0, R14, 0xfffffffe, RZ, 0xc0, !PT ;  /* 0xfffffffe0e007812 */ /* 0x000fe200078ec0ff */
[----:B------:R-:W-:Y:S01]  /*1ae0*/  IMAD R5, R18, R9, R5 ;  /* 0x0000000912057224 */ /* 0x000fe200078e0205 */
[----:B------:R-:W-:Y:S01]  /*1af0*/  LEA.HI R14, R13, R4, RZ, 0x3 ;  /* 0x000000040d0e7211 */ /* 0x000fe200078f18ff */
[C---:B------:R-:W-:Y:S01]  /*1b00*/  IMAD R20, R17.reuse, UR7, R20 ;  /* 0x0000000711147c24 */ /* 0x040fe2000f8e0214 */
[----:B------:R-:W-:Y:S01]  /*1b10*/  SHF.R.S32.HI R13, RZ, 0x1f, R7 ;  /* 0x0000001fff0d7819 */ /* 0x000fe20000011407 */
[----:B------:R-:W-:Y:S01]  /*1b20*/  IMAD.WIDE.U32 R28, R17, UR6, R24 ;  /* 0x00000006111c7c25 */ /* 0x000fe2000f8e0018 */
[----:B------:R-:W-:Y:S01]  /*1b30*/  IADD3.X R27, R6, R23, R5, P0, !PT ;  /* 0x00000017061b7210 */ /* 0x000fe200007fe405 */
[----:B------:R-:W-:Y:S01]  /*1b40*/  ULDC.64 UR6, c[0x0][0x268] ;  /* 0x00009a0000067ab9 */ /* 0x000fe20000000a00 */
[----:B------:R-:W-:Y:S01]  /*1b50*/  LOP3.LUT R19, R14, 0xfffffff8, RZ, 0xc0, !PT ;  /* 0xfffffff80e137812 */ /* 0x000fe200078ec0ff */
[----:B------:R-:W-:Y:S01]  /*1b60*/  IMAD.MOV.U32 R142, RZ, RZ, R28 ;  /* 0x000000ffff8e7224 */ /* 0x000fe200078e001c */
[----:B------:R3:W-:Y:S01]  /*1b70*/  STL.64 [R1+0x88], R28 ;  /* 0x0000881c01007387 */ /* 0x0007e20000100a00 */
[----:B------:R-:W-:Y:S01]  /*1b80*/  IADD3 R143, R29, R20, RZ ;  /* 0x000000141d8f7210 */ /* 0x000fe20007ffe0ff */
[----:B------:R-:W-:Y:S01]  /*1b90*/  IMAD.IADD R201, R201, 0x1, -R0 ;  /* 0x00000001c9c97824 */ /* 0x000fe200078e0a00 */
[----:B------:R-:W-:Y:S01]  /*1ba0*/  SHF.L.U64.HI R6, R2, 0x6, R3 ;  /* 0x0000000602067819 */ /* 0x000fe20000010203 */
[----:B------:R-:W-:Y:S01]  /*1bb0*/  IMAD.IADD R19, R4, 0x1, -R19 ;  /* 0x0000000104137824 */ /* 0x000fe200078e0a13 */
[----:B------:R-:W-:Y:S01]  /*1bc0*/  MOV R4, 0x10 ;  /* 0x0000001000047802 */ /* 0x000fe20000000f00 */
[----:B------:R1:W-:Y:S01]  /*1bd0*/  STL.64 [R1+0x90], R142 ;  /* 0x0000908e01007387 */ /* 0x0003e20000100a00 */
[----:B------:R-:W-:-:S02]  /*1be0*/  IMAD R12, R12, UR6, RZ ;  /* 0x000000060c0c7c24 */ /* 0x000fc4000f8e02ff */
[----:B------:R-:W-:Y:S01]  /*1bf0*/  R2P PR, R19, 0x6 ;  /* 0x0000000613007804 */ /* 0x000fe20000000000 */
[----:B------:R-:W-:Y:S01]  /*1c00*/  IMAD R25, R6, R7, RZ ;  /* 0x0000000706197224 */ /* 0x000fe200078e02ff */
[----:B------:R-:W-:Y:S01]  /*1c10*/  ISETP.GE.AND P0, PT, R18, R10, PT ;  /* 0x0000000a1200720c */ /* 0x000fe20003f06270 */
[----:B------:R-:W-:Y:S02]  /*1c20*/  IMAD.MOV.U32 R0, RZ, RZ, 0x20 ;  /* 0x00000020ff007424 */ /* 0x000fe400078e00ff */
[----:B------:R-:W-:Y:S01]  /*1c30*/  IMAD.SHL.U32 R20, R16, 0x40, RZ ;  /* 0x0000004010147824 */ /* 0x000fe200078e00ff */
[----:B------:R-:W-:Y:S01]  /*1c40*/  SEL R4, R4, 0xfffffff0, !P1 ;  /* 0xfffffff004047807 */ /* 0x000fe20004800000 */
[-C--:B------:R-:W-:Y:S01]  /*1c50*/  IMAD R25, R13, R124.reuse, R25 ;  /* 0x0000007c0d197224 */ /* 0x080fe200078e0219 */
[----:B------:R-:W-:Y:S01]  /*1c60*/  SEL R5, R0, 0xffffffe0, !P2 ;  /* 0xffffffe000057807 */ /* 0x000fe20005000000 */
[----:B------:R-:W-:Y:S01]  /*1c70*/  IMAD.WIDE.U32 R22, R7, R124, R142 ;  /* 0x0000007c07167225 */ /* 0x000fe200078e008e */
[----:B------:R-:W-:-:S02]  /*1c80*/  ISETP.GE.AND P1, PT, R11, R10, PT ;  /* 0x0000000a0b00720c */ /* 0x000fc40003f26270 */
[----:B------:R-:W-:Y:S01]  /*1c90*/  ISETP.GE.AND P2, PT, R18, R10, PT ;  /* 0x0000000a1200720c */ /* 0x000fe20003f46270 */
[----:B------:R-:W-:Y:S01]  /*1ca0*/  IMAD R12, R17, UR7, R12 ;  /* 0x00000007110c7c24 */ /* 0x000fe2000f8e020c */
[----:B------:R-:W-:Y:S01]  /*1cb0*/  LOP3.LUT R20, R20, 0x1c0, RZ, 0xc0, !PT ;  /* 0x000001c014147812 */ /* 0x000fe200078ec0ff */
[----:B------:R-:W-:Y:S02]  /*1cc0*/  IMAD.IADD R25, R23, 0x1, R25 ;  /* 0x0000000117197824 */ /* 0x000fe400078e0219 */
[----:B---3--:R-:W-:Y:S01]  /*1cd0*/  IMAD.WIDE.U32 R28, R17, UR6, R26 ;  /* 0x00000006111c7c25 */ /* 0x008fe2000f8e001a */
[----:B------:R-:W-:-:S04]  /*1ce0*/  SHF.L.U32 R17, R18, 0x3, RZ ;  /* 0x0000000312117819 */ /* 0x000fc800000006ff */
        /* <DEDUP_REMOVED lines=13> */
.L_x_1590:
[----:B------:R-:W-:Y:S05]  /*1dc0*/  BSYNC B0 ;  /* 0x0000000000007941 */ /* 0x000fea0003800000 */
.L_x_1589:
[C---:B------:R-:W-:Y:S01]  /*1dd0*/  SHF.L.U64.HI R140, R2.reuse, 0x4, R3 ;  /* 0x00000004028c7819 */ /* 0x040fe20000010203 */
[----:B------:R-:W-:Y:S01]  /*1de0*/  IMAD.SHL.U32 R141, R2, 0x10, RZ ;  /* 0x00000010028d7824 */ /* 0x000fe200078e00ff */
[----:B------:R-:W-:Y:S01]  /*1df0*/  ISETP.NE.AND P0, PT, R15, RZ, PT ;  /* 0x000000ff0f00720c */ /* 0x000fe20003f05270 */
[----:B------:R-:W-:Y:S02]  /*1e00*/  BSSY B0, `(.L_x_1591) ;  /* 0x0000011000007945 */ /* 0x000fe40003800000 */
[----:B------:R1:W-:Y:S04]  /*1e10*/  STL [R1+0x68], R140 ;  /* 0x0000688c01007387 */ /* 0x0003e80000100800 */
[----:B------:R1:W-:Y:S06]  /*1e20*/  STL [R1+0x6c], R141 ;  /* 0x00006c8d01007387 */ /* 0x0003ec0000100800 */
        /* <DEDUP_REMOVED lines=14> */
.L_x_1592:
[----:B------:R-:W-:Y:S05]  /*1f10*/  BSYNC B0 ;  /* 0x0000000000007941 */ /* 0x000fea0003800000 */
.L_x_1591:
[----:B------:R-:W-:Y:S01]  /*1f20*/  ISETP.NE.AND P0, PT, R21, RZ, PT ;  /* 0x000000ff1500720c */ /* 0x000fe20003f05270 */
[----:B------:R-:W-:-:S12]  /*1f30*/  BSSY B0, `(.L_x_1593) ;  /* 0x000000f000007945 */ /* 0x000fd80003800000 */
        /* <DEDUP_REMOVED lines=14> */
.L_x_1594:
[----:B------:R-:W-:Y:S05]  /*2020*/  BSYNC B0 ;  /* 0x0000000000007941 */ /* 0x000fea0003800000 */
.L_x_1593:
        /* <DEDUP_REMOVED lines=17> */
.L_x_1596:
[----:B------:R-:W-:Y:S05]  /*2140*/  BSYNC B0 ;  /* 0x0000000000007941 */ /* 0x000fea0003800000 */
.L_x_1595:
[----:B------:R-:W0:Y:S01]  /*2150*/  LDGDEPBAR ;  /* 0x00000000000079af */ /* 0x000e220000000000 */
[----:B-1----:R-:W-:Y:S01]  /*2160*/  IMAD.IADD R23, R29, 0x1, R12 ;  /* 0x000000011d177824 */ /* 0x002fe200078e020c */
[----:B------:R-:W-:Y:S01]  /*2170*/  LOP3.LUT R17, R20, 0x8, R17, 0xf8, !PT ;  /* 0x0000000814117812 */ /* 0x000fe200078ef811 */
[----:B------:R-:W-:Y:S01]  /*2180*/  IMAD.SHL.U32 R15, R19, 0x40, RZ ;  /* 0x00000040130f7824 */ /* 0x000fe200078e00ff */
[----:B------:R-:W-:Y:S01]  /*2190*/  SHF.R.U32.HI R18, RZ, 0x3, R20 ;  /* 0x00000003ff127819 */ /* 0x000fe20000011614 */
[----:B------:R-:W-:Y:S01]  /*21a0*/  IMAD.SHL.U32 R20, R201, 0x8, RZ ;  /* 0x00000008c9147824 */ /* 0x000fe200078e00ff */
[----:B------:R1:W-:Y:S01]  /*21b0*/  STL [R1+0x60], R23 ;  /* 0x0000601701007387 */ /* 0x0003e20000100800 */
[----:B------:R-:W-:Y:S01]  /*21c0*/  IMAD.SHL.U32 R126, R14, 0x40, RZ ;  /* 0x000000400e7e7824 */ /* 0x000fe200078e00ff */
[----:B------:R-:W-:Y:S01]  /*21d0*/  LOP3.LUT R15, R15, 0x1c0, RZ, 0xc0, !PT ;  /* 0x000001c00f0f7812 */ /* 0x000fe200078ec0ff */
[-C--:B------:R-:W-:Y:S01]  /*21e0*/  IMAD R22, R13, R8.reuse, RZ ;  /* 0x000000080d167224 */ /* 0x080fe200078e02ff */
[----:B------:R-:W-:Y:S01]  /*21f0*/  SHF.R.S32.HI R120, RZ, 0x5, R131 ;  /* 0x00000005ff787819 */ /* 0x000fe20000011483 */
[----:B------:R-:W-:Y:S01]  /*2200*/  BSSY B0, `(.L_x_1597) ;  /* 0x0000020000007945 */ /* 0x000fe20003800000 */
[----:B------:R-:W-:Y:S01]  /*2210*/  LOP3.LUT R125, R15, 0x8, R20, 0xf8, !PT ;  /* 0x000000080f7d7812 */ /* 0x000fe200078ef814 */
[----:B------:R-:W-:Y:S01]  /*2220*/  IMAD.WIDE.U32 R20, R7, R8, RZ ;  /* 0x0000000807147225 */ /* 0x000fe200078e00ff */
[----:B------:R-:W-:-:S02]  /*2230*/  SHF.R.U32.HI R14, RZ, 0x3, R15 ;  /* 0x00000003ff0e7819 */ /* 0x000fc4000001160f */
[----:B------:R-:W-:Y:S01]  /*2240*/  LOP3.LUT R126, R126, 0xfffffe00, RZ, 0xc0, !PT ;  /* 0xfffffe007e7e7812 */ /* 0x000fe200078ec0ff */
[----:B------:R-:W-:Y:S01]  /*2250*/  IMAD R13, R7, R9, R22 ;  /* 0x00000009070d7224 */ /* 0x000fe200078e0216 */
[----:B------:R-:W-:Y:S02]  /*2260*/  LOP3.LUT R18, R17, R18, RZ, 0x3c, !PT ;  /* 0x0000001211127212 */ /* 0x000fe400078e3cff */
[----:B------:R-:W-:Y:S01]  /*2270*/  LOP3.LUT R125, R125, R14, RZ, 0x3c, !PT ;  /* 0x0000000e7d7d7212 */ /* 0x000fe200078e3cff */
[----:B------:R-:W-:Y:S01]  /*2280*/  IMAD R202, R120, 0x400, R126 ;  /* 0x0000040078ca7824 */ /* 0x000fe200078e027e */
[----:B------:R-:W-:Y:S01]  /*2290*/  LEA R14, P0, R20, R28, 0x6 ;  /* 0x0000001c140e7211 */ /* 0x000fe200078030ff */
[----:B------:R-:W-:Y:S01]  /*22a0*/  IMAD.IADD R12, R21, 0x1, R13 ;  /* 0x00000001150c7824 */ /* 0x000fe200078e020d */
[----:B------:R-:W-:-:S04]  /*22b0*/  DEPBAR.LE SB0, 0x0 ;  /* 0x000080000000791a */ /* 0x000fc80000000000 */
[----:B------:R-:W-:Y:S01]  /*22c0*/  BAR.SYNC.DEFER_BLOCKING 0x0 ;  /* 0x0000000000007b1d */ /* 0x000fe20000010000 */
[----:B------:R-:W-:Y:S01]  /*22d0*/  IMAD R201, R201, 0x200, R18 ;  /* 0x00000200c9c97824 */ /* 0x000fe200078e0212 */
[----:B------:R-:W-:Y:S01]  /*22e0*/  ISETP.GE.AND P1, PT, R11, R10, PT ;  /* 0x0000000a0b00720c */ /* 0x000fe20003f26270 */
[----:B------:R-:W-:Y:S01]  /*22f0*/  IMAD.IADD R202, R125, 0x1, R202 ;  /* 0x000000017dca7824 */ /* 0x000fe200078e02ca */
[----:B------:R-:W-:Y:S02]  /*2300*/  LEA.HI.X R15, R20, R23, R12, 0x6, P0 ;  /* 0x00000017140f7211 */ /* 0x000fe400000f340c */
[----:B------:R-:W-:Y:S02]  /*2310*/  LEA R201, R201, UR4, 0x1 ;  /* 0x00000004c9c97c11 */ /* 0x000fe4000f8e08ff */
[----:B------:R-:W-:Y:S01]  /*2320*/  LEA R202, R202, UR4, 0x1 ;  /* 0x00000004caca7c11 */ /* 0x000fe2000f8e08ff */
        /* <DEDUP_REMOVED lines=13> */
.L_x_1598:
[----:B------:R-:W-:Y:S05]  /*2400*/  BSYNC B0 ;  /* 0x0000000000007941 */ /* 0x000fea0003800000 */
.L_x_1597:
        /* <DEDUP_REMOVED lines=16> */
.L_x_1600:
[----:B------:R-:W-:Y:S05]  /*2510*/  BSYNC B0 ;  /* 0x0000000000007941 */ /* 0x000fea0003800000 */
.L_x_1599:
        /* <DEDUP_REMOVED lines=16> */
.L_x_1602:
[----:B------:R-:W-:Y:S05]  /*2620*/  BSYNC B0 ;  /* 0x0000000000007941 */ /* 0x000fea0003800000 */
.L_x_1601:
        /* <DEDUP_REMOVED lines=17> */
.L_x_1604:
[----:B------:R-:W-:Y:S05]  /*2740*/  BSYNC B0 ;  /* 0x0000000000007941 */ /* 0x000fea0003800000 */
.L_x_1603:
[----:B-1----:R-:W-:Y:S01]  /*2750*/  LDSM.16.M88.4 R8, [R202] ;  /* 0x00000000ca08783b */ /* 0x002fe20000000200 */
[----:B------:R-:W-:Y:S01]  /*2760*/  R2P PR, R16, 0x6 ;  /* 0x0000000610007804 */ /* 0x000fe20000000000 */
[--C-:B------:R-:W-:Y:S01]  /*2770*/  IMAD R200, R4, 0x2, R202.reuse ;  /* 0x0000000204c87824 */ /* 0x100fe200078e02ca */
[----:B------:R-:W-:Y:S01]  /*2780*/  SHF.R.S32.HI R131, RZ, 0x1f, R131 ;  /* 0x0000001fff837819 */ /* 0x000fe20000011483 */
[----:B------:R-:W-:Y:S01]  /*2790*/  LDSM.16.M88.4 R12, [R202+0x2000] ;  /* 0x00200000ca0c783b */ /* 0x000fe20000000200 */
[C---:B------:R-:W-:Y:S01]  /*27a0*/  VIADD R16, R201.reuse, 0x4000 ;  /* 0x00004000c9107836 */ /* 0x040fe20000000000 */
[----:B------:R-:W-:Y:S01]  /*27b0*/  SEL R0, R0, 0xffffffe0, !P1 ;  /* 0xffffffe000007807 */ /* 0x000fe20004800000 */
[----:B------:R-:W-:Y:S01]  /*27c0*/  VIADD R198, R201, 0x4040 ;  /* 0x00004040c9c67836 */ /* 0x000fe20000000000 */
[----:B------:R-:W1:Y:S01]  /*27d0*/  LDSM.16.M88.4 R20, [R201+0x5000] ;  /* 0x00500000c914783b */ /* 0x000e620000000200 */
[----:B------:R-:W-:Y:S01]  /*27e0*/  IMAD R199, R5, 0x2, R202 ;  /* 0x0000000205c77824 */ /* 0x000fe200078e02ca */
[----:B------:R-:W-:Y:S01]  /*27f0*/  ISETP.GE.AND P3, PT, R122, 0x41, PT ;  /* 0x000000417a00780c */ /* 0x000fe20003f66270 */
[----:B------:R-:W-:Y:S01]  /*2800*/  IMAD.IADD R195, R201, 0x1, R0 ;  /* 0x00000001c9c37824 */ /* 0x000fe200078e0200 */
[----:B------:R-:W5:Y:S01]  /*2810*/  LDSM.16.M88.4 R32, [R201+0x4800] ;  /* 0x00480000c920783b */ /* 0x000f620000000200 */
[----:B------:R-:W-:Y:S01]  /*2820*/  IMAD R197, R4, 0x2, R199 ;  /* 0x0000000204c57824 */ /* 0x000fe200078e02c7 */
[----:B------:R-:W-:Y:S01]  /*2830*/  LOP3.LUT R136, R136, 0xffffffef, RZ, 0xc0, !PT ;  /* 0xffffffef88887812 */ /* 0x000fe200078ec0ff */
[----:B------:R-:W-:Y:S01]  /*2840*/  @P2 VIADD R198, R16, 0xffffffc0 ;  /* 0xffffffc010c62836 */ /* 0x000fe20000000000 */
[----:B------:R-:W-:Y:S03]  /*2850*/  LDSM.16.M88.4 R112, [R200+0x2000] ;  /* 0x00200000c870783b */ /* 0x000fe60000000200 */
[----:B------:R-:W-:Y:S01]  /*2860*/  VIADD R190, R198, 0x1000 ;  /* 0x00001000c6be7836 */ /* 0x000fe20000000000 */
[----:B------:R-:W2:Y:S01]  /*2870*/  LDSM.16.M88.4 R72, [R195+0x5000] ;  /* 0x00500000c348783b */ /* 0x000ea20000000200 */
[----:B------:R-:W-:Y:S01]  /*2880*/  IADD3 R188, R0, R198, RZ ;  /* 0x000000c600bc7210 */ /* 0x000fe20007ffe0ff */
[----:B------:R-:W-:Y:S01]  /*2890*/  VIADD R189, R198, 0x1800 ;  /* 0x00001800c6bd7836 */ /* 0x000fe20000000000 */
[----:B------:R-:W3:Y:S01]  /*28a0*/  LDC R0, c[0x0][0x270] ;  /* 0x00009c00ff007b82 */ /* 0x000ee20000000800 */
[----:B------:R-:W4:Y:S01]  /*28b0*/  LDSM.16.M88.4 R96, [R200] ;  /* 0x00000000c860783b */ /* 0x000f220000000200 */
[----:B------:R-:W-:-:S02]  /*28c0*/  @P3 LOP3.LUT R136, R136, 0x10, RZ, 0xfc, !PT ;  /* 0x0000001088883812 */ /* 0x000fc400078efcff */
[----:B------:R-:W-:Y:S01]  /*28d0*/  IADD3 R191, R198, 0x800, RZ ;  /* 0x00000800c6bf7810 */ /* 0x000fe20007ffe0ff */
[----:B------:R-:W4:Y:S04]  /*28e0*/  LDSM.16.M88.4 R44, [R201+0x4000] ;  /* 0x00400000c92c783b */ /* 0x000f280000000200 */
[----:B------:R-:W4:Y:S04]  /*28f0*/  LDSM.16.M88.4 R52, [R201+0x5800] ;  /* 0x00580000c934783b */ /* 0x000f280000000200 */
[----:B------:R-:W4:Y:S04]  /*2900*/  LDSM.16.M88.4 R104, [R195+0x4800] ;  /* 0x00480000c368783b */ /* 0x000f280000000200 */
[----:B------:R-:W4:Y:S04]  /*2910*/  LDSM.16.M88.4 R100, [R195+0x5800] ;  /* 0x00580000c364783b */ /* 0x000f280000000200 */
[----:B------:R-:W4:Y:S01]  /*2920*/  LDSM.16.M88.4 R108, [R195+0x4000] ;  /* 0x00400000c36c783b */ /* 0x000f220000000200 */
[----:B---3--:R-:W-:Y:S01]  /*2930*/  IMAD R0, R132, R0, R129 ;  /* 0x0000000084007224 */ /* 0x008fe200078e0281 */
[C---:B-1----:R-:W-:Y:S02]  /*2940*/  HMMA.16816.F32 R80, R12.reuse, R20, RZ ;  /* 0x000000140c50723c */ /* 0x042fe400000018ff */
[----:B------:R-:W-:Y:S04]  /*2950*/  LDSM.16.M88.4 R68, [R199+0x2000] ;  /* 0x00200000c744783b */ /* 0x000fe80000000200 */
[----:B------:R-:W1:Y:S01]  /*2960*/  LDSM.16.M88.4 R60, [R198+0x800] ;  /* 0x00080000c63c783b */ /* 0x000e620000000200 */
[----:B------:R-:W-:Y:S03]  /*2970*/  HMMA.16816.F32 R24, R12, R22, RZ ;  /* 0x000000160c18723c */ /* 0x000fe600000018ff */
[----:B------:R-:W3:Y:S03]  /*2980*/  LDSM.16.M88.4 R56, [R198+0x1000] ;  /* 0x00100000c638783b */ /* 0x000ee60000000200 */
[C---:B------:R-:W-:Y:S01]  /*2990*/  HMMA.16816.F32 R28, R8.reuse, R20, RZ ;  /* 0x00000014081c723c */ /* 0x040fe200000018ff */
[----:B------:R-:W-:Y:S04]  /*29a0*/  LDSM.16.M88.4 R64, [R198] ;  /* 0x00000000c640783b */ /* 0x000fe80000000200 */
[----:B------:R-:W-:Y:S01]  /*29b0*/  LDSM.16.M88.4 R116, [R197] ;  /* 0x00000000c574783b */ /* 0x000fe20000000200 */
[----:B------:R-:W-:Y:S03]  /*29c0*/  HMMA.16816.F32 R20, R8, R22, RZ ;  /* 0x000000160814723c */ /* 0x000fe600000018ff */
[----:B------:R-:W0:Y:S03]  /*29d0*/  LDGDEPBAR ;  /* 0x00000000000079af */ /* 0x000e260000000000 */
[-C--:B-----5:R-:W-:Y:S06]  /*29e0*/  HMMA.16816.F32 R84, R12, R32.reuse, RZ ;  /* 0x000000200c54723c */ /* 0x0a0fec00000018ff */
[----:B------:R-:W-:Y:S06]  /*29f0*/  HMMA.16816.F32 R40, R8, R32, RZ ;  /* 0x000000200828723c */ /* 0x000fec00000018ff */
[C---:B--2---:R-:W-:Y:S06]  /*2a00*/  HMMA.16816.F32 R80, R112.reuse, R72, R80 ;  /* 0x000000487050723c */ /* 0x044fec0000001850 */
[----:B------:R-:W-:Y:S06]  /*2a10*/  HMMA.16816.F32 R24, R112, R74, R24 ;  /* 0x0000004a7018723c */ /* 0x000fec0000001818 */
[C---:B----4-:R-:W-:Y:S06]  /*2a20*/  HMMA.16816.F32 R28, R96.reuse, R72, R28 ;  /* 0x00000048601c723c */ /* 0x050fec000000181c */
[----:B------:R-:W-:Y:S01]  /*2a30*/  HMMA.16816.F32 R20, R96, R74, R20 ;  /* 0x0000004a6014723c */ /* 0x000fe20000001814 */
[----:B------:R-:W2:Y:S05]  /*2a40*/  LDSM.16.M88.4 R72, [R199] ;  /* 0x00000000c748783b */ /* 0x000eaa0000000200 */
[-C--:B------:R-:W-:Y:S06]  /*2a50*/  HMMA.16816.F32 R48, R8, R44.reuse, RZ ;  /* 0x0000002c0830723c */ /* 0x080fec00000018ff */
[C---:B------:R-:W-:Y:S06]  /*2a60*/  HMMA.16816.F32 R92, R12.reuse, R44, RZ ;  /* 0x0000002c0c5c723c */ /* 0x040fec00000018ff */
[C---:B------:R-:W-:Y:S06]  /*2a70*/  HMMA.16816.F32 R88, R12.reuse, R46, RZ ;  /* 0x0000002e0c58723c */ /* 0x040fec00000018ff */
[C---:B------:R-:W-:Y:S06]  /*2a80*/  HMMA.16816.F32 R76, R12.reuse, R52, RZ ;  /* 0x000000340c4c723c */ /* 0x040fec00000018ff */
[----:B------:R-:W-:Y:S06]  /*2a90*/  HMMA.16816.F32 R36, R12, R34, RZ ;  /* 0x000000220c24723c */ /* 0x000fec00000018ff */
[C---:B------:R-:W-:Y:S06]  /*2aa0*/  HMMA.16816.F32 R16, R8.reuse, R52, RZ ;  /* 0x000000340810723c */ /* 0x040fec00000018ff */
[C---:B------:R-:W-:Y:S06]  /*2ab0*/  HMMA.16816.F32 R44, R8.reuse, R46, RZ ;  /* 0x0000002e082c723c */ /* 0x040fec00000018ff */
[----:B------:R-:W-:Y:S06]  /*2ac0*/  HMMA.16816.F32 R32, R8, R34, RZ ;  /* 0x000000220820723c */ /* 0x000fec00000018ff */
[-C--:B------:R-:W-:Y:S06]  /*2ad0*/  HMMA.16816.F32 R12, R12, R54.reuse, RZ ;  /* 0x000000360c0c723c */ /* 0x080fec00000018ff */
[----:B------:R-:W-:Y:S01]  /*2ae0*/  HMMA.16816.F32 R8, R8, R54, RZ ;  /* 0x000000360808723c */ /* 0x000fe200000018ff */
[----:B------:R-:W4:Y:S05]  /*2af0*/  LDSM.16.M88.4 R52, [R198+0x1800] ;  /* 0x00180000c634783b */ /* 0x000f2a0000000200 */
[-C--:B------:R-:W-:Y:S06]  /*2b00*/  HMMA.16816.F32 R84, R112, R104.reuse, R84 ;  /* 0x000000687054723c */ /* 0x080fec0000001854 */
[----:B------:R-:W-:Y:S06]  /*2b10*/  HMMA.16816.F32 R40, R96, R104, R40 ;  /* 0x000000686028723c */ /* 0x000fec0000001828 */
[-C--:B------:R-:W-:Y:S06]  /*2b20*/  HMMA.16816.F32 R76, R112, R100.reuse, R76 ;  /* 0x00000064704c723c */ /* 0x080fec000000184c */
        /* <DEDUP_REMOVED lines=8> */
[----:B------:R-:W5:Y:S05]  /*2bb0*/  LDSM.16.M88.4 R108, [R188] ;  /* 0x00000000bc6c783b */ /* 0x000f6a0000000200 */
[C---:B------:R-:W-:Y:S01]  /*2bc0*/  HMMA.16816.F32 R32, R96.reuse, R106, R32 ;  /* 0x0000006a6020723c */ /* 0x040fe20000001820 */
[----:B------:R-:W5:Y:S05]  /*2bd0*/  LDSM.16.M88.4 R104, [R188+0x800] ;  /* 0x00080000bc68783b */ /* 0x000f6a0000000200 */
[----:B------:R-:W-:Y:S01]  /*2be0*/  HMMA.16816.F32 R8, R96, R102, R8 ;  /* 0x000000666008723c */ /* 0x000fe20000001808 */
[----:B------:R-:W5:Y:S04]  /*2bf0*/  LDSM.16.M88.4 R100, [R188+0x1000] ;  /* 0x00100000bc64783b */ /* 0x000f680000000200 */
[----:B------:R-:W5:Y:S01]  /*2c00*/  LDSM.16.M88.4 R96, [R188+0x1800] ;  /* 0x00180000bc60783b */ /* 0x000f620000000200 */
[----:B-1----:R-:W-:Y:S01]  /*2c10*/  HMMA.16816.F32 R84, R68, R60, R84 ;  /* 0x0000003c4454723c */ /* 0x002fe20000001854 */
[----:B------:R-:W-:-:S05]  /*2c20*/  DEPBAR.LE SB0, 0x0 ;  /* 0x000080000000791a */ /* 0x000fca0000000000 */
[----:B---3--:R-:W-:Y:S06]  /*2c30*/  HMMA.16816.F32 R80, R68, R56, R80 ;  /* 0x000000384450723c */ /* 0x008fec0000001850 */
[C---:B--2---:R-:W-:Y:S06]  /*2c40*/  HMMA.16816.F32 R40, R72.reuse, R60, R40 ;  /* 0x0000003c4828723c */ /* 0x044fec0000001828 */
[----:B------:R-:W-:Y:S01]  /*2c50*/  HMMA.16816.F32 R28, R72, R56, R28 ;  /* 0x00000038481c723c */ /* 0x000fe2000000181c */
[----:B------:R-:W-:-:S04]  /*2c60*/  SHF.R.S32.HI R60, RZ, 0x1f, R121 ;  /* 0x0000001fff3c7819 */ /* 0x000fc80000011479 */
[----:B------:R-:W-:Y:S01]  /*2c70*/  LEA.HI R60, R60, R121, RZ, 0x2 ;  /* 0x000000793c3c7211 */ /* 0x000fe200078f10ff */
[-C--:B----4-:R-:W-:Y:S01]  /*2c80*/  HMMA.16816.F32 R76, R68, R52.reuse, R76 ;  /* 0x00000034444c723c */ /* 0x090fe2000000184c */
[----:B------:R-:W-:Y:S02]  /*2c90*/  LEA.HI R57, R131, R120, RZ, 0x2 ;  /* 0x0000007883397211 */ /* 0x000fe400078f10ff */
[----:B------:R-:W-:Y:S02]  /*2ca0*/  SHF.R.S32.HI R56, RZ, 0x2, R60 ;  /* 0x00000002ff387819 */ /* 0x000fe4000001143c */
[----:B------:R-:W-:Y:S01]  /*2cb0*/  LOP3.LUT R57, R57, 0xffffffc, RZ, 0xc0, !PT ;  /* 0x0ffffffc39397812 */ /* 0x000fe200078ec0ff */
[----:B------:R-:W-:Y:S01]  /*2cc0*/  HMMA.16816.F32 R16, R72, R52, R16 ;  /* 0x000000344810723c */ /* 0x000fe20000001810 */
[----:B------:R-:W1:Y:S03]  /*2cd0*/  LDC R53, c[0x0][0x2d4] ;  /* 0x0000b500ff357b82 */ /* 0x000e660000000800 */
[----:B------:R-:W-:-:S02]  /*2ce0*/  IMAD.IADD R57, R120, 0x1, -R57 ;  /* 0x0000000178397824 */ /* 0x000fc400078e0a39 */
[----:B------:R-:W-:Y:S01]  /*2cf0*/  HMMA.16816.F32 R92, R68, R64, R92 ;  /* 0x00000040445c723c */ /* 0x000fe2000000185c */
[----:B------:R-:W-:Y:S02]  /*2d00*/  IMAD.SHL.U32 R52, R0, 0x20, RZ ;  /* 0x0000002000347824 */ /* 0x000fe400078e00ff */
[----:B------:R-:W-:-:S03]  /*2d10*/  IMAD R137, R57, 0x10, R56 ;  /* 0x0000001039897824 */ /* 0x000fc600078e0238 */
[C---:B------:R-:W-:Y:S02]  /*2d20*/  HMMA.16816.F32 R88, R68.reuse, R66, R88 ;  /* 0x000000424458723c */ /* 0x040fe40000001858 */
[----:B------:R2:W-:Y:S04]  /*2d30*/  STL [R1+0x98], R137 ;  /* 0x0000988901007387 */ /* 0x0005e80000100800 */
[C---:B------:R-:W-:Y:S06]  /*2d40*/  HMMA.16816.F32 R36, R68.reuse, R62, R36 ;  /* 0x0000003e4424723c */ /* 0x040fec0000001824 */
[----:B------:R-:W-:Y:S01]  /*2d50*/  HMMA.16816.F32 R24, R68, R58, R24 ;  /* 0x0000003a4418723c */ /* 0x000fe20000001818 */
[----:B-1----:R-:W-:-:S05]  /*2d60*/  IMAD R0, R0, R53, R128 ;  /* 0x0000003500007224 */ /* 0x002fca00078e0280 */
[----:B------:R-:W-:Y:S06]  /*2d70*/  HMMA.16816.F32 R12, R68, R54, R12 ;  /* 0x00000036440c723c */ /* 0x000fec000000180c */
[C---:B------:R-:W-:Y:S06]  /*2d80*/  HMMA.16816.F32 R48, R72.reuse, R64, R48 ;  /* 0x000000404830723c */ /* 0x040fec0000001830 */
[C---:B------:R-:W-:Y:S06]  /*2d90*/  HMMA.16816.F32 R44, R72.reuse, R66, R44 ;  /* 0x00000042482c723c */ /* 0x040fec000000182c */
[C---:B------:R-:W-:Y:S06]  /*2da0*/  HMMA.16816.F32 R32, R72.reuse, R62, R32 ;  /* 0x0000003e4820723c */ /* 0x040fec0000001820 */
[C---:B------:R-:W-:Y:S06]  /*2db0*/  HMMA.16816.F32 R20, R72.reuse, R58, R20 ;  /* 0x0000003a4814723c */ /* 0x040fec0000001814 */
[----:B------:R-:W-:Y:S01]  /*2dc0*/  HMMA.16816.F32 R8, R72, R54, R8 ;  /* 0x000000364808723c */ /* 0x000fe20000001808 */
[----:B------:R-:W1:Y:S05]  /*2dd0*/  LDC R55, c[0x0][0x2d8] ;  /* 0x0000b600ff377b82 */ /* 0x000e6a0000000800 */
[----:B-----5:R-:W-:Y:S01]  /*2de0*/  HMMA.16816.F32 R92, R112, R108, R92 ;  /* 0x0000006c705c723c */ /* 0x020fe2000000185c */
[----:B------:R-:W-:-:S02]  /*2df0*/  IADD3 R54, P1, P0, R52, R130, R121 ;  /* 0x0000008234367210 */ /* 0x000fc4000783e079 */
[----:B------:R-:W-:Y:S02]  /*2e00*/  SHF.R.S32.HI R72, RZ, 0x1f, R121 ;  /* 0x0000001fff487819 */ /* 0x000fe40000011479 */
[----:B------:R-:W-:Y:S01]  /*2e10*/  SHF.R.S32.HI R52, RZ, 0x1f, R52 ;  /* 0x0000001fff347819 */ /* 0x000fe20000011434 */
[----:B------:R-:W-:Y:S03]  /*2e20*/  HMMA.16816.F32 R88, R112, R110, R88 ;  /* 0x0000006e7058723c */ /* 0x000fe60000001858 */
[----:B------:R-:W-:-:S03]  /*2e30*/  IADD3.X R72, R52, R127, R72, P1, P0 ;  /* 0x0000007f34487210 */ /* 0x000fc60000fe0448 */
[C---:B------:R-:W-:Y:S06]  /*2e40*/  HMMA.16816.F32 R84, R112.reuse, R104, R84 ;  /* 0x000000687054723c */ /* 0x040fec0000001854 */
[----:B------:R-:W-:Y:S01]  /*2e50*/  HMMA.16816.F32 R36, R112, R106, R36 ;  /* 0x0000006a7024723c */ /* 0x000fe20000001824 */
[----:B-1----:R-:W-:-:S05]  /*2e60*/  IMAD R0, R0, R55, RZ ;  /* 0x0000003700007224 */ /* 0x002fca00078e02ff */
        /* <DEDUP_REMOVED lines=14> */
[----:B--2---:R-:W-:-:S15]  /*2f50*/  @!P3 BRA `(.L_x_1605) ;  /* 0x0000000000d0b947 */ /* 0x004fde0003800000 */
[----:B------:R-:W-:Y:S01]  /*2f60*/  ULDC UR5, c[0x0][0x2d0] ;  /* 0x0000b40000057ab9 */ /* 0x000fe20000000800 */
[----:B------:R-:W-:Y:S01]  /*2f70*/  VIADD R63, R133, 0xfffffffe ;  /* 0xfffffffe853f7836 */ /* 0x000fe20000000000 */
[----:B------:R-:W-:Y:S01]  /*2f80*/  ISETP.GE.AND P0, PT, R134, UR5, PT ;  /* 0x0000000586007c0c */ /* 0x000fe2000bf06270 */
[----:B------:R-:W-:Y:S02]  /*2f90*/  BSSY B0, `(.L_x_1606) ;  /* 0x000002f000007945 */ /* 0x000fe40003800000 */
[----:B------:R-:W-:Y:S01]  /*2fa0*/  IMAD R6, R6, R63, RZ ;  /* 0x0000003f06067224 */ /* 0x000fe200078e02ff */
[----:B------:R-:W-:Y:S01]  /*2fb0*/  SHF.R.S32.HI R61, RZ, 0x1f, R63 ;  /* 0x0000001fff3d7819 */ /* 0x000fe2000001143f */
        /* <DEDUP_REMOVED lines=44> */
.L_x_1607:
[----:B------:R-:W-:Y:S05]  /*3280*/  BSYNC B0 ;  /* 0x0000000000007941 */ /* 0x000fea0003800000 */
.L_x_1606:
[----:B------:R-:W0:Y:S02]  /*3290*/  LDGDEPBAR ;  /* 0x00000000000079af */ /* 0x000e240000000000 */
.L_x_1605:
[----:B------:R-:W-:Y:S01]  /*32a0*/  IMAD.SHL.U32 R6, R123, 0x2, RZ ;  /* 0x000000027b067824 */ /* 0x000fe200078e00ff */
[----:B--2---:R-:W-:Y:S01]  /*32b0*/  LOP3.LUT R56, R60, 0x7ffffffc, RZ, 0xc0, !PT ;  /* 0x7ffffffc3c387812 */ /* 0x004fe200078ec0ff */
[----:B------:R-:W-:Y:S01]  /*32c0*/  IMAD.WIDE.U32 R112, R54, -0x2daee0ad, RZ ;  /* 0xd2511f5336707825 */ /* 0x000fe200078e00ff */
[----:B------:R-:W-:Y:S01]  /*32d0*/  UIADD3 UR16, UR22, -0x61c88647, URZ ;  /* 0x9e3779b916107890 */ /* 0x000fe2000fffe03f */
[----:B------:R-:W-:Y:S01]  /*32e0*/  STL [R1+0xf4], R189 ;  /* 0x0000f4bd01007387 */ /* 0x000fe20000100800 */
[----:B------:R-:W-:Y:S01]  /*32f0*/  LOP3.LUT R6, R6, 0x6, RZ, 0xc0, !PT ;  /* 0x0000000606067812 */ /* 0x000fe200078ec0ff */
[----:B------:R-:W-:Y:S01]  /*3300*/  IMAD.IADD R121, R121, 0x1, -R56 ;  /* 0x0000000179797824 */ /* 0x000fe200078e0a38 */
[----:B------:R-:W-:Y:S01]  /*3310*/  LOP3.LUT R56, R72, UR22, RZ, 0x3c, !PT ;  /* 0x0000001648387c12 */ /* 0x000fe2000f8e3cff */
[----:B------:R-:W-:Y:S01]  /*3320*/  IMAD R58, R138, 0x8, R120 ;  /* 0x000000088a3a7824 */ /* 0x000fe200078e0278 */
[----:B------:R-:W-:Y:S01]  /*3330*/  UIADD3 UR15, UR23, -0x4498517b, URZ ;  /* 0xbb67ae85170f7890 */ /* 0x000fe2000fffe03f */
[----:B-1----:R-:W-:Y:S01]  /*3340*/  IMAD R3, R7, 0x40, R6 ;  /* 0x0000004007037824 */ /* 0x002fe200078e0206 */
[----:B------:R-:W-:Y:S01]  /*3350*/  UIADD3 UR13, UR23, 0x76cf5d0a, URZ ;  /* 0x76cf5d0a170d7890 */ /* 0x000fe2000fffe03f */
[----:B------:R-:W-:Y:S01]  /*3360*/  IMAD.SHL.U32 R108, R121, 0x2, RZ ;  /* 0x00000002796c7824 */ /* 0x000fe200078e00ff */
[----:B------:R-:W-:Y:S01]  /*3370*/  UIADD3 UR14, UR22, 0x3c6ef372, URZ ;  /* 0x3c6ef372160e7890 */ /* 0x000fe2000fffe03f */
[C---:B------:R-:W-:Y:S01]  /*3380*/  VIADD R59, R3.reuse, 0x8 ;  /* 0x00000008033b7836 */ /* 0x040fe20000000000 */
[CC--:B------:R-:W-:Y:S01]  /*3390*/  ISETP.GE.AND P4, PT, R3.reuse, R122.reuse, PT ;  /* 0x0000007a0300720c */ /* 0x0c0fe20003f86270 */
[C---:B------:R-:W-:Y:S01]  /*33a0*/  VIADD R57, R3.reuse, 0x1 ;  /* 0x0000000103397836 */ /* 0x040fe20000000000 */
[----:B------:R-:W-:Y:S01]  /*33b0*/  UIADD3 UR11, UR23, 0x32370b8f, URZ ;  /* 0x32370b8f170b7890 */ /* 0x000fe2000fffe03f */
[----:B------:R-:W-:Y:S01]  /*33c0*/  VIADD R67, R3, 0x11 ;  /* 0x0000001103437836 */ /* 0x000fe20000000000 */
[-C--:B------:R-:W-:Y:S01]  /*33d0*/  ISETP.GE.AND P2, PT, R59, R122.reuse, PT ;  /* 0x0000007a3b00720c */ /* 0x080fe20003f46270 */
[----:B------:R-:W-:Y:S01]  /*33e0*/  VIADD R59, R3, 0x10 ;  /* 0x00000010033b7836 */ /* 0x000fe20000000000 */
[-C--:B------:R-:W-:Y:S01]  /*33f0*/  ISETP.GE.AND P3, PT, R57, R122.reuse, PT ;  /* 0x0000007a3900720c */ /* 0x080fe20003f66270 */
[C---:B------:R-:W-:Y:S01]  /*3400*/  VIADD R57, R3.reuse, 0x9 ;  /* 0x0000000903397836 */ /* 0x040fe20000000000 */
[----:B------:R-:W-:Y:S01]  /*3410*/  FSEL R94, R94, -INF , !P4 ;  /* 0xff8000005e5e7808 */ /* 0x000fe20006000000 */
[----:B------:R-:W-:Y:S01]  /*3420*/  VIADD R71, R3, 0x18 ;  /* 0x0000001803477836 */ /* 0x000fe20000000000 */
[-C--:B------:R-:W-:Y:S01]  /*3430*/  ISETP.GE.AND P0, PT, R59, R122.reuse, PT ;  /* 0x0000007a3b00720c */ /* 0x080fe20003f06270 */
[----:B------:R-:W-:Y:S01]  /*3440*/  VIADD R65, R3, 0x19 ;  /* 0x0000001903417836 */ /* 0x000fe20000000000 */
[-C--:B------:R-:W-:Y:S01]  /*3450*/  ISETP.GE.AND P1, PT, R57, R122.reuse, PT ;  /* 0x0000007a3900720c */ /* 0x080fe20003f26270 */
[C---:B------:R-:W-:Y:S01]  /*3460*/  VIADD R57, R3.reuse, 0x20 ;  /* 0x0000002003397836 */ /* 0x040fe20000000000 */
[----:B------:R-:W-:Y:S01]  /*3470*/  FSEL R59, R92, -INF , !P4 ;  /* 0xff8000005c3b7808 */ /* 0x000fe20006000000 */
[----:B------:R-:W-:Y:S01]  /*3480*/  VIADD R61, R3, 0x21 ;  /* 0x00000021033d7836 */ /* 0x000fe20000000000 */
[----:B------:R-:W-:Y:S01]  /*3490*/  FSEL R69, R50, -INF , !P4 ;  /* 0xff80000032457808 */ /* 0x000fe20006000000 */
[----:B------:R-:W-:Y:S01]  /*34a0*/  IMAD R101, R137, R55, R108 ;  /* 0x0000003789657224 */ /* 0x000fe200078e026c */
[----:B------:R-:W-:Y:S01]  /*34b0*/  FSEL R98, R48, -INF , !P4 ;  /* 0xff80000030627808 */ /* 0x000fe20006000000 */
[----:B------:R-:W-:Y:S01]  /*34c0*/  IMAD.WIDE.U32 R116, R58, -0x326172a9, RZ ;  /* 0xcd9e8d573a747825 */ /* 0x000fe200078e00ff */
[-C--:B------:R-:W-:Y:S01]  /*34d0*/  ISETP.GE.AND P4, PT, R67, R122.reuse, PT ;  /* 0x0000007a4300720c */ /* 0x080fe20003f86270 */
[----:B------:R-:W-:Y:S01]  /*34e0*/  UIADD3 UR12, UR22, -0x255992d5, URZ ;  /* 0xdaa66d2b160c7890 */ /* 0x000fe2000fffe03f */
[----:B------:R-:W-:Y:S01]  /*34f0*/  FSEL R60, R95, -INF , !P3 ;  /* 0xff8000005f3c7808 */ /* 0x000fe20005800000 */
[----:B------:R-:W-:Y:S01]  /*3500*/  VIADD R95, R3, 0x28 ;  /* 0x00000028035f7836 */ /* 0x000fe20000000000 */
[----:B------:R-:W-:Y:S01]  /*3510*/  FSEL R64, R91, -INF , !P1 ;  /* 0xff8000005b407808 */ /* 0x000fe20004800000 */
[----:B------:R-:W-:Y:S01]  /*3520*/  UIADD3 UR10, UR22, 0x78dde6e4, URZ ;  /* 0x78dde6e4160a7890 */ /* 0x000fe2000fffe03f */
[----:B------:R-:W-:Y:S01]  /*3530*/  FSEL R93, R93, -INF , !P3 ;  /* 0xff8000005d5d7808 */ /* 0x000fe20005800000 */
[----:B------:R-:W-:Y:S01]  /*3540*/  UIADD3 UR9, UR23, -0x126145ec, URZ ;  /* 0xed9eba1417097890 */ /* 0x000fe2000fffe03f */
[----:B------:R-:W-:Y:S01]  /*3550*/  FSEL R99, R51, -INF , !P3 ;  /* 0xff80000033637808 */ /* 0x000fe20005800000 */
[----:B------:R-:W-:Y:S01]  /*3560*/  UIADD3 UR5, UR23, -0x56f99767, URZ ;  /* 0xa906689917057890 */ /* 0x000fe2000fffe03f */
[----:B------:R-:W-:Y:S01]  /*3570*/  FSEL R106, R49, -INF , !P3 ;  /* 0xff800000316a7808 */ /* 0x000fe20005800000 */
[----:B------:R-:W-:Y:S01]  /*3580*/  IMAD.IADD R6, R126, 0x1, R125 ;  /* 0x000000017e067824 */ /* 0x000fe200078e027d */
[----:B------:R-:W-:Y:S01]  /*3590*/  FSEL R89, R89, -INF , !P1 ;  /* 0xff80000059597808 */ /* 0x000fe20004800000 */
[----:B------:R-:W-:Y:S01]  /*35a0*/  UIADD3 UR8, UR22, 0x1715609d, URZ ;  /* 0x1715609d16087890 */ /* 0x000fe2000fffe03f */
[----:B------:R-:W-:Y:S01]  /*35b0*/  FSEL R91, R47, -INF , !P1 ;  /* 0xff8000002f5b7808 */ /* 0x000fe20004800000 */
[----:B------:R-:W-:Y:S01]  /*35c0*/  UIADD3 UR18, UR22, -0x4ab325aa, URZ ;  /* 0xb54cda5616127890 */ /* 0x000fe2000fffe03f */
[----:B------:R-:W-:Y:S01]  /*35d0*/  FSEL R124, R45, -INF , !P1 ;  /* 0xff8000002d7c7808 */ /* 0x000fe20004800000 */
[----:B------:R-:W-:Y:S01]  /*35e0*/  ULDC UR6, c[0x0][0x2ec] ;  /* 0x0000bb0000067ab9 */ /* 0x000fe20000000800 */
[----:B------:R-:W-:Y:S01]  /*35f0*/  FSEL R68, R87, -INF , !P4 ;  /* 0xff80000057447808 */ /* 0x000fe20006000000 */
[----:B------:R-:W-:Y:S01]  /*3600*/  VIADD R87, R3, 0x30 ;  /* 0x0000003003577836 */ /* 0x000fe20000000000 */
[-C--:B------:R-:W-:Y:S01]  /*3610*/  ISETP.GE.AND P3, PT, R71, R122.reuse, PT ;  /* 0x0000007a4700720c */ /* 0x080fe20003f66270 */
[----:B------:R-:W-:Y:S01]  /*3620*/  UIADD3 UR17, UR23, 0x646e171e, URZ ;  /* 0x646e171e17117890 */ /* 0x000fe2000fffe03f */
[-C--:B------:R-:W-:Y:S01]  /*3630*/  ISETP.GE.AND P1, PT, R57, R122.reuse, PT ;  /* 0x0000007a3900720c */ /* 0x080fe20003f26270 */
[----:B------:R-:W-:Y:S01]  /*3640*/  VIADD R57, R3, 0x38 ;  /* 0x0000003803397836 */ /* 0x000fe20000000000 */
[----:B------:R-:W-:Y:S01]  /*3650*/  ISETP.GE.AND P5, PT, R95, R122, PT ;  /* 0x0000007a5f00720c */ /* 0x000fe20003fa6270 */
[----:B------:R-:W-:Y:S01]  /*3660*/  VIADD R95, R3, 0x29 ;  /* 0x00000029035f7836 */ /* 0x000fe20000000000 */
        /* <DEDUP_REMOVED lines=9> */
[----:B------:R-:W-:Y:S02]  /*3700*/  FSEL R129, R46, -INF , !P2 ;  /* 0xff8000002e817808 */ /* 0x000fe40005000000 */
[----:B------:R-:W-:-:S02]  /*3710*/  FSEL R96, R44, -INF , !P2 ;  /* 0xff8000002c607808 */ /* 0x000fc40005000000 */
[-C--:B------:R-:W-:Y:S01]  /*3720*/  ISETP.GE.AND P3, PT, R87, R122.reuse, PT ;  /* 0x0000007a5700720c */ /* 0x080fe20003f66270 */
[----:B------:R-:W-:Y:S01]  /*3730*/  VIADD R87, R3, 0x31 ;  /* 0x0000003103577836 */ /* 0x000fe20000000000 */
[----:B------:R-:W-:Y:S02]  /*3740*/  FSEL R222, R82, -INF , !P1 ;  /* 0xff80000052de7808 */ /* 0x000fe40004800000 */
[----:B------:R-:W-:Y:S02]  /*3750*/  FSEL R221, R80, -INF , !P1 ;  /* 0xff80000050dd7808 */ /* 0x000fe40004800000 */
[----:B------:R-:W-:Y:S02]  /*3760*/  FSEL R181, R30, -INF , !P1 ;  /* 0xff8000001eb57808 */ /* 0x000fe40004800000 */
[----:B------:R-:W-:Y:S02]  /*3770*/  FSEL R102, R28, -INF , !P1 ;  /* 0xff8000001c667808 */ /* 0x000fe40004800000 */
[----:B------:R-:W-:-:S02]  /*3780*/  ISETP.GE.AND P2, PT, R65, R122, PT ;  /* 0x0000007a4100720c */ /* 0x000fc40003f46270 */
[-C--:B------:R-:W-:Y:S01]  /*3790*/  ISETP.GE.AND P1, PT, R57, R122.reuse, PT ;  /* 0x0000007a3900720c */ /* 0x080fe20003f26270 */
[----:B------:R-:W-:Y:S01]  /*37a0*/  VIADD R57, R3, 0x39 ;  /* 0x0000003903397836 */ /* 0x000fe20000000000 */
[----:B------:R-:W-:Y:S01]  /*37b0*/  FSEL R67, R85, -INF , !P4 ;  /* 0xff80000055437808 */ /* 0x000fe20006000000 */
[----:B------:R-:W-:Y:S01]  /*37c0*/  IMAD.SHL.U32 R3, R7, 0x2, RZ ;  /* 0x0000000207037824 */ /* 0x000fe200078e00ff */
[----:B------:R-:W-:Y:S02]  /*37d0*/  FSEL R127, R43, -INF , !P4 ;  /* 0xff8000002b7f7808 */ /* 0x000fe40006000000 */
[----:B------:R-:W-:Y:S02]  /*37e0*/  FSEL R140, R41, -INF , !P4 ;  /* 0xff800000298c7808 */ /* 0x000fe40006000000 */
[----:B------:R-:W-:Y:S02]  /*37f0*/  ISETP.GE.AND P4, PT, R95, R122, PT ;  /* 0x0000007a5f00720c */ /* 0x000fe40003f86270 */
[----:B------:R-:W-:-:S02]  /*3800*/  FSEL R92, R39, -INF , !P2 ;  /* 0xff800000275c7808 */ /* 0x000fc40005000000 */
[----:B------:R-:W-:Y:S02]  /*3810*/  FSEL R95, R37, -INF , !P2 ;  /* 0xff800000255f7808 */ /* 0x000fe40005000000 */
[----:B------:R-:W-:Y:S02]  /*3820*/  FSEL R65, R35, -INF , !P2 ;  /* 0xff80000023417808 */ /* 0x000fe40005000000 */
[----:B------:R-:W-:Y:S02]  /*3830*/  FSEL R90, R33, -INF , !P2 ;  /* 0xff800000215a7808 */ /* 0x000fe40005000000 */
[-C--:B------:R-:W-:Y:S01]  /*3840*/  ISETP.GE.AND P2, PT, R87, R122.reuse, PT ;  /* 0x0000007a5700720c */ /* 0x080fe20003f46270 */
[C---:B------:R-:W-:Y:S01]  /*3850*/  VIADD R87, R3.reuse, 0x1 ;  /* 0x0000000103577836 */ /* 0x040fe20000000000 */
[----:B------:R-:W-:Y:S02]  /*3860*/  LOP3.LUT R3, R3, UR23, RZ, 0x3c, !PT ;  /* 0x0000001703037c12 */ /* 0x000fe4000f8e3cff */
[----:B------:R-:W-:-:S02]  /*3870*/  ISETP.GE.AND P6, PT, R61, R122, PT ;  /* 0x0000007a3d00720c */ /* 0x000fc40003fc6270 */
[----:B------:R-:W-:Y:S02]  /*3880*/  LOP3.LUT R87, R87, UR23, RZ, 0x3c, !PT ;  /* 0x0000001757577c12 */ /* 0x000fe4000f8e3cff */
[----:B------:R-:W-:Y:S01]  /*3890*/  FSEL R70, R86, -INF , !P0 ;  /* 0xff80000056467808 */ /* 0x000fe20004000000 */
[----:B------:R-:W-:Y:S01]  /*38a0*/  IMAD R86, R133, 0x40, R0 ;  /* 0x0000004085567824 */ /* 0x000fe200078e0200 */
[----:B------:R-:W-:Y:S02]  /*38b0*/  FSEL R61, R84, -INF , !P0 ;  /* 0xff800000543d7808 */ /* 0x000fe40004000000 */
[----:B------:R-:W-:Y:S01]  /*38c0*/  FSEL R103, R42, -INF , !P0 ;  /* 0xff8000002a677808 */ /* 0x000fe20004000000 */
[----:B------:R-:W-:Y:S01]  /*38d0*/  VIADD R86, R86, 0xffffffc0 ;  /* 0xffffffc056567836 */ /* 0x000fe20000000000 */
[----:B------:R-:W-:Y:S02]  /*38e0*/  FSEL R128, R40, -INF , !P0 ;  /* 0xff80000028807808 */ /* 0x000fe40004000000 */
[----:B------:R-:W-:Y:S01]  /*38f0*/  ISETP.GE.AND P0, PT, R57, R122, PT ;  /* 0x0000007a3900720c */ /* 0x000fe20003f06270 */
[----:B------:R-:W-:Y:S01]  /*3900*/  VIADD R57, R58, 0x4 ;  /* 0x000000043a397836 */ /* 0x000fe20000000000 */
[----:B------:R-:W-:-:S02]  /*3910*/  LOP3.LUT R114, R113, R3, RZ, 0x3c, !PT ;  /* 0x0000000371727212 */ /* 0x000fc400078e3cff */
[-C--:B------:R-:W-:Y:S01]  /*3920*/  LOP3.LUT R130, R113, R87.reuse, RZ, 0x3c, !PT ;  /* 0x0000005771827212 */ /* 0x080fe200078e3cff */
[----:B------:R-:W-:Y:S01]  /*3930*/  IMAD.WIDE.U32 R110, R57, -0x326172a9, RZ ;  /* 0xcd9e8d57396e7825 */ /* 0x000fe200078e00ff */
[-C--:B------:R-:W-:Y:S02]  /*3940*/  LOP3.LUT R142, R117, R56.reuse, RZ, 0x3c, !PT ;  /* 0x00000038758e7212 */ /* 0x080fe400078e3cff */
[----:B------:R-:W-:Y:S01]  /*3950*/  LOP3.LUT R138, R113, R87, RZ, 0x3c, !PT ;  /* 0x00000057718a7212 */ /* 0x000fe200078e3cff */
[----:B------:R-:W-:Y:S01]  /*3960*/  IMAD.WIDE.U32 R114, R114, -0x326172a9, RZ ;  /* 0xcd9e8d5772727825 */ /* 0x000fe200078e00ff */
[----:B------:R-:W-:Y:S02]  /*3970*/  LOP3.LUT R208, R111, R56, RZ, 0x3c, !PT ;  /* 0x000000386fd07212 */ /* 0x000fe400078e3cff */
[----:B------:R-:W-:Y:S01]  /*3980*/  FSEL R120, R26, -INF , !P5 ;  /* 0xff8000001a787808 */ /* 0x000fe20006800000 */
[----:B------:R-:W-:Y:S01]  /*3990*/  IMAD.WIDE.U32 R130, R130, -0x326172a9, RZ ;  /* 0xcd9e8d5782827825 */ /* 0x000fe200078e00ff */
[----:B------:R-:W-:-:S02]  /*39a0*/  LOP3.LUT R3, R115, UR16, R110, 0x96, !PT ;  /* 0x0000001073037c12 */ /* 0x000fc4000f8e966e */
[----:B------:R-:W-:Y:S01]  /*39b0*/  FSEL R193, R24, -INF , !P5 ;  /* 0xff80000018c17808 */ /* 0x000fe20006800000 */
[----:B------:R-:W-:Y:S01]  /*39c0*/  IMAD.WIDE.U32 R108, R57, -0x326172a9, RZ ;  /* 0xcd9e8d57396c7825 */ /* 0x000fe200078e00ff */
[C---:B------:R-:W-:Y:S02]  /*39d0*/  LOP3.LUT R175, R131.reuse, UR16, R110, 0x96, !PT ;  /* 0x0000001083af7c12 */ /* 0x040fe4000f8e966e */
[--C-:B------:R-:W-:Y:S01]  /*39e0*/  LOP3.LUT R107, R131, UR16, R116.reuse, 0x96, !PT ;  /* 0x00000010836b7c12 */ /* 0x100fe2000f8e9674 */
[----:B------:R-:W-:Y:S01]  /*39f0*/  IMAD.WIDE.U32 R142, R142, -0x2daee0ad, RZ ;  /* 0xd2511f538e8e7825 */ /* 0x000fe200078e00ff */
[----:B------:R-:W-:Y:S02]  /*3a00*/  LOP3.LUT R110, R109, R56, RZ, 0x3c, !PT ;  /* 0x000000386d6e7212 */ /* 0x000fe400078e3cff */
[----:B------:R-:W-:Y:S01]  /*3a10*/  LOP3.LUT R109, R115, UR16, R116, 0x96, !PT ;  /* 0x00000010736d7c12 */ /* 0x000fe2000f8e9674 */
[----:B------:R-:W-:Y:S01]  /*3a20*/  IMAD.WIDE.U32 R208, R208, -0x2daee0ad, RZ ;  /* 0xd2511f53d0d07825 */ /* 0x000fe200078e00ff */
[----:B------:R-:W-:-:S02]  /*3a30*/  LOP3.LUT R113, R143, UR15, R112, 0x96, !PT ;  /* 0x0000000f8f717c12 */ /* 0x000fc4000f8e9670 */
[----:B------:R-:W-:Y:S01]  /*3a40*/  FSEL R185, R22, -INF , !P5 ;  /* 0xff80000016b97808 */ /* 0x000fe20006800000 */
[----:B------:R-:W-:Y:S01]  /*3a50*/  IMAD.WIDE.U32 R110, R110, -0x2daee0ad, RZ ;  /* 0xd2511f536e6e7825 */ /* 0x000fe200078e00ff */
[--C-:B------:R-:W-:Y:S02]  /*3a60*/  LOP3.LUT R214, R209, UR15, R112.reuse, 0x96, !PT ;  /* 0x0000000fd1d67c12 */ /* 0x100fe4000f8e9670 */
[----:B------:R-:W-:Y:S01]  /*3a70*/  FSEL R182, R20, -INF , !P5 ;  /* 0xff80000014b67808 */ /* 0x000fe20006800000 */
[----:B------:R-:W-:Y:S01]  /*3a80*/  IMAD.WIDE.U32 R158, R109, -0x2daee0ad, RZ ;  /* 0xd2511f536d9e7825 */ /* 0x000fe200078e00ff */
[----:B------:R-:W-:Y:S02]  /*3a90*/  LOP3.LUT R112, R111, UR15, R112, 0x96, !PT ;  /* 0x0000000f6f707c12 */ /* 0x000fe4000f8e9670 */
[----:B------:R-:W-:Y:S01]  /*3aa0*/  SHF.R.S32.HI R165, RZ, 0x1f, R101 ;  /* 0x0000001fffa57819 */ /* 0x000fe20000011465 */
[----:B------:R-:W-:Y:S01]  /*3ab0*/  IMAD.WIDE.U32 R138, R138, -0x326172a9, RZ ;  /* 0xcd9e8d578a8a7825 */ /* 0x000fe200078e00ff */
[----:B------:R-:W-:-:S02]  /*3ac0*/  LOP3.LUT R111, R159, UR13, R142, 0x96, !PT ;  /* 0x0000000d9f6f7c12 */ /* 0x000fc4000f8e968e */
[----:B------:R-:W-:Y:S01]  /*3ad0*/  IADD3 R166, P5, R86, R101, RZ ;  /* 0x0000006556a67210 */ /* 0x000fe20007fbe0ff */
[----:B------:R-:W-:Y:S01]  /*3ae0*/  IMAD.WIDE.U32 R216, R113, -0x326172a9, RZ ;  /* 0xcd9e8d5771d87825 */ /* 0x000fe200078e00ff */
[----:B------:R-:W-:Y:S02]  /*3af0*/  LOP3.LUT R105, R139, UR16, R116, 0x96, !PT ;  /* 0x000000108b697c12 */ /* 0x000fe4000f8e9674 */
[--C-:B------:R-:W-:Y:S01]  /*3b00*/  LOP3.LUT R101, R115, UR16, R108.reuse, 0x96, !PT ;  /* 0x0000001073657c12 */ /* 0x100fe2000f8e966c */
[----:B------:R-:W-:Y:S01]  /*3b10*/  IMAD.WIDE.U32 R148, R111, -0x326172a9, RZ ;  /* 0xcd9e8d576f947825 */ /* 0x000fe200078e00ff */
[----:B------:R-:W-:Y:S02]  /*3b20*/  FMNMX.FTZ R111, R98, R106, !PT ;  /* 0x0000006a626f7209 */ /* 0x000fe40007810000 */
[----:B------:R-:W-:Y:S01]  /*3b30*/  LOP3.LUT R108, R139, UR16, R108, 0x96, !PT ;  /* 0x000000108b6c7c12 */ /* 0x000fe2000f8e966c */
[----:B------:R-:W-:Y:S01]  /*3b40*/  IMAD.WIDE.U32 R214, R214, -0x326172a9, RZ ;  /* 0xcd9e8d57d6d67825 */ /* 0x000fe200078e00ff */
[----:B------:R-:W-:-:S02]  /*3b50*/  FMNMX.FTZ R111, R96, R111, !PT ;  /* 0x0000006f606f7209 */ /* 0x000fc40007810000 */
[--C-:B------:R-:W-:Y:S01]  /*3b60*/  LOP3.LUT R150, R217, UR14, R114.reuse, 0x96, !PT ;  /* 0x0000000ed9967c12 */ /* 0x100fe2000f8e9672 */
[----:B------:R-:W-:Y:S01]  /*3b70*/  IMAD.WIDE.U32 R154, R107, -0x2daee0ad, RZ ;  /* 0xd2511f536b9a7825 */ /* 0x000fe200078e00ff */
[----:B------:R-:W-:Y:S02]  /*3b80*/  FMNMX.FTZ R111, R124, R111, !PT ;  /* 0x0000006f7c6f7209 */ /* 0x000fe40007810000 */
[----:B------:R-:W-:Y:S01]  /*3b90*/  LOP3.LUT R156, R215, UR14, R114, 0x96, !PT ;  /* 0x0000000ed79c7c12 */ /* 0x000fe2000f8e9672 */
[----:B------:R-:W-:Y:S01]  /*3ba0*/  IMAD.WIDE.U32 R152, R105, -0x2daee0ad, RZ ;  /* 0xd2511f5369987825 */ /* 0x000fe200078e00ff */
[----:B------:R-:W-:Y:S02]  /*3bb0*/  FMNMX.FTZ R111, R128, R111, !PT ;  /* 0x0000006f806f7209 */ /* 0x000fe40007810000 */
[--C-:B------:R-:W-:Y:S01]  /*3bc0*/  LOP3.LUT R139, R159, UR13, R142.reuse, 0x96, !PT ;  /* 0x0000000d9f8b7c12 */ /* 0x100fe2000f8e968e */
[----:B------:R-:W-:Y:S01]  /*3bd0*/  IMAD.WIDE.U32 R112, R112, -0x326172a9, RZ ;  /* 0xcd9e8d5770707825 */ /* 0x000fe200078e00ff */
[----:B------:R-:W-:-:S02]  /*3be0*/  LOP3.LUT R105, R155, UR13, R142, 0x96, !PT ;  /* 0x0000000d9b697c12 */ /* 0x000fc4000f8e968e */
[----:B------:R-:W-:Y:S01]  /*3bf0*/  LOP3.LUT R114, R153, UR13, R142, 0x96, !PT ;  /* 0x0000000d99727c12 */ /* 0x000fe2000f8e968e */
[----:B------:R-:W-:Y:S01]  /*3c00*/  IMAD.WIDE.U32 R150, R150, -0x2daee0ad, RZ ;  /* 0xd2511f5396967825 */ /* 0x000fe200078e00ff */
[----:B------:R-:W-:Y:S02]  /*3c10*/  FMNMX.FTZ R111, R140, R111, !PT ;  /* 0x0000006f8c6f7209 */ /* 0x000fe40007810000 */
[----:B------:R-:W-:Y:S01]  /*3c20*/  FMNMX.FTZ R142, R69, R99, !PT ;  /* 0x00000063458e7209 */ /* 0x000fe20007810000 */
[----:B------:R-:W-:Y:S01]  /*3c30*/  IMAD.WIDE.U32 R210, R105, -0x326172a9, RZ ;  /* 0xcd9e8d5769d27825 */ /* 0x000fe200078e00ff */
[----:B------:R-:W-:Y:S02]  /*3c40*/  FMNMX.FTZ R111, R66, R111, !PT ;  /* 0x0000006f426f7209 */ /* 0x000fe40007810000 */
[----:B------:R-:W-:Y:S01]  /*3c50*/  FMNMX.FTZ R142, R129, R142, !PT ;  /* 0x0000008e818e7209 */ /* 0x000fe20007810000 */
[----:B------:R-:W-:Y:S01]  /*3c60*/  IMAD.WIDE.U32 R114, R114, -0x326172a9, RZ ;  /* 0xcd9e8d5772727825 */ /* 0x000fe200078e00ff */
[----:B------:R-:W-:-:S02]  /*3c70*/  FMNMX.FTZ R111, R90, R111, !PT ;  /* 0x0000006f5a6f7209 */ /* 0x000fc40007810000 */
[----:B------:R-:W-:Y:S01]  /*3c80*/  FMNMX.FTZ R142, R91, R142, !PT ;  /* 0x0000008e5b8e7209 */ /* 0x000fe20007810000 */
[----:B------:R-:W-:Y:S01]  /*3c90*/  IMAD.WIDE.U32 R162, R101, -0x2daee0ad, RZ ;  /* 0xd2511f5365a27825 */ /* 0x000fe200078e00ff */
[----:B------:R-:W-:Y:S02]  /*3ca0*/  FSEL R100, R29, -INF , !P6 ;  /* 0xff8000001d647808 */ /* 0x000fe40007000000 */
[----:B------:R-:W-:Y:S01]  /*3cb0*/  FMNMX.FTZ R111, R102, R111, !PT ;  /* 0x0000006f666f7209 */ /* 0x000fe20007810000 */
[----:B------:R-:W-:Y:S01]  /*3cc0*/  IMAD.WIDE.U32 R224, R3, -0x2daee0ad, RZ ;  /* 0xd2511f5303e07825 */ /* 0x000fe200078e00ff */
[----:B------:R-:W-:Y:S02]  /*3cd0*/  FMNMX.FTZ R142, R103, R142, !PT ;  /* 0x0000008e678e7209 */ /* 0x000fe40007810000 */
[----:B------:R-:W-:Y:S01]  /*3ce0*/  FMNMX.FTZ R111, R100, R111, !PT ;  /* 0x0000006f646f7209 */ /* 0x000fe20007810000 */
[----:B------:R-:W-:Y:S01]  /*3cf0*/  IMAD.WIDE.U32 R156, R156, -0x2daee0ad, RZ ;  /* 0xd2511f539c9c7825 */ /* 0x000fe200078e00ff */
[----:B------:R-:W-:-:S02]  /*3d00*/  FMNMX.FTZ R142, R127, R142, !PT ;  /* 0x0000008e7f8e7209 */ /* 0x000fc40007810000 */
[----:B------:R-:W-:Y:S02]  /*3d10*/  FSEL R206, R21, -INF , !P4 ;  /* 0xff80000015ce7808 */ /* 0x000fe40006000000 */
[----:B------:R-:W-:Y:S02]  /*3d20*/  FMNMX.FTZ R111, R182, R111, !PT ;  /* 0x0000006fb66f7209 */ /* 0x000fe40007810000 */
[----:B------:R-:W-:Y:S02]  /*3d30*/  FMNMX.FTZ R142, R97, R142, !PT ;  /* 0x0000008e618e7209 */ /* 0x000fe40007810000 */
[----:B------:R-:W-:Y:S02]  /*3d40*/  FSEL R184, R16, -INF , !P3 ;  /* 0xff80000010b87808 */ /* 0x000fe40005800000 */
[--C-:B------:R-:W-:Y:S02]  /*3d50*/  LOP3.LUT R186, R217, UR14, R138.reuse, 0x96, !PT ;  /* 0x0000000ed9ba7c12 */ /* 0x100fe4000f8e968a */
[----:B------:R-:W-:Y:S01]  /*3d60*/  LOP3.LUT R109, R113, UR14, R138, 0x96, !PT ;  /* 0x0000000e716d7c12 */ /* 0x000fe2000f8e968a */
[----:B------:R-:W-:Y:S01]  /*3d70*/  IMAD.WIDE.U32 R138, R139, -0x326172a9, RZ ;  /* 0xcd9e8d578b8a7825 */ /* 0x000fe200078e00ff */
[----:B------:R-:W-:-:S02]  /*3d80*/  FMNMX.FTZ R111, R206, R111, !PT ;  /* 0x0000006fce6f7209 */ /* 0x000fc40007810000 */
[----:B------:R-:W-:Y:S01]  /*3d90*/  FMNMX.FTZ R142, R65, R142, !PT ;  /* 0x0000008e418e7209 */ /* 0x000fe20007810000 */
[----:B------:R-:W-:Y:S01]  /*3da0*/  IMAD.WIDE.U32 R186, R186, -0x2daee0ad, RZ ;  /* 0xd2511f53baba7825 */ /* 0x000fe200078e00ff */
[----:B------:R-:W-:Y:S02]  /*3db0*/  LOP3.LUT R232, R151, UR11, R158, 0x96, !PT ;  /* 0x0000000b97e87c12 */ /* 0x000fe4000f8e969e */
[----:B------:R-:W-:Y:S02]  /*3dc0*/  FSEL R179, R31, -INF , !P6 ;  /* 0xff8000001fb37808 */ /* 0x000fe40007000000 */
[----:B------:R-:W-:Y:S01]  /*3dd0*/  FSEL R178, R17, -INF , !P2 ;  /* 0xff80000011b27808 */ /* 0x000fe20005000000 */
[----:B------:R-:W-:Y:S01]  /*3de0*/  IMAD.WIDE.U32 R232, R232, -0x326172a9, RZ ;  /* 0xcd9e8d57e8e87825 */ /* 0x000fe200078e00ff */
[----:B------:R-:W-:Y:S02]  /*3df0*/  FMNMX.FTZ R111, R184, R111, !PT ;  /* 0x0000006fb86f7209 */ /* 0x000fe40007810000 */
[----:B------:R-:W-:-:S02]  /*3e00*/  FMNMX.FTZ R142, R181, R142, !PT ;  /* 0x0000008eb58e7209 */ /* 0x000fc40007810000 */
[--C-:B------:R-:W-:Y:S02]  /*3e10*/  LOP3.LUT R228, R149, UR12, R216.reuse, 0x96, !PT ;  /* 0x0000000c95e47c12 */ /* 0x100fe4000f8e96d8 */
[----:B------:R-:W-:Y:S02]  /*3e20*/  LOP3.LUT R204, R139, UR12, R216, 0x96, !PT ;  /* 0x0000000c8bcc7c12 */ /* 0x000fe4000f8e96d8 */
[----:B------:R-:W-:Y:S01]  /*3e30*/  FSEL R180, R8, -INF , !P1 ;  /* 0xff80000008b47808 */ /* 0x000fe20004800000 */
[----:B------:R-:W-:Y:S01]  /*3e40*/  IMAD.WIDE.U32 R228, R228, -0x2daee0ad, RZ ;  /* 0xd2511f53e4e47825 */ /* 0x000fe200078e00ff */
[----:B------:R-:W-:Y:S02]  /*3e50*/  FMNMX.FTZ R111, R178, R111, !PT ;  /* 0x0000006fb26f7209 */ /* 0x000fe40007810000 */
[----:B------:R-:W-:Y:S01]  /*3e60*/  FMNMX.FTZ R142, R179, R142, !PT ;  /* 0x0000008eb38e7209 */ /* 0x000fe20007810000 */
[----:B------:R-:W-:Y:S01]  /*3e70*/  IMAD.WIDE.U32 R204, R204, -0x2daee0ad, RZ ;  /* 0xd2511f53cccc7825 */ /* 0x000fe200078e00ff */
[----:B------:R-:W-:-:S02]  /*3e80*/  FSEL R177, R23, -INF , !P4 ;  /* 0xff80000017b17808 */ /* 0x000fc40006000000 */
[----:B------:R-:W-:Y:S02]  /*3e90*/  FSEL R194, R9, -INF , !P0 ;  /* 0xff80000009c27808 */ /* 0x000fe40004000000 */
[----:B------:R-:W-:Y:S02]  /*3ea0*/  LOP3.LUT R148, R233, UR10, R148, 0x96, !PT ;  /* 0x0000000ae9947c12 */ /* 0x000fe4000f8e9694 */
[----:B------:R-:W-:Y:S02]  /*3eb0*/  FMNMX.FTZ R111, R180, R111, !PT ;  /* 0x0000006fb46f7209 */ /* 0x000fe40007810000 */
[----:B------:R-:W-:Y:S01]  /*3ec0*/  FMNMX.FTZ R142, R185, R142, !PT ;  /* 0x0000008eb98e7209 */ /* 0x000fe20007810000 */
[----:B------:R-:W-:Y:S01]  /*3ed0*/  IMAD.WIDE.U32 R148, R148, -0x2daee0ad, RZ ;  /* 0xd2511f5394947825 */ /* 0x000fe200078e00ff */
[--C-:B------:R-:W-:Y:S02]  /*3ee0*/  LOP3.LUT R226, R211, UR12, R216.reuse, 0x96, !PT ;  /* 0x0000000cd3e27c12 */ /* 0x100fe4000f8e96d8 */
[----:B------:R-:W-:-:S02]  /*3ef0*/  LOP3.LUT R216, R115, UR12, R216, 0x96, !PT ;  /* 0x0000000c73d87c12 */ /* 0x000fc4000f8e96d8 */
[----:B------:R-:W-:Y:S01]  /*3f00*/  LOP3.LUT R144, R229, UR9, R150, 0x96, !PT ;  /* 0x00000009e5907c12 */ /* 0x000fe2000f8e9696 */
[----:B------:R-:W-:Y:S01]  /*3f10*/  IMAD.WIDE.U32 R226, R226, -0x2daee0ad, RZ ;  /* 0xd2511f53e2e27825 */ /* 0x000fe200078e00ff */
[----:B------:R-:W-:Y:S02]  /*3f20*/  FSEL R173, R18, -INF , !P3 ;  /* 0xff80000012ad7808 */ /* 0x000fe40005800000 */
[----:B------:R-:W-:Y:S01]  /*3f30*/  LOP3.LUT R158, R151, UR11, R158, 0x96, !PT ;  /* 0x0000000b979e7c12 */ /* 0x000fe2000f8e969e */
[----:B------:R-:W-:Y:S01]  /*3f40*/  IMAD.WIDE.U32 R144, R144, -0x326172a9, RZ ;  /* 0xcd9e8d5790907825 */ /* 0x000fe200078e00ff */
[----:B------:R-:W-:Y:S02]  /*3f50*/  LOP3.LUT R150, R205, UR9, R150, 0x96, !PT ;  /* 0x00000009cd967c12 */ /* 0x000fe4000f8e9696 */
[----:B------:R-:W-:Y:S01]  /*3f60*/  FMNMX.FTZ R132, R194, R111, !PT ;  /* 0x0000006fc2847209 */ /* 0x000fe20007810000 */
[----:B------:R-:W-:Y:S01]  /*3f70*/  IMAD.WIDE.U32 R158, R158, -0x326172a9, RZ ;  /* 0xcd9e8d579e9e7825 */ /* 0x000fe200078e00ff */
[----:B------:R-:W-:-:S02]  /*3f80*/  FMNMX.FTZ R142, R177, R142, !PT ;  /* 0x0000008eb18e7209 */ /* 0x000fc40007810000 */
[----:B------:R-:W-:Y:S01]  /*3f90*/  LOP3.LUT R212, R217, UR14, R130, 0x96, !PT ;  /* 0x0000000ed9d47c12 */ /* 0x000fe2000f8e9682 */
[----:B------:R-:W-:Y:S01]  /*3fa0*/  IMAD.WIDE.U32 R216, R216, -0x2daee0ad, RZ ;  /* 0xd2511f53d8d87825 */ /* 0x000fe200078e00ff */
[----:B------:R-:W-:Y:S01]  /*3fb0*/  FSEL R171, R19, -INF , !P2 ;  /* 0xff80000013ab7808 */ /* 0x000fe20005000000 */
[----:B------:R-:W1:Y:S01]  /*3fc0*/  SHFL.BFLY PT, R125, R132, 0x2, 0x1f ;  /* 0x0c401f00847d7f89 */ /* 0x000e6200000e0000 */
[----:B------:R-:W-:Y:S01]  /*3fd0*/  FMNMX.FTZ R142, R173, R142, !PT ;  /* 0x0000008ead8e7209 */ /* 0x000fe20007810000 */
[----:B------:R-:W-:Y:S01]  /*3fe0*/  IMAD.WIDE.U32 R150, R150, -0x326172a9, RZ ;  /* 0xcd9e8d5796967825 */ /* 0x000fe200078e00ff */
[----:B------:R-:W-:Y:S02]  /*3ff0*/  LOP3.LUT R101, R149, UR5, R228, 0x96, !PT ;  /* 0x0000000595657c12 */ /* 0x000fe4000f8e96e4 */
[----:B------:R-:W-:Y:S01]  /*4000*/  FSEL R169, R10, -INF , !P1 ;  /* 0xff8000000aa97808 */ /* 0x000fe20004800000 */
[----:B------:R-:W-:Y:S01]  /*4010*/  IMAD.WIDE.U32 R212, R212, -0x2daee0ad, RZ ;  /* 0xd2511f53d4d47825 */ /* 0x000fe200078e00ff */
[----:B------:R-:W-:-:S02]  /*4020*/  FMNMX.FTZ R142, R171, R142, !PT ;  /* 0x0000008eab8e7209 */ /* 0x000fc40007810000 */
[----:B------:R-:W-:Y:S02]  /*4030*/  LOP3.LUT R152, R187, UR11, R152, 0x96, !PT ;  /* 0x0000000bbb987c12 */ /* 0x000fe4000f8e9698 */
[----:B------:R-:W-:Y:S02]  /*4040*/  LOP3.LUT R186, R217, UR9, R186, 0x96, !PT ;  /* 0x00000009d9ba7c12 */ /* 0x000fe4000f8e96ba */
[----:B------:R-:W-:Y:S01]  /*4050*/  LOP3.LUT R138, R159, UR10, R138, 0x96, !PT ;  /* 0x0000000a9f8a7c12 */ /* 0x000fe2000f8e968a */
[----:B------:R-:W-:Y:S01]  /*4060*/  IMAD.WIDE.U32 R152, R152, -0x326172a9, RZ ;  /* 0xcd9e8d5798987825 */ /* 0x000fe200078e00ff */
[----:B------:R-:W-:Y:S02]  /*4070*/  LOP3.LUT R3, R151, UR8, R158, 0x96, !PT ;  /* 0x0000000897037c12 */ /* 0x000fe4000f8e969e */
[----:B------:R-:W-:Y:S01]  /*4080*/  FSEL R174, R11, -INF , !P0 ;  /* 0xff8000000bae7808 */ /* 0x000fe20004000000 */
[----:B------:R-:W-:Y:S01]  /*4090*/  IMAD.WIDE.U32 R158, R101, -0x326172a9, RZ ;  /* 0xcd9e8d57659e7825 */ /* 0x000fe200078e00ff */
[----:B------:R-:W-:-:S02]  /*40a0*/  FMNMX.FTZ R101, R169, R142, !PT ;  /* 0x0000008ea9657209 */ /* 0x000fc40007810000 */
[----:B------:R-:W-:Y:S01]  /*40b0*/  LOP3.LUT R126, R145, UR8, R232, 0x96, !PT ;  /* 0x00000008917e7c12 */ /* 0x000fe2000f8e96e8 */
[----:B------:R-:W-:Y:S01]  /*40c0*/  IMAD.WIDE.U32 R186, R186, -0x326172a9, RZ ;  /* 0xcd9e8d57baba7825 */ /* 0x000fe200078e00ff */
[----:B------:R-:W-:Y:S02]  /*40d0*/  FMNMX.FTZ R101, R174, R101, !PT ;  /* 0x00000065ae657209 */ /* 0x000fe40007810000 */
[----:B------:R-:W-:Y:S01]  /*40e0*/  LOP3.LUT R114, R153, UR10, R114, 0x96, !PT ;  /* 0x0000000a99727c12 */ /* 0x000fe2000f8e9672 */
[----:B------:R-:W-:Y:S01]  /*40f0*/  IMAD.WIDE.U32 R138, R138, -0x2daee0ad, RZ ;  /* 0xd2511f538a8a7825 */ /* 0x000fe200078e00ff */
[----:B------:R-:W-:Y:S02]  /*4100*/  LOP3.LUT R111, R187, UR8, R152, 0x96, !PT ;  /* 0x00000008bb6f7c12 */ /* 0x000fe4000f8e9698 */
[----:B------:R-:W-:Y:S01]  /*4110*/  LOP3.LUT R154, R213, UR11, R154, 0x96, !PT ;  /* 0x0000000bd59a7c12 */ /* 0x000fe2000f8e969a */
[----:B------:R-:W-:Y:S01]  /*4120*/  IMAD.WIDE.U32 R152, R126, -0x2daee0ad, RZ ;  /* 0xd2511f537e987825 */ /* 0x000fe200078e00ff */
[----:B-1----:R-:W-:Y:S01]  /*4130*/  FMNMX.FTZ R125, R132, R125, !PT ;  /* 0x0000007d847d7209 */ /* 0x002fe20007810000 */
[----:B------:R-:W1:Y:S01]  /*4140*/  SHFL.BFLY PT, R126, R101, 0x2, 0x1f ;  /* 0x0c401f00657e7f89 */ /* 0x000e6200000e0000 */
[----:B------:R-:W-:Y:S01]  /*4150*/  LOP3.LUT R209, R215, UR14, R130, 0x96, !PT ;  /* 0x0000000ed7d17c12 */ /* 0x000fe2000f8e9682 */
[----:B------:R-:W-:Y:S01]  /*4160*/  IMAD.WIDE.U32 R154, R154, -0x326172a9, RZ ;  /* 0xcd9e8d579a9a7825 */ /* 0x000fe200078e00ff */
[----:B------:R-:W-:Y:S01]  /*4170*/  LOP3.LUT R130, R163, UR13, R110, 0x96, !PT ;  /* 0x0000000da3827c12 */ /* 0x000fe2000f8e966e */
[----:B------:R-:W2:Y:S01]  /*4180*/  SHFL.BFLY PT, R132, R125, 0x1, 0x1f ;  /* 0x0c201f007d847f89 */ /* 0x000ea200000e0000 */
[----:B------:R-:W-:Y:S01]  /*4190*/  LOP3.LUT R162, R157, UR11, R162, 0x96, !PT ;  /* 0x0000000b9da27c12 */ /* 0x000fe2000f8e96a2 */
[----:B------:R-:W-:Y:S01]  /*41a0*/  IMAD.WIDE.U32 R114, R114, -0x2daee0ad, RZ ;  /* 0xd2511f5372727825 */ /* 0x000fe200078e00ff */
[----:B------:R-:W-:-:S02]  /*41b0*/  LOP3.LUT R210, R155, UR10, R210, 0x96, !PT ;  /* 0x0000000a9bd27c12 */ /* 0x000fc4000f8e96d2 */
[----:B------:R-:W-:Y:S01]  /*41c0*/  LOP3.LUT R212, R227, UR9, R212, 0x96, !PT ;  /* 0x00000009e3d47c12 */ /* 0x000fe2000f8e96d4 */
[----:B------:R-:W-:Y:S01]  /*41d0*/  IMAD.WIDE.U32 R130, R130, -0x326172a9, RZ ;  /* 0xcd9e8d5782827825 */ /* 0x000fe200078e00ff */
[----:B------:R-:W-:Y:S02]  /*41e0*/  LOP3.LUT R230, R225, UR13, R208, 0x96, !PT ;  /* 0x0000000de1e67c12 */ /* 0x000fe4000f8e96d0 */
[----:B------:R-:W-:Y:S01]  /*41f0*/  FSEL R118, R15, -INF , !P0 ;  /* 0xff8000000f767808 */ /* 0x000fe20004000000 */
[----:B------:R-:W-:Y:S01]  /*4200*/  IMAD.WIDE.U32 R210, R210, -0x2daee0ad, RZ ;  /* 0xd2511f53d2d27825 */ /* 0x000fe200078e00ff */
[----:B------:R-:W-:Y:S02]  /*4210*/  LOP3.LUT R146, R131, UR12, R112, 0x96, !PT ;  /* 0x0000000c83927c12 */ /* 0x000fe4000f8e9670 */
[----:B------:R-:W-:Y:S01]  /*4220*/  FSEL R119, R13, -INF , !P0 ;  /* 0xff8000000d777808 */ /* 0x000fe20004000000 */
[----:B------:R-:W-:Y:S01]  /*4230*/  IMAD.WIDE.U32 R162, R162, -0x326172a9, RZ ;  /* 0xcd9e8d57a2a27825 */ /* 0x000fe200078e00ff */
[----:B------:R-:W-:-:S02]  /*4240*/  LOP3.LUT R107, R211, UR5, R226, 0x96, !PT ;  /* 0x00000005d36b7c12 */ /* 0x000fc4000f8e96e2 */
[----:B------:R-:W-:Y:S01]  /*4250*/  LOP3.LUT R143, R159, UR18, R144, 0x96, !PT ;  /* 0x000000129f8f7c12 */ /* 0x000fe2000f8e9690 */
[----:B------:R-:W-:Y:S01]  /*4260*/  IMAD.WIDE.U32 R226, R3, -0x2daee0ad, RZ ;  /* 0xd2511f5303e27825 */ /* 0x000fe200078e00ff */
[----:B------:R-:W-:Y:S02]  /*4270*/  LOP3.LUT R130, R163, UR10, R130, 0x96, !PT ;  /* 0x0000000aa3827c12 */ /* 0x000fe4000f8e9682 */
[----:B-1----:R-:W-:Y:S01]  /*4280*/  FMNMX.FTZ R126, R101, R126, !PT ;  /* 0x0000007e657e7209 */ /* 0x002fe20007810000 */
[----:B------:R-:W-:Y:S01]  /*4290*/  IMAD.WIDE.U32 R230, R230, -0x326172a9, RZ ;  /* 0xcd9e8d57e6e67825 */ /* 0x000fe200078e00ff */
[----:B------:R-:W-:Y:S02]  /*42a0*/  LOP3.LUT R141, R158, 0xffff, RZ, 0xc0, !PT ;  /* 0x0000ffff9e8d7812 */ /* 0x000fe400078ec0ff */
[----:B--2---:R-:W-:Y:S01]  /*42b0*/  FMNMX.FTZ R132, R125, R132, !PT ;  /* 0x000000847d847209 */ /* 0x004fe20007810000 */
[----:B------:R-:W1:Y:S01]  /*42c0*/  SHFL.BFLY PT, R3, R126, 0x1, 0x1f ;  /* 0x0c201f007e037f89 */ /* 0x000e6200000e0000 */
[----:B------:R-:W-:Y:S01]  /*42d0*/  LOP3.LUT R160, R231, UR12, R214, 0x96, !PT ;  /* 0x0000000ce7a07c12 */ /* 0x000fe2000f8e96d6 */
[----:B------:R-:W-:Y:S01]  /*42e0*/  IMAD.WIDE.U32 R146, R146, -0x2daee0ad, RZ ;  /* 0xd2511f5392927825 */ /* 0x000fe200078e00ff */
[----:B------:R-:W-:-:S03]  /*42f0*/  FSETP.NEU.FTZ.AND P0, PT, R132, -INF , PT ;  /* 0xff8000008400780b */ /* 0x000fc60003f1d000 */
[----:B------:R-:W-:Y:S01]  /*4300*/  FMUL.FTZ R183, R132, UR6 ;  /* 0x0000000684b77c20 */ /* 0x000fe20008410000 */
[--C-:B------:R-:W-:Y:S01]  /*4310*/  SHF.R.U32.HI R137, RZ, 0x10, R158.reuse ;  /* 0x00000010ff897819 */ /* 0x100fe2000001169e */
[----:B------:R-:W-:Y:S01]  /*4320*/  IMAD.WIDE.U32 R130, R130, -0x2daee0ad, RZ ;  /* 0xd2511f5382827825 */ /* 0x000fe200078e00ff */
[----:B------:R-:W-:Y:S02]  /*4330*/  SHF.R.U32.HI R144, RZ, 0x18, R158 ;  /* 0x00000018ff907819 */ /* 0x000fe4000001169e */
[----:B------:R-:W-:Y:S01]  /*4340*/  FSEL R183, R183, RZ, P0 ;  /* 0x000000ffb7b77208 */ /* 0x000fe20000000000 */
[----:B------:R-:W-:Y:S01]  /*4350*/  IMAD.WIDE.U32 R160, R160, -0x2daee0ad, RZ ;  /* 0xd2511f53a0a07825 */ /* 0x000fe200078e00ff */
[----:B------:R-:W-:Y:S02]  /*4360*/  LOP3.LUT R113, R131, UR5, R146, 0x96, !PT ;  /* 0x0000000583717c12 */ /* 0x000fe4000f8e9692 */
[----:B------:R-:W-:Y:S01]  /*4370*/  LOP3.LUT R146, R158, 0xff, RZ, 0xc0, !PT ;  /* 0x000000ff9e927812 */ /* 0x000fe200078ec0ff */
[--C-:B------:R-:W-:Y:S01]  /*4380*/  FFMA.FTZ R241, R98, UR6, -R183.reuse ;  /* 0x0000000662f17c23 */ /* 0x100fe200080108b7 */
[----:B------:R-:W-:Y:S01]  /*4390*/  FMNMX.FTZ R158, R59, R93, !PT ;  /* 0x0000005d3b9e7209 */ /* 0x000fe20007810000 */
[----:B------:R-:W-:Y:S01]  /*43a0*/  FFMA.FTZ R240, R106, UR6, -R183 ;  /* 0x000000066af07c23 */ /* 0x000fe200080108b7 */
[--C-:B------:R-:W-:Y:S01]  /*43b0*/  LOP3.LUT R234, R161, UR9, R156.reuse, 0x96, !PT ;  /* 0x00000009a1ea7c12 */ /* 0x100fe2000f8e969c */
[----:B------:R-:W-:Y:S01]  /*43c0*/  IMAD.WIDE.U32 R212, R212, -0x326172a9, RZ ;  /* 0xcd9e8d57d4d47825 */ /* 0x000fe200078e00ff */
[----:B------:R-:W-:Y:S01]  /*43d0*/  LOP3.LUT R156, R147, UR9, R156, 0x96, !PT ;  /* 0x00000009939c7c12 */ /* 0x000fe2000f8e969c */
[----:B------:R-:W-:Y:S01]  /*43e0*/  MUFU.EX2 R241, R241 ;  /* 0x000000f100f17308 */ /* 0x000fe20000000800 */
[----:B------:R-:W-:Y:S01]  /*43f0*/  FMNMX.FTZ R158, R63, R158, !PT ;  /* 0x0000009e3f9e7209 */ /* 0x000fe20007810000 */
[----:B------:R-:W-:Y:S01]  /*4400*/  IMAD.WIDE.U32 R234, R234, -0x326172a9, RZ ;  /* 0xcd9e8d57eaea7825 */ /* 0x000fe200078e00ff */
[----:B------:R-:W-:-:S03]  /*4410*/  LOP3.LUT R224, R157, UR11, R224, 0x96, !PT ;  /* 0x0000000b9de07c12 */ /* 0x000fc6000f8e96e0 */
[----:B------:R-:W-:Y:S01]  /*4420*/  FFMA.FTZ R247, R128, UR6, -R183 ;  /* 0x0000000680f77c23 */ /* 0x000fe200080108b7 */
[----:B-1----:R-:W-:Y:S01]  /*4430*/  FMNMX.FTZ R3, R126, R3, !PT ;  /* 0x000000037e037209 */ /* 0x002fe20007810000 */
[----:B------:R-:W-:Y:S01]  /*4440*/  IMAD.WIDE.U32 R156, R156, -0x326172a9, RZ ;  /* 0xcd9e8d579c9c7825 */ /* 0x000fe200078e00ff */
[----:B------:R-:W-:Y:S01]  /*4450*/  FMNMX.FTZ R158, R89, R158, !PT ;  /* 0x0000009e599e7209 */ /* 0x000fe20007810000 */
[----:B------:R-:W1:Y:S01]  /*4460*/  MUFU.EX2 R240, R240 ;  /* 0x000000f000f07308 */ /* 0x000e620000000800 */
[----:B------:R-:W-:Y:S01]  /*4470*/  FSETP.NEU.FTZ.AND P0, PT, R3, -INF , PT ;  /* 0xff8000000300780b */ /* 0x000fe20003f1d000 */
[----:B------:R-:W-:-:S04]  /*4480*/  IMAD.WIDE.U32 R224, R224, -0x326172a9, RZ ;  /* 0xcd9e8d57e0e07825 */ /* 0x000fc800078e00ff */
[----:B------:R-:W-:Y:S01]  /*4490*/  FMUL.FTZ R176, R3, UR6 ;  /* 0x0000000603b07c20 */ /* 0x000fe20008410000 */
[----:B------:R-:W-:Y:S01]  /*44a0*/  LOP3.LUT R155, R153, UR17, R148, 0x96, !PT ;  /* 0x00000011999b7c12 */ /* 0x000fe2000f8e9694 */
[--C-:B------:R-:W-:Y:S01]  /*44b0*/  FFMA.FTZ R218, R140, UR6, -R183.reuse ;  /* 0x000000068cda7c23 */ /* 0x100fe200080108b7 */
[----:B------:R-:W-:Y:S01]  /*44c0*/  FMNMX.FTZ R158, R61, R158, !PT ;  /* 0x0000009e3d9e7209 */ /* 0x000fe20007810000 */
[----:B------:R-:W-:Y:S01]  /*44d0*/  IMAD.WIDE.U32 R148, R107, -0x326172a9, RZ ;  /* 0xcd9e8d576b947825 */ /* 0x000fe200078e00ff */
[----:B------:R-:W-:Y:S01]  /*44e0*/  LOP3.LUT R159, R143, 0xffff, RZ, 0xc0, !PT ;  /* 0x0000ffff8f9f7812 */ /* 0x000fe200078ec0ff */
[----:B------:R-:W-:Y:S01]  /*44f0*/  MUFU.EX2 R247, R247 ;  /* 0x000000f700f77308 */ /* 0x000fe20000000800 */
[----:B------:R-:W-:Y:S01]  /*4500*/  LOP3.LUT R105, R139, UR5, R204, 0x96, !PT ;  /* 0x000000058b697c12 */ /* 0x000fe2000f8e96cc */
[--C-:B------:R-:W-:Y:S01]  /*4510*/  FFMA.FTZ R167, R66, UR6, -R183.reuse ;  /* 0x0000000642a77c23 */ /* 0x100fe200080108b7 */
[----:B------:R-:W-:Y:S01]  /*4520*/  LOP3.LUT R162, R157, UR8, R162, 0x96, !PT ;  /* 0x000000089da27c12 */ /* 0x000fe2000f8e96a2 */
[--C-:B------:R-:W-:Y:S01]  /*4530*/  FFMA.FTZ R164, R90, UR6, -R183.reuse ;  /* 0x000000065aa47c23 */ /* 0x100fe200080108b7 */
[----:B------:R-:W-:Y:S01]  /*4540*/  LOP3.LUT R230, R225, UR10, R230, 0x96, !PT ;  /* 0x0000000ae1e67c12 */ /* 0x000fe2000f8e96e6 */
[----:B------:R-:W-:Y:S01]  /*4550*/  FFMA.FTZ R194, R194, UR6, -R183 ;  /* 0x00000006c2c27c23 */ /* 0x000fe200080108b7 */
[----:B------:R-:W-:Y:S01]  /*4560*/  LOP3.LUT R147, R235, UR8, R224, 0x96, !PT ;  /* 0x00000008eb937c12 */ /* 0x000fe2000f8e96e0 */
[----:B------:R-:W-:Y:S01]  /*4570*/  IMAD.WIDE.U32 R162, R162, -0x2daee0ad, RZ ;  /* 0xd2511f53a2a27825 */ /* 0x000fe200078e00ff */
[----:B------:R-:W-:Y:S01]  /*4580*/  FSEL R176, R176, RZ, P0 ;  /* 0x000000ffb0b07208 */ /* 0x000fe20000000000 */
[----:B------:R-:W-:Y:S01]  /*4590*/  MUFU.EX2 R218, R218 ;  /* 0x000000da00da7308 */ /* 0x000fe20000000800 */
[----:B------:R-:W-:Y:S01]  /*45a0*/  LOP3.LUT R157, R143, 0xff, RZ, 0xc0, !PT ;  /* 0x000000ff8f9d7812 */ /* 0x000fe200078ec0ff */
[----:B------:R-:W-:Y:S01]  /*45b0*/  IMAD.WIDE.U32 R230, R230, -0x2daee0ad, RZ ;  /* 0xd2511f53e6e67825 */ /* 0x000fe200078e00ff */
[----:B------:R-:W-:-:S03]  /*45c0*/  LOP3.LUT R216, R115, UR5, R216, 0x96, !PT ;  /* 0x0000000573d87c12 */ /* 0x000fc6000f8e96d8 */
[----:B------:R-:W-:Y:S01]  /*45d0*/  FFMA.FTZ R239, R69, UR6, -R176 ;  /* 0x0000000645ef7c23 */ /* 0x000fe200080108b0 */
[----:B------:R-:W-:Y:S01]  /*45e0*/  FMNMX.FTZ R158, R67, R158, !PT ;  /* 0x0000009e439e7209 */ /* 0x000fe20007810000 */
[----:B------:R-:W-:Y:S01]  /*45f0*/  IMAD.WIDE.U32 R224, R147, -0x2daee0ad, RZ ;  /* 0xd2511f5393e07825 */ /* 0x000fe200078e00ff */
[----:B------:R-:W-:-:S03]  /*4600*/  SHF.R.U32.HI R159, RZ, 0x8, R159 ;  /* 0x00000008ff9f7819 */ /* 0x000fc6000001169f */
[----:B------:R-:W-:Y:S01]  /*4610*/  FFMA.FTZ R192, R99, UR6, -R176 ;  /* 0x0000000663c07c23 */ /* 0x000fe200080108b0 */
[----:B------:R-:W-:Y:S01]  /*4620*/  LOP3.LUT R212, R149, UR18, R212, 0x96, !PT ;  /* 0x0000001295d47c12 */ /* 0x000fe2000f8e96d4 */
[----:B------:R-:W-:Y:S01]  /*4630*/  IMAD.WIDE.U32 R216, R216, -0x326172a9, RZ ;  /* 0xcd9e8d57d8d87825 */ /* 0x000fe200078e00ff */
[----:B------:R-:W-:-:S03]  /*4640*/  LOP3.LUT R139, R148, 0xff, RZ, 0xc0, !PT ;  /* 0x000000ff948b7812 */ /* 0x000fc600078ec0ff */
[----:B------:R-:W-:Y:S01]  /*4650*/  FFMA.FTZ R99, R96, UR6, -R183 ;  /* 0x0000000660637c23 */ /* 0x000fe200080108b7 */
[----:B------:R-:W-:Y:S01]  /*4660*/  LOP3.LUT R187, R148, 0xffff, RZ, 0xc0, !PT ;  /* 0x0000ffff94bb7812 */ /* 0x000fe200078ec0ff */
[----:B------:R-:W-:Y:S01]  /*4670*/  MUFU.EX2 R239, R239 ;  /* 0x000000ef00ef7308 */ /* 0x000fe20000000800 */
[----:B------:R-:W-:Y:S01]  /*4680*/  SHF.R.U32.HI R207, RZ, 0x10, R148 ;  /* 0x00000010ffcf7819 */ /* 0x000fe20000011694 */
[----:B------:R-:W-:Y:S01]  /*4690*/  FFMA.FTZ R91, R91, UR6, -R176 ;  /* 0x000000065b5b7c23 */ /* 0x000fe200080108b0 */
[----:B------:R-:W-:Y:S01]  /*46a0*/  SHF.R.U32.HI R115, RZ, 0x18, R148 ;  /* 0x00000018ff737819 */ /* 0x000fe20000011694 */
[----:B------:R-:W-:Y:S01]  /*46b0*/  IMAD.WIDE.U32 R148, R105, -0x326172a9, RZ ;  /* 0xcd9e8d5769947825 */ /* 0x000fe200078e00ff */
[----:B------:R-:W-:-:S03]  /*46c0*/  ISETP.LE.U32.AND P0, PT, R157, UR19, PT ;  /* 0x000000139d007c0c */ /* 0x000fc6000bf03070 */
[--C-:B------:R-:W-:Y:S01]  /*46d0*/  FFMA.FTZ R250, R103, UR6, -R176.reuse ;  /* 0x0000000667fa7c23 */ /* 0x100fe200080108b0 */
[----:B------:R-:W-:Y:S01]  /*46e0*/  FMNMX.FTZ R158, R71, R158, !PT ;  /* 0x0000009e479e7209 */ /* 0x000fe20007810000 */
[----:B------:R-:W2:Y:S01]  /*46f0*/  MUFU.EX2 R192, R192 ;  /* 0x000000c000c07308 */ /* 0x000ea20000000800 */
[----:B------:R-:W-:Y:S01]  /*4700*/  LOP3.LUT R69, R159, 0xffff, RZ, 0xc0, !PT ;  /* 0x0000ffff9f457812 */ /* 0x000fe200078ec0ff */
[--C-:B------:R-:W-:Y:S01]  /*4710*/  FFMA.FTZ R172, R97, UR6, -R176.reuse ;  /* 0x0000000661ac7c23 */ /* 0x100fe200080108b0 */
[C---:B------:R-:W-:Y:S01]  /*4720*/  LOP3.LUT R107, R152.reuse, 0xffff, RZ, 0xc0, !PT ;  /* 0x0000ffff986b7812 */ /* 0x040fe200078ec0ff */
[----:B------:R-:W-:Y:S01]  /*4730*/  FFMA.FTZ R181, R181, UR6, -R176 ;  /* 0x00000006b5b57c23 */ /* 0x000fe200080108b0 */
[----:B------:R-:W-:Y:S02]  /*4740*/  LOP3.LUT R145, R152, 0xff, RZ, 0xc0, !PT ;  /* 0x000000ff98917812 */ /* 0x000fe400078ec0ff */
[--C-:B------:R-:W-:Y:S01]  /*4750*/  SHF.R.U32.HI R153, RZ, 0x10, R152.reuse ;  /* 0x00000010ff997819 */ /* 0x100fe20000011698 */
[----:B------:R-:W-:Y:S01]  /*4760*/  MUFU.EX2 R99, R99 ;  /* 0x0000006300637308 */ /* 0x000fe20000000800 */
[----:B------:R-:W-:-:S02]  /*4770*/  SHF.R.U32.HI R142, RZ, 0x18, R152 ;  /* 0x00000018ff8e7819 */ /* 0x000fc40000011698 */
[----:B------:R-:W-:Y:S02]  /*4780*/  FSEL R116, R14, -INF , !P1 ;  /* 0xff8000000e747808 */ /* 0x000fe40004800000 */
[----:B------:R-:W-:Y:S02]  /*4790*/  FSEL R117, R12, -INF , !P1 ;  /* 0xff8000000c757808 */ /* 0x000fe40004800000 */
[----:B------:R-:W-:Y:S01]  /*47a0*/  LOP3.LUT R105, R149, UR18, R150, 0x96, !PT ;  /* 0x0000001295697c12 */ /* 0x000fe2000f8e9696 */
[----:B------:R-:W-:Y:S01]  /*47b0*/  MUFU.EX2 R91, R91 ;  /* 0x0000005b005b7308 */ /* 0x000fe20000000800 */
[----:B------:R-:W-:Y:S02]  /*47c0*/  LOP3.LUT R152, R148, 0xffff, RZ, 0xc0, !PT ;  /* 0x0000ffff94987812 */ /* 0x000fe400078ec0ff */
[----:B------:R-:W-:Y:S02]  /*47d0*/  LOP3.LUT R101, R227, UR17, R138, 0x96, !PT ;  /* 0x00000011e3657c12 */ /* 0x000fe4000f8e968a */
[----:B------:R-:W-:-:S02]  /*47e0*/  FMNMX.FTZ R158, R95, R158, !PT ;  /* 0x0000009e5f9e7209 */ /* 0x000fc40007810000 */
[----:B------:R-:W-:Y:S01]  /*47f0*/  LEA.HI.X.SX32 R165, R86, R165, 0x1, P5 ;  /* 0x000000a556a57211 */ /* 0x000fe200028f0eff */
[----:B------:R-:W-:Y:S01]  /*4800*/  MUFU.EX2 R250, R250 ;  /* 0x000000fa00fa7308 */ /* 0x000fe20000000800 */
[----:B------:R-:W-:Y:S02]  /*4810*/  LOP3.LUT R160, R231, UR5, R160, 0x96, !PT ;  /* 0x00000005e7a07c12 */ /* 0x000fe4000f8e96a0 */
[----:B------:R-:W-:Y:S02]  /*4820*/  LOP3.LUT R230, R225, UR17, R230, 0x96, !PT ;  /* 0x00000011e1e67c12 */ /* 0x000fe4000f8e96e6 */
[----:B------:R-:W-:Y:S02]  /*4830*/  LOP3.LUT R232, R224, 0xffff, RZ, 0xc0, !PT ;  /* 0x0000ffffe0e87812 */ /* 0x000fe400078ec0ff */
[C---:B------:R-:W-:Y:S01]  /*4840*/  LOP3.LUT R149, R226.reuse, 0xffff, RZ, 0xc0, !PT ;  /* 0x0000ffffe2957812 */ /* 0x040fe200078ec0ff */
[----:B------:R-:W-:Y:S01]  /*4850*/  MUFU.EX2 R167, R167 ;  /* 0x000000a700a77308 */ /* 0x000fe20000000800 */
[----:B------:R-:W-:-:S02]  /*4860*/  LOP3.LUT R147, R226, 0xff, RZ, 0xc0, !PT ;  /* 0x000000ffe2937812 */ /* 0x000fc400078ec0ff */
[--C-:B------:R-:W-:Y:S02]  /*4870*/  SHF.R.U32.HI R138, RZ, 0x10, R226.reuse ;  /* 0x00000010ff8a7819 */ /* 0x100fe400000116e2 */
[----:B------:R-:W-:Y:S02]  /*4880*/  SHF.R.U32.HI R131, RZ, 0x18, R226 ;  /* 0x00000018ff837819 */ /* 0x000fe400000116e2 */
[----:B------:R-:W-:Y:S01]  /*4890*/  ISETP.LE.U32.AND P1, PT, R69, UR19, PT ;  /* 0x0000001345007c0c */ /* 0x000fe2000bf23070 */
[----:B------:R-:W-:Y:S01]  /*48a0*/  MUFU.EX2 R164, R164 ;  /* 0x000000a400a47308 */ /* 0x000fe20000000800 */
[----:B------:R-:W-:Y:S02]  /*48b0*/  FSEL R86, R78, -INF , !P3 ;  /* 0xff8000004e567808 */ /* 0x000fe40005800000 */
[----:B------:R-:W-:Y:S02]  /*48c0*/  FSEL R121, R76, -INF , !P3 ;  /* 0xff8000004c797808 */ /* 0x000fe40005800000 */
[----:B------:R-:W-:-:S02]  /*48d0*/  LOP3.LUT R226, R216, 0xffff, RZ, 0xc0, !PT ;  /* 0x0000ffffd8e27812 */ /* 0x000fc400078ec0ff */
[----:B------:R-:W-:Y:S01]  /*48e0*/  LOP3.LUT R231, R216, 0xff, RZ, 0xc0, !PT ;  /* 0x000000ffd8e77812 */ /* 0x000fe200078ec0ff */
[----:B------:R-:W-:Y:S01]  /*48f0*/  MUFU.EX2 R172, R172 ;  /* 0x000000ac00ac7308 */ /* 0x000fe20000000800 */
[--C-:B------:R-:W-:Y:S02]  /*4900*/  SHF.R.U32.HI R225, RZ, 0x10, R216.reuse ;  /* 0x00000010ffe17819 */ /* 0x100fe400000116d8 */
[----:B------:R-:W-:Y:S02]  /*4910*/  SHF.R.U32.HI R228, RZ, 0x18, R216 ;  /* 0x00000018ffe47819 */ /* 0x000fe400000116d8 */
[----:B-1----:R-:W-:Y:S02]  /*4920*/  F2FP.F16.F32.PACK_AB R216, R240, R241 ;  /* 0x000000f1f0d8723e */ /* 0x002fe400000000ff */
[----:B------:R-:W-:Y:S02]  /*4930*/  ISETP.LE.U32.AND P3, PT, R146, UR19, PT ;  /* 0x0000001392007c0c */ /* 0x000fe4000bf63070 */
[----:B------:R-:W-:Y:S01]  /*4940*/  FSEL R223, R81, -INF , !P6 ;  /* 0xff80000051df7808 */ /* 0x000fe20007000000 */
[----:B------:R-:W-:Y:S01]  /*4950*/  @!P0 HADD2 R47, -R216.H0_H0, -RZ.H0_H0 ;  /* 0xa00000ffd82f8230 */ /* 0x000fe20000000900 */
[----:B------:R-:W-:-:S02]  /*4960*/  FMNMX.FTZ R146, R221, R158, !PT ;  /* 0x0000009edd927209 */ /* 0x000fc40007810000 */
[----:B------:R-:W-:Y:S02]  /*4970*/  FSEL R122, R27, -INF , !P4 ;  /* 0xff8000001b7a7808 */ /* 0x000fe40006000000 */
[----:B------:R-:W-:Y:S02]  /*4980*/  FSEL R219, R25, -INF , !P4 ;  /* 0xff80000019db7808 */ /* 0x000fe40006000000 */
[----:B------:R-:W-:Y:S02]  /*4990*/  ISETP.LE.U32.AND P4, PT, R144, UR19, PT ;  /* 0x0000001390007c0c */ /* 0x000fe4000bf83070 */
[----:B------:R-:W-:Y:S02]  /*49a0*/  PRMT R211, R216, 0x7632, R211 ;  /* 0x00007632d8d37816 */ /* 0x000fe400000000d3 */
[----:B------:R-:W-:Y:S02]  /*49b0*/  FMNMX.FTZ R144, R223, R146, !PT ;  /* 0x00000092df907209 */ /* 0x000fe40007810000 */
[----:B------:R-:W-:Y:S01]  /*49c0*/  SHF.R.U32.HI R96, RZ, 0x18, R143 ;  /* 0x00000018ff607819 */ /* 0x000fe2000001168f */
[----:B------:R-:W-:Y:S01]  /*49d0*/  @!P1 HADD2 R46, -R211.H0_H0, -RZ.H0_H0 ;  /* 0xa00000ffd32e9230 */ /* 0x000fe20000000900 */
[----:B------:R-:W-:-:S02]  /*49e0*/  FMNMX.FTZ R144, R193, R144, !PT ;  /* 0x00000090c1907209 */ /* 0x000fc40007810000 */
[----:B------:R-:W-:Y:S02]  /*49f0*/  PRMT R69, R216, 0x5410, R211 ;  /* 0x00005410d8457816 */ /* 0x000fe400000000d3 */
[----:B------:R-:W-:Y:S02]  /*4a00*/  @!P0 PRMT R216, R47, 0x5410, RZ ;  /* 0x000054102fd88816 */ /* 0x000fe400000000ff */
[----:B------:R-:W-:Y:S01]  /*4a10*/  ISETP.LE.U32.AND P0, PT, R96, UR19, PT ;  /* 0x0000001360007c0c */ /* 0x000fe2000bf03070 */
[----:B------:R-:W-:Y:S01]  /*4a20*/  FFMA.FTZ R96, R124, UR6, -R183 ;  /* 0x000000067c607c23 */ /* 0x000fe200080108b7 */
[----:B------:R-:W-:Y:S02]  /*4a30*/  FMNMX.FTZ R124, R219, R144, !PT ;  /* 0x00000090db7c7209 */ /* 0x000fe40007810000 */
[----:B------:R-:W-:Y:S02]  /*4a40*/  @!P1 PRMT R211, R46, 0x5410, RZ ;  /* 0x000054102ed39816 */ /* 0x000fe400000000ff */
[----:B------:R-:W-:Y:S01]  /*4a50*/  FSEL R123, R77, -INF , !P2 ;  /* 0xff8000004d7b7808 */ /* 0x000fe20005000000 */
[----:B------:R-:W1:Y:S01]  /*4a60*/  MUFU.EX2 R96, R96 ;  /* 0x0000006000607308 */ /* 0x000e620000000800 */
[----:B------:R-:W-:Y:S01]  /*4a70*/  FMNMX.FTZ R46, R121, R124, !PT ;  /* 0x0000007c792e7209 */ /* 0x000fe20007810000 */
[----:B------:R-:W-:Y:S01]  /*4a80*/  FFMA.FTZ R124, R129, UR6, -R176 ;  /* 0x00000006817c7c23 */ /* 0x000fe200080108b0 */
[----:B------:R-:W-:-:S02]  /*4a90*/  SHF.R.U32.HI R143, RZ, 0x10, R143 ;  /* 0x00000010ff8f7819 */ /* 0x000fc4000001168f */
[----:B------:R-:W-:Y:S02]  /*4aa0*/  FMNMX.FTZ R46, R123, R46, !PT ;  /* 0x0000002e7b2e7209 */ /* 0x000fe40007810000 */
[----:B------:R-:W-:Y:S01]  /*4ab0*/  LOP3.LUT R98, R163, UR17, R130, 0x96, !PT ;  /* 0x00000011a3627c12 */ /* 0x000fe2000f8e9682 */
[----:B------:R-:W3:Y:S01]  /*4ac0*/  MUFU.EX2 R124, R124 ;  /* 0x0000007c007c7308 */ /* 0x000ee20000000800 */
[C---:B------:R-:W-:Y:S01]  /*4ad0*/  LOP3.LUT R130, R162.reuse, 0xffff, RZ, 0xc0, !PT ;  /* 0x0000ffffa2827812 */ /* 0x040fe200078ec0ff */
[----:B------:R-:W-:Y:S01]  /*4ae0*/  FFMA.FTZ R163, R65, UR6, -R176 ;  /* 0x0000000641a37c23 */ /* 0x000fe200080108b0 */
[----:B------:R-:W-:Y:S02]  /*4af0*/  LOP3.LUT R126, R162, 0xff, RZ, 0xc0, !PT ;  /* 0x000000ffa27e7812 */ /* 0x000fe400078ec0ff */
[--C-:B------:R-:W-:Y:S02]  /*4b00*/  SHF.R.U32.HI R125, RZ, 0x10, R162.reuse ;  /* 0x00000010ff7d7819 */ /* 0x100fe400000116a2 */
[----:B------:R-:W-:Y:S01]  /*4b10*/  SHF.R.U32.HI R106, RZ, 0x18, R162 ;  /* 0x00000018ff6a7819 */ /* 0x000fe200000116a2 */
[----:B------:R-:W-:Y:S01]  /*4b20*/  MUFU.EX2 R163, R163 ;  /* 0x000000a300a37308 */ /* 0x000fe20000000800 */
[----:B--2---:R-:W-:-:S02]  /*4b30*/  F2FP.F16.F32.PACK_AB R162, R192, R239 ;  /* 0x000000efc0a2723e */ /* 0x004fc400000000ff */
[----:B------:R-:W-:Y:S02]  /*4b40*/  LOP3.LUT R143, R143, 0xff, RZ, 0xc0, !PT ;  /* 0x000000ff8f8f7812 */ /* 0x000fe400078ec0ff */
[----:B------:R-:W-:Y:S02]  /*4b50*/  FMNMX.FTZ R46, R117, R46, !PT ;  /* 0x0000002e752e7209 */ /* 0x000fe40007810000 */
[----:B------:R-:W-:Y:S02]  /*4b60*/  PRMT R161, R162, 0x7632, R161 ;  /* 0x00007632a2a17816 */ /* 0x000fe400000000a1 */
[----:B------:R-:W-:Y:S02]  /*4b70*/  ISETP.LE.U32.AND P1, PT, R143, UR19, PT ;  /* 0x000000138f007c0c */ /* 0x000fe4000bf23070 */
[----:B------:R-:W-:Y:S01]  /*4b80*/  FMNMX.FTZ R47, R119, R46, !PT ;  /* 0x0000002e772f7209 */ /* 0x000fe20007810000 */
[----:B------:R-:W-:Y:S01]  /*4b90*/  @!P0 HADD2 R45, -R161.H0_H0, -RZ.H0_H0 ;  /* 0xa00000ffa12d8230 */ /* 0x000fe20000000900 */
[----:B------:R-:W-:-:S02]  /*4ba0*/  SHF.R.U32.HI R141, RZ, 0x8, R141 ;  /* 0x00000008ff8d7819 */ /* 0x000fc4000001168d */
[----:B------:R-:W-:Y:S01]  /*4bb0*/  PRMT R46, R162, 0x5410, R161 ;  /* 0x00005410a22e7816 */ /* 0x000fe200000000a1 */
[----:B------:R-:W2:Y:S01]  /*4bc0*/  SHFL.BFLY PT, R146, R47, 0x2, 0x1f ;  /* 0x0c401f002f927f89 */ /* 0x000ea200000e0000 */
[----:B------:R-:W-:Y:S02]  /*4bd0*/  LOP3.LUT R141, R141, 0xffff, RZ, 0xc0, !PT ;  /* 0x0000ffff8d8d7812 */ /* 0x000fe400078ec0ff */
[----:B------:R-:W-:Y:S02]  /*4be0*/  @!P0 PRMT R161, R45, 0x5410, RZ ;  /* 0x000054102da18816 */ /* 0x000fe400000000ff */
[----:B-1----:R-:W-:Y:S01]  /*4bf0*/  F2FP.F16.F32.PACK_AB R144, R96, R99 ;  /* 0x000000636090723e */ /* 0x002fe200000000ff */
[----:B------:R-:W-:Y:S01]  /*4c00*/  @!P1 HADD2 R44, -R162.H0_H0, -RZ.H0_H0 ;  /* 0xa00000ffa22c9230 */ /* 0x000fe20000000900 */
[----:B------:R-:W-:Y:S02]  /*4c10*/  FMNMX.FTZ R45, R94, R60, !PT ;  /* 0x0000003c5e2d7209 */ /* 0x000fe40007810000 */
[----:B------:R-:W-:Y:S01]  /*4c20*/  ISETP.LE.U32.AND P0, PT, R141, UR19, PT ;  /* 0x000000138d007c0c */ /* 0x000fe2000bf03070 */
[----:B------:R-:W-:Y:S01]  /*4c30*/  @!P3 HADD2 R19, -R144.H0_H0, -RZ.H0_H0 ;  /* 0xa00000ff9013b230 */ /* 0x000fe20000000900 */
[----:B------:R-:W-:-:S02]  /*4c40*/  FMNMX.FTZ R45, R62, R45, !PT ;  /* 0x0000002d3e2d7209 */ /* 0x000fc40007810000 */
[----:B------:R-:W-:Y:S02]  /*4c50*/  PRMT R141, R144, 0x7632, R141 ;  /* 0x00007632908d7816 */ /* 0x000fe4000000008d */
[----:B------:R-:W-:Y:S02]  /*4c60*/  @!P1 PRMT R162, R44, 0x5410, RZ ;  /* 0x000054102ca29816 */ /* 0x000fe400000000ff */
[----:B------:R-:W-:Y:S02]  /*4c70*/  FMNMX.FTZ R45, R64, R45, !PT ;  /* 0x0000002d402d7209 */ /* 0x000fe40007810000 */
[----:B------:R-:W-:Y:S02]  /*4c80*/  PRMT R44, R144, 0x5410, R141 ;  /* 0x00005410902c7816 */ /* 0x000fe4000000008d */
[----:B------:R-:W-:Y:S01]  /*4c90*/  @!P3 PRMT R144, R19, 0x5410, RZ ;  /* 0x000054101390b816 */ /* 0x000fe200000000ff */
[----:B------:R-:W-:Y:S01]  /*4ca0*/  @!P0 HADD2 R18, -R141.H0_H0, -RZ.H0_H0 ;  /* 0xa00000ff8d128230 */ /* 0x000fe20000000900 */
[----:B------:R-:W-:-:S02]  /*4cb0*/  LOP3.LUT R19, R155, 0xff, RZ, 0xc0, !PT ;  /* 0x000000ff9b137812 */ /* 0x000fc400078ec0ff */
[----:B------:R-:W-:Y:S02]  /*4cc0*/  FMNMX.FTZ R45, R70, R45, !PT ;  /* 0x0000002d462d7209 */ /* 0x000fe40007810000 */
[----:B------:R-:W-:Y:S02]  /*4cd0*/  ISETP.LE.U32.AND P3, PT, R19, UR19, PT ;  /* 0x0000001313007c0c */ /* 0x000fe4000bf63070 */
[----:B------:R-:W-:Y:S02]  /*4ce0*/  FMNMX.FTZ R19, R68, R45, !PT ;  /* 0x0000002d44137209 */ /* 0x000fe40007810000 */
[----:B--2---:R-:W-:Y:S02]  /*4cf0*/  FMNMX.FTZ R45, R47, R146, !PT ;  /* 0x000000922f2d7209 */ /* 0x004fe40007810000 */
[----:B------:R-:W-:Y:S02]  /*4d00*/  @!P0 PRMT R141, R18, 0x5410, RZ ;  /* 0x00005410128d8816 */ /* 0x000fe400000000ff */
[----:B------:R-:W-:-:S02]  /*4d10*/  FMNMX.FTZ R47, R104, R19, !PT ;  /* 0x00000013682f7209 */ /* 0x000fc40007810000 */
[----:B------:R-:W-:Y:S02]  /*4d20*/  LOP3.LUT R137, R137, 0xff, RZ, 0xc0, !PT ;  /* 0x000000ff89897812 */ /* 0x000fe400078ec0ff */
[----:B---3--:R-:W-:Y:S02]  /*4d30*/  F2FP.F16.F32.PACK_AB R146, R91, R124 ;  /* 0x0000007c5b92723e */ /* 0x008fe400000000ff */
[----:B------:R-:W-:Y:S02]  /*4d40*/  LOP3.LUT R18, R155, 0xffff, RZ, 0xc0, !PT ;  /* 0x0000ffff9b127812 */ /* 0x000fe400078ec0ff */
[----:B------:R-:W-:Y:S02]  /*4d50*/  FSEL R87, R79, -INF , !P2 ;  /* 0xff8000004f577808 */ /* 0x000fe40005000000 */
[----:B------:R-:W-:Y:S02]  /*4d60*/  FMNMX.FTZ R47, R92, R47, !PT ;  /* 0x0000002f5c2f7209 */ /* 0x000fe40007810000 */
[----:B------:R-:W-:-:S02]  /*4d70*/  ISETP.LE.U32.AND P2, PT, R137, UR19, PT ;  /* 0x0000001389007c0c */ /* 0x000fc4000bf43070 */
[----:B------:R-:W-:Y:S02]  /*4d80*/  PRMT R143, R146, 0x7632, R143 ;  /* 0x00007632928f7816 */ /* 0x000fe4000000008f */
[----:B------:R-:W-:Y:S02]  /*4d90*/  SHF.R.U32.HI R18, RZ, 0x8, R18 ;  /* 0x00000008ff127819 */ /* 0x000fe40000011612 */
[----:B------:R-:W-:Y:S01]  /*4da0*/  FSEL R220, R83, -INF , !P6 ;  /* 0xff80000053dc7808 */ /* 0x000fe20007000000 */
[----:B------:R-:W-:Y:S01]  /*4db0*/  @!P4 HADD2 R17, -R143.H0_H0, -RZ.H0_H0 ;  /* 0xa00000ff8f11c230 */ /* 0x000fe20000000900 */
[----:B------:R-:W-:Y:S02]  /*4dc0*/  FMNMX.FTZ R47, R222, R47, !PT ;  /* 0x0000002fde2f7209 */ /* 0x000fe40007810000 */
[----:B------:R-:W-:Y:S02]  /*4dd0*/  LOP3.LUT R19, R18, 0xffff, RZ, 0xc0, !PT ;  /* 0x0000ffff12137812 */ /* 0x000fe400078ec0ff */
[----:B------:R-:W-:Y:S01]  /*4de0*/  FMNMX.FTZ R47, R220, R47, !PT ;  /* 0x0000002fdc2f7209 */ /* 0x000fe20007810000 */
[----:B------:R-:W-:Y:S01]  /*4df0*/  @!P2 HADD2 R16, -R146.H0_H0, -RZ.H0_H0 ;  /* 0xa00000ff9210a230 */ /* 0x000fe20000000900 */
[----:B------:R-:W-:Y:S01]  /*4e00*/  ISETP.LE.U32.AND P1, PT, R19, UR19, PT ;  /* 0x0000001313007c0c */ /* 0x000fe2000bf23070 */
[----:B------:R-:W1:Y:S01]  /*4e10*/  SHFL.BFLY PT, R18, R45, 0x1, 0x1f ;  /* 0x0c201f002d127f89 */ /* 0x000e6200000e0000 */
[----:B------:R-:W-:-:S02]  /*4e20*/  PRMT R19, R146, 0x5410, R143 ;  /* 0x0000541092137816 */ /* 0x000fc4000000008f */
[----:B------:R-:W-:Y:S02]  /*4e30*/  @!P4 PRMT R143, R17, 0x5410, RZ ;  /* 0x00005410118fc816 */ /* 0x000fe400000000ff */
[----:B------:R-:W-:Y:S02]  /*4e40*/  FMNMX.FTZ R17, R120, R47, !PT ;  /* 0x0000002f78117209 */ /* 0x000fe40007810000 */
[----:B------:R-:W-:Y:S02]  /*4e50*/  @!P2 PRMT R146, R16, 0x5410, RZ ;  /* 0x000054101092a816 */ /* 0x000fe400000000ff */
[----:B------:R-:W-:Y:S02]  /*4e60*/  FMNMX.FTZ R47, R122, R17, !PT ;  /* 0x000000117a2f7209 */ /* 0x000fe40007810000 */
[----:B------:R-:W-:Y:S01]  /*4e70*/  LOP3.LUT R227, R217, UR18, R186, 0x96, !PT ;  /* 0x00000012d9e37c12 */ /* 0x000fe2000f8e96ba */
[----:B------:R-:W-:Y:S01]  /*4e80*/  FFMA.FTZ R217, R127, UR6, -R176 ;  /* 0x000000067fd97c23 */ /* 0x000fe200080108b0 */
[----:B------:R-:W-:-:S02]  /*4e90*/  FMNMX.FTZ R16, R86, R47, !PT ;  /* 0x0000002f56107209 */ /* 0x000fc40007810000 */
[----:B------:R-:W-:Y:S02]  /*4ea0*/  SHF.R.U32.HI R17, RZ, 0x18, R155 ;  /* 0x00000018ff117819 */ /* 0x000fe4000001169b */
[----:B------:R-:W-:Y:S01]  /*4eb0*/  FMNMX.FTZ R103, R87, R16, !PT ;  /* 0x0000001057677209 */ /* 0x000fe20007810000 */
[----:B------:R-:W2:Y:S01]  /*4ec0*/  MUFU.EX2 R217, R217 ;  /* 0x000000d900d97308 */ /* 0x000ea20000000800 */
[----:B------:R-:W-:Y:S02]  /*4ed0*/  ISETP.LE.U32.AND P0, PT, R17, UR19, PT ;  /* 0x0000001311007c0c */ /* 0x000fe4000bf03070 */
[----:B------:R-:W-:Y:S02]  /*4ee0*/  FMNMX.FTZ R103, R116, R103, !PT ;  /* 0x0000006774677209 */ /* 0x000fe40007810000 */
[----:B------:R-:W-:Y:S02]  /*4ef0*/  ISETP.LE.U32.AND P4, PT, R142, UR19, PT ;  /* 0x000000138e007c0c */ /* 0x000fe4000bf83070 */
[----:B------:R-:W-:-:S02]  /*4f00*/  FMNMX.FTZ R103, R118, R103, !PT ;  /* 0x0000006776677209 */ /* 0x000fc40007810000 */
[----:B------:R-:W-:Y:S02]  /*4f10*/  ISETP.LE.U32.AND P6, PT, R139, UR19, PT ;  /* 0x000000138b007c0c */ /* 0x000fe4000bfc3070 */
[----:B------:R-:W-:Y:S01]  /*4f20*/  SHF.R.U32.HI R155, RZ, 0x10, R155 ;  /* 0x00000010ff9b7819 */ /* 0x000fe2000001169b */
[----:B------:R-:W3:Y:S01]  /*4f30*/  SHFL.BFLY PT, R16, R103, 0x2, 0x1f ;  /* 0x0c401f0067107f89 */ /* 0x000ee200000e0000 */
[----:B------:R-:W-:Y:S02]  /*4f40*/  LOP3.LUT R154, R213, UR8, R154, 0x96, !PT ;  /* 0x00000008d59a7c12 */ /* 0x000fe4000f8e969a */
[----:B------:R-:W-:Y:S02]  /*4f50*/  LOP3.LUT R155, R155, 0xff, RZ, 0xc0, !PT ;  /* 0x000000ff9b9b7812 */ /* 0x000fe400078ec0ff */
[----:B--2---:R-:W-:Y:S01]  /*4f60*/  F2FP.F16.F32.PACK_AB R142, R217, R250 ;  /* 0x000000fad98e723e */ /* 0x004fe200000000ff */
[----:B------:R-:W-:Y:S01]  /*4f70*/  IMAD.WIDE.U32 R158, R154, -0x2daee0ad, RZ ;  /* 0xd2511f539a9e7825 */ /* 0x000fe200078e00ff */
[----:B------:R-:W-:-:S02]  /*4f80*/  F2FP.F16.F32.PACK_AB R140, R218, R247 ;  /* 0x000000f7da8c723e */ /* 0x000fc400000000ff */
[----:B------:R-:W-:Y:S02]  /*4f90*/  PRMT R139, R142, 0x7632, R139 ;  /* 0x000076328e8b7816 */ /* 0x000fe4000000008b */
[----:B------:R-:W-:Y:S01]  /*4fa0*/  PRMT R137, R140, 0x7632, R137 ;  /* 0x000076328c897816 */ /* 0x000fe20000000089 */
[----:B------:R-:W-:Y:S01]  /*4fb0*/  @!P3 HADD2 R2, -R140.H0_H0, -RZ.H0_H0 ;  /* 0xa00000ff8c02b230 */ /* 0x000fe20000000900 */
[----:B------:R-:W-:Y:S01]  /*4fc0*/  PRMT R129, R142, 0x5410, R139 ;  /* 0x000054108e817816 */ /* 0x000fe2000000008b */
[----:B------:R-:W-:Y:S01]  /*4fd0*/  @!P0 HADD2 R14, -R139.H0_H0, -RZ.H0_H0 ;  /* 0xa00000ff8b0e8230 */ /* 0x000fe20000000900 */
[----:B------:R-:W-:Y:S01]  /*4fe0*/  PRMT R128, R140, 0x5410, R137 ;  /* 0x000054108c807816 */ /* 0x000fe20000000089 */
[----:B------:R-:W-:Y:S01]  /*4ff0*/  @!P1 HADD2 R15, -R137.H0_H0, -RZ.H0_H0 ;  /* 0xa00000ff890f9230 */ /* 0x000fe20000000900 */
[----:B------:R-:W-:Y:S02]  /*5000*/  @!P3 PRMT R140, R2, 0x5410, RZ ;  /* 0x00005410028cb816 */ /* 0x000fe400000000ff */
[----:B------:R-:W-:-:S02]  /*5010*/  @!P0 PRMT R139, R14, 0x5410, RZ ;  /* 0x000054100e8b8816 */ /* 0x000fc400000000ff */
[----:B------:R-:W-:Y:S02]  /*5020*/  ISETP.LE.U32.AND P0, PT, R155, UR19, PT ;  /* 0x000000139b007c0c */ /* 0x000fe4000bf03070 */
[----:B-1----:R-:W-:Y:S02]  /*5030*/  FMNMX.FTZ R2, R45, R18, !PT ;  /* 0x000000122d027209 */ /* 0x002fe40007810000 */
[----:B---3--:R-:W-:Y:S02]  /*5040*/  FMNMX.FTZ R103, R103, R16, !PT ;  /* 0x0000001067677209 */ /* 0x008fe40007810000 */
[----:B------:R-:W-:Y:S01]  /*5050*/  ISETP.LE.U32.AND P2, PT, R145, UR19, PT ;  /* 0x0000001391007c0c */ /* 0x000fe2000bf43070 */
[C---:B------:R-:W-:Y:S01]  /*5060*/  FMUL.FTZ R242, R2.reuse, UR6 ;  /* 0x0000000602f27c20 */ /* 0x040fe20008410000 */
[----:B------:R-:W-:Y:S01]  /*5070*/  @!P1 PRMT R137, R15, 0x5410, RZ ;  /* 0x000054100f899816 */ /* 0x000fe200000000ff */
[----:B------:R-:W1:Y:S01]  /*5080*/  SHFL.BFLY PT, R154, R103, 0x1, 0x1f ;  /* 0x0c201f00679a7f89 */ /* 0x000e6200000e0000 */
[----:B------:R-:W-:Y:S01]  /*5090*/  FSETP.NEU.FTZ.AND P1, PT, R2, -INF , PT ;  /* 0xff8000000200780b */ /* 0x000fe20003f3d000 */
[----:B------:R-:W-:Y:S01]  /*50a0*/  IMAD.WIDE.U32 R14, R113, -0x326172a9, RZ ;  /* 0xcd9e8d57710e7825 */ /* 0x000fe200078e00ff */
[----:B------:R-:W-:-:S03]  /*50b0*/  F2FP.F16.F32.PACK_AB R66, R164, R167 ;  /* 0x000000a7a442723e */ /* 0x000fc600000000ff */
[----:B------:R-:W-:Y:S01]  /*50c0*/  @!P0 HADD2 R0, -R142.H0_H0, -RZ.H0_H0 ;  /* 0xa00000ff8e008230 */ /* 0x000fe20000000900 */
[----:B------:R-:W-:Y:S02]  /*50d0*/  FSEL R242, R242, RZ, P1 ;  /* 0x000000fff2f27208 */ /* 0x000fe40000800000 */
[----:B------:R-:W-:Y:S02]  /*50e0*/  PRMT R65, R66, 0x7632, R65 ;  /* 0x0000763242417816 */ /* 0x000fe40000000041 */
[----:B------:R-:W-:Y:S01]  /*50f0*/  @!P0 PRMT R142, R0, 0x5410, RZ ;  /* 0x00005410008e8816 */ /* 0x000fe200000000ff */
[----:B------:R-:W-:Y:S01]  /*5100*/  @!P2 HADD2 R13, -R66.H0_H0, -RZ.H0_H0 ;  /* 0xa00000ff420da230 */ /* 0x000fe20000000900 */
[----:B------:R-:W-:Y:S01]  /*5110*/  SHF.R.U32.HI R0, RZ, 0x8, R149 ;  /* 0x00000008ff007819 */ /* 0x000fe20000011695 */
[----:B------:R-:W-:Y:S01]  /*5120*/  FFMA.FTZ R127, R93, UR6, -R242 ;  /* 0x000000065d7f7c23 */ /* 0x000fe200080108f2 */
[----:B------:R-:W-:Y:S01]  /*5130*/  LOP3.LUT R156, R15, UR18, R156, 0x96, !PT ;  /* 0x000000120f9c7c12 */ /* 0x000fe2000f8e969c */
[--C-:B------:R-:W-:Y:S01]  /*5140*/  FFMA.FTZ R97, R63, UR6, -R242.reuse ;  /* 0x000000063f617c23 */ /* 0x100fe200080108f2 */
[----:B------:R-:W-:Y:S01]  /*5150*/  LOP3.LUT R18, R14, 0xffff, RZ, 0xc0, !PT ;  /* 0x0000ffff0e127812 */ /* 0x000fe200078ec0ff */
[----:B------:R-:W-:Y:S01]  /*5160*/  FFMA.FTZ R90, R89, UR6, -R242 ;  /* 0x00000006595a7c23 */ /* 0x000fe200080108f2 */
[----:B------:R-:W-:Y:S01]  /*5170*/  PRMT R15, R147, 0x5410, R0 ;  /* 0x00005410930f7816 */ /* 0x000fe20000000000 */
[----:B------:R-:W-:Y:S01]  /*5180*/  FFMA.FTZ R238, R59, UR6, -R242 ;  /* 0x000000063bee7c23 */ /* 0x000fe200080108f2 */
[----:B------:R-:W-:Y:S01]  /*5190*/  SHF.R.U32.HI R93, RZ, 0x8, R130 ;  /* 0x00000008ff5d7819 */ /* 0x000fe20000011682 */
[----:B------:R-:W-:Y:S01]  /*51a0*/  MUFU.EX2 R97, R97 ;  /* 0x0000006100617308 */ /* 0x000fe20000000800 */
[----:B------:R-:W-:Y:S01]  /*51b0*/  PRMT R130, R66, 0x5410, R65 ;  /* 0x0000541042827816 */ /* 0x000fe20000000041 */
[--C-:B------:R-:W-:Y:S01]  /*51c0*/  FFMA.FTZ R170, R71, UR6, -R242.reuse ;  /* 0x0000000647aa7c23 */ /* 0x100fe200080108f2 */
[----:B------:R-:W-:Y:S01]  /*51d0*/  @!P2 PRMT R66, R13, 0x5410, RZ ;  /* 0x000054100d42a816 */ /* 0x000fe200000000ff */
[--C-:B------:R-:W-:Y:S01]  /*51e0*/  FFMA.FTZ R248, R61, UR6, -R242.reuse ;  /* 0x000000063df87c23 */ /* 0x100fe200080108f2 */
[----:B-1----:R-:W-:Y:S01]  /*51f0*/  FMNMX.FTZ R0, R103, R154, !PT ;  /* 0x0000009a67007209 */ /* 0x002fe20007810000 */
[----:B------:R-:W-:Y:S01]  /*5200*/  FFMA.FTZ R215, R67, UR6, -R242 ;  /* 0x0000000643d77c23 */ /* 0x000fe200080108f2 */
[----:B------:R-:W-:Y:S01]  /*5210*/  SHF.R.U32.HI R13, RZ, 0x8, R107 ;  /* 0x00000008ff0d7819 */ /* 0x000fe2000001166b */
[----:B------:R-:W1:Y:S01]  /*5220*/  MUFU.EX2 R90, R90 ;  /* 0x0000005a005a7308 */ /* 0x000e620000000800 */
[C---:B------:R-:W-:Y:S01]  /*5230*/  FSETP.NEU.FTZ.AND P0, PT, R0.reuse, -INF , PT ;  /* 0xff8000000000780b */ /* 0x040fe20003f1d000 */
[----:B------:R-:W-:Y:S01]  /*5240*/  FMUL.FTZ R243, R0, UR6 ;  /* 0x0000000600f37c20 */ /* 0x000fe20008410000 */
[----:B------:R-:W-:-:S02]  /*5250*/  LOP3.LUT R13, R13, 0xffff, RZ, 0xc0, !PT ;  /* 0x0000ffff0d0d7812 */ /* 0x000fc400078ec0ff */
[----:B------:R-:W-:Y:S02]  /*5260*/  PRMT R93, R126, 0x5410, R93 ;  /* 0x000054107e5d7816 */ /* 0x000fe4000000005d */
[----:B------:R-:W-:Y:S01]  /*5270*/  FSEL R243, R243, RZ, P0 ;  /* 0x000000fff3f37208 */ /* 0x000fe20000000000 */
[----:B------:R-:W-:Y:S01]  /*5280*/  MUFU.EX2 R238, R238 ;  /* 0x000000ee00ee7308 */ /* 0x000fe20000000800 */
[----:B------:R-:W-:Y:S02]  /*5290*/  ISETP.LE.U32.AND P0, PT, R13, UR19, PT ;  /* 0x000000130d007c0c */ /* 0x000fe4000bf03070 */
[C---:B------:R-:W-:Y:S01]  /*52a0*/  LOP3.LUT R126, R105.reuse, 0xffff, RZ, 0xc0, !PT ;  /* 0x0000ffff697e7812 */ /* 0x040fe200078ec0ff */
[--C-:B------:R-:W-:Y:S01]  /*52b0*/  FFMA.FTZ R89, R64, UR6, -R243.reuse ;  /* 0x0000000640597c23 */ /* 0x100fe200080108f3 */
[----:B------:R-:W-:Y:S01]  /*52c0*/  LOP3.LUT R147, R105, 0xff, RZ, 0xc0, !PT ;  /* 0x000000ff69937812 */ /* 0x000fe200078ec0ff */
[--C-:B------:R-:W-:Y:S01]  /*52d0*/  FFMA.FTZ R168, R104, UR6, -R243.reuse ;  /* 0x0000000668a87c23 */ /* 0x100fe200080108f3 */
[----:B------:R-:W-:Y:S01]  /*52e0*/  SHF.R.U32.HI R126, RZ, 0x8, R126 ;  /* 0x00000008ff7e7819 */ /* 0x000fe2000001167e */
[----:B------:R-:W-:Y:S01]  /*52f0*/  MUFU.EX2 R127, R127 ;  /* 0x0000007f007f7308 */ /* 0x000fe20000000800 */
[----:B------:R-:W-:Y:S01]  /*5300*/  LOP3.LUT R151, R148, 0xff, RZ, 0xc0, !PT ;  /* 0x000000ff94977812 */ /* 0x000fe200078ec0ff */
[--C-:B------:R-:W-:Y:S01]  /*5310*/  FFMA.FTZ R157, R92, UR6, -R243.reuse ;  /* 0x000000065c9d7c23 */ /* 0x100fe200080108f3 */
[----:B------:R-:W-:Y:S01]  /*5320*/  SHF.R.U32.HI R152, RZ, 0x8, R152 ;  /* 0x00000008ff987819 */ /* 0x000fe20000011698 */
[--C-:B------:R-:W-:Y:S01]  /*5330*/  FFMA.FTZ R246, R70, UR6, -R243.reuse ;  /* 0x0000000646f67c23 */ /* 0x100fe200080108f3 */
[----:B------:R-:W-:Y:S01]  /*5340*/  LOP3.LUT R103, R125, 0xff, RZ, 0xc0, !PT ;  /* 0x000000ff7d677812 */ /* 0x000fe200078ec0ff */
[----:B------:R-:W-:Y:S01]  /*5350*/  @!P0 HADD2 R12, -R65.H0_H0, -RZ.H0_H0 ;  /* 0xa00000ff410c8230 */ /* 0x000fe20000000900 */
[----:B------:R-:W-:Y:S01]  /*5360*/  LOP3.LUT R47, R14, 0xff, RZ, 0xc0, !PT ;  /* 0x000000ff0e2f7812 */ /* 0x000fe200078ec0ff */
[----:B------:R-:W-:Y:S01]  /*5370*/  FFMA.FTZ R125, R60, UR6, -R243 ;  /* 0x000000063c7d7c23 */ /* 0x000fe200080108f3 */
[----:B------:R-:W-:Y:S01]  /*5380*/  LOP3.LUT R153, R153, 0xff, RZ, 0xc0, !PT ;  /* 0x000000ff99997812 */ /* 0x000fe200078ec0ff */
[----:B------:R-:W-:Y:S01]  /*5390*/  MUFU.EX2 R89, R89 ;  /* 0x0000005900597308 */ /* 0x000fe20000000800 */
[----:B------:R-:W-:-:S02]  /*53a0*/  SHF.R.U32.HI R18, RZ, 0x8, R18 ;  /* 0x00000008ff127819 */ /* 0x000fc40000011612 */
[----:B------:R-:W-:Y:S02]  /*53b0*/  PRMT R147, R147, 0x5410, R126 ;  /* 0x0000541093937816 */ /* 0x000fe4000000007e */
[----:B------:R-:W-:Y:S02]  /*53c0*/  PRMT R17, R151, 0x5410, R152 ;  /* 0x0000541097117816 */ /* 0x000fe40000000098 */
[----:B------:R-:W-:Y:S01]  /*53d0*/  PRMT R103, R103, 0x5410, R106 ;  /* 0x0000541067677816 */ /* 0x000fe2000000006a */
[----:B------:R-:W-:Y:S01]  /*53e0*/  MUFU.EX2 R125, R125 ;  /* 0x0000007d007d7308 */ /* 0x000fe20000000800 */
[----:B------:R-:W-:Y:S02]  /*53f0*/  LOP3.LUT R126, R101, 0xffff, RZ, 0xc0, !PT ;  /* 0x0000ffff657e7812 */ /* 0x000fe400078ec0ff */
[----:B------:R-:W-:Y:S02]  /*5400*/  ISETP.LE.U32.AND P3, PT, R153, UR19, PT ;  /* 0x0000001399007c0c */ /* 0x000fe4000bf63070 */
[----:B------:R-:W-:-:S02]  /*5410*/  LOP3.LUT R151, R101, 0xff, RZ, 0xc0, !PT ;  /* 0x000000ff65977812 */ /* 0x000fc400078ec0ff */
[--C-:B------:R-:W-:Y:S01]  /*5420*/  SHF.R.U32.HI R106, RZ, 0x10, R101.reuse ;  /* 0x00000010ff6a7819 */ /* 0x100fe20000011665 */
[----:B------:R-:W-:Y:S01]  /*5430*/  MUFU.EX2 R170, R170 ;  /* 0x000000aa00aa7308 */ /* 0x000fe20000000800 */
[----:B------:R-:W-:Y:S02]  /*5440*/  SHF.R.U32.HI R203, RZ, 0x18, R101 ;  /* 0x00000018ffcb7819 */ /* 0x000fe40000011665 */
[----:B------:R-:W-:Y:S02]  /*5450*/  PRMT R47, R47, 0x5410, R18 ;  /* 0x000054102f2f7816 */ /* 0x000fe40000000012 */
[C---:B------:R-:W-:Y:S02]  /*5460*/  LOP3.LUT R18, R98.reuse, 0xffff, RZ, 0xc0, !PT ;  /* 0x0000ffff62127812 */ /* 0x040fe400078ec0ff */
[----:B------:R-:W-:Y:S01]  /*5470*/  LOP3.LUT R153, R98, 0xff, RZ, 0xc0, !PT ;  /* 0x000000ff62997812 */ /* 0x000fe200078ec0ff */
[----:B------:R-:W-:Y:S01]  /*5480*/  MUFU.EX2 R168, R168 ;  /* 0x000000a800a87308 */ /* 0x000fe20000000800 */
[----:B------:R-:W-:-:S02]  /*5490*/  SHF.R.U32.HI R13, RZ, 0x10, R98 ;  /* 0x00000010ff0d7819 */ /* 0x000fc40000011662 */
[----:B------:R-:W-:Y:S01]  /*54a0*/  SHF.R.U32.HI R101, RZ, 0x18, R98 ;  /* 0x00000018ff657819 */ /* 0x000fe20000011662 */
[----:B------:R-:W-:Y:S01]  /*54b0*/  FFMA.FTZ R98, R62, UR6, -R243 ;  /* 0x000000063e627c23 */ /* 0x000fe200080108f3 */
[----:B------:R-:W-:Y:S02]  /*54c0*/  SHF.R.U32.HI R16, RZ, 0x10, R14 ;  /* 0x00000010ff107819 */ /* 0x000fe4000001160e */
[----:B------:R-:W-:Y:S01]  /*54d0*/  SHF.R.U32.HI R126, RZ, 0x8, R126 ;  /* 0x00000008ff7e7819 */ /* 0x000fe2000001167e */
[----:B------:R-:W-:Y:S01]  /*54e0*/  MUFU.EX2 R157, R157 ;  /* 0x0000009d009d7308 */ /* 0x000fe20000000800 */
[----:B------:R-:W-:Y:S02]  /*54f0*/  @!P0 PRMT R65, R12, 0x5410, RZ ;  /* 0x000054100c418816 */ /* 0x000fe400000000ff */
[----:B------:R-:W-:Y:S02]  /*5500*/  LOP3.LUT R138, R138, 0xff, RZ, 0xc0, !PT ;  /* 0x000000ff8a8a7812 */ /* 0x000fe400078ec0ff */
[----:B------:R-:W-:-:S02]  /*5510*/  LOP3.LUT R106, R106, 0xff, RZ, 0xc0, !PT ;  /* 0x000000ff6a6a7812 */ /* 0x000fc400078ec0ff */
[----:B------:R-:W-:Y:S01]  /*5520*/  LOP3.LUT R12, R156, 0xffff, RZ, 0xc0, !PT ;  /* 0x0000ffff9c0c7812 */ /* 0x000fe200078ec0ff */
[----:B------:R-:W2:Y:S01]  /*5530*/  MUFU.EX2 R98, R98 ;  /* 0x0000006200627308 */ /* 0x000ea20000000800 */
[----:B------:R-:W-:Y:S02]  /*5540*/  LEA R196, R6, UR4, 0x1 ;  /* 0x0000000406c47c11 */ /* 0x000fe4000f8e08ff */
[----:B------:R-:W-:Y:S02]  /*5550*/  LOP3.LUT R210, R159, UR17, R210, 0x96, !PT ;  /* 0x000000119fd27c12 */ /* 0x000fe4000f8e96d2 */
[----:B------:R-:W-:Y:S01]  /*5560*/  LOP3.LUT R205, R158, 0xffff, RZ, 0xc0, !PT ;  /* 0x0000ffff9ecd7812 */ /* 0x000fe200078ec0ff */
[----:B------:R-:W-:Y:S01]  /*5570*/  FFMA.FTZ R159, R95, UR6, -R242 ;  /* 0x000000065f9f7c23 */ /* 0x000fe200080108f2 */
[----:B------:R-:W-:Y:S01]  /*5580*/  SHF.R.U32.HI R14, RZ, 0x18, R14 ;  /* 0x00000018ff0e7819 */ /* 0x000fe2000001160e */
[----:B------:R-:W-:Y:S01]  /*5590*/  MUFU.EX2 R248, R248 ;  /* 0x000000f800f87308 */ /* 0x000fe20000000800 */
[----:B------:R-:W-:Y:S01]  /*55a0*/  PRMT R151, R151, 0x5410, R126 ;  /* 0x0000541097977816 */ /* 0x000fe2000000007e */
[----:B------:R-:W-:Y:S01]  /*55b0*/  FFMA.FTZ R126, R94, UR6, -R243 ;  /* 0x000000065e7e7c23 */ /* 0x000fe200080108f3 */
[----:B------:R-:W-:-:S02]  /*55c0*/  LOP3.LUT R59, R16, 0xff, RZ, 0xc0, !PT ;  /* 0x000000ff103b7812 */ /* 0x000fc400078ec0ff */
[----:B------:R-:W-:Y:S02]  /*55d0*/  PRMT R131, R138, 0x5410, R131 ;  /* 0x000054108a837816 */ /* 0x000fe40000000083 */
[----:B------:R-:W-:Y:S01]  /*55e0*/  LOP3.LUT R95, R156, 0xff, RZ, 0xc0, !PT ;  /* 0x000000ff9c5f7812 */ /* 0x000fe200078ec0ff */
[----:B------:R-:W3:Y:S01]  /*55f0*/  MUFU.EX2 R126, R126 ;  /* 0x0000007e007e7308 */ /* 0x000ee20000000800 */
[----:B------:R-:W-:Y:S02]  /*5600*/  SHF.R.U32.HI R12, RZ, 0x8, R12 ;  /* 0x00000008ff0c7819 */ /* 0x000fe4000001160c */
[--C-:B------:R-:W-:Y:S02]  /*5610*/  SHF.R.U32.HI R138, RZ, 0x10, R105.reuse ;  /* 0x00000010ff8a7819 */ /* 0x100fe40000011669 */
[----:B------:R-:W-:Y:S02]  /*5620*/  SHF.R.U32.HI R213, RZ, 0x18, R105 ;  /* 0x00000018ffd57819 */ /* 0x000fe40000011669 */
[----:B------:R-:W-:Y:S01]  /*5630*/  PRMT R203, R106, 0x5410, R203 ;  /* 0x000054106acb7816 */ /* 0x000fe200000000cb */
[----:B------:R-:W4:Y:S01]  /*5640*/  MUFU.EX2 R159, R159 ;  /* 0x0000009f009f7308 */ /* 0x000f220000000800 */
[----:B------:R-:W-:Y:S01]  /*5650*/  SHF.R.U32.HI R16, RZ, 0x8, R18 ;  /* 0x00000008ff107819 */ /* 0x000fe20000011612 */
[----:B------:R-:W4:Y:S01]  /*5660*/  LDSM.16.MT88.4 R104, [R196+0x6000] ;  /* 0x00600000c468783b */ /* 0x000f220000004200 */
[----:B------:R-:W-:-:S02]  /*5670*/  LOP3.LUT R18, R13, 0xff, RZ, 0xc0, !PT ;  /* 0x000000ff0d127812 */ /* 0x000fc400078ec0ff */
[----:B------:R-:W-:Y:S02]  /*5680*/  PRMT R13, R59, 0x5410, R14 ;  /* 0x000054103b0d7816 */ /* 0x000fe4000000000e */
[----:B------:R-:W-:Y:S01]  /*5690*/  SHF.R.U32.HI R150, RZ, 0x10, R148 ;  /* 0x00000010ff967819 */ /* 0x000fe20000011694 */
[----:B------:R-:W4:Y:S01]  /*56a0*/  MUFU.EX2 R215, R215 ;  /* 0x000000d700d77308 */ /* 0x000f220000000800 */
[----:B------:R-:W-:Y:S02]  /*56b0*/  LOP3.LUT R14, R212, 0xffff, RZ, 0xc0, !PT ;  /* 0x0000ffffd40e7812 */ /* 0x000fe400078ec0ff */
[----:B------:R-:W-:Y:S01]  /*56c0*/  PRMT R95, R95, 0x5410, R12 ;  /* 0x000054105f5f7816 */ /* 0x000fe2000000000c */
[----:B------:R-:W-:Y:S01]  /*56d0*/  IMAD.U32 R12, RZ, RZ, UR19 ;  /* 0x00000013ff0c7e24 */ /* 0x000fe2000f8e00ff */
[----:B------:R-:W-:Y:S02]  /*56e0*/  SHF.R.U32.HI R148, RZ, 0x18, R148 ;  /* 0x00000018ff947819 */ /* 0x000fe40000011694 */
[----:B------:R-:W-:Y:S01]  /*56f0*/  LOP3.LUT R45, R150, 0xff, RZ, 0xc0, !PT ;  /* 0x000000ff962d7812 */ /* 0x000fe200078ec0ff */
[----:B------:R-:W-:Y:S01]  /*5700*/  MUFU.EX2 R246, R246 ;  /* 0x000000f600f67308 */ /* 0x000fe20000000800 */
[----:B------:R-:W-:-:S02]  /*5710*/  LOP3.LUT R138, R138, 0xff, RZ, 0xc0, !PT ;  /* 0x000000ff8a8a7812 */ /* 0x000fc400078ec0ff */
[----:B------:R-:W-:Y:S02]  /*5720*/  SHF.R.U32.HI R14, RZ, 0x8, R14 ;  /* 0x00000008ff0e7819 */ /* 0x000fe4000001160e */
[----:B------:R-:W-:Y:S02]  /*5730*/  LEA R6, R12, UR19, 0x10 ;  /* 0x000000130c067c11 */ /* 0x000fe4000f8e80ff */
[----:B------:R-:W-:Y:S02]  /*5740*/  PRMT R45, R45, 0x5410, R148 ;  /* 0x000054102d2d7816 */ /* 0x000fe40000000094 */
[----:B------:R-:W-:Y:S02]  /*5750*/  PRMT R213, R138, 0x5410, R213 ;  /* 0x000054108ad57816 */ /* 0x000fe400000000d5 */
[----:B------:R-:W-:Y:S02]  /*5760*/  LOP3.LUT R14, R14, 0xffff, RZ, 0xc0, !PT ;  /* 0x0000ffff0e0e7812 */ /* 0x000fe400078ec0ff */
[----:B------:R-:W-:-:S02]  /*5770*/  PRMT R153, R153, 0x5410, R16 ;  /* 0x0000541099997816 */ /* 0x000fc40000000010 */
[--C-:B------:R-:W-:Y:S02]  /*5780*/  HSET2.LE.AND R16, R147, R6.reuse, PT ;  /* 0x0000000693107233 */ /* 0x100fe40003803000 */
[----:B------:R-:W-:Y:S02]  /*5790*/  ISETP.LE.U32.AND P1, PT, R14, UR19, PT ;  /* 0x000000130e007c0c */ /* 0x000fe4000bf23070 */
[----:B-1----:R-:W-:Y:S02]  /*57a0*/  F2FP.F16.F32.PACK_AB R60, R90, R97 ;  /* 0x000000615a3c723e */ /* 0x002fe400000000ff */
[----:B------:R-:W-:Y:S02]  /*57b0*/  SHF.R.U32.HI R71, RZ, 0x10, R156 ;  /* 0x00000010ff477819 */ /* 0x000fe4000001169c */
[----:B--2---:R-:W-:Y:S02]  /*57c0*/  F2FP.F16.F32.PACK_AB R62, R89, R98 ;  /* 0x00000062593e723e */ /* 0x004fe400000000ff */
[----:B------:R-:W-:-:S02]  /*57d0*/  HSET2.LE.AND R213, R213, R6, PT ;  /* 0x00000006d5d57233 */ /* 0x000fc40003803000 */
[--C-:B------:R-:W-:Y:S02]  /*57e0*/  HSET2.LE.AND R14, R45, R6.reuse, PT ;  /* 0x000000062d0e7233 */ /* 0x100fe40003803000 */
[----:B------:R-:W-:Y:S02]  /*57f0*/  HSET2.LE.AND R15, R15, R6, PT ;  /* 0x000000060f0f7233 */ /* 0x000fe40003803000 */
[----:B------:R-:W-:Y:S02]  /*5800*/  PRMT R59, R60, 0x7632, R59 ;  /* 0x000076323c3b7816 */ /* 0x000fe4000000003b */
[----:B------:R-:W-:Y:S02]  /*5810*/  LOP3.LUT R16, R16, R69, RZ, 0xc0, !PT ;  /* 0x0000004510107212 */ /* 0x000fe400078ec0ff */
[----:B------:R-:W-:Y:S02]  /*5820*/  ISETP.LE.U32.AND P5, PT, R115, UR19, PT ;  /* 0x0000001373007c0c */ /* 0x000fe4000bfa3070 */
[----:B------:R-:W-:-:S02]  /*5830*/  SHF.R.U32.HI R156, RZ, 0x18, R156 ;  /* 0x00000018ff9c7819 */ /* 0x000fc4000001169c */
[----:B------:R-:W-:Y:S02]  /*5840*/  LOP3.LUT R71, R71, 0xff, RZ, 0xc0, !PT ;  /* 0x000000ff47477812 */ /* 0x000fe400078ec0ff */
[----:B------:R-:W-:Y:S02]  /*5850*/  PRMT R61, R62, 0x7632, R61 ;  /* 0x000076323e3d7816 */ /* 0x000fe4000000003d */
[----:B------:R-:W-:Y:S02]  /*5860*/  HSET2.LE.AND R69, R17, R6, PT ;  /* 0x0000000611457233 */ /* 0x000fe40003803000 */
[----:B------:R-:W-:Y:S02]  /*5870*/  LOP3.LUT R237, R158, 0xff, RZ, 0xc0, !PT ;  /* 0x000000ff9eed7812 */ /* 0x000fe400078ec0ff */
[--C-:B------:R-:W-:Y:S02]  /*5880*/  SHF.R.U32.HI R113, RZ, 0x10, R158.reuse ;  /* 0x00000010ff717819 */ /* 0x100fe4000001169e */
[----:B------:R-:W-:-:S02]  /*5890*/  SHF.R.U32.HI R115, RZ, 0x18, R158 ;  /* 0x00000018ff737819 */ /* 0x000fc4000001169e */
[----:B------:R-:W-:Y:S01]  /*58a0*/  LOP3.LUT R17, R213, R46, RZ, 0xc0, !PT ;  /* 0x0000002ed5117212 */ /* 0x000fe200078ec0ff */
[----:B------:R-:W-:Y:S01]  /*58b0*/  FFMA.FTZ R213, R68, UR6, -R243 ;  /* 0x0000000644d57c23 */ /* 0x000fe200080108f3 */
[----:B------:R-:W-:Y:S02]  /*58c0*/  LOP3.LUT R19, R14, R19, RZ, 0xc0, !PT ;  /* 0x000000130e137212 */ /* 0x000fe400078ec0ff */
[----:B------:R-:W-:Y:S02]  /*58d0*/  F2FP.F16.F32.PACK_AB R158, R127, R238 ;  /* 0x000000ee7f9e723e */ /* 0x000fe400000000ff */
[----:B---3--:R-:W-:Y:S01]  /*58e0*/  F2FP.F16.F32.PACK_AB R64, R125, R126 ;  /* 0x0000007e7d40723e */ /* 0x008fe200000000ff */
[----:B------:R-:W1:Y:S01]  /*58f0*/  MUFU.EX2 R213, R213 ;  /* 0x000000d500d57308 */ /* 0x000e620000000800 */
[----:B------:R-:W-:Y:S02]  /*5900*/  LOP3.LUT R130, R15, R130, RZ, 0xc0, !PT ;  /* 0x000000820f827212 */ /* 0x000fe400078ec0ff */
[----:B------:R-:W-:-:S02]  /*5910*/  HSET2.LE.AND R14, R47, R6, PT ;  /* 0x000000062f0e7233 */ /* 0x000fc40003803000 */
[--C-:B------:R-:W-:Y:S01]  /*5920*/  HSET2.LE.AND R12, R203, R6.reuse, PT ;  /* 0x00000006cb0c7233 */ /* 0x100fe20003803000 */
[----:B------:R-:W-:Y:S01]  /*5930*/  FFMA.FTZ R203, R179, UR6, -R176 ;  /* 0x00000006b3cb7c23 */ /* 0x000fe200080108b0 */
[----:B------:R-:W-:Y:S02]  /*5940*/  HSET2.LE.AND R13, R13, R6, PT ;  /* 0x000000060d0d7233 */ /* 0x000fe40003803000 */
[----:B------:R-:W-:Y:S02]  /*5950*/  PRMT R15, R60, 0x5410, R59 ;  /* 0x000054103c0f7816 */ /* 0x000fe4000000003b */
[----:B------:R-:W-:Y:S01]  /*5960*/  PRMT R71, R71, 0x5410, R156 ;  /* 0x0000541047477816 */ /* 0x000fe2000000009c */
[----:B------:R-:W-:Y:S01]  /*5970*/  FFMA.FTZ R156, R100, UR6, -R183 ;  /* 0x00000006649c7c23 */ /* 0x000fe200080108b7 */
[----:B------:R-:W-:Y:S01]  /*5980*/  PRMT R68, R62, 0x5410, R61 ;  /* 0x000054103e447816 */ /* 0x000fe2000000003d */
[----:B------:R-:W-:Y:S01]  /*5990*/  MUFU.EX2 R203, R203 ;  /* 0x000000cb00cb7308 */ /* 0x000fe20000000800 */
[----:B------:R-:W-:-:S02]  /*59a0*/  PRMT R101, R18, 0x5410, R101 ;  /* 0x0000541012657816 */ /* 0x000fc40000000065 */
[----:B------:R-:W-:Y:S02]  /*59b0*/  PRMT R155, R158, 0x7632, R155 ;  /* 0x000076329e9b7816 */ /* 0x000fe4000000009b */
[----:B------:R-:W-:Y:S02]  /*59c0*/  PRMT R63, R64, 0x7632, R63 ;  /* 0x00007632403f7816 */ /* 0x000fe4000000003f */
[----:B------:R-:W-:Y:S01]  /*59d0*/  LOP3.LUT R18, R69, R44, RZ, 0xc0, !PT ;  /* 0x0000002c45127212 */ /* 0x000fe200078ec0ff */
[----:B------:R-:W-:Y:S01]  /*59e0*/  MUFU.EX2 R156, R156 ;  /* 0x0000009c009c7308 */ /* 0x000fe20000000800 */
[----:B------:R-:W2:Y:S01]  /*59f0*/  LDSM.16.MT88.4 R44, [R196+0x6800] ;  /* 0x00680000c42c783b */ /* 0x000ea20000004200 */
[----:B------:R-:W-:Y:S02]  /*5a00*/  LOP3.LUT R14, R14, R15, RZ, 0xc0, !PT ;  /* 0x0000000f0e0e7212 */ /* 0x000fe400078ec0ff */
[----:B------:R-:W-:Y:S02]  /*5a10*/  F2FP.F16.F32.PACK_AB R138, R163, R172 ;  /* 0x000000aca38a723e */ /* 0x000fe400000000ff */
[----:B----4-:R-:W-:-:S02]  /*5a20*/  F2FP.F16.F32.PACK_AB R148, R159, R170 ;  /* 0x000000aa9f94723e */ /* 0x010fc400000000ff */
[----:B------:R-:W-:Y:S01]  /*5a30*/  LOP3.LUT R129, R12, R129, RZ, 0xc0, !PT ;  /* 0x000000810c817212 */ /* 0x000fe200078ec0ff */
[----:B------:R-:W-:Y:S01]  /*5a40*/  @!P3 HADD2 R85, -R138.H0_H0, -RZ.H0_H0 ;  /* 0xa00000ff8a55b230 */ /* 0x000fe20000000900 */
[----:B------:R-:W-:Y:S02]  /*5a50*/  LOP3.LUT R15, R13, R68, RZ, 0xc0, !PT ;  /* 0x000000440d0f7212 */ /* 0x000fe400078ec0ff */
[--C-:B------:R-:W-:Y:S02]  /*5a60*/  HSET2.LE.AND R12, R95, R6.reuse, PT ;  /* 0x000000065f0c7233 */ /* 0x100fe40003803000 */
[----:B------:R-:W-:Y:S02]  /*5a70*/  HSET2.LE.AND R13, R71, R6, PT ;  /* 0x00000006470d7233 */ /* 0x000fe40003803000 */
[----:B------:R-:W-:Y:S02]  /*5a80*/  PRMT R69, R158, 0x5410, R155 ;  /* 0x000054109e457816 */ /* 0x000fe4000000009b */
[----:B------:R-:W-:-:S02]  /*5a90*/  PRMT R68, R64, 0x5410, R63 ;  /* 0x0000541040447816 */ /* 0x000fc4000000003f */
[----:B------:R-:W-:Y:S02]  /*5aa0*/  PRMT R67, R138, 0x7632, R67 ;  /* 0x000076328a437816 */ /* 0x000fe40000000043 */
[----:B------:R-:W-:Y:S02]  /*5ab0*/  PRMT R145, R148, 0x7632, R145 ;  /* 0x0000763294917816 */ /* 0x000fe40000000091 */
[----:B------:R-:W-:Y:S01]  /*5ac0*/  HSET2.LE.AND R151, R151, R6, PT ;  /* 0x0000000697977233 */ /* 0x000fe20003803000 */
[----:B------:R-:W-:Y:S01]  /*5ad0*/  @!P4 HADD2 R88, -R67.H0_H0, -RZ.H0_H0 ;  /* 0xa00000ff4358c230 */ /* 0x000fe20000000900 */
[----:B------:R-:W-:Y:S02]  /*5ae0*/  F2FP.F16.F32.PACK_AB R150, R157, R168 ;  /* 0x000000a89d96723e */ /* 0x000fe400000000ff */
[----:B------:R-:W-:Y:S02]  /*5af0*/  LOP3.LUT R12, R12, R69, RZ, 0xc0, !PT ;  /* 0x000000450c0c7212 */ /* 0x000fe400078ec0ff */
[----:B------:R-:W-:-:S02]  /*5b00*/  LOP3.LUT R13, R13, R68, RZ, 0xc0, !PT ;  /* 0x000000440d0d7212 */ /* 0x000fc400078ec0ff */
[--C-:B------:R-:W-:Y:S02]  /*5b10*/  HSET2.LE.AND R131, R131, R6.reuse, PT ;  /* 0x0000000683837233 */ /* 0x100fe40003803000 */
[----:B------:R-:W-:Y:S02]  /*5b20*/  HSET2.LE.AND R68, R93, R6, PT ;  /* 0x000000065d447233 */ /* 0x000fe40003803000 */
[----:B------:R-:W-:Y:S01]  /*5b30*/  PRMT R70, R138, 0x5410, R67 ;  /* 0x000054108a467816 */ /* 0x000fe20000000043 */
[----:B------:R-:W-:Y:S01]  /*5b40*/  HMMA.16816.F32 R92, R16, R104, RZ ;  /* 0x00000068105c723c */ /* 0x000fe200000018ff */
[----:B------:R-:W-:Y:S02]  /*5b50*/  PRMT R69, R148, 0x5410, R145 ;  /* 0x0000541094457816 */ /* 0x000fe40000000091 */
[----:B------:R-:W-:Y:S02]  /*5b60*/  PRMT R147, R150, 0x7632, R147 ;  /* 0x0000763296937816 */ /* 0x000fe40000000093 */
[----:B------:R-:W-:Y:S01]  /*5b70*/  LOP3.LUT R128, R151, R128, RZ, 0xc0, !PT ;  /* 0x0000008097807212 */ /* 0x000fe200078ec0ff */
[----:B------:R-:W-:Y:S01]  /*5b80*/  FFMA.FTZ R151, R102, UR6, -R183 ;  /* 0x0000000666977c23 */ /* 0x000fe200080108b7 */
[----:B------:R-:W-:-:S02]  /*5b90*/  F2FP.F16.F32.PACK_AB R152, R215, R248 ;  /* 0x000000f8d798723e */ /* 0x000fc400000000ff */
[----:B------:R-:W-:Y:S02]  /*5ba0*/  LOP3.LUT R131, R131, R70, RZ, 0xc0, !PT ;  /* 0x0000004683837212 */ /* 0x000fe400078ec0ff */
[----:B------:R-:W-:Y:S01]  /*5bb0*/  LOP3.LUT R102, R68, R69, RZ, 0xc0, !PT ;  /* 0x0000004544667212 */ /* 0x000fe200078ec0ff */
[----:B------:R-:W3:Y:S01]  /*5bc0*/  MUFU.EX2 R151, R151 ;  /* 0x0000009700977308 */ /* 0x000ee20000000800 */
[--C-:B------:R-:W-:Y:S01]  /*5bd0*/  HSET2.LE.AND R103, R103, R6.reuse, PT ;  /* 0x0000000667677233 */ /* 0x100fe20003803000 */
[----:B------:R-:W-:Y:S01]  /*5be0*/  HMMA.16816.F32 R68, R12, R104, RZ ;  /* 0x000000680c44723c */ /* 0x000fe200000018ff */
[----:B------:R-:W-:Y:S02]  /*5bf0*/  PRMT R149, R152, 0x7632, R149 ;  /* 0x0000763298957816 */ /* 0x000fe40000000095 */
[----:B-1----:R-:W-:Y:S02]  /*5c00*/  F2FP.F16.F32.PACK_AB R154, R213, R246 ;  /* 0x000000f6d59a723e */ /* 0x002fe400000000ff */
[----:B------:R-:W-:-:S02]  /*5c10*/  HSET2.LE.AND R101, R101, R6, PT ;  /* 0x0000000665657233 */ /* 0x000fc40003803000 */
[----:B------:R-:W-:Y:S02]  /*5c20*/  PRMT R104, R150, 0x5410, R147 ;  /* 0x0000541096687816 */ /* 0x000fe40000000093 */
[----:B------:R-:W-:Y:S01]  /*5c30*/  PRMT R105, R152, 0x5410, R149 ;  /* 0x0000541098697816 */ /* 0x000fe20000000095 */
[----:B--2---:R-:W-:Y:S01]  /*5c40*/  HMMA.16816.F32 R92, R128, R44, R92 ;  /* 0x0000002c805c723c */ /* 0x004fe2000000185c */
[----:B------:R-:W-:Y:S02]  /*5c50*/  LOP3.LUT R103, R103, R104, RZ, 0xc0, !PT ;  /* 0x0000006867677212 */ /* 0x000fe400078ec0ff */
[----:B------:R-:W-:Y:S02]  /*5c60*/  HSET2.LE.AND R104, R153, R6, PT ;  /* 0x0000000699687233 */ /* 0x000fe40003803000 */
[----:B------:R-:W-:Y:S02]  /*5c70*/  PRMT R153, R154, 0x7632, R153 ;  /* 0x000076329a997816 */ /* 0x000fe40000000099 */
[----:B------:R-:W-:-:S02]  /*5c80*/  LOP3.LUT R204, R224, 0xff, RZ, 0xc0, !PT ;  /* 0x000000ffe0cc7812 */ /* 0x000fc400078ec0ff */
[----:B------:R-:W-:Y:S02]  /*5c90*/  LOP3.LUT R100, R104, R105, RZ, 0xc0, !PT ;  /* 0x0000006968647212 */ /* 0x000fe400078ec0ff */
[----:B------:R-:W-:Y:S02]  /*5ca0*/  PRMT R104, R154, 0x5410, R153 ;  /* 0x000054109a687816 */ /* 0x000fe40000000099 */
[----:B------:R-:W-:Y:S02]  /*5cb0*/  @!P4 PRMT R67, R88, 0x5410, RZ ;  /* 0x000054105843c816 */ /* 0x000fe400000000ff */
[----:B------:R-:W-:Y:S01]  /*5cc0*/  LOP3.LUT R101, R101, R104, RZ, 0xc0, !PT ;  /* 0x0000006865657212 */ /* 0x000fe200078ec0ff */
[----:B------:R-:W-:Y:S01]  /*5cd0*/  IMAD.WIDE.U32 R104, R160, -0x326172a9, RZ ;  /* 0xcd9e8d57a0687825 */ /* 0x000fe200078e00ff */
[----:B---3--:R-:W-:Y:S01]  /*5ce0*/  F2FP.F16.F32.PACK_AB R186, R156, R151 ;  /* 0x000000979cba723e */ /* 0x008fe200000000ff */
[----:B------:R-:W1:Y:S01]  /*5cf0*/  MUFU.EX2 R160, R181 ;  /* 0x000000b500a07308 */ /* 0x000e620000000800 */
[----:B------:R-:W-:-:S02]  /*5d00*/  ISETP.LE.U32.AND P4, PT, R204, UR19, PT ;  /* 0x00000013cc007c0c */ /* 0x000fc4000bf83070 */
[----:B------:R-:W-:Y:S01]  /*5d10*/  PRMT R179, R186, 0x7632, R179 ;  /* 0x00007632bab37816 */ /* 0x000fe200000000b3 */
[----:B------:R-:W-:Y:S01]  /*5d20*/  HMMA.16816.F32 R68, R100, R44, R68 ;  /* 0x0000002c6444723c */ /* 0x000fe20000001844 */
[----:B------:R-:W-:Y:S02]  /*5d30*/  LOP3.LUT R88, R212, 0xff, RZ, 0xc0, !PT ;  /* 0x000000ffd4587812 */ /* 0x000fe400078ec0ff */
[----:B------:R-:W-:Y:S01]  /*5d40*/  LOP3.LUT R234, R105, UR18, R234, 0x96, !PT ;  /* 0x0000001269ea7c12 */ /* 0x000fe2000f8e96ea */
[----:B------:R-:W-:Y:S01]  /*5d50*/  @!P1 HADD2 R83, -R179.H0_H0, -RZ.H0_H0 ;  /* 0xa00000ffb3539230 */ /* 0x000fe20000000900 */
[----:B------:R-:W-:Y:S02]  /*5d60*/  ISETP.LE.U32.AND P2, PT, R88, UR19, PT ;  /* 0x0000001358007c0c */ /* 0x000fe4000bf43070 */
[----:B------:R-:W-:Y:S02]  /*5d70*/  SHF.R.U32.HI R44, RZ, 0x18, R212 ;  /* 0x00000018ff2c7819 */ /* 0x000fe400000116d4 */
[----:B------:R-:W-:Y:S01]  /*5d80*/  PRMT R88, R186, 0x5410, R179 ;  /* 0x00005410ba587816 */ /* 0x000fe200000000b3 */
[----:B------:R-:W-:Y:S01]  /*5d90*/  @!P4 HADD2 R28, -R148.H0_H0, -RZ.H0_H0 ;  /* 0xa00000ff941cc230 */ /* 0x000fe20000000900 */
[----:B------:R-:W-:-:S02]  /*5da0*/  ISETP.LE.U32.AND P0, PT, R44, UR19, PT ;  /* 0x000000132c007c0c */ /* 0x000fc4000bf03070 */
[----:B-1----:R-:W-:Y:S02]  /*5db0*/  F2FP.F16.F32.PACK_AB R204, R203, R160 ;  /* 0x000000a0cbcc723e */ /* 0x002fe400000000ff */
[----:B------:R-:W-:Y:S01]  /*5dc0*/  SHF.R.U32.HI R44, RZ, 0x10, R212 ;  /* 0x00000010ff2c7819 */ /* 0x000fe200000116d4 */
[----:B------:R-:W-:Y:S01]  /*5dd0*/  FFMA.FTZ R212, R184, UR6, -R183 ;  /* 0x00000006b8d47c23 */ /* 0x000fe200080108b7 */
[----:B------:R-:W-:Y:S01]  /*5de0*/  PRMT R181, R204, 0x7632, R181 ;  /* 0x00007632ccb57816 */ /* 0x000fe200000000b5 */
[----:B------:R-:W-:Y:S01]  /*5df0*/  @!P2 HADD2 R84, -R186.H0_H0, -RZ.H0_H0 ;  /* 0xa00000ffba54a230 */ /* 0x000fe20000000900 */
[----:B------:R-:W-:Y:S02]  /*5e00*/  LOP3.LUT R44, R44, 0xff, RZ, 0xc0, !PT ;  /* 0x000000ff2c2c7812 */ /* 0x000fe400078ec0ff */
[----:B------:R-:W-:Y:S01]  /*5e10*/  @!P1 PRMT R179, R83, 0x5410, RZ ;  /* 0x0000541053b39816 */ /* 0x000fe200000000ff */
[----:B------:R-:W-:Y:S01]  /*5e20*/  MUFU.EX2 R212, R212 ;  /* 0x000000d400d47308 */ /* 0x000fe20000000800 */
[----:B------:R-:W-:Y:S01]  /*5e30*/  PRMT R83, R204, 0x5410, R181 ;  /* 0x00005410cc537816 */ /* 0x000fe200000000b5 */
[----:B------:R-:W-:Y:S01]  /*5e40*/  @!P0 HADD2 R82, -R181.H0_H0, -RZ.H0_H0 ;  /* 0xa00000ffb5528230 */ /* 0x000fe20000000900 */
[----:B------:R-:W-:-:S02]  /*5e50*/  LOP3.LUT R249, R104, 0xff, RZ, 0xc0, !PT ;  /* 0x000000ff68f97812 */ /* 0x000fc400078ec0ff */
[----:B------:R-:W-:Y:S02]  /*5e60*/  LOP3.LUT R235, R104, 0xffff, RZ, 0xc0, !PT ;  /* 0x0000ffff68eb7812 */ /* 0x000fe400078ec0ff */
[----:B------:R-:W-:Y:S02]  /*5e70*/  @!P0 PRMT R181, R82, 0x5410, RZ ;  /* 0x0000541052b58816 */ /* 0x000fe400000000ff */
[----:B------:R-:W-:Y:S01]  /*5e80*/  ISETP.LE.U32.AND P0, PT, R44, UR19, PT ;  /* 0x000000132c007c0c */ /* 0x000fe2000bf03070 */
[----:B------:R-:W-:Y:S01]  /*5e90*/  IMAD.WIDE.U32 R44, R175, -0x2daee0ad, RZ ;  /* 0xd2511f53af2c7825 */ /* 0x000fe200078e00ff */
[--C-:B------:R-:W-:Y:S02]  /*5ea0*/  SHF.R.U32.HI R236, RZ, 0x10, R104.reuse ;  /* 0x00000010ffec7819 */ /* 0x100fe40000011668 */
[----:B------:R-:W-:Y:S01]  /*5eb0*/  SHF.R.U32.HI R245, RZ, 0x18, R104 ;  /* 0x00000018fff57819 */ /* 0x000fe20000011668 */
[----:B------:R-:W-:Y:S01]  /*5ec0*/  IMAD.WIDE.U32 R104, R209, -0x2daee0ad, RZ ;  /* 0xd2511f53d1687825 */ /* 0x000fe200078e00ff */
[----:B------:R-:W-:-:S02]  /*5ed0*/  LOP3.LUT R208, R45, UR13, R208, 0x96, !PT ;  /* 0x0000000d2dd07c12 */ /* 0x000fc4000f8e96d0 */
[----:B------:R-:W-:Y:S02]  /*5ee0*/  @!P3 PRMT R138, R85, 0x5410, RZ ;  /* 0x00005410558ab816 */ /* 0x000fe400000000ff */
[----:B------:R-:W-:Y:S01]  /*5ef0*/  LOP3.LUT R44, R105, UR11, R44, 0x96, !PT ;  /* 0x0000000b692c7c12 */ /* 0x000fe2000f8e962c */
[----:B------:R-:W-:Y:S01]  /*5f00*/  IMAD.WIDE.U32 R208, R208, -0x326172a9, RZ ;  /* 0xcd9e8d57d0d07825 */ /* 0x000fe200078e00ff */
[----:B------:R-:W-:-:S03]  /*5f10*/  @!P2 PRMT R186, R84, 0x5410, RZ ;  /* 0x0000541054baa816 */ /* 0x000fc600000000ff */
[----:B------:R-:W-:Y:S01]  /*5f20*/  @!P0 HADD2 R81, -R204.H0_H0, -RZ.H0_H0 ;  /* 0xa00000ffcc518230 */ /* 0x000fe20000000900 */
[----:B------:R-:W-:Y:S01]  /*5f30*/  LOP3.LUT R207, R207, 0xff, RZ, 0xc0, !PT ;  /* 0x000000ffcfcf7812 */ /* 0x000fe200078ec0ff */
[----:B------:R-:W-:Y:S01]  /*5f40*/  IMAD.WIDE.U32 R84, R44, -0x326172a9, RZ ;  /* 0xcd9e8d572c547825 */ /* 0x000fe200078e00ff */
[----:B------:R-:W-:-:S03]  /*5f50*/  LOP3.LUT R45, R209, UR12, R214, 0x96, !PT ;  /* 0x0000000cd12d7c12 */ /* 0x000fc6000f8e96d6 */
[--C-:B------:R-:W-:Y:S01]  /*5f60*/  FFMA.FTZ R214, R182, UR6, -R183.reuse ;  /* 0x00000006b6d67c23 */ /* 0x100fe200080108b7 */
[----:B------:R-:W-:Y:S01]  /*5f70*/  FFMA.FTZ R209, R206, UR6, -R183 ;  /* 0x00000006ced17c23 */ /* 0x000fe200080108b7 */
[----:B------:R-:W-:Y:S01]  /*5f80*/  @!P0 PRMT R204, R81, 0x5410, RZ ;  /* 0x0000541051cc8816 */ /* 0x000fe200000000ff */
[----:B------:R-:W-:Y:S01]  /*5f90*/  FFMA.FTZ R206, R173, UR6, -R176 ;  /* 0x00000006adce7c23 */ /* 0x000fe200080108b0 */
[----:B------:R-:W-:Y:S01]  /*5fa0*/  LOP3.LUT R44, R85, UR10, R208, 0x96, !PT ;  /* 0x0000000a552c7c12 */ /* 0x000fe2000f8e96d0 */
[----:B------:R-:W-:Y:S01]  /*5fb0*/  IMAD.WIDE.U32 R188, R45, -0x2daee0ad, RZ ;  /* 0xd2511f532dbc7825 */ /* 0x000fe200078e00ff */
[----:B------:R-:W-:Y:S01]  /*5fc0*/  MUFU.EX2 R214, R214 ;  /* 0x000000d600d67308 */ /* 0x000fe20000000800 */
[----:B------:R-:W-:Y:S02]  /*5fd0*/  SHF.R.U32.HI R45, RZ, 0x8, R187 ;  /* 0x00000008ff2d7819 */ /* 0x000fe400000116bb */
[----:B------:R-:W-:Y:S01]  /*5fe0*/  FFMA.FTZ R208, R185, UR6, -R176 ;  /* 0x00000006b9d07c23 */ /* 0x000fe200080108b0 */
[----:B------:R-:W-:Y:S01]  /*5ff0*/  IMAD.WIDE.U32 R134, R44, -0x2daee0ad, RZ ;  /* 0xd2511f532c867825 */ /* 0x000fe200078e00ff */
[----:B------:R-:W-:-:S03]  /*6000*/  LOP3.LUT R81, R189, UR9, R104, 0x96, !PT ;  /* 0x00000009bd517c12 */ /* 0x000fc6000f8e9668 */
[--C-:B------:R-:W-:Y:S01]  /*6010*/  FFMA.FTZ R187, R177, UR6, -R176.reuse ;  /* 0x00000006b1bb7c23 */ /* 0x100fe200080108b0 */
[----:B------:R-:W-:Y:S01]  /*6020*/  LOP3.LUT R45, R45, 0xffff, RZ, 0xc0, !PT ;  /* 0x0000ffff2d2d7812 */ /* 0x000fe200078ec0ff */
[----:B------:R-:W-:Y:S01]  /*6030*/  FFMA.FTZ R185, R171, UR6, -R176 ;  /* 0x00000006abb97c23 */ /* 0x000fe200080108b0 */
[----:B------:R-:W1:Y:S01]  /*6040*/  MUFU.EX2 R209, R209 ;  /* 0x000000d100d17308 */ /* 0x000e620000000800 */
[----:B------:R-:W-:Y:S01]  /*6050*/  LOP3.LUT R44, R135, UR5, R188, 0x96, !PT ;  /* 0x00000005872c7c12 */ /* 0x000fe2000f8e96bc */
[----:B------:R-:W-:Y:S01]  /*6060*/  IMAD.WIDE.U32 R104, R81, -0x326172a9, RZ ;  /* 0xcd9e8d5751687825 */ /* 0x000fe200078e00ff */
[----:B------:R-:W-:Y:S02]  /*6070*/  ISETP.LE.U32.AND P0, PT, R45, UR19, PT ;  /* 0x000000132d007c0c */ /* 0x000fe4000bf03070 */
[----:B------:R-:W-:Y:S01]  /*6080*/  ISETP.LE.U32.AND P1, PT, R207, UR19, PT ;  /* 0x00000013cf007c0c */ /* 0x000fe2000bf23070 */
[----:B------:R-:W-:Y:S01]  /*6090*/  FFMA.FTZ R207, R178, UR6, -R183 ;  /* 0x00000006b2cf7c23 */ /* 0x000fe200080108b7 */
[----:B------:R-:W-:Y:S01]  /*60a0*/  IMAD.WIDE.U32 R44, R44, -0x326172a9, RZ ;  /* 0xcd9e8d572c2c7825 */ /* 0x000fe200078e00ff */
[----:B------:R-:W-:Y:S01]  /*60b0*/  MUFU.EX2 R208, R208 ;  /* 0x000000d000d07308 */ /* 0x000fe20000000800 */
[----:B------:R-:W-:-:S02]  /*60c0*/  LOP3.LUT R244, R105, UR8, R84, 0x96, !PT ;  /* 0x0000000869f47c12 */ /* 0x000fc4000f8e9654 */
[----:B------:R-:W-:Y:S02]  /*60d0*/  ISETP.LE.U32.AND P3, PT, R237, UR19, PT ;  /* 0x00000013ed007c0c */ /* 0x000fe4000bf63070 */
[C---:B------:R-:W-:Y:S02]  /*60e0*/  LOP3.LUT R233, R44.reuse, 0xff, RZ, 0xc0, !PT ;  /* 0x000000ff2ce97812 */ /* 0x040fe400078ec0ff */
[----:B------:R-:W-:Y:S01]  /*60f0*/  LOP3.LUT R84, R44, 0xffff, RZ, 0xc0, !PT ;  /* 0x0000ffff2c547812 */ /* 0x000fe200078ec0ff */
[----:B------:R-:W2:Y:S01]  /*6100*/  MUFU.EX2 R187, R187 ;  /* 0x000000bb00bb7308 */ /* 0x000ea20000000800 */
[----:B-1----:R-:W-:Y:S02]  /*6110*/  F2FP.F16.F32.PACK_AB R182, R209, R214 ;  /* 0x000000d6d1b6723e */ /* 0x002fe400000000ff */
[--C-:B------:R-:W-:Y:S02]  /*6120*/  SHF.R.U32.HI R85, RZ, 0x10, R44.reuse ;  /* 0x00000010ff557819 */ /* 0x100fe4000001162c */
[----:B------:R-:W-:Y:S01]  /*6130*/  SHF.R.U32.HI R105, RZ, 0x18, R44 ;  /* 0x00000018ff697819 */ /* 0x000fe2000001162c */
[----:B------:R-:W-:Y:S01]  /*6140*/  @!P6 HADD2 R80, -R182.H0_H0, -RZ.H0_H0 ;  /* 0xa00000ffb650e230 */ /* 0x000fe20000000900 */
[----:B------:R-:W-:Y:S01]  /*6150*/  PRMT R175, R182, 0x7632, R175 ;  /* 0x00007632b6af7816 */ /* 0x000fe200000000af */
[----:B------:R-:W1:Y:S01]  /*6160*/  MUFU.EX2 R207, R207 ;  /* 0x000000cf00cf7308 */ /* 0x000e620000000800 */
[----:B------:R-:W-:-:S02]  /*6170*/  LOP3.LUT R44, R210, 0xffff, RZ, 0xc0, !PT ;  /* 0x0000ffffd22c7812 */ /* 0x000fc400078ec0ff */
[----:B------:R-:W-:Y:S01]  /*6180*/  LOP3.LUT R104, R45, UR18, R104, 0x96, !PT ;  /* 0x000000122d687c12 */ /* 0x000fe2000f8e9668 */
[----:B------:R-:W-:Y:S01]  /*6190*/  @!P0 HADD2 R79, -R175.H0_H0, -RZ.H0_H0 ;  /* 0xa00000ffaf4f8230 */ /* 0x000fe20000000900 */
[----:B------:R-:W-:Y:S02]  /*61a0*/  SHF.R.U32.HI R44, RZ, 0x8, R44 ;  /* 0x00000008ff2c7819 */ /* 0x000fe4000001162c */
[----:B------:R-:W-:Y:S01]  /*61b0*/  LOP3.LUT R45, R210, 0xff, RZ, 0xc0, !PT ;  /* 0x000000ffd22d7812 */ /* 0x000fe200078ec0ff */
[----:B------:R-:W-:Y:S01]  /*61c0*/  MUFU.EX2 R206, R206 ;  /* 0x000000ce00ce7308 */ /* 0x000fe20000000800 */
[----:B------:R-:W-:Y:S02]  /*61d0*/  LOP3.LUT R44, R44, 0xffff, RZ, 0xc0, !PT ;  /* 0x0000ffff2c2c7812 */ /* 0x000fe400078ec0ff */
[----:B------:R-:W-:Y:S02]  /*61e0*/  PRMT R81, R182, 0x5410, R175 ;  /* 0x00005410b6517816 */ /* 0x000fe400000000af */
[----:B------:R-:W-:-:S02]  /*61f0*/  @!P0 PRMT R175, R79, 0x5410, RZ ;  /* 0x000054104faf8816 */ /* 0x000fc400000000ff */
[----:B--2---:R-:W-:Y:S01]  /*6200*/  F2FP.F16.F32.PACK_AB R184, R187, R208 ;  /* 0x000000d0bbb8723e */ /* 0x004fe200000000ff */
[----:B------:R-:W2:Y:S01]  /*6210*/  MUFU.EX2 R185, R185 ;  /* 0x000000b900b97308 */ /* 0x000ea20000000800 */
[----:B------:R-:W-:Y:S02]  /*6220*/  ISETP.LE.U32.AND P0, PT, R45, UR19, PT ;  /* 0x000000132d007c0c */ /* 0x000fe4000bf03070 */
[----:B------:R-:W-:Y:S01]  /*6230*/  ISETP.LE.U32.AND P2, PT, R44, UR19, PT ;  /* 0x000000132c007c0c */ /* 0x000fe2000bf43070 */
[----:B------:R-:W-:Y:S01]  /*6240*/  @!P1 HADD2 R78, -R184.H0_H0, -RZ.H0_H0 ;  /* 0xa00000ffb84e9230 */ /* 0x000fe20000000900 */
[----:B------:R-:W-:Y:S02]  /*6250*/  SHF.R.U32.HI R44, RZ, 0x10, R210 ;  /* 0x00000010ff2c7819 */ /* 0x000fe400000116d2 */
[----:B------:R-:W-:Y:S02]  /*6260*/  PRMT R177, R184, 0x7632, R177 ;  /* 0x00007632b8b17816 */ /* 0x000fe400000000b1 */
[----:B-1----:R-:W-:-:S02]  /*6270*/  F2FP.F16.F32.PACK_AB R178, R207, R212 ;  /* 0x000000d4cfb2723e */ /* 0x002fc400000000ff */
[----:B------:R-:W-:Y:S01]  /*6280*/  LOP3.LUT R44, R44, 0xff, RZ, 0xc0, !PT ;  /* 0x000000ff2c2c7812 */ /* 0x000fe200078ec0ff */
[----:B------:R-:W-:Y:S01]  /*6290*/  @!P5 HADD2 R77, -R177.H0_H0, -RZ.H0_H0 ;  /* 0xa00000ffb14dd230 */ /* 0x000fe20000000900 */
[----:B------:R-:W-:Y:S01]  /*62a0*/  @!P6 PRMT R182, R80, 0x5410, RZ ;  /* 0x0000541050b6e816 */ /* 0x000fe200000000ff */
[----:B------:R-:W-:Y:S01]  /*62b0*/  @!P0 HADD2 R76, -R178.H0_H0, -RZ.H0_H0 ;  /* 0xa00000ffb24c8230 */ /* 0x000fe20000000900 */
[----:B------:R-:W-:Y:S02]  /*62c0*/  PRMT R80, R184, 0x5410, R177 ;  /* 0x00005410b8507816 */ /* 0x000fe400000000b1 */
[----:B------:R-:W-:Y:S02]  /*62d0*/  PRMT R171, R178, 0x7632, R171 ;  /* 0x00007632b2ab7816 */ /* 0x000fe400000000ab */
[----:B------:R-:W-:Y:S02]  /*62e0*/  @!P1 PRMT R184, R78, 0x5410, RZ ;  /* 0x000054104eb89816 */ /* 0x000fe400000000ff */
[----:B------:R-:W-:Y:S01]  /*62f0*/  ISETP.LE.U32.AND P1, PT, R44, UR19, PT ;  /* 0x000000132c007c0c */ /* 0x000fe2000bf23070 */
[----:B------:R-:W-:Y:S01]  /*6300*/  @!P2 HADD2 R75, -R171.H0_H0, -RZ.H0_H0 ;  /* 0xa00000ffab4ba230 */ /* 0x000fe20000000900 */
[----:B------:R-:W-:-:S02]  /*6310*/  SHF.R.U32.HI R44, RZ, 0x8, R205 ;  /* 0x00000008ff2c7819 */ /* 0x000fc400000116cd */
[----:B------:R-:W-:Y:S01]  /*6320*/  SHF.R.U32.HI R210, RZ, 0x18, R210 ;  /* 0x00000018ffd27819 */ /* 0x000fe200000116d2 */
[----:B------:R-:W-:Y:S01]  /*6330*/  MUFU.EX2 R205, R194 ;  /* 0x000000c200cd7308 */ /* 0x000fe20000000800 */
[----:B------:R-:W-:Y:S02]  /*6340*/  LOP3.LUT R44, R44, 0xffff, RZ, 0xc0, !PT ;  /* 0x0000ffff2c2c7812 */ /* 0x000fe400078ec0ff */
[----:B------:R-:W-:Y:S02]  /*6350*/  PRMT R82, R178, 0x5410, R171 ;  /* 0x00005410b2527816 */ /* 0x000fe400000000ab */
[----:B------:R-:W-:Y:S02]  /*6360*/  @!P0 PRMT R178, R76, 0x5410, RZ ;  /* 0x000054104cb28816 */ /* 0x000fe400000000ff */
[----:B------:R-:W-:Y:S02]  /*6370*/  @!P2 PRMT R171, R75, 0x5410, RZ ;  /* 0x000054104baba816 */ /* 0x000fe400000000ff */
[----:B------:R-:W-:Y:S01]  /*6380*/  ISETP.LE.U32.AND P0, PT, R210, UR19, PT ;  /* 0x00000013d2007c0c */ /* 0x000fe2000bf03070 */
[----:B------:R-:W-:Y:S01]  /*6390*/  FFMA.FTZ R210, R180, UR6, -R183 ;  /* 0x00000006b4d27c23 */ /* 0x000fe200080108b7 */
[----:B------:R-:W-:Y:S01]  /*63a0*/  ISETP.LE.U32.AND P2, PT, R44, UR19, PT ;  /* 0x000000132c007c0c */ /* 0x000fe2000bf43070 */
[--C-:B------:R-:W-:Y:S01]  /*63b0*/  FFMA.FTZ R183, R169, UR6, -R176.reuse ;  /* 0x00000006a9b77c23 */ /* 0x100fe200080108b0 */
[----:B------:R-:W-:Y:S01]  /*63c0*/  FFMA.FTZ R44, R174, UR6, -R176 ;  /* 0x00000006ae2c7c23 */ /* 0x000fe200080108b0 */
[----:B--2---:R-:W-:-:S02]  /*63d0*/  F2FP.F16.F32.PACK_AB R180, R185, R206 ;  /* 0x000000ceb9b4723e */ /* 0x004fc400000000ff */
[----:B------:R-:W1:Y:S01]  /*63e0*/  MUFU.EX2 R210, R210 ;  /* 0x000000d200d27308 */ /* 0x000e620000000800 */
[----:B------:R-:W-:Y:S02]  /*63f0*/  LOP3.LUT R113, R113, 0xff, RZ, 0xc0, !PT ;  /* 0x000000ff71717812 */ /* 0x000fe400078ec0ff */
[C---:B------:R-:W-:Y:S01]  /*6400*/  PRMT R173, R180.reuse, 0x7632, R173 ;  /* 0x00007632b4ad7816 */ /* 0x040fe200000000ad */
[----:B------:R-:W-:Y:S01]  /*6410*/  @!P1 HADD2 R74, -R180.H0_H0, -RZ.H0_H0 ;  /* 0xa00000ffb44a9230 */ /* 0x000fe20000000900 */
[----:B------:R-:W-:Y:S02]  /*6420*/  SHF.R.U32.HI R235, RZ, 0x8, R235 ;  /* 0x00000008ffeb7819 */ /* 0x000fe400000116eb */
[----:B------:R-:W-:Y:S01]  /*6430*/  PRMT R75, R180, 0x5410, R173 ;  /* 0x00005410b44b7816 */ /* 0x000fe200000000ad */
[----:B------:R-:W-:Y:S01]  /*6440*/  MUFU.EX2 R183, R183 ;  /* 0x000000b700b77308 */ /* 0x000fe20000000800 */
[----:B------:R-:W-:Y:S01]  /*6450*/  @!P0 HADD2 R73, -R173.H0_H0, -RZ.H0_H0 ;  /* 0xa00000ffad498230 */ /* 0x000fe20000000900 */
[----:B------:R-:W-:-:S02]  /*6460*/  @!P1 PRMT R180, R74, 0x5410, RZ ;  /* 0x000054104ab49816 */ /* 0x000fc400000000ff */
[----:B------:R-:W-:Y:S02]  /*6470*/  ISETP.LE.U32.AND P1, PT, R113, UR19, PT ;  /* 0x0000001371007c0c */ /* 0x000fe4000bf23070 */
[----:B------:R-:W-:Y:S02]  /*6480*/  @!P0 PRMT R173, R73, 0x5410, RZ ;  /* 0x0000541049ad8816 */ /* 0x000fe400000000ff */
[----:B------:R-:W2:Y:S01]  /*6490*/  MUFU.EX2 R44, R44 ;  /* 0x0000002c002c7308 */ /* 0x000ea20000000800 */
[----:B------:R-:W-:Y:S02]  /*64a0*/  ISETP.LE.U32.AND P0, PT, R115, UR19, PT ;  /* 0x0000001373007c0c */ /* 0x000fe4000bf03070 */
[----:B-1----:R-:W-:Y:S02]  /*64b0*/  F2FP.F16.F32.PACK_AB R174, R205, R210 ;  /* 0x000000d2cdae723e */ /* 0x002fe400000000ff */
[----:B------:R-:W-:Y:S02]  /*64c0*/  LOP3.LUT R235, R235, 0xffff, RZ, 0xc0, !PT ;  /* 0x0000ffffebeb7812 */ /* 0x000fe400078ec0ff */
[----:B------:R-:W-:Y:S01]  /*64d0*/  PRMT R45, R174, 0x7632, R45 ;  /* 0x00007632ae2d7816 */ /* 0x000fe2000000002d */
[----:B------:R-:W-:Y:S01]  /*64e0*/  @!P3 HADD2 R72, -R174.H0_H0, -RZ.H0_H0 ;  /* 0xa00000ffae48b230 */ /* 0x000fe20000000900 */
[----:B------:R-:W-:Y:S01]  /*64f0*/  @!P5 PRMT R177, R77, 0x5410, RZ ;  /* 0x000054104db1d816 */ /* 0x000fe200000000ff */
[----:B------:R-:W-:Y:S01]  /*6500*/  IMAD.WIDE.U32 R76, R244, -0x2daee0ad, RZ ;  /* 0xd2511f53f44c7825 */ /* 0x000fe200078e00ff */
[----:B------:R-:W-:-:S03]  /*6510*/  PRMT R73, R174, 0x5410, R45 ;  /* 0x00005410ae497816 */ /* 0x000fc6000000002d */
[----:B------:R-:W-:Y:S01]  /*6520*/  @!P2 HADD2 R43, -R45.H0_H0, -RZ.H0_H0 ;  /* 0xa00000ff2d2ba230 */ /* 0x000fe20000000900 */
[----:B------:R-:W-:Y:S02]  /*6530*/  @!P3 PRMT R174, R72, 0x5410, RZ ;  /* 0x0000541048aeb816 */ /* 0x000fe400000000ff */
[----:B------:R-:W-:Y:S02]  /*6540*/  LOP3.LUT R74, R77, UR17, R134, 0x96, !PT ;  /* 0x000000114d4a7c12 */ /* 0x000fe4000f8e9686 */
[----:B--2---:R-:W-:Y:S02]  /*6550*/  F2FP.F16.F32.PACK_AB R176, R44, R183 ;  /* 0x000000b72cb0723e */ /* 0x004fe400000000ff */
[----:B------:R-:W-:Y:S02]  /*6560*/  @!P2 PRMT R45, R43, 0x5410, RZ ;  /* 0x000054102b2da816 */ /* 0x000fe400000000ff */
[----:B------:R-:W-:Y:S01]  /*6570*/  PRMT R169, R176, 0x7632, R169 ;  /* 0x00007632b0a97816 */ /* 0x000fe200000000a9 */
[----:B------:R-:W-:Y:S01]  /*6580*/  @!P1 HADD2 R42, -R176.H0_H0, -RZ.H0_H0 ;  /* 0xa00000ffb02a9230 */ /* 0x000fe20000000900 */
[----:B------:R-:W-:-:S02]  /*6590*/  LOP3.LUT R43, R234, 0xff, RZ, 0xc0, !PT ;  /* 0x000000ffea2b7812 */ /* 0x000fc400078ec0ff */
[----:B------:R-:W-:Y:S01]  /*65a0*/  PRMT R72, R176, 0x5410, R169 ;  /* 0x00005410b0487816 */ /* 0x000fe200000000a9 */
[----:B------:R-:W-:Y:S01]  /*65b0*/  @!P0 HADD2 R41, -R169.H0_H0, -RZ.H0_H0 ;  /* 0xa00000ffa9298230 */ /* 0x000fe20000000900 */
[----:B------:R-:W-:Y:S02]  /*65c0*/  @!P1 PRMT R176, R42, 0x5410, RZ ;  /* 0x000054102ab09816 */ /* 0x000fe400000000ff */
[----:B------:R-:W-:Y:S01]  /*65d0*/  ISETP.LE.U32.AND P3, PT, R43, UR19, PT ;  /* 0x000000132b007c0c */ /* 0x000fe2000bf63070 */
[----:B------:R-:W-:Y:S01]  /*65e0*/  IMAD.WIDE.U32 R42, R108, -0x2daee0ad, RZ ;  /* 0xd2511f536c2a7825 */ /* 0x000fe200078e00ff */
[----:B------:R-:W-:Y:S02]  /*65f0*/  @!P0 PRMT R169, R41, 0x5410, RZ ;  /* 0x0000541029a98816 */ /* 0x000fe400000000ff */
[----:B------:R-:W-:Y:S02]  /*6600*/  SHF.R.U32.HI R41, RZ, 0x18, R234 ;  /* 0x00000018ff297819 */ /* 0x000fe400000116ea */
[----:B------:R-:W-:-:S02]  /*6610*/  LOP3.LUT R110, R43, UR13, R110, 0x96, !PT ;  /* 0x0000000d2b6e7c12 */ /* 0x000fc4000f8e966e */
[----:B------:R-:W-:Y:S02]  /*6620*/  ISETP.LE.U32.AND P1, PT, R41, UR19, PT ;  /* 0x0000001329007c0c */ /* 0x000fe4000bf23070 */
[----:B------:R-:W-:Y:S02]  /*6630*/  SHF.R.U32.HI R41, RZ, 0x10, R234 ;  /* 0x00000010ff297819 */ /* 0x000fe400000116ea */
[----:B------:R-:W-:Y:S01]  /*6640*/  LOP3.LUT R234, R234, 0xffff, RZ, 0xc0, !PT ;  /* 0x0000ffffeaea7812 */ /* 0x000fe200078ec0ff */
[----:B------:R-:W-:Y:S01]  /*6650*/  @!P3 HADD2 R40, -R158.H0_H0, -RZ.H0_H0 ;  /* 0xa00000ff9e28b230 */ /* 0x000fe20000000900 */
[----:B------:R-:W-:Y:S02]  /*6660*/  LOP3.LUT R41, R41, 0xff, RZ, 0xc0, !PT ;  /* 0x000000ff29297812 */ /* 0x000fe400078ec0ff */
[----:B------:R-:W-:Y:S02]  /*6670*/  SHF.R.U32.HI R234, RZ, 0x8, R234 ;  /* 0x00000008ffea7819 */ /* 0x000fe400000116ea */
[----:B------:R-:W-:-:S02]  /*6680*/  @!P3 PRMT R158, R40, 0x5410, RZ ;  /* 0x00005410289eb816 */ /* 0x000fc400000000ff */
[----:B------:R-:W-:Y:S01]  /*6690*/  LOP3.LUT R234, R234, 0xffff, RZ, 0xc0, !PT ;  /* 0x0000ffffeaea7812 */ /* 0x000fe200078ec0ff */
[----:B------:R-:W-:Y:S01]  /*66a0*/  @!P1 HADD2 R36, -R63.H0_H0, -RZ.H0_H0 ;  /* 0xa00000ff3f249230 */ /* 0x000fe20000000900 */
[----:B------:R-:W-:Y:S02]  /*66b0*/  ISETP.LE.U32.AND P3, PT, R245, UR19, PT ;  /* 0x00000013f5007c0c */ /* 0x000fe4000bf63070 */
[----:B------:R-:W-:Y:S02]  /*66c0*/  ISETP.LE.U32.AND P0, PT, R234, UR19, PT ;  /* 0x00000013ea007c0c */ /* 0x000fe4000bf03070 */
[----:B------:R-:W-:Y:S01]  /*66d0*/  ISETP.LE.U32.AND P2, PT, R41, UR19, PT ;  /* 0x0000001329007c0c */ /* 0x000fe2000bf43070 */
[----:B------:R-:W-:Y:S01]  /*66e0*/  IMAD.WIDE.U32 R40, R109, -0x2daee0ad, RZ ;  /* 0xd2511f536d287825 */ /* 0x000fe200078e00ff */
[C---:B------:R-:W-:Y:S02]  /*66f0*/  LOP3.LUT R237, R76.reuse, 0xff, RZ, 0xc0, !PT ;  /* 0x000000ff4ced7812 */ /* 0x040fe400078ec0ff */
[----:B------:R-:W-:-:S02]  /*6700*/  LOP3.LUT R244, R76, 0xffff, RZ, 0xc0, !PT ;  /* 0x0000ffff4cf47812 */ /* 0x000fc400078ec0ff */
[--C-:B------:R-:W-:Y:S02]  /*6710*/  SHF.R.U32.HI R252, RZ, 0x10, R76.reuse ;  /* 0x00000010fffc7819 */ /* 0x100fe4000001164c */
[----:B------:R-:W-:Y:S01]  /*6720*/  SHF.R.U32.HI R55, RZ, 0x18, R76 ;  /* 0x00000018ff377819 */ /* 0x000fe2000001164c */
[----:B------:R-:W-:Y:S01]  /*6730*/  @!P3 HADD2 R33, -R61.H0_H0, -RZ.H0_H0 ;  /* 0xa00000ff3d21b230 */ /* 0x000fe20000000900 */
[----:B------:R-:W-:Y:S01]  /*6740*/  @!P1 PRMT R63, R36, 0x5410, RZ ;  /* 0x00005410243f9816 */ /* 0x000fe200000000ff */
[----:B------:R-:W-:Y:S02]  /*6750*/  @!P0 HADD2 R39, -R155.H0_H0, -RZ.H0_H0 ;  /* 0xa00000ff9b278230 */ /* 0x000fe40000000900 */
[----:B------:R-:W-:Y:S01]  /*6760*/  IMAD.WIDE.U32 R76, R110, -0x326172a9, RZ ;  /* 0xcd9e8d576e4c7825 */ /* 0x000fe200078e00ff */
[----:B------:R-:W-:-:S03]  /*6770*/  LOP3.LUT R36, R230, 0xffff, RZ, 0xc0, !PT ;  /* 0x0000ffffe6247812 */ /* 0x000fc600078ec0ff */
[----:B------:R-:W-:Y:S01]  /*6780*/  @!P2 HADD2 R37, -R64.H0_H0, -RZ.H0_H0 ;  /* 0xa00000ff4025a230 */ /* 0x000fe20000000900 */
[----:B------:R-:W-:Y:S01]  /*6790*/  @!P3 PRMT R61, R33, 0x5410, RZ ;  /* 0x00005410213db816 */ /* 0x000fe200000000ff */
[----:B------:R-:W-:Y:S01]  /*67a0*/  IMAD.MOV.U32 R109, RZ, RZ, R55 ;  /* 0x000000ffff6d7224 */ /* 0x000fe200078e0037 */
[----:B------:R-:W-:Y:S02]  /*67b0*/  @!P0 PRMT R155, R39, 0x5410, RZ ;  /* 0x00005410279b8816 */ /* 0x000fe400000000ff */
[----:B------:R-:W-:Y:S02]  /*67c0*/  ISETP.LE.U32.AND P0, PT, R249, UR19, PT ;  /* 0x00000013f9007c0c */ /* 0x000fe4000bf03070 */
[----:B------:R-:W-:Y:S02]  /*67d0*/  SHF.R.U32.HI R33, RZ, 0x18, R230 ;  /* 0x00000018ff217819 */ /* 0x000fe400000116e6 */
[----:B------:R-:W-:Y:S02]  /*67e0*/  LOP3.LUT R42, R41, UR11, R42, 0x96, !PT ;  /* 0x0000000b292a7c12 */ /* 0x000fe4000f8e962a */
[----:B------:R-:W-:-:S02]  /*67f0*/  LOP3.LUT R112, R77, UR12, R112, 0x96, !PT ;  /* 0x0000000c4d707c12 */ /* 0x000fc4000f8e9670 */
[----:B------:R-:W-:Y:S01]  /*6800*/  LOP3.LUT R236, R236, 0xff, RZ, 0xc0, !PT ;  /* 0x000000ffecec7812 */ /* 0x000fe200078ec0ff */
[----:B------:R-:W-:Y:S01]  /*6810*/  IMAD.WIDE.U32 R42, R42, -0x326172a9, RZ ;  /* 0xcd9e8d572a2a7825 */ /* 0x000fe200078e00ff */
[----:B------:R-:W-:Y:S02]  /*6820*/  @!P2 PRMT R64, R37, 0x5410, RZ ;  /* 0x000054102540a816 */ /* 0x000fe400000000ff */
[----:B------:R-:W-:Y:S01]  /*6830*/  ISETP.LE.U32.AND P2, PT, R236, UR19, PT ;  /* 0x00000013ec007c0c */ /* 0x000fe2000bf43070 */
[----:B------:R-:W-:Y:S02]  /*6840*/  @!P0 HADD2 R38, -R60.H0_H0, -RZ.H0_H0 ;  /* 0xa00000ff3c268230 */ /* 0x000fe40000000900 */
[----:B------:R-:W-:Y:S01]  /*6850*/  IMAD.WIDE.U32 R112, R112, -0x2daee0ad, RZ ;  /* 0xd2511f5370707825 */ /* 0x000fe200078e00ff */
[----:B------:R-:W-:Y:S02]  /*6860*/  LOP3.LUT R41, R43, UR10, R76, 0x96, !PT ;  /* 0x0000000a2b297c12 */ /* 0x000fe4000f8e964c */
[----:B------:R-:W-:Y:S01]  /*6870*/  SHF.R.U32.HI R229, RZ, 0x10, R224 ;  /* 0x00000010ffe57819 */ /* 0x000fe200000116e0 */
[----:B------:R-:W-:Y:S01]  /*6880*/  IMAD.WIDE.U32 R76, R111, -0x2daee0ad, RZ ;  /* 0xd2511f536f4c7825 */ /* 0x000fe200078e00ff */
[----:B------:R-:W-:-:S02]  /*6890*/  @!P0 PRMT R60, R38, 0x5410, RZ ;  /* 0x00005410263c8816 */ /* 0x000fc400000000ff */
[----:B------:R-:W-:Y:S01]  /*68a0*/  ISETP.LE.U32.AND P0, PT, R235, UR19, PT ;  /* 0x00000013eb007c0c */ /* 0x000fe2000bf03070 */
[----:B------:R-:W-:Y:S01]  /*68b0*/  IMAD.WIDE.U32 R78, R41, -0x2daee0ad, RZ ;  /* 0xd2511f53294e7825 */ /* 0x000fe200078e00ff */
[----:B------:R-:W-:Y:S02]  /*68c0*/  LOP3.LUT R40, R113, UR9, R40, 0x96, !PT ;  /* 0x0000000971287c12 */ /* 0x000fe4000f8e9628 */
[----:B------:R-:W-:Y:S01]  /*68d0*/  LOP3.LUT R251, R77, UR17, R114, 0x96, !PT ;  /* 0x000000114dfb7c12 */ /* 0x000fe2000f8e9672 */
[----:B------:R-:W-:Y:S01]  /*68e0*/  @!P2 HADD2 R34, -R62.H0_H0, -RZ.H0_H0 ;  /* 0xa00000ff3e22a230 */ /* 0x000fe20000000900 */
[C---:B------:R-:W-:Y:S01]  /*68f0*/  LOP3.LUT R194, R76.reuse, 0xffff, RZ, 0xc0, !PT ;  /* 0x0000ffff4cc27812 */ /* 0x040fe200078ec0ff */
[----:B------:R-:W-:Y:S01]  /*6900*/  IMAD.MOV.U32 R236, RZ, RZ, R109 ;  /* 0x000000ffffec7224 */ /* 0x000fe200078e006d */
[----:B------:R-:W-:Y:S02]  /*6910*/  LOP3.LUT R189, R76, 0xff, RZ, 0xc0, !PT ;  /* 0x000000ff4cbd7812 */ /* 0x000fe400078ec0ff */
[----:B------:R-:W-:Y:S01]  /*6920*/  SHF.R.U32.HI R108, RZ, 0x10, R76 ;  /* 0x00000010ff6c7819 */ /* 0x000fe2000001164c */
[----:B------:R-:W-:Y:S01]  /*6930*/  IMAD.MOV.U32 R38, RZ, RZ, R236 ;  /* 0x000000ffff267224 */ /* 0x000fe200078e00ec */
[----:B------:R-:W-:Y:S01]  /*6940*/  SHF.R.U32.HI R188, RZ, 0x18, R76 ;  /* 0x00000018ffbc7819 */ /* 0x000fe2000001164c */
[----:B------:R-:W-:-:S02]  /*6950*/  @!P0 HADD2 R35, -R59.H0_H0, -RZ.H0_H0 ;  /* 0xa00000ff3b238230 */ /* 0x000fc40000000900 */
[----:B------:R-:W-:Y:S01]  /*6960*/  IMAD.WIDE.U32 R76, R40, -0x326172a9, RZ ;  /* 0xcd9e8d57284c7825 */ /* 0x000fe200078e00ff */
[----:B------:R-:W-:-:S03]  /*6970*/  LOP3.LUT R229, R229, 0xff, RZ, 0xc0, !PT ;  /* 0x000000ffe5e57812 */ /* 0x000fc600078ec0ff */
[----:B------:R-:W-:Y:S01]  /*6980*/  FFMA.FTZ R236, R221, UR6, -R242 ;  /* 0x00000006ddec7c23 */ /* 0x000fe200080108f2 */
[----:B------:R-:W-:Y:S01]  /*6990*/  SHF.R.U32.HI R36, RZ, 0x8, R36 ;  /* 0x00000008ff247819 */ /* 0x000fe20000011624 */
[----:B------:R-:W-:Y:S01]  /*69a0*/  IMAD.MOV.U32 R245, RZ, RZ, R194 ;  /* 0x000000fffff57224 */ /* 0x000fe200078e00c2 */
[----:B------:R-:W-:Y:S01]  /*69b0*/  @!P0 PRMT R59, R35, 0x5410, RZ ;  /* 0x00005410233b8816 */ /* 0x000fe200000000ff */
[----:B------:R-:W-:Y:S01]  /*69c0*/  IMAD R194, R4, 0x2, R196 ;  /* 0x0000000204c27824 */ /* 0x000fe200078e02c4 */
[----:B------:R-:W-:Y:S01]  /*69d0*/  LOP3.LUT R35, R230, 0xff, RZ, 0xc0, !PT ;  /* 0x000000ffe6237812 */ /* 0x000fe200078ec0ff */
[----:B------:R-:W-:Y:S01]  /*69e0*/  MUFU.EX2 R236, R236 ;  /* 0x000000ec00ec7308 */ /* 0x000fe20000000800 */
[----:B------:R-:W-:Y:S01]  /*69f0*/  SHF.R.U32.HI R230, RZ, 0x10, R230 ;  /* 0x00000010ffe67819 */ /* 0x000fe200000116e6 */
[----:B------:R-:W-:Y:S01]  /*6a00*/  IMAD.MOV.U32 R37, RZ, RZ, R108 ;  /* 0x000000ffff257224 */ /* 0x000fe200078e006c */
[----:B------:R-:W-:Y:S01]  /*6a10*/  ISETP.LE.U32.AND P0, PT, R35, UR19, PT ;  /* 0x0000001323007c0c */ /* 0x000fe2000bf03070 */
[----:B------:R-:W-:Y:S01]  /*6a20*/  IMAD.MOV.U32 R35, RZ, RZ, R79 ;  /* 0x000000ffff237224 */ /* 0x000fe200078e004f */
[----:B------:R-:W-:-:S02]  /*6a30*/  LOP3.LUT R230, R230, 0xff, RZ, 0xc0, !PT ;  /* 0x000000ffe6e67812 */ /* 0x000fc400078ec0ff */
[----:B------:R-:W-:Y:S02]  /*6a40*/  LOP3.LUT R234, R77, UR8, R42, 0x96, !PT ;  /* 0x000000084dea7c12 */ /* 0x000fe4000f8e962a */
[----:B------:R-:W-:Y:S02]  /*6a50*/  SHF.R.U32.HI R224, RZ, 0x18, R224 ;  /* 0x00000018ffe07819 */ /* 0x000fe400000116e0 */
[----:B------:R-:W-:Y:S01]  /*6a60*/  LOP3.LUT R36, R36, 0xffff, RZ, 0xc0, !PT ;  /* 0x0000ffff24247812 */ /* 0x000fe200078ec0ff */
[----:B------:R-:W-:Y:S01]  /*6a70*/  IMAD.WIDE.U32 R234, R234, -0x2daee0ad, RZ ;  /* 0xd2511f53eaea7825 */ /* 0x000fe200078e00ff */
[----:B------:R-:W-:Y:S02]  /*6a80*/  @!P2 PRMT R62, R34, 0x5410, RZ ;  /* 0x00005410223ea816 */ /* 0x000fe400000000ff */
[----:B------:R-:W-:Y:S01]  /*6a90*/  ISETP.LE.U32.AND P6, PT, R224, UR19, PT ;  /* 0x00000013e0007c0c */ /* 0x000fe2000bfc3070 */
[----:B------:R-:W-:Y:S02]  /*6aa0*/  @!P0 HADD2 R32, -R152.H0_H0, -RZ.H0_H0 ;  /* 0xa00000ff98208230 */ /* 0x000fe40000000900 */
[----:B------:R-:W-:Y:S01]  /*6ab0*/  IMAD.MOV.U32 R34, RZ, RZ, R78 ;  /* 0x000000ffff227224 */ /* 0x000fe200078e004e */
[----:B------:R-:W-:-:S02]  /*6ac0*/  ISETP.LE.U32.AND P1, PT, R36, UR19, PT ;  /* 0x0000001324007c0c */ /* 0x000fc4000bf23070 */
[----:B------:R-:W-:Y:S02]  /*6ad0*/  LOP3.LUT R36, R234, 0xffff, RZ, 0xc0, !PT ;  /* 0x0000ffffea247812 */ /* 0x000fe400078ec0ff */
[----:B------:R-:W-:Y:S02]  /*6ae0*/  @!P0 PRMT R152, R32, 0x5410, RZ ;  /* 0x0000541020988816 */ /* 0x000fe400000000ff */
[----:B------:R-:W-:Y:S01]  /*6af0*/  ISETP.LE.U32.AND P0, PT, R230, UR19, PT ;  /* 0x00000013e6007c0c */ /* 0x000fe2000bf03070 */
[----:B------:R-:W-:Y:S01]  /*6b00*/  FFMA.FTZ R230, R222, UR6, -R243 ;  /* 0x00000006dee67c23 */ /* 0x000fe200080108f3 */
[----:B------:R-:W-:Y:S01]  /*6b10*/  LOP3.LUT R32, R235, UR17, R34, 0x96, !PT ;  /* 0x00000011eb207c12 */ /* 0x000fe2000f8e9622 */
[----:B------:R-:W-:Y:S01]  /*6b20*/  FFMA.FTZ R235, R223, UR6, -R242 ;  /* 0x00000006dfeb7c23 */ /* 0x000fe200080108f2 */
[----:B------:R-:W-:Y:S01]  /*6b30*/  ISETP.LE.U32.AND P2, PT, R33, UR19, PT ;  /* 0x0000001321007c0c */ /* 0x000fe2000bf43070 */
[----:B------:R-:W-:Y:S01]  /*6b40*/  @!P6 HADD2 R25, -R147.H0_H0, -RZ.H0_H0 ;  /* 0xa00000ff9319e230 */ /* 0x000fe20000000900 */
[----:B------:R-:W-:Y:S01]  /*6b50*/  SHF.R.U32.HI R232, RZ, 0x8, R232 ;  /* 0x00000008ffe87819 */ /* 0x000fe200000116e8 */
[----:B------:R-:W-:Y:S01]  /*6b60*/  @!P1 HADD2 R31, -R149.H0_H0, -RZ.H0_H0 ;  /* 0xa00000ff951f9230 */ /* 0x000fe20000000900 */
[----:B------:R-:W-:Y:S01]  /*6b70*/  LOP3.LUT R41, R79, UR5, R112, 0x96, !PT ;  /* 0x000000054f297c12 */ /* 0x000fe2000f8e9670 */
[----:B------:R-:W1:Y:S01]  /*6b80*/  MUFU.EX2 R235, R235 ;  /* 0x000000eb00eb7308 */ /* 0x000e620000000800 */
[----:B------:R-:W-:Y:S01]  /*6b90*/  LOP3.LUT R232, R232, 0xffff, RZ, 0xc0, !PT ;  /* 0x0000ffffe8e87812 */ /* 0x000fe200078ec0ff */
[----:B------:R-:W2:Y:S01]  /*6ba0*/  LDSM.16.MT88.4 R112, [R194+0x6000] ;  /* 0x00600000c270783b */ /* 0x000ea20000004200 */
[----:B------:R-:W-:Y:S01]  /*6bb0*/  @!P6 PRMT R147, R25, 0x5410, RZ ;  /* 0x000054101993e816 */ /* 0x000fe200000000ff */
[----:B------:R-:W-:Y:S01]  /*6bc0*/  @!P0 HADD2 R30, -R154.H0_H0, -RZ.H0_H0 ;  /* 0xa00000ff9a1e8230 */ /* 0x000fe20000000900 */
[----:B------:R-:W-:Y:S01]  /*6bd0*/  LOP3.LUT R25, R104, 0xffff, RZ, 0xc0, !PT ;  /* 0x0000ffff68197812 */ /* 0x000fe200078ec0ff */
[----:B------:R-:W-:Y:S01]  /*6be0*/  IMAD.WIDE.U32 R40, R41, -0x326172a9, RZ ;  /* 0xcd9e8d5729287825 */ /* 0x000fe200078e00ff */
[----:B------:R-:W-:-:S03]  /*6bf0*/  @!P1 PRMT R149, R31, 0x5410, RZ ;  /* 0x000054101f959816 */ /* 0x000fc600000000ff */
[----:B------:R-:W-:Y:S01]  /*6c00*/  @!P2 HADD2 R29, -R153.H0_H0, -RZ.H0_H0 ;  /* 0xa00000ff991da230 */ /* 0x000fe20000000900 */
[----:B------:R-:W-:Y:S01]  /*6c10*/  @!P0 PRMT R154, R30, 0x5410, RZ ;  /* 0x000054101e9a8816 */ /* 0x000fe200000000ff */
[----:B------:R-:W-:Y:S01]  /*6c20*/  MUFU.EX2 R230, R230 ;  /* 0x000000e600e67308 */ /* 0x000fe20000000800 */
[----:B------:R-:W-:Y:S01]  /*6c30*/  ISETP.LE.U32.AND P0, PT, R229, UR19, PT ;  /* 0x00000013e5007c0c */ /* 0x000fe2000bf03070 */
[----:B------:R-:W-:Y:S01]  /*6c40*/  FFMA.FTZ R229, R220, UR6, -R243 ;  /* 0x00000006dce57c23 */ /* 0x000fe200080108f3 */
[----:B------:R-:W-:Y:S02]  /*6c50*/  ISETP.LE.U32.AND P1, PT, R232, UR19, PT ;  /* 0x00000013e8007c0c */ /* 0x000fe4000bf23070 */
[----:B------:R-:W-:Y:S02]  /*6c60*/  SHF.R.U32.HI R25, RZ, 0x8, R25 ;  /* 0x00000008ff197819 */ /* 0x000fe40000011619 */
[----:B-1----:R-:W-:Y:S01]  /*6c70*/  F2FP.F16.F32.PACK_AB R224, R235, R236 ;  /* 0x000000ecebe0723e */ /* 0x002fe200000000ff */
[----:B------:R-:W1:Y:S01]  /*6c80*/  MUFU.EX2 R229, R229 ;  /* 0x000000e500e57308 */ /* 0x000e620000000800 */
[----:B------:R-:W-:-:S02]  /*6c90*/  LOP3.LUT R25, R25, 0xffff, RZ, 0xc0, !PT ;  /* 0x0000ffff19197812 */ /* 0x000fc400078ec0ff */
[----:B------:R-:W-:Y:S02]  /*6ca0*/  @!P2 PRMT R153, R29, 0x5410, RZ ;  /* 0x000054101d99a816 */ /* 0x000fe400000000ff */
[----:B------:R-:W-:Y:S01]  /*6cb0*/  ISETP.LE.U32.AND P2, PT, R25, UR19, PT ;  /* 0x0000001319007c0c */ /* 0x000fe2000bf43070 */
[----:B------:R-:W-:Y:S01]  /*6cc0*/  @!P0 HADD2 R26, -R150.H0_H0, -RZ.H0_H0 ;  /* 0xa00000ff961a8230 */ /* 0x000fe20000000900 */
[----:B------:R-:W-:Y:S01]  /*6cd0*/  SHF.R.U32.HI R25, RZ, 0x10, R104 ;  /* 0x00000010ff197819 */ /* 0x000fe20000011668 */
[----:B------:R-:W-:Y:S01]  /*6ce0*/  @!P1 HADD2 R27, -R145.H0_H0, -RZ.H0_H0 ;  /* 0xa00000ff911b9230 */ /* 0x000fe20000000900 */
[----:B------:R-:W-:Y:S02]  /*6cf0*/  PRMT R223, R224, 0x7632, R223 ;  /* 0x00007632e0df7816 */ /* 0x000fe400000000df */
[----:B------:R-:W-:Y:S02]  /*6d00*/  @!P0 PRMT R150, R26, 0x5410, RZ ;  /* 0x000054101a968816 */ /* 0x000fe400000000ff */
[----:B------:R-:W-:-:S02]  /*6d10*/  LOP3.LUT R26, R104, 0xff, RZ, 0xc0, !PT ;  /* 0x000000ff681a7812 */ /* 0x000fc400078ec0ff */
[----:B------:R-:W-:Y:S02]  /*6d20*/  SHF.R.U32.HI R104, RZ, 0x18, R104 ;  /* 0x00000018ff687819 */ /* 0x000fe40000011668 */
[----:B------:R-:W-:Y:S02]  /*6d30*/  ISETP.LE.U32.AND P0, PT, R26, UR19, PT ;  /* 0x000000131a007c0c */ /* 0x000fe4000bf03070 */
[----:B------:R-:W-:Y:S02]  /*6d40*/  @!P4 PRMT R148, R28, 0x5410, RZ ;  /* 0x000054101c94c816 */ /* 0x000fe400000000ff */
[----:B------:R-:W-:Y:S02]  /*6d50*/  SHF.R.U32.HI R226, RZ, 0x8, R226 ;  /* 0x00000008ffe27819 */ /* 0x000fe400000116e2 */
[----:B------:R-:W-:Y:S01]  /*6d60*/  LOP3.LUT R35, R234, 0xff, RZ, 0xc0, !PT ;  /* 0x000000ffea237812 */ /* 0x000fe200078ec0ff */
[----:B--2---:R-:W-:Y:S01]  /*6d70*/  HMMA.16816.F32 R108, R16, R112, RZ ;  /* 0x00000070106c723c */ /* 0x004fe200000018ff */
[----:B------:R-:W-:-:S02]  /*6d80*/  LOP3.LUT R25, R25, 0xff, RZ, 0xc0, !PT ;  /* 0x000000ff19197812 */ /* 0x000fc400078ec0ff */
[--C-:B------:R-:W-:Y:S02]  /*6d90*/  SHF.R.U32.HI R34, RZ, 0x10, R234.reuse ;  /* 0x00000010ff227819 */ /* 0x100fe400000116ea */
[----:B------:R-:W-:Y:S01]  /*6da0*/  SHF.R.U32.HI R33, RZ, 0x18, R234 ;  /* 0x00000018ff217819 */ /* 0x000fe200000116ea */
[----:B------:R-:W-:Y:S01]  /*6db0*/  @!P0 HADD2 R24, -R224.H0_H0, -RZ.H0_H0 ;  /* 0xa00000ffe0188230 */ /* 0x000fe20000000900 */
[----:B------:R-:W-:Y:S01]  /*6dc0*/  PRMT R28, R224, 0x5410, R223 ;  /* 0x00005410e01c7816 */ /* 0x000fe200000000df */
[--C-:B------:R-:W-:Y:S01]  /*6dd0*/  FFMA.FTZ R234, R193, UR6, -R242.reuse ;  /* 0x00000006c1ea7c23 */ /* 0x100fe200080108f2 */
[----:B------:R-:W-:Y:S02]  /*6de0*/  @!P1 PRMT R145, R27, 0x5410, RZ ;  /* 0x000054101b919816 */ /* 0x000fe400000000ff */
[----:B------:R-:W-:Y:S01]  /*6df0*/  ISETP.LE.U32.AND P3, PT, R233, UR19, PT ;  /* 0x00000013e9007c0c */ /* 0x000fe2000bf63070 */
[----:B------:R-:W-:Y:S01]  /*6e00*/  FFMA.FTZ R233, R219, UR6, -R242 ;  /* 0x00000006dbe97c23 */ /* 0x000fe200080108f2 */
[----:B------:R-:W-:Y:S01]  /*6e10*/  @!P0 PRMT R224, R24, 0x5410, RZ ;  /* 0x0000541018e08816 */ /* 0x000fe200000000ff */
[----:B------:R-:W-:Y:S01]  /*6e20*/  MUFU.EX2 R234, R234 ;  /* 0x000000ea00ea7308 */ /* 0x000fe20000000800 */
[----:B------:R-:W-:-:S02]  /*6e30*/  ISETP.LE.U32.AND P0, PT, R104, UR19, PT ;  /* 0x0000001368007c0c */ /* 0x000fc4000bf03070 */
[----:B------:R-:W-:Y:S02]  /*6e40*/  LOP3.LUT R39, R41, UR18, R76, 0x96, !PT ;  /* 0x0000001229277c12 */ /* 0x000fe4000f8e964c */
[C---:B------:R-:W-:Y:S01]  /*6e50*/  LOP3.LUT R135, R40.reuse, 0xffff, RZ, 0xc0, !PT ;  /* 0x0000ffff28877812 */ /* 0x040fe200078ec0ff */
[----:B------:R-:W-:Y:S01]  /*6e60*/  HMMA.16816.F32 R76, R12, R112, RZ ;  /* 0x000000700c4c723c */ /* 0x000fe200000018ff */
[----:B------:R-:W-:Y:S01]  /*6e70*/  ISETP.LE.U32.AND P1, PT, R25, UR19, PT ;  /* 0x0000001319007c0c */ /* 0x000fe2000bf23070 */
[----:B------:R-:W2:Y:S01]  /*6e80*/  MUFU.EX2 R233, R233 ;  /* 0x000000e900e97308 */ /* 0x000ea20000000800 */
[----:B------:R-:W-:Y:S02]  /*6e90*/  PRMT R25, R231, 0x5410, R226 ;  /* 0x00005410e7197816 */ /* 0x000fe400000000e2 */
[----:B------:R-:W-:Y:S02]  /*6ea0*/  LOP3.LUT R55, R40, 0xff, RZ, 0xc0, !PT ;  /* 0x000000ff28377812 */ /* 0x000fe400078ec0ff */
[----:B------:R-:W-:-:S02]  /*6eb0*/  SHF.R.U32.HI R134, RZ, 0x10, R40 ;  /* 0x00000010ff867819 */ /* 0x000fc40000011628 */
[----:B------:R-:W-:Y:S02]  /*6ec0*/  SHF.R.U32.HI R249, RZ, 0x18, R40 ;  /* 0x00000018fff97819 */ /* 0x000fe40000011628 */
[----:B------:R-:W-:Y:S01]  /*6ed0*/  LOP3.LUT R31, R227, 0xff, RZ, 0xc0, !PT ;  /* 0x000000ffe31f7812 */ /* 0x000fe200078ec0ff */
[----:B------:R-:W3:Y:S01]  /*6ee0*/  LDSM.16.MT88.4 R40, [R194+0x6800] ;  /* 0x00680000c228783b */ /* 0x000ee20000004200 */
[----:B-1----:R-:W-:Y:S01]  /*6ef0*/  F2FP.F16.F32.PACK_AB R226, R229, R230 ;  /* 0x000000e6e5e2723e */ /* 0x002fe200000000ff */
[----:B------:R-:W-:Y:S01]  /*6f00*/  FFMA.FTZ R232, R121, UR6, -R242 ;  /* 0x0000000679e87c23 */ /* 0x000fe200080108f2 */
[----:B------:R-:W-:Y:S01]  /*6f10*/  LOP3.LUT R27, R225, 0xff, RZ, 0xc0, !PT ;  /* 0x000000ffe11b7812 */ /* 0x000fe200078ec0ff */
[----:B------:R-:W-:Y:S01]  /*6f20*/  @!P2 HADD2 R23, -R223.H0_H0, -RZ.H0_H0 ;  /* 0xa00000ffdf17a230 */ /* 0x000fe20000000900 */
[----:B------:R-:W-:Y:S01]  /*6f30*/  PRMT R225, R226, 0x7632, R225 ;  /* 0x00007632e2e17816 */ /* 0x000fe200000000e1 */
[----:B------:R-:W-:Y:S01]  /*6f40*/  @!P1 HADD2 R22, -R226.H0_H0, -RZ.H0_H0 ;  /* 0xa00000ffe2169230 */ /* 0x000fe20000000900 */
[----:B------:R-:W-:-:S02]  /*6f50*/  PRMT R27, R27, 0x5410, R228 ;  /* 0x000054101b1b7816 */ /* 0x000fc400000000e4 */
[----:B------:R-:W-:Y:S01]  /*6f60*/  PRMT R29, R226, 0x5410, R225 ;  /* 0x00005410e21d7816 */ /* 0x000fe200000000e1 */
[----:B------:R-:W-:Y:S01]  /*6f70*/  @!P0 HADD2 R21, -R225.H0_H0, -RZ.H0_H0 ;  /* 0xa00000ffe1158230 */ /* 0x000fe20000000900 */
[----:B------:R-:W-:Y:S02]  /*6f80*/  @!P1 PRMT R226, R22, 0x5410, RZ ;  /* 0x0000541016e29816 */ /* 0x000fe400000000ff */
[----:B------:R-:W-:Y:S02]  /*6f90*/  LOP3.LUT R22, R227, 0xffff, RZ, 0xc0, !PT ;  /* 0x0000ffffe3167812 */ /* 0x000fe400078ec0ff */
[----:B------:R-:W-:Y:S02]  /*6fa0*/  @!P0 PRMT R225, R21, 0x5410, RZ ;  /* 0x0000541015e18816 */ /* 0x000fe400000000ff */
[----:B------:R-:W-:Y:S02]  /*6fb0*/  SHF.R.U32.HI R21, RZ, 0x8, R84 ;  /* 0x00000008ff157819 */ /* 0x000fe40000011654 */
[----:B------:R-:W-:-:S02]  /*6fc0*/  SHF.R.U32.HI R22, RZ, 0x8, R22 ;  /* 0x00000008ff167819 */ /* 0x000fc40000011616 */
[----:B------:R-:W-:Y:S02]  /*6fd0*/  LOP3.LUT R21, R21, 0xffff, RZ, 0xc0, !PT ;  /* 0x0000ffff15157812 */ /* 0x000fe400078ec0ff */
[----:B------:R-:W-:Y:S02]  /*6fe0*/  PRMT R31, R31, 0x5410, R22 ;  /* 0x000054101f1f7816 */ /* 0x000fe40000000016 */
[----:B------:R-:W-:Y:S01]  /*6ff0*/  ISETP.LE.U32.AND P0, PT, R21, UR19, PT ;  /* 0x0000001315007c0c */ /* 0x000fe2000bf03070 */
[----:B------:R-:W-:Y:S01]  /*7000*/  FFMA.FTZ R228, R120, UR6, -R243 ;  /* 0x0000000678e47c23 */ /* 0x000fe200080108f3 */
[--C-:B------:R-:W-:Y:S02]  /*7010*/  SHF.R.U32.HI R113, RZ, 0x10, R227.reuse ;  /* 0x00000010ff717819 */ /* 0x100fe400000116e3 */
[----:B------:R-:W-:Y:S01]  /*7020*/  SHF.R.U32.HI R22, RZ, 0x18, R227 ;  /* 0x00000018ff167819 */ /* 0x000fe200000116e3 */
[----:B------:R-:W-:Y:S01]  /*7030*/  FFMA.FTZ R227, R122, UR6, -R243 ;  /* 0x000000067ae37c23 */ /* 0x000fe200080108f3 */
[----:B--2---:R-:W-:Y:S01]  /*7040*/  F2FP.F16.F32.PACK_AB R220, R233, R234 ;  /* 0x000000eae9dc723e */ /* 0x004fe200000000ff */
[----:B------:R-:W-:Y:S01]  /*7050*/  MUFU.EX2 R228, R228 ;  /* 0x000000e400e47308 */ /* 0x000fe20000000800 */
[----:B------:R-:W-:Y:S01]  /*7060*/  FFMA.FTZ R231, R123, UR6, -R242 ;  /* 0x000000067be77c23 */ /* 0x000fe200080108f2 */
[----:B------:R-:W-:-:S02]  /*7070*/  LOP3.LUT R85, R85, 0xff, RZ, 0xc0, !PT ;  /* 0x000000ff55557812 */ /* 0x000fc400078ec0ff */
[C---:B------:R-:W-:Y:S02]  /*7080*/  PRMT R219, R220.reuse, 0x7632, R219 ;  /* 0x00007632dcdb7816 */ /* 0x040fe400000000db */
[----:B------:R-:W-:Y:S02]  /*7090*/  ISETP.LE.U32.AND P5, PT, R105, UR19, PT ;  /* 0x0000001369007c0c */ /* 0x000fe4000bfa3070 */
[----:B------:R-:W1:Y:S01]  /*70a0*/  MUFU.EX2 R227, R227 ;  /* 0x000000e300e37308 */ /* 0x000e620000000800 */
[----:B------:R-:W-:Y:S01]  /*70b0*/  @!P0 HADD2 R11, -R219.H0_H0, -RZ.H0_H0 ;  /* 0xa00000ffdb0b8230 */ /* 0x000fe20000000900 */
[----:B------:R-:W-:Y:S01]  /*70c0*/  PRMT R30, R220, 0x5410, R219 ;  /* 0x00005410dc1e7816 */ /* 0x000fe200000000db */
[----:B------:R-:W-:Y:S01]  /*70d0*/  @!P3 HADD2 R20, -R220.H0_H0, -RZ.H0_H0 ;  /* 0xa00000ffdc14b230 */ /* 0x000fe20000000900 */
[----:B------:R-:W-:Y:S01]  /*70e0*/  ISETP.LE.U32.AND P1, PT, R85, UR19, PT ;  /* 0x0000001355007c0c */ /* 0x000fe2000bf23070 */
[----:B---3--:R-:W-:Y:S01]  /*70f0*/  HMMA.16816.F32 R108, R128, R40, R108 ;  /* 0x00000028806c723c */ /* 0x008fe2000000186c */
[----:B------:R-:W-:-:S02]  /*7100*/  @!P0 PRMT R219, R11, 0x5410, RZ ;  /* 0x000054100bdb8816 */ /* 0x000fc400000000ff */
[----:B------:R-:W-:Y:S01]  /*7110*/  MUFU.EX2 R232, R232 ;  /* 0x000000e800e87308 */ /* 0x000fe20000000800 */
[----:B------:R-:W-:Y:S02]  /*7120*/  LOP3.LUT R11, R74, 0xffff, RZ, 0xc0, !PT ;  /* 0x0000ffff4a0b7812 */ /* 0x000fe400078ec0ff */
[----:B------:R-:W-:Y:S01]  /*7130*/  @!P3 PRMT R220, R20, 0x5410, RZ ;  /* 0x0000541014dcb816 */ /* 0x000fe200000000ff */
[----:B------:R-:W-:Y:S01]  /*7140*/  HMMA.16816.F32 R76, R100, R40, R76 ;  /* 0x00000028644c723c */ /* 0x000fe2000000184c */
[----:B------:R-:W-:Y:S01]  /*7150*/  @!P2 PRMT R223, R23, 0x5410, RZ ;  /* 0x0000541017dfa816 */ /* 0x000fe200000000ff */
[----:B------:R-:W-:Y:S01]  /*7160*/  IMAD R193, R5, 0x2, R196 ;  /* 0x0000000205c17824 */ /* 0x000fe200078e02c4 */
[----:B------:R-:W-:Y:S01]  /*7170*/  LOP3.LUT R252, R252, 0xff, RZ, 0xc0, !PT ;  /* 0x000000fffcfc7812 */ /* 0x000fe200078ec0ff */
[----:B------:R-:W2:Y:S01]  /*7180*/  MUFU.EX2 R231, R231 ;  /* 0x000000e700e77308 */ /* 0x000ea20000000800 */
[----:B------:R-:W-:Y:S02]  /*7190*/  SHF.R.U32.HI R11, RZ, 0x8, R11 ;  /* 0x00000008ff0b7819 */ /* 0x000fe4000001160b */
[----:B------:R-:W-:Y:S01]  /*71a0*/  LOP3.LUT R20, R74, 0xff, RZ, 0xc0, !PT ;  /* 0x000000ff4a147812 */ /* 0x000fe200078ec0ff */
[----:B------:R-:W3:Y:S01]  /*71b0*/  LDSM.16.MT88.4 R120, [R193+0x6000] ;  /* 0x00600000c178783b */ /* 0x000ee20000004200 */
[----:B-1----:R-:W-:-:S02]  /*71c0*/  F2FP.F16.F32.PACK_AB R222, R227, R228 ;  /* 0x000000e4e3de723e */ /* 0x002fc400000000ff */
[----:B------:R-:W-:Y:S02]  /*71d0*/  LOP3.LUT R11, R11, 0xffff, RZ, 0xc0, !PT ;  /* 0x0000ffff0b0b7812 */ /* 0x000fe400078ec0ff */
[----:B------:R-:W-:Y:S02]  /*71e0*/  ISETP.LE.U32.AND P0, PT, R20, UR19, PT ;  /* 0x0000001314007c0c */ /* 0x000fe4000bf03070 */
[----:B------:R-:W-:Y:S02]  /*71f0*/  PRMT R221, R222, 0x7632, R221 ;  /* 0x00007632dedd7816 */ /* 0x000fe400000000dd */
[----:B------:R-:W-:Y:S01]  /*7200*/  ISETP.LE.U32.AND P2, PT, R11, UR19, PT ;  /* 0x000000130b007c0c */ /* 0x000fe2000bf43070 */
[----:B------:R-:W-:Y:S01]  /*7210*/  @!P1 HADD2 R10, -R222.H0_H0, -RZ.H0_H0 ;  /* 0xa00000ffde0a9230 */ /* 0x000fe20000000900 */
[----:B------:R-:W-:Y:S01]  /*7220*/  LOP3.LUT R112, R134, 0xff, RZ, 0xc0, !PT ;  /* 0x000000ff86707812 */ /* 0x000fe200078ec0ff */
[----:B------:R-:W-:Y:S01]  /*7230*/  @!P5 HADD2 R9, -R221.H0_H0, -RZ.H0_H0 ;  /* 0xa00000ffdd09d230 */ /* 0x000fe20000000900 */
[----:B--2---:R-:W-:-:S02]  /*7240*/  F2FP.F16.F32.PACK_AB R41, R231, R232 ;  /* 0x000000e8e729723e */ /* 0x004fc400000000ff */
[----:B------:R-:W-:Y:S02]  /*7250*/  PRMT R24, R222, 0x5410, R221 ;  /* 0x00005410de187816 */ /* 0x000fe400000000dd */
[----:B------:R-:W-:Y:S01]  /*7260*/  PRMT R40, R41, 0x7632, R40 ;  /* 0x0000763229287816 */ /* 0x000fe20000000028 */
[----:B------:R-:W-:Y:S01]  /*7270*/  @!P0 HADD2 R8, -R41.H0_H0, -RZ.H0_H0 ;  /* 0xa00000ff29088230 */ /* 0x000fe20000000900 */
[----:B------:R-:W-:Y:S02]  /*7280*/  @!P5 PRMT R221, R9, 0x5410, RZ ;  /* 0x0000541009ddd816 */ /* 0x000fe400000000ff */
[--C-:B------:R-:W-:Y:S02]  /*7290*/  SHF.R.U32.HI R9, RZ, 0x10, R74.reuse ;  /* 0x00000010ff097819 */ /* 0x100fe4000001164a */
[----:B------:R-:W-:Y:S01]  /*72a0*/  @!P1 PRMT R222, R10, 0x5410, RZ ;  /* 0x000054100ade9816 */ /* 0x000fe200000000ff */
[----:B------:R-:W-:Y:S01]  /*72b0*/  @!P2 HADD2 R7, -R40.H0_H0, -RZ.H0_H0 ;  /* 0xa00000ff2807a230 */ /* 0x000fe20000000900 */
[----:B------:R-:W-:-:S02]  /*72c0*/  SHF.R.U32.HI R10, RZ, 0x18, R74 ;  /* 0x00000018ff0a7819 */ /* 0x000fc4000001164a */
[----:B------:R-:W-:Y:S02]  /*72d0*/  LOP3.LUT R9, R9, 0xff, RZ, 0xc0, !PT ;  /* 0x000000ff09097812 */ /* 0x000fe400078ec0ff */
[----:B------:R-:W-:Y:S02]  /*72e0*/  PRMT R26, R41, 0x5410, R40 ;  /* 0x00005410291a7816 */ /* 0x000fe40000000028 */
[----:B------:R-:W-:Y:S02]  /*72f0*/  @!P0 PRMT R41, R8, 0x5410, RZ ;  /* 0x0000541008298816 */ /* 0x000fe400000000ff */
[----:B------:R-:W-:Y:S02]  /*7300*/  ISETP.LE.U32.AND P3, PT, R10, UR19, PT ;  /* 0x000000130a007c0c */ /* 0x000fe4000bf63070 */
[----:B------:R-:W-:Y:S02]  /*7310*/  SHF.R.U32.HI R8, RZ, 0x10, R251 ;  /* 0x00000010ff087819 */ /* 0x000fe400000116fb */
[----:B------:R-:W-:-:S02]  /*7320*/  SHF.R.U32.HI R10, RZ, 0x8, R244 ;  /* 0x00000008ff0a7819 */ /* 0x000fc400000116f4 */
[----:B------:R-:W-:Y:S02]  /*7330*/  ISETP.LE.U32.AND P1, PT, R9, UR19, PT ;  /* 0x0000001309007c0c */ /* 0x000fe4000bf23070 */
[----:B------:R-:W-:Y:S02]  /*7340*/  @!P2 PRMT R40, R7, 0x5410, RZ ;  /* 0x000054100728a816 */ /* 0x000fe400000000ff */
[C---:B------:R-:W-:Y:S02]  /*7350*/  LOP3.LUT R7, R251.reuse, 0xffff, RZ, 0xc0, !PT ;  /* 0x0000fffffb077812 */ /* 0x040fe400078ec0ff */
[----:B------:R-:W-:Y:S02]  /*7360*/  LOP3.LUT R9, R251, 0xff, RZ, 0xc0, !PT ;  /* 0x000000fffb097812 */ /* 0x000fe400078ec0ff */
[----:B------:R-:W-:Y:S02]  /*7370*/  SHF.R.U32.HI R251, RZ, 0x18, R251 ;  /* 0x00000018fffb7819 */ /* 0x000fe400000116fb */
[----:B------:R-:W-:-:S02]  /*7380*/  LOP3.LUT R8, R8, 0xff, RZ, 0xc0, !PT ;  /* 0x000000ff08087812 */ /* 0x000fc400078ec0ff */
[----:B------:R-:W-:Y:S02]  /*7390*/  LOP3.LUT R10, R10, 0xffff, RZ, 0xc0, !PT ;  /* 0x0000ffff0a0a7812 */ /* 0x000fe400078ec0ff */
[----:B------:R-:W-:Y:S02]  /*73a0*/  SHF.R.U32.HI R20, RZ, 0x8, R7 ;  /* 0x00000008ff147819 */ /* 0x000fe40000011607 */
[----:B------:R-:W-:Y:S02]  /*73b0*/  PRMT R7, R8, 0x5410, R251 ;  /* 0x0000541008077816 */ /* 0x000fe400000000fb */
[----:B------:R-:W-:Y:S02]  /*73c0*/  SHF.R.U32.HI R11, RZ, 0x10, R32 ;  /* 0x00000010ff0b7819 */ /* 0x000fe40000011620 */
[----:B------:R-:W-:Y:S02]  /*73d0*/  ISETP.LE.U32.AND P0, PT, R10, UR19, PT ;  /* 0x000000130a007c0c */ /* 0x000fe4000bf03070 */
[----:B------:R-:W-:-:S02]  /*73e0*/  LOP3.LUT R8, R39, 0xffff, RZ, 0xc0, !PT ;  /* 0x0000ffff27087812 */ /* 0x000fc400078ec0ff */
[C---:B------:R-:W-:Y:S02]  /*73f0*/  LOP3.LUT R10, R32.reuse, 0xffff, RZ, 0xc0, !PT ;  /* 0x0000ffff200a7812 */ /* 0x040fe400078ec0ff */
[----:B------:R-:W-:Y:S02]  /*7400*/  LOP3.LUT R251, R32, 0xff, RZ, 0xc0, !PT ;  /* 0x000000ff20fb7812 */ /* 0x000fe400078ec0ff */
[----:B------:R-:W-:Y:S02]  /*7410*/  LOP3.LUT R34, R34, 0xff, RZ, 0xc0, !PT ;  /* 0x000000ff22227812 */ /* 0x000fe400078ec0ff */
[----:B------:R-:W-:Y:S01]  /*7420*/  SHF.R.U32.HI R32, RZ, 0x18, R32 ;  /* 0x00000018ff207819 */ /* 0x000fe20000011620 */
[----:B------:R-:W-:Y:S01]  /*7430*/  FADD.FTZ R239, R239, R192 ;  /* 0x000000c0efef7221 */ /* 0x000fe20000010000 */
[----:B------:R-:W-:Y:S02]  /*7440*/  SHF.R.U32.HI R36, RZ, 0x8, R36 ;  /* 0x00000008ff247819 */ /* 0x000fe40000011624 */
[----:B------:R-:W-:Y:S01]  /*7450*/  LOP3.LUT R11, R11, 0xff, RZ, 0xc0, !PT ;  /* 0x000000ff0b0b7812 */ /* 0x000fe200078ec0ff */
[----:B------:R-:W-:Y:S01]  /*7460*/  IMAD R192, R4, 0x2, R193 ;  /* 0x0000000204c07824 */ /* 0x000fe200078e02c1 */
[----:B------:R-:W-:-:S02]  /*7470*/  SHF.R.U32.HI R8, RZ, 0x8, R8 ;  /* 0x00000008ff087819 */ /* 0x000fc40000011608 */
[----:B------:R-:W-:Y:S02]  /*7480*/  LOP3.LUT R5, R39, 0xff, RZ, 0xc0, !PT ;  /* 0x000000ff27057812 */ /* 0x000fe400078ec0ff */
[----:B------:R-:W-:Y:S02]  /*7490*/  ISETP.LE.U32.AND P4, PT, R252, UR19, PT ;  /* 0x00000013fc007c0c */ /* 0x000fe4000bf83070 */
[----:B------:R-:W-:Y:S02]  /*74a0*/  PRMT R112, R112, 0x5410, R249 ;  /* 0x0000541070707816 */ /* 0x000fe400000000f9 */
[----:B------:R-:W-:Y:S02]  /*74b0*/  PRMT R249, R35, 0x5410, R36 ;  /* 0x0000541023f97816 */ /* 0x000fe40000000024 */
[----:B------:R-:W-:Y:S02]  /*74c0*/  PRMT R252, R34, 0x5410, R33 ;  /* 0x0000541022fc7816 */ /* 0x000fe40000000021 */
[----:B------:R-:W-:-:S02]  /*74d0*/  PRMT R11, R11, 0x5410, R32 ;  /* 0x000054100b0b7816 */ /* 0x000fc40000000020 */
[----:B------:R-:W-:Y:S01]  /*74e0*/  SHF.R.U32.HI R105, RZ, 0x8, R245 ;  /* 0x00000008ff697819 */ /* 0x000fe200000116f5 */
[----:B------:R-:W1:Y:S01]  /*74f0*/  LDSM.16.MT88.4 R32, [R193+0x6800] ;  /* 0x00680000c120783b */ /* 0x000e620000004200 */
[----:B------:R-:W-:Y:S02]  /*7500*/  PRMT R5, R5, 0x5410, R8 ;  /* 0x0000541005057816 */ /* 0x000fe40000000008 */
[----:B------:R-:W-:Y:S02]  /*7510*/  ISETP.LE.U32.AND P6, PT, R38, UR19, PT ;  /* 0x0000001326007c0c */ /* 0x000fe4000bfc3070 */
[----:B------:R-:W-:Y:S02]  /*7520*/  LOP3.LUT R245, R37, 0xff, RZ, 0xc0, !PT ;  /* 0x000000ff25f57812 */ /* 0x000fe400078ec0ff */
[--C-:B------:R-:W-:Y:S02]  /*7530*/  SHF.R.U32.HI R21, RZ, 0x10, R39.reuse ;  /* 0x00000010ff157819 */ /* 0x100fe40000011627 */
[----:B------:R-:W-:-:S02]  /*7540*/  SHF.R.U32.HI R8, RZ, 0x18, R39 ;  /* 0x00000018ff087819 */ /* 0x000fc40000011627 */
[----:B------:R-:W2:Y:S01]  /*7550*/  LDSM.16.MT88.4 R36, [R192+0x6000] ;  /* 0x00600000c024783b */ /* 0x000ea20000004200 */
[----:B------:R-:W-:Y:S02]  /*7560*/  LOP3.LUT R113, R113, 0xff, RZ, 0xc0, !PT ;  /* 0x000000ff71717812 */ /* 0x000fe400078ec0ff */
[----:B------:R-:W-:Y:S01]  /*7570*/  SHF.R.U32.HI R10, RZ, 0x8, R10 ;  /* 0x00000008ff0a7819 */ /* 0x000fe2000001160a */
[----:B------:R-:W-:Y:S01]  /*7580*/  FFMA.FTZ R244, R119, UR6, -R242 ;  /* 0x0000000677f47c23 */ /* 0x000fe200080108f2 */
[----:B------:R-:W-:Y:S01]  /*7590*/  PRMT R113, R113, 0x5410, R22 ;  /* 0x0000541071717816 */ /* 0x000fe20000000016 */
[----:B------:R-:W-:Y:S01]  /*75a0*/  FFMA.FTZ R22, R117, UR6, -R242 ;  /* 0x0000000675167c23 */ /* 0x000fe200080108f2 */
[----:B------:R-:W-:Y:S01]  /*75b0*/  PRMT R251, R251, 0x5410, R10 ;  /* 0x00005410fbfb7816 */ /* 0x000fe2000000000a */
[--C-:B------:R-:W-:Y:S01]  /*75c0*/  FFMA.FTZ R242, R86, UR6, -R243.reuse ;  /* 0x0000000656f27c23 */ /* 0x100fe200080108f3 */
[--C-:B------:R-:W-:Y:S01]  /*75d0*/  FFMA.FTZ R10, R87, UR6, -R243.reuse ;  /* 0x00000006570a7c23 */ /* 0x100fe200080108f3 */
[--C-:B------:R-:W-:Y:S01]  /*75e0*/  FFMA.FTZ R74, R116, UR6, -R243.reuse ;  /* 0x00000006744a7c23 */ /* 0x100fe200080108f3 */
[----:B------:R-:W-:Y:S01]  /*75f0*/  FFMA.FTZ R243, R118, UR6, -R243 ;  /* 0x0000000676f37c23 */ /* 0x000fe200080108f3 */
[----:B---3--:R-:W-:Y:S01]  /*7600*/  HMMA.16816.F32 R84, R12, R120, RZ ;  /* 0x000000780c54723c */ /* 0x008fe200000018ff */
[----:B------:R-:W-:-:S02]  /*7610*/  LOP3.LUT R21, R21, 0xff, RZ, 0xc0, !PT ;  /* 0x000000ff15157812 */ /* 0x000fc400078ec0ff */
[----:B------:R-:W-:Y:S01]  /*7620*/  PRMT R9, R9, 0x5410, R20 ;  /* 0x0000541009097816 */ /* 0x000fe20000000014 */
[----:B------:R-:W-:Y:S01]  /*7630*/  FADD.FTZ R240, R241, R240 ;  /* 0x000000f0f1f07221 */ /* 0x000fe20000010000 */
[----:B------:R-:W-:Y:S01]  /*7640*/  FADD.FTZ R125, R126, R125 ;  /* 0x0000007d7e7d7221 */ /* 0x000fe20000010000 */
[----:B------:R-:W-:Y:S01]  /*7650*/  HMMA.16816.F32 R116, R16, R120, RZ ;  /* 0x000000781074723c */ /* 0x000fe200000018ff */
[----:B------:R-:W-:Y:S01]  /*7660*/  PRMT R8, R21, 0x5410, R8 ;  /* 0x0000541015087816 */ /* 0x000fe20000000008 */
[----:B------:R-:W-:Y:S01]  /*7670*/  FADD.FTZ R238, R238, R127 ;  /* 0x0000007feeee7221 */ /* 0x000fe20000010000 */
[----:B------:R-:W-:Y:S01]  /*7680*/  FADD.FTZ R124, R124, R239 ;  /* 0x000000ef7c7c7221 */ /* 0x000fe20000010000 */
[----:B------:R-:W-:Y:S01]  /*7690*/  SHF.R.U32.HI R104, RZ, 0x8, R135 ;  /* 0x00000008ff687819 */ /* 0x000fe20000011687 */
[----:B------:R-:W-:Y:S01]  /*76a0*/  ULDC.64 UR6, c[0x0][0x2a8] ;  /* 0x0000aa0000067ab9 */ /* 0x000fe20000000a00 */
[----:B------:R-:W-:Y:S01]  /*76b0*/  PRMT R105, R189, 0x5410, R105 ;  /* 0x00005410bd697816 */ /* 0x000fe20000000069 */
[----:B------:R-:W-:-:S02]  /*76c0*/  IMAD.MOV.U32 R121, RZ, RZ, R22 ;  /* 0x000000ffff797224 */ /* 0x000fc400078e0016 */
[----:B------:R-:W-:Y:S01]  /*76d0*/  FADD.FTZ R99, R99, R240 ;  /* 0x000000f063637221 */ /* 0x000fe20000010000 */
[----:B------:R-:W3:Y:S01]  /*76e0*/  LDSM.16.MT88.4 R20, [R192+0x6800] ;  /* 0x00680000c014783b */ /* 0x000ee20000004200 */
[----:B------:R-:W-:Y:S01]  /*76f0*/  FADD.FTZ R98, R98, R125 ;  /* 0x0000007d62627221 */ /* 0x000fe20000010000 */
[----:B------:R-:W-:Y:S01]  /*7700*/  FADD.FTZ R91, R91, R124 ;  /* 0x0000007c5b5b7221 */ /* 0x000fe20000010000 */
[----:B------:R-:W-:-:S05]  /*7710*/  FADD.FTZ R4, R96, R99 ;  /* 0x0000006360047221 */ /* 0x000fca0000010000 */
[----:B-1----:R-:W-:Y:S01]  /*7720*/  HMMA.16816.F32 R84, R100, R32, R84 ;  /* 0x000000206454723c */ /* 0x002fe20000001854 */
[----:B------:R-:W-:-:S05]  /*7730*/  FADD.FTZ R89, R89, R98 ;  /* 0x0000006259597221 */ /* 0x000fca0000010000 */
[----:B------:R-:W-:Y:S01]  /*7740*/  HMMA.16816.F32 R116, R128, R32, R116 ;  /* 0x000000208074723c */ /* 0x000fe20000001874 */
[----:B------:R-:W-:Y:S02]  /*7750*/  PRMT R245, R245, 0x5410, R188 ;  /* 0x00005410f5f57816 */ /* 0x000fe400000000bc */
[--C-:B------:R-:W-:Y:S02]  /*7760*/  HSET2.LE.AND R241, R31, R6.reuse, PT ;  /* 0x000000061ff17233 */ /* 0x100fe40003803000 */
[--C-:B------:R-:W-:Y:S01]  /*7770*/  HSET2.LE.AND R249, R249, R6.reuse, PT ;  /* 0x00000006f9f97233 */ /* 0x100fe20003803000 */
[-C--:B--2---:R-:W-:Y:S01]  /*7780*/  HMMA.16816.F32 R124, R16, R36.reuse, RZ ;  /* 0x00000024107c723c */ /* 0x084fe200000018ff */
[----:B------:R-:W-:Y:S01]  /*7790*/  FADD.FTZ R33, R97, R238 ;  /* 0x000000ee61217221 */ /* 0x000fe20000010000 */
[----:B------:R-:W-:Y:S02]  /*77a0*/  PRMT R104, R55, 0x5410, R104 ;  /* 0x0000541037687816 */ /* 0x000fe40000000068 */
[--C-:B------:R-:W-:Y:S01]  /*77b0*/  HSET2.LE.AND R251, R251, R6.reuse, PT ;  /* 0x00000006fbfb7233 */ /* 0x100fe20003803000 */
[----:B------:R-:W-:Y:S01]  /*77c0*/  MUFU.EX2 R239, R242 ;  /* 0x000000f200ef7308 */ /* 0x000fe20000000800 */
[----:B------:R-:W-:Y:S01]  /*77d0*/  HMMA.16816.F32 R96, R12, R36, RZ ;  /* 0x000000240c60723c */ /* 0x000fe200000018ff */
[----:B------:R-:W-:Y:S01]  /*77e0*/  FADD.FTZ R33, R90, R33 ;  /* 0x000000215a217221 */ /* 0x000fe20000010000 */
[----:B------:R-:W-:Y:S01]  /*77f0*/  FADD.FTZ R247, R247, R4 ;  /* 0x00000004f7f77221 */ /* 0x000fe20000010000 */
[--C-:B------:R-:W-:Y:S01]  /*7800*/  HSET2.LE.AND R4, R25, R6.reuse, PT ;  /* 0x0000000619047233 */ /* 0x100fe20003803000 */
[----:B------:R-:W-:Y:S01]  /*7810*/  FADD.FTZ R250, R250, R91 ;  /* 0x0000005bfafa7221 */ /* 0x000fe20000010000 */
[--C-:B------:R-:W-:Y:S01]  /*7820*/  HSET2.LE.AND R90, R113, R6.reuse, PT ;  /* 0x00000006715a7233 */ /* 0x100fe20003803000 */
[----:B------:R-:W-:Y:S01]  /*7830*/  FADD.FTZ R246, R246, R89 ;  /* 0x00000059f6f67221 */ /* 0x000fe20000010000 */
[----:B------:R1:W-:Y:S01]  /*7840*/  MUFU.EX2 R32, R121 ;  /* 0x0000007900207308 */ /* 0x0003e20000000800 */
[--C-:B------:R-:W-:Y:S01]  /*7850*/  HSET2.LE.AND R31, R112, R6.reuse, PT ;  /* 0x00000006701f7233 */ /* 0x100fe20003803000 */
[----:B------:R-:W2:Y:S01]  /*7860*/  LDC R55, c[0x0][0x2d8] ;  /* 0x0000b600ff377b82 */ /* 0x000ea20000000800 */
[--C-:B------:R-:W-:Y:S01]  /*7870*/  HSET2.LE.AND R245, R245, R6.reuse, PT ;  /* 0x00000006f5f57233 */ /* 0x100fe20003803000 */
[----:B------:R4:W5:Y:S01]  /*7880*/  LDL.LU R189, [R1+0xf4] ;  /* 0x0000f40001bd7983 */ /* 0x0009620000300800 */
[----:B------:R-:W-:-:S02]  /*7890*/  HSET2.LE.AND R113, R9, R6, PT ;  /* 0x0000000609717233 */ /* 0x000fc40003803000 */
[----:B------:R-:W-:-:S04]  /*78a0*/  HSET2.LE.AND R112, R7, R6, PT ;  /* 0x0000000607707233 */ /* 0x000fc80003803000 */
[-C--:B---3--:R-:W-:Y:S01]  /*78b0*/  HMMA.16816.F32 R124, R128, R20.reuse, R124 ;  /* 0x00000014807c723c */ /* 0x088fe2000000187c */
[----:B------:R3:W4:Y:S05]  /*78c0*/  MUFU.EX2 R238, R10 ;  /* 0x0000000a00ee7308 */ /* 0x00072a0000000800 */
[----:B------:R-:W-:Y:S01]  /*78d0*/  HMMA.16816.F32 R96, R100, R20, R96 ;  /* 0x000000146460723c */ /* 0x000fe20000001860 */
[--C-:B-1----:R-:W-:Y:S02]  /*78e0*/  HSET2.LE.AND R121, R27, R6.reuse, PT ;  /* 0x000000061b797233 */ /* 0x102fe40003803000 */
[----:B------:R-:W-:Y:S01]  /*78f0*/  HSET2.LE.AND R25, R11, R6, PT ;  /* 0x000000060b197233 */ /* 0x000fe20003803000 */
[----:B------:R1:W-:Y:S01]  /*7900*/  MUFU.EX2 R36, R74 ;  /* 0x0000004a00247308 */ /* 0x0003e20000000800 */
[----:B------:R-:W-:-:S07]  /*7910*/  FADD.FTZ R248, R248, R33 ;  /* 0x00000021f8f87221 */ /* 0x000fce0000010000 */
[----:B------:R-:W4:Y:S01]  /*7920*/  MUFU.EX2 R37, R244 ;  /* 0x000000f400257308 */ /* 0x000f220000000800 */
[--C-:B------:R-:W-:Y:S01]  /*7930*/  HSET2.LE.AND R20, R105, R6.reuse, PT ;  /* 0x0000000669147233 */ /* 0x100fe20003803000 */
[----:B------:R-:W-:Y:S01]  /*7940*/  FADD.FTZ R218, R218, R247 ;  /* 0x000000f7dada7221 */ /* 0x000fe20000010000 */
[--C-:B------:R-:W-:Y:S01]  /*7950*/  HSET2.LE.AND R21, R104, R6.reuse, PT ;  /* 0x0000000668157233 */ /* 0x100fe20003803000 */
[----:B------:R-:W-:Y:S01]  /*7960*/  FADD.FTZ R217, R217, R250 ;  /* 0x000000fad9d97221 */ /* 0x000fe20000010000 */
[--C-:B------:R-:W-:Y:S01]  /*7970*/  HSET2.LE.AND R27, R252, R6.reuse, PT ;  /* 0x00000006fc1b7233 */ /* 0x100fe20003803000 */
[----:B------:R-:W-:Y:S01]  /*7980*/  FADD.FTZ R213, R213, R246 ;  /* 0x000000f6d5d57221 */ /* 0x000fe20000010000 */
[--C-:B------:R-:W-:Y:S01]  /*7990*/  HSET2.LE.AND R105, R5, R6.reuse, PT ;  /* 0x0000000605697233 */ /* 0x100fe20003803000 */
[----:B------:R1:W5:Y:S01]  /*79a0*/  LDL.LU R188, [R1+0xf0] ;  /* 0x0000f00001bc7983 */ /* 0x0003620000300800 */
[----:B------:R-:W-:Y:S02]  /*79b0*/  HSET2.LE.AND R104, R8, R6, PT ;  /* 0x0000000608687233 */ /* 0x000fe40003803000 */
[----:B---3--:R-:W-:-:S02]  /*79c0*/  LOP3.LUT R10, R4, R81, RZ, 0xc0, !PT ;  /* 0x00000051040a7212 */ /* 0x008fc400078ec0ff */
[----:B------:R-:W-:Y:S02]  /*79d0*/  LOP3.LUT R9, R90, R83, RZ, 0xc0, !PT ;  /* 0x000000535a097212 */ /* 0x000fe400078ec0ff */
[----:B------:R-:W-:Y:S02]  /*79e0*/  LOP3.LUT R11, R121, R80, RZ, 0xc0, !PT ;  /* 0x00000050790b7212 */ /* 0x000fe400078ec0ff */
[----:B------:R-:W-:Y:S01]  /*79f0*/  LOP3.LUT R7, R245, R72, RZ, 0xc0, !PT ;  /* 0x00000048f5077212 */ /* 0x000fe200078ec0ff */
[----:B------:R-:W3:Y:S01]  /*7a00*/  MUFU.EX2 R33, R243 ;  /* 0x000000f300217308 */ /* 0x000ee20000000800 */
[----:B------:R-:W-:Y:S02]  /*7a10*/  LOP3.LUT R8, R241, R88, RZ, 0xc0, !PT ;  /* 0x00000058f1087212 */ /* 0x000fe400078ec0ff */
[----:B------:R-:W-:Y:S01]  /*7a20*/  LOP3.LUT R30, R21, R30, RZ, 0xc0, !PT ;  /* 0x0000001e151e7212 */ /* 0x000fe200078ec0ff */
[----:B------:R-:W-:Y:S01]  /*7a30*/  HMMA.16816.F32 R88, R12, R122, RZ ;  /* 0x0000007a0c58723c */ /* 0x000fe200000018ff */
[----:B------:R-:W-:-:S02]  /*7a40*/  LOP3.LUT R4, R113, R82, RZ, 0xc0, !PT ;  /* 0x0000005271047212 */ /* 0x000fc400078ec0ff */
[----:B------:R-:W-:Y:S01]  /*7a50*/  LOP3.LUT R31, R31, R24, RZ, 0xc0, !PT ;  /* 0x000000181f1f7212 */ /* 0x000fe200078ec0ff */
[----:B------:R-:W-:Y:S01]  /*7a60*/  FADD.FTZ R167, R167, R218 ;  /* 0x000000daa7a77221 */ /* 0x000fe20000010000 */
[----:B------:R-:W-:Y:S01]  /*7a70*/  LOP3.LUT R5, R112, R75, RZ, 0xc0, !PT ;  /* 0x0000004b70057212 */ /* 0x000fe200078ec0ff */
[C---:B------:R-:W-:Y:S01]  /*7a80*/  HMMA.16816.F32 R80, R12.reuse, R114, RZ ;  /* 0x000000720c50723c */ /* 0x040fe200000018ff */
[----:B------:R-:W-:Y:S01]  /*7a90*/  LOP3.LUT R6, R20, R73, RZ, 0xc0, !PT ;  /* 0x0000004914067212 */ /* 0x000fe200078ec0ff */
[----:B------:R-:W-:Y:S01]  /*7aa0*/  FADD.FTZ R215, R215, R248 ;  /* 0x000000f8d7d77221 */ /* 0x000fe20000010000 */
[----:B------:R-:W-:Y:S01]  /*7ab0*/  LOP3.LUT R28, R105, R28, RZ, 0xc0, !PT ;  /* 0x0000001c691c7212 */ /* 0x000fe200078ec0ff */
[----:B------:R-:W-:Y:S01]  /*7ac0*/  FADD.FTZ R172, R172, R217 ;  /* 0x000000d9acac7221 */ /* 0x000fe20000010000 */
[----:B------:R-:W-:Y:S01]  /*7ad0*/  FADD.FTZ R168, R168, R213 ;  /* 0x000000d5a8a87221 */ /* 0x000fe20000010000 */
[C---:B-1----:R-:W-:Y:S01]  /*7ae0*/  HMMA.16816.F32 R72, R12.reuse, R106, RZ ;  /* 0x0000006a0c48723c */ /* 0x042fe200000018ff */
[----:B------:R-:W-:Y:S01]  /*7af0*/  ISETP.LE.U32.AND P5, PT, R237, UR19, PT ;  /* 0x00000013ed007c0c */ /* 0x000fe2000bfa3070 */
[----:B------:R1:W5:Y:S04]  /*7b00*/  LDL.LU R135, [R1+0xec] ;  /* 0x0000ec0001877983 */ /* 0x0003680000300800 */
[----:B------:R-:W-:Y:S01]  /*7b10*/  HMMA.16816.F32 R12, R12, R38, RZ ;  /* 0x000000260c0c723c */ /* 0x000fe200000018ff */
[----:B------:R-:W-:-:S05]  /*7b20*/  LOP3.LUT R29, R104, R29, RZ, 0xc0, !PT ;  /* 0x0000001d681d7212 */ /* 0x000fca00078ec0ff */
[C---:B------:R-:W-:Y:S06]  /*7b30*/  HMMA.16816.F32 R88, R100.reuse, R34, R88 ;  /* 0x000000226458723c */ /* 0x040fec0000001858 */
[----:B------:R-:W-:Y:S06]  /*7b40*/  HMMA.16816.F32 R80, R100, R42, R80 ;  /* 0x0000002a6450723c */ /* 0x000fec0000001850 */
[C---:B------:R-:W-:Y:S06]  /*7b50*/  HMMA.16816.F32 R112, R16.reuse, R114, RZ ;  /* 0x000000721070723c */ /* 0x040fec00000018ff */
[----:B------:R-:W-:Y:S01]  /*7b60*/  HMMA.16816.F32 R120, R16, R122, RZ ;  /* 0x0000007a1078723c */ /* 0x000fe200000018ff */
[----:B----4-:R-:W-:-:S02]  /*7b70*/  F2FP.F16.F32.PACK_AB R20, R238, R239 ;  /* 0x000000efee14723e */ /* 0x010fc400000000ff */
[----:B------:R-:W-:Y:S02]  /*7b80*/  F2FP.F16.F32.PACK_AB R21, R37, R32 ;  /* 0x000000202515723e */ /* 0x000fe400000000ff */
[----:B------:R-:W-:Y:S01]  /*7b90*/  LOP3.LUT R24, R251, R26, RZ, 0xc0, !PT ;  /* 0x0000001afb187212 */ /* 0x000fe200078ec0ff */
[----:B------:R-:W-:Y:S01]  /*7ba0*/  HMMA.16816.F32 R104, R16, R106, RZ ;  /* 0x0000006a1068723c */ /* 0x000fe200000018ff */
[----:B------:R-:W-:Y:S01]  /*7bb0*/  FADD.FTZ R164, R164, R167 ;  /* 0x000000a7a4a47221 */ /* 0x000fe20000010000 */
[----:B------:R-:W-:Y:S01]  /*7bc0*/  FADD.FTZ R170, R170, R215 ;  /* 0x000000d7aaaa7221 */ /* 0x000fe20000010000 */
[----:B------:R-:W-:Y:S01]  /*7bd0*/  FADD.FTZ R163, R163, R172 ;  /* 0x000000aca3a37221 */ /* 0x000fe20000010000 */
[----:B------:R-:W-:Y:S01]  /*7be0*/  FADD.FTZ R157, R157, R168 ;  /* 0x000000a89d9d7221 */ /* 0x000fe20000010000 */
[----:B------:R1:W5:Y:S01]  /*7bf0*/  LDL.LU R134, [R1+0xe8] ;  /* 0x0000e80001867983 */ /* 0x0003620000300800 */
[C---:B------:R-:W-:Y:S01]  /*7c00*/  HMMA.16816.F32 R72, R100.reuse, R46, R72 ;  /* 0x0000002e6448723c */ /* 0x040fe20000001848 */
[C---:B------:R-:W-:Y:S01]  /*7c10*/  PRMT R240, R20.reuse, 0x7610, R240 ;  /* 0x0000761014f07816 */ /* 0x040fe200000000f0 */
[----:B------:R-:W-:Y:S01]  /*7c20*/  FADD.FTZ R151, R151, R164 ;  /* 0x000000a497977221 */ /* 0x000fe20000010000 */
[----:B------:R-:W-:Y:S01]  /*7c30*/  PRMT R241, R20, 0x7632, R241 ;  /* 0x0000763214f17816 */ /* 0x000fe200000000f1 */
[----:B------:R-:W-:Y:S01]  /*7c40*/  FADD.FTZ R159, R159, R170 ;  /* 0x000000aa9f9f7221 */ /* 0x000fe20000010000 */
[----:B---3--:R-:W-:Y:S01]  /*7c50*/  F2FP.F16.F32.PACK_AB R20, R33, R36 ;  /* 0x000000242114723e */ /* 0x008fe200000000ff */
[----:B------:R-:W-:Y:S01]  /*7c60*/  HMMA.16816.F32 R100, R100, R22, R12 ;  /* 0x000000166464723c */ /* 0x000fe2000000180c */
[----:B------:R-:W3:Y:S01]  /*7c70*/  LDSM.16.MT88.4 R12, [R196+0x7000] ;  /* 0x00700000c40c783b */ /* 0x000ee20000004200 */
[C---:B------:R-:W-:Y:S01]  /*7c80*/  PRMT R242, R21.reuse, 0x7610, R242 ;  /* 0x0000761015f27816 */ /* 0x040fe200000000f2 */
[----:B------:R-:W-:Y:S01]  /*7c90*/  FADD.FTZ R151, R156, R151 ;  /* 0x000000979c977221 */ /* 0x000fe20000010000 */
[----:B------:R-:W-:Y:S01]  /*7ca0*/  PRMT R244, R20, 0x7610, R244 ;  /* 0x0000761014f47816 */ /* 0x000fe200000000f4 */
[----:B------:R-:W-:Y:S01]  /*7cb0*/  FADD.FTZ R160, R160, R163 ;  /* 0x000000a3a0a07221 */ /* 0x000fe20000010000 */
[----:B------:R-:W-:Y:S01]  /*7cc0*/  HMMA.16816.F32 R16, R16, R38, RZ ;  /* 0x000000261010723c */ /* 0x000fe200000018ff */
[----:B------:R-:W-:Y:S01]  /*7cd0*/  PRMT R245, R20, 0x7632, R245 ;  /* 0x0000763214f57816 */ /* 0x000fe200000000f5 */
[----:B------:R-:W-:Y:S01]  /*7ce0*/  FADD.FTZ R230, R230, R157 ;  /* 0x0000009de6e67221 */ /* 0x000fe20000010000 */
[----:B------:R-:W-:Y:S01]  /*7cf0*/  PRMT R20, R240, 0x5410, R241 ;  /* 0x00005410f0147816 */ /* 0x000fe200000000f1 */
[----:B------:R-:W-:Y:S01]  /*7d00*/  FADD.FTZ R236, R236, R159 ;  /* 0x0000009fecec7221 */ /* 0x000fe20000010000 */
[----:B------:R-:W-:Y:S01]  /*7d10*/  PRMT R243, R21, 0x7632, R243 ;  /* 0x0000763215f37816 */ /* 0x000fe200000000f3 */
[C---:B------:R-:W-:Y:S01]  /*7d20*/  HMMA.16816.F32 R104, R128.reuse, R46, R104 ;  /* 0x0000002e8068723c */ /* 0x040fe20000001868 */
[----:B------:R-:W-:Y:S01]  /*7d30*/  LOP3.LUT R25, R25, R20, RZ, 0xc0, !PT ;  /* 0x0000001419197212 */ /* 0x000fe200078ec0ff */
[----:B------:R-:W-:Y:S01]  /*7d40*/  FADD.FTZ R214, R214, R151 ;  /* 0x00000097d6d67221 */ /* 0x000fe20000010000 */
[----:B------:R-:W-:Y:S01]  /*7d50*/  PRMT R20, R244, 0x5410, R245 ;  /* 0x00005410f4147816 */ /* 0x000fe200000000f5 */
[----:B------:R-:W-:Y:S01]  /*7d60*/  @!P0 HADD2 R48, -R243.H0_H0, -RZ.H0_H0 ;  /* 0xa00000fff3308230 */ /* 0x000fe20000000900 */
[----:B------:R-:W-:Y:S01]  /*7d70*/  PRMT R26, R242, 0x5410, R243 ;  /* 0x00005410f21a7816 */ /* 0x000fe200000000f3 */
[C---:B------:R-:W-:Y:S01]  /*7d80*/  HMMA.16816.F32 R112, R128.reuse, R42, R112 ;  /* 0x0000002a8070723c */ /* 0x040fe20000001870 */
[----:B------:R-:W-:Y:S01]  /*7d90*/  LOP3.LUT R27, R27, R20, RZ, 0xc0, !PT ;  /* 0x000000141b1b7212 */ /* 0x000fe200078ec0ff */
[----:B------:R-:W-:Y:S01]  /*7da0*/  FADD.FTZ R203, R203, R160 ;  /* 0x000000a0cbcb7221 */ /* 0x000fe20000010000 */
[----:B------:R-:W-:Y:S01]  /*7db0*/  LOP3.LUT R26, R249, R26, RZ, 0xc0, !PT ;  /* 0x0000001af91a7212 */ /* 0x000fe200078ec0ff */
[----:B------:R-:W-:Y:S01]  /*7dc0*/  FADD.FTZ R229, R229, R230 ;  /* 0x000000e6e5e57221 */ /* 0x000fe20000010000 */
[----:B------:R-:W-:Y:S01]  /*7dd0*/  @!P0 PRMT R243, R48, 0x5410, RZ ;  /* 0x0000541030f38816 */ /* 0x000fe200000000ff */
[----:B------:R-:W-:Y:S01]  /*7de0*/  HMMA.16816.F32 R120, R128, R34, R120 ;  /* 0x000000228078723c */ /* 0x000fe20000001878 */
[----:B------:R-:W-:Y:S01]  /*7df0*/  FADD.FTZ R235, R235, R236 ;  /* 0x000000ecebeb7221 */ /* 0x000fe20000010000 */
[----:B------:R-:W-:Y:S01]  /*7e00*/  FADD.FTZ R209, R209, R214 ;  /* 0x000000d6d1d17221 */ /* 0x000fe20000010000 */
[----:B------:R-:W-:-:S02]  /*7e10*/  @!P1 HADD2 R51, -R240.H0_H0, -RZ.H0_H0 ;  /* 0xa00000fff0339230 */ /* 0x000fc40000000900 */
[----:B------:R-:W-:Y:S01]  /*7e20*/  FADD.FTZ R208, R208, R203 ;  /* 0x000000cbd0d07221 */ /* 0x000fe20000010000 */
[----:B------:R-:W-:Y:S01]  /*7e30*/  @!P3 HADD2 R50, -R241.H0_H0, -RZ.H0_H0 ;  /* 0xa00000fff132b230 */ /* 0x000fe20000000900 */
[----:B------:R-:W-:Y:S01]  /*7e40*/  HMMA.16816.F32 R128, R128, R22, R16 ;  /* 0x000000168080723c */ /* 0x000fe20000001810 */
[----:B------:R-:W4:Y:S01]  /*7e50*/  LDSM.16.MT88.4 R16, [R193+0x7000] ;  /* 0x00700000c110783b */ /* 0x000f220000004200 */
[----:B------:R-:W-:Y:S01]  /*7e60*/  FADD.FTZ R228, R228, R229 ;  /* 0x000000e5e4e47221 */ /* 0x000fe20000010000 */
[----:B------:R-:W-:Y:S01]  /*7e70*/  FADD.FTZ R234, R234, R235 ;  /* 0x000000ebeaea7221 */ /* 0x000fe20000010000 */
[----:B------:R-:W-:Y:S01]  /*7e80*/  @!P5 HADD2 R49, -R242.H0_H0, -RZ.H0_H0 ;  /* 0xa00000fff231d230 */ /* 0x000fe20000000900 */
[----:B------:R-:W2:Y:S01]  /*7e90*/  LDSM.16.MT88.4 R20, [R194+0x7000] ;  /* 0x00700000c214783b */ /* 0x000ea20000004200 */
[----:B------:R-:W-:Y:S01]  /*7ea0*/  FADD.FTZ R212, R212, R209 ;  /* 0x000000d1d4d47221 */ /* 0x000fe20000010000 */
[----:B------:R-:W-:Y:S02]  /*7eb0*/  @!P4 HADD2 R53, -R244.H0_H0, -RZ.H0_H0 ;  /* 0xa00000fff435c230 */ /* 0x000fe40000000900 */
[----:B------:R-:W-:Y:S01]  /*7ec0*/  FADD.FTZ R187, R187, R208 ;  /* 0x000000d0bbbb7221 */ /* 0x000fe20000010000 */
[----:B------:R-:W-:Y:S01]  /*7ed0*/  @!P6 HADD2 R52, -R245.H0_H0, -RZ.H0_H0 ;  /* 0xa00000fff534e230 */ /* 0x000fe20000000900 */
[----:B------:R-:W-:Y:S01]  /*7ee0*/  @!P1 PRMT R240, R51, 0x5410, RZ ;  /* 0x0000541033f09816 */ /* 0x000fe200000000ff */
[-C--:B---3--:R-:W-:Y:S01]  /*7ef0*/  HMMA.16816.F32 R92, R8, R12.reuse, R92 ;  /* 0x0000000c085c723c */ /* 0x088fe2000000185c */
[----:B------:R-:W-:Y:S01]  /*7f00*/  @!P3 PRMT R241, R50, 0x5410, RZ ;  /* 0x0000541032f1b816 */ /* 0x000fe200000000ff */
[----:B------:R-:W-:Y:S01]  /*7f10*/  FADD.FTZ R228, R227, R228 ;  /* 0x000000e4e3e47221 */ /* 0x000fe20000010000 */
[----:B------:R-:W-:Y:S01]  /*7f20*/  FADD.FTZ R233, R233, R234 ;  /* 0x000000eae9e97221 */ /* 0x000fe20000010000 */
[----:B------:R-:W-:Y:S01]  /*7f30*/  FADD.FTZ R207, R207, R212 ;  /* 0x000000d4cfcf7221 */ /* 0x000fe20000010000 */
[----:B------:R-:W-:Y:S01]  /*7f40*/  @!P5 PRMT R242, R49, 0x5410, RZ ;  /* 0x0000541031f2d816 */ /* 0x000fe200000000ff */
[C---:B------:R-:W-:Y:S01]  /*7f50*/  HMMA.16816.F32 R68, R28.reuse, R12, R68 ;  /* 0x0000000c1c44723c */ /* 0x040fe20000001844 */
[----:B------:R-:W-:Y:S01]  /*7f60*/  FADD.FTZ R206, R206, R187 ;  /* 0x000000bbcece7221 */ /* 0x000fe20000010000 */
[----:B------:R-:W-:Y:S01]  /*7f70*/  @!P4 PRMT R244, R53, 0x5410, RZ ;  /* 0x0000541035f4c816 */ /* 0x000fe200000000ff */
[----:B------:R-:W-:Y:S01]  /*7f80*/  FADD.FTZ R239, R239, R228 ;  /* 0x000000e4efef7221 */ /* 0x000fe20000010000 */
[----:B------:R-:W-:Y:S01]  /*7f90*/  @!P6 PRMT R245, R52, 0x5410, RZ ;  /* 0x0000541034f5e816 */ /* 0x000fe200000000ff */
[----:B------:R-:W-:Y:S01]  /*7fa0*/  FADD.FTZ R232, R232, R233 ;  /* 0x000000e9e8e87221 */ /* 0x000fe20000010000 */
[-C--:B------:R-:W-:Y:S01]  /*7fb0*/  HMMA.16816.F32 R72, R28, R14.reuse, R72 ;  /* 0x0000000e1c48723c */ /* 0x080fe20000001848 */
[----:B------:R-:W-:Y:S01]  /*7fc0*/  FADD.FTZ R210, R210, R207 ;  /* 0x000000cfd2d27221 */ /* 0x000fe20000010000 */
[----:B------:R-:W-:Y:S01]  /*7fd0*/  FADD.FTZ R206, R185, R206 ;  /* 0x000000ceb9ce7221 */ /* 0x000fe20000010000 */
[----:B------:R-:W-:Y:S01]  /*7fe0*/  FADD.FTZ R239, R238, R239 ;  /* 0x000000efeeef7221 */ /* 0x000fe20000010000 */
[----:B------:R-:W-:Y:S01]  /*7ff0*/  FADD.FTZ R231, R231, R232 ;  /* 0x000000e8e7e77221 */ /* 0x000fe20000010000 */
[----:B------:R-:W-:Y:S01]  /*8000*/  LOP3.LUT P5, RZ, R136, 0x10, RZ, 0xc0, !PT ;  /* 0x0000001088ff7812 */ /* 0x000fe200078ac0ff */
[----:B------:R-:W-:Y:S01]  /*8010*/  HMMA.16816.F32 R104, R8, R14, R104 ;  /* 0x0000000e0868723c */ /* 0x000fe20000001868 */
[----:B------:R-:W3:Y:S01]  /*8020*/  LDSM.16.MT88.4 R12, [R192+0x7000] ;  /* 0x00700000c00c783b */ /* 0x000ee20000004200 */
[----:B------:R-:W-:Y:S01]  /*8030*/  FADD.FTZ R183, R183, R206 ;  /* 0x000000ceb7b77221 */ /* 0x000fe20000010000 */
[----:B------:R-:W-:Y:S01]  /*8040*/  FADD.FTZ R36, R36, R239 ;  /* 0x000000ef24247221 */ /* 0x000fe20000010000 */
[----:B------:R-:W-:-:S02]  /*8050*/  FADD.FTZ R32, R32, R231 ;  /* 0x000000e720207221 */ /* 0x000fc40000010000 */
[C---:B----4-:R-:W-:Y:S06]  /*8060*/  HMMA.16816.F32 R84, R28.reuse, R16, R84 ;  /* 0x000000101c54723c */ /* 0x050fec0000001854 */
[----:B------:R-:W-:Y:S06]  /*8070*/  HMMA.16816.F32 R88, R28, R18, R88 ;  /* 0x000000121c58723c */ /* 0x000fec0000001858 */
[C---:B------:R-:W-:Y:S06]  /*8080*/  HMMA.16816.F32 R116, R8.reuse, R16, R116 ;  /* 0x000000100874723c */ /* 0x040fec0000001874 */
[----:B------:R-:W-:Y:S01]  /*8090*/  HMMA.16816.F32 R120, R8, R18, R120 ;  /* 0x000000120878723c */ /* 0x000fe20000001878 */
[----:B------:R-:W4:Y:S05]  /*80a0*/  LDSM.16.MT88.4 R16, [R194+0x7800] ;  /* 0x00780000c210783b */ /* 0x000f2a0000004200 */
[C---:B--2---:R-:W-:Y:S06]  /*80b0*/  HMMA.16816.F32 R76, R28.reuse, R20, R76 ;  /* 0x000000141c4c723c */ /* 0x044fec000000184c */
[C---:B---3--:R-:W-:Y:S06]  /*80c0*/  HMMA.16816.F32 R96, R28.reuse, R12, R96 ;  /* 0x0000000c1c60723c */ /* 0x048fec0000001860 */
[----:B------:R-:W-:Y:S06]  /*80d0*/  HMMA.16816.F32 R100, R28, R14, R100 ;  /* 0x0000000e1c64723c */ /* 0x000fec0000001864 */
[C---:B------:R-:W-:Y:S06]  /*80e0*/  HMMA.16816.F32 R124, R8.reuse, R12, R124 ;  /* 0x0000000c087c723c */ /* 0x040fec000000187c */
[----:B------:R-:W-:Y:S01]  /*80f0*/  HMMA.16816.F32 R128, R8, R14, R128 ;  /* 0x0000000e0880723c */ /* 0x000fe20000001880 */
[----:B------:R-:W2:Y:S05]  /*8100*/  LDSM.16.MT88.4 R12, [R193+0x7800] ;  /* 0x00780000c10c783b */ /* 0x000eaa0000004200 */
[----:B------:R-:W-:Y:S06]  /*8110*/  HMMA.16816.F32 R80, R28, R22, R80 ;  /* 0x000000161c50723c */ /* 0x000fec0000001850 */
[C---:B------:R-:W-:Y:S06]  /*8120*/  HMMA.16816.F32 R108, R8.reuse, R20, R108 ;  /* 0x00000014086c723c */ /* 0x040fec000000186c */
[----:B------:R-:W-:Y:S01]  /*8130*/  HMMA.16816.F32 R112, R8, R22, R112 ;  /* 0x000000160870723c */ /* 0x000fe20000001870 */
[----:B------:R-:W3:Y:S04]  /*8140*/  LDSM.16.MT88.4 R20, [R196+0x7800] ;  /* 0x00780000c414783b */ /* 0x000ee80000004200 */
[----:B------:R-:W1:Y:S01]  /*8150*/  LDSM.16.MT88.4 R8, [R192+0x7800] ;  /* 0x00780000c008783b */ /* 0x000e620000004200 */
[C---:B----4-:R-:W-:Y:S06]  /*8160*/  HMMA.16816.F32 R76, R24.reuse, R16, R76 ;  /* 0x00000010184c723c */ /* 0x050fec000000184c */
[----:B------:R-:W-:Y:S06]  /*8170*/  HMMA.16816.F32 R80, R24, R18, R80 ;  /* 0x000000121850723c */ /* 0x000fec0000001850 */
[C---:B------:R-:W-:Y:S06]  /*8180*/  HMMA.16816.F32 R108, R4.reuse, R16, R108 ;  /* 0x00000010046c723c */ /* 0x040fec000000186c */
[----:B------:R-:W-:Y:S01]  /*8190*/  HMMA.16816.F32 R112, R4, R18, R112 ;  /* 0x000000120470723c */ /* 0x000fe20000001870 */
[----:B------:R-:W-:-:S04]  /*81a0*/  LEA R16, P0, R166, UR6, 0x1 ;  /* 0x00000006a6107c11 */ /* 0x000fc8000f8008ff */
[----:B------:R-:W-:Y:S01]  /*81b0*/  LEA.HI.X R17, R166, UR7, R165, 0x1, P0 ;  /* 0x00000007a6117c11 */ /* 0x000fe200080f0ca5 */
[----:B--2---:R-:W-:Y:S01]  /*81c0*/  HMMA.16816.F32 R88, R24, R14, R88 ;  /* 0x0000000e1858723c */ /* 0x004fe20000001858 */
[----:B------:R-:W-:-:S03]  /*81d0*/  IMAD.SHL.U32 R19, R55, 0x8, RZ ;  /* 0x0000000837137824 */ /* 0x000fc600078e00ff */
[----:B------:R-:W-:Y:S02]  /*81e0*/  STG.E.U16 desc[UR20][R16.64], R216 ;  /* 0x000000d810007986 */ /* 0x000fe4000c101514 */
[----:B------:R-:W-:Y:S02]  /*81f0*/  HMMA.16816.F32 R120, R4, R14, R120 ;  /* 0x0000000e0478723c */ /* 0x000fe40000001878 */
[----:B------:R-:W-:Y:S04]  /*8200*/  STG.E.U16 desc[UR20][R16.64+0x2], R211 ;  /* 0x000002d310007986 */ /* 0x000fe8000c101514 */
[----:B------:R-:W-:Y:S01]  /*8210*/  HMMA.16816.F32 R84, R24, R12, R84 ;  /* 0x0000000c1854723c */ /* 0x000fe20000001854 */
[C---:B------:R-:W-:Y:S02]  /*8220*/  IMAD.SHL.U32 R15, R55.reuse, 0x40, RZ ;  /* 0x00000040370f7824 */ /* 0x040fe400078e00ff */
[----:B------:R-:W-:-:S02]  /*8230*/  IMAD R55, R55, 0x48, RZ ;  /* 0x0000004837377824 */ /* 0x000fc400078e02ff */
[--C-:B------:R-:W-:Y:S01]  /*8240*/  IMAD.WIDE R14, R15, 0x2, R16.reuse ;  /* 0x000000020f0e7825 */ /* 0x100fe200078e0210 */
[C---:B------:R-:W-:Y:S06]  /*8250*/  HMMA.16816.F32 R116, R4.reuse, R12, R116 ;  /* 0x0000000c0474723c */ /* 0x040fec0000001874 */
[----:B---3--:R-:W-:Y:S01]  /*8260*/  HMMA.16816.F32 R92, R4, R20, R92 ;  /* 0x00000014045c723c */ /* 0x008fe2000000185c */
[----:B------:R-:W-:-:S05]  /*8270*/  IMAD.WIDE R12, R19, 0x2, R16 ;  /* 0x00000002130c7825 */ /* 0x000fca00078e0210 */
[C---:B------:R-:W-:Y:S01]  /*8280*/  HMMA.16816.F32 R104, R4.reuse, R22, R104 ;  /* 0x000000160468723c */ /* 0x040fe20000001868 */
[----:B------:R-:W-:Y:S04]  /*8290*/  STG.E.U16 desc[UR20][R12.64], R162 ;  /* 0x000000a20c007986 */ /* 0x000fe8000c101514 */
[----:B------:R-:W-:Y:S01]  /*82a0*/  STG.E.U16 desc[UR20][R12.64+0x2], R161 ;  /* 0x000002a10c007986 */ /* 0x000fe2000c101514 */
[C---:B-1----:R-:W-:Y:S03]  /*82b0*/  HMMA.16816.F32 R124, R4.reuse, R8, R124 ;  /* 0x00000008047c723c */ /* 0x042fe6000000187c */
[----:B------:R-:W-:Y:S03]  /*82c0*/  STG.E.U16 desc[UR20][R14.64], R158 ;  /* 0x0000009e0e007986 */ /* 0x000fe6000c101514 */
[----:B------:R-:W-:Y:S01]  /*82d0*/  HMMA.16816.F32 R128, R4, R10, R128 ;  /* 0x0000000a0480723c */ /* 0x000fe20000001880 */
[----:B------:R-:W-:Y:S05]  /*82e0*/  STG.E.U16 desc[UR20][R14.64+0x2], R155 ;  /* 0x0000029b0e007986 */ /* 0x000fea000c101514 */
[----:B------:R-:W-:Y:S01]  /*82f0*/  HMMA.16816.F32 R68, R24, R20, R68 ;  /* 0x000000141844723c */ /* 0x000fe20000001844 */
[----:B------:R-:W-:-:S04]  /*8300*/  IMAD.WIDE R4, R55, 0x2, R16 ;  /* 0x0000000237047825 */ /* 0x000fc800078e0210 */
[----:B------:R-:W-:Y:S01]  /*8310*/  FADD.FTZ R6, R44, R183 ;  /* 0x000000b72c067221 */ /* 0x000fe20000010000 */
[----:B------:R-:W-:Y:S01]  /*8320*/  STG.E.U16 desc[UR20][R4.64], R64 ;  /* 0x0000004004007986 */ /* 0x000fe2000c101514 */
[C---:B------:R-:W-:Y:S03]  /*8330*/  HMMA.16816.F32 R72, R24.reuse, R22, R72 ;  /* 0x000000161848723c */ /* 0x040fe60000001848 */
[----:B------:R-:W-:Y:S03]  /*8340*/  STG.E.U16 desc[UR20][R4.64+0x2], R63 ;  /* 0x0000023f04007986 */ /* 0x000fe6000c101514 */
[C---:B------:R-:W-:Y:S01]  /*8350*/  HMMA.16816.F32 R96, R24.reuse, R8, R96 ;  /* 0x000000081860723c */ /* 0x040fe20000001860 */
[----:B------:R-:W-:Y:S04]  /*8360*/  STG.E.U16 desc[UR20][R16.64+0x10], R144 ;  /* 0x0000109010007986 */ /* 0x000fe8000c101514 */
[----:B------:R-:W-:Y:S01]  /*8370*/  STG.E.U16 desc[UR20][R16.64+0x12], R141 ;  /* 0x0000128d10007986 */ /* 0x000fe2000c101514 */
[----:B------:R-:W-:Y:S03]  /*8380*/  HMMA.16816.F32 R100, R24, R10, R100 ;  /* 0x0000000a1864723c */ /* 0x000fe60000001864 */
[----:B------:R-:W-:Y:S04]  /*8390*/  STG.E.U16 desc[UR20][R12.64+0x10], R146 ;  /* 0x000010920c007986 */ /* 0x000fe8000c101514 */
        /* <DEDUP_REMOVED lines=52> */
[----:B------:R1:W-:Y:S02]  /*86e0*/  STG.E.U16 desc[UR20][R4.64+0x72], R245 ;  /* 0x000072f504007986 */ /* 0x0003e4000c101514 */
[----:B-1----:R-:W-:Y:S01]  /*86f0*/  FADD.FTZ R4, R205, R210 ;  /* 0x000000d2cd047221 */ /* 0x002fe20000010000 */
[----:B------:R-:W-:-:S04]  /*8700*/  FADD.FTZ R5, R37, R32 ;  /* 0x0000002025057221 */ /* 0x000fc80000010000 */
[----:B------:R1:W-:Y:S04]  /*8710*/  STL [R1+0xe4], R4 ;  /* 0x0000e40401007387 */ /* 0x0003e80000100800 */
[----:B------:R2:W-:Y:S01]  /*8720*/  STL [R1+0xe0], R6 ;  /* 0x0000e00601007387 */ /* 0x0005e20000100800 */
[----:B-1----:R-:W-:-:S05]  /*8730*/  FADD.FTZ R4, R33, R36 ;  /* 0x0000002421047221 */ /* 0x002fca0000010000 */
[----:B------:R2:W-:Y:S04]  /*8740*/  STL [R1+0xd8], R4 ;  /* 0x0000d80401007387 */ /* 0x0005e80000100800 */
[----:B------:R2:W-:Y:S01]  /*8750*/  STL [R1+0xdc], R5 ;  /* 0x0000dc0501007387 */ /* 0x0005e20000100800 */
[----:B------:R-:W-:Y:S05]  /*8760*/  @!P5 BRA `(.L_x_1608) ;  /* 0x000000680074d947 */ /* 0x000fea0003800000 */
[----:B------:R-:W1:Y:S01]  /*8770*/  LDC.64 R212, c[0x0][0x250] ;  /* 0x00009400ffd47b82 */ /* 0x000e620000000a00 */
[----:B--2---:R-:W-:Y:S01]  /*8780*/  IADD3 R5, R133, -0x2, RZ ;  /* 0xfffffffe85057810 */ /* 0x004fe20007ffe0ff */
[----:B------:R-:W-:Y:S01]  /*8790*/  ULDC UR4, c[0x0][0x2d0] ;  /* 0x0000b40000047ab9 */ /* 0x000fe20000000800 */
[----:B------:R-:W-:Y:S01]  /*87a0*/  IADD3 R4, P0, R16, -0x80, RZ ;  /* 0xffffff8010047810 */ /* 0x000fe20007f1e0ff */
[----:B------:R-:W-:Y:S01]  /*87b0*/  IMAD.WIDE.U32 R6, R58, -0x326172a9, RZ ;  /* 0xcd9e8d573a067825 */ /* 0x000fe200078e00ff */
[----:B-----5:R-:W-:Y:S01]  /*87c0*/  ISETP.GE.AND P2, PT, R134, UR4, PT ;  /* 0x0000000486007c0c */ /* 0x020fe2000bf46270 */
[----:B------:R-:W-:Y:S01]  /*87d0*/  STL [R1+0xa0], R5 ;  /* 0x0000a00501007387 */ /* 0x000fe20000100800 */
[----:B------:R-:W-:Y:S01]  /*87e0*/  MOV R134, R3 ;  /* 0x0000000300867202 */ /* 0x000fe20000000f00 */
[----:B------:R-:W-:Y:S01]  /*87f0*/  IMAD.MOV.U32 R133, RZ, RZ, R2 ;  /* 0x000000ffff857224 */ /* 0x000fe200078e0002 */
[----:B------:R-:W-:Y:S01]  /*8800*/  MOV R135, R0 ;  /* 0x0000000000877202 */ /* 0x000fe20000000f00 */
[----:B------:R2:W-:Y:S01]  /*8810*/  STL [R1+0xd0], R4 ;  /* 0x0000d00401007387 */ /* 0x0005e20000100800 */
[----:B------:R-:W-:Y:S01]  /*8820*/  IMAD.WIDE.U32 R2, R54, -0x2daee0ad, RZ ;  /* 0xd2511f5336027825 */ /* 0x000fe200078e00ff */
[----:B------:R-:W-:Y:S01]  /*8830*/  LOP3.LUT R0, R7, R56, RZ, 0x3c, !PT ;  /* 0x0000003807007212 */ /* 0x000fe200078e3cff */
[----:B------:R-:W-:Y:S01]  /*8840*/  ULDC UR4, c[0x0][0x2ec] ;  /* 0x0000bb0000047ab9 */ /* 0x000fe20000000800 */
[----:B------:R-:W-:Y:S01]  /*8850*/  STL.64 [R1+0xc0], R6 ;  /* 0x0000c00601007387 */ /* 0x000fe20000100a00 */
[----:B------:R-:W-:-:S03]  /*8860*/  IMAD.MOV.U32 R137, RZ, RZ, R132 ;  /* 0x000000ffff897224 */ /* 0x000fc600078e0084 */
[----:B------:R-:W3:Y:S08]  /*8870*/  @!P2 LDC.64 R210, c[0x0][0x220] ;  /* 0x00008800ffd2ab82 */ /* 0x000ef00000000a00 */
[----:B------:R-:W4:Y:S08]  /*8880*/  @!P2 LDC.64 R208, c[0x0][0x220] ;  /* 0x00008800ffd0ab82 */ /* 0x000f300000000a00 */
[----:B------:R-:W3:Y:S01]  /*8890*/  @!P2 LDC.64 R206, c[0x0][0x220] ;  /* 0x00008800ffceab82 */ /* 0x000ee20000000a00 */
[----:B--2---:R-:W-:-:S05]  /*88a0*/  IMAD.WIDE.U32 R4, R57, -0x326172a9, RZ ;  /* 0xcd9e8d5739047825 */ /* 0x004fca00078e00ff */
[----:B------:R2:W-:Y:S01]  /*88b0*/  STL.64 [R1+0xb0], R4 ;  /* 0x0000b00401007387 */ /* 0x0005e20000100a00 */
[----:B------:R-:W-:Y:S01]  /*88c0*/  LOP3.LUT R56, R5, R56, RZ, 0x3c, !PT ;  /* 0x0000003805387212 */ /* 0x000fe200078e3cff */
[----:B------:R-:W3:Y:S02]  /*88d0*/  @!P2 LDC.64 R204, c[0x0][0x220] ;  /* 0x00008800ffccab82 */ /* 0x000ee40000000a00 */
[----:B------:R1:W-:Y:S01]  /*88e0*/  STL.64 [R1+0xc8], R2 ;  /* 0x0000c80201007387 */ /* 0x0003e20000100a00 */
[----:B--2---:R-:W-:Y:S01]  /*88f0*/  IMAD.WIDE.U32 R4, R0, -0x2daee0ad, RZ ;  /* 0xd2511f5300047825 */ /* 0x004fe200078e00ff */
[----:B-1----:R-:W-:-:S03]  /*8900*/  IADD3.X R2, R17, -0x1, RZ, P0, !PT ;  /* 0xffffffff11027810 */ /* 0x002fc600007fe4ff */
[----:B------:R-:W-:Y:S02]  /*8910*/  @!P2 IMAD R0, R213, 0x30, RZ ;  /* 0x00000030d500a824 */ /* 0x000fe400078e02ff */
[----:B------:R1:W-:Y:S04]  /*8920*/  STL [R1+0xd4], R2 ;  /* 0x0000d40201007387 */ /* 0x0003e80000100800 */
[----:B------:R2:W-:Y:S01]  /*8930*/  STL.64 [R1+0xb8], R4 ;  /* 0x0000b80401007387 */ /* 0x0005e20000100a00 */
[----:B-1----:R-:W-:-:S05]  /*8940*/  IMAD.WIDE.U32 R2, R56, -0x2daee0ad, RZ ;  /* 0xd2511f5338027825 */ /* 0x002fca00078e00ff */
[----:B------:R2:W-:Y:S04]  /*8950*/  STL.64 [R1+0xa8], R2 ;  /* 0x0000a80201007387 */ /* 0x0005e80000100a00 */
[----:B------:R2:W-:Y:S01]  /*8960*/  @!P2 STL [R1+0x9c], R0 ;  /* 0x00009c000100a387 */ /* 0x0005e20000100800 */
[----:B---34-:R-:W-:Y:S05]  /*8970*/  BRA `(.L_x_1609) ;  /* 0x0000000000dc7947 */ /* 0x018fea0003800000 */
.L_x_1611:
[----:B------:R-:W2:Y:S01]  /*8980*/  LDL.64 R178, [R1+0x88] ;  /* 0x0000880001b27983 */ /* 0x000ea20000100a00 */
[----:B------:R-:W1:Y:S01]  /*8990*/  LDC.64 R144, c[0x0][0x248] ;  /* 0x00009200ff907b82 */ /* 0x000e620000000a00 */
[----:B------:R-:W-:Y:S02]  /*89a0*/  VIADD R3, R169, 0xffffffff ;  /* 0xffffffffa9037836 */ /* 0x000fe40000000000 */
[----:B------:R-:W3:Y:S01]  /*89b0*/  LDL.64 R176, [R1+0x90] ;  /* 0x0000900001b07983 */ /* 0x000ee20000100a00 */
[----:B------:R-:W-:Y:S02]  /*89c0*/  IMAD.MOV.U32 R168, RZ, RZ, R138 ;  /* 0x000000ffffa87224 */ /* 0x000fe400078e008a */
[----:B------:R-:W-:Y:S01]  /*89d0*/  SHF.R.S32.HI R147, RZ, 0x1f, R3 ;  /* 0x0000001fff937819 */ /* 0x000fe20000011403 */
[----:B------:R-:W4:Y:S01]  /*89e0*/  LDL R170, [R1+0x6c] ;  /* 0x00006c0001aa7983 */ /* 0x000f220000100800 */
[----:B------:R-:W5:Y:S03]  /*89f0*/  @!P2 LDC.64 R142, c[0x0][0x218] ;  /* 0x00008600ff8eab82 */ /* 0x000f660000000a00 */
[----:B------:R-:W4:Y:S04]  /*8a00*/  LDL R171, [R1+0x68] ;  /* 0x0000680001ab7983 */ /* 0x000f280000100800 */
[----:B------:R1:W-:Y:S01]  /*8a10*/  @P2 STS.128 [R168+0x4000], RZ ;  /* 0x004000ffa8002388 */ /* 0x0003e20000000c00 */
[----:B------:R-:W4:Y:S08]  /*8a20*/  @!P2 LDC.64 R140, c[0x0][0x218] ;  /* 0x00008600ff8cab82 */ /* 0x000f300000000a00 */
[----:B------:R-:W4:Y:S01]  /*8a30*/  @!P2 LDC.64 R138, c[0x0][0x218] ;  /* 0x00008600ff8aab82 */ /* 0x000f220000000a00 */
[-C--:B-1----:R-:W-:Y:S02]  /*8a40*/  IMAD R146, R147, R144.reuse, RZ ;  /* 0x0000009093927224 */ /* 0x082fe400078e02ff */
[C---:B------:R-:W-:Y:S04]  /*8a50*/  IMAD.WIDE.U32 R148, R3.reuse, R144, RZ ;  /* 0x0000009003947225 */ /* 0x040fe800078e00ff */
[----:B------:R-:W-:Y:S02]  /*8a60*/  IMAD R146, R3, R145, R146 ;  /* 0x0000009103927224 */ /* 0x000fe400078e0292 */
[----:B------:R-:W1:Y:S02]  /*8a70*/  @!P2 LDC.64 R2, c[0x0][0x218] ;  /* 0x00008600ff02ab82 */ /* 0x000e640000000a00 */
[----:B------:R-:W-:Y:S01]  /*8a80*/  IMAD.IADD R146, R149, 0x1, R146 ;  /* 0x0000000195927824 */ /* 0x000fe200078e0292 */
[----:B--2---:R-:W-:Y:S04]  /*8a90*/  LEA R150, P0, R148, R178, 0x6 ;  /* 0x000000b294967211 */ /* 0x004fe800078030ff */
[----:B-----5:R-:W-:Y:S02]  /*8aa0*/  @!P2 LEA R142, P4, R150, R142, 0x1 ;  /* 0x0000008e968ea211 */ /* 0x020fe400078808ff */
[----:B---3--:R-:W-:Y:S01]  /*8ab0*/  LEA.HI.X R151, R148, R177, R146, 0x6, P0 ;  /* 0x000000b194977211 */ /* 0x008fe200000f3492 */
[----:B------:R-:W-:Y:S01]  /*8ac0*/  @!P2 IMAD R146, R145, 0x30, RZ ;  /* 0x000000309192a824 */ /* 0x000fe200078e02ff */
[----:B----4-:R-:W-:Y:S02]  /*8ad0*/  @!P2 IADD3 R147, P3, R170, R150, RZ ;  /* 0x00000096aa93a210 */ /* 0x010fe40007f7e0ff */
[--C-:B------:R-:W-:Y:S01]  /*8ae0*/  @!P2 LEA.HI.X R143, R150, R143, R151.reuse, 0x1, P4 ;  /* 0x0000008f968fa211 */ /* 0x100fe200020f0c97 */
[C---:B------:R-:W-:Y:S01]  /*8af0*/  @!P2 IMAD.WIDE.U32 R152, R144.reuse, 0x30, R150 ;  /* 0x000000309098a825 */ /* 0x040fe200078e0096 */
[----:B------:R-:W-:Y:S02]  /*8b00*/  @!P2 LEA R154, P1, R147, R140, 0x1 ;  /* 0x0000008c939aa211 */ /* 0x000fe400078208ff */
[C---:B------:R-:W-:Y:S01]  /*8b10*/  @!P2 LEA R148, P0, R144.reuse, R150, 0x5 ;  /* 0x000000969094a211 */ /* 0x040fe200078028ff */
[----:B------:R-:W-:Y:S01]  /*8b20*/  @!PT LDS RZ, [RZ] ;  /* 0x00000000fffff984 */ /* 0x000fe20000000800 */
[----:B------:R-:W-:Y:S01]  /*8b30*/  @!PT LDS RZ, [RZ] ;  /* 0x00000000fffff984 */ /* 0x000fe20000000800 */
[----:B------:R-:W-:Y:S01]  /*8b40*/  @!PT LDS RZ, [RZ] ;  /* 0x00000000fffff984 */ /* 0x000fe20000000800 */
[----:B------:R2:W-:Y:S01]  /*8b50*/  @!P2 LDGSTS.E.BYPASS.LTC128B.128 [R168+0x4000], desc[UR20][R142.64] ;  /* 0x040000008ea8afae */ /* 0x0005e2000b901d54 */
[----:B------:R-:W-:Y:S02]  /*8b60*/  @!P2 IMAD.X R140, R171, 0x1, R151, P3 ;  /* 0x00000001ab8ca824 */ /* 0x000fe400018e0697 */
[----:B------:R-:W-:Y:S01]  /*8b70*/  @!P2 LEA.HI.X R145, R144, R151, R145, 0x5, P0 ;  /* 0x000000979091a211 */ /* 0x000fe200000f2c91 */
[----:B------:R2:W-:Y:S01]  /*8b80*/  @P2 STS.128 [R168+0x4800], RZ ;  /* 0x004800ffa8002388 */ /* 0x0005e20000000c00 */
[----:B------:R-:W-:Y:S01]  /*8b90*/  @!P2 LEA R138, P0, R148, R138, 0x1 ;  /* 0x0000008a948aa211 */ /* 0x000fe200078008ff */
[----:B------:R-:W-:Y:S01]  /*8ba0*/  @!P2 IMAD.IADD R146, R146, 0x1, R153 ;  /* 0x000000019292a824 */ /* 0x000fe200078e0299 */
[----:B------:R-:W-:Y:S02]  /*8bb0*/  @!P2 LEA.HI.X R155, R147, R141, R140, 0x1, P1 ;  /* 0x0000008d939ba211 */ /* 0x000fe400008f0c8c */
        /* <DEDUP_REMOVED lines=17> */
[----:B------:R-:W0:Y:S01]  /*8cd0*/  LDGDEPBAR ;  /* 0x00000000000079af */ /* 0x000e220000000000 */
[----:B------:R-:W-:Y:S05]  /*8ce0*/  BRA `(.L_x_1610) ;  /* 0x0000000c00247947 */ /* 0x000fea0003800000 */
.L_x_1609:
[----:B------:R-:W3:Y:S01]  /*8cf0*/  LDL R132, [R1+0xa0] ;  /* 0x0000a00001847983 */ /* 0x000ee20000100800 */
[----:B------:R-:W-:Y:S05]  /*8d00*/  DEPBAR.LE SB0, 0x0 ;  /* 0x000080000000791a */ /* 0x000fea0000000000 */
[----:B----4-:R-:W4:Y:S06]  /*8d10*/  LDL.64 R10, [R1+0x80] ;  /* 0x00008000010a7983 */ /* 0x010f2c0000100a00 */
[----:B-----5:R-:W5:Y:S06]  /*8d20*/  LDL R8, [R1+0x60] ;  /* 0x0000600001087983 */ /* 0x020f6c0000100800 */
[----:B--2---:R-:W2:Y:S06]  /*8d30*/  LDL R4, [R1+0x74] ;  /* 0x0000740001047983 */ /* 0x004eac0000100800 */
[----:B------:R-:W5:Y:S01]  /*8d40*/  LDL R5, [R1+0x9c] ;  /* 0x00009c0001057983 */ /* 0x000f620000100800 */
[----:B------:R-:W-:Y:S01]  /*8d50*/  BAR.SYNC.DEFER_BLOCKING 0x0 ;  /* 0x0000000000007b1d */ /* 0x000fe20000010000 */
[----:B---3--:R-:W-:Y:S05]  /*8d60*/  SHF.R.S32.HI R3, RZ, 0x1f, R132 ;  /* 0x0000001fff037819 */ /* 0x008fea0000011484 */
[-C--:B------:R-:W-:Y:S02]  /*8d70*/  IMAD R0, R3, R212.reuse, RZ ;  /* 0x000000d403007224 */ /* 0x080fe400078e02ff */
[C---:B------:R-:W-:Y:S04]  /*8d80*/  IMAD.WIDE.U32 R2, R132.reuse, R212, RZ ;  /* 0x000000d484027225 */ /* 0x040fe800078e00ff */
[----:B------:R-:W-:Y:S01]  /*8d90*/  IMAD R0, R132, R213, R0 ;  /* 0x000000d584007224 */ /* 0x000fe200078e0200 */
[----:B----4-:R-:W-:Y:S01]  /*8da0*/  LEA R6, P0, R2, R10, 0x6 ;  /* 0x0000000a02067211 */ /* 0x010fe200078030ff */
[----:B--2---:R-:W-:Y:S02]  /*8db0*/  @P2 STS.128 [R4+0x6000], RZ ;  /* 0x006000ff04002388 */ /* 0x004fe40000000c00 */
[----:B------:R-:W-:Y:S01]  /*8dc0*/  IMAD.IADD R0, R3, 0x1, R0 ;  /* 0x0000000103007824 */ /* 0x000fe200078e0200 */
[----:B------:R-:W-:Y:S02]  /*8dd0*/  @!P2 LEA R14, P5, R6, R210, 0x1 ;  /* 0x000000d2060ea211 */ /* 0x000fe400078a08ff */
[----:B------:R-:W-:Y:S02]  /*8de0*/  @!P2 LEA R3, P4, R212, R6, 0x4 ;  /* 0x00000006d403a211 */ /* 0x000fe400078820ff */
[----:B-----5:R-:W-:Y:S02]  /*8df0*/  LEA.HI.X R7, R2, R8, R0, 0x6, P0 ;  /* 0x0000000802077211 */ /* 0x020fe400000f3400 */
[C---:B------:R-:W-:Y:S02]  /*8e00*/  @!P2 LEA R10, P3, R3.reuse, R208, 0x1 ;  /* 0x000000d0030aa211 */ /* 0x040fe400078608ff */
[----:B------:R-:W-:Y:S02]  /*8e10*/  @!P2 LEA.HI.X R15, R6, R211, R7, 0x1, P5 ;  /* 0x000000d3060fa211 */ /* 0x000fe400028f0c07 */
[C-C-:B------:R-:W-:Y:S02]  /*8e20*/  @!P2 LEA.HI.X R0, R212.reuse, R7, R213.reuse, 0x4, P4 ;  /* 0x00000007d400a211 */ /* 0x140fe400020f24d5 */
[C---:B------:R-:W-:Y:S01]  /*8e30*/  @!P2 LEA R139, P1, R212.reuse, R6, 0x5 ;  /* 0x00000006d48ba211 */ /* 0x040fe200078228ff */
[----:B------:R-:W-:Y:S01]  /*8e40*/  @!PT LDS RZ, [RZ] ;  /* 0x00000000fffff984 */ /* 0x000fe20000000800 */
[----:B------:R-:W-:Y:S01]  /*8e50*/  @!PT LDS RZ, [RZ] ;  /* 0x00000000fffff984 */ /* 0x000fe20000000800 */
[----:B------:R-:W-:Y:S01]  /*8e60*/  @!PT LDS RZ, [RZ] ;  /* 0x00000000fffff984 */ /* 0x000fe20000000800 */
[----:B------:R-:W-:Y:S01]  /*8e70*/  @!P2 LDGSTS.E.BYPASS.LTC128B.128 [R4+0x6000], desc[UR20][R14.64] ;  /* 0x060000000e04afae */ /* 0x000fe2000b901d54 */
[----:B------:R-:W-:Y:S02]  /*8e80*/  @!P2 LEA.HI.X R11, R3, R209, R0, 0x1, P3 ;  /* 0x000000d1030ba211 */ /* 0x000fe400018f0c00 */
[C---:B------:R-:W-:Y:S03]  /*8e90*/  @!P2 LEA R138, P0, R139.reuse, R206, 0x1 ;  /* 0x000000ce8b8aa211 */ /* 0x040fe600078008ff */
[----:B------:R-:W-:Y:S01]  /*8ea0*/  @P2 STS.128 [R4+0x6800], RZ ;  /* 0x006800ff04002388 */ /* 0x000fe20000000c00 */
[C---:B------:R-:W-:Y:S01]  /*8eb0*/  @!P2 LEA.HI.X R2, R212.reuse, R7, R213, 0x5, P1 ;  /* 0x00000007d402a211 */ /* 0x040fe200008f2cd5 */
[----:B------:R-:W-:Y:S04]  /*8ec0*/  @!P2 IMAD.WIDE.U32 R6, R212, 0x30, R6 ;  /* 0x00000030d406a825 */ /* 0x000fe800078e0006 */
[----:B------:R-:W-:Y:S01]  /*8ed0*/  @!PT LDS RZ, [RZ] ;  /* 0x00000000fffff984 */ /* 0x000fe20000000800 */
[----:B------:R-:W-:Y:S01]  /*8ee0*/  @!PT LDS RZ, [RZ] ;  /* 0x00000000fffff984 */ /* 0x000fe20000000800 */
[----:B------:R-:W-:Y:S01]  /*8ef0*/  @!PT LDS RZ, [RZ] ;  /* 0x00000000fffff984 */ /* 0x000fe20000000800 */
[----:B------:R-:W-:Y:S01]  /*8f00*/  @!P2 LDGSTS.E.BYPASS.LTC128B.128 [R4+0x6800], desc[UR20][R10.64] ;  /* 0x068000000a04afae */ /* 0x000fe2000b901d54 */
[----:B------:R-:W-:Y:S01]  /*8f10*/  @!P2 LEA.HI.X R139, R139, R207, R2, 0x1, P0 ;  /* 0x000000cf8b8ba211 */ /* 0x000fe200000f0c02 */
[----:B------:R-:W-:Y:S01]  /*8f20*/  @!P2 IMAD.IADD R0, R5, 0x1, R7 ;  /* 0x000000010500a824 */ /* 0x000fe200078e0207 */
[C---:B------:R-:W-:Y:S03]  /*8f30*/  @!P2 LEA R2, P0, R6.reuse, R204, 0x1 ;  /* 0x000000cc0602a211 */ /* 0x040fe600078008ff */
[----:B------:R-:W-:Y:S01]  /*8f40*/  @P2 STS.128 [R4+0x7000], RZ ;  /* 0x007000ff04002388 */ /* 0x000fe20000000c00 */
[----:B------:R-:W-:Y:S05]  /*8f50*/  @!P2 LEA.HI.X R3, R6, R205, R0, 0x1, P0 ;  /* 0x000000cd0603a211 */ /* 0x000fea00000f0c00 */
[----:B------:R-:W-:Y:S01]  /*8f60*/  @!PT LDS RZ, [RZ] ;  /* 0x00000000fffff984 */ /* 0x000fe20000000800 */
[----:B------:R-:W-:Y:S01]  /*8f70*/  @!PT LDS RZ, [RZ] ;  /* 0x00000000fffff984 */ /* 0x000fe20000000800 */
[----:B------:R-:W-:Y:S01]  /*8f80*/  @!PT LDS RZ, [RZ] ;  /* 0x00000000fffff984 */ /* 0x000fe20000000800 */
[----:B------:R1:W-:Y:S02]  /*8f90*/  @!P2 LDGSTS.E.BYPASS.LTC128B.128 [R4+0x7000], desc[UR20][R138.64] ;  /* 0x070000008a04afae */ /* 0x0003e4000b901d54 */
[----:B-1----:R-:W-:Y:S05]  /*8fa0*/  IMAD.MOV.U32 R138, RZ, RZ, R4 ;  /* 0x000000ffff8a7224 */ /* 0x002fea00078e0004 */
[----:B------:R-:W-:Y:S06]  /*8fb0*/  @P2 STS.128 [R138+0x7800], RZ ;  /* 0x007800ff8a002388 */ /* 0x000fec0000000c00 */
[----:B------:R-:W-:Y:S01]  /*8fc0*/  @!PT LDS RZ, [RZ] ;  /* 0x00000000fffff984 */ /* 0x000fe20000000800 */
[----:B------:R-:W-:Y:S01]  /*8fd0*/  @!PT LDS RZ, [RZ] ;  /* 0x00000000fffff984 */ /* 0x000fe20000000800 */
[----:B------:R-:W-:Y:S01]  /*8fe0*/  @!PT LDS RZ, [RZ] ;  /* 0x00000000fffff984 */ /* 0x000fe20000000800 */
[----:B------:R1:W-:Y:S06]  /*8ff0*/  @!P2 LDGSTS.E.BYPASS.LTC128B.128 [R138+0x7800], desc[UR20][R2.64] ;  /* 0x07800000028aafae */ /* 0x0003ec000b901d54 */
[----:B------:R-:W-:Y:S06]  /*9000*/  LDSM.16.M88.4 R140, [R202] ;  /* 0x00000000ca8c783b */ /* 0x000fec0000000200 */
[----:B------:R-:W2:Y:S06]  /*9010*/  LDSM.16.M88.4 R144, [R201+0x4000] ;  /* 0x00400000c990783b */ /* 0x000eac0000000200 */
[----:B------:R-:W3:Y:S06]  /*9020*/  LDSM.16.M88.4 R148, [R202+0x2000] ;  /* 0x00200000ca94783b */ /* 0x000eec0000000200 */
[----:B------:R-:W4:Y:S06]  /*9030*/  LDSM.16.M88.4 R152, [R201+0x4800] ;  /* 0x00480000c998783b */ /* 0x000f2c0000000200 */
[----:B------:R-:W0:Y:S06]  /*9040*/  LDGDEPBAR ;  /* 0x00000000000079af */ /* 0x000e2c0000000000 */
[----:B------:R-:W5:Y:S06]  /*9050*/  LDSM.16.M88.4 R156, [R201+0x5000] ;  /* 0x00500000c99c783b */ /* 0x000f6c0000000200 */
[----:B------:R-:W1:Y:S06]  /*9060*/  LDSM.16.M88.4 R160, [R201+0x5800] ;  /* 0x00580000c9a0783b */ /* 0x000e6c0000000200 */
[----:B------:R-:W-:Y:S01]  /*9070*/  LDSM.16.M88.4 R164, [R200] ;  /* 0x00000000c8a4783b */ /* 0x000fe20000000200 */
[-C--:B--2---:R-:W-:Y:S05]  /*9080*/  HMMA.16816.F32 R4, R140, R144.reuse, RZ ;  /* 0x000000908c04723c */ /* 0x084fea00000018ff */
[----:B------:R-:W2:Y:S01]  /*9090*/  LDSM.16.M88.4 R168, [R195+0x4000] ;  /* 0x00400000c3a8783b */ /* 0x000ea20000000200 */
[C---:B---3--:R-:W-:Y:S05]  /*90a0*/  HMMA.16816.F32 R8, R148.reuse, R144, RZ ;  /* 0x000000909408723c */ /* 0x048fea00000018ff */
[----:B------:R-:W3:Y:S01]  /*90b0*/  LDSM.16.M88.4 R172, [R200+0x2000] ;  /* 0x00200000c8ac783b */ /* 0x000ee20000000200 */
[-C--:B------:R-:W-:Y:S05]  /*90c0*/  HMMA.16816.F32 R12, R148, R146.reuse, RZ ;  /* 0x00000092940c723c */ /* 0x080fea00000018ff */
[----:B------:R-:W3:Y:S01]  /*90d0*/  LDSM.16.M88.4 R176, [R195+0x4800] ;  /* 0x00480000c3b0783b */ /* 0x000ee20000000200 */
[C---:B------:R-:W-:Y:S05]  /*90e0*/  HMMA.16816.F32 R16, R140.reuse, R146, RZ ;  /* 0x000000928c10723c */ /* 0x040fea00000018ff */
[----:B------:R-:W3:Y:S01]  /*90f0*/  LDSM.16.M88.4 R180, [R195+0x5000] ;  /* 0x00500000c3b4783b */ /* 0x000ee20000000200 */
[-C--:B----4-:R-:W-:Y:S05]  /*9100*/  HMMA.16816.F32 R20, R140, R152.reuse, RZ ;  /* 0x000000988c14723c */ /* 0x090fea00000018ff */
[----:B------:R-:W4:Y:S01]  /*9110*/  LDSM.16.M88.4 R184, [R195+0x5800] ;  /* 0x00580000c3b8783b */ /* 0x000f220000000200 */
[C---:B------:R-:W-:Y:S05]  /*9120*/  HMMA.16816.F32 R24, R148.reuse, R152, RZ ;  /* 0x000000989418723c */ /* 0x040fea00000018ff */
[----:B------:R-:W-:Y:S01]  /*9130*/  LDSM.16.M88.4 R144, [R198] ;  /* 0x00000000c690783b */ /* 0x000fe20000000200 */
[-C--:B------:R-:W-:Y:S06]  /*9140*/  HMMA.16816.F32 R28, R148, R154.reuse, RZ ;  /* 0x0000009a941c723c */ /* 0x080fec00000018ff */
[C---:B------:R-:W-:Y:S01]  /*9150*/  HMMA.16816.F32 R32, R140.reuse, R154, RZ ;  /* 0x0000009a8c20723c */ /* 0x040fe200000018ff */
[----:B------:R-:W-:Y:S05]  /*9160*/  LDSM.16.M88.4 R152, [R191] ;  /* 0x00000000bf98783b */ /* 0x000fea0000000200 */
[-C--:B-----5:R-:W-:Y:S06]  /*9170*/  HMMA.16816.F32 R36, R140, R156.reuse, RZ ;  /* 0x0000009c8c24723c */ /* 0x0a0fec00000018ff */
[C---:B------:R-:W-:Y:S06]  /*9180*/  HMMA.16816.F32 R40, R148.reuse, R156, RZ ;  /* 0x0000009c9428723c */ /* 0x040fec00000018ff */
[-C--:B------:R-:W-:Y:S06]  /*9190*/  HMMA.16816.F32 R44, R148, R158.reuse, RZ ;  /* 0x0000009e942c723c */ /* 0x080fec00000018ff */
[C---:B------:R-:W-:Y:S01]  /*91a0*/  HMMA.16816.F32 R48, R140.reuse, R158, RZ ;  /* 0x0000009e8c30723c */ /* 0x040fe200000018ff */
[----:B------:R-:W-:Y:S05]  /*91b0*/  LDSM.16.M88.4 R156, [R190] ;  /* 0x00000000be9c783b */ /* 0x000fea0000000200 */
[-C--:B-1----:R-:W-:Y:S06]  /*91c0*/  HMMA.16816.F32 R52, R140, R160.reuse, RZ ;  /* 0x000000a08c34723c */ /* 0x082fec00000018ff */
[C---:B------:R-:W-:Y:S06]  /*91d0*/  HMMA.16816.F32 R56, R148.reuse, R160, RZ ;  /* 0x000000a09438723c */ /* 0x040fec00000018ff */
[-C--:B------:R-:W-:Y:S01]  /*91e0*/  HMMA.16816.F32 R60, R148, R162.reuse, RZ ;  /* 0x000000a2943c723c */ /* 0x080fe200000018ff */
[----:B------:R-:W-:Y:S05]  /*91f0*/  LDSM.16.M88.4 R148, [R199+0x2000] ;  /* 0x00200000c794783b */ /* 0x000fea0000000200 */
[----:B------:R-:W-:Y:S01]  /*9200*/  HMMA.16816.F32 R64, R140, R162, RZ ;  /* 0x000000a28c40723c */ /* 0x000fe200000018ff */
[----:B------:R-:W1:Y:S05]  /*9210*/  LDSM.16.M88.4 R140, [R199] ;  /* 0x00000000c78c783b */ /* 0x000e6a0000000200 */
[-C--:B--2---:R-:W-:Y:S01]  /*9220*/  HMMA.16816.F32 R4, R164, R168.reuse, R4 ;  /* 0x000000a8a404723c */ /* 0x084fe20000001804 */
[----:B------:R-:W2:Y:S05]  /*9230*/  LDSM.16.M88.4 R160, [R189] ;  /* 0x00000000bda0783b */ /* 0x000eaa0000000200 */
[C---:B---3--:R-:W-:Y:S06]  /*9240*/  HMMA.16816.F32 R8, R172.reuse, R168, R8 ;  /* 0x000000a8ac08723c */ /* 0x048fec0000001808 */
[-C--:B------:R-:W-:Y:S05]  /*9250*/  HMMA.16816.F32 R12, R172, R170.reuse, R12 ;  /* 0x000000aaac0c723c */ /* 0x080fea000000180c */
[----:B------:R-:W-:Y:S01]  /*9260*/  IMAD.MOV.U32 R169, RZ, RZ, R132 ;  /* 0x000000ffffa97224 */ /* 0x000fe200078e0084 */
[C---:B------:R-:W-:Y:S04]  /*9270*/  HMMA.16816.F32 R16, R164.reuse, R170, R16 ;  /* 0x000000aaa410723c */ /* 0x040fe80000001810 */
[----:B------:R-:W-:Y:S02]  /*9280*/  ISETP.GE.AND P0, PT, R169, 0x1, PT ;  /* 0x00000001a900780c */ /* 0x000fe40003f06270 */
        /* <DEDUP_REMOVED lines=8> */
[-C--:B----4-:R-:W-:Y:S06]  /*9310*/  HMMA.16816.F32 R52, R164, R184.reuse, R52 ;  /* 0x000000b8a434723c */ /* 0x090fec0000001834 */
[C---:B------:R-:W-:Y:S06]  /*9320*/  HMMA.16816.F32 R56, R172.reuse, R184, R56 ;  /* 0x000000b8ac38723c */ /* 0x040fec0000001838 */
[-C--:B------:R-:W-:Y:S06]  /*9330*/  HMMA.16816.F32 R60, R172, R186.reuse, R60 ;  /* 0x000000baac3c723c */ /* 0x080fec000000183c */
[----:B------:R-:W-:Y:S01]  /*9340*/  HMMA.16816.F32 R64, R164, R186, R64 ;  /* 0x000000baa440723c */ /* 0x000fe20000001840 */
[----:B------:R-:W-:Y:S05]  /*9350*/  LDSM.16.M88.4 R164, [R188+0x800] ;  /* 0x00080000bca4783b */ /* 0x000fea0000000200 */
[-C--:B-1----:R-:W-:Y:S06]  /*9360*/  HMMA.16816.F32 R4, R140, R144.reuse, R4 ;  /* 0x000000908c04723c */ /* 0x082fec0000001804 */
[C---:B------:R-:W-:Y:S06]  /*9370*/  HMMA.16816.F32 R8, R148.reuse, R144, R8 ;  /* 0x000000909408723c */ /* 0x040fec0000001808 */
[-C--:B------:R-:W-:Y:S06]  /*9380*/  HMMA.16816.F32 R12, R148, R146.reuse, R12 ;  /* 0x00000092940c723c */ /* 0x080fec000000180c */
[C---:B------:R-:W-:Y:S01]  /*9390*/  HMMA.16816.F32 R16, R140.reuse, R146, R16 ;  /* 0x000000928c10723c */ /* 0x040fe20000001810 */
[----:B------:R-:W-:Y:S05]  /*93a0*/  LDSM.16.M88.4 R144, [R197] ;  /* 0x00000000c590783b */ /* 0x000fea0000000200 */
[-C--:B------:R-:W-:Y:S06]  /*93b0*/  HMMA.16816.F32 R20, R140, R152.reuse, R20 ;  /* 0x000000988c14723c */ /* 0x080fec0000001814 */
        /* <DEDUP_REMOVED lines=8> */
[----:B------:R-:W3:Y:S05]  /*9440*/  LDSM.16.M88.4 R156, [R197+0x2000] ;  /* 0x00200000c59c783b */ /* 0x000eea0000000200 */
[-C--:B--2---:R-:W-:Y:S06]  /*9450*/  HMMA.16816.F32 R52, R140, R160.reuse, R52 ;  /* 0x000000a08c34723c */ /* 0x084fec0000001834 */
[C---:B------:R-:W-:Y:S06]  /*9460*/  HMMA.16816.F32 R56, R148.reuse, R160, R56 ;  /* 0x000000a09438723c */ /* 0x040fec0000001838 */
[-C--:B------:R-:W-:Y:S01]  /*9470*/  HMMA.16816.F32 R60, R148, R162.reuse, R60 ;  /* 0x000000a2943c723c */ /* 0x080fe2000000183c */
[----:B------:R-:W2:Y:S05]  /*9480*/  LDSM.16.M88.4 R148, [R188+0x1000] ;  /* 0x00100000bc94783b */ /* 0x000eaa0000000200 */
[----:B------:R-:W-:Y:S01]  /*9490*/  HMMA.16816.F32 R64, R140, R162, R64 ;  /* 0x000000a28c40723c */ /* 0x000fe20000001840 */
[----:B------:R-:W4:Y:S01]  /*94a0*/  LDSM.16.M88.4 R140, [R188+0x1800] ;  /* 0x00180000bc8c783b */ /* 0x000f220000000200 */
[----:B------:R-:W-:Y:S04]  /*94b0*/  DEPBAR.LE SB0, 0x0 ;  /* 0x000080000000791a */ /* 0x000fe80000000000 */
[-C--:B-1----:R-:W-:Y:S01]  /*94c0*/  HMMA.16816.F32 R4, R144, R152.reuse, R4 ;  /* 0x000000989004723c */ /* 0x082fe20000001804 */
[----:B------:R-:W-:Y:S05]  /*94d0*/  BAR.SYNC.DEFER_BLOCKING 0x0 ;  /* 0x0000000000007b1d */ /* 0x000fea0000010000 */
[C---:B---3--:R-:W-:Y:S06]  /*94e0*/  HMMA.16816.F32 R8, R156.reuse, R152, R8 ;  /* 0x000000989c08723c */ /* 0x048fec0000001808 */
[-C--:B------:R-:W-:Y:S06]  /*94f0*/  HMMA.16816.F32 R12, R156, R154.reuse, R12 ;  /* 0x0000009a9c0c723c */ /* 0x080fec000000180c */
[C---:B------:R-:W-:Y:S06]  /*9500*/  HMMA.16816.F32 R16, R144.reuse, R154, R16 ;  /* 0x0000009a9010723c */ /* 0x040fec0000001810 */
[----:B------:R-:W-:Y:S01]  /*9510*/  FMNMX.FTZ R0, R4, R137, !PT ;  /* 0x0000008904007209 */ /* 0x000fe20007810000 */
[-C--:B------:R-:W-:Y:S04]  /*9520*/  HMMA.16816.F32 R20, R144, R164.reuse, R20 ;  /* 0x000000a49014723c */ /* 0x080fe80000001814 */
[----:B------:R-:W-:Y:S02]  /*9530*/  FMNMX.FTZ R132, R6, R134, !PT ;  /* 0x0000008606847209 */ /* 0x000fe40007810000 */
        /* <DEDUP_REMOVED lines=68> */
.L_x_1610:
[----:B------:R-:W-:Y:S01]  /*9980*/  FMNMX.FTZ R132, R58, R132, !PT ;  /* 0x000000843a847209 */ /* 0x000fe20007810000 */
[----:B------:R-:W3:Y:S01]  /*9990*/  LDL.64 R172, [R1+0xc8] ;  /* 0x0000c80001ac7983 */ /* 0x000ee20000100a00 */
[----:B--2---:R-:W-:Y:S01]  /*99a0*/  FMNMX.FTZ R3, R67, R162, !PT ;  /* 0x000000a243037209 */ /* 0x004fe20007810000 */
[----:B------:R-:W-:Y:S01]  /*99b0*/  IMAD.MOV.U32 R153, RZ, RZ, R169 ;  /* 0x000000ffff997224 */ /* 0x000fe200078e00a9 */
[----:B------:R-:W-:Y:S02]  /*99c0*/  FMNMX.FTZ R139, R59, R132, !PT ;  /* 0x000000843b8b7209 */ /* 0x000fe40007810000 */
[----:B------:R-:W-:Y:S01]  /*99d0*/  FMNMX.FTZ R2, R61, R136, !PT ;  /* 0x000000883d027209 */ /* 0x000fe20007810000 */
[----:B------:R-:W2:Y:S01]  /*99e0*/  LDL.64 R160, [R1+0xc0] ;  /* 0x0000c00001a07983 */ /* 0x000ea20000100a00 */
[----:B------:R-:W-:Y:S01]  /*99f0*/  FMNMX.FTZ R138, R62, R139, !PT ;  /* 0x0000008b3e8a7209 */ /* 0x000fe20007810000 */
[----:B------:R-:W-:Y:S03]  /*9a00*/  IMAD.SHL.U32 R151, R153, 0x2, RZ ;  /* 0x0000000299977824 */ /* 0x000fe600078e00ff */
[----:B------:R-:W-:Y:S01]  /*9a10*/  FMNMX.FTZ R139, R63, R138, !PT ;  /* 0x0000008a3f8b7209 */ /* 0x000fe20007810000 */
        /* <DEDUP_REMOVED lines=10> */
[----:B------:R1:W-:Y:S06]  /*9ac0*/  STL.64 [R1+0xf8], R198 ;  /* 0x0000f8c601007387 */ /* 0x0003ec0000100a00 */
[----:B------:R-:W4:Y:S08]  /*9ad0*/  SHFL.BFLY PT, R145, R0, 0x2, 0x1f ;  /* 0x0c401f0000917f89 */ /* 0x000f3000000e0000 */
[----:B------:R-:W4:Y:S08]  /*9ae0*/  SHFL.BFLY PT, R136, R3, 0x2, 0x1f ;  /* 0x0c401f0003887f89 */ /* 0x000f3000000e0000 */
[----:B------:R-:W4:Y:S08]  /*9af0*/  SHFL.BFLY PT, R141, R2, 0x2, 0x1f ;  /* 0x0c401f00028d7f89 */ /* 0x000f3000000e0000 */
[----:B------:R-:W4:Y:S08]  /*9b00*/  SHFL.BFLY PT, R140, R139, 0x2, 0x1f ;  /* 0x0c401f008b8c7f89 */ /* 0x000f3000000e0000 */
[----:B-1----:R-:W2:Y:S01]  /*9b10*/  LDL.64 R198, [R1+0xa8] ;  /* 0x0000a80001c67983 */ /* 0x002ea20000100a00 */
[----:B----4-:R-:W-:Y:S05]  /*9b20*/  FMNMX.FTZ R145, R0, R145, !PT ;  /* 0x0000009100917209 */ /* 0x010fea0007810000 */
[----:B------:R1:W-:Y:S01]  /*9b30*/  STL.64 [R1+0xf0], R190 ;  /* 0x0000f0be01007387 */ /* 0x0003e20000100a00 */
[----:B------:R-:W-:Y:S02]  /*9b40*/  FMNMX.FTZ R136, R3, R136, !PT ;  /* 0x0000008803887209 */ /* 0x000fe40007810000 */
[----:B------:R-:W-:Y:S03]  /*9b50*/  FMNMX.FTZ R141, R2, R141, !PT ;  /* 0x0000008d028d7209 */ /* 0x000fe60007810000 */
[----:B------:R-:W4:Y:S01]  /*9b60*/  SHFL.BFLY PT, R3, R136, 0x1, 0x1f ;  /* 0x0c201f0088037f89 */ /* 0x000f2200000e0000 */
[----:B------:R-:W-:Y:S07]  /*9b70*/  FMNMX.FTZ R140, R139, R140, !PT ;  /* 0x0000008c8b8c7209 */ /* 0x000fee0007810000 */
[----:B------:R-:W-:Y:S08]  /*9b80*/  SHFL.BFLY PT, R139, R140, 0x1, 0x1f ;  /* 0x0c201f008c8b7f89 */ /* 0x000ff000000e0000 */
[----:B-1----:R-:W2:Y:S01]  /*9b90*/  LDL.64 R190, [R1+0xb0] ;  /* 0x0000b00001be7983 */ /* 0x002ea20000100a00 */
[----:B----4-:R-:W-:Y:S05]  /*9ba0*/  FMNMX.FTZ R3, R136, R3, !PT ;  /* 0x0000000388037209 */ /* 0x010fea0007810000 */
[----:B------:R1:W-:Y:S01]  /*9bb0*/  STL.64 [R1+0xe8], R188 ;  /* 0x0000e8bc01007387 */ /* 0x0003e20000100a00 */
[----:B------:R-:W-:Y:S05]  /*9bc0*/  FMUL.FTZ R158, R3, UR4 ;  /* 0x00000004039e7c20 */ /* 0x000fea0008410000 */
[----:B-1----:R-:W4:Y:S01]  /*9bd0*/  LDL.64 R188, [R1+0xb8] ;  /* 0x0000b80001bc7983 */ /* 0x002f220000100a00 */
[----:B---3--:R-:W-:Y:S01]  /*9be0*/  LOP3.LUT R182, R173, UR23, R151, 0x96, !PT ;  /* 0x00000017adb67c12 */ /* 0x008fe2000f8e9697 */
[----:B------:R-:W-:Y:S04]  /*9bf0*/  VIADD R151, R151, 0x1 ;  /* 0x0000000197977836 */ /* 0x000fe80000000000 */
[----:B------:R-:W-:Y:S05]  /*9c00*/  IMAD.WIDE.U32 R182, R182, -0x326172a9, RZ ;  /* 0xcd9e8d57b6b67825 */ /* 0x000fea00078e00ff */
[----:B--2---:R-:W-:Y:S05]  /*9c10*/  LOP3.LUT R132, R183, UR16, R160, 0x96, !PT ;  /* 0x00000010b7847c12 */ /* 0x004fea000f8e96a0 */
[----:B------:R-:W-:Y:S02]  /*9c20*/  IMAD.WIDE.U32 R156, R132, -0x2daee0ad, RZ ;  /* 0xd2511f53849c7825 */ /* 0x000fe400078e00ff */
[----:B------:R-:W1:Y:S02]  /*9c30*/  SHFL.BFLY PT, R132, R145, 0x1, 0x1f ;  /* 0x0c201f0091847f89 */ /* 0x000e6400000e0000 */
[----:B-1----:R-:W-:Y:S04]  /*9c40*/  FMNMX.FTZ R132, R145, R132, !PT ;  /* 0x0000008491847209 */ /* 0x002fe80007810000 */
[C---:B------:R-:W-:Y:S01]  /*9c50*/  FSETP.NEU.FTZ.AND P0, PT, R132.reuse, -INF , PT ;  /* 0xff8000008400780b */ /* 0x040fe20003f1d000 */
[----:B------:R-:W-:Y:S05]  /*9c60*/  FMUL.FTZ R150, R132, UR4 ;  /* 0x0000000484967c20 */ /* 0x000fea0008410000 */
[----:B------:R-:W-:Y:S02]  /*9c70*/  FSEL R150, R150, RZ, P0 ;  /* 0x000000ff96967208 */ /* 0x000fe40000000000 */
[----:B------:R-:W-:Y:S03]  /*9c80*/  FSETP.NEU.FTZ.AND P0, PT, R3, -INF , PT ;  /* 0xff8000000300780b */ /* 0x000fe60003f1d000 */
[--C-:B------:R-:W-:Y:S01]  /*9c90*/  FFMA.FTZ R208, R32, UR4, -R150.reuse ;  /* 0x0000000420d07c23 */ /* 0x100fe20008010896 */
[----:B------:R-:W-:Y:S01]  /*9ca0*/  FSEL R158, R158, RZ, P0 ;  /* 0x000000ff9e9e7208 */ /* 0x000fe20000000000 */
[--C-:B------:R-:W-:Y:S01]  /*9cb0*/  FFMA.FTZ R17, R17, UR4, -R150.reuse ;  /* 0x0000000411117c23 */ /* 0x100fe20008010896 */
[--C-:B------:R-:W-:Y:S01]  /*9cc0*/  FFMA.FTZ R16, R16, UR4, -R150.reuse ;  /* 0x0000000410107c23 */ /* 0x100fe20008010896 */
[--C-:B------:R-:W-:Y:S01]  /*9cd0*/  FFMA.FTZ R164, R20, UR4, -R150.reuse ;  /* 0x0000000414a47c23 */ /* 0x100fe20008010896 */
[----:B------:R-:W-:Y:S01]  /*9ce0*/  FFMA.FTZ R168, R21, UR4, -R150 ;  /* 0x0000000415a87c23 */ /* 0x000fe20008010896 */
        /* <DEDUP_REMOVED lines=9> */
[--C-:B------:R-:W-:Y:S01]  /*9d80*/  FFMA.FTZ R5, R5, UR4, -R150.reuse ;  /* 0x0000000405057c23 */ /* 0x100fe20008010896 */
[----:B------:R-:W-:Y:S01]  /*9d90*/  FFMA.FTZ R166, R4, UR4, -R150 ;  /* 0x0000000404a67c23 */ /* 0x000fe20008010896 */
[----:B------:R-:W-:Y:S02]  /*9da0*/  IMAD.MOV.U32 R20, RZ, RZ, R172 ;  /* 0x000000ffff147224 */ /* 0x000fe400078e00ac */
[--C-:B------:R-:W-:Y:S01]  /*9db0*/  FFMA.FTZ R33, R33, UR4, -R150.reuse ;  /* 0x0000000421217c23 */ /* 0x100fe20008010896 */
[----:B------:R-:W-:Y:S02]  /*9dc0*/  IMAD.MOV.U32 R21, RZ, RZ, R173 ;  /* 0x000000ffff157224 */ /* 0x000fe400078e00ad */
[----:B------:R-:W-:Y:S01]  /*9dd0*/  FFMA.FTZ R148, R48, UR4, -R150 ;  /* 0x0000000430947c23 */ /* 0x000fe20008010896 */
[----:B------:R-:W-:Y:S01]  /*9de0*/  FFMA.FTZ R187, R38, UR4, -R158 ;  /* 0x0000000426bb7c23 */ /* 0x000fe2000801089e */
[----:B------:R-:W-:Y:S01]  /*9df0*/  MUFU.EX2 R205, R16 ;  /* 0x0000001000cd7308 */ /* 0x000fe20000000800 */
[----:B------:R-:W-:Y:S01]  /*9e00*/  LOP3.LUT R154, R199, UR15, R172, 0x96, !PT ;  /* 0x0000000fc79a7c12 */ /* 0x000fe2000f8e96ac */
[--C-:B------:R-:W-:Y:S01]  /*9e10*/  FFMA.FTZ R186, R39, UR4, -R158.reuse ;  /* 0x0000000427ba7c23 */ /* 0x100fe2000801089e */
[--C-:B------:R-:W-:Y:S01]  /*9e20*/  FFMA.FTZ R152, R50, UR4, -R158.reuse ;  /* 0x0000000432987c23 */ /* 0x100fe2000801089e */
[----:B------:R-:W-:Y:S02]  /*9e30*/  FFMA.FTZ R149, R51, UR4, -R158 ;  /* 0x0000000433957c23 */ /* 0x000fe4000801089e */
[----:B------:R-:W-:Y:S04]  /*9e40*/  IMAD.WIDE.U32 R154, R154, -0x326172a9, RZ ;  /* 0xcd9e8d579a9a7825 */ /* 0x000fe800078e00ff */
[----:B------:R-:W-:Y:S10]  /*9e50*/  MUFU.EX2 R204, R18 ;  /* 0x0000001200cc7308 */ /* 0x000ff40000000800 */
[----:B------:R-:W-:Y:S10]  /*9e60*/  MUFU.EX2 R197, R19 ;  /* 0x0000001300c57308 */ /* 0x000ff40000000800 */
[----:B------:R-:W-:Y:S10]  /*9e70*/  MUFU.EX2 R166, R166 ;  /* 0x000000a600a67308 */ /* 0x000ff40000000800 */
[----:B------:R-:W-:Y:S01]  /*9e80*/  MUFU.EX2 R165, R165 ;  /* 0x000000a500a57308 */ /* 0x000fe20000000800 */
[----:B------:R-:W-:Y:S05]  /*9e90*/  LOP3.LUT R142, R183, UR16, R190, 0x96, !PT ;  /* 0x00000010b78e7c12 */ /* 0x000fea000f8e96be */
[----:B------:R-:W-:Y:S04]  /*9ea0*/  IMAD.WIDE.U32 R142, R142, -0x2daee0ad, RZ ;  /* 0xd2511f538e8e7825 */ /* 0x000fe800078e00ff */
[----:B------:R-:W-:Y:S01]  /*9eb0*/  MUFU.EX2 R146, R5 ;  /* 0x0000000500927308 */ /* 0x000fe20000000800 */
[----:B------:R-:W-:Y:S09]  /*9ec0*/  LOP3.LUT R2, R143, UR13, R198, 0x96, !PT ;  /* 0x0000000d8f027c12 */ /* 0x000ff2000f8e96c6 */
[----:B------:R-:W-:Y:S01]  /*9ed0*/  MUFU.EX2 R152, R152 ;  /* 0x0000009800987308 */ /* 0x000fe20000000800 */
[----:B------:R-:W-:Y:S02]  /*9ee0*/  IMAD.WIDE.U32 R174, R2, -0x326172a9, RZ ;  /* 0xcd9e8d5702ae7825 */ /* 0x000fe400078e00ff */
[----:B------:R-:W1:Y:S03]  /*9ef0*/  SHFL.BFLY PT, R2, R141, 0x1, 0x1f ;  /* 0x0c201f008d027f89 */ /* 0x000e6600000e0000 */
[----:B------:R-:W-:Y:S05]  /*9f00*/  LOP3.LUT R184, R175, UR12, R154, 0x96, !PT ;  /* 0x0000000cafb87c12 */ /* 0x000fea000f8e969a */
[----:B------:R-:W-:Y:S01]  /*9f10*/  IMAD.WIDE.U32 R184, R184, -0x2daee0ad, RZ ;  /* 0xd2511f53b8b87825 */ /* 0x000fe200078e00ff */
[----:B----4-:R-:W-:Y:S02]  /*9f20*/  LOP3.LUT R162, R189, UR15, R172, 0x96, !PT ;  /* 0x0000000fbda27c12 */ /* 0x010fe4000f8e96ac */
[----:B------:R-:W-:Y:S03]  /*9f30*/  LOP3.LUT R0, R157, UR13, R188, 0x96, !PT ;  /* 0x0000000d9d007c12 */ /* 0x000fe6000f8e96bc */
[----:B------:R-:W-:Y:S01]  /*9f40*/  IMAD.WIDE.U32 R162, R162, -0x326172a9, RZ ;  /* 0xcd9e8d57a2a27825 */ /* 0x000fe200078e00ff */
[----:B-1----:R-:W-:Y:S03]  /*9f50*/  FMNMX.FTZ R2, R141, R2, !PT ;  /* 0x000000028d027209 */ /* 0x002fe60007810000 */
[----:B------:R-:W-:Y:S01]  /*9f60*/  IMAD.WIDE.U32 R180, R0, -0x326172a9, RZ ;  /* 0xcd9e8d5700b47825 */ /* 0x000fe200078e00ff */
[----:B------:R-:W-:Y:S02]  /*9f70*/  LOP3.LUT R178, R163, UR14, R182, 0x96, !PT ;  /* 0x0000000ea3b27c12 */ /* 0x000fe4000f8e96b6 */
[C---:B------:R-:W-:Y:S01]  /*9f80*/  FSETP.NEU.FTZ.AND P1, PT, R2.reuse, -INF , PT ;  /* 0xff8000000200780b */ /* 0x040fe20003f3d000 */
[----:B------:R-:W-:Y:S01]  /*9f90*/  FMUL.FTZ R159, R2, UR4 ;  /* 0x00000004029f7c20 */ /* 0x000fe20008410000 */
[----:B------:R-:W-:Y:S01]  /*9fa0*/  LOP3.LUT R0, R181, UR12, R162, 0x96, !PT ;  /* 0x0000000cb5007c12 */ /* 0x000fe2000f8e96a2 */
[----:B------:R-:W-:Y:S01]  /*9fb0*/  IMAD.WIDE.U32 R178, R178, -0x2daee0ad, RZ ;  /* 0xd2511f53b2b27825 */ /* 0x000fe200078e00ff */
[----:B------:R-:W-:Y:S02]  /*9fc0*/  LOP3.LUT R182, R155, UR14, R182, 0x96, !PT ;  /* 0x0000000e9bb67c12 */ /* 0x000fe4000f8e96b6 */
[----:B------:R-:W-:Y:S01]  /*9fd0*/  FSEL R159, R159, RZ, P1 ;  /* 0x000000ff9f9f7208 */ /* 0x000fe20000800000 */
[----:B------:R-:W-:Y:S01]  /*9fe0*/  IMAD.WIDE.U32 R176, R0, -0x2daee0ad, RZ ;  /* 0xd2511f5300b07825 */ /* 0x000fe200078e00ff */
[----:B------:R-:W-:Y:S03]  /*9ff0*/  LOP3.LUT R156, R179, UR11, R156, 0x96, !PT ;  /* 0x0000000bb39c7c12 */ /* 0x000fe6000f8e969c */
[----:B------:R-:W-:Y:S01]  /*a000*/  FADD.FTZ R0, -R132, R137 ;  /* 0x0000008984007221 */ /* 0x000fe20000010100 */
[--C-:B------:R-:W-:Y:S01]  /*a010*/  FFMA.FTZ R200, R29, UR4, -R159.reuse ;  /* 0x000000041dc87c23 */ /* 0x100fe2000801089f */
[----:B------:R-:W-:Y:S01]  /*a020*/  LOP3.LUT R178, R177, UR9, R178, 0x96, !PT ;  /* 0x00000009b1b27c12 */ /* 0x000fe2000f8e96b2 */
[----:B------:R-:W-:Y:S04]  /*a030*/  IMAD.WIDE.U32 R156, R156, -0x326172a9, RZ ;  /* 0xcd9e8d579c9c7825 */ /* 0x000fe800078e00ff */
[--C-:B------:R-:W-:Y:S01]  /*a040*/  FFMA.FTZ R6, R40, UR4, -R159.reuse ;  /* 0x0000000428067c23 */ /* 0x100fe2000801089f */
[--C-:B------:R-:W-:Y:S01]  /*a050*/  FFMA.FTZ R9, R9, UR4, -R159.reuse ;  /* 0x0000000409097c23 */ /* 0x100fe2000801089f */
[----:B------:R-:W-:Y:S01]  /*a060*/  IMAD.MOV.U32 R40, RZ, RZ, R34 ;  /* 0x000000ffff287224 */ /* 0x000fe200078e0022 */
[----:B------:R-:W-:Y:S01]  /*a070*/  LOP3.LUT R180, R157, UR10, R180, 0x96, !PT ;  /* 0x0000000a9db47c12 */ /* 0x000fe2000f8e96b4 */
[----:B------:R-:W-:Y:S04]  /*a080*/  IMAD.WIDE.U32 R178, R178, -0x326172a9, RZ ;  /* 0xcd9e8d57b2b27825 */ /* 0x000fe800078e00ff */
[----:B------:R-:W-:Y:S01]  /*a090*/  FMUL.FTZ R137, R0, UR4 ;  /* 0x0000000400897c20 */ /* 0x000fe20008410000 */
[----:B------:R-:W-:Y:S01]  /*a0a0*/  MUFU.EX2 R206, R9 ;  /* 0x0000000900ce7308 */ /* 0x000fe20000000800 */
[----:B------:R-:W-:Y:S01]  /*a0b0*/  FADD.FTZ R0, -R3, R134 ;  /* 0x0000008603007221 */ /* 0x000fe20000010100 */
[----:B------:R-:W-:Y:S01]  /*a0c0*/  IMAD.WIDE.U32 R180, R180, -0x2daee0ad, RZ ;  /* 0xd2511f53b4b47825 */ /* 0x000fe200078e00ff */
[----:B------:R-:W-:Y:S03]  /*a0d0*/  LOP3.LUT R156, R179, UR8, R156, 0x96, !PT ;  /* 0x00000008b39c7c12 */ /* 0x000fe6000f8e969c */
[--C-:B------:R-:W-:Y:S01]  /*a0e0*/  FFMA.FTZ R12, R12, UR4, -R159.reuse ;  /* 0x000000040c0c7c23 */ /* 0x100fe2000801089f */
[----:B------:R-:W-:Y:S01]  /*a0f0*/  FFMA.FTZ R157, R64, UR4, -R150 ;  /* 0x00000004409d7c23 */ /* 0x000fe20008010896 */
[----:B------:R-:W-:Y:S01]  /*a100*/  LOP3.LUT R176, R181, UR5, R176, 0x96, !PT ;  /* 0x00000005b5b07c12 */ /* 0x000fe2000f8e96b0 */
[----:B------:R-:W-:Y:S01]  /*a110*/  FMUL.FTZ R136, R0, UR4 ;  /* 0x0000000400887c20 */ /* 0x000fe20008410000 */
[----:B------:R-:W-:Y:S01]  /*a120*/  FMNMX.FTZ R0, R140, R139, !PT ;  /* 0x0000008b8c007209 */ /* 0x000fe20007810000 */
[----:B------:R-:W-:Y:S01]  /*a130*/  FFMA.FTZ R140, R52, UR4, -R150 ;  /* 0x00000004348c7c23 */ /* 0x000fe20008010896 */
[--C-:B------:R-:W-:Y:S01]  /*a140*/  FFMA.FTZ R22, R41, UR4, -R159.reuse ;  /* 0x0000000429167c23 */ /* 0x100fe2000801089f */
[----:B------:R-:W-:Y:S01]  /*a150*/  IMAD.WIDE.U32 R176, R176, -0x326172a9, RZ ;  /* 0xcd9e8d57b0b07825 */ /* 0x000fe200078e00ff */
[----:B------:R-:W-:Y:S01]  /*a160*/  FSETP.NEU.FTZ.AND P0, PT, R0, -INF , PT ;  /* 0xff8000000000780b */ /* 0x000fe20003f1d000 */
[----:B------:R-:W1:Y:S02]  /*a170*/  MUFU.EX2 R136, R136 ;  /* 0x0000008800887308 */ /* 0x000e640000000800 */
[--C-:B------:R-:W-:Y:S01]  /*a180*/  FFMA.FTZ R167, R8, UR4, -R159.reuse ;  /* 0x0000000408a77c23 */ /* 0x100fe2000801089f */
[----:B------:R-:W-:Y:S01]  /*a190*/  IMAD.MOV.U32 R41, RZ, RZ, R6 ;  /* 0x000000ffff297224 */ /* 0x000fe200078e0006 */
[C-C-:B------:R-:W-:Y:S01]  /*a1a0*/  LOP3.LUT R138, R177.reuse, UR18, R178.reuse, 0x96, !PT ;  /* 0x00000012b18a7c12 */ /* 0x140fe2000f8e96b2 */
[----:B------:R-:W-:Y:S01]  /*a1b0*/  FFMA.FTZ R23, R24, UR4, -R159 ;  /* 0x0000000418177c23 */ /* 0x000fe2000801089f */
[----:B------:R-:W-:Y:S01]  /*a1c0*/  LOP3.LUT R178, R177, UR18, R178, 0x96, !PT ;  /* 0x00000012b1b27c12 */ /* 0x000fe2000f8e96b2 */
[----:B------:R-:W-:Y:S01]  /*a1d0*/  FFMA.FTZ R179, R37, UR4, -R150 ;  /* 0x0000000425b37c23 */ /* 0x000fe20008010896 */
[C---:B------:R-:W-:Y:S02]  /*a1e0*/  LOP3.LUT R134, R138.reuse, 0xff, RZ, 0xc0, !PT ;  /* 0x000000ff8a867812 */ /* 0x040fe400078ec0ff */
[----:B------:R-:W-:Y:S01]  /*a1f0*/  MUFU.EX2 R167, R167 ;  /* 0x000000a700a77308 */ /* 0x000fe20000000800 */
[--C-:B------:R-:W-:Y:S01]  /*a200*/  SHF.R.U32.HI R141, RZ, 0x18, R138.reuse ;  /* 0x00000018ff8d7819 */ /* 0x100fe2000001168a */
[----:B------:R-:W-:Y:S01]  /*a210*/  IMAD.MOV.U32 R37, RZ, RZ, R161 ;  /* 0x000000ffff257224 */ /* 0x000fe200078e00a1 */
[----:B------:R-:W-:Y:S01]  /*a220*/  LOP3.LUT R139, R138, 0xffff, RZ, 0xc0, !PT ;  /* 0x0000ffff8a8b7812 */ /* 0x000fe200078ec0ff */
[----:B------:R-:W-:Y:S01]  /*a230*/  FFMA.FTZ R161, R60, UR4, -R159 ;  /* 0x000000043ca17c23 */ /* 0x000fe2000801089f */
[----:B------:R-:W-:Y:S01]  /*a240*/  SHF.R.U32.HI R138, RZ, 0x10, R138 ;  /* 0x00000010ff8a7819 */ /* 0x000fe2000001168a */
[----:B------:R-:W-:Y:S01]  /*a250*/  FFMA.FTZ R8, R35, UR4, -R158 ;  /* 0x0000000423087c23 */ /* 0x000fe2000801089e */
[----:B------:R-:W-:Y:S03]  /*a260*/  ISETP.LE.U32.AND P6, PT, R134, UR19, PT ;  /* 0x0000001386007c0c */ /* 0x000fe6000bfc3070 */
[----:B------:R-:W-:Y:S01]  /*a270*/  MUFU.EX2 R179, R179 ;  /* 0x000000b300b37308 */ /* 0x000fe20000000800 */
[----:B------:R-:W-:Y:S01]  /*a280*/  LOP3.LUT R138, R138, 0xff, RZ, 0xc0, !PT ;  /* 0x000000ff8a8a7812 */ /* 0x000fe200078ec0ff */
[C---:B-1----:R-:W-:Y:S01]  /*a290*/  FMUL.FTZ R6, R136.reuse, R94 ;  /* 0x0000005e88067220 */ /* 0x042fe20000410000 */
[----:B------:R-:W-:Y:S01]  /*a2a0*/  SHF.R.U32.HI R139, RZ, 0x8, R139 ;  /* 0x00000008ff8b7819 */ /* 0x000fe2000001168b */
[----:B------:R-:W-:Y:S01]  /*a2b0*/  FMUL.FTZ R18, R136, R106 ;  /* 0x0000006a88127220 */ /* 0x000fe20000410000 */
[----:B------:R-:W-:Y:S01]  /*a2c0*/  ISETP.LE.U32.AND P5, PT, R138, UR19, PT ;  /* 0x000000138a007c0c */ /* 0x000fe2000bfa3070 */
[----:B------:R-:W-:Y:S01]  /*a2d0*/  FMUL.FTZ R138, R0, UR4 ;  /* 0x00000004008a7c20 */ /* 0x000fe20008410000 */
[----:B------:R-:W-:Y:S01]  /*a2e0*/  LOP3.LUT R139, R139, 0xffff, RZ, 0xc0, !PT ;  /* 0x0000ffff8b8b7812 */ /* 0x000fe200078ec0ff */
[C---:B------:R-:W-:Y:S01]  /*a2f0*/  FMUL.FTZ R19, R136.reuse, R107 ;  /* 0x0000006b88137220 */ /* 0x040fe20000410000 */
[----:B------:R-:W-:Y:S01]  /*a300*/  ISETP.LE.U32.AND P4, PT, R141, UR19, PT ;  /* 0x000000138d007c0c */ /* 0x000fe2000bf83070 */
[----:B------:R-:W-:Y:S01]  /*a310*/  FMUL.FTZ R34, R136, R114 ;  /* 0x0000007288227220 */ /* 0x000fe20000410000 */
[----:B------:R-:W-:Y:S01]  /*a320*/  FSEL R138, R138, RZ, P0 ;  /* 0x000000ff8a8a7208 */ /* 0x000fe20000000000 */
[----:B------:R-:W-:Y:S01]  /*a330*/  FADD.FTZ R133, -R2, R133 ;  /* 0x0000008502857221 */ /* 0x000fe20000010100 */
[----:B------:R-:W-:Y:S01]  /*a340*/  ISETP.LE.U32.AND P3, PT, R139, UR19, PT ;  /* 0x000000138b007c0c */ /* 0x000fe2000bf63070 */
[----:B------:R-:W1:Y:S01]  /*a350*/  MUFU.EX2 R137, R137 ;  /* 0x0000008900897308 */ /* 0x000e620000000800 */
[----:B------:R-:W-:Y:S04]  /*a360*/  IMAD.WIDE.U32 R182, R182, -0x2daee0ad, RZ ;  /* 0xd2511f53b6b67825 */ /* 0x000fe800078e00ff */
[--C-:B------:R-:W-:Y:S01]  /*a370*/  FFMA.FTZ R11, R11, UR4, -R138.reuse ;  /* 0x000000040b0b7c23 */ /* 0x100fe2000801088a */
[--C-:B------:R-:W-:Y:S01]  /*a380*/  FFMA.FTZ R201, R30, UR4, -R138.reuse ;  /* 0x000000041ec97c23 */ /* 0x100fe2000801088a */
[----:B------:R-:W-:Y:S01]  /*a390*/  FFMA.FTZ R195, R31, UR4, -R138 ;  /* 0x000000041fc37c23 */ /* 0x000fe2000801088a */
[----:B------:R-:W-:Y:S01]  /*a3a0*/  LOP3.LUT R142, R183, UR11, R142, 0x96, !PT ;  /* 0x0000000bb78e7c12 */ /* 0x000fe2000f8e968e */
[----:B------:R-:W-:Y:S01]  /*a3b0*/  FMUL.FTZ R134, R133, UR4 ;  /* 0x0000000485867c20 */ /* 0x000fe20008410000 */
[----:B------:R-:W-:Y:S01]  /*a3c0*/  LOP3.LUT R182, R185, UR9, R182, 0x96, !PT ;  /* 0x00000009b9b67c12 */ /* 0x000fe2000f8e96b6 */
[----:B------:R-:W2:Y:S01]  /*a3d0*/  MUFU.EX2 R7, R11 ;  /* 0x0000000b00077308 */ /* 0x000ea20000000800 */
[----:B------:R-:W-:Y:S01]  /*a3e0*/  FADD.FTZ R133, -R0, R135 ;  /* 0x0000008700857221 */ /* 0x000fe20000010100 */
[----:B------:R-:W-:Y:S04]  /*a3f0*/  IMAD.WIDE.U32 R142, R142, -0x326172a9, RZ ;  /* 0xcd9e8d578e8e7825 */ /* 0x000fe800078e00ff */
[--C-:B------:R-:W-:Y:S01]  /*a400*/  FFMA.FTZ R139, R62, UR4, -R138.reuse ;  /* 0x000000043e8b7c23 */ /* 0x100fe2000801088a */
[----:B------:R-:W-:Y:S01]  /*a410*/  FFMA.FTZ R170, R10, UR4, -R138 ;  /* 0x000000040aaa7c23 */ /* 0x000fe2000801088a */
[----:B------:R-:W-:Y:S01]  /*a420*/  FFMA.FTZ R10, R13, UR4, -R159 ;  /* 0x000000040d0a7c23 */ /* 0x000fe2000801089f */
[----:B------:R-:W-:Y:S01]  /*a430*/  LOP3.LUT R174, R143, UR10, R174, 0x96, !PT ;  /* 0x0000000a8fae7c12 */ /* 0x000fe2000f8e96ae */
[----:B------:R-:W3:Y:S01]  /*a440*/  MUFU.EX2 R134, R134 ;  /* 0x0000008600867308 */ /* 0x000ee20000000800 */
[----:B-1----:R-:W-:Y:S01]  /*a450*/  FMUL.FTZ R17, R137, R105 ;  /* 0x0000006989117220 */ /* 0x002fe20000410000 */
[----:B------:R-:W-:Y:S02]  /*a460*/  IMAD.MOV.U32 R105, RZ, RZ, R40 ;  /* 0x000000ffff697224 */ /* 0x000fe400078e0028 */
[----:B------:R-:W-:Y:S01]  /*a470*/  FMUL.FTZ R135, R133, UR4 ;  /* 0x0000000485877c20 */ /* 0x000fe20008410000 */
[----:B------:R-:W-:Y:S04]  /*a480*/  IMAD.WIDE.U32 R174, R174, -0x2daee0ad, RZ ;  /* 0xd2511f53aeae7825 */ /* 0x000fe800078e00ff */
[--C-:B------:R-:W-:Y:S01]  /*a490*/  FFMA.FTZ R13, R15, UR4, -R138.reuse ;  /* 0x000000040f0d7c23 */ /* 0x100fe2000801088a */
[----:B------:R-:W-:Y:S01]  /*a4a0*/  FFMA.FTZ R24, R26, UR4, -R138 ;  /* 0x000000041a187c23 */ /* 0x000fe2000801088a */
[----:B------:R1:W4:Y:S01]  /*a4b0*/  MUFU.EX2 R133, R135 ;  /* 0x0000008700857308 */ /* 0x0003220000000800 */
[----:B------:R-:W-:Y:S01]  /*a4c0*/  LOP3.LUT R184, R175, UR5, R184, 0x96, !PT ;  /* 0x00000005afb87c12 */ /* 0x000fe2000f8e96b8 */
[----:B--2---:R-:W-:Y:S02]  /*a4d0*/  IMAD.MOV.U32 R30, RZ, RZ, R7 ;  /* 0x000000ffff1e7224 */ /* 0x004fe400078e0007 */
[----:B------:R-:W-:Y:S01]  /*a4e0*/  FFMA.FTZ R5, R28, UR4, -R159 ;  /* 0x000000041c057c23 */ /* 0x000fe2000801089f */
[----:B------:R-:W2:Y:S01]  /*a4f0*/  LDL.LU R7, [R1+0xe4] ;  /* 0x0000e40001077983 */ /* 0x000ea20000300800 */
[----:B------:R-:W-:Y:S04]  /*a500*/  IMAD.WIDE.U32 R182, R182, -0x326172a9, RZ ;  /* 0xcd9e8d57b6b67825 */ /* 0x000fe800078e00ff */
[----:B------:R-:W-:Y:S01]  /*a510*/  FFMA.FTZ R43, R43, UR4, -R138 ;  /* 0x000000042b2b7c23 */ /* 0x000fe2000801088a */
[----:B------:R-:W2:Y:S01]  /*a520*/  LDL.LU R31, [R1+0xe0] ;  /* 0x0000e000011f7983 */ /* 0x000ea20000300800 */
[----:B---3--:R-:W-:Y:S01]  /*a530*/  FMUL.FTZ R40, R134, R84 ;  /* 0x0000005486287220 */ /* 0x008fe20000410000 */
[----:B------:R-:W-:Y:S01]  /*a540*/  LOP3.LUT R147, R183, UR8, R142, 0x96, !PT ;  /* 0x00000008b7937c12 */ /* 0x000fe2000f8e968e */
[----:B------:R-:W-:Y:S01]  /*a550*/  IMAD.WIDE.U32 R184, R184, -0x326172a9, RZ ;  /* 0xcd9e8d57b8b87825 */ /* 0x000fe200078e00ff */
[----:B------:R-:W3:Y:S01]  /*a560*/  LDL.LU R94, [R1+0xdc] ;  /* 0x0000dc00015e7983 */ /* 0x000ee20000300800 */
[----:B------:R-:W4:Y:S02]  /*a570*/  MUFU.EX2 R170, R170 ;  /* 0x000000aa00aa7308 */ /* 0x000f240000000800 */
[----:B------:R-:W-:Y:S01]  /*a580*/  FFMA.FTZ R29, R42, UR4, -R138 ;  /* 0x000000042a1d7c23 */ /* 0x000fe2000801088a */
[----:B------:R-:W-:Y:S01]  /*a590*/  IMAD.MOV.U32 R15, RZ, RZ, R5 ;  /* 0x000000ffff0f7224 */ /* 0x000fe200078e0005 */
[C-C-:B------:R-:W-:Y:S01]  /*a5a0*/  LOP3.LUT R144, R185.reuse, UR18, R182.reuse, 0x96, !PT ;  /* 0x00000012b9907c12 */ /* 0x140fe2000f8e96b6 */
[----:B------:R-:W3:Y:S01]  /*a5b0*/  LDL.LU R84, [R1+0xd8] ;  /* 0x0000d80001547983 */ /* 0x000ee20000300800 */
[----:B------:R-:W-:Y:S01]  /*a5c0*/  LOP3.LUT R182, R185, UR18, R182, 0x96, !PT ;  /* 0x00000012b9b67c12 */ /* 0x000fe2000f8e96b6 */
[----:B------:R-:W-:Y:S01]  /*a5d0*/  FFMA.FTZ R183, R36, UR4, -R150 ;  /* 0x0000000424b77c23 */ /* 0x000fe20008010896 */
[----:B------:R-:W-:Y:S02]  /*a5e0*/  IMAD.MOV.U32 R36, RZ, RZ, R160 ;  /* 0x000000ffff247224 */ /* 0x000fe400078e00a0 */
[--C-:B------:R-:W-:Y:S01]  /*a5f0*/  FFMA.FTZ R145, R56, UR4, -R159.reuse ;  /* 0x0000000438917c23 */ /* 0x100fe2000801089f */
[----:B------:R-:W-:Y:S02]  /*a600*/  IMAD.MOV.U32 R9, RZ, RZ, R144 ;  /* 0x000000ffff097224 */ /* 0x000fe400078e0090 */
[----:B------:R-:W-:Y:S01]  /*a610*/  FFMA.FTZ R56, R27, UR4, -R138 ;  /* 0x000000041b387c23 */ /* 0x000fe2000801088a */
[C---:B------:R-:W-:Y:S01]  /*a620*/  FMUL.FTZ R5, R137.reuse, R93 ;  /* 0x0000005d89057220 */ /* 0x040fe20000410000 */
[C---:B------:R-:W-:Y:S01]  /*a630*/  FMUL.FTZ R16, R137.reuse, R104 ;  /* 0x0000006889107220 */ /* 0x040fe20000410000 */
[----:B------:R-:W-:Y:S01]  /*a640*/  FMUL.FTZ R32, R137, R112 ;  /* 0x0000007089207220 */ /* 0x000fe20000410000 */
[----:B------:R-:W-:Y:S01]  /*a650*/  LOP3.LUT R4, R9, 0xff, RZ, 0xc0, !PT ;  /* 0x000000ff09047812 */ /* 0x000fe200078ec0ff */
[C---:B------:R-:W-:Y:S01]  /*a660*/  FMUL.FTZ R48, R137.reuse, R120 ;  /* 0x0000007889307220 */ /* 0x040fe20000410000 */
[C---:B------:R-:W-:Y:S01]  /*a670*/  FMUL.FTZ R52, R137.reuse, R124 ;  /* 0x0000007c89347220 */ /* 0x040fe20000410000 */
[C---:B------:R-:W-:Y:S01]  /*a680*/  FMUL.FTZ R64, R137.reuse, R128 ;  /* 0x0000008089407220 */ /* 0x040fe20000410000 */
[----:B------:R-:W-:Y:S01]  /*a690*/  ISETP.LE.U32.AND P0, PT, R4, UR19, PT ;  /* 0x0000001304007c0c */ /* 0x000fe2000bf03070 */
[----:B------:R-:W-:Y:S01]  /*a6a0*/  FMUL.FTZ R4, R137, R92 ;  /* 0x0000005c89047220 */ /* 0x000fe20000410000 */
[----:B------:R-:W-:Y:S01]  /*a6b0*/  FFMA.FTZ R144, R57, UR4, -R159 ;  /* 0x0000000439907c23 */ /* 0x000fe2000801089f */
[----:B------:R4:W-:Y:S01]  /*a6c0*/  MUFU.EX2 R92, R12 ;  /* 0x0000000c005c7308 */ /* 0x0009e20000000800 */
[----:B------:R-:W-:Y:S02]  /*a6d0*/  IMAD.MOV.U32 R57, RZ, RZ, R23 ;  /* 0x000000ffff397224 */ /* 0x000fe400078e0017 */
[----:B------:R-:W-:Y:S01]  /*a6e0*/  FFMA.FTZ R143, R49, UR4, -R150 ;  /* 0x00000004318f7c23 */ /* 0x000fe20008010896 */
[----:B------:R-:W-:Y:S02]  /*a6f0*/  IMAD.MOV.U32 R60, RZ, RZ, R22 ;  /* 0x000000ffff3c7224 */ /* 0x000fe400078e0016 */
[----:B-1----:R-:W-:Y:S01]  /*a700*/  FFMA.FTZ R135, R53, UR4, -R150 ;  /* 0x0000000435877c23 */ /* 0x002fe20008010896 */
[----:B------:R-:W-:Y:S02]  /*a710*/  IMAD.MOV.U32 R35, RZ, RZ, R146 ;  /* 0x000000ffff237224 */ /* 0x000fe400078e0092 */
[--C-:B------:R-:W-:Y:S01]  /*a720*/  FFMA.FTZ R25, R25, UR4, -R159.reuse ;  /* 0x0000000419197c23 */ /* 0x100fe2000801089f */
[----:B------:R-:W-:Y:S02]  /*a730*/  IMAD.MOV.U32 R22, RZ, RZ, R20 ;  /* 0x000000ffff167224 */ /* 0x000fe400078e0014 */
[----:B------:R-:W-:Y:S01]  /*a740*/  FFMA.FTZ R173, R44, UR4, -R159 ;  /* 0x000000042cad7c23 */ /* 0x000fe2000801089f */
[----:B------:R-:W-:Y:S02]  /*a750*/  IMAD.MOV.U32 R23, RZ, RZ, R21 ;  /* 0x000000ffff177224 */ /* 0x000fe400078e0015 */
[--C-:B------:R-:W-:Y:S01]  /*a760*/  FFMA.FTZ R172, R45, UR4, -R159.reuse ;  /* 0x000000042dac7c23 */ /* 0x100fe2000801089f */
[----:B------:R-:W-:Y:S01]  /*a770*/  FFMA.FTZ R150, R65, UR4, -R150 ;  /* 0x0000000441967c23 */ /* 0x000fe20008010896 */
[----:B------:R-:W-:Y:S01]  /*a780*/  FFMA.FTZ R159, R61, UR4, -R159 ;  /* 0x000000043d9f7c23 */ /* 0x000fe2000801089f */
[----:B------:R-:W-:Y:S02]  /*a790*/  IMAD.MOV.U32 R26, RZ, RZ, R36 ;  /* 0x000000ffff1a7224 */ /* 0x000fe400078e0024 */
[C---:B------:R-:W-:Y:S01]  /*a7a0*/  FMUL.FTZ R20, R137.reuse, R108 ;  /* 0x0000006c89147220 */ /* 0x040fe20000410000 */
[----:B------:R-:W-:Y:S02]  /*a7b0*/  IMAD.MOV.U32 R27, RZ, RZ, R37 ;  /* 0x000000ffff1b7224 */ /* 0x000fe400078e0025 */
[C---:B------:R-:W-:Y:S01]  /*a7c0*/  FMUL.FTZ R21, R137.reuse, R109 ;  /* 0x0000006d89157220 */ /* 0x040fe20000410000 */
[----:B------:R-:W-:Y:S02]  /*a7d0*/  IMAD.MOV.U32 R11, RZ, RZ, R33 ;  /* 0x000000ffff0b7224 */ /* 0x000fe400078e0021 */
[C---:B------:R-:W-:Y:S01]  /*a7e0*/  FMUL.FTZ R33, R137.reuse, R113 ;  /* 0x0000007189217220 */ /* 0x040fe20000410000 */
[C---:B------:R-:W-:Y:S01]  /*a7f0*/  FMUL.FTZ R36, R137.reuse, R116 ;  /* 0x0000007489247220 */ /* 0x040fe20000410000 */
[C---:B------:R-:W-:Y:S01]  /*a800*/  FMUL.FTZ R37, R137.reuse, R117 ;  /* 0x0000007589257220 */ /* 0x040fe20000410000 */
[C---:B------:R-:W-:Y:S01]  /*a810*/  FMUL.FTZ R49, R137.reuse, R121 ;  /* 0x0000007989317220 */ /* 0x040fe20000410000 */
[C---:B------:R-:W-:Y:S01]  /*a820*/  FMUL.FTZ R53, R137.reuse, R125 ;  /* 0x0000007d89357220 */ /* 0x040fe20000410000 */
[----:B------:R-:W-:Y:S01]  /*a830*/  FMUL.FTZ R65, R137, R129 ;  /* 0x0000008189417220 */ /* 0x000fe20000410000 */
[----:B------:R-:W-:Y:S02]  /*a840*/  IMAD.MOV.U32 R44, RZ, RZ, R22 ;  /* 0x000000ffff2c7224 */ /* 0x000fe400078e0016 */
[--C-:B------:R-:W-:Y:S01]  /*a850*/  FFMA.FTZ R142, R54, UR4, -R158.reuse ;  /* 0x00000004368e7c23 */ /* 0x100fe2000801089e */
[--C-:B------:R-:W-:Y:S01]  /*a860*/  FFMA.FTZ R141, R55, UR4, -R158.reuse ;  /* 0x00000004378d7c23 */ /* 0x100fe2000801089e */
[--C-:B------:R-:W-:Y:S01]  /*a870*/  FFMA.FTZ R160, R66, UR4, -R158.reuse ;  /* 0x0000000442a07c23 */ /* 0x100fe2000801089e */
[----:B------:R-:W-:Y:S02]  /*a880*/  IMAD.MOV.U32 R61, RZ, RZ, R153 ;  /* 0x000000ffff3d7224 */ /* 0x000fe400078e0099 */
[----:B------:R-:W-:Y:S01]  /*a890*/  FFMA.FTZ R158, R67, UR4, -R158 ;  /* 0x00000004439e7c23 */ /* 0x000fe2000801089e */
[----:B------:R-:W-:Y:S02]  /*a8a0*/  IMAD.MOV.U32 R28, RZ, RZ, R35 ;  /* 0x000000ffff1c7224 */ /* 0x000fe400078e0023 */
[--C-:B------:R-:W-:Y:S01]  /*a8b0*/  FFMA.FTZ R14, R14, UR4, -R138.reuse ;  /* 0x000000040e0e7c23 */ /* 0x100fe2000801088a */
[----:B------:R-:W-:Y:S02]  /*a8c0*/  IMAD.MOV.U32 R45, RZ, RZ, R23 ;  /* 0x000000ffff2d7224 */ /* 0x000fe400078e0017 */
[--C-:B------:R-:W-:Y:S01]  /*a8d0*/  FFMA.FTZ R181, R46, UR4, -R138.reuse ;  /* 0x000000042eb57c23 */ /* 0x100fe2000801088a */
[--C-:B------:R-:W-:Y:S01]  /*a8e0*/  FFMA.FTZ R175, R47, UR4, -R138.reuse ;  /* 0x000000042faf7c23 */ /* 0x100fe2000801088a */
[--C-:B------:R-:W-:Y:S01]  /*a8f0*/  FFMA.FTZ R153, R58, UR4, -R138.reuse ;  /* 0x000000043a997c23 */ /* 0x100fe2000801088a */
[--C-:B------:R-:W-:Y:S01]  /*a900*/  FFMA.FTZ R146, R59, UR4, -R138.reuse ;  /* 0x000000043b927c23 */ /* 0x100fe2000801088a */
        /* <DEDUP_REMOVED lines=12> */
[----:B------:R-:W-:Y:S01]  /*a9d0*/  FFMA.FTZ R138, R63, UR4, -R138 ;  /* 0x000000043f8a7c23 */ /* 0x000fe2000801088a */
[----:B------:R-:W-:Y:S02]  /*a9e0*/  IMAD.MOV.U32 R104, RZ, RZ, R43 ;  /* 0x000000ffff687224 */ /* 0x000fe400078e002b */
[C---:B----4-:R-:W-:Y:S01]  /*a9f0*/  FMUL.FTZ R12, R134.reuse, R72 ;  /* 0x00000048860c7220 */ /* 0x050fe20000410000 */
[----:B------:R-:W-:Y:S01]  /*aa00*/  F2FP.F16.F32.PACK_AB R72, R207, R165 ;  /* 0x000000a5cf48723e */ /* 0x000fe200000000ff */
[----:B------:R-:W-:Y:S02]  /*aa10*/  IMAD.MOV.U32 R116, RZ, RZ, R57 ;  /* 0x000000ffff747224 */ /* 0x000fe400078e0039 */
[----:B------:R-:W-:Y:S01]  /*aa20*/  FMUL.FTZ R57, R134, R97 ;  /* 0x0000006186397220 */ /* 0x000fe20000410000 */
[----:B------:R-:W-:Y:S01]  /*aa30*/  PRMT R97, R110, 0x7632, R97 ;  /* 0x000076326e617816 */ /* 0x000fe20000000061 */
        /* <DEDUP_REMOVED lines=23> */
[----:B------:R-:W-:Y:S01]  /*abb0*/  FMUL.FTZ R9, R134, R69 ;  /* 0x0000004586097220 */ /* 0x000fe20000410000 */
[----:B------:R-:W-:Y:S02]  /*abc0*/  IMAD.MOV.U32 R68, RZ, RZ, R46 ;  /* 0x000000ffff447224 */ /* 0x000fe400078e002e */
[C---:B------:R-:W-:Y:S01]  /*abd0*/  FMUL.FTZ R46, R133.reuse, R90 ;  /* 0x0000005a852e7220 */ /* 0x040fe20000410000 */
[----:B------:R-:W-:Y:S01]  /*abe0*/  IMAD.MOV.U32 R126, RZ, RZ, R117 ;  /* 0x000000ffff7e7224 */ /* 0x000fe200078e0075 */
[----:B------:R-:W1:Y:S01]  /*abf0*/  LDC R73, c[0x0][0x2d8] ;  /* 0x0000b600ff497b82 */ /* 0x000e620000000800 */
[----:B------:R-:W-:Y:S01]  /*ac00*/  IMAD.MOV.U32 R124, RZ, RZ, R108 ;  /* 0x000000ffff7c7224 */ /* 0x000fe200078e006c */
[----:B------:R-:W-:Y:S01]  /*ac10*/  MUFU.EX2 R181, R181 ;  /* 0x000000b500b57308 */ /* 0x000fe20000000800 */
[----:B------:R-:W-:Y:S02]  /*ac20*/  IMAD.MOV.U32 R128, RZ, RZ, R113 ;  /* 0x000000ffff807224 */ /* 0x000fe400078e0071 */
[----:B------:R-:W-:Y:S02]  /*ac30*/  IMAD.MOV.U32 R125, RZ, RZ, R109 ;  /* 0x000000ffff7d7224 */ /* 0x000fe400078e006d */
        /* <DEDUP_REMOVED lines=14> */
[----:B------:R-:W-:Y:S01]  /*ad20*/  F2FP.F16.F32.PACK_AB R91, R202, R205 ;  /* 0x000000cdca5b723e */ /* 0x000fe200000000ff */
[----:B------:R-:W-:Y:S02]  /*ad30*/  IMAD.MOV.U32 R109, RZ, RZ, R42 ;  /* 0x000000ffff6d7224 */ /* 0x000fe400078e002a */
[----:B------:R-:W-:Y:S01]  /*ad40*/  FMUL.FTZ R42, R133, R86 ;  /* 0x00000056852a7220 */ /* 0x000fe20000410000 */
[----:B------:R-:W-:Y:S01]  /*ad50*/  IMAD.MOV.U32 R122, RZ, RZ, R30 ;  /* 0x000000ffff7a7224 */ /* 0x000fe200078e001e */
[----:B------:R-:W-:Y:S01]  /*ad60*/  PRMT R90, R91, 0x7632, R90 ;  /* 0x000076325b5a7816 */ /* 0x000fe2000000005a */
[----:B------:R-:W-:Y:S02]  /*ad70*/  IMAD.MOV.U32 R120, RZ, RZ, R26 ;  /* 0x000000ffff787224 */ /* 0x000fe400078e001a */
[C---:B------:R-:W-:Y:S01]  /*ad80*/  FMUL.FTZ R26, R133.reuse, R78 ;  /* 0x0000004e851a7220 */ /* 0x040fe20000410000 */
[----:B------:R-:W-:Y:S01]  /*ad90*/  IMAD.MOV.U32 R121, RZ, RZ, R27 ;  /* 0x000000ffff797224 */ /* 0x000fe200078e001b */
[----:B------:R-:W-:Y:S01]  /*ada0*/  F2FP.F16.F32.PACK_AB R112, R122, R170 ;  /* 0x000000aa7a70723e */ /* 0x000fe200000000ff */
[----:B------:R-:W-:Y:S02]  /*adb0*/  IMAD.MOV.U32 R123, RZ, RZ, R11 ;  /* 0x000000ffff7b7224 */ /* 0x000fe400078e000b */
[C---:B------:R-:W-:Y:S01]  /*adc0*/  FMUL.FTZ R11, R133.reuse, R71 ;  /* 0x00000047850b7220 */ /* 0x040fe20000410000 */
[----:B------:R-:W-:Y:S01]  /*add0*/  PRMT R71, R72, 0x7632, R71 ;  /* 0x0000763248477816 */ /* 0x000fe20000000047 */
[C---:B------:R-:W-:Y:S01]  /*ade0*/  FMUL.FTZ R27, R133.reuse, R79 ;  /* 0x0000004f851b7220 */ /* 0x040fe20000410000 */
[----:B------:R-:W-:Y:S01]  /*adf0*/  PRMT R93, R112, 0x7632, R93 ;  /* 0x00007632705d7816 */ /* 0x000fe2000000005d */
[----:B------:R-:W-:Y:S01]  /*ae00*/  FMUL.FTZ R30, R133, R82 ;  /* 0x00000052851e7220 */ /* 0x000fe20000410000 */
[----:B------:R1:W-:Y:S10]  /*ae10*/  MUFU.EX2 R78, R77 ;  /* 0x0000004d004e7308 */ /* 0x0003f40000000800 */
[----:B------:R-:W-:Y:S10]  /*ae20*/  MUFU.EX2 R108, R108 ;  /* 0x0000006c006c7308 */ /* 0x000ff40000000800 */
[----:B------:R-:W-:Y:S01]  /*ae30*/  MUFU.EX2 R141, R141 ;  /* 0x0000008d008d7308 */ /* 0x000fe20000000800 */
[----:B-1----:R-:W-:Y:S09]  /*ae40*/  IMAD.SHL.U32 R77, R73, 0x8, RZ ;  /* 0x00000008494d7824 */ /* 0x002ff200078e00ff */
[----:B------:R-:W-:Y:S10]  /*ae50*/  MUFU.EX2 R160, R160 ;  /* 0x000000a000a07308 */ /* 0x000ff40000000800 */
[----:B------:R-:W-:Y:S10]  /*ae60*/  MUFU.EX2 R109, R109 ;  /* 0x0000006d006d7308 */ /* 0x000ff40000000800 */
[----:B------:R-:W-:Y:S10]  /*ae70*/  MUFU.EX2 R142, R142 ;  /* 0x0000008e008e7308 */ /* 0x000ff40000000800 */
[----:B------:R-:W-:Y:S01]  /*ae80*/  MUFU.EX2 R144, R144 ;  /* 0x0000009000907308 */ /* 0x000fe20000000800 */
[----:B--2---:R-:W-:Y:S01]  /*ae90*/  FFMA.FTZ R137, R137, R7, R166 ;  /* 0x0000000789897223 */ /* 0x004fe200000100a6 */
[C---:B------:R-:W-:Y:S08]  /*aea0*/  FMUL.FTZ R7, R136.reuse, R95 ;  /* 0x0000005f88077220 */ /* 0x040ff00000410000 */
[----:B------:R-:W1:Y:S01]  /*aeb0*/  MUFU.EX2 R95, R10 ;  /* 0x0000000a005f7308 */ /* 0x000e620000000800 */
[----:B------:R-:W-:Y:S01]  /*aec0*/  FFMA.FTZ R136, R136, R31, R165 ;  /* 0x0000001f88887223 */ /* 0x000fe200000100a5 */
[----:B------:R-:W-:Y:S02]  /*aed0*/  IMAD.MOV.U32 R31, RZ, RZ, R61 ;  /* 0x000000ffff1f7224 */ /* 0x000fe400078e003d */
[C---:B------:R-:W-:Y:S01]  /*aee0*/  FMUL.FTZ R61, R134.reuse, R101 ;  /* 0x00000065863d7220 */ /* 0x040fe20000410000 */
[----:B------:R-:W-:Y:S01]  /*aef0*/  FADD.FTZ R137, R81, R137 ;  /* 0x0000008951897221 */ /* 0x000fe20000010000 */
[----:B---3--:R-:W-:Y:S01]  /*af00*/  FFMA.FTZ R134, R134, R94, R167 ;  /* 0x0000005e86867223 */ /* 0x008fe200000100a7 */
[----:B------:R-:W-:Y:S02]  /*af10*/  IMAD.MOV.U32 R94, RZ, RZ, R105 ;  /* 0x000000ffff5e7224 */ /* 0x000fe400078e0069 */
[----:B------:R-:W-:Y:S01]  /*af20*/  FADD.FTZ R136, R207, R136 ;  /* 0x00000088cf887221 */ /* 0x000fe20000010000 */
[----:B------:R2:W3:Y:S01]  /*af30*/  MUFU.EX2 R105, R14 ;  /* 0x0000000e00697308 */ /* 0x0004e20000000800 */
[----:B------:R-:W-:Y:S02]  /*af40*/  IMAD.MOV.U32 R113, RZ, RZ, R31 ;  /* 0x000000ffff717224 */ /* 0x000fe400078e001f */
[----:B------:R-:W-:Y:S01]  /*af50*/  FMUL.FTZ R31, R133, R83 ;  /* 0x00000053851f7220 */ /* 0x000fe20000410000 */
[----:B------:R-:W-:Y:S01]  /*af60*/  FADD.FTZ R101, R205, R137 ;  /* 0x00000089cd657221 */ /* 0x000fe20000010000 */
[----:B------:R-:W-:Y:S01]  /*af70*/  FADD.FTZ R100, R204, R136 ;  /* 0x00000088cc647221 */ /* 0x000fe20000010000 */
[----:B------:R-:W-:Y:S02]  /*af80*/  IMAD.MOV.U32 R137, RZ, RZ, R125 ;  /* 0x000000ffff897224 */ /* 0x000fe400078e007d */
[----:B------:R-:W-:Y:S01]  /*af90*/  FADD.FTZ R101, R202, R101 ;  /* 0x00000065ca657221 */ /* 0x000fe20000010000 */
[----:B------:R-:W-:Y:S01]  /*afa0*/  FADD.FTZ R100, R197, R100 ;  /* 0x00000064c5647221 */ /* 0x000fe20000010000 */
[----:B-1----:R-:W-:Y:S01]  /*afb0*/  F2FP.F16.F32.PACK_AB R103, R95, R92 ;  /* 0x0000005c5f67723e */ /* 0x002fe200000000ff */
[----:B------:R-:W-:Y:S01]  /*afc0*/  FMUL.FTZ R10, R133, R70 ;  /* 0x00000046850a7220 */ /* 0x000fe20000410000 */
[----:B------:R-:W-:Y:S01]  /*afd0*/  F2FP.F16.F32.PACK_AB R70, R206, R167 ;  /* 0x000000a7ce46723e */ /* 0x000fe200000000ff */
[----:B------:R-:W-:Y:S01]  /*afe0*/  IMAD.MOV.U32 R136, RZ, RZ, R124 ;  /* 0x000000ffff887224 */ /* 0x000fe200078e007c */
[----:B------:R-:W-:Y:S02]  /*aff0*/  PRMT R102, R103, 0x7632, R102 ;  /* 0x0000763267667816 */ /* 0x000fe40000000066 */
[----:B------:R-:W-:Y:S02]  /*b000*/  PRMT R83, R70, 0x7632, R83 ;  /* 0x0000763246537816 */ /* 0x000fe40000000053 */
[----:B------:R-:W-:Y:S01]  /*b010*/  LOP3.LUT R136, R137, UR23, R151, 0x96, !PT ;  /* 0x0000001789887c12 */ /* 0x000fe2000f8e9697 */
[----:B--2---:R-:W-:Y:S01]  /*b020*/  FMUL.FTZ R14, R133, R74 ;  /* 0x0000004a850e7220 */ /* 0x004fe20000410000 */
[----:B------:R-:W-:Y:S01]  /*b030*/  F2FP.F16.F32.PACK_AB R74, R81, R166 ;  /* 0x000000a6514a723e */ /* 0x000fe200000000ff */
[----:B------:R-:W-:Y:S01]  /*b040*/  FFMA.FTZ R133, R133, R84, R170 ;  /* 0x0000005485857223 */ /* 0x000fe200000100aa */
[----:B------:R-:W-:Y:S02]  /*b050*/  IMAD.MOV.U32 R84, RZ, RZ, R68 ;  /* 0x000000ffff547224 */ /* 0x000fe400078e0044 */
[----:B------:R-:W-:Y:S01]  /*b060*/  PRMT R69, R74, 0x7632, R69 ;  /* 0x000076324a457816 */ /* 0x000fe20000000045 */
[----:B------:R1:W2:Y:S01]  /*b070*/  LDL.S16 R68, [R1+0x54] ;  /* 0x0000540001447983 */ /* 0x0002a20000100600 */
[----:B------:R-:W-:Y:S02]  /*b080*/  IMAD.MOV.U32 R81, RZ, RZ, R116 ;  /* 0x000000ffff517224 */ /* 0x000fe400078e0074 */
[----:B------:R-:W-:Y:S01]  /*b090*/  IMAD.MOV.U32 R116, RZ, RZ, R104 ;  /* 0x000000ffff747224 */ /* 0x000fe200078e0068 */
[----:B------:R-:W4:Y:S01]  /*b0a0*/  LDL.LU R87, [R1+0xd0] ;  /* 0x0000d00001577983 */ /* 0x000f220000300800 */
[----:B------:R4:W1:Y:S03]  /*b0b0*/  MUFU.EX2 R104, R164 ;  /* 0x000000a400687308 */ /* 0x0008660000000800 */
[----:B------:R1:W3:Y:S04]  /*b0c0*/  LDL.S16 R99, [R1+0x50] ;  /* 0x0000500001637983 */ /* 0x0002e80000100600 */
[----:B------:R1:W3:Y:S04]  /*b0d0*/  LDL.S16 R96, [R1+0x4c] ;  /* 0x00004c0001607983 */ /* 0x0002e80000100600 */
[----:B------:R-:W3:Y:S04]  /*b0e0*/  LDL.LU R88, [R1+0xd4] ;  /* 0x0000d40001587983 */ /* 0x000ee80000300800 */
[----:B------:R1:W3:Y:S01]  /*b0f0*/  LDL.S16 R75, [R1+0x48] ;  /* 0x00004800014b7983 */ /* 0x0002e20000100600 */
[----:B--2---:R-:W-:Y:S02]  /*b100*/  @!P6 HADD2 R68, -R74.H0_H0, -RZ.H0_H0 ;  /* 0xa00000ff4a44e230 */ /* 0x004fe40000000900 */
[----:B----4-:R-:W-:Y:S03]  /*b110*/  IMAD.MOV.U32 R164, RZ, RZ, R87 ;  /* 0x000000ffffa47224 */ /* 0x010fe600078e0057 */
[----:B------:R-:W-:Y:S01]  /*b120*/  PRMT R86, R68, 0x7610, R86 ;  /* 0x0000761044567816 */ /* 0x000fe20000000056 */
[----:B------:R2:W-:Y:S01]  /*b130*/  @!P6 STL.S16 [R1+0x54], R68 ;  /* 0x000054440100e387 */ /* 0x0005e20000100600 */
[----:B------:R-:W-:Y:S01]  /*b140*/  MUFU.EX2 R87, R127 ;  /* 0x0000007f00577308 */ /* 0x000fe20000000800 */
[----:B---3--:R-:W-:Y:S01]  /*b150*/  @!P3 HADD2 R99, -R69.H0_H0, -RZ.H0_H0 ;  /* 0xa00000ff4563b230 */ /* 0x008fe20000000900 */
[-C--:B------:R-:W-:Y:S01]  /*b160*/  LEA R166, P1, R77, R164.reuse, 0x1 ;  /* 0x000000a44da67211 */ /* 0x080fe200078208ff */
[----:B------:R-:W-:Y:S03]  /*b170*/  @!P5 HADD2 R96, -R72.H0_H0, -RZ.H0_H0 ;  /* 0xa00000ff4860d230 */ /* 0x000fe60000000900 */
[----:B------:R-:W-:Y:S01]  /*b180*/  PRMT R85, R99, 0x7610, R85 ;  /* 0x0000761063557816 */ /* 0x000fe20000000055 */
[----:B------:R-:W-:Y:S01]  /*b190*/  IMAD.MOV.U32 R165, RZ, RZ, R88 ;  /* 0x000000ffffa57224 */ /* 0x000fe200078e0058 */
[----:B------:R-:W-:Y:S01]  /*b1a0*/  PRMT R80, R96, 0x7610, R80 ;  /* 0x0000761060507816 */ /* 0x000fe20000000050 */
[----:B------:R-:W-:Y:S02]  /*b1b0*/  IMAD.MOV.U32 R88, RZ, RZ, R84 ;  /* 0x000000ffff587224 */ /* 0x000fe400078e0054 */
[----:B------:R-:W-:Y:S01]  /*b1c0*/  @!P4 HADD2 R75, -R71.H0_H0, -RZ.H0_H0 ;  /* 0xa00000ff474bc230 */ /* 0x000fe20000000900 */
[-C--:B------:R-:W-:Y:S01]  /*b1d0*/  LEA.HI.X.SX32 R167, R77, R165.reuse, 0x1, P1 ;  /* 0x000000a54da77211 */ /* 0x080fe200008f0eff */
[----:B------:R-:W-:Y:S03]  /*b1e0*/  IMAD R77, R73, 0x38, R77 ;  /* 0x00000038494d7824 */ /* 0x000fe600078e024d */
[----:B------:R-:W-:Y:S01]  /*b1f0*/  PRMT R76, R75, 0x7610, R76 ;  /* 0x000076104b4c7816 */ /* 0x000fe2000000004c */
[----:B------:R-:W-:Y:S01]  /*b200*/  VIADD R77, R77, 0x1 ;  /* 0x000000014d4d7836 */ /* 0x000fe20000000000 */
[----:B--2---:R3:W2:Y:S04]  /*b210*/  LDL.S16 R68, [R1+0x44] ;  /* 0x0000440001447983 */ /* 0x0046a80000100600 */
[----:B------:R4:W-:Y:S04]  /*b220*/  @!P3 STL.S16 [R1+0x50], R99 ;  /* 0x000050630100b387 */ /* 0x0009e80000100600 */
[----:B------:R-:W-:Y:S04]  /*b230*/  @!P5 STL.S16 [R1+0x4c], R96 ;  /* 0x00004c600100d387 */ /* 0x000fe80000100600 */
[----:B------:R1:W-:Y:S01]  /*b240*/  @!P4 STL.S16 [R1+0x48], R75 ;  /* 0x0000484b0100c387 */ /* 0x0003e20000100600 */
[----:B----4-:R-:W-:Y:S10]  /*b250*/  MUFU.EX2 R99, R171 ;  /* 0x000000ab00637308 */ /* 0x010ff40000000800 */
[----:B-1----:R1:W4:Y:S01]  /*b260*/  MUFU.EX2 R75, R168 ;  /* 0x000000a8004b7308 */ /* 0x0023220000000800 */
[----:B--2---:R-:W-:Y:S05]  /*b270*/  @!P0 HADD2 R68, -R70.H0_H0, -RZ.H0_H0 ;  /* 0xa00000ff46448230 */ /* 0x004fea0000000900 */
[----:B------:R-:W-:Y:S01]  /*b280*/  PRMT R79, R68, 0x7610, R79 ;  /* 0x00007610444f7816 */ /* 0x000fe2000000004f */
[----:B------:R2:W-:Y:S02]  /*b290*/  @!P0 STL.S16 [R1+0x44], R68 ;  /* 0x0000444401008387 */ /* 0x0005e40000100600 */
[----:B--2---:R-:W-:Y:S02]  /*b2a0*/  PRMT R68, R74, 0x5410, R69 ;  /* 0x000054104a447816 */ /* 0x004fe40000000045 */
[----:B------:R-:W-:Y:S01]  /*b2b0*/  @!P3 PRMT R69, R85, 0x5410, RZ ;  /* 0x000054105545b816 */ /* 0x000fe200000000ff */
[C---:B------:R-:W-:Y:S01]  /*b2c0*/  IMAD.WIDE R84, R73.reuse, 0x70, R166 ;  /* 0x0000007049547825 */ /* 0x040fe200078e02a6 */
[----:B------:R-:W-:Y:S02]  /*b2d0*/  @!P6 PRMT R74, R86, 0x5410, RZ ;  /* 0x00005410564ae816 */ /* 0x000fe400000000ff */
[----:B------:R3:W2:Y:S01]  /*b2e0*/  LDL.S16 R86, [R1+0x58] ;  /* 0x0000580001567983 */ /* 0x0006a20000100600 */
[----:B------:R-:W-:Y:S03]  /*b2f0*/  IMAD R73, R73, 0x48, RZ ;  /* 0x0000004849497824 */ /* 0x000fe600078e02ff */
[----:B------:R4:W-:Y:S02]  /*b300*/  STG.E.U16 desc[UR20][R164.64+0x2], R69 ;  /* 0x00000245a4007986 */ /* 0x0009e4000c101514 */
[-C--:B-1----:R-:W-:Y:S02]  /*b310*/  LEA R168, P3, R73, R164.reuse, 0x1 ;  /* 0x000000a449a87211 */ /* 0x082fe400078608ff */
[----:B------:R1:W-:Y:S01]  /*b320*/  STG.E.U16 desc[UR20][R164.64], R74 ;  /* 0x0000004aa4007986 */ /* 0x0003e2000c101514 */
[----:B----4-:R-:W-:Y:S02]  /*b330*/  PRMT R69, R72, 0x5410, R71 ;  /* 0x0000541048457816 */ /* 0x010fe40000000047 */
[----:B------:R-:W-:Y:S02]  /*b340*/  @!P5 PRMT R72, R80, 0x5410, RZ ;  /* 0x000054105048d816 */ /* 0x000fe400000000ff */
[----:B------:R-:W-:Y:S01]  /*b350*/  @!P4 PRMT R71, R76, 0x5410, RZ ;  /* 0x000054104c47c816 */ /* 0x000fe200000000ff */
[----:B------:R4:W3:Y:S01]  /*b360*/  MUFU.EX2 R80, R169 ;  /* 0x000000a900507308 */ /* 0x0008e20000000800 */
[----:B------:R-:W-:Y:S01]  /*b370*/  PRMT R76, R70, 0x5410, R83 ;  /* 0x00005410464c7816 */ /* 0x000fe20000000053 */
[----:B------:R3:W-:Y:S01]  /*b380*/  STG.E.U16 desc[UR20][R166.64], R72 ;  /* 0x00000048a6007986 */ /* 0x0007e2000c101514 */
[----:B------:R-:W-:Y:S02]  /*b390*/  @!P0 PRMT R70, R79, 0x5410, RZ ;  /* 0x000054104f468816 */ /* 0x000fe400000000ff */
[----:B-1----:R-:W-:Y:S01]  /*b3a0*/  LOP3.LUT R74, R131, 0xffff, RZ, 0xc0, !PT ;  /* 0x0000ffff834a7812 */ /* 0x002fe200078ec0ff */
[----:B------:R1:W-:Y:S04]  /*b3b0*/  STG.E.U16 desc[UR20][R166.64+0x2], R71 ;  /* 0x00000247a6007986 */ /* 0x0003e8000c101514 */
[----:B------:R3:W2:Y:S01]  /*b3c0*/  MUFU.EX2 R79, R81 ;  /* 0x00000051004f7308 */ /* 0x0006a20000000800 */
[----:B------:R-:W-:Y:S01]  /*b3d0*/  SHF.R.U32.HI R74, RZ, 0x8, R74 ;  /* 0x00000008ff4a7819 */ /* 0x000fe2000001164a */
[----:B------:R1:W-:Y:S03]  /*b3e0*/  STG.E.U16 desc[UR20][R84.64], R70 ;  /* 0x0000004654007986 */ /* 0x0003e6000c101514 */
[----:B------:R-:W-:Y:S04]  /*b3f0*/  LOP3.LUT R74, R74, 0xffff, RZ, 0xc0, !PT ;  /* 0x0000ffff4a4a7812 */ /* 0x000fe800078ec0ff */
[----:B------:R-:W-:Y:S02]  /*b400*/  ISETP.LE.U32.AND P1, PT, R74, UR19, PT ;  /* 0x000000134a007c0c */ /* 0x000fe4000bf23070 */
[-C--:B----4-:R-:W-:Y:S01]  /*b410*/  LEA.HI.X.SX32 R169, R73, R165.reuse, 0x1, P3 ;  /* 0x000000a549a97211 */ /* 0x090fe200018f0eff */
[----:B------:R4:W2:Y:S01]  /*b420*/  MUFU.EX2 R74, R88 ;  /* 0x00000058004a7308 */ /* 0x0008a20000000800 */
[C---:B------:R-:W-:Y:S04]  /*b430*/  LEA R170, P3, R77.reuse, R164, 0x1 ;  /* 0x000000a44daa7211 */ /* 0x040fe800078608ff */
[----:B------:R-:W-:Y:S02]  /*b440*/  LEA.HI.X.SX32 R171, R77, R165, 0x1, P3 ;  /* 0x000000a54dab7211 */ /* 0x000fe400018f0eff */
[C---:B---3--:R-:W-:Y:S03]  /*b450*/  LOP3.LUT R81, R176.reuse, 0xff, RZ, 0xc0, !PT ;  /* 0x000000ffb0517812 */ /* 0x048fe600078ec0ff */
[----:B------:R-:W-:Y:S01]  /*b460*/  MUFU.EX2 R73, R208 ;  /* 0x000000d000497308 */ /* 0x000fe20000000800 */
[----:B------:R-:W-:Y:S02]  /*b470*/  LOP3.LUT R72, R176, 0xffff, RZ, 0xc0, !PT ;  /* 0x0000ffffb0487812 */ /* 0x000fe400078ec0ff */
[----:B------:R-:W-:Y:S02]  /*b480*/  PRMT R77, R112, 0x5410, R93 ;  /* 0x00005410704d7816 */ /* 0x000fe4000000005d */
[----:B-1----:R-:W-:Y:S04]  /*b490*/  SHF.R.U32.HI R71, RZ, 0x10, R131 ;  /* 0x00000010ff477819 */ /* 0x002fe80000011683 */
[----:B------:R-:W-:Y:S01]  /*b4a0*/  LOP3.LUT R71, R71, 0xff, RZ, 0xc0, !PT ;  /* 0x000000ff47477812 */ /* 0x000fe200078ec0ff */
[----:B------:R1:W3:Y:S01]  /*b4b0*/  LDL.S16 R85, [R1+0x5c] ;  /* 0x00005c0001557983 */ /* 0x0002e20000100600 */
[----:B------:R-:W-:Y:S01]  /*b4c0*/  SHF.R.U32.HI R70, RZ, 0x8, R72 ;  /* 0x00000008ff467819 */ /* 0x000fe20000011648 */
[----:B----4-:R-:W-:Y:S01]  /*b4d0*/  FADD.FTZ R88, R122, R133 ;  /* 0x000000857a587221 */ /* 0x010fe20000010000 */
[----:B------:R-:W-:Y:S02]  /*b4e0*/  ISETP.LE.U32.AND P0, PT, R71, UR19, PT ;  /* 0x0000001347007c0c */ /* 0x000fe4000bf03070 */
[--C-:B------:R-:W-:Y:S02]  /*b4f0*/  SHF.R.U32.HI R71, RZ, 0x10, R176.reuse ;  /* 0x00000010ff477819 */ /* 0x100fe400000116b0 */
[----:B------:R-:W-:Y:S02]  /*b500*/  SHF.R.U32.HI R72, RZ, 0x18, R131 ;  /* 0x00000018ff487819 */ /* 0x000fe40000011683 */
[----:B------:R-:W-:Y:S02]  /*b510*/  LOP3.LUT R71, R71, 0xff, RZ, 0xc0, !PT ;  /* 0x000000ff47477812 */ /* 0x000fe400078ec0ff */
[----:B------:R-:W-:Y:S02]  /*b520*/  ISETP.LE.U32.AND P4, PT, R72, UR19, PT ;  /* 0x0000001348007c0c */ /* 0x000fe4000bf83070 */
[----:B------:R-:W-:Y:S01]  /*b530*/  ISETP.LE.U32.AND P6, PT, R71, UR19, PT ;  /* 0x0000001347007c0c */ /* 0x000fe2000bfc3070 */
[----:B------:R4:W1:Y:S01]  /*b540*/  MUFU.EX2 R72, R126 ;  /* 0x0000007e00487308 */ /* 0x0008620000000800 */
[----:B------:R-:W-:Y:S02]  /*b550*/  SHF.R.U32.HI R71, RZ, 0x18, R176 ;  /* 0x00000018ff477819 */ /* 0x000fe400000116b0 */
[----:B------:R-:W-:Y:S02]  /*b560*/  LOP3.LUT R70, R70, 0xffff, RZ, 0xc0, !PT ;  /* 0x0000ffff46467812 */ /* 0x000fe400078ec0ff */
[----:B------:R-:W-:Y:S02]  /*b570*/  ISETP.LE.U32.AND P5, PT, R71, UR19, PT ;  /* 0x0000001347007c0c */ /* 0x000fe4000bfa3070 */
[----:B------:R-:W-:Y:S04]  /*b580*/  LOP3.LUT R71, R184, 0xff, RZ, 0xc0, !PT ;  /* 0x000000ffb8477812 */ /* 0x000fe800078ec0ff */
[----:B------:R-:W-:Y:S01]  /*b590*/  ISETP.LE.U32.AND P3, PT, R71, UR19, PT ;  /* 0x0000001347007c0c */ /* 0x000fe2000bf63070 */
[----:B------:R-:W-:Y:S02]  /*b5a0*/  FADD.FTZ R71, R206, R134 ;  /* 0x00000086ce477221 */ /* 0x000fe40000010000 */
[----:B------:R1:W-:Y:S01]  /*b5b0*/  MUFU.EX2 R134, R173 ;  /* 0x000000ad00867308 */ /* 0x0003e20000000800 */
[----:B----4-:R-:W-:Y:S09]  /*b5c0*/  IMAD.WIDE.U32 R126, R147, -0x2daee0ad, RZ ;  /* 0xd2511f53937e7825 */ /* 0x010ff200078e00ff */
[----:B------:R-:W-:Y:S01]  /*b5d0*/  MUFU.EX2 R147, R148 ;  /* 0x0000009400937308 */ /* 0x000fe20000000800 */
[----:B-1----:R-:W-:Y:S02]  /*b5e0*/  IMAD.MOV.U32 R173, RZ, RZ, R121 ;  /* 0x000000ffffad7224 */ /* 0x002fe400078e0079 */
[----:B--2---:R-:W-:Y:S05]  /*b5f0*/  @!P0 HADD2 R86, -R112.H0_H0, -RZ.H0_H0 ;  /* 0xa00000ff70568230 */ /* 0x004fea0000000900 */
[----:B------:R-:W-:Y:S04]  /*b600*/  PRMT R84, R86, 0x7610, R84 ;  /* 0x0000761056547816 */ /* 0x000fe80000000054 */
[----:B------:R-:W-:Y:S02]  /*b610*/  @!P0 PRMT R112, R84, 0x5410, RZ ;  /* 0x0000541054708816 */ /* 0x000fe400000000ff */
[----:B------:R-:W-:Y:S04]  /*b620*/  LOP3.LUT R84, R184, 0xffff, RZ, 0xc0, !PT ;  /* 0x0000ffffb8547812 */ /* 0x000fe800078ec0ff */
[----:B------:R-:W-:Y:S01]  /*b630*/  SHF.R.U32.HI R84, RZ, 0x8, R84 ;  /* 0x00000008ff547819 */ /* 0x000fe20000011654 */
[----:B---3--:R-:W-:Y:S05]  /*b640*/  @!P1 HADD2 R85, -R83.H0_H0, -RZ.H0_H0 ;  /* 0xa00000ff53559230 */ /* 0x008fea0000000900 */
[----:B------:R-:W-:Y:S01]  /*b650*/  PRMT R82, R85, 0x7610, R82 ;  /* 0x0000761055527816 */ /* 0x000fe20000000052 */
[----:B------:R1:W-:Y:S03]  /*b660*/  @!P1 STL.S16 [R1+0x5c], R85 ;  /* 0x00005c5501009387 */ /* 0x0003e60000100600 */
[----:B------:R-:W-:Y:S01]  /*b670*/  @!P1 PRMT R83, R82, 0x5410, RZ ;  /* 0x0000541052539816 */ /* 0x000fe200000000ff */
[----:B------:R3:W5:Y:S01]  /*b680*/  LDL.LU R208, [R1+0x124] ;  /* 0x0001240001d07983 */ /* 0x0007620000300800 */
[----:B------:R2:W4:Y:S03]  /*b690*/  MUFU.EX2 R82, R123 ;  /* 0x0000007b00527308 */ /* 0x0005260000000800 */
[----:B------:R-:W-:Y:S04]  /*b6a0*/  STG.E.U16 desc[UR20][R170.64], R83 ;  /* 0x00000053aa007986 */ /* 0x000fe8000c101514 */
[----:B------:R-:W-:Y:S01]  /*b6b0*/  STG.E.U16 desc[UR20][R168.64], R112 ;  /* 0x00000070a8007986 */ /* 0x000fe2000c101514 */
[----:B--2---:R-:W-:Y:S02]  /*b6c0*/  IMAD.WIDE.U32 R122, R156, -0x2daee0ad, RZ ;  /* 0xd2511f539c7a7825 */ /* 0x004fe400078e00ff */
[----:B------:R-:W-:Y:S01]  /*b6d0*/  MUFU.EX2 R156, R153 ;  /* 0x00000099009c7308 */ /* 0x000fe20000000800 */
[----:B-1----:R3:W2:Y:S04]  /*b6e0*/  LDL.S16 R85, [R1+0x40] ;  /* 0x0000400001557983 */ /* 0x0026a80000100600 */
[----:B------:R1:W-:Y:S01]  /*b6f0*/  @!P0 STL.S16 [R1+0x58], R86 ;  /* 0x0000585601008387 */ /* 0x0003e20000100600 */
[----:B------:R-:W-:Y:S02]  /*b700*/  ISETP.LE.U32.AND P0, PT, R81, UR19, PT ;  /* 0x0000001351007c0c */ /* 0x000fe4000bf03070 */
[----:B------:R-:W-:Y:S01]  /*b710*/  SHF.R.U32.HI R81, RZ, 0x10, R184 ;  /* 0x00000010ff517819 */ /* 0x000fe200000116b8 */
[----:B------:R3:W5:Y:S03]  /*b720*/  LDL.LU R207, [R1+0x120] ;  /* 0x0001200001cf7983 */ /* 0x0007660000300800 */
[----:B------:R-:W-:Y:S01]  /*b730*/  LOP3.LUT R81, R81, 0xff, RZ, 0xc0, !PT ;  /* 0x000000ff51517812 */ /* 0x000fe200078ec0ff */
[----:B------:R3:W5:Y:S04]  /*b740*/  LDL.LU R206, [R1+0x11c] ;  /* 0x00011c0001ce7983 */ /* 0x0007680000300800 */
[----:B------:R3:W4:Y:S01]  /*b750*/  LDL.S16 R96, [R1+0x3c] ;  /* 0x00003c0001607983 */ /* 0x0007220000100600 */
[----:B-1----:R-:W-:Y:S02]  /*b760*/  LOP3.LUT R86, R84, 0xffff, RZ, 0xc0, !PT ;  /* 0x0000ffff54567812 */ /* 0x002fe400078ec0ff */
[----:B------:R-:W-:Y:S02]  /*b770*/  MUFU.EX2 R84, R106 ;  /* 0x0000006a00547308 */ /* 0x000fe40000000800 */
[----:B------:R-:W-:Y:S08]  /*b780*/  ISETP.LE.U32.AND P1, PT, R86, UR19, PT ;  /* 0x0000001356007c0c */ /* 0x000ff0000bf23070 */
[----:B------:R-:W-:Y:S01]  /*b790*/  MUFU.EX2 R106, R201 ;  /* 0x000000c9006a7308 */ /* 0x000fe20000000800 */
[----:B--2---:R-:W-:Y:S05]  /*b7a0*/  @!P4 HADD2 R85, -R93.H0_H0, -RZ.H0_H0 ;  /* 0xa00000ff5d55c230 */ /* 0x004fea0000000900 */
[----:B------:R-:W-:Y:S01]  /*b7b0*/  PRMT R98, R85, 0x7610, R98 ;  /* 0x0000761055627816 */ /* 0x000fe20000000062 */
[----:B------:R1:W-:Y:S03]  /*b7c0*/  @!P4 STL.S16 [R1+0x40], R85 ;  /* 0x000040550100c387 */ /* 0x0003e60000100600 */
[----:B------:R-:W-:Y:S02]  /*b7d0*/  @!P4 PRMT R93, R98, 0x5410, RZ ;  /* 0x00005410625dc816 */ /* 0x000fe400000000ff */
[----:B------:R-:W-:Y:S02]  /*b7e0*/  ISETP.LE.U32.AND P4, PT, R70, UR19, PT ;  /* 0x0000001346007c0c */ /* 0x000fe4000bf83070 */
[----:B------:R-:W-:Y:S01]  /*b7f0*/  PRMT R70, R91, 0x5410, R90 ;  /* 0x000054105b467816 */ /* 0x000fe2000000005a */
[----:B------:R-:W-:Y:S01]  /*b800*/  STG.E.U16 desc[UR20][R168.64+0x2], R93 ;  /* 0x0000025da8007986 */ /* 0x000fe2000c101514 */
[----:B----4-:R-:W-:Y:S05]  /*b810*/  @!P0 HADD2 R96, -R91.H0_H0, -RZ.H0_H0 ;  /* 0xa00000ff5b608230 */ /* 0x010fea0000000900 */
[----:B------:R-:W-:Y:S04]  /*b820*/  PRMT R86, R96, 0x7610, R86 ;  /* 0x0000761060567816 */ /* 0x000fe80000000056 */
[----:B------:R-:W-:Y:S05]  /*b830*/  @!P0 PRMT R91, R86, 0x5410, RZ ;  /* 0x00005410565b8816 */ /* 0x000fea00000000ff */
[----:B------:R-:W-:Y:S01]  /*b840*/  STG.E.U16 desc[UR20][R164.64+0x10], R91 ;  /* 0x0000105ba4007986 */ /* 0x000fe2000c101514 */
[----:B-1----:R1:W2:Y:S03]  /*b850*/  MUFU.EX2 R85, R94 ;  /* 0x0000005e00557308 */ /* 0x0022a60000000800 */
[----:B-1----:R3:W4:Y:S04]  /*b860*/  LDL.S16 R94, [R1+0x38] ;  /* 0x00003800015e7983 */ /* 0x0027280000100600 */
[----:B------:R1:W-:Y:S01]  /*b870*/  @!P0 STL.S16 [R1+0x3c], R96 ;  /* 0x00003c6001008387 */ /* 0x0003e20000100600 */
[----:B------:R-:W-:Y:S02]  /*b880*/  ISETP.LE.U32.AND P0, PT, R81, UR19, PT ;  /* 0x0000001351007c0c */ /* 0x000fe4000bf03070 */
[----:B------:R-:W-:Y:S01]  /*b890*/  SHF.R.U32.HI R81, RZ, 0x18, R184 ;  /* 0x00000018ff517819 */ /* 0x000fe200000116b8 */
[----:B------:R3:W5:Y:S04]  /*b8a0*/  LDL.LU R205, [R1+0x118] ;  /* 0x0001180001cd7983 */ /* 0x0007680000300800 */
[----:B------:R3:W2:Y:S01]  /*b8b0*/  LDL.S16 R86, [R1+0x34] ;  /* 0x0000340001567983 */ /* 0x0006a20000100600 */
[----:B-1----:R-:W-:Y:S01]  /*b8c0*/  FADD.FTZ R96, R92, R71 ;  /* 0x000000475c607221 */ /* 0x002fe20000010000 */
[----:B------:R-:W-:Y:S01]  /*b8d0*/  FADD.FTZ R71, R105, R88 ;  /* 0x0000005869477221 */ /* 0x000fe20000010000 */
[C---:B------:R-:W-:Y:S02]  /*b8e0*/  F2FP.F16.F32.PACK_AB R105, R78.reuse, R105 ;  /* 0x000000694e69723e */ /* 0x040fe400000000ff */
[----:B------:R-:W-:Y:S01]  /*b8f0*/  FADD.FTZ R96, R95, R96 ;  /* 0x000000605f607221 */ /* 0x000fe20000010000 */
[----:B------:R-:W-:Y:S01]  /*b900*/  FADD.FTZ R98, R78, R71 ;  /* 0x000000474e627221 */ /* 0x000fe20000010000 */
[----:B------:R-:W-:Y:S01]  /*b910*/  PRMT R71, R110, 0x5410, R97 ;  /* 0x000054106e477816 */ /* 0x000fe20000000061 */
[----:B----4-:R-:W-:Y:S05]  /*b920*/  @!P4 HADD2 R94, -R90.H0_H0, -RZ.H0_H0 ;  /* 0xa00000ff5a5ec230 */ /* 0x010fea0000000900 */
[----:B------:R-:W-:Y:S01]  /*b930*/  PRMT R89, R94, 0x7610, R89 ;  /* 0x000076105e597816 */ /* 0x000fe20000000059 */
[----:B------:R1:W-:Y:S03]  /*b940*/  @!P4 STL.S16 [R1+0x38], R94 ;  /* 0x0000385e0100c387 */ /* 0x0003e60000100600 */
[----:B------:R-:W-:Y:S01]  /*b950*/  @!P4 PRMT R90, R89, 0x5410, RZ ;  /* 0x00005410595ac816 */ /* 0x000fe200000000ff */
[----:B------:R3:W5:Y:S01]  /*b960*/  LDL.LU R204, [R1+0x114] ;  /* 0x0001140001cc7983 */ /* 0x0007620000300800 */
[----:B------:R-:W-:Y:S01]  /*b970*/  ISETP.LE.U32.AND P4, PT, R81, UR19, PT ;  /* 0x0000001351007c0c */ /* 0x000fe2000bf83070 */
[----:B--2---:R-:W-:Y:S01]  /*b980*/  @!P6 HADD2 R86, -R110.H0_H0, -RZ.H0_H0 ;  /* 0xa00000ff6e56e230 */ /* 0x004fe20000000900 */
[----:B------:R2:W4:Y:S01]  /*b990*/  MUFU.EX2 R81, R200 ;  /* 0x000000c800517308 */ /* 0x0005220000000800 */
[----:B------:R3:W5:Y:S03]  /*b9a0*/  LDL.LU R202, [R1+0x110] ;  /* 0x0001100001ca7983 */ /* 0x0007660000300800 */
[----:B------:R-:W-:Y:S01]  /*b9b0*/  PRMT R114, R86, 0x7610, R114 ;  /* 0x0000761056727816 */ /* 0x000fe20000000072 */
[----:B------:R3:W5:Y:S03]  /*b9c0*/  LDL.LU R201, [R1+0x10c] ;  /* 0x00010c0001c97983 */ /* 0x0007660000300800 */
[----:B------:R-:W-:Y:S02]  /*b9d0*/  @!P6 PRMT R110, R114, 0x5410, RZ ;  /* 0x00005410726ee816 */ /* 0x000fe400000000ff */
[----:B------:R4:W-:Y:S01]  /*b9e0*/  MUFU.EX2 R89, R195 ;  /* 0x000000c300597308 */ /* 0x0009e20000000800 */
[----:B------:R3:W-:Y:S01]  /*b9f0*/  @!P6 STL.S16 [R1+0x34], R86 ;  /* 0x000034560100e387 */ /* 0x0007e20000100600 */
[--C-:B------:R-:W-:Y:S01]  /*ba00*/  FADD.FTZ R114, R104, R101.reuse ;  /* 0x0000006568727221 */ /* 0x100fe20000010000 */
[C---:B------:R-:W-:Y:S02]  /*ba10*/  F2FP.F16.F32.PACK_AB R104, R75.reuse, R104 ;  /* 0x000000684b68723e */ /* 0x040fe400000000ff */
[----:B------:R-:W-:Y:S01]  /*ba20*/  STG.E.U16 desc[UR20][R164.64+0x12], R90 ;  /* 0x0000125aa4007986 */ /* 0x000fe2000c101514 */
[----:B------:R-:W-:Y:S01]  /*ba30*/  FADD.FTZ R114, R75, R114 ;  /* 0x000000724b727221 */ /* 0x000fe20000010000 */
[----:B------:R-:W-:Y:S02]  /*ba40*/  PRMT R101, R104, 0x7632, R101 ;  /* 0x0000763268657816 */ /* 0x000fe40000000065 */
[----:B--2---:R2:W5:Y:S04]  /*ba50*/  LDL.LU R200, [R1+0x108] ;  /* 0x0001080001c87983 */ /* 0x0045680000300800 */
[----:B------:R2:W5:Y:S04]  /*ba60*/  LDL.LU R197, [R1+0x104] ;  /* 0x0001040001c57983 */ /* 0x0005680000300800 */
[----:B-1----:R2:W2:Y:S04]  /*ba70*/  LDL.S16 R94, [R1+0x30] ;  /* 0x00003000015e7983 */ /* 0x0024a80000100600 */
[----:B----4-:R1:W5:Y:S04]  /*ba80*/  LDL.LU R195, [R1+0x100] ;  /* 0x0001000001c37983 */ /* 0x0103680000300800 */
[----:B------:R1:W4:Y:S01]  /*ba90*/  LDL.S16 R95, [R1+0x2c] ;  /* 0x00002c00015f7983 */ /* 0x0003220000100600 */
[C-C-:B---3--:R-:W-:Y:S02]  /*baa0*/  LOP3.LUT R86, R123.reuse, UR17, R180.reuse, 0x96, !PT ;  /* 0x000000117b567c12 */ /* 0x148fe4000f8e96b4 */
[----:B------:R-:W-:Y:S01]  /*bab0*/  LOP3.LUT R180, R123, UR17, R180, 0x96, !PT ;  /* 0x000000117bb47c12 */ /* 0x000fe2000f8e96b4 */
[----:B------:R1:W3:Y:S01]  /*bac0*/  LDL.S16 R92, [R1+0x28] ;  /* 0x00002800015c7983 */ /* 0x0002e20000100600 */
[C---:B------:R-:W-:Y:S02]  /*bad0*/  LOP3.LUT R78, R86.reuse, 0xffff, RZ, 0xc0, !PT ;  /* 0x0000ffff564e7812 */ /* 0x040fe400078ec0ff */
[----:B------:R-:W-:Y:S01]  /*bae0*/  LOP3.LUT R88, R86, 0xff, RZ, 0xc0, !PT ;  /* 0x000000ff56587812 */ /* 0x000fe200078ec0ff */
[----:B------:R-:W-:Y:S01]  /*baf0*/  STG.E.U16 desc[UR20][R166.64+0x10], R110 ;  /* 0x0000106ea6007986 */ /* 0x000fe2000c101514 */
[----:B------:R-:W-:Y:S04]  /*bb00*/  SHF.R.U32.HI R78, RZ, 0x8, R78 ;  /* 0x00000008ff4e7819 */ /* 0x000fe8000001164e */
[----:B------:R-:W-:Y:S02]  /*bb10*/  LOP3.LUT R75, R78, 0xffff, RZ, 0xc0, !PT ;  /* 0x0000ffff4e4b7812 */ /* 0x000fe400078ec0ff */
[----:B------:R-:W-:Y:S02]  /*bb20*/  PRMT R78, R103, 0x5410, R102 ;  /* 0x00005410674e7816 */ /* 0x000fe40000000066 */
[----:B------:R-:W-:Y:S01]  /*bb30*/  ISETP.LE.U32.AND P6, PT, R75, UR19, PT ;  /* 0x000000134b007c0c */ /* 0x000fe2000bfc3070 */
[--C-:B------:R-:W-:Y:S01]  /*bb40*/  FADD.FTZ R75, R99, R100.reuse ;  /* 0x00000064634b7221 */ /* 0x100fe20000010000 */
[----:B------:R-:W-:Y:S02]  /*bb50*/  PRMT R100, R105, 0x7632, R100 ;  /* 0x0000763269647816 */ /* 0x000fe40000000064 */
[C---:B------:R-:W-:Y:S01]  /*bb60*/  F2FP.F16.F32.PACK_AB R99, R80.reuse, R99 ;  /* 0x000000635063723e */ /* 0x040fe200000000ff */
[----:B------:R-:W-:Y:S02]  /*bb70*/  FADD.FTZ R80, R80, R75 ;  /* 0x0000004b50507221 */ /* 0x000fe40000010000 */
[----:B------:R-:W-:Y:S01]  /*bb80*/  MUFU.EX2 R75, R186 ;  /* 0x000000ba004b7308 */ /* 0x000fe20000000800 */
[----:B--2---:R-:W-:Y:S05]  /*bb90*/  @!P5 HADD2 R94, -R97.H0_H0, -RZ.H0_H0 ;  /* 0xa00000ff615ed230 */ /* 0x004fea0000000900 */
[----:B------:R-:W-:Y:S01]  /*bba0*/  PRMT R111, R94, 0x7610, R111 ;  /* 0x000076105e6f7816 */ /* 0x000fe2000000006f */
[----:B------:R2:W-:Y:S01]  /*bbb0*/  @!P5 STL.S16 [R1+0x30], R94 ;  /* 0x0000305e0100d387 */ /* 0x0005e20000100600 */
[----:B----4-:R-:W-:Y:S02]  /*bbc0*/  @!P3 HADD2 R95, -R103.H0_H0, -RZ.H0_H0 ;  /* 0xa00000ff675fb230 */ /* 0x010fe40000000900 */
[----:B------:R-:W-:Y:S01]  /*bbd0*/  @!P5 PRMT R97, R111, 0x5410, RZ ;  /* 0x000054106f61d816 */ /* 0x000fe200000000ff */
[----:B------:R-:W-:Y:S01]  /*bbe0*/  FADD.FTZ R111, R79, R96 ;  /* 0x000000604f6f7221 */ /* 0x000fe20000010000 */
[----:B---3--:R-:W-:Y:S01]  /*bbf0*/  @!P1 HADD2 R92, -R102.H0_H0, -RZ.H0_H0 ;  /* 0xa00000ff665c9230 */ /* 0x008fe20000000900 */
[----:B------:R-:W-:Y:S01]  /*bc00*/  PRMT R107, R95, 0x7610, R107 ;  /* 0x000076105f6b7816 */ /* 0x000fe2000000006b */
[----:B------:R3:W-:Y:S01]  /*bc10*/  @!P3 STL.S16 [R1+0x2c], R95 ;  /* 0x00002c5f0100b387 */ /* 0x0007e20000100600 */
[----:B------:R4:W-:Y:S01]  /*bc20*/  MUFU.EX2 R96, R128 ;  /* 0x0000008000607308 */ /* 0x0009e20000000800 */
[----:B------:R-:W-:Y:S01]  /*bc30*/  FADD.FTZ R111, R74, R111 ;  /* 0x0000006f4a6f7221 */ /* 0x000fe20000010000 */
[----:B------:R-:W-:Y:S01]  /*bc40*/  @!P3 PRMT R103, R107, 0x5410, RZ ;  /* 0x000054106b67b816 */ /* 0x000fe200000000ff */
[----:B------:R1:W-:Y:S01]  /*bc50*/  @!P1 STL.S16 [R1+0x28], R92 ;  /* 0x0000285c01009387 */ /* 0x0003e20000100600 */
[----:B------:R-:W-:Y:S01]  /*bc60*/  PRMT R115, R92, 0x7610, R115 ;  /* 0x000076105c737816 */ /* 0x000fe20000000073 */
[----:B------:R-:W-:Y:S02]  /*bc70*/  IMAD.MOV.U32 R107, RZ, RZ, R117 ;  /* 0x000000ffff6b7224 */ /* 0x000fe400078e0075 */
[----:B------:R1:W3:Y:S01]  /*bc80*/  LDL.S16 R117, [R1+0x24] ;  /* 0x0000240001757983 */ /* 0x0002e20000100600 */
[----:B------:R-:W-:Y:S03]  /*bc90*/  @!P1 PRMT R102, R115, 0x5410, RZ ;  /* 0x0000541073669816 */ /* 0x000fe600000000ff */
[----:B------:R1:W3:Y:S01]  /*bca0*/  LDL.S16 R115, [R1+0x20] ;  /* 0x0000200001737983 */ /* 0x0002e20000100600 */
[----:B------:R-:W-:Y:S03]  /*bcb0*/  MUFU.EX2 R107, R107 ;  /* 0x0000006b006b7308 */ /* 0x000fe60000000800 */
[----:B------:R-:W-:Y:S01]  /*bcc0*/  STG.E.U16 desc[UR20][R166.64+0x12], R97 ;  /* 0x00001261a6007986 */ /* 0x000fe2000c101514 */
[----:B----4-:R-:W-:Y:S02]  /*bcd0*/  IMAD.MOV.U32 R128, RZ, RZ, R113 ;  /* 0x000000ffff807224 */ /* 0x010fe400078e0071 */
[--C-:B------:R-:W-:Y:S01]  /*bce0*/  FADD.FTZ R113, R87, R98.reuse ;  /* 0x0000006257717221 */ /* 0x100fe20000010000 */
[C---:B------:R-:W-:Y:S01]  /*bcf0*/  F2FP.F16.F32.PACK_AB R87, R72.reuse, R87 ;  /* 0x000000574857723e */ /* 0x040fe200000000ff */
[----:B------:R-:W-:Y:S01]  /*bd00*/  STG.E.U16 desc[UR20][R170.64+0xe], R103 ;  /* 0x00000e67aa007986 */ /* 0x000fe2000c101514 */
[----:B------:R-:W-:Y:S01]  /*bd10*/  PRMT R98, R99, 0x7632, R98 ;  /* 0x0000763263627816 */ /* 0x000fe20000000062 */
[----:B------:R-:W-:Y:S01]  /*bd20*/  FADD.FTZ R113, R72, R113 ;  /* 0x0000007148717221 */ /* 0x000fe20000010000 */
[----:B--2---:R-:W-:Y:S01]  /*bd30*/  MUFU.EX2 R94, R183 ;  /* 0x000000b7005e7308 */ /* 0x004fe20000000800 */
[--C-:B---3--:R-:W-:Y:S01]  /*bd40*/  SHF.R.U32.HI R95, RZ, 0x18, R86.reuse ;  /* 0x00000018ff5f7819 */ /* 0x108fe20000011656 */
[----:B------:R-:W-:Y:S01]  /*bd50*/  STG.E.U16 desc[UR20][R170.64+0x10], R102 ;  /* 0x00001066aa007986 */ /* 0x000fe2000c101514 */
[----:B------:R-:W-:Y:S04]  /*bd60*/  SHF.R.U32.HI R86, RZ, 0x10, R86 ;  /* 0x00000010ff567819 */ /* 0x000fe80000011656 */
[----:B------:R-:W-:Y:S03]  /*bd70*/  LOP3.LUT R86, R86, 0xff, RZ, 0xc0, !PT ;  /* 0x000000ff56567812 */ /* 0x000fe600078ec0ff */
[----:B-1----:R1:W-:Y:S01]  /*bd80*/  MUFU.EX2 R92, R187 ;  /* 0x000000bb005c7308 */ /* 0x0023e20000000800 */
[----:B------:R-:W-:Y:S02]  /*bd90*/  ISETP.LE.U32.AND P5, PT, R86, UR19, PT ;  /* 0x0000001356007c0c */ /* 0x000fe4000bfa3070 */
[----:B------:R-:W-:Y:S02]  /*bda0*/  F2FP.F16.F32.PACK_AB R86, R74, R79 ;  /* 0x0000004f4a56723e */ /* 0x000fe400000000ff */
[----:B------:R-:W-:Y:S02]  /*bdb0*/  LOP3.LUT R74, R127, UR17, R174, 0x96, !PT ;  /* 0x000000117f4a7c12 */ /* 0x000fe4000f8e96ae */
[----:B------:R-:W-:Y:S02]  /*bdc0*/  PRMT R79, R105, 0x5410, R100 ;  /* 0x00005410694f7816 */ /* 0x000fe40000000064 */
[----:B------:R-:W-:Y:S02]  /*bdd0*/  LOP3.LUT R72, R74, 0xff, RZ, 0xc0, !PT ;  /* 0x000000ff4a487812 */ /* 0x000fe400078ec0ff */
[----:B------:R-:W-:Y:S02]  /*bde0*/  LOP3.LUT R174, R127, UR17, R174, 0x96, !PT ;  /* 0x000000117fae7c12 */ /* 0x000fe4000f8e96ae */
[----:B------:R-:W-:Y:S02]  /*bdf0*/  ISETP.LE.U32.AND P3, PT, R72, UR19, PT ;  /* 0x0000001348007c0c */ /* 0x000fe4000bf63070 */
[----:B------:R2:W3:Y:S01]  /*be00*/  MUFU.EX2 R72, R116 ;  /* 0x0000007400487308 */ /* 0x0004e20000000800 */
[----:B-1----:R-:W-:Y:S02]  /*be10*/  IMAD.MOV.U32 R187, RZ, RZ, R128 ;  /* 0x000000ffffbb7224 */ /* 0x002fe400078e0080 */
[----:B------:R-:W-:Y:S02]  /*be20*/  @!P0 HADD2 R117, -R105.H0_H0, -RZ.H0_H0 ;  /* 0xa00000ff69758230 */ /* 0x000fe40000000900 */
[----:B------:R-:W-:Y:S03]  /*be30*/  @!P4 HADD2 R115, -R100.H0_H0, -RZ.H0_H0 ;  /* 0xa00000ff6473c230 */ /* 0x000fe60000000900 */
[----:B------:R-:W-:Y:S01]  /*be40*/  PRMT R130, R117, 0x7610, R130 ;  /* 0x0000761075827816 */ /* 0x000fe20000000082 */
[----:B------:R1:W-:Y:S03]  /*be50*/  @!P0 STL.S16 [R1+0x24], R117 ;  /* 0x0000247501008387 */ /* 0x0003e60000100600 */
[----:B------:R-:W-:Y:S02]  /*be60*/  @!P0 PRMT R105, R130, 0x5410, RZ ;  /* 0x0000541082698816 */ /* 0x000fe400000000ff */
[----:B------:R-:W-:Y:S02]  /*be70*/  ISETP.LE.U32.AND P0, PT, R88, UR19, PT ;  /* 0x0000001358007c0c */ /* 0x000fe4000bf03070 */
[----:B------:R-:W-:Y:S01]  /*be80*/  PRMT R118, R115, 0x7610, R118 ;  /* 0x0000761073767816 */ /* 0x000fe20000000076 */
[----:B------:R4:W-:Y:S03]  /*be90*/  STG.E.U16 desc[UR20][R168.64+0x10], R105 ;  /* 0x00001069a8007986 */ /* 0x0009e6000c101514 */
[----:B------:R-:W-:Y:S05]  /*bea0*/  @!P4 PRMT R100, R118, 0x5410, RZ ;  /* 0x000054107664c816 */ /* 0x000fea00000000ff */
[----:B------:R-:W-:Y:S01]  /*beb0*/  STG.E.U16 desc[UR20][R168.64+0x12], R100 ;  /* 0x00001264a8007986 */ /* 0x000fe2000c101514 */
[----:B-1----:R-:W-:Y:S01]  /*bec0*/  FADD.FTZ R117, R73, R114 ;  /* 0x0000007249757221 */ /* 0x002fe20000010000 */
[C---:B------:R-:W-:Y:S02]  /*bed0*/  F2FP.F16.F32.PACK_AB R73, R82.reuse, R73 ;  /* 0x000000495249723e */ /* 0x040fe400000000ff */
[----:B------:R1:W3:Y:S01]  /*bee0*/  LDL.S16 R114, [R1+0x1c] ;  /* 0x00001c0001727983 */ /* 0x0002e20000100600 */
[----:B------:R-:W-:Y:S01]  /*bef0*/  FADD.FTZ R117, R82, R117 ;  /* 0x0000007552757221 */ /* 0x000fe20000010000 */
[----:B------:R-:W-:Y:S02]  /*bf00*/  LOP3.LUT R82, R74, 0xffff, RZ, 0xc0, !PT ;  /* 0x0000ffff4a527812 */ /* 0x000fe400078ec0ff */
[----:B------:R1:W-:Y:S02]  /*bf10*/  @!P4 STL.S16 [R1+0x20], R115 ;  /* 0x000020730100c387 */ /* 0x0003e40000100600 */
[----:B------:R-:W-:Y:S02]  /*bf20*/  SHF.R.U32.HI R82, RZ, 0x8, R82 ;  /* 0x00000008ff527819 */ /* 0x000fe40000011652 */
[----:B------:R3:W3:Y:S01]  /*bf30*/  LDL.S16 R130, [R1+0x18] ;  /* 0x0000180001827983 */ /* 0x0006e20000100600 */
[----:B----4-:R-:W-:Y:S03]  /*bf40*/  LEA R105, R187, 0x1, 0x1 ;  /* 0x00000001bb697811 */ /* 0x010fe600078e08ff */
[----:B--2---:R4:W2:Y:S01]  /*bf50*/  LDL.S16 R116, [R1+0x14] ;  /* 0x0000140001747983 */ /* 0x0048a20000100600 */
[----:B------:R-:W-:Y:S01]  /*bf60*/  LOP3.LUT R105, R137, UR23, R105, 0x96, !PT ;  /* 0x0000001789697c12 */ /* 0x000fe2000f8e9669 */
[----:B-1----:R-:W-:Y:S01]  /*bf70*/  FADD.FTZ R115, R85, R80 ;  /* 0x0000005055737221 */ /* 0x002fe20000010000 */
[----:B------:R-:W-:Y:S02]  /*bf80*/  F2FP.F16.F32.PACK_AB R85, R84, R85 ;  /* 0x000000555455723e */ /* 0x000fe400000000ff */
[----:B------:R-:W-:Y:S01]  /*bf90*/  LOP3.LUT R80, R82, 0xffff, RZ, 0xc0, !PT ;  /* 0x0000ffff52507812 */ /* 0x000fe200078ec0ff */
[----:B------:R-:W-:Y:S01]  /*bfa0*/  FADD.FTZ R115, R84, R115 ;  /* 0x0000007354737221 */ /* 0x000fe20000010000 */
[----:B------:R3:W-:Y:S01]  /*bfb0*/  MUFU.EX2 R82, R143 ;  /* 0x0000008f00527308 */ /* 0x0007e20000000800 */
[----:B------:R4:W4:Y:S01]  /*bfc0*/  LDL.S16 R84, [R1+0x10] ;  /* 0x0000100001547983 */ /* 0x0009220000100600 */
[----:B------:R-:W-:Y:S01]  /*bfd0*/  ISETP.LE.U32.AND P1, PT, R80, UR19, PT ;  /* 0x0000001350007c0c */ /* 0x000fe2000bf23070 */
[----:B------:R-:W-:Y:S01]  /*bfe0*/  FADD.FTZ R80, R108, R111 ;  /* 0x0000006f6c507221 */ /* 0x000fe20000010000 */
[----:B------:R-:W-:Y:S02]  /*bff0*/  F2FP.F16.F32.PACK_AB R108, R81, R108 ;  /* 0x0000006c516c723e */ /* 0x000fe400000000ff */
[----:B------:R-:W-:Y:S02]  /*c000*/  LOP3.LUT R111, R122, 0xff, RZ, 0xc0, !PT ;  /* 0x000000ff7a6f7812 */ /* 0x000fe400078ec0ff */
[----:B---3--:R-:W-:Y:S01]  /*c010*/  F2FP.F16.F32.PACK_AB R143, R72, R107 ;  /* 0x0000006b488f723e */ /* 0x008fe200000000ff */
[----:B------:R-:W-:Y:S05]  /*c020*/  @!P0 HADD2 R114, -R104.H0_H0, -RZ.H0_H0 ;  /* 0xa00000ff68728230 */ /* 0x000fea0000000900 */
[----:B------:R-:W-:Y:S01]  /*c030*/  PRMT R88, R114, 0x7610, R88 ;  /* 0x0000761072587816 */ /* 0x000fe20000000058 */
[----:B------:R1:W-:Y:S01]  /*c040*/  @!P0 STL.S16 [R1+0x1c], R114 ;  /* 0x00001c7201008387 */ /* 0x0003e20000100600 */
[----:B------:R-:W-:Y:S03]  /*c050*/  @!P6 HADD2 R130, -R101.H0_H0, -RZ.H0_H0 ;  /* 0xa00000ff6582e230 */ /* 0x000fe60000000900 */
[----:B------:R3:W3:Y:S01]  /*c060*/  LDL.S16 R118, [R1+0xc] ;  /* 0x00000c0001767983 */ /* 0x0006e20000100600 */
[----:B--2---:R-:W-:Y:S05]  /*c070*/  @!P5 HADD2 R116, -R99.H0_H0, -RZ.H0_H0 ;  /* 0xa00000ff6374d230 */ /* 0x004fea0000000900 */
[----:B------:R-:W-:Y:S01]  /*c080*/  PRMT R129, R116, 0x7610, R129 ;  /* 0x0000761074817816 */ /* 0x000fe20000000081 */
[----:B-1----:R-:W-:Y:S01]  /*c090*/  FADD.FTZ R114, R106, R113 ;  /* 0x000000716a727221 */ /* 0x002fe20000010000 */
[----:B------:R-:W-:Y:S01]  /*c0a0*/  F2FP.F16.F32.PACK_AB R106, R89, R106 ;  /* 0x0000006a596a723e */ /* 0x000fe200000000ff */
[----:B------:R-:W-:Y:S01]  /*c0b0*/  FADD.FTZ R113, R81, R80 ;  /* 0x0000005051717221 */ /* 0x000fe20000010000 */
[----:B------:R-:W-:Y:S01]  /*c0c0*/  PRMT R80, R104, 0x5410, R101 ;  /* 0x0000541068507816 */ /* 0x000fe20000000065 */
[----:B------:R-:W-:Y:S01]  /*c0d0*/  FADD.FTZ R114, R89, R114 ;  /* 0x0000007259727221 */ /* 0x000fe20000010000 */
[----:B------:R-:W-:Y:S02]  /*c0e0*/  @!P0 PRMT R104, R88, 0x5410, RZ ;  /* 0x0000541058688816 */ /* 0x000fe400000000ff */
[--C-:B------:R-:W-:Y:S01]  /*c0f0*/  SHF.R.U32.HI R81, RZ, 0x18, R74.reuse ;  /* 0x00000018ff517819 */ /* 0x100fe2000001164a */
[----:B------:R1:W2:Y:S01]  /*c100*/  LDL.S16 R88, [R1+0x8] ;  /* 0x0000080001587983 */ /* 0x0002a20000100600 */
[----:B------:R-:W-:Y:S02]  /*c110*/  SHF.R.U32.HI R74, RZ, 0x10, R74 ;  /* 0x00000010ff4a7819 */ /* 0x000fe4000001164a */
[----:B------:R-:W-:Y:S01]  /*c120*/  ISETP.LE.U32.AND P4, PT, R81, UR19, PT ;  /* 0x0000001351007c0c */ /* 0x000fe2000bf83070 */
[----:B------:R-:W-:Y:S01]  /*c130*/  @!P6 STL.S16 [R1+0x18], R130 ;  /* 0x000018820100e387 */ /* 0x000fe20000100600 */
[----:B------:R-:W-:Y:S02]  /*c140*/  PRMT R81, R130, 0x7610, R81 ;  /* 0x0000761082517816 */ /* 0x000fe40000000051 */
[----:B------:R-:W-:Y:S01]  /*c150*/  LOP3.LUT R74, R74, 0xff, RZ, 0xc0, !PT ;  /* 0x000000ff4a4a7812 */ /* 0x000fe200078ec0ff */
[----:B------:R1:W-:Y:S01]  /*c160*/  @!P5 STL.S16 [R1+0x14], R116 ;  /* 0x000014740100d387 */ /* 0x0003e20000100600 */
[----:B------:R-:W-:Y:S02]  /*c170*/  @!P6 PRMT R101, R81, 0x5410, RZ ;  /* 0x000054105165e816 */ /* 0x000fe400000000ff */
[----:B------:R-:W-:Y:S01]  /*c180*/  ISETP.LE.U32.AND P6, PT, R95, UR19, PT ;  /* 0x000000135f007c0c */ /* 0x000fe2000bfc3070 */
[----:B------:R-:W-:Y:S01]  /*c190*/  STG.E.U16 desc[UR20][R164.64+0x20], R104 ;  /* 0x00002068a4007986 */ /* 0x000fe2000c101514 */
[----:B------:R-:W-:Y:S01]  /*c1a0*/  ISETP.LE.U32.AND P0, PT, R74, UR19, PT ;  /* 0x000000134a007c0c */ /* 0x000fe2000bf03070 */
[----:B------:R-:W-:Y:S01]  /*c1b0*/  FADD.FTZ R74, R92, R115 ;  /* 0x000000735c4a7221 */ /* 0x000fe20000010000 */
[----:B------:R-:W-:Y:S01]  /*c1c0*/  F2FP.F16.F32.PACK_AB R92, R75, R92 ;  /* 0x0000005c4b5c723e */ /* 0x000fe200000000ff */
[----:B------:R-:W-:Y:S01]  /*c1d0*/  STG.E.U16 desc[UR20][R164.64+0x22], R101 ;  /* 0x00002265a4007986 */ /* 0x000fe2000c101514 */
[----:B------:R-:W-:Y:S01]  /*c1e0*/  PRMT R81, R99, 0x5410, R98 ;  /* 0x0000541063517816 */ /* 0x000fe20000000062 */
[----:B------:R-:W-:Y:S01]  /*c1f0*/  FADD.FTZ R115, R75, R74 ;  /* 0x0000004a4b737221 */ /* 0x000fe20000010000 */
[----:B------:R-:W-:Y:S01]  /*c200*/  PRMT R75, R86, 0x7632, R75 ;  /* 0x00007632564b7816 */ /* 0x000fe2000000004b */
[----:B------:R-:W1:Y:S01]  /*c210*/  MUFU.EX2 R95, R149 ;  /* 0x00000095005f7308 */ /* 0x000e620000000800 */
[----:B------:R-:W-:Y:S02]  /*c220*/  LOP3.LUT R74, R122, 0xffff, RZ, 0xc0, !PT ;  /* 0x0000ffff7a4a7812 */ /* 0x000fe400078ec0ff */
[----:B------:R-:W-:Y:S01]  /*c230*/  @!P5 PRMT R99, R129, 0x5410, RZ ;  /* 0x000054108163d816 */ /* 0x000fe200000000ff */
[----:B----4-:R-:W-:Y:S01]  /*c240*/  @!P6 HADD2 R84, -R98.H0_H0, -RZ.H0_H0 ;  /* 0xa00000ff6254e230 */ /* 0x010fe20000000900 */
[----:B------:R-:W-:Y:S01]  /*c250*/  SHF.R.U32.HI R74, RZ, 0x8, R74 ;  /* 0x00000008ff4a7819 */ /* 0x000fe2000001164a */
[----:B------:R-:W-:Y:S01]  /*c260*/  @!P0 HADD2 R252, -R87.H0_H0, -RZ.H0_H0 ;  /* 0xa00000ff57fc8230 */ /* 0x000fe20000000900 */
[----:B------:R-:W-:Y:S01]  /*c270*/  PRMT R97, R92, 0x7632, R97 ;  /* 0x000076325c617816 */ /* 0x000fe20000000061 */
[----:B------:R-:W-:Y:S01]  /*c280*/  STG.E.U16 desc[UR20][R166.64+0x20], R99 ;  /* 0x00002063a6007986 */ /* 0x000fe2000c101514 */
[----:B------:R-:W-:Y:S02]  /*c290*/  LOP3.LUT R74, R74, 0xffff, RZ, 0xc0, !PT ;  /* 0x0000ffff4a4a7812 */ /* 0x000fe400078ec0ff */
[----:B------:R-:W-:Y:S01]  /*c2a0*/  PRMT R119, R84, 0x7610, R119 ;  /* 0x0000761054777816 */ /* 0x000fe20000000077 */
[----:B------:R4:W-:Y:S01]  /*c2b0*/  @!P6 STL.S16 [R1+0x10], R84 ;  /* 0x000010540100e387 */ /* 0x0009e20000100600 */
[----:B------:R-:W-:Y:S01]  /*c2c0*/  ISETP.LE.U32.AND P5, PT, R74, UR19, PT ;  /* 0x000000134a007c0c */ /* 0x000fe2000bfa3070 */
[----:B-1----:R-:W-:Y:S01]  /*c2d0*/  FADD.FTZ R116, R94, R117 ;  /* 0x000000755e747221 */ /* 0x002fe20000010000 */
[----:B------:R-:W-:Y:S02]  /*c2e0*/  SHF.R.U32.HI R74, RZ, 0x18, R122 ;  /* 0x00000018ff4a7819 */ /* 0x000fe4000001167a */
[----:B------:R-:W-:Y:S01]  /*c2f0*/  @!P6 PRMT R98, R119, 0x5410, RZ ;  /* 0x000054107762e816 */ /* 0x000fe200000000ff */
[----:B------:R-:W-:Y:S01]  /*c300*/  FADD.FTZ R116, R179, R116 ;  /* 0x00000074b3747221 */ /* 0x000fe20000010000 */
[----:B------:R-:W-:Y:S02]  /*c310*/  ISETP.LE.U32.AND P6, PT, R74, UR19, PT ;  /* 0x000000134a007c0c */ /* 0x000fe4000bfc3070 */
[----:B------:R-:W-:Y:S01]  /*c320*/  PRMT R74, R87, 0x7632, R74 ;  /* 0x00007632574a7816 */ /* 0x000fe2000000004a */
[----:B------:R-:W-:Y:S01]  /*c330*/  STG.E.U16 desc[UR20][R166.64+0x22], R98 ;  /* 0x00002262a6007986 */ /* 0x000fe2000c101514 */
[----:B------:R-:W-:Y:S02]  /*c340*/  F2FP.F16.F32.PACK_AB R149, R95, R152 ;  /* 0x000000985f95723e */ /* 0x000fe400000000ff */
[----:B------:R-:W-:Y:S01]  /*c350*/  F2FP.F16.F32.PACK_AB R94, R179, R94 ;  /* 0x0000005eb35e723e */ /* 0x000fe200000000ff */
[----:B------:R-:W-:Y:S01]  /*c360*/  @!P4 HADD2 R249, -R74.H0_H0, -RZ.H0_H0 ;  /* 0xa00000ff4af9c230 */ /* 0x000fe20000000900 */
[----:B------:R-:W-:Y:S02]  /*c370*/  PRMT R102, R92, 0x5410, R97 ;  /* 0x000054105c667816 */ /* 0x000fe40000000061 */
[----:B------:R-:W-:Y:S02]  /*c380*/  PRMT R148, R149, 0x7632, R148 ;  /* 0x0000763295947816 */ /* 0x000fe40000000094 */
[----:B----4-:R-:W-:Y:S04]  /*c390*/  SHF.R.U32.HI R84, RZ, 0x10, R122 ;  /* 0x00000010ff547819 */ /* 0x010fe8000001167a */
[----:B------:R-:W-:Y:S01]  /*c3a0*/  LOP3.LUT R84, R84, 0xff, RZ, 0xc0, !PT ;  /* 0x000000ff54547812 */ /* 0x000fe200078ec0ff */
[----:B---3--:R-:W-:Y:S05]  /*c3b0*/  @!P3 HADD2 R118, -R86.H0_H0, -RZ.H0_H0 ;  /* 0xa00000ff5676b230 */ /* 0x008fea0000000900 */
[----:B------:R-:W-:Y:S01]  /*c3c0*/  PRMT R117, R118, 0x7610, R117 ;  /* 0x0000761076757816 */ /* 0x000fe20000000075 */
[----:B------:R-:W-:Y:S01]  /*c3d0*/  @!P3 STL.S16 [R1+0xc], R118 ;  /* 0x00000c760100b387 */ /* 0x000fe20000100600 */
[----:B--2---:R-:W-:Y:S05]  /*c3e0*/  @!P1 HADD2 R88, -R75.H0_H0, -RZ.H0_H0 ;  /* 0xa00000ff4b589230 */ /* 0x004fea0000000900 */
[----:B------:R-:W-:Y:S01]  /*c3f0*/  PRMT R89, R88, 0x7610, R89 ;  /* 0x0000761058597816 */ /* 0x000fe20000000059 */
[----:B------:R1:W-:Y:S02]  /*c400*/  @!P1 STL.S16 [R1+0x8], R88 ;  /* 0x0000085801009387 */ /* 0x0003e40000100600 */
[----:B-1----:R-:W-:Y:S01]  /*c410*/  FADD.FTZ R88, R96, R113 ;  /* 0x0000007160587221 */ /* 0x002fe20000010000 */
[C---:B------:R-:W-:Y:S01]  /*c420*/  F2FP.F16.F32.PACK_AB R96, R109.reuse, R96 ;  /* 0x000000606d60723e */ /* 0x040fe200000000ff */
[----:B------:R1:W-:Y:S02]  /*c430*/  MUFU.EX2 R113, R172 ;  /* 0x000000ac00717308 */ /* 0x0003e40000000800 */
[----:B------:R-:W-:Y:S01]  /*c440*/  FADD.FTZ R109, R109, R88 ;  /* 0x000000586d6d7221 */ /* 0x000fe20000010000 */
[----:B------:R-:W-:Y:S02]  /*c450*/  PRMT R88, R86, 0x5410, R75 ;  /* 0x0000541056587816 */ /* 0x000fe4000000004b */
[----:B------:R-:W-:Y:S01]  /*c460*/  @!P1 PRMT R75, R89, 0x5410, RZ ;  /* 0x00005410594b9816 */ /* 0x000fe200000000ff */
[----:B------:R-:W-:Y:S01]  /*c470*/  FADD.FTZ R89, R107, R114 ;  /* 0x000000726b597221 */ /* 0x000fe20000010000 */
[----:B------:R-:W-:Y:S03]  /*c480*/  @!P3 PRMT R86, R117, 0x5410, RZ ;  /* 0x000054107556b816 */ /* 0x000fe600000000ff */
[----:B------:R-:W2:Y:S01]  /*c490*/  MUFU.EX2 R107, R140 ;  /* 0x0000008c006b7308 */ /* 0x000ea20000000800 */
[----:B------:R-:W-:Y:S01]  /*c4a0*/  LOP3.LUT R117, R126, 0xff, RZ, 0xc0, !PT ;  /* 0x000000ff7e757812 */ /* 0x000fe200078ec0ff */
[----:B------:R-:W-:Y:S01]  /*c4b0*/  FADD.FTZ R118, R72, R89 ;  /* 0x0000005948767221 */ /* 0x000fe20000010000 */
[----:B------:R-:W-:Y:S01]  /*c4c0*/  PRMT R89, R87, 0x5410, R74 ;  /* 0x0000541057597816 */ /* 0x000fe2000000004a */
[----:B------:R-:W-:Y:S01]  /*c4d0*/  STG.E.U16 desc[UR20][R170.64+0x20], R75 ;  /* 0x0000204baa007986 */ /* 0x000fe2000c101514 */
[----:B------:R-:W-:Y:S01]  /*c4e0*/  @!P0 PRMT R87, R252, 0x5410, RZ ;  /* 0x00005410fc578816 */ /* 0x000fe200000000ff */
[----:B------:R-:W-:Y:S01]  /*c4f0*/  FADD.FTZ R124, R134, R109 ;  /* 0x0000006d867c7221 */ /* 0x000fe20000010000 */
[----:B------:R-:W-:Y:S01]  /*c500*/  LOP3.LUT R72, R126, 0xffff, RZ, 0xc0, !PT ;  /* 0x0000ffff7e487812 */ /* 0x000fe200078ec0ff */
[----:B------:R-:W-:Y:S01]  /*c510*/  STG.E.U16 desc[UR20][R170.64+0x1e], R86 ;  /* 0x00001e56aa007986 */ /* 0x000fe2000c101514 */
[----:B------:R-:W-:Y:S01]  /*c520*/  ISETP.LE.U32.AND P0, PT, R111, UR19, PT ;  /* 0x000000136f007c0c */ /* 0x000fe2000bf03070 */
[----:B------:R-:W3:Y:S01]  /*c530*/  MUFU.EX2 R114, R175 ;  /* 0x000000af00727308 */ /* 0x000ee20000000800 */
[----:B------:R-:W-:Y:S01]  /*c540*/  ISETP.LE.U32.AND P3, PT, R117, UR19, PT ;  /* 0x0000001375007c0c */ /* 0x000fe2000bf63070 */
[----:B------:R-:W-:Y:S01]  /*c550*/  FADD.FTZ R117, R147, R116 ;  /* 0x0000007493757221 */ /* 0x000fe20000010000 */
[----:B------:R-:W-:Y:S01]  /*c560*/  SHF.R.U32.HI R72, RZ, 0x8, R72 ;  /* 0x00000008ff487819 */ /* 0x000fe20000011648 */
[----:B-1----:R-:W-:Y:S01]  /*c570*/  IMAD.MOV.U32 R172, RZ, RZ, R120 ;  /* 0x000000ffffac7224 */ /* 0x002fe200078e0078 */
[C---:B------:R-:W-:Y:S01]  /*c580*/  F2FP.F16.F32.PACK_AB R147, R82.reuse, R147 ;  /* 0x000000935293723e */ /* 0x040fe200000000ff */
[----:B------:R-:W-:Y:S01]  /*c590*/  FADD.FTZ R120, R82, R117 ;  /* 0x0000007552787221 */ /* 0x000fe20000010000 */
[----:B------:R-:W-:Y:S01]  /*c5a0*/  LOP3.LUT R82, R72, 0xffff, RZ, 0xc0, !PT ;  /* 0x0000ffff48527812 */ /* 0x000fe200078ec0ff */
[----:B------:R-:W-:Y:S01]  /*c5b0*/  STG.E.U16 desc[UR20][R168.64+0x20], R87 ;  /* 0x00002057a8007986 */ /* 0x000fe2000c101514 */
[----:B------:R-:W-:Y:S01]  /*c5c0*/  SHF.R.U32.HI R111, RZ, 0x10, R126 ;  /* 0x00000010ff6f7819 */ /* 0x000fe2000001167e */
[----:B------:R-:W1:Y:S01]  /*c5d0*/  MUFU.EX2 R116, R135 ;  /* 0x0000008700747308 */ /* 0x000e620000000800 */
[----:B------:R-:W-:Y:S01]  /*c5e0*/  ISETP.LE.U32.AND P1, PT, R82, UR19, PT ;  /* 0x0000001352007c0c */ /* 0x000fe2000bf23070 */
[----:B------:R-:W-:Y:S01]  /*c5f0*/  FADD.FTZ R82, R152, R115 ;  /* 0x0000007398527221 */ /* 0x000fe20000010000 */
[----:B------:R-:W-:Y:S01]  /*c600*/  PRMT R72, R73, 0x7632, R72 ;  /* 0x0000763249487816 */ /* 0x000fe20000000048 */
[----:B------:R-:W-:Y:S01]  /*c610*/  @!P0 HADD2 R248, -R73.H0_H0, -RZ.H0_H0 ;  /* 0xa00000ff49f88230 */ /* 0x000fe20000000900 */
[----:B------:R-:W-:Y:S01]  /*c620*/  LOP3.LUT R115, R111, 0xff, RZ, 0xc0, !PT ;  /* 0x000000ff6f737812 */ /* 0x000fe200078ec0ff */
[----:B------:R-:W-:Y:S01]  /*c630*/  FADD.FTZ R111, R95, R82 ;  /* 0x000000525f6f7221 */ /* 0x000fe20000010000 */
[----:B------:R-:W-:Y:S01]  /*c640*/  PRMT R82, R73, 0x5410, R72 ;  /* 0x0000541049527816 */ /* 0x000fe20000000048 */
[----:B--2---:R-:W-:Y:S01]  /*c650*/  FADD.FTZ R117, R107, R120 ;  /* 0x000000786b757221 */ /* 0x004fe20000010000 */
[----:B------:R-:W-:Y:S01]  /*c660*/  @!P0 PRMT R73, R248, 0x5410, RZ ;  /* 0x00005410f8498816 */ /* 0x000fe200000000ff */
[----:B------:R-:W-:Y:S01]  /*c670*/  @!P5 HADD2 R247, -R72.H0_H0, -RZ.H0_H0 ;  /* 0xa00000ff48f7d230 */ /* 0x000fe20000000900 */
[----:B------:R-:W-:Y:S01]  /*c680*/  ISETP.LE.U32.AND P0, PT, R115, UR19, PT ;  /* 0x0000001373007c0c */ /* 0x000fe2000bf03070 */
[----:B------:R-:W-:Y:S01]  /*c690*/  @!P3 HADD2 R244, -R108.H0_H0, -RZ.H0_H0 ;  /* 0xa00000ff6cf4b230 */ /* 0x000fe20000000900 */
[----:B------:R-:W-:Y:S01]  /*c6a0*/  LEA R115, R187, 0x1, 0x1 ;  /* 0x00000001bb737811 */ /* 0x000fe200078e08ff */
[----:B------:R-:W-:Y:S01]  /*c6b0*/  FADD.FTZ R124, R113, R124 ;  /* 0x0000007c717c7221 */ /* 0x000fe20000010000 */
[----:B------:R-:W-:Y:S02]  /*c6c0*/  SHF.R.U32.HI R95, RZ, 0x18, R126 ;  /* 0x00000018ff5f7819 */ /* 0x000fe4000001167e */
[----:B------:R-:W-:Y:S01]  /*c6d0*/  LOP3.LUT R109, R137, UR23, R115, 0x96, !PT ;  /* 0x00000017896d7c12 */ /* 0x000fe2000f8e9673 */
[----:B------:R-:W-:Y:S01]  /*c6e0*/  IMAD.WIDE.U32 R136, R136, -0x326172a9, RZ ;  /* 0xcd9e8d5788887825 */ /* 0x000fe200078e00ff */
[----:B------:R-:W-:Y:S02]  /*c6f0*/  @!P4 PRMT R74, R249, 0x5410, RZ ;  /* 0x00005410f94ac816 */ /* 0x000fe400000000ff */
[----:B------:R-:W-:Y:S01]  /*c700*/  ISETP.LE.U32.AND P4, PT, R95, UR19, PT ;  /* 0x000000135f007c0c */ /* 0x000fe2000bf83070 */
[----:B------:R-:W-:Y:S01]  /*c710*/  IMAD.WIDE.U32 R128, R109, -0x326172a9, RZ ;  /* 0xcd9e8d576d807825 */ /* 0x000fe200078e00ff */
[----:B------:R-:W-:Y:S01]  /*c720*/  F2FP.F16.F32.PACK_AB R134, R113, R134 ;  /* 0x000000867186723e */ /* 0x000fe200000000ff */
[----:B------:R1:W2:Y:S01]  /*c730*/  MUFU.EX2 R95, R145 ;  /* 0x00000091005f7308 */ /* 0x0002a20000000800 */
[----:B------:R-:W-:Y:S01]  /*c740*/  @!P5 PRMT R72, R247, 0x5410, RZ ;  /* 0x00005410f748d816 */ /* 0x000fe200000000ff */
[----:B------:R-:W-:Y:S01]  /*c750*/  STG.E.U16 desc[UR20][R168.64+0x22], R74 ;  /* 0x0000224aa8007986 */ /* 0x000fe2000c101514 */
[----:B------:R-:W-:Y:S01]  /*c760*/  LOP3.LUT R113, R129, UR16, R172, 0x96, !PT ;  /* 0x0000001081717c12 */ /* 0x000fe2000f8e96ac */
[----:B------:R-:W-:Y:S01]  /*c770*/  FADD.FTZ R109, R181, R118 ;  /* 0x00000076b56d7221 */ /* 0x000fe20000010000 */
[----:B------:R-:W-:Y:S01]  /*c780*/  LOP3.LUT R115, R163, UR14, R128, 0x96, !PT ;  /* 0x0000000ea3737c12 */ /* 0x000fe2000f8e9680 */
[----:B------:R-:W-:Y:S01]  /*c790*/  FADD.FTZ R118, R142, R111 ;  /* 0x0000006f8e767221 */ /* 0x000fe20000010000 */
[----:B------:R-:W-:Y:S01]  /*c7a0*/  ISETP.LE.U32.AND P5, PT, R84, UR19, PT ;  /* 0x0000001354007c0c */ /* 0x000fe2000bfa3070 */
[----:B------:R-:W-:Y:S01]  /*c7b0*/  IMAD.WIDE.U32 R120, R113, -0x2daee0ad, RZ ;  /* 0xd2511f5371787825 */ /* 0x000fe200078e00ff */
[----:B------:R-:W-:Y:S01]  /*c7c0*/  PRMT R84, R85, 0x7632, R84 ;  /* 0x0000763255547816 */ /* 0x000fe20000000054 */
[----:B------:R4:W-:Y:S01]  /*c7d0*/  STG.E.U16 desc[UR20][R164.64+0x32], R72 ;  /* 0x00003248a4007986 */ /* 0x0009e2000c101514 */
[----:B---3--:R-:W-:Y:S01]  /*c7e0*/  F2FP.F16.F32.PACK_AB R140, R114, R181 ;  /* 0x000000b5728c723e */ /* 0x008fe200000000ff */
[----:B------:R-:W-:Y:S01]  /*c7f0*/  IMAD.WIDE.U32 R128, R115, -0x2daee0ad, RZ ;  /* 0xd2511f5373807825 */ /* 0x000fe200078e00ff */
[----:B------:R-:W-:Y:S01]  /*c800*/  LOP3.LUT R111, R121, UR13, R188, 0x96, !PT ;  /* 0x0000000d796f7c12 */ /* 0x000fe2000f8e96bc */
[----:B------:R3:W-:Y:S01]  /*c810*/  STG.E.U16 desc[UR20][R164.64+0x30], R73 ;  /* 0x00003049a4007986 */ /* 0x0007e2000c101514 */
[----:B------:R-:W-:Y:S01]  /*c820*/  PRMT R83, R85, 0x5410, R84 ;  /* 0x0000541055537816 */ /* 0x000fe20000000054 */
[----:B------:R-:W-:Y:S01]  /*c830*/  FADD.FTZ R113, R141, R118 ;  /* 0x000000768d717221 */ /* 0x000fe20000010000 */
[----:B-1----:R-:W-:Y:S01]  /*c840*/  F2FP.F16.F32.PACK_AB R145, R116, R107 ;  /* 0x0000006b7491723e */ /* 0x002fe200000000ff */
[----:B------:R-:W-:Y:S01]  /*c850*/  FADD.FTZ R109, R114, R109 ;  /* 0x0000006d726d7221 */ /* 0x000fe20000010000 */
[----:B------:R-:W-:Y:S01]  /*c860*/  LOP3.LUT R107, R129, UR11, R120, 0x96, !PT ;  /* 0x0000000b816b7c12 */ /* 0x000fe2000f8e9678 */
[----:B------:R-:W-:Y:S01]  /*c870*/  IMAD.WIDE.U32 R120, R111, -0x326172a9, RZ ;  /* 0xcd9e8d576f787825 */ /* 0x000fe200078e00ff */
[----:B--2---:R-:W-:Y:S02]  /*c880*/  F2FP.F16.F32.PACK_AB R153, R144, R95 ;  /* 0x0000005f9099723e */ /* 0x004fe400000000ff */
[----:B------:R-:W-:Y:S01]  /*c890*/  F2FP.F16.F32.PACK_AB R152, R141, R142 ;  /* 0x0000008e8d98723e */ /* 0x000fe200000000ff */
[----:B------:R-:W-:Y:S01]  /*c8a0*/  FADD.FTZ R111, R95, R124 ;  /* 0x0000007c5f6f7221 */ /* 0x000fe20000010000 */
[----:B------:R-:W-:Y:S01]  /*c8b0*/  LOP3.LUT R95, R121, UR12, R162, 0x96, !PT ;  /* 0x0000000c795f7c12 */ /* 0x000fe2000f8e96a2 */
[----:B------:R-:W-:Y:S01]  /*c8c0*/  @!P5 HADD2 R246, -R85.H0_H0, -RZ.H0_H0 ;  /* 0xa00000ff55f6d230 */ /* 0x000fe20000000900 */
[----:B------:R-:W-:Y:S01]  /*c8d0*/  PRMT R141, R96, 0x7632, R141 ;  /* 0x00007632608d7816 */ /* 0x000fe2000000008d */
[----:B------:R-:W-:Y:S01]  /*c8e0*/  FADD.FTZ R114, R116, R117 ;  /* 0x0000007574727221 */ /* 0x000fe20000010000 */
[----:B------:R-:W-:Y:S01]  /*c8f0*/  PRMT R142, R143, 0x7632, R142 ;  /* 0x000076328f8e7816 */ /* 0x000fe2000000008e */
[----:B------:R-:W-:Y:S01]  /*c900*/  IMAD.WIDE.U32 R124, R95, -0x2daee0ad, RZ ;  /* 0xd2511f535f7c7825 */ /* 0x000fe200078e00ff */
[----:B------:R-:W-:Y:S01]  /*c910*/  @!P5 PRMT R85, R246, 0x5410, RZ ;  /* 0x00005410f655d816 */ /* 0x000fe200000000ff */
[----:B------:R1:W2:Y:S01]  /*c920*/  MUFU.EX2 R117, R146 ;  /* 0x0000009200757308 */ /* 0x0002a20000000800 */
[----:B------:R-:W-:Y:S01]  /*c930*/  PRMT R133, R134, 0x7632, R133 ;  /* 0x0000763286857816 */ /* 0x000fe20000000085 */
[----:B------:R-:W-:Y:S01]  /*c940*/  @!P0 HADD2 R242, -R106.H0_H0, -RZ.H0_H0 ;  /* 0xa00000ff6af28230 */ /* 0x000fe20000000900 */
[----:B------:R-:W-:Y:S01]  /*c950*/  LOP3.LUT R95, R125, UR9, R128, 0x96, !PT ;  /* 0x000000097d5f7c12 */ /* 0x000fe2000f8e9680 */
[----:B------:R-:W-:Y:S01]  /*c960*/  IMAD.WIDE.U32 R128, R107, -0x326172a9, RZ ;  /* 0xcd9e8d576b807825 */ /* 0x000fe200078e00ff */
[----:B----4-:R-:W-:Y:S01]  /*c970*/  LOP3.LUT R72, R176, 0xffff, RZ, 0xc0, !PT ;  /* 0x0000ffffb0487812 */ /* 0x010fe200078ec0ff */
[----:B------:R-:W-:Y:S01]  /*c980*/  STG.E.U16 desc[UR20][R166.64+0x30], R85 ;  /* 0x00003055a6007986 */ /* 0x000fe2000c101514 */
[----:B------:R-:W-:Y:S01]  /*c990*/  PRMT R135, R140, 0x7632, R135 ;  /* 0x000076328c877816 */ /* 0x000fe20000000087 */
[----:B------:R-:W-:Y:S01]  /*c9a0*/  IMAD.MOV.U32 R177, RZ, RZ, R191 ;  /* 0x000000ffffb17224 */ /* 0x000fe200078e00bf */
[----:B------:R-:W-:Y:S01]  /*c9b0*/  LOP3.LUT R120, R129, UR10, R120, 0x96, !PT ;  /* 0x0000000a81787c12 */ /* 0x000fe2000f8e9678 */
[----:B------:R-:W-:Y:S01]  /*c9c0*/  IMAD.WIDE.U32 R130, R95, -0x326172a9, RZ ;  /* 0xcd9e8d575f827825 */ /* 0x000fe200078e00ff */
[----:B------:R-:W-:Y:S02]  /*c9d0*/  SHF.R.U32.HI R72, RZ, 0x8, R72 ;  /* 0x00000008ff487819 */ /* 0x000fe40000011648 */
[----:B---3--:R-:W-:Y:S01]  /*c9e0*/  SHF.R.U32.HI R73, RZ, 0x10, R178 ;  /* 0x00000010ff497819 */ /* 0x008fe200000116b2 */
[----:B------:R-:W-:Y:S01]  /*c9f0*/  IMAD.WIDE.U32 R120, R120, -0x2daee0ad, RZ ;  /* 0xd2511f5378787825 */ /* 0x000fe200078e00ff */
[----:B------:R-:W-:Y:S02]  /*ca00*/  PRMT R151, R152, 0x7632, R151 ;  /* 0x0000763298977816 */ /* 0x000fe40000000097 */
[----:B-1----:R-:W-:Y:S01]  /*ca10*/  PRMT R146, R147, 0x7632, R146 ;  /* 0x0000763293927816 */ /* 0x002fe20000000092 */
[----:B------:R-:W-:Y:S01]  /*ca20*/  @!P6 HADD2 R245, -R84.H0_H0, -RZ.H0_H0 ;  /* 0xa00000ff54f5e230 */ /* 0x000fe20000000900 */
[----:B------:R-:W-:Y:S01]  /*ca30*/  LOP3.LUT R124, R121, UR5, R124, 0x96, !PT ;  /* 0x00000005797c7c12 */ /* 0x000fe2000f8e967c */
[----:B------:R-:W-:Y:S01]  /*ca40*/  FADD.FTZ R116, R156, R109 ;  /* 0x0000006d9c747221 */ /* 0x000fe20000010000 */
[----:B--2---:R-:W-:Y:S01]  /*ca50*/  F2FP.F16.F32.PACK_AB R156, R117, R156 ;  /* 0x0000009c759c723e */ /* 0x004fe200000000ff */
[----:B------:R-:W-:Y:S01]  /*ca60*/  FADD.FTZ R118, R144, R111 ;  /* 0x0000006f90767221 */ /* 0x000fe20000010000 */
[----:B------:R-:W-:Y:S01]  /*ca70*/  LOP3.LUT R111, R131, UR8, R128, 0x96, !PT ;  /* 0x00000008836f7c12 */ /* 0x000fe2000f8e9680 */
[----:B------:R-:W-:Y:S01]  /*ca80*/  IMAD.WIDE.U32 R124, R124, -0x326172a9, RZ ;  /* 0xcd9e8d577c7c7825 */ /* 0x000fe200078e00ff */
[----:B------:R-:W-:Y:S02]  /*ca90*/  @!P6 PRMT R84, R245, 0x5410, RZ ;  /* 0x00005410f554e816 */ /* 0x000fe400000000ff */
[----:B------:R-:W-:Y:S01]  /*caa0*/  PRMT R144, R145, 0x7632, R144 ;  /* 0x0000763291907816 */ /* 0x000fe20000000090 */
[----:B------:R-:W-:Y:S01]  /*cab0*/  FADD.FTZ R117, R117, R116 ;  /* 0x0000007475757221 */ /* 0x000fe20000010000 */
[----:B------:R-:W-:Y:S01]  /*cac0*/  LOP3.LUT R95, R125, UR18, R130, 0x96, !PT ;  /* 0x000000127d5f7c12 */ /* 0x000fe2000f8e9682 */
[----:B------:R1:W-:Y:S01]  /*cad0*/  STG.E.U16 desc[UR20][R166.64+0x32], R84 ;  /* 0x00003254a6007986 */ /* 0x0003e2000c101514 */
[----:B------:R-:W-:Y:S01]  /*cae0*/  SHF.R.U32.HI R112, RZ, 0x10, R124 ;  /* 0x00000010ff707819 */ /* 0x000fe2000001167c */
[----:B------:R-:W-:Y:S01]  /*caf0*/  IMAD.MOV.U32 R131, RZ, RZ, R173 ;  /* 0x000000ffff837224 */ /* 0x000fe200078e00ad */
[----:B------:R-:W-:Y:S01]  /*cb00*/  LOP3.LUT R107, R95, 0xff, RZ, 0xc0, !PT ;  /* 0x000000ff5f6b7812 */ /* 0x000fe200078ec0ff */
[----:B------:R-:W-:Y:S01]  /*cb10*/  IMAD.MOV.U32 R173, RZ, RZ, 0x7054 ;  /* 0x00007054ffad7424 */ /* 0x000fe200078e00ff */
[--C-:B------:R-:W-:Y:S01]  /*cb20*/  SHF.R.U32.HI R93, RZ, 0x10, R95.reuse ;  /* 0x00000010ff5d7819 */ /* 0x100fe2000001165f */
[----:B------:R-:W-:Y:S01]  /*cb30*/  IMAD.MOV.U32 R130, RZ, RZ, R172 ;  /* 0x000000ffff827224 */ /* 0x000fe200078e00ac */
[----:B------:R-:W-:Y:S02]  /*cb40*/  ISETP.LE.U32.AND P5, PT, R107, UR19, PT ;  /* 0x000000136b007c0c */ /* 0x000fe4000bfa3070 */
[----:B------:R-:W-:Y:S02]  /*cb50*/  LOP3.LUT R107, R95, 0xffff, RZ, 0xc0, !PT ;  /* 0x0000ffff5f6b7812 */ /* 0x000fe400078ec0ff */
[----:B------:R-:W-:Y:S02]  /*cb60*/  SHF.R.U32.HI R109, RZ, 0x18, R95 ;  /* 0x00000018ff6d7819 */ /* 0x000fe4000001165f */
[----:B------:R-:W-:Y:S02]  /*cb70*/  SHF.R.U32.HI R107, RZ, 0x8, R107 ;  /* 0x00000008ff6b7819 */ /* 0x000fe4000001166b */
[----:B------:R-:W-:Y:S02]  /*cb80*/  PRMT R95, R106, 0x7632, R95 ;  /* 0x000076326a5f7816 */ /* 0x000fe4000000005f */
[----:B------:R-:W-:Y:S02]  /*cb90*/  LOP3.LUT R115, R107, 0xffff, RZ, 0xc0, !PT ;  /* 0x0000ffff6b737812 */ /* 0x000fe400078ec0ff */
[C---:B------:R-:W-:Y:S01]  /*cba0*/  PRMT R107, R108.reuse, 0x7632, R107 ;  /* 0x000076326c6b7816 */ /* 0x040fe2000000006b */
[----:B------:R-:W-:Y:S01]  /*cbb0*/  @!P5 HADD2 R238, -R94.H0_H0, -RZ.H0_H0 ;  /* 0xa00000ff5eeed230 */ /* 0x000fe20000000900 */
[----:B------:R-:W-:Y:S01]  /*cbc0*/  LOP3.LUT R93, R93, 0xff, RZ, 0xc0, !PT ;  /* 0x000000ff5d5d7812 */ /* 0x000fe200078ec0ff */
[----:B------:R-:W-:Y:S01]  /*cbd0*/  @!P4 HADD2 R239, -R95.H0_H0, -RZ.H0_H0 ;  /* 0xa00000ff5fefc230 */ /* 0x000fe20000000900 */
[----:B------:R-:W-:Y:S01]  /*cbe0*/  PRMT R90, R108, 0x5410, R107 ;  /* 0x000054106c5a7816 */ /* 0x000fe2000000006b */
[----:B------:R-:W-:Y:S01]  /*cbf0*/  @!P1 HADD2 R243, -R107.H0_H0, -RZ.H0_H0 ;  /* 0xa00000ff6bf39230 */ /* 0x000fe20000000900 */
[----:B------:R-:W-:Y:S02]  /*cc00*/  @!P3 PRMT R108, R244, 0x5410, RZ ;  /* 0x00005410f46cb816 */ /* 0x000fe400000000ff */
[----:B------:R-:W-:Y:S02]  /*cc10*/  ISETP.LE.U32.AND P3, PT, R115, UR19, PT ;  /* 0x0000001373007c0c */ /* 0x000fe4000bf63070 */
[----:B------:R-:W-:Y:S01]  /*cc20*/  PRMT R91, R106, 0x5410, R95 ;  /* 0x000054106a5b7816 */ /* 0x000fe2000000005f */
[----:B------:R-:W-:Y:S01]  /*cc30*/  STG.E.U16 desc[UR20][R170.64+0x2e], R108 ;  /* 0x00002e6caa007986 */ /* 0x000fe2000c101514 */
[----:B------:R-:W-:Y:S02]  /*cc40*/  @!P0 PRMT R106, R242, 0x5410, RZ ;  /* 0x00005410f26a8816 */ /* 0x000fe400000000ff */
[----:B------:R-:W-:Y:S02]  /*cc50*/  ISETP.LE.U32.AND P0, PT, R93, UR19, PT ;  /* 0x000000135d007c0c */ /* 0x000fe4000bf03070 */
[----:B------:R-:W-:Y:S02]  /*cc60*/  PRMT R93, R94, 0x7632, R93 ;  /* 0x000076325e5d7816 */ /* 0x000fe4000000005d */
[----:B------:R-:W-:Y:S02]  /*cc70*/  ISETP.LE.U32.AND P6, PT, R109, UR19, PT ;  /* 0x000000136d007c0c */ /* 0x000fe4000bfc3070 */
[C---:B------:R-:W-:Y:S01]  /*cc80*/  LOP3.LUT R109, R124.reuse, 0xff, RZ, 0xc0, !PT ;  /* 0x000000ff7c6d7812 */ /* 0x040fe200078ec0ff */
[----:B------:R-:W-:Y:S01]  /*cc90*/  @!P3 HADD2 R237, -R93.H0_H0, -RZ.H0_H0 ;  /* 0xa00000ff5dedb230 */ /* 0x000fe20000000900 */
[----:B------:R-:W-:Y:S02]  /*cca0*/  SHF.R.U32.HI R116, RZ, 0x18, R124 ;  /* 0x00000018ff747819 */ /* 0x000fe4000001167c */
[----:B------:R-:W-:Y:S01]  /*ccb0*/  LOP3.LUT R119, R124, 0xffff, RZ, 0xc0, !PT ;  /* 0x0000ffff7c777812 */ /* 0x000fe200078ec0ff */
[----:B------:R-:W-:Y:S01]  /*ccc0*/  IMAD.WIDE.U32 R124, R111, -0x2daee0ad, RZ ;  /* 0xd2511f536f7c7825 */ /* 0x000fe200078e00ff */
[----:B------:R-:W-:Y:S02]  /*ccd0*/  LOP3.LUT R110, R112, 0xff, RZ, 0xc0, !PT ;  /* 0x000000ff706e7812 */ /* 0x000fe400078ec0ff */
[----:B------:R-:W-:Y:S01]  /*cce0*/  PRMT R103, R94, 0x5410, R93 ;  /* 0x000054105e677816 */ /* 0x000fe2000000005d */
[----:B------:R-:W-:Y:S01]  /*ccf0*/  @!P0 HADD2 R236, -R92.H0_H0, -RZ.H0_H0 ;  /* 0xa00000ff5cec8230 */ /* 0x000fe20000000900 */
[----:B------:R-:W-:Y:S01]  /*cd00*/  @!P3 PRMT R93, R237, 0x5410, RZ ;  /* 0x00005410ed5db816 */ /* 0x000fe200000000ff */
[----:B------:R-:W-:Y:S01]  /*cd10*/  @!P6 HADD2 R235, -R97.H0_H0, -RZ.H0_H0 ;  /* 0xa00000ff61ebe230 */ /* 0x000fe20000000900 */
[----:B------:R-:W-:Y:S02]  /*cd20*/  LOP3.LUT R112, R125, UR17, R120, 0x96, !PT ;  /* 0x000000117d707c12 */ /* 0x000fe4000f8e9678 */
[----:B------:R-:W-:Y:S02]  /*cd30*/  ISETP.LE.U32.AND P3, PT, R110, UR19, PT ;  /* 0x000000136e007c0c */ /* 0x000fe4000bf63070 */
[C---:B------:R-:W-:Y:S02]  /*cd40*/  LOP3.LUT R111, R124.reuse, 0xff, RZ, 0xc0, !PT ;  /* 0x000000ff7c6f7812 */ /* 0x040fe400078ec0ff */
[----:B------:R-:W-:Y:S02]  /*cd50*/  LOP3.LUT R120, R124, 0xffff, RZ, 0xc0, !PT ;  /* 0x0000ffff7c787812 */ /* 0x000fe400078ec0ff */
[--C-:B------:R-:W-:Y:S02]  /*cd60*/  SHF.R.U32.HI R172, RZ, 0x10, R124.reuse ;  /* 0x00000010ffac7819 */ /* 0x100fe4000001167c */
[----:B------:R-:W-:Y:S01]  /*cd70*/  SHF.R.U32.HI R110, RZ, 0x18, R124 ;  /* 0x00000018ff6e7819 */ /* 0x000fe2000001167c */
[----:B------:R-:W-:Y:S01]  /*cd80*/  IMAD.WIDE.U32 R124, R105, -0x326172a9, RZ ;  /* 0xcd9e8d57697c7825 */ /* 0x000fe200078e00ff */
[----:B------:R-:W-:Y:S02]  /*cd90*/  @!P5 PRMT R94, R238, 0x5410, RZ ;  /* 0x00005410ee5ed816 */ /* 0x000fe400000000ff */
[----:B------:R-:W-:Y:S01]  /*cda0*/  ISETP.LE.U32.AND P5, PT, R116, UR19, PT ;  /* 0x0000001374007c0c */ /* 0x000fe2000bfa3070 */
[----:B------:R-:W-:Y:S01]  /*cdb0*/  @!P3 HADD2 R231, -R149.H0_H0, -RZ.H0_H0 ;  /* 0xa00000ff95e7b230 */ /* 0x000fe20000000900 */
[----:B------:R-:W-:Y:S02]  /*cdc0*/  LOP3.LUT R105, R125, UR16, R190, 0x96, !PT ;  /* 0x000000107d697c12 */ /* 0x000fe4000f8e96be */
[----:B------:R-:W-:Y:S02]  /*cdd0*/  LOP3.LUT R100, R155, UR14, R124, 0x96, !PT ;  /* 0x0000000e9b647c12 */ /* 0x000fe4000f8e967c */
[----:B------:R-:W-:Y:S01]  /*cde0*/  SHF.R.U32.HI R116, RZ, 0x10, R112 ;  /* 0x00000010ff747819 */ /* 0x000fe20000011670 */
[----:B------:R-:W-:Y:S01]  /*cdf0*/  IMAD.WIDE.U32 R124, R105, -0x2daee0ad, RZ ;  /* 0xd2511f53697c7825 */ /* 0x000fe200078e00ff */
[----:B------:R-:W-:Y:S02]  /*ce00*/  SHF.R.U32.HI R120, RZ, 0x8, R120 ;  /* 0x00000008ff787819 */ /* 0x000fe40000011678 */
[----:B------:R-:W-:Y:S01]  /*ce10*/  LOP3.LUT R116, R116, 0xff, RZ, 0xc0, !PT ;  /* 0x000000ff74747812 */ /* 0x000fe200078ec0ff */
[----:B------:R-:W-:Y:S01]  /*ce20*/  IMAD.WIDE.U32 R104, R100, -0x2daee0ad, RZ ;  /* 0xd2511f5364687825 */ /* 0x000fe200078e00ff */
[----:B------:R-:W-:Y:S02]  /*ce30*/  LOP3.LUT R100, R125, UR13, R198, 0x96, !PT ;  /* 0x0000000d7d647c12 */ /* 0x000fe4000f8e96c6 */
[----:B------:R-:W-:Y:S01]  /*ce40*/  @!P6 PRMT R97, R235, 0x5410, RZ ;  /* 0x00005410eb61e816 */ /* 0x000fe200000000ff */
[----:B------:R-:W-:Y:S01]  /*ce50*/  @!P5 HADD2 R230, -R148.H0_H0, -RZ.H0_H0 ;  /* 0xa00000ff94e6d230 */ /* 0x000fe20000000900 */
[----:B------:R-:W-:Y:S01]  /*ce60*/  LOP3.LUT R101, R105, UR11, R124, 0x96, !PT ;  /* 0x0000000b69657c12 */ /* 0x000fe2000f8e967c */
[----:B------:R-:W-:Y:S01]  /*ce70*/  IMAD.MOV.U32 R105, RZ, RZ, R199 ;  /* 0x000000ffff697224 */ /* 0x000fe200078e00c7 */
[----:B------:R-:W-:Y:S01]  /*ce80*/  ISETP.LE.U32.AND P6, PT, R116, UR19, PT ;  /* 0x0000001374007c0c */ /* 0x000fe2000bfc3070 */
[----:B------:R-:W-:Y:S01]  /*ce90*/  IMAD.WIDE.U32 R124, R100, -0x326172a9, RZ ;  /* 0xcd9e8d57647c7825 */ /* 0x000fe200078e00ff */
[----:B------:R-:W-:Y:S02]  /*cea0*/  LOP3.LUT R116, R120, 0xffff, RZ, 0xc0, !PT ;  /* 0x0000ffff78747812 */ /* 0x000fe400078ec0ff */
[----:B------:R-:W-:Y:S01]  /*ceb0*/  @!P0 PRMT R92, R236, 0x5410, RZ ;  /* 0x00005410ec5c8816 */ /* 0x000fe200000000ff */
[----:B------:R-:W-:Y:S01]  /*cec0*/  IMAD.WIDE.U32 R120, R101, -0x326172a9, RZ ;  /* 0xcd9e8d5765787825 */ /* 0x000fe200078e00ff */
[----:B------:R-:W-:Y:S02]  /*ced0*/  LOP3.LUT R100, R125, UR12, R154, 0x96, !PT ;  /* 0x0000000c7d647c12 */ /* 0x000fe4000f8e969a */
[----:B------:R-:W-:Y:S01]  /*cee0*/  @!P1 PRMT R107, R243, 0x5410, RZ ;  /* 0x00005410f36b9816 */ /* 0x000fe200000000ff */
[----:B------:R-:W-:Y:S01]  /*cef0*/  IMAD.MOV.U32 R99, RZ, RZ, R105 ;  /* 0x000000ffff637224 */ /* 0x000fe200078e0069 */
[----:B------:R-:W-:Y:S01]  /*cf00*/  LOP3.LUT R124, R121, UR10, R124, 0x96, !PT ;  /* 0x0000000a797c7c12 */ /* 0x000fe2000f8e967c */
[----:B------:R-:W-:Y:S01]  /*cf10*/  IMAD.WIDE.U32 R128, R100, -0x2daee0ad, RZ ;  /* 0xd2511f5364807825 */ /* 0x000fe200078e00ff */
[----:B------:R-:W-:Y:S01]  /*cf20*/  ISETP.LE.U32.AND P1, PT, R109, UR19, PT ;  /* 0x000000136d007c0c */ /* 0x000fe2000bf23070 */
[----:B------:R-:W-:Y:S01]  /*cf30*/  STG.E.U16 desc[UR20][R170.64+0x30], R107 ;  /* 0x0000306baa007986 */ /* 0x000fe2000c101514 */
[----:B------:R-:W-:Y:S01]  /*cf40*/  SHF.R.U32.HI R119, RZ, 0x8, R119 ;  /* 0x00000008ff777819 */ /* 0x000fe20000011677 */
[----:B------:R-:W-:Y:S01]  /*cf50*/  IMAD.WIDE.U32 R124, R124, -0x2daee0ad, RZ ;  /* 0xd2511f537c7c7825 */ /* 0x000fe200078e00ff */
[----:B------:R-:W-:Y:S01]  /*cf60*/  LOP3.LUT R100, R129, UR9, R104, 0x96, !PT ;  /* 0x0000000981647c12 */ /* 0x000fe2000f8e9668 */
[----:B------:R-:W-:Y:S01]  /*cf70*/  STG.E.U16 desc[UR20][R168.64+0x30], R106 ;  /* 0x0000306aa8007986 */ /* 0x000fe2000c101514 */
[----:B------:R-:W-:Y:S01]  /*cf80*/  LOP3.LUT R119, R119, 0xffff, RZ, 0xc0, !PT ;  /* 0x0000ffff77777812 */ /* 0x000fe200078ec0ff */
[----:B------:R-:W-:Y:S01]  /*cf90*/  @!P6 HADD2 R215, -R152.H0_H0, -RZ.H0_H0 ;  /* 0xa00000ff98d7e230 */ /* 0x000fe20000000900 */
[----:B------:R-:W-:Y:S01]  /*cfa0*/  LOP3.LUT R128, R125, UR5, R128, 0x96, !PT ;  /* 0x000000057d807c12 */ /* 0x000fe2000f8e9680 */
[----:B------:R-:W-:Y:S01]  /*cfb0*/  IMAD.WIDE.U32 R100, R100, -0x326172a9, RZ ;  /* 0xcd9e8d5764647825 */ /* 0x000fe200078e00ff */
[----:B------:R-:W-:Y:S02]  /*cfc0*/  @!P4 PRMT R95, R239, 0x5410, RZ ;  /* 0x00005410ef5fc816 */ /* 0x000fe400000000ff */
[----:B------:R-:W-:Y:S01]  /*cfd0*/  ISETP.LE.U32.AND P4, PT, R119, UR19, PT ;  /* 0x0000001377007c0c */ /* 0x000fe2000bf83070 */
[----:B------:R-:W-:Y:S01]  /*cfe0*/  IMAD.WIDE.U32 R128, R128, -0x326172a9, RZ ;  /* 0xcd9e8d5780807825 */ /* 0x000fe200078e00ff */
[----:B------:R-:W-:Y:S01]  /*cff0*/  LOP3.LUT R120, R101, UR8, R120, 0x96, !PT ;  /* 0x0000000865787c12 */ /* 0x000fe2000f8e9678 */
[----:B------:R-:W-:Y:S01]  /*d000*/  STG.E.U16 desc[UR20][R168.64+0x32], R95 ;  /* 0x0000325fa8007986 */ /* 0x000fe2000c101514 */
[----:B------:R-:W-:Y:S01]  /*d010*/  LOP3.LUT R119, R112, 0xff, RZ, 0xc0, !PT ;  /* 0x000000ff70777812 */ /* 0x000fe200078ec0ff */
[----:B------:R-:W-:Y:S01]  /*d020*/  @!P1 HADD2 R233, -R147.H0_H0, -RZ.H0_H0 ;  /* 0xa00000ff93e99230 */ /* 0x000fe20000000900 */
[----:B------:R-:W-:Y:S01]  /*d030*/  LOP3.LUT R100, R129, UR18, R100, 0x96, !PT ;  /* 0x0000001281647c12 */ /* 0x000fe2000f8e9664 */
[----:B------:R-:W-:Y:S01]  /*d040*/  STG.E.U16 desc[UR20][R164.64+0x40], R94 ;  /* 0x0000405ea4007986 */ /* 0x000fe2000c101514 */
[----:B------:R-:W-:Y:S01]  /*d050*/  LOP3.LUT R75, R128, 0xff, RZ, 0xc0, !PT ;  /* 0x000000ff804b7812 */ /* 0x000fe200078ec0ff */
[----:B------:R-:W-:Y:S01]  /*d060*/  IMAD.WIDE.U32 R120, R120, -0x2daee0ad, RZ ;  /* 0xd2511f5378787825 */ /* 0x000fe200078e00ff */
[C---:B------:R-:W-:Y:S01]  /*d070*/  LOP3.LUT R101, R100.reuse, 0xff, RZ, 0xc0, !PT ;  /* 0x000000ff64657812 */ /* 0x040fe200078ec0ff */
[----:B------:R-:W-:Y:S01]  /*d080*/  STG.E.U16 desc[UR20][R164.64+0x42], R93 ;  /* 0x0000425da4007986 */ /* 0x000fe2000c101514 */
[----:B------:R-:W-:Y:S01]  /*d090*/  LOP3.LUT R104, R100, 0xffff, RZ, 0xc0, !PT ;  /* 0x0000ffff64687812 */ /* 0x000fe200078ec0ff */
[----:B------:R-:W-:Y:S01]  /*d0a0*/  @!P4 HADD2 R232, -R146.H0_H0, -RZ.H0_H0 ;  /* 0xa00000ff92e8c230 */ /* 0x000fe20000000900 */
[----:B------:R-:W-:Y:S01]  /*d0b0*/  ISETP.LE.U32.AND P0, PT, R101, UR19, PT ;  /* 0x0000001365007c0c */ /* 0x000fe2000bf03070 */
[----:B------:R-:W-:Y:S01]  /*d0c0*/  STG.E.U16 desc[UR20][R166.64+0x40], R92 ;  /* 0x0000405ca6007986 */ /* 0x000fe2000c101514 */
[----:B------:R-:W-:Y:S01]  /*d0d0*/  SHF.R.U32.HI R104, RZ, 0x8, R104 ;  /* 0x00000008ff687819 */ /* 0x000fe20000011668 */
[----:B------:R-:W-:Y:S01]  /*d0e0*/  IMAD.MOV.U32 R87, RZ, RZ, R99 ;  /* 0x000000ffff577224 */ /* 0x000fe200078e0063 */
[----:B------:R-:W-:Y:S01]  /*d0f0*/  PRMT R101, R96, 0x5410, R141 ;  /* 0x0000541060657816 */ /* 0x000fe2000000008d */
[----:B------:R-:W-:Y:S01]  /*d100*/  STG.E.U16 desc[UR20][R166.64+0x42], R97 ;  /* 0x00004261a6007986 */ /* 0x000fe2000c101514 */
[----:B------:R-:W-:Y:S01]  /*d110*/  LOP3.LUT R104, R104, 0xffff, RZ, 0xc0, !PT ;  /* 0x0000ffff68687812 */ /* 0x000fe200078ec0ff */
[----:B------:R-:W-:Y:S01]  /*d120*/  IMAD.MOV.U32 R125, RZ, RZ, R87 ;  /* 0x000000ffff7d7224 */ /* 0x000fe200078e0057 */
[----:B------:R-:W-:Y:S02]  /*d130*/  LOP3.LUT R74, R128, 0xffff, RZ, 0xc0, !PT ;  /* 0x0000ffff804a7812 */ /* 0x000fe400078ec0ff */
[----:B------:R-:W-:Y:S01]  /*d140*/  SHF.R.U32.HI R115, RZ, 0x18, R112 ;  /* 0x00000018ff737819 */ /* 0x000fe20000011670 */
[----:B------:R-:W-:Y:S01]  /*d150*/  IMAD.MOV.U32 R179, RZ, RZ, R125 ;  /* 0x000000ffffb37224 */ /* 0x000fe200078e007d */
[----:B------:R-:W-:Y:S01]  /*d160*/  SHF.R.U32.HI R74, RZ, 0x8, R74 ;  /* 0x00000008ff4a7819 */ /* 0x000fe2000001164a */
[----:B------:R-:W-:Y:S01]  /*d170*/  @!P0 HADD2 R234, -R96.H0_H0, -RZ.H0_H0 ;  /* 0xa00000ff60ea8230 */ /* 0x000fe20000000900 */
[----:B------:R-:W-:Y:S02]  /*d180*/  PRMT R99, R134, 0x5410, R133 ;  /* 0x0000541086637816 */ /* 0x000fe40000000085 */
[----:B------:R-:W-:Y:S02]  /*d190*/  LOP3.LUT R74, R74, 0xffff, RZ, 0xc0, !PT ;  /* 0x0000ffff4a4a7812 */ /* 0x000fe400078ec0ff */
[----:B------:R-:W-:Y:S02]  /*d1a0*/  @!P0 PRMT R96, R234, 0x5410, RZ ;  /* 0x00005410ea608816 */ /* 0x000fe400000000ff */
[----:B------:R-:W-:Y:S02]  /*d1b0*/  ISETP.LE.U32.AND P0, PT, R104, UR19, PT ;  /* 0x0000001368007c0c */ /* 0x000fe4000bf03070 */
[--C-:B------:R-:W-:Y:S01]  /*d1c0*/  SHF.R.U32.HI R104, RZ, 0x10, R100.reuse ;  /* 0x00000010ff687819 */ /* 0x100fe20000011664 */
[----:B------:R-:W-:Y:S01]  /*d1d0*/  STG.E.U16 desc[UR20][R170.64+0x3e], R96 ;  /* 0x00003e60aa007986 */ /* 0x000fe2000c101514 */
[----:B------:R-:W-:Y:S02]  /*d1e0*/  SHF.R.U32.HI R100, RZ, 0x18, R100 ;  /* 0x00000018ff647819 */ /* 0x000fe40000011664 */
[----:B------:R-:W-:Y:S02]  /*d1f0*/  LOP3.LUT R104, R104, 0xff, RZ, 0xc0, !PT ;  /* 0x000000ff68687812 */ /* 0x000fe400078ec0ff */
[----:B------:R-:W-:Y:S02]  /*d200*/  LOP3.LUT R112, R112, 0xffff, RZ, 0xc0, !PT ;  /* 0x0000ffff70707812 */ /* 0x000fe400078ec0ff */
[----:B------:R-:W-:Y:S01]  /*d210*/  ISETP.LE.U32.AND P1, PT, R104, UR19, PT ;  /* 0x0000001368007c0c */ /* 0x000fe2000bf23070 */
[----:B------:R-:W-:Y:S01]  /*d220*/  IMAD.MOV.U32 R104, RZ, RZ, R198 ;  /* 0x000000ffff687224 */ /* 0x000fe200078e00c6 */
[----:B------:R-:W-:Y:S01]  /*d230*/  SHF.R.U32.HI R86, RZ, 0x8, R112 ;  /* 0x00000008ff567819 */ /* 0x000fe20000011670 */
[----:B------:R-:W-:Y:S01]  /*d240*/  @!P0 HADD2 R229, -R141.H0_H0, -RZ.H0_H0 ;  /* 0xa00000ff8de58230 */ /* 0x000fe20000000900 */
[----:B------:R-:W-:Y:S01]  /*d250*/  PRMT R105, R147, 0x5410, R146 ;  /* 0x0000541093697816 */ /* 0x000fe20000000092 */
[----:B------:R3:W5:Y:S01]  /*d260*/  LDL.LU.64 R198, [R1+0xf8] ;  /* 0x0000f80001c67983 */ /* 0x0007620000300a00 */
[----:B------:R-:W-:Y:S01]  /*d270*/  LOP3.LUT R86, R86, 0xffff, RZ, 0xc0, !PT ;  /* 0x0000ffff56567812 */ /* 0x000fe200078ec0ff */
[----:B------:R-:W-:Y:S01]  /*d280*/  IMAD.MOV.U32 R98, RZ, RZ, R104 ;  /* 0x000000ffff627224 */ /* 0x000fe200078e0068 */
[----:B------:R-:W-:Y:S01]  /*d290*/  @!P0 PRMT R141, R229, 0x5410, RZ ;  /* 0x00005410e58d8816 */ /* 0x000fe200000000ff */
[----:B------:R-:W-:Y:S01]  /*d2a0*/  IMAD.U32 R112, RZ, RZ, UR19 ;  /* 0x00000013ff707e24 */ /* 0x000fe2000f8e00ff */
[----:B------:R-:W-:Y:S02]  /*d2b0*/  ISETP.LE.U32.AND P0, PT, R100, UR19, PT ;  /* 0x0000001364007c0c */ /* 0x000fe4000bf03070 */
[----:B------:R-:W-:Y:S01]  /*d2c0*/  PRMT R100, R143, 0x5410, R142 ;  /* 0x000054108f647816 */ /* 0x000fe2000000008e */
[----:B------:R-:W-:Y:S01]  /*d2d0*/  @!P1 HADD2 R228, -R143.H0_H0, -RZ.H0_H0 ;  /* 0xa00000ff8fe49230 */ /* 0x000fe20000000900 */
[----:B------:R-:W-:Y:S01]  /*d2e0*/  PRMT R104, R149, 0x5410, R148 ;  /* 0x0000541095687816 */ /* 0x000fe20000000094 */
[----:B------:R-:W-:Y:S01]  /*d2f0*/  STG.E.U16 desc[UR20][R170.64+0x40], R141 ;  /* 0x0000408daa007986 */ /* 0x000fe2000c101514 */
[----:B------:R-:W-:Y:S02]  /*d300*/  @!P3 PRMT R149, R231, 0x5410, RZ ;  /* 0x00005410e795b816 */ /* 0x000fe400000000ff */
[----:B------:R-:W-:Y:S02]  /*d310*/  @!P1 PRMT R143, R228, 0x5410, RZ ;  /* 0x00005410e48f9816 */ /* 0x000fe400000000ff */
[----:B------:R-:W-:Y:S02]  /*d320*/  ISETP.LE.U32.AND P1, PT, R109, UR19, PT ;  /* 0x000000136d007c0c */ /* 0x000fe4000bf23070 */
[----:B------:R-:W-:Y:S01]  /*d330*/  LOP3.LUT R125, R176, 0xff, RZ, 0xc0, !PT ;  /* 0x000000ffb07d7812 */ /* 0x000fe200078ec0ff */
[----:B------:R-:W-:Y:S01]  /*d340*/  @!P0 HADD2 R225, -R142.H0_H0, -RZ.H0_H0 ;  /* 0xa00000ff8ee18230 */ /* 0x000fe20000000900 */
[----:B------:R-:W-:Y:S01]  /*d350*/  ISETP.LE.U32.AND P3, PT, R86, UR19, PT ;  /* 0x0000001356007c0c */ /* 0x000fe2000bf63070 */
[----:B------:R-:W-:Y:S01]  /*d360*/  STG.E.U16 desc[UR20][R168.64+0x40], R143 ;  /* 0x0000408fa8007986 */ /* 0x000fe2000c101514 */
[----:B------:R-:W-:Y:S01]  /*d370*/  @!P4 PRMT R146, R232, 0x5410, RZ ;  /* 0x00005410e892c816 */ /* 0x000fe200000000ff */
[----:B------:R-:W-:Y:S01]  /*d380*/  IMAD.MOV.U32 R86, RZ, RZ, R98 ;  /* 0x000000ffff567224 */ /* 0x000fe200078e0062 */
[----:B------:R-:W-:Y:S02]  /*d390*/  @!P0 PRMT R142, R225, 0x5410, RZ ;  /* 0x00005410e18e8816 */ /* 0x000fe400000000ff */
[----:B------:R-:W-:Y:S02]  /*d3a0*/  ISETP.LE.U32.AND P0, PT, R75, UR19, PT ;  /* 0x000000134b007c0c */ /* 0x000fe4000bf03070 */
[----:B------:R-:W-:Y:S01]  /*d3b0*/  ISETP.LE.U32.AND P4, PT, R119, UR19, PT ;  /* 0x0000001377007c0c */ /* 0x000fe2000bf83070 */
[----:B------:R-:W-:Y:S01]  /*d3c0*/  STG.E.U16 desc[UR20][R168.64+0x42], R142 ;  /* 0x0000428ea8007986 */ /* 0x000fe2000c101514 */
[----:B------:R-:W-:Y:S02]  /*d3d0*/  @!P1 PRMT R147, R233, 0x5410, RZ ;  /* 0x00005410e9939816 */ /* 0x000fe400000000ff */
[----:B------:R-:W-:Y:S01]  /*d3e0*/  LOP3.LUT R75, R178, 0xff, RZ, 0xc0, !PT ;  /* 0x000000ffb24b7812 */ /* 0x000fe200078ec0ff */
[----:B------:R-:W-:Y:S01]  /*d3f0*/  STG.E.U16 desc[UR20][R164.64+0x52], R146 ;  /* 0x00005292a4007986 */ /* 0x000fe2000c101514 */
[----:B------:R-:W-:Y:S01]  /*d400*/  PRMT R125, R125, 0x5410, R72 ;  /* 0x000054107d7d7816 */ /* 0x000fe20000000048 */
[----:B------:R-:W-:Y:S01]  /*d410*/  @!P3 HADD2 R226, -R144.H0_H0, -RZ.H0_H0 ;  /* 0xa00000ff90e2b230 */ /* 0x000fe20000000900 */
[----:B------:R-:W-:Y:S01]  /*d420*/  LOP3.LUT R119, R121, UR17, R124, 0x96, !PT ;  /* 0x0000001179777c12 */ /* 0x000fe2000f8e967c */
[----:B------:R-:W-:Y:S01]  /*d430*/  STG.E.U16 desc[UR20][R164.64+0x50], R147 ;  /* 0x00005093a4007986 */ /* 0x000fe2000c101514 */
[----:B------:R-:W-:Y:S01]  /*d440*/  SHF.R.U32.HI R72, RZ, 0x10, R176 ;  /* 0x00000010ff487819 */ /* 0x000fe200000116b0 */
[----:B------:R-:W-:Y:S01]  /*d450*/  @!P0 HADD2 R224, -R134.H0_H0, -RZ.H0_H0 ;  /* 0xa00000ff86e08230 */ /* 0x000fe20000000900 */
[----:B------:R-:W-:Y:S01]  /*d460*/  SHF.R.U32.HI R87, RZ, 0x18, R178 ;  /* 0x00000018ff577819 */ /* 0x000fe200000116b2 */
[----:B------:R-:W-:Y:S01]  /*d470*/  STG.E.U16 desc[UR20][R166.64+0x50], R149 ;  /* 0x00005095a6007986 */ /* 0x000fe2000c101514 */
[----:B------:R-:W-:Y:S01]  /*d480*/  LOP3.LUT R72, R72, 0xff, RZ, 0xc0, !PT ;  /* 0x000000ff48487812 */ /* 0x000fe200078ec0ff */
[----:B------:R-:W-:Y:S01]  /*d490*/  @!P4 HADD2 R227, -R145.H0_H0, -RZ.H0_H0 ;  /* 0xa00000ff91e3c230 */ /* 0x000fe20000000900 */
[----:B------:R-:W-:Y:S01]  /*d4a0*/  @!P0 PRMT R134, R224, 0x5410, RZ ;  /* 0x00005410e0868816 */ /* 0x000fe200000000ff */
[----:B------:R-:W-:Y:S01]  /*d4b0*/  IMAD.MOV.U32 R124, RZ, RZ, R86 ;  /* 0x000000ffff7c7224 */ /* 0x000fe200078e0056 */
[----:B------:R-:W-:Y:S02]  /*d4c0*/  ISETP.LE.U32.AND P0, PT, R74, UR19, PT ;  /* 0x000000134a007c0c */ /* 0x000fe4000bf03070 */
[----:B------:R-:W-:Y:S02]  /*d4d0*/  SHF.R.U32.HI R74, RZ, 0x10, R128 ;  /* 0x00000010ff4a7819 */ /* 0x000fe40000011680 */
[----:B------:R-:W-:Y:S02]  /*d4e0*/  LOP3.LUT R86, R73, 0xff, RZ, 0xc0, !PT ;  /* 0x000000ff49567812 */ /* 0x000fe400078ec0ff */
[----:B------:R-:W-:Y:S02]  /*d4f0*/  LOP3.LUT R74, R74, 0xff, RZ, 0xc0, !PT ;  /* 0x000000ff4a4a7812 */ /* 0x000fe400078ec0ff */
[----:B------:R-:W-:Y:S02]  /*d500*/  PRMT R87, R86, 0x5410, R87 ;  /* 0x0000541056577816 */ /* 0x000fe40000000057 */
[----:B------:R-:W-:Y:S02]  /*d510*/  ISETP.LE.U32.AND P1, PT, R74, UR19, PT ;  /* 0x000000134a007c0c */ /* 0x000fe4000bf23070 */
[----:B------:R-:W-:Y:S01]  /*d520*/  LOP3.LUT R74, R178, 0xffff, RZ, 0xc0, !PT ;  /* 0x0000ffffb24a7812 */ /* 0x000fe200078ec0ff */
[----:B------:R-:W-:Y:S01]  /*d530*/  @!P0 HADD2 R221, -R133.H0_H0, -RZ.H0_H0 ;  /* 0xa00000ff85dd8230 */ /* 0x000fe20000000900 */
[----:B------:R-:W-:Y:S01]  /*d540*/  PRMT R112, R112, R173, UR19 ;  /* 0x0000001370707e16 */ /* 0x000fe200080000ad */
[----:B------:R-:W-:Y:S01]  /*d550*/  IMAD.MOV.U32 R178, RZ, RZ, R124 ;  /* 0x000000ffffb27224 */ /* 0x000fe200078e007c */
[----:B------:R-:W-:Y:S01]  /*d560*/  SHF.R.U32.HI R74, RZ, 0x8, R74 ;  /* 0x00000008ff4a7819 */ /* 0x000fe2000001164a */
[----:B------:R-:W-:Y:S01]  /*d570*/  MUFU.EX2 R173, R150 ;  /* 0x0000009600ad7308 */ /* 0x000fe20000000800 */
[----:B------:R-:W-:Y:S02]  /*d580*/  SHF.R.U32.HI R86, RZ, 0x10, R122 ;  /* 0x00000010ff567819 */ /* 0x000fe4000001167a */
[----:B------:R-:W-:Y:S02]  /*d590*/  PRMT R73, R75, 0x5410, R74 ;  /* 0x000054104b497816 */ /* 0x000fe4000000004a */
[----:B------:R-:W-:Y:S01]  /*d5a0*/  SHF.R.U32.HI R75, RZ, 0x18, R176 ;  /* 0x00000018ff4b7819 */ /* 0x000fe200000116b0 */
[----:B------:R-:W-:Y:S01]  /*d5b0*/  IMAD.MOV.U32 R176, RZ, RZ, R190 ;  /* 0x000000ffffb07224 */ /* 0x000fe200078e00be */
[----:B------:R-:W-:Y:S01]  /*d5c0*/  SHF.R.U32.HI R109, RZ, 0x18, R122 ;  /* 0x00000018ff6d7819 */ /* 0x000fe2000001167a */
[----:B------:R3:W5:Y:S01]  /*d5d0*/  LDL.LU.64 R190, [R1+0xf0] ;  /* 0x0000f00001be7983 */ /* 0x0007620000300a00 */
[----:B------:R-:W-:Y:S01]  /*d5e0*/  PRMT R75, R72, 0x5410, R75 ;  /* 0x00005410484b7816 */ /* 0x000fe2000000004b */
[----:B------:R-:W2:Y:S01]  /*d5f0*/  MUFU.EX2 R150, R139 ;  /* 0x0000008b00967308 */ /* 0x000ea20000000800 */
[C---:B------:R-:W-:Y:S01]  /*d600*/  LOP3.LUT R72, R122.reuse, 0xffff, RZ, 0xc0, !PT ;  /* 0x0000ffff7a487812 */ /* 0x040fe200078ec0ff */
[----:B------:R-:W-:Y:S01]  /*d610*/  IMAD.MOV.U32 R123, RZ, RZ, R189 ;  /* 0x000000ffff7b7224 */ /* 0x000fe200078e00bd */
[--C-:B------:R-:W-:Y:S01]  /*d620*/  HSET2.LE.AND R73, R73, R112.reuse, PT ;  /* 0x0000007049497233 */ /* 0x100fe20003803000 */
[----:B------:R-:W-:Y:S01]  /*d630*/  @!P1 HADD2 R220, -R140.H0_H0, -RZ.H0_H0 ;  /* 0xa00000ff8cdc9230 */ /* 0x000fe20000000900 */
[----:B------:R-:W-:Y:S02]  /*d640*/  SHF.R.U32.HI R74, RZ, 0x8, R72 ;  /* 0x00000008ff4a7819 */ /* 0x000fe40000011648 */
[--C-:B------:R-:W-:Y:S02]  /*d650*/  HSET2.LE.AND R72, R87, R112.reuse, PT ;  /* 0x0000007057487233 */ /* 0x100fe40003803000 */
[----:B------:R-:W-:Y:S02]  /*d660*/  LOP3.LUT R68, R73, R68, RZ, 0xc0, !PT ;  /* 0x0000004449447212 */ /* 0x000fe400078ec0ff */
[----:B------:R-:W-:Y:S01]  /*d670*/  LOP3.LUT R73, R122, 0xff, RZ, 0xc0, !PT ;  /* 0x000000ff7a497812 */ /* 0x000fe200078ec0ff */
[----:B------:R-:W-:Y:S01]  /*d680*/  IMAD.MOV.U32 R122, RZ, RZ, R188 ;  /* 0x000000ffff7a7224 */ /* 0x000fe200078e00bc */
[----:B------:R-:W-:Y:S01]  /*d690*/  LOP3.LUT R69, R72, R69, RZ, 0xc0, !PT ;  /* 0x0000004548457212 */ /* 0x000fe200078ec0ff */
[----:B------:R3:W5:Y:S01]  /*d6a0*/  LDL.LU.64 R188, [R1+0xe8] ;  /* 0x0000e80001bc7983 */ /* 0x0007620000300a00 */
[----:B------:R-:W-:Y:S02]  /*d6b0*/  LOP3.LUT R72, R137, UR16, R130, 0x96, !PT ;  /* 0x0000001089487c12 */ /* 0x000fe4000f8e9682 */
[----:B------:R-:W-:Y:S02]  /*d6c0*/  PRMT R87, R73, 0x5410, R74 ;  /* 0x0000541049577816 */ /* 0x000fe4000000004a */
[--C-:B------:R-:W-:Y:S01]  /*d6d0*/  HSET2.LE.AND R73, R125, R112.reuse, PT ;  /* 0x000000707d497233 */ /* 0x100fe20003803000 */
[----:B------:R-:W-:Y:S01]  /*d6e0*/  IMAD.WIDE.U32 R130, R72, -0x2daee0ad, RZ ;  /* 0xd2511f5348827825 */ /* 0x000fe200078e00ff */
[----:B------:R-:W-:Y:S01]  /*d6f0*/  SHF.R.U32.HI R125, RZ, 0x18, R182 ;  /* 0x00000018ff7d7819 */ /* 0x000fe200000116b6 */
[----:B------:R3:W4:Y:S01]  /*d700*/  LDL.S16 R181, [R1+0x4] ;  /* 0x0000040001b57983 */ /* 0x0007220000100600 */
[----:B------:R-:W-:Y:S02]  /*d710*/  SHF.R.U32.HI R74, RZ, 0x10, R184 ;  /* 0x00000010ff4a7819 */ /* 0x000fe400000116b8 */
[----:B------:R-:W-:Y:S01]  /*d720*/  LOP3.LUT R72, R131, UR13, R122, 0x96, !PT ;  /* 0x0000000d83487c12 */ /* 0x000fe2000f8e967a */
[----:B------:R3:W3:Y:S01]  /*d730*/  LDL.S16 R179, [R1] ;  /* 0x0000000001b37983 */ /* 0x0006e20000100600 */
[----:B------:R-:W-:Y:S02]  /*d740*/  LOP3.LUT R70, R73, R70, RZ, 0xc0, !PT ;  /* 0x0000004649467212 */ /* 0x000fe400078ec0ff */
[----:B------:R-:W-:Y:S01]  /*d750*/  LOP3.LUT R74, R74, 0xff, RZ, 0xc0, !PT ;  /* 0x000000ff4a4a7812 */ /* 0x000fe200078ec0ff */
[----:B------:R-:W-:Y:S01]  /*d760*/  IMAD.WIDE.U32 R122, R72, -0x326172a9, RZ ;  /* 0xcd9e8d57487a7825 */ /* 0x000fe200078e00ff */
[----:B------:R-:W-:Y:S02]  /*d770*/  LOP3.LUT R72, R163, UR14, R136, 0x96, !PT ;  /* 0x0000000ea3487c12 */ /* 0x000fe4000f8e9688 */
[----:B------:R-:W-:Y:S02]  /*d780*/  LOP3.LUT R129, R126, 0xffff, RZ, 0xc0, !PT ;  /* 0x0000ffff7e817812 */ /* 0x000fe400078ec0ff */
[----:B------:R-:W-:Y:S01]  /*d790*/  LOP3.LUT R162, R123, UR12, R162, 0x96, !PT ;  /* 0x0000000c7ba27c12 */ /* 0x000fe2000f8e96a2 */
[----:B------:R-:W-:Y:S01]  /*d7a0*/  IMAD.WIDE.U32 R72, R72, -0x2daee0ad, RZ ;  /* 0xd2511f5348487825 */ /* 0x000fe200078e00ff */
[----:B-1----:R-:W-:Y:S02]  /*d7b0*/  LOP3.LUT R84, R174, 0xffff, RZ, 0xc0, !PT ;  /* 0x0000ffffae547812 */ /* 0x002fe400078ec0ff */
[----:B------:R-:W-:Y:S01]  /*d7c0*/  SHF.R.U32.HI R128, RZ, 0x18, R128 ;  /* 0x00000018ff807819 */ /* 0x000fe20000011680 */
[----:B------:R-:W-:Y:S01]  /*d7d0*/  IMAD.WIDE.U32 R162, R162, -0x2daee0ad, RZ ;  /* 0xd2511f53a2a27825 */ /* 0x000fe200078e00ff */
[----:B------:R-:W-:Y:S02]  /*d7e0*/  LOP3.LUT R130, R73, UR11, R130, 0x96, !PT ;  /* 0x0000000b49827c12 */ /* 0x000fe4000f8e9682 */
[----:B------:R-:W-:Y:S02]  /*d7f0*/  LOP3.LUT R73, R182, 0xff, RZ, 0xc0, !PT ;  /* 0x000000ffb6497812 */ /* 0x000fe400078ec0ff */
[----:B------:R-:W-:Y:S01]  /*d800*/  LOP3.LUT R124, R163, UR9, R72, 0x96, !PT ;  /* 0x00000009a37c7c12 */ /* 0x000fe2000f8e9648 */
[----:B------:R-:W-:Y:S01]  /*d810*/  IMAD.WIDE.U32 R130, R130, -0x326172a9, RZ ;  /* 0xcd9e8d5782827825 */ /* 0x000fe200078e00ff */
[--C-:B------:R-:W-:Y:S02]  /*d820*/  HSET2.LE.AND R72, R75, R112.reuse, PT ;  /* 0x000000704b487233 */ /* 0x100fe40003803000 */
[----:B------:R-:W-:Y:S02]  /*d830*/  LOP3.LUT R75, R184, 0xff, RZ, 0xc0, !PT ;  /* 0x000000ffb84b7812 */ /* 0x000fe400078ec0ff */
[----:B------:R-:W-:Y:S02]  /*d840*/  LOP3.LUT R122, R131, UR10, R122, 0x96, !PT ;  /* 0x0000000a837a7c12 */ /* 0x000fe4000f8e967a */
[----:B------:R-:W-:Y:S02]  /*d850*/  LOP3.LUT R71, R72, R71, RZ, 0xc0, !PT ;  /* 0x0000004748477212 */ /* 0x000fe400078ec0ff */
[----:B------:R-:W-:Y:S01]  /*d860*/  LOP3.LUT R72, R182, 0xffff, RZ, 0xc0, !PT ;  /* 0x0000ffffb6487812 */ /* 0x000fe200078ec0ff */
[----:B------:R-:W-:Y:S01]  /*d870*/  IMAD.WIDE.U32 R122, R122, -0x2daee0ad, RZ ;  /* 0xd2511f537a7a7825 */ /* 0x000fe200078e00ff */
[----:B------:R-:W-:Y:S02]  /*d880*/  LOP3.LUT R131, R180, 0xff, RZ, 0xc0, !PT ;  /* 0x000000ffb4837812 */ /* 0x000fe400078ec0ff */
[----:B------:R-:W-:Y:S02]  /*d890*/  SHF.R.U32.HI R72, RZ, 0x8, R72 ;  /* 0x00000008ff487819 */ /* 0x000fe40000011648 */
[----:B------:R-:W-:Y:S02]  /*d8a0*/  SHF.R.U32.HI R163, RZ, 0x8, R84 ;  /* 0x00000008ffa37819 */ /* 0x000fe40000011654 */
[----:B------:R-:W-:Y:S02]  /*d8b0*/  PRMT R73, R73, 0x5410, R72 ;  /* 0x0000541049497816 */ /* 0x000fe40000000048 */
[----:B------:R-:W-:Y:S02]  /*d8c0*/  SHF.R.U32.HI R72, RZ, 0x10, R182 ;  /* 0x00000010ff487819 */ /* 0x000fe400000116b6 */
[----:B------:R-:W-:Y:S02]  /*d8d0*/  @!P0 PRMT R133, R221, 0x5410, RZ ;  /* 0x00005410dd858816 */ /* 0x000fe400000000ff */
[----:B------:R-:W-:Y:S02]  /*d8e0*/  LOP3.LUT R72, R72, 0xff, RZ, 0xc0, !PT ;  /* 0x000000ff48487812 */ /* 0x000fe400078ec0ff */
[--C-:B------:R-:W-:Y:S02]  /*d8f0*/  HSET2.LE.AND R73, R73, R112.reuse, PT ;  /* 0x0000007049497233 */ /* 0x100fe40003803000 */
[----:B------:R-:W-:Y:S02]  /*d900*/  PRMT R125, R72, 0x5410, R125 ;  /* 0x00005410487d7816 */ /* 0x000fe4000000007d */
[----:B------:R-:W-:Y:S02]  /*d910*/  LOP3.LUT R72, R184, 0xffff, RZ, 0xc0, !PT ;  /* 0x0000ffffb8487812 */ /* 0x000fe400078ec0ff */
[----:B------:R-:W-:Y:S02]  /*d920*/  SHF.R.U32.HI R185, RZ, 0x18, R184 ;  /* 0x00000018ffb97819 */ /* 0x000fe400000116b8 */
[----:B------:R-:W-:Y:S02]  /*d930*/  SHF.R.U32.HI R72, RZ, 0x8, R72 ;  /* 0x00000008ff487819 */ /* 0x000fe40000011648 */
[----:B------:R-:W-:Y:S02]  /*d940*/  LOP3.LUT R76, R73, R76, RZ, 0xc0, !PT ;  /* 0x0000004c494c7212 */ /* 0x000fe400078ec0ff */
[----:B------:R-:W-:Y:S02]  /*d950*/  PRMT R75, R75, 0x5410, R72 ;  /* 0x000054104b4b7816 */ /* 0x000fe40000000048 */
[--C-:B------:R-:W-:Y:S02]  /*d960*/  HSET2.LE.AND R72, R125, R112.reuse, PT ;  /* 0x000000707d487233 */ /* 0x100fe40003803000 */
[----:B------:R-:W-:Y:S02]  /*d970*/  PRMT R125, R74, 0x5410, R185 ;  /* 0x000054104a7d7816 */ /* 0x000fe400000000b9 */
[--C-:B------:R-:W-:Y:S02]  /*d980*/  HSET2.LE.AND R73, R75, R112.reuse, PT ;  /* 0x000000704b497233 */ /* 0x100fe40003803000 */
[----:B------:R-:W-:Y:S02]  /*d990*/  LOP3.LUT R77, R72, R77, RZ, 0xc0, !PT ;  /* 0x0000004d484d7212 */ /* 0x000fe400078ec0ff */
[--C-:B------:R-:W-:Y:S02]  /*d9a0*/  HSET2.LE.AND R72, R125, R112.reuse, PT ;  /* 0x000000707d487233 */ /* 0x100fe40003803000 */
[----:B------:R-:W-:Y:S02]  /*d9b0*/  LOP3.LUT R78, R73, R78, RZ, 0xc0, !PT ;  /* 0x0000004e494e7212 */ /* 0x000fe400078ec0ff */
[----:B------:R-:W-:Y:S02]  /*d9c0*/  LOP3.LUT R125, R126, 0xff, RZ, 0xc0, !PT ;  /* 0x000000ff7e7d7812 */ /* 0x000fe400078ec0ff */
[----:B------:R-:W-:Y:S02]  /*d9d0*/  LOP3.LUT R79, R72, R79, RZ, 0xc0, !PT ;  /* 0x0000004f484f7212 */ /* 0x000fe400078ec0ff */
[----:B------:R-:W-:Y:S01]  /*d9e0*/  ISETP.LE.U32.AND P0, PT, R128, UR19, PT ;  /* 0x0000001380007c0c */ /* 0x000fe2000bf03070 */
[----:B------:R-:W1:Y:S01]  /*d9f0*/  LDSM.16.MT88.4 R72, [R196+0x6000] ;  /* 0x00600000c448783b */ /* 0x000e620000004200 */
[----:B------:R-:W-:Y:S02]  /*da00*/  SHF.R.U32.HI R85, RZ, 0x10, R180 ;  /* 0x00000010ff557819 */ /* 0x000fe400000116b4 */
[----:B------:R-:W-:Y:S02]  /*da10*/  LOP3.LUT R86, R86, 0xff, RZ, 0xc0, !PT ;  /* 0x000000ff56567812 */ /* 0x000fe400078ec0ff */
[----:B------:R-:W-:Y:S02]  /*da20*/  LOP3.LUT R85, R85, 0xff, RZ, 0xc0, !PT ;  /* 0x000000ff55557812 */ /* 0x000fe400078ec0ff */
[----:B------:R-:W-:Y:S02]  /*da30*/  PRMT R109, R86, 0x5410, R109 ;  /* 0x00005410566d7816 */ /* 0x000fe4000000006d */
[----:B------:R-:W-:Y:S02]  /*da40*/  LOP3.LUT R86, R119, 0xff, RZ, 0xc0, !PT ;  /* 0x000000ff77567812 */ /* 0x000fe400078ec0ff */
[----:B------:R-:W-:Y:S01]  /*da50*/  PRMT R98, R140, 0x5410, R135 ;  /* 0x000054108c627816 */ /* 0x000fe20000000087 */
[----:B------:R-:W-:Y:S01]  /*da60*/  @!P0 HADD2 R218, -R135.H0_H0, -RZ.H0_H0 ;  /* 0xa00000ff87da8230 */ /* 0x000fe20000000900 */
[----:B------:R-:W-:Y:S02]  /*da70*/  @!P5 PRMT R148, R230, 0x5410, RZ ;  /* 0x00005410e694d816 */ /* 0x000fe400000000ff */
[----:B------:R-:W-:Y:S02]  /*da80*/  ISETP.LE.U32.AND P5, PT, R110, UR19, PT ;  /* 0x000000136e007c0c */ /* 0x000fe4000bfa3070 */
[----:B------:R-:W-:Y:S01]  /*da90*/  @!P0 PRMT R135, R218, 0x5410, RZ ;  /* 0x00005410da878816 */ /* 0x000fe200000000ff */
[----:B------:R-:W-:Y:S01]  /*daa0*/  STG.E.U16 desc[UR20][R166.64+0x52], R148 ;  /* 0x00005294a6007986 */ /* 0x000fe2000c101514 */
[----:B------:R-:W-:Y:S02]  /*dab0*/  ISETP.LE.U32.AND P0, PT, R86, UR19, PT ;  /* 0x0000001356007c0c */ /* 0x000fe4000bf03070 */
[----:B------:R-:W-:Y:S01]  /*dac0*/  LOP3.LUT R86, R137, UR16, R176, 0x96, !PT ;  /* 0x0000001089567c12 */ /* 0x000fe2000f8e96b0 */
[----:B------:R2:W-:Y:S01]  /*dad0*/  STG.E.U16 desc[UR20][R170.64+0x4e], R134 ;  /* 0x00004e86aa007986 */ /* 0x0005e2000c101514 */
[--C-:B------:R-:W-:Y:S02]  /*dae0*/  SHF.R.U32.HI R110, RZ, 0x10, R126.reuse ;  /* 0x00000010ff6e7819 */ /* 0x100fe4000001167e */
[----:B------:R-:W-:Y:S01]  /*daf0*/  SHF.R.U32.HI R127, RZ, 0x18, R126 ;  /* 0x00000018ff7f7819 */ /* 0x000fe2000001167e */
[----:B------:R-:W-:Y:S01]  /*db00*/  STG.E.U16 desc[UR20][R170.64+0x50], R133 ;  /* 0x00005085aa007986 */ /* 0x000fe2000c101514 */
[----:B------:R-:W-:Y:S01]  /*db10*/  LOP3.LUT R110, R110, 0xff, RZ, 0xc0, !PT ;  /* 0x000000ff6e6e7812 */ /* 0x000fe200078ec0ff */
[----:B------:R-:W-:Y:S01]  /*db20*/  IMAD.WIDE.U32 R176, R86, -0x2daee0ad, RZ ;  /* 0xd2511f5356b07825 */ /* 0x000fe200078e00ff */
[--C-:B------:R-:W-:Y:S01]  /*db30*/  SHF.R.U32.HI R137, RZ, 0x18, R174.reuse ;  /* 0x00000018ff897819 */ /* 0x100fe200000116ae */
[----:B------:R2:W-:Y:S01]  /*db40*/  STG.E.U16 desc[UR20][R168.64+0x52], R135 ;  /* 0x00005287a8007986 */ /* 0x0005e2000c101514 */
[----:B------:R-:W-:Y:S01]  /*db50*/  PRMT R127, R110, 0x5410, R127 ;  /* 0x000054106e7f7816 */ /* 0x000fe2000000007f */
[----:B------:R-:W-:Y:S01]  /*db60*/  @!P0 HADD2 R214, -R153.H0_H0, -RZ.H0_H0 ;  /* 0xa00000ff99d68230 */ /* 0x000fe20000000900 */
[----:B------:R-:W-:Y:S02]  /*db70*/  SHF.R.U32.HI R110, RZ, 0x10, R174 ;  /* 0x00000010ff6e7819 */ /* 0x000fe400000116ae */
[----:B------:R-:W-:Y:S02]  /*db80*/  LOP3.LUT R136, R155, UR14, R136, 0x96, !PT ;  /* 0x0000000e9b887c12 */ /* 0x000fe4000f8e9688 */
[----:B------:R-:W-:Y:S02]  /*db90*/  LOP3.LUT R110, R110, 0xff, RZ, 0xc0, !PT ;  /* 0x000000ff6e6e7812 */ /* 0x000fe400078ec0ff */
[----:B------:R-:W-:Y:S01]  /*dba0*/  LOP3.LUT R123, R123, UR5, R162, 0x96, !PT ;  /* 0x000000057b7b7c12 */ /* 0x000fe2000f8e96a2 */
[-C--:B-1----:R-:W-:Y:S05]  /*dbb0*/  HMMA.16816.F32 R4, R68, R72.reuse, R4 ;  /* 0x000000484404723c */ /* 0x082fea0000001804 */
[----:B------:R-:W-:Y:S01]  /*dbc0*/  PRMT R155, R110, 0x5410, R137 ;  /* 0x000054106e9b7816 */ /* 0x000fe20000000089 */
[C---:B------:R-:W-:Y:S05]  /*dbd0*/  HMMA.16816.F32 R8, R76.reuse, R72, R8 ;  /* 0x000000484c08723c */ /* 0x040fea0000001808 */
[--C-:B------:R-:W-:Y:S01]  /*dbe0*/  HSET2.LE.AND R110, R155, R112.reuse, PT ;  /* 0x000000709b6e7233 */ /* 0x100fe20003803000 */
[-C--:B------:R-:W-:Y:S05]  /*dbf0*/  HMMA.16816.F32 R12, R76, R74.reuse, R12 ;  /* 0x0000004a4c0c723c */ /* 0x080fea000000180c */
[----:B------:R-:W-:Y:S01]  /*dc00*/  SHF.R.U32.HI R72, RZ, 0x8, R129 ;  /* 0x00000008ff487819 */ /* 0x000fe20000011681 */
[C---:B------:R-:W-:Y:S05]  /*dc10*/  HMMA.16816.F32 R16, R68.reuse, R74, R16 ;  /* 0x0000004a4410723c */ /* 0x040fea0000001810 */
[----:B------:R-:W-:Y:S01]  /*dc20*/  PRMT R125, R125, 0x5410, R72 ;  /* 0x000054107d7d7816 */ /* 0x000fe20000000048 */
[----:B--2---:R-:W-:Y:S01]  /*dc30*/  IMAD.MOV.U32 R134, RZ, RZ, R3 ;  /* 0x000000ffff867224 */ /* 0x004fe200078e0003 */
[----:B------:R-:W-:Y:S01]  /*dc40*/  LOP3.LUT R89, R110, R89, RZ, 0xc0, !PT ;  /* 0x000000596e597212 */ /* 0x000fe200078ec0ff */
[----:B------:R-:W1:Y:S03]  /*dc50*/  LDSM.16.MT88.4 R72, [R194+0x6000] ;  /* 0x00600000c248783b */ /* 0x000e660000004200 */
[----:B------:R-:W-:Y:S01]  /*dc60*/  PRMT R128, R145, 0x5410, R144 ;  /* 0x0000541091807816 */ /* 0x000fe20000000090 */
[----:B------:R-:W-:Y:S01]  /*dc70*/  IMAD.MOV.U32 R135, RZ, RZ, R0 ;  /* 0x000000ffff877224 */ /* 0x000fe200078e0000 */
[----:B------:R-:W-:Y:S01]  /*dc80*/  @!P3 PRMT R144, R226, 0x5410, RZ ;  /* 0x00005410e290b816 */ /* 0x000fe200000000ff */
[----:B------:R-:W-:Y:S01]  /*dc90*/  IMAD.MOV.U32 R133, RZ, RZ, R2 ;  /* 0x000000ffff857224 */ /* 0x000fe200078e0002 */
[----:B------:R-:W-:Y:S02]  /*dca0*/  @!P4 PRMT R145, R227, 0x5410, RZ ;  /* 0x00005410e391c816 */ /* 0x000fe400000000ff */
[----:B------:R-:W-:Y:S02]  /*dcb0*/  ISETP.LE.U32.AND P4, PT, R115, UR19, PT ;  /* 0x0000001373007c0c */ /* 0x000fe4000bf83070 */
[----:B------:R-:W-:Y:S02]  /*dcc0*/  @!P1 PRMT R140, R220, 0x5410, RZ ;  /* 0x00005410dc8c9816 */ /* 0x000fe400000000ff */
[----:B------:R-:W-:Y:S02]  /*dcd0*/  PRMT R129, R152, 0x5410, R151 ;  /* 0x0000541098817816 */ /* 0x000fe40000000097 */
[----:B------:R-:W-:Y:S01]  /*dce0*/  @!P6 PRMT R152, R215, 0x5410, RZ ;  /* 0x00005410d798e816 */ /* 0x000fe200000000ff */
[----:B------:R-:W-:Y:S01]  /*dcf0*/  STG.E.U16 desc[UR20][R168.64+0x50], R140 ;  /* 0x0000508ca8007986 */ /* 0x000fe2000c101514 */
[----:B------:R-:W-:Y:S02]  /*dd00*/  ISETP.LE.U32.AND P6, PT, R116, UR19, PT ;  /* 0x0000001374007c0c */ /* 0x000fe4000bfc3070 */
[----:B------:R-:W-:Y:S01]  /*dd10*/  LOP3.LUT R172, R172, 0xff, RZ, 0xc0, !PT ;  /* 0x000000ffacac7812 */ /* 0x000fe200078ec0ff */
[----:B------:R-:W-:Y:S02]  /*dd20*/  STG.E.U16 desc[UR20][R164.64+0x60], R145 ;  /* 0x00006091a4007986 */ /* 0x000fe4000c101514 */
[----:B------:R-:W-:Y:S02]  /*dd30*/  @!P4 HADD2 R219, -R151.H0_H0, -RZ.H0_H0 ;  /* 0xa00000ff97dbc230 */ /* 0x000fe40000000900 */
[----:B------:R-:W-:Y:S03]  /*dd40*/  STG.E.U16 desc[UR20][R164.64+0x62], R144 ;  /* 0x00006290a4007986 */ /* 0x000fe6000c101514 */
[----:B------:R-:W-:Y:S01]  /*dd50*/  @!P4 PRMT R151, R219, 0x5410, RZ ;  /* 0x00005410db97c816 */ /* 0x000fe200000000ff */
[----:B------:R-:W-:Y:S04]  /*dd60*/  STG.E.U16 desc[UR20][R166.64+0x60], R152 ;  /* 0x00006098a6007986 */ /* 0x000fe8000c101514 */
[----:B------:R-:W-:Y:S01]  /*dd70*/  STG.E.U16 desc[UR20][R166.64+0x62], R151 ;  /* 0x00006297a6007986 */ /* 0x000fe2000c101514 */
[-C--:B-1----:R-:W-:Y:S06]  /*dd80*/  HMMA.16816.F32 R20, R68, R72.reuse, R20 ;  /* 0x000000484414723c */ /* 0x082fec0000001814 */
[C---:B------:R-:W-:Y:S06]  /*dd90*/  HMMA.16816.F32 R24, R76.reuse, R72, R24 ;  /* 0x000000484c18723c */ /* 0x040fec0000001818 */
[-C--:B------:R-:W-:Y:S05]  /*dda0*/  HMMA.16816.F32 R28, R76, R74.reuse, R28 ;  /* 0x0000004a4c1c723c */ /* 0x080fea000000181c */
[----:B------:R-:W-:Y:S01]  /*ddb0*/  LOP3.LUT R72, R180, 0xffff, RZ, 0xc0, !PT ;  /* 0x0000ffffb4487812 */ /* 0x000fe200078ec0ff */
[C---:B------:R-:W-:Y:S05]  /*ddc0*/  HMMA.16816.F32 R32, R68.reuse, R74, R32 ;  /* 0x0000004a4420723c */ /* 0x040fea0000001820 */
[----:B------:R-:W-:Y:S02]  /*ddd0*/  SHF.R.U32.HI R72, RZ, 0x8, R72 ;  /* 0x00000008ff487819 */ /* 0x000fe40000011648 */
[----:B------:R-:W-:Y:S04]  /*dde0*/  SHF.R.U32.HI R180, RZ, 0x18, R180 ;  /* 0x00000018ffb47819 */ /* 0x000fe800000116b4 */
[----:B------:R-:W-:Y:S02]  /*ddf0*/  PRMT R131, R131, 0x5410, R72 ;  /* 0x0000541083837816 */ /* 0x000fe40000000048 */
[----:B------:R-:W-:Y:S01]  /*de00*/  PRMT R85, R85, 0x5410, R180 ;  /* 0x0000541055557816 */ /* 0x000fe200000000b4 */
[----:B------:R-:W1:Y:S04]  /*de10*/  LDSM.16.MT88.4 R72, [R193+0x6000] ;  /* 0x00600000c148783b */ /* 0x000e680000004200 */
[--C-:B------:R-:W-:Y:S02]  /*de20*/  HSET2.LE.AND R84, R85, R112.reuse, PT ;  /* 0x0000007055547233 */ /* 0x100fe40003803000 */
[--C-:B------:R-:W-:Y:S03]  /*de30*/  HSET2.LE.AND R85, R87, R112.reuse, PT ;  /* 0x0000007057557233 */ /* 0x100fe60003803000 */
[----:B------:R-:W-:Y:S02]  /*de40*/  LOP3.LUT R81, R84, R81, RZ, 0xc0, !PT ;  /* 0x0000005154517212 */ /* 0x000fe400078ec0ff */
[--C-:B------:R-:W-:Y:S02]  /*de50*/  HSET2.LE.AND R84, R109, R112.reuse, PT ;  /* 0x000000706d547233 */ /* 0x100fe40003803000 */
[----:B------:R-:W-:Y:S03]  /*de60*/  LOP3.LUT R82, R85, R82, RZ, 0xc0, !PT ;  /* 0x0000005255527212 */ /* 0x000fe600078ec0ff */
[----:B------:R-:W-:Y:S02]  /*de70*/  LOP3.LUT R83, R84, R83, RZ, 0xc0, !PT ;  /* 0x0000005354537212 */ /* 0x000fe400078ec0ff */
[----:B------:R-:W-:Y:S01]  /*de80*/  LDSM.16.MT88.4 R84, [R196+0x6800] ;  /* 0x00680000c454783b */ /* 0x000fe20000004200 */
[-C--:B-1----:R-:W-:Y:S06]  /*de90*/  HMMA.16816.F32 R36, R68, R72.reuse, R36 ;  /* 0x000000484424723c */ /* 0x082fec0000001824 */
[C---:B------:R-:W-:Y:S06]  /*dea0*/  HMMA.16816.F32 R40, R76.reuse, R72, R40 ;  /* 0x000000484c28723c */ /* 0x040fec0000001828 */
[-C--:B------:R-:W-:Y:S05]  /*deb0*/  HMMA.16816.F32 R44, R76, R74.reuse, R44 ;  /* 0x0000004a4c2c723c */ /* 0x080fea000000182c */
[--C-:B------:R-:W-:Y:S01]  /*dec0*/  HSET2.LE.AND R73, R131, R112.reuse, PT ;  /* 0x0000007083497233 */ /* 0x100fe20003803000 */
[C---:B------:R-:W-:Y:S05]  /*ded0*/  HMMA.16816.F32 R48, R68.reuse, R74, R48 ;  /* 0x0000004a4430723c */ /* 0x040fea0000001830 */
[----:B------:R-:W-:Y:S02]  /*dee0*/  LOP3.LUT R72, R174, 0xff, RZ, 0xc0, !PT ;  /* 0x000000ffae487812 */ /* 0x000fe400078ec0ff */
[----:B------:R-:W-:Y:S04]  /*def0*/  LOP3.LUT R80, R73, R80, RZ, 0xc0, !PT ;  /* 0x0000005049507212 */ /* 0x000fe800078ec0ff */
[----:B------:R-:W-:Y:S01]  /*df00*/  PRMT R131, R72, 0x5410, R163 ;  /* 0x0000541048837816 */ /* 0x000fe200000000a3 */
[----:B------:R-:W-:Y:S01]  /*df10*/  IMAD.WIDE.U32 R162, R136, -0x2daee0ad, RZ ;  /* 0xd2511f5388a27825 */ /* 0x000fe200078e00ff */
[----:B------:R-:W1:Y:S03]  /*df20*/  LDSM.16.MT88.4 R72, [R192+0x6000] ;  /* 0x00600000c048783b */ /* 0x000e660000004200 */
[--C-:B------:R-:W-:Y:S02]  /*df30*/  HSET2.LE.AND R109, R131, R112.reuse, PT ;  /* 0x00000070836d7233 */ /* 0x100fe40003803000 */
[----:B------:R-:W-:Y:S03]  /*df40*/  LOP3.LUT R136, R163, UR11, R176, 0x96, !PT ;  /* 0x0000000ba3887c12 */ /* 0x000fe6000f8e96b0 */
[----:B------:R-:W-:Y:S02]  /*df50*/  LOP3.LUT R88, R109, R88, RZ, 0xc0, !PT ;  /* 0x000000586d587212 */ /* 0x000fe400078ec0ff */
[----:B------:R-:W-:Y:S01]  /*df60*/  IMAD.WIDE.U32 R136, R136, -0x326172a9, RZ ;  /* 0xcd9e8d5788887825 */ /* 0x000fe200078e00ff */
[-C--:B-1----:R-:W-:Y:S06]  /*df70*/  HMMA.16816.F32 R52, R68, R72.reuse, R52 ;  /* 0x000000484434723c */ /* 0x082fec0000001834 */
[C---:B------:R-:W-:Y:S06]  /*df80*/  HMMA.16816.F32 R56, R76.reuse, R72, R56 ;  /* 0x000000484c38723c */ /* 0x040fec0000001838 */
[-C--:B------:R-:W-:Y:S01]  /*df90*/  HMMA.16816.F32 R60, R76, R74.reuse, R60 ;  /* 0x0000004a4c3c723c */ /* 0x080fe2000000183c */
[----:B------:R-:W1:Y:S04]  /*dfa0*/  LDSM.16.MT88.4 R76, [R194+0x6800] ;  /* 0x00680000c24c783b */ /* 0x000e680000004200 */
[----:B------:R-:W-:Y:S01]  /*dfb0*/  LOP3.LUT R72, R177, UR13, R178, 0x96, !PT ;  /* 0x0000000db1487c12 */ /* 0x000fe2000f8e96b2 */
[----:B------:R-:W-:Y:S05]  /*dfc0*/  HMMA.16816.F32 R64, R68, R74, R64 ;  /* 0x0000004a4440723c */ /* 0x000fea0000001840 */
[--C-:B------:R-:W-:Y:S01]  /*dfd0*/  HSET2.LE.AND R73, R125, R112.reuse, PT ;  /* 0x000000707d497233 */ /* 0x100fe20003803000 */
[----:B------:R-:W-:Y:S01]  /*dfe0*/  IMAD.WIDE.U32 R174, R72, -0x326172a9, RZ ;  /* 0xcd9e8d5748ae7825 */ /* 0x000fe200078e00ff */
[--C-:B------:R-:W-:Y:S01]  /*dff0*/  HSET2.LE.AND R72, R127, R112.reuse, PT ;  /* 0x000000707f487233 */ /* 0x100fe20003803000 */
[-C--:B------:R-:W-:Y:S05]  /*e000*/  HMMA.16816.F32 R4, R80, R84.reuse, R4 ;  /* 0x000000545004723c */ /* 0x080fea0000001804 */
[----:B------:R-:W-:Y:S01]  /*e010*/  LOP3.LUT R68, R119, 0xffff, RZ, 0xc0, !PT ;  /* 0x0000ffff77447812 */ /* 0x000fe200078ec0ff */
[----:B------:R-:W-:Y:S01]  /*e020*/  FADD.FTZ R177, R160, R113 ;  /* 0x00000071a0b17221 */ /* 0x000fe20000010000 */
[----:B------:R-:W-:Y:S01]  /*e030*/  LOP3.LUT R90, R73, R90, RZ, 0xc0, !PT ;  /* 0x0000005a495a7212 */ /* 0x000fe200078ec0ff */
[----:B------:R-:W-:Y:S03]  /*e040*/  FADD.FTZ R178, R150, R117 ;  /* 0x0000007596b27221 */ /* 0x000fe60000010000 */
[----:B------:R-:W-:Y:S01]  /*e050*/  SHF.R.U32.HI R68, RZ, 0x8, R68 ;  /* 0x00000008ff447819 */ /* 0x000fe20000011644 */
[----:B------:R-:W-:Y:S01]  /*e060*/  IMAD.WIDE.U32 R124, R124, -0x326172a9, RZ ;  /* 0xcd9e8d577c7c7825 */ /* 0x000fe200078e00ff */
[----:B------:R-:W-:Y:S02]  /*e070*/  LOP3.LUT R91, R72, R91, RZ, 0xc0, !PT ;  /* 0x0000005b485b7212 */ /* 0x000fe400078ec0ff */
[----:B------:R-:W-:Y:S02]  /*e080*/  LOP3.LUT R68, R68, 0xffff, RZ, 0xc0, !PT ;  /* 0x0000ffff44447812 */ /* 0x000fe400078ec0ff */
[----:B------:R-:W-:Y:S02]  /*e090*/  LOP3.LUT R154, R175, UR12, R154, 0x96, !PT ;  /* 0x0000000caf9a7c12 */ /* 0x000fe4000f8e969a */
[----:B------:R-:W-:Y:S01]  /*e0a0*/  ISETP.LE.U32.AND P3, PT, R68, UR19, PT ;  /* 0x0000001344007c0c */ /* 0x000fe2000bf63070 */
[C---:B------:R-:W-:Y:S01]  /*e0b0*/  HMMA.16816.F32 R8, R88.reuse, R84, R8 ;  /* 0x000000545808723c */ /* 0x040fe20000001808 */
[----:B------:R-:W2:Y:S01]  /*e0c0*/  LDSM.16.MT88.4 R68, [R193+0x6800] ;  /* 0x00680000c144783b */ /* 0x000ea20000004200 */
[----:B------:R-:W-:Y:S02]  /*e0d0*/  MUFU.EX2 R175, R159 ;  /* 0x0000009f00af7308 */ /* 0x000fe40000000800 */
[----:B------:R-:W-:Y:S01]  /*e0e0*/  LOP3.LUT R126, R137, UR10, R174, 0x96, !PT ;  /* 0x0000000a897e7c12 */ /* 0x000fe2000f8e96ae */
[----:B------:R-:W-:Y:S01]  /*e0f0*/  IMAD.WIDE.U32 R154, R154, -0x2daee0ad, RZ ;  /* 0xd2511f539a9a7825 */ /* 0x000fe200078e00ff */
[----:B------:R-:W-:Y:S01]  /*e100*/  SHF.R.U32.HI R74, RZ, 0x10, R119 ;  /* 0x00000010ff4a7819 */ /* 0x000fe20000011677 */
[-C--:B------:R-:W-:Y:S05]  /*e110*/  HMMA.16816.F32 R12, R88, R86.reuse, R12 ;  /* 0x00000056580c723c */ /* 0x080fea000000180c */
[----:B------:R-:W-:Y:S01]  /*e120*/  MUFU.EX2 R174, R158 ;  /* 0x0000009e00ae7308 */ /* 0x000fe20000000800 */
[----:B------:R-:W-:Y:S05]  /*e130*/  LOP3.LUT R73, R155, UR9, R162, 0x96, !PT ;  /* 0x000000099b497c12 */ /* 0x000fea000f8e96a2 */
[----:B------:R-:W-:Y:S01]  /*e140*/  IMAD.WIDE.U32 R162, R123, -0x326172a9, RZ ;  /* 0xcd9e8d577ba27825 */ /* 0x000fe200078e00ff */
[----:B------:R-:W-:Y:S01]  /*e150*/  LOP3.LUT R74, R74, 0xff, RZ, 0xc0, !PT ;  /* 0x000000ff4a4a7812 */ /* 0x000fe200078ec0ff */
[C---:B------:R-:W-:Y:S04]  /*e160*/  HMMA.16816.F32 R16, R80.reuse, R86, R16 ;  /* 0x000000565010723c */ /* 0x040fe80000001810 */
[----:B------:R-:W-:Y:S01]  /*e170*/  LOP3.LUT R130, R125, UR8, R130, 0x96, !PT ;  /* 0x000000087d827c12 */ /* 0x000fe2000f8e9682 */
[----:B------:R-:W-:Y:S01]  /*e180*/  IMAD.WIDE.U32 R126, R126, -0x2daee0ad, RZ ;  /* 0xd2511f537e7e7825 */ /* 0x000fe200078e00ff */
[----:B------:R-:W-:Y:S01]  /*e190*/  LOP3.LUT R84, R163, UR18, R124, 0x96, !PT ;  /* 0x00000012a3547c12 */ /* 0x000fe2000f8e967c */
[-C--:B-1----:R-:W-:Y:S03]  /*e1a0*/  HMMA.16816.F32 R20, R80, R76.reuse, R20 ;  /* 0x0000004c5014723c */ /* 0x082fe60000001814 */
[----:B------:R-:W-:Y:S01]  /*e1b0*/  ISETP.LE.U32.AND P1, PT, R74, UR19, PT ;  /* 0x000000134a007c0c */ /* 0x000fe2000bf23070 */
[----:B------:R-:W-:Y:S01]  /*e1c0*/  IMAD.WIDE.U32 R74, R73, -0x326172a9, RZ ;  /* 0xcd9e8d57494a7825 */ /* 0x000fe200078e00ff */
[----:B------:R-:W-:Y:S01]  /*e1d0*/  LOP3.LUT R72, R127, UR5, R154, 0x96, !PT ;  /* 0x000000057f487c12 */ /* 0x000fe2000f8e969a */
[C---:B------:R-:W-:Y:S05]  /*e1e0*/  HMMA.16816.F32 R24, R88.reuse, R76, R24 ;  /* 0x0000004c5818723c */ /* 0x040fea0000001818 */
[----:B------:R-:W-:Y:S01]  /*e1f0*/  LOP3.LUT R107, R75, UR8, R136, 0x96, !PT ;  /* 0x000000084b6b7c12 */ /* 0x000fe2000f8e9688 */
[----:B------:R-:W-:Y:S01]  /*e200*/  IMAD.WIDE.U32 R124, R72, -0x326172a9, RZ ;  /* 0xcd9e8d57487c7825 */ /* 0x000fe200078e00ff */
[----:B------:R-:W-:Y:S01]  /*e210*/  LOP3.LUT R72, R120, 0xff, RZ, 0xc0, !PT ;  /* 0x000000ff78487812 */ /* 0x000fe200078ec0ff */
[-C--:B------:R-:W-:Y:S03]  /*e220*/  HMMA.16816.F32 R28, R88, R78.reuse, R28 ;  /* 0x0000004e581c723c */ /* 0x080fe6000000181c */
[----:B------:R-:W-:Y:S01]  /*e230*/  LOP3.LUT R85, R125, UR18, R74, 0x96, !PT ;  /* 0x000000127d557c12 */ /* 0x000fe2000f8e964a */
[----:B------:R-:W-:Y:S01]  /*e240*/  IMAD.WIDE.U32 R130, R130, -0x2daee0ad, RZ ;  /* 0xd2511f5382827825 */ /* 0x000fe200078e00ff */
[----:B------:R-:W-:Y:S01]  /*e250*/  ISETP.LE.U32.AND P4, PT, R72, UR19, PT ;  /* 0x0000001348007c0c */ /* 0x000fe2000bf83070 */
[C---:B------:R-:W-:Y:S01]  /*e260*/  HMMA.16816.F32 R32, R80.reuse, R78, R32 ;  /* 0x0000004e5020723c */ /* 0x040fe20000001820 */
[----:B------:R-:W1:Y:S04]  /*e270*/  LDSM.16.MT88.4 R72, [R192+0x6800] ;  /* 0x00680000c048783b */ /* 0x000e680000004200 */
[----:B------:R-:W-:Y:S01]  /*e280*/  LOP3.LUT R76, R120, 0xffff, RZ, 0xc0, !PT ;  /* 0x0000ffff784c7812 */ /* 0x000fe200078ec0ff */
[-C--:B--2---:R-:W-:Y:S05]  /*e290*/  HMMA.16816.F32 R36, R80, R68.reuse, R36 ;  /* 0x000000445024723c */ /* 0x084fea0000001824 */
[----:B------:R-:W-:Y:S01]  /*e2a0*/  PRMT R154, R153, 0x7632, R154 ;  /* 0x00007632999a7816 */ /* 0x000fe2000000009a */
[C---:B------:R-:W-:Y:S05]  /*e2b0*/  HMMA.16816.F32 R40, R88.reuse, R68, R40 ;  /* 0x000000445828723c */ /* 0x040fea0000001828 */
[----:B------:R-:W-:Y:S01]  /*e2c0*/  SHF.R.U32.HI R115, RZ, 0x10, R162 ;  /* 0x00000010ff737819 */ /* 0x000fe200000116a2 */
[----:B------:R-:W-:Y:S01]  /*e2d0*/  @!P3 HADD2 R217, -R154.H0_H0, -RZ.H0_H0 ;  /* 0xa00000ff9ad9b230 */ /* 0x000fe20000000900 */
[----:B------:R-:W-:Y:S01]  /*e2e0*/  SHF.R.U32.HI R76, RZ, 0x8, R76 ;  /* 0x00000008ff4c7819 */ /* 0x000fe2000001164c */
[-C--:B------:R-:W-:Y:S03]  /*e2f0*/  HMMA.16816.F32 R44, R88, R70.reuse, R44 ;  /* 0x00000046582c723c */ /* 0x080fe6000000182c */
[--C-:B------:R-:W-:Y:S01]  /*e300*/  SHF.R.U32.HI R78, RZ, 0x10, R124.reuse ;  /* 0x00000010ff4e7819 */ /* 0x100fe2000001167c */
[----:B------:R-:W-:Y:S01]  /*e310*/  @!P1 HADD2 R216, -R156.H0_H0, -RZ.H0_H0 ;  /* 0xa00000ff9cd89230 */ /* 0x000fe20000000900 */
[----:B------:R-:W-:Y:S01]  /*e320*/  LOP3.LUT R79, R76, 0xffff, RZ, 0xc0, !PT ;  /* 0x0000ffff4c4f7812 */ /* 0x000fe200078ec0ff */
[C---:B------:R-:W-:Y:S05]  /*e330*/  HMMA.16816.F32 R48, R80.reuse, R70, R48 ;  /* 0x000000465030723c */ /* 0x040fea0000001830 */
[----:B------:R-:W-:Y:S02]  /*e340*/  LOP3.LUT R69, R115, 0xff, RZ, 0xc0, !PT ;  /* 0x000000ff73457812 */ /* 0x000fe400078ec0ff */
[----:B------:R-:W-:Y:S04]  /*e350*/  LOP3.LUT R77, R124, 0xffff, RZ, 0xc0, !PT ;  /* 0x0000ffff7c4d7812 */ /* 0x000fe800078ec0ff */
[----:B------:R-:W-:Y:S02]  /*e360*/  SHF.R.U32.HI R76, RZ, 0x18, R124 ;  /* 0x00000018ff4c7819 */ /* 0x000fe4000001167c */
[----:B------:R-:W-:Y:S02]  /*e370*/  LOP3.LUT R115, R78, 0xff, RZ, 0xc0, !PT ;  /* 0x000000ff4e737812 */ /* 0x000fe400078ec0ff */
[----:B------:R-:W-:Y:S01]  /*e380*/  PRMT R108, R153, 0x5410, R154 ;  /* 0x00005410996c7816 */ /* 0x000fe2000000009a */
[-C--:B-1----:R-:W-:Y:S03]  /*e390*/  HMMA.16816.F32 R52, R80, R72.reuse, R52 ;  /* 0x000000485034723c */ /* 0x082fe60000001834 */
[----:B------:R-:W-:Y:S02]  /*e3a0*/  @!P3 PRMT R154, R217, 0x5410, RZ ;  /* 0x00005410d99ab816 */ /* 0x000fe400000000ff */
[----:B------:R-:W-:Y:S01]  /*e3b0*/  ISETP.LE.U32.AND P3, PT, R79, UR19, PT ;  /* 0x000000134f007c0c */ /* 0x000fe2000bf63070 */
[C---:B------:R-:W-:Y:S02]  /*e3c0*/  HMMA.16816.F32 R56, R88.reuse, R72, R56 ;  /* 0x000000485838723c */ /* 0x040fe40000001838 */
[----:B------:R-:W-:Y:S03]  /*e3d0*/  STG.E.U16 desc[UR20][R170.64+0x60], R154 ;  /* 0x0000609aaa007986 */ /* 0x000fe6000c101514 */
[----:B------:R-:W-:Y:S01]  /*e3e0*/  SHF.R.U32.HI R68, RZ, 0x8, R77 ;  /* 0x00000008ff447819 */ /* 0x000fe2000001164d */
[-C--:B------:R-:W-:Y:S05]  /*e3f0*/  HMMA.16816.F32 R60, R88, R74.reuse, R60 ;  /* 0x0000004a583c723c */ /* 0x080fea000000183c */
[----:B------:R-:W-:Y:S01]  /*e400*/  PRMT R115, R115, 0x5410, R76 ;  /* 0x0000541073737816 */ /* 0x000fe2000000004c */
[----:B------:R-:W-:Y:S01]  /*e410*/  HMMA.16816.F32 R64, R80, R74, R64 ;  /* 0x0000004a5040723c */ /* 0x000fe20000001840 */
[----:B------:R-:W1:Y:S04]  /*e420*/  LDSM.16.MT88.4 R76, [R196+0x7000] ;  /* 0x00700000c44c783b */ /* 0x000e680000004200 */
[C---:B------:R-:W-:Y:S02]  /*e430*/  LOP3.LUT R71, R84.reuse, 0xffff, RZ, 0xc0, !PT ;  /* 0x0000ffff54477812 */ /* 0x040fe400078ec0ff */
[--C-:B------:R-:W-:Y:S04]  /*e440*/  SHF.R.U32.HI R70, RZ, 0x10, R84.reuse ;  /* 0x00000010ff467819 */ /* 0x100fe80000011654 */
[----:B------:R-:W-:Y:S02]  /*e450*/  LOP3.LUT R127, R84, 0xff, RZ, 0xc0, !PT ;  /* 0x000000ff547f7812 */ /* 0x000fe400078ec0ff */
[----:B------:R-:W-:Y:S02]  /*e460*/  SHF.R.U32.HI R125, RZ, 0x18, R84 ;  /* 0x00000018ff7d7819 */ /* 0x000fe40000011654 */
[----:B------:R-:W-:Y:S02]  /*e470*/  LOP3.LUT R110, R162, 0xffff, RZ, 0xc0, !PT ;  /* 0x0000ffffa26e7812 */ /* 0x000fe400078ec0ff */
[----:B------:R-:W-:Y:S01]  /*e480*/  SHF.R.U32.HI R84, RZ, 0x8, R71 ;  /* 0x00000008ff547819 */ /* 0x000fe20000011647 */
[----:B------:R-:W2:Y:S01]  /*e490*/  MUFU.EX2 R163, R161 ;  /* 0x000000a100a37308 */ /* 0x000ea20000000800 */
[----:B------:R-:W-:Y:S02]  /*e4a0*/  LOP3.LUT R121, R124, 0xff, RZ, 0xc0, !PT ;  /* 0x000000ff7c797812 */ /* 0x000fe400078ec0ff */
[----:B------:R-:W-:Y:S02]  /*e4b0*/  LOP3.LUT R87, R162, 0xff, RZ, 0xc0, !PT ;  /* 0x000000ffa2577812 */ /* 0x000fe400078ec0ff */
[----:B------:R-:W-:Y:S02]  /*e4c0*/  SHF.R.U32.HI R110, RZ, 0x8, R110 ;  /* 0x00000008ff6e7819 */ /* 0x000fe4000001166e */
[----:B------:R-:W-:Y:S02]  /*e4d0*/  PRMT R127, R127, 0x5410, R84 ;  /* 0x000054107f7f7816 */ /* 0x000fe40000000054 */
[--C-:B------:R-:W-:Y:S02]  /*e4e0*/  SHF.R.U32.HI R84, RZ, 0x10, R85.reuse ;  /* 0x00000010ff547819 */ /* 0x100fe40000011655 */
[----:B------:R-:W-:Y:S02]  /*e4f0*/  PRMT R121, R121, 0x5410, R68 ;  /* 0x0000541079797816 */ /* 0x000fe40000000044 */
[----:B------:R-:W-:Y:S02]  /*e500*/  PRMT R87, R87, 0x5410, R110 ;  /* 0x0000541057577816 */ /* 0x000fe4000000006e */
[----:B------:R-:W-:Y:S02]  /*e510*/  LOP3.LUT R68, R85, 0xffff, RZ, 0xc0, !PT ;  /* 0x0000ffff55447812 */ /* 0x000fe400078ec0ff */
[----:B------:R-:W-:Y:S01]  /*e520*/  LOP3.LUT R70, R70, 0xff, RZ, 0xc0, !PT ;  /* 0x000000ff46467812 */ /* 0x000fe200078ec0ff */
[----:B--2---:R-:W-:Y:S01]  /*e530*/  FADD.FTZ R180, R163, R118 ;  /* 0x00000076a3b47221 */ /* 0x004fe20000010000 */
[----:B------:R-:W-:Y:S02]  /*e540*/  LOP3.LUT R123, R85, 0xff, RZ, 0xc0, !PT ;  /* 0x000000ff557b7812 */ /* 0x000fe400078ec0ff */
[----:B------:R-:W-:Y:S02]  /*e550*/  SHF.R.U32.HI R86, RZ, 0x18, R162 ;  /* 0x00000018ff567819 */ /* 0x000fe400000116a2 */
[----:B------:R-:W-:Y:S02]  /*e560*/  SHF.R.U32.HI R85, RZ, 0x18, R85 ;  /* 0x00000018ff557819 */ /* 0x000fe40000011655 */
[----:B------:R-:W-:Y:S02]  /*e570*/  LOP3.LUT R84, R84, 0xff, RZ, 0xc0, !PT ;  /* 0x000000ff54547812 */ /* 0x000fe400078ec0ff */
[----:B------:R-:W-:Y:S02]  /*e580*/  PRMT R125, R70, 0x5410, R125 ;  /* 0x00005410467d7816 */ /* 0x000fe4000000007d */
[----:B------:R-:W-:Y:S02]  /*e590*/  PRMT R69, R69, 0x5410, R86 ;  /* 0x0000541045457816 */ /* 0x000fe40000000056 */
[--C-:B------:R-:W-:Y:S02]  /*e5a0*/  HSET2.LE.AND R70, R87, R112.reuse, PT ;  /* 0x0000007057467233 */ /* 0x100fe40003803000 */
[----:B------:R-:W-:Y:S02]  /*e5b0*/  PRMT R73, R84, 0x5410, R85 ;  /* 0x0000541054497816 */ /* 0x000fe40000000055 */
[----:B------:R-:W-:Y:S01]  /*e5c0*/  SHF.R.U32.HI R68, RZ, 0x8, R68 ;  /* 0x00000008ff447819 */ /* 0x000fe20000011644 */
[----:B------:R-:W2:Y:S01]  /*e5d0*/  LDSM.16.MT88.4 R84, [R194+0x7000] ;  /* 0x00700000c254783b */ /* 0x000ea20000004200 */
[--C-:B------:R-:W-:Y:S02]  /*e5e0*/  HSET2.LE.AND R71, R69, R112.reuse, PT ;  /* 0x0000007045477233 */ /* 0x100fe40003803000 */
[----:B------:R-:W-:Y:S02]  /*e5f0*/  PRMT R123, R123, 0x5410, R68 ;  /* 0x000054107b7b7816 */ /* 0x000fe40000000044 */
[--C-:B------:R-:W-:Y:S02]  /*e600*/  HSET2.LE.AND R68, R127, R112.reuse, PT ;  /* 0x000000707f447233 */ /* 0x100fe40003803000 */
[--C-:B------:R-:W-:Y:S02]  /*e610*/  HSET2.LE.AND R69, R125, R112.reuse, PT ;  /* 0x000000707d457233 */ /* 0x100fe40003803000 */
[----:B------:R-:W-:Y:S02]  /*e620*/  LOP3.LUT R70, R70, R105, RZ, 0xc0, !PT ;  /* 0x0000006946467212 */ /* 0x000fe400078ec0ff */
[----:B------:R-:W-:Y:S02]  /*e630*/  LOP3.LUT R71, R71, R104, RZ, 0xc0, !PT ;  /* 0x0000006847477212 */ /* 0x000fe400078ec0ff */
[----:B------:R-:W-:Y:S02]  /*e640*/  LOP3.LUT R68, R68, R103, RZ, 0xc0, !PT ;  /* 0x0000006744447212 */ /* 0x000fe400078ec0ff */
[----:B------:R-:W-:Y:S02]  /*e650*/  LOP3.LUT R69, R69, R102, RZ, 0xc0, !PT ;  /* 0x0000006645457212 */ /* 0x000fe400078ec0ff */
[--C-:B------:R-:W-:Y:S02]  /*e660*/  HSET2.LE.AND R72, R123, R112.reuse, PT ;  /* 0x000000707b487233 */ /* 0x100fe40003803000 */
[--C-:B------:R-:W-:Y:S02]  /*e670*/  HSET2.LE.AND R73, R73, R112.reuse, PT ;  /* 0x0000007049497233 */ /* 0x100fe40003803000 */
[--C-:B------:R-:W-:Y:S01]  /*e680*/  HSET2.LE.AND R88, R121, R112.reuse, PT ;  /* 0x0000007079587233 */ /* 0x100fe20003803000 */
[-C--:B-1----:R-:W-:Y:S05]  /*e690*/  HMMA.16816.F32 R4, R68, R76.reuse, R4 ;  /* 0x0000004c4404723c */ /* 0x082fea0000001804 */
[--C-:B------:R-:W-:Y:S02]  /*e6a0*/  HSET2.LE.AND R89, R115, R112.reuse, PT ;  /* 0x0000007073597233 */ /* 0x100fe40003803000 */
[----:B------:R-:W-:Y:S04]  /*e6b0*/  LOP3.LUT R72, R72, R101, RZ, 0xc0, !PT ;  /* 0x0000006548487212 */ /* 0x000fe800078ec0ff */
[----:B------:R-:W-:Y:S01]  /*e6c0*/  LOP3.LUT R73, R73, R100, RZ, 0xc0, !PT ;  /* 0x0000006449497212 */ /* 0x000fe200078ec0ff */
[----:B------:R-:W-:Y:S01]  /*e6d0*/  IMAD.WIDE.U32 R100, R107, -0x2daee0ad, RZ ;  /* 0xd2511f536b647825 */ /* 0x000fe200078e00ff */
[----:B------:R-:W-:Y:S02]  /*e6e0*/  LOP3.LUT R74, R88, R99, RZ, 0xc0, !PT ;  /* 0x00000063584a7212 */ /* 0x000fe400078ec0ff */
[----:B------:R-:W-:Y:S01]  /*e6f0*/  LOP3.LUT R75, R89, R98, RZ, 0xc0, !PT ;  /* 0x00000062594b7212 */ /* 0x000fe200078ec0ff */
[----:B------:R-:W1:Y:S01]  /*e700*/  MUFU.EX2 R88, R157 ;  /* 0x0000009d00587308 */ /* 0x000e620000000800 */
[----:B------:R-:W-:Y:S02]  /*e710*/  LOP3.LUT R80, R130, 0xffff, RZ, 0xc0, !PT ;  /* 0x0000ffff82507812 */ /* 0x000fe400078ec0ff */
[----:B------:R-:W-:Y:S02]  /*e720*/  @!P0 PRMT R153, R214, 0x5410, RZ ;  /* 0x00005410d6998816 */ /* 0x000fe400000000ff */
[----:B------:R-:W-:Y:S01]  /*e730*/  SHF.R.U32.HI R102, RZ, 0x8, R80 ;  /* 0x00000008ff667819 */ /* 0x000fe20000011650 */
[C---:B------:R-:W-:Y:S01]  /*e740*/  HMMA.16816.F32 R8, R72.reuse, R76, R8 ;  /* 0x0000004c4808723c */ /* 0x040fe20000001808 */
[----:B------:R-:W4:Y:S03]  /*e750*/  LDSM.16.MT88.4 R80, [R193+0x7000] ;  /* 0x00700000c150783b */ /* 0x000f260000004200 */
[----:B------:R3:W4:Y:S01]  /*e760*/  MUFU.EX2 R157, R138 ;  /* 0x0000008a009d7308 */ /* 0x0007220000000800 */
[----:B------:R-:W-:Y:S01]  /*e770*/  SHF.R.U32.HI R124, RZ, 0x10, R120 ;  /* 0x00000010ff7c7819 */ /* 0x000fe20000011678 */
[-C--:B------:R-:W-:Y:S03]  /*e780*/  HMMA.16816.F32 R12, R72, R78.reuse, R12 ;  /* 0x0000004e480c723c */ /* 0x080fe6000000180c */
[----:B------:R-:W-:Y:S02]  /*e790*/  STG.E.U16 desc[UR20][R170.64+0x5e], R153 ;  /* 0x00005e99aa007986 */ /* 0x000fe4000c101514 */
[----:B-1----:R-:W-:Y:S01]  /*e7a0*/  FADD.FTZ R176, R88, R114 ;  /* 0x0000007258b07221 */ /* 0x002fe20000010000 */
[C---:B------:R-:W-:Y:S05]  /*e7b0*/  HMMA.16816.F32 R16, R68.reuse, R78, R16 ;  /* 0x0000004e4410723c */ /* 0x040fea0000001810 */
[----:B------:R-:W-:Y:S01]  /*e7c0*/  SHF.R.U32.HI R90, RZ, 0x10, R130 ;  /* 0x00000010ff5a7819 */ /* 0x000fe20000011682 */
[-C--:B--2---:R-:W-:Y:S01]  /*e7d0*/  HMMA.16816.F32 R20, R68, R84.reuse, R20 ;  /* 0x000000544414723c */ /* 0x084fe20000001814 */
[----:B---3--:R-:W-:Y:S04]  /*e7e0*/  LDSM.16.MT88.4 R136, [R192+0x7800] ;  /* 0x00780000c088783b */ /* 0x008fe80000004200 */
[----:B------:R-:W-:Y:S01]  /*e7f0*/  LOP3.LUT R76, R100, 0xffff, RZ, 0xc0, !PT ;  /* 0x0000ffff644c7812 */ /* 0x000fe200078ec0ff */
[C---:B------:R-:W-:Y:S05]  /*e800*/  HMMA.16816.F32 R24, R72.reuse, R84, R24 ;  /* 0x000000544818723c */ /* 0x040fea0000001818 */
[----:B------:R-:W-:Y:S01]  /*e810*/  LOP3.LUT R122, R131, UR17, R122, 0x96, !PT ;  /* 0x00000011837a7c12 */ /* 0x000fe2000f8e967a */
[-C--:B------:R-:W-:Y:S05]  /*e820*/  HMMA.16816.F32 R28, R72, R86.reuse, R28 ;  /* 0x00000056481c723c */ /* 0x080fea000000181c */
[----:B------:R-:W-:Y:S01]  /*e830*/  LOP3.LUT R131, R90, 0xff, RZ, 0xc0, !PT ;  /* 0x000000ff5a837812 */ /* 0x000fe200078ec0ff */
[C---:B------:R-:W-:Y:S05]  /*e840*/  HMMA.16816.F32 R32, R68.reuse, R86, R32 ;  /* 0x000000564420723c */ /* 0x040fea0000001820 */
[----:B------:R-:W-:Y:S01]  /*e850*/  SHF.R.U32.HI R90, RZ, 0x8, R76 ;  /* 0x00000008ff5a7819 */ /* 0x000fe2000001164c */
[-C--:B----4-:R-:W-:Y:S05]  /*e860*/  HMMA.16816.F32 R36, R68, R80.reuse, R36 ;  /* 0x000000504424723c */ /* 0x090fea0000001824 */
[C---:B------:R-:W-:Y:S01]  /*e870*/  LOP3.LUT R78, R122.reuse, 0xffff, RZ, 0xc0, !PT ;  /* 0x0000ffff7a4e7812 */ /* 0x040fe200078ec0ff */
[C---:B------:R-:W-:Y:S05]  /*e880*/  HMMA.16816.F32 R40, R72.reuse, R80, R40 ;  /* 0x000000504828723c */ /* 0x040fea0000001828 */
[----:B------:R-:W-:Y:S01]  /*e890*/  SHF.R.U32.HI R76, RZ, 0x10, R122 ;  /* 0x00000010ff4c7819 */ /* 0x000fe2000001167a */
[-C--:B------:R-:W-:Y:S05]  /*e8a0*/  HMMA.16816.F32 R44, R72, R82.reuse, R44 ;  /* 0x00000052482c723c */ /* 0x080fea000000182c */
[----:B------:R-:W-:Y:S01]  /*e8b0*/  LOP3.LUT R99, R122, 0xff, RZ, 0xc0, !PT ;  /* 0x000000ff7a637812 */ /* 0x000fe200078ec0ff */
[C---:B------:R-:W-:Y:S05]  /*e8c0*/  HMMA.16816.F32 R48, R68.reuse, R82, R48 ;  /* 0x000000524430723c */ /* 0x040fea0000001830 */
[----:B------:R-:W-:Y:S02]  /*e8d0*/  SHF.R.U32.HI R78, RZ, 0x8, R78 ;  /* 0x00000008ff4e7819 */ /* 0x000fe4000001164e */
[----:B------:R-:W-:Y:S04]  /*e8e0*/  SHF.R.U32.HI R122, RZ, 0x18, R122 ;  /* 0x00000018ff7a7819 */ /* 0x000fe8000001167a */
[----:B------:R-:W-:Y:S02]  /*e8f0*/  LOP3.LUT R77, R76, 0xff, RZ, 0xc0, !PT ;  /* 0x000000ff4c4d7812 */ /* 0x000fe400078ec0ff */
[----:B------:R-:W-:Y:S02]  /*e900*/  PRMT R99, R99, 0x5410, R78 ;  /* 0x0000541063637816 */ /* 0x000fe4000000004e */
[----:B------:R-:W-:Y:S02]  /*e910*/  PRMT R85, R77, 0x5410, R122 ;  /* 0x000054104d557816 */ /* 0x000fe4000000007a */
[----:B------:R-:W-:Y:S01]  /*e920*/  LOP3.LUT R126, R101, UR17, R126, 0x96, !PT ;  /* 0x00000011657e7c12 */ /* 0x000fe2000f8e967e */
[----:B------:R-:W1:Y:S01]  /*e930*/  LDSM.16.MT88.4 R76, [R192+0x7000] ;  /* 0x00700000c04c783b */ /* 0x000e620000004200 */
[----:B------:R-:W-:Y:S02]  /*e940*/  SHF.R.U32.HI R103, RZ, 0x10, R100 ;  /* 0x00000010ff677819 */ /* 0x000fe40000011664 */
[--C-:B------:R-:W-:Y:S02]  /*e950*/  SHF.R.U32.HI R105, RZ, 0x10, R126.reuse ;  /* 0x00000010ff697819 */ /* 0x100fe4000001167e */
[C---:B------:R-:W-:Y:S02]  /*e960*/  LOP3.LUT R84, R126.reuse, 0xffff, RZ, 0xc0, !PT ;  /* 0x0000ffff7e547812 */ /* 0x040fe400078ec0ff */
[----:B------:R-:W-:Y:S02]  /*e970*/  LOP3.LUT R101, R126, 0xff, RZ, 0xc0, !PT ;  /* 0x000000ff7e657812 */ /* 0x000fe400078ec0ff */
[----:B------:R-:W-:Y:S02]  /*e980*/  SHF.R.U32.HI R126, RZ, 0x18, R126 ;  /* 0x00000018ff7e7819 */ /* 0x000fe4000001167e */
[----:B------:R-:W-:Y:S02]  /*e990*/  LOP3.LUT R105, R105, 0xff, RZ, 0xc0, !PT ;  /* 0x000000ff69697812 */ /* 0x000fe400078ec0ff */
[----:B------:R-:W-:Y:S02]  /*e9a0*/  SHF.R.U32.HI R84, RZ, 0x8, R84 ;  /* 0x00000008ff547819 */ /* 0x000fe40000011654 */
[----:B------:R-:W-:Y:S02]  /*e9b0*/  PRMT R105, R105, 0x5410, R126 ;  /* 0x0000541069697816 */ /* 0x000fe4000000007e */
[----:B------:R-:W-:Y:S02]  /*e9c0*/  PRMT R101, R101, 0x5410, R84 ;  /* 0x0000541065657816 */ /* 0x000fe40000000054 */
[----:B------:R-:W-:Y:S02]  /*e9d0*/  LOP3.LUT R89, R130, 0xff, RZ, 0xc0, !PT ;  /* 0x000000ff82597812 */ /* 0x000fe400078ec0ff */
[--C-:B------:R-:W-:Y:S02]  /*e9e0*/  HSET2.LE.AND R84, R105, R112.reuse, PT ;  /* 0x0000007069547233 */ /* 0x100fe40003803000 */
[----:B------:R-:W2:Y:S01]  /*e9f0*/  LDSM.16.MT88.4 R104, [R196+0x7800] ;  /* 0x00780000c468783b */ /* 0x000ea20000004200 */
[----:B------:R-:W-:Y:S02]  /*ea00*/  SHF.R.U32.HI R130, RZ, 0x18, R130 ;  /* 0x00000018ff827819 */ /* 0x000fe40000011682 */
[----:B------:R-:W-:Y:S02]  /*ea10*/  SHF.R.U32.HI R98, RZ, 0x18, R100 ;  /* 0x00000018ff627819 */ /* 0x000fe40000011664 */
[----:B------:R-:W-:Y:S02]  /*ea20*/  LOP3.LUT R103, R103, 0xff, RZ, 0xc0, !PT ;  /* 0x000000ff67677812 */ /* 0x000fe400078ec0ff */
[----:B------:R-:W-:Y:S02]  /*ea30*/  LOP3.LUT R91, R100, 0xff, RZ, 0xc0, !PT ;  /* 0x000000ff645b7812 */ /* 0x000fe400078ec0ff */
[--C-:B------:R-:W-:Y:S02]  /*ea40*/  HSET2.LE.AND R86, R85, R112.reuse, PT ;  /* 0x0000007055567233 */ /* 0x100fe40003803000 */
[--C-:B------:R-:W-:Y:S02]  /*ea50*/  HSET2.LE.AND R87, R99, R112.reuse, PT ;  /* 0x0000007063577233 */ /* 0x100fe40003803000 */
[--C-:B------:R-:W-:Y:S02]  /*ea60*/  HSET2.LE.AND R85, R101, R112.reuse, PT ;  /* 0x0000007065557233 */ /* 0x100fe40003803000 */
[----:B------:R-:W-:Y:S01]  /*ea70*/  PRMT R103, R103, 0x5410, R98 ;  /* 0x0000541067677816 */ /* 0x000fe20000000062 */
[-C--:B-1----:R-:W-:Y:S03]  /*ea80*/  HMMA.16816.F32 R52, R68, R76.reuse, R52 ;  /* 0x0000004c4434723c */ /* 0x082fe60000001834 */
[----:B------:R-:W-:Y:S02]  /*ea90*/  F2FP.F16.F32.PACK_AB R159, R173, R88 ;  /* 0x00000058ad9f723e */ /* 0x000fe400000000ff */
[----:B------:R-:W-:Y:S01]  /*eaa0*/  PRMT R89, R89, 0x5410, R102 ;  /* 0x0000541059597816 */ /* 0x000fe20000000066 */
[C---:B------:R-:W-:Y:S05]  /*eab0*/  HMMA.16816.F32 R56, R72.reuse, R76, R56 ;  /* 0x0000004c4838723c */ /* 0x040fea0000001838 */
[----:B------:R-:W-:Y:S01]  /*eac0*/  PRMT R131, R131, 0x5410, R130 ;  /* 0x0000541083837816 */ /* 0x000fe20000000082 */
[-C--:B------:R-:W-:Y:S05]  /*ead0*/  HMMA.16816.F32 R60, R72, R78.reuse, R60 ;  /* 0x0000004e483c723c */ /* 0x080fea000000183c */
[----:B------:R-:W-:Y:S01]  /*eae0*/  PRMT R91, R91, 0x5410, R90 ;  /* 0x000054105b5b7816 */ /* 0x000fe2000000005a */
[----:B------:R-:W-:Y:S05]  /*eaf0*/  HMMA.16816.F32 R64, R68, R78, R64 ;  /* 0x0000004e4440723c */ /* 0x000fea0000001840 */
[----:B------:R-:W-:Y:S02]  /*eb00*/  SHF.R.U32.HI R119, RZ, 0x18, R119 ;  /* 0x00000018ff777819 */ /* 0x000fe40000011677 */
[----:B------:R-:W-:Y:S02]  /*eb10*/  PRMT R158, R159, 0x7632, R158 ;  /* 0x000076329f9e7816 */ /* 0x000fe4000000009e */
[----:B------:R-:W-:Y:S02]  /*eb20*/  ISETP.LE.U32.AND P0, PT, R119, UR19, PT ;  /* 0x0000001377007c0c */ /* 0x000fe4000bf03070 */
[----:B------:R-:W-:Y:S01]  /*eb30*/  F2FP.F16.F32.PACK_AB R160, R174, R160 ;  /* 0x000000a0aea0723e */ /* 0x000fe200000000ff */
[----:B------:R-:W-:Y:S01]  /*eb40*/  @!P6 HADD2 R222, -R158.H0_H0, -RZ.H0_H0 ;  /* 0xa00000ff9edee230 */ /* 0x000fe20000000900 */
[--C-:B------:R-:W-:Y:S02]  /*eb50*/  HSET2.LE.AND R103, R103, R112.reuse, PT ;  /* 0x0000007067677233 */ /* 0x100fe40003803000 */
[--C-:B------:R-:W-:Y:S02]  /*eb60*/  HSET2.LE.AND R130, R89, R112.reuse, PT ;  /* 0x0000007059827233 */ /* 0x100fe40003803000 */
[--C-:B------:R-:W-:Y:S02]  /*eb70*/  HSET2.LE.AND R131, R131, R112.reuse, PT ;  /* 0x0000007083837233 */ /* 0x100fe40003803000 */
[----:B------:R-:W-:Y:S02]  /*eb80*/  HSET2.LE.AND R102, R91, R112, PT ;  /* 0x000000705b667233 */ /* 0x000fe40003803000 */
[----:B------:R-:W1:Y:S01]  /*eb90*/  LDSM.16.MT88.4 R112, [R194+0x7800] ;  /* 0x00780000c270783b */ /* 0x000e620000004200 */
[----:B------:R-:W-:Y:S02]  /*eba0*/  PRMT R155, R156, 0x7632, R155 ;  /* 0x000076329c9b7816 */ /* 0x000fe4000000009b */
[----:B------:R-:W-:Y:S02]  /*ebb0*/  PRMT R161, R160, 0x7632, R161 ;  /* 0x00007632a0a17816 */ /* 0x000fe400000000a1 */
[----:B------:R-:W-:Y:S01]  /*ebc0*/  F2FP.F16.F32.PACK_AB R163, R175, R163 ;  /* 0x000000a3afa3723e */ /* 0x000fe200000000ff */
[----:B------:R-:W-:Y:S01]  /*ebd0*/  @!P0 HADD2 R203, -R155.H0_H0, -RZ.H0_H0 ;  /* 0xa00000ff9bcb8230 */ /* 0x000fe20000000900 */
[----:B------:R-:W-:Y:S01]  /*ebe0*/  PRMT R109, R156, 0x5410, R155 ;  /* 0x000054109c6d7816 */ /* 0x000fe2000000009b */
[----:B------:R-:W-:Y:S01]  /*ebf0*/  @!P5 HADD2 R179, -R161.H0_H0, -RZ.H0_H0 ;  /* 0xa00000ffa1b3d230 */ /* 0x000fe20000000900 */
[----:B------:R-:W-:Y:S01]  /*ec00*/  PRMT R81, R159, 0x5410, R158 ;  /* 0x000054109f517816 */ /* 0x000fe2000000009e */
[----:B------:R-:W-:Y:S01]  /*ec10*/  @!P4 HADD2 R251, -R163.H0_H0, -RZ.H0_H0 ;  /* 0xa00000ffa3fbc230 */ /* 0x000fe20000000900 */
[----:B------:R-:W-:Y:S02]  /*ec20*/  PRMT R76, R160, 0x5410, R161 ;  /* 0x00005410a04c7816 */ /* 0x000fe400000000a1 */
[----:B------:R-:W-:Y:S02]  /*ec30*/  @!P1 PRMT R156, R216, 0x5410, RZ ;  /* 0x00005410d89c9816 */ /* 0x000fe400000000ff */
[----:B------:R-:W-:Y:S02]  /*ec40*/  @!P6 PRMT R158, R222, 0x5410, RZ ;  /* 0x00005410de9ee816 */ /* 0x000fe400000000ff */
[----:B------:R-:W-:Y:S01]  /*ec50*/  ISETP.LE.U32.AND P6, PT, R172, UR19, PT ;  /* 0x00000013ac007c0c */ /* 0x000fe2000bfc3070 */
[----:B------:R-:W-:Y:S01]  /*ec60*/  STG.E.U16 desc[UR20][R168.64+0x60], R156 ;  /* 0x0000609ca8007986 */ /* 0x000fe2000c101514 */
[----:B------:R-:W-:Y:S02]  /*ec70*/  PRMT R162, R163, 0x7632, R162 ;  /* 0x00007632a3a27816 */ /* 0x000fe400000000a2 */
[----:B------:R-:W-:Y:S02]  /*ec80*/  ISETP.LE.U32.AND P1, PT, R111, UR19, PT ;  /* 0x000000136f007c0c */ /* 0x000fe4000bf23070 */
[----:B------:R-:W-:Y:S01]  /*ec90*/  LOP3.LUT R128, R87, R128, RZ, 0xc0, !PT ;  /* 0x0000008057807212 */ /* 0x000fe200078ec0ff */
[----:B------:R-:W-:Y:S01]  /*eca0*/  @!P3 HADD2 R250, -R162.H0_H0, -RZ.H0_H0 ;  /* 0xa00000ffa2fab230 */ /* 0x000fe20000000900 */
[----:B------:R-:W-:Y:S02]  /*ecb0*/  LOP3.LUT R129, R86, R129, RZ, 0xc0, !PT ;  /* 0x0000008156817212 */ /* 0x000fe400078ec0ff */
[----:B------:R-:W-:Y:S02]  /*ecc0*/  LOP3.LUT R130, R130, R81, RZ, 0xc0, !PT ;  /* 0x0000005182827212 */ /* 0x000fe400078ec0ff */
[----:B------:R-:W-:Y:S01]  /*ecd0*/  LOP3.LUT R131, R131, R76, RZ, 0xc0, !PT ;  /* 0x0000004c83837212 */ /* 0x000fe200078ec0ff */
[----:B------:R-:W-:Y:S01]  /*ece0*/  @!P6 HADD2 R181, -R160.H0_H0, -RZ.H0_H0 ;  /* 0xa00000ffa0b5e230 */ /* 0x000fe20000000900 */
[----:B------:R-:W-:Y:S02]  /*ecf0*/  F2FP.F16.F32.PACK_AB R150, R157, R150 ;  /* 0x000000969d96723e */ /* 0x000fe400000000ff */
[----:B------:R-:W-:Y:S01]  /*ed00*/  PRMT R73, R163, 0x5410, R162 ;  /* 0x00005410a3497816 */ /* 0x000fe200000000a2 */
[----:B------:R-:W-:Y:S01]  /*ed10*/  @!P1 HADD2 R223, -R159.H0_H0, -RZ.H0_H0 ;  /* 0xa00000ff9fdf9230 */ /* 0x000fe20000000900 */
[----:B------:R-:W-:Y:S01]  /*ed20*/  SHF.R.U32.HI R119, RZ, 0x18, R120 ;  /* 0x00000018ff777819 */ /* 0x000fe20000011678 */
[-C--:B--2---:R-:W-:Y:S01]  /*ed30*/  HMMA.16816.F32 R92, R128, R104.reuse, R4 ;  /* 0x00000068805c723c */ /* 0x084fe20000001804 */
[----:B------:R-:W2:Y:S04]  /*ed40*/  LDSM.16.MT88.4 R120, [R193+0x7800] ;  /* 0x00780000c178783b */ /* 0x000ea80000004200 */
[----:B------:R-:W-:Y:S02]  /*ed50*/  LOP3.LUT R103, R103, R150, RZ, 0xc0, !PT ;  /* 0x0000009667677212 */ /* 0x000fe400078ec0ff */
[----:B------:R-:W-:Y:S01]  /*ed60*/  LOP3.LUT R100, R85, R108, RZ, 0xc0, !PT ;  /* 0x0000006c55647212 */ /* 0x000fe200078ec0ff */
[----:B------:R-:W-:Y:S01]  /*ed70*/  FADD.FTZ R7, R175, R180 ;  /* 0x000000b4af077221 */ /* 0x000fe20000010000 */
[----:B------:R-:W-:Y:S02]  /*ed80*/  @!P6 STL.S16 [R1+0x4], R181 ;  /* 0x000004b50100e387 */ /* 0x000fe40000100600 */
[----:B------:R-:W-:Y:S02]  /*ed90*/  LOP3.LUT R101, R84, R109, RZ, 0xc0, !PT ;  /* 0x0000006d54657212 */ /* 0x000fe400078ec0ff */
[----:B------:R-:W-:Y:S01]  /*eda0*/  LOP3.LUT R102, R102, R73, RZ, 0xc0, !PT ;  /* 0x0000004966667212 */ /* 0x000fe200078ec0ff */
[----:B------:R-:W-:Y:S01]  /*edb0*/  @!P5 STL.S16 [R1], R179 ;  /* 0x000000b30100d387 */ /* 0x000fe20000100600 */
[----:B------:R-:W-:Y:S02]  /*edc0*/  @!P0 PRMT R155, R203, 0x5410, RZ ;  /* 0x00005410cb9b8816 */ /* 0x000fe400000000ff */
[----:B------:R-:W-:Y:S02]  /*edd0*/  ISETP.LE.U32.AND P0, PT, R119, UR19, PT ;  /* 0x0000001377007c0c */ /* 0x000fe4000bf03070 */
[----:B------:R-:W-:Y:S01]  /*ede0*/  @!P1 PRMT R159, R223, 0x5410, RZ ;  /* 0x00005410df9f9816 */ /* 0x000fe200000000ff */
[C---:B------:R-:W-:Y:S01]  /*edf0*/  HMMA.16816.F32 R68, R100.reuse, R104, R8 ;  /* 0x000000686444723c */ /* 0x040fe20000001808 */
[----:B------:R-:W-:Y:S03]  /*ee00*/  STG.E.U16 desc[UR20][R168.64+0x62], R155 ;  /* 0x0000629ba8007986 */ /* 0x000fe6000c101514 */
[----:B------:R-:W-:Y:S01]  /*ee10*/  PRMT R6, R181, 0x7610, R6 ;  /* 0x00007610b5067816 */ /* 0x000fe20000000006 */
[----:B------:R-:W-:Y:S01]  /*ee20*/  STG.E.U16 desc[UR20][R164.64+0x70], R159 ;  /* 0x0000709fa4007986 */ /* 0x000fe2000c101514 */
[-C--:B------:R-:W-:Y:S03]  /*ee30*/  HMMA.16816.F32 R72, R100, R106.reuse, R12 ;  /* 0x0000006a6448723c */ /* 0x080fe6000000180c */
[----:B------:R-:W-:Y:S02]  /*ee40*/  STG.E.U16 desc[UR20][R164.64+0x72], R158 ;  /* 0x0000729ea4007986 */ /* 0x000fe4000c101514 */
[----:B------:R-:W-:Y:S01]  /*ee50*/  PRMT R4, R179, 0x7610, R4 ;  /* 0x00007610b3047816 */ /* 0x000fe20000000004 */
[C---:B------:R-:W-:Y:S05]  /*ee60*/  HMMA.16816.F32 R104, R128.reuse, R106, R16 ;  /* 0x0000006a8068723c */ /* 0x040fea0000001810 */
[----:B------:R-:W-:Y:S01]  /*ee70*/  @!P6 PRMT R160, R6, 0x5410, RZ ;  /* 0x0000541006a0e816 */ /* 0x000fe200000000ff */
[-C--:B-1----:R-:W-:Y:S04]  /*ee80*/  HMMA.16816.F32 R108, R128, R112.reuse, R20 ;  /* 0x00000070806c723c */ /* 0x082fe80000001814 */
[----:B------:R-:W-:Y:S01]  /*ee90*/  STG.E.U16 desc[UR20][R166.64+0x70], R160 ;  /* 0x000070a0a6007986 */ /* 0x000fe2000c101514 */
[----:B------:R-:W-:Y:S01]  /*eea0*/  @!P5 PRMT R161, R4, 0x5410, RZ ;  /* 0x0000541004a1d816 */ /* 0x000fe200000000ff */
[C---:B------:R-:W-:Y:S04]  /*eeb0*/  HMMA.16816.F32 R76, R100.reuse, R112, R24 ;  /* 0x00000070644c723c */ /* 0x040fe80000001818 */
[----:B------:R-:W-:Y:S01]  /*eec0*/  STG.E.U16 desc[UR20][R166.64+0x72], R161 ;  /* 0x000072a1a6007986 */ /* 0x000fe2000c101514 */
[C---:B------:R-:W-:Y:S01]  /*eed0*/  @!P0 HADD2 R240, -R150.reuse.H1_H1, -RZ.H0_H0 ;  /* 0xa00000ff96f08230 */ /* 0x040fe20000000d00 */
[-C--:B------:R-:W-:Y:S05]  /*eee0*/  HMMA.16816.F32 R80, R100, R114.reuse, R28 ;  /* 0x000000726450723c */ /* 0x080fea000000181c */
[----:B------:R-:W-:Y:S01]  /*eef0*/  @!P4 PRMT R163, R251, 0x5410, RZ ;  /* 0x00005410fba3c816 */ /* 0x000fe200000000ff */
[C---:B------:R-:W-:Y:S04]  /*ef00*/  HMMA.16816.F32 R112, R128.reuse, R114, R32 ;  /* 0x000000728070723c */ /* 0x040fe80000001820 */
[----:B------:R-:W-:Y:S01]  /*ef10*/  STG.E.U16 desc[UR20][R170.64+0x6e], R163 ;  /* 0x00006ea3aa007986 */ /* 0x000fe2000c101514 */
[----:B------:R-:W-:Y:S01]  /*ef20*/  @!P3 PRMT R162, R250, 0x5410, RZ ;  /* 0x00005410faa2b816 */ /* 0x000fe200000000ff */
[-C--:B--2---:R-:W-:Y:S04]  /*ef30*/  HMMA.16816.F32 R116, R128, R120.reuse, R36 ;  /* 0x000000788074723c */ /* 0x084fe80000001824 */
[----:B------:R-:W-:Y:S01]  /*ef40*/  STG.E.U16 desc[UR20][R170.64+0x70], R162 ;  /* 0x000070a2aa007986 */ /* 0x000fe2000c101514 */
[----:B------:R-:W-:Y:S01]  /*ef50*/  @P0 PRMT R5, R150, 0x7632, R5 ;  /* 0x0000763296050816 */ /* 0x000fe20000000005 */
[C---:B------:R-:W-:Y:S05]  /*ef60*/  HMMA.16816.F32 R84, R100.reuse, R120, R40 ;  /* 0x000000786454723c */ /* 0x040fea0000001828 */
[----:B------:R-:W-:Y:S01]  /*ef70*/  @!P0 PRMT R5, R240, 0x5410, RZ ;  /* 0x00005410f0058816 */ /* 0x000fe200000000ff */
[-C--:B------:R-:W-:Y:S04]  /*ef80*/  HMMA.16816.F32 R88, R100, R122.reuse, R44 ;  /* 0x0000007a6458723c */ /* 0x080fe8000000182c */
[----:B------:R1:W-:Y:S01]  /*ef90*/  STG.E.U16 desc[UR20][R168.64+0x72], R5 ;  /* 0x00007205a8007986 */ /* 0x0003e2000c101514 */
[----:B------:R-:W-:Y:S01]  /*efa0*/  IADD3 R6, P0, R164, -0x80, RZ ;  /* 0xffffff80a4067810 */ /* 0x000fe20007f1e0ff */
[C---:B------:R-:W-:Y:S04]  /*efb0*/  HMMA.16816.F32 R120, R128.reuse, R122, R48 ;  /* 0x0000007a8078723c */ /* 0x040fe80000001830 */
[----:B------:R2:W-:Y:S01]  /*efc0*/  STL [R1+0xd0], R6 ;  /* 0x0000d00601007387 */ /* 0x0005e20000100800 */
[----:B------:R-:W-:Y:S02]  /*efd0*/  IADD3.X R4, R165, -0x1, RZ, P0, !PT ;  /* 0xffffffffa5047810 */ /* 0x000fe400007fe4ff */
[----:B------:R-:W-:Y:S02]  /*efe0*/  LOP3.LUT R124, R124, 0xff, RZ, 0xc0, !PT ;  /* 0x000000ff7c7c7812 */ /* 0x000fe400078ec0ff */
[----:B------:R-:W-:Y:S01]  /*eff0*/  ISETP.GT.AND P0, PT, R187, RZ, PT ;  /* 0x000000ffbb00720c */ /* 0x000fe20003f04270 */
[----:B------:R3:W-:Y:S01]  /*f000*/  STL [R1+0xd4], R4 ;  /* 0x0000d40401007387 */ /* 0x0007e20000100800 */
[----:B------:R-:W-:Y:S02]  /*f010*/  ISETP.LE.U32.AND P1, PT, R124, UR19, PT ;  /* 0x000000137c007c0c */ /* 0x000fe4000bf23070 */
[-C--:B------:R-:W-:Y:S06]  /*f020*/  HMMA.16816.F32 R124, R128, R136.reuse, R52 ;  /* 0x00000088807c723c */ /* 0x080fec0000001834 */
[C---:B------:R-:W-:Y:S05]  /*f030*/  HMMA.16816.F32 R96, R100.reuse, R136, R56 ;  /* 0x000000886460723c */ /* 0x040fea0000001838 */
[----:B------:R-:W-:Y:S02]  /*f040*/  @!P1 HADD2 R241, -R150.H0_H0, -RZ.H0_H0 ;  /* 0xa00000ff96f19230 */ /* 0x000fe40000000900 */
[----:B-1----:R-:W-:Y:S01]  /*f050*/  FADD.FTZ R5, R174, R177 ;  /* 0x000000b1ae057221 */ /* 0x002fe20000010000 */
[----:B------:R-:W-:Y:S01]  /*f060*/  IMAD.MOV.U32 R137, RZ, RZ, R132 ;  /* 0x000000ffff897224 */ /* 0x000fe200078e0084 */
[-C--:B------:R-:W-:Y:S03]  /*f070*/  HMMA.16816.F32 R100, R100, R138.reuse, R60 ;  /* 0x0000008a6464723c */ /* 0x080fe6000000183c */
[----:B------:R1:W-:Y:S01]  /*f080*/  STL [R1+0xe0], R5 ;  /* 0x0000e00501007387 */ /* 0x0003e20000100800 */
[----:B--2---:R-:W-:Y:S01]  /*f090*/  FADD.FTZ R6, R157, R178 ;  /* 0x000000b29d067221 */ /* 0x004fe20000010000 */
[----:B------:R-:W-:Y:S01]  /*f0a0*/  @!P1 PRMT R150, R241, 0x5410, RZ ;  /* 0x00005410f1969816 */ /* 0x000fe200000000ff */
[----:B------:R-:W-:Y:S01]  /*f0b0*/  HMMA.16816.F32 R128, R128, R138, R64 ;  /* 0x0000008a8080723c */ /* 0x000fe20000001840 */
[----:B------:R4:W-:Y:S04]  /*f0c0*/  STL [R1+0xdc], R7 ;  /* 0x0000dc0701007387 */ /* 0x0009e80000100800 */
[----:B------:R4:W-:Y:S01]  /*f0d0*/  STL [R1+0xd8], R6 ;  /* 0x0000d80601007387 */ /* 0x0009e20000100800 */
[----:B---3--:R-:W-:Y:S03]  /*f0e0*/  VIADD R4, R187, 0xffffffff ;  /* 0xffffffffbb047836 */ /* 0x008fe60000000000 */
[----:B------:R4:W-:Y:S04]  /*f0f0*/  STG.E.U16 desc[UR20][R168.64+0x70], R150 ;  /* 0x00007096a8007986 */ /* 0x0009e8000c101514 */
[----:B------:R4:W-:Y:S01]  /*f100*/  STL [R1+0xa0], R4 ;  /* 0x0000a00401007387 */ /* 0x0009e20000100800 */
[----:B-1----:R-:W-:Y:S05]  /*f110*/  FADD.FTZ R5, R173, R176 ;  /* 0x000000b0ad057221 */ /* 0x002fea0000010000 */
[----:B------:R4:W-:Y:S01]  /*f120*/  STL [R1+0xe4], R5 ;  /* 0x0000e40501007387 */ /* 0x0009e20000100800 */
[----:B------:R-:W-:Y:S05]  /*f130*/  @P0 BRA `(.L_x_1609) ;  /* 0xffffff9800ec0947 */ /* 0x000fea000383ffff */
.L_x_1608:
[----:B--2-4-:R-:W2:Y:S04]  /*f140*/  LDL.LU R6, [R1+0xe4] ;  /* 0x0000e40001067983 */ /* 0x014ea80000300800 */
[----:B------:R-:W3:Y:S04]  /*f150*/  LDL.LU R9, [R1+0xe0] ;  /* 0x0000e00001097983 */ /* 0x000ee80000300800 */
[----:B------:R-:W4:Y:S04]  /*f160*/  LDL.LU R8, [R1+0xdc] ;  /* 0x0000dc0001087983 */ /* 0x000f280000300800 */
[----:B------:R-:W4:Y:S04]  /*f170*/  LDL.LU R7, [R1+0xd8] ;  /* 0x0000d80001077983 */ /* 0x000f280000300800 */
[----:B------:R-:W4:Y:S01]  /*f180*/  LDL R25, [R1+0x70] ;  /* 0x0000700001197983 */ /* 0x000f220000100800 */
[----:B------:R-:W1:Y:S01]  /*f190*/  S2UR UR4, SR_CgaCtaId ;  /* 0x00000000000479c3 */ /* 0x000e620000008800 */
[----:B------:R-:W-:Y:S01]  /*f1a0*/  IMAD.MOV.U32 R24, RZ, RZ, 0x3f800000 ;  /* 0x3f800000ff187424 */ /* 0x000fe200078e00ff */
[----:B------:R-:W-:Y:S01]  /*f1b0*/  MOV R22, 0x3f800000 ;  /* 0x3f80000000167802 */ /* 0x000fe20000000f00 */
[----:B------:R-:W-:Y:S01]  /*f1c0*/  IMAD.MOV.U32 R23, RZ, RZ, 0x3f800000 ;  /* 0x3f800000ff177424 */ /* 0x000fe200078e00ff */
[----:B------:R-:W-:Y:S01]  /*f1d0*/  MOV R21, 0x3f800000 ;  /* 0x3f80000000157802 */ /* 0x000fe20000000f00 */
[----:B------:R-:W-:Y:S01]  /*f1e0*/  UMOV UR5, 0x400 ;  /* 0x0000040000057882 */ /* 0x000fe20000000000 */
[----:B------:R-:W-:Y:S01]  /*f1f0*/  IMAD.MOV.U32 R18, RZ, RZ, 0x20 ;  /* 0x00000020ff127424 */ /* 0x000fe200078e00ff */
[----:B-1----:R-:W-:-:S03]  /*f200*/  ULEA UR4, UR4, UR5, 0x18 ;  /* 0x0000000504047291 */ /* 0x002fc6000f8ec03f */
[----:B------:R-:W-:Y:S01]  /*f210*/  ULDC UR5, c[0x0][0x38c] ;  /* 0x0000e30000057ab9 */ /* 0x000fe20000000800 */
[----:B--2---:R-:W1:Y:S04]  /*f220*/  SHFL.BFLY PT, R11, R6, 0x2, 0x1f ;  /* 0x0c401f00060b7f89 */ /* 0x004e6800000e0000 */
[----:B---3--:R-:W2:Y:S04]  /*f230*/  SHFL.BFLY PT, R13, R9, 0x2, 0x1f ;  /* 0x0c401f00090d7f89 */ /* 0x008ea800000e0000 */
[----:B----4-:R-:W3:Y:S04]  /*f240*/  SHFL.BFLY PT, R4, R8, 0x2, 0x1f ;  /* 0x0c401f0008047f89 */ /* 0x010ee800000e0000 */
[----:B------:R-:W4:Y:S01]  /*f250*/  SHFL.BFLY PT, R5, R7, 0x2, 0x1f ;  /* 0x0c401f0007057f89 */ /* 0x000f2200000e0000 */
[----:B------:R-:W-:Y:S01]  /*f260*/  ISETP.NE.AND P3, PT, R25, -0x1, PT ;  /* 0xffffffff1900780c */ /* 0x000fe20003f65270 */
        /* <DEDUP_REMOVED lines=8> */
[----:B------:R-:W4:Y:S01]  /*f2f0*/  SHFL.BFLY PT, R8, R5, 0x1, 0x1f ;  /* 0x0c201f0005087f89 */ /* 0x000f2200000e0000 */
[----:B--2---:R-:W-:Y:S01]  /*f300*/  FADD.FTZ R12, R11, R12 ;  /* 0x0000000c0b0c7221 */ /* 0x004fe20000010000 */
[----:B-1----:R-:W-:Y:S01]  /*f310*/  SHF.R.S32.HI R9, RZ, 0x1f, R6 ;  /* 0x0000001fff097819 */ /* 0x002fe20000011406 */
[----:B---3--:R-:W-:-:S03]  /*f320*/  FADD.FTZ R11, R13, R10 ;  /* 0x0000000a0d0b7221 */ /* 0x008fc60000010000 */
[----:B------:R-:W-:Y:S02]  /*f330*/  FSETP.NE.FTZ.AND P5, PT, R12, RZ, PT ;  /* 0x000000ff0c00720b */ /* 0x000fe40003fb5000 */
[----:B------:R-:W-:Y:S01]  /*f340*/  LEA.HI R15, R9, R6, RZ, 0x2 ;  /* 0x00000006090f7211 */ /* 0x000fe200078f10ff */
[----:B----4-:R-:W-:Y:S01]  /*f350*/  FADD.FTZ R10, R4, R7 ;  /* 0x00000007040a7221 */ /* 0x010fe20000010000 */
[----:B------:R-:W-:Y:S02]  /*f360*/  FSETP.NE.FTZ.AND P4, PT, R11, RZ, PT ;  /* 0x000000ff0b00720b */ /* 0x000fe40003f95000 */
[--C-:B------:R-:W-:Y:S01]  /*f370*/  SHF.R.S32.HI R7, RZ, 0x2, R15.reuse ;  /* 0x00000002ff077819 */ /* 0x100fe2000001140f */
[----:B------:R-:W-:Y:S01]  /*f380*/  FADD.FTZ R8, R5, R8 ;  /* 0x0000000805087221 */ /* 0x000fe20000010000 */
[----:B------:R-:W-:Y:S01]  /*f390*/  SHF.R.S32.HI R20, RZ, 0x1f, R15 ;  /* 0x0000001fff147819 */ /* 0x000fe2000001140f */
[----:B------:R-:W1:Y:S01]  /*f3a0*/  @P3 LDC.64 R4, c[0x0][0x298] ;  /* 0x0000a600ff043b82 */ /* 0x000e620000000a00 */
[----:B------:R-:W-:-:S02]  /*f3b0*/  FSETP.NE.FTZ.AND P0, PT, R10, RZ, PT ;  /* 0x000000ff0a00720b */ /* 0x000fc40003f15000 */
[----:B------:R-:W-:Y:S01]  /*f3c0*/  LEA.HI R20, R20, R7, RZ, 0x3 ;  /* 0x0000000714147211 */ /* 0x000fe200078f18ff */
[----:B------:R-:W2:Y:S01]  /*f3d0*/  @P5 MUFU.RCP R24, R12 ;  /* 0x0000000c00185308 */ /* 0x000ea20000001000 */
[----:B------:R-:W-:Y:S02]  /*f3e0*/  FSETP.NE.FTZ.AND P6, PT, R8, RZ, PT ;  /* 0x000000ff0800720b */ /* 0x000fe40003fd5000 */
[----:B------:R-:W-:Y:S02]  /*f3f0*/  LOP3.LUT R20, R20, 0xfffffff8, RZ, 0xc0, !PT ;  /* 0xfffffff814147812 */ /* 0x000fe400078ec0ff */
[----:B------:R-:W-:Y:S02]  /*f400*/  LOP3.LUT R15, R15, 0x3ffffffc, RZ, 0xc0, !PT ;  /* 0x3ffffffc0f0f7812 */ /* 0x000fe400078ec0ff */
[----:B------:R-:W-:Y:S01]  /*f410*/  P2R R13, PR, RZ, 0x1 ;  /* 0x00000001ff0d7803 */ /* 0x000fe20000000000 */
[----:B------:R-:W-:Y:S01]  /*f420*/  IMAD.IADD R20, R7, 0x1, -R20 ;  /* 0x0000000107147824 */ /* 0x000fe200078e0a14 */
[----:B------:R-:W-:Y:S01]  /*f430*/  LEA.HI R7, R9, R6, RZ, 0x5 ;  /* 0x0000000609077211 */ /* 0x000fe200078f28ff */
[----:B------:R-:W3:Y:S01]  /*f440*/  @P4 MUFU.RCP R23, R11 ;  /* 0x0000000b00174308 */ /* 0x000ee20000001000 */
[----:B------:R-:W-:-:S02]  /*f450*/  IMAD.IADD R16, R6, 0x1, -R15 ;  /* 0x0000000106107824 */ /* 0x000fc400078e0a0f */
[C---:B------:R-:W-:Y:S01]  /*f460*/  IMAD.SHL.U32 R14, R20.reuse, 0x40, RZ ;  /* 0x00000040140e7824 */ /* 0x040fe200078e00ff */
[----:B------:R-:W-:Y:S02]  /*f470*/  SHF.R.S32.HI R19, RZ, 0x5, R7 ;  /* 0x00000005ff137819 */ /* 0x000fe40000011407 */
[----:B------:R-:W-:Y:S01]  /*f480*/  R2P PR, R20, 0x6 ;  /* 0x0000000614007804 */ /* 0x000fe20000000000 */
[----:B--2---:R-:W-:Y:S01]  /*f490*/  FMUL.FTZ R24, R24, UR5 ;  /* 0x0000000518187c20 */ /* 0x004fe20008410000 */
[----:B------:R-:W2:Y:S01]  /*f4a0*/  @P0 MUFU.RCP R22, R10 ;  /* 0x0000000a00160308 */ /* 0x000ea20000001000 */
[----:B------:R-:W-:Y:S01]  /*f4b0*/  LOP3.LUT R14, R14, 0x1c0, RZ, 0xc0, !PT ;  /* 0x000001c00e0e7812 */ /* 0x000fe200078ec0ff */
[----:B------:R-:W-:Y:S01]  /*f4c0*/  IMAD R19, R19, 0x200, R16 ;  /* 0x0000020013137824 */ /* 0x000fe200078e0210 */
[----:B------:R-:W-:Y:S01]  /*f4d0*/  MOV R16, 0x10 ;  /* 0x0000001000107802 */ /* 0x000fe20000000f00 */
[----:B-1----:R-:W-:Y:S01]  /*f4e0*/  @P3 IMAD.WIDE.U32 R26, R25, R4, RZ ;  /* 0x00000004191a3225 */ /* 0x002fe200078e00ff */
[----:B------:R-:W-:-:S02]  /*f4f0*/  LEA.HI R14, R14, R14, RZ, 0x1d ;  /* 0x0000000e0e0e7211 */ /* 0x000fc400078fe8ff */
[----:B------:R-:W-:Y:S01]  /*f500*/  LOP3.LUT R20, R20, 0x1, RZ, 0xc0, !PT ;  /* 0x0000000114147812 */ /* 0x000fe200078ec0ff */
[----:B------:R-:W1:Y:S01]  /*f510*/  @P6 MUFU.RCP R21, R8 ;  /* 0x0000000800156308 */ /* 0x000e620000001000 */
[----:B---3--:R-:W-:Y:S01]  /*f520*/  FMUL.FTZ R23, R23, UR5 ;  /* 0x0000000517177c20 */ /* 0x008fe20008410000 */
[----:B------:R-:W-:Y:S01]  /*f530*/  IMAD.U32 R19, R19, 0x2, R14 ;  /* 0x0000000213137824 */ /* 0x000fe200078e000e */
[----:B------:R-:W-:Y:S01]  /*f540*/  SEL R18, R18, 0xffffffe0, !P1 ;  /* 0xffffffe012127807 */ /* 0x000fe20004800000 */
[----:B------:R-:W-:-:S03]  /*f550*/  @P3 IMAD R5, R25, R5, R27 ;  /* 0x0000000519053224 */ /* 0x000fc600078e021b */
[----:B------:R-:W-:Y:S01]  /*f560*/  LEA R19, R19, UR4, 0x1 ;  /* 0x0000000413137c11 */ /* 0x000fe2000f8e08ff */
[----:B--2---:R-:W-:-:S04]  /*f570*/  FMUL.FTZ R22, R22, UR5 ;  /* 0x0000000516167c20 */ /* 0x004fc80008410000 */
[C---:B------:R-:W-:Y:S01]  /*f580*/  VIADD R17, R19.reuse, 0x40 ;  /* 0x0000004013117836 */ /* 0x040fe20000000000 */
[----:B------:R-:W-:Y:S01]  /*f590*/  @P2 IADD3 R17, R19, -0x40, RZ ;  /* 0xffffffc013112810 */ /* 0x000fe20007ffe0ff */
[----:B-1----:R-:W-:Y:S01]  /*f5a0*/  FMUL.FTZ R21, R21, UR5 ;  /* 0x0000000515157c20 */ /* 0x002fe20008410000 */
[----:B------:R-:W-:Y:S06]  /*f5b0*/  @P3 BRA `(.L_x_1612) ;  /* 0x00000000001c3947 */ /* 0x000fec0003800000 */
[----:B------:R-:W1:Y:S01]  /*f5c0*/  S2R R14, SR_CTAID.Y ;  /* 0x00000000000e7919 */ /* 0x000e620000002600 */
[----:B------:R-:W2:Y:S01]  /*f5d0*/  LDC.64 R4, c[0x0][0x290] ;  /* 0x0000a400ff047b82 */ /* 0x000ea20000000a00 */
[----:B-1----:R-:W-:Y:S01]  /*f5e0*/  SHF.R.S32.HI R15, RZ, 0x1f, R14 ;  /* 0x0000001fff0f7819 */ /* 0x002fe2000001140e */
[----:B--2---:R-:W-:-:S04]  /*f5f0*/  IMAD.WIDE.U32 R26, R14, R4, RZ ;  /* 0x000000040e1a7225 */ /* 0x004fc800078e00ff */
[----:B------:R-:W-:-:S04]  /*f600*/  IMAD R15, R15, R4, RZ ;  /* 0x000000040f0f7224 */ /* 0x000fc800078e02ff */
[----:B------:R-:W-:-:S05]  /*f610*/  IMAD R5, R14, R5, R15 ;  /* 0x000000050e057224 */ /* 0x000fca00078e020f */
[----:B------:R-:W-:-:S07]  /*f620*/  IADD3 R5, R27, R5, RZ ;  /* 0x000000051b057210 */ /* 0x000fce0007ffe0ff */
.L_x_1612:
[----:B------:R-:W-:Y:S01]  /*f630*/  ULDC.U8 UR4, c[0x0][0x3d8] ;  /* 0x0000f60000047ab9 */ /* 0x000fe20000000000 */
[----:B------:R-:W-:Y:S02]  /*f640*/  ISETP.NE.U32.AND P0, PT, R20, 0x1, PT ;  /* 0x000000011400780c */ /* 0x000fe40003f05070 */
[----:B------:R-:W-:Y:S02]  /*f650*/  CS2R R28, SRZ ;  /* 0x00000000001c7805 */ /* 0x000fe4000001ff00 */
[----:B------:R-:W-:Y:S01]  /*f660*/  ISETP.NE.AND P1, PT, RZ, UR4, PT ;  /* 0x00000004ff007c0c */ /* 0x000fe2000bf25270 */
[----:B------:R-:W-:Y:S01]  /*f670*/  ULDC.U8 UR4, c[0x0][0x3d9] ;  /* 0x0000f64000047ab9 */ /* 0x000fe20000000000 */
[----:B------:R-:W-:Y:S02]  /*f680*/  SEL R16, R16, 0xfffffff0, P0 ;  /* 0xfffffff010107807 */ /* 0x000fe40000000000 */
[----:B------:R-:W-:Y:S02]  /*f690*/  ISETP.NE.OR P0, PT, RZ, UR4, !P1 ;  /* 0x00000004ff007c0c */ /* 0x000fe4000cf05670 */
[----:B------:R-:W-:-:S02]  /*f6a0*/  P2R R14, PR, RZ, 0x2 ;  /* 0x00000002ff0e7803 */ /* 0x000fc40000000000 */
[----:B------:R-:W-:-:S09]  /*f6b0*/  PLOP3.LUT P2, PT, PT, PT, PT, 0x8, 0x0 ;  /* 0x000000000000781c */ /* 0x000fd20003f4e170 */
[----:B------:R-:W-:Y:S05]  /*f6c0*/  @P0 BRA `(.L_x_1613) ;  /* 0x00000000001c0947 */ /* 0x000fea0003800000 */
[----:B------:R-:W1:Y:S01]  /*f6d0*/  S2R R4, SR_CTAID.Y ;  /* 0x0000000000047919 */ /* 0x000e620000002600 */
[----:B------:R-:W1:Y:S01]  /*f6e0*/  LDC R15, c[0x0][0x2c4] ;  /* 0x0000b100ff0f7b82 */ /* 0x000e620000000800 */
[----:B------:R-:W-:Y:S01]  /*f6f0*/  PLOP3.LUT P2, PT, PT, PT, PT, 0x80, 0x0 ;  /* 0x000000000000781c */ /* 0x000fe20003f4f070 */
[----:B-1----:R-:W-:-:S05]  /*f700*/  IMAD R4, R4, R15, RZ ;  /* 0x0000000f04047224 */ /* 0x002fca00078e02ff */
[----:B------:R-:W-:-:S04]  /*f710*/  SEL R4, R4, R25, !P3 ;  /* 0x0000001904047207 */ /* 0x000fc80005800000 */
[--C-:B------:R-:W-:Y:S01]  /*f720*/  SHF.R.S32.HI R29, RZ, 0x1f, R4.reuse ;  /* 0x0000001fff1d7819 */ /* 0x100fe20000011404 */
[----:B------:R-:W-:-:S07]  /*f730*/  IMAD.MOV.U32 R28, RZ, RZ, R4 ;  /* 0x000000ffff1c7224 */ /* 0x000fce00078e0004 */
.L_x_1613:
[----:B------:R-:W2:Y:S01]  /*f740*/  LDL R37, [R1+0x74] ;  /* 0x0000740001257983 */ /* 0x000ea20000100800 */
[----:B------:R-:W-:Y:S01]  /*f750*/  ISETP.NE.AND P1, PT, RZ, UR4, PT ;  /* 0x00000004ff007c0c */ /* 0x000fe2000bf25270 */
[----:B------:R-:W-:Y:S01]  /*f760*/  FMUL.FTZ R92, R24, R92 ;  /* 0x0000005c185c7220 */ /* 0x000fe20000410000 */
[----:B------:R-:W-:Y:S01]  /*f770*/  ISETP.NE.AND P3, PT, R14, RZ, PT ;  /* 0x000000ff0e00720c */ /* 0x000fe20003f65270 */
[C---:B------:R-:W-:Y:S01]  /*f780*/  FMUL.FTZ R93, R24.reuse, R93 ;  /* 0x0000005d185d7220 */ /* 0x040fe20000410000 */
[C---:B------:R-:W-:Y:S01]  /*f790*/  FMUL.FTZ R94, R23.reuse, R94 ;  /* 0x0000005e175e7220 */ /* 0x040fe20000410000 */
[C---:B------:R-:W-:Y:S01]  /*f7a0*/  FMUL.FTZ R95, R23.reuse, R95 ;  /* 0x0000005f175f7220 */ /* 0x040fe20000410000 */
[C---:B------:R-:W-:Y:S01]  /*f7b0*/  FMUL.FTZ R104, R24.reuse, R104 ;  /* 0x0000006818687220 */ /* 0x040fe20000410000 */
[----:B------:R-:W-:Y:S01]  /*f7c0*/  FMUL.FTZ R105, R24, R105 ;  /* 0x0000006918697220 */ /* 0x000fe20000410000 */
[C---:B------:R-:W-:Y:S01]  /*f7d0*/  FMUL.FTZ R106, R23.reuse, R106 ;  /* 0x0000006a176a7220 */ /* 0x040fe20000410000 */
[----:B------:R-:W-:Y:S01]  /*f7e0*/  FMUL.FTZ R107, R23, R107 ;  /* 0x0000006b176b7220 */ /* 0x000fe20000410000 */
[C---:B------:R-:W-:Y:S01]  /*f7f0*/  FMUL.FTZ R68, R22.reuse, R68 ;  /* 0x0000004416447220 */ /* 0x040fe20000410000 */
[C---:B------:R-:W-:Y:S01]  /*f800*/  FMUL.FTZ R69, R22.reuse, R69 ;  /* 0x0000004516457220 */ /* 0x040fe20000410000 */
[C---:B------:R-:W-:Y:S01]  /*f810*/  FMUL.FTZ R70, R21.reuse, R70 ;  /* 0x0000004615467220 */ /* 0x040fe20000410000 */
[C---:B------:R-:W-:Y:S01]  /*f820*/  FMUL.FTZ R71, R21.reuse, R71 ;  /* 0x0000004715477220 */ /* 0x040fe20000410000 */
[----:B------:R-:W-:Y:S01]  /*f830*/  PLOP3.LUT P0, PT, PT, PT, PT, 0x8, 0x0 ;  /* 0x000000000000781c */ /* 0x000fe20003f0e170 */
[C---:B------:R-:W-:Y:S01]  /*f840*/  FMUL.FTZ R72, R22.reuse, R72 ;  /* 0x0000004816487220 */ /* 0x040fe20000410000 */
[----:B------:R-:W-:Y:S01]  /*f850*/  FMUL.FTZ R73, R22, R73 ;  /* 0x0000004916497220 */ /* 0x000fe20000410000 */
[C---:B------:R-:W-:Y:S01]  /*f860*/  FMUL.FTZ R74, R21.reuse, R74 ;  /* 0x0000004a154a7220 */ /* 0x040fe20000410000 */
[----:B------:R-:W-:Y:S01]  /*f870*/  FMUL.FTZ R75, R21, R75 ;  /* 0x0000004b154b7220 */ /* 0x000fe20000410000 */
[----:B------:R-:W-:Y:S01]  /*f880*/  @!P1 PLOP3.LUT P0, PT, P3, PT, PT, 0x80, 0x0 ;  /* 0x000000000000981c */ /* 0x000fe20001f0f070 */
[C---:B------:R-:W-:Y:S01]  /*f890*/  FMUL.FTZ R108, R24.reuse, R108 ;  /* 0x0000006c186c7220 */ /* 0x040fe20000410000 */
[C---:B------:R-:W-:Y:S01]  /*f8a0*/  FMUL.FTZ R109, R24.reuse, R109 ;  /* 0x0000006d186d7220 */ /* 0x040fe20000410000 */
[C---:B------:R-:W-:Y:S01]  /*f8b0*/  FMUL.FTZ R110, R23.reuse, R110 ;  /* 0x0000006e176e7220 */ /* 0x040fe20000410000 */
[----:B------:R-:W-:Y:S01]  /*f8c0*/  FMUL.FTZ R111, R23, R111 ;  /* 0x0000006f176f7220 */ /* 0x000fe20000410000 */
[----:B------:R-:W-:Y:S01]  /*f8d0*/  ISETP.NE.AND P3, PT, R13, RZ, PT ;  /* 0x000000ff0d00720c */ /* 0x000fe20003f65270 */
[C---:B------:R-:W-:Y:S01]  /*f8e0*/  FMUL.FTZ R112, R24.reuse, R112 ;  /* 0x0000007018707220 */ /* 0x040fe20000410000 */
        /* <DEDUP_REMOVED lines=8> */
[----:B------:R-:W-:Y:S01]  /*f970*/  FMUL.FTZ R79, R21, R79 ;  /* 0x0000004f154f7220 */ /* 0x000fe20000410000 */
[----:B------:R-:W-:Y:S01]  /*f980*/  F2FP.F16.F32.PACK_AB R104, R105, R104 ;  /* 0x000000686968723e */ /* 0x000fe200000000ff */
[C---:B------:R-:W-:Y:S01]  /*f990*/  FMUL.FTZ R80, R22.reuse, R80 ;  /* 0x0000005016507220 */ /* 0x040fe20000410000 */
[----:B------:R-:W-:Y:S01]  /*f9a0*/  F2FP.F16.F32.PACK_AB R106, R107, R106 ;  /* 0x0000006a6b6a723e */ /* 0x000fe200000000ff */
[----:B------:R-:W-:Y:S01]  /*f9b0*/  FMUL.FTZ R81, R22, R81 ;  /* 0x0000005116517220 */ /* 0x000fe20000410000 */
[----:B------:R-:W-:Y:S01]  /*f9c0*/  IADD3 R13, R19, R16, RZ ;  /* 0x00000010130d7210 */ /* 0x000fe20007ffe0ff */
        /* <DEDUP_REMOVED lines=15> */
[C---:B------:R-:W-:Y:S01]  /*fac0*/  FMUL.FTZ R84, R22.reuse, R84 ;  /* 0x0000005416547220 */ /* 0x040fe20000410000 */
[----:B------:R-:W-:Y:S01]  /*fad0*/  F2FP.F16.F32.PACK_AB R110, R111, R110 ;  /* 0x0000006e6f6e723e */ /* 0x000fe200000000ff */
[C---:B------:R-:W-:Y:S01]  /*fae0*/  FMUL.FTZ R85, R22.reuse, R85 ;  /* 0x0000005516557220 */ /* 0x040fe20000410000 */
[----:B------:R-:W-:Y:S01]  /*faf0*/  IADD3 R15, R19, R18, RZ ;  /* 0x00000012130f7210 */ /* 0x000fe20007ffe0ff */
[C---:B------:R-:W-:Y:S01]  /*fb00*/  FMUL.FTZ R86, R21.reuse, R86 ;  /* 0x0000005615567220 */ /* 0x040fe20000410000 */
[----:B------:R-:W-:Y:S01]  /*fb10*/  FMUL.FTZ R87, R21, R87 ;  /* 0x0000005715577220 */ /* 0x000fe20000410000 */
[----:B------:R-:W-:Y:S01]  /*fb20*/  F2FP.F16.F32.PACK_AB R112, R113, R112 ;  /* 0x000000707170723e */ /* 0x000fe200000000ff */
[----:B------:R-:W-:Y:S01]  /*fb30*/  STS [R19], R92 ;  /* 0x0000005c13007388 */ /* 0x000fe20000000800 */
[----:B------:R-:W-:Y:S01]  /*fb40*/  F2FP.F16.F32.PACK_AB R114, R115, R114 ;  /* 0x000000727372723e */ /* 0x000fe200000000ff */
[C---:B------:R-:W-:Y:S01]  /*fb50*/  FMUL.FTZ R88, R22.reuse, R88 ;  /* 0x0000005816587220 */ /* 0x040fe20000410000 */
[----:B------:R-:W-:Y:S01]  /*fb60*/  IADD3 R25, R13, R18, RZ ;  /* 0x000000120d197210 */ /* 0x000fe20007ffe0ff */
[----:B------:R-:W-:Y:S01]  /*fb70*/  STS [R19+0x400], R94 ;  /* 0x0004005e13007388 */ /* 0x000fe20000000800 */
[----:B------:R-:W-:Y:S01]  /*fb80*/  FMUL.FTZ R89, R22, R89 ;  /* 0x0000005916597220 */ /* 0x000fe20000410000 */
[C---:B------:R-:W-:Y:S01]  /*fb90*/  FMUL.FTZ R90, R21.reuse, R90 ;  /* 0x0000005a155a7220 */ /* 0x040fe20000410000 */
[----:B------:R-:W-:Y:S01]  /*fba0*/  FMUL.FTZ R91, R21, R91 ;  /* 0x0000005b155b7220 */ /* 0x000fe20000410000 */
[----:B------:R-:W-:Y:S01]  /*fbb0*/  F2FP.F16.F32.PACK_AB R76, R77, R76 ;  /* 0x0000004c4d4c723e */ /* 0x000fe200000000ff */
[----:B------:R-:W-:Y:S01]  /*fbc0*/  STS [R13], R104 ;  /* 0x000000680d007388 */ /* 0x000fe20000000800 */
[----:B------:R-:W-:Y:S01]  /*fbd0*/  F2FP.F16.F32.PACK_AB R78, R79, R78 ;  /* 0x0000004e4f4e723e */ /* 0x000fe200000000ff */
[C---:B------:R-:W-:Y:S01]  /*fbe0*/  FMUL.FTZ R124, R24.reuse, R124 ;  /* 0x0000007c187c7220 */ /* 0x040fe20000410000 */
[C---:B------:R-:W-:Y:S01]  /*fbf0*/  FMUL.FTZ R125, R24.reuse, R125 ;  /* 0x0000007d187d7220 */ /* 0x040fe20000410000 */
[----:B------:R-:W-:Y:S01]  /*fc00*/  STS [R13+0x400], R106 ;  /* 0x0004006a0d007388 */ /* 0x000fe20000000800 */
[C---:B------:R-:W-:Y:S01]  /*fc10*/  FMUL.FTZ R126, R23.reuse, R126 ;  /* 0x0000007e177e7220 */ /* 0x040fe20000410000 */
[----:B------:R-:W-:Y:S01]  /*fc20*/  FMUL.FTZ R127, R23, R127 ;  /* 0x0000007f177f7220 */ /* 0x000fe20000410000 */
[----:B------:R-:W-:Y:S01]  /*fc30*/  F2FP.F16.F32.PACK_AB R80, R81, R80 ;  /* 0x000000505150723e */ /* 0x000fe200000000ff */
[----:B------:R-:W-:Y:S01]  /*fc40*/  STS [R19+0x2000], R68 ;  /* 0x0020004413007388 */ /* 0x000fe20000000800 */
[----:B------:R-:W-:Y:S01]  /*fc50*/  F2FP.F16.F32.PACK_AB R82, R83, R82 ;  /* 0x000000525352723e */ /* 0x000fe200000000ff */
[C---:B------:R-:W-:Y:S01]  /*fc60*/  FMUL.FTZ R128, R24.reuse, R128 ;  /* 0x0000008018807220 */ /* 0x040fe20000410000 */
[----:B------:R-:W-:Y:S01]  /*fc70*/  FMUL.FTZ R129, R24, R129 ;  /* 0x0000008118817220 */ /* 0x000fe20000410000 */
[----:B------:R1:W-:Y:S01]  /*fc80*/  STS [R19+0x2400], R70 ;  /* 0x0024004613007388 */ /* 0x0003e20000000800 */
[----:B------:R-:W-:Y:S01]  /*fc90*/  FMUL.FTZ R130, R23, R130 ;  /* 0x0000008217827220 */ /* 0x000fe20000410000 */
[----:B------:R-:W-:Y:S01]  /*fca0*/  F2FP.F16.F32.PACK_AB R116, R117, R116 ;  /* 0x000000747574723e */ /* 0x000fe200000000ff */
[----:B------:R-:W-:Y:S01]  /*fcb0*/  FMUL.FTZ R23, R23, R131 ;  /* 0x0000008317177220 */ /* 0x000fe20000410000 */
[----:B------:R-:W-:Y:S01]  /*fcc0*/  F2FP.F16.F32.PACK_AB R118, R119, R118 ;  /* 0x000000767776723e */ /* 0x000fe200000000ff */
[----:B------:R-:W-:Y:S01]  /*fcd0*/  STS [R13+0x2000], R72 ;  /* 0x002000480d007388 */ /* 0x000fe20000000800 */
[----:B------:R-:W-:Y:S01]  /*fce0*/  F2FP.F16.F32.PACK_AB R120, R121, R120 ;  /* 0x000000787978723e */ /* 0x000fe200000000ff */
[C---:B------:R-:W-:Y:S01]  /*fcf0*/  FMUL.FTZ R96, R22.reuse, R96 ;  /* 0x0000006016607220 */ /* 0x040fe20000410000 */
[----:B------:R-:W-:Y:S01]  /*fd00*/  F2FP.F16.F32.PACK_AB R122, R123, R122 ;  /* 0x0000007a7b7a723e */ /* 0x000fe200000000ff */
[----:B------:R3:W-:Y:S01]  /*fd10*/  STS [R13+0x2400], R74 ;  /* 0x0024004a0d007388 */ /* 0x0007e20000000800 */
[----:B------:R-:W-:Y:S01]  /*fd20*/  FMUL.FTZ R97, R22, R97 ;  /* 0x0000006116617220 */ /* 0x000fe20000410000 */
[C---:B------:R-:W-:Y:S01]  /*fd30*/  FMUL.FTZ R98, R21.reuse, R98 ;  /* 0x0000006215627220 */ /* 0x040fe20000410000 */
[----:B------:R-:W-:Y:S01]  /*fd40*/  FMUL.FTZ R99, R21, R99 ;  /* 0x0000006315637220 */ /* 0x000fe20000410000 */
[----:B------:R-:W-:Y:S01]  /*fd50*/  STS [R15], R108 ;  /* 0x0000006c0f007388 */ /* 0x000fe20000000800 */
[----:B------:R-:W-:Y:S01]  /*fd60*/  F2FP.F16.F32.PACK_AB R84, R85, R84 ;  /* 0x000000545554723e */ /* 0x000fe200000000ff */
[----:B------:R-:W4:Y:S01]  /*fd70*/  @!P1 LDC R20, c[0x0][0x2c4] ;  /* 0x0000b100ff149b82 */ /* 0x000f220000000800 */
[----:B------:R-:W-:Y:S01]  /*fd80*/  F2FP.F16.F32.PACK_AB R86, R87, R86 ;  /* 0x000000565756723e */ /* 0x000fe200000000ff */
[----:B------:R-:W-:Y:S01]  /*fd90*/  STS [R15+0x400], R110 ;  /* 0x0004006e0f007388 */ /* 0x000fe20000000800 */
[----:B------:R-:W-:Y:S01]  /*fda0*/  IADD3 R27, R18, 0x400, R17 ;  /* 0x00000400121b7810 */ /* 0x000fe20007ffe011 */
[C---:B------:R-:W-:Y:S01]  /*fdb0*/  FMUL.FTZ R100, R22.reuse, R100 ;  /* 0x0000006416647220 */ /* 0x040fe20000410000 */
[----:B------:R-:W-:Y:S01]  /*fdc0*/  FMUL.FTZ R101, R22, R101 ;  /* 0x0000006516657220 */ /* 0x000fe20000410000 */
[----:B------:R-:W4:Y:S01]  /*fdd0*/  S2R R4, SR_TID.X ;  /* 0x0000000000047919 */ /* 0x000f220000002100 */
[----:B------:R-:W-:Y:S01]  /*fde0*/  FMUL.FTZ R102, R21, R102 ;  /* 0x0000006615667220 */ /* 0x000fe20000410000 */
[----:B------:R-:W-:Y:S01]  /*fdf0*/  F2FP.F16.F32.PACK_AB R88, R89, R88 ;  /* 0x000000585958723e */ /* 0x000fe200000000ff */
[----:B------:R-:W-:Y:S01]  /*fe00*/  FMUL.FTZ R21, R21, R103 ;  /* 0x0000006715157220 */ /* 0x000fe20000410000 */
[----:B------:R-:W-:Y:S01]  /*fe10*/  STS [R25], R112 ;  /* 0x0000007019007388 */ /* 0x000fe20000000800 */
[----:B------:R-:W-:Y:S01]  /*fe20*/  F2FP.F16.F32.PACK_AB R90, R91, R90 ;  /* 0x0000005a5b5a723e */ /* 0x000fe200000000ff */
[----:B------:R-:W4:Y:S01]  /*fe30*/  @P1 LDC R30, c[0x0][0x2c0] ;  /* 0x0000b000ff1e1b82 */ /* 0x000f220000000800 */
[----:B------:R-:W-:Y:S01]  /*fe40*/  F2FP.F16.F32.PACK_AB R124, R125, R124 ;  /* 0x0000007c7d7c723e */ /* 0x000fe200000000ff */
[----:B------:R-:W-:Y:S01]  /*fe50*/  STS [R25+0x400], R114 ;  /* 0x0004007219007388 */ /* 0x000fe20000000800 */
[----:B------:R-:W-:Y:S01]  /*fe60*/  F2FP.F16.F32.PACK_AB R126, R127, R126 ;  /* 0x0000007e7f7e723e */ /* 0x000fe200000000ff */
[----:B------:R4:W-:Y:S01]  /*fe70*/  @P5 MUFU.LG2 R32, R12 ;  /* 0x0000000c00205308 */ /* 0x0009e20000000c00 */
[-C--:B-1----:R-:W-:Y:S01]  /*fe80*/  IADD3 R19, R18, R17.reuse, RZ ;  /* 0x0000001112137210 */ /* 0x082fe20007ffe0ff */
[----:B------:R-:W-:Y:S01]  /*fe90*/  STS [R15+0x2000], R76 ;  /* 0x0020004c0f007388 */ /* 0x000fe20000000800 */
[----:B---3--:R-:W-:Y:S01]  /*fea0*/  IADD3 R13, R16, R17, RZ ;  /* 0x00000011100d7210 */ /* 0x008fe20007ffe0ff */
[----:B------:R-:W1:Y:S01]  /*feb0*/  @P5 LDC R35, c[0x0][0x2e8] ;  /* 0x0000ba00ff235b82 */ /* 0x000e620000000800 */
[----:B------:R-:W-:Y:S01]  /*fec0*/  F2FP.F16.F32.PACK_AB R128, R129, R128 ;  /* 0x000000808180723e */ /* 0x000fe200000000ff */
[----:B------:R3:W-:Y:S01]  /*fed0*/  STS [R15+0x2400], R78 ;  /* 0x0024004e0f007388 */ /* 0x0007e20000000800 */
[----:B------:R-:W-:Y:S01]  /*fee0*/  IADD3 R31, R18, R13, RZ ;  /* 0x0000000d121f7210 */ /* 0x000fe20007ffe0ff */
[----:B------:R-:W3:Y:S01]  /*fef0*/  @P4 MUFU.LG2 R11, R11 ;  /* 0x0000000b000b4308 */ /* 0x000ee20000000c00 */
[----:B------:R-:W-:Y:S01]  /*ff00*/  F2FP.F16.F32.PACK_AB R23, R23, R130 ;  /* 0x000000821717723e */ /* 0x000fe200000000ff */
[----:B------:R-:W-:Y:S01]  /*ff10*/  STS [R25+0x2000], R80 ;  /* 0x0020005019007388 */ /* 0x000fe20000000800 */
[----:B------:R-:W-:Y:S01]  /*ff20*/  IADD3 R22, R16, R27, RZ ;  /* 0x0000001b10167210 */ /* 0x000fe20007ffe0ff */
[----:B----4-:R-:W4:Y:S01]  /*ff30*/  @P0 LDC R20, c[0x0][0x2e4] ;  /* 0x0000b900ff140b82 */ /* 0x010f220000000800 */
[----:B------:R-:W-:Y:S01]  /*ff40*/  F2FP.F16.F32.PACK_AB R96, R97, R96 ;  /* 0x000000606160723e */ /* 0x000fe200000000ff */
[----:B------:R-:W-:Y:S01]  /*ff50*/  STS [R25+0x2400], R82 ;  /* 0x0024005219007388 */ /* 0x000fe20000000800 */
[----:B------:R-:W-:Y:S01]  /*ff60*/  F2FP.F16.F32.PACK_AB R98, R99, R98 ;  /* 0x000000626362723e */ /* 0x000fe200000000ff */
[----:B------:R-:W1:Y:S01]  /*ff70*/  @P3 MUFU.LG2 R10, R10 ;  /* 0x0000000a000a3308 */ /* 0x000e620000000c00 */
[----:B------:R-:W-:Y:S01]  /*ff80*/  F2FP.F16.F32.PACK_AB R100, R101, R100 ;  /* 0x000000646564723e */ /* 0x000fe200000000ff */
[----:B------:R-:W-:Y:S01]  /*ff90*/  STS [R17], R116 ;  /* 0x0000007411007388 */ /* 0x000fe20000000800 */
[----:B------:R-:W-:Y:S01]  /*ffa0*/  F2FP.F16.F32.PACK_AB R21, R21, R102 ;  /* 0x000000661515723e */ /* 0x000fe200000000ff */
[----:B------:R-:W4:Y:S01]  /*ffb0*/  @!P1 LDC R27, c[0x0][0x270] ;  /* 0x00009c00ff1b9b82 */ /* 0x000f220000000800 */
[----:B------:R-:W-:Y:S01]  /*ffc0*/  @P1 MOV R36, 0x1 ;  /* 0x0000000100241802 */ /* 0x000fe20000000f00 */
[----:B------:R-:W-:Y:S01]  /*ffd0*/  STS [R17+0x400], R118 ;  /* 0x0004007611007388 */ /* 0x000fe20000000800 */
[-C--:B------:R-:W-:Y:S01]  /*ffe0*/  LEA.HI R12, R9, R6.reuse, RZ, 0x3 ;  /* 0x00000006090c7211 */ /* 0x080fe200078f18ff */
[----:B------:R-:W4:Y:S01]  /*fff0*/  @P6 MUFU.LG2 R8, R8 ;  /* 0x0000000800086308 */ /* 0x000f220000000c00 */
[----:B------:R-:W-:Y:S01]  /*10000*/  LOP3.LUT R7, R7, 0xffffffe0, RZ, 0xc0, !PT ;  /* 0xffffffe007077812 */ /* 0x000fe200078ec0ff */
[----:B------:R-:W-:Y:S01]  /*10010*/  STS [R13], R120 ;  /* 0x000000780d007388 */ /* 0x000fe20000000800 */
[----:B------:R-:W-:Y:S01]  /*10020*/  @!P1 MOV R30, 0x1 ;  /* 0x00000001001e9802 */ /* 0x000fe20000000f00 */
[----:B------:R-:W4:Y:S01]  /*10030*/  @P4 LDC R34, c[0x0][0x2e8] ;  /* 0x0000ba00ff224b82 */ /* 0x000f220000000800 */
[----:B------:R-:W-:Y:S01]  /*10040*/  IADD3 R7, -R7, R6, RZ ;  /* 0x0000000607077210 */ /* 0x000fe20007ffe1ff */
[----:B------:R-:W-:Y:S01]  /*10050*/  STS [R13+0x400], R122 ;  /* 0x0004007a0d007388 */ /* 0x000fe20000000800 */
[----:B---3--:R-:W-:Y:S01]  /*10060*/  @P4 FMUL.FTZ R6, R11, 0.69314718246459960938 ;  /* 0x3f3172180b064820 */ /* 0x008fe20000410000 */
[----:B------:R-:W-:Y:S01]  /*10070*/  BSSY B0, `(.L_x_1614) ;  /* 0x0000058000007945 */ /* 0x000fe20003800000 */
[----:B-1----:R-:W-:Y:S01]  /*10080*/  @P3 FMUL.FTZ R11, R10, 0.69314718246459960938 ;  /* 0x3f3172180a0b3820 */ /* 0x002fe20000410000 */
[----:B------:R-:W-:Y:S02]  /*10090*/  STS [R17+0x2000], R84 ;  /* 0x0020005411007388 */ /* 0x000fe40000000800 */
[----:B------:R-:W1:Y:S02]  /*100a0*/  @P1 LDC.64 R14, c[0x0][0x2c0] ;  /* 0x0000b000ff0e1b82 */ /* 0x000e640000000a00 */
[----:B------:R3:W-:Y:S04]  /*100b0*/  STS [R17+0x2400], R86 ;  /* 0x0024005611007388 */ /* 0x0007e80000000800 */
[----:B------:R-:W-:Y:S01]  /*100c0*/  STS [R13+0x2000], R88 ;  /* 0x002000580d007388 */ /* 0x000fe20000000800 */
[----:B----4-:R-:W-:Y:S01]  /*100d0*/  @!P1 IMAD R36, R20, R27, RZ ;  /* 0x0000001b14249224 */ /* 0x010fe200078e02ff */
[----:B------:R-:W4:Y:S02]  /*100e0*/  @P6 LDC R9, c[0x0][0x2e8] ;  /* 0x0000ba00ff096b82 */ /* 0x000f240000000800 */
[----:B------:R1:W-:Y:S01]  /*100f0*/  STS [R13+0x2400], R90 ;  /* 0x0024005a0d007388 */ /* 0x0003e20000000800 */
[----:B------:R-:W-:-:S03]  /*10100*/  @P5 FMUL.FTZ R27, R32, 0.69314718246459960938 ;  /* 0x3f317218201b5820 */ /* 0x000fc60000410000 */
[----:B------:R-:W-:Y:S04]  /*10110*/  STS [R19], R124 ;  /* 0x0000007c13007388 */ /* 0x000fe80000000800 */
[----:B------:R-:W-:Y:S04]  /*10120*/  STS [R19+0x400], R126 ;  /* 0x0004007e13007388 */ /* 0x000fe80000000800 */
[----:B------:R-:W-:Y:S04]  /*10130*/  STS [R31], R128 ;  /* 0x000000801f007388 */ /* 0x000fe80000000800 */
[----:B------:R4:W-:Y:S01]  /*10140*/  STS [R22], R23 ;  /* 0x0000001716007388 */ /* 0x0009e20000000800 */
[----:B---3--:R-:W-:-:S03]  /*10150*/  SHF.R.S32.HI R17, RZ, 0x1f, R4 ;  /* 0x0000001fff117819 */ /* 0x008fc60000011404 */
[----:B------:R-:W-:Y:S04]  /*10160*/  STS [R19+0x2000], R96 ;  /* 0x0020006013007388 */ /* 0x000fe80000000800 */
[----:B------:R-:W-:Y:S04]  /*10170*/  STS [R19+0x2400], R98 ;  /* 0x0024006213007388 */ /* 0x000fe80000000800 */
[----:B------:R-:W-:Y:S04]  /*10180*/  STS [R31+0x2000], R100 ;  /* 0x002000641f007388 */ /* 0x000fe80000000800 */
[----:B------:R3:W-:Y:S01]  /*10190*/  STS [R22+0x2000], R21 ;  /* 0x0020001516007388 */ /* 0x0007e20000000800 */
[----:B------:R-:W3:Y:S01]  /*101a0*/  S2R R25, SR_CTAID.Y ;  /* 0x0000000000197919 */ /* 0x000ee20000002600 */
[----:B-1----:R-:W1:Y:S01]  /*101b0*/  S2R R13, SR_CTAID.X ;  /* 0x00000000000d7919 */ /* 0x002e620000002500 */
[----:B----4-:R-:W-:Y:S01]  /*101c0*/  LEA.HI R23, R17, R4, RZ, 0x3 ;  /* 0x0000000411177211 */ /* 0x010fe200078f18ff */
[----:B------:R-:W-:Y:S03]  /*101d0*/  BAR.SYNC.DEFER_BLOCKING 0x0 ;  /* 0x0000000000007b1d */ /* 0x000fe60000010000 */
[----:B------:R-:W-:-:S04]  /*101e0*/  LOP3.LUT R33, R23, 0xfffffff8, RZ, 0xc0, !PT ;  /* 0xfffffff817217812 */ /* 0x000fc800078ec0ff */
[----:B------:R-:W-:Y:S02]  /*101f0*/  IADD3 R33, -R33, R4, RZ ;  /* 0x0000000421217210 */ /* 0x000fe40007ffe1ff */
[----:B------:R-:W-:Y:S01]  /*10200*/  MOV R4, 0x7f800000 ;  /* 0x7f80000000047802 */ /* 0x000fe20000000f00 */
[----:B------:R-:W4:Y:S01]  /*10210*/  S2R R24, SR_CTAID.Z ;  /* 0x0000000000187919 */ /* 0x000f220000002700 */
[----:B------:R-:W-:Y:S01]  /*10220*/  @P5 FFMA.FTZ R4, R132, R35, R27 ;  /* 0x0000002384045223 */ /* 0x000fe2000001001b */
[----:B------:R-:W-:Y:S01]  /*10230*/  @P6 FMUL.FTZ R27, R8, 0.69314718246459960938 ;  /* 0x3f317218081b6820 */ /* 0x000fe20000410000 */
[----:B------:R-:W-:Y:S01]  /*10240*/  SHF.L.U32 R33, R33, 0x3, RZ ;  /* 0x0000000321217819 */ /* 0x000fe200000006ff */
[----:B---3--:R-:W-:Y:S01]  /*10250*/  @P1 IMAD R21, R15, R14, RZ ;  /* 0x0000000e0f151224 */ /* 0x008fe200078e02ff */
[----:B------:R-:W-:Y:S01]  /*10260*/  @!P1 MOV R21, R20 ;  /* 0x0000001400159202 */ /* 0x000fe20000000f00 */
[----:B------:R-:W3:Y:S01]  /*10270*/  @P3 LDC R15, c[0x0][0x2e8] ;  /* 0x0000ba00ff0f3b82 */ /* 0x000ee20000000800 */
[----:B------:R-:W-:Y:S01]  /*10280*/  MOV R14, 0x7f800000 ;  /* 0x7f800000000e7802 */ /* 0x000fe20000000f00 */
[----:B------:R-:W-:Y:S01]  /*10290*/  @P4 FFMA.FTZ R14, R3, R34, R6 ;  /* 0x00000022030e4223 */ /* 0x000fe20000010006 */
[----:B------:R-:W-:Y:S01]  /*102a0*/  MOV R20, 0x7f800000 ;  /* 0x7f80000000147802 */ /* 0x000fe20000000f00 */
[----:B------:R-:W-:-:S05]  /*102b0*/  IMAD R25, R25, R36, RZ ;  /* 0x0000002419197224 */ /* 0x000fca00078e02ff */
[----:B------:R-:W-:Y:S02]  /*102c0*/  SEL R25, R25, RZ, !P2 ;  /* 0x000000ff19197207 */ /* 0x000fe40005000000 */
[----:B------:R-:W-:Y:S01]  /*102d0*/  LOP3.LUT P2, RZ, R7, 0x3, RZ, 0xc0, !PT ;  /* 0x0000000307ff7812 */ /* 0x000fe2000784c0ff */
[----:B-1----:R-:W-:-:S05]  /*102e0*/  IMAD R7, R13, R30, RZ ;  /* 0x0000001e0d077224 */ /* 0x002fca00078e02ff */
[----:B------:R-:W-:Y:S01]  /*102f0*/  SHF.L.U32 R7, R7, 0x7, RZ ;  /* 0x0000000707077819 */ /* 0x000fe200000006ff */
[----:B---3--:R-:W-:Y:S01]  /*10300*/  @P3 FFMA.FTZ R20, R2, R15, R11 ;  /* 0x0000000f02143223 */ /* 0x008fe2000001000b */
[----:B----4-:R-:W-:Y:S02]  /*10310*/  IMAD R25, R24, R21, R25 ;  /* 0x0000001518197224 */ /* 0x010fe400078e0219 */
[----:B------:R-:W-:Y:S02]  /*10320*/  SHF.R.S32.HI R3, RZ, 0x1f, R7 ;  /* 0x0000001fff037819 */ /* 0x000fe40000011407 */
[----:B------:R-:W-:Y:S01]  /*10330*/  MOV R21, 0x7f800000 ;  /* 0x7f80000000157802 */ /* 0x000fe20000000f00 */
[----:B------:R-:W-:Y:S01]  /*10340*/  @P6 FFMA.FTZ R21, R0, R9, R27 ;  /* 0x0000000900156223 */ /* 0x000fe2000001001b */
[--C-:B------:R-:W-:Y:S02]  /*10350*/  IADD3 R22, P1, P0, R7, R28, R25.reuse ;  /* 0x0000001c07167210 */ /* 0x100fe4000783e019 */
[----:B------:R-:W-:-:S04]  /*10360*/  SHF.R.S32.HI R28, RZ, 0x1f, R25 ;  /* 0x0000001fff1c7819 */ /* 0x000fc80000011419 */
[----:B------:R-:W-:Y:S01]  /*10370*/  IADD3.X R28, R3, R29, R28, P1, P0 ;  /* 0x0000001d031c7210 */ /* 0x000fe20000fe041c */
[----:B--2---:R1:W2:Y:S01]  /*10380*/  LDS.128 R16, [R37+0x3800] ;  /* 0x0038000025107984 */ /* 0x0042a20000000c00 */
[----:B------:R-:W-:Y:S05]  /*10390*/  @P2 BRA `(.L_x_1615) ;  /* 0x0000000000942947 */ /* 0x000fea0003800000 */
[----:B------:R-:W3:Y:S04]  /*103a0*/  LDL.LU R39, [R1+0x64] ;  /* 0x0000640001277983 */ /* 0x000ee80000300800 */
[----:B------:R-:W4:Y:S02]  /*103b0*/  LDL.LU R38, [R1+0x98] ;  /* 0x0000980001267983 */ /* 0x000f240000300800 */
[C---:B----4-:R-:W-:Y:S01]  /*103c0*/  VIADD R27, R38.reuse, 0x8 ;  /* 0x00000008261b7836 */ /* 0x050fe20000000000 */
[CC--:B---3--:R-:W-:Y:S01]  /*103d0*/  ISETP.GE.AND P3, PT, R38.reuse, R39.reuse, PT ;  /* 0x000000272600720c */ /* 0x0c8fe20003f66270 */
[C---:B------:R-:W-:Y:S02]  /*103e0*/  VIADD R25, R38.reuse, 0x40 ;  /* 0x0000004026197836 */ /* 0x040fe40000000000 */
[----:B------:R-:W-:Y:S01]  /*103f0*/  VIADD R15, R38, 0x48 ;  /* 0x00000048260f7836 */ /* 0x000fe20000000000 */
[----:B------:R-:W-:-:S02]  /*10400*/  ISETP.GE.AND P2, PT, R27, R39, PT ;  /* 0x000000271b00720c */ /* 0x000fc40003f46270 */
[-C--:B------:R-:W-:Y:S02]  /*10410*/  ISETP.GE.AND P1, PT, R25, R39.reuse, PT ;  /* 0x000000271900720c */ /* 0x080fe40003f26270 */
[----:B------:R-:W-:-:S05]  /*10420*/  ISETP.GE.AND P0, PT, R15, R39, PT ;  /* 0x000000270f00720c */ /* 0x000fca0003f06270 */
[----:B------:R-:W3:Y:S01]  /*10430*/  @!P3 LDC.64 R10, c[0x0][0x2b0] ;  /* 0x0000ac00ff0abb82 */ /* 0x000ee20000000a00 */
[----:B------:R-:W-:-:S03]  /*10440*/  @!P3 IMAD R29, R38, R30, RZ ;  /* 0x0000001e261db224 */ /* 0x000fc600078e02ff */
[-C--:B------:R-:W-:Y:S02]  /*10450*/  @!P2 IMAD R27, R27, R30.reuse, RZ ;  /* 0x0000001e1b1ba224 */ /* 0x080fe400078e02ff */
[----:B------:R-:W-:Y:S01]  /*10460*/  @!P1 IMAD R25, R25, R30, RZ ;  /* 0x0000001e19199224 */ /* 0x000fe200078e02ff */
[----:B------:R-:W-:Y:S01]  /*10470*/  @!P3 IADD3 R0, P4, R29, R22, RZ ;  /* 0x000000161d00b210 */ /* 0x000fe20007f9e0ff */
[----:B------:R-:W4:Y:S01]  /*10480*/  @!P2 LDC.64 R8, c[0x0][0x2b0] ;  /* 0x0000ac00ff08ab82 */ /* 0x000f220000000a00 */
[----:B------:R-:W-:Y:S01]  /*10490*/  @!P0 IMAD R31, R15, R30, RZ ;  /* 0x0000001e0f1f8224 */ /* 0x000fe200078e02ff */
[----:B------:R-:W-:Y:S02]  /*104a0*/  @!P2 IADD3 R15, P5, R27, R22, RZ ;  /* 0x000000161b0fa210 */ /* 0x000fe40007fbe0ff */
[----:B------:R-:W-:Y:S02]  /*104b0*/  @!P3 LEA.HI.X.SX32 R29, R29, R28, 0x1, P4 ;  /* 0x0000001c1d1db211 */ /* 0x000fe400020f0eff */
[----:B------:R-:W-:-:S02]  /*104c0*/  @!P1 IADD3 R30, P4, R25, R22, RZ ;  /* 0x00000016191e9210 */ /* 0x000fc40007f9e0ff */
[----:B------:R-:W1:Y:S01]  /*104d0*/  @!P1 LDC.64 R6, c[0x0][0x2b0] ;  /* 0x0000ac00ff069b82 */ /* 0x000e620000000a00 */
[-C--:B------:R-:W-:Y:S02]  /*104e0*/  @!P2 LEA.HI.X.SX32 R32, R27, R28.reuse, 0x1, P5 ;  /* 0x0000001c1b20a211 */ /* 0x080fe400028f0eff */
[----:B------:R-:W-:Y:S02]  /*104f0*/  @!P1 LEA.HI.X.SX32 R25, R25, R28, 0x1, P4 ;  /* 0x0000001c19199211 */ /* 0x000fe400020f0eff */
[----:B------:R-:W-:-:S03]  /*10500*/  @!P0 IADD3 R22, P6, R31, R22, RZ ;  /* 0x000000161f168210 */ /* 0x000fc60007fde0ff */
[----:B------:R-:W2:Y:S01]  /*10510*/  @!P0 LDC.64 R2, c[0x0][0x2b0] ;  /* 0x0000ac00ff028b82 */ /* 0x000ea20000000a00 */
[C---:B---3--:R-:W-:Y:S02]  /*10520*/  @!P3 LEA R10, P5, R0.reuse, R10, 0x2 ;  /* 0x0000000a000ab211 */ /* 0x048fe400078a10ff */
[----:B------:R-:W-:Y:S02]  /*10530*/  @!P0 LEA.HI.X.SX32 R28, R31, R28, 0x1, P6 ;  /* 0x0000001c1f1c8211 */ /* 0x000fe400030f0eff */
[----:B------:R-:W-:Y:S02]  /*10540*/  @!P3 LEA.HI.X R11, R0, R11, R29, 0x2, P5 ;  /* 0x0000000b000bb211 */ /* 0x000fe400028f141d */
[----:B----4-:R-:W-:-:S03]  /*10550*/  @!P2 LEA R8, P4, R15, R8, 0x2 ;  /* 0x000000080f08a211 */ /* 0x010fc600078810ff */
[----:B------:R3:W-:Y:S01]  /*10560*/  @!P3 STG.E desc[UR20][R10.64], R4 ;  /* 0x000000040a00b986 */ /* 0x0007e2000c101914 */
[----:B------:R-:W-:Y:S02]  /*10570*/  @!P2 LEA.HI.X R9, R15, R9, R32, 0x2, P4 ;  /* 0x000000090f09a211 */ /* 0x000fe400020f1420 */
[----:B-1----:R-:W-:-:S03]  /*10580*/  @!P1 LEA R6, P5, R30, R6, 0x2 ;  /* 0x000000061e069211 */ /* 0x002fc600078a10ff */
[----:B------:R3:W-:Y:S01]  /*10590*/  @!P2 STG.E desc[UR20][R8.64], R14 ;  /* 0x0000000e0800a986 */ /* 0x0007e2000c101914 */
[----:B------:R-:W-:Y:S02]  /*105a0*/  @!P1 LEA.HI.X R7, R30, R7, R25, 0x2, P5 ;  /* 0x000000071e079211 */ /* 0x000fe400028f1419 */
[----:B--2---:R-:W-:-:S03]  /*105b0*/  @!P0 LEA R2, P4, R22, R2, 0x2 ;  /* 0x0000000216028211 */ /* 0x004fc600078810ff */
[----:B------:R3:W-:Y:S01]  /*105c0*/  @!P1 STG.E desc[UR20][R6.64], R20 ;  /* 0x0000001406009986 */ /* 0x0007e2000c101914 */
[----:B------:R-:W-:-:S05]  /*105d0*/  @!P0 LEA.HI.X R3, R22, R3, R28, 0x2, P4 ;  /* 0x0000000316038211 */ /* 0x000fca00020f141c */
[----:B------:R3:W-:Y:S04]  /*105e0*/  @!P0 STG.E desc[UR20][R2.64], R21 ;  /* 0x0000001502008986 */ /* 0x0007e8000c101914 */
.L_x_1615:
[----:B------:R-:W-:Y:S05]  /*105f0*/  BSYNC B0 ;  /* 0x0000000000007941 */ /* 0x000fea0003800000 */
.L_x_1614:
[----:B------:R-:W4:Y:S01]  /*10600*/  LDL.LU R0, [R1+0x78] ;  /* 0x0000780001007983 */ /* 0x000f220000300800 */
[----:B---3--:R-:W-:Y:S01]  /*10610*/  SHF.R.S32.HI R2, RZ, 0x1f, R33 ;  /* 0x0000001fff027819 */ /* 0x008fe20000011421 */
[----:B------:R-:W-:Y:S01]  /*10620*/  ULDC UR4, c[0x0][0x2d0] ;  /* 0x0000b40000047ab9 */ /* 0x000fe20000000800 */
[C---:B------:R-:W-:Y:S01]  /*10630*/  IADD3 R10, P1, R33.reuse, R26, RZ ;  /* 0x0000001a210a7210 */ /* 0x040fe20007f3e0ff */
[----:B------:R-:W3:Y:S01]  /*10640*/  S2R R4, SR_CTAID.X ;  /* 0x0000000000047919 */ /* 0x000ee20000002500 */
[----:B------:R-:W-:Y:S01]  /*10650*/  ISETP.GE.AND P0, PT, R33, UR4, PT ;  /* 0x0000000421007c0c */ /* 0x000fe2000bf06270 */
[----:B------:R-:W-:Y:S01]  /*10660*/  ULDC.64 UR4, c[0x0][0x2a0] ;  /* 0x0000a80000047ab9 */ /* 0x000fe20000000a00 */
[----:B------:R-:W-:Y:S01]  /*10670*/  SHF.R.S32.HI R14, RZ, 0x3, R23 ;  /* 0x00000003ff0e7819 */ /* 0x000fe20000011417 */
[----:B------:R-:W-:Y:S01]  /*10680*/  IMAD.X R11, R2, 0x1, R5, P1 ;  /* 0x00000001020b7824 */ /* 0x000fe200008e0605 */
[C---:B------:R-:W-:Y:S01]  /*10690*/  LEA.HI.SX32 R5, R12.reuse, 0x30, 0x1d ;  /* 0x000000300c057811 */ /* 0x040fe200078feaff */
[----:B------:R-:W-:Y:S01]  /*106a0*/  BSSY B0, `(.L_x_1616) ;  /* 0x0000022000007945 */ /* 0x000fe20003800000 */
[----:B------:R-:W-:Y:S01]  /*106b0*/  LEA.HI.SX32 R7, R12, 0x20, 0x1d ;  /* 0x000000200c077811 */ /* 0x000fe200078feaff */
[----:B------:R-:W-:Y:S01]  /*106c0*/  IMAD.WIDE.U32 R10, R24, UR4, R10 ;  /* 0x00000004180a7c25 */ /* 0x000fe2000f8e000a */
[----:B------:R-:W-:-:S02]  /*106d0*/  SHF.R.S32.HI R15, RZ, 0x1f, R14 ;  /* 0x0000001fff0f7819 */ /* 0x000fc4000001140e */
[----:B------:R-:W-:Y:S02]  /*106e0*/  SHF.R.S32.HI R3, RZ, 0x3, R12 ;  /* 0x00000003ff037819 */ /* 0x000fe4000001140c */
[----:B------:R-:W-:Y:S02]  /*106f0*/  SHF.R.S32.HI R2, RZ, 0x1f, R24 ;  /* 0x0000001fff027819 */ /* 0x000fe40000011418 */
[----:B------:R-:W-:Y:S01]  /*10700*/  LEA.HI.SX32 R9, R12, 0x10, 0x1d ;  /* 0x000000100c097811 */ /* 0x000fe200078feaff */
[----:B---3--:R-:W-:-:S04]  /*10710*/  IMAD.WIDE R14, R4, 0x80, R14 ;  /* 0x00000080040e7825 */ /* 0x008fc800078e020e */
[----:B----4-:R-:W-:-:S05]  /*10720*/  IMAD R0, R13, -0x80, R0 ;  /* 0xffffff800d007824 */ /* 0x010fca00078e0200 */
[-C--:B------:R-:W-:Y:S02]  /*10730*/  ISETP.GE.OR P4, PT, R5, R0.reuse, P0 ;  /* 0x000000000500720c */ /* 0x080fe40000786670 */
[C---:B------:R-:W-:Y:S02]  /*10740*/  LEA.HI.SX32 R5, R12.reuse, 0x50, 0x1d ;  /* 0x000000500c057811 */ /* 0x040fe400078feaff */
[-C--:B------:R-:W-:Y:S02]  /*10750*/  ISETP.GE.OR P3, PT, R7, R0.reuse, P0 ;  /* 0x000000000700720c */ /* 0x080fe40000766670 */
[-C--:B------:R-:W-:Y:S02]  /*10760*/  ISETP.GE.OR P6, PT, R5, R0.reuse, P0 ;  /* 0x000000000500720c */ /* 0x080fe400007c6670 */
[----:B------:R3:W4:Y:S01]  /*10770*/  LDS.128 R4, [R37] ;  /* 0x0000000025047984 */ /* 0x0007220000000c00 */
[----:B------:R-:W-:Y:S02]  /*10780*/  ISETP.GE.OR P1, PT, R3, R0, P0 ;  /* 0x000000000300720c */ /* 0x000fe40000726670 */
[----:B------:R-:W-:-:S02]  /*10790*/  LEA.HI.SX32 R3, R12, 0x40, 0x1d ;  /* 0x000000400c037811 */ /* 0x000fc400078feaff */
[-C--:B------:R-:W-:Y:S02]  /*107a0*/  ISETP.GE.OR P2, PT, R9, R0.reuse, P0 ;  /* 0x000000000900720c */ /* 0x080fe40000746670 */
[----:B------:R-:W-:Y:S01]  /*107b0*/  ISETP.GE.OR P5, PT, R3, R0, P0 ;  /* 0x000000000300720c */ /* 0x000fe200007a6670 */
[----:B------:R-:W-:Y:S01]  /*107c0*/  IMAD R3, R2, UR4, RZ ;  /* 0x0000000402037c24 */ /* 0x000fe2000f8e02ff */
[----:B------:R-:W-:-:S03]  /*107d0*/  LEA.HI.SX32 R9, R12, 0x70, 0x1d ;  /* 0x000000700c097811 */ /* 0x000fc600078feaff */
[----:B------:R-:W-:Y:S01]  /*107e0*/  IMAD R2, R24, UR5, R3 ;  /* 0x0000000518027c24 */ /* 0x000fe2000f8e0203 */
[----:B------:R-:W-:-:S03]  /*107f0*/  LEA.HI.SX32 R3, R12, 0x60, 0x1d ;  /* 0x000000600c037811 */ /* 0x000fc600078feaff */
        /* <DEDUP_REMOVED lines=11> */
[----:B----4-:R4:W-:Y:S02]  /*108b0*/  STG.E.128 desc[UR20][R22.64], R4 ;  /* 0x0000000416007986 */ /* 0x0109e4000c101d14 */
.L_x_1617:
[----:B------:R-:W-:Y:S05]  /*108c0*/  BSYNC B0 ;  /* 0x0000000000007941 */ /* 0x000fea0003800000 */
.L_x_1616:
[----:B----4-:R4:W1:Y:S01]  /*108d0*/  LDS.128 R4, [R37+0x800] ;  /* 0x0008000025047984 */ /* 0x0108620000000c00 */
[-C--:B------:R-:W-:Y:S01]  /*108e0*/  ISETP.GE.OR P1, PT, R3, R0.reuse, P0 ;  /* 0x000000000300720c */ /* 0x080fe20000726670 */
[----:B------:R-:W-:Y:S01]  /*108f0*/  BSSY B0, `(.L_x_1618) ;  /* 0x0000011000007945 */ /* 0x000fe20003800000 */
[----:B------:R-:W-:-:S04]  /*10900*/  ISETP.GE.OR P0, PT, R9, R0, P0 ;  /* 0x000000000900720c */ /* 0x000fc80000706670 */
[----:B------:R-:W-:Y:S01]  /*10910*/  P2R R3, PR, RZ, 0x1 ;  /* 0x00000001ff037803 */ /* 0x000fe20000000000 */
[----:B------:R-:W-:Y:S08]  /*10920*/  @P2 BRA `(.L_x_1619) ;  /* 0x0000000000342947 */ /* 0x000ff00003800000 */
        /* <DEDUP_REMOVED lines=13> */
.L_x_1619:
[----:B------:R-:W-:Y:S05]  /*10a00*/  BSYNC B0 ;  /* 0x0000000000007941 */ /* 0x000fea0003800000 */
.L_x_1618:
        /* <DEDUP_REMOVED lines=16> */
.L_x_1621:
[----:B------:R-:W-:Y:S05]  /*10b10*/  BSYNC B0 ;  /* 0x0000000000007941 */ /* 0x000fea0003800000 */
.L_x_1620:
        /* <DEDUP_REMOVED lines=16> */
.L_x_1623:
[----:B------:R-:W-:Y:S05]  /*10c20*/  BSYNC B0 ;  /* 0x0000000000007941 */ /* 0x000fea0003800000 */
.L_x_1622:
        /* <DEDUP_REMOVED lines=16> */
.L_x_1625:
[----:B------:R-:W-:Y:S05]  /*10d30*/  BSYNC B0 ;  /* 0x0000000000007941 */ /* 0x000fea0003800000 */
.L_x_1624:
        /* <DEDUP_REMOVED lines=16> */
.L_x_1627:
[----:B------:R-:W-:Y:S05]  /*10e40*/  BSYNC B0 ;  /* 0x0000000000007941 */ /* 0x000fea0003800000 */
.L_x_1626:
        /* <DEDUP_REMOVED lines=16> */
.L_x_1629:
[----:B------:R-:W-:Y:S05]  /*10f50*/  BSYNC B0 ;  /* 0x0000000000007941 */ /* 0x000fea0003800000 */
.L_x_1628:
[----:B------:R-:W-:-:S13]  /*10f60*/  ISETP.NE.AND P0, PT, R3, RZ, PT ;  /* 0x000000ff0300720c */ /* 0x000fda0003f05270 */
        /* <DEDUP_REMOVED lines=15> */
.L_x_1570:
[----:B------:R-:W2:Y:S01]  /*11060*/  LDL R16, [R1+0x70] ;  /* 0x0000700001107983 */ /* 0x000ea20000100800 */
[----:B------:R-:W1:Y:S01]  /*11070*/  LDC.U8 R2, c[0x0][0x3d9] ;  /* 0x0000f640ff027b82 */ /* 0x000e620000000000 */
[----:B------:R-:W-:-:S04]  /*11080*/  LEA.HI R10, R14, R123, RZ, 0x3 ;  /* 0x0000007b0e0a7211 */ /* 0x000fc800078f18ff */
[----:B------:R-:W-:-:S03]  /*11090*/  LOP3.LUT R12, R10, 0xfffffff8, RZ, 0xc0, !PT ;  /* 0xfffffff80a0c7812 */ /* 0x000fc600078ec0ff */
[----:B------:R-:W3:Y:S02]  /*110a0*/  LDC.U8 R0, c[0x0][0x3d8] ;  /* 0x0000f600ff007b82 */ /* 0x000ee40000000000 */
[----:B------:R-:W-:Y:S01]  /*110b0*/  IMAD.IADD R123, R123, 0x1, -R12 ;  /* 0x000000017b7b7824 */ /* 0x000fe200078e0a0c */
[----:B-1----:R-:W-:Y:S02]  /*110c0*/  ISETP.NE.AND P2, PT, R2, RZ, PT ;  /* 0x000000ff0200720c */ /* 0x002fe40003f45270 */
[----:B---3--:R-:W-:-:S04]  /*110d0*/  ISETP.NE.AND P1, PT, R0, RZ, PT ;  /* 0x000000ff0000720c */ /* 0x008fc80003f25270 */
[----:B------:R-:W-:-:S07]  /*110e0*/  ISETP.EQ.AND P1, PT, R2, RZ, P1 ;  /* 0x000000ff0200720c */ /* 0x000fce0000f22270 */
[----:B------:R-:W1:Y:S08]  /*110f0*/  @P2 LDC.64 R2, c[0x0][0x2c0] ;  /* 0x0000b000ff022b82 */ /* 0x000e700000000a00 */
[----:B------:R-:W3:Y:S01]  /*11100*/  @P1 LDC R9, c[0x0][0x2c4] ;  /* 0x0000b100ff091b82 */ /* 0x000ee20000000800 */
[----:B-1----:R-:W-:-:S07]  /*11110*/  @P2 IMAD R2, R3, R2, RZ ;  /* 0x0000000203022224 */ /* 0x002fce00078e02ff */
[----:B------:R-:W1:Y:S01]  /*11120*/  @P2 LDC R3, c[0x0][0x2c0] ;  /* 0x0000b000ff032b82 */ /* 0x000e620000000800 */
[C---:B--2---:R-:W-:Y:S02]  /*11130*/  ISETP.NE.AND P0, PT, R16.reuse, -0x1, PT ;  /* 0xffffffff1000780c */ /* 0x044fe40003f05270 */
[----:B------:R-:W-:-:S11]  /*11140*/  ISETP.NE.OR P3, PT, R16, -0x1, !P1 ;  /* 0xffffffff1000780c */ /* 0x000fd60004f65670 */
[----:B------:R-:W2:Y:S01]  /*11150*/  @!P0 LDC.64 R4, c[0x0][0x290] ;  /* 0x0000a400ff048b82 */ /* 0x000ea20000000a00 */
[----:B------:R-:W-:-:S07]  /*11160*/  @!P0 SHF.R.S32.HI R11, RZ, 0x1f, R132 ;  /* 0x0000001fff0b8819 */ /* 0x000fce0000011484 */
[----:B------:R-:W4:Y:S01]  /*11170*/  @P0 LDC.64 R6, c[0x0][0x298] ;  /* 0x0000a600ff060b82 */ /* 0x000f220000000a00 */
[-C--:B--2---:R-:W-:Y:S02]  /*11180*/  @!P0 IMAD R8, R11, R4.reuse, RZ ;  /* 0x000000040b088224 */ /* 0x084fe400078e02ff */
[----:B------:R-:W-:-:S04]  /*11190*/  @!P0 IMAD.WIDE.U32 R12, R132, R4, RZ ;  /* 0x00000004840c8225 */ /* 0x000fc800078e00ff */
[----:B------:R-:W-:Y:S02]  /*111a0*/  @!P0 IMAD R5, R132, R5, R8 ;  /* 0x0000000584058224 */ /* 0x000fe400078e0208 */
[----:B----4-:R-:W-:-:S04]  /*111b0*/  @P0 IMAD.WIDE.U32 R14, R16, R6, RZ ;  /* 0x00000006100e0225 */ /* 0x010fc800078e00ff */
[----:B------:R-:W-:Y:S02]  /*111c0*/  @P0 IMAD R7, R16, R7, R15 ;  /* 0x0000000710070224 */ /* 0x000fe400078e020f */
[----:B------:R-:W-:Y:S01]  /*111d0*/  @P2 IMAD.MOV.U32 R11, RZ, RZ, 0x1 ;  /* 0x00000001ff0b2424 */ /* 0x000fe200078e00ff */
[----:B-1-3--:R-:W-:Y:S06]  /*111e0*/  @P2 BRA `(.L_x_1630) ;  /* 0x0000000000182947 */ /* 0x00afec0003800000 */
[----:B------:R-:W1:Y:S01]  /*111f0*/  LDC R2, c[0x0][0x2c4] ;  /* 0x0000b100ff027b82 */ /* 0x000e620000000800 */
[----:B------:R-:W-:Y:S02]  /*11200*/  ISETP.NE.AND P2, PT, R0, RZ, PT ;  /* 0x000000ff0000720c */ /* 0x000fe40003f45270 */
[----:B------:R-:W-:-:S05]  /*11210*/  MOV R3, 0x1 ;  /* 0x0000000100037802 */ /* 0x000fca0000000f00 */
[----:B------:R-:W2:Y:S08]  /*11220*/  LDC R11, c[0x0][0x270] ;  /* 0x00009c00ff0b7b82 */ /* 0x000eb00000000800 */
[----:B-1----:R-:W2:Y:S02]  /*11230*/  @P2 LDC R2, c[0x0][0x2e4] ;  /* 0x0000b900ff022b82 */ /* 0x002ea40000000800 */
[----:B--2---:R-:W-:-:S07]  /*11240*/  IMAD R11, R2, R11, RZ ;  /* 0x0000000b020b7224 */ /* 0x004fce00078e02ff */
.L_x_1630:
[----:B------:R-:W2:Y:S01]  /*11250*/  LDL.LU R6, [R1+0x78] ;  /* 0x0000780001067983 */ /* 0x000ea20000300800 */
[----:B------:R-:W-:Y:S01]  /*11260*/  IMAD R0, R132, R11, RZ ;  /* 0x0000000b84007224 */ /* 0x000fe200078e02ff */
[----:B------:R-:W-:Y:S01]  /*11270*/  SHF.R.S32.HI R10, RZ, 0x3, R10 ;  /* 0x00000003ff0a7819 */ /* 0x000fe2000001140a */
[----:B------:R-:W-:Y:S01]  /*11280*/  @!P0 IMAD.IADD R7, R13, 0x1, R5 ;  /* 0x000000010d078824 */ /* 0x000fe200078e0205 */
[----:B------:R-:W1:Y:S01]  /*11290*/  S2R R15, SR_CTAID.X ;  /* 0x00000000000f7919 */ /* 0x000e620000002500 */
[----:B------:R-:W-:Y:S01]  /*112a0*/  @!P0 IMAD.MOV.U32 R14, RZ, RZ, R12 ;  /* 0x000000ffff0e8224 */ /* 0x000fe200078e000c */
[----:B------:R-:W-:Y:S01]  /*112b0*/  SEL R4, R0, RZ, !P1 ;  /* 0x000000ff00047207 */ /* 0x000fe20004800000 */
[----:B------:R-:W-:Y:S01]  /*112c0*/  IMAD.SHL.U32 R5, R123, 0x8, RZ ;  /* 0x000000087b057824 */ /* 0x000fe200078e00ff */
[----:B------:R-:W-:Y:S01]  /*112d0*/  ULDC UR4, c[0x0][0x2d0] ;  /* 0x0000b40000047ab9 */ /* 0x000fe20000000800 */
[----:B------:R-:W-:Y:S01]  /*112e0*/  @!P3 IMAD R16, R132, R9, RZ ;  /* 0x000000098410b224 */ /* 0x000fe200078e02ff */
[----:B------:R-:W-:Y:S01]  /*112f0*/  @!P1 CS2R R8, SRZ ;  /* 0x0000000000089805 */ /* 0x000fe2000001ff00 */
[----:B------:R-:W-:Y:S01]  /*11300*/  IMAD R11, R128, R3, RZ ;  /* 0x00000003800b7224 */ /* 0x000fe200078e02ff */
[----:B------:R-:W-:Y:S01]  /*11310*/  IADD3 R22, P0, R5, R14, RZ ;  /* 0x0000000e05167210 */ /* 0x000fe20007f1e0ff */
[----:B------:R-:W-:Y:S01]  /*11320*/  IMAD R2, R129, R2, R4 ;  /* 0x0000000281027224 */ /* 0x000fe200078e0204 */
[----:B------:R3:W-:Y:S01]  /*11330*/  @!P3 STL [R1+0x70], R16 ;  /* 0x000070100100b387 */ /* 0x0007e20000100800 */
[--C-:B------:R-:W-:Y:S01]  /*11340*/  @P1 IMAD.MOV.U32 R8, RZ, RZ, R16.reuse ;  /* 0x000000ffff081224 */ /* 0x100fe200078e0010 */
[----:B------:R-:W-:Y:S01]  /*11350*/  LEA.HI.X.SX32 R23, R5, R7, 0x1, P0 ;  /* 0x0000000705177211 */ /* 0x000fe200000f0eff */
[----:B------:R-:W-:Y:S01]  /*11360*/  VIADD R7, R10, 0x20 ;  /* 0x000000200a077836 */ /* 0x000fe20000000000 */
[----:B------:R-:W-:Y:S01]  /*11370*/  @P1 SHF.R.S32.HI R9, RZ, 0x1f, R16 ;  /* 0x0000001fff091819 */ /* 0x000fe20000011410 */
[----:B------:R-:W-:Y:S01]  /*11380*/  BSSY B0, `(.L_x_1631) ;  /* 0x0000023000007945 */ /* 0x000fe20003800000 */
[----:B------:R-:W-:-:S02]  /*11390*/  IADD3 R4, P2, P1, R11, R8, R2 ;  /* 0x000000080b047210 */ /* 0x000fc4000795e002 */
[----:B------:R-:W-:Y:S01]  /*113a0*/  ISETP.GE.AND P3, PT, R5, UR4, PT ;  /* 0x0000000405007c0c */ /* 0x000fe2000bf66270 */
[----:B------:R-:W-:Y:S01]  /*113b0*/  ULDC.64 UR4, c[0x0][0x2a0] ;  /* 0x0000a80000047ab9 */ /* 0x000fe20000000a00 */
[----:B------:R-:W-:Y:S01]  /*113c0*/  SHF.R.S32.HI R13, RZ, 0x1f, R11 ;  /* 0x0000001fff0d7819 */ /* 0x000fe2000001140b */
[C---:B------:R-:W-:Y:S01]  /*113d0*/  VIADD R5, R10.reuse, 0x30 ;  /* 0x000000300a057836 */ /* 0x040fe20000000000 */
[----:B------:R-:W-:Y:S01]  /*113e0*/  SHF.R.S32.HI R8, RZ, 0x1f, R2 ;  /* 0x0000001fff087819 */ /* 0x000fe20000011402 */
[----:B------:R-:W-:Y:S01]  /*113f0*/  IMAD.WIDE.U32 R22, R129, UR4, R22 ;  /* 0x0000000481167c25 */ /* 0x000fe2000f8e0016 */
[----:B------:R-:W-:Y:S02]  /*11400*/  SHF.R.S32.HI R11, RZ, 0x1f, R10 ;  /* 0x0000001fff0b7819 */ /* 0x000fe4000001140a */
[----:B------:R-:W-:Y:S01]  /*11410*/  IADD3.X R2, R13, R9, R8, P2, P1 ;  /* 0x000000090d027210 */ /* 0x000fe200017e2408 */
[----:B------:R-:W-:Y:S01]  /*11420*/  VIADD R9, R10, 0x10 ;  /* 0x000000100a097836 */ /* 0x000fe20000000000 */
[----:B------:R-:W-:Y:S01]  /*11430*/  SHF.R.S32.HI R8, RZ, 0x1f, R129 ;  /* 0x0000001fff087819 */ /* 0x000fe20000011481 */
[----:B-1----:R-:W-:-:S04]  /*11440*/  IMAD.WIDE R24, R15, 0x80, R10 ;  /* 0x000000800f187825 */ /* 0x002fc800078e020a */
[----:B------:R-:W-:-:S04]  /*11450*/  IMAD R8, R8, UR4, RZ ;  /* 0x0000000408087c24 */ /* 0x000fc8000f8e02ff */
[----:B------:R-:W-:-:S04]  /*11460*/  IMAD R27, R129, UR5, R8 ;  /* 0x00000005811b7c24 */ /* 0x000fc8000f8e0208 */
[----:B------:R-:W-:Y:S02]  /*11470*/  IMAD.IADD R27, R27, 0x1, R23 ;  /* 0x000000011b1b7824 */ /* 0x000fe400078e0217 */
[----:B--2---:R-:W-:-:S05]  /*11480*/  IMAD.IADD R0, R6, 0x1, -R128 ;  /* 0x0000000106007824 */ /* 0x004fca00078e0a80 */
[CC--:B------:R-:W-:Y:S02]  /*11490*/  ISETP.GE.AND P0, PT, R10.reuse, R0.reuse, PT ;  /* 0x000000000a00720c */ /* 0x0c0fe40003f06270 */
[-C--:B------:R-:W-:Y:S02]  /*114a0*/  ISETP.GE.AND P6, PT, R9, R0.reuse, PT ;  /* 0x000000000900720c */ /* 0x080fe40003fc6270 */
[----:B------:R-:W-:Y:S02]  /*114b0*/  P2R R6, PR, RZ, 0x1 ;  /* 0x00000001ff067803 */ /* 0x000fe40000000000 */
[-C--:B------:R-:W-:Y:S02]  /*114c0*/  ISETP.GE.OR P0, PT, R10, R0.reuse, P3 ;  /* 0x000000000a00720c */ /* 0x080fe40001f06670 */
[-C--:B------:R-:W-:Y:S02]  /*114d0*/  ISETP.GE.AND P5, PT, R7, R0.reuse, PT ;  /* 0x000000000700720c */ /* 0x080fe40003fa6270 */
[----:B------:R-:W-:-:S02]  /*114e0*/  ISETP.GE.AND P4, PT, R5, R0, PT ;  /* 0x000000000500720c */ /* 0x000fc40003f86270 */
[----:B------:R-:W-:-:S07]  /*114f0*/  ISETP.GE.OR P1, PT, R9, R0, P3 ;  /* 0x000000000900720c */ /* 0x000fce0001f26670 */
[----:B---3--:R-:W-:Y:S06]  /*11500*/  @P0 BRA `(.L_x_1632) ;  /* 0x0000000000280947 */ /* 0x008fec0003800000 */
        /* <DEDUP_REMOVED lines=10> */
.L_x_1632:
[----:B------:R-:W-:Y:S05]  /*115b0*/  BSYNC B0 ;  /* 0x0000000000007941 */ /* 0x000fea0003800000 */
.L_x_1631:
[----:B------:R-:W-:Y:S01]  /*115c0*/  BSSY B0, `(.L_x_1633) ;  /* 0x0000010000007945 */ /* 0x000fe20003800000 */
[----:B------:R-:W-:-:S03]  /*115d0*/  ISETP.GE.OR P2, PT, R7, R0, P3 ;  /* 0x000000000700720c */ /* 0x000fc60001f46670 */
        /* <DEDUP_REMOVED lines=14> */
.L_x_1634:
[----:B------:R-:W-:Y:S05]  /*116c0*/  BSYNC B0 ;  /* 0x0000000000007941 */ /* 0x000fea0003800000 */
.L_x_1633:
[----:B------:R-:W-:Y:S01]  /*116d0*/  BSSY B0, `(.L_x_1635) ;  /* 0x0000011000007945 */ /* 0x000fe20003800000 */
[----:B------:R-:W-:Y:S02]  /*116e0*/  ISETP.GE.OR P1, PT, R5, R0, P3 ;  /* 0x000000000500720c */ /* 0x000fe40001f26670 */
[----:B------:R-:W-:Y:S01]  /*116f0*/  IADD3 R21, R10, 0x40, RZ ;  /* 0x000000400a157810 */ /* 0x000fe20007ffe0ff */
[----:B------:R-:W-:Y:S05]  /*11700*/  @P2 BRA `(.L_x_1636) ;  /* 0x0000000000342947 */ /* 0x000fea0003800000 */
        /* <DEDUP_REMOVED lines=13> */
.L_x_1636:
[----:B------:R-:W-:Y:S05]  /*117e0*/  BSYNC B0 ;  /* 0x0000000000007941 */ /* 0x000fea0003800000 */
.L_x_1635:
[----:B------:R-:W-:Y:S01]  /*117f0*/  BSSY B0, `(.L_x_1637) ;  /* 0x0000010000007945 */ /* 0x000fe20003800000 */
[----:B------:R-:W-:-:S03]  /*11800*/  ISETP.GE.OR P2, PT, R21, R0, P3 ;  /* 0x000000001500720c */ /* 0x000fc60001f46670 */
[----:B------:R-:W-:Y:S10]  /*11810*/  @P1 BRA `(.L_x_1638) ;  /* 0x0000000000341947 */ /* 0x000ff40003800000 */
[----:B-123--:R-:W-:Y:S01]  /*11820*/  IADD3 R13, P0, R24, 0x30, RZ ;  /* 0x00000030180d7810 */ /* 0x00efe20007f1e0ff */
        /* <DEDUP_REMOVED lines=12> */
.L_x_1638:
[----:B------:R-:W-:Y:S05]  /*118f0*/  BSYNC B0 ;  /* 0x0000000000007941 */ /* 0x000fea0003800000 */
.L_x_1637:
[----:B------:R-:W-:Y:S01]  /*11900*/  BSSY B0, `(.L_x_1639) ;  /* 0x0000013000007945 */ /* 0x000fe20003800000 */
[----:B------:R-:W-:Y:S01]  /*11910*/  ISETP.GE.AND P1, PT, R21, R0, PT ;  /* 0x000000001500720c */ /* 0x000fe20003f26270 */
[C---:B------:R-:W-:Y:S01]  /*11920*/  VIADD R19, R10.reuse, 0x50 ;  /* 0x000000500a137836 */ /* 0x040fe20000000000 */
[C---:B------:R-:W-:Y:S01]  /*11930*/  IADD3 R17, R10.reuse, 0x60, RZ ;  /* 0x000000600a117810 */ /* 0x040fe20007ffe0ff */
[----:B-1234-:R-:W-:Y:S01]  /*11940*/  VIADD R13, R10, 0x70 ;  /* 0x000000700a0d7836 */ /* 0x01efe20000000000 */
        /* <DEDUP_REMOVED lines=14> */
.L_x_1640:
[----:B------:R-:W-:Y:S05]  /*11a30*/  BSYNC B0 ;  /* 0x0000000000007941 */ /* 0x000fea0003800000 */
.L_x_1639:
        /* <DEDUP_REMOVED lines=11> */
[----:B-1----:R-:W-:Y:S02]  /*11af0*/  P2R R14, PR, RZ, 0x10 ;  /* 0x00000010ff0e7803 */ /* 0x002fe40000000000 */
[----:B------:R-:W-:-:S02]  /*11b00*/  P2R R12, PR, RZ, 0x4 ;  /* 0x00000004ff0c7803 */ /* 0x000fc40000000000 */
[----:B------:R-:W-:-:S03]  /*11b10*/  P2R R8, PR, RZ, 0x2 ;  /* 0x00000002ff087803 */ /* 0x000fc60000000000 */
        /* <DEDUP_REMOVED lines=14> */
.L_x_1642:
[----:B------:R-:W-:Y:S05]  /*11c00*/  BSYNC B0 ;  /* 0x0000000000007941 */ /* 0x000fea0003800000 */
.L_x_1641:
[-C--:B------:R-:W-:Y:S01]  /*11c10*/  ISETP.GE.AND P0, PT, R17, R0.reuse, PT ;  /* 0x000000001100720c */ /* 0x080fe20003f06270 */
[----:B------:R-:W-:Y:S01]  /*11c20*/  BSSY B0, `(.L_x_1643) ;  /* 0x0000012000007945 */ /* 0x000fe20003800000 */
[-C--:B------:R-:W-:Y:S02]  /*11c30*/  ISETP.GE.OR P1, PT, R13, R0.reuse, P3 ;  /* 0x000000000d00720c */ /* 0x080fe40001f26670 */
[----:B------:R-:W-:Y:S02]  /*11c40*/  ISETP.NE.OR P4, PT, R123, RZ, P0 ;  /* 0x000000ff7b00720c */ /* 0x000fe40000785670 */
[----:B------:R-:W-:-:S13]  /*11c50*/  ISETP.GE.OR P0, PT, R17, R0, P3 ;  /* 0x000000001100720c */ /* 0x000fda0001f06670 */
        /* <DEDUP_REMOVED lines=14> */
.L_x_1644:
[----:B------:R-:W-:Y:S05]  /*11d40*/  BSYNC B0 ;  /* 0x0000000000007941 */ /* 0x000fea0003800000 */
.L_x_1643:
[----:B------:R-:W-:Y:S01]  /*11d50*/  ISETP.GE.AND P0, PT, R13, R0, PT ;  /* 0x000000000d00720c */ /* 0x000fe20003f06270 */
[----:B------:R-:W-:Y:S03]  /*11d60*/  BSSY B0, `(.L_x_1645) ;  /* 0x000000f000007945 */ /* 0x000fe60003800000 */
[----:B------:R-:W-:Y:S01]  /*11d70*/  ISETP.NE.OR P2, PT, R123, RZ, P0 ;  /* 0x000000ff7b00720c */ /* 0x000fe20000745670 */
[----:B------:R-:W-:-:S12]  /*11d80*/  @P1 BRA `(.L_x_1646) ;  /* 0x0000000000301947 */ /* 0x000fd80003800000 */
        /* <DEDUP_REMOVED lines=12> */
.L_x_1646:
[----:B------:R-:W-:Y:S05]  /*11e50*/  BSYNC B0 ;  /* 0x0000000000007941 */ /* 0x000fea0003800000 */
.L_x_1645:
[----:B------:R-:W-:Y:S01]  /*11e60*/  ISETP.NE.AND P0, PT, R16, RZ, PT ;  /* 0x000000ff1000720c */ /* 0x000fe20003f05270 */
[----:B------:R-:W-:-:S12]  /*11e70*/  BSSY B0, `(.L_x_1647) ;  /* 0x000000a000007945 */ /* 0x000fd80003800000 */
[----:B------:R-:W-:Y:S05]  /*11e80*/  @P0 BRA `(.L_x_1648) ;  /* 0x0000000000200947 */ /* 0x000fea0003800000 */
[----:B------:R-:W-:Y:S01]  /*11e90*/  IMAD R15, R10, R3, RZ ;  /* 0x000000030a0f7224 */ /* 0x000fe200078e02ff */
[----:B------:R-:W-:-:S04]  /*11ea0*/  ULDC.64 UR4, c[0x0][0x2b0] ;  /* 0x0000ac0000047ab9 */ /* 0x000fc80000000a00 */
[----:B------:R-:W-:-:S04]  /*11eb0*/  IADD3 R11, P0, R15, R4, RZ ;  /* 0x000000040f0b7210 */ /* 0x000fc80007f1e0ff */
[----:B------:R-:W-:Y:S01]  /*11ec0*/  LEA.HI.X.SX32 R0, R15, R2, 0x1, P0 ;  /* 0x000000020f007211 */ /* 0x000fe200000f0eff */
[----:B------:R-:W-:Y:S01]  /*11ed0*/  IMAD.MOV.U32 R15, RZ, RZ, 0x7f800000 ;  /* 0x7f800000ff0f7424 */ /* 0x000fe200078e00ff */
[----:B------:R-:W-:-:S04]  /*11ee0*/  LEA R10, P0, R11, UR4, 0x2 ;  /* 0x000000040b0a7c11 */ /* 0x000fc8000f8010ff */
[----:B------:R-:W-:-:S05]  /*11ef0*/  LEA.HI.X R11, R11, UR5, R0, 0x2, P0 ;  /* 0x000000050b0b7c11 */ /* 0x000fca00080f1400 */
[----:B------:R4:W-:Y:S04]  /*11f00*/  STG.E desc[UR20][R10.64], R15 ;  /* 0x0000000f0a007986 */ /* 0x0009e8000c101914 */
.L_x_1648:
[----:B------:R-:W-:Y:S05]  /*11f10*/  BSYNC B0 ;  /* 0x0000000000007941 */ /* 0x000fea0003800000 */
.L_x_1647:
[----:B------:R-:W-:Y:S04]  /*11f20*/  BSSY B0, `(.L_x_1649) ;  /* 0x000000a000007945 */ /* 0x000fe80003800000 */
[----:B------:R-:W-:Y:S05]  /*11f30*/  @P6 BRA `(.L_x_1650) ;  /* 0x0000000000206947 */ /* 0x000fea0003800000 */
[----:B----4-:R-:W-:Y:S01]  /*11f40*/  IMAD R11, R9, R3, RZ ;  /* 0x00000003090b7224 */ /* 0x010fe200078e02ff */
[----:B------:R-:W-:-:S04]  /*11f50*/  ULDC.64 UR4, c[0x0][0x2b0] ;  /* 0x0000ac0000047ab9 */ /* 0x000fc80000000a00 */
[----:B------:R-:W-:-:S04]  /*11f60*/  IADD3 R9, P0, R11, R4, RZ ;  /* 0x000000040b097210 */ /* 0x000fc80007f1e0ff */
[----:B------:R-:W-:Y:S02]  /*11f70*/  LEA.HI.X.SX32 R0, R11, R2, 0x1, P0 ;  /* 0x000000020b007211 */ /* 0x000fe400000f0eff */
[----:B------:R-:W-:-:S04]  /*11f80*/  LEA R10, P0, R9, UR4, 0x2 ;  /* 0x00000004090a7c11 */ /* 0x000fc8000f8010ff */
[----:B------:R-:W-:Y:S01]  /*11f90*/  LEA.HI.X R11, R9, UR5, R0, 0x2, P0 ;  /* 0x00000005090b7c11 */ /* 0x000fe200080f1400 */
[----:B------:R-:W-:-:S05]  /*11fa0*/  IMAD.MOV.U32 R9, RZ, RZ, 0x7f800000 ;  /* 0x7f800000ff097424 */ /* 0x000fca00078e00ff */
[----:B------:R4:W-:Y:S03]  /*11fb0*/  STG.E desc[UR20][R10.64], R9 ;  /* 0x000000090a007986 */ /* 0x0009e6000c101914 */
.L_x_1650:
[----:B------:R-:W-:Y:S05]  /*11fc0*/  BSYNC B0 ;  /* 0x0000000000007941 */ /* 0x000fea0003800000 */
.L_x_1649:
[----:B------:R-:W-:Y:S04]  /*11fd0*/  BSSY B0, `(.L_x_1651) ;  /* 0x000000a000007945 */ /* 0x000fe80003800000 */
[----:B------:R-:W-:Y:S05]  /*11fe0*/  @P5 BRA `(.L_x_1652) ;  /* 0x0000000000205947 */ /* 0x000fea0003800000 */
[----:B----4-:R-:W-:Y:S01]  /*11ff0*/  IMAD R9, R7, R3, RZ ;  /* 0x0000000307097224 */ /* 0x010fe200078e02ff */
[----:B------:R-:W-:-:S04]  /*12000*/  ULDC.64 UR4, c[0x0][0x2b0] ;  /* 0x0000ac0000047ab9 */ /* 0x000fc80000000a00 */
[----:B------:R-:W-:-:S04]  /*12010*/  IADD3 R7, P0, R9, R4, RZ ;  /* 0x0000000409077210 */ /* 0x000fc80007f1e0ff */
[----:B------:R-:W-:Y:S01]  /*12020*/  LEA.HI.X.SX32 R0, R9, R2, 0x1, P0 ;  /* 0x0000000209007211 */ /* 0x000fe200000f0eff */
[----:B------:R-:W-:Y:S01]  /*12030*/  IMAD.MOV.U32 R9, RZ, RZ, 0x7f800000 ;  /* 0x7f800000ff097424 */ /* 0x000fe200078e00ff */
[----:B------:R-:W-:-:S04]  /*12040*/  LEA R6, P0, R7, UR4, 0x2 ;  /* 0x0000000407067c11 */ /* 0x000fc8000f8010ff */
[----:B------:R-:W-:-:S05]  /*12050*/  LEA.HI.X R7, R7, UR5, R0, 0x2, P0 ;  /* 0x0000000507077c11 */ /* 0x000fca00080f1400 */
[----:B------:R4:W-:Y:S04]  /*12060*/  STG.E desc[UR20][R6.64], R9 ;  /* 0x0000000906007986 */ /* 0x0009e8000c101914 */
.L_x_1652:
[----:B------:R-:W-:Y:S05]  /*12070*/  BSYNC B0 ;  /* 0x0000000000007941 */ /* 0x000fea0003800000 */
.L_x_1651:
[----:B------:R-:W-:Y:S01]  /*12080*/  ISETP.NE.AND P0, PT, R14, RZ, PT ;  /* 0x000000ff0e00720c */ /* 0x000fe20003f05270 */
[----:B------:R-:W-:-:S12]  /*12090*/  BSSY B0, `(.L_x_1653) ;  /* 0x000000a000007945 */ /* 0x000fd80003800000 */
        /* <DEDUP_REMOVED lines=9> */
.L_x_1654:
[----:B------:R-:W-:Y:S05]  /*12130*/  BSYNC B0 ;  /* 0x0000000000007941 */ /* 0x000fea0003800000 */
.L_x_1653:
[----:B------:R-:W-:Y:S01]  /*12140*/  ISETP.NE.AND P0, PT, R12, RZ, PT ;  /* 0x000000ff0c00720c */ /* 0x000fe20003f05270 */
[----:B------:R-:W-:-:S12]  /*12150*/  BSSY B0, `(.L_x_1655) ;  /* 0x000000a000007945 */ /* 0x000fd80003800000 */
[----:B------:R-:W-:Y:S05]  /*12160*/  @P0 BRA `(.L_x_1656) ;  /* 0x0000000000200947 */ /* 0x000fea0003800000 */
[----:B------:R-:W-:Y:S01]  /*12170*/  IMAD R21, R21, R3, RZ ;  /* 0x0000000315157224 */ /* 0x000fe200078e02ff */
[----:B------:R-:W-:-:S04]  /*12180*/  ULDC.64 UR4, c[0x0][0x2b0] ;  /* 0x0000ac0000047ab9 */ /* 0x000fc80000000a00 */
[----:B----4-:R-:W-:-:S04]  /*12190*/  IADD3 R5, P0, R21, R4, RZ ;  /* 0x0000000415057210 */ /* 0x010fc80007f1e0ff */
[----:B------:R-:W-:Y:S02]  /*121a0*/  LEA.HI.X.SX32 R0, R21, R2, 0x1, P0 ;  /* 0x0000000215007211 */ /* 0x000fe400000f0eff */
[----:B------:R-:W-:-:S04]  /*121b0*/  LEA R6, P0, R5, UR4, 0x2 ;  /* 0x0000000405067c11 */ /* 0x000fc8000f8010ff */
[----:B------:R-:W-:Y:S01]  /*121c0*/  LEA.HI.X R7, R5, UR5, R0, 0x2, P0 ;  /* 0x0000000505077c11 */ /* 0x000fe200080f1400 */
[----:B------:R-:W-:-:S05]  /*121d0*/  IMAD.MOV.U32 R5, RZ, RZ, 0x7f800000 ;  /* 0x7f800000ff057424 */ /* 0x000fca00078e00ff */
[----:B------:R4:W-:Y:S03]  /*121e0*/  STG.E desc[UR20][R6.64], R5 ;  /* 0x0000000506007986 */ /* 0x0009e6000c101914 */
.L_x_1656:
[----:B------:R-:W-:Y:S05]  /*121f0*/  BSYNC B0 ;  /* 0x0000000000007941 */ /* 0x000fea0003800000 */
.L_x_1655:
        /* <DEDUP_REMOVED lines=11> */
.L_x_1658:
[----:B------:R-:W-:Y:S05]  /*122b0*/  BSYNC B0 ;  /* 0x0000000000007941 */ /* 0x000fea0003800000 */
.L_x_1657:
[----:B------:R-:W-:Y:S04]  /*122c0*/  BSSY B0, `(.L_x_1659) ;  /* 0x000000a000007945 */ /* 0x000fe80003800000 */
        /* <DEDUP_REMOVED lines=9> */
.L_x_1660:
[----:B------:R-:W-:Y:S05]  /*12360*/  BSYNC B0 ;  /* 0x0000000000007941 */ /* 0x000fea0003800000 */
.L_x_1659:
[----:B------:R-:W-:Y:S05]  /*12370*/  @P2 EXIT ;  /* 0x000000000000294d */ /* 0x000fea0003800000 */
[----:B------:R-:W-:Y:S01]  /*12380*/  IMAD R3, R13, R3, RZ ;  /* 0x000000030d037224 */ /* 0x000fe200078e02ff */
[----:B------:R-:W-:Y:S01]  /*12390*/  ULDC.64 UR4, c[0x0][0x2b0] ;  /* 0x0000ac0000047ab9 */ /* 0x000fe20000000a00 */
[----:B----4-:R-:W-:-:S03]  /*123a0*/  IMAD.MOV.U32 R5, RZ, RZ, 0x7f800000 ;  /* 0x7f800000ff057424 */ /* 0x010fc600078e00ff */
[----:B------:R-:W-:-:S04]  /*123b0*/  IADD3 R4, P0, R3, R4, RZ ;  /* 0x0000000403047210 */ /* 0x000fc80007f1e0ff */
[----:B------:R-:W-:Y:S02]  /*123c0*/  LEA.HI.X.SX32 R3, R3, R2, 0x1, P0 ;  /* 0x0000000203037211 */ /* 0x000fe400000f0eff */
[----:B------:R-:W-:-:S04]  /*123d0*/  LEA R2, P0, R4, UR4, 0x2 ;  /* 0x0000000404027c11 */ /* 0x000fc8000f8010ff */
[----:B------:R-:W-:-:S05]  /*123e0*/  LEA.HI.X R3, R4, UR5, R3, 0x2, P0 ;  /* 0x0000000504037c11 */ /* 0x000fca00080f1403 */
[----:B------:R-:W-:Y:S01]  /*123f0*/  STG.E desc[UR20][R2.64], R5 ;  /* 0x0000000502007986 */ /* 0x000fe2000c101914 */
[----:B------:R-:W-:Y:S05]  /*12400*/  EXIT ;  /* 0x000000000000794d */ /* 0x000fea0003800000 */
.L_x_1661:
        /* <DEDUP_REMOVED lines=15> */
.L_x_2591:


//--------------------- .text._ZN5flash16flash_fwd_kernelI23Flash_fwd_kernel_traitsILi64ELi128ELi64ELi4ELb0ELb0EN7cutlass6half_tE19Flash_kernel_traitsILi64ELi128ELi64ELi4ES3_EELb0ELb0ELb0ELb0ELb0ELb0ELb1ELb0EEEvNS_16Flash_fwd_paramsE --------------------------
	.section	.text._ZN5flash16flash_fwd_kernelI23Flash_fwd_kernel_traitsILi64ELi128ELi64ELi4ELb0ELb0EN7cutlass6half_tE19Flash_kernel_traitsILi64ELi128ELi64ELi4ES3_EELb0ELb0ELb0ELb0ELb0ELb0ELb1ELb0EEEvNS_16Flash_fwd_paramsE,"ax",@progbits
	.align	128
        .global         _ZN5flash16flash_fwd_kernelI23Flash_fwd_kernel_traitsILi64ELi128ELi64ELi4ELb0ELb0EN7cutlass6half_tE19Flash_kernel_traitsILi64ELi128ELi64ELi4ES3_EELb0ELb0ELb0ELb0ELb0ELb0ELb1ELb0EEEvNS_16Flash_fwd_paramsE
        .type           _ZN5flash16flash_fwd_kernelI23Flash_fwd_kernel_traitsILi64ELi128ELi64ELi4ELb0ELb0EN7cutlass6half_tE19Flash_kernel_traitsILi64ELi128ELi64ELi4ES3_EELb0ELb0ELb0ELb0ELb0ELb0ELb1ELb0EEEvNS_16Flash_fwd_paramsE,@function
        .size           _ZN5flash16flash_fwd_kernelI23Flash_fwd_kernel_traitsILi64ELi128ELi64ELi4ELb0ELb0EN7cutlass6half_tE19Flash_kernel_traitsILi64ELi128ELi64ELi4ES3_EELb0ELb0ELb0ELb0ELb0ELb0ELb1ELb0EEEvNS_16Flash_fwd_paramsE,(.L_x_2592 - _ZN5flash16flash_fwd_kernelI23Flash_fwd_kernel_traitsILi64ELi128ELi64ELi4ELb0ELb0EN7cutlass6half_tE19Flash_kernel_traitsILi64ELi128ELi64ELi4ES3_EELb0ELb0ELb0ELb0ELb0ELb0ELb1ELb0EEEvNS_16Flash_fwd_paramsE)
        .other          _ZN5flash16flash_fwd_kernelI23Flash_fwd_kernel_traitsILi64ELi128ELi64ELi4ELb0ELb0EN7cutlass6half_tE19Flash_kernel_traitsILi64ELi128ELi64ELi4ES3_EELb0ELb0ELb0ELb0ELb0ELb0ELb1ELb0EEEvNS_16Flash_fwd_paramsE,@"STO_CUDA_ENTRY STV_DEFAULT"
_ZN5flash16flash_fwd_kernelI23Flash_fwd_kernel_traitsILi64ELi128ELi64ELi4ELb0ELb0EN7cutlass6half_tE19Flash_kernel_traitsILi64ELi128ELi64ELi4ES3_EELb0ELb0ELb0ELb0ELb0ELb0ELb1ELb0EEEvNS_16Flash_fwd_paramsE:
.text._ZN5flash16flash_fwd_kernelI23Flash_fwd_kernel_traitsILi64ELi128ELi64ELi4ELb0ELb0EN7cutlass6half_tE19Flash_kernel_traitsILi64ELi128ELi64ELi4ES3_EELb0ELb0ELb0ELb0ELb0ELb0ELb1ELb0EEEvNS_16Flash_fwd_paramsE:
        /* <DEDUP_REMOVED lines=41> */
.L_x_1662:
[----:B-1----:R-:W1:Y:S02]  /*0290*/  LDC R4, c[0x0][0x2c8] ;  /* 0x0000b200ff047b82 */ /* 0x002e640000000800 */
.L_x_1663:
        /* <DEDUP_REMOVED lines=22> */
[----:B------:R-:W-:Y:S02]  /*0400*/  ISETP.NE.AND P4, PT, R31, -0x1, PT ;  /* 0xffffffff1f00780c */ /* 0x000fe40003f85270 */
[----:B------:R-:W-:Y:S02]  /*0410*/  ISETP.NE.AND P3, PT, R6, -0x1, PT ;  /* 0xffffffff0600780c */ /* 0x000fe40003f65270 */
[----:B------:R-:W-:Y:S02]  /*0420*/  SHF.R.S32.HI R27, RZ, 0x1f, R129 ;  /* 0x0000001fff1b7819 */ /* 0x000fe40000011481 */
[----:B------:R-:W-:Y:S02]  /*0430*/  IADD3 R15, -R18, R14, RZ ;  /* 0x0000000e120f7210 */ /* 0x000fe40007ffe1ff */
[----:B------:R-:W-:-:S03]  /*0440*/  LEA.HI R11, R27, R129, RZ, 0x3 ;  /* 0x000000811b0b7211 */ /* 0x000fc600078f18ff */
[----:B------:R2:W-:Y:S01]  /*0450*/  STL [R1+0x4c], R15 ;  /* 0x00004c0f01007387 */ /* 0x0005e20000100800 */
[----:B------:R-:W-:Y:S01]  /*0460*/  SHF.R.S32.HI R10, RZ, 0x3, R11 ;  /* 0x00000003ff0a7819 */ /* 0x000fe2000001140b */
[----:B------:R-:W3:Y:S03]  /*0470*/  @!P4 LDC.64 R16, c[0x0][0x228] ;  /* 0x00008a00ff10cb82 */ /* 0x000ee60000000a00 */
[C---:B------:R-:W-:Y:S01]  /*0480*/  IADD3 R5, R10.reuse, 0x70, RZ ;  /* 0x000000700a057810 */ /* 0x040fe20007ffe0ff */
[----:B------:R-:W-:-:S03]  /*0490*/  VIADD R4, R10, 0x40 ;  /* 0x000000400a047836 */ /* 0x000fc60000000000 */
[-C--:B------:R-:W-:Y:S01]  /*04a0*/  ISETP.GE.AND P1, PT, R5, R15.reuse, PT ;  /* 0x0000000f0500720c */ /* 0x080fe20003f26270 */
[----:B------:R-:W4:Y:S01]  /*04b0*/  @P3 LDC.64 R144, c[0x0][0x250] ;  /* 0x00009400ff903b82 */ /* 0x000f220000000a00 */
[----:B------:R-:W-:Y:S02]  /*04c0*/  ISETP.GE.AND P0, PT, R4, R15, PT ;  /* 0x0000000f0400720c */ /* 0x000fe40003f06270 */
[----:B-1----:R-:W-:Y:S02]  /*04d0*/  IABS R0, R29 ;  /* 0x0000001d00007213 */ /* 0x002fe40000000000 */
[C---:B------:R-:W-:Y:S01]  /*04e0*/  @P3 IADD3 R4, R8.reuse, R6, RZ ;  /* 0x0000000608043210 */ /* 0x040fe20007ffe0ff */
[----:B------:R-:W-:Y:S02]  /*04f0*/  @P3 IMAD.IADD R6, R8, 0x1, R6 ;  /* 0x0000000108063824 */ /* 0x000fe400078e0206 */
[----:B------:R-:W-:Y:S01]  /*0500*/  IMAD.MOV.U32 R26, RZ, RZ, R0 ;  /* 0x000000ffff1a7224 */ /* 0x000fe200078e0000 */
[----:B------:R-:W1:Y:S01]  /*0510*/  @P3 LDC.64 R46, c[0x0][0x248] ;  /* 0x00009200ff2e3b82 */ /* 0x000e620000000a00 */
[----:B------:R-:W-:-:S02]  /*0520*/  VIADD R0, R10, 0x60 ;  /* 0x000000600a007836 */ /* 0x000fc40000000000 */
[----:B------:R-:W5:Y:S03]  /*0530*/  I2F.RP R2, R26 ;  /* 0x0000001a00027306 */ /* 0x000f660000209400 */
[----:B------:R-:W-:Y:S02]  /*0540*/  ISETP.GE.AND P6, PT, R0, R15, PT ;  /* 0x0000000f0000720c */ /* 0x000fe40003fc6270 */
[----:B------:R-:W2:Y:S01]  /*0550*/  @P4 LDC.64 R18, c[0x0][0x240] ;  /* 0x00009000ff124b82 */ /* 0x000ea20000000a00 */
[C---:B----4-:R-:W-:Y:S02]  /*0560*/  @P3 IMAD R12, R4.reuse, R145, RZ ;  /* 0x00000091040c3224 */ /* 0x050fe400078e02ff */
[----:B------:R-:W-:Y:S01]  /*0570*/  @P3 IMAD.WIDE.U32 R4, R4, R144, RZ ;  /* 0x0000009004043225 */ /* 0x000fe200078e00ff */
[----:B-----5:R-:W4:Y:S03]  /*0580*/  MUFU.RCP R2, R2 ;  /* 0x0000000200027308 */ /* 0x020f260000001000 */
[----:B------:R-:W-:Y:S01]  /*0590*/  @P3 IMAD.IADD R23, R5, 0x1, R12 ;  /* 0x0000000105173824 */ /* 0x000fe200078e020c */
[----:B------:R-:W-:Y:S01]  /*05a0*/  @P3 MOV R22, R4 ;  /* 0x0000000400163202 */ /* 0x000fe20000000f00 */
[C---:B-1----:R-:W-:Y:S01]  /*05b0*/  @P3 IMAD R9, R6.reuse, R47, RZ ;  /* 0x0000002f06093224 */ /* 0x042fe200078e02ff */
[----:B------:R-:W-:Y:S01]  /*05c0*/  LOP3.LUT R12, R11, 0xfffffff8, RZ, 0xc0, !PT ;  /* 0xfffffff80b0c7812 */ /* 0x000fe200078ec0ff */
[----:B------:R-:W-:-:S04]  /*05d0*/  @P3 IMAD.WIDE.U32 R6, R6, R46, RZ ;  /* 0x0000002e06063225 */ /* 0x000fc800078e00ff */
[----:B------:R-:W-:Y:S01]  /*05e0*/  @P3 IMAD.IADD R21, R7, 0x1, R9 ;  /* 0x0000000107153824 */ /* 0x000fe200078e0209 */
[----:B------:R-:W-:Y:S01]  /*05f0*/  @P3 MOV R20, R6 ;  /* 0x0000000600143202 */ /* 0x000fe20000000f00 */
[----:B----4-:R-:W-:-:S04]  /*0600*/  VIADD R2, R2, 0xffffffe ;  /* 0x0ffffffe02027836 */ /* 0x010fc80000000000 */
[----:B------:R1:W4:Y:S02]  /*0610*/  F2I.FTZ.U32.TRUNC.NTZ R3, R2 ;  /* 0x0000000200037305 */ /* 0x000324000021f000 */
[----:B-1----:R-:W-:Y:S01]  /*0620*/  IADD3 R2, R10, 0x50, RZ ;  /* 0x000000500a027810 */ /* 0x002fe20007ffe0ff */
[----:B----4-:R-:W-:-:S03]  /*0630*/  IMAD.MOV R0, RZ, RZ, -R3 ;  /* 0x000000ffff007224 */ /* 0x010fc600078e0a03 */
[----:B------:R-:W-:Y:S01]  /*0640*/  ISETP.GE.AND P2, PT, R2, R15, PT ;  /* 0x0000000f0200720c */ /* 0x000fe20003f46270 */
[----:B------:R-:W-:Y:S01]  /*0650*/  IMAD R0, R0, R26, RZ ;  /* 0x0000001a00007224 */ /* 0x000fe200078e02ff */
[----:B------:R-:W-:-:S05]  /*0660*/  @!P4 SHF.R.S32.HI R2, RZ, 0x1f, R25 ;  /* 0x0000001fff02c819 */ /* 0x000fca0000011419 */
[----:B---3--:R-:W-:-:S04]  /*0670*/  @!P4 IMAD R2, R2, R16, RZ ;  /* 0x000000100202c224 */ /* 0x008fc800078e02ff */
[----:B------:R-:W-:Y:S01]  /*0680*/  @!P4 IMAD R17, R25, R17, R2 ;  /* 0x000000111911c224 */ /* 0x000fe200078e0202 */
[----:B------:R-:W-:-:S05]  /*0690*/  MOV R2, RZ ;  /* 0x000000ff00027202 */ /* 0x000fca0000000f00 */
[----:B------:R-:W-:Y:S01]  /*06a0*/  IMAD.HI.U32 R14, R3, R0, R2 ;  /* 0x00000000030e7227 */ /* 0x000fe200078e0002 */
        /* <DEDUP_REMOVED lines=14> */
.L_x_1665:
        /* <DEDUP_REMOVED lines=14> */
.L_x_1666:
[----:B------:R-:W-:Y:S01]  /*0870*/  IMAD.SHL.U32 R0, R10, 0x40, RZ ;  /* 0x000000400a007824 */ /* 0x000fe200078e00ff */
[----:B------:R-:W-:Y:S01]  /*0880*/  IABS R4, R28 ;  /* 0x0000001c00047213 */ /* 0x000fe20000000000 */
[----:B------:R-:W-:Y:S01]  /*0890*/  IMAD.IADD R24, R129, 0x1, -R12 ;  /* 0x0000000181187824 */ /* 0x000fe200078e0a0c */
[----:B------:R-:W1:Y:S01]  /*08a0*/  S2UR UR4, SR_CgaCtaId ;  /* 0x00000000000479c3 */ /* 0x000e620000008800 */
[----:B------:R-:W-:Y:S01]  /*08b0*/  @!P4 IMAD.WIDE.U32 R2, R25, R16, RZ ;  /* 0x000000101902c225 */ /* 0x000fe200078e00ff */
[----:B------:R-:W-:Y:S01]  /*08c0*/  LOP3.LUT R0, R0, 0x1c0, RZ, 0xc0, !PT ;  /* 0x000001c000007812 */ /* 0x000fe200078ec0ff */
[----:B------:R-:W-:Y:S01]  /*08d0*/  ULDC.64 UR6, c[0x0][0x258] ;  /* 0x0000960000067ab9 */ /* 0x000fe20000000a00 */
[----:B------:R-:W-:Y:S01]  /*08e0*/  SHF.L.U32 R228, R24, 0x3, RZ ;  /* 0x0000000318e47819 */ /* 0x000fe200000006ff */
[----:B------:R-:W-:Y:S01]  /*08f0*/  IMAD.MOV.U32 R16, RZ, RZ, R4 ;  /* 0x000000ffff107224 */ /* 0x000fe200078e0004 */
[----:B------:R-:W-:Y:S01]  /*0900*/  SHF.R.S32.HI R11, RZ, 0x1f, R10 ;  /* 0x0000001fff0b7819 */ /* 0x000fe2000001140a */
[C---:B------:R-:W-:Y:S01]  /*0910*/  @P4 IMAD.WIDE.U32 R4, R31.reuse, R18, RZ ;  /* 0x000000121f044225 */ /* 0x040fe200078e00ff */
[----:B------:R-:W-:Y:S01]  /*0920*/  LOP3.LUT R6, R0, 0x38, R228, 0xf8, !PT ;  /* 0x0000003800067812 */ /* 0x000fe200078ef8e4 */
[----:B------:R-:W-:Y:S01]  /*0930*/  UMOV UR5, 0x400 ;  /* 0x0000040000057882 */ /* 0x000fe20000000000 */
[----:B------:R-:W-:Y:S01]  /*0940*/  SHF.R.U32.HI R7, RZ, 0x3, R0 ;  /* 0x00000003ff077819 */ /* 0x000fe20000011600 */
[----:B------:R-:W-:Y:S01]  /*0950*/  @P4 IMAD R0, R31, R19, R5 ;  /* 0x000000131f004224 */ /* 0x000fe200078e0205 */
[----:B------:R-:W-:Y:S01]  /*0960*/  SHF.R.S32.HI R229, RZ, 0x1f, R228 ;  /* 0x0000001fffe57819 */ /* 0x000fe200000114e4 */
[----:B------:R-:W-:Y:S01]  /*0970*/  IMAD.WIDE R30, R30, 0x80, R10 ;  /* 0x000000801e1e7825 */ /* 0x000fe200078e020a */
[----:B------:R-:W-:Y:S01]  /*0980*/  @!P4 MOV R4, R2 ;  /* 0x000000020004c202 */ /* 0x000fe20000000f00 */
[----:B------:R-:W-:Y:S01]  /*0990*/  BSSY B0, `(.L_x_1667) ;  /* 0x000002c000007945 */ /* 0x000fe20003800000 */
[----:B------:R-:W-:Y:S01]  /*09a0*/  LEA.HI R8, R27, R129, RZ, 0x6 ;  /* 0x000000811b087211 */ /* 0x000fe200078f30ff */
[----:B------:R2:W-:Y:S01]  /*09b0*/  STL.64 [R1+0x30], R228 ;  /* 0x000030e401007387 */ /* 0x0005e20000100a00 */
[----:B------:R-:W-:Y:S01]  /*09c0*/  IADD3 R2, P3, R228, R4, RZ ;  /* 0x00000004e4027210 */ /* 0x000fe20007f7e0ff */
[----:B------:R-:W-:Y:S01]  /*09d0*/  @!P4 IMAD.IADD R0, R3, 0x1, R17 ;  /* 0x000000010300c824 */ /* 0x000fe200078e0211 */
[----:B------:R-:W-:Y:S01]  /*09e0*/  LOP3.LUT R5, R6, R7, RZ, 0x3c, !PT ;  /* 0x0000000706057212 */ /* 0x000fe200078e3cff */
[----:B------:R2:W-:Y:S01]  /*09f0*/  STL.64 [R1], R30 ;  /* 0x0000001e01007387 */ /* 0x0005e20000100a00 */
[----:B------:R-:W-:Y:S01]  /*0a00*/  IMAD.HI.U32 R14, R14, R16, RZ ;  /* 0x000000100e0e7227 */ /* 0x000fe200078e00ff */
[C---:B------:R-:W-:Y:S01]  /*0a10*/  IADD3 R12, R10.reuse, 0x10, RZ ;  /* 0x000000100a0c7810 */ /* 0x040fe20007ffe0ff */
[----:B-1----:R-:W-:Y:S01]  /*0a20*/  ULEA UR4, UR4, UR5, 0x18 ;  /* 0x0000000504047291 */ /* 0x002fe2000f8ec03f */
[C---:B------:R-:W-:Y:S01]  /*0a30*/  IADD3 R13, R10.reuse, 0x20, RZ ;  /* 0x000000200a0d7810 */ /* 0x040fe20007ffe0ff */
[----:B------:R-:W-:Y:S01]  /*0a40*/  IMAD.X R3, R229, 0x1, R0, P3 ;  /* 0x00000001e5037824 */ /* 0x000fe200018e0600 */
[-C--:B------:R-:W-:Y:S01]  /*0a50*/  ISETP.GE.AND P3, PT, R10, R15.reuse, PT ;  /* 0x0000000f0a00720c */ /* 0x080fe20003f66270 */
[----:B------:R-:W-:Y:S01]  /*0a60*/  IMAD.SHL.U32 R6, R8, 0x8, RZ ;  /* 0x0000000808067824 */ /* 0x000fe200078e00ff */
[----:B------:R-:W-:Y:S01]  /*0a70*/  SHF.R.S32.HI R0, RZ, 0x1f, R28 ;  /* 0x0000001fff007819 */ /* 0x000fe2000001141c */
[----:B------:R-:W-:Y:S01]  /*0a80*/  IMAD.MOV R7, RZ, RZ, -R14 ;  /* 0x000000ffff077224 */ /* 0x000fe200078e0a0e */
[----:B------:R-:W-:Y:S01]  /*0a90*/  ISETP.GE.AND P5, PT, R12, R15, PT ;  /* 0x0000000f0c00720c */ /* 0x000fe20003fa6270 */
[----:B------:R-:W-:Y:S01]  /*0aa0*/  IMAD.WIDE.U32 R8, R28, UR6, R2 ;  /* 0x000000061c087c25 */ /* 0x000fe2000f8e0002 */
[----:B------:R-:W-:-:S03]  /*0ab0*/  LOP3.LUT R5, R5, 0xfffffe00, R6, 0xf8, !PT ;  /* 0xfffffe0005057812 */ /* 0x000fc600078ef806 */
[----:B------:R-:W-:Y:S01]  /*0ac0*/  IMAD R0, R0, UR6, RZ ;  /* 0x0000000600007c24 */ /* 0x000fe2000f8e02ff */
[----:B------:R-:W-:Y:S01]  /*0ad0*/  LEA R207, R5, UR4, 0x1 ;  /* 0x0000000405cf7c11 */ /* 0x000fe2000f8e08ff */
[----:B------:R-:W-:Y:S02]  /*0ae0*/  IMAD R16, R26, R7, R16 ;  /* 0x000000071a107224 */ /* 0x000fe400078e0210 */
[----:B------:R-:W-:Y:S02]  /*0af0*/  IMAD R0, R28, UR7, R0 ;  /* 0x000000071c007c24 */ /* 0x000fe4000f8e0200 */
[----:B------:R-:W-:Y:S01]  /*0b00*/  VIADD R19, R10, 0x30 ;  /* 0x000000300a137836 */ /* 0x000fe20000000000 */
[----:B------:R-:W-:Y:S02]  /*0b10*/  ISETP.GT.U32.AND P4, PT, R26, R16, PT ;  /* 0x000000101a00720c */ /* 0x000fe40003f84070 */
[----:B------:R-:W-:Y:S01]  /*0b20*/  IADD3 R7, R9, R0, RZ ;  /* 0x0000000009077210 */ /* 0x000fe20007ffe0ff */
        /* <DEDUP_REMOVED lines=18> */
.L_x_1668:
[----:B------:R-:W-:Y:S05]  /*0c50*/  BSYNC B0 ;  /* 0x0000000000007941 */ /* 0x000fea0003800000 */
.L_x_1667:
[----:B------:R-:W-:Y:S01]  /*0c60*/  LEA.HI.SX32 R45, R208, 0xffffffff, 0x1a ;  /* 0xffffffffd02d7811 */ /* 0x000fe200078fd2ff */
[----:B------:R-:W-:Y:S01]  /*0c70*/  BSSY B0, `(.L_x_1669) ;  /* 0x000001b000007945 */ /* 0x000fe20003800000 */
[----:B------:R-:W-:Y:S01]  /*0c80*/  @!P4 IMAD.IADD R16, R16, 0x1, -R26 ;  /* 0x000000011010c824 */ /* 0x000fe200078e0a1a */
[-C--:B------:R-:W-:Y:S01]  /*0c90*/  ISETP.GE.AND P3, PT, R13, R15.reuse, PT ;  /* 0x0000000f0d00720c */ /* 0x080fe20003f66270 */
[----:B------:R-:W-:Y:S01]  /*0ca0*/  @!P4 VIADD R14, R14, 0x1 ;  /* 0x000000010e0ec836 */ /* 0x000fe20000000000 */
[----:B------:R-:W-:Y:S01]  /*0cb0*/  ISETP.GE.AND P4, PT, R19, R15, PT ;  /* 0x0000000f1300720c */ /* 0x000fe20003f86270 */
[----:B------:R-:W-:Y:S01]  /*0cc0*/  IMAD R15, R45, -0x40, R44 ;  /* 0xffffffc02d0f7824 */ /* 0x000fe200078e022c */
[----:B------:R-:W-:Y:S11]  /*0cd0*/  @P5 BRA `(.L_x_1670) ;  /* 0x0000000000505947 */ /* 0x000ff60003800000 */
        /* <DEDUP_REMOVED lines=20> */
.L_x_1670:
[----:B------:R-:W-:Y:S05]  /*0e20*/  BSYNC B0 ;  /* 0x0000000000007941 */ /* 0x000fea0003800000 */
.L_x_1669:
        /* <DEDUP_REMOVED lines=23> */
.L_x_1672:
[----:B------:R-:W-:Y:S05]  /*0fa0*/  BSYNC B0 ;  /* 0x0000000000007941 */ /* 0x000fea0003800000 */
.L_x_1671:
        /* <DEDUP_REMOVED lines=23> */
.L_x_1674:
[----:B------:R-:W-:Y:S05]  /*1120*/  BSYNC B0 ;  /* 0x0000000000007941 */ /* 0x000fea0003800000 */
.L_x_1673:
        /* <DEDUP_REMOVED lines=23> */
.L_x_1676:
[----:B------:R-:W-:Y:S05]  /*12a0*/  BSYNC B0 ;  /* 0x0000000000007941 */ /* 0x000fea0003800000 */
.L_x_1675:
        /* <DEDUP_REMOVED lines=24> */
.L_x_1678:
[----:B------:R-:W-:Y:S05]  /*1430*/  BSYNC B0 ;  /* 0x0000000000007941 */ /* 0x000fea0003800000 */
.L_x_1677:
[----:B------:R-:W-:Y:S01]  /*1440*/  BSSY B0, `(.L_x_1679) ;  /* 0x0000017000007945 */ /* 0x000fe20003800000 */
[----:B------:R-:W-:-:S03]  /*1450*/  ISETP.GE.AND P2, PT, R12, RZ, PT ;  /* 0x000000ff0c00720c */ /* 0x000fc60003f46270 */
        /* <DEDUP_REMOVED lines=21> */
.L_x_1680:
[----:B------:R-:W-:Y:S05]  /*15b0*/  BSYNC B0 ;  /* 0x0000000000007941 */ /* 0x000fea0003800000 */
.L_x_1679:
[----:B------:R-:W-:Y:S01]  /*15c0*/  BSSY B0, `(.L_x_1681) ;  /* 0x0000018000007945 */ /* 0x000fe20003800000 */
[----:B------:R-:W-:Y:S02]  /*15d0*/  ISETP.GE.U32.AND P6, PT, R16, R26, PT ;  /* 0x0000001a1000720c */ /* 0x000fe40003fc6070 */
        /* <DEDUP_REMOVED lines=22> */
.L_x_1682:
[----:B------:R-:W-:Y:S05]  /*1740*/  BSYNC B0 ;  /* 0x0000000000007941 */ /* 0x000fea0003800000 */
.L_x_1681:
[----:B------:R-:W-:Y:S01]  /*1750*/  @P6 VIADD R14, R14, 0x1 ;  /* 0x000000010e0e6836 */ /* 0x000fe20000000000 */
[----:B------:R-:W-:Y:S01]  /*1760*/  ISETP.NE.AND P1, PT, R29, RZ, PT ;  /* 0x000000ff1d00720c */ /* 0x000fe20003f25270 */
[-C--:B---3--:R-:W-:Y:S01]  /*1770*/  IMAD R4, R11, R46.reuse, RZ ;  /* 0x0000002e0b047224 */ /* 0x088fe200078e02ff */
[----:B------:R-:W-:Y:S01]  /*1780*/  LOP3.LUT R6, R12, 0xfffffff0, RZ, 0xc0, !PT ;  /* 0xfffffff00c067812 */ /* 0x000fe200078ec0ff */
[----:B------:R-:W-:Y:S01]  /*1790*/  IMAD.MOV.U32 R0, RZ, RZ, R14 ;  /* 0x000000ffff007224 */ /* 0x000fe200078e000e */
[----:B------:R-:W-:Y:S01]  /*17a0*/  SHF.R.S32.HI R13, RZ, 0x4, R12 ;  /* 0x00000004ff0d7819 */ /* 0x000fe2000001140c */
[----:B------:R-:W-:Y:S01]  /*17b0*/  IMAD.WIDE.U32 R2, R10, R46, R228 ;  /* 0x0000002e0a027225 */ /* 0x000fe200078e00e4 */
[----:B------:R-:W-:Y:S01]  /*17c0*/  ULDC.64 UR6, c[0x0][0x260] ;  /* 0x0000980000067ab9 */ /* 0x000fe20000000a00 */
[----:B------:R-:W-:Y:S01]  /*17d0*/  SHF.L.U64.HI R103, R46, 0x6, R47 ;  /* 0x000000062e677819 */ /* 0x000fe2000001022f */
[----:B------:R-:W-:Y:S01]  /*17e0*/  BSSY B0, `(.L_x_1683) ;  /* 0x000003b000007945 */ /* 0x000fe20003800000 */
[----:B------:R-:W-:Y:S01]  /*17f0*/  IMAD.IADD R6, R129, 0x1, -R6 ;  /* 0x0000000181067824 */ /* 0x000fe200078e0a06 */
[----:B------:R-:W-:Y:S01]  /*1800*/  @!P2 IADD3 R0, -R0, RZ, RZ ;  /* 0x000000ff0000a210 */ /* 0x000fe20007ffe1ff */
[----:B------:R-:W-:Y:S01]  /*1810*/  IMAD R5, R10, R47, R4 ;  /* 0x0000002f0a057224 */ /* 0x000fe200078e0204 */
[----:B------:R-:W-:Y:S01]  /*1820*/  IADD3 R4, P2, R20, R2, RZ ;  /* 0x0000000214047210 */ /* 0x000fe20007f5e0ff */
[----:B------:R-:W-:Y:S01]  /*1830*/  IMAD R8, R11, R144, RZ ;  /* 0x000000900b087224 */ /* 0x000fe200078e02ff */
[----:B------:R-:W-:Y:S01]  /*1840*/  SHF.R.S32.HI R2, RZ, 0x1f, R6 ;  /* 0x0000001fff027819 */ /* 0x000fe20000011406 */
[----:B------:R-:W-:Y:S01]  /*1850*/  IMAD.SHL.U32 R98, R46, 0x40, RZ ;  /* 0x000000402e627824 */ /* 0x000fe200078e00ff */
[----:B------:R-:W-:Y:S01]  /*1860*/  @!P1 LOP3.LUT R0, RZ, R29, RZ, 0x33, !PT ;  /* 0x0000001dff009212 */ /* 0x000fe200078e33ff */
[----:B------:R-:W-:Y:S01]  /*1870*/  IMAD R9, R10, R145, R8 ;  /* 0x000000910a097224 */ /* 0x000fe200078e0208 */
[----:B------:R-:W-:Y:S01]  /*1880*/  IADD3.X R5, R21, R3, R5, P2, !PT ;  /* 0x0000000315057210 */ /* 0x000fe200017fe405 */
[----:B------:R-:W-:Y:S01]  /*1890*/  IMAD.MOV.U32 R20, RZ, RZ, 0x20 ;  /* 0x00000020ff147424 */ /* 0x000fe200078e00ff */
[----:B------:R-:W-:Y:S01]  /*18a0*/  LEA.HI R16, R2, R6, RZ, 0x3 ;  /* 0x0000000602107211 */ /* 0x000fe200078f18ff */
[----:B------:R-:W-:Y:S01]  /*18b0*/  IMAD.WIDE.U32 R2, R10, R144, R228 ;  /* 0x000000900a027225 */ /* 0x000fe200078e00e4 */
[----:B------:R-:W-:-:S02]  /*18c0*/  LEA.HI R12, R12, R13, RZ, 0x1 ;  /* 0x0000000d0c0c7211 */ /* 0x000fc400078f08ff */
[----:B------:R-:W-:Y:S01]  /*18d0*/  SHF.R.S32.HI R7, RZ, 0x1f, R0 ;  /* 0x0000001fff077819 */ /* 0x000fe20000011400 */
[----:B------:R-:W-:Y:S01]  /*18e0*/  IMAD.WIDE.U32 R220, R0, UR6, R4 ;  /* 0x0000000600dc7c25 */ /* 0x000fe2000f8e0004 */
[----:B------:R-:W-:Y:S02]  /*18f0*/  LOP3.LUT R12, R12, 0xfffffffe, RZ, 0xc0, !PT ;  /* 0xfffffffe0c0c7812 */ /* 0x000fe400078ec0ff */
[----:B------:R-:W-:Y:S01]  /*1900*/  LOP3.LUT R11, R16, 0xfffffff8, RZ, 0xc0, !PT ;  /* 0xfffffff8100b7812 */ /* 0x000fe200078ec0ff */
[----:B------:R-:W-:Y:S01]  /*1910*/  IMAD.MOV.U32 R218, RZ, RZ, R220 ;  /* 0x000000ffffda7224 */ /* 0x000fe200078e00dc */
[----:B------:R-:W-:Y:S01]  /*1920*/  IADD3 R8, P1, R22, R2, RZ ;  /* 0x0000000216087210 */ /* 0x000fe20007f3e0ff */
[----:B------:R-:W-:Y:S01]  /*1930*/  IMAD R2, R7, UR6, RZ ;  /* 0x0000000607027c24 */ /* 0x000fe2000f8e02ff */
[----:B------:R-:W-:Y:S01]  /*1940*/  SHF.R.S32.HI R14, RZ, 0x1f, R45 ;  /* 0x0000001fff0e7819 */ /* 0x000fe2000001142d */
[----:B------:R-:W-:Y:S01]  /*1950*/  IMAD.IADD R17, R13, 0x1, -R12 ;  /* 0x000000010d117824 */ /* 0x000fe200078e0a0c */
[----:B------:R-:W-:Y:S01]  /*1960*/  IADD3.X R9, R23, R3, R9, P1, !PT ;  /* 0x0000000317097210 */ /* 0x000fe20000ffe409 */
[----:B------:R-:W-:Y:S01]  /*1970*/  IMAD.IADD R12, R6, 0x1, -R11 ;  /* 0x00000001060c7824 */ /* 0x000fe200078e0a0b */
[----:B------:R-:W-:Y:S01]  /*1980*/  SHF.L.U32 R13, R10, 0x3, RZ ;  /* 0x000000030a0d7819 */ /* 0x000fe200000006ff */
[----:B------:R-:W-:Y:S01]  /*1990*/  IMAD R6, R0, UR7, R2 ;  /* 0x0000000700067c24 */ /* 0x000fe2000f8e0202 */
[----:B------:R-:W-:Y:S01]  /*19a0*/  ULDC.64 UR6, c[0x0][0x268] ;  /* 0x00009a0000067ab9 */ /* 0x000fe20000000a00 */
[----:B------:R-:W-:Y:S01]  /*19b0*/  IMAD R3, R103, R45, RZ ;  /* 0x0000002d67037224 */ /* 0x000fe200078e02ff */
[----:B------:R-:W-:Y:S01]  /*19c0*/  R2P PR, R12, 0x6 ;  /* 0x000000060c007804 */ /* 0x000fe20000000000 */
[----:B--2---:R-:W-:Y:S01]  /*19d0*/  IMAD.WIDE.U32 R30, R0, UR6, R8 ;  /* 0x00000006001e7c25 */ /* 0x004fe2000f8e0008 */
[----:B------:R-:W-:-:S02]  /*19e0*/  ISETP.GE.AND P6, PT, R10, R15, PT ;  /* 0x0000000f0a00720c */ /* 0x000fc40003fc6270 */
[----:B------:R-:W-:Y:S01]  /*19f0*/  IADD3 R219, R221, R6, RZ ;  /* 0x00000006dddb7210 */ /* 0x000fe20007ffe0ff */
[----:B------:R-:W-:Y:S01]  /*1a00*/  IMAD R7, R7, UR6, RZ ;  /* 0x0000000607077c24 */ /* 0x000fe2000f8e02ff */
[----:B------:R2:W-:Y:S01]  /*1a10*/  STL.64 [R1+0x38], R30 ;  /* 0x0000381e01007387 */ /* 0x0005e20000100a00 */
[----:B------:R-:W-:Y:S01]  /*1a20*/  MOV R2, 0x10 ;  /* 0x0000001000027802 */ /* 0x000fe20000000f00 */
[----:B------:R-:W-:Y:S01]  /*1a30*/  IMAD.SHL.U32 R5, R24, 0x40, RZ ;  /* 0x0000004018057824 */ /* 0x000fe200078e00ff */
[----:B------:R-:W-:Y:S01]  /*1a40*/  SEL R4, R20, 0xffffffe0, !P2 ;  /* 0xffffffe014047807 */ /* 0x000fe20005000000 */
[----:B------:R-:W-:Y:S01]  /*1a50*/  IMAD R18, R0, UR7, R7 ;  /* 0x0000000700127c24 */ /* 0x000fe2000f8e0207 */
[----:B------:R-:W-:Y:S01]  /*1a60*/  SEL R2, R2, 0xfffffff0, !P1 ;  /* 0xfffffff002027807 */ /* 0x000fe20004800000 */
[-C--:B------:R-:W-:Y:S01]  /*1a70*/  IMAD R3, R14, R98.reuse, R3 ;  /* 0x000000620e037224 */ /* 0x080fe200078e0203 */
[-C--:B------:R-:W-:Y:S01]  /*1a80*/  ISETP.GE.AND P1, PT, R10, R15.reuse, PT ;  /* 0x0000000f0a00720c */ /* 0x080fe20003f26270 */
[----:B------:R-:W-:Y:S01]  /*1a90*/  IMAD.WIDE.U32 R6, R45, R98, R218 ;  /* 0x000000622d067225 */ /* 0x000fe200078e00da */
[----:B------:R-:W-:-:S02]  /*1aa0*/  ISETP.GE.AND P2, PT, R19, R15, PT ;  /* 0x0000000f1300720c */ /* 0x000fc40003f46270 */
[----:B------:R-:W-:Y:S01]  /*1ab0*/  LOP3.LUT R5, R5, 0x1c0, RZ, 0xc0, !PT ;  /* 0x000001c005057812 */ /* 0x000fe200078ec0ff */
[----:B------:R-:W-:Y:S01]  /*1ac0*/  IMAD.IADD R9, R7, 0x1, R3 ;  /* 0x0000000107097824 */ /* 0x000fe200078e0203 */
        /* <DEDUP_REMOVED lines=12> */
.L_x_1684:
[----:B------:R-:W-:Y:S05]  /*1b90*/  BSYNC B0 ;  /* 0x0000000000007941 */ /* 0x000fea0003800000 */
.L_x_1683:
[C---:B------:R-:W-:Y:S01]  /*1ba0*/  SHF.L.U64.HI R155, R46.reuse, 0x4, R47 ;  /* 0x000000042e9b7819 */ /* 0x040fe2000001022f */
[----:B------:R-:W-:Y:S01]  /*1bb0*/  BSSY B0, `(.L_x_1685) ;  /* 0x0000012000007945 */ /* 0x000fe20003800000 */
[----:B------:R-:W-:-:S03]  /*1bc0*/  SHF.L.U32 R156, R46, 0x4, RZ ;  /* 0x000000042e9c7819 */ /* 0x000fc600000006ff */
[----:B------:R1:W-:Y:S04]  /*1bd0*/  STL [R1+0x40], R155 ;  /* 0x0000409b01007387 */ /* 0x0003e80000100800 */
        /* <DEDUP_REMOVED lines=15> */
.L_x_1686:
[----:B------:R-:W-:Y:S05]  /*1cd0*/  BSYNC B0 ;  /* 0x0000000000007941 */ /* 0x000fea0003800000 */
.L_x_1685:
        /* <DEDUP_REMOVED lines=15> */
.L_x_1688:
[----:B------:R-:W-:Y:S05]  /*1dd0*/  BSYNC B0 ;  /* 0x0000000000007941 */ /* 0x000fea0003800000 */
.L_x_1687:
        /* <DEDUP_REMOVED lines=17> */
.L_x_1690:
[----:B------:R-:W-:Y:S05]  /*1ef0*/  BSYNC B0 ;  /* 0x0000000000007941 */ /* 0x000fea0003800000 */
.L_x_1689:
[----:B------:R-:W0:Y:S01]  /*1f00*/  LDGDEPBAR ;  /* 0x00000000000079af */ /* 0x000e220000000000 */
[----:B------:R-:W-:Y:S01]  /*1f10*/  IMAD.IADD R18, R31, 0x1, R18 ;  /* 0x000000011f127824 */ /* 0x000fe200078e0212 */
[----:B------:R-:W-:Y:S01]  /*1f20*/  LOP3.LUT R3, R5, 0x8, R13, 0xf8, !PT ;  /* 0x0000000805037812 */ /* 0x000fe200078ef80d */
[----:B------:R-:W-:Y:S01]  /*1f30*/  IMAD.SHL.U32 R0, R12, 0x40, RZ ;  /* 0x000000400c007824 */ /* 0x000fe200078e00ff */
[----:B-1----:R-:W-:Y:S01]  /*1f40*/  SHF.R.U32.HI R6, RZ, 0x3, R5 ;  /* 0x00000003ff067819 */ /* 0x002fe20000011605 */
[----:B------:R-:W-:Y:S01]  /*1f50*/  IMAD.SHL.U32 R5, R17, 0x8, RZ ;  /* 0x0000000811057824 */ /* 0x000fe200078e00ff */
[----:B------:R1:W-:Y:S01]  /*1f60*/  STL [R1+0x48], R18 ;  /* 0x0000481201007387 */ /* 0x0003e20000100800 */
[----:B------:R-:W-:Y:S01]  /*1f70*/  LEA.HI R10, R27, R129, RZ, 0x5 ;  /* 0x000000811b0a7211 */ /* 0x000fe200078f28ff */
[----:B------:R-:W-:Y:S01]  /*1f80*/  IMAD.WIDE.U32 R8, R45, R144, RZ ;  /* 0x000000902d087225 */ /* 0x000fe200078e00ff */
[----:B------:R-:W-:Y:S01]  /*1f90*/  LOP3.LUT R11, R3, R6, RZ, 0x3c, !PT ;  /* 0x00000006030b7212 */ /* 0x000fe200078e3cff */
[----:B------:R-:W-:Y:S01]  /*1fa0*/  BSSY B0, `(.L_x_1691) ;  /* 0x0000022000007945 */ /* 0x000fe20003800000 */
[----:B------:R-:W-:Y:S01]  /*1fb0*/  LOP3.LUT R0, R0, 0x1c0, RZ, 0xc0, !PT ;  /* 0x000001c000007812 */ /* 0x000fe200078ec0ff */
[----:B------:R-:W-:Y:S01]  /*1fc0*/  IMAD.SHL.U32 R3, R16, 0x40, RZ ;  /* 0x0000004010037824 */ /* 0x000fe200078e00ff */
[----:B------:R-:W-:-:S02]  /*1fd0*/  SHF.R.S32.HI R10, RZ, 0x5, R10 ;  /* 0x00000005ff0a7819 */ /* 0x000fc4000001140a */
[----:B------:R-:W-:Y:S01]  /*1fe0*/  LOP3.LUT R7, R0, 0x8, R5, 0xf8, !PT ;  /* 0x0000000800077812 */ /* 0x000fe200078ef805 */
[----:B------:R-:W-:Y:S01]  /*1ff0*/  IMAD R5, R14, R144, RZ ;  /* 0x000000900e057224 */ /* 0x000fe200078e02ff */
[----:B------:R-:W-:Y:S02]  /*2000*/  SHF.R.U32.HI R6, RZ, 0x3, R0 ;  /* 0x00000003ff067819 */ /* 0x000fe40000011600 */
[----:B------:R-:W-:Y:S01]  /*2010*/  LOP3.LUT R102, R3, 0xfffffe00, RZ, 0xc0, !PT ;  /* 0xfffffe0003667812 */ /* 0x000fe200078ec0ff */
[----:B------:R-:W-:Y:S01]  /*2020*/  IMAD R0, R45, R145, R5 ;  /* 0x000000912d007224 */ /* 0x000fe200078e0205 */
[----:B------:R-:W-:Y:S02]  /*2030*/  LOP3.LUT R101, R7, R6, RZ, 0x3c, !PT ;  /* 0x0000000607657212 */ /* 0x000fe400078e3cff */
[----:B------:R-:W-:Y:S01]  /*2040*/  LEA R6, P2, R8, R30, 0x6 ;  /* 0x0000001e08067211 */ /* 0x000fe200078430ff */
[----:B------:R-:W-:-:S04]  /*2050*/  DEPBAR.LE SB0, 0x0 ;  /* 0x000080000000791a */ /* 0x000fc80000000000 */
[----:B------:R-:W-:Y:S01]  /*2060*/  BAR.SYNC.DEFER_BLOCKING 0x0 ;  /* 0x0000000000007b1d */ /* 0x000fe20000010000 */
[----:B------:R-:W-:Y:S01]  /*2070*/  IMAD R3, R10, 0x400, R102 ;  /* 0x000004000a037824 */ /* 0x000fe200078e0266 */
[----:B------:R-:W-:Y:S01]  /*2080*/  ISETP.GE.AND P4, PT, R19, R15, PT ;  /* 0x0000000f1300720c */ /* 0x000fe20003f86270 */
[----:B------:R-:W-:Y:S02]  /*2090*/  IMAD.IADD R5, R9, 0x1, R0 ;  /* 0x0000000109057824 */ /* 0x000fe400078e0200 */
[----:B------:R-:W-:Y:S02]  /*20a0*/  IMAD R0, R17, 0x200, R11 ;  /* 0x0000020011007824 */ /* 0x000fe400078e020b */
[----:B------:R-:W-:Y:S01]  /*20b0*/  IMAD.IADD R3, R101, 0x1, R3 ;  /* 0x0000000165037824 */ /* 0x000fe200078e0203 */
[----:B------:R-:W-:Y:S02]  /*20c0*/  LEA.HI.X R7, R8, R18, R5, 0x6, P2 ;  /* 0x0000001208077211 */ /* 0x000fe400010f3405 */
[----:B------:R-:W-:-:S02]  /*20d0*/  LEA R192, R0, UR4, 0x1 ;  /* 0x0000000400c07c11 */ /* 0x000fc4000f8e08ff */
        /* <DEDUP_REMOVED lines=14> */
.L_x_1692:
[----:B------:R-:W-:Y:S05]  /*21c0*/  BSYNC B0 ;  /* 0x0000000000007941 */ /* 0x000fea0003800000 */
.L_x_1691:
        /* <DEDUP_REMOVED lines=16> */
.L_x_1694:
[----:B------:R-:W-:Y:S05]  /*22d0*/  BSYNC B0 ;  /* 0x0000000000007941 */ /* 0x000fea0003800000 */
.L_x_1693:
        /* <DEDUP_REMOVED lines=16> */
.L_x_1696:
[----:B------:R-:W-:Y:S05]  /*23e0*/  BSYNC B0 ;  /* 0x0000000000007941 */ /* 0x000fea0003800000 */
.L_x_1695:
        /* <DEDUP_REMOVED lines=17> */
.L_x_1698:
[----:B------:R-:W-:Y:S05]  /*2500*/  BSYNC B0 ;  /* 0x0000000000007941 */ /* 0x000fea0003800000 */
.L_x_1697:
[----:B------:R-:W-:Y:S01]  /*2510*/  LDSM.16.M88.4 R32, [R199] ;  /* 0x00000000c720783b */ /* 0x000fe20000000200 */
[----:B------:R-:W-:Y:S01]  /*2520*/  R2P PR, R24, 0x6 ;  /* 0x0000000618007804 */ /* 0x000fe20000000000 */
[----:B------:R-:W-:Y:S01]  /*2530*/  IMAD R202, R2, 0x2, R199 ;  /* 0x0000000202ca7824 */ /* 0x000fe200078e02c7 */
[----:B------:R-:W-:Y:S01]  /*2540*/  LEA R200, R4, R199, 0x1 ;  /* 0x000000c704c87211 */ /* 0x000fe200078e08ff */
[----:B------:R-:W5:Y:S01]  /*2550*/  LDSM.16.M88.4 R40, [R192+0x4000] ;  /* 0x00400000c028783b */ /* 0x000f620000000200 */
[----:B------:R-:W-:Y:S01]  /*2560*/  VIADD R3, R192, 0x4000 ;  /* 0x00004000c0037836 */ /* 0x000fe20000000000 */
[----:B------:R-:W-:Y:S01]  /*2570*/  SEL R0, R20, 0xffffffe0, !P1 ;  /* 0xffffffe014007807 */ /* 0x000fe20004800000 */
[----:B------:R-:W-:Y:S01]  /*2580*/  VIADD R203, R192, 0x4040 ;  /* 0x00004040c0cb7836 */ /* 0x000fe20000000000 */
[----:B--2---:R-:W2:Y:S01]  /*2590*/  LDSM.16.M88.4 R28, [R199+0x2000] ;  /* 0x00200000c71c783b */ /* 0x004ea20000000200 */
[----:B------:R-:W-:Y:S01]  /*25a0*/  IMAD R201, R2, 0x2, R200 ;  /* 0x0000000202c97824 */ /* 0x000fe200078e02c8 */
[----:B------:R-:W-:Y:S01]  /*25b0*/  ULDC UR5, c[0x0][0x39c] ;  /* 0x0000e70000057ab9 */ /* 0x000fe20000000800 */
[----:B------:R-:W-:Y:S01]  /*25c0*/  IMAD.IADD R198, R192, 0x1, R0 ;  /* 0x00000001c0c67824 */ /* 0x000fe200078e0200 */
[----:B------:R-:W-:Y:S01]  /*25d0*/  LDSM.16.M88.4 R24, [R202] ;  /* 0x00000000ca18783b */ /* 0x000fe20000000200 */
[----:B------:R-:W-:-:S02]  /*25e0*/  IMAD.SHL.U32 R129, R129, 0x2, RZ ;  /* 0x0000000281817824 */ /* 0x000fc400078e00ff */
[----:B------:R-:W-:Y:S01]  /*25f0*/  @P2 VIADD R203, R3, 0xffffffc0 ;  /* 0xffffffc003cb2836 */ /* 0x000fe20000000000 */
[----:B------:R-:W3:Y:S03]  /*2600*/  LDSM.16.M88.4 R52, [R198+0x4000] ;  /* 0x00400000c634783b */ /* 0x000ee60000000200 */
[----:B------:R-:W-:Y:S01]  /*2610*/  IMAD.IADD R197, R0, 0x1, R203 ;  /* 0x0000000100c57824 */ /* 0x000fe200078e02cb */
[----:B------:R-:W4:Y:S01]  /*2620*/  LDSM.16.M88.4 R20, [R202+0x2000] ;  /* 0x00200000ca14783b */ /* 0x000f220000000200 */
[C---:B------:R-:W-:Y:S01]  /*2630*/  IADD3 R206, R203.reuse, 0x800, RZ ;  /* 0x00000800cbce7810 */ /* 0x040fe20007ffe0ff */
[C---:B------:R-:W-:Y:S02]  /*2640*/  VIADD R205, R203.reuse, 0x1000 ;  /* 0x00001000cbcd7836 */ /* 0x040fe40000000000 */
[----:B-1----:R-:W-:Y:S01]  /*2650*/  LDSM.16.M88.4 R16, [R200] ;  /* 0x00000000c810783b */ /* 0x002fe20000000200 */
[----:B------:R-:W-:-:S03]  /*2660*/  VIADD R204, R203, 0x1800 ;  /* 0x00001800cbcc7836 */ /* 0x000fc60000000000 */
[----:B------:R-:W1:Y:S04]  /*2670*/  LDSM.16.M88.4 R56, [R203] ;  /* 0x00000000cb38783b */ /* 0x000e680000000200 */
[----:B------:R-:W1:Y:S04]  /*2680*/  LDSM.16.M88.4 R36, [R200+0x2000] ;  /* 0x00200000c824783b */ /* 0x000e680000000200 */
[----:B------:R-:W-:Y:S04]  /*2690*/  LDSM.16.M88.4 R12, [R201] ;  /* 0x00000000c90c783b */ /* 0x000fe80000000200 */
[----:B------:R-:W1:Y:S01]  /*26a0*/  LDSM.16.M88.4 R60, [R197] ;  /* 0x00000000c53c783b */ /* 0x000e620000000200 */
[-C--:B-----5:R-:W-:Y:S03]  /*26b0*/  HMMA.16816.F32 R8, R32, R40.reuse, RZ ;  /* 0x000000282008723c */ /* 0x0a0fe600000018ff */
[----:B------:R-:W0:Y:S03]  /*26c0*/  LDGDEPBAR ;  /* 0x00000000000079af */ /* 0x000e260000000000 */
[----:B--2---:R-:W-:Y:S06]  /*26d0*/  HMMA.16816.F32 R48, R28, R40, RZ ;  /* 0x000000281c30723c */ /* 0x004fec00000018ff */
[-C--:B------:R-:W-:Y:S06]  /*26e0*/  HMMA.16816.F32 R68, R32, R42.reuse, RZ ;  /* 0x0000002a2044723c */ /* 0x080fec00000018ff */
[----:B------:R-:W-:Y:S06]  /*26f0*/  HMMA.16816.F32 R76, R28, R42, RZ ;  /* 0x0000002a1c4c723c */ /* 0x000fec00000018ff */
[-C--:B---3--:R-:W-:Y:S01]  /*2700*/  HMMA.16816.F32 R64, R24, R52.reuse, R8 ;  /* 0x000000341840723c */ /* 0x088fe20000001808 */
[----:B------:R-:W2:Y:S05]  /*2710*/  LDSM.16.M88.4 R8, [R201+0x2000] ;  /* 0x00200000c908783b */ /* 0x000eaa0000000200 */
[----:B----4-:R-:W-:Y:S06]  /*2720*/  HMMA.16816.F32 R48, R20, R52, R48 ;  /* 0x000000341430723c */ /* 0x010fec0000001830 */
[-C--:B------:R-:W-:Y:S06]  /*2730*/  HMMA.16816.F32 R68, R24, R54.reuse, R68 ;  /* 0x000000361844723c */ /* 0x080fec0000001844 */
[----:B------:R-:W-:Y:S01]  /*2740*/  HMMA.16816.F32 R76, R20, R54, R76 ;  /* 0x00000036144c723c */ /* 0x000fe2000000184c */
[----:B------:R-:W-:Y:S05]  /*2750*/  LDSM.16.M88.4 R52, [R203+0x800] ;  /* 0x00080000cb34783b */ /* 0x000fea0000000200 */
[-C--:B-1----:R-:W-:Y:S01]  /*2760*/  HMMA.16816.F32 R72, R16, R56.reuse, R64 ;  /* 0x000000381048723c */ /* 0x082fe20000001840 */
[----:B------:R-:W1:Y:S05]  /*2770*/  LDSM.16.M88.4 R64, [R192+0x4800] ;  /* 0x00480000c040783b */ /* 0x000e6a0000000200 */
[----:B------:R-:W-:Y:S01]  /*2780*/  HMMA.16816.F32 R40, R36, R56, R48 ;  /* 0x000000382428723c */ /* 0x000fe20000001830 */
[----:B------:R-:W3:Y:S05]  /*2790*/  LDSM.16.M88.4 R48, [R198+0x4800] ;  /* 0x00480000c630783b */ /* 0x000eea0000000200 */
[-C--:B------:R-:W-:Y:S06]  /*27a0*/  HMMA.16816.F32 R68, R16, R58.reuse, R68 ;  /* 0x0000003a1044723c */ /* 0x080fec0000001844 */
[----:B------:R-:W-:Y:S06]  /*27b0*/  HMMA.16816.F32 R56, R36, R58, R76 ;  /* 0x0000003a2438723c */ /* 0x000fec000000184c */
[-C--:B------:R-:W-:Y:S06]  /*27c0*/  HMMA.16816.F32 R80, R12, R60.reuse, R72 ;  /* 0x0000003c0c50723c */ /* 0x080fec0000001848 */
[----:B--2---:R-:W-:Y:S06]  /*27d0*/  HMMA.16816.F32 R88, R8, R60, R40 ;  /* 0x0000003c0858723c */ /* 0x004fec0000001828 */
[----:B------:R-:W-:Y:S06]  /*27e0*/  HMMA.16816.F32 R84, R12, R62, R68 ;  /* 0x0000003e0c54723c */ /* 0x000fec0000001844 */
[-C--:B-1----:R-:W-:Y:S06]  /*27f0*/  HMMA.16816.F32 R72, R32, R64.reuse, RZ ;  /* 0x000000402048723c */ /* 0x082fec00000018ff */
[----:B------:R-:W-:Y:S01]  /*2800*/  HMMA.16816.F32 R40, R28, R64, RZ ;  /* 0x000000401c28723c */ /* 0x000fe200000018ff */
[----:B------:R-:W-:Y:S01]  /*2810*/  FMUL.FTZ R80, R80, UR5 ;  /* 0x0000000550507c20 */ /* 0x000fe20008410000 */
[----:B------:R-:W-:Y:S01]  /*2820*/  FMUL.FTZ R81, R81, UR5 ;  /* 0x0000000551517c20 */ /* 0x000fe20008410000 */
[----:B------:R-:W-:Y:S01]  /*2830*/  FMUL.FTZ R82, R82, UR5 ;  /* 0x0000000552527c20 */ /* 0x000fe20008410000 */
[----:B------:R-:W-:Y:S01]  /*2840*/  FMUL.FTZ R83, R83, UR5 ;  /* 0x0000000553537c20 */ /* 0x000fe20008410000 */
[----:B------:R-:W-:Y:S01]  /*2850*/  MUFU.TANH R126, R80 ;  /* 0x00000050007e7308 */ /* 0x000fe20000002400 */
[----:B------:R-:W-:Y:S01]  /*2860*/  HMMA.16816.F32 R92, R8, R62, R56 ;  /* 0x0000003e085c723c */ /* 0x000fe20000001838 */
[----:B------:R-:W1:Y:S01]  /*2870*/  LDSM.16.M88.4 R56, [R192+0x5000] ;  /* 0x00500000c038783b */ /* 0x000e620000000200 */
[----:B------:R-:W-:Y:S01]  /*2880*/  FMUL.FTZ R88, R88, UR5 ;  /* 0x0000000558587c20 */ /* 0x000fe20008410000 */
[----:B------:R-:W-:Y:S01]  /*2890*/  FMUL.FTZ R89, R89, UR5 ;  /* 0x0000000559597c20 */ /* 0x000fe20008410000 */
[----:B------:R-:W-:Y:S01]  /*28a0*/  FMUL.FTZ R90, R90, UR5 ;  /* 0x000000055a5a7c20 */ /* 0x000fe20008410000 */
[----:B------:R-:W-:Y:S01]  /*28b0*/  FMUL.FTZ R91, R91, UR5 ;  /* 0x000000055b5b7c20 */ /* 0x000fe20008410000 */
[----:B------:R-:W-:Y:S01]  /*28c0*/  FMUL.FTZ R84, R84, UR5 ;  /* 0x0000000554547c20 */ /* 0x000fe20008410000 */
[----:B------:R-:W-:Y:S01]  /*28d0*/  MUFU.TANH R127, R81 ;  /* 0x00000051007f7308 */ /* 0x000fe20000002400 */
[----:B------:R-:W-:Y:S01]  /*28e0*/  FMUL.FTZ R85, R85, UR5 ;  /* 0x0000000555557c20 */ /* 0x000fe20008410000 */
[----:B------:R-:W-:Y:S01]  /*28f0*/  FMUL.FTZ R86, R86, UR5 ;  /* 0x0000000556567c20 */ /* 0x000fe20008410000 */
[----:B------:R-:W-:-:S02]  /*2900*/  FMUL.FTZ R87, R87, UR5 ;  /* 0x0000000557577c20 */ /* 0x000fc40008410000 */
[-C--:B---3--:R-:W-:Y:S03]  /*2910*/  HMMA.16816.F32 R76, R24, R48.reuse, R72 ;  /* 0x00000030184c723c */ /* 0x088fe60000001848 */
[----:B------:R-:W-:Y:S03]  /*2920*/  MUFU.TANH R124, R82 ;  /* 0x00000052007c7308 */ /* 0x000fe60000002400 */
[----:B------:R-:W-:Y:S01]  /*2930*/  HMMA.16816.F32 R68, R20, R48, R40 ;  /* 0x000000301444723c */ /* 0x000fe20000001828 */
[----:B------:R-:W2:Y:S04]  /*2940*/  LDSM.16.M88.4 R40, [R197+0x800] ;  /* 0x00080000c528783b */ /* 0x000ea80000000200 */
[----:B------:R3:W-:Y:S01]  /*2950*/  MUFU.TANH R125, R83 ;  /* 0x00000053007d7308 */ /* 0x0007e20000002400 */
[----:B------:R-:W-:Y:S01]  /*2960*/  HMMA.16816.F32 R72, R32, R66, RZ ;  /* 0x000000422048723c */ /* 0x000fe200000018ff */
[----:B------:R-:W-:Y:S01]  /*2970*/  FMUL.FTZ R92, R92, UR5 ;  /* 0x000000055c5c7c20 */ /* 0x000fe20008410000 */
[----:B------:R-:W-:Y:S01]  /*2980*/  FMUL.FTZ R93, R93, UR5 ;  /* 0x000000055d5d7c20 */ /* 0x000fe20008410000 */
[----:B------:R-:W-:Y:S01]  /*2990*/  FMUL.FTZ R94, R94, UR5 ;  /* 0x000000055e5e7c20 */ /* 0x000fe20008410000 */
[----:B------:R-:W-:-:S03]  /*29a0*/  FMUL.FTZ R95, R95, UR5 ;  /* 0x000000055f5f7c20 */ /* 0x000fc60008410000 */
[----:B------:R-:W-:Y:S05]  /*29b0*/  MUFU.TANH R120, R84 ;  /* 0x0000005400787308 */ /* 0x000fea0000002400 */
[----:B------:R-:W-:Y:S03]  /*29c0*/  HMMA.16816.F32 R76, R16, R52, R76 ;  /* 0x00000034104c723c */ /* 0x000fe6000000184c */
[----:B------:R-:W-:Y:S03]  /*29d0*/  MUFU.TANH R121, R85 ;  /* 0x0000005500797308 */ /* 0x000fe60000002400 */
[----:B---3--:R-:W-:Y:S01]  /*29e0*/  HMMA.16816.F32 R80, R28, R66, RZ ;  /* 0x000000421c50723c */ /* 0x008fe200000018ff */
[----:B------:R-:W3:Y:S04]  /*29f0*/  LDSM.16.M88.4 R64, [R198+0x5000] ;  /* 0x00500000c640783b */ /* 0x000ee80000000200 */
[----:B------:R-:W-:Y:S01]  /*2a00*/  MUFU.TANH R116, R86 ;  /* 0x0000005600747308 */ /* 0x000fe20000002400 */
[----:B------:R-:W-:Y:S06]  /*2a10*/  HMMA.16816.F32 R60, R36, R52, R68 ;  /* 0x00000034243c723c */ /* 0x000fec0000001844 */
[----:B------:R-:W-:Y:S01]  /*2a20*/  HMMA.16816.F32 R68, R24, R50, R72 ;  /* 0x000000321844723c */ /* 0x000fe20000001848 */
[----:B------:R2:W-:Y:S05]  /*2a30*/  MUFU.TANH R118, R87 ;  /* 0x0000005700767308 */ /* 0x0005ea0000002400 */
[----:B-1----:R-:W-:Y:S03]  /*2a40*/  HMMA.16816.F32 R72, R32, R56, RZ ;  /* 0x000000382048723c */ /* 0x002fe600000018ff */
[----:B------:R-:W-:Y:S08]  /*2a50*/  MUFU.TANH R123, R88 ;  /* 0x00000058007b7308 */ /* 0x000ff00000002400 */
[----:B------:R-:W-:Y:S01]  /*2a60*/  MUFU.TANH R122, R89 ;  /* 0x00000059007a7308 */ /* 0x000fe20000002400 */
[----:B--2---:R-:W-:Y:S06]  /*2a70*/  HMMA.16816.F32 R84, R12, R40, R76 ;  /* 0x000000280c54723c */ /* 0x004fec000000184c */
[----:B------:R-:W-:Y:S01]  /*2a80*/  HMMA.16816.F32 R76, R20, R50, R80 ;  /* 0x00000032144c723c */ /* 0x000fe20000001850 */
[----:B------:R-:W1:Y:S01]  /*2a90*/  MUFU.TANH R117, R90 ;  /* 0x0000005a00757308 */ /* 0x000e620000002400 */
[----:B------:R-:W2:Y:S04]  /*2aa0*/  LDSM.16.M88.4 R48, [R203+0x1000] ;  /* 0x00100000cb30783b */ /* 0x000ea80000000200 */
[----:B------:R-:W-:Y:S03]  /*2ab0*/  HMMA.16816.F32 R68, R16, R54, R68 ;  /* 0x000000361044723c */ /* 0x000fe60000001844 */
[----:B------:R4:W5:Y:S03]  /*2ac0*/  MUFU.TANH R119, R91 ;  /* 0x0000005b00777308 */ /* 0x0009660000002400 */
[----:B---3--:R-:W-:Y:S05]  /*2ad0*/  HMMA.16816.F32 R72, R24, R64, R72 ;  /* 0x000000401848723c */ /* 0x008fea0000001848 */
[----:B------:R-:W3:Y:S01]  /*2ae0*/  MUFU.TANH R115, R92 ;  /* 0x0000005c00737308 */ /* 0x000ee20000002400 */
[----:B------:R-:W-:Y:S01]  /*2af0*/  FMUL.FTZ R84, R84, UR5 ;  /* 0x0000000554547c20 */ /* 0x000fe20008410000 */
[----:B------:R-:W-:Y:S01]  /*2b00*/  FMUL.FTZ R85, R85, UR5 ;  /* 0x0000000555557c20 */ /* 0x000fe20008410000 */
[----:B------:R-:W-:Y:S01]  /*2b10*/  FMUL.FTZ R86, R86, UR5 ;  /* 0x0000000556567c20 */ /* 0x000fe20008410000 */
[----:B------:R-:W-:-:S03]  /*2b20*/  FMUL.FTZ R87, R87, UR5 ;  /* 0x0000000557577c20 */ /* 0x000fc60008410000 */
[----:B------:R-:W-:Y:S01]  /*2b30*/  HMMA.16816.F32 R52, R36, R54, R76 ;  /* 0x000000362434723c */ /* 0x000fe2000000184c */
[----:B------:R-:W-:Y:S05]  /*2b40*/  MUFU.TANH R114, R93 ;  /* 0x0000005d00727308 */ /* 0x000fea0000002400 */
[----:B----4-:R-:W-:Y:S03]  /*2b50*/  HMMA.16816.F32 R88, R8, R40, R60 ;  /* 0x000000280858723c */ /* 0x010fe6000000183c */
[----:B------:R-:W-:Y:S03]  /*2b60*/  MUFU.TANH R110, R94 ;  /* 0x0000005e006e7308 */ /* 0x000fe60000002400 */
[----:B------:R-:W-:Y:S05]  /*2b70*/  HMMA.16816.F32 R60, R28, R56, RZ ;  /* 0x000000381c3c723c */ /* 0x000fea00000018ff */
[----:B------:R4:W3:Y:S01]  /*2b80*/  MUFU.TANH R111, R95 ;  /* 0x0000005f006f7308 */ /* 0x0008e20000002400 */
[----:B------:R-:W-:Y:S06]  /*2b90*/  HMMA.16816.F32 R80, R12, R42, R68 ;  /* 0x0000002a0c50723c */ /* 0x000fec0000001844 */
[----:B--2---:R-:W-:Y:S01]  /*2ba0*/  HMMA.16816.F32 R72, R16, R48, R72 ;  /* 0x000000301048723c */ /* 0x004fe20000001848 */
[----:B------:R-:W-:Y:S05]  /*2bb0*/  MUFU.TANH R112, R84 ;  /* 0x0000005400707308 */ /* 0x000fea0000002400 */
[----:B------:R-:W-:Y:S01]  /*2bc0*/  HMMA.16816.F32 R76, R28, R58, RZ ;  /* 0x0000003a1c4c723c */ /* 0x000fe200000018ff */
[----:B------:R-:W-:Y:S01]  /*2bd0*/  FMUL.FTZ R88, R88, UR5 ;  /* 0x0000000558587c20 */ /* 0x000fe20008410000 */
[----:B------:R-:W-:Y:S01]  /*2be0*/  FMUL.FTZ R89, R89, UR5 ;  /* 0x0000000559597c20 */ /* 0x000fe20008410000 */
[----:B------:R-:W-:Y:S01]  /*2bf0*/  MUFU.TANH R113, R85 ;  /* 0x0000005500717308 */ /* 0x000fe20000002400 */
[----:B------:R-:W-:Y:S01]  /*2c00*/  FMUL.FTZ R90, R90, UR5 ;  /* 0x000000055a5a7c20 */ /* 0x000fe20008410000 */
[----:B------:R-:W-:Y:S01]  /*2c10*/  FMUL.FTZ R91, R91, UR5 ;  /* 0x000000055b5b7c20 */ /* 0x000fe20008410000 */
[----:B------:R-:W-:Y:S01]  /*2c20*/  HMMA.16816.F32 R68, R20, R64, R60 ;  /* 0x000000401444723c */ /* 0x000fe2000000183c */
[----:B------:R-:W2:Y:S04]  /*2c30*/  LDSM.16.M88.4 R60, [R197+0x1000] ;  /* 0x00100000c53c783b */ /* 0x000ea80000000200 */
[----:B------:R-:W-:Y:S01]  /*2c40*/  MUFU.TANH R108, R86 ;  /* 0x00000056006c7308 */ /* 0x000fe20000002400 */
[----:B----4-:R-:W-:Y:S01]  /*2c50*/  HMMA.16816.F32 R92, R8, R42, R52 ;  /* 0x0000002a085c723c */ /* 0x010fe20000001834 */
[----:B------:R-:W4:Y:S01]  /*2c60*/  LDSM.16.M88.4 R52, [R192+0x5800] ;  /* 0x00580000c034783b */ /* 0x000f220000000200 */
[----:B------:R-:W-:Y:S01]  /*2c70*/  FMUL.FTZ R80, R80, UR5 ;  /* 0x0000000550507c20 */ /* 0x000fe20008410000 */
[----:B------:R-:W-:Y:S01]  /*2c80*/  FMUL.FTZ R81, R81, UR5 ;  /* 0x0000000551517c20 */ /* 0x000fe20008410000 */
[----:B------:R-:W-:Y:S01]  /*2c90*/  FMUL.FTZ R82, R82, UR5 ;  /* 0x0000000552527c20 */ /* 0x000fe20008410000 */
[----:B------:R-:W-:Y:S01]  /*2ca0*/  FMUL.FTZ R83, R83, UR5 ;  /* 0x0000000553537c20 */ /* 0x000fe20008410000 */
[----:B------:R-:W-:Y:S01]  /*2cb0*/  HMMA.16816.F32 R40, R32, R58, RZ ;  /* 0x0000003a2028723c */ /* 0x000fe200000018ff */
[----:B------:R2:W-:Y:S05]  /*2cc0*/  MUFU.TANH R109, R87 ;  /* 0x00000057006d7308 */ /* 0x0005ea0000002400 */
[----:B------:R-:W-:Y:S03]  /*2cd0*/  HMMA.16816.F32 R76, R20, R66, R76 ;  /* 0x00000042144c723c */ /* 0x000fe6000000184c */
[----:B------:R-:W-:Y:S03]  /*2ce0*/  MUFU.TANH R107, R88 ;  /* 0x00000058006b7308 */ /* 0x000fe60000002400 */
[----:B------:R-:W-:Y:S05]  /*2cf0*/  HMMA.16816.F32 R56, R36, R48, R68 ;  /* 0x000000302438723c */ /* 0x000fea0000001844 */
[----:B------:R-:W-:Y:S01]  /*2d00*/  MUFU.TANH R106, R89 ;  /* 0x00000059006a7308 */ /* 0x000fe20000002400 */
[----:B------:R-:W-:Y:S01]  /*2d10*/  FMUL.FTZ R94, R94, UR5 ;  /* 0x000000055e5e7c20 */ /* 0x000fe20008410000 */
[----:B------:R-:W-:Y:S01]  /*2d20*/  FMUL.FTZ R92, R92, UR5 ;  /* 0x000000055c5c7c20 */ /* 0x000fe20008410000 */
[----:B------:R-:W-:Y:S01]  /*2d30*/  FMUL.FTZ R93, R93, UR5 ;  /* 0x000000055d5d7c20 */ /* 0x000fe20008410000 */
[----:B------:R-:W-:-:S03]  /*2d40*/  FMUL.FTZ R95, R95, UR5 ;  /* 0x000000055f5f7c20 */ /* 0x000fc60008410000 */
[----:B------:R-:W-:Y:S01]  /*2d50*/  HMMA.16816.F32 R68, R24, R66, R40 ;  /* 0x000000421844723c */ /* 0x000fe20000001828 */
[----:B------:R-:W1:Y:S01]  /*2d60*/  LDSM.16.M88.4 R40, [R198+0x5800] ;  /* 0x00580000c628783b */ /* 0x000e620000000200 */
[----:B------:R-:W-:Y:S04]  /*2d70*/  MUFU.TANH R97, R90 ;  /* 0x0000005a00617308 */ /* 0x000fe80000002400 */
[----:B--2---:R-:W-:Y:S04]  /*2d80*/  HMMA.16816.F32 R84, R12, R60, R72 ;  /* 0x0000003c0c54723c */ /* 0x004fe80000001848 */
[----:B------:R2:W3:Y:S02]  /*2d90*/  MUFU.TANH R99, R91 ;  /* 0x0000005b00637308 */ /* 0x0004e40000002400 */
[----:B----4-:R-:W-:Y:S06]  /*2da0*/  HMMA.16816.F32 R72, R32, R52, RZ ;  /* 0x000000342048723c */ /* 0x010fec00000018ff */
[-C--:B------:R-:W-:Y:S01]  /*2db0*/  HMMA.16816.F32 R76, R36, R50.reuse, R76 ;  /* 0x00000032244c723c */ /* 0x080fe2000000184c */
[----:B------:R-:W-:Y:S05]  /*2dc0*/  MUFU.TANH R104, R80 ;  /* 0x0000005000687308 */ /* 0x000fea0000002400 */
[----:B------:R-:W-:Y:S01]  /*2dd0*/  HMMA.16816.F32 R64, R16, R50, R68 ;  /* 0x000000321040723c */ /* 0x000fe20000001844 */
[----:B------:R-:W-:Y:S02]  /*2de0*/  LDSM.16.M88.4 R48, [R197+0x1800] ;  /* 0x00180000c530783b */ /* 0x000fe40000000200 */
[----:B------:R-:W-:Y:S03]  /*2df0*/  MUFU.TANH R105, R81 ;  /* 0x0000005100697308 */ /* 0x000fe60000002400 */
[----:B--2---:R-:W-:Y:S01]  /*2e00*/  HMMA.16816.F32 R88, R8, R60, R56 ;  /* 0x0000003c0858723c */ /* 0x004fe20000001838 */
[----:B------:R-:W2:Y:S01]  /*2e10*/  LDSM.16.M88.4 R56, [R203+0x1800] ;  /* 0x00180000cb38783b */ /* 0x000ea20000000200 */
[----:B------:R-:W-:Y:S01]  /*2e20*/  FMUL.FTZ R84, R84, UR5 ;  /* 0x0000000554547c20 */ /* 0x000fe20008410000 */
[----:B------:R-:W-:Y:S01]  /*2e30*/  FMUL.FTZ R86, R86, UR5 ;  /* 0x0000000556567c20 */ /* 0x000fe20008410000 */
[----:B------:R-:W-:Y:S01]  /*2e40*/  FMUL.FTZ R85, R85, UR5 ;  /* 0x0000000555557c20 */ /* 0x000fe20008410000 */
[----:B------:R-:W-:Y:S01]  /*2e50*/  MUFU.TANH R100, R82 ;  /* 0x0000005200647308 */ /* 0x000fe20000002400 */
[----:B------:R-:W-:Y:S01]  /*2e60*/  FMUL.FTZ R87, R87, UR5 ;  /* 0x0000000557577c20 */ /* 0x000fe20008410000 */
[----:B------:R-:W-:-:S04]  /*2e70*/  DEPBAR.LE SB0, 0x0 ;  /* 0x000080000000791a */ /* 0x000fc80000000000 */
[----:B-1----:R-:W-:Y:S02]  /*2e80*/  HMMA.16816.F32 R68, R24, R40, R72 ;  /* 0x000000281844723c */ /* 0x002fe40000001848 */
[----:B------:R1:W-:Y:S04]  /*2e90*/  MUFU.TANH R128, R83 ;  /* 0x0000005300807308 */ /* 0x0003e80000002400 */
[-C--:B------:R-:W-:Y:S04]  /*2ea0*/  HMMA.16816.F32 R76, R8, R62.reuse, R76 ;  /* 0x0000003e084c723c */ /* 0x080fe8000000184c */
[----:B------:R-:W-:Y:S02]  /*2eb0*/  MUFU.TANH R96, R92 ;  /* 0x0000005c00607308 */ /* 0x000fe40000002400 */
[----:B------:R-:W-:Y:S01]  /*2ec0*/  HMMA.16816.F32 R72, R12, R62, R64 ;  /* 0x0000003e0c48723c */ /* 0x000fe20000001840 */
[----:B------:R-:W-:Y:S01]  /*2ed0*/  FMUL.FTZ R88, R88, UR5 ;  /* 0x0000000558587c20 */ /* 0x000fe20008410000 */
[----:B------:R-:W-:Y:S01]  /*2ee0*/  FMUL.FTZ R90, R90, UR5 ;  /* 0x000000055a5a7c20 */ /* 0x000fe20008410000 */
[----:B------:R-:W-:Y:S01]  /*2ef0*/  FMUL.FTZ R89, R89, UR5 ;  /* 0x0000000559597c20 */ /* 0x000fe20008410000 */
[----:B------:R-:W-:-:S02]  /*2f00*/  FMUL.FTZ R91, R91, UR5 ;  /* 0x000000055b5b7c20 */ /* 0x000fc40008410000 */
[----:B------:R-:W-:Y:S01]  /*2f10*/  HMMA.16816.F32 R60, R32, R54, RZ ;  /* 0x00000036203c723c */ /* 0x000fe200000018ff */
[----:B------:R-:W4:Y:S05]  /*2f20*/  MUFU.TANH R94, R94 ;  /* 0x0000005e005e7308 */ /* 0x000f2a0000002400 */
[----:B-1----:R-:W-:Y:S03]  /*2f30*/  HMMA.16816.F32 R80, R28, R52, RZ ;  /* 0x000000341c50723c */ /* 0x002fe600000018ff */
[----:B------:R-:W-:Y:S03]  /*2f40*/  MUFU.TANH R93, R93 ;  /* 0x0000005d005d7308 */ /* 0x000fe60000002400 */
[----:B--2---:R-:W-:Y:S01]  /*2f50*/  HMMA.16816.F32 R68, R16, R56, R68 ;  /* 0x000000381044723c */ /* 0x004fe20000001844 */
[----:B------:R-:W-:Y:S01]  /*2f60*/  FMUL.FTZ R76, R76, UR5 ;  /* 0x000000054c4c7c20 */ /* 0x000fe20008410000 */
[----:B------:R-:W-:Y:S01]  /*2f70*/  FMUL.FTZ R77, R77, UR5 ;  /* 0x000000054d4d7c20 */ /* 0x000fe20008410000 */
[----:B------:R-:W-:Y:S01]  /*2f80*/  FMUL.FTZ R78, R78, UR5 ;  /* 0x000000054e4e7c20 */ /* 0x000fe20008410000 */
[----:B------:R-:W-:Y:S01]  /*2f90*/  FMUL.FTZ R79, R79, UR5 ;  /* 0x000000054f4f7c20 */ /* 0x000fe20008410000 */
[----:B------:R-:W1:Y:S01]  /*2fa0*/  MUFU.TANH R95, R95 ;  /* 0x0000005f005f7308 */ /* 0x000e620000002400 */
[----:B------:R-:W-:Y:S01]  /*2fb0*/  HMMA.16816.F32 R28, R28, R54, RZ ;  /* 0x000000361c1c723c */ /* 0x000fe200000018ff */
[----:B------:R-:W-:Y:S01]  /*2fc0*/  FMUL.FTZ R72, R72, UR5 ;  /* 0x0000000548487c20 */ /* 0x000fe20008410000 */
[----:B------:R-:W-:Y:S01]  /*2fd0*/  FMUL.FTZ R73, R73, UR5 ;  /* 0x0000000549497c20 */ /* 0x000fe20008410000 */
[----:B------:R-:W-:Y:S01]  /*2fe0*/  FMUL.FTZ R74, R74, UR5 ;  /* 0x000000054a4a7c20 */ /* 0x000fe20008410000 */
[----:B------:R-:W-:-:S02]  /*2ff0*/  FMUL.FTZ R75, R75, UR5 ;  /* 0x000000054b4b7c20 */ /* 0x000fc40008410000 */
[----:B------:R-:W-:Y:S01]  /*3000*/  HMMA.16816.F32 R24, R24, R42, R60 ;  /* 0x0000002a1818723c */ /* 0x000fe2000000183c */
[----:B------:R-:W-:Y:S05]  /*3010*/  MUFU.TANH R92, R84 ;  /* 0x00000054005c7308 */ /* 0x000fea0000002400 */
[----:B------:R-:W-:Y:S03]  /*3020*/  HMMA.16816.F32 R64, R20, R40, R80 ;  /* 0x000000281440723c */ /* 0x000fe60000001850 */
[----:B------:R-:W-:Y:S03]  /*3030*/  MUFU.TANH R80, R72 ;  /* 0x0000004800507308 */ /* 0x000fe60000002400 */
[----:B------:R-:W-:Y:S05]  /*3040*/  HMMA.16816.F32 R68, R12, R48, R68 ;  /* 0x000000300c44723c */ /* 0x000fea0000001844 */
[----:B------:R-:W-:Y:S01]  /*3050*/  MUFU.TANH R72, R73 ;  /* 0x0000004900487308 */ /* 0x000fe20000002400 */
[----:B------:R-:W-:Y:S06]  /*3060*/  HMMA.16816.F32 R20, R20, R42, R28 ;  /* 0x0000002a1414723c */ /* 0x000fec000000181c */
[----:B------:R-:W-:Y:S01]  /*3070*/  HMMA.16816.F32 R16, R16, R58, R24 ;  /* 0x0000003a1010723c */ /* 0x000fe20000001818 */
[----:B------:R-:W-:Y:S05]  /*3080*/  MUFU.TANH R86, R86 ;  /* 0x0000005600567308 */ /* 0x000fea0000002400 */
[----:B------:R-:W-:Y:S03]  /*3090*/  HMMA.16816.F32 R32, R36, R56, R64 ;  /* 0x000000382420723c */ /* 0x000fe60000001840 */
[----:B------:R-:W-:Y:S03]  /*30a0*/  MUFU.TANH R88, R88 ;  /* 0x0000005800587308 */ /* 0x000fe60000002400 */
[----:B------:R-:W-:Y:S01]  /*30b0*/  FMUL.FTZ R0, R68, UR5 ;  /* 0x0000000544007c20 */ /* 0x000fe20008410000 */
[----:B------:R-:W-:-:S04]  /*30c0*/  FMUL.FTZ R3, R70, UR5 ;  /* 0x0000000546037c20 */ /* 0x000fc80008410000 */
[----:B------:R2:W-:Y:S01]  /*30d0*/  MUFU.TANH R53, R0 ;  /* 0x0000000000357308 */ /* 0x0005e20000002400 */
[----:B------:R-:W-:Y:S06]  /*30e0*/  HMMA.16816.F32 R36, R36, R58, R20 ;  /* 0x0000003a2424723c */ /* 0x000fec0000001814 */
[----:B------:R-:W-:Y:S01]  /*30f0*/  HMMA.16816.F32 R16, R12, R50, R16 ;  /* 0x000000320c10723c */ /* 0x000fe20000001810 */
[----:B------:R5:W-:Y:S05]  /*3100*/  MUFU.TANH R52, R3 ;  /* 0x0000000300347308 */ /* 0x000bea0000002400 */
[----:B------:R-:W-:Y:S03]  /*3110*/  HMMA.16816.F32 R32, R8, R48, R32 ;  /* 0x000000300820723c */ /* 0x000fe60000001820 */
[----:B------:R-:W1:Y:S01]  /*3120*/  MUFU.TANH R90, R90 ;  /* 0x0000005a005a7308 */ /* 0x000e620000002400 */
[----:B--2---:R-:W-:-:S04]  /*3130*/  LOP3.LUT R0, R129, 0x6, RZ, 0xc0, !PT ;  /* 0x0000000681007812 */ /* 0x004fc800078ec0ff */
[----:B------:R-:W-:-:S03]  /*3140*/  LEA R0, R45, R0, 0x6 ;  /* 0x000000002d007211 */ /* 0x000fc600078e30ff */
[----:B------:R-:W-:Y:S01]  /*3150*/  MUFU.TANH R85, R85 ;  /* 0x0000005500557308 */ /* 0x000fe20000002400 */
[CC--:B------:R-:W-:Y:S01]  /*3160*/  ISETP.GE.AND P2, PT, R0.reuse, R44.reuse, PT ;  /* 0x0000002c0000720c */ /* 0x0c0fe20003f46270 */
[C---:B-----5:R-:W-:Y:S01]  /*3170*/  VIADD R3, R0.reuse, 0x9 ;  /* 0x0000000900037836 */ /* 0x060fe20000000000 */
[----:B------:R-:W-:Y:S01]  /*3180*/  HMMA.16816.F32 R8, R8, R50, R36 ;  /* 0x000000320808723c */ /* 0x000fe20000001824 */
[C---:B------:R-:W-:Y:S01]  /*3190*/  VIADD R5, R0.reuse, 0x8 ;  /* 0x0000000800057836 */ /* 0x040fe20000000000 */
[----:B------:R-:W-:Y:S01]  /*31a0*/  FSEL R43, R117, -INF , !P2 ;  /* 0xff800000752b7808 */ /* 0x000fe20005000000 */
[C---:B------:R-:W-:Y:S01]  /*31b0*/  VIADD R6, R0.reuse, 0x1 ;  /* 0x0000000100067836 */ /* 0x040fe20000000000 */
[-C--:B------:R-:W-:Y:S01]  /*31c0*/  ISETP.GE.AND P6, PT, R3, R44.reuse, PT ;  /* 0x0000002c0300720c */ /* 0x080fe20003fc6270 */
[----:B------:R-:W-:Y:S01]  /*31d0*/  VIADD R3, R0, 0x18 ;  /* 0x0000001800037836 */ /* 0x000fe20000000000 */
[-C--:B------:R-:W-:Y:S01]  /*31e0*/  ISETP.GE.AND P0, PT, R5, R44.reuse, PT ;  /* 0x0000002c0500720c */ /* 0x080fe20003f06270 */
[----:B------:R-:W-:Y:S01]  /*31f0*/  FMUL.FTZ R16, R16, UR5 ;  /* 0x0000000510107c20 */ /* 0x000fe20008410000 */
[----:B------:R-:W-:Y:S01]  /*3200*/  IADD3 R5, R0, 0x11, RZ ;  /* 0x0000001100057810 */ /* 0x000fe20007ffe0ff */
[----:B------:R-:W-:Y:S01]  /*3210*/  FMUL.FTZ R18, R18, UR5 ;  /* 0x0000000512127c20 */ /* 0x000fe20008410000 */
[-C--:B------:R-:W-:Y:S01]  /*3220*/  ISETP.GE.AND P3, PT, R3, R44.reuse, PT ;  /* 0x0000002c0300720c */ /* 0x080fe20003f66270 */
[----:B------:R-:W-:Y:S01]  /*3230*/  VIADD R3, R0, 0x19 ;  /* 0x0000001900037836 */ /* 0x000fe20000000000 */
[----:B------:R-:W-:Y:S01]  /*3240*/  FSEL R41, R123, -INF , !P2 ;  /* 0xff8000007b297808 */ /* 0x000fe20005000000 */
[----:B------:R-:W-:Y:S01]  /*3250*/  FMUL.FTZ R7, R34, UR5 ;  /* 0x0000000522077c20 */ /* 0x000fe20008410000 */
[----:B------:R-:W-:Y:S01]  /*3260*/  FSEL R45, R124, -INF , !P2 ;  /* 0xff8000007c2d7808 */ /* 0x000fe20005000000 */
[----:B------:R-:W-:Y:S01]  /*3270*/  FMUL.FTZ R32, R32, UR5 ;  /* 0x0000000520207c20 */ /* 0x000fe20008410000 */
[----:B------:R-:W-:Y:S01]  /*3280*/  FSEL R22, R126, -INF , !P2 ;  /* 0xff8000007e167808 */ /* 0x000fe20005000000 */
[----:B------:R2:W-:Y:S01]  /*3290*/  MUFU.TANH R31, R7 ;  /* 0x00000007001f7308 */ /* 0x0005e20000002400 */
[-C--:B------:R-:W-:Y:S01]  /*32a0*/  ISETP.GE.AND P2, PT, R3, R44.reuse, PT ;  /* 0x0000002c0300720c */ /* 0x080fe20003f46270 */
[----:B------:R-:W-:Y:S01]  /*32b0*/  VIADD R3, R0, 0x20 ;  /* 0x0000002000037836 */ /* 0x000fe20000000000 */
[-C--:B------:R-:W-:Y:S01]  /*32c0*/  ISETP.GE.AND P1, PT, R6, R44.reuse, PT ;  /* 0x0000002c0600720c */ /* 0x080fe20003f26270 */
[----:B------:R-:W-:Y:S01]  /*32d0*/  VIADD R6, R0, 0x10 ;  /* 0x0000001000067836 */ /* 0x000fe20000000000 */
[-C--:B------:R-:W-:Y:S01]  /*32e0*/  ISETP.GE.AND P4, PT, R5, R44.reuse, PT ;  /* 0x0000002c0500720c */ /* 0x080fe20003f86270 */
[----:B------:R-:W-:Y:S01]  /*32f0*/  FMUL.FTZ R5, R69, UR5 ;  /* 0x0000000545057c20 */ /* 0x000fe20008410000 */
[----:B------:R-:W-:Y:S01]  /*3300*/  FSEL R42, R119, -INF , !P1 ;  /* 0xff800000772a7808 */ /* 0x000fe20004800000 */
[----:B------:R5:W-:Y:S01]  /*3310*/  MUFU.TANH R49, R32 ;  /* 0x0000002000317308 */ /* 0x000be20000002400 */
[----:B------:R-:W-:Y:S01]  /*3320*/  FSEL R40, R122, -INF , !P1 ;  /* 0xff8000007a287808 */ /* 0x000fe20004800000 */
[----:B------:R-:W-:Y:S01]  /*3330*/  FMUL.FTZ R8, R8, UR5 ;  /* 0x0000000508087c20 */ /* 0x000fe20008410000 */
[----:B------:R-:W-:Y:S01]  /*3340*/  FSEL R48, R125, -INF , !P1 ;  /* 0xff8000007d307808 */ /* 0x000fe20004800000 */
[----:B------:R-:W-:Y:S01]  /*3350*/  FMUL.FTZ R10, R10, UR5 ;  /* 0x000000050a0a7c20 */ /* 0x000fe20008410000 */
[----:B------:R-:W-:Y:S01]  /*3360*/  FSEL R23, R127, -INF , !P1 ;  /* 0xff8000007f177808 */ /* 0x000fe20004800000 */
[----:B------:R-:W-:Y:S01]  /*3370*/  FMUL.FTZ R9, R9, UR5 ;  /* 0x0000000509097c20 */ /* 0x000fe20008410000 */
[----:B------:R-:W-:Y:S01]  /*3380*/  ISETP.GE.AND P1, PT, R3, R44, PT ;  /* 0x0000002c0300720c */ /* 0x000fe20003f26270 */
[----:B------:R4:W-:Y:S01]  /*3390*/  MUFU.TANH R34, R5 ;  /* 0x0000000500227308 */ /* 0x0009e20000002400 */
[----:B------:R-:W-:Y:S01]  /*33a0*/  IADD3 R3, R0, 0x21, RZ ;  /* 0x0000002100037810 */ /* 0x000fe20007ffe0ff */
[----:B--2---:R-:W-:Y:S01]  /*33b0*/  FMUL.FTZ R7, R33, UR5 ;  /* 0x0000000521077c20 */ /* 0x004fe20008410000 */
[----:B---3--:R-:W-:-:S02]  /*33c0*/  FSEL R33, R115, -INF , !P0 ;  /* 0xff80000073217808 */ /* 0x008fc40004000000 */
[----:B------:R-:W-:Y:S02]  /*33d0*/  FSEL R37, R116, -INF , !P0 ;  /* 0xff80000074257808 */ /* 0x000fe40004000000 */
[----:B------:R-:W-:Y:S01]  /*33e0*/  FSEL R20, R120, -INF , !P0 ;  /* 0xff80000078147808 */ /* 0x000fe20004000000 */
[----:B------:R-:W-:Y:S01]  /*33f0*/  MUFU.TANH R12, R7 ;  /* 0x00000007000c7308 */ /* 0x000fe20000002400 */
[----:B------:R-:W-:Y:S02]  /*3400*/  FSEL R36, R111, -INF , !P6 ;  /* 0xff8000006f247808 */ /* 0x000fe40007000000 */
[----:B-----5:R-:W-:Y:S02]  /*3410*/  FSEL R32, R114, -INF , !P6 ;  /* 0xff80000072207808 */ /* 0x020fe40007000000 */
[----:B------:R-:W-:Y:S02]  /*3420*/  FSEL R38, R118, -INF , !P6 ;  /* 0xff80000076267808 */ /* 0x000fe40007000000 */
[----:B------:R-:W-:Y:S01]  /*3430*/  FSEL R21, R121, -INF , !P6 ;  /* 0xff80000079157808 */ /* 0x000fe20007000000 */
[----:B------:R-:W-:Y:S01]  /*3440*/  MUFU.TANH R87, R87 ;  /* 0x0000005700577308 */ /* 0x000fe20000002400 */
[----:B----4-:R-:W-:Y:S01]  /*3450*/  FMUL.FTZ R5, R35, UR5 ;  /* 0x0000000523057c20 */ /* 0x010fe20008410000 */
[----:B------:R-:W-:-:S02]  /*3460*/  FSEL R35, R110, -INF , !P0 ;  /* 0xff8000006e237808 */ /* 0x000fc40004000000 */
[-C--:B------:R-:W-:Y:S01]  /*3470*/  ISETP.GE.AND P0, PT, R3, R44.reuse, PT ;  /* 0x0000002c0300720c */ /* 0x080fe20003f06270 */
[----:B------:R-:W-:Y:S01]  /*3480*/  VIADD R3, R0, 0x28 ;  /* 0x0000002800037836 */ /* 0x000fe20000000000 */
[-C--:B------:R-:W-:Y:S01]  /*3490*/  ISETP.GE.AND P5, PT, R6, R44.reuse, PT ;  /* 0x0000002c0600720c */ /* 0x080fe20003fa6270 */
[----:B------:R-:W-:Y:S01]  /*34a0*/  FMUL.FTZ R6, R71, UR5 ;  /* 0x0000000547067c20 */ /* 0x000fe20008410000 */
[----:B------:R-:W-:Y:S01]  /*34b0*/  FSEL R73, R99, -INF , !P4 ;  /* 0xff80000063497808 */ /* 0x000fe20006000000 */
[----:B------:R2:W-:Y:S01]  /*34c0*/  MUFU.TANH R7, R5 ;  /* 0x0000000500077308 */ /* 0x0005e20000002400 */
[----:B------:R-:W-:Y:S01]  /*34d0*/  ISETP.GE.AND P6, PT, R3, R44, PT ;  /* 0x0000002c0300720c */ /* 0x000fe20003fc6270 */
[----:B------:R-:W-:Y:S01]  /*34e0*/  VIADD R3, R0, 0x29 ;  /* 0x0000002900037836 */ /* 0x000fe20000000000 */
[----:B------:R-:W-:Y:S02]  /*34f0*/  FSEL R69, R97, -INF , !P5 ;  /* 0xff80000061457808 */ /* 0x000fe40006800000 */
[----:B------:R-:W-:-:S02]  /*3500*/  FSEL R39, R107, -INF , !P5 ;  /* 0xff8000006b277808 */ /* 0x000fc40006800000 */
[----:B------:R-:W-:Y:S01]  /*3510*/  FSEL R97, R108, -INF , !P5 ;  /* 0xff8000006c617808 */ /* 0x000fe20006800000 */
[----:B------:R-:W-:Y:S01]  /*3520*/  MUFU.TANH R13, R6 ;  /* 0x00000006000d7308 */ /* 0x000fe20000002400 */
[----:B------:R-:W-:Y:S02]  /*3530*/  FSEL R24, R112, -INF , !P5 ;  /* 0xff80000070187808 */ /* 0x000fe40006800000 */
[-C--:B------:R-:W-:Y:S01]  /*3540*/  ISETP.GE.AND P5, PT, R3, R44.reuse, PT ;  /* 0x0000002c0300720c */ /* 0x080fe20003fa6270 */
[----:B------:R-:W-:Y:S01]  /*3550*/  VIADD R3, R0, 0x30 ;  /* 0x0000003000037836 */ /* 0x000fe20000000000 */
[----:B------:R-:W-:Y:S02]  /*3560*/  FSEL R64, R106, -INF , !P4 ;  /* 0xff8000006a407808 */ /* 0x000fe40006000000 */
[----:B------:R-:W-:Y:S01]  /*3570*/  FSEL R99, R109, -INF , !P4 ;  /* 0xff8000006d637808 */ /* 0x000fe20006000000 */
[----:B------:R-:W-:Y:S01]  /*3580*/  MUFU.TANH R89, R89 ;  /* 0x0000005900597308 */ /* 0x000fe20000002400 */
[----:B------:R-:W-:Y:S01]  /*3590*/  FSEL R25, R113, -INF , !P4 ;  /* 0xff80000071197808 */ /* 0x000fe20006000000 */
[----:B--2---:R-:W-:Y:S01]  /*35a0*/  FMUL.FTZ R5, R17, UR5 ;  /* 0x0000000511057c20 */ /* 0x004fe20008410000 */
[----:B------:R-:W-:-:S02]  /*35b0*/  ISETP.GE.AND P4, PT, R3, R44, PT ;  /* 0x0000002c0300720c */ /* 0x000fc40003f86270 */
[----:B------:R-:W-:Y:S02]  /*35c0*/  IADD3 R3, R0, 0x31, RZ ;  /* 0x0000003100037810 */ /* 0x000fe40007ffe0ff */
[----:B------:R-:W-:Y:S01]  /*35d0*/  FSEL R84, R94, -INF , !P3 ;  /* 0xff8000005e547808 */ /* 0x000fe20005800000 */
[----:B------:R-:W-:Y:S01]  /*35e0*/  MUFU.TANH R6, R5 ;  /* 0x0000000500067308 */ /* 0x000fe20000002400 */
[----:B------:R-:W-:Y:S02]  /*35f0*/  FSEL R65, R96, -INF , !P3 ;  /* 0xff80000060417808 */ /* 0x000fe40005800000 */
[----:B------:R-:W-:Y:S02]  /*3600*/  FSEL R100, R100, -INF , !P3 ;  /* 0xff80000064647808 */ /* 0x000fe40005800000 */
[----:B------:R-:W-:Y:S02]  /*3610*/  FSEL R26, R104, -INF , !P3 ;  /* 0xff800000681a7808 */ /* 0x000fe40005800000 */
[----:B------:R-:W-:Y:S01]  /*3620*/  ISETP.GE.AND P3, PT, R3, R44, PT ;  /* 0x0000002c0300720c */ /* 0x000fe20003f66270 */
[C---:B------:R-:W-:Y:S01]  /*3630*/  VIADD R3, R0.reuse, 0x38 ;  /* 0x0000003800037836 */ /* 0x040fe20000000000 */
[----:B-1----:R-:W-:Y:S01]  /*3640*/  FSEL R96, R95, -INF , !P2 ;  /* 0xff8000005f607808 */ /* 0x002fe20005000000 */
[----:B------:R-:W1:Y:S01]  /*3650*/  MUFU.TANH R91, R91 ;  /* 0x0000005b005b7308 */ /* 0x000e620000002400 */
[----:B------:R-:W-:Y:S01]  /*3660*/  FSEL R68, R93, -INF , !P2 ;  /* 0xff8000005d447808 */ /* 0x000fe20005000000 */
[----:B------:R-:W-:Y:S01]  /*3670*/  VIADD R0, R0, 0x39 ;  /* 0x0000003900007836 */ /* 0x000fe20000000000 */
[----:B------:R-:W-:-:S02]  /*3680*/  FSEL R128, R128, -INF , !P2 ;  /* 0xff80000080807808 */ /* 0x000fc40005000000 */
[----:B------:R-:W-:Y:S02]  /*3690*/  FSEL R28, R105, -INF , !P2 ;  /* 0xff800000691c7808 */ /* 0x000fe40005000000 */
[----:B------:R-:W-:Y:S01]  /*36a0*/  ISETP.GE.AND P2, PT, R3, R44, PT ;  /* 0x0000002c0300720c */ /* 0x000fe20003f46270 */
[----:B------:R-:W-:Y:S01]  /*36b0*/  FMUL.FTZ R3, R19, UR5 ;  /* 0x0000000513037c20 */ /* 0x000fe20008410000 */
[----:B------:R-:W2:Y:S01]  /*36c0*/  MUFU.TANH R74, R74 ;  /* 0x0000004a004a7308 */ /* 0x000ea20000002400 */
[----:B------:R-:W-:Y:S02]  /*36d0*/  FSEL R133, R90, -INF , !P1 ;  /* 0xff8000005a857808 */ /* 0x000fe40004800000 */
[----:B------:R-:W-:Y:S02]  /*36e0*/  FSEL R129, R88, -INF , !P1 ;  /* 0xff80000058817808 */ /* 0x000fe40004800000 */
[----:B------:R-:W-:Y:S02]  /*36f0*/  FSEL R137, R86, -INF , !P1 ;  /* 0xff80000056897808 */ /* 0x000fe40004800000 */
[----:B------:R-:W-:Y:S01]  /*3700*/  FSEL R27, R92, -INF , !P1 ;  /* 0xff8000005c1b7808 */ /* 0x000fe20004800000 */
[----:B------:R3:W-:Y:S01]  /*3710*/  MUFU.TANH R5, R3 ;  /* 0x0000000300057308 */ /* 0x0007e20000002400 */
[----:B------:R-:W-:-:S02]  /*3720*/  ISETP.GE.AND P1, PT, R44, 0x41, PT ;  /* 0x000000412c00780c */ /* 0x000fc40003f26270 */
[----:B-1----:R-:W-:Y:S02]  /*3730*/  FSEL R134, R91, -INF , !P0 ;  /* 0xff8000005b867808 */ /* 0x002fe40004000000 */
[----:B------:R-:W-:Y:S02]  /*3740*/  FSEL R131, R89, -INF , !P0 ;  /* 0xff80000059837808 */ /* 0x000fe40004000000 */
[----:B------:R-:W-:Y:S01]  /*3750*/  FSEL R138, R87, -INF , !P0 ;  /* 0xff800000578a7808 */ /* 0x000fe20004000000 */
[----:B------:R-:W1:Y:S01]  /*3760*/  MUFU.TANH R75, R75 ;  /* 0x0000004b004b7308 */ /* 0x000e620000002400 */
[----:B------:R-:W-:Y:S02]  /*3770*/  FSEL R29, R85, -INF , !P0 ;  /* 0xff800000551d7808 */ /* 0x000fe40004000000 */
[----:B------:R-:W-:Y:S01]  /*3780*/  ISETP.GE.AND P0, PT, R0, R44, PT ;  /* 0x0000002c0000720c */ /* 0x000fe20003f06270 */
[----:B------:R-:W-:Y:S01]  /*3790*/  IMAD.IADD R0, R102, 0x1, R101 ;  /* 0x0000000166007824 */ /* 0x000fe200078e0265 */
[----:B--2---:R-:W-:-:S02]  /*37a0*/  FSEL R139, R74, -INF , !P6 ;  /* 0xff8000004a8b7808 */ /* 0x004fc40007000000 */
[----:B------:R-:W-:Y:S01]  /*37b0*/  FSEL R149, R31, -INF , !P4 ;  /* 0xff8000001f957808 */ /* 0x000fe20006000000 */
[----:B------:R-:W2:Y:S01]  /*37c0*/  MUFU.TANH R76, R76 ;  /* 0x0000004c004c7308 */ /* 0x000ea20000002400 */
[----:B---3--:R-:W-:Y:S01]  /*37d0*/  FMUL.FTZ R3, R11, UR5 ;  /* 0x000000050b037c20 */ /* 0x008fe20008410000 */
[----:B------:R-:W-:Y:S02]  /*37e0*/  FSEL R19, R80, -INF , !P6 ;  /* 0xff80000050137808 */ /* 0x000fe40007000000 */
[----:B------:R-:W-:Y:S02]  /*37f0*/  FSEL R30, R72, -INF , !P5 ;  /* 0xff800000481e7808 */ /* 0x000fe40006800000 */
[----:B------:R-:W-:Y:S02]  /*3800*/  FSEL R143, R49, -INF , !P4 ;  /* 0xff800000318f7808 */ /* 0x000fe40006000000 */
[----:B------:R-:W3:Y:S01]  /*3810*/  MUFU.TANH R77, R77 ;  /* 0x0000004d004d7308 */ /* 0x000ee20000002400 */
[----:B-1----:R-:W-:-:S02]  /*3820*/  FSEL R140, R75, -INF , !P5 ;  /* 0xff8000004b8c7808 */ /* 0x002fc40006800000 */
[----:B------:R-:W-:Y:S02]  /*3830*/  FSEL R141, R52, -INF , !P4 ;  /* 0xff800000348d7808 */ /* 0x000fe40006000000 */
[----:B------:R-:W-:Y:S02]  /*3840*/  FSEL R31, R53, -INF , !P4 ;  /* 0xff800000351f7808 */ /* 0x000fe40006000000 */
[----:B------:R-:W-:Y:S01]  /*3850*/  FSEL R150, R7, -INF , !P3 ;  /* 0xff80000007967808 */ /* 0x000fe20005800000 */
[----:B------:R-:W1:Y:S01]  /*3860*/  MUFU.TANH R78, R78 ;  /* 0x0000004e004e7308 */ /* 0x000e620000002400 */
[----:B--2---:R-:W-:Y:S02]  /*3870*/  FSEL R130, R76, -INF , !P6 ;  /* 0xff8000004c827808 */ /* 0x004fe40007000000 */
[----:B------:R-:W-:Y:S02]  /*3880*/  FSEL R146, R12, -INF , !P3 ;  /* 0xff8000000c927808 */ /* 0x000fe40005800000 */
[----:B------:R-:W-:-:S02]  /*3890*/  FSEL R142, R13, -INF , !P3 ;  /* 0xff8000000d8e7808 */ /* 0x000fc40005800000 */
[----:B------:R-:W-:Y:S01]  /*38a0*/  FSEL R34, R34, -INF , !P3 ;  /* 0xff80000022227808 */ /* 0x000fe20005800000 */
[----:B------:R-:W2:Y:S01]  /*38b0*/  MUFU.TANH R79, R79 ;  /* 0x0000004f004f7308 */ /* 0x000ea20000002400 */
[----:B---3--:R-:W-:Y:S02]  /*38c0*/  FSEL R132, R77, -INF , !P5 ;  /* 0xff8000004d847808 */ /* 0x008fe40006800000 */
[----:B------:R-:W-:Y:S02]  /*38d0*/  FSEL R154, R5, -INF , !P0 ;  /* 0xff800000059a7808 */ /* 0x000fe40004000000 */
[----:B------:R-:W-:-:S03]  /*38e0*/  FSEL R75, R6, -INF , !P0 ;  /* 0xff800000064b7808 */ /* 0x000fc60004000000 */
        /* <DEDUP_REMOVED lines=11> */
[----:B---3--:R-:W-:Y:S02]  /*39a0*/  FSEL R152, R10, -INF , !P2 ;  /* 0xff8000000a987808 */ /* 0x008fe40005000000 */
[----:B-1----:R-:W-:Y:S02]  /*39b0*/  FSEL R148, R9, -INF , !P0 ;  /* 0xff80000009947808 */ /* 0x002fe40004000000 */
[----:B--2---:R-:W-:Y:S01]  /*39c0*/  FSEL R151, R3, -INF , !P0 ;  /* 0xff80000003977808 */ /* 0x004fe20004000000 */
[----:B------:R-:W-:Y:S06]  /*39d0*/  BAR.SYNC.DEFER_BLOCKING 0x0 ;  /* 0x0000000000007b1d */ /* 0x000fec0000010000 */
[----:B------:R-:W-:Y:S05]  /*39e0*/  @!P1 BRA `(.L_x_1699) ;  /* 0x0000000000d09947 */ /* 0x000fea0003800000 */
        /* <DEDUP_REMOVED lines=50> */
.L_x_1701:
[----:B------:R-:W-:Y:S05]  /*3d10*/  BSYNC B0 ;  /* 0x0000000000007941 */ /* 0x000fea0003800000 */
.L_x_1700:
[----:B------:R-:W0:Y:S02]  /*3d20*/  LDGDEPBAR ;  /* 0x00000000000079af */ /* 0x000e240000000000 */
.L_x_1699:
[----:B------:R-:W-:Y:S01]  /*3d30*/  FMNMX.FTZ R72, R22, R23, !PT ;  /* 0x0000001716487209 */ /* 0x000fe20007810000 */
[----:B------:R-:W-:Y:S01]  /*3d40*/  ULDC UR5, c[0x0][0x2ec] ;  /* 0x0000bb0000057ab9 */ /* 0x000fe20000000800 */
[----:B------:R-:W-:Y:S02]  /*3d50*/  LEA R193, R0, UR4, 0x1 ;  /* 0x0000000400c17c11 */ /* 0x000fe4000f8e08ff */
[----:B------:R-:W-:Y:S02]  /*3d60*/  FMNMX.FTZ R72, R20, R72, !PT ;  /* 0x0000004814487209 */ /* 0x000fe40007810000 */
[-C--:B------:R-:W-:Y:S02]  /*3d70*/  LEA R194, R4, R193.reuse, 0x1 ;  /* 0x000000c104c27211 */ /* 0x080fe400078e08ff */
[----:B------:R-:W-:Y:S02]  /*3d80*/  FMNMX.FTZ R72, R21, R72, !PT ;  /* 0x0000004815487209 */ /* 0x000fe40007810000 */
[----:B------:R-:W-:-:S02]  /*3d90*/  LEA R196, R2, R193, 0x1 ;  /* 0x000000c102c47211 */ /* 0x000fc400078e08ff */
[----:B------:R-:W-:Y:S02]  /*3da0*/  FMNMX.FTZ R72, R24, R72, !PT ;  /* 0x0000004818487209 */ /* 0x000fe40007810000 */
[----:B------:R-:W-:Y:S02]  /*3db0*/  LEA R195, R2, R194, 0x1 ;  /* 0x000000c202c37211 */ /* 0x000fe400078e08ff */
        /* <DEDUP_REMOVED lines=11> */
[----:B------:R-:W3:Y:S02]  /*3e70*/  SHFL.BFLY PT, R3, R72, 0x2, 0x1f ;  /* 0x0c401f0048037f89 */ /* 0x000ee400000e0000 */
[----:B---3--:R-:W-:Y:S02]  /*3e80*/  FMNMX.FTZ R72, R72, R3, !PT ;  /* 0x0000000348487209 */ /* 0x008fe40007810000 */
[----:B------:R-:W-:-:S03]  /*3e90*/  FMNMX.FTZ R3, R41, R40, !PT ;  /* 0x0000002829037209 */ /* 0x000fc60007810000 */
[----:B-1----:R-:W1:Y:S01]  /*3ea0*/  SHFL.BFLY PT, R6, R72, 0x1, 0x1f ;  /* 0x0c201f0048067f89 */ /* 0x002e6200000e0000 */
        /* <DEDUP_REMOVED lines=19> */
[----:B------:R-:W-:Y:S02]  /*3fe0*/  FMNMX.FTZ R5, R143, R5, !PT ;  /* 0x000000058f057209 */ /* 0x000fe40007810000 */
[----:B------:R-:W-:-:S02]  /*3ff0*/  FMNMX.FTZ R3, R133, R3, !PT ;  /* 0x0000000385037209 */ /* 0x000fc40007810000 */
[----:B------:R-:W-:Y:S02]  /*4000*/  FSETP.NEU.FTZ.AND P0, PT, R72, -INF , PT ;  /* 0xff8000004800780b */ /* 0x000fe40003f1d000 */
[----:B------:R-:W-:Y:S02]  /*4010*/  FMNMX.FTZ R5, R146, R5, !PT ;  /* 0x0000000592057209 */ /* 0x000fe40007810000 */
[----:B------:R-:W-:Y:S02]  /*4020*/  FMNMX.FTZ R8, R134, R3, !PT ;  /* 0x0000000386087209 */ /* 0x000fe40007810000 */
[----:B------:R-:W-:Y:S02]  /*4030*/  FSEL R7, R7, RZ, P0 ;  /* 0x000000ff07077208 */ /* 0x000fe40000000000 */
[----:B------:R-:W-:Y:S02]  /*4040*/  FMNMX.FTZ R3, R147, R5, !PT ;  /* 0x0000000593037209 */ /* 0x000fe40007810000 */
[----:B------:R-:W-:Y:S01]  /*4050*/  FMNMX.FTZ R5, R45, R48, !PT ;  /* 0x000000302d057209 */ /* 0x000fe20007810000 */
[--C-:B------:R-:W-:Y:S01]  /*4060*/  FFMA.FTZ R6, R22, UR5, -R7.reuse ;  /* 0x0000000516067c23 */ /* 0x100fe20008010807 */
[----:B------:R-:W-:Y:S01]  /*4070*/  FMNMX.FTZ R70, R148, R3, !PT ;  /* 0x0000000394467209 */ /* 0x000fe20007810000 */
[----:B------:R-:W-:Y:S01]  /*4080*/  FFMA.FTZ R3, R21, UR5, -R7 ;  /* 0x0000000515037c23 */ /* 0x000fe20008010807 */
[----:B------:R-:W-:Y:S01]  /*4090*/  FMNMX.FTZ R5, R37, R5, !PT ;  /* 0x0000000525057209 */ /* 0x000fe20007810000 */
[----:B------:R1:W-:Y:S01]  /*40a0*/  MUFU.EX2 R217, R6 ;  /* 0x0000000600d97308 */ /* 0x0003e20000000800 */
[----:B------:R-:W-:Y:S01]  /*40b0*/  FMNMX.FTZ R8, R135, R8, !PT ;  /* 0x0000000887087209 */ /* 0x000fe20007810000 */
[----:B------:R-:W3:Y:S01]  /*40c0*/  SHFL.BFLY PT, R9, R70, 0x2, 0x1f ;  /* 0x0c401f0046097f89 */ /* 0x000ee200000e0000 */
[----:B------:R-:W-:-:S04]  /*40d0*/  FMNMX.FTZ R5, R38, R5, !PT ;  /* 0x0000000526057209 */ /* 0x000fc80007810000 */
[----:B------:R-:W-:Y:S01]  /*40e0*/  FMNMX.FTZ R5, R97, R5, !PT ;  /* 0x0000000561057209 */ /* 0x000fe20007810000 */
[----:B------:R-:W-:Y:S03]  /*40f0*/  MUFU.EX2 R215, R3 ;  /* 0x0000000300d77308 */ /* 0x000fe60000000800 */
[----:B------:R-:W-:-:S04]  /*4100*/  FMNMX.FTZ R5, R99, R5, !PT ;  /* 0x0000000563057209 */ /* 0x000fc80007810000 */
[----:B------:R-:W-:Y:S01]  /*4110*/  FMNMX.FTZ R5, R100, R5, !PT ;  /* 0x0000000564057209 */ /* 0x000fe20007810000 */
[----:B-1----:R-:W-:-:S03]  /*4120*/  FFMA.FTZ R6, R23, UR5, -R7 ;  /* 0x0000000517067c23 */ /* 0x002fc60008010807 */
[----:B------:R-:W-:Y:S01]  /*4130*/  FMNMX.FTZ R5, R128, R5, !PT ;  /* 0x0000000580057209 */ /* 0x000fe20007810000 */
[----:B------:R1:W4:Y:S03]  /*4140*/  MUFU.EX2 R211, R6 ;  /* 0x0000000600d37308 */ /* 0x0003260000000800 */
[----:B------:R-:W-:Y:S02]  /*4150*/  FMNMX.FTZ R5, R137, R5, !PT ;  /* 0x0000000589057209 */ /* 0x000fe40007810000 */
[----:B---3--:R-:W-:Y:S02]  /*4160*/  FMNMX.FTZ R70, R70, R9, !PT ;  /* 0x0000000946467209 */ /* 0x008fe40007810000 */
[----:B------:R-:W-:-:S03]  /*4170*/  FMNMX.FTZ R5, R138, R5, !PT ;  /* 0x000000058a057209 */ /* 0x000fc60007810000 */
[----:B--2---:R-:W2:Y:S01]  /*4180*/  SHFL.BFLY PT, R10, R70, 0x1, 0x1f ;  /* 0x0c201f00460a7f89 */ /* 0x004ea200000e0000 */
[----:B------:R-:W-:-:S04]  /*4190*/  FMNMX.FTZ R5, R139, R5, !PT ;  /* 0x000000058b057209 */ /* 0x000fc80007810000 */
[----:B------:R-:W-:Y:S01]  /*41a0*/  FMNMX.FTZ R5, R140, R5, !PT ;  /* 0x000000058c057209 */ /* 0x000fe20007810000 */
[----:B-1----:R-:W-:Y:S01]  /*41b0*/  FFMA.FTZ R6, R20, UR5, -R7 ;  /* 0x0000000514067c23 */ /* 0x002fe20008010807 */
[----:B----4-:R-:W-:Y:S01]  /*41c0*/  F2FP.F16.F32.PACK_AB R12, R211, R217 ;  /* 0x000000d9d30c723e */ /* 0x010fe200000000ff */
[----:B------:R-:W-:Y:S01]  /*41d0*/  LDSM.16.MT88.4 R20, [R195+0x6000] ;  /* 0x00600000c314783b */ /* 0x000fe20000004200 */
[----:B------:R-:W-:Y:S01]  /*41e0*/  FMNMX.FTZ R5, R141, R5, !PT ;  /* 0x000000058d057209 */ /* 0x000fe20007810000 */
[----:B------:R1:W3:Y:S01]  /*41f0*/  MUFU.EX2 R212, R6 ;  /* 0x0000000600d47308 */ /* 0x0002e20000000800 */
[----:B--2---:R-:W-:Y:S02]  /*4200*/  FMNMX.FTZ R70, R70, R10, !PT ;  /* 0x0000000a46467209 */ /* 0x004fe40007810000 */
[----:B-1----:R-:W-:Y:S02]  /*4210*/  FMNMX.FTZ R6, R136, R8, !PT ;  /* 0x0000000888067209 */ /* 0x002fe40007810000 */
[----:B------:R-:W-:-:S02]  /*4220*/  FSETP.NEU.FTZ.AND P0, PT, R70, -INF , PT ;  /* 0xff8000004600780b */ /* 0x000fc40003f1d000 */
[----:B------:R-:W-:Y:S01]  /*4230*/  FMNMX.FTZ R3, R149, R6, !PT ;  /* 0x0000000695037209 */ /* 0x000fe20007810000 */
[----:B------:R-:W-:Y:S01]  /*4240*/  FFMA.FTZ R6, R24, UR5, -R7 ;  /* 0x0000000518067c23 */ /* 0x000fe20008010807 */
[----:B---3--:R-:W-:Y:S02]  /*4250*/  F2FP.F16.F32.PACK_AB R14, R215, R212 ;  /* 0x000000d4d70e723e */ /* 0x008fe400000000ff */
[----:B------:R-:W-:Y:S01]  /*4260*/  FMNMX.FTZ R3, R150, R3, !PT ;  /* 0x0000000396037209 */ /* 0x000fe20007810000 */
[----:B------:R1:W-:Y:S03]  /*4270*/  MUFU.EX2 R225, R6 ;  /* 0x0000000600e17308 */ /* 0x0003e60000000800 */
[----:B------:R-:W-:-:S04]  /*4280*/  FMNMX.FTZ R3, R152, R3, !PT ;  /* 0x0000000398037209 */ /* 0x000fc80007810000 */
[----:B------:R-:W-:-:S05]  /*4290*/  FMNMX.FTZ R3, R151, R3, !PT ;  /* 0x0000000397037209 */ /* 0x000fca0007810000 */
[----:B------:R-:W2:Y:S01]  /*42a0*/  SHFL.BFLY PT, R8, R3, 0x2, 0x1f ;  /* 0x0c401f0003087f89 */ /* 0x000ea200000e0000 */
[----:B-1----:R-:W-:-:S04]  /*42b0*/  FFMA.FTZ R6, R25, UR5, -R7 ;  /* 0x0000000519067c23 */ /* 0x002fc80008010807 */
[----:B------:R1:W-:Y:S01]  /*42c0*/  MUFU.EX2 R226, R6 ;  /* 0x0000000600e27308 */ /* 0x0003e20000000800 */
[----:B--2---:R-:W-:Y:S01]  /*42d0*/  FMNMX.FTZ R3, R3, R8, !PT ;  /* 0x0000000803037209 */ /* 0x004fe20007810000 */
[--C-:B------:R-:W-:Y:S01]  /*42e0*/  FFMA.FTZ R8, R30, UR5, -R7.reuse ;  /* 0x000000051e087c23 */ /* 0x100fe20008010807 */
[----:B-1----:R-:W-:-:S05]  /*42f0*/  FFMA.FTZ R6, R26, UR5, -R7 ;  /* 0x000000051a067c23 */ /* 0x002fca0008010807 */
[----:B------:R1:W-:Y:S01]  /*4300*/  MUFU.EX2 R216, R8 ;  /* 0x0000000800d87308 */ /* 0x0003e20000000800 */
[----:B------:R-:W2:Y:S07]  /*4310*/  SHFL.BFLY PT, R9, R3, 0x1, 0x1f ;  /* 0x0c201f0003097f89 */ /* 0x000eae00000e0000 */
[----:B------:R3:W-:Y:S01]  /*4320*/  MUFU.EX2 R248, R6 ;  /* 0x0000000600f87308 */ /* 0x0007e20000000800 */
[----:B-1----:R-:W-:-:S07]  /*4330*/  FFMA.FTZ R8, R31, UR5, -R7 ;  /* 0x000000051f087c23 */ /* 0x002fce0008010807 */
[----:B------:R-:W-:Y:S01]  /*4340*/  MUFU.EX2 R222, R8 ;  /* 0x0000000800de7308 */ /* 0x000fe20000000800 */
[----:B---3--:R-:W-:Y:S01]  /*4350*/  FFMA.FTZ R6, R28, UR5, -R7 ;  /* 0x000000051c067c23 */ /* 0x008fe20008010807 */
[----:B--2---:R-:W-:-:S06]  /*4360*/  FMNMX.FTZ R3, R3, R9, !PT ;  /* 0x0000000903037209 */ /* 0x004fcc0007810000 */
[----:B------:R1:W-:Y:S01]  /*4370*/  MUFU.EX2 R224, R6 ;  /* 0x0000000600e07308 */ /* 0x0003e20000000800 */
[----:B------:R-:W-:Y:S01]  /*4380*/  FMUL.FTZ R9, R3, UR5 ;  /* 0x0000000503097c20 */ /* 0x000fe20008410000 */
[--C-:B-1----:R-:W-:Y:S02]  /*4390*/  FFMA.FTZ R6, R27, UR5, -R7.reuse ;  /* 0x000000051b067c23 */ /* 0x102fe40008010807 */
[----:B------:R-:W-:Y:S04]  /*43a0*/  LDSM.16.MT88.4 R24, [R196+0x6000] ;  /* 0x00600000c418783b */ /* 0x000fe80000004200 */
[----:B------:R1:W-:Y:S02]  /*43b0*/  MUFU.EX2 R223, R6 ;  /* 0x0000000600df7308 */ /* 0x0003e40000000800 */
[----:B-1----:R-:W-:Y:S01]  /*43c0*/  FMNMX.FTZ R6, R142, R5, !PT ;  /* 0x000000058e067209 */ /* 0x002fe20007810000 */
[----:B------:R-:W-:-:S02]  /*43d0*/  FFMA.FTZ R5, R29, UR5, -R7 ;  /* 0x000000051d057c23 */ /* 0x000fc40008010807 */
[----:B------:R-:W-:Y:S01]  /*43e0*/  LDSM.16.MT88.4 R28, [R193+0x6000] ;  /* 0x00600000c11c783b */ /* 0x000fe20000004200 */
[----:B------:R-:W-:Y:S02]  /*43f0*/  FMNMX.FTZ R6, R153, R6, !PT ;  /* 0x0000000699067209 */ /* 0x000fe40007810000 */
[----:B------:R1:W-:Y:S02]  /*4400*/  MUFU.EX2 R214, R5 ;  /* 0x0000000500d67308 */ /* 0x0003e40000000800 */
[----:B-1----:R-:W-:Y:S01]  /*4410*/  FMNMX.FTZ R5, R154, R6, !PT ;  /* 0x000000069a057209 */ /* 0x002fe20007810000 */
[----:B------:R-:W-:Y:S02]  /*4420*/  FFMA.FTZ R6, R19, UR5, -R7 ;  /* 0x0000000513067c23 */ /* 0x000fe40008010807 */
[----:B------:R-:W-:Y:S03]  /*4430*/  LDSM.16.MT88.4 R16, [R194+0x6000] ;  /* 0x00600000c210783b */ /* 0x000fe60000004200 */
[----:B------:R1:W-:Y:S01]  /*4440*/  MUFU.EX2 R213, R6 ;  /* 0x0000000600d57308 */ /* 0x0003e20000000800 */
[----:B------:R-:W2:Y:S01]  /*4450*/  SHFL.BFLY PT, R11, R5, 0x2, 0x1f ;  /* 0x0c401f00050b7f89 */ /* 0x000ea200000e0000 */
[----:B-1----:R-:W-:-:S05]  /*4460*/  FMUL.FTZ R6, R70, UR5 ;  /* 0x0000000546067c20 */ /* 0x002fca0008410000 */
[----:B------:R-:W-:Y:S02]  /*4470*/  FSEL R6, R6, RZ, P0 ;  /* 0x000000ff06067208 */ /* 0x000fe40000000000 */
[----:B------:R-:W-:-:S03]  /*4480*/  FSETP.NEU.FTZ.AND P0, PT, R3, -INF , PT ;  /* 0xff8000000300780b */ /* 0x000fc60003f1d000 */
[--C-:B------:R-:W-:Y:S01]  /*4490*/  FFMA.FTZ R8, R41, UR5, -R6.reuse ;  /* 0x0000000529087c23 */ /* 0x100fe20008010806 */
[----:B------:R-:W-:-:S03]  /*44a0*/  FFMA.FTZ R10, R33, UR5, -R6 ;  /* 0x00000005210a7c23 */ /* 0x000fc60008010806 */
[----:B------:R1:W-:Y:S08]  /*44b0*/  MUFU.EX2 R191, R8 ;  /* 0x0000000800bf7308 */ /* 0x0003f00000000800 */
[----:B------:R-:W-:Y:S01]  /*44c0*/  MUFU.EX2 R190, R10 ;  /* 0x0000000a00be7308 */ /* 0x000fe20000000800 */
[----:B-1----:R-:W-:-:S07]  /*44d0*/  FFMA.FTZ R8, R40, UR5, -R6 ;  /* 0x0000000528087c23 */ /* 0x002fce0008010806 */
[----:B------:R2:W-:Y:S02]  /*44e0*/  MUFU.EX2 R189, R8 ;  /* 0x0000000800bd7308 */ /* 0x0005e40000000800 */
[----:B--2---:R-:W-:Y:S02]  /*44f0*/  FMNMX.FTZ R8, R5, R11, !PT ;  /* 0x0000000b05087209 */ /* 0x004fe40007810000 */
[----:B------:R-:W-:Y:S01]  /*4500*/  FSEL R5, R9, RZ, P0 ;  /* 0x000000ff09057208 */ /* 0x000fe20000000000 */
[----:B------:R-:W-:Y:S02]  /*4510*/  FFMA.FTZ R9, R32, UR5, -R6 ;  /* 0x0000000520097c23 */ /* 0x000fe40008010806 */
[----:B------:R-:W1:Y:S02]  /*4520*/  SHFL.BFLY PT, R71, R8, 0x1, 0x1f ;  /* 0x0c201f0008477f89 */ /* 0x000e6400000e0000 */
[--C-:B------:R-:W-:Y:S01]  /*4530*/  FFMA.FTZ R0, R42, UR5, -R5.reuse ;  /* 0x000000052a007c23 */ /* 0x100fe20008010805 */
[----:B------:R2:W3:Y:S08]  /*4540*/  MUFU.EX2 R209, R9 ;  /* 0x0000000900d17308 */ /* 0x0004f00000000800 */
[----:B------:R4:W-:Y:S01]  /*4550*/  MUFU.EX2 R180, R0 ;  /* 0x0000000000b47308 */ /* 0x0009e20000000800 */
[----:B--2---:R-:W-:Y:S01]  /*4560*/  FFMA.FTZ R9, R43, UR5, -R5 ;  /* 0x000000052b097c23 */ /* 0x004fe20008010805 */
[----:B---3--:R-:W-:Y:S01]  /*4570*/  F2FP.F16.F32.PACK_AB R10, R209, R190 ;  /* 0x000000bed10a723e */ /* 0x008fe200000000ff */
[----:B------:R-:W2:Y:S01]  /*4580*/  LDSM.16.MT88.4 R40, [R193+0x6800] ;  /* 0x00680000c128783b */ /* 0x000ea20000004200 */
[----:B-1----:R-:W-:-:S04]  /*4590*/  FMNMX.FTZ R71, R8, R71, !PT ;  /* 0x0000004708477209 */ /* 0x002fc80007810000 */
[----:B------:R-:W1:Y:S01]  /*45a0*/  MUFU.EX2 R181, R9 ;  /* 0x0000000900b57308 */ /* 0x000e620000000800 */
[----:B------:R-:W-:Y:S01]  /*45b0*/  F2FP.F16.F32.PACK_AB R8, R189, R191 ;  /* 0x000000bfbd08723e */ /* 0x000fe200000000ff */
[----:B----4-:R-:W-:Y:S01]  /*45c0*/  FFMA.FTZ R0, R35, UR5, -R5 ;  /* 0x0000000523007c23 */ /* 0x010fe20008010805 */
[C---:B------:R-:W-:Y:S01]  /*45d0*/  FMUL.FTZ R2, R71.reuse, UR5 ;  /* 0x0000000547027c20 */ /* 0x040fe20008410000 */
[----:B------:R-:W-:-:S04]  /*45e0*/  FSETP.NEU.FTZ.AND P0, PT, R71, -INF , PT ;  /* 0xff8000004700780b */ /* 0x000fc80003f1d000 */
[----:B------:R3:W-:Y:S01]  /*45f0*/  MUFU.EX2 R183, R0 ;  /* 0x0000000000b77308 */ /* 0x0007e20000000800 */
[----:B-1----:R-:W-:Y:S01]  /*4600*/  F2FP.F16.F32.PACK_AB R9, R180, R181 ;  /* 0x000000b5b409723e */ /* 0x002fe200000000ff */
[----:B---3--:R-:W-:-:S06]  /*4610*/  FFMA.FTZ R0, R36, UR5, -R5 ;  /* 0x0000000524007c23 */ /* 0x008fcc0008010805 */
[----:B------:R1:W3:Y:S02]  /*4620*/  MUFU.EX2 R186, R0 ;  /* 0x0000000000ba7308 */ /* 0x0002e40000000800 */
[----:B-1----:R-:W-:Y:S01]  /*4630*/  FSEL R0, R2, RZ, P0 ;  /* 0x000000ff02007208 */ /* 0x002fe20000000000 */
[----:B------:R-:W-:Y:S01]  /*4640*/  FFMA.FTZ R2, R34, UR5, -R7 ;  /* 0x0000000522027c23 */ /* 0x000fe20008010807 */
[----:B---3--:R-:W-:Y:S01]  /*4650*/  F2FP.F16.F32.PACK_AB R11, R186, R183 ;  /* 0x000000b7ba0b723e */ /* 0x008fe200000000ff */
[----:B------:R-:W1:Y:S03]  /*4660*/  LDSM.16.MT88.4 R32, [R194+0x6800] ;  /* 0x00680000c220783b */ /* 0x000e660000004200 */
[----:B------:R3:W-:Y:S03]  /*4670*/  MUFU.EX2 R210, R2 ;  /* 0x0000000200d27308 */ /* 0x0007e60000000800 */
[C---:B------:R-:W-:Y:S06]  /*4680*/  HMMA.16816.F32 R60, R8.reuse, R28, RZ ;  /* 0x0000001c083c723c */ /* 0x040fec00000018ff */
[C---:B------:R-:W-:Y:S06]  /*4690*/  HMMA.16816.F32 R56, R8.reuse, R24, RZ ;  /* 0x000000180838723c */ /* 0x040fec00000018ff */
[----:B------:R-:W-:Y:S01]  /*46a0*/  HMMA.16816.F32 R92, R8, R30, RZ ;  /* 0x0000001e085c723c */ /* 0x000fe200000018ff */
[----:B---3--:R-:W-:-:S02]  /*46b0*/  FFMA.FTZ R2, R45, UR5, -R0 ;  /* 0x000000052d027c23 */ /* 0x008fc40008010800 */
[----:B------:R-:W-:Y:S02]  /*46c0*/  LDSM.16.MT88.4 R44, [R195+0x6800] ;  /* 0x00680000c32c783b */ /* 0x000fe40000004200 */
[----:B------:R3:W-:Y:S01]  /*46d0*/  MUFU.EX2 R173, R2 ;  /* 0x0000000200ad7308 */ /* 0x0007e20000000800 */
[C---:B------:R-:W-:Y:S06]  /*46e0*/  HMMA.16816.F32 R76, R8.reuse, R18, RZ ;  /* 0x00000012084c723c */ /* 0x040fec00000018ff */
[C---:B------:R-:W-:Y:S06]  /*46f0*/  HMMA.16816.F32 R52, R8.reuse, R16, RZ ;  /* 0x000000100834723c */ /* 0x040fec00000018ff */
[----:B------:R-:W-:Y:S01]  /*4700*/  HMMA.16816.F32 R80, R8, R22, RZ ;  /* 0x000000160850723c */ /* 0x000fe200000018ff */
[----:B---3--:R-:W-:-:S05]  /*4710*/  FFMA.FTZ R2, R48, UR5, -R0 ;  /* 0x0000000530027c23 */ /* 0x008fca0008010800 */
[----:B------:R-:W-:Y:S01]  /*4720*/  HMMA.16816.F32 R48, R8, R20, RZ ;  /* 0x000000140830723c */ /* 0x000fe200000018ff */
[----:B------:R3:W4:Y:S02]  /*4730*/  MUFU.EX2 R171, R2 ;  /* 0x0000000200ab7308 */ /* 0x0007240000000800 */
[----:B---3--:R-:W-:Y:S01]  /*4740*/  FFMA.FTZ R2, R37, UR5, -R0 ;  /* 0x0000000525027c23 */ /* 0x008fe20008010800 */
[----:B----4-:R-:W-:-:S05]  /*4750*/  F2FP.F16.F32.PACK_AB R13, R171, R173 ;  /* 0x000000adab0d723e */ /* 0x010fca00000000ff */
[----:B------:R3:W-:Y:S02]  /*4760*/  MUFU.EX2 R172, R2 ;  /* 0x0000000200ac7308 */ /* 0x0007e40000000800 */
[----:B---3--:R-:W-:-:S06]  /*4770*/  FFMA.FTZ R2, R38, UR5, -R0 ;  /* 0x0000000526027c23 */ /* 0x008fcc0008010800 */
[----:B------:R3:W4:Y:S02]  /*4780*/  MUFU.EX2 R178, R2 ;  /* 0x0000000200b27308 */ /* 0x0007240000000800 */
[--C-:B---3--:R-:W-:Y:S01]  /*4790*/  FFMA.FTZ R2, R39, UR5, -R6.reuse ;  /* 0x0000000527027c23 */ /* 0x108fe20008010806 */
[----:B----4-:R-:W-:Y:S01]  /*47a0*/  F2FP.F16.F32.PACK_AB R15, R178, R172 ;  /* 0x000000acb20f723e */ /* 0x010fe200000000ff */
[----:B------:R-:W3:Y:S04]  /*47b0*/  LDSM.16.MT88.4 R36, [R196+0x6800] ;  /* 0x00680000c424783b */ /* 0x000ee80000004200 */
[----:B------:R4:W-:Y:S02]  /*47c0*/  MUFU.EX2 R179, R2 ;  /* 0x0000000200b37308 */ /* 0x0009e40000000800 */
[C---:B------:R-:W-:Y:S06]  /*47d0*/  HMMA.16816.F32 R88, R12.reuse, R28, RZ ;  /* 0x0000001c0c58723c */ /* 0x040fec00000018ff */
[C---:B------:R-:W-:Y:S06]  /*47e0*/  HMMA.16816.F32 R108, R12.reuse, R30, RZ ;  /* 0x0000001e0c6c723c */ /* 0x040fec00000018ff */
[----:B------:R-:W-:Y:S01]  /*47f0*/  HMMA.16816.F32 R124, R12, R26, RZ ;  /* 0x0000001a0c7c723c */ /* 0x000fe200000018ff */
[----:B----4-:R-:W-:-:S04]  /*4800*/  FFMA.FTZ R2, R64, UR5, -R6 ;  /* 0x0000000540027c23 */ /* 0x010fc80008010806 */
[----:B------:R4:W5:Y:S01]  /*4810*/  MUFU.EX2 R182, R2 ;  /* 0x0000000200b67308 */ /* 0x0009620000000800 */
[C---:B------:R-:W-:Y:S06]  /*4820*/  HMMA.16816.F32 R28, R12.reuse, R16, RZ ;  /* 0x000000100c1c723c */ /* 0x040fec00000018ff */
[C---:B------:R-:W-:Y:S01]  /*4830*/  HMMA.16816.F32 R120, R12.reuse, R18, RZ ;  /* 0x000000120c78723c */ /* 0x040fe200000018ff */
[----:B------:R-:W3:Y:S05]  /*4840*/  LDSM.16.MT88.4 R16, [R193+0x7000] ;  /* 0x00700000c110783b */ /* 0x000eea0000004200 */
[----:B------:R-:W-:Y:S01]  /*4850*/  HMMA.16816.F32 R116, R12, R22, RZ ;  /* 0x000000160c74723c */ /* 0x000fe200000018ff */
[----:B----4-:R-:W-:-:S05]  /*4860*/  FFMA.FTZ R2, R65, UR5, -R6 ;  /* 0x0000000541027c23 */ /* 0x010fca0008010806 */
[----:B------:R-:W-:Y:S01]  /*4870*/  HMMA.16816.F32 R64, R8, R26, RZ ;  /* 0x0000001a0840723c */ /* 0x000fe200000018ff */
[----:B------:R4:W-:Y:S06]  /*4880*/  MUFU.EX2 R184, R2 ;  /* 0x0000000200b87308 */ /* 0x0009ec0000000800 */
[----:B-----5:R-:W-:Y:S01]  /*4890*/  F2FP.F16.F32.PACK_AB R8, R182, R179 ;  /* 0x000000b3b608723e */ /* 0x020fe200000000ff */
[----:B----4-:R-:W-:-:S04]  /*48a0*/  FFMA.FTZ R2, R68, UR5, -R6 ;  /* 0x0000000544027c23 */ /* 0x010fc80008010806 */
[----:B------:R4:W5:Y:S02]  /*48b0*/  MUFU.EX2 R187, R2 ;  /* 0x0000000200bb7308 */ /* 0x0009640000000800 */
[----:B----4-:R-:W-:Y:S01]  /*48c0*/  FFMA.FTZ R2, R69, UR5, -R5 ;  /* 0x0000000545027c23 */ /* 0x010fe20008010805 */
[----:B-----5:R-:W-:-:S05]  /*48d0*/  F2FP.F16.F32.PACK_AB R10, R187, R184 ;  /* 0x000000b8bb0a723e */ /* 0x020fca00000000ff */
[----:B------:R4:W-:Y:S02]  /*48e0*/  MUFU.EX2 R174, R2 ;  /* 0x0000000200ae7308 */ /* 0x0009e40000000800 */
[----:B----4-:R-:W-:-:S06]  /*48f0*/  FFMA.FTZ R2, R73, UR5, -R5 ;  /* 0x0000000549027c23 */ /* 0x010fcc0008010805 */
[----:B------:R4:W5:Y:S02]  /*4900*/  MUFU.EX2 R177, R2 ;  /* 0x0000000200b17308 */ /* 0x0009640000000800 */
[----:B----4-:R-:W-:Y:S01]  /*4910*/  FFMA.FTZ R2, R84, UR5, -R5 ;  /* 0x0000000554027c23 */ /* 0x010fe20008010805 */
[----:B-----5:R-:W-:Y:S01]  /*4920*/  F2FP.F16.F32.PACK_AB R9, R177, R174 ;  /* 0x000000aeb109723e */ /* 0x020fe200000000ff */
[C---:B------:R-:W-:Y:S04]  /*4930*/  HMMA.16816.F32 R84, R12.reuse, R24, RZ ;  /* 0x000000180c54723c */ /* 0x040fe800000018ff */
[----:B------:R4:W-:Y:S02]  /*4940*/  MUFU.EX2 R176, R2 ;  /* 0x0000000200b07308 */ /* 0x0009e40000000800 */
[----:B------:R-:W-:Y:S01]  /*4950*/  HMMA.16816.F32 R24, R12, R20, RZ ;  /* 0x000000140c18723c */ /* 0x000fe200000018ff */
[----:B------:R-:W5:Y:S06]  /*4960*/  LDSM.16.MT88.4 R20, [R196+0x7000] ;  /* 0x00700000c414783b */ /* 0x000f6c0000004200 */
[----:B------:R-:W-:-:S02]  /*4970*/  F2FP.F16.F32.PACK_AB R12, R226, R225 ;  /* 0x000000e1e20c723e */ /* 0x000fc400000000ff */
[----:B------:R-:W-:Y:S01]  /*4980*/  F2FP.F16.F32.PACK_AB R14, R224, R248 ;  /* 0x000000f8e00e723e */ /* 0x000fe200000000ff */
[----:B----4-:R-:W-:-:S04]  /*4990*/  FFMA.FTZ R2, R96, UR5, -R5 ;  /* 0x0000000560027c23 */ /* 0x010fc80008010805 */
[----:B------:R4:W2:Y:S02]  /*49a0*/  MUFU.EX2 R175, R2 ;  /* 0x0000000200af7308 */ /* 0x0008a40000000800 */
[----:B----4-:R-:W-:Y:S01]  /*49b0*/  FFMA.FTZ R2, R74, UR5, -R7 ;  /* 0x000000054a027c23 */ /* 0x010fe20008010807 */
[----:B--2---:R-:W-:-:S05]  /*49c0*/  F2FP.F16.F32.PACK_AB R11, R175, R176 ;  /* 0x000000b0af0b723e */ /* 0x004fca00000000ff */
[----:B------:R2:W-:Y:S02]  /*49d0*/  MUFU.EX2 R188, R2 ;  /* 0x0000000200bc7308 */ /* 0x0005e40000000800 */
[C---:B------:R-:W-:Y:S06]  /*49e0*/  HMMA.16816.F32 R112, R8.reuse, R40, R60 ;  /* 0x000000280870723c */ /* 0x040fec000000183c */
[C---:B-1----:R-:W-:Y:S06]  /*49f0*/  HMMA.16816.F32 R60, R8.reuse, R34, R76 ;  /* 0x00000022083c723c */ /* 0x042fec000000184c */
[----:B---3--:R-:W-:Y:S01]  /*4a00*/  HMMA.16816.F32 R104, R8, R36, R56 ;  /* 0x000000240868723c */ /* 0x008fe20000001838 */
[----:B--2---:R-:W-:-:S04]  /*4a10*/  FFMA.FTZ R2, R75, UR5, -R7 ;  /* 0x000000054b027c23 */ /* 0x004fc80008010807 */
[----:B------:R1:W-:Y:S01]  /*4a20*/  MUFU.EX2 R185, R2 ;  /* 0x0000000200b97308 */ /* 0x0003e20000000800 */
[C---:B------:R-:W-:Y:S06]  /*4a30*/  HMMA.16816.F32 R92, R8.reuse, R42, R92 ;  /* 0x0000002a085c723c */ /* 0x040fec000000185c */
[----:B------:R-:W-:Y:S01]  /*4a40*/  HMMA.16816.F32 R56, R8, R38, R64 ;  /* 0x000000260838723c */ /* 0x000fe20000001840 */
[----:B-1----:R-:W-:-:S04]  /*4a50*/  FFMA.FTZ R2, R97, UR5, -R0 ;  /* 0x0000000561027c23 */ /* 0x002fc80008010800 */
[----:B------:R1:W-:Y:S02]  /*4a60*/  MUFU.EX2 R169, R2 ;  /* 0x0000000200a97308 */ /* 0x0003e40000000800 */
[--C-:B-1----:R-:W-:Y:S02]  /*4a70*/  FFMA.FTZ R2, R99, UR5, -R0.reuse ;  /* 0x0000000563027c23 */ /* 0x102fe40008010800 */
[C---:B------:R-:W-:Y:S04]  /*4a80*/  HMMA.16816.F32 R96, R8.reuse, R44, R48 ;  /* 0x0000002c0860723c */ /* 0x040fe80000001830 */
[----:B------:R1:W2:Y:S02]  /*4a90*/  MUFU.EX2 R170, R2 ;  /* 0x0000000200aa7308 */ /* 0x0002a40000000800 */
[--C-:B-1----:R-:W-:Y:S01]  /*4aa0*/  FFMA.FTZ R2, R100, UR5, -R0.reuse ;  /* 0x0000000564027c23 */ /* 0x102fe20008010800 */
[----:B--2---:R-:W-:Y:S01]  /*4ab0*/  F2FP.F16.F32.PACK_AB R13, R170, R169 ;  /* 0x000000a9aa0d723e */ /* 0x004fe200000000ff */
[C---:B------:R-:W-:Y:S04]  /*4ac0*/  HMMA.16816.F32 R100, R8.reuse, R32, R52 ;  /* 0x000000200864723c */ /* 0x040fe80000001834 */
[----:B------:R1:W-:Y:S02]  /*4ad0*/  MUFU.EX2 R168, R2 ;  /* 0x0000000200a87308 */ /* 0x0003e40000000800 */
[----:B------:R-:W-:Y:S01]  /*4ae0*/  HMMA.16816.F32 R52, R8, R46, R80 ;  /* 0x0000002e0834723c */ /* 0x000fe20000001850 */
[----:B-1----:R-:W-:-:S05]  /*4af0*/  FFMA.FTZ R2, R128, UR5, -R0 ;  /* 0x0000000580027c23 */ /* 0x002fca0008010800 */
[----:B------:R1:W2:Y:S02]  /*4b00*/  MUFU.EX2 R167, R2 ;  /* 0x0000000200a77308 */ /* 0x0002a40000000800 */
[----:B-1----:R-:W-:Y:S01]  /*4b10*/  FFMA.FTZ R2, R129, UR5, -R6 ;  /* 0x0000000581027c23 */ /* 0x002fe20008010806 */
[----:B--2---:R-:W-:-:S05]  /*4b20*/  F2FP.F16.F32.PACK_AB R15, R167, R168 ;  /* 0x000000a8a70f723e */ /* 0x004fca00000000ff */
[----:B------:R1:W-:Y:S02]  /*4b30*/  MUFU.EX2 R166, R2 ;  /* 0x0000000200a67308 */ /* 0x0003e40000000800 */
[C---:B------:R-:W-:Y:S01]  /*4b40*/  HMMA.16816.F32 R76, R12.reuse, R32, R28 ;  /* 0x000000200c4c723c */ /* 0x040fe2000000181c */
[----:B------:R-:W-:Y:S05]  /*4b50*/  LDSM.16.MT88.4 R28, [R195+0x7000] ;  /* 0x00700000c31c783b */ /* 0x000fea0000004200 */
[C---:B------:R-:W-:Y:S01]  /*4b60*/  HMMA.16816.F32 R48, R12.reuse, R40, R88 ;  /* 0x000000280c30723c */ /* 0x040fe20000001858 */
[----:B------:R-:W-:Y:S05]  /*4b70*/  LDSM.16.MT88.4 R88, [R193+0x7800] ;  /* 0x00780000c158783b */ /* 0x000fea0000004200 */
[----:B------:R-:W-:Y:S01]  /*4b80*/  HMMA.16816.F32 R84, R12, R36, R84 ;  /* 0x000000240c54723c */ /* 0x000fe20000001854 */
[----:B-1----:R-:W-:-:S04]  /*4b90*/  FFMA.FTZ R2, R131, UR5, -R6 ;  /* 0x0000000583027c23 */ /* 0x002fc80008010806 */
[----:B------:R1:W2:Y:S01]  /*4ba0*/  MUFU.EX2 R165, R2 ;  /* 0x0000000200a57308 */ /* 0x0002a20000000800 */
[C---:B------:R-:W-:Y:S06]  /*4bb0*/  HMMA.16816.F32 R40, R12.reuse, R42, R108 ;  /* 0x0000002a0c28723c */ /* 0x040fec000000186c */
[C---:B------:R-:W-:Y:S06]  /*4bc0*/  HMMA.16816.F32 R36, R12.reuse, R38, R124 ;  /* 0x000000260c24723c */ /* 0x040fec000000187c */
[----:B------:R-:W-:Y:S01]  /*4bd0*/  HMMA.16816.F32 R32, R12, R34, R120 ;  /* 0x000000220c20723c */ /* 0x000fe20000001878 */
[----:B------:R-:W-:Y:S01]  /*4be0*/  LDSM.16.MT88.4 R120, [R194+0x7800] ;  /* 0x00780000c278783b */ /* 0x000fe20000004200 */
[----:B-1----:R-:W-:Y:S01]  /*4bf0*/  FFMA.FTZ R2, R130, UR5, -R6 ;  /* 0x0000000582027c23 */ /* 0x002fe20008010806 */
[----:B--2---:R-:W-:-:S03]  /*4c00*/  F2FP.F16.F32.PACK_AB R8, R165, R166 ;  /* 0x000000a6a508723e */ /* 0x004fc600000000ff */
[C---:B------:R-:W-:Y:S01]  /*4c10*/  HMMA.16816.F32 R128, R12.reuse, R44, R24 ;  /* 0x0000002c0c80723c */ /* 0x040fe20000001818 */
[----:B------:R-:W1:Y:S01]  /*4c20*/  LDSM.16.MT88.4 R24, [R194+0x7000] ;  /* 0x00700000c218783b */ /* 0x000e620000004200 */
[----:B------:R2:W-:Y:S04]  /*4c30*/  MUFU.EX2 R164, R2 ;  /* 0x0000000200a47308 */ /* 0x0005e80000000800 */
[----:B------:R-:W-:Y:S07]  /*4c40*/  HMMA.16816.F32 R44, R12, R46, R116 ;  /* 0x0000002e0c2c723c */ /* 0x000fee0000001874 */
[----:B------:R-:W-:-:S02]  /*4c50*/  F2FP.F16.F32.PACK_AB R12, R214, R223 ;  /* 0x000000dfd60c723e */ /* 0x000fc400000000ff */
[----:B------:R-:W-:Y:S01]  /*4c60*/  F2FP.F16.F32.PACK_AB R14, R216, R213 ;  /* 0x000000d5d80e723e */ /* 0x000fe200000000ff */
[----:B--2---:R-:W-:-:S04]  /*4c70*/  FFMA.FTZ R2, R132, UR5, -R6 ;  /* 0x0000000584027c23 */ /* 0x004fc80008010806 */
[----:B------:R2:W3:Y:S02]  /*4c80*/  MUFU.EX2 R163, R2 ;  /* 0x0000000200a37308 */ /* 0x0004e40000000800 */
[----:B--2---:R-:W-:Y:S01]  /*4c90*/  FFMA.FTZ R2, R133, UR5, -R5 ;  /* 0x0000000585027c23 */ /* 0x004fe20008010805 */
[----:B---3--:R-:W-:-:S05]  /*4ca0*/  F2FP.F16.F32.PACK_AB R10, R163, R164 ;  /* 0x000000a4a30a723e */ /* 0x008fca00000000ff */
[----:B------:R2:W-:Y:S02]  /*4cb0*/  MUFU.EX2 R162, R2 ;  /* 0x0000000200a27308 */ /* 0x0005e40000000800 */
[----:B--2---:R-:W-:-:S06]  /*4cc0*/  FFMA.FTZ R2, R134, UR5, -R5 ;  /* 0x0000000586027c23 */ /* 0x004fcc0008010805 */
[----:B------:R2:W3:Y:S02]  /*4cd0*/  MUFU.EX2 R161, R2 ;  /* 0x0000000200a17308 */ /* 0x0004e40000000800 */
[----:B--2---:R-:W-:Y:S01]  /*4ce0*/  FFMA.FTZ R2, R135, UR5, -R5 ;  /* 0x0000000587027c23 */ /* 0x004fe20008010805 */
[----:B---3--:R-:W-:-:S05]  /*4cf0*/  F2FP.F16.F32.PACK_AB R9, R161, R162 ;  /* 0x000000a2a109723e */ /* 0x008fca00000000ff */
[----:B------:R2:W-:Y:S02]  /*4d00*/  MUFU.EX2 R160, R2 ;  /* 0x0000000200a07308 */ /* 0x0005e40000000800 */
[----:B--2---:R-:W-:Y:S01]  /*4d10*/  FFMA.FTZ R2, R136, UR5, -R5 ;  /* 0x0000000588027c23 */ /* 0x004fe20008010805 */
[----:B------:R-:W-:-:S05]  /*4d20*/  F2FP.F16.F32.PACK_AB R136, R210, R222 ;  /* 0x000000ded288723e */ /* 0x000fca00000000ff */
[----:B------:R2:W3:Y:S02]  /*4d30*/  MUFU.EX2 R159, R2 ;  /* 0x00000002009f7308 */ /* 0x0004e40000000800 */
[----:B--2---:R-:W-:Y:S01]  /*4d40*/  FFMA.FTZ R2, R137, UR5, -R0 ;  /* 0x0000000589027c23 */ /* 0x004fe20008010800 */
[----:B---3--:R-:W-:-:S05]  /*4d50*/  F2FP.F16.F32.PACK_AB R11, R159, R160 ;  /* 0x000000a09f0b723e */ /* 0x008fca00000000ff */
[----:B------:R2:W-:Y:S02]  /*4d60*/  MUFU.EX2 R158, R2 ;  /* 0x00000002009e7308 */ /* 0x0005e40000000800 */
[C---:B------:R-:W-:Y:S06]  /*4d70*/  HMMA.16816.F32 R80, R8.reuse, R16, R112 ;  /* 0x000000100850723c */ /* 0x040fec0000001870 */
[C---:B-----5:R-:W-:Y:S01]  /*4d80*/  HMMA.16816.F32 R64, R8.reuse, R20, R104 ;  /* 0x000000140840723c */ /* 0x060fe20000001868 */
[----:B------:R-:W-:Y:S05]  /*4d90*/  LDSM.16.MT88.4 R104, [R196+0x7800] ;  /* 0x00780000c468783b */ /* 0x000fea0000004200 */
[----:B-1----:R-:W-:Y:S01]  /*4da0*/  HMMA.16816.F32 R116, R8, R24, R100 ;  /* 0x000000180874723c */ /* 0x002fe20000001864 */
[----:B--2---:R-:W-:Y:S01]  /*4db0*/  FFMA.FTZ R2, R138, UR5, -R0 ;  /* 0x000000058a027c23 */ /* 0x004fe20008010800 */
[----:B------:R-:W-:-:S03]  /*4dc0*/  F2FP.F16.F32.PACK_AB R138, R185, R188 ;  /* 0x000000bcb98a723e */ /* 0x000fc600000000ff */
[----:B------:R1:W2:Y:S01]  /*4dd0*/  MUFU.EX2 R157, R2 ;  /* 0x00000002009d7308 */ /* 0x0002a20000000800 */
[C---:B------:R-:W-:Y:S06]  /*4de0*/  HMMA.16816.F32 R132, R8.reuse, R28, R96 ;  /* 0x0000001c0884723c */ /* 0x040fec0000001860 */
[C---:B------:R-:W-:Y:S06]  /*4df0*/  HMMA.16816.F32 R92, R8.reuse, R18, R92 ;  /* 0x00000012085c723c */ /* 0x040fec000000185c */
[----:B------:R-:W-:Y:S01]  /*4e00*/  HMMA.16816.F32 R56, R8, R22, R56 ;  /* 0x000000160838723c */ /* 0x000fe20000001838 */
[----:B-1----:R-:W-:Y:S01]  /*4e10*/  FFMA.FTZ R2, R139, UR5, -R0 ;  /* 0x000000058b027c23 */ /* 0x002fe20008010800 */
[----:B--2---:R-:W-:-:S04]  /*4e20*/  F2FP.F16.F32.PACK_AB R13, R157, R158 ;  /* 0x0000009e9d0d723e */ /* 0x004fc800000000ff */
[C---:B------:R-:W-:Y:S01]  /*4e30*/  HMMA.16816.F32 R60, R8.reuse, R26, R60 ;  /* 0x0000001a083c723c */ /* 0x040fe2000000183c */
[----:B------:R1:W-:Y:S05]  /*4e40*/  MUFU.EX2 R156, R2 ;  /* 0x00000002009c7308 */ /* 0x0003ea0000000800 */
[----:B------:R-:W-:Y:S07]  /*4e50*/  HMMA.16816.F32 R52, R8, R30, R52 ;  /* 0x0000001e0834723c */ /* 0x000fee0000001834 */
[----:B------:R-:W-:Y:S01]  /*4e60*/  FADD.FTZ R8, R191, R189 ;  /* 0x000000bdbf087221 */ /* 0x000fe20000010000 */
[----:B------:R-:W-:-:S03]  /*4e70*/  FADD.FTZ R9, R181, R180 ;  /* 0x000000b4b5097221 */ /* 0x000fc60000010000 */
[----:B------:R-:W-:Y:S01]  /*4e80*/  FADD.FTZ R8, R190, R8 ;  /* 0x00000008be087221 */ /* 0x000fe20000010000 */
[----:B------:R-:W-:Y:S01]  /*4e90*/  FADD.FTZ R9, R183, R9 ;  /* 0x00000009b7097221 */ /* 0x000fe20000010000 */
[----:B-1----:R-:W-:Y:S02]  /*4ea0*/  FFMA.FTZ R2, R140, UR5, -R0 ;  /* 0x000000058c027c23 */ /* 0x002fe40008010800 */
[----:B------:R-:W-:Y:S02]  /*4eb0*/  FADD.FTZ R8, R209, R8 ;  /* 0x00000008d1087221 */ /* 0x000fe40000010000 */
        /* <DEDUP_REMOVED lines=32> */
[----:B-1----:R-:W-:Y:S02]  /*50c0*/  FFMA.FTZ R2, R151, UR5, -R5 ;  /* 0x0000000597027c23 */ /* 0x002fe40008010805 */
[----:B------:R-:W1:Y:S04]  /*50d0*/  LDSM.16.MT88.4 R4, [R195+0x7800] ;  /* 0x00780000c304783b */ /* 0x000e680000004200 */
[----:B------:R2:W3:Y:S02]  /*50e0*/  MUFU.EX2 R251, R2 ;  /* 0x0000000200fb7308 */ /* 0x0004e40000000800 */
[--C-:B--2---:R-:W-:Y:S01]  /*50f0*/  FFMA.FTZ R2, R153, UR5, -R0.reuse ;  /* 0x0000000599027c23 */ /* 0x104fe20008010800 */
[----:B------:R-:W-:Y:S01]  /*5100*/  FFMA.FTZ R0, R154, UR5, -R0 ;  /* 0x000000059a007c23 */ /* 0x000fe20008010800 */
[----:B---3--:R-:W-:-:S04]  /*5110*/  F2FP.F16.F32.PACK_AB R143, R251, R11 ;  /* 0x0000000bfb8f723e */ /* 0x008fc800000000ff */
[----:B------:R2:W-:Y:S03]  /*5120*/  MUFU.EX2 R10, R2 ;  /* 0x00000002000a7308 */ /* 0x0005e60000000800 */
[C---:B------:R-:W-:Y:S05]  /*5130*/  HMMA.16816.F32 R80, R140.reuse, R88, R80 ;  /* 0x000000588c50723c */ /* 0x040fea0000001850 */
[----:B------:R3:W4:Y:S01]  /*5140*/  MUFU.EX2 R249, R0 ;  /* 0x0000000000f97308 */ /* 0x0007220000000800 */
[----:B------:R-:W-:Y:S01]  /*5150*/  HMMA.16816.F32 R92, R140, R90, R92 ;  /* 0x0000005a8c5c723c */ /* 0x000fe2000000185c */
[----:B--2---:R-:W-:-:S05]  /*5160*/  FADD.FTZ R2, R173, R171 ;  /* 0x000000abad027221 */ /* 0x004fca0000010000 */
[----:B-1----:R-:W-:Y:S01]  /*5170*/  HMMA.16816.F32 R132, R140, R4, R132 ;  /* 0x000000048c84723c */ /* 0x002fe20000001884 */
[----:B------:R-:W-:-:S05]  /*5180*/  FADD.FTZ R2, R172, R2 ;  /* 0x00000002ac027221 */ /* 0x000fca0000010000 */
[C---:B------:R-:W-:Y:S01]  /*5190*/  HMMA.16816.F32 R100, R140.reuse, R104, R64 ;  /* 0x000000688c64723c */ /* 0x040fe20000001840 */
[----:B---3--:R-:W-:Y:S01]  /*51a0*/  FADD.FTZ R0, R217, R211 ;  /* 0x000000d3d9007221 */ /* 0x008fe20000010000 */
[----:B----4-:R-:W-:Y:S01]  /*51b0*/  F2FP.F16.F32.PACK_AB R139, R249, R10 ;  /* 0x0000000af98b723e */ /* 0x010fe200000000ff */
[----:B------:R-:W-:Y:S02]  /*51c0*/  FADD.FTZ R2, R178, R2 ;  /* 0x00000002b2027221 */ /* 0x000fe40000010000 */
[----:B------:R-:W-:Y:S01]  /*51d0*/  FADD.FTZ R0, R212, R0 ;  /* 0x00000000d4007221 */ /* 0x000fe20000010000 */
[----:B------:R-:W-:Y:S01]  /*51e0*/  HMMA.16816.F32 R108, R140, R106, R56 ;  /* 0x0000006a8c6c723c */ /* 0x000fe20000001838 */
[----:B------:R-:W-:Y:S02]  /*51f0*/  FADD.FTZ R2, R169, R2 ;  /* 0x00000002a9027221 */ /* 0x000fe40000010000 */
[----:B------:R-:W-:Y:S02]  /*5200*/  FADD.FTZ R0, R215, R0 ;  /* 0x00000000d7007221 */ /* 0x000fe40000010000 */
[----:B------:R-:W-:Y:S01]  /*5210*/  FADD.FTZ R2, R170, R2 ;  /* 0x00000002aa027221 */ /* 0x000fe20000010000 */
[----:B------:R-:W-:Y:S01]  /*5220*/  HMMA.16816.F32 R128, R136, R4, R128 ;  /* 0x000000048880723c */ /* 0x000fe20000001880 */
[----:B------:R-:W-:-:S05]  /*5230*/  FADD.FTZ R0, R225, R0 ;  /* 0x00000000e1007221 */ /* 0x000fca0000010000 */
[----:B------:R-:W-:Y:S01]  /*5240*/  HMMA.16816.F32 R116, R140, R120, R116 ;  /* 0x000000788c74723c */ /* 0x000fe20000001874 */
[----:B------:R-:W-:Y:S01]  /*5250*/  FADD.FTZ R4, R186, R9 ;  /* 0x00000009ba047221 */ /* 0x000fe20000010000 */
[----:B------:R-:W-:-:S03]  /*5260*/  FADD.FTZ R5, R179, R8 ;  /* 0x00000008b3057221 */ /* 0x000fc60000010000 */
        /* <DEDUP_REMOVED lines=50> */
[----:B------:R-:W-:Y:S06]  /*5590*/  HMMA.16816.F32 R120, R136, R122, R24 ;  /* 0x0000007a8878723c */ /* 0x000fec0000001818 */
[-C--:B------:R-:W-:Y:S06]  /*55a0*/  HMMA.16816.F32 R140, R140, R6.reuse, R52 ;  /* 0x000000068c8c723c */ /* 0x080fec0000001834 */
[----:B------:R-:W-:Y:S01]  /*55b0*/  HMMA.16816.F32 R136, R136, R6, R12 ;  /* 0x000000068888723c */ /* 0x000fe2000000180c */
[----:B------:R-:W-:-:S08]  /*55c0*/  NOP ;  /* 0x0000000000007918 */ /* 0x000fd00000000000 */
[----:B------:R-:W-:-:S15]  /*55d0*/  @!P1 BRA `(.L_x_1702) ;  /* 0x0000003400609947 */ /* 0x000fde0003800000 */
[----:B------:R-:W-:Y:S01]  /*55e0*/  ULDC UR4, c[0x0][0x2d0] ;  /* 0x0000b40000047ab9 */ /* 0x000fe20000000800 */
[C---:B------:R-:W-:Y:S01]  /*55f0*/  SHF.L.U64.HI R2, R144.reuse, 0x4, R145 ;  /* 0x0000000490027819 */ /* 0x040fe20000010291 */
[----:B------:R-:W-:Y:S01]  /*5600*/  IMAD.SHL.U32 R0, R144, 0x10, RZ ;  /* 0x0000001090007824 */ /* 0x000fe200078e00ff */
[----:B------:R-:W-:Y:S01]  /*5610*/  ISETP.GE.AND P0, PT, R228, UR4, PT ;  /* 0x00000004e4007c0c */ /* 0x000fe2000bf06270 */
[----:B------:R-:W1:Y:S01]  /*5620*/  LDC.64 R216, c[0x0][0x250] ;  /* 0x00009400ffd87b82 */ /* 0x000e620000000a00 */
[----:B------:R-:W-:Y:S01]  /*5630*/  LEA.HI.SX32 R208, R208, 0xfffffffe, 0x1a ;  /* 0xfffffffed0d07811 */ /* 0x000fe200078fd2ff */
[----:B------:R-:W-:Y:S01]  /*5640*/  IMAD.MOV.U32 R68, RZ, RZ, R72 ;  /* 0x000000ffff447224 */ /* 0x000fe200078e0048 */
[----:B------:R-:W-:Y:S01]  /*5650*/  MOV R69, R71 ;  /* 0x0000004700457202 */ /* 0x000fe20000000f00 */
[----:B------:R-:W-:Y:S01]  /*5660*/  IMAD.MOV.U32 R73, RZ, RZ, R70 ;  /* 0x000000ffff497224 */ /* 0x000fe200078e0046 */
[----:B------:R-:W-:Y:S01]  /*5670*/  MOV R74, R3 ;  /* 0x00000003004a7202 */ /* 0x000fe20000000f00 */
[----:B------:R-:W-:Y:S01]  /*5680*/  ULDC UR5, c[0x0][0x39c] ;  /* 0x0000e70000057ab9 */ /* 0x000fe20000000800 */
[----:B------:R-:W-:-:S05]  /*5690*/  ULDC UR4, c[0x0][0x2ec] ;  /* 0x0000bb0000047ab9 */ /* 0x000fca0000000800 */
[----:B------:R-:W2:Y:S08]  /*56a0*/  @!P0 LDC.64 R4, c[0x0][0x220] ;  /* 0x00008800ff048b82 */ /* 0x000eb00000000a00 */
[----:B------:R-:W3:Y:S01]  /*56b0*/  @!P0 LDC.64 R8, c[0x0][0x220] ;  /* 0x00008800ff088b82 */ /* 0x000ee20000000a00 */
[----:B-1----:R-:W-:-:S07]  /*56c0*/  @!P0 IMAD R252, R217, 0x30, RZ ;  /* 0x00000030d9fc8824 */ /* 0x002fce00078e02ff */
[----:B------:R-:W1:Y:S01]  /*56d0*/  @!P0 LDC.64 R6, c[0x0][0x220] ;  /* 0x00008800ff068b82 */ /* 0x000e620000000a00 */
[----:B--2---:R2:W-:Y:S04]  /*56e0*/  @!P0 STL.64 [R1+0x20], R4 ;  /* 0x0000200401008387 */ /* 0x0045e80000100a00 */
[----:B---3--:R3:W-:Y:S04]  /*56f0*/  @!P0 STL.64 [R1+0x18], R8 ;  /* 0x0000180801008387 */ /* 0x0087e80000100a00 */
[----:B-1----:R3:W-:Y:S01]  /*5700*/  @!P0 STL.64 [R1+0x10], R6 ;  /* 0x0000100601008387 */ /* 0x0027e20000100a00 */
[----:B--2---:R-:W1:Y:S03]  /*5710*/  @!P0 LDC.64 R4, c[0x0][0x220] ;  /* 0x00008800ff048b82 */ /* 0x004e660000000a00 */
[----:B-1----:R3:W-:Y:S04]  /*5720*/  @!P0 STL.64 [R1+0x8], R4 ;  /* 0x0000080401008387 */ /* 0x0027e80000100a00 */
[----:B------:R3:W-:Y:S04]  /*5730*/  STL [R1+0x28], R2 ;  /* 0x0000280201007387 */ /* 0x0007e80000100800 */
[----:B------:R3:W-:Y:S01]  /*5740*/  STL [R1+0x2c], R0 ;  /* 0x00002c0001007387 */ /* 0x0007e20000100800 */
[----:B------:R-:W-:Y:S05]  /*5750*/  BRA `(.L_x_1703) ;  /* 0x0000000400387947 */ /* 0x000fea0003800000 */
.L_x_1705:
[----:B------:R-:W1:Y:S01]  /*5760*/  @!P0 LDC.64 R4, c[0x0][0x248] ;  /* 0x00009200ff048b82 */ /* 0x000e620000000a00 */
[----:B------:R-:W2:Y:S01]  /*5770*/  LDL R71, [R1+0x44] ;  /* 0x0000440001477983 */ /* 0x000ea20000100800 */
[C---:B------:R-:W-:Y:S02]  /*5780*/  @!P0 VIADD R0, R208.reuse, 0xffffffff ;  /* 0xffffffffd0008836 */ /* 0x040fe40000000000 */
[----:B------:R-:W-:Y:S02]  /*5790*/  @!P0 VIADD R10, R208, 0xffffffff ;  /* 0xffffffffd00a8836 */ /* 0x000fe40000000000 */
[----:B------:R-:W5:Y:S01]  /*57a0*/  LDL R70, [R1+0x40] ;  /* 0x0000400001467983 */ /* 0x000f620000100800 */
[----:B------:R-:W-:Y:S01]  /*57b0*/  @!P0 SHF.R.S32.HI R2, RZ, 0x1f, R0 ;  /* 0x0000001fff028819 */ /* 0x000fe20000011400 */
[----:B------:R-:W3:Y:S03]  /*57c0*/  @!P0 LDC.64 R12, c[0x0][0x248] ;  /* 0x00009200ff0c8b82 */ /* 0x000ee60000000a00 */
[----:B------:R1:W-:Y:S01]  /*57d0*/  @P0 STS.128 [R207+0x4000], RZ ;  /* 0x004000ffcf000388 */ /* 0x0003e20000000c00 */
[----:B------:R-:W-:Y:S04]  /*57e0*/  @!P0 SHF.R.S32.HI R11, RZ, 0x1f, R10 ;  /* 0x0000001fff0b8819 */ /* 0x000fe8000001140a */
[----:B------:R-:W4:Y:S01]  /*57f0*/  @!P0 LDC.64 R14, c[0x0][0x248] ;  /* 0x00009200ff0e8b82 */ /* 0x000f220000000a00 */
[-C--:B-1----:R-:W-:Y:S07]  /*5800*/  @!P0 IMAD R6, R2, R4.reuse, RZ ;  /* 0x0000000402068224 */ /* 0x082fee00078e02ff */
[----:B------:R-:W1:Y:S01]  /*5810*/  @!P0 LDC.64 R16, c[0x0][0x248] ;  /* 0x00009200ff108b82 */ /* 0x000e620000000a00 */
[C---:B------:R-:W-:Y:S04]  /*5820*/  @!P0 IMAD.WIDE.U32 R2, R0.reuse, R4, RZ ;  /* 0x0000000400028225 */ /* 0x040fe800078e00ff */
[----:B------:R-:W-:Y:S01]  /*5830*/  @!P0 IMAD R6, R0, R5, R6 ;  /* 0x0000000500068224 */ /* 0x000fe200078e0206 */
[C---:B------:R-:W-:Y:S01]  /*5840*/  @!P0 LEA R8, P2, R2.reuse, R220, 0x6 ;  /* 0x000000dc02088211 */ /* 0x040fe200078430ff */
[----:B------:R-:W-:Y:S01]  /*5850*/  @!P0 IMAD R26, R5, 0x30, RZ ;  /* 0x00000030051a8824 */ /* 0x000fe200078e02ff */
[----:B------:R-:W1:Y:S01]  /*5860*/  @!P0 LDC.64 R18, c[0x0][0x218] ;  /* 0x00008600ff128b82 */ /* 0x000e620000000a00 */
[----:B------:R-:W-:Y:S05]  /*5870*/  @!P0 IMAD.IADD R6, R3, 0x1, R6 ;  /* 0x0000000103068824 */ /* 0x000fea00078e0206 */
[----:B------:R-:W-:Y:S01]  /*5880*/  @!P0 LEA.HI.X R9, R2, R219, R6, 0x6, P2 ;  /* 0x000000db02098211 */ /* 0x000fe200010f3406 */
[----:B------:R-:W-:Y:S01]  /*5890*/  @!P0 VIADD R2, R208, 0xffffffff ;  /* 0xffffffffd0028836 */ /* 0x000fe20000000000 */
[----:B------:R-:W2:Y:S01]  /*58a0*/  @!P0 LDC.64 R22, c[0x0][0x218] ;  /* 0x00008600ff168b82 */ /* 0x000ea20000000a00 */
[----:B----4-:R-:W-:Y:S03]  /*58b0*/  @!P0 IMAD.WIDE.U32 R6, R0, R14, RZ ;  /* 0x0000000e00068225 */ /* 0x010fe600078e00ff */
[----:B------:R-:W-:Y:S01]  /*58c0*/  @!P0 SHF.R.S32.HI R3, RZ, 0x1f, R2 ;  /* 0x0000001fff038819 */ /* 0x000fe20000011402 */
[----:B------:R-:W-:Y:S01]  /*58d0*/  @!P0 IMAD.WIDE.U32 R8, R4, 0x30, R8 ;  /* 0x0000003004088825 */ /* 0x000fe200078e0008 */
[----:B------:R-:W-:Y:S02]  /*58e0*/  @!P0 SHF.R.S32.HI R4, RZ, 0x1f, R0 ;  /* 0x0000001fff048819 */ /* 0x000fe40000011400 */
[----:B------:R-:W4:Y:S01]  /*58f0*/  @!P0 LDC.64 R20, c[0x0][0x218] ;  /* 0x00008600ff148b82 */ /* 0x000f220000000a00 */
[----:B---3--:R-:W-:Y:S02]  /*5900*/  @!P0 IMAD R3, R3, R12, RZ ;  /* 0x0000000c03038224 */ /* 0x008fe400078e02ff */
[----:B------:R-:W-:Y:S02]  /*5910*/  @!P0 IMAD R4, R4, R14, RZ ;  /* 0x0000000e04048224 */ /* 0x000fe400078e02ff */
[C---:B------:R-:W-:Y:S02]  /*5920*/  @!P0 IMAD R5, R2.reuse, R13, R3 ;  /* 0x0000000d02058224 */ /* 0x040fe400078e0203 */
[----:B------:R-:W-:Y:S01]  /*5930*/  @!P0 IMAD.WIDE.U32 R2, R2, R12, RZ ;  /* 0x0000000c02028225 */ /* 0x000fe200078e00ff */
[----:B------:R-:W3:Y:S03]  /*5940*/  @!P0 LDC.64 R24, c[0x0][0x218] ;  /* 0x00008600ff188b82 */ /* 0x000ee60000000a00 */
[----:B-1----:R-:W-:Y:S01]  /*5950*/  @!P0 IMAD R11, R11, R16, RZ ;  /* 0x000000100b0b8224 */ /* 0x002fe200078e02ff */
[----:B------:R-:W-:Y:S01]  /*5960*/  @!P0 LEA R14, P2, R2, R220, 0x6 ;  /* 0x000000dc020e8211 */ /* 0x000fe200078430ff */
[----:B------:R-:W-:Y:S02]  /*5970*/  @!P0 IMAD.IADD R3, R3, 0x1, R5 ;  /* 0x0000000103038824 */ /* 0x000fe400078e0205 */
[----:B------:R-:W-:Y:S02]  /*5980*/  @!P0 IMAD R15, R0, R15, R4 ;  /* 0x0000000f000f8224 */ /* 0x000fe400078e0204 */
[C---:B------:R-:W-:Y:S04]  /*5990*/  @!P0 IMAD.WIDE.U32 R4, R10.reuse, R16, RZ ;  /* 0x000000100a048225 */ /* 0x040fe800078e00ff */
[----:B------:R-:W-:Y:S01]  /*59a0*/  @!P0 IMAD R17, R10, R17, R11 ;  /* 0x000000110a118224 */ /* 0x000fe200078e020b */
[-C--:B------:R-:W-:Y:S01]  /*59b0*/  @!P0 LEA.HI.X R10, R2, R219.reuse, R3, 0x6, P2 ;  /* 0x000000db020a8211 */ /* 0x080fe200010f3403 */
[----:B------:R-:W-:Y:S01]  /*59c0*/  @!P0 IMAD.IADD R7, R7, 0x1, R15 ;  /* 0x0000000107078824 */ /* 0x000fe200078e020f */
[----:B------:R-:W-:Y:S01]  /*59d0*/  @!P0 LEA R3, P3, R6, R220, 0x6 ;  /* 0x000000dc06038211 */ /* 0x000fe200078630ff */
[----:B------:R-:W-:Y:S01]  /*59e0*/  @!P0 IMAD.IADD R2, R5, 0x1, R17 ;  /* 0x0000000105028824 */ /* 0x000fe200078e0211 */
[----:B------:R-:W-:Y:S01]  /*59f0*/  @!P0 LEA R5, P4, R12, R14, 0x5 ;  /* 0x0000000e0c058211 */ /* 0x000fe200078828ff */
[----:B------:R-:W-:Y:S01]  /*5a00*/  @!P0 IMAD.IADD R9, R26, 0x1, R9 ;  /* 0x000000011a098824 */ /* 0x000fe200078e0209 */
[----:B------:R-:W-:Y:S02]  /*5a10*/  @!P0 LEA R0, P2, R4, R220, 0x6 ;  /* 0x000000dc04008211 */ /* 0x000fe400078430ff */
[----:B------:R-:W-:Y:S02]  /*5a20*/  @!P0 LEA.HI.X R12, R12, R10, R13, 0x5, P4 ;  /* 0x0000000a0c0c8211 */ /* 0x000fe400020f2c0d */
[C---:B------:R-:W-:Y:S02]  /*5a30*/  @!P0 LEA R10, P5, R3.reuse, R18, 0x1 ;  /* 0x00000012030a8211 */ /* 0x040fe400078a08ff */
[-C--:B------:R-:W-:Y:S02]  /*5a40*/  @!P0 LEA.HI.X R11, R6, R219.reuse, R7, 0x6, P3 ;  /* 0x000000db060b8211 */ /* 0x080fe400018f3407 */
[----:B------:R-:W-:Y:S02]  /*5a50*/  @!P0 LEA.HI.X R4, R4, R219, R2, 0x6, P2 ;  /* 0x000000db04048211 */ /* 0x000fe400010f3402 */
[----:B------:R-:W-:Y:S02]  /*5a60*/  @!P0 LEA.HI.X R11, R3, R19, R11, 0x1, P5 ;  /* 0x00000013030b8211 */ /* 0x000fe400028f0c0b */
[C---:B---3--:R-:W-:Y:S03]  /*5a70*/  @!P0 LEA R2, P2, R8.reuse, R24, 0x1 ;  /* 0x0000001808028211 */ /* 0x048fe600078408ff */
[----:B------:R-:W-:Y:S01]  /*5a80*/  @!PT LDS RZ, [RZ] ;  /* 0x00000000fffff984 */ /* 0x000fe20000000800 */
[----:B------:R-:W-:Y:S01]  /*5a90*/  @!PT LDS RZ, [RZ] ;  /* 0x00000000fffff984 */ /* 0x000fe20000000800 */
[----:B------:R-:W-:Y:S01]  /*5aa0*/  @!PT LDS RZ, [RZ] ;  /* 0x00000000fffff984 */ /* 0x000fe20000000800 */
[----:B------:R1:W-:Y:S01]  /*5ab0*/  @!P0 LDGSTS.E.BYPASS.LTC128B.128 [R207+0x4000], desc[UR8][R10.64] ;  /* 0x040000000acf8fae */ /* 0x0003e2000b901d48 */
[----:B------:R-:W-:Y:S04]  /*5ac0*/  @!P0 LEA.HI.X R3, R8, R25, R9, 0x1, P2 ;  /* 0x0000001908038211 */ /* 0x000fe800010f0c09 */
[----:B------:R1:W-:Y:S01]  /*5ad0*/  @P0 STS.128 [R207+0x4800], RZ ;  /* 0x004800ffcf000388 */ /* 0x0003e20000000c00 */
[----:B--2---:R-:W-:Y:S04]  /*5ae0*/  @!P0 IADD3 R0, P3, R71, R0, RZ ;  /* 0x0000000047008210 */ /* 0x004fe80007f7e0ff */
[----:B------:R-:W-:Y:S01]  /*5af0*/  @!P0 LEA R6, P4, R0, R22, 0x1 ;  /* 0x0000001600068211 */ /* 0x000fe200078808ff */
[----:B-----5:R-:W-:Y:S01]  /*5b00*/  @!P0 IMAD.X R7, R70, 0x1, R4, P3 ;  /* 0x0000000146078824 */ /* 0x020fe200018e0604 */
[C---:B----4-:R-:W-:Y:S04]  /*5b10*/  @!P0 LEA R4, P3, R5.reuse, R20, 0x1 ;  /* 0x0000001405048211 */ /* 0x050fe800078608ff */
[----:B------:R-:W-:Y:S02]  /*5b20*/  @!P0 LEA.HI.X R7, R0, R23, R7, 0x1, P4 ;  /* 0x0000001700078211 */ /* 0x000fe400020f0c07 */
[----:B------:R-:W-:Y:S03]  /*5b30*/  @!P0 LEA.HI.X R5, R5, R21, R12, 0x1, P3 ;  /* 0x0000001505058211 */ /* 0x000fe600018f0c0c */
[----:B------:R-:W-:Y:S01]  /*5b40*/  @!PT LDS RZ, [RZ] ;  /* 0x00000000fffff984 */ /* 0x000fe20000000800 */
[----:B------:R-:W-:Y:S01]  /*5b50*/  @!PT LDS RZ, [RZ] ;  /* 0x00000000fffff984 */ /* 0x000fe20000000800 */
[----:B------:R-:W-:Y:S01]  /*5b60*/  @!PT LDS RZ, [RZ] ;  /* 0x00000000fffff984 */ /* 0x000fe20000000800 */
[----:B------:R1:W-:Y:S05]  /*5b70*/  @!P0 LDGSTS.E.BYPASS.LTC128B.128 [R207+0x4800], desc[UR8][R6.64] ;  /* 0x0480000006cf8fae */ /* 0x0003ea000b901d48 */
[----:B------:R1:W-:Y:S05]  /*5b80*/  @P0 STS.128 [R207+0x5000], RZ ;  /* 0x005000ffcf000388 */ /* 0x0003ea0000000c00 */
        /* <DEDUP_REMOVED lines=9> */
[----:B------:R-:W0:Y:S01]  /*5c20*/  LDGDEPBAR ;  /* 0x00000000000079af */ /* 0x000e220000000000 */
[----:B------:R-:W-:Y:S05]  /*5c30*/  BRA `(.L_x_1704) ;  /* 0x0000001400307947 */ /* 0x000fea0003800000 */
.L_x_1703:
[----:B------:R-:W2:Y:S01]  /*5c40*/  LDL.64 R18, [R1+0x38] ;  /* 0x0000380001127983 */ /* 0x000ea20000100a00 */
[----:B------:R-:W-:Y:S04]  /*5c50*/  DEPBAR.LE SB0, 0x0 ;  /* 0x000080000000791a */ /* 0x000fe80000000000 */
[----:B---3--:R-:W-:Y:S01]  /*5c60*/  SHF.R.S32.HI R0, RZ, 0x1f, R208 ;  /* 0x0000001fff007819 */ /* 0x008fe200000114d0 */
[----:B------:R-:W3:Y:S01]  /*5c70*/  LDL R10, [R1+0x48] ;  /* 0x00004800010a7983 */ /* 0x000ee20000100800 */
[-C--:B------:R-:W-:Y:S03]  /*5c80*/  IMAD.WIDE.U32 R4, R208, R216.reuse, RZ ;  /* 0x000000d8d0047225 */ /* 0x080fe600078e00ff */
[----:B------:R-:W4:Y:S01]  /*5c90*/  LDL R9, [R1+0x20] ;  /* 0x0000200001097983 */ /* 0x000f220000100800 */
[----:B------:R-:W-:Y:S03]  /*5ca0*/  IMAD R0, R0, R216, RZ ;  /* 0x000000d800007224 */ /* 0x000fe600078e02ff */
[----:B------:R-:W5:Y:S01]  /*5cb0*/  LDL R11, [R1+0x2c] ;  /* 0x00002c00010b7983 */ /* 0x000f620000100800 */
[----:B------:R-:W-:Y:S03]  /*5cc0*/  IMAD R0, R208, R217, R0 ;  /* 0x000000d9d0007224 */ /* 0x000fe600078e0200 */
[----:B------:R-:W5:Y:S01]  /*5cd0*/  LDL R15, [R1+0x24] ;  /* 0x00002400010f7983 */ /* 0x000f620000100800 */
[----:B------:R-:W-:Y:S03]  /*5ce0*/  IMAD.IADD R0, R5, 0x1, R0 ;  /* 0x0000000105007824 */ /* 0x000fe600078e0200 */
        /* <DEDUP_REMOVED lines=9> */
[C---:B--2---:R-:W-:Y:S04]  /*5d80*/  LEA R2, P2, R4.reuse, R18, 0x6 ;  /* 0x0000001204027211 */ /* 0x044fe800078430ff */
[----:B---3--:R-:W-:Y:S02]  /*5d90*/  LEA.HI.X R3, R4, R10, R0, 0x6, P2 ;  /* 0x0000000a04037211 */ /* 0x008fe400010f3400 */
[----:B------:R-:W-:Y:S02]  /*5da0*/  @!P0 LEA R0, P2, R216, R2, 0x5 ;  /* 0x00000002d8008211 */ /* 0x000fe400078428ff */
[C---:B----4-:R-:W-:Y:S02]  /*5db0*/  @!P0 LEA R10, P4, R2.reuse, R9, 0x1 ;  /* 0x00000009020a8211 */ /* 0x050fe400078808ff */
[C---:B-----5:R-:W-:Y:S02]  /*5dc0*/  @!P0 IADD3 R5, P1, R2.reuse, R11, RZ ;  /* 0x0000000b02058210 */ /* 0x060fe40007f3e0ff */
[----:B------:R-:W-:Y:S03]  /*5dd0*/  @!P0 LEA.HI.X R11, R2, R15, R3, 0x1, P4 ;  /* 0x0000000f020b8211 */ /* 0x000fe600020f0c03 */
[----:B------:R-:W-:Y:S02]  /*5de0*/  @!P0 IMAD.X R4, R3, 0x1, R7, P1 ;  /* 0x0000000103048824 */ /* 0x000fe400008e0607 */
[----:B------:R-:W-:Y:S01]  /*5df0*/  @!PT LDS RZ, [RZ] ;  /* 0x00000000fffff984 */ /* 0x000fe20000000800 */
[----:B------:R-:W-:Y:S01]  /*5e00*/  @!PT LDS RZ, [RZ] ;  /* 0x00000000fffff984 */ /* 0x000fe20000000800 */
[----:B------:R-:W-:Y:S01]  /*5e10*/  @!PT LDS RZ, [RZ] ;  /* 0x00000000fffff984 */ /* 0x000fe20000000800 */
[----:B------:R-:W-:Y:S01]  /*5e20*/  @!P0 LDGSTS.E.BYPASS.LTC128B.128 [R207+0x6000], desc[UR8][R10.64] ;  /* 0x060000000acf8fae */ /* 0x000fe2000b901d48 */
[C---:B------:R-:W-:Y:S01]  /*5e30*/  @!P0 LEA.HI.X R7, R216.reuse, R3, R217, 0x5, P2 ;  /* 0x00000003d8078211 */ /* 0x040fe200010f2cd9 */
[----:B------:R-:W-:Y:S01]  /*5e40*/  @!P0 IMAD.WIDE.U32 R2, R216, 0x30, R2 ;  /* 0x00000030d8028825 */ /* 0x000fe200078e0002 */
[C---:B------:R-:W-:Y:S04]  /*5e50*/  @!P0 LEA R8, P3, R5.reuse, R8, 0x1 ;  /* 0x0000000805088211 */ /* 0x040fe800078608ff */
[----:B------:R-:W-:Y:S01]  /*5e60*/  @!P0 LEA.HI.X R9, R5, R16, R4, 0x1, P3 ;  /* 0x0000001005098211 */ /* 0x000fe200018f0c04 */
[----:B------:R-:W-:Y:S01]  /*5e70*/  @P0 STS.128 [R207+0x6800], RZ ;  /* 0x006800ffcf000388 */ /* 0x000fe20000000c00 */
[C---:B------:R-:W-:Y:S04]  /*5e80*/  @!P0 LEA R6, P1, R0.reuse, R6, 0x1 ;  /* 0x0000000600068211 */ /* 0x040fe800078208ff */
[----:B------:R-:W-:Y:S03]  /*5e90*/  @!P0 LEA.HI.X R7, R0, R14, R7, 0x1, P1 ;  /* 0x0000000e00078211 */ /* 0x000fe600008f0c07 */
[----:B------:R-:W-:Y:S01]  /*5ea0*/  @!PT LDS RZ, [RZ] ;  /* 0x00000000fffff984 */ /* 0x000fe20000000800 */
[----:B------:R-:W-:Y:S01]  /*5eb0*/  @!PT LDS RZ, [RZ] ;  /* 0x00000000fffff984 */ /* 0x000fe20000000800 */
[----:B------:R-:W-:Y:S01]  /*5ec0*/  @!PT LDS RZ, [RZ] ;  /* 0x00000000fffff984 */ /* 0x000fe20000000800 */
[----:B------:R-:W-:Y:S01]  /*5ed0*/  @!P0 LDGSTS.E.BYPASS.LTC128B.128 [R207+0x6800], desc[UR8][R8.64] ;  /* 0x0680000008cf8fae */ /* 0x000fe2000b901d48 */
[----:B------:R-:W-:Y:S01]  /*5ee0*/  @!P0 IMAD.IADD R0, R252, 0x1, R3 ;  /* 0x00000001fc008824 */ /* 0x000fe200078e0203 */
[C---:B------:R-:W-:Y:S04]  /*5ef0*/  @!P0 LEA R4, P1, R2.reuse, R13, 0x1 ;  /* 0x0000000d02048211 */ /* 0x040fe800078208ff */
[----:B------:R-:W-:Y:S02]  /*5f00*/  @!P0 LEA.HI.X R5, R2, R12, R0, 0x1, P1 ;  /* 0x0000000c02058211 */ /* 0x000fe400008f0c00 */
[----:B------:R-:W-:Y:S01]  /*5f10*/  @P0 STS.128 [R207+0x7000], RZ ;  /* 0x007000ffcf000388 */ /* 0x000fe20000000c00 */
[----:B------:R-:W-:Y:S07]  /*5f20*/  ISETP.GT.AND P1, PT, R208, RZ, PT ;  /* 0x000000ffd000720c */ /* 0x000fee0003f24270 */
        /* <DEDUP_REMOVED lines=14> */
[----:B------:R-:W0:Y:S08]  /*6010*/  LDGDEPBAR ;  /* 0x00000000000079af */ /* 0x000e300000000000 */
[----:B------:R-:W5:Y:S01]  /*6020*/  LDSM.16.M88.4 R76, [R192+0x5800] ;  /* 0x00580000c04c783b */ /* 0x000f620000000200 */
[-C--:B-1----:R-:W-:Y:S07]  /*6030*/  HMMA.16816.F32 R4, R64, R16.reuse, RZ ;  /* 0x000000104004723c */ /* 0x082fee00000018ff */
[----:B------:R-:W-:Y:S01]  /*6040*/  LDSM.16.M88.4 R144, [R202] ;  /* 0x00000000ca90783b */ /* 0x000fe20000000200 */
[C---:B--2---:R-:W-:Y:S07]  /*6050*/  HMMA.16816.F32 R8, R60.reuse, R16, RZ ;  /* 0x000000103c08723c */ /* 0x044fee00000018ff */
[----:B------:R-:W1:Y:S01]  /*6060*/  LDSM.16.M88.4 R148, [R198+0x4000] ;  /* 0x00400000c694783b */ /* 0x000e620000000200 */
[-C--:B------:R-:W-:Y:S07]  /*6070*/  HMMA.16816.F32 R12, R60, R18.reuse, RZ ;  /* 0x000000123c0c723c */ /* 0x080fee00000018ff */
[----:B------:R-:W2:Y:S01]  /*6080*/  LDSM.16.M88.4 R152, [R202+0x2000] ;  /* 0x00200000ca98783b */ /* 0x000ea20000000200 */
[C---:B------:R-:W-:Y:S06]  /*6090*/  HMMA.16816.F32 R16, R64.reuse, R18, RZ ;  /* 0x000000124010723c */ /* 0x040fec00000018ff */
[-C--:B---3--:R-:W-:Y:S01]  /*60a0*/  HMMA.16816.F32 R20, R64, R32.reuse, RZ ;  /* 0x000000204014723c */ /* 0x088fe200000018ff */
[----:B------:R-:W3:Y:S05]  /*60b0*/  LDSM.16.M88.4 R156, [R198+0x4800] ;  /* 0x00480000c69c783b */ /* 0x000eea0000000200 */
[C---:B------:R-:W-:Y:S03]  /*60c0*/  HMMA.16816.F32 R24, R60.reuse, R32, RZ ;  /* 0x000000203c18723c */ /* 0x040fe600000018ff */
[----:B------:R-:W3:Y:S03]  /*60d0*/  LDSM.16.M88.4 R160, [R198+0x5000] ;  /* 0x00500000c6a0783b */ /* 0x000ee60000000200 */
[-C--:B------:R-:W-:Y:S05]  /*60e0*/  HMMA.16816.F32 R28, R60, R34.reuse, RZ ;  /* 0x000000223c1c723c */ /* 0x080fea00000018ff */
[----:B------:R-:W3:Y:S01]  /*60f0*/  LDSM.16.M88.4 R164, [R198+0x5800] ;  /* 0x00580000c6a4783b */ /* 0x000ee20000000200 */
[C---:B------:R-:W-:Y:S06]  /*6100*/  HMMA.16816.F32 R32, R64.reuse, R34, RZ ;  /* 0x000000224020723c */ /* 0x040fec00000018ff */
[-C--:B----4-:R-:W-:Y:S01]  /*6110*/  HMMA.16816.F32 R36, R64, R48.reuse, RZ ;  /* 0x000000304024723c */ /* 0x090fe200000018ff */
[----:B------:R-:W-:Y:S05]  /*6120*/  LDSM.16.M88.4 R168, [R200] ;  /* 0x00000000c8a8783b */ /* 0x000fea0000000200 */
[C---:B------:R-:W-:Y:S03]  /*6130*/  HMMA.16816.F32 R40, R60.reuse, R48, RZ ;  /* 0x000000303c28723c */ /* 0x040fe600000018ff */
[----:B------:R-:W4:Y:S03]  /*6140*/  LDSM.16.M88.4 R172, [R203] ;  /* 0x00000000cbac783b */ /* 0x000f260000000200 */
[-C--:B------:R-:W-:Y:S05]  /*6150*/  HMMA.16816.F32 R44, R60, R50.reuse, RZ ;  /* 0x000000323c2c723c */ /* 0x080fea00000018ff */
[----:B------:R-:W-:Y:S01]  /*6160*/  LDSM.16.M88.4 R176, [R206] ;  /* 0x00000000ceb0783b */ /* 0x000fe20000000200 */
[C---:B------:R-:W-:Y:S06]  /*6170*/  HMMA.16816.F32 R48, R64.reuse, R50, RZ ;  /* 0x000000324030723c */ /* 0x040fec00000018ff */
[-C--:B-----5:R-:W-:Y:S01]  /*6180*/  HMMA.16816.F32 R52, R64, R76.reuse, RZ ;  /* 0x0000004c4034723c */ /* 0x0a0fe200000018ff */
[----:B------:R-:W-:Y:S05]  /*6190*/  LDSM.16.M88.4 R180, [R204] ;  /* 0x00000000ccb4783b */ /* 0x000fea0000000200 */
[C---:B------:R-:W-:Y:S03]  /*61a0*/  HMMA.16816.F32 R56, R60.reuse, R76, RZ ;  /* 0x0000004c3c38723c */ /* 0x040fe600000018ff */
[----:B------:R-:W-:Y:S03]  /*61b0*/  LDSM.16.M88.4 R184, [R201] ;  /* 0x00000000c9b8783b */ /* 0x000fe60000000200 */
[-C--:B------:R-:W-:Y:S05]  /*61c0*/  HMMA.16816.F32 R60, R60, R78.reuse, RZ ;  /* 0x0000004e3c3c723c */ /* 0x080fea00000018ff */
[----:B------:R-:W-:Y:S01]  /*61d0*/  LDSM.16.M88.4 R188, [R197] ;  /* 0x00000000c5bc783b */ /* 0x000fe20000000200 */
[----:B------:R-:W-:Y:S06]  /*61e0*/  HMMA.16816.F32 R64, R64, R78, RZ ;  /* 0x0000004e4040723c */ /* 0x000fec00000018ff */
[-C--:B-1----:R-:W-:Y:S01]  /*61f0*/  HMMA.16816.F32 R4, R144, R148.reuse, R4 ;  /* 0x000000949004723c */ /* 0x082fe20000001804 */
[----:B------:R-:W1:Y:S05]  /*6200*/  LDSM.16.M88.4 R76, [R200+0x2000] ;  /* 0x00200000c84c783b */ /* 0x000e6a0000000200 */
[C---:B--2---:R-:W-:Y:S06]  /*6210*/  HMMA.16816.F32 R8, R152.reuse, R148, R8 ;  /* 0x000000949808723c */ /* 0x044fec0000001808 */
[-C--:B------:R-:W-:Y:S06]  /*6220*/  HMMA.16816.F32 R12, R152, R150.reuse, R12 ;  /* 0x00000096980c723c */ /* 0x080fec000000180c */
[C---:B------:R-:W-:Y:S01]  /*6230*/  HMMA.16816.F32 R16, R144.reuse, R150, R16 ;  /* 0x000000969010723c */ /* 0x040fe20000001810 */
[----:B------:R-:W2:Y:S05]  /*6240*/  LDSM.16.M88.4 R148, [R205] ;  /* 0x00000000cd94783b */ /* 0x000eaa0000000200 */
[-C--:B---3--:R-:W-:Y:S06]  /*6250*/  HMMA.16816.F32 R20, R144, R156.reuse, R20 ;  /* 0x0000009c9014723c */ /* 0x088fec0000001814 */
        /* <DEDUP_REMOVED lines=10> */
[----:B------:R-:W-:Y:S01]  /*6300*/  HMMA.16816.F32 R64, R144, R166, R64 ;  /* 0x000000a69040723c */ /* 0x000fe20000001840 */
[----:B------:R-:W3:Y:S05]  /*6310*/  LDSM.16.M88.4 R144, [R201+0x2000] ;  /* 0x00200000c990783b */ /* 0x000eea0000000200 */
[-C--:B----4-:R-:W-:Y:S06]  /*6320*/  HMMA.16816.F32 R4, R168, R172.reuse, R4 ;  /* 0x000000aca804723c */ /* 0x090fec0000001804 */
[C---:B-1----:R-:W-:Y:S06]  /*6330*/  HMMA.16816.F32 R8, R76.reuse, R172, R8 ;  /* 0x000000ac4c08723c */ /* 0x042fec0000001808 */
        /* <DEDUP_REMOVED lines=13> */
[----:B------:R-:W-:Y:S06]  /*6410*/  HMMA.16816.F32 R64, R168, R182, R64 ;  /* 0x000000b6a840723c */ /* 0x000fec0000001840 */
[-C--:B------:R-:W-:Y:S06]  /*6420*/  HMMA.16816.F32 R4, R184, R188.reuse, R4 ;  /* 0x000000bcb804723c */ /* 0x080fec0000001804 */
[C---:B---3--:R-:W-:Y:S06]  /*6430*/  HMMA.16816.F32 R8, R144.reuse, R188, R8 ;  /* 0x000000bc9008723c */ /* 0x048fec0000001808 */
[-C--:B------:R-:W-:Y:S06]  /*6440*/  HMMA.16816.F32 R12, R144, R190.reuse, R12 ;  /* 0x000000be900c723c */ /* 0x080fec000000180c */
[C---:B------:R-:W-:Y:S06]  /*6450*/  HMMA.16816.F32 R16, R184.reuse, R190, R16 ;  /* 0x000000beb810723c */ /* 0x040fec0000001810 */
[----:B------:R-:W-:Y:S01]  /*6460*/  FMUL.FTZ R4, R4, UR5 ;  /* 0x0000000504047c20 */ /* 0x000fe20008410000 */
[----:B------:R-:W-:Y:S01]  /*6470*/  FMUL.FTZ R6, R6, UR5 ;  /* 0x0000000506067c20 */ /* 0x000fe20008410000 */
[----:B------:R-:W-:Y:S02]  /*6480*/  FMUL.FTZ R5, R5, UR5 ;  /* 0x0000000505057c20 */ /* 0x000fe40008410000 */
[----:B------:R-:W1:Y:S01]  /*6490*/  MUFU.TANH R156, R4 ;  /* 0x00000004009c7308 */ /* 0x000e620000002400 */
[----:B------:R-:W-:Y:S01]  /*64a0*/  FMUL.FTZ R0, R7, UR5 ;  /* 0x0000000507007c20 */ /* 0x000fe20008410000 */
[----:B------:R-:W-:Y:S01]  /*64b0*/  FMUL.FTZ R8, R8, UR5 ;  /* 0x0000000508087c20 */ /* 0x000fe20008410000 */
[----:B------:R-:W-:Y:S01]  /*64c0*/  FMUL.FTZ R10, R10, UR5 ;  /* 0x000000050a0a7c20 */ /* 0x000fe20008410000 */
[----:B------:R-:W-:Y:S01]  /*64d0*/  FMUL.FTZ R9, R9, UR5 ;  /* 0x0000000509097c20 */ /* 0x000fe20008410000 */
[----:B------:R-:W-:Y:S05]  /*64e0*/  FMUL.FTZ R11, R11, UR5 ;  /* 0x000000050b0b7c20 */ /* 0x000fea0008410000 */
[----:B------:R-:W2:Y:S01]  /*64f0*/  MUFU.TANH R158, R6 ;  /* 0x00000006009e7308 */ /* 0x000ea20000002400 */
[----:B------:R-:W-:Y:S01]  /*6500*/  FMUL.FTZ R12, R12, UR5 ;  /* 0x000000050c0c7c20 */ /* 0x000fe20008410000 */
[----:B------:R-:W-:Y:S01]  /*6510*/  FMUL.FTZ R14, R14, UR5 ;  /* 0x000000050e0e7c20 */ /* 0x000fe20008410000 */
[----:B------:R-:W-:Y:S01]  /*6520*/  FMUL.FTZ R13, R13, UR5 ;  /* 0x000000050d0d7c20 */ /* 0x000fe20008410000 */
[----:B------:R-:W-:Y:S01]  /*6530*/  FMUL.FTZ R15, R15, UR5 ;  /* 0x000000050f0f7c20 */ /* 0x000fe20008410000 */
[----:B------:R-:W-:Y:S01]  /*6540*/  FMUL.FTZ R16, R16, UR5 ;  /* 0x0000000510107c20 */ /* 0x000fe20008410000 */
[----:B------:R-:W-:Y:S04]  /*6550*/  FMUL.FTZ R18, R18, UR5 ;  /* 0x0000000512127c20 */ /* 0x000fe80008410000 */
[----:B------:R3:W-:Y:S01]  /*6560*/  MUFU.TANH R164, R5 ;  /* 0x0000000500a47308 */ /* 0x0007e20000002400 */
[----:B------:R-:W-:Y:S01]  /*6570*/  FMUL.FTZ R17, R17, UR5 ;  /* 0x0000000511117c20 */ /* 0x000fe20008410000 */
[----:B------:R-:W-:Y:S01]  /*6580*/  FMUL.FTZ R19, R19, UR5 ;  /* 0x0000000513137c20 */ /* 0x000fe20008410000 */
[----:B-1----:R-:W-:Y:S07]  /*6590*/  FMNMX.FTZ R3, R156, R68, !PT ;  /* 0x000000449c037209 */ /* 0x002fee0007810000 */
[----:B------:R-:W1:Y:S01]  /*65a0*/  MUFU.TANH R155, R8 ;  /* 0x00000008009b7308 */ /* 0x000e620000002400 */
[----:B--2---:R-:W-:Y:S09]  /*65b0*/  FMNMX.FTZ R2, R158, R69, !PT ;  /* 0x000000459e027209 */ /* 0x004ff20007810000 */
[----:B------:R-:W2:Y:S01]  /*65c0*/  MUFU.TANH R157, R10 ;  /* 0x0000000a009d7308 */ /* 0x000ea20000002400 */
[----:B---3--:R-:W3:Y:S09]  /*65d0*/  LDSM.16.M88.4 R4, [R197+0x800] ;  /* 0x00080000c504783b */ /* 0x008ef20000000200 */
[----:B------:R-:W-:Y:S10]  /*65e0*/  MUFU.TANH R163, R9 ;  /* 0x0000000900a37308 */ /* 0x000ff40000002400 */
[----:B------:R4:W-:Y:S10]  /*65f0*/  MUFU.TANH R161, R11 ;  /* 0x0000000b00a17308 */ /* 0x0009f40000002400 */
[----:B------:R-:W5:Y:S10]  /*6600*/  MUFU.TANH R162, R0 ;  /* 0x0000000000a27308 */ /* 0x000f740000002400 */
[----:B------:R-:W5:Y:S01]  /*6610*/  MUFU.TANH R148, R16 ;  /* 0x0000001000947308 */ /* 0x000f620000002400 */
[----:B----4-:R-:W4:Y:S09]  /*6620*/  LDSM.16.M88.4 R8, [R197+0x1000] ;  /* 0x00100000c508783b */ /* 0x010f320000000200 */
[----:B------:R-:W5:Y:S01]  /*6630*/  MUFU.TANH R79, R18 ;  /* 0x00000012004f7308 */ /* 0x000f620000002400 */
[-C--:B---3--:R-:W-:Y:S06]  /*6640*/  HMMA.16816.F32 R20, R184, R4.reuse, R20 ;  /* 0x00000004b814723c */ /* 0x088fec0000001814 */
[C---:B------:R-:W-:Y:S03]  /*6650*/  HMMA.16816.F32 R24, R144.reuse, R4, R24 ;  /* 0x000000049018723c */ /* 0x040fe60000001818 */
[----:B------:R-:W3:Y:S03]  /*6660*/  MUFU.TANH R160, R12 ;  /* 0x0000000c00a07308 */ /* 0x000ee60000002400 */
[-C--:B------:R-:W-:Y:S07]  /*6670*/  HMMA.16816.F32 R28, R144, R6.reuse, R28 ;  /* 0x00000006901c723c */ /* 0x080fee000000181c */
[----:B------:R-:W3:Y:S01]  /*6680*/  MUFU.TANH R77, R17 ;  /* 0x00000011004d7308 */ /* 0x000ee20000002400 */
[C---:B------:R-:W-:Y:S01]  /*6690*/  HMMA.16816.F32 R32, R184.reuse, R6, R32 ;  /* 0x00000006b820723c */ /* 0x040fe20000001820 */
[----:B------:R-:W1:Y:S01]  /*66a0*/  LDSM.16.M88.4 R4, [R197+0x1800] ;  /* 0x00180000c504783b */ /* 0x000e620000000200 */
[----:B------:R-:W-:Y:S07]  /*66b0*/  DEPBAR.LE SB0, 0x0 ;  /* 0x000080000000791a */ /* 0x000fee0000000000 */
[----:B------:R-:W3:Y:S02]  /*66c0*/  MUFU.TANH R159, R14 ;  /* 0x0000000e009f7308 */ /* 0x000ee40000002400 */
[----:B------:R-:W-:Y:S01]  /*66d0*/  FMUL.FTZ R20, R20, UR5 ;  /* 0x0000000514147c20 */ /* 0x000fe20008410000 */
[----:B------:R-:W-:Y:S01]  /*66e0*/  FMUL.FTZ R22, R22, UR5 ;  /* 0x0000000516167c20 */ /* 0x000fe20008410000 */
[----:B------:R-:W-:Y:S01]  /*66f0*/  FMUL.FTZ R21, R21, UR5 ;  /* 0x0000000515157c20 */ /* 0x000fe20008410000 */
[----:B------:R-:W-:Y:S01]  /*6700*/  FMUL.FTZ R24, R24, UR5 ;  /* 0x0000000518187c20 */ /* 0x000fe20008410000 */
[----:B------:R-:W-:Y:S04]  /*6710*/  FMUL.FTZ R26, R26, UR5 ;  /* 0x000000051a1a7c20 */ /* 0x000fe80008410000 */
[----:B------:R-:W-:Y:S01]  /*6720*/  MUFU.TANH R154, R13 ;  /* 0x0000000d009a7308 */ /* 0x000fe20000002400 */
[----:B------:R-:W-:Y:S01]  /*6730*/  BAR.SYNC.DEFER_BLOCKING 0x0 ;  /* 0x0000000000007b1d */ /* 0x000fe20000010000 */
[-C--:B----4-:R-:W-:Y:S05]  /*6740*/  HMMA.16816.F32 R36, R184, R8.reuse, R36 ;  /* 0x00000008b824723c */ /* 0x090fea0000001824 */
[----:B------:R-:W-:Y:S03]  /*6750*/  FMUL.FTZ R23, R23, UR5 ;  /* 0x0000000517177c20 */ /* 0x000fe60008410000 */
[----:B------:R-:W4:Y:S01]  /*6760*/  MUFU.TANH R78, R19 ;  /* 0x00000013004e7308 */ /* 0x000f220000002400 */
[C---:B------:R-:W-:Y:S04]  /*6770*/  HMMA.16816.F32 R40, R144.reuse, R8, R40 ;  /* 0x000000089028723c */ /* 0x040fe80000001828 */
[----:B------:R-:W-:Y:S01]  /*6780*/  FMUL.FTZ R32, R32, UR5 ;  /* 0x0000000520207c20 */ /* 0x000fe20008410000 */
[----:B------:R-:W-:Y:S01]  /*6790*/  FMUL.FTZ R25, R25, UR5 ;  /* 0x0000000519197c20 */ /* 0x000fe20008410000 */
[-C--:B------:R-:W-:Y:S03]  /*67a0*/  HMMA.16816.F32 R44, R144, R10.reuse, R44 ;  /* 0x0000000a902c723c */ /* 0x080fe6000000182c */
[----:B------:R-:W4:Y:S02]  /*67b0*/  MUFU.TANH R149, R20 ;  /* 0x0000001400957308 */ /* 0x000f240000002400 */
[----:B------:R-:W-:Y:S01]  /*67c0*/  FMUL.FTZ R34, R34, UR5 ;  /* 0x0000000522227c20 */ /* 0x000fe20008410000 */
[C---:B------:R-:W-:Y:S07]  /*67d0*/  HMMA.16816.F32 R48, R184.reuse, R10, R48 ;  /* 0x0000000ab830723c */ /* 0x040fee0000001830 */
[----:B------:R-:W4:Y:S01]  /*67e0*/  MUFU.TANH R153, R15 ;  /* 0x0000000f00997308 */ /* 0x000f220000002400 */
[----:B------:R-:W-:Y:S01]  /*67f0*/  FMUL.FTZ R33, R33, UR5 ;  /* 0x0000000521217c20 */ /* 0x000fe20008410000 */
[-C--:B-1----:R-:W-:Y:S08]  /*6800*/  HMMA.16816.F32 R52, R184, R4.reuse, R52 ;  /* 0x00000004b834723c */ /* 0x082ff00000001834 */
[----:B------:R-:W1:Y:S01]  /*6810*/  MUFU.TANH R165, R24 ;  /* 0x0000001800a57308 */ /* 0x000e620000002400 */
[C---:B------:R-:W-:Y:S04]  /*6820*/  HMMA.16816.F32 R56, R144.reuse, R4, R56 ;  /* 0x000000049038723c */ /* 0x040fe80000001838 */
[----:B------:R-:W-:Y:S02]  /*6830*/  FMUL.FTZ R27, R27, UR5 ;  /* 0x000000051b1b7c20 */ /* 0x000fe40008410000 */
[-C--:B------:R-:W-:Y:S03]  /*6840*/  HMMA.16816.F32 R60, R144, R6.reuse, R60 ;  /* 0x00000006903c723c */ /* 0x080fe6000000183c */
[----:B------:R-:W1:Y:S02]  /*6850*/  MUFU.TANH R152, R22 ;  /* 0x0000001600987308 */ /* 0x000e640000002400 */
[----:B------:R-:W-:Y:S01]  /*6860*/  FMNMX.FTZ R4, R155, R73, !PT ;  /* 0x000000499b047209 */ /* 0x000fe20007810000 */
[----:B------:R-:W-:Y:S07]  /*6870*/  HMMA.16816.F32 R64, R184, R6, R64 ;  /* 0x00000006b840723c */ /* 0x000fee0000001840 */
[----:B------:R-:W1:Y:S01]  /*6880*/  MUFU.TANH R151, R21 ;  /* 0x0000001500977308 */ /* 0x000e620000002400 */
[----:B--2---:R-:W-:Y:S03]  /*6890*/  FMNMX.FTZ R5, R157, R74, !PT ;  /* 0x0000004a9d057209 */ /* 0x004fe60007810000 */
[----:B------:R-:W-:Y:S01]  /*68a0*/  FMUL.FTZ R28, R28, UR5 ;  /* 0x000000051c1c7c20 */ /* 0x000fe20008410000 */
[----:B------:R-:W-:Y:S01]  /*68b0*/  FMNMX.FTZ R6, R164, R3, !PT ;  /* 0x00000003a4067209 */ /* 0x000fe20007810000 */
[----:B------:R-:W-:Y:S04]  /*68c0*/  FMUL.FTZ R35, R35, UR5 ;  /* 0x0000000523237c20 */ /* 0x000fe80008410000 */
[----:B------:R-:W2:Y:S01]  /*68d0*/  MUFU.TANH R167, R26 ;  /* 0x0000001a00a77308 */ /* 0x000ea20000002400 */
[----:B-----5:R-:W-:Y:S01]  /*68e0*/  FMNMX.FTZ R3, R162, R2, !PT ;  /* 0x00000002a2037209 */ /* 0x020fe20007810000 */
[----:B------:R-:W-:Y:S01]  /*68f0*/  FMUL.FTZ R30, R30, UR5 ;  /* 0x000000051e1e7c20 */ /* 0x000fe20008410000 */
[----:B------:R-:W-:Y:S01]  /*6900*/  FMNMX.FTZ R2, R163, R4, !PT ;  /* 0x00000004a3027209 */ /* 0x000fe20007810000 */
[----:B------:R-:W-:Y:S01]  /*6910*/  FMUL.FTZ R36, R36, UR5 ;  /* 0x0000000524247c20 */ /* 0x000fe20008410000 */
[----:B------:R-:W-:Y:S01]  /*6920*/  FMNMX.FTZ R6, R148, R6, !PT ;  /* 0x0000000694067209 */ /* 0x000fe20007810000 */
[----:B------:R-:W-:Y:S01]  /*6930*/  FMUL.FTZ R38, R38, UR5 ;  /* 0x0000000526267c20 */ /* 0x000fe20008410000 */
[----:B------:R-:W-:Y:S03]  /*6940*/  FMUL.FTZ R0, R63, UR5 ;  /* 0x000000053f007c20 */ /* 0x000fe60008410000 */
[----:B------:R-:W5:Y:S01]  /*6950*/  MUFU.TANH R150, R23 ;  /* 0x0000001700967308 */ /* 0x000f620000002400 */
[----:B------:R-:W-:Y:S01]  /*6960*/  FMNMX.FTZ R4, R161, R5, !PT ;  /* 0x00000005a1047209 */ /* 0x000fe20007810000 */
[----:B------:R-:W-:Y:S01]  /*6970*/  FMUL.FTZ R37, R37, UR5 ;  /* 0x0000000525257c20 */ /* 0x000fe20008410000 */
[----:B------:R-:W-:Y:S01]  /*6980*/  FMNMX.FTZ R5, R79, R3, !PT ;  /* 0x000000034f057209 */ /* 0x000fe20007810000 */
[----:B------:R-:W-:Y:S01]  /*6990*/  FMUL.FTZ R31, R31, UR5 ;  /* 0x000000051f1f7c20 */ /* 0x000fe20008410000 */
[----:B---3--:R-:W-:Y:S01]  /*69a0*/  FMNMX.FTZ R3, R160, R2, !PT ;  /* 0x00000002a0037209 */ /* 0x008fe20007810000 */
[----:B------:R-:W-:Y:S01]  /*69b0*/  FMUL.FTZ R29, R29, UR5 ;  /* 0x000000051d1d7c20 */ /* 0x000fe20008410000 */
[----:B------:R-:W-:Y:S03]  /*69c0*/  FMNMX.FTZ R6, R77, R6, !PT ;  /* 0x000000064d067209 */ /* 0x000fe60007810000 */
[----:B------:R2:W-:Y:S01]  /*69d0*/  MUFU.TANH R76, R0 ;  /* 0x00000000004c7308 */ /* 0x0005e20000002400 */
[----:B------:R-:W-:Y:S01]  /*69e0*/  FMNMX.FTZ R2, R159, R4, !PT ;  /* 0x000000049f027209 */ /* 0x000fe20007810000 */
[----:B------:R-:W-:Y:S01]  /*69f0*/  FMUL.FTZ R39, R39, UR5 ;  /* 0x0000000527277c20 */ /* 0x000fe20008410000 */
[----:B----4-:R-:W-:Y:S01]  /*6a00*/  FMNMX.FTZ R4, R78, R5, !PT ;  /* 0x000000054e047209 */ /* 0x010fe20007810000 */
[----:B------:R-:W-:Y:S01]  /*6a10*/  FMUL.FTZ R48, R48, UR5 ;  /* 0x0000000530307c20 */ /* 0x000fe20008410000 */
[----:B------:R-:W-:Y:S01]  /*6a20*/  FMNMX.FTZ R3, R154, R3, !PT ;  /* 0x000000039a037209 */ /* 0x000fe20007810000 */
[----:B------:R-:W-:Y:S01]  /*6a30*/  FMUL.FTZ R42, R42, UR5 ;  /* 0x000000052a2a7c20 */ /* 0x000fe20008410000 */
[----:B------:R-:W-:Y:S03]  /*6a40*/  FMNMX.FTZ R5, R149, R6, !PT ;  /* 0x0000000695057209 */ /* 0x000fe60007810000 */
[----:B------:R-:W3:Y:S01]  /*6a50*/  MUFU.TANH R32, R32 ;  /* 0x0000002000207308 */ /* 0x000ee20000002400 */
[----:B------:R-:W-:Y:S01]  /*6a60*/  FMNMX.FTZ R7, R153, R2, !PT ;  /* 0x0000000299077209 */ /* 0x000fe20007810000 */
[----:B------:R-:W-:Y:S01]  /*6a70*/  FMUL.FTZ R40, R40, UR5 ;  /* 0x0000000528287c20 */ /* 0x000fe20008410000 */
[----:B-1----:R-:W-:Y:S01]  /*6a80*/  FMNMX.FTZ R2, R165, R3, !PT ;  /* 0x00000003a5027209 */ /* 0x002fe20007810000 */
[----:B------:R-:W-:Y:S01]  /*6a90*/  FMUL.FTZ R50, R50, UR5 ;  /* 0x0000000532327c20 */ /* 0x000fe20008410000 */
[----:B------:R-:W-:Y:S01]  /*6aa0*/  FMNMX.FTZ R4, R152, R4, !PT ;  /* 0x0000000498047209 */ /* 0x000fe20007810000 */
[----:B------:R-:W-:Y:S01]  /*6ab0*/  FMUL.FTZ R49, R49, UR5 ;  /* 0x0000000531317c20 */ /* 0x000fe20008410000 */
[----:B------:R-:W-:Y:S03]  /*6ac0*/  FMNMX.FTZ R3, R151, R5, !PT ;  /* 0x0000000597037209 */ /* 0x000fe60007810000 */
[----:B------:R-:W1:Y:S01]  /*6ad0*/  MUFU.TANH R166, R25 ;  /* 0x0000001900a67308 */ /* 0x000e620000002400 */
[----:B--2---:R-:W-:Y:S01]  /*6ae0*/  FMNMX.FTZ R0, R167, R7, !PT ;  /* 0x00000007a7007209 */ /* 0x004fe20007810000 */
[----:B------:R-:W-:Y:S01]  /*6af0*/  FMUL.FTZ R43, R43, UR5 ;  /* 0x000000052b2b7c20 */ /* 0x000fe20008410000 */
[----:B-----5:R-:W-:Y:S01]  /*6b00*/  FMNMX.FTZ R4, R150, R4, !PT ;  /* 0x0000000496047209 */ /* 0x020fe20007810000 */
[----:B------:R-:W-:Y:S01]  /*6b10*/  FMUL.FTZ R41, R41, UR5 ;  /* 0x0000000529297c20 */ /* 0x000fe20008410000 */
[----:B------:R-:W-:Y:S01]  /*6b20*/  FMUL.FTZ R51, R51, UR5 ;  /* 0x0000000533337c20 */ /* 0x000fe20008410000 */
[----:B------:R-:W-:Y:S01]  /*6b30*/  FMUL.FTZ R52, R52, UR5 ;  /* 0x0000000534347c20 */ /* 0x000fe20008410000 */
[----:B------:R-:W-:Y:S03]  /*6b40*/  FMUL.FTZ R44, R44, UR5 ;  /* 0x000000052c2c7c20 */ /* 0x000fe60008410000 */
[----:B------:R-:W2:Y:S01]  /*6b50*/  MUFU.TANH R168, R27 ;  /* 0x0000001b00a87308 */ /* 0x000ea20000002400 */
        /* <DEDUP_REMOVED lines=15> */
[----:B------:R-:W1:Y:S01]  /*6c50*/  MUFU.TANH R33, R33 ;  /* 0x0000002100217308 */ /* 0x000e620000002400 */
[----:B--2---:R-:W-:Y:S01]  /*6c60*/  FMNMX.FTZ R0, R168, R0, !PT ;  /* 0x00000000a8007209 */ /* 0x004fe20007810000 */
[----:B------:R-:W-:Y:S01]  /*6c70*/  FMUL.FTZ R61, R61, UR5 ;  /* 0x000000053d3d7c20 */ /* 0x000fe20008410000 */
[----:B------:R-:W-:Y:S01]  /*6c80*/  FMUL.FTZ R62, R62, UR5 ;  /* 0x000000053e3e7c20 */ /* 0x000fe20008410000 */
[----:B------:R-:W-:Y:S01]  /*6c90*/  FMUL.FTZ R66, R66, UR5 ;  /* 0x0000000542427c20 */ /* 0x000fe20008410000 */
[----:B------:R-:W-:Y:S01]  /*6ca0*/  FMUL.FTZ R65, R65, UR5 ;  /* 0x0000000541417c20 */ /* 0x000fe20008410000 */
[----:B------:R-:W-:Y:S04]  /*6cb0*/  FMUL.FTZ R67, R67, UR5 ;  /* 0x0000000543437c20 */ /* 0x000fe80008410000 */
        /* <DEDUP_REMOVED lines=62> */
[----:B------:R-:W1:Y:S10]  /*70a0*/  MUFU.TANH R147, R66 ;  /* 0x0000004200937308 */ /* 0x000e740000002400 */
[----:B------:R-:W2:Y:S10]  /*70b0*/  MUFU.TANH R144, R65 ;  /* 0x0000004100907308 */ /* 0x000eb40000002400 */
[----:B------:R3:W4:Y:S01]  /*70c0*/  MUFU.TANH R146, R67 ;  /* 0x0000004300927308 */ /* 0x0007220000002400 */
[----:B-1----:R-:W-:Y:S02]  /*70d0*/  FMNMX.FTZ R28, R147, R0, !PT ;  /* 0x00000000931c7209 */ /* 0x002fe40007810000 */
[----:B--2---:R-:W-:Y:S01]  /*70e0*/  FMNMX.FTZ R72, R144, R72, !PT ;  /* 0x0000004890487209 */ /* 0x004fe20007810000 */
[----:B------:R-:W-:Y:S06]  /*70f0*/  @P1 BRA `(.L_x_1705) ;  /* 0xffffffe400981947 */ /* 0x000fec000383ffff */
.L_x_1704:
[----:B-1----:R-:W1:Y:S01]  /*7100*/  SHFL.BFLY PT, R5, R72, 0x2, 0x1f ;  /* 0x0c401f0048057f89 */ /* 0x002e6200000e0000 */
[----:B----4-:R-:W-:Y:S02]  /*7110*/  FMNMX.FTZ R4, R146, R28, !PT ;  /* 0x0000001c92047209 */ /* 0x010fe40007810000 */
[----:B------:R-:W-:Y:S05]  /*7120*/  FMNMX.FTZ R0, R186, R29, !PT ;  /* 0x0000001dba007209 */ /* 0x000fea0007810000 */
[----:B------:R-:W-:Y:S01]  /*7130*/  LDSM.16.MT88.4 R40, [R196+0x6000] ;  /* 0x00600000c428783b */ /* 0x000fe20000004200 */
[----:B------:R-:W-:Y:S02]  /*7140*/  FMNMX.FTZ R2, R185, R27, !PT ;  /* 0x0000001bb9027209 */ /* 0x000fe40007810000 */
[----:B------:R-:W-:Y:S02]  /*7150*/  FMNMX.FTZ R0, R214, R0, !PT ;  /* 0x00000000d6007209 */ /* 0x000fe40007810000 */
[----:B------:R-:W-:Y:S02]  /*7160*/  FMNMX.FTZ R2, R187, R2, !PT ;  /* 0x00000002bb027209 */ /* 0x000fe40007810000 */
[----:B------:R-:W-:Y:S01]  /*7170*/  FMNMX.FTZ R0, R75, R0, !PT ;  /* 0x000000004b007209 */ /* 0x000fe20007810000 */
[----:B------:R-:W2:Y:S01]  /*7180*/  SHFL.BFLY PT, R71, R4, 0x2, 0x1f ;  /* 0x0c401f0004477f89 */ /* 0x000ea200000e0000 */
[----:B------:R-:W-:Y:S02]  /*7190*/  FMNMX.FTZ R3, R215, R2, !PT ;  /* 0x00000002d7037209 */ /* 0x000fe40007810000 */
[----:B------:R-:W-:Y:S05]  /*71a0*/  FMNMX.FTZ R0, R76, R0, !PT ;  /* 0x000000004c007209 */ /* 0x000fea0007810000 */
[----:B------:R-:W-:Y:S01]  /*71b0*/  LDSM.16.MT88.4 R24, [R193+0x6000] ;  /* 0x00600000c118783b */ /* 0x000fe20000004200 */
[----:B------:R-:W-:Y:S07]  /*71c0*/  IADD3 R208, R208, -0x1, RZ ;  /* 0xffffffffd0d07810 */ /* 0x000fee0007ffe0ff */
[----:B------:R-:W4:Y:S08]  /*71d0*/  SHFL.BFLY PT, R2, R0, 0x2, 0x1f ;  /* 0x0c401f0000027f89 */ /* 0x000f3000000e0000 */
[----:B------:R-:W5:Y:S08]  /*71e0*/  SHFL.BFLY PT, R70, R3, 0x2, 0x1f ;  /* 0x0c401f0003467f89 */ /* 0x000f7000000e0000 */
[----:B------:R-:W-:Y:S01]  /*71f0*/  LDSM.16.MT88.4 R56, [R194+0x6000] ;  /* 0x00600000c238783b */ /* 0x000fe20000004200 */
[----:B-1----:R-:W-:Y:S02]  /*7200*/  FMNMX.FTZ R72, R72, R5, !PT ;  /* 0x0000000548487209 */ /* 0x002fe40007810000 */
[----:B--2---:R-:W-:Y:S05]  /*7210*/  FMNMX.FTZ R71, R4, R71, !PT ;  /* 0x0000004704477209 */ /* 0x004fea0007810000 */
[----:B------:R-:W1:Y:S08]  /*7220*/  SHFL.BFLY PT, R5, R72, 0x1, 0x1f ;  /* 0x0c201f0048057f89 */ /* 0x000e7000000e0000 */
[----:B------:R-:W2:Y:S01]  /*7230*/  SHFL.BFLY PT, R6, R71, 0x1, 0x1f ;  /* 0x0c201f0047067f89 */ /* 0x000ea200000e0000 */
[----:B----4-:R-:W-:Y:S02]  /*7240*/  FMNMX.FTZ R2, R0, R2, !PT ;  /* 0x0000000200027209 */ /* 0x010fe40007810000 */
[----:B-----5:R-:W-:Y:S05]  /*7250*/  FMNMX.FTZ R70, R3, R70, !PT ;  /* 0x0000004603467209 */ /* 0x020fea0007810000 */
[----:B------:R-:W-:Y:S08]  /*7260*/  SHFL.BFLY PT, R4, R2, 0x1, 0x1f ;  /* 0x0c201f0002047f89 */ /* 0x000ff000000e0000 */
[----:B------:R-:W4:Y:S01]  /*7270*/  SHFL.BFLY PT, R7, R70, 0x1, 0x1f ;  /* 0x0c201f0046077f89 */ /* 0x000f2200000e0000 */
[----:B-1----:R-:W-:Y:S02]  /*7280*/  FMNMX.FTZ R72, R72, R5, !PT ;  /* 0x0000000548487209 */ /* 0x002fe40007810000 */
[----:B--2---:R-:W-:Y:S03]  /*7290*/  FMNMX.FTZ R71, R71, R6, !PT ;  /* 0x0000000647477209 */ /* 0x004fe60007810000 */
[C---:B------:R-:W-:Y:S01]  /*72a0*/  FADD.FTZ R0, -R72.reuse, R68 ;  /* 0x0000004448007221 */ /* 0x040fe20000010100 */
[----:B------:R-:W-:Y:S03]  /*72b0*/  FSETP.NEU.FTZ.AND P2, PT, R72, -INF , PT ;  /* 0xff8000004800780b */ /* 0x000fe60003f5d000 */
[----:B------:R-:W-:Y:S01]  /*72c0*/  FMUL.FTZ R3, R0, UR4 ;  /* 0x0000000400037c20 */ /* 0x000fe20008410000 */
[----:B------:R-:W-:Y:S03]  /*72d0*/  FADD.FTZ R0, -R71, R69 ;  /* 0x0000004547007221 */ /* 0x000fe60000010100 */
[----:B------:R1:W2:Y:S01]  /*72e0*/  MUFU.EX2 R69, R3 ;  /* 0x0000000300457308 */ /* 0x0002a20000000800 */
[----:B----4-:R-:W-:Y:S01]  /*72f0*/  FMNMX.FTZ R70, R70, R7, !PT ;  /* 0x0000000746467209 */ /* 0x010fe20007810000 */
[----:B-1----:R-:W-:Y:S01]  /*7300*/  FMUL.FTZ R3, R0, UR4 ;  /* 0x0000000400037c20 */ /* 0x002fe20008410000 */
[C---:B--2---:R-:W-:Y:S01]  /*7310*/  FMUL.FTZ R17, R69.reuse, R89 ;  /* 0x0000005945117220 */ /* 0x044fe20000410000 */
[C---:B------:R-:W-:Y:S01]  /*7320*/  FMUL.FTZ R21, R69.reuse, R97 ;  /* 0x0000006145157220 */ /* 0x040fe20000410000 */
[C---:B------:R-:W-:Y:S05]  /*7330*/  FMUL.FTZ R49, R69.reuse, R121 ;  /* 0x0000007945317220 */ /* 0x040fea0000410000 */
[----:B------:R1:W2:Y:S01]  /*7340*/  MUFU.EX2 R68, R3 ;  /* 0x0000000300447308 */ /* 0x0002a20000000800 */
[----:B------:R-:W-:Y:S01]  /*7350*/  FADD.FTZ R0, -R70, R73 ;  /* 0x0000004946007221 */ /* 0x000fe20000010100 */
[----:B------:R-:W-:Y:S01]  /*7360*/  FMUL.FTZ R73, R72, UR4 ;  /* 0x0000000448497c20 */ /* 0x000fe20008410000 */
[C---:B------:R-:W-:Y:S01]  /*7370*/  FMUL.FTZ R37, R69.reuse, R113 ;  /* 0x0000007145257220 */ /* 0x040fe20000410000 */
[C---:B------:R-:W-:Y:S01]  /*7380*/  FMUL.FTZ R53, R69.reuse, R129 ;  /* 0x0000008145357220 */ /* 0x040fe20000410000 */
[C---:B------:R-:W-:Y:S01]  /*7390*/  FMUL.FTZ R64, R69.reuse, R136 ;  /* 0x0000008845407220 */ /* 0x040fe20000410000 */
[----:B------:R-:W-:Y:S01]  /*73a0*/  FMUL.FTZ R65, R69, R137 ;  /* 0x0000008945417220 */ /* 0x000fe20000410000 */
[----:B------:R-:W-:Y:S02]  /*73b0*/  FSEL R73, R73, RZ, P2 ;  /* 0x000000ff49497208 */ /* 0x000fe40001000000 */
[----:B------:R-:W-:Y:S03]  /*73c0*/  FSETP.NEU.FTZ.AND P2, PT, R71, -INF , PT ;  /* 0xff8000004700780b */ /* 0x000fe60003f5d000 */
[--C-:B------:R-:W-:Y:S01]  /*73d0*/  FFMA.FTZ R9, R33, UR4, -R73.reuse ;  /* 0x0000000421097c23 */ /* 0x100fe20008010849 */
[----:B------:R-:W-:Y:S01]  /*73e0*/  FMUL.FTZ R33, R69, R105 ;  /* 0x0000006945217220 */ /* 0x000fe20000410000 */
[--C-:B------:R-:W-:Y:S01]  /*73f0*/  FFMA.FTZ R48, R173, UR4, -R73.reuse ;  /* 0x00000004ad307c23 */ /* 0x100fe20008010849 */
[--C-:B------:R-:W-:Y:S01]  /*7400*/  FFMA.FTZ R52, R174, UR4, -R73.reuse ;  /* 0x00000004ae347c23 */ /* 0x100fe20008010849 */
[----:B------:R-:W-:Y:S01]  /*7410*/  MUFU.EX2 R235, R9 ;  /* 0x0000000900eb7308 */ /* 0x000fe20000000800 */
[----:B-1----:R-:W-:Y:S01]  /*7420*/  FMNMX.FTZ R3, R2, R4, !PT ;  /* 0x0000000402037209 */ /* 0x002fe20007810000 */
[--C-:B------:R-:W-:Y:S01]  /*7430*/  FFMA.FTZ R4, R156, UR4, -R73.reuse ;  /* 0x000000049c047c23 */ /* 0x100fe20008010849 */
[C---:B--2---:R-:W-:Y:S01]  /*7440*/  FMUL.FTZ R18, R68.reuse, R90 ;  /* 0x0000005a44127220 */ /* 0x044fe20000410000 */
[C---:B------:R-:W-:Y:S01]  /*7450*/  FMUL.FTZ R19, R68.reuse, R91 ;  /* 0x0000005b44137220 */ /* 0x040fe20000410000 */
[C---:B------:R-:W-:Y:S01]  /*7460*/  FMUL.FTZ R22, R68.reuse, R98 ;  /* 0x0000006244167220 */ /* 0x040fe20000410000 */
[C---:B------:R-:W-:Y:S01]  /*7470*/  FMUL.FTZ R23, R68.reuse, R99 ;  /* 0x0000006344177220 */ /* 0x040fe20000410000 */
[----:B------:R-:W-:Y:S03]  /*7480*/  FMUL.FTZ R50, R68, R122 ;  /* 0x0000007a44327220 */ /* 0x000fe60000410000 */
[----:B------:R1:W-:Y:S01]  /*7490*/  MUFU.EX2 R242, R4 ;  /* 0x0000000400f27308 */ /* 0x0003e20000000800 */
[----:B------:R-:W-:Y:S01]  /*74a0*/  FMUL.FTZ R2, R0, UR4 ;  /* 0x0000000400027c20 */ /* 0x000fe20008410000 */
[----:B------:R-:W-:Y:S01]  /*74b0*/  FADD.FTZ R0, -R3, R74 ;  /* 0x0000004a03007221 */ /* 0x000fe20000010100 */
[----:B------:R-:W-:Y:S01]  /*74c0*/  FMUL.FTZ R74, R71, UR4 ;  /* 0x00000004474a7c20 */ /* 0x000fe20008410000 */
[C---:B------:R-:W-:Y:S01]  /*74d0*/  FMUL.FTZ R51, R68.reuse, R123 ;  /* 0x0000007b44337220 */ /* 0x040fe20000410000 */
[----:B------:R-:W-:Y:S01]  /*74e0*/  FMUL.FTZ R55, R68, R131 ;  /* 0x0000008344377220 */ /* 0x000fe20000410000 */
[----:B------:R-:W-:Y:S01]  /*74f0*/  FMUL.FTZ R0, R0, UR4 ;  /* 0x0000000400007c20 */ /* 0x000fe20008410000 */
[----:B------:R-:W-:Y:S03]  /*7500*/  FMUL.FTZ R54, R68, R130 ;  /* 0x0000008244367220 */ /* 0x000fe60000410000 */
[----:B------:R-:W2:Y:S01]  /*7510*/  MUFU.EX2 R2, R2 ;  /* 0x0000000200027308 */ /* 0x000ea20000000800 */
[----:B------:R-:W-:Y:S01]  /*7520*/  FSEL R74, R74, RZ, P2 ;  /* 0x000000ff4a4a7208 */ /* 0x000fe20001000000 */
[----:B------:R-:W-:Y:S01]  /*7530*/  FMUL.FTZ R66, R68, R138 ;  /* 0x0000008a44427220 */ /* 0x000fe20000410000 */
[----:B------:R-:W-:Y:S01]  /*7540*/  FSETP.NEU.FTZ.AND P2, PT, R70, -INF , PT ;  /* 0xff8000004600780b */ /* 0x000fe20003f5d000 */
[C---:B---3--:R-:W-:Y:S01]  /*7550*/  FMUL.FTZ R67, R68.reuse, R139 ;  /* 0x0000008b44437220 */ /* 0x048fe20000410000 */
[----:B------:R-:W-:Y:S01]  /*7560*/  FMUL.FTZ R38, R68, R114 ;  /* 0x0000007244267220 */ /* 0x000fe20000410000 */
[--C-:B------:R-:W-:Y:S01]  /*7570*/  FFMA.FTZ R5, R78, UR4, -R74.reuse ;  /* 0x000000044e057c23 */ /* 0x100fe2000801084a */
[----:B------:R-:W-:Y:S03]  /*7580*/  FMUL.FTZ R78, R3, UR4 ;  /* 0x00000004034e7c20 */ /* 0x000fe60008410000 */
[----:B------:R-:W3:Y:S01]  /*7590*/  MUFU.EX2 R0, R0 ;  /* 0x0000000000007308 */ /* 0x000ee20000000800 */
[--C-:B-1----:R-:W-:Y:S01]  /*75a0*/  FFMA.FTZ R4, R164, UR4, -R73.reuse ;  /* 0x00000004a4047c23 */ /* 0x102fe20008010849 */
[--C-:B------:R-:W-:Y:S01]  /*75b0*/  FFMA.FTZ R12, R34, UR4, -R74.reuse ;  /* 0x00000004220c7c23 */ /* 0x100fe2000801084a */
[C---:B------:R-:W-:Y:S01]  /*75c0*/  FMUL.FTZ R34, R68.reuse, R106 ;  /* 0x0000006a44227220 */ /* 0x040fe20000410000 */
[----:B------:R-:W-:Y:S01]  /*75d0*/  FMUL.FTZ R39, R68, R115 ;  /* 0x0000007344277220 */ /* 0x000fe20000410000 */
[--C-:B------:R-:W-:Y:S01]  /*75e0*/  FFMA.FTZ R62, R172, UR4, -R73.reuse ;  /* 0x00000004ac3e7c23 */ /* 0x100fe20008010849 */
[--C-:B------:R-:W-:Y:S01]  /*75f0*/  FFMA.FTZ R7, R152, UR4, -R74.reuse ;  /* 0x0000000498077c23 */ /* 0x100fe2000801084a */
[--C-:B------:R-:W-:Y:S03]  /*7600*/  FFMA.FTZ R60, R176, UR4, -R74.reuse ;  /* 0x00000004b03c7c23 */ /* 0x100fe6000801084a */
[----:B------:R1:W-:Y:S01]  /*7610*/  MUFU.EX2 R244, R4 ;  /* 0x0000000400f47308 */ /* 0x0003e20000000800 */
[C---:B--2---:R-:W-:Y:S01]  /*7620*/  FMUL.FTZ R13, R2.reuse, R93 ;  /* 0x0000005d020d7220 */ /* 0x044fe20000410000 */
[C---:B------:R-:W-:Y:S01]  /*7630*/  FMUL.FTZ R61, R2.reuse, R141 ;  /* 0x0000008d023d7220 */ /* 0x040fe20000410000 */
[C---:B------:R-:W-:Y:S01]  /*7640*/  FMUL.FTZ R8, R2.reuse, R80 ;  /* 0x0000005002087220 */ /* 0x040fe20000410000 */
[C---:B------:R-:W-:Y:S01]  /*7650*/  FMUL.FTZ R9, R2.reuse, R81 ;  /* 0x0000005102097220 */ /* 0x040fe20000410000 */
[C---:B------:R-:W-:Y:S01]  /*7660*/  FMUL.FTZ R29, R2.reuse, R109 ;  /* 0x0000006d021d7220 */ /* 0x040fe20000410000 */
[----:B------:R-:W-:Y:S04]  /*7670*/  FMUL.FTZ R45, R2, R125 ;  /* 0x0000007d022d7220 */ /* 0x000fe80000410000 */
[----:B------:R-:W-:Y:S01]  /*7680*/  MUFU.EX2 R243, R5 ;  /* 0x0000000500f37308 */ /* 0x000fe20000000800 */
[C---:B---3--:R-:W-:Y:S01]  /*7690*/  FMUL.FTZ R14, R0.reuse, R94 ;  /* 0x0000005e000e7220 */ /* 0x048fe20000410000 */
[C---:B------:R-:W-:Y:S01]  /*76a0*/  FMUL.FTZ R15, R0.reuse, R95 ;  /* 0x0000005f000f7220 */ /* 0x040fe20000410000 */
[C---:B------:R-:W-:Y:S01]  /*76b0*/  FMUL.FTZ R63, R0.reuse, R143 ;  /* 0x0000008f003f7220 */ /* 0x040fe20000410000 */
[C---:B------:R-:W-:Y:S01]  /*76c0*/  FMUL.FTZ R10, R0.reuse, R82 ;  /* 0x00000052000a7220 */ /* 0x040fe20000410000 */
[C---:B------:R-:W-:Y:S01]  /*76d0*/  FMUL.FTZ R11, R0.reuse, R83 ;  /* 0x00000053000b7220 */ /* 0x040fe20000410000 */
[C---:B------:R-:W-:Y:S01]  /*76e0*/  FMUL.FTZ R30, R0.reuse, R110 ;  /* 0x0000006e001e7220 */ /* 0x040fe20000410000 */
[----:B------:R-:W-:Y:S03]  /*76f0*/  FMUL.FTZ R31, R0, R111 ;  /* 0x0000006f001f7220 */ /* 0x000fe60000410000 */
[----:B------:R2:W-:Y:S01]  /*7700*/  MUFU.EX2 R226, R12 ;  /* 0x0000000c00e27308 */ /* 0x0005e20000000800 */
[--C-:B-1----:R-:W-:Y:S01]  /*7710*/  FFMA.FTZ R4, R158, UR4, -R74.reuse ;  /* 0x000000049e047c23 */ /* 0x102fe2000801084a */
[C---:B------:R-:W-:Y:S01]  /*7720*/  FMUL.FTZ R46, R0.reuse, R126 ;  /* 0x0000007e002e7220 */ /* 0x040fe20000410000 */
[----:B------:R-:W-:Y:S07]  /*7730*/  FMUL.FTZ R47, R0, R127 ;  /* 0x0000007f002f7220 */ /* 0x000fee0000410000 */
[----:B------:R1:W-:Y:S10]  /*7740*/  MUFU.EX2 R240, R4 ;  /* 0x0000000400f07308 */ /* 0x0003f40000000800 */
[----:B------:R3:W-:Y:S01]  /*7750*/  MUFU.EX2 R227, R7 ;  /* 0x0000000700e37308 */ /* 0x0007e20000000800 */
[--C-:B--2---:R-:W-:Y:S01]  /*7760*/  FFMA.FTZ R12, R35, UR4, -R74.reuse ;  /* 0x00000004230c7c23 */ /* 0x104fe2000801084a */
[----:B------:R-:W-:Y:S08]  /*7770*/  FMUL.FTZ R35, R68, R107 ;  /* 0x0000006b44237220 */ /* 0x000ff00000410000 */
[----:B------:R2:W-:Y:S01]  /*7780*/  MUFU.EX2 R225, R12 ;  /* 0x0000000c00e17308 */ /* 0x0005e20000000800 */
[--C-:B-1----:R-:W-:Y:S09]  /*7790*/  FFMA.FTZ R4, R162, UR4, -R74.reuse ;  /* 0x00000004a2047c23 */ /* 0x102ff2000801084a */
[----:B------:R1:W4:Y:S01]  /*77a0*/  MUFU.EX2 R245, R4 ;  /* 0x0000000400f57308 */ /* 0x0003220000000800 */
[----:B---3--:R-:W-:Y:S09]  /*77b0*/  FMUL.FTZ R7, R68, R87 ;  /* 0x0000005744077220 */ /* 0x008ff20000410000 */
[----:B------:R3:W-:Y:S01]  /*77c0*/  MUFU.EX2 R131, R60 ;  /* 0x0000003c00837308 */ /* 0x0007e20000000800 */
[----:B--2---:R-:W-:Y:S02]  /*77d0*/  FMUL.FTZ R12, R2, R92 ;  /* 0x0000005c020c7220 */ /* 0x004fe40000410000 */
[----:B------:R-:W-:Y:S01]  /*77e0*/  LDSM.16.MT88.4 R92, [R193+0x6800] ;  /* 0x00680000c15c783b */ /* 0x000fe20000004200 */
[--C-:B-1----:R-:W-:Y:S06]  /*77f0*/  FFMA.FTZ R4, R148, UR4, -R73.reuse ;  /* 0x0000000494047c23 */ /* 0x102fec0008010849 */
[----:B------:R1:W-:Y:S01]  /*7800*/  MUFU.EX2 R246, R4 ;  /* 0x0000000400f67308 */ /* 0x0003e20000000800 */
[----:B---3--:R-:W-:Y:S09]  /*7810*/  FFMA.FTZ R60, R180, UR4, -R74 ;  /* 0x00000004b43c7c23 */ /* 0x008ff2000801084a */
[----:B------:R2:W-:Y:S01]  /*7820*/  MUFU.EX2 R130, R60 ;  /* 0x0000003c00827308 */ /* 0x0005e20000000800 */
[----:B-1----:R-:W-:Y:S01]  /*7830*/  FFMA.FTZ R4, R77, UR4, -R73 ;  /* 0x000000044d047c23 */ /* 0x002fe20008010849 */
[----:B------:R-:W-:Y:S08]  /*7840*/  FMUL.FTZ R77, R70, UR4 ;  /* 0x00000004464d7c20 */ /* 0x000ff00008410000 */
[----:B------:R1:W-:Y:S01]  /*7850*/  MUFU.EX2 R247, R4 ;  /* 0x0000000400f77308 */ /* 0x0003e20000000800 */
[----:B------:R-:W-:Y:S02]  /*7860*/  FSEL R77, R77, RZ, P2 ;  /* 0x000000ff4d4d7208 */ /* 0x000fe40001000000 */
[----:B------:R-:W-:Y:S01]  /*7870*/  FSETP.NEU.FTZ.AND P2, PT, R3, -INF , PT ;  /* 0xff8000000300780b */ /* 0x000fe20003f5d000 */
[----:B--2---:R-:W-:Y:S02]  /*7880*/  FMUL.FTZ R60, R2, R140 ;  /* 0x0000008c023c7220 */ /* 0x004fe40000410000 */
[--C-:B------:R-:W-:Y:S01]  /*7890*/  FFMA.FTZ R6, R155, UR4, -R77.reuse ;  /* 0x000000049b067c23 */ /* 0x100fe2000801084d */
[----:B------:R-:W-:Y:S01]  /*78a0*/  FSEL R78, R78, RZ, P2 ;  /* 0x000000ff4e4e7208 */ /* 0x000fe20001000000 */
[--C-:B------:R-:W-:Y:S01]  /*78b0*/  FFMA.FTZ R16, R165, UR4, -R77.reuse ;  /* 0x00000004a5107c23 */ /* 0x100fe2000801084d */
[--C-:B------:R-:W-:Y:S01]  /*78c0*/  FFMA.FTZ R20, R166, UR4, -R77.reuse ;  /* 0x00000004a6147c23 */ /* 0x100fe2000801084d */
[----:B------:R2:W-:Y:S01]  /*78d0*/  MUFU.EX2 R229, R6 ;  /* 0x0000000600e57308 */ /* 0x0005e20000000800 */
[--C-:B------:R-:W-:Y:S01]  /*78e0*/  FFMA.FTZ R5, R160, UR4, -R77.reuse ;  /* 0x00000004a0057c23 */ /* 0x100fe2000801084d */
[--C-:B------:R-:W-:Y:S01]  /*78f0*/  FFMA.FTZ R28, R167, UR4, -R78.reuse ;  /* 0x00000004a71c7c23 */ /* 0x100fe2000801084e */
[--C-:B------:R-:W-:Y:S01]  /*7900*/  FFMA.FTZ R44, R171, UR4, -R78.reuse ;  /* 0x00000004ab2c7c23 */ /* 0x100fe2000801084e */
[----:B------:R-:W-:Y:S01]  /*7910*/  FFMA.FTZ R36, R170, UR4, -R77 ;  /* 0x00000004aa247c23 */ /* 0x000fe2000801084d */
[----:B------:R-:W-:Y:S01]  /*7920*/  FFMA.FTZ R75, R75, UR4, -R78 ;  /* 0x000000044b4b7c23 */ /* 0x000fe2000801084e */
[----:B-1----:R-:W-:Y:S01]  /*7930*/  FFMA.FTZ R4, R79, UR4, -R74 ;  /* 0x000000044f047c23 */ /* 0x002fe2000801084a */
[--C-:B------:R-:W-:Y:S03]  /*7940*/  FFMA.FTZ R79, R175, UR4, -R73.reuse ;  /* 0x00000004af4f7c23 */ /* 0x100fe60008010849 */
[----:B------:R1:W-:Y:S10]  /*7950*/  MUFU.EX2 R236, R5 ;  /* 0x0000000500ec7308 */ /* 0x0003f40000000800 */
[----:B------:R3:W5:Y:S01]  /*7960*/  MUFU.EX2 R241, R4 ;  /* 0x0000000400f17308 */ /* 0x0007620000000800 */
[----:B--2---:R-:W-:Y:S09]  /*7970*/  FFMA.FTZ R6, R151, UR4, -R73 ;  /* 0x0000000497067c23 */ /* 0x004ff20008010849 */
[----:B------:R2:W-:Y:S01]  /*7980*/  MUFU.EX2 R237, R6 ;  /* 0x0000000600ed7308 */ /* 0x0005e20000000800 */
[----:B-1----:R-:W-:Y:S01]  /*7990*/  FMUL.FTZ R5, R69, R85 ;  /* 0x0000005545057220 */ /* 0x002fe20000410000 */
[----:B----4-:R-:W-:Y:S08]  /*79a0*/  F2FP.F16.F32.PACK_AB R85, R245, R240 ;  /* 0x000000f0f555723e */ /* 0x010ff000000000ff */
[----:B------:R1:W-:Y:S01]  /*79b0*/  MUFU.EX2 R167, R28 ;  /* 0x0000001c00a77308 */ /* 0x0003e20000000800 */
[--C-:B---3--:R-:W-:Y:S01]  /*79c0*/  FFMA.FTZ R4, R163, UR4, -R77.reuse ;  /* 0x00000004a3047c23 */ /* 0x108fe2000801084d */
[----:B-----5:R-:W-:Y:S08]  /*79d0*/  F2FP.F16.F32.PACK_AB R87, R243, R241 ;  /* 0x000000f1f357723e */ /* 0x020ff000000000ff */
[----:B------:R3:W4:Y:S01]  /*79e0*/  MUFU.EX2 R239, R4 ;  /* 0x0000000400ef7308 */ /* 0x0007220000000800 */
[C---:B--2---:R-:W-:Y:S01]  /*79f0*/  FMUL.FTZ R6, R68.reuse, R86 ;  /* 0x0000005644067220 */ /* 0x044fe20000410000 */
[----:B------:R-:W-:Y:S01]  /*7a00*/  F2FP.F16.F32.PACK_AB R86, R247, R246 ;  /* 0x000000f6f756723e */ /* 0x000fe200000000ff */
[----:B------:R-:W-:Y:S07]  /*7a10*/  FFMA.FTZ R68, R68, R249, R240 ;  /* 0x000000f944447223 */ /* 0x000fee00000100f0 */
[----:B------:R2:W-:Y:S01]  /*7a20*/  MUFU.EX2 R223, R16 ;  /* 0x0000001000df7308 */ /* 0x0005e20000000800 */
[--C-:B-1----:R-:W-:Y:S09]  /*7a30*/  FFMA.FTZ R28, R168, UR4, -R78.reuse ;  /* 0x00000004a81c7c23 */ /* 0x102ff2000801084e */
[----:B------:R1:W-:Y:S01]  /*7a40*/  MUFU.EX2 R222, R20 ;  /* 0x0000001400de7308 */ /* 0x0003e20000000800 */
[--C-:B---3--:R-:W-:Y:S01]  /*7a50*/  FFMA.FTZ R4, R157, UR4, -R78.reuse ;  /* 0x000000049d047c23 */ /* 0x108fe2000801084e */
[----:B----4-:R-:W-:Y:S08]  /*7a60*/  F2FP.F16.F32.PACK_AB R80, R239, R229 ;  /* 0x000000e5ef50723e */ /* 0x010ff000000000ff */
[----:B------:R3:W-:Y:S01]  /*7a70*/  MUFU.EX2 R224, R4 ;  /* 0x0000000400e07308 */ /* 0x0007e20000000800 */
[C---:B--2---:R-:W-:Y:S02]  /*7a80*/  FMUL.FTZ R16, R69.reuse, R88 ;  /* 0x0000005845107220 */ /* 0x044fe40000410000 */
[----:B------:R-:W2:Y:S07]  /*7a90*/  LDSM.16.MT88.4 R88, [R195+0x6000] ;  /* 0x00600000c358783b */ /* 0x000eae0000004200 */
[----:B------:R4:W-:Y:S01]  /*7aa0*/  MUFU.EX2 R166, R28 ;  /* 0x0000001c00a67308 */ /* 0x0009e20000000800 */
[----:B-1----:R-:W-:Y:S02]  /*7ab0*/  FMUL.FTZ R20, R69, R96 ;  /* 0x0000006045147220 */ /* 0x002fe40000410000 */
[----:B------:R-:W1:Y:S07]  /*7ac0*/  LDSM.16.MT88.4 R96, [R196+0x6800] ;  /* 0x00680000c460783b */ /* 0x000e6e0000004200 */
[----:B------:R5:W-:Y:S01]  /*7ad0*/  MUFU.EX2 R163, R44 ;  /* 0x0000002c00a37308 */ /* 0x000be20000000800 */
[--C-:B---3--:R-:W-:Y:S09]  /*7ae0*/  FFMA.FTZ R4, R161, UR4, -R78.reuse ;  /* 0x00000004a1047c23 */ /* 0x108ff2000801084e */
[----:B------:R3:W2:Y:S01]  /*7af0*/  MUFU.EX2 R234, R4 ;  /* 0x0000000400ea7308 */ /* 0x0006a20000000800 */
[----:B----4-:R-:W-:Y:S09]  /*7b00*/  FMUL.FTZ R28, R2, R108 ;  /* 0x0000006c021c7220 */ /* 0x010ff20000410000 */
[----:B------:R4:W-:Y:S01]  /*7b10*/  MUFU.EX2 R164, R36 ;  /* 0x0000002400a47308 */ /* 0x0009e20000000800 */
[--C-:B-----5:R-:W-:Y:S09]  /*7b20*/  FFMA.FTZ R44, R177, UR4, -R78.reuse ;  /* 0x00000004b12c7c23 */ /* 0x120ff2000801084e */
[----:B------:R5:W-:Y:S01]  /*7b30*/  MUFU.EX2 R162, R44 ;  /* 0x0000002c00a27308 */ /* 0x000be20000000800 */
[----:B---3--:R-:W-:Y:S01]  /*7b40*/  FFMA.FTZ R4, R154, UR4, -R77 ;  /* 0x000000049a047c23 */ /* 0x008fe2000801084d */
[----:B--2---:R-:W-:Y:S08]  /*7b50*/  F2FP.F16.F32.PACK_AB R81, R234, R224 ;  /* 0x000000e0ea51723e */ /* 0x004ff000000000ff */
[----:B------:R2:W3:Y:S01]  /*7b60*/  MUFU.EX2 R238, R4 ;  /* 0x0000000400ee7308 */ /* 0x0004e20000000800 */
[----:B----4-:R-:W-:Y:S09]  /*7b70*/  FMUL.FTZ R36, R69, R112 ;  /* 0x0000007045247220 */ /* 0x010ff20000410000 */
[----:B------:R4:W-:Y:S01]  /*7b80*/  MUFU.EX2 R161, R48 ;  /* 0x0000003000a17308 */ /* 0x0009e20000000800 */
[----:B-----5:R-:W-:Y:S09]  /*7b90*/  FMUL.FTZ R44, R2, R124 ;  /* 0x0000007c022c7220 */ /* 0x020ff20000410000 */
[----:B------:R5:W-:Y:S01]  /*7ba0*/  MUFU.EX2 R158, R79 ;  /* 0x0000004f009e7308 */ /* 0x000be20000000800 */
[----:B--2---:R-:W-:Y:S01]  /*7bb0*/  FFMA.FTZ R4, R159, UR4, -R78 ;  /* 0x000000049f047c23 */ /* 0x004fe2000801084e */
[----:B---3--:R-:W-:Y:S08]  /*7bc0*/  F2FP.F16.F32.PACK_AB R82, R238, R236 ;  /* 0x000000ecee52723e */ /* 0x008ff000000000ff */
[----:B------:R2:W-:Y:S01]  /*7bd0*/  MUFU.EX2 R228, R4 ;  /* 0x0000000400e47308 */ /* 0x0005e20000000800 */
[----:B----4-:R-:W-:Y:S02]  /*7be0*/  FMUL.FTZ R48, R69, R120 ;  /* 0x0000007845307220 */ /* 0x010fe40000410000 */
[----:B------:R-:W-:Y:S07]  /*7bf0*/  LDSM.16.MT88.4 R120, [R194+0x7800] ;  /* 0x00780000c278783b */ /* 0x000fee0000004200 */
[----:B------:R3:W-:Y:S01]  /*7c00*/  MUFU.EX2 R160, R52 ;  /* 0x0000003400a07308 */ /* 0x0007e20000000800 */
[----:B-----5:R-:W-:Y:S09]  /*7c10*/  FFMA.FTZ R79, R178, UR4, -R74 ;  /* 0x00000004b24f7c23 */ /* 0x020ff2000801084a */
[----:B------:R4:W-:Y:S01]  /*7c20*/  MUFU.EX2 R159, R62 ;  /* 0x0000003e009f7308 */ /* 0x0009e20000000800 */
[----:B--2---:R-:W-:Y:S09]  /*7c30*/  FFMA.FTZ R4, R153, UR4, -R78 ;  /* 0x0000000499047c23 */ /* 0x004ff2000801084e */
[----:B------:R2:W5:Y:S01]  /*7c40*/  MUFU.EX2 R233, R4 ;  /* 0x0000000400e97308 */ /* 0x0005620000000800 */
[----:B---3--:R-:W-:Y:S09]  /*7c50*/  FMUL.FTZ R52, R69, R128 ;  /* 0x0000008045347220 */ /* 0x008ff20000410000 */
[----:B------:R-:W-:Y:S01]  /*7c60*/  MUFU.EX2 R75, R75 ;  /* 0x0000004b004b7308 */ /* 0x000fe20000000800 */
[----:B----4-:R-:W-:Y:S01]  /*7c70*/  FMUL.FTZ R62, R0, R142 ;  /* 0x0000008e003e7220 */ /* 0x010fe20000410000 */
[--C-:B--2---:R-:W-:Y:S01]  /*7c80*/  FFMA.FTZ R4, R149, UR4, -R73.reuse ;  /* 0x0000000495047c23 */ /* 0x104fe20008010849 */
[----:B-----5:R-:W-:Y:S07]  /*7c90*/  F2FP.F16.F32.PACK_AB R83, R233, R228 ;  /* 0x000000e4e953723e */ /* 0x020fee00000000ff */
[----:B------:R2:W3:Y:S02]  /*7ca0*/  MUFU.EX2 R232, R4 ;  /* 0x0000000400e87308 */ /* 0x0004e40000000800 */
[----:B--2---:R-:W-:Y:S08]  /*7cb0*/  FFMA.FTZ R4, R150, UR4, -R74 ;  /* 0x0000000496047c23 */ /* 0x004ff0000801084a */
[----:B------:R2:W4:Y:S02]  /*7cc0*/  MUFU.EX2 R230, R4 ;  /* 0x0000000400e67308 */ /* 0x0005240000000800 */
[----:B--2---:R-:W-:Y:S01]  /*7cd0*/  FFMA.FTZ R4, R32, UR4, -R73 ;  /* 0x0000000420047c23 */ /* 0x004fe20008010849 */
[----:B------:R-:W-:Y:S07]  /*7ce0*/  FFMA.FTZ R32, R169, UR4, -R77 ;  /* 0x00000004a9207c23 */ /* 0x000fee000801084d */
[----:B------:R2:W5:Y:S10]  /*7cf0*/  MUFU.EX2 R231, R4 ;  /* 0x0000000400e77308 */ /* 0x0005740000000800 */
[----:B------:R1:W5:Y:S01]  /*7d00*/  MUFU.EX2 R165, R32 ;  /* 0x0000002000a57308 */ /* 0x0003620000000800 */
[C---:B--2---:R-:W-:Y:S01]  /*7d10*/  FMUL.FTZ R4, R69.reuse, R84 ;  /* 0x0000005445047220 */ /* 0x044fe20000410000 */
[----:B------:R-:W-:Y:S07]  /*7d20*/  F2FP.F16.F32.PACK_AB R84, R244, R242 ;  /* 0x000000f2f454723e */ /* 0x000fee00000000ff */
[-C--:B------:R-:W-:Y:S05]  /*7d30*/  HMMA.16816.F32 R4, R84, R24.reuse, R4 ;  /* 0x000000185404723c */ /* 0x080fea0000001804 */
[C---:B-1----:R-:W-:Y:S01]  /*7d40*/  FMUL.FTZ R32, R69.reuse, R104 ;  /* 0x0000006845207220 */ /* 0x042fe20000410000 */
[C---:B------:R-:W-:Y:S01]  /*7d50*/  HMMA.16816.F32 R8, R80.reuse, R24, R8 ;  /* 0x000000185008723c */ /* 0x040fe20000001808 */
[----:B------:R-:W-:Y:S04]  /*7d60*/  LDSM.16.MT88.4 R104, [R196+0x7800] ;  /* 0x00780000c468783b */ /* 0x000fe80000004200 */
[----:B------:R-:W-:Y:S01]  /*7d70*/  FFMA.FTZ R69, R69, R248, R242 ;  /* 0x000000f845457223 */ /* 0x000fe200000100f2 */
[-C--:B------:R-:W-:Y:S05]  /*7d80*/  HMMA.16816.F32 R12, R80, R26.reuse, R12 ;  /* 0x0000001a500c723c */ /* 0x080fea000000180c */
[C---:B------:R-:W-:Y:S01]  /*7d90*/  FMUL.FTZ R24, R2.reuse, R100 ;  /* 0x0000006402187220 */ /* 0x040fe20000410000 */
[C---:B------:R-:W-:Y:S05]  /*7da0*/  HMMA.16816.F32 R16, R84.reuse, R26, R16 ;  /* 0x0000001a5410723c */ /* 0x040fea0000001810 */
[----:B------:R-:W-:Y:S01]  /*7db0*/  FMUL.FTZ R25, R2, R101 ;  /* 0x0000006502197220 */ /* 0x000fe20000410000 */
[-C--:B------:R-:W-:Y:S05]  /*7dc0*/  HMMA.16816.F32 R20, R84, R40.reuse, R20 ;  /* 0x000000285414723c */ /* 0x080fea0000001814 */
[C---:B------:R-:W-:Y:S01]  /*7dd0*/  FMUL.FTZ R26, R0.reuse, R102 ;  /* 0x00000066001a7220 */ /* 0x040fe20000410000 */
[----:B------:R-:W-:Y:S07]  /*7de0*/  FMUL.FTZ R27, R0, R103 ;  /* 0x00000067001b7220 */ /* 0x000fee0000410000 */
[C---:B------:R-:W-:Y:S06]  /*7df0*/  HMMA.16816.F32 R24, R80.reuse, R40, R24 ;  /* 0x000000285018723c */ /* 0x040fec0000001818 */
        /* <DEDUP_REMOVED lines=14> */
[----:B------:R-:W-:Y:S01]  /*7ee0*/  FMUL.FTZ R58, R0, R134 ;  /* 0x00000086003a7220 */ /* 0x000fe20000410000 */
[----:B------:R1:W-:Y:S01]  /*7ef0*/  MUFU.EX2 R135, R79 ;  /* 0x0000004f00877308 */ /* 0x0003e20000000800 */
[----:B------:R-:W-:Y:S03]  /*7f00*/  FFMA.FTZ R2, R2, R250, R229 ;  /* 0x000000fa02027223 */ /* 0x000fe600000100e5 */
[----:B------:R-:W-:Y:S01]  /*7f10*/  FFMA.FTZ R0, R0, R251, R224 ;  /* 0x000000fb00007223 */ /* 0x000fe200000100e0 */
[----:B------:R-:W-:Y:S01]  /*7f20*/  FADD.FTZ R2, R239, R2 ;  /* 0x00000002ef027221 */ /* 0x000fe20000010000 */
[C---:B------:R-:W-:Y:S04]  /*7f30*/  HMMA.16816.F32 R56, R80.reuse, R88, R56 ;  /* 0x000000585038723c */ /* 0x040fe80000001838 */
[----:B------:R-:W-:Y:S02]  /*7f40*/  FADD.FTZ R0, R234, R0 ;  /* 0x00000000ea007221 */ /* 0x000fe40000010000 */
[-C--:B------:R-:W-:Y:S05]  /*7f50*/  HMMA.16816.F32 R60, R80, R90.reuse, R60 ;  /* 0x0000005a503c723c */ /* 0x080fea000000183c */
[----:B-1----:R-:W-:Y:S01]  /*7f60*/  FFMA.FTZ R79, R179, UR4, -R74 ;  /* 0x00000004b34f7c23 */ /* 0x002fe2000801084a */
[----:B------:R-:W-:Y:S01]  /*7f70*/  HMMA.16816.F32 R64, R84, R90, R64 ;  /* 0x0000005a5440723c */ /* 0x000fe20000001840 */
[----:B------:R-:W1:Y:S02]  /*7f80*/  LDSM.16.MT88.4 R88, [R194+0x6800] ;  /* 0x00680000c258783b */ /* 0x000e640000004200 */
[----:B------:R2:W1:Y:S02]  /*7f90*/  MUFU.EX2 R157, R79 ;  /* 0x0000004f009d7308 */ /* 0x0004640000000800 */
[----:B---3--:R-:W-:Y:S02]  /*7fa0*/  F2FP.F16.F32.PACK_AB R80, R237, R232 ;  /* 0x000000e8ed50723e */ /* 0x008fe400000000ff */
[----:B----4-:R-:W-:Y:S04]  /*7fb0*/  F2FP.F16.F32.PACK_AB R81, R230, R227 ;  /* 0x000000e3e651723e */ /* 0x010fe800000000ff */
[----:B-----5:R-:W-:Y:S02]  /*7fc0*/  F2FP.F16.F32.PACK_AB R82, R235, R231 ;  /* 0x000000e7eb52723e */ /* 0x020fe400000000ff */
[----:B------:R-:W-:Y:S02]  /*7fd0*/  F2FP.F16.F32.PACK_AB R83, R225, R226 ;  /* 0x000000e2e153723e */ /* 0x000fe400000000ff */
[----:B------:R-:W-:Y:S02]  /*7fe0*/  F2FP.F16.F32.PACK_AB R84, R222, R223 ;  /* 0x000000dfde54723e */ /* 0x000fe400000000ff */
[----:B------:R-:W-:Y:S02]  /*7ff0*/  F2FP.F16.F32.PACK_AB R85, R166, R167 ;  /* 0x000000a7a655723e */ /* 0x000fe400000000ff */
[----:B------:R-:W-:Y:S01]  /*8000*/  F2FP.F16.F32.PACK_AB R86, R164, R165 ;  /* 0x000000a5a456723e */ /* 0x000fe200000000ff */
[-C--:B------:R-:W-:Y:S05]  /*8010*/  HMMA.16816.F32 R4, R80, R92.reuse, R4 ;  /* 0x0000005c5004723c */ /* 0x080fea0000001804 */
[--C-:B--2---:R-:W-:Y:S01]  /*8020*/  FFMA.FTZ R79, R181, UR4, -R77.reuse ;  /* 0x00000004b54f7c23 */ /* 0x104fe2000801084d */
[----:B------:R-:W-:Y:S03]  /*8030*/  F2FP.F16.F32.PACK_AB R87, R162, R163 ;  /* 0x000000a3a257723e */ /* 0x000fe600000000ff */
[----:B------:R2:W-:Y:S04]  /*8040*/  MUFU.EX2 R129, R79 ;  /* 0x0000004f00817308 */ /* 0x0005e80000000800 */
[C---:B------:R-:W-:Y:S06]  /*8050*/  HMMA.16816.F32 R8, R84.reuse, R92, R8 ;  /* 0x0000005c5408723c */ /* 0x040fec0000001808 */
[-C--:B------:R-:W-:Y:S06]  /*8060*/  HMMA.16816.F32 R12, R84, R94.reuse, R12 ;  /* 0x0000005e540c723c */ /* 0x080fec000000180c */
[C---:B------:R-:W-:Y:S01]  /*8070*/  HMMA.16816.F32 R16, R80.reuse, R94, R16 ;  /* 0x0000005e5010723c */ /* 0x040fe20000001810 */
[----:B------:R-:W3:Y:S04]  /*8080*/  LDSM.16.MT88.4 R92, [R195+0x6800] ;  /* 0x00680000c35c783b */ /* 0x000ee80000004200 */
[----:B--2---:R-:W-:Y:S01]  /*8090*/  FFMA.FTZ R79, R182, UR4, -R77 ;  /* 0x00000004b64f7c23 */ /* 0x004fe2000801084d */
[-C--:B------:R-:W-:Y:S03]  /*80a0*/  HMMA.16816.F32 R20, R80, R96.reuse, R20 ;  /* 0x000000605014723c */ /* 0x080fe60000001814 */
[----:B------:R2:W4:Y:S03]  /*80b0*/  MUFU.EX2 R134, R79 ;  /* 0x0000004f00867308 */ /* 0x0005260000000800 */
[C---:B------:R-:W-:Y:S06]  /*80c0*/  HMMA.16816.F32 R24, R84.reuse, R96, R24 ;  /* 0x000000605418723c */ /* 0x040fec0000001818 */
[-C--:B------:R-:W-:Y:S06]  /*80d0*/  HMMA.16816.F32 R28, R84, R98.reuse, R28 ;  /* 0x00000062541c723c */ /* 0x080fec000000181c */
[C---:B------:R-:W-:Y:S01]  /*80e0*/  HMMA.16816.F32 R32, R80.reuse, R98, R32 ;  /* 0x000000625020723c */ /* 0x040fe20000001820 */
[----:B------:R-:W5:Y:S04]  /*80f0*/  LDSM.16.MT88.4 R96, [R193+0x7000] ;  /* 0x00700000c160783b */ /* 0x000f680000004200 */
[--C-:B--2---:R-:W-:Y:S01]  /*8100*/  FFMA.FTZ R79, R190, UR4, -R78.reuse ;  /* 0x00000004be4f7c23 */ /* 0x104fe2000801084e */
[-C--:B-1----:R-:W-:Y:S03]  /*8110*/  HMMA.16816.F32 R36, R80, R88.reuse, R36 ;  /* 0x000000585024723c */ /* 0x082fe60000001824 */
[----:B------:R1:W-:Y:S03]  /*8120*/  MUFU.EX2 R128, R79 ;  /* 0x0000004f00807308 */ /* 0x0003e60000000800 */
[C---:B------:R-:W-:Y:S06]  /*8130*/  HMMA.16816.F32 R40, R84.reuse, R88, R40 ;  /* 0x000000585428723c */ /* 0x040fec0000001828 */
[-C--:B------:R-:W-:Y:S05]  /*8140*/  HMMA.16816.F32 R44, R84, R90.reuse, R44 ;  /* 0x0000005a542c723c */ /* 0x080fea000000182c */
[----:B------:R-:W-:Y:S01]  /*8150*/  FFMA.FTZ R88, R188, UR4, -R73 ;  /* 0x00000004bc587c23 */ /* 0x000fe20008010849 */
[C---:B------:R-:W-:Y:S03]  /*8160*/  HMMA.16816.F32 R48, R80.reuse, R90, R48 ;  /* 0x0000005a5030723c */ /* 0x040fe60000001830 */
[----:B------:R2:W-:Y:S02]  /*8170*/  MUFU.EX2 R153, R88 ;  /* 0x0000005800997308 */ /* 0x0005e40000000800 */
[--C-:B-1----:R-:W-:Y:S01]  /*8180*/  FFMA.FTZ R79, R183, UR4, -R78.reuse ;  /* 0x00000004b74f7c23 */ /* 0x102fe2000801084e */
[-C--:B---3--:R-:W-:Y:S07]  /*8190*/  HMMA.16816.F32 R52, R80, R92.reuse, R52 ;  /* 0x0000005c5034723c */ /* 0x088fee0000001834 */
[----:B------:R1:W3:Y:S01]  /*81a0*/  MUFU.EX2 R133, R79 ;  /* 0x0000004f00857308 */ /* 0x0002e20000000800 */
[C---:B------:R-:W-:Y:S06]  /*81b0*/  HMMA.16816.F32 R56, R84.reuse, R92, R56 ;  /* 0x0000005c5438723c */ /* 0x040fec0000001838 */
[-C--:B------:R-:W-:Y:S01]  /*81c0*/  HMMA.16816.F32 R60, R84, R94.reuse, R60 ;  /* 0x0000005e543c723c */ /* 0x080fe2000000183c */
[----:B--2---:R-:W2:Y:S05]  /*81d0*/  LDSM.16.MT88.4 R88, [R196+0x7000] ;  /* 0x00700000c458783b */ /* 0x004eaa0000004200 */
[----:B------:R-:W-:Y:S03]  /*81e0*/  HMMA.16816.F32 R64, R80, R94, R64 ;  /* 0x0000005e5040723c */ /* 0x000fe60000001840 */
[----:B------:R-:W2:Y:S02]  /*81f0*/  LDSM.16.MT88.4 R92, [R194+0x7000] ;  /* 0x00700000c25c783b */ /* 0x000ea40000004200 */
[--C-:B-1----:R-:W-:Y:S01]  /*8200*/  FFMA.FTZ R79, R189, UR4, -R77.reuse ;  /* 0x00000004bd4f7c23 */ /* 0x102fe2000801084d */
[----:B------:R-:W-:Y:S02]  /*8210*/  F2FP.F16.F32.PACK_AB R84, R160, R161 ;  /* 0x000000a1a054723e */ /* 0x000fe400000000ff */
[----:B------:R-:W-:Y:S01]  /*8220*/  F2FP.F16.F32.PACK_AB R85, R130, R131 ;  /* 0x000000838255723e */ /* 0x000fe200000000ff */
[----:B------:R1:W-:Y:S02]  /*8230*/  MUFU.EX2 R132, R79 ;  /* 0x0000004f00847308 */ /* 0x0003e40000000800 */
[----:B------:R-:W-:Y:S02]  /*8240*/  F2FP.F16.F32.PACK_AB R86, R158, R159 ;  /* 0x0000009f9e56723e */ /* 0x000fe400000000ff */
[----:B------:R-:W-:Y:S02]  /*8250*/  F2FP.F16.F32.PACK_AB R87, R157, R135 ;  /* 0x000000879d57723e */ /* 0x000fe400000000ff */
[----:B----4-:R-:W-:Y:S02]  /*8260*/  F2FP.F16.F32.PACK_AB R80, R134, R129 ;  /* 0x000000818650723e */ /* 0x010fe400000000ff */
[----:B---3--:R-:W-:Y:S03]  /*8270*/  F2FP.F16.F32.PACK_AB R81, R133, R128 ;  /* 0x000000808551723e */ /* 0x008fe600000000ff */
[-C--:B-----5:R-:W-:Y:S05]  /*8280*/  HMMA.16816.F32 R4, R84, R96.reuse, R4 ;  /* 0x000000605404723c */ /* 0x0a0fea0000001804 */
[----:B-1----:R-:W-:Y:S04]  /*8290*/  FFMA.FTZ R79, R210, UR4, -R77 ;  /* 0x00000004d24f7c23 */ /* 0x002fe8000801084d */
[----:B------:R1:W3:Y:S02]  /*82a0*/  MUFU.EX2 R156, R79 ;  /* 0x0000004f009c7308 */ /* 0x0002e40000000800 */
[--C-:B-1----:R-:W-:Y:S01]  /*82b0*/  FFMA.FTZ R79, R213, UR4, -R78.reuse ;  /* 0x00000004d54f7c23 */ /* 0x102fe2000801084e */
[----:B---3--:R-:W-:Y:S07]  /*82c0*/  F2FP.F16.F32.PACK_AB R82, R156, R132 ;  /* 0x000000849c52723e */ /* 0x008fee00000000ff */
[----:B------:R1:W-:Y:S02]  /*82d0*/  MUFU.EX2 R155, R79 ;  /* 0x0000004f009b7308 */ /* 0x0003e40000000800 */
[----:B-1----:R-:W-:Y:S08]  /*82e0*/  FFMA.FTZ R79, R211, UR4, -R78 ;  /* 0x00000004d34f7c23 */ /* 0x002ff0000801084e */
[----:B------:R1:W3:Y:S02]  /*82f0*/  MUFU.EX2 R154, R79 ;  /* 0x0000004f009a7308 */ /* 0x0002e40000000800 */
[--C-:B-1----:R-:W-:Y:S01]  /*8300*/  FFMA.FTZ R79, R209, UR4, -R73.reuse ;  /* 0x00000004d14f7c23 */ /* 0x102fe20008010849 */
[----:B---3--:R-:W-:Y:S07]  /*8310*/  F2FP.F16.F32.PACK_AB R83, R154, R155 ;  /* 0x0000009b9a53723e */ /* 0x008fee00000000ff */
[----:B------:R1:W3:Y:S01]  /*8320*/  MUFU.EX2 R152, R79 ;  /* 0x0000004f00987308 */ /* 0x0002e20000000800 */
[C---:B------:R-:W-:Y:S06]  /*8330*/  HMMA.16816.F32 R8, R80.reuse, R96, R8 ;  /* 0x000000605008723c */ /* 0x040fec0000001808 */
[-C--:B------:R-:W-:Y:S06]  /*8340*/  HMMA.16816.F32 R12, R80, R98.reuse, R12 ;  /* 0x00000062500c723c */ /* 0x080fec000000180c */
[C---:B------:R-:W-:Y:S01]  /*8350*/  HMMA.16816.F32 R16, R84.reuse, R98, R16 ;  /* 0x000000625410723c */ /* 0x040fe20000001810 */
[----:B------:R-:W4:Y:S04]  /*8360*/  LDSM.16.MT88.4 R96, [R195+0x7000] ;  /* 0x00700000c360783b */ /* 0x000f280000004200 */
[--C-:B-1----:R-:W-:Y:S01]  /*8370*/  FFMA.FTZ R79, R212, UR4, -R74.reuse ;  /* 0x00000004d44f7c23 */ /* 0x102fe2000801084a */
[-C--:B--2---:R-:W-:Y:S03]  /*8380*/  HMMA.16816.F32 R20, R84, R88.reuse, R20 ;  /* 0x000000585414723c */ /* 0x084fe60000001814 */
[----:B------:R1:W-:Y:S02]  /*8390*/  MUFU.EX2 R150, R79 ;  /* 0x0000004f00967308 */ /* 0x0003e40000000800 */
[----:B---3--:R-:W-:Y:S01]  /*83a0*/  F2FP.F16.F32.PACK_AB R136, R152, R153 ;  /* 0x000000999888723e */ /* 0x008fe200000000ff */
[C---:B------:R-:W-:Y:S06]  /*83b0*/  HMMA.16816.F32 R24, R80.reuse, R88, R24 ;  /* 0x000000585018723c */ /* 0x040fec0000001818 */
[-C--:B------:R-:W-:Y:S06]  /*83c0*/  HMMA.16816.F32 R28, R80, R90.reuse, R28 ;  /* 0x0000005a501c723c */ /* 0x080fec000000181c */
[C---:B------:R-:W-:Y:S01]  /*83d0*/  HMMA.16816.F32 R32, R84.reuse, R90, R32 ;  /* 0x0000005a5420723c */ /* 0x040fe20000001820 */
[----:B------:R-:W2:Y:S04]  /*83e0*/  LDSM.16.MT88.4 R88, [R193+0x7800] ;  /* 0x00780000c158783b */ /* 0x000ea80000004200 */
[--C-:B-1----:R-:W-:Y:S01]  /*83f0*/  FFMA.FTZ R79, R191, UR4, -R74.reuse ;  /* 0x00000004bf4f7c23 */ /* 0x102fe2000801084a */
[-C--:B------:R-:W-:Y:S03]  /*8400*/  HMMA.16816.F32 R36, R84, R92.reuse, R36 ;  /* 0x0000005c5424723c */ /* 0x080fe60000001824 */
[----:B------:R1:W3:Y:S03]  /*8410*/  MUFU.EX2 R151, R79 ;  /* 0x0000004f00977308 */ /* 0x0002e60000000800 */
[C---:B------:R-:W-:Y:S06]  /*8420*/  HMMA.16816.F32 R40, R80.reuse, R92, R40 ;  /* 0x0000005c5028723c */ /* 0x040fec0000001828 */
[-C--:B------:R-:W-:Y:S06]  /*8430*/  HMMA.16816.F32 R44, R80, R94.reuse, R44 ;  /* 0x0000005e502c723c */ /* 0x080fec000000182c */
[C---:B------:R-:W-:Y:S05]  /*8440*/  HMMA.16816.F32 R48, R84.reuse, R94, R48 ;  /* 0x0000005e5430723c */ /* 0x040fea0000001830 */
[--C-:B-1----:R-:W-:Y:S01]  /*8450*/  FFMA.FTZ R79, R145, UR4, -R73.reuse ;  /* 0x00000004914f7c23 */ /* 0x102fe20008010849 */
[-C--:B----4-:R-:W-:Y:S03]  /*8460*/  HMMA.16816.F32 R52, R84, R96.reuse, R52 ;  /* 0x000000605434723c */ /* 0x090fe60000001834 */
[----:B------:R-:W-:Y:S02]  /*8470*/  MUFU.EX2 R149, R79 ;  /* 0x0000004f00957308 */ /* 0x000fe40000000800 */
[----:B------:R-:W-:Y:S01]  /*8480*/  FFMA.FTZ R73, R144, UR4, -R73 ;  /* 0x0000000490497c23 */ /* 0x000fe20008010849 */
[C---:B------:R-:W-:Y:S07]  /*8490*/  HMMA.16816.F32 R56, R80.reuse, R96, R56 ;  /* 0x000000605038723c */ /* 0x040fee0000001838 */
[----:B------:R1:W4:Y:S01]  /*84a0*/  MUFU.EX2 R148, R73 ;  /* 0x0000004900947308 */ /* 0x0003220000000800 */
[-C--:B------:R-:W-:Y:S03]  /*84b0*/  HMMA.16816.F32 R60, R80, R98.reuse, R60 ;  /* 0x00000062503c723c */ /* 0x080fe6000000183c */
[----:B---3--:R-:W-:Y:S03]  /*84c0*/  F2FP.F16.F32.PACK_AB R137, R151, R150 ;  /* 0x000000969789723e */ /* 0x008fe600000000ff */
[----:B------:R-:W-:Y:S05]  /*84d0*/  HMMA.16816.F32 R64, R84, R98, R64 ;  /* 0x000000625440723c */ /* 0x000fea0000001840 */
[--C-:B-1----:R-:W-:Y:S01]  /*84e0*/  FFMA.FTZ R73, R147, UR4, -R74.reuse ;  /* 0x0000000493497c23 */ /* 0x102fe2000801084a */
[----:B------:R-:W-:Y:S01]  /*84f0*/  FFMA.FTZ R74, R146, UR4, -R74 ;  /* 0x00000004924a7c23 */ /* 0x000fe2000801084a */
[----:B----4-:R-:W-:Y:S02]  /*8500*/  F2FP.F16.F32.PACK_AB R138, R148, R149 ;  /* 0x00000095948a723e */ /* 0x010fe400000000ff */
[----:B------:R1:W-:Y:S10]  /*8510*/  MUFU.EX2 R147, R73 ;  /* 0x0000004900937308 */ /* 0x0003f40000000800 */
[----:B------:R-:W3:Y:S01]  /*8520*/  MUFU.EX2 R146, R74 ;  /* 0x0000004a00927308 */ /* 0x000ee20000000800 */
[--C-:B-1----:R-:W-:Y:S09]  /*8530*/  FFMA.FTZ R73, R184, UR4, -R77.reuse ;  /* 0x00000004b8497c23 */ /* 0x102ff2000801084d */
[----:B------:R1:W-:Y:S01]  /*8540*/  MUFU.EX2 R145, R73 ;  /* 0x0000004900917308 */ /* 0x0003e20000000800 */
[----:B---3--:R-:W-:Y:S07]  /*8550*/  F2FP.F16.F32.PACK_AB R139, R146, R147 ;  /* 0x00000093928b723e */ /* 0x008fee00000000ff */
[-C--:B--2---:R-:W-:Y:S01]  /*8560*/  HMMA.16816.F32 R84, R136, R88.reuse, R4 ;  /* 0x000000588854723c */ /* 0x084fe20000001804 */
[----:B------:R-:W2:Y:S04]  /*8570*/  LDSM.16.MT88.4 R4, [R195+0x7800] ;  /* 0x00780000c304783b */ /* 0x000ea80000004200 */
[--C-:B-1----:R-:W-:Y:S04]  /*8580*/  FFMA.FTZ R73, R185, UR4, -R77.reuse ;  /* 0x00000004b9497c23 */ /* 0x102fe8000801084d */
[----:B------:R1:W3:Y:S02]  /*8590*/  MUFU.EX2 R144, R73 ;  /* 0x0000004900907308 */ /* 0x0002e40000000800 */
[--C-:B-1----:R-:W-:Y:S01]  /*85a0*/  FFMA.FTZ R73, R186, UR4, -R78.reuse ;  /* 0x00000004ba497c23 */ /* 0x102fe2000801084e */
[----:B---3--:R-:W-:Y:S07]  /*85b0*/  F2FP.F16.F32.PACK_AB R140, R144, R145 ;  /* 0x00000091908c723e */ /* 0x008fee00000000ff */
[----:B------:R1:W-:Y:S02]  /*85c0*/  MUFU.EX2 R79, R73 ;  /* 0x00000049004f7308 */ /* 0x0003e40000000800 */
[--C-:B-1----:R-:W-:Y:S01]  /*85d0*/  FFMA.FTZ R73, R214, UR4, -R78.reuse ;  /* 0x00000004d6497c23 */ /* 0x102fe2000801084e */
[----:B------:R-:W-:Y:S07]  /*85e0*/  FFMA.FTZ R78, R76, UR4, -R78 ;  /* 0x000000044c4e7c23 */ /* 0x000fee000801084e */
[----:B------:R1:W3:Y:S10]  /*85f0*/  MUFU.EX2 R74, R73 ;  /* 0x00000049004a7308 */ /* 0x0002f40000000800 */
[----:B------:R-:W4:Y:S01]  /*8600*/  MUFU.EX2 R78, R78 ;  /* 0x0000004e004e7308 */ /* 0x000f220000000800 */
[--C-:B-1----:R-:W-:Y:S01]  /*8610*/  FFMA.FTZ R73, R187, UR4, -R77.reuse ;  /* 0x00000004bb497c23 */ /* 0x102fe2000801084d */
[----:B------:R-:W-:Y:S01]  /*8620*/  FFMA.FTZ R77, R215, UR4, -R77 ;  /* 0x00000004d74d7c23 */ /* 0x000fe2000801084d */
[----:B---3--:R-:W-:Y:S07]  /*8630*/  F2FP.F16.F32.PACK_AB R141, R74, R79 ;  /* 0x0000004f4a8d723e */ /* 0x008fee00000000ff */
[----:B------:R-:W-:Y:S01]  /*8640*/  MUFU.EX2 R73, R73 ;  /* 0x0000004900497308 */ /* 0x000fe20000000800 */
[----:B----4-:R-:W-:Y:S09]  /*8650*/  F2FP.F16.F32.PACK_AB R143, R78, R75 ;  /* 0x0000004b4e8f723e */ /* 0x010ff200000000ff */
[----:B------:R-:W1:Y:S02]  /*8660*/  MUFU.EX2 R77, R77 ;  /* 0x0000004d004d7308 */ /* 0x000e640000000800 */
[----:B-1----:R-:W-:Y:S07]  /*8670*/  F2FP.F16.F32.PACK_AB R142, R77, R73 ;  /* 0x000000494d8e723e */ /* 0x002fee00000000ff */
[C---:B------:R-:W-:Y:S06]  /*8680*/  HMMA.16816.F32 R80, R140.reuse, R88, R8 ;  /* 0x000000588c50723c */ /* 0x040fec0000001808 */
        /* <DEDUP_REMOVED lines=76> */
[----:B------:R-:W-:Y:S06]  /*8b50*/  @P1 BRA `(.L_x_1703) ;  /* 0xffffffd000381947 */ /* 0x000fec000383ffff */
.L_x_1702:
[----:B------:R-:W2:Y:S01]  /*8b60*/  LDL R14, [R1+0x50] ;  /* 0x00005000010e7983 */ /* 0x000ea20000100800 */
[----:B------:R-:W1:Y:S01]  /*8b70*/  S2UR UR4, SR_CgaCtaId ;  /* 0x00000000000479c3 */ /* 0x000e620000008800 */
[----:B------:R-:W-:Y:S01]  /*8b80*/  UMOV UR5, 0x400 ;  /* 0x0000040000057882 */ /* 0x000fe20000000000 */
[----:B------:R-:W-:Y:S01]  /*8b90*/  MOV R37, 0x20 ;  /* 0x0000002000257802 */ /* 0x000fe20000000f00 */
[----:B------:R-:W3:Y:S01]  /*8ba0*/  S2R R13, SR_TID.X ;  /* 0x00000000000d7919 */ /* 0x000ee20000002100 */
[----:B------:R-:W4:Y:S04]  /*8bb0*/  SHFL.BFLY PT, R0, R248, 0x2, 0x1f ;  /* 0x0c401f00f8007f89 */ /* 0x000f2800000e0000 */
[----:B------:R-:W5:Y:S04]  /*8bc0*/  SHFL.BFLY PT, R8, R249, 0x2, 0x1f ;  /* 0x0c401f00f9087f89 */ /* 0x000f6800000e0000 */
[----:B------:R-:W5:Y:S04]  /*8bd0*/  SHFL.BFLY PT, R7, R250, 0x2, 0x1f ;  /* 0x0c401f00fa077f89 */ /* 0x000f6800000e0000 */
[----:B------:R-:W-:Y:S01]  /*8be0*/  SHFL.BFLY PT, R12, R251, 0x2, 0x1f ;  /* 0x0c401f00fb0c7f89 */ /* 0x000fe200000e0000 */
[----:B-1----:R-:W-:Y:S01]  /*8bf0*/  ULEA UR4, UR4, UR5, 0x18 ;  /* 0x0000000504047291 */ /* 0x002fe2000f8ec03f */
[----:B----4-:R-:W-:Y:S01]  /*8c00*/  FADD.FTZ R0, R0, R248 ;  /* 0x000000f800007221 */ /* 0x010fe20000010000 */
[----:B---3--:R-:W-:-:S04]  /*8c10*/  SHF.R.S32.HI R6, RZ, 0x1f, R13 ;  /* 0x0000001fff067819 */ /* 0x008fc8000001140d */
[----:B------:R-:W1:Y:S01]  /*8c20*/  SHFL.BFLY PT, R9, R0, 0x1, 0x1f ;  /* 0x0c201f0000097f89 */ /* 0x000e6200000e0000 */
[----:B-----5:R-:W-:Y:S01]  /*8c30*/  FADD.FTZ R8, R8, R249 ;  /* 0x000000f908087221 */ /* 0x020fe20000010000 */
[----:B------:R-:W-:Y:S01]  /*8c40*/  LEA.HI R4, R6, R13, RZ, 0x2 ;  /* 0x0000000d06047211 */ /* 0x000fe200078f10ff */
[----:B------:R-:W-:-:S03]  /*8c50*/  FADD.FTZ R7, R7, R250 ;  /* 0x000000fa07077221 */ /* 0x000fc60000010000 */
[----:B------:R3:W4:Y:S01]  /*8c60*/  SHFL.BFLY PT, R39, R8, 0x1, 0x1f ;  /* 0x0c201f0008277f89 */ /* 0x00072200000e0000 */
[--C-:B------:R-:W-:Y:S02]  /*8c70*/  SHF.R.S32.HI R5, RZ, 0x2, R4.reuse ;  /* 0x00000002ff057819 */ /* 0x100fe40000011404 */
[----:B------:R-:W-:Y:S01]  /*8c80*/  SHF.R.S32.HI R2, RZ, 0x1f, R4 ;  /* 0x0000001fff027819 */ /* 0x000fe20000011404 */
[----:B------:R3:W2:Y:S01]  /*8c90*/  SHFL.BFLY PT, R43, R7, 0x1, 0x1f ;  /* 0x0c201f00072b7f89 */ /* 0x0006a200000e0000 */
[----:B------:R-:W-:Y:S02]  /*8ca0*/  LOP3.LUT R4, R4, 0x3ffffffc, RZ, 0xc0, !PT ;  /* 0x3ffffffc04047812 */ /* 0x000fe400078ec0ff */
[----:B------:R-:W-:-:S04]  /*8cb0*/  LEA.HI R2, R2, R5, RZ, 0x3 ;  /* 0x0000000502027211 */ /* 0x000fc800078f18ff */
[----:B------:R-:W-:-:S05]  /*8cc0*/  LOP3.LUT R2, R2, 0xfffffff8, RZ, 0xc0, !PT ;  /* 0xfffffff802027812 */ /* 0x000fca00078ec0ff */
[----:B------:R-:W-:Y:S01]  /*8cd0*/  IMAD.IADD R2, R5, 0x1, -R2 ;  /* 0x0000000105027824 */ /* 0x000fe200078e0a02 */
[----:B------:R-:W-:Y:S01]  /*8ce0*/  LEA.HI R5, R6, R13, RZ, 0x5 ;  /* 0x0000000d06057211 */ /* 0x000fe200078f28ff */
[----:B-1----:R-:W-:Y:S01]  /*8cf0*/  FADD.FTZ R45, R0, R9 ;  /* 0x00000009002d7221 */ /* 0x002fe20000010000 */
[----:B------:R-:W-:Y:S02]  /*8d00*/  IMAD.IADD R0, R13, 0x1, -R4 ;  /* 0x000000010d007824 */ /* 0x000fe400078e0a04 */
[----:B------:R-:W-:Y:S01]  /*8d10*/  IMAD.SHL.U32 R6, R2, 0x40, RZ ;  /* 0x0000004002067824 */ /* 0x000fe200078e00ff */
[----:B------:R-:W-:-:S04]  /*8d20*/  SHF.R.S32.HI R42, RZ, 0x5, R5 ;  /* 0x00000005ff2a7819 */ /* 0x000fc80000011405 */
[----:B------:R-:W-:Y:S01]  /*8d30*/  LOP3.LUT R4, R6, 0x1c0, RZ, 0xc0, !PT ;  /* 0x000001c006047812 */ /* 0x000fe200078ec0ff */
[----:B------:R-:W-:-:S03]  /*8d40*/  IMAD R6, R42, 0x200, R0 ;  /* 0x000002002a067824 */ /* 0x000fc600078e0200 */
[----:B------:R-:W-:-:S05]  /*8d50*/  LEA.HI R0, R4, R4, RZ, 0x1d ;  /* 0x0000000404007211 */ /* 0x000fca00078fe8ff */
[----:B------:R-:W-:Y:S02]  /*8d60*/  IMAD.U32 R0, R6, 0x2, R0 ;  /* 0x0000000206007824 */ /* 0x000fe400078e0000 */
[----:B------:R-:W-:-:S03]  /*8d70*/  FADD.FTZ R6, R12, R251 ;  /* 0x000000fb0c067221 */ /* 0x000fc60000010000 */
[----:B------:R-:W-:Y:S02]  /*8d80*/  LEA R21, R0, UR4, 0x1 ;  /* 0x0000000400157c11 */ /* 0x000fe4000f8e08ff */
[----:B------:R3:W1:Y:S01]  /*8d90*/  SHFL.BFLY PT, R44, R6, 0x1, 0x1f ;  /* 0x0c201f00062c7f89 */ /* 0x00066200000e0000 */
[----:B------:R-:W-:Y:S02]  /*8da0*/  MOV R0, 0x3f800000 ;  /* 0x3f80000000007802 */ /* 0x000fe40000000f00 */
[----:B------:R-:W-:Y:S01]  /*8db0*/  VIADD R24, R21, 0x40 ;  /* 0x0000004015187836 */ /* 0x000fe20000000000 */
[----:B--2---:R-:W-:-:S04]  /*8dc0*/  ISETP.NE.AND P0, PT, R14, -0x1, PT ;  /* 0xffffffff0e00780c */ /* 0x004fc80003f05270 */
[----:B------:R-:W-:Y:S02]  /*8dd0*/  R2P PR, R2, 0x6 ;  /* 0x0000000602007804 */ /* 0x000fe40000000000 */
[----:B------:R-:W-:-:S03]  /*8de0*/  FSETP.NE.FTZ.AND P3, PT, R45, RZ, PT ;  /* 0x000000ff2d00720b */ /* 0x000fc60003f75000 */
[----:B------:R-:W-:-:S04]  /*8df0*/  SEL R37, R37, 0xffffffe0, !P1 ;  /* 0xffffffe025257807 */ /* 0x000fc80004800000 */
[----:B------:R-:W2:Y:S04]  /*8e00*/  @P0 LDC.64 R10, c[0x0][0x298] ;  /* 0x0000a600ff0a0b82 */ /* 0x000ea80000000a00 */
[----:B------:R-:W-:Y:S02]  /*8e10*/  @P2 VIADD R24, R21, 0xffffffc0 ;  /* 0xffffffc015182836 */ /* 0x000fe40000000000 */
[----:B--2---:R-:W-:-:S04]  /*8e20*/  @P0 IMAD.WIDE.U32 R4, R14, R10, RZ ;  /* 0x0000000a0e040225 */ /* 0x004fc800078e00ff */
[----:B------:R-:W-:Y:S02]  /*8e30*/  @P0 IMAD R47, R14, R11, R5 ;  /* 0x0000000b0e2f0224 */ /* 0x000fe400078e0205 */
[----:B------:R-:W-:Y:S01]  /*8e40*/  @P0 IMAD.MOV.U32 R46, RZ, RZ, R4 ;  /* 0x000000ffff2e0224 */ /* 0x000fe200078e0004 */
[----:B-1-34-:R-:W-:Y:S06]  /*8e50*/  @P0 BRA `(.L_x_1706) ;  /* 0x0000000000200947 */ /* 0x01afec0003800000 */
        /* <DEDUP_REMOVED lines=8> */
.L_x_1706:
        /* <DEDUP_REMOVED lines=18> */
[--C-:B------:R-:W-:Y:S01]  /*9000*/  SHF.R.S32.HI R41, RZ, 0x1f, R5.reuse ;  /* 0x0000001fff297819 */ /* 0x100fe20000011405 */
[----:B------:R-:W-:-:S07]  /*9010*/  IMAD.MOV.U32 R40, RZ, RZ, R5 ;  /* 0x000000ffff287224 */ /* 0x000fce00078e0005 */
.L_x_1707:
[----:B------:R1:W5:Y:S01]  /*9020*/  LDL R48, [R1+0x4c] ;  /* 0x00004c0001307983 */ /* 0x0003620000100800 */
[----:B------:R-:W-:Y:S01]  /*9030*/  ISETP.NE.AND P5, PT, RZ, UR4, PT ;  /* 0x00000004ff007c0c */ /* 0x000fe2000bfa5270 */
[----:B------:R-:W-:Y:S01]  /*9040*/  FMUL.FTZ R84, R0, R84 ;  /* 0x0000005400547220 */ /* 0x000fe20000410000 */
[----:B------:R-:W-:Y:S01]  /*9050*/  LOP3.LUT R2, R2, 0x1, RZ, 0xc0, !PT ;  /* 0x0000000102027812 */ /* 0x000fe200078ec0ff */
[C---:B------:R-:W-:Y:S01]  /*9060*/  FMUL.FTZ R7, R0.reuse, R85 ;  /* 0x0000005500077220 */ /* 0x040fe20000410000 */
        /* <DEDUP_REMOVED lines=22> */
[----:B------:R-:W2:Y:S01]  /*91d0*/  @P2 MUFU.RCP R4, R39 ;  /* 0x0000002700042308 */ /* 0x000ea20000001000 */
[----:B------:R-:W-:Y:S01]  /*91e0*/  MOV R0, 0x3f800000 ;  /* 0x3f80000000007802 */ /* 0x000fe20000000f00 */
[----:B------:R-:W3:Y:S01]  /*91f0*/  S2UR UR4, SR_CTAID.X ;  /* 0x00000000000479c3 */ /* 0x000ee20000002500 */
[----:B------:R-:W-:Y:S01]  /*9200*/  F2FP.F16.F32.PACK_AB R7, R7, R84 ;  /* 0x000000540707723e */ /* 0x000fe200000000ff */
[----:B------:R-:W-:Y:S01]  /*9210*/  BSSY B0, `(.L_x_1708) ;  /* 0x00000d9000007945 */ /* 0x000fe20003800000 */
[----:B------:R-:W-:-:S02]  /*9220*/  F2FP.F16.F32.PACK_AB R11, R11, R96 ;  /* 0x000000600b0b723e */ /* 0x000fc400000000ff */
[----:B------:R-:W-:Y:S01]  /*9230*/  F2FP.F16.F32.PACK_AB R9, R9, R104 ;  /* 0x000000680909723e */ /* 0x000fe200000000ff */
[----:B------:R-:W4:Y:S01]  /*9240*/  @P6 MUFU.RCP R2, R43 ;  /* 0x0000002b00026308 */ /* 0x000f220000001000 */
[----:B------:R1:W-:Y:S01]  /*9250*/  STS [R21], R7 ;  /* 0x0000000715007388 */ /* 0x0003e20000000800 */
[----:B------:R-:W-:Y:S02]  /*9260*/  F2FP.F16.F32.PACK_AB R20, R20, R112 ;  /* 0x000000701414723e */ /* 0x000fe400000000ff */
[----:B------:R-:W-:Y:S02]  /*9270*/  F2FP.F16.F32.PACK_AB R18, R18, R120 ;  /* 0x000000781212723e */ /* 0x000fe400000000ff */
[----:B------:R-:W-:Y:S02]  /*9280*/  F2FP.F16.F32.PACK_AB R30, R30, R128 ;  /* 0x000000801e1e723e */ /* 0x000fe400000000ff */
[----:B------:R-:W3:Y:S01]  /*9290*/  @P1 MUFU.RCP R0, R44 ;  /* 0x0000002c00001308 */ /* 0x000ee20000001000 */
[C---:B--2---:R-:W-:Y:S01]  /*92a0*/  FMUL.FTZ R86, R4.reuse, R86 ;  /* 0x0000005604567220 */ /* 0x044fe20000410000 */
[C---:B------:R-:W-:Y:S01]  /*92b0*/  FMUL.FTZ R6, R4.reuse, R87 ;  /* 0x0000005704067220 */ /* 0x040fe20000410000 */
[C---:B------:R-:W-:Y:S01]  /*92c0*/  FMUL.FTZ R90, R4.reuse, R90 ;  /* 0x0000005a045a7220 */ /* 0x040fe20000410000 */
[C---:B------:R-:W-:Y:S01]  /*92d0*/  FMUL.FTZ R91, R4.reuse, R91 ;  /* 0x0000005b045b7220 */ /* 0x040fe20000410000 */
[C---:B------:R-:W-:Y:S01]  /*92e0*/  FMUL.FTZ R98, R4.reuse, R98 ;  /* 0x0000006204627220 */ /* 0x040fe20000410000 */
[----:B------:R-:W-:Y:S01]  /*92f0*/  FMUL.FTZ R10, R4, R99 ;  /* 0x00000063040a7220 */ /* 0x000fe20000410000 */
[----:B------:R-:W-:Y:S01]  /*9300*/  F2FP.F16.F32.PACK_AB R6, R6, R86 ;  /* 0x000000560606723e */ /* 0x000fe200000000ff */
[----:B------:R-:W-:Y:S01]  /*9310*/  FMUL.FTZ R106, R4, R106 ;  /* 0x0000006a046a7220 */ /* 0x000fe20000410000 */
        /* <DEDUP_REMOVED lines=42> */
[----:B------:R-:W-:Y:S01]  /*95c0*/  STS [R21+0x400], R6 ;  /* 0x0004000615007388 */ /* 0x000fe20000000800 */
[----:B------:R-:W-:Y:S01]  /*95d0*/  IADD3 R0, R21, R38, RZ ;  /* 0x0000002615007210 */ /* 0x000fe20007ffe0ff */
[----:B-1----:R-:W1:Y:S01]  /*95e0*/  @!P5 LDC R7, c[0x0][0x2c4] ;  /* 0x0000b100ff07db82 */ /* 0x002e620000000800 */
        /* <DEDUP_REMOVED lines=19> */
[----:B-1----:R-:W1:Y:S01]  /*9720*/  @P0 LDC R7, c[0x0][0x2e4] ;  /* 0x0000b900ff070b82 */ /* 0x002e620000000800 */
[----:B------:R-:W-:-:S02]  /*9730*/  F2FP.F16.F32.PACK_AB R25, R25, R116 ;  /* 0x000000741919723e */ /* 0x000fc400000000ff */
[-C--:B--2---:R-:W-:Y:S02]  /*9740*/  IADD3 R2, R21, R37.reuse, RZ ;  /* 0x0000002515027210 */ /* 0x084fe40007ffe0ff */
[----:B------:R-:W-:Y:S02]  /*9750*/  F2FP.F16.F32.PACK_AB R26, R119, R26 ;  /* 0x0000001a771a723e */ /* 0x000fe400000000ff */
[----:B---3--:R-:W-:Y:S01]  /*9760*/  IADD3 R4, R0, R37, RZ ;  /* 0x0000002500047210 */ /* 0x008fe20007ffe0ff */
[----:B------:R2:W-:Y:S01]  /*9770*/  STS [R2], R11 ;  /* 0x0000000b02007388 */ /* 0x0005e20000000800 */
[----:B------:R-:W-:Y:S01]  /*9780*/  F2FP.F16.F32.PACK_AB R32, R32, R124 ;  /* 0x0000007c2020723e */ /* 0x000fe200000000ff */
[----:B------:R-:W3:Y:S01]  /*9790*/  @P5 LDC R6, c[0x0][0x2c0] ;  /* 0x0000b000ff065b82 */ /* 0x000ee20000000800 */
[----:B----4-:R-:W-:Y:S01]  /*97a0*/  IADD3 R5, R37, 0x400, R24 ;  /* 0x0000040025057810 */ /* 0x010fe20007ffe018 */
[----:B------:R-:W-:Y:S01]  /*97b0*/  STS [R2+0x400], R10 ;  /* 0x0004000a02007388 */ /* 0x000fe20000000800 */
[----:B------:R-:W-:-:S02]  /*97c0*/  F2FP.F16.F32.PACK_AB R31, R127, R31 ;  /* 0x0000001f7f1f723e */ /* 0x000fc400000000ff */
[----:B------:R-:W-:Y:S01]  /*97d0*/  F2FP.F16.F32.PACK_AB R29, R29, R130 ;  /* 0x000000821d1d723e */ /* 0x000fe200000000ff */
[----:B------:R4:W-:Y:S01]  /*97e0*/  STS [R4], R9 ;  /* 0x0000000904007388 */ /* 0x0009e20000000800 */
[----:B------:R-:W-:Y:S02]  /*97f0*/  F2FP.F16.F32.PACK_AB R28, R28, R136 ;  /* 0x000000881c1c723e */ /* 0x000fe400000000ff */
[----:B------:R-:W-:Y:S01]  /*9800*/  F2FP.F16.F32.PACK_AB R27, R27, R138 ;  /* 0x0000008a1b1b723e */ /* 0x000fe200000000ff */
[----:B------:R1:W-:Y:S01]  /*9810*/  STS [R4+0x400], R14 ;  /* 0x0004000e04007388 */ /* 0x0003e20000000800 */
[C---:B------:R-:W-:Y:S01]  /*9820*/  IADD3 R5, R38.reuse, R5, RZ ;  /* 0x0000000526057210 */ /* 0x040fe20007ffe0ff */
[----:B------:R-:W3:Y:S01]  /*9830*/  @P2 LDC R13, c[0x0][0x2e8] ;  /* 0x0000ba00ff0d2b82 */ /* 0x000ee20000000800 */
[----:B------:R-:W-:Y:S01]  /*9840*/  IADD3 R0, R38, R24, RZ ;  /* 0x0000001826007210 */ /* 0x000fe20007ffe0ff */
[----:B------:R-:W-:Y:S01]  /*9850*/  STS [R2+0x2000], R16 ;  /* 0x0020001002007388 */ /* 0x000fe20000000800 */
[----:B------:R-:W-:-:S02]  /*9860*/  F2FP.F16.F32.PACK_AB R35, R35, R132 ;  /* 0x000000842323723e */ /* 0x000fc400000000ff */
[----:B------:R-:W-:Y:S01]  /*9870*/  F2FP.F16.F32.PACK_AB R34, R135, R34 ;  /* 0x000000228722723e */ /* 0x000fe200000000ff */
[----:B------:R1:W-:Y:S01]  /*9880*/  STS [R2+0x2400], R15 ;  /* 0x0024000f02007388 */ /* 0x0003e20000000800 */
[----:B------:R-:W-:Y:S01]  /*9890*/  F2FP.F16.F32.PACK_AB R33, R33, R140 ;  /* 0x0000008c2121723e */ /* 0x000fe200000000ff */
[----:B------:R-:W3:Y:S01]  /*98a0*/  @P3 LDC R12, c[0x0][0x2e8] ;  /* 0x0000ba00ff0c3b82 */ /* 0x000ee20000000800 */
[----:B------:R-:W-:Y:S01]  /*98b0*/  F2FP.F16.F32.PACK_AB R36, R143, R36 ;  /* 0x000000248f24723e */ /* 0x000fe200000000ff */
[----:B------:R1:W-:Y:S01]  /*98c0*/  STS [R4+0x2000], R23 ;  /* 0x0020001704007388 */ /* 0x0003e20000000800 */
[----:B--2---:R-:W2:Y:S01]  /*98d0*/  @P3 MUFU.LG2 R11, R45 ;  /* 0x0000002d000b3308 */ /* 0x004ea20000000c00 */
[----:B------:R-:W-:Y:S02]  /*98e0*/  @!P5 MOV R6, 0x1 ;  /* 0x000000010006d802 */ /* 0x000fe40000000f00 */
[----:B------:R2:W-:Y:S04]  /*98f0*/  STS [R4+0x2400], R22 ;  /* 0x0024001604007388 */ /* 0x0005e80000000800 */
[----:B------:R-:W-:Y:S01]  /*9900*/  STS [R24], R20 ;  /* 0x0000001418007388 */ /* 0x000fe20000000800 */
[----:B----4-:R-:W4:Y:S01]  /*9910*/  @P5 LDC.64 R8, c[0x0][0x2c0] ;  /* 0x0000b000ff085b82 */ /* 0x010f220000000a00 */
[----:B------:R-:W3:Y:S02]  /*9920*/  @P2 MUFU.LG2 R10, R39 ;  /* 0x00000027000a2308 */ /* 0x000ee40000000c00 */
[----:B------:R-:W-:Y:S04]  /*9930*/  STS [R24+0x400], R19 ;  /* 0x0004001318007388 */ /* 0x000fe80000000800 */
[----:B------:R-:W-:Y:S01]  /*9940*/  STS [R0], R18 ;  /* 0x0000001200007388 */ /* 0x000fe20000000800 */
[----:B-1----:R-:W1:Y:S03]  /*9950*/  @!P5 LDC R14, c[0x0][0x270] ;  /* 0x00009c00ff0edb82 */ /* 0x002e660000000800 */
[----:B------:R-:W-:Y:S01]  /*9960*/  STS [R0+0x400], R17 ;  /* 0x0004001100007388 */ /* 0x000fe20000000800 */
[----:B------:R-:W-:-:S03]  /*9970*/  IADD3 R2, R37, R24, RZ ;  /* 0x0000001825027210 */ /* 0x000fc60007ffe0ff */
[----:B------:R3:W-:Y:S01]  /*9980*/  STS [R24+0x2000], R25 ;  /* 0x0020001918007388 */ /* 0x0007e20000000800 */
[----:B------:R-:W4:Y:S01]  /*9990*/  @P6 LDC R16, c[0x0][0x2e8] ;  /* 0x0000ba00ff106b82 */ /* 0x000f220000000800 */
[----:B------:R-:W-:Y:S02]  /*99a0*/  MOV R23, 0x7f800000 ;  /* 0x7f80000000177802 */ /* 0x000fe40000000f00 */
[----:B------:R3:W-:Y:S01]  /*99b0*/  STS [R24+0x2400], R26 ;  /* 0x0024001a18007388 */ /* 0x0007e20000000800 */
[----:B--2---:R-:W-:Y:S02]  /*99c0*/  IADD3 R4, R37, R0, RZ ;  /* 0x0000000025047210 */ /* 0x004fe40007ffe0ff */
[----:B------:R-:W-:Y:S01]  /*99d0*/  MOV R22, 0x7f800000 ;  /* 0x7f80000000167802 */ /* 0x000fe20000000f00 */
[----:B------:R-:W-:Y:S04]  /*99e0*/  STS [R0+0x2000], R32 ;  /* 0x0020002000007388 */ /* 0x000fe80000000800 */
[----:B------:R2:W-:Y:S04]  /*99f0*/  STS [R0+0x2400], R31 ;  /* 0x0024001f00007388 */ /* 0x0005e80000000800 */
[----:B------:R-:W-:Y:S04]  /*9a00*/  STS [R2], R30 ;  /* 0x0000001e02007388 */ /* 0x000fe80000000800 */
[----:B------:R-:W-:Y:S04]  /*9a10*/  STS [R2+0x400], R29 ;  /* 0x0004001d02007388 */ /* 0x000fe80000000800 */
[----:B------:R-:W-:Y:S01]  /*9a20*/  STS [R4], R28 ;  /* 0x0000001c04007388 */ /* 0x000fe20000000800 */
[----:B---3--:R-:W-:-:S03]  /*9a30*/  MOV R25, 0x7f800000 ;  /* 0x7f80000000197802 */ /* 0x008fc60000000f00 */
[----:B------:R-:W-:Y:S01]  /*9a40*/  STS [R5], R27 ;  /* 0x0000001b05007388 */ /* 0x000fe20000000800 */
[----:B------:R-:W-:Y:S01]  /*9a50*/  MOV R24, 0x7f800000 ;  /* 0x7f80000000187802 */ /* 0x000fe20000000f00 */
[----:B------:R-:W3:Y:S02]  /*9a60*/  S2R R18, SR_TID.X ;  /* 0x0000000000127919 */ /* 0x000ee40000002100 */
[----:B------:R-:W-:Y:S01]  /*9a70*/  STS [R2+0x2000], R35 ;  /* 0x0020002302007388 */ /* 0x000fe20000000800 */
[----:B--2---:R-:W-:Y:S01]  /*9a80*/  @P5 MOV R0, 0x1 ;  /* 0x0000000100005802 */ /* 0x004fe20000000f00 */
[----:B-1----:R-:W-:Y:S02]  /*9a90*/  @!P5 IMAD R0, R7, R14, RZ ;  /* 0x0000000e0700d224 */ /* 0x002fe400078e02ff */
[----:B------:R1:W-:Y:S04]  /*9aa0*/  STS [R2+0x2400], R34 ;  /* 0x0024002202007388 */ /* 0x0003e80000000800 */
[----:B------:R2:W-:Y:S04]  /*9ab0*/  STS [R4+0x2000], R33 ;  /* 0x0020002104007388 */ /* 0x0005e80000000800 */
[----:B------:R4:W-:Y:S01]  /*9ac0*/  STS [R5+0x2000], R36 ;  /* 0x0020002405007388 */ /* 0x0009e20000000800 */
[----:B------:R-:W-:Y:S06]  /*9ad0*/  BAR.SYNC.DEFER_BLOCKING 0x0 ;  /* 0x0000000000007b1d */ /* 0x000fec0000010000 */
[----:B------:R-:W4:Y:S01]  /*9ae0*/  S2R R15, SR_CTAID.Y ;  /* 0x00000000000f7919 */ /* 0x000f220000002600 */
[----:B------:R-:W4:Y:S01]  /*9af0*/  S2R R26, SR_CTAID.Z ;  /* 0x00000000001a7919 */ /* 0x000f220000002700 */
[----:B---3--:R-:W-:-:S04]  /*9b00*/  SHF.R.S32.HI R14, RZ, 0x1f, R18 ;  /* 0x0000001fff0e7819 */ /* 0x008fc80000011412 */
[CC--:B-1----:R-:W-:Y:S01]  /*9b10*/  LEA.HI R2, R14.reuse, R18.reuse, RZ, 0x5 ;  /* 0x000000120e027211 */ /* 0x0c2fe200078f28ff */
[----:B--2---:R-:W-:Y:S01]  /*9b20*/  @P3 FMUL.FTZ R4, R11, 0.69314718246459960938 ;  /* 0x3f3172180b043820 */ /* 0x004fe20000410000 */
[----:B------:R-:W-:Y:S01]  /*9b30*/  LEA.HI R14, R14, R18, RZ, 0x3 ;  /* 0x000000120e0e7211 */ /* 0x000fe200078f18ff */
[----:B----4-:R-:W-:Y:S01]  /*9b40*/  @P5 IMAD R5, R9, R8, RZ ;  /* 0x0000000809055224 */ /* 0x010fe200078e02ff */
[----:B------:R-:W-:Y:S01]  /*9b50*/  LOP3.LUT R2, R2, 0xffffffe0, RZ, 0xc0, !PT ;  /* 0xffffffe002027812 */ /* 0x000fe200078ec0ff */
[----:B------:R-:W-:Y:S01]  /*9b60*/  @P1 MUFU.LG2 R9, R44 ;  /* 0x0000002c00091308 */ /* 0x000fe20000000c00 */
[----:B------:R1:W2:Y:S01]  /*9b70*/  LDS.128 R28, [R207+0x3800] ;  /* 0x00380000cf1c7984 */ /* 0x0002a20000000c00 */
[----:B------:R-:W-:Y:S01]  /*9b80*/  @P3 FFMA.FTZ R24, R72, R12, R4 ;  /* 0x0000000c48183223 */ /* 0x000fe20000010004 */
[----:B------:R-:W-:Y:S01]  /*9b90*/  IADD3 R2, -R2, R18, RZ ;  /* 0x0000001202027210 */ /* 0x000fe20007ffe1ff */
[----:B------:R-:W-:Y:S01]  /*9ba0*/  IMAD R4, R6, UR4, RZ ;  /* 0x0000000406047c24 */ /* 0x000fe2000f8e02ff */
[----:B------:R-:W-:Y:S01]  /*9bb0*/  @!P5 MOV R5, R7 ;  /* 0x000000070005d202 */ /* 0x000fe20000000f00 */
[----:B------:R-:W-:Y:S01]  /*9bc0*/  @P2 FMUL.FTZ R7, R10, 0.69314718246459960938 ;  /* 0x3f3172180a072820 */ /* 0x000fe20000410000 */
[----:B------:R-:W-:Y:S01]  /*9bd0*/  LOP3.LUT P3, RZ, R2, 0x3, RZ, 0xc0, !PT ;  /* 0x0000000302ff7812 */ /* 0x000fe2000786c0ff */
[----:B------:R-:W3:Y:S01]  /*9be0*/  @P6 MUFU.LG2 R8, R43 ;  /* 0x0000002b00086308 */ /* 0x000ee20000000c00 */
[----:B------:R-:W-:Y:S01]  /*9bf0*/  SHF.L.U32 R4, R4, 0x7, RZ ;  /* 0x0000000704047819 */ /* 0x000fe200000006ff */
[----:B------:R-:W-:Y:S01]  /*9c00*/  @P2 FFMA.FTZ R25, R71, R13, R7 ;  /* 0x0000000d47192223 */ /* 0x000fe20000010007 */
[----:B------:R-:W-:Y:S01]  /*9c10*/  SHF.R.S32.HI R10, RZ, 0x3, R14 ;  /* 0x00000003ff0a7819 */ /* 0x000fe2000001140e */
[----:B------:R-:W-:-:S02]  /*9c20*/  IMAD R0, R15, R0, RZ ;  /* 0x000000000f007224 */ /* 0x000fc400078e02ff */
[----:B------:R-:W4:Y:S03]  /*9c30*/  @P1 LDC R15, c[0x0][0x2e8] ;  /* 0x0000ba00ff0f1b82 */ /* 0x000f260000000800 */
[----:B------:R-:W-:Y:S01]  /*9c40*/  SEL R0, R0, RZ, !P4 ;  /* 0x000000ff00007207 */ /* 0x000fe20006000000 */
[----:B---3--:R-:W-:-:S04]  /*9c50*/  @P6 FMUL.FTZ R8, R8, 0.69314718246459960938 ;  /* 0x3f31721808086820 */ /* 0x008fc80000410000 */
[----:B------:R-:W-:Y:S02]  /*9c60*/  IMAD R0, R26, R5, R0 ;  /* 0x000000051a007224 */ /* 0x000fe400078e0200 */
[----:B------:R-:W-:Y:S01]  /*9c70*/  @P1 FMUL.FTZ R5, R9, 0.69314718246459960938 ;  /* 0x3f31721809051820 */ /* 0x000fe20000410000 */
[----:B------:R-:W-:Y:S01]  /*9c80*/  SHF.R.S32.HI R9, RZ, 0x1f, R4 ;  /* 0x0000001fff097819 */ /* 0x000fe20000011404 */
[----:B------:R-:W-:Y:S01]  /*9c90*/  @P6 FFMA.FTZ R22, R70, R16, R8 ;  /* 0x0000001046166223 */ /* 0x000fe20000010008 */
[--C-:B------:R-:W-:Y:S02]  /*9ca0*/  IADD3 R7, P2, P0, R4, R40, R0.reuse ;  /* 0x0000002804077210 */ /* 0x100fe4000785e000 */
[----:B------:R-:W-:-:S04]  /*9cb0*/  SHF.R.S32.HI R0, RZ, 0x1f, R0 ;  /* 0x0000001fff007819 */ /* 0x000fc80000011400 */
[----:B------:R-:W-:Y:S01]  /*9cc0*/  IADD3.X R9, R9, R41, R0, P2, P0 ;  /* 0x0000002909097210 */ /* 0x000fe200017e0400 */
[----:B----4-:R-:W-:Y:S01]  /*9cd0*/  @P1 FFMA.FTZ R23, R3, R15, R5 ;  /* 0x0000000f03171223 */ /* 0x010fe20000010005 */
[----:B-12---:R-:W-:Y:S06]  /*9ce0*/  @P3 BRA `(.L_x_1709) ;  /* 0x0000000000ac3947 */ /* 0x006fec0003800000 */
        /* <DEDUP_REMOVED lines=43> */
.L_x_1709:
[----:B------:R-:W-:Y:S05]  /*9fa0*/  BSYNC B0 ;  /* 0x0000000000007941 */ /* 0x000fea0003800000 */
.L_x_1708:
[----:B-1----:R-:W2:Y:S01]  /*9fb0*/  LDL.LU.64 R6, [R1+0x30] ;  /* 0x0000300001067983 */ /* 0x002ea20000300a00 */
[----:B------:R-:W-:-:S03]  /*9fc0*/  ULDC UR4, c[0x0][0x2d0] ;  /* 0x0000b40000047ab9 */ /* 0x000fc60000000800 */
[----:B------:R1:W5:Y:S01]  /*9fd0*/  LDL.64 R16, [R1] ;  /* 0x0000000001107983 */ /* 0x0003620000100a00 */
[C---:B------:R-:W-:Y:S01]  /*9fe0*/  VIADD R0, R10.reuse, 0x10 ;  /* 0x000000100a007836 */ /* 0x040fe20000000000 */
[C---:B------:R-:W-:Y:S01]  /*9ff0*/  IADD3 R15, R10.reuse, 0x60, RZ ;  /* 0x000000600a0f7810 */ /* 0x040fe20007ffe0ff */
[C---:B------:R-:W-:Y:S01]  /*a000*/  VIADD R4, R10.reuse, 0x20 ;  /* 0x000000200a047836 */ /* 0x040fe20000000000 */
[----:B------:R-:W-:Y:S01]  /*a010*/  BSSY B0, `(.L_x_1710) ;  /* 0x0000020000007945 */ /* 0x000fe20003800000 */
[C---:B------:R-:W-:Y:S02]  /*a020*/  VIADD R5, R10.reuse, 0x40 ;  /* 0x000000400a057836 */ /* 0x040fe40000000000 */
[----:B------:R-:W-:Y:S01]  /*a030*/  VIADD R14, R10, 0x70 ;  /* 0x000000700a0e7836 */ /* 0x000fe20000000000 */
[C---:B--2---:R-:W-:Y:S02]  /*a040*/  IADD3 R2, P0, R6.reuse, R46, RZ ;  /* 0x0000002e06027210 */ /* 0x044fe40007f1e0ff */
[----:B------:R-:W-:Y:S01]  /*a050*/  ISETP.GE.AND P1, PT, R6, UR4, PT ;  /* 0x0000000406007c0c */ /* 0x000fe2000bf26270 */
[----:B------:R-:W-:Y:S01]  /*a060*/  ULDC.64 UR4, c[0x0][0x2a0] ;  /* 0x0000a80000047ab9 */ /* 0x000fe20000000a00 */
[----:B------:R-:W-:Y:S01]  /*a070*/  SHF.R.S32.HI R6, RZ, 0x1f, R26 ;  /* 0x0000001fff067819 */ /* 0x000fe2000001141a */
[----:B------:R-:W-:Y:S01]  /*a080*/  IMAD.X R3, R7, 0x1, R47, P0 ;  /* 0x0000000107037824 */ /* 0x000fe200000e062f */
[----:B-----5:R-:W-:-:S02]  /*a090*/  ISETP.GE.OR P0, PT, R0, R48, P1 ;  /* 0x000000300000720c */ /* 0x020fc40000f06670 */
[-C--:B------:R-:W-:Y:S01]  /*a0a0*/  ISETP.GE.OR P6, PT, R4, R48.reuse, P1 ;  /* 0x000000300400720c */ /* 0x080fe20000fc6670 */
[C---:B------:R-:W-:Y:S01]  /*a0b0*/  VIADD R4, R10.reuse, 0x50 ;  /* 0x000000500a047836 */ /* 0x040fe20000000000 */
[----:B------:R-:W-:Y:S01]  /*a0c0*/  IADD3 R0, R10, 0x30, RZ ;  /* 0x000000300a007810 */ /* 0x000fe20007ffe0ff */
[----:B------:R-:W-:Y:S01]  /*a0d0*/  IMAD.WIDE.U32 R12, R26, UR4, R2 ;  /* 0x000000041a0c7c25 */ /* 0x000fe2000f8e0002 */
[-C--:B------:R-:W-:Y:S02]  /*a0e0*/  ISETP.GE.OR P2, PT, R10, R48.reuse, P1 ;  /* 0x000000300a00720c */ /* 0x080fe40000f46670 */
[----:B------:R1:W2:Y:S01]  /*a0f0*/  LDS.128 R8, [R207] ;  /* 0x00000000cf087984 */ /* 0x0002a20000000c00 */
[-C--:B------:R-:W-:Y:S01]  /*a100*/  ISETP.GE.OR P5, PT, R0, R48.reuse, P1 ;  /* 0x000000300000720c */ /* 0x080fe20000fa6670 */
[----:B------:R-:W-:Y:S01]  /*a110*/  IMAD R0, R6, UR4, RZ ;  /* 0x0000000406007c24 */ /* 0x000fe2000f8e02ff */
[-C--:B------:R-:W-:Y:S02]  /*a120*/  ISETP.GE.OR P4, PT, R5, R48.reuse, P1 ;  /* 0x000000300500720c */ /* 0x080fe40000f86670 */
[----:B------:R-:W-:Y:S01]  /*a130*/  ISETP.GE.OR P3, PT, R4, R48, P1 ;  /* 0x000000300400720c */ /* 0x000fe20000f66670 */
[----:B------:R-:W-:-:S05]  /*a140*/  IMAD R0, R26, UR5, R0 ;  /* 0x000000051a007c24 */ /* 0x000fca000f8e0200 */
[----:B------:R-:W-:Y:S01]  /*a150*/  IADD3 R7, R13, R0, RZ ;  /* 0x000000000d077210 */ /* 0x000fe20007ffe0ff */
        /* <DEDUP_REMOVED lines=11> */
.L_x_1711:
[----:B------:R-:W-:Y:S05]  /*a210*/  BSYNC B0 ;  /* 0x0000000000007941 */ /* 0x000fea0003800000 */
.L_x_1710:
[----:B--23--:R2:W3:Y:S01]  /*a220*/  LDS.128 R8, [R207+0x800] ;  /* 0x00080000cf087984 */ /* 0x00c4e20000000c00 */
[----:B------:R-:W-:Y:S01]  /*a230*/  BSSY B0, `(.L_x_1712) ;  /* 0x0000011000007945 */ /* 0x000fe20003800000 */
[-C--:B------:R-:W-:Y:S02]  /*a240*/  ISETP.GE.OR P2, PT, R15, R48.reuse, P1 ;  /* 0x000000300f00720c */ /* 0x080fe40000f46670 */
[----:B------:R-:W-:Y:S01]  /*a250*/  ISETP.GE.OR P1, PT, R14, R48, P1 ;  /* 0x000000300e00720c */ /* 0x000fe20000f26670 */
        /* <DEDUP_REMOVED lines=14> */
.L_x_1713:
[----:B------:R-:W-:Y:S05]  /*a340*/  BSYNC B0 ;  /* 0x0000000000007941 */ /* 0x000fea0003800000 */
.L_x_1712:
        /* <DEDUP_REMOVED lines=16> */
.L_x_1715:
[----:B------:R-:W-:Y:S05]  /*a450*/  BSYNC B0 ;  /* 0x0000000000007941 */ /* 0x000fea0003800000 */
.L_x_1714:
        /* <DEDUP_REMOVED lines=16> */
.L_x_1717:
[----:B------:R-:W-:Y:S05]  /*a560*/  BSYNC B0 ;  /* 0x0000000000007941 */ /* 0x000fea0003800000 */
.L_x_1716:
        /* <DEDUP_REMOVED lines=16> */
.L_x_1719:
[----:B------:R-:W-:Y:S05]  /*a670*/  BSYNC B0 ;  /* 0x0000000000007941 */ /* 0x000fea0003800000 */
.L_x_1718:
        /* <DEDUP_REMOVED lines=16> */
.L_x_1721:
[----:B------:R-:W-:Y:S05]  /*a780*/  BSYNC B0 ;  /* 0x0000000000007941 */ /* 0x000fea0003800000 */
.L_x_1720:
        /* <DEDUP_REMOVED lines=16> */
.L_x_1723:
[----:B------:R-:W-:Y:S05]  /*a890*/  BSYNC B0 ;  /* 0x0000000000007941 */ /* 0x000fea0003800000 */
.L_x_1722:
        /* <DEDUP_REMOVED lines=15> */
.L_x_1664:
[----:B------:R-:W2:Y:S01]  /*a990*/  LDL.LU R20, [R1+0x50] ;  /* 0x0000500001147983 */ /* 0x000ea20000300800 */
[----:B------:R-:W1:Y:S01]  /*a9a0*/  LDC.U8 R0, c[0x0][0x3d9] ;  /* 0x0000f640ff007b82 */ /* 0x000e620000000000 */
[----:B------:R-:W-:Y:S01]  /*a9b0*/  SHF.R.S32.HI R19, RZ, 0x1f, R129 ;  /* 0x0000001fff137819 */ /* 0x000fe20000011481 */
[----:B------:R-:W-:Y:S01]  /*a9c0*/  IMAD.IADD R14, R14, 0x1, -R18 ;  /* 0x000000010e0e7824 */ /* 0x000fe200078e0a12 */
[----:B------:R-:W-:Y:S01]  /*a9d0*/  ULDC UR6, c[0x0][0x2d0] ;  /* 0x0000b40000067ab9 */ /* 0x000fe20000000800 */
[----:B------:R-:W-:Y:S01]  /*a9e0*/  ULDC.64 UR4, c[0x0][0x2a0] ;  /* 0x0000a80000047ab9 */ /* 0x000fe20000000a00 */
[----:B------:R-:W-:Y:S01]  /*a9f0*/  LEA.HI R19, R19, R129, RZ, 0x3 ;  /* 0x0000008113137211 */ /* 0x000fe200078f18ff */
[----:B------:R-:W-:Y:S02]  /*aa00*/  BSSY B0, `(.L_x_1724) ;  /* 0x000004d000007945 */ /* 0x000fe40003800000 */
[----:B------:R-:W3:Y:S01]  /*aa10*/  LDC.U8 R2, c[0x0][0x3d8] ;  /* 0x0000f600ff027b82 */ /* 0x000ee20000000000 */
[----:B------:R-:W-:-:S05]  /*aa20*/  LOP3.LUT R15, R19, 0xfffffff8, RZ, 0xc0, !PT ;  /* 0xfffffff8130f7812 */ /* 0x000fca00078ec0ff */
[----:B------:R-:W-:Y:S01]  /*aa30*/  IMAD.IADD R15, R129, 0x1, -R15 ;  /* 0x00000001810f7824 */ /* 0x000fe200078e0a0f */
[----:B-1----:R-:W-:-:S04]  /*aa40*/  ISETP.NE.AND P1, PT, R0, RZ, PT ;  /* 0x000000ff0000720c */ /* 0x002fc80003f25270 */
[C---:B---3--:R-:W-:Y:S02]  /*aa50*/  ISETP.NE.AND P0, PT, R2.reuse, RZ, !P1 ;  /* 0x000000ff0200720c */ /* 0x048fe40004f05270 */
[----:B------:R-:W-:-:S07]  /*aa60*/  ISETP.NE.AND P2, PT, R2, RZ, PT ;  /* 0x000000ff0200720c */ /* 0x000fce0003f45270 */
[----:B------:R-:W1:Y:S01]  /*aa70*/  @!P1 LDC R7, c[0x0][0x2c4] ;  /* 0x0000b100ff079b82 */ /* 0x000e620000000800 */
[----:B------:R-:W-:-:S07]  /*aa80*/  ISETP.NE.OR P2, PT, R0, RZ, !P2 ;  /* 0x000000ff0000720c */ /* 0x000fce0005745670 */
[----:B------:R-:W3:Y:S08]  /*aa90*/  @!P1 LDC R13, c[0x0][0x270] ;  /* 0x00009c00ff0d9b82 */ /* 0x000ef00000000800 */
[----:B------:R-:W4:Y:S08]  /*aaa0*/  @P1 LDC.64 R10, c[0x0][0x2c0] ;  /* 0x0000b000ff0a1b82 */ /* 0x000f300000000a00 */
[----:B-1----:R-:W3:Y:S08]  /*aab0*/  @P0 LDC R7, c[0x0][0x2e4] ;  /* 0x0000b900ff070b82 */ /* 0x002ef00000000800 */
[----:B------:R-:W1:Y:S08]  /*aac0*/  @!P2 LDC R17, c[0x0][0x2c4] ;  /* 0x0000b100ff11ab82 */ /* 0x000e700000000800 */
[----:B------:R-:W5:Y:S01]  /*aad0*/  @P1 LDC R16, c[0x0][0x2c0] ;  /* 0x0000b000ff101b82 */ /* 0x000f620000000800 */
[----:B------:R-:W-:Y:S01]  /*aae0*/  @!P1 IMAD.MOV.U32 R16, RZ, RZ, 0x1 ;  /* 0x00000001ff109424 */ /* 0x000fe200078e00ff */
[----:B--2---:R-:W-:-:S02]  /*aaf0*/  ISETP.NE.AND P3, PT, R20, -0x1, PT ;  /* 0xffffffff1400780c */ /* 0x004fc40003f65270 */
[----:B------:R-:W-:-:S11]  /*ab00*/  ISETP.NE.OR P0, PT, R20, -0x1, P2 ;  /* 0xffffffff1400780c */ /* 0x000fd60001705670 */
[----:B------:R-:W2:Y:S01]  /*ab10*/  @!P3 LDC.64 R4, c[0x0][0x290] ;  /* 0x0000a400ff04bb82 */ /* 0x000ea20000000a00 */
[----:B------:R-:W-:-:S07]  /*ab20*/  @!P3 SHF.R.S32.HI R0, RZ, 0x1f, R25 ;  /* 0x0000001fff00b819 */ /* 0x000fce0000011419 */
[----:B------:R-:W4:Y:S01]  /*ab30*/  @P3 LDC.64 R8, c[0x0][0x298] ;  /* 0x0000a600ff083b82 */ /* 0x000f220000000a00 */
[----:B--2---:R-:W-:Y:S02]  /*ab40*/  @!P3 IMAD R6, R0, R4, RZ ;  /* 0x000000040006b224 */ /* 0x004fe400078e02ff */
[----:B------:R-:W-:Y:S02]  /*ab50*/  @P1 IMAD.MOV.U32 R0, RZ, RZ, 0x1 ;  /* 0x00000001ff001424 */ /* 0x000fe400078e00ff */
[----:B---3--:R-:W-:Y:S02]  /*ab60*/  @!P1 IMAD R0, R7, R13, RZ ;  /* 0x0000000d07009224 */ /* 0x008fe400078e02ff */
[C---:B------:R-:W-:Y:S02]  /*ab70*/  @!P3 IMAD R12, R25.reuse, R5, R6 ;  /* 0x00000005190cb224 */ /* 0x040fe400078e0206 */
[----:B------:R-:W-:Y:S02]  /*ab80*/  IMAD R0, R25, R0, RZ ;  /* 0x0000000019007224 */ /* 0x000fe400078e02ff */
[----:B----4-:R-:W-:-:S03]  /*ab90*/  @P3 IMAD.WIDE.U32 R2, R20, R8, RZ ;  /* 0x0000000814023225 */ /* 0x010fc600078e00ff */
[----:B------:R-:W-:Y:S01]  /*aba0*/  SEL R0, R0, RZ, P2 ;  /* 0x000000ff00007207 */ /* 0x000fe20001000000 */
[----:B------:R-:W-:Y:S02]  /*abb0*/  @P3 IMAD R9, R20, R9, R3 ;  /* 0x0000000914093224 */ /* 0x000fe400078e0203 */
[----:B------:R-:W-:Y:S02]  /*abc0*/  @P1 IMAD R6, R11, R10, RZ ;  /* 0x0000000a0b061224 */ /* 0x000fe400078e02ff */
[----:B------:R-:W-:-:S04]  /*abd0*/  @!P3 IMAD.WIDE.U32 R4, R25, R4, RZ ;  /* 0x000000041904b225 */ /* 0x000fc800078e00ff */
[----:B-1----:R-:W-:Y:S02]  /*abe0*/  @!P0 IMAD R20, R25, R17, RZ ;  /* 0x0000001119148224 */ /* 0x002fe400078e02ff */
[----:B------:R-:W-:Y:S01]  /*abf0*/  @!P1 IMAD.MOV.U32 R6, RZ, RZ, R7 ;  /* 0x000000ffff069224 */ /* 0x000fe200078e0007 */
[----:B------:R-:W-:Y:S01]  /*ac00*/  SHF.R.S32.HI R7, RZ, 0x1f, R28 ;  /* 0x0000001fff077819 */ /* 0x000fe2000001141c */
[----:B------:R-:W-:Y:S01]  /*ac10*/  @P3 IMAD.MOV.U32 R8, RZ, RZ, R2 ;  /* 0x000000ffff083224 */ /* 0x000fe200078e0002 */
[----:B------:R-:W-:Y:S01]  /*ac20*/  CS2R R2, SRZ ;  /* 0x0000000000027805 */ /* 0x000fe2000001ff00 */
[----:B------:R-:W-:Y:S01]  /*ac30*/  @!P3 IMAD.MOV.U32 R8, RZ, RZ, R4 ;  /* 0x000000ffff08b224 */ /* 0x000fe200078e0004 */
[--C-:B------:R-:W-:Y:S01]  /*ac40*/  @!P2 SHF.R.S32.HI R3, RZ, 0x1f, R20.reuse ;  /* 0x0000001fff03a819 */ /* 0x100fe20000011414 */
[----:B------:R-:W-:Y:S01]  /*ac50*/  @!P2 IMAD.MOV.U32 R2, RZ, RZ, R20 ;  /* 0x000000ffff02a224 */ /* 0x000fe200078e0014 */
[----:B------:R1:W-:Y:S01]  /*ac60*/  @!P0 STL [R1+0x50], R20 ;  /* 0x0000501401008387 */ /* 0x0003e20000100800 */
[----:B------:R-:W-:-:S02]  /*ac70*/  IMAD R6, R28, R6, R0 ;  /* 0x000000061c067224 */ /* 0x000fc400078e0200 */
[----:B-----5:R-:W-:Y:S02]  /*ac80*/  IMAD R4, R18, R16, RZ ;  /* 0x0000001012047224 */ /* 0x020fe400078e02ff */
[----:B------:R-:W-:Y:S02]  /*ac90*/  IMAD.SHL.U32 R0, R15, 0x8, RZ ;  /* 0x000000080f007824 */ /* 0x000fe400078e00ff */
[----:B------:R-:W-:Y:S01]  /*aca0*/  @!P3 IMAD.IADD R9, R5, 0x1, R12 ;  /* 0x000000010509b824 */ /* 0x000fe200078e020c */
[----:B------:R-:W-:Y:S01]  /*acb0*/  IADD3 R18, P3, P2, R4, R2, R6 ;  /* 0x0000000204127210 */ /* 0x000fe20007a7e006 */
[----:B------:R-:W-:Y:S01]  /*acc0*/  IMAD R7, R7, UR4, RZ ;  /* 0x0000000407077c24 */ /* 0x000fe2000f8e02ff */
[----:B------:R-:W-:Y:S02]  /*acd0*/  SHF.R.S32.HI R5, RZ, 0x1f, R4 ;  /* 0x0000001fff057819 */ /* 0x000fe40000011404 */
[----:B------:R-:W-:Y:S02]  /*ace0*/  SHF.R.S32.HI R6, RZ, 0x1f, R6 ;  /* 0x0000001fff067819 */ /* 0x000fe40000011406 */
[----:B------:R-:W-:-:S02]  /*acf0*/  SHF.R.S32.HI R4, RZ, 0x3, R19 ;  /* 0x00000003ff047819 */ /* 0x000fc40000011413 */
[----:B------:R-:W-:Y:S02]  /*ad00*/  ISETP.GE.AND P0, PT, R0, UR6, PT ;  /* 0x0000000600007c0c */ /* 0x000fe4000bf06270 */
[----:B------:R-:W-:Y:S01]  /*ad10*/  IADD3.X R17, R5, R3, R6, P3, P2 ;  /* 0x0000000305117210 */ /* 0x000fe20001fe4406 */
[C---:B------:R-:W-:Y:S01]  /*ad20*/  VIADD R24, R4.reuse, 0x10 ;  /* 0x0000001004187836 */ /* 0x040fe20000000000 */
[C---:B------:R-:W-:Y:S01]  /*ad30*/  ISETP.GE.OR P3, PT, R4.reuse, R14, P0 ;  /* 0x0000000e0400720c */ /* 0x040fe20000766670 */
[----:B------:R-:W-:Y:S01]  /*ad40*/  VIADD R25, R4, 0x20 ;  /* 0x0000002004197836 */ /* 0x000fe20000000000 */
[----:B------:R-:W-:Y:S01]  /*ad50*/  IADD3 R8, P1, R0, R8, RZ ;  /* 0x0000000800087210 */ /* 0x000fe20007f3e0ff */
[----:B------:R-:W-:Y:S01]  /*ad60*/  VIADD R27, R4, 0x30 ;  /* 0x00000030041b7836 */ /* 0x000fe20000000000 */
[----:B------:R-:W-:Y:S01]  /*ad70*/  SHF.R.S32.HI R5, RZ, 0x1f, R4 ;  /* 0x0000001fff057819 */ /* 0x000fe20000011404 */
[----:B------:R-:W-:Y:S01]  /*ad80*/  IMAD R6, R28, UR5, R7 ;  /* 0x000000051c067c24 */ /* 0x000fe2000f8e0207 */
[----:B------:R-:W-:-:S02]  /*ad90*/  LEA.HI.X.SX32 R9, R0, R9, 0x1, P1 ;  /* 0x0000000900097211 */ /* 0x000fc400008f0eff */
[-C--:B------:R-:W-:Y:S01]  /*ada0*/  ISETP.GE.AND P2, PT, R4, R14.reuse, PT ;  /* 0x0000000e0400720c */ /* 0x080fe20003f46270 */
[----:B------:R-:W-:Y:S01]  /*adb0*/  IMAD.WIDE R2, R30, 0x80, R4 ;  /* 0x000000801e027825 */ /* 0x000fe200078e0204 */
[-C--:B------:R-:W-:Y:S02]  /*adc0*/  ISETP.GE.AND P1, PT, R24, R14.reuse, PT ;  /* 0x0000000e1800720c */ /* 0x080fe40003f26270 */
[-C--:B------:R-:W-:Y:S01]  /*add0*/  ISETP.GE.AND P6, PT, R25, R14.reuse, PT ;  /* 0x0000000e1900720c */ /* 0x080fe20003fc6270 */
[----:B------:R-:W-:Y:S01]  /*ade0*/  IMAD.WIDE.U32 R8, R28, UR4, R8 ;  /* 0x000000041c087c25 */ /* 0x000fe2000f8e0008 */
[-C--:B------:R-:W-:Y:S02]  /*adf0*/  ISETP.GE.AND P5, PT, R27, R14.reuse, PT ;  /* 0x0000000e1b00720c */ /* 0x080fe40003fa6270 */
[----:B------:R-:W-:Y:S01]  /*ae00*/  ISETP.GE.OR P4, PT, R24, R14, P0 ;  /* 0x0000000e1800720c */ /* 0x000fe20000786670 */
[----:B------:R-:W-:Y:S01]  /*ae10*/  IMAD.IADD R7, R6, 0x1, R9 ;  /* 0x0000000106077824 */ /* 0x000fe200078e0209 */
[----:B-1----:R-:W-:Y:S11]  /*ae20*/  @P3 BRA `(.L_x_1725) ;  /* 0x0000000000283947 */ /* 0x002ff60003800000 */
        /* <DEDUP_REMOVED lines=10> */
.L_x_1725:
[----:B------:R-:W-:Y:S05]  /*aed0*/  BSYNC B0 ;  /* 0x0000000000007941 */ /* 0x000fea0003800000 */
.L_x_1724:
        /* <DEDUP_REMOVED lines=16> */
.L_x_1727:
[----:B------:R-:W-:Y:S05]  /*afe0*/  BSYNC B0 ;  /* 0x0000000000007941 */ /* 0x000fea0003800000 */
.L_x_1726:
        /* <DEDUP_REMOVED lines=17> */
.L_x_1729:
[----:B------:R-:W-:Y:S05]  /*b100*/  BSYNC B0 ;  /* 0x0000000000007941 */ /* 0x000fea0003800000 */
.L_x_1728:
        /* <DEDUP_REMOVED lines=16> */
.L_x_1731:
[----:B------:R-:W-:Y:S05]  /*b210*/  BSYNC B0 ;  /* 0x0000000000007941 */ /* 0x000fea0003800000 */
.L_x_1730:
        /* <DEDUP_REMOVED lines=19> */
.L_x_1733:
[----:B------:R-:W-:Y:S05]  /*b350*/  BSYNC B0 ;  /* 0x0000000000007941 */ /* 0x000fea0003800000 */
.L_x_1732:
[----:B------:R-:W-:Y:S01]  /*b360*/  ISETP.NE.OR P1, PT, R15, RZ, P1 ;  /* 0x000000ff0f00720c */ /* 0x000fe20000f25670 */
[----:B------:R-:W-:Y:S01]  /*b370*/  BSSY B0, `(.L_x_1734) ;  /* 0x0000018000007945 */ /* 0x000fe20003800000 */
[CC--:B------:R-:W-:Y:S02]  /*b380*/  ISETP.GE.AND P3, PT, R19.reuse, R14.reuse, PT ;  /* 0x0000000e1300720c */ /* 0x0c0fe40003f66270 */
[----:B------:R-:W-:Y:S02]  /*b390*/  P2R R26, PR, RZ, 0x2 ;  /* 0x00000002ff1a7803 */ /* 0x000fe40000000000 */
[----:B------:R-:W-:Y:S02]  /*b3a0*/  ISETP.GE.OR P1, PT, R19, R14, P0 ;  /* 0x0000000e1300720c */ /* 0x000fe40000726670 */
        /* <DEDUP_REMOVED lines=20> */
.L_x_1735:
[----:B------:R-:W-:Y:S05]  /*b4f0*/  BSYNC B0 ;  /* 0x0000000000007941 */ /* 0x000fea0003800000 */
.L_x_1734:
[CC--:B------:R-:W-:Y:S01]  /*b500*/  ISETP.GE.OR P1, PT, R20.reuse, R14.reuse, P0 ;  /* 0x0000000e1400720c */ /* 0x0c0fe20000726670 */
[----:B------:R-:W-:Y:S01]  /*b510*/  BSSY B0, `(.L_x_1736) ;  /* 0x0000012000007945 */ /* 0x000fe20003800000 */
[-C--:B------:R-:W-:Y:S02]  /*b520*/  ISETP.GE.AND P2, PT, R20, R14.reuse, PT ;  /* 0x0000000e1400720c */ /* 0x080fe40003f46270 */
[----:B------:R-:W-:Y:S02]  /*b530*/  ISETP.GE.OR P0, PT, R21, R14, P0 ;  /* 0x0000000e1500720c */ /* 0x000fe40000706670 */
        /* <DEDUP_REMOVED lines=15> */
.L_x_1737:
[----:B------:R-:W-:Y:S05]  /*b630*/  BSYNC B0 ;  /* 0x0000000000007941 */ /* 0x000fea0003800000 */
.L_x_1736:
        /* <DEDUP_REMOVED lines=16> */
.L_x_1739:
[----:B------:R-:W-:Y:S05]  /*b740*/  BSYNC B0 ;  /* 0x0000000000007941 */ /* 0x000fea0003800000 */
.L_x_1738:
        /* <DEDUP_REMOVED lines=11> */
.L_x_1741:
[----:B------:R-:W-:Y:S05]  /*b800*/  BSYNC B0 ;  /* 0x0000000000007941 */ /* 0x000fea0003800000 */
.L_x_1740:
        /* <DEDUP_REMOVED lines=11> */
.L_x_1743:
[----:B------:R-:W-:Y:S05]  /*b8c0*/  BSYNC B0 ;  /* 0x0000000000007941 */ /* 0x000fea0003800000 */
.L_x_1742:
        /* <DEDUP_REMOVED lines=10> */
.L_x_1745:
[----:B------:R-:W-:Y:S05]  /*b970*/  BSYNC B0 ;  /* 0x0000000000007941 */ /* 0x000fea0003800000 */
.L_x_1744:
        /* <DEDUP_REMOVED lines=10> */
.L_x_1747:
[----:B------:R-:W-:Y:S05]  /*ba20*/  BSYNC B0 ;  /* 0x0000000000007941 */ /* 0x000fea0003800000 */
.L_x_1746:
        /* <DEDUP_REMOVED lines=10> */
.L_x_1749:
[----:B------:R-:W-:Y:S05]  /*bad0*/  BSYNC B0 ;  /* 0x0000000000007941 */ /* 0x000fea0003800000 */
.L_x_1748:
        /* <DEDUP_REMOVED lines=10> */
.L_x_1751:
[----:B------:R-:W-:Y:S05]  /*bb80*/  BSYNC B0 ;  /* 0x0000000000007941 */ /* 0x000fea0003800000 */
.L_x_1750:
        /* <DEDUP_REMOVED lines=10> */
.L_x_1753:
[----:B------:R-:W-:Y:S05]  /*bc30*/  BSYNC B0 ;  /* 0x0000000000007941 */ /* 0x000fea0003800000 */
.L_x_1752:
        /* <DEDUP_REMOVED lines=10> */
.L_x_1754:
        /* <DEDUP_REMOVED lines=10> */
.L_x_2592:


//--------------------- .text._ZN5flash16flash_fwd_kernelI23Flash_fwd_kernel_traitsILi64ELi128ELi64ELi4ELb0ELb0EN7cutlass6half_tE19Flash_kernel_traitsILi64ELi128ELi64ELi4ES3_EELb1ELb0ELb0ELb1ELb0ELb0ELb0ELb1EEEvNS_16Flash_fwd_paramsE --------------------------
	.section	.text._ZN5flash16flash_fwd_kernelI23Flash_fwd_kernel_traitsILi64ELi128ELi64ELi4ELb0ELb0EN7cutlass6half_tE19Flash_kernel_traitsILi64ELi128ELi64ELi4ES3_EELb1ELb0ELb0ELb1ELb0ELb0ELb0ELb1EEEvNS_16Flash_fwd_paramsE,"ax",@progbits
	.align	128
        .global         _ZN5flash16flash_fwd_kernelI23Flash_fwd_kernel_traitsILi64ELi128ELi64ELi4ELb0ELb0EN7cutlass6half_tE19Flash_kernel_traitsILi64ELi128ELi64ELi4ES3_EELb1ELb0ELb0ELb1ELb0ELb0ELb0ELb1EEEvNS_16Flash_fwd_paramsE
        .type           _ZN5flash16flash_fwd_kernelI23Flash_fwd_kernel_traitsILi64ELi128ELi64ELi4ELb0ELb0EN7cutlass6half_tE19Flash_kernel_traitsILi64ELi128ELi64ELi4ES3_EELb1ELb0ELb0ELb1ELb0ELb0ELb0ELb1EEEvNS_16Flash_fwd_paramsE,@function
        .size           _ZN5flash16flash_fwd_kernelI23Flash_fwd_kernel_traitsILi64ELi128ELi64ELi4ELb0ELb0EN7cutlass6half_tE19Flash_kernel_traitsILi64ELi128ELi64ELi4ES3_EELb1ELb0ELb0ELb1ELb0ELb0ELb0ELb1EEEvNS_16Flash_fwd_paramsE,(.L_x_2593 - _ZN5flash16flash_fwd_kernelI23Flash_fwd_kernel_traitsILi64ELi128ELi64ELi4ELb0ELb0EN7cutlass6half_tE19Flash_kernel_traitsILi64ELi128ELi64ELi4ES3_EELb1ELb0ELb0ELb1ELb0ELb0ELb0ELb1EEEvNS_16Flash_fwd_paramsE)
        .other          _ZN5flash16flash_fwd_kernelI23Flash_fwd_kernel_traitsILi64ELi128ELi64ELi4ELb0ELb0EN7cutlass6half_tE19Flash_kernel_traitsILi64ELi128ELi64ELi4ES3_EELb1ELb0ELb0ELb1ELb0ELb0ELb0ELb1EEEvNS_16Flash_fwd_paramsE,@"STO_CUDA_ENTRY STV_DEFAULT"
_ZN5flash16flash_fwd_kernelI23Flash_fwd_kernel_traitsILi64ELi128ELi64ELi4ELb0ELb0EN7cutlass6half_tE19Flash_kernel_traitsILi64ELi128ELi64ELi4ES3_EELb1ELb0ELb0ELb1ELb0ELb0ELb0ELb1EEEvNS_16Flash_fwd_paramsE:
.text._ZN5flash16flash_fwd_kernelI23Flash_fwd_kernel_traitsILi64ELi128ELi64ELi4ELb0ELb0EN7cutlass6half_tE19Flash_kernel_traitsILi64ELi128ELi64ELi4ES3_EELb1ELb0ELb0ELb1ELb0ELb0ELb0ELb1EEEvNS_16Flash_fwd_paramsE:
        /* <DEDUP_REMOVED lines=8> */
[----:B------:R-:W2:Y:S01]  /*0080*/  LDC R9, c[0x0][0x3ac] ;  /* 0x0000eb00ff097b82 */ /* 0x000ea20000000800 */
[----:B------:R-:W3:Y:S01]  /*0090*/  S2R R122, SR_TID.X ;  /* 0x00000000007a7919 */ /* 0x000ee20000002100 */
[----:B------:R-:W-:Y:S01]  /*00a0*/  ULDC.64 UR6, c[0x0][0x2f0] ;  /* 0x0000bc0000067ab9 */ /* 0x000fe20000000a00 */
[----:B------:R-:W-:Y:S01]  /*00b0*/  ULDC.64 UR8, c[0x0][0x2f0] ;  /* 0x0000bc0000087ab9 */ /* 0x000fe20000000a00 */
[----:B-1----:R-:W-:-:S04]  /*00c0*/  VIADD R1, R1, 0xffffff00 ;  /* 0xffffff0001017836 */ /* 0x002fc80000000000 */
[----:B------:R-:W-:Y:S01]  /*00d0*/  S2UR UR15, SR_CTAID.X ;  /* 0x00000000000f79c3 */ /* 0x000fe20000002500 */
[----:B------:R-:W4:Y:S07]  /*00e0*/  @P2 LDG.E.64 R4, desc[UR18][R4.64] ;  /* 0x0000001204042981 */ /* 0x000f2e000c1e1b00 */
[----:B------:R-:W1:Y:S08]  /*00f0*/  S2UR UR27, SR_CTAID.Y ;  /* 0x00000000001b79c3 */ /* 0x000e700000002600 */
[----:B------:R-:W5:Y:S01]  /*0100*/  S2UR UR28, SR_CTAID.Z ;  /* 0x00000000001c79c3 */ /* 0x000f620000002700 */
[----:B--2---:R-:W2:Y:S01]  /*0110*/  @P2 LDG.E.64 R2, desc[UR18][R8.64] ;  /* 0x0000001208022981 */ /* 0x004ea2000c1e1b00 */
[----:B------:R-:W-:Y:S01]  /*0120*/  UISETP.NE.U32.AND UP2, UPT, UR6, URZ, UPT ;  /* 0x0000003f0600728c */ /* 0x000fe2000bf45070 */
[----:B------:R-:W-:-:S02]  /*0130*/  UMOV UR14, 0xffffffff ;  /* 0xffffffff000e7882 */ /* 0x000fc40000000000 */
[----:B------:R-:W-:Y:S01]  /*0140*/  ULDC.U8 UR6, c[0x0][0x3c2] ;  /* 0x0000f08000067ab9 */ /* 0x000fe20000000000 */
[----:B------:R-:W-:Y:S02]  /*0150*/  UISETP.NE.AND.EX UP2, UPT, UR7, URZ, UPT, UP2 ;  /* 0x0000003f0700728c */ /* 0x000fe4000bf45320 */
[----:B------:R-:W2:Y:S01]  /*0160*/  @P2 LDC R0, c[0x0][0x3b0] ;  /* 0x0000ec00ff002b82 */ /* 0x000ea20000000800 */
[----:B------:R-:W-:Y:S01]  /*0170*/  UISETP.NE.AND UP3, UPT, UR6, URZ, UPT ;  /* 0x0000003f0600728c */ /* 0x000fe2000bf65270 */
[----:B------:R-:W-:Y:S02]  /*0180*/  UMOV UR10, URZ ;  /* 0x0000003f000a7c82 */ /* 0x000fe40008000000 */
[----:B------:R-:W-:Y:S01]  /*0190*/  PLOP3.LUT P0, PT, PT, PT, UP2, 0x80, 0x0 ;  /* 0x000000000000781c */ /* 0x000fe20003f0f028 */
[----:B------:R-:W-:Y:S01]  /*01a0*/  ULDC.64 UR6, c[0x0][0x2f8] ;  /* 0x0000be0000067ab9 */ /* 0x000fe20000000a00 */
[----:B------:R-:W-:Y:S01]  /*01b0*/  UMOV UR11, 0xffffffff ;  /* 0xffffffff000b7882 */ /* 0x000fe20000000000 */
[----:B------:R-:W-:Y:S01]  /*01c0*/  ULDC.U8 UR13, c[0x0][0x388] ;  /* 0x0000e200000d7ab9 */ /* 0x000fe20000000000 */
[----:B-1----:R-:W-:-:S06]  /*01d0*/  UIMAD.WIDE UR8, UR27, 0x4, UR8 ;  /* 0x000000041b0878a5 */ /* 0x002fcc000f8e0208 */
[----:B------:R-:W-:Y:S01]  /*01e0*/  IMAD.U32 R14, RZ, RZ, UR8 ;  /* 0x00000008ff0e7e24 */ /* 0x000fe2000f8e00ff */
[----:B-----5:R-:W-:Y:S01]  /*01f0*/  ULOP3.LUT UR4, UR28, UR15, UR27, 0xfe, !UPT ;  /* 0x0000000f1c047292 */ /* 0x020fe2000f8efe1b */
[----:B------:R-:W-:-:S05]  /*0200*/  IMAD.U32 R15, RZ, RZ, UR9 ;  /* 0x00000009ff0f7e24 */ /* 0x000fca000f8e00ff */
[----:B---3--:R-:W-:Y:S01]  /*0210*/  LOP3.LUT P3, RZ, R122, UR4, RZ, 0xfc, !PT ;  /* 0x000000047aff7c12 */ /* 0x008fe2000f86fcff */
[----:B------:R-:W-:Y:S02]  /*0220*/  ULDC.64 UR4, c[0x0][0x300] ;  /* 0x0000c00000047ab9 */ /* 0x000fe40000000a00 */
[----:B------:R-:W-:-:S04]  /*0230*/  UISETP.NE.U32.AND UP1, UPT, UR4, URZ, UPT ;  /* 0x0000003f0400728c */ /* 0x000fc8000bf25070 */
[----:B------:R-:W-:-:S03]  /*0240*/  UISETP.NE.AND.EX UP1, UPT, UR5, URZ, UPT, UP1 ;  /* 0x0000003f0500728c */ /* 0x000fc6000bf25310 */
[----:B------:R-:W-:Y:S02]  /*0250*/  ULDC.64 UR4, c[0x0][0x2f8] ;  /* 0x0000be0000047ab9 */ /* 0x000fe40000000a00 */
[----:B------:R-:W-:Y:S01]  /*0260*/  UISETP.EQ.U32.AND UP0, UPT, UR4, URZ, UPT ;  /* 0x0000003f0400728c */ /* 0x000fe2000bf02070 */
[----:B------:R-:W1:Y:S03]  /*0270*/  @!P3 LDC.64 R10, c[0x0][0x3b8] ;  /* 0x0000ee00ff0abb82 */ /* 0x000e660000000a00 */
[----:B------:R-:W-:Y:S02]  /*0280*/  UISETP.EQ.OR.EX UP0, UPT, UR5, URZ, !UP3, UP0 ;  /* 0x0000003f0500728c */ /* 0x000fe4000df02700 */
[----:B------:R-:W-:Y:S02]  /*0290*/  @UP1 ULDC.64 UR8, c[0x0][0x300] ;  /* 0x0000c00000081ab9 */ /* 0x000fe40000000a00 */
[----:B------:R-:W-:-:S02]  /*02a0*/  @UP1 UIMAD.WIDE UR8, UR27, 0x4, UR8 ;  /* 0x000000041b0818a5 */ /* 0x000fc4000f8e0208 */
[----:B------:R-:W-:-:S04]  /*02b0*/  UIMAD.WIDE UR6, UR27, 0x4, UR6 ;  /* 0x000000041b0678a5 */ /* 0x000fc8000f8e0206 */
[----:B------:R-:W-:Y:S02]  /*02c0*/  IMAD.U32 R12, RZ, RZ, UR8 ;  /* 0x00000008ff0c7e24 */ /* 0x000fe4000f8e00ff */
[----:B------:R-:W-:Y:S01]  /*02d0*/  IMAD.U32 R13, RZ, RZ, UR9 ;  /* 0x00000009ff0d7e24 */ /* 0x000fe2000f8e00ff */
[----:B----4-:R-:W-:Y:S02]  /*02e0*/  @P2 R2UR UR30, R4 ;  /* 0x00000000041e22ca */ /* 0x010fe400000e0000 */
[----:B------:R-:W-:-:S11]  /*02f0*/  @P2 R2UR UR31, R5 ;  /* 0x00000000051f22ca */ /* 0x000fd600000e0000 */
[----:B------:R-:W-:Y:S02]  /*0300*/  IMAD.U32 R4, RZ, RZ, UR30 ;  /* 0x0000001eff047e24 */ /* 0x000fe4000f8e00ff */
[----:B------:R-:W-:Y:S01]  /*0310*/  IMAD.U32 R5, RZ, RZ, UR31 ;  /* 0x0000001fff057e24 */ /* 0x000fe2000f8e00ff */
[----:B--2---:R-:W-:-:S04]  /*0320*/  @P2 IADD3 R8, P1, R2, R0, RZ ;  /* 0x0000000002082210 */ /* 0x004fc80007f3e0ff */
[----:B-1----:R1:W-:Y:S01]  /*0330*/  @!P3 STG.E.64 desc[UR18][R10.64], R4 ;  /* 0x000000040a00b986 */ /* 0x0023e2000c101b12 */
[----:B------:R-:W-:Y:S01]  /*0340*/  @P2 IMAD.X R9, RZ, RZ, R3, P1 ;  /* 0x000000ffff092224 */ /* 0x000fe200008e0603 */
[----:B------:R-:W-:-:S04]  /*0350*/  PLOP3.LUT P1, PT, PT, PT, UP1, 0x80, 0x0 ;  /* 0x000000000000781c */ /* 0x000fc80003f2f018 */
[----:B------:R2:W-:Y:S04]  /*0360*/  @!P3 STG.E.64 desc[UR18][R10.64+0x8], R8 ;  /* 0x000008080a00b986 */ /* 0x0005e8000c101b12 */
[----:B------:R-:W3:Y:S04]  /*0370*/  @P0 LDG.E R6, desc[UR18][R14.64] ;  /* 0x000000120e060981 */ /* 0x000ee8000c1e1900 */
[----:B------:R4:W5:Y:S01]  /*0380*/  @P0 LDG.E R2, desc[UR18][R14.64+0x4] ;  /* 0x000004120e020981 */ /* 0x000962000c1e1900 */
[----:B------:R-:W-:-:S03]  /*0390*/  PLOP3.LUT P2, PT, PT, PT, UP0, 0x80, 0x0 ;  /* 0x000000000000781c */ /* 0x000fc60003f4f008 */
[----:B------:R-:W2:Y:S01]  /*03a0*/  @P1 LDG.E R3, desc[UR18][R12.64] ;  /* 0x000000120c031981 */ /* 0x000ea2000c1e1900 */
[----:B-1----:R-:W-:Y:S02]  /*03b0*/  IMAD.U32 R4, RZ, RZ, UR6 ;  /* 0x00000006ff047e24 */ /* 0x002fe4000f8e00ff */
[----:B------:R-:W-:-:S07]  /*03c0*/  IMAD.U32 R5, RZ, RZ, UR7 ;  /* 0x00000007ff057e24 */ /* 0x000fce000f8e00ff */
[----:B------:R-:W2:Y:S01]  /*03d0*/  @!P2 LDG.E R0, desc[UR18][R4.64] ;  /* 0x000000120400a981 */ /* 0x000ea2000c1e1900 */
[----:B----4-:R-:W-:-:S04]  /*03e0*/  SHF.R.S32.HI R15, RZ, 0x1f, R122 ;  /* 0x0000001fff0f7819 */ /* 0x010fc8000001147a */
[----:B------:R-:W-:Y:S02]  /*03f0*/  LEA.HI R123, R15, R122, RZ, 0x5 ;  /* 0x0000007a0f7b7211 */ /* 0x000fe400078f28ff */
[----:B---3--:R-:W-:Y:S02]  /*0400*/  @P0 R2UR UR14, R6 ;  /* 0x00000000060e02ca */ /* 0x008fe400000e0000 */
[----:B-----5:R-:W-:Y:S02]  /*0410*/  @P0 R2UR UR16, R2 ;  /* 0x00000000021002ca */ /* 0x020fe400000e0000 */
[----:B------:R-:W-:Y:S02]  /*0420*/  ISETP.NE.U32.AND P0, PT, RZ, UR4, PT ;  /* 0x00000004ff007c0c */ /* 0x000fe4000bf05070 */
[----:B--2---:R-:W-:Y:S02]  /*0430*/  @P1 R2UR UR10, R3 ;  /* 0x00000000030a12ca */ /* 0x004fe400000e0000 */
[----:B------:R-:W-:-:S02]  /*0440*/  ISETP.NE.AND.EX P0, PT, RZ, UR5, PT, P0 ;  /* 0x00000005ff007c0c */ /* 0x000fc4000bf05300 */
[----:B------:R-:W-:-:S05]  /*0450*/  LOP3.LUT R3, R123, 0xffffffe0, RZ, 0xc0, !PT ;  /* 0xffffffe07b037812 */ /* 0x000fca00078ec0ff */
[----:B------:R-:W-:Y:S01]  /*0460*/  @UP2 UIADD3 UR16, UR16, -UR14, URZ ;  /* 0x8000000e10102290 */ /* 0x000fe2000fffe03f */
[----:B------:R-:W-:-:S06]  /*0470*/  IMAD.IADD R3, R122, 0x1, -R3 ;  /* 0x000000017a037824 */ /* 0x000fcc00078e0a03 */
[----:B------:R-:W-:Y:S01]  /*0480*/  @!UP2 ULDC UR16, c[0x0][0x2c4] ;  /* 0x0000b1000010aab9 */ /* 0x000fe20000000800 */
[----:B------:R-:W-:Y:S01]  /*0490*/  @!P2 R2UR UR11, R0 ;  /* 0x00000000000ba2ca */ /* 0x000fe200000e0000 */
[----:B------:R-:W-:-:S14]  /*04a0*/  @!P0 BRA `(.L_x_1755) ;  /* 0x00000000001c8947 */ /* 0x000fdc0003800000 */
[----:B------:R-:W-:-:S13]  /*04b0*/  PLOP3.LUT P0, PT, PT, PT, UP3, 0x80, 0x0 ;  /* 0x000000000000781c */ /* 0x000fda0003f0f038 */
[----:B------:R-:W2:Y:S04]  /*04c0*/  @P0 LDG.E R0, desc[UR18][R4.64+0x4] ;  /* 0x0000041204000981 */ /* 0x000ea8000c1e1900 */
[----:B------:R-:W3:Y:S01]  /*04d0*/  @!P0 LDG.E R2, desc[UR18][R4.64] ;  /* 0x0000001204028981 */ /* 0x000ee2000c1e1900 */
[----:B--2---:R-:W-:-:S13]  /*04e0*/  @P0 R2UR UR6, R0 ;  /* 0x00000000000602ca */ /* 0x004fda00000e0000 */
[----:B------:R-:W-:-:S07]  /*04f0*/  @UP3 UIADD3 UR6, UR6, -UR11, URZ ;  /* 0x8000000b06063290 */ /* 0x000fce000fffe03f */
[----:B---3--:R-:W-:Y:S01]  /*0500*/  @!P0 R2UR UR6, R2 ;  /* 0x00000000020682ca */ /* 0x008fe200000e0000 */
[----:B------:R-:W-:-:S14]  /*0510*/  BRA `(.L_x_1756) ;  /* 0x0000000000047947 */ /* 0x000fdc0003800000 */
.L_x_1755:
[----:B------:R-:W-:-:S05]  /*0520*/  ULDC UR6, c[0x0][0x2c8] ;  /* 0x0000b20000067ab9 */ /* 0x000fca0000000800 */
.L_x_1756:
        /* <DEDUP_REMOVED lines=27> */
[----:B------:R-:W-:Y:S01]  /*06e0*/  LEA.HI R18, R15, R122, RZ, 0x3 ;  /* 0x0000007a0f127211 */ /* 0x000fe200078f18ff */
[----:B------:R-:W-:Y:S01]  /*06f0*/  ULDC UR23, c[0x0][0x270] ;  /* 0x00009c0000177ab9 */ /* 0x000fe20000000800 */
[----:B------:R-:W-:Y:S02]  /*0700*/  UISETP.NE.AND UP0, UPT, UR11, -0x1, UPT ;  /* 0xffffffff0b00788c */ /* 0x000fe4000bf05270 */
[----:B------:R-:W-:Y:S01]  /*0710*/  UIMAD UR23, UR27, UR23, UR28 ;  /* 0x000000171b1772a4 */ /* 0x000fe2000f8e021c */
[----:B------:R-:W-:Y:S01]  /*0720*/  ULDC UR20, c[0x0][0x2d4] ;  /* 0x0000b50000147ab9 */ /* 0x000fe20000000800 */
[----:B------:R-:W-:Y:S02]  /*0730*/  ULDC UR17, c[0x0][0x2d8] ;  /* 0x0000b60000117ab9 */ /* 0x000fe40000000800 */
[----:B------:R-:W-:-:S02]  /*0740*/  UIMAD UR20, UR23, UR20, UR21 ;  /* 0x00000014171472a4 */ /* 0x000fc4000f8e0215 */
[----:B------:R-:W-:Y:S01]  /*0750*/  @!UP1 USHF.R.S32.HI UR8, URZ, 0x1f, UR27 ;  /* 0x0000001f3f089899 */ /* 0x000fe2000801141b */
[----:B------:R-:W-:Y:S01]  /*0760*/  @UP1 ULDC.64 UR6, c[0x0][0x240] ;  /* 0x0000900000061ab9 */ /* 0x000fe20000000a00 */
[----:B------:R-:W-:Y:S01]  /*0770*/  @!UP1 ULDC.64 UR4, c[0x0][0x228] ;  /* 0x00008a0000049ab9 */ /* 0x000fe20000000a00 */
[----:B------:R-:W-:Y:S02]  /*0780*/  @UP1 UIMAD.WIDE.U32 UR32, UR14, UR6, URZ ;  /* 0x000000060e2012a5 */ /* 0x000fe4000f8e003f */
[----:B------:R-:W-:Y:S02]  /*0790*/  @!UP1 UIMAD UR8, UR8, UR4, URZ ;  /* 0x00000004080892a4 */ /* 0x000fe4000f8e023f */
[----:B------:R-:W-:Y:S02]  /*07a0*/  @UP1 UIMAD UR29, UR14, UR7, UR33 ;  /* 0x000000070e1d12a4 */ /* 0x000fe4000f8e0221 */
[----:B------:R-:W-:Y:S01]  /*07b0*/  @!UP1 UIMAD.WIDE.U32 UR6, UR27, UR4, URZ ;  /* 0x000000041b0692a5 */ /* 0x000fe2000f8e003f */
[----:B-1----:R-:W-:Y:S01]  /*07c0*/  IABS R6, R0 ;  /* 0x0000000000067213 */ /* 0x002fe20000000000 */
[----:B------:R-:W-:-:S02]  /*07d0*/  @!UP1 UIMAD UR4, UR27, UR5, UR8 ;  /* 0x000000051b0492a4 */ /* 0x000fc4000f8e0208 */
[----:B------:R-:W-:Y:S01]  /*07e0*/  USHF.L.U32 UR8, UR23, 0x5, URZ ;  /* 0x0000000517087899 */ /* 0x000fe2000800063f */
[----:B------:R-:W1:Y:S01]  /*07f0*/  I2F.RP R5, R6 ;  /* 0x0000000600057306 */ /* 0x000e620000209400 */
[----:B------:R-:W-:Y:S02]  /*0800*/  USHF.R.S32.HI UR25, URZ, 0x1f, UR28 ;  /* 0x0000001f3f197899 */ /* 0x000fe4000801141c */
[----:B------:R-:W-:Y:S02]  /*0810*/  USHF.R.S32.HI UR5, URZ, 0x1f, UR8 ;  /* 0x0000001f3f057899 */ /* 0x000fe40008011408 */
[----:B------:R-:W-:Y:S01]  /*0820*/  IADD3 R136, P1, P0, R8, UR8, R3 ;  /* 0x0000000808887c10 */ /* 0x000fe2000f83e003 */
[----:B------:R-:W-:Y:S01]  /*0830*/  @UP0 ULDC.64 UR8, c[0x0][0x248] ;  /* 0x0000920000080ab9 */ /* 0x000fe20000000a00 */
[----:B--2---:R-:W-:Y:S01]  /*0840*/  IABS R4, R4 ;  /* 0x0000000400047213 */ /* 0x004fe20000000000 */
[----:B------:R-:W-:Y:S02]  /*0850*/  UIADD3 UR12, -UR21, UR16, URZ ;  /* 0x00000010150c7290 */ /* 0x000fe4000fffe13f */
[----:B------:R-:W-:-:S02]  /*0860*/  UIMAD UR20, UR20, UR17, URZ ;  /* 0x00000011141472a4 */ /* 0x000fc4000f8e023f */
        /* <DEDUP_REMOVED lines=9> */
[----:B------:R-:W-:-:S04]  /*0900*/  SHF.R.S32.HI R2, RZ, 0x1f, R3 ;  /* 0x0000001fff027819 */ /* 0x000fc80000011403 */
[----:B------:R-:W-:Y:S01]  /*0910*/  IADD3.X R2, R9, UR5, R2, P1, P0 ;  /* 0x0000000509027c10 */ /* 0x000fe20008fe0402 */
[----:B------:R-:W-:Y:S01]  /*0920*/  @UP0 UIADD3 UR5, UR10, UR11, URZ ;  /* 0x0000000b0a050290 */ /* 0x000fe2000fffe03f */
[----:B------:R-:W-:Y:S01]  /*0930*/  PLOP3.LUT P0, PT, PT, PT, UP0, 0x80, 0x0 ;  /* 0x000000000000781c */ /* 0x000fe20003f0f008 */
[----:B------:R-:W-:Y:S01]  /*0940*/  IMAD.HI.U32 R5, R5, R4, RZ ;  /* 0x0000000405057227 */ /* 0x000fe200078e00ff */
[----:B------:R-:W-:Y:S01]  /*0950*/  LOP3.LUT R9, R18, 0xfffffff8, RZ, 0xc0, !PT ;  /* 0xfffffff812097812 */ /* 0x000fe200078ec0ff */
[----:B------:R-:W-:Y:S01]  /*0960*/  @UP0 UIMAD.WIDE.U32 UR34, UR5, UR8, URZ ;  /* 0x00000008052202a5 */ /* 0x000fe2000f8e003f */
[----:B------:R-:W-:Y:S01]  /*0970*/  SHF.R.S32.HI R18, RZ, 0x3, R18 ;  /* 0x00000003ff127819 */ /* 0x000fe20000011412 */
[----:B------:R-:W-:Y:S01]  /*0980*/  @UP0 UIMAD UR5, UR5, UR9, URZ ;  /* 0x00000009050502a4 */ /* 0x000fe2000f8e023f */
[----:B------:R-:W-:Y:S01]  /*0990*/  IADD3 R7, -R5, RZ, RZ ;  /* 0x000000ff05077210 */ /* 0x000fe20007ffe1ff */
[----:B------:R-:W-:Y:S01]  /*09a0*/  IMAD.IADD R12, R122, 0x1, -R9 ;  /* 0x000000017a0c7824 */ /* 0x000fe200078e0a09 */
[----:B------:R-:W-:Y:S01]  /*09b0*/  SHF.L.U32 R11, R18, 0x6, RZ ;  /* 0x00000006120b7819 */ /* 0x000fe200000006ff */
[----:B------:R-:W-:Y:S01]  /*09c0*/  @UP0 UIADD3 UR5, UR35, UR5, URZ ;  /* 0x0000000523050290 */ /* 0x000fe2000fffe03f */
[----:B------:R-:W-:Y:S01]  /*09d0*/  @UP0 UMOV UR24, UR34 ;  /* 0x0000002200180c82 */ /* 0x000fe20008000000 */
[----:B------:R-:W-:-:S02]  /*09e0*/  IMAD R7, R6, R7, R4 ;  /* 0x0000000706077224 */ /* 0x000fc400078e0204 */
[----:B------:R-:W-:Y:S08]  /*09f0*/  @P0 BRA `(.L_x_1758) ;  /* 0x0000000000340947 */ /* 0x000ff00003800000 */
        /* <DEDUP_REMOVED lines=13> */
.L_x_1758:
[----:B------:R-:W-:Y:S01]  /*0ad0*/  @UP0 UIADD3 UR11, UR10, UR11, URZ ;  /* 0x0000000b0a0b0290 */ /* 0x000fe2000fffe03f */
[----:B------:R-:W-:Y:S01]  /*0ae0*/  LOP3.LUT R11, R11, 0x1c0, RZ, 0xc0, !PT ;  /* 0x000001c00b0b7812 */ /* 0x000fe200078ec0ff */
[----:B------:R-:W-:Y:S01]  /*0af0*/  @UP0 ULDC.64 UR6, c[0x0][0x250] ;  /* 0x0000940000060ab9 */ /* 0x000fe20000000a00 */
[----:B------:R-:W-:Y:S01]  /*0b00*/  IMAD.SHL.U32 R134, R12, 0x8, RZ ;  /* 0x000000080c867824 */ /* 0x000fe200078e00ff */
[----:B------:R-:W-:Y:S01]  /*0b10*/  @UP0 UIMAD.WIDE.U32 UR34, UR11, UR6, URZ ;  /* 0x000000060b2202a5 */ /* 0x000fe2000f8e003f */
[----:B------:R-:W-:Y:S01]  /*0b20*/  SHF.R.U32.HI R8, RZ, 0x3, R11 ;  /* 0x00000003ff087819 */ /* 0x000fe2000001160b */
[----:B------:R-:W-:Y:S01]  /*0b30*/  @UP0 UIMAD UR11, UR11, UR7, URZ ;  /* 0x000000070b0b02a4 */ /* 0x000fe2000f8e023f */
[C---:B------:R-:W-:Y:S01]  /*0b40*/  VIADD R9, R18.reuse, 0x40 ;  /* 0x0000004012097836 */ /* 0x040fe20000000000 */
[----:B------:R-:W-:Y:S01]  /*0b50*/  LOP3.LUT R11, R11, 0x38, R134, 0xf8, !PT ;  /* 0x000000380b0b7812 */ /* 0x000fe200078ef886 */
[----:B------:R-:W-:Y:S01]  /*0b60*/  VIADD R4, R18, 0x50 ;  /* 0x0000005012047836 */ /* 0x000fe20000000000 */
        /* <DEDUP_REMOVED lines=16> */
.L_x_1759:
[----:B------:R-:W1:Y:S01]  /*0c70*/  S2UR UR4, SR_CgaCtaId ;  /* 0x00000000000479c3 */ /* 0x000e620000008800 */
[----:B------:R-:W-:Y:S01]  /*0c80*/  ISETP.GE.AND P3, PT, R9, UR12, PT ;  /* 0x0000000c09007c0c */ /* 0x000fe2000bf66270 */
[----:B------:R-:W-:Y:S01]  /*0c90*/  ULDC.64 UR10, c[0x0][0x258] ;  /* 0x00009600000a7ab9 */ /* 0x000fe20000000a00 */
[----:B------:R-:W-:Y:S01]  /*0ca0*/  LEA.HI R9, R15, R122, RZ, 0x6 ;  /* 0x0000007a0f097211 */ /* 0x000fe200078f30ff */
[----:B------:R-:W-:Y:S01]  /*0cb0*/  IMAD.U32 R16, RZ, RZ, UR10 ;  /* 0x0000000aff107e24 */ /* 0x000fe2000f8e00ff */
[----:B------:R-:W-:Y:S01]  /*0cc0*/  SHF.R.S32.HI R135, RZ, 0x1f, R134 ;  /* 0x0000001fff877819 */ /* 0x000fe20000011486 */
[----:B------:R-:W-:Y:S01]  /*0cd0*/  UIMAD UR10, UR25, UR10, URZ ;  /* 0x0000000a190a72a4 */ /* 0x000fe2000f8e023f */
[----:B------:R-:W-:Y:S01]  /*0ce0*/  IADD3 R10, P0, R134, UR32, RZ ;  /* 0x00000020860a7c10 */ /* 0x000fe2000ff1e0ff */
[----:B------:R-:W-:Y:S01]  /*0cf0*/  IMAD.SHL.U32 R9, R9, 0x8, RZ ;  /* 0x0000000809097824 */ /* 0x000fe200078e00ff */
[----:B------:R-:W-:Y:S01]  /*0d00*/  ISETP.GE.AND P2, PT, R4, UR12, PT ;  /* 0x0000000c04007c0c */ /* 0x000fe2000bf46270 */
[----:B------:R-:W-:Y:S01]  /*0d10*/  VIADD R4, R18, 0x60 ;  /* 0x0000006012047836 */ /* 0x000fe20000000000 */
[----:B------:R-:W-:Y:S01]  /*0d20*/  LOP3.LUT R8, R11, R8, RZ, 0x3c, !PT ;  /* 0x000000080b087212 */ /* 0x000fe200078e3cff */
[----:B------:R-:W-:Y:S01]  /*0d30*/  UIMAD UR10, UR28, UR11, UR10 ;  /* 0x0000000b1c0a72a4 */ /* 0x000fe2000f8e020a */
[----:B------:R-:W-:Y:S01]  /*0d40*/  IADD3.X R11, R135, UR29, RZ, P0, !PT ;  /* 0x0000001d870b7c10 */ /* 0x000fe200087fe4ff */
[----:B------:R-:W-:Y:S01]  /*0d50*/  UMOV UR29, 0x400 ;  /* 0x00000400001d7882 */ /* 0x000fe20000000000 */
[----:B------:R-:W-:Y:S01]  /*0d60*/  ISETP.GE.AND P1, PT, R4, UR12, PT ;  /* 0x0000000c04007c0c */ /* 0x000fe2000bf26270 */
[----:B------:R-:W-:Y:S01]  /*0d70*/  IMAD.U32 R23, RZ, RZ, UR15 ;  /* 0x0000000fff177e24 */ /* 0x000fe2000f8e00ff */
[----:B------:R-:W-:Y:S01]  /*0d80*/  LOP3.LUT R4, R8, 0xfffffe00, R9, 0xf8, !PT ;  /* 0xfffffe0008047812 */ /* 0x000fe200078ef809 */
[----:B------:R-:W-:Y:S01]  /*0d90*/  IMAD.WIDE.U32 R16, R16, UR28, R10 ;  /* 0x0000001c10107c25 */ /* 0x000fe2000f8e000a */
[----:B------:R-:W-:Y:S01]  /*0da0*/  ISETP.GT.U32.AND P5, PT, R6, R7, PT ;  /* 0x000000070600720c */ /* 0x000fe20003fa4070 */
[----:B------:R-:W-:Y:S01]  /*0db0*/  BSSY B0, `(.L_x_1760) ;  /* 0x0000020000007945 */ /* 0x000fe20003800000 */
[C---:B------:R-:W-:Y:S01]  /*0dc0*/  ISETP.GE.AND P0, PT, R18.reuse, UR12, PT ;  /* 0x0000000c12007c0c */ /* 0x040fe2000bf06270 */
[----:B------:R-:W-:Y:S01]  /*0dd0*/  VIADD R11, R18, 0x10 ;  /* 0x00000010120b7836 */ /* 0x000fe20000000000 */
[----:B------:R-:W-:Y:S01]  /*0de0*/  SHF.R.S32.HI R19, RZ, 0x1f, R18 ;  /* 0x0000001fff137819 */ /* 0x000fe20000011412 */
[----:B-1----:R-:W-:Y:S01]  /*0df0*/  ULEA UR4, UR4, UR29, 0x18 ;  /* 0x0000001d04047291 */ /* 0x002fe2000f8ec03f */
[----:B------:R-:W-:Y:S01]  /*0e00*/  VIADD R21, R17, UR10 ;  /* 0x0000000a11157c36 */ /* 0x000fe20008000000 */
[----:B------:R-:W-:-:S02]  /*0e10*/  LOP3.LUT R10, R0, UR28, RZ, 0x3c, !PT ;  /* 0x0000001c000a7c12 */ /* 0x000fc4000f8e3cff */
[----:B------:R-:W-:Y:S01]  /*0e20*/  ISETP.GE.AND P4, PT, R11, UR12, PT ;  /* 0x0000000c0b007c0c */ /* 0x000fe2000bf86270 */
[----:B------:R-:W-:Y:S01]  /*0e30*/  IMAD.WIDE R22, R23, 0x80, R18 ;  /* 0x0000008017167825 */ /* 0x000fe200078e0212 */
[----:B------:R-:W-:-:S03]  /*0e40*/  LEA R124, R4, UR4, 0x1 ;  /* 0x00000004047c7c11 */ /* 0x000fc6000f8e08ff */
[----:B------:R-:W-:Y:S02]  /*0e50*/  @!P5 IMAD.IADD R7, R7, 0x1, -R6 ;  /* 0x000000010707d824 */ /* 0x000fe400078e0a06 */
[----:B------:R1:W-:Y:S03]  /*0e60*/  STL [R1+0x54], R124 ;  /* 0x0000547c01007387 */ /* 0x0003e60000100800 */
[----:B------:R-:W-:Y:S01]  /*0e70*/  ISETP.GE.U32.AND P6, PT, R7, R6, PT ;  /* 0x000000060700720c */ /* 0x000fe20003fc6070 */
[----:B------:R-:W-:Y:S01]  /*0e80*/  VIADD R7, R18, 0x20 ;  /* 0x0000002012077836 */ /* 0x000fe20000000000 */
[----:B------:R-:W-:Y:S11]  /*0e90*/  @P0 BRA `(.L_x_1761) ;  /* 0x0000000000440947 */ /* 0x000ff60003800000 */
        /* <DEDUP_REMOVED lines=17> */
.L_x_1761:
[----:B------:R-:W-:Y:S05]  /*0fb0*/  BSYNC B0 ;  /* 0x0000000000007941 */ /* 0x000fea0003800000 */
.L_x_1760:
[----:B------:R-:W-:Y:S01]  /*0fc0*/  BSSY B0, `(.L_x_1762) ;  /* 0x0000018000007945 */ /* 0x000fe20003800000 */
[----:B------:R-:W-:Y:S02]  /*0fd0*/  ISETP.GE.AND P0, PT, R7, UR12, PT ;  /* 0x0000000c07007c0c */ /* 0x000fe4000bf06270 */
[----:B---3--:R-:W-:Y:S01]  /*0fe0*/  IADD3 R8, R18, 0x30, RZ ;  /* 0x0000003012087810 */ /* 0x008fe20007ffe0ff */
        /* <DEDUP_REMOVED lines=21> */
.L_x_1763:
[----:B------:R-:W-:Y:S05]  /*1140*/  BSYNC B0 ;  /* 0x0000000000007941 */ /* 0x000fea0003800000 */
.L_x_1762:
[----:B------:R-:W-:Y:S01]  /*1150*/  LEA.HI R15, R15, R122, RZ, 0x4 ;  /* 0x0000007a0f0f7211 */ /* 0x000fe200078f20ff */
[----:B------:R-:W-:Y:S01]  /*1160*/  BSSY B0, `(.L_x_1764) ;  /* 0x0000019000007945 */ /* 0x000fe20003800000 */
[----:B------:R-:W-:Y:S01]  /*1170*/  ISETP.GE.AND P4, PT, R8, UR12, PT ;  /* 0x0000000c08007c0c */ /* 0x000fe2000bf86270 */
[----:B------:R-:W-:Y:S01]  /*1180*/  VIADD R6, R18, 0x70 ;  /* 0x0000007012067836 */ /* 0x000fe20000000000 */
        /* <DEDUP_REMOVED lines=18> */
[----:B------:R-:W-:Y:S01]  /*12b0*/  @!PT LDS RZ, [RZ] ;  /* 0x00000000fffff984 */ /* 0x000fe20000000800 */
[----:B------:R-:W-:Y:S01]  /*12c0*/  @!PT LDS RZ, [RZ] ;  /* 0x00000000fffff984 */ /* 0x000fe20000000800 */
[----:B------:R-:W-:Y:S01]  /*12d0*/  @!PT LDS RZ, [RZ] ;  /* 0x00000000fffff984 */ /* 0x000fe20000000800 */
[----:B------:R4:W-:Y:S02]  /*12e0*/  LDGSTS.E.BYPASS.LTC128B.128 [R124+0x1000], desc[UR18][R26.64] ;  /* 0x010000001a7c7fae */ /* 0x0009e4000b901d52 */
.L_x_1765:
[----:B------:R-:W-:Y:S05]  /*12f0*/  BSYNC B0 ;  /* 0x0000000000007941 */ /* 0x000fea0003800000 */
.L_x_1764:
        /* <DEDUP_REMOVED lines=22> */
.L_x_1767:
[----:B------:R-:W-:Y:S05]  /*1460*/  BSYNC B0 ;  /* 0x0000000000007941 */ /* 0x000fea0003800000 */
.L_x_1766:
        /* <DEDUP_REMOVED lines=22> */
.L_x_1769:
[----:B------:R-:W-:Y:S05]  /*15d0*/  BSYNC B0 ;  /* 0x0000000000007941 */ /* 0x000fea0003800000 */
.L_x_1768:
        /* <DEDUP_REMOVED lines=22> */
.L_x_1771:
[----:B------:R-:W-:Y:S05]  /*1740*/  BSYNC B0 ;  /* 0x0000000000007941 */ /* 0x000fea0003800000 */
.L_x_1770:
        /* <DEDUP_REMOVED lines=22> */
.L_x_1773:
[----:B------:R-:W-:Y:S05]  /*18b0*/  BSYNC B0 ;  /* 0x0000000000007941 */ /* 0x000fea0003800000 */
.L_x_1772:
[----:B------:R-:W-:Y:S01]  /*18c0*/  UIADD3 UR11, UR22, 0x3f, URZ ;  /* 0x0000003f160b7890 */ /* 0x000fe2000fffe03f */
[----:B------:R-:W-:Y:S01]  /*18d0*/  ISETP.GE.AND P0, PT, R6, UR12, PT ;  /* 0x0000000c06007c0c */ /* 0x000fe2000bf06270 */
[----:B------:R-:W-:Y:S01]  /*18e0*/  IMAD.IADD R14, R122, 0x1, -R13 ;  /* 0x000000017a0e7824 */ /* 0x000fe200078e0a0d */
[----:B------:R-:W-:Y:S01]  /*18f0*/  BSSY B0, `(.L_x_1774) ;  /* 0x000001e000007945 */ /* 0x000fe20003800000 */
[----:B------:R-:W-:Y:S01]  /*1900*/  USHF.R.S32.HI UR10, URZ, 0x1f, UR11 ;  /* 0x0000001f3f0a7899 */ /* 0x000fe2000801140b */
[----:B------:R-:W-:Y:S01]  /*1910*/  @!P5 VIADD R5, R5, 0x1 ;  /* 0x000000010505d836 */ /* 0x000fe20000000000 */
[----:B------:R-:W-:Y:S02]  /*1920*/  ISETP.GE.AND P1, PT, R10, RZ, PT ;  /* 0x000000ff0a00720c */ /* 0x000fe40003f26270 */
[----:B------:R-:W-:Y:S01]  /*1930*/  ULEA.HI UR10, UR10, UR11, URZ, 0x6 ;  /* 0x0000000b0a0a7291 */ /* 0x000fe2000f8f303f */
[----:B------:R-:W-:Y:S01]  /*1940*/  SHF.R.S32.HI R13, RZ, 0x1f, R14 ;  /* 0x0000001fff0d7819 */ /* 0x000fe2000001140e */
[----:B------:R-:W-:Y:S01]  /*1950*/  @P6 VIADD R5, R5, 0x1 ;  /* 0x0000000105056836 */ /* 0x000fe20000000000 */
[----:B------:R-:W-:Y:S01]  /*1960*/  ISETP.NE.AND P2, PT, R0, RZ, PT ;  /* 0x000000ff0000720c */ /* 0x000fe20003f45270 */
[----:B------:R-:W-:Y:S01]  /*1970*/  USHF.R.S32.HI UR29, URZ, 0x6, UR10 ;  /* 0x000000063f1d7899 */ /* 0x000fe2000801140a */
[----:B------:R-:W-:Y:S01]  /*1980*/  LEA.HI R13, R13, R14, RZ, 0x3 ;  /* 0x0000000e0d0d7211 */ /* 0x000fe200078f18ff */
[----:B------:R-:W-:Y:S10]  /*1990*/  @P0 BRA `(.L_x_1775) ;  /* 0x00000000004c0947 */ /* 0x000ff40003800000 */
        /* <DEDUP_REMOVED lines=19> */
.L_x_1775:
[----:B------:R-:W-:Y:S05]  /*1ad0*/  BSYNC B0 ;  /* 0x0000000000007941 */ /* 0x000fea0003800000 */
.L_x_1774:
[----:B------:R-:W-:Y:S01]  /*1ae0*/  LOP3.LUT R17, R13, 0xfffffff8, RZ, 0xc0, !PT ;  /* 0xfffffff80d117812 */ /* 0x000fe200078ec0ff */
[----:B------:R-:W-:Y:S01]  /*1af0*/  IMAD R9, R19, UR8, RZ ;  /* 0x0000000813097c24 */ /* 0x000fe2000f8e02ff */
[----:B------:R-:W-:Y:S01]  /*1b00*/  ULDC.64 UR10, c[0x0][0x260] ;  /* 0x00009800000a7ab9 */ /* 0x000fe20000000a00 */
[C---:B-1----:R-:W-:Y:S01]  /*1b10*/  IMAD.WIDE.U32 R20, R18.reuse, UR8, R134 ;  /* 0x0000000812147c25 */ /* 0x042fe2000f8e0086 */
[----:B------:R-:W-:Y:S01]  /*1b20*/  USHF.L.U64.HI UR34, UR8, 0x6, UR9 ;  /* 0x0000000608227899 */ /* 0x000fe20008010209 */
[----:B------:R-:W-:Y:S02]  /*1b30*/  BSSY B0, `(.L_x_1776) ;  /* 0x0000038000007945 */ /* 0x000fe40003800000 */
[----:B------:R-:W-:Y:S01]  /*1b40*/  @!P1 IMAD.MOV R5, RZ, RZ, -R5 ;  /* 0x000000ffff059224 */ /* 0x000fe200078e0a05 */
[----:B------:R-:W-:Y:S01]  /*1b50*/  @!P2 LOP3.LUT R5, RZ, R0, RZ, 0x33, !PT ;  /* 0x00000000ff05a212 */ /* 0x000fe200078e33ff */
[----:B------:R-:W-:Y:S01]  /*1b60*/  IMAD R4, R18, UR9, R9 ;  /* 0x0000000912047c24 */ /* 0x000fe2000f8e0209 */
[----:B------:R-:W-:Y:S01]  /*1b70*/  IADD3 R20, P0, R20, UR24, RZ ;  /* 0x0000001814147c10 */ /* 0x000fe2000ff1e0ff */
[----:B------:R-:W-:Y:S01]  /*1b80*/  IMAD.IADD R14, R14, 0x1, -R17 ;  /* 0x000000010e0e7824 */ /* 0x000fe200078e0a11 */
[----:B------:R-:W-:Y:S01]  /*1b90*/  SHF.R.S32.HI R10, RZ, 0x1f, R5 ;  /* 0x0000001fff0a7819 */ /* 0x000fe20000011405 */
[----:B------:R-:W-:Y:S01]  /*1ba0*/  IMAD.WIDE.U32 R16, R18, UR6, R134 ;  /* 0x0000000612107c25 */ /* 0x000fe2000f8e0086 */
[----:B------:R-:W-:Y:S01]  /*1bb0*/  IADD3.X R21, R21, UR5, R4, P0, !PT ;  /* 0x0000000515157c10 */ /* 0x000fe200087fe404 */
[----:B------:R-:W-:-:S02]  /*1bc0*/  UIADD3 UR24, UR29, -0x1, URZ ;  /* 0xffffffff1d187890 */ /* 0x000fc4000fffe03f */
[----:B------:R-:W-:Y:S01]  /*1bd0*/  IMAD R9, R19, UR6, RZ ;  /* 0x0000000613097c24 */ /* 0x000fe2000f8e02ff */
[----:B------:R-:W-:Y:S01]  /*1be0*/  IADD3 R16, P0, R16, UR26, RZ ;  /* 0x0000001a10107c10 */ /* 0x000fe2000ff1e0ff */
[----:B------:R-:W-:Y:S01]  /*1bf0*/  IMAD R4, R10, UR10, RZ ;  /* 0x0000000a0a047c24 */ /* 0x000fe2000f8e02ff */
[----:B------:R-:W-:Y:S01]  /*1c00*/  USHF.L.U32 UR26, UR8, 0x6, URZ ;  /* 0x00000006081a7899 */ /* 0x000fe2000800063f */
[----:B------:R-:W-:Y:S01]  /*1c10*/  IMAD R0, R18, UR7, R9 ;  /* 0x0000000712007c24 */ /* 0x000fe2000f8e0209 */
[----:B------:R-:W-:Y:S01]  /*1c20*/  R2P PR, R14, 0x6 ;  /* 0x000000060e007804 */ /* 0x000fe20000000000 */
[----:B------:R-:W-:Y:S01]  /*1c30*/  IMAD.WIDE.U32 R24, R5, UR10, R20 ;  /* 0x0000000a05187c25 */ /* 0x000fe2000f8e0014 */
[----:B------:R-:W-:Y:S02]  /*1c40*/  USHF.R.S32.HI UR5, URZ, 0x1f, UR24 ;  /* 0x0000001f3f057899 */ /* 0x000fe40008011418 */
[----:B------:R-:W-:Y:S01]  /*1c50*/  IADD3.X R17, R17, UR23, R0, P0, !PT ;  /* 0x0000001711117c10 */ /* 0x000fe200087fe400 */
[----:B------:R-:W-:Y:S01]  /*1c60*/  IMAD R9, R5, UR11, R4 ;  /* 0x0000000b05097c24 */ /* 0x000fe2000f8e0204 */
[----:B------:R-:W-:Y:S01]  /*1c70*/  ULDC.64 UR10, c[0x0][0x268] ;  /* 0x00009a00000a7ab9 */ /* 0x000fe20000000a00 */
[----:B------:R-:W-:Y:S01]  /*1c80*/  MOV R126, R24 ;  /* 0x00000018007e7202 */ /* 0x000fe20000000f00 */
[----:B------:R-:W-:Y:S01]  /*1c90*/  USHF.L.U32 UR23, UR24, 0x6, URZ ;  /* 0x0000000618177899 */ /* 0x000fe2000800063f */
[----:B------:R-:W-:Y:S01]  /*1ca0*/  IMAD.IADD R127, R25, 0x1, R9 ;  /* 0x00000001197f7824 */ /* 0x000fe200078e0209 */
[----:B------:R1:W-:Y:S01]  /*1cb0*/  STL.64 [R1+0x60], R24 ;  /* 0x0000601801007387 */ /* 0x0003e20000100a00 */
[----:B----4-:R-:W-:Y:S01]  /*1cc0*/  IMAD.WIDE.U32 R26, R5, UR10, R16 ;  /* 0x0000000a051a7c25 */ /* 0x010fe2000f8e0010 */
[----:B------:R-:W-:Y:S01]  /*1cd0*/  UIADD3 UR35, -UR23, UR22, URZ ;  /* 0x0000001617237290 */ /* 0x000fe2000fffe13f */
[----:B------:R-:W-:Y:S01]  /*1ce0*/  MOV R6, UR26 ;  /* 0x0000001a00067c02 */ /* 0x000fe20008000f00 */
[----:B------:R1:W-:Y:S01]  /*1cf0*/  STL.64 [R1+0x68], R126 ;  /* 0x0000687e01007387 */ /* 0x0003e20000100a00 */
[----:B------:R-:W-:Y:S01]  /*1d00*/  UIMAD UR32, UR34, UR24, URZ ;  /* 0x00000018222072a4 */ /* 0x000fe2000f8e023f */
[----:B------:R-:W-:Y:S01]  /*1d10*/  IMAD R10, R10, UR10, RZ ;  /* 0x0000000a0a0a7c24 */ /* 0x000fe2000f8e02ff */
[----:B------:R-:W-:Y:S01]  /*1d20*/  MOV R4, 0x10 ;  /* 0x0000001000047802 */ /* 0x000fe20000000f00 */
[----:B------:R1:W-:Y:S01]  /*1d30*/  STL.64 [R1+0x58], R26 ;  /* 0x0000581a01007387 */ /* 0x0003e20000100a00 */
[----:B------:R-:W-:Y:S01]  /*1d40*/  ISETP.GE.AND P5, PT, R18, UR35, PT ;  /* 0x0000002312007c0c */ /* 0x000fe2000bfa6270 */
[----:B------:R-:W-:Y:S01]  /*1d50*/  UIMAD UR32, UR5, UR26, UR32 ;  /* 0x0000001a052072a4 */ /* 0x000fe2000f8e0220 */
[----:B------:R-:W-:Y:S01]  /*1d60*/  IMAD.WIDE.U32 R20, R6, UR24, R126 ;  /* 0x0000001806147c25 */ /* 0x000fe2000f8e007e */
[----:B------:R-:W-:-:S02]  /*1d70*/  ISETP.GE.AND P4, PT, R11, UR35, PT ;  /* 0x000000230b007c0c */ /* 0x000fc4000bf86270 */
[----:B------:R-:W-:Y:S01]  /*1d80*/  ISETP.GE.AND P3, PT, R7, UR35, PT ;  /* 0x0000002307007c0c */ /* 0x000fe2000bf66270 */
[----:B------:R-:W-:Y:S01]  /*1d90*/  IMAD.MOV.U32 R0, RZ, RZ, 0x20 ;  /* 0x00000020ff007424 */ /* 0x000fe200078e00ff */
[----:B------:R-:W-:Y:S01]  /*1da0*/  IADD3 R23, R21, UR32, RZ ;  /* 0x0000002015177c10 */ /* 0x000fe2000fffe0ff */
[----:B------:R-:W-:Y:S01]  /*1db0*/  IMAD R9, R5, UR11, R10 ;  /* 0x0000000b05097c24 */ /* 0x000fe2000f8e020a */
[----:B------:R-:W-:Y:S02]  /*1dc0*/  ISETP.GE.AND P0, PT, R8, UR35, PT ;  /* 0x0000002308007c0c */ /* 0x000fe4000bf06270 */
[----:B------:R-:W-:Y:S02]  /*1dd0*/  SEL R4, R4, 0xfffffff0, !P1 ;  /* 0xfffffff004047807 */ /* 0x000fe40004800000 */
[----:B------:R-:W-:Y:S01]  /*1de0*/  SEL R5, R0, 0xffffffe0, !P2 ;  /* 0xffffffe000057807 */ /* 0x000fe20005000000 */
        /* <DEDUP_REMOVED lines=12> */
.L_x_1777:
[----:B------:R-:W-:Y:S05]  /*1eb0*/  BSYNC B0 ;  /* 0x0000000000007941 */ /* 0x000fea0003800000 */
.L_x_1776:
[----:B------:R-:W-:Y:S01]  /*1ec0*/  USHF.L.U64.HI UR36, UR8, 0x4, UR9 ;  /* 0x0000000408247899 */ /* 0x000fe20008010209 */
[----:B------:R-:W-:Y:S01]  /*1ed0*/  BSSY B0, `(.L_x_1778) ;  /* 0x0000010000007945 */ /* 0x000fe20003800000 */
[----:B------:R-:W-:-:S03]  /*1ee0*/  USHF.L.U32 UR37, UR8, 0x4, URZ ;  /* 0x0000000408257899 */ /* 0x000fc6000800063f */
[----:B------:R-:W-:Y:S09]  /*1ef0*/  @P4 BRA `(.L_x_1779) ;  /* 0x0000000000344947 */ /* 0x000ff20003800000 */
        /* <DEDUP_REMOVED lines=13> */
.L_x_1779:
[----:B------:R-:W-:Y:S05]  /*1fd0*/  BSYNC B0 ;  /* 0x0000000000007941 */ /* 0x000fea0003800000 */
.L_x_1778:
        /* <DEDUP_REMOVED lines=8> */
[----:B------:R-:W-:-:S03]  /*2060*/  IMAD.U32 R10, RZ, RZ, UR9 ;  /* 0x00000009ff0a7e24 */ /* 0x000fc6000f8e00ff */
        /* <DEDUP_REMOVED lines=8> */
.L_x_1781:
[----:B------:R-:W-:Y:S05]  /*20f0*/  BSYNC B0 ;  /* 0x0000000000007941 */ /* 0x000fea0003800000 */
.L_x_1780:
        /* <DEDUP_REMOVED lines=18> */
.L_x_1783:
[----:B------:R-:W-:Y:S05]  /*2220*/  BSYNC B0 ;  /* 0x0000000000007941 */ /* 0x000fea0003800000 */
.L_x_1782:
        /* <DEDUP_REMOVED lines=13> */
[----:B-1----:R-:W-:Y:S01]  /*2300*/  IMAD.SHL.U32 R16, R18, 0x8, RZ ;  /* 0x0000000812107824 */ /* 0x002fe200078e00ff */
[----:B------:R-:W-:Y:S01]  /*2310*/  @UP1 ULEA UR32, UP0, UR40, UR32, 0x2 ;  /* 0x0000002028201291 */ /* 0x000fe2000f80103f */
[----:B------:R-:W-:Y:S01]  /*2320*/  IMAD.SHL.U32 R17, R14, 0x40, RZ ;  /* 0x000000400e117824 */ /* 0x000fe200078e00ff */
[----:B------:R-:W-:Y:S01]  /*2330*/  @UP1 UIADD3 UR11, UR41, UR11, URZ ;  /* 0x0000000b290b1290 */ /* 0x000fe2000fffe03f */
[----:B------:R-:W-:-:S04]  /*2340*/  DEPBAR.LE SB0, 0x0 ;  /* 0x000080000000791a */ /* 0x000fc80000000000 */
[----:B------:R-:W-:Y:S01]  /*2350*/  @UP1 ULEA.HI.X UR33, UR40, UR33, UR11, 0x2, UP0 ;  /* 0x0000002128211291 */ /* 0x000fe200080f140b */
[----:B------:R-:W-:Y:S01]  /*2360*/  IMAD.U32 R22, RZ, RZ, UR32 ;  /* 0x00000020ff167e24 */ /* 0x000fe2000f8e00ff */
[----:B------:R-:W-:-:S04]  /*2370*/  @UP1 ULDC UR10, c[0x0][0x2e8] ;  /* 0x0000ba00000a1ab9 */ /* 0x000fc80000000800 */
[----:B------:R-:W-:-:S05]  /*2380*/  IMAD.U32 R23, RZ, RZ, UR33 ;  /* 0x00000021ff177e24 */ /* 0x000fca000f8e00ff */
[----:B------:R-:W5:Y:S01]  /*2390*/  @P0 LDG.E R10, desc[UR18][R22.64] ;  /* 0x00000012160a0981 */ /* 0x000f62000c1e1900 */
[----:B------:R-:W-:Y:S01]  /*23a0*/  LEA.HI R197, R15, R20, RZ, 0x1 ;  /* 0x000000140fc57211 */ /* 0x000fe200078f08ff */
[----:B------:R-:W-:Y:S01]  /*23b0*/  IMAD.SHL.U32 R15, R12, 0x40, RZ ;  /* 0x000000400c0f7824 */ /* 0x000fe200078e00ff */
[----:B------:R-:W-:Y:S01]  /*23c0*/  ISETP.GE.AND P4, PT, R18, UR35, PT ;  /* 0x0000002312007c0c */ /* 0x000fe2000bf86270 */
[----:B------:R-:W-:Y:S01]  /*23d0*/  BAR.SYNC.DEFER_BLOCKING 0x0 ;  /* 0x0000000000007b1d */ /* 0x000fe20000010000 */
[----:B------:R-:W-:Y:S01]  /*23e0*/  LOP3.LUT R197, R197, 0xfffffffe, RZ, 0xc0, !PT ;  /* 0xfffffffec5c57812 */ /* 0x000fe200078ec0ff */
[----:B------:R-:W-:Y:S01]  /*23f0*/  IMAD.IADD R21, R27, 0x1, R9 ;  /* 0x000000011b157824 */ /* 0x000fe200078e0209 */
[----:B------:R-:W-:Y:S01]  /*2400*/  LOP3.LUT R15, R15, 0x1c0, RZ, 0xc0, !PT ;  /* 0x000001c00f0f7812 */ /* 0x000fe200078ec0ff */
[----:B------:R-:W-:Y:S01]  /*2410*/  UIMAD UR5, UR5, UR6, URZ ;  /* 0x00000006050572a4 */ /* 0x000fe2000f8e023f */
[----:B------:R-:W-:Y:S01]  /*2420*/  LOP3.LUT R17, R17, 0x1c0, RZ, 0xc0, !PT ;  /* 0x000001c011117812 */ /* 0x000fe200078ec0ff */
[----:B------:R-:W-:Y:S01]  /*2430*/  IMAD.IADD R197, R20, 0x1, -R197 ;  /* 0x0000000114c57824 */ /* 0x000fe200078e0ac5 */
[----:B------:R-:W-:Y:S01]  /*2440*/  LOP3.LUT R14, R15, 0x8, R16, 0xf8, !PT ;  /* 0x000000080f0e7812 */ /* 0x000fe200078ef810 */
[----:B------:R1:W-:Y:S01]  /*2450*/  STL [R1+0x50], R21 ;  /* 0x0000501501007387 */ /* 0x0003e20000100800 */
[----:B------:R-:W-:Y:S01]  /*2460*/  SHF.R.U32.HI R15, RZ, 0x3, R15 ;  /* 0x00000003ff0f7819 */ /* 0x000fe2000001160f */
[----:B------:R-:W-:Y:S01]  /*2470*/  IMAD.SHL.U32 R120, R197, 0x8, RZ ;  /* 0x00000008c5787824 */ /* 0x000fe200078e00ff */
[----:B------:R-:W-:Y:S01]  /*2480*/  UIMAD UR5, UR24, UR7, UR5 ;  /* 0x00000007180572a4 */ /* 0x000fe2000f8e0205 */
[----:B------:R-:W-:Y:S01]  /*2490*/  IMAD.SHL.U32 R121, R13, 0x40, RZ ;  /* 0x000000400d797824 */ /* 0x000fe200078e00ff */
[----:B------:R-:W-:Y:S01]  /*24a0*/  LOP3.LUT R14, R14, R15, RZ, 0x3c, !PT ;  /* 0x0000000f0e0e7212 */ /* 0x000fe200078e3cff */
[----:B------:R-:W-:Y:S01]  /*24b0*/  BSSY B0, `(.L_x_1784) ;  /* 0x0000027000007945 */ /* 0x000fe20003800000 */
[----:B------:R-:W5:Y:S01]  /*24c0*/  @P0 MUFU.RCP R15, UR10 ;  /* 0x0000000a000f0d08 */ /* 0x000f620008001000 */
[----:B------:R-:W-:Y:S01]  /*24d0*/  UIMAD.WIDE.U32 UR10, UR24, UR6, URZ ;  /* 0x00000006180a72a5 */ /* 0x000fe2000f8e003f */
[----:B------:R-:W-:Y:S01]  /*24e0*/  LOP3.LUT R120, R17, 0x8, R120, 0xf8, !PT ;  /* 0x0000000811787812 */ /* 0x000fe200078ef878 */
[----:B------:R-:W-:Y:S01]  /*24f0*/  IMAD R197, R197, 0x200, R14 ;  /* 0x00000200c5c57824 */ /* 0x000fe200078e020e */
[----:B------:R-:W-:Y:S01]  /*2500*/  ISETP.GE.AND P2, PT, R7, UR35, PT ;  /* 0x0000002307007c0c */ /* 0x000fe2000bf46270 */
[----:B------:R-:W-:Y:S01]  /*2510*/  UIADD3 UR5, UR11, UR5, URZ ;  /* 0x000000050b057290 */ /* 0x000fe2000fffe03f */
[----:B------:R-:W-:Y:S01]  /*2520*/  SHF.R.U32.HI R17, RZ, 0x3, R17 ;  /* 0x00000003ff117819 */ /* 0x000fe20000011611 */
[----:B------:R-:W-:Y:S01]  /*2530*/  IMAD.U32 R16, RZ, RZ, UR10 ;  /* 0x0000000aff107e24 */ /* 0x000fe2000f8e00ff */
[----:B------:R-:W-:Y:S01]  /*2540*/  SHF.R.S32.HI R7, RZ, 0x5, R123 ;  /* 0x00000005ff077819 */ /* 0x000fe2000001147b */
[----:B------:R1:W-:Y:S01]  /*2550*/  @P4 STS.128 [R124+0x6000], RZ ;  /* 0x006000ff7c004388 */ /* 0x0003e20000000c00 */
[----:B------:R-:W-:Y:S01]  /*2560*/  LOP3.LUT R121, R121, 0xfffffe00, RZ, 0xc0, !PT ;  /* 0xfffffe0079797812 */ /* 0x000fe200078ec0ff */
[----:B------:R-:W-:Y:S01]  /*2570*/  IMAD.U32 R9, RZ, RZ, UR5 ;  /* 0x00000005ff097e24 */ /* 0x000fe2000f8e00ff */
[----:B------:R-:W-:Y:S01]  /*2580*/  LOP3.LUT R120, R120, R17, RZ, 0x3c, !PT ;  /* 0x0000001178787212 */ /* 0x000fe200078e3cff */
[----:B------:R-:W-:Y:S01]  /*2590*/  UMOV UR5, URZ ;  /* 0x0000003f00057c82 */ /* 0x000fe20008000000 */
[----:B------:R-:W-:Y:S01]  /*25a0*/  ISETP.GE.AND P3, PT, R11, UR35, PT ;  /* 0x000000230b007c0c */ /* 0x000fe2000bf66270 */
[----:B------:R-:W-:Y:S01]  /*25b0*/  IMAD R11, R7, 0x400, R121 ;  /* 0x00000400070b7824 */ /* 0x000fe200078e0279 */
[----:B------:R-:W-:Y:S01]  /*25c0*/  LEA R14, P1, R16, R26, 0x6 ;  /* 0x0000001a100e7211 */ /* 0x000fe200078230ff */
[----:B------:R-:W-:Y:S01]  /*25d0*/  IMAD.U32 R17, RZ, RZ, UR11 ;  /* 0x0000000bff117e24 */ /* 0x000fe2000f8e00ff */
[----:B------:R-:W-:Y:S01]  /*25e0*/  LEA R197, R197, UR4, 0x1 ;  /* 0x00000004c5c57c11 */ /* 0x000fe2000f8e08ff */
[----:B------:R-:W-:-:S05]  /*25f0*/  IMAD.IADD R198, R120, 0x1, R11 ;  /* 0x0000000178c67824 */ /* 0x000fca00078e020b */
[----:B------:R-:W-:Y:S01]  /*2600*/  LEA R198, R198, UR4, 0x1 ;  /* 0x00000004c6c67c11 */ /* 0x000fe2000f8e08ff */
[----:B-----5:R-:W-:Y:S01]  /*2610*/  @P0 FMUL.FTZ R10, R10, R15 ;  /* 0x0000000f0a0a0220 */ /* 0x020fe20000410000 */
[----:B------:R-:W-:-:S04]  /*2620*/  LEA.HI.X R15, R16, R21, R9, 0x6, P1 ;  /* 0x00000015100f7211 */ /* 0x000fc800008f3409 */
[----:B------:R-:W-:Y:S02]  /*2630*/  @P0 R2UR UR10, R10 ;  /* 0x000000000a0a02ca */ /* 0x000fe400000e0000 */
[----:B------:R-:W-:-:S11]  /*2640*/  ISETP.GE.AND P0, PT, R8, UR35, PT ;  /* 0x0000002308007c0c */ /* 0x000fd6000bf06270 */
[----:B------:R-:W-:Y:S01]  /*2650*/  @UP1 UMOV UR5, UR10 ;  /* 0x0000000a00051c82 */ /* 0x000fe20008000000 */
[----:B-1----:R-:W-:Y:S05]  /*2660*/  @P4 BRA `(.L_x_1785) ;  /* 0x00000000002c4947 */ /* 0x002fea0003800000 */
        /* <DEDUP_REMOVED lines=11> */
.L_x_1785:
[----:B------:R-:W-:Y:S05]  /*2720*/  BSYNC B0 ;  /* 0x0000000000007941 */ /* 0x000fea0003800000 */
.L_x_1784:
        /* <DEDUP_REMOVED lines=9> */
[----:B-1----:R-:W-:-:S03]  /*27c0*/  IMAD.U32 R9, RZ, RZ, UR7 ;  /* 0x00000007ff097e24 */ /* 0x002fc6000f8e00ff */
        /* <DEDUP_REMOVED lines=8> */
.L_x_1787:
[----:B------:R-:W-:Y:S05]  /*2850*/  BSYNC B0 ;  /* 0x0000000000007941 */ /* 0x000fea0003800000 */
.L_x_1786:
        /* <DEDUP_REMOVED lines=18> */
.L_x_1789:
[----:B------:R-:W-:Y:S05]  /*2980*/  BSYNC B0 ;  /* 0x0000000000007941 */ /* 0x000fea0003800000 */
.L_x_1788:
        /* <DEDUP_REMOVED lines=18> */
.L_x_1791:
[----:B------:R-:W-:Y:S05]  /*2ab0*/  BSYNC B0 ;  /* 0x0000000000007941 */ /* 0x000fea0003800000 */
.L_x_1790:
[----:B------:R-:W-:Y:S01]  /*2ac0*/  LDSM.16.M88.4 R116, [R198] ;  /* 0x00000000c674783b */ /* 0x000fe20000000200 */
[----:B------:R-:W-:Y:S01]  /*2ad0*/  R2P PR, R12, 0x6 ;  /* 0x000000060c007804 */ /* 0x000fe20000000000 */
[--C-:B------:R-:W-:Y:S01]  /*2ae0*/  IMAD R196, R4, 0x2, R198.reuse ;  /* 0x0000000204c47824 */ /* 0x100fe200078e02c6 */
[----:B------:R-:W-:Y:S01]  /*2af0*/  IADD3 R194, R197, 0x4040, RZ ;  /* 0x00004040c5c27810 */ /* 0x000fe20007ffe0ff */
[----:B------:R-:W5:Y:S01]  /*2b00*/  LDSM.16.M88.4 R44, [R197+0x4000] ;  /* 0x00400000c52c783b */ /* 0x000f620000000200 */
[----:B------:R-:W-:Y:S01]  /*2b10*/  IMAD R195, R5, 0x2, R198 ;  /* 0x0000000205c37824 */ /* 0x000fe200078e02c6 */
[----:B------:R-:W-:Y:S01]  /*2b20*/  SEL R0, R0, 0xffffffe0, !P1 ;  /* 0xffffffe000007807 */ /* 0x000fe20004800000 */
[----:B------:R-:W-:Y:S01]  /*2b30*/  UISETP.GE.AND UP0, UPT, UR22, 0x41, UPT ;  /* 0x000000411600788c */ /* 0x000fe2000bf06270 */
[----:B-1----:R-:W1:Y:S01]  /*2b40*/  LDSM.16.M88.4 R8, [R198+0x2000] ;  /* 0x00200000c608783b */ /* 0x002e620000000200 */
[----:B------:R-:W-:Y:S02]  /*2b50*/  IMAD R193, R4, 0x2, R195 ;  /* 0x0000000204c17824 */ /* 0x000fe400078e02c3 */
[----:B------:R-:W-:Y:S01]  /*2b60*/  IMAD.IADD R191, R197, 0x1, R0 ;  /* 0x00000001c5bf7824 */ /* 0x000fe200078e0200 */
[----:B------:R-:W2:Y:S01]  /*2b70*/  LDSM.16.M88.4 R32, [R197+0x4800] ;  /* 0x00480000c520783b */ /* 0x000ea20000000200 */
[----:B------:R-:W-:-:S03]  /*2b80*/  PLOP3.LUT P0, PT, PT, PT, UP0, 0x40, 0x0 ;  /* 0x000000000000781c */ /* 0x000fc60003f0e808 */
[----:B------:R-:W3:Y:S04]  /*2b90*/  LDSM.16.M88.4 R60, [R197+0x5800] ;  /* 0x00580000c53c783b */ /* 0x000ee80000000200 */
[----:B------:R-:W4:Y:S04]  /*2ba0*/  LDSM.16.M88.4 R20, [R197+0x5000] ;  /* 0x00500000c514783b */ /* 0x000f280000000200 */
[----:B------:R-:W-:Y:S04]  /*2bb0*/  LDSM.16.M88.4 R104, [R196+0x2000] ;  /* 0x00200000c468783b */ /* 0x000fe80000000200 */
[----:B------:R-:W4:Y:S04]  /*2bc0*/  LDSM.16.M88.4 R56, [R191+0x4000] ;  /* 0x00400000bf38783b */ /* 0x000f280000000200 */
[----:B------:R-:W4:Y:S04]  /*2bd0*/  LDSM.16.M88.4 R76, [R191+0x4800] ;  /* 0x00480000bf4c783b */ /* 0x000f280000000200 */
[----:B------:R-:W4:Y:S04]  /*2be0*/  LDSM.16.M88.4 R92, [R196] ;  /* 0x00000000c45c783b */ /* 0x000f280000000200 */
[----:B------:R-:W4:Y:S01]  /*2bf0*/  LDSM.16.M88.4 R96, [R191+0x5800] ;  /* 0x00580000bf60783b */ /* 0x000f220000000200 */
[-C--:B-----5:R-:W-:Y:S03]  /*2c00*/  HMMA.16816.F32 R52, R116, R44.reuse, RZ ;  /* 0x0000002c7434723c */ /* 0x0a0fe600000018ff */
[----:B------:R-:W5:Y:S04]  /*2c10*/  LDSM.16.M88.4 R100, [R191+0x5000] ;  /* 0x00500000bf64783b */ /* 0x000f680000000200 */
[----:B------:R-:W-:Y:S01]  /*2c20*/  LDSM.16.M88.4 R72, [R195+0x2000] ;  /* 0x00200000c348783b */ /* 0x000fe20000000200 */
[C---:B-1----:R-:W-:Y:S03]  /*2c30*/  HMMA.16816.F32 R88, R8.reuse, R44, RZ ;  /* 0x0000002c0858723c */ /* 0x042fe600000018ff */
[----:B------:R-:W-:Y:S03]  /*2c40*/  LDSM.16.M88.4 R108, [R193+0x2000] ;  /* 0x00200000c16c783b */ /* 0x000fe60000000200 */
[C---:B------:R-:W-:Y:S01]  /*2c50*/  HMMA.16816.F32 R48, R8.reuse, R46, RZ ;  /* 0x0000002e0830723c */ /* 0x040fe200000018ff */
[----:B------:R-:W-:Y:S04]  /*2c60*/  LDSM.16.M88.4 R112, [R193] ;  /* 0x00000000c170783b */ /* 0x000fe80000000200 */
[----:B------:R-:W0:Y:S01]  /*2c70*/  LDGDEPBAR ;  /* 0x00000000000079af */ /* 0x000e220000000000 */
[C---:B--2---:R-:W-:Y:S06]  /*2c80*/  HMMA.16816.F32 R84, R8.reuse, R32, RZ ;  /* 0x000000200854723c */ /* 0x044fec00000018ff */
[----:B------:R-:W-:Y:S06]  /*2c90*/  HMMA.16816.F32 R36, R8, R34, RZ ;  /* 0x000000220824723c */ /* 0x000fec00000018ff */
[C---:B------:R-:W-:Y:S06]  /*2ca0*/  HMMA.16816.F32 R40, R116.reuse, R32, RZ ;  /* 0x000000207428723c */ /* 0x040fec00000018ff */
[C---:B------:R-:W-:Y:S06]  /*2cb0*/  HMMA.16816.F32 R44, R116.reuse, R46, RZ ;  /* 0x0000002e742c723c */ /* 0x040fec00000018ff */
[----:B------:R-:W-:Y:S06]  /*2cc0*/  HMMA.16816.F32 R32, R116, R34, RZ ;  /* 0x000000227420723c */ /* 0x000fec00000018ff */
[-C--:B---3--:R-:W-:Y:S06]  /*2cd0*/  HMMA.16816.F32 R12, R8, R60.reuse, RZ ;  /* 0x0000003c080c723c */ /* 0x088fec00000018ff */
[----:B------:R-:W-:Y:S06]  /*2ce0*/  HMMA.16816.F32 R16, R116, R60, RZ ;  /* 0x0000003c7410723c */ /* 0x000fec00000018ff */
[----:B----4-:R-:W-:Y:S01]  /*2cf0*/  HMMA.16816.F32 R80, R8, R20, RZ ;  /* 0x000000140850723c */ /* 0x010fe200000018ff */
[----:B------:R-:W-:-:S04]  /*2d00*/  VIADD R60, R197, 0x4000 ;  /* 0x00004000c53c7836 */ /* 0x000fc80000000000 */
[----:B------:R-:W-:Y:S01]  /*2d10*/  @P2 VIADD R194, R60, 0xffffffc0 ;  /* 0xffffffc03cc22836 */ /* 0x000fe20000000000 */
[----:B------:R-:W-:Y:S03]  /*2d20*/  HMMA.16816.F32 R24, R8, R22, RZ ;  /* 0x000000160818723c */ /* 0x000fe600000018ff */
[----:B------:R-:W-:Y:S01]  /*2d30*/  VIADD R187, R194, 0x800 ;  /* 0x00000800c2bb7836 */ /* 0x000fe20000000000 */
[----:B------:R-:W-:Y:S01]  /*2d40*/  LDSM.16.M88.4 R68, [R194] ;  /* 0x00000000c244783b */ /* 0x000fe20000000200 */
[----:B------:R-:W-:Y:S01]  /*2d50*/  IADD3 R184, R0, R194, RZ ;  /* 0x000000c200b87210 */ /* 0x000fe20007ffe0ff */
[C---:B------:R-:W-:Y:S01]  /*2d60*/  HMMA.16816.F32 R28, R116.reuse, R20, RZ ;  /* 0x00000014741c723c */ /* 0x040fe200000018ff */
[----:B------:R-:W-:Y:S01]  /*2d70*/  SHF.R.S32.HI R0, RZ, 0x1f, R123 ;  /* 0x0000001fff007819 */ /* 0x000fe2000001147b */
[----:B------:R-:W-:Y:S01]  /*2d80*/  LDSM.16.M88.4 R64, [R194+0x800] ;  /* 0x00080000c240783b */ /* 0x000fe20000000200 */
[C---:B------:R-:W-:Y:S01]  /*2d90*/  IADD3 R186, R194.reuse, 0x1000, RZ ;  /* 0x00001000c2ba7810 */ /* 0x040fe20007ffe0ff */
[----:B------:R-:W-:Y:S01]  /*2da0*/  VIADD R185, R194, 0x1800 ;  /* 0x00001800c2b97836 */ /* 0x000fe20000000000 */
[----:B------:R-:W-:Y:S01]  /*2db0*/  LEA.HI R0, R0, R7, RZ, 0x2 ;  /* 0x0000000700007211 */ /* 0x000fe200078f10ff */
[C---:B------:R-:W-:Y:S06]  /*2dc0*/  HMMA.16816.F32 R20, R116.reuse, R22, RZ ;  /* 0x000000167414723c */ /* 0x040fec00000018ff */
[----:B------:R-:W-:Y:S06]  /*2dd0*/  HMMA.16816.F32 R116, R116, R62, RZ ;  /* 0x0000003e7474723c */ /* 0x000fec00000018ff */
[C---:B------:R-:W-:Y:S06]  /*2de0*/  HMMA.16816.F32 R88, R104.reuse, R56, R88 ;  /* 0x000000386858723c */ /* 0x040fec0000001858 */
[C---:B------:R-:W-:Y:S06]  /*2df0*/  HMMA.16816.F32 R84, R104.reuse, R76, R84 ;  /* 0x0000004c6854723c */ /* 0x040fec0000001854 */
[C---:B------:R-:W-:Y:S06]  /*2e00*/  HMMA.16816.F32 R48, R104.reuse, R58, R48 ;  /* 0x0000003a6830723c */ /* 0x040fec0000001830 */
[----:B------:R-:W-:Y:S06]  /*2e10*/  HMMA.16816.F32 R36, R104, R78, R36 ;  /* 0x0000004e6824723c */ /* 0x000fec0000001824 */
[C---:B------:R-:W-:Y:S06]  /*2e20*/  HMMA.16816.F32 R52, R92.reuse, R56, R52 ;  /* 0x000000385c34723c */ /* 0x040fec0000001834 */
[C---:B------:R-:W-:Y:S06]  /*2e30*/  HMMA.16816.F32 R40, R92.reuse, R76, R40 ;  /* 0x0000004c5c28723c */ /* 0x040fec0000001828 */
[C---:B------:R-:W-:Y:S01]  /*2e40*/  HMMA.16816.F32 R44, R92.reuse, R58, R44 ;  /* 0x0000003a5c2c723c */ /* 0x040fe2000000182c */
[----:B------:R-:W1:Y:S05]  /*2e50*/  LDSM.16.M88.4 R56, [R194+0x1800] ;  /* 0x00180000c238783b */ /* 0x000e6a0000000200 */
[----:B------:R-:W-:Y:S01]  /*2e60*/  HMMA.16816.F32 R32, R92, R78, R32 ;  /* 0x0000004e5c20723c */ /* 0x000fe20000001820 */
[----:B------:R-:W2:Y:S05]  /*2e70*/  LDSM.16.M88.4 R76, [R195] ;  /* 0x00000000c34c783b */ /* 0x000eaa0000000200 */
[----:B------:R-:W-:Y:S01]  /*2e80*/  HMMA.16816.F32 R8, R8, R62, RZ ;  /* 0x0000003e0808723c */ /* 0x000fe200000018ff */
[----:B------:R-:W3:Y:S05]  /*2e90*/  LDSM.16.M88.4 R60, [R194+0x1000] ;  /* 0x00100000c23c783b */ /* 0x000eea0000000200 */
[-C--:B------:R-:W-:Y:S06]  /*2ea0*/  HMMA.16816.F32 R12, R104, R96.reuse, R12 ;  /* 0x00000060680c723c */ /* 0x080fec000000180c */
[C---:B------:R-:W-:Y:S06]  /*2eb0*/  HMMA.16816.F32 R16, R92.reuse, R96, R16 ;  /* 0x000000605c10723c */ /* 0x040fec0000001810 */
[C---:B-----5:R-:W-:Y:S06]  /*2ec0*/  HMMA.16816.F32 R28, R92.reuse, R100, R28 ;  /* 0x000000645c1c723c */ /* 0x060fec000000181c */
[C---:B------:R-:W-:Y:S06]  /*2ed0*/  HMMA.16816.F32 R20, R92.reuse, R102, R20 ;  /* 0x000000665c14723c */ /* 0x040fec0000001814 */
[----:B------:R-:W-:Y:S01]  /*2ee0*/  HMMA.16816.F32 R116, R92, R98, R116 ;  /* 0x000000625c74723c */ /* 0x000fe20000001874 */
[----:B------:R-:W4:Y:S05]  /*2ef0*/  LDSM.16.M88.4 R92, [R184+0x1800] ;  /* 0x00180000b85c783b */ /* 0x000f2a0000000200 */
[C---:B------:R-:W-:Y:S06]  /*2f00*/  HMMA.16816.F32 R80, R104.reuse, R100, R80 ;  /* 0x000000646850723c */ /* 0x040fec0000001850 */
[C---:B------:R-:W-:Y:S01]  /*2f10*/  HMMA.16816.F32 R24, R104.reuse, R102, R24 ;  /* 0x000000666818723c */ /* 0x040fe20000001818 */
[----:B------:R-:W-:Y:S05]  /*2f20*/  LDSM.16.M88.4 R100, [R184+0x800] ;  /* 0x00080000b864783b */ /* 0x000fea0000000200 */
[----:B------:R-:W-:Y:S01]  /*2f30*/  HMMA.16816.F32 R8, R104, R98, R8 ;  /* 0x000000626808723c */ /* 0x000fe20000001808 */
[----:B------:R-:W5:Y:S04]  /*2f40*/  LDSM.16.M88.4 R104, [R184] ;  /* 0x00000000b868783b */ /* 0x000f680000000200 */
[----:B------:R-:W5:Y:S01]  /*2f50*/  LDSM.16.M88.4 R96, [R184+0x1000] ;  /* 0x00100000b860783b */ /* 0x000f620000000200 */
[----:B-1----:R-:W-:Y:S01]  /*2f60*/  HMMA.16816.F32 R12, R72, R56, R12 ;  /* 0x00000038480c723c */ /* 0x002fe2000000180c */
[----:B------:R-:W-:-:S05]  /*2f70*/  DEPBAR.LE SB0, 0x0 ;  /* 0x000080000000791a */ /* 0x000fca0000000000 */
[C---:B--2---:R-:W-:Y:S06]  /*2f80*/  HMMA.16816.F32 R16, R76.reuse, R56, R16 ;  /* 0x000000384c10723c */ /* 0x044fec0000001810 */
[----:B------:R-:W-:Y:S06]  /*2f90*/  HMMA.16816.F32 R52, R76, R68, R52 ;  /* 0x000000444c34723c */ /* 0x000fec0000001834 */
[----:B---3--:R-:W-:Y:S06]  /*2fa0*/  HMMA.16816.F32 R80, R72, R60, R80 ;  /* 0x0000003c4850723c */ /* 0x008fec0000001850 */
[-C--:B----4-:R-:W-:Y:S06]  /*2fb0*/  HMMA.16816.F32 R12, R108, R92.reuse, R12 ;  /* 0x0000005c6c0c723c */ /* 0x090fec000000180c */
[----:B------:R-:W-:Y:S06]  /*2fc0*/  HMMA.16816.F32 R16, R112, R92, R16 ;  /* 0x0000005c7010723c */ /* 0x000fec0000001810 */
[----:B------:R-:W-:Y:S01]  /*2fd0*/  HMMA.16816.F32 R24, R72, R62, R24 ;  /* 0x0000003e4818723c */ /* 0x000fe20000001818 */
[----:B------:R-:W-:-:S04]  /*2fe0*/  SHF.R.S32.HI R92, RZ, 0x1f, R3 ;  /* 0x0000001fff5c7819 */ /* 0x000fc80000011403 */
[----:B------:R-:W-:Y:S01]  /*2ff0*/  LEA.HI R92, R92, R3, RZ, 0x2 ;  /* 0x000000035c5c7211 */ /* 0x000fe200078f10ff */
[C---:B------:R-:W-:Y:S06]  /*3000*/  HMMA.16816.F32 R28, R76.reuse, R60, R28 ;  /* 0x0000003c4c1c723c */ /* 0x040fec000000181c */
[----:B------:R-:W-:Y:S06]  /*3010*/  HMMA.16816.F32 R20, R76, R62, R20 ;  /* 0x0000003e4c14723c */ /* 0x000fec0000001814 */
[----:B-----5:R-:W-:Y:S06]  /*3020*/  HMMA.16816.F32 R60, R112, R104, R52 ;  /* 0x00000068703c723c */ /* 0x020fec0000001834 */
[----:B------:R-:W-:Y:S01]  /*3030*/  HMMA.16816.F32 R88, R72, R68, R88 ;  /* 0x000000444858723c */ /* 0x000fe20000001858 */
[----:B------:R-:W-:-:S02]  /*3040*/  LOP3.LUT R52, R0, 0xffffffc, RZ, 0xc0, !PT ;  /* 0x0ffffffc00347812 */ /* 0x000fc400078ec0ff */
[----:B------:R-:W-:-:S03]  /*3050*/  SHF.R.S32.HI R0, RZ, 0x2, R92 ;  /* 0x00000002ff007819 */ /* 0x000fc6000001145c */
[C---:B------:R-:W-:Y:S01]  /*3060*/  IMAD.IADD R53, R7.reuse, 0x1, -R52 ;  /* 0x0000000107357824 */ /* 0x040fe200078e0a34 */
[----:B------:R-:W-:Y:S01]  /*3070*/  HMMA.16816.F32 R84, R72, R64, R84 ;  /* 0x000000404854723c */ /* 0x000fe20000001854 */
[----:B------:R-:W-:-:S03]  /*3080*/  IMAD R57, R7, 0x10, R0 ;  /* 0x0000001007397824 */ /* 0x000fc600078e0200 */
[----:B------:R-:W-:Y:S01]  /*3090*/  LEA R0, R53, R0, 0x4 ;  /* 0x0000000035007211 */ /* 0x000fe200078e20ff */
[----:B------:R-:W-:Y:S01]  /*30a0*/  VIADD R57, R57, UR21 ;  /* 0x0000001539397c36 */ /* 0x000fe20008000000 */
[C---:B------:R-:W-:Y:S03]  /*30b0*/  HMMA.16816.F32 R48, R72.reuse, R70, R48 ;  /* 0x000000464830723c */ /* 0x040fe60000001830 */
[----:B------:R1:W-:Y:S03]  /*30c0*/  STL [R1+0x70], R0 ;  /* 0x0000700001007387 */ /* 0x0003e60000100800 */
[C---:B------:R-:W-:Y:S06]  /*30d0*/  HMMA.16816.F32 R36, R72.reuse, R66, R36 ;  /* 0x000000424824723c */ /* 0x040fec0000001824 */
[----:B------:R-:W-:Y:S06]  /*30e0*/  HMMA.16816.F32 R8, R72, R58, R8 ;  /* 0x0000003a4808723c */ /* 0x000fec0000001808 */
[C---:B------:R-:W-:Y:S06]  /*30f0*/  HMMA.16816.F32 R44, R76.reuse, R70, R44 ;  /* 0x000000464c2c723c */ /* 0x040fec000000182c */
[C---:B------:R-:W-:Y:S06]  /*3100*/  HMMA.16816.F32 R40, R76.reuse, R64, R40 ;  /* 0x000000404c28723c */ /* 0x040fec0000001828 */
[C---:B------:R-:W-:Y:S06]  /*3110*/  HMMA.16816.F32 R32, R76.reuse, R66, R32 ;  /* 0x000000424c20723c */ /* 0x040fec0000001820 */
[----:B------:R-:W-:Y:S06]  /*3120*/  HMMA.16816.F32 R116, R76, R58, R116 ;  /* 0x0000003a4c74723c */ /* 0x000fec0000001874 */
[----:B------:R-:W-:Y:S01]  /*3130*/  HMMA.16816.F32 R88, R108, R104, R88 ;  /* 0x000000686c58723c */ /* 0x000fe20000001858 */
[----:B------:R-:W-:-:S05]  /*3140*/  LOP3.LUT R58, R122, 0x3, RZ, 0xc0, !PT ;  /* 0x000000037a3a7812 */ /* 0x000fca00078ec0ff */
        /* <DEDUP_REMOVED lines=14> */
[----:B-1----:R-:W-:-:S15]  /*3230*/  @P0 BRA `(.L_x_1792) ;  /* 0x0000000000dc0947 */ /* 0x002fde0003800000 */
        /* <DEDUP_REMOVED lines=9> */
[----:B------:R-:W-:-:S04]  /*32d0*/  UIMAD UR6, UR6, UR26, UR34 ;  /* 0x0000001a060672a4 */ /* 0x000fc8000f8e0222 */
[----:B------:R-:W1:Y:S01]  /*32e0*/  @!P0 LDC.64 R64, c[0x0][0x218] ;  /* 0x00008600ff408b82 */ /* 0x000e620000000a00 */
[----:B------:R-:W-:Y:S01]  /*32f0*/  @!P0 LEA R56, P2, R59, R66, 0x5 ;  /* 0x000000423b388211 */ /* 0x000fe200078428ff */
[----:B------:R-:W-:Y:S01]  /*3300*/  VIADD R69, R67, UR6 ;  /* 0x0000000643457c36 */ /* 0x000fe20008000000 */
[C---:B------:R-:W-:Y:S01]  /*3310*/  @!P0 IADD3 R6, P1, R66.reuse, UR37, RZ ;  /* 0x0000002542068c10 */ /* 0x040fe2000ff3e0ff */
[----:B------:R2:W-:Y:S03]  /*3320*/  @P0 STS.128 [R124+0x4000], RZ ;  /* 0x004000ff7c000388 */ /* 0x0005e60000000c00 */
[----:B------:R-:W-:Y:S01]  /*3330*/  @!P0 LEA.HI.X R0, R59, R69, R0, 0x5, P2 ;  /* 0x000000453b008211 */ /* 0x000fe200010f2c00 */
        /* <DEDUP_REMOVED lines=9> */
[----:B------:R-:W-:-:S03]  /*33d0*/  @!P0 IADD3.X R54, R69, UR36, RZ, P1, !PT ;  /* 0x0000002445368c10 */ /* 0x000fc60008ffe4ff */
[----:B------:R2:W-:Y:S01]  /*33e0*/  @P0 STS.128 [R124+0x4800], RZ ;  /* 0x004800ff7c000388 */ /* 0x0005e20000000c00 */
[----:B------:R-:W-:Y:S02]  /*33f0*/  @!P0 LEA.HI.X R71, R6, R55, R54, 0x1, P2 ;  /* 0x0000003706478211 */ /* 0x000fe400010f0c36 */
        /* <DEDUP_REMOVED lines=25> */
.L_x_1794:
[----:B------:R-:W-:Y:S05]  /*3590*/  BSYNC B0 ;  /* 0x0000000000007941 */ /* 0x000fea0003800000 */
.L_x_1793:
[----:B------:R-:W0:Y:S02]  /*35a0*/  LDGDEPBAR ;  /* 0x00000000000079af */ /* 0x000e240000000000 */
.L_x_1792:
[----:B------:R-:W-:Y:S01]  /*35b0*/  IMAD.U32 R0, RZ, RZ, UR22 ;  /* 0x00000016ff007e24 */ /* 0x000fe2000f8e00ff */
[----:B------:R-:W-:Y:S01]  /*35c0*/  LEA R94, R58, UR23, 0x1 ;  /* 0x000000173a5e7c11 */ /* 0x000fe2000f8e08ff */
[----:B------:R-:W-:Y:S01]  /*35d0*/  IMAD.IADD R6, R121, 0x1, R120 ;  /* 0x0000000179067824 */ /* 0x000fe200078e0278 */
[----:B------:R-:W-:Y:S01]  /*35e0*/  LOP3.LUT R92, R92, 0x7ffffffc, RZ, 0xc0, !PT ;  /* 0x7ffffffc5c5c7812 */ /* 0x000fe200078ec0ff */
[----:B------:R-:W-:Y:S01]  /*35f0*/  USHF.L.U32 UR24, UR24, 0x1, URZ ;  /* 0x0000000118187899 */ /* 0x000fe2000800063f */
[----:B------:R-:W-:Y:S01]  /*3600*/  IADD3 R147, R0, -UR16, R57 ;  /* 0x8000001000937c10 */ /* 0x000fe2000fffe039 */
[C---:B------:R-:W-:Y:S01]  /*3610*/  VIADD R110, R94.reuse, 0x10 ;  /* 0x000000105e6e7836 */ /* 0x040fe20000000000 */
[----:B------:R-:W-:Y:S01]  /*3620*/  ISETP.GE.AND P1, PT, R94, UR22, PT ;  /* 0x000000165e007c0c */ /* 0x000fe2000bf26270 */
[----:B------:R-:W-:Y:S01]  /*3630*/  IMAD.IADD R92, R3, 0x1, -R92 ;  /* 0x00000001035c7824 */ /* 0x000fe200078e0a5c */
[----:B------:R-:W-:Y:S01]  /*3640*/  UIADD3 UR6, UR24, 0x1, URZ ;  /* 0x0000000118067890 */ /* 0x000fe2000fffe03f */
[C---:B------:R-:W-:Y:S01]  /*3650*/  IMAD.IADD R3, R147.reuse, 0x1, -R110 ;  /* 0x0000000193037824 */ /* 0x040fe200078e0a6e */
[----:B------:R-:W-:Y:S01]  /*3660*/  ISETP.GE.AND P4, PT, R110, UR22, PT ;  /* 0x000000166e007c0c */ /* 0x000fe2000bf86270 */
[C---:B------:R-:W-:Y:S01]  /*3670*/  IMAD.IADD R59, R147.reuse, 0x1, -R94 ;  /* 0x00000001933b7824 */ /* 0x040fe200078e0a5e */
[----:B------:R-:W-:Y:S01]  /*3680*/  ULOP3.LUT UR6, UR6, UR31, URZ, 0x3c, !UPT ;  /* 0x0000001f06067292 */ /* 0x000fe2000f8e3c3f */
[C---:B------:R-:W-:Y:S01]  /*3690*/  VIADD R56, R94.reuse, 0x20 ;  /* 0x000000205e387836 */ /* 0x040fe20000000000 */
[----:B------:R-:W-:Y:S01]  /*36a0*/  IABS R3, R3 ;  /* 0x0000000300037213 */ /* 0x000fe20000000000 */
[C---:B------:R-:W-:Y:S01]  /*36b0*/  VIADD R122, R94.reuse, 0x8 ;  /* 0x000000085e7a7836 */ /* 0x040fe20000000000 */
[----:B------:R-:W-:Y:S01]  /*36c0*/  IABS R59, R59 ;  /* 0x0000003b003b7213 */ /* 0x000fe20000000000 */
[----:B------:R-:W-:Y:S01]  /*36d0*/  IMAD.U32 R0, RZ, RZ, UR15 ;  /* 0x0000000fff007e24 */ /* 0x000fe2000f8e00ff */
[----:B------:R-:W-:Y:S01]  /*36e0*/  I2FP.F32.S32 R3, R3 ;  /* 0x0000000300037245 */ /* 0x000fe20000201400 */
[----:B-12---:R-:W-:Y:S01]  /*36f0*/  VIADD R124, R94, 0x1 ;  /* 0x000000015e7c7836 */ /* 0x006fe20000000000 */
[----:B------:R-:W-:Y:S01]  /*3700*/  I2FP.F32.S32 R59, R59 ;  /* 0x0000003b003b7245 */ /* 0x000fe20000201400 */
[----:B------:R-:W-:Y:S01]  /*3710*/  VIADD R125, R147, 0x8 ;  /* 0x00000008937d7836 */ /* 0x000fe20000000000 */
[----:B------:R-:W-:Y:S01]  /*3720*/  ISETP.GE.AND P6, PT, R122, UR22, PT ;  /* 0x000000167a007c0c */ /* 0x000fe2000bfc6270 */
[----:B------:R-:W-:Y:S01]  /*3730*/  FFMA.FTZ R96, R3, -UR5, R40 ;  /* 0x8000000503607c23 */ /* 0x000fe20008010028 */
[----:B------:R-:W-:-:S02]  /*3740*/  IMAD.IADD R3, R147, 0x1, -R56 ;  /* 0x0000000193037824 */ /* 0x000fc400078e0a38 */
[----:B------:R-:W-:Y:S01]  /*3750*/  FFMA.FTZ R120, R59, -UR5, R60 ;  /* 0x800000053b787c23 */ /* 0x000fe2000801003c */
[C---:B------:R-:W-:Y:S01]  /*3760*/  IMAD.IADD R59, R147.reuse, 0x1, -R122 ;  /* 0x00000001933b7824 */ /* 0x040fe200078e0a7a */
[----:B------:R-:W-:Y:S01]  /*3770*/  ISETP.GE.AND P0, PT, R124, UR22, PT ;  /* 0x000000167c007c0c */ /* 0x000fe2000bf06270 */
[C---:B------:R-:W-:Y:S01]  /*3780*/  VIADD R72, R147.reuse, 0x40 ;  /* 0x0000004093487836 */ /* 0x040fe20000000000 */
[----:B------:R-:W-:Y:S01]  /*3790*/  IABS R3, R3 ;  /* 0x0000000300037213 */ /* 0x000fe20000000000 */
[----:B------:R-:W-:Y:S01]  /*37a0*/  IMAD R55, R0, 0x8, R7 ;  /* 0x0000000800377824 */ /* 0x000fe200078e0207 */
[----:B------:R-:W-:Y:S01]  /*37b0*/  IABS R59, R59 ;  /* 0x0000003b003b7213 */ /* 0x000fe20000000000 */
[--C-:B------:R-:W-:Y:S01]  /*37c0*/  IMAD.IADD R0, R147, 0x1, -R124.reuse ;  /* 0x0000000193007824 */ /* 0x100fe200078e0a7c */
[----:B------:R-:W-:Y:S01]  /*37d0*/  I2FP.F32.S32 R3, R3 ;  /* 0x0000000300037245 */ /* 0x000fe20000201400 */
[--C-:B------:R-:W-:Y:S01]  /*37e0*/  IMAD.IADD R128, R125, 0x1, -R124.reuse ;  /* 0x000000017d807824 */ /* 0x100fe200078e0a7c */
[----:B------:R-:W-:Y:S01]  /*37f0*/  I2FP.F32.S32 R59, R59 ;  /* 0x0000003b003b7245 */ /* 0x000fe20000201400 */
[----:B------:R-:W-:Y:S01]  /*3800*/  IMAD.IADD R126, R72, 0x1, -R124 ;  /* 0x00000001487e7824 */ /* 0x000fe200078e0a7c */
[----:B------:R-:W-:Y:S01]  /*3810*/  IABS R0, R0 ;  /* 0x0000000000007213 */ /* 0x000fe20000000000 */
[----:B------:R-:W-:Y:S01]  /*3820*/  FFMA.FTZ R102, R3, -UR5, R28 ;  /* 0x8000000503667c23 */ /* 0x000fe2000801001c */
[----:B------:R-:W-:-:S02]  /*3830*/  VIADD R3, R147, 0x48 ;  /* 0x0000004893037836 */ /* 0x000fc40000000000 */
[----:B------:R-:W-:Y:S01]  /*3840*/  FFMA.FTZ R114, R59, -UR5, R44 ;  /* 0x800000053b727c23 */ /* 0x000fe2000801002c */
[----:B------:R-:W-:Y:S01]  /*3850*/  IMAD.IADD R59, R72, 0x1, -R94 ;  /* 0x00000001483b7824 */ /* 0x000fe200078e0a5e */
[----:B------:R-:W-:Y:S01]  /*3860*/  IABS R128, R128 ;  /* 0x0000008000807213 */ /* 0x000fe20000000000 */
[----:B------:R-:W-:Y:S01]  /*3870*/  IMAD.IADD R124, R3, 0x1, -R124 ;  /* 0x00000001037c7824 */ /* 0x000fe200078e0a7c */
[----:B------:R-:W-:Y:S01]  /*3880*/  IABS R126, R126 ;  /* 0x0000007e007e7213 */ /* 0x000fe20000000000 */
[----:B------:R-:W-:Y:S01]  /*3890*/  VIADD R112, R94, 0x9 ;  /* 0x000000095e707836 */ /* 0x000fe20000000000 */
[----:B------:R-:W-:Y:S01]  /*38a0*/  IABS R59, R59 ;  /* 0x0000003b003b7213 */ /* 0x000fe20000000000 */
[--C-:B------:R-:W-:Y:S01]  /*38b0*/  IMAD.IADD R143, R125, 0x1, -R122.reuse ;  /* 0x000000017d8f7824 */ /* 0x100fe200078e0a7a */
[----:B------:R-:W-:Y:S01]  /*38c0*/  IABS R124, R124 ;  /* 0x0000007c007c7213 */ /* 0x000fe20000000000 */
[--C-:B------:R-:W-:Y:S01]  /*38d0*/  IMAD.IADD R159, R72, 0x1, -R122.reuse ;  /* 0x00000001489f7824 */ /* 0x100fe200078e0a7a */
[----:B------:R-:W-:Y:S01]  /*38e0*/  I2FP.F32.S32 R59, R59 ;  /* 0x0000003b003b7245 */ /* 0x000fe20000201400 */
[----:B------:R-:W-:Y:S01]  /*38f0*/  IMAD.IADD R107, R3, 0x1, -R122 ;  /* 0x00000001036b7824 */ /* 0x000fe200078e0a7a */
[----:B------:R-:W-:Y:S01]  /*3900*/  I2FP.F32.S32 R124, R124 ;  /* 0x0000007c007c7245 */ /* 0x000fe20000201400 */
[----:B------:R-:W-:Y:S01]  /*3910*/  IMAD.IADD R70, R147, 0x1, -R112 ;  /* 0x0000000193467824 */ /* 0x000fe200078e0a70 */
[----:B------:R-:W-:Y:S01]  /*3920*/  ISETP.GE.AND P5, PT, R112, UR22, PT ;  /* 0x0000001670007c0c */ /* 0x000fe2000bfa6270 */
[----:B------:R-:W-:Y:S01]  /*3930*/  FFMA.FTZ R88, R59, -UR5, R88 ;  /* 0x800000053b587c23 */ /* 0x000fe20008010058 */
[----:B------:R-:W-:-:S02]  /*3940*/  IMAD.IADD R121, R125, 0x1, -R94 ;  /* 0x000000017d797824 */ /* 0x000fc400078e0a5e */
[----:B------:R-:W-:Y:S01]  /*3950*/  FFMA.FTZ R75, R124, -UR5, R91 ;  /* 0x800000057c4b7c23 */ /* 0x000fe2000801005b */
[----:B------:R-:W-:Y:S01]  /*3960*/  IMAD.IADD R59, R3, 0x1, -R94 ;  /* 0x00000001033b7824 */ /* 0x000fe200078e0a5e */
[----:B------:R-:W-:Y:S01]  /*3970*/  I2FP.F32.S32 R0, R0 ;  /* 0x0000000000007245 */ /* 0x000fe20000201400 */
[--C-:B------:R-:W-:Y:S01]  /*3980*/  IMAD.IADD R124, R125, 0x1, -R112.reuse ;  /* 0x000000017d7c7824 */ /* 0x100fe200078e0a70 */
[----:B------:R-:W-:Y:S01]  /*3990*/  IABS R121, R121 ;  /* 0x0000007900797213 */ /* 0x000fe20000000000 */
[C-C-:B------:R-:W-:Y:S01]  /*39a0*/  IMAD.IADD R122, R72.reuse, 0x1, -R112.reuse ;  /* 0x00000001487a7824 */ /* 0x140fe200078e0a70 */
[----:B------:R-:W-:Y:S01]  /*39b0*/  IABS R59, R59 ;  /* 0x0000003b003b7213 */ /* 0x000fe20000000000 */
[C---:B------:R-:W-:Y:S01]  /*39c0*/  IMAD.IADD R112, R3.reuse, 0x1, -R112 ;  /* 0x0000000103707824 */ /* 0x040fe200078e0a70 */
[----:B------:R-:W-:Y:S01]  /*39d0*/  I2FP.F32.S32 R121, R121 ;  /* 0x0000007900797245 */ /* 0x000fe20000201400 */
[--C-:B------:R-:W-:Y:S01]  /*39e0*/  IMAD.IADD R155, R72, 0x1, -R110.reuse ;  /* 0x00000001489b7824 */ /* 0x100fe200078e0a6e */
[----:B------:R-:W-:Y:S01]  /*39f0*/  I2FP.F32.S32 R59, R59 ;  /* 0x0000003b003b7245 */ /* 0x000fe20000201400 */
[----:B------:R-:W-:Y:S01]  /*3a00*/  IMAD.IADD R71, R3, 0x1, -R110 ;  /* 0x0000000103477824 */ /* 0x000fe200078e0a6e */
[----:B------:R-:W-:Y:S01]  /*3a10*/  IABS R112, R112 ;  /* 0x0000007000707213 */ /* 0x000fe20000000000 */
[C---:B------:R-:W-:Y:S01]  /*3a20*/  VIADD R108, R94.reuse, 0x18 ;  /* 0x000000185e6c7836 */ /* 0x040fe20000000000 */
[----:B------:R-:W-:Y:S01]  /*3a30*/  IABS R155, R155 ;  /* 0x0000009b009b7213 */ /* 0x000fe20000000000 */
[C---:B------:R-:W-:Y:S01]  /*3a40*/  VIADD R100, R94.reuse, 0x11 ;  /* 0x000000115e647836 */ /* 0x040fe20000000000 */
[----:B------:R-:W-:Y:S01]  /*3a50*/  IABS R71, R71 ;  /* 0x0000004700477213 */ /* 0x000fe20000000000 */
[----:B------:R-:W-:Y:S01]  /*3a60*/  VIADD R74, R94, 0x19 ;  /* 0x000000195e4a7836 */ /* 0x000fe20000000000 */
[----:B------:R-:W-:Y:S01]  /*3a70*/  I2FP.F32.S32 R112, R112 ;  /* 0x0000007000707245 */ /* 0x000fe20000201400 */
[----:B------:R-:W-:Y:S01]  /*3a80*/  FFMA.FTZ R121, R121, -UR5, R62 ;  /* 0x8000000579797c23 */ /* 0x000fe2000801003e */
[----:B------:R-:W-:Y:S01]  /*3a90*/  I2FP.F32.S32 R155, R155 ;  /* 0x0000009b009b7245 */ /* 0x000fe20000201400 */
[----:B------:R-:W-:Y:S01]  /*3aa0*/  FFMA.FTZ R90, R59, -UR5, R90 ;  /* 0x800000053b5a7c23 */ /* 0x000fe2000801005a */
[----:B------:R-:W-:Y:S01]  /*3ab0*/  I2FP.F32.S32 R71, R71 ;  /* 0x0000004700477245 */ /* 0x000fe20000201400 */
[----:B------:R-:W-:Y:S01]  /*3ac0*/  IMAD.IADD R69, R147, 0x1, -R108 ;  /* 0x0000000193457824 */ /* 0x000fe200078e0a6c */
[----:B------:R-:W-:Y:S01]  /*3ad0*/  I2FP.F32.S32 R128, R128 ;  /* 0x0000008000807245 */ /* 0x000fe20000201400 */
[----:B------:R-:W-:Y:S01]  /*3ae0*/  FFMA.FTZ R105, R112, -UR5, R51 ;  /* 0x8000000570697c23 */ /* 0x000fe20008010033 */
[----:B------:R-:W-:Y:S01]  /*3af0*/  I2FP.F32.S32 R126, R126 ;  /* 0x0000007e007e7245 */ /* 0x000fe20000201400 */
[----:B------:R-:W-:-:S02]  /*3b00*/  IMAD.IADD R141, R125, 0x1, -R110 ;  /* 0x000000017d8d7824 */ /* 0x000fc400078e0a6e */
[----:B------:R-:W-:Y:S01]  /*3b10*/  FFMA.FTZ R155, R155, -UR5, R84 ;  /* 0x800000059b9b7c23 */ /* 0x000fe20008010054 */
[----:B------:R-:W-:Y:S01]  /*3b20*/  FFMA.FTZ R71, R71, -UR5, R86 ;  /* 0x8000000547477c23 */ /* 0x000fe20008010056 */
[--C-:B------:R-:W-:Y:S02]  /*3b30*/  IMAD.IADD R98, R147, 0x1, -R100.reuse ;  /* 0x0000000193627824 */ /* 0x100fe400078e0a64 */
[----:B------:R-:W-:Y:S01]  /*3b40*/  FFMA.FTZ R0, R0, -UR5, R61 ;  /* 0x8000000500007c23 */ /* 0x000fe2000801003d */
[--C-:B------:R-:W-:Y:S02]  /*3b50*/  IMAD.IADD R112, R125, 0x1, -R100.reuse ;  /* 0x000000017d707824 */ /* 0x100fe400078e0a64 */
[----:B------:R-:W-:Y:S01]  /*3b60*/  FFMA.FTZ R113, R128, -UR5, R63 ;  /* 0x8000000580717c23 */ /* 0x000fe2000801003f */
[--C-:B------:R-:W-:Y:S02]  /*3b70*/  IMAD.IADD R110, R72, 0x1, -R100.reuse ;  /* 0x00000001486e7824 */ /* 0x100fe400078e0a64 */
[----:B------:R-:W-:Y:S01]  /*3b80*/  FFMA.FTZ R89, R126, -UR5, R89 ;  /* 0x800000057e597c23 */ /* 0x000fe20008010059 */
[----:B------:R-:W-:Y:S01]  /*3b90*/  IMAD.IADD R86, R3, 0x1, -R100 ;  /* 0x0000000103567824 */ /* 0x000fe200078e0a64 */
[----:B------:R-:W-:Y:S01]  /*3ba0*/  FSEL R120, R120, -INF , !P1 ;  /* 0xff80000078787808 */ /* 0x000fe20004800000 */
[--C-:B------:R-:W-:Y:S01]  /*3bb0*/  IMAD.IADD R84, R125, 0x1, -R74.reuse ;  /* 0x000000017d547824 */ /* 0x100fe200078e0a4a */
[----:B------:R-:W-:Y:S01]  /*3bc0*/  FSEL R121, R121, -INF , !P1 ;  /* 0xff80000079797808 */ /* 0x000fe20004800000 */
[--C-:B------:R-:W-:Y:S01]  /*3bd0*/  IMAD.IADD R73, R72, 0x1, -R74.reuse ;  /* 0x0000000148497824 */ /* 0x100fe200078e0a4a */
[----:B------:R-:W-:Y:S01]  /*3be0*/  FSEL R91, R88, -INF , !P1 ;  /* 0xff800000585b7808 */ /* 0x000fe20004800000 */
[C---:B------:R-:W-:Y:S01]  /*3bf0*/  IMAD.IADD R59, R3.reuse, 0x1, -R74 ;  /* 0x00000001033b7824 */ /* 0x040fe200078e0a4a */
[----:B------:R-:W-:Y:S01]  /*3c00*/  FSEL R93, R90, -INF , !P1 ;  /* 0xff8000005a5d7808 */ /* 0x000fe20004800000 */
[----:B------:R-:W-:Y:S01]  /*3c10*/  IMAD.IADD R221, R3, 0x1, -R56 ;  /* 0x0000000103dd7824 */ /* 0x000fe200078e0a38 */
[----:B------:R-:W-:Y:S01]  /*3c20*/  IABS R69, R69 ;  /* 0x0000004500457213 */ /* 0x000fe20000000000 */
[----:B------:R-:W-:Y:S01]  /*3c30*/  IMAD.IADD R104, R147, 0x1, -R74 ;  /* 0x0000000193687824 */ /* 0x000fe200078e0a4a */
[----:B------:R-:W-:Y:S01]  /*3c40*/  ISETP.GE.AND P1, PT, R74, UR22, PT ;  /* 0x000000164a007c0c */ /* 0x000fe2000bf26270 */
[C-C-:B------:R-:W-:Y:S01]  /*3c50*/  IMAD.IADD R95, R125.reuse, 0x1, -R56.reuse ;  /* 0x000000017d5f7824 */ /* 0x140fe200078e0a38 */
[----:B------:R-:W-:Y:S01]  /*3c60*/  IABS R98, R98 ;  /* 0x0000006200627213 */ /* 0x000fe20000000000 */
[----:B------:R-:W-:Y:S01]  /*3c70*/  IMAD.IADD R223, R72, 0x1, -R56 ;  /* 0x0000000148df7824 */ /* 0x000fe200078e0a38 */
[----:B------:R-:W-:Y:S01]  /*3c80*/  IABS R112, R112 ;  /* 0x0000007000707213 */ /* 0x000fe20000000000 */
[----:B------:R-:W-:Y:S01]  /*3c90*/  IMAD.WIDE.U32 R160, R136, -0x2daee0ad, RZ ;  /* 0xd2511f5388a07825 */ /* 0x000fe200078e00ff */
[----:B------:R-:W-:Y:S01]  /*3ca0*/  IABS R110, R110 ;  /* 0x0000006e006e7213 */ /* 0x000fe20000000000 */
[----:B------:R-:W-:Y:S01]  /*3cb0*/  ULOP3.LUT UR7, UR24, UR31, URZ, 0x3c, !UPT ;  /* 0x0000001f18077292 */ /* 0x000fe2000f8e3c3f */
[----:B------:R-:W-:Y:S01]  /*3cc0*/  IABS R86, R86 ;  /* 0x0000005600567213 */ /* 0x000fe20000000000 */
[--C-:B------:R-:W-:Y:S01]  /*3cd0*/  IMAD.IADD R137, R125, 0x1, -R108.reuse ;  /* 0x000000017d897824 */ /* 0x100fe200078e0a6c */
[----:B------:R-:W-:Y:S01]  /*3ce0*/  IABS R84, R84 ;  /* 0x0000005400547213 */ /* 0x000fe20000000000 */
[--C-:B------:R-:W-:Y:S01]  /*3cf0*/  IMAD.IADD R131, R72, 0x1, -R108.reuse ;  /* 0x0000000148837824 */ /* 0x100fe200078e0a6c */
[----:B------:R-:W-:Y:S01]  /*3d00*/  IABS R74, R73 ;  /* 0x00000049004a7213 */ /* 0x000fe20000000000 */
[----:B------:R-:W-:Y:S01]  /*3d10*/  IMAD.IADD R99, R3, 0x1, -R108 ;  /* 0x0000000103637824 */ /* 0x000fe200078e0a6c */
[----:B------:R-:W-:Y:S01]  /*3d20*/  FSEL R0, R0, -INF , !P0 ;  /* 0xff80000000007808 */ /* 0x000fe20004000000 */
[C---:B------:R-:W-:Y:S01]  /*3d30*/  VIADD R128, R94.reuse, 0x29 ;  /* 0x000000295e807836 */ /* 0x040fe20000000000 */
[----:B------:R-:W-:Y:S01]  /*3d40*/  FSEL R113, R113, -INF , !P0 ;  /* 0xff80000071717808 */ /* 0x000fe20004000000 */
[----:B------:R-:W-:Y:S01]  /*3d50*/  VIADD R88, R94, 0x38 ;  /* 0x000000385e587836 */ /* 0x000fe20000000000 */
[----:B------:R-:W-:Y:S01]  /*3d60*/  FSEL R89, R89, -INF , !P0 ;  /* 0xff80000059597808 */ /* 0x000fe20004000000 */
[----:B------:R-:W-:Y:S01]  /*3d70*/  UIADD3 UR26, UR30, -0x61c88647, URZ ;  /* 0x9e3779b91e1a7890 */ /* 0x000fe2000fffe03f */
[----:B------:R-:W-:Y:S01]  /*3d80*/  FSEL R75, R75, -INF , !P0 ;  /* 0xff8000004b4b7808 */ /* 0x000fe20004000000 */
[C---:B------:R-:W-:Y:S01]  /*3d90*/  IMAD.IADD R156, R147.reuse, 0x1, -R128 ;  /* 0x00000001939c7824 */ /* 0x040fe200078e0a80 */
[----:B------:R-:W-:Y:S01]  /*3da0*/  ISETP.GE.AND P0, PT, R56, UR22, PT ;  /* 0x0000001638007c0c */ /* 0x000fe2000bf06270 */
[----:B------:R-:W-:Y:S01]  /*3db0*/  IMAD.IADD R149, R147, 0x1, -R88 ;  /* 0x0000000193957824 */ /* 0x000fe200078e0a58 */
[----:B------:R-:W-:Y:S01]  /*3dc0*/  I2FP.F32.S32 R69, R69 ;  /* 0x0000004500457245 */ /* 0x000fe20000201400 */
[----:B------:R-:W-:Y:S01]  /*3dd0*/  IMAD.WIDE.U32 R164, R55, -0x326172a9, RZ ;  /* 0xcd9e8d5737a47825 */ /* 0x000fe200078e00ff */
[----:B------:R-:W-:Y:S01]  /*3de0*/  IABS R56, R59 ;  /* 0x0000003b00387213 */ /* 0x000fe20000000000 */
[----:B------:R-:W-:Y:S01]  /*3df0*/  UIADD3 UR24, UR31, 0x76cf5d0a, URZ ;  /* 0x76cf5d0a1f187890 */ /* 0x000fe2000fffe03f */
[----:B------:R-:W-:Y:S01]  /*3e00*/  IABS R221, R221 ;  /* 0x000000dd00dd7213 */ /* 0x000fe20000000000 */
[----:B------:R-:W-:Y:S01]  /*3e10*/  FFMA.FTZ R106, R69, -UR5, R32 ;  /* 0x80000005456a7c23 */ /* 0x000fe20008010020 */
[----:B------:R-:W-:Y:S01]  /*3e20*/  I2FP.F32.S32 R98, R98 ;  /* 0x0000006200627245 */ /* 0x000fe20000201400 */
[----:B------:R-:W-:Y:S01]  /*3e30*/  VIADD R59, R55, 0x4 ;  /* 0x00000004373b7836 */ /* 0x000fe20000000000 */
[----:B------:R-:W-:Y:S01]  /*3e40*/  I2FP.F32.S32 R112, R112 ;  /* 0x0000007000707245 */ /* 0x000fe20000201400 */
[----:B------:R-:W-:Y:S01]  /*3e50*/  IMAD.IADD R140, R125, 0x1, -R128 ;  /* 0x000000017d8c7824 */ /* 0x000fe200078e0a80 */
        /* <DEDUP_REMOVED lines=8> */
[----:B------:R-:W-:Y:S01]  /*3ee0*/  IABS R95, R95 ;  /* 0x0000005f005f7213 */ /* 0x000fe20000000000 */
[----:B------:R-:W-:Y:S01]  /*3ef0*/  FFMA.FTZ R133, R84, -UR5, R35 ;  /* 0x8000000554857c23 */ /* 0x000fe20008010023 */
[----:B------:R-:W-:Y:S01]  /*3f00*/  IABS R223, R223 ;  /* 0x000000df00df7213 */ /* 0x000fe20000000000 */
[----:B------:R-:W-:Y:S01]  /*3f10*/  FFMA.FTZ R101, R74, -UR5, R37 ;  /* 0x800000054a657c23 */ /* 0x000fe20008010025 */
[----:B------:R-:W-:Y:S01]  /*3f20*/  I2FP.F32.S32 R56, R56 ;  /* 0x0000003800387245 */ /* 0x000fe20000201400 */
[C---:B------:R-:W-:Y:S01]  /*3f30*/  VIADD R74, R94.reuse, 0x28 ;  /* 0x000000285e4a7836 */ /* 0x040fe20000000000 */
[----:B------:R-:W-:Y:S01]  /*3f40*/  I2FP.F32.S32 R221, R221 ;  /* 0x000000dd00dd7245 */ /* 0x000fe20000201400 */
[----:B------:R-:W-:Y:S01]  /*3f50*/  VIADD R84, R94, 0x30 ;  /* 0x000000305e547836 */ /* 0x000fe20000000000 */
[----:B------:R-:W-:Y:S01]  /*3f60*/  IABS R122, R122 ;  /* 0x0000007a007a7213 */ /* 0x000fe20000000000 */
[----:B------:R-:W-:Y:S01]  /*3f70*/  FFMA.FTZ R73, R56, -UR5, R39 ;  /* 0x8000000538497c23 */ /* 0x000fe20008010027 */
[----:B------:R-:W-:Y:S01]  /*3f80*/  IABS R70, R70 ;  /* 0x0000004600467213 */ /* 0x000fe20000000000 */
[----:B------:R-:W-:Y:S01]  /*3f90*/  FFMA.FTZ R221, R221, -UR5, R82 ;  /* 0x80000005dddd7c23 */ /* 0x000fe20008010052 */
[----:B------:R-:W-:Y:S01]  /*3fa0*/  IABS R124, R124 ;  /* 0x0000007c007c7213 */ /* 0x000fe20000000000 */
[----:B------:R-:W-:Y:S01]  /*3fb0*/  VIADD R86, R94, 0x21 ;  /* 0x000000215e567836 */ /* 0x000fe20000000000 */
[----:B------:R-:W-:Y:S01]  /*3fc0*/  ISETP.GE.AND P3, PT, R100, UR22, PT ;  /* 0x0000001664007c0c */ /* 0x000fe2000bf66270 */
[C---:B------:R-:W-:Y:S01]  /*3fd0*/  VIADD R112, R94.reuse, 0x31 ;  /* 0x000000315e707836 */ /* 0x040fe20000000000 */
[----:B------:R-:W-:Y:S01]  /*3fe0*/  I2FP.F32.S32 R95, R95 ;  /* 0x0000005f005f7245 */ /* 0x000fe20000201400 */
[----:B------:R-:W-:Y:S01]  /*3ff0*/  VIADD R82, R94, 0x39 ;  /* 0x000000395e527836 */ /* 0x000fe20000000000 */
[----:B------:R-:W-:Y:S01]  /*4000*/  I2FP.F32.S32 R223, R223 ;  /* 0x000000df00df7245 */ /* 0x000fe20000201400 */
[----:B------:R-:W-:Y:S01]  /*4010*/  IMAD.IADD R154, R147, 0x1, -R84 ;  /* 0x00000001939a7824 */ /* 0x000fe200078e0a54 */
[----:B------:R-:W-:Y:S01]  /*4020*/  LOP3.LUT R110, R161, UR6, RZ, 0x3c, !PT ;  /* 0x00000006a16e7c12 */ /* 0x000fe2000f8e3cff */
[----:B------:R-:W-:Y:S01]  /*4030*/  FFMA.FTZ R95, R95, -UR5, R30 ;  /* 0x800000055f5f7c23 */ /* 0x000fe2000801001e */
[----:B------:R-:W-:Y:S01]  /*4040*/  IABS R104, R104 ;  /* 0x0000006800687213 */ /* 0x000fe20000000000 */
[----:B------:R-:W-:Y:S01]  /*4050*/  FFMA.FTZ R223, R223, -UR5, R80 ;  /* 0x80000005dfdf7c23 */ /* 0x000fe20008010050 */
[----:B------:R-:W-:Y:S01]  /*4060*/  IABS R143, R143 ;  /* 0x0000008f008f7213 */ /* 0x000fe20000000000 */
[--C-:B------:R-:W-:Y:S01]  /*4070*/  IMAD.IADD R138, R125, 0x1, -R84.reuse ;  /* 0x000000017d8a7824 */ /* 0x100fe200078e0a54 */
[----:B------:R-:W-:Y:S01]  /*4080*/  IABS R159, R159 ;  /* 0x0000009f009f7213 */ /* 0x000fe20000000000 */
[--C-:B------:R-:W-:Y:S01]  /*4090*/  IMAD.IADD R130, R72, 0x1, -R84.reuse ;  /* 0x0000000148827824 */ /* 0x100fe200078e0a54 */
[----:B------:R-:W-:Y:S01]  /*40a0*/  IABS R107, R107 ;  /* 0x0000006b006b7213 */ /* 0x000fe20000000000 */
[----:B------:R-:W-:Y:S01]  /*40b0*/  IMAD.IADD R127, R3, 0x1, -R84 ;  /* 0x00000001037f7824 */ /* 0x000fe200078e0a54 */
[----:B------:R-:W-:Y:S01]  /*40c0*/  I2FP.F32.S32 R122, R122 ;  /* 0x0000007a007a7245 */ /* 0x000fe20000201400 */
[C---:B------:R-:W-:Y:S01]  /*40d0*/  IMAD.IADD R150, R147.reuse, 0x1, -R86 ;  /* 0x0000000193967824 */ /* 0x040fe200078e0a56 */
[----:B------:R-:W-:Y:S01]  /*40e0*/  LOP3.LUT R56, R2, UR30, RZ, 0x3c, !PT ;  /* 0x0000001e02387c12 */ /* 0x000fe2000f8e3cff */
[C---:B------:R-:W-:Y:S01]  /*40f0*/  IMAD.IADD R2, R147.reuse, 0x1, -R74 ;  /* 0x0000000193027824 */ /* 0x040fe200078e0a4a */
[----:B------:R-:W-:Y:S01]  /*4100*/  I2FP.F32.S32 R70, R70 ;  /* 0x0000004600467245 */ /* 0x000fe20000201400 */
[C---:B------:R-:W-:Y:S01]  /*4110*/  IMAD.IADD R151, R147.reuse, 0x1, -R112 ;  /* 0x0000000193977824 */ /* 0x040fe200078e0a70 */
[----:B------:R-:W-:Y:S01]  /*4120*/  I2FP.F32.S32 R124, R124 ;  /* 0x0000007c007c7245 */ /* 0x000fe20000201400 */
[----:B------:R-:W-:Y:S01]  /*4130*/  IMAD.IADD R147, R147, 0x1, -R82 ;  /* 0x0000000193937824 */ /* 0x000fe200078e0a52 */
[----:B------:R-:W-:Y:S01]  /*4140*/  FSEL R98, R98, -INF , !P3 ;  /* 0xff80000062627808 */ /* 0x000fe20005800000 */
[----:B------:R-:W-:Y:S01]  /*4150*/  IMAD.WIDE.U32 R110, R110, -0x326172a9, RZ ;  /* 0xcd9e8d576e6e7825 */ /* 0x000fe200078e00ff */
[----:B------:R-:W-:-:S03]  /*4160*/  FSEL R139, R139, -INF , !P3 ;  /* 0xff8000008b8b7808 */ /* 0x000fc60005800000 */
[----:B------:R-:W-:Y:S01]  /*4170*/  FFMA.FTZ R157, R122, -UR5, R49 ;  /* 0x800000057a9d7c23 */ /* 0x000fe20008010031 */
[----:B------:R-:W-:Y:S01]  /*4180*/  FSEL R153, R85, -INF , !P3 ;  /* 0xff80000055997808 */ /* 0x000fe20005800000 */
[----:B------:R-:W-:Y:S01]  /*4190*/  FFMA.FTZ R70, R70, -UR5, R45 ;  /* 0x8000000546467c23 */ /* 0x000fe2000801002d */
[----:B------:R-:W-:Y:S01]  /*41a0*/  FSEL R69, R69, -INF , !P3 ;  /* 0xff80000045457808 */ /* 0x000fe20005800000 */
[----:B------:R-:W-:Y:S01]  /*41b0*/  FFMA.FTZ R103, R124, -UR5, R47 ;  /* 0x800000057c677c23 */ /* 0x000fe2000801002f */
[----:B------:R-:W-:Y:S01]  /*41c0*/  ISETP.GE.AND P3, PT, R84, UR22, PT ;  /* 0x0000001654007c0c */ /* 0x000fe2000bf66270 */
[----:B------:R-:W-:Y:S01]  /*41d0*/  IMAD.WIDE.U32 R84, R59, -0x326172a9, RZ ;  /* 0xcd9e8d573b547825 */ /* 0x000fe200078e00ff */
[----:B------:R-:W-:Y:S01]  /*41e0*/  IABS R137, R137 ;  /* 0x0000008900897213 */ /* 0x000fe20000000000 */
[----:B------:R-:W-:Y:S01]  /*41f0*/  UIADD3 UR25, UR30, 0x3c6ef372, URZ ;  /* 0x3c6ef3721e197890 */ /* 0x000fe2000fffe03f */
[----:B------:R-:W-:Y:S01]  /*4200*/  IABS R131, R131 ;  /* 0x0000008300837213 */ /* 0x000fe20000000000 */
[C---:B------:R-:W-:Y:S01]  /*4210*/  IMAD.IADD R144, R125.reuse, 0x1, -R86 ;  /* 0x000000017d907824 */ /* 0x040fe200078e0a56 */
[----:B------:R-:W-:Y:S01]  /*4220*/  IABS R99, R99 ;  /* 0x0000006300637213 */ /* 0x000fe20000000000 */
[C---:B------:R-:W-:Y:S01]  /*4230*/  IMAD.IADD R142, R125.reuse, 0x1, -R74 ;  /* 0x000000017d8e7824 */ /* 0x040fe200078e0a4a */
[----:B------:R-:W-:Y:S01]  /*4240*/  I2FP.F32.S32 R104, R104 ;  /* 0x0000006800687245 */ /* 0x000fe20000201400 */
[C---:B------:R-:W-:Y:S01]  /*4250*/  IMAD.IADD R132, R125.reuse, 0x1, -R112 ;  /* 0x000000017d847824 */ /* 0x040fe200078e0a70 */
[----:B------:R-:W-:Y:S01]  /*4260*/  I2FP.F32.S32 R143, R143 ;  /* 0x0000008f008f7245 */ /* 0x000fe20000201400 */
[C---:B------:R-:W-:Y:S01]  /*4270*/  IMAD.IADD R126, R125.reuse, 0x1, -R88 ;  /* 0x000000017d7e7824 */ /* 0x040fe200078e0a58 */
[----:B------:R-:W-:Y:S01]  /*4280*/  I2FP.F32.S32 R159, R159 ;  /* 0x0000009f009f7245 */ /* 0x000fe20000201400 */
[--C-:B------:R-:W-:Y:S01]  /*4290*/  IMAD.IADD R125, R125, 0x1, -R82.reuse ;  /* 0x000000017d7d7824 */ /* 0x100fe200078e0a52 */
[----:B------:R-:W-:Y:S01]  /*42a0*/  I2FP.F32.S32 R107, R107 ;  /* 0x0000006b006b7245 */ /* 0x000fe20000201400 */
[--C-:B------:R-:W-:Y:S01]  /*42b0*/  IMAD.IADD R90, R72, 0x1, -R82.reuse ;  /* 0x00000001485a7824 */ /* 0x100fe200078e0a52 */
[----:B------:R-:W-:Y:S01]  /*42c0*/  IABS R141, R141 ;  /* 0x0000008d008d7213 */ /* 0x000fe20000000000 */
[----:B------:R-:W-:Y:S01]  /*42d0*/  IMAD.IADD R87, R3, 0x1, -R82 ;  /* 0x0000000103577824 */ /* 0x000fe200078e0a52 */
[----:B------:R-:W-:Y:S01]  /*42e0*/  LOP3.LUT R122, R161, UR7, RZ, 0x3c, !PT ;  /* 0x00000007a17a7c12 */ /* 0x000fe2000f8e3cff */
[----:B------:R-:W-:Y:S01]  /*42f0*/  FFMA.FTZ R104, R104, -UR5, R33 ;  /* 0x8000000568687c23 */ /* 0x000fe20008010021 */
[----:B------:R-:W-:Y:S01]  /*4300*/  IABS R2, R2 ;  /* 0x0000000200027213 */ /* 0x000fe20000000000 */
[----:B------:R-:W-:Y:S01]  /*4310*/  FFMA.FTZ R143, R143, -UR5, R46 ;  /* 0x800000058f8f7c23 */ /* 0x000fe2000801002e */
[----:B------:R-:W-:Y:S01]  /*4320*/  I2FP.F32.S32 R137, R137 ;  /* 0x0000008900897245 */ /* 0x000fe20000201400 */
[----:B------:R-:W-:Y:S01]  /*4330*/  FFMA.FTZ R159, R159, -UR5, R48 ;  /* 0x800000059f9f7c23 */ /* 0x000fe20008010030 */
[----:B------:R-:W-:Y:S01]  /*4340*/  I2FP.F32.S32 R131, R131 ;  /* 0x0000008300837245 */ /* 0x000fe20000201400 */
[----:B------:R-:W-:Y:S01]  /*4350*/  FFMA.FTZ R107, R107, -UR5, R50 ;  /* 0x800000056b6b7c23 */ /* 0x000fe20008010032 */
[----:B------:R-:W-:Y:S01]  /*4360*/  I2FP.F32.S32 R99, R99 ;  /* 0x0000006300637245 */ /* 0x000fe20000201400 */
[----:B------:R-:W-:Y:S01]  /*4370*/  IMAD.WIDE.U32 R122, R122, -0x326172a9, RZ ;  /* 0xcd9e8d577a7a7825 */ /* 0x000fe200078e00ff */
[----:B------:R-:W-:-:S03]  /*4380*/  FSEL R102, R102, -INF , !P0 ;  /* 0xff80000066667808 */ /* 0x000fc60004000000 */
[----:B------:R-:W-:Y:S01]  /*4390*/  FFMA.FTZ R137, R137, -UR5, R34 ;  /* 0x8000000589897c23 */ /* 0x000fe20008010022 */
[----:B------:R-:W-:Y:S01]  /*43a0*/  FSEL R95, R95, -INF , !P0 ;  /* 0xff8000005f5f7808 */ /* 0x000fe20004000000 */
[----:B------:R-:W-:Y:S01]  /*43b0*/  FFMA.FTZ R131, R131, -UR5, R36 ;  /* 0x8000000583837c23 */ /* 0x000fe20008010024 */
[----:B------:R-:W-:Y:S01]  /*43c0*/  FSEL R223, R223, -INF , !P0 ;  /* 0xff800000dfdf7808 */ /* 0x000fe20004000000 */
[----:B------:R-:W-:Y:S01]  /*43d0*/  FFMA.FTZ R99, R99, -UR5, R38 ;  /* 0x8000000563637c23 */ /* 0x000fe20008010026 */
[----:B------:R-:W-:Y:S01]  /*43e0*/  FSEL R221, R221, -INF , !P0 ;  /* 0xff800000dddd7808 */ /* 0x000fe20004000000 */
[----:B------:R-:W-:Y:S01]  /*43f0*/  IMAD.IADD R129, R72, 0x1, -R74 ;  /* 0x0000000148817824 */ /* 0x000fe200078e0a4a */
[----:B------:R-:W-:Y:S01]  /*4400*/  ISETP.GE.AND P0, PT, R82, UR22, PT ;  /* 0x0000001652007c0c */ /* 0x000fe2000bf06270 */
[----:B------:R-:W-:Y:S01]  /*4410*/  IMAD.WIDE.U32 R162, R59, -0x326172a9, RZ ;  /* 0xcd9e8d573ba27825 */ /* 0x000fe200078e00ff */
[----:B------:R-:W-:Y:S01]  /*4420*/  LOP3.LUT R148, R85, R56, RZ, 0x3c, !PT ;  /* 0x0000003855947212 */ /* 0x000fe200078e3cff */
[----:B------:R-:W-:Y:S01]  /*4430*/  UIADD3 UR23, UR30, -0x255992d5, URZ ;  /* 0xdaa66d2b1e177890 */ /* 0x000fe2000fffe03f */
[C---:B------:R-:W-:Y:S01]  /*4440*/  LOP3.LUT R85, R111.reuse, UR26, R84, 0x96, !PT ;  /* 0x0000001a6f557c12 */ /* 0x040fe2000f8e9654 */
[C---:B------:R-:W-:Y:S01]  /*4450*/  IMAD.IADD R97, R72.reuse, 0x1, -R128 ;  /* 0x0000000148617824 */ /* 0x040fe200078e0a80 */
[----:B------:R-:W-:Y:S01]  /*4460*/  LOP3.LUT R82, R111, UR26, R164, 0x96, !PT ;  /* 0x0000001a6f527c12 */ /* 0x000fe2000f8e96a4 */
[C-C-:B------:R-:W-:Y:S01]  /*4470*/  IMAD.IADD R100, R72.reuse, 0x1, -R86.reuse ;  /* 0x0000000148647824 */ /* 0x140fe200078e0a56 */
[----:B------:R-:W-:Y:S01]  /*4480*/  IABS R147, R147 ;  /* 0x0000009300937213 */ /* 0x000fe20000000000 */
[----:B------:R-:W-:Y:S01]  /*4490*/  IMAD.IADD R94, R3, 0x1, -R86 ;  /* 0x00000001035e7824 */ /* 0x000fe200078e0a56 */
[----:B------:R-:W-:Y:S01]  /*44a0*/  I2FP.F32.S32 R141, R141 ;  /* 0x0000008d008d7245 */ /* 0x000fe20000201400 */
[C---:B------:R-:W-:Y:S01]  /*44b0*/  IMAD.IADD R115, R72.reuse, 0x1, -R88 ;  /* 0x0000000148737824 */ /* 0x040fe200078e0a58 */
[----:B------:R-:W-:Y:S01]  /*44c0*/  I2FP.F32.S32 R111, R2 ;  /* 0x00000002006f7245 */ /* 0x000fe20000201400 */
[----:B------:R-:W-:Y:S01]  /*44d0*/  IMAD.IADD R124, R72, 0x1, -R112 ;  /* 0x00000001487c7824 */ /* 0x000fe200078e0a70 */
[----:B------:R-:W-:Y:S01]  /*44e0*/  ISETP.GE.AND P2, PT, R108, UR22, PT ;  /* 0x000000166c007c0c */ /* 0x000fe2000bf46270 */
[----:B------:R-:W-:Y:S01]  /*44f0*/  FFMA.FTZ R141, R141, -UR5, R42 ;  /* 0x800000058d8d7c23 */ /* 0x000fe2000801002a */
[----:B------:R-:W-:Y:S01]  /*4500*/  FSEL R70, R70, -INF , !P5 ;  /* 0xff80000046467808 */ /* 0x000fe20006800000 */
[----:B------:R-:W-:Y:S01]  /*4510*/  FFMA.FTZ R152, R111, -UR5, R20 ;  /* 0x800000056f987c23 */ /* 0x000fe20008010014 */
[----:B------:R-:W-:Y:S01]  /*4520*/  FSEL R103, R103, -INF , !P5 ;  /* 0xff80000067677808 */ /* 0x000fe20006800000 */
[----:B------:R-:W-:Y:S01]  /*4530*/  IMAD.WIDE.U32 R172, R85, -0x2daee0ad, RZ ;  /* 0xd2511f5355ac7825 */ /* 0x000fe200078e00ff */
[----:B------:R-:W-:Y:S01]  /*4540*/  FSEL R157, R157, -INF , !P5 ;  /* 0xff8000009d9d7808 */ /* 0x000fe20006800000 */
[----:B------:R-:W-:Y:S01]  /*4550*/  UIADD3 UR21, UR31, 0x32370b8f, URZ ;  /* 0x32370b8f1f157890 */ /* 0x000fe2000fffe03f */
[----:B------:R-:W-:Y:S01]  /*4560*/  FSEL R105, R105, -INF , !P5 ;  /* 0xff80000069697808 */ /* 0x000fe20006800000 */
[----:B------:R-:W-:Y:S01]  /*4570*/  UIADD3 UR10, UR31, -0x126145ec, URZ ;  /* 0xed9eba141f0a7890 */ /* 0x000fe2000fffe03f */
[----:B------:R-:W-:Y:S01]  /*4580*/  LOP3.LUT R145, R165, R56, RZ, 0x3c, !PT ;  /* 0x00000038a5917212 */ /* 0x000fe200078e3cff */
[----:B------:R-:W-:Y:S01]  /*4590*/  UIADD3 UR11, UR30, 0x78dde6e4, URZ ;  /* 0x78dde6e41e0b7890 */ /* 0x000fe2000fffe03f */
[----:B------:R-:W-:Y:S01]  /*45a0*/  IABS R149, R149 ;  /* 0x0000009500957213 */ /* 0x000fe20000000000 */
[----:B------:R-:W-:Y:S01]  /*45b0*/  UIADD3 UR9, UR30, 0x1715609d, URZ ;  /* 0x1715609d1e097890 */ /* 0x000fe2000fffe03f */
[----:B------:R-:W-:Y:S01]  /*45c0*/  ISETP.GE.AND P5, PT, R74, UR22, PT ;  /* 0x000000164a007c0c */ /* 0x000fe2000bfa6270 */
[----:B------:R-:W-:Y:S01]  /*45d0*/  IMAD.IADD R74, R3, 0x1, -R74 ;  /* 0x00000001034a7824 */ /* 0x000fe200078e0a4a */
[----:B------:R-:W-:Y:S01]  /*45e0*/  LOP3.LUT R108, R161, UR6, RZ, 0x3c, !PT ;  /* 0x00000006a16c7c12 */ /* 0x000fe2000f8e3cff */
[----:B------:R-:W-:Y:S01]  /*45f0*/  UIADD3 UR6, UR31, -0x4498517b, URZ ;  /* 0xbb67ae851f067890 */ /* 0x000fe2000fffe03f */
[----:B------:R-:W-:Y:S01]  /*4600*/  IABS R154, R154 ;  /* 0x0000009a009a7213 */ /* 0x000fe20000000000 */
[----:B------:R-:W-:Y:S01]  /*4610*/  UIADD3 UR8, UR31, -0x56f99767, URZ ;  /* 0xa90668991f087890 */ /* 0x000fe2000fffe03f */
[----:B------:R-:W-:Y:S01]  /*4620*/  I2FP.F32.S32 R178, R147 ;  /* 0x0000009300b27245 */ /* 0x000fe20000201400 */
[----:B------:R-:W-:Y:S01]  /*4630*/  IMAD.WIDE.U32 R108, R108, -0x326172a9, RZ ;  /* 0xcd9e8d576c6c7825 */ /* 0x000fe200078e00ff */
[----:B------:R-:W-:Y:S01]  /*4640*/  FSEL R114, R114, -INF , !P6 ;  /* 0xff80000072727808 */ /* 0x000fe20007000000 */
[----:B------:R-:W-:Y:S01]  /*4650*/  UIADD3 UR27, UR31, 0x646e171e, URZ ;  /* 0x646e171e1f1b7890 */ /* 0x000fe2000fffe03f */
[----:B------:R-:W-:Y:S01]  /*4660*/  FSEL R143, R143, -INF , !P6 ;  /* 0xff8000008f8f7808 */ /* 0x000fe20007000000 */
[----:B------:R-:W-:Y:S01]  /*4670*/  FFMA.FTZ R178, R178, -UR5, R117 ;  /* 0x80000005b2b27c23 */ /* 0x000fe20008010075 */
[----:B------:R-:W-:Y:S01]  /*4680*/  FSEL R159, R159, -INF , !P6 ;  /* 0xff8000009f9f7808 */ /* 0x000fe20007000000 */
[----:B------:R-:W-:Y:S01]  /*4690*/  UIADD3 UR28, UR30, -0x4ab325aa, URZ ;  /* 0xb54cda561e1c7890 */ /* 0x000fe2000fffe03f */
[----:B------:R-:W-:Y:S01]  /*46a0*/  FSEL R107, R107, -INF , !P6 ;  /* 0xff8000006b6b7808 */ /* 0x000fe20007000000 */
[----:B------:R-:W-:Y:S01]  /*46b0*/  STL [R1+0xe8], R193 ;  /* 0x0000e8c101007387 */ /* 0x000fe20000100800 */
[----:B------:R-:W-:Y:S01]  /*46c0*/  FSEL R104, R104, -INF , !P1 ;  /* 0xff80000068687808 */ /* 0x000fe20004800000 */
[----:B------:R-:W-:Y:S01]  /*46d0*/  ULDC UR32, c[0x0][0x2ec] ;  /* 0x0000bb0000207ab9 */ /* 0x000fe20000000800 */
[----:B------:R-:W-:Y:S01]  /*46e0*/  FSEL R133, R133, -INF , !P1 ;  /* 0xff80000085857808 */ /* 0x000fe20004800000 */
[----:B------:R-:W-:Y:S01]  /*46f0*/  STL [R1+0xe4], R191 ;  /* 0x0000e4bf01007387 */ /* 0x000fe20000100800 */
[----:B------:R-:W-:-:S02]  /*4700*/  FSEL R101, R101, -INF , !P1 ;  /* 0xff80000065657808 */ /* 0x000fc40004800000 */
[----:B------:R-:W-:Y:S01]  /*4710*/  FSEL R73, R73, -INF , !P1 ;  /* 0xff80000049497808 */ /* 0x000fe20004800000 */
[----:B------:R-:W-:Y:S01]  /*4720*/  STL [R1+0xe0], R187 ;  /* 0x0000e0bb01007387 */ /* 0x000fe20000100800 */
[----:B------:R-:W-:Y:S02]  /*4730*/  ISETP.GE.AND P6, PT, R86, UR22, PT ;  /* 0x0000001656007c0c */ /* 0x000fe4000bfc6270 */
[----:B------:R-:W-:Y:S01]  /*4740*/  ISETP.GE.AND P1, PT, R88, UR22, PT ;  /* 0x0000001658007c0c */ /* 0x000fe2000bf26270 */
[----:B------:R-:W-:Y:S01]  /*4750*/  IMAD.IADD R88, R3, 0x1, -R88 ;  /* 0x0000000103587824 */ /* 0x000fe200078e0a58 */
[----:B------:R-:W-:Y:S01]  /*4760*/  IABS R156, R156 ;  /* 0x0000009c009c7213 */ /* 0x000fe20000000000 */
[----:B------:R-:W-:Y:S01]  /*4770*/  STL [R1+0xdc], R186 ;  /* 0x0000dcba01007387 */ /* 0x000fe20000100800 */
[----:B------:R-:W-:Y:S02]  /*4780*/  I2FP.F32.S32 R149, R149 ;  /* 0x0000009500957245 */ /* 0x000fe40000201400 */
[----:B------:R-:W-:Y:S01]  /*4790*/  IABS R158, R144 ;  /* 0x00000090009e7213 */ /* 0x000fe20000000000 */
[----:B------:R-:W-:Y:S01]  /*47a0*/  IMAD.WIDE.U32 R144, R145, -0x2daee0ad, RZ ;  /* 0xd2511f5391907825 */ /* 0x000fe200078e00ff */
[----:B------:R-:W-:-:S03]  /*47b0*/  IABS R142, R142 ;  /* 0x0000008e008e7213 */ /* 0x000fc60000000000 */
[----:B------:R-:W-:Y:S01]  /*47c0*/  FFMA.FTZ R180, R149, -UR5, R116 ;  /* 0x8000000595b47c23 */ /* 0x000fe20008010074 */
[----:B------:R-:W-:Y:S01]  /*47d0*/  IABS R127, R127 ;  /* 0x0000007f007f7213 */ /* 0x000fe20000000000 */
[----:B------:R-:W-:Y:S01]  /*47e0*/  IMAD.WIDE.U32 R148, R148, -0x2daee0ad, RZ ;  /* 0xd2511f5394947825 */ /* 0x000fe200078e00ff */
[----:B------:R-:W-:Y:S01]  /*47f0*/  LOP3.LUT R86, R123, UR26, R84, 0x96, !PT ;  /* 0x0000001a7b567c12 */ /* 0x000fe2000f8e9654 */
[----:B------:R-:W-:Y:S01]  /*4800*/  STL [R1+0xd8], R185 ;  /* 0x0000d8b901007387 */ /* 0x000fe20000100800 */
[----:B------:R-:W-:Y:S02]  /*4810*/  I2FP.F32.S32 R111, R154 ;  /* 0x0000009a006f7245 */ /* 0x000fe40000201400 */
[----:B------:R-:W-:Y:S01]  /*4820*/  FSEL R106, R106, -INF , !P2 ;  /* 0xff8000006a6a7808 */ /* 0x000fe20005000000 */
[----:B------:R-:W-:Y:S01]  /*4830*/  IMAD.WIDE.U32 R200, R86, -0x2daee0ad, RZ ;  /* 0xd2511f5356c87825 */ /* 0x000fe200078e00ff */
[----:B------:R-:W-:-:S03]  /*4840*/  FSEL R137, R137, -INF , !P2 ;  /* 0xff80000089897808 */ /* 0x000fc60005000000 */
[----:B------:R-:W-:Y:S01]  /*4850*/  FFMA.FTZ R190, R111, -UR5, R16 ;  /* 0x800000056fbe7c23 */ /* 0x000fe20008010010 */
[----:B------:R-:W-:Y:S01]  /*4860*/  FSEL R131, R131, -INF , !P2 ;  /* 0xff80000083837808 */ /* 0x000fe20005000000 */
[----:B------:R-:W-:Y:S01]  /*4870*/  STL [R1+0xd4], R184 ;  /* 0x0000d4b801007387 */ /* 0x000fe20000100800 */
[----:B------:R-:W-:Y:S02]  /*4880*/  FSEL R99, R99, -INF , !P2 ;  /* 0xff80000063637808 */ /* 0x000fe40005000000 */
[----:B------:R-:W-:Y:S01]  /*4890*/  LOP3.LUT R84, R123, UR26, R164, 0x96, !PT ;  /* 0x0000001a7b547c12 */ /* 0x000fe2000f8e96a4 */
[----:B------:R-:W-:Y:S01]  /*48a0*/  STL [R1+0xd0], R135 ;  /* 0x0000d08701007387 */ /* 0x000fe20000100800 */
[----:B------:R-:W-:Y:S02]  /*48b0*/  LOP3.LUT R146, R163, R56, RZ, 0x3c, !PT ;  /* 0x00000038a3927212 */ /* 0x000fe400078e3cff */
[----:B------:R-:W-:Y:S01]  /*48c0*/  ISETP.GE.AND P2, PT, R112, UR22, PT ;  /* 0x0000001670007c0c */ /* 0x000fe2000bf46270 */
[----:B------:R-:W-:Y:S01]  /*48d0*/  IMAD.IADD R112, R3, 0x1, -R112 ;  /* 0x0000000103707824 */ /* 0x000fe200078e0a70 */
[----:B------:R-:W-:Y:S01]  /*48e0*/  IABS R74, R74 ;  /* 0x0000004a004a7213 */ /* 0x000fe20000000000 */
[----:B------:R-:W-:Y:S01]  /*48f0*/  IMAD.WIDE.U32 R146, R146, -0x2daee0ad, RZ ;  /* 0xd2511f5392927825 */ /* 0x000fe200078e00ff */
[----:B------:R-:W-:Y:S01]  /*4900*/  I2FP.F32.S32 R156, R156 ;  /* 0x0000009c009c7245 */ /* 0x000fe20000201400 */
[----:B------:R-:W-:Y:S01]  /*4910*/  STL [R1+0xc8], R134 ;  /* 0x0000c88601007387 */ /* 0x000fe20000100800 */
[----:B------:R-:W-:Y:S01]  /*4920*/  IABS R97, R97 ;  /* 0x0000006100617213 */ /* 0x000fe20000000000 */
[----:B------:R-:W-:Y:S01]  /*4930*/  IMAD.WIDE.U32 R84, R84, -0x2daee0ad, RZ ;  /* 0xd2511f5354547825 */ /* 0x000fe200078e00ff */
[----:B------:R-:W-:-:S02]  /*4940*/  I2FP.F32.S32 R117, R142 ;  /* 0x0000008e00757245 */ /* 0x000fc40000201400 */
[----:B------:R-:W-:Y:S02]  /*4950*/  I2FP.F32.S32 R127, R127 ;  /* 0x0000007f007f7245 */ /* 0x000fe40000201400 */
[----:B------:R-:W-:Y:S02]  /*4960*/  FSEL R96, R96, -INF , !P4 ;  /* 0xff80000060607808 */ /* 0x000fe40006000000 */
[----:B------:R-:W-:Y:S01]  /*4970*/  FSEL R141, R141, -INF , !P4 ;  /* 0xff8000008d8d7808 */ /* 0x000fe20006000000 */
[----:B------:R-:W-:Y:S01]  /*4980*/  FFMA.FTZ R241, R127, -UR5, R14 ;  /* 0x800000057ff17c23 */ /* 0x000fe2000801000e */
[----:B------:R-:W-:Y:S02]  /*4990*/  FSEL R155, R155, -INF , !P4 ;  /* 0xff8000009b9b7808 */ /* 0x000fe40006000000 */
[----:B------:R-:W-:Y:S02]  /*49a0*/  FSEL R71, R71, -INF , !P4 ;  /* 0xff80000047477808 */ /* 0x000fe40006000000 */
[----:B------:R-:W-:Y:S01]  /*49b0*/  ISETP.GE.AND P4, PT, R128, UR22, PT ;  /* 0x0000001680007c0c */ /* 0x000fe2000bf86270 */
[----:B------:R-:W-:Y:S01]  /*49c0*/  IMAD.IADD R128, R3, 0x1, -R128 ;  /* 0x0000000103807824 */ /* 0x000fe200078e0a80 */
[----:B------:R-:W-:-:S02]  /*49d0*/  LOP3.LUT R116, R145, UR6, R160, 0x96, !PT ;  /* 0x0000000691747c12 */ /* 0x000fc4000f8e96a0 */
[----:B------:R-:W-:Y:S02]  /*49e0*/  IABS R126, R126 ;  /* 0x0000007e007e7213 */ /* 0x000fe40000000000 */
[----:B------:R-:W-:Y:S02]  /*49f0*/  IABS R88, R88 ;  /* 0x0000005800587213 */ /* 0x000fe40000000000 */
[----:B------:R-:W-:Y:S02]  /*4a00*/  LOP3.LUT R72, R109, UR26, R164, 0x96, !PT ;  /* 0x0000001a6d487c12 */ /* 0x000fe4000f8e96a4 */
[----:B------:R-:W-:Y:S02]  /*4a10*/  I2FP.F32.S32 R111, R74 ;  /* 0x0000004a006f7245 */ /* 0x000fe40000201400 */
[----:B------:R-:W-:Y:S02]  /*4a20*/  IABS R87, R87 ;  /* 0x0000005700577213 */ /* 0x000fe40000000000 */
[----:B------:R-:W-:Y:S01]  /*4a30*/  LOP3.LUT R3, R123, UR26, R162, 0x96, !PT ;  /* 0x0000001a7b037c12 */ /* 0x000fe2000f8e96a2 */
[----:B------:R-:W-:Y:S01]  /*4a40*/  FFMA.FTZ R250, R111, -UR5, R26 ;  /* 0x800000056ffa7c23 */ /* 0x000fe2000801001a */
[----:B------:R-:W-:Y:S01]  /*4a50*/  LOP3.LUT R2, R109, UR26, R162, 0x96, !PT ;  /* 0x0000001a6d027c12 */ /* 0x000fe2000f8e96a2 */
[----:B------:R-:W-:Y:S01]  /*4a60*/  FFMA.FTZ R109, R156, -UR5, R21 ;  /* 0x800000059c6d7c23 */ /* 0x000fe20008010015 */
[----:B------:R-:W-:Y:S01]  /*4a70*/  I2FP.F32.S32 R74, R97 ;  /* 0x00000061004a7245 */ /* 0x000fe20000201400 */
[----:B------:R-:W-:Y:S01]  /*4a80*/  FFMA.FTZ R97, R117, -UR5, R22 ;  /* 0x8000000575617c23 */ /* 0x000fe20008010016 */
[----:B------:R-:W-:Y:S01]  /*4a90*/  IABS R124, R124 ;  /* 0x0000007c007c7213 */ /* 0x000fe20000000000 */
[----:B------:R-:W-:Y:S01]  /*4aa0*/  IMAD.WIDE.U32 R162, R116, -0x326172a9, RZ ;  /* 0xcd9e8d5774a27825 */ /* 0x000fe200078e00ff */
[----:B------:R-:W-:-:S03]  /*4ab0*/  IABS R112, R112 ;  /* 0x0000007000707213 */ /* 0x000fc60000000000 */
[----:B------:R-:W-:Y:S01]  /*4ac0*/  FFMA.FTZ R74, R74, -UR5, R25 ;  /* 0x800000054a4a7c23 */ /* 0x000fe20008010019 */
[----:B------:R-:W-:Y:S02]  /*4ad0*/  IABS R115, R115 ;  /* 0x0000007300737213 */ /* 0x000fe40000000000 */
[----:B------:R-:W-:Y:S02]  /*4ae0*/  IABS R156, R100 ;  /* 0x00000064009c7213 */ /* 0x000fe40000000000 */
[----:B------:R-:W-:Y:S02]  /*4af0*/  I2FP.F32.S32 R117, R126 ;  /* 0x0000007e00757245 */ /* 0x000fe40000201400 */
[----:B------:R-:W-:Y:S02]  /*4b00*/  I2FP.F32.S32 R127, R88 ;  /* 0x00000058007f7245 */ /* 0x000fe40000201400 */
[----:B------:R-:W-:Y:S02]  /*4b10*/  IABS R154, R94 ;  /* 0x0000005e009a7213 */ /* 0x000fe40000000000 */
[----:B------:R-:W-:Y:S01]  /*4b20*/  LOP3.LUT R100, R149, UR6, R160, 0x96, !PT ;  /* 0x0000000695647c12 */ /* 0x000fe2000f8e96a0 */
[----:B------:R-:W-:Y:S01]  /*4b30*/  FFMA.FTZ R127, R127, -UR5, R10 ;  /* 0x800000057f7f7c23 */ /* 0x000fe2000801000a */
[----:B------:R-:W-:Y:S01]  /*4b40*/  I2FP.F32.S32 R88, R87 ;  /* 0x0000005700587245 */ /* 0x000fe20000201400 */
[----:B------:R-:W-:Y:S01]  /*4b50*/  IMAD.WIDE.U32 R86, R82, -0x2daee0ad, RZ ;  /* 0xd2511f5352567825 */ /* 0x000fe200078e00ff */
[----:B------:R-:W-:-:S02]  /*4b60*/  LOP3.LUT R214, R201, UR24, R148, 0x96, !PT ;  /* 0x00000018c9d67c12 */ /* 0x000fc4000f8e9694 */
[----:B------:R-:W-:Y:S01]  /*4b70*/  LOP3.LUT R188, R173, UR24, R148, 0x96, !PT ;  /* 0x00000018adbc7c12 */ /* 0x000fe2000f8e9694 */
[----:B------:R-:W-:Y:S01]  /*4b80*/  IMAD.WIDE.U32 R148, R72, -0x2daee0ad, RZ ;  /* 0xd2511f5348947825 */ /* 0x000fe200078e00ff */
[----:B------:R-:W-:Y:S02]  /*4b90*/  LOP3.LUT R94, R147, UR6, R160, 0x96, !PT ;  /* 0x00000006935e7c12 */ /* 0x000fe4000f8e96a0 */
[----:B------:R-:W-:Y:S01]  /*4ba0*/  I2FP.F32.S32 R244, R124 ;  /* 0x0000007c00f47245 */ /* 0x000fe20000201400 */
[----:B------:R-:W-:Y:S01]  /*4bb0*/  IMAD.WIDE.U32 R160, R3, -0x2daee0ad, RZ ;  /* 0xd2511f5303a07825 */ /* 0x000fe200078e00ff */
[----:B------:R-:W-:Y:S02]  /*4bc0*/  LOP3.LUT R224, R85, UR24, R144, 0x96, !PT ;  /* 0x0000001855e07c12 */ /* 0x000fe4000f8e9690 */
[----:B------:R-:W-:Y:S01]  /*4bd0*/  IABS R125, R125 ;  /* 0x0000007d007d7213 */ /* 0x000fe20000000000 */
[----:B------:R-:W-:Y:S01]  /*4be0*/  IMAD.WIDE.U32 R166, R100, -0x326172a9, RZ ;  /* 0xcd9e8d5764a67825 */ /* 0x000fe200078e00ff */
[----:B------:R-:W-:-:S03]  /*4bf0*/  I2FP.F32.S32 R124, R112 ;  /* 0x00000070007c7245 */ /* 0x000fc60000201400 */
[----:B------:R-:W-:Y:S01]  /*4c00*/  FFMA.FTZ R244, R244, -UR5, R13 ;  /* 0x80000005f4f47c23 */ /* 0x000fe2000801000d */
[----:B------:R-:W-:Y:S01]  /*4c10*/  LOP3.LUT R164, R85, UR24, R144, 0x96, !PT ;  /* 0x0000001855a47c12 */ /* 0x000fe2000f8e9690 */
[----:B------:R-:W-:Y:S02]  /*4c20*/  IMAD.MOV.U32 R112, RZ, RZ, R115 ;  /* 0x000000ffff707224 */ /* 0x000fe400078e0073 */
[----:B------:R-:W-:Y:S01]  /*4c30*/  FFMA.FTZ R115, R117, -UR5, R118 ;  /* 0x8000000575737c23 */ /* 0x000fe20008010076 */
[----:B------:R-:W-:Y:S01]  /*4c40*/  IMAD.WIDE.U32 R116, R2, -0x2daee0ad, RZ ;  /* 0xd2511f5302747825 */ /* 0x000fe200078e00ff */
[----:B------:R-:W-:-:S03]  /*4c50*/  LOP3.LUT R204, R163, UR25, R110, 0x96, !PT ;  /* 0x00000019a3cc7c12 */ /* 0x000fc6000f8e966e */
[----:B------:R-:W-:Y:S01]  /*4c60*/  FFMA.FTZ R239, R124, -UR5, R15 ;  /* 0x800000057cef7c23 */ /* 0x000fe2000801000f */
[----:B------:R-:W-:Y:S01]  /*4c70*/  I2FP.F32.S32 R126, R125 ;  /* 0x0000007d007e7245 */ /* 0x000fe20000201400 */
[----:B------:R-:W-:Y:S01]  /*4c80*/  IMAD.WIDE.U32 R224, R224, -0x326172a9, RZ ;  /* 0xcd9e8d57e0e07825 */ /* 0x000fe200078e00ff */
[----:B------:R-:W-:-:S03]  /*4c90*/  LOP3.LUT R2, R87, UR24, R144, 0x96, !PT ;  /* 0x0000001857027c12 */ /* 0x000fc6000f8e9690 */
[----:B------:R-:W-:Y:S01]  /*4ca0*/  FFMA.FTZ R125, R88, -UR5, R11 ;  /* 0x80000005587d7c23 */ /* 0x000fe2000801000b */
[----:B------:R-:W-:Y:S01]  /*4cb0*/  LOP3.LUT R226, R149, UR24, R144, 0x96, !PT ;  /* 0x0000001895e27c12 */ /* 0x000fe2000f8e9690 */
[----:B------:R-:W-:Y:S01]  /*4cc0*/  IMAD.WIDE.U32 R164, R164, -0x326172a9, RZ ;  /* 0xcd9e8d57a4a47825 */ /* 0x000fe200078e00ff */
[----:B------:R-:W-:Y:S02]  /*4cd0*/  LOP3.LUT R118, R161, UR24, R146, 0x96, !PT ;  /* 0x00000018a1767c12 */ /* 0x000fe4000f8e9692 */
[----:B------:R-:W-:Y:S01]  /*4ce0*/  I2FP.F32.S32 R245, R112 ;  /* 0x0000007000f57245 */ /* 0x000fe20000201400 */
[----:B------:R-:W-:Y:S01]  /*4cf0*/  IMAD.WIDE.U32 R214, R214, -0x326172a9, RZ ;  /* 0xcd9e8d57d6d67825 */ /* 0x000fe200078e00ff */
[----:B------:R-:W-:-:S03]  /*4d00*/  LOP3.LUT R202, R163, UR25, R122, 0x96, !PT ;  /* 0x00000019a3ca7c12 */ /* 0x000fc6000f8e967a */
[----:B------:R-:W-:Y:S01]  /*4d10*/  FFMA.FTZ R112, R126, -UR5, R119 ;  /* 0x800000057e707c23 */ /* 0x000fe20008010077 */
[----:B------:R-:W-:Y:S01]  /*4d20*/  LOP3.LUT R246, R163, UR25, R108, 0x96, !PT ;  /* 0x00000019a3f67c12 */ /* 0x000fe2000f8e966c */
[----:B------:R-:W-:Y:S01]  /*4d30*/  IMAD.WIDE.U32 R204, R204, -0x2daee0ad, RZ ;  /* 0xd2511f53cccc7825 */ /* 0x000fe200078e00ff */
[----:B------:R-:W-:-:S03]  /*4d40*/  LOP3.LUT R122, R167, UR25, R122, 0x96, !PT ;  /* 0x00000019a77a7c12 */ /* 0x000fc6000f8e967a */
[----:B------:R-:W-:Y:S01]  /*4d50*/  FFMA.FTZ R245, R245, -UR5, R8 ;  /* 0x80000005f5f57c23 */ /* 0x000fe20008010008 */
[--C-:B------:R-:W-:Y:S01]  /*4d60*/  LOP3.LUT R212, R225, UR23, R162.reuse, 0x96, !PT ;  /* 0x00000017e1d47c12 */ /* 0x100fe2000f8e96a2 */
[----:B------:R-:W-:Y:S01]  /*4d70*/  IMAD.WIDE.U32 R216, R2, -0x326172a9, RZ ;  /* 0xcd9e8d5702d87825 */ /* 0x000fe200078e00ff */
[----:B------:R-:W-:Y:S02]  /*4d80*/  LOP3.LUT R170, R165, UR23, R162, 0x96, !PT ;  /* 0x00000017a5aa7c12 */ /* 0x000fe4000f8e96a2 */
[----:B------:R-:W-:Y:S01]  /*4d90*/  LOP3.LUT R86, R205, UR21, R86, 0x96, !PT ;  /* 0x00000015cd567c12 */ /* 0x000fe2000f8e9656 */
[----:B------:R-:W-:Y:S01]  /*4da0*/  IMAD.WIDE.U32 R226, R226, -0x326172a9, RZ ;  /* 0xcd9e8d57e2e27825 */ /* 0x000fe200078e00ff */
[----:B------:R-:W-:Y:S02]  /*4db0*/  LOP3.LUT R168, R215, UR23, R166, 0x96, !PT ;  /* 0x00000017d7a87c12 */ /* 0x000fe4000f8e96a6 */
[----:B------:R-:W-:Y:S01]  /*4dc0*/  LOP3.LUT R110, R167, UR25, R110, 0x96, !PT ;  /* 0x00000019a76e7c12 */ /* 0x000fe2000f8e966e */
[----:B------:R-:W-:Y:S01]  /*4dd0*/  IMAD.WIDE.U32 R208, R94, -0x326172a9, RZ ;  /* 0xcd9e8d575ed07825 */ /* 0x000fe200078e00ff */
[----:B------:R-:W-:-:S02]  /*4de0*/  LOP3.LUT R210, R217, UR23, R162, 0x96, !PT ;  /* 0x00000017d9d27c12 */ /* 0x000fc4000f8e96a2 */
[----:B------:R-:W-:Y:S01]  /*4df0*/  LOP3.LUT R144, R227, UR23, R162, 0x96, !PT ;  /* 0x00000017e3907c12 */ /* 0x000fe2000f8e96a2 */
[----:B------:R-:W-:Y:S01]  /*4e00*/  IMAD.WIDE.U32 R118, R118, -0x326172a9, RZ ;  /* 0xcd9e8d5776767825 */ /* 0x000fe200078e00ff */
[----:B------:R-:W-:Y:S02]  /*4e10*/  LOP3.LUT R174, R117, UR24, R146, 0x96, !PT ;  /* 0x0000001875ae7c12 */ /* 0x000fe4000f8e9692 */
[----:B------:R-:W-:Y:S01]  /*4e20*/  LOP3.LUT R108, R209, UR25, R108, 0x96, !PT ;  /* 0x00000019d16c7c12 */ /* 0x000fe2000f8e966c */
[----:B------:R-:W-:Y:S01]  /*4e30*/  IMAD.WIDE.U32 R246, R246, -0x2daee0ad, RZ ;  /* 0xd2511f53f6f67825 */ /* 0x000fe200078e00ff */
[----:B------:R-:W-:Y:S02]  /*4e40*/  LOP3.LUT R162, R119, UR23, R208, 0x96, !PT ;  /* 0x0000001777a27c12 */ /* 0x000fe4000f8e96d0 */
[----:B------:R-:W-:Y:S01]  /*4e50*/  IABS R90, R90 ;  /* 0x0000005a005a7213 */ /* 0x000fe20000000000 */
[----:B------:R-:W-:Y:S01]  /*4e60*/  IMAD.WIDE.U32 R202, R202, -0x2daee0ad, RZ ;  /* 0xd2511f53caca7825 */ /* 0x000fe200078e00ff */
[----:B------:R-:W-:-:S02]  /*4e70*/  LOP3.LUT R148, R247, UR21, R148, 0x96, !PT ;  /* 0x00000015f7947c12 */ /* 0x000fc4000f8e9694 */
[----:B------:R-:W-:Y:S01]  /*4e80*/  I2FP.F32.S32 R90, R90 ;  /* 0x0000005a005a7245 */ /* 0x000fe20000201400 */
[----:B------:R-:W-:Y:S01]  /*4e90*/  IMAD.WIDE.U32 R218, R122, -0x2daee0ad, RZ ;  /* 0xd2511f537ada7825 */ /* 0x000fe200078e00ff */
[C-C-:B------:R-:W-:Y:S02]  /*4ea0*/  LOP3.LUT R85, R203.reuse, UR21, R84.reuse, 0x96, !PT ;  /* 0x00000015cb557c12 */ /* 0x140fe4000f8e9654 */
[----:B------:R-:W-:Y:S01]  /*4eb0*/  LOP3.LUT R84, R203, UR21, R84, 0x96, !PT ;  /* 0x00000015cb547c12 */ /* 0x000fe2000f8e9654 */
[----:B------:R-:W-:Y:S01]  /*4ec0*/  IMAD.WIDE.U32 R212, R212, -0x2daee0ad, RZ ;  /* 0xd2511f53d4d47825 */ /* 0x000fe200078e00ff */
[----:B------:R-:W-:-:S03]  /*4ed0*/  LOP3.LUT R2, R219, UR21, R200, 0x96, !PT ;  /* 0x00000015db027c12 */ /* 0x000fc6000f8e96c8 */
[----:B------:R-:W-:Y:S01]  /*4ee0*/  FFMA.FTZ R243, R90, -UR5, R9 ;  /* 0x800000055af37c23 */ /* 0x000fe20008010009 */
[----:B------:R-:W-:Y:S01]  /*4ef0*/  LOP3.LUT R3, R219, UR21, R160, 0x96, !PT ;  /* 0x00000015db037c12 */ /* 0x000fe2000f8e96a0 */
[----:B------:R-:W-:Y:S01]  /*4f00*/  IMAD.WIDE.U32 R170, R170, -0x2daee0ad, RZ ;  /* 0xd2511f53aaaa7825 */ /* 0x000fe200078e00ff */
[--C-:B------:R-:W-:Y:S02]  /*4f10*/  LOP3.LUT R206, R213, UR10, R202.reuse, 0x96, !PT ;  /* 0x0000000ad5ce7c12 */ /* 0x100fe4000f8e96ca */
[----:B------:R-:W-:Y:S01]  /*4f20*/  IABS R138, R138 ;  /* 0x0000008a008a7213 */ /* 0x000fe20000000000 */
[----:B------:R-:W-:Y:S01]  /*4f30*/  IMAD.WIDE.U32 R168, R168, -0x2daee0ad, RZ ;  /* 0xd2511f53a8a87825 */ /* 0x000fe200078e00ff */
[----:B------:R-:W-:Y:S02]  /*4f40*/  LOP3.LUT R122, R171, UR10, R202, 0x96, !PT ;  /* 0x0000000aab7a7c12 */ /* 0x000fe4000f8e96ca */
[----:B------:R-:W-:Y:S01]  /*4f50*/  I2FP.F32.S32 R177, R138 ;  /* 0x0000008a00b17245 */ /* 0x000fe20000201400 */
[----:B------:R-:W-:Y:S01]  /*4f60*/  IMAD.WIDE.U32 R86, R86, -0x326172a9, RZ ;  /* 0xcd9e8d5756567825 */ /* 0x000fe200078e00ff */
[----:B------:R-:W-:-:S02]  /*4f70*/  LOP3.LUT R202, R169, UR10, R218, 0x96, !PT ;  /* 0x0000000aa9ca7c12 */ /* 0x000fc4000f8e96da */
[----:B------:R-:W-:Y:S01]  /*4f80*/  IABS R151, R151 ;  /* 0x0000009700977213 */ /* 0x000fe20000000000 */
[----:B------:R-:W-:Y:S01]  /*4f90*/  IMAD.WIDE.U32 R232, R110, -0x2daee0ad, RZ ;  /* 0xd2511f536ee87825 */ /* 0x000fe200078e00ff */
[----:B------:R-:W-:-:S03]  /*4fa0*/  LOP3.LUT R160, R87, UR11, R216, 0x96, !PT ;  /* 0x0000000b57a07c12 */ /* 0x000fc6000f8e96d8 */
[----:B------:R-:W-:Y:S01]  /*4fb0*/  FFMA.FTZ R177, R177, -UR5, R18 ;  /* 0x80000005b1b17c23 */ /* 0x000fe20008010012 */
[----:B------:R-:W-:Y:S01]  /*4fc0*/  I2FP.F32.S32 R182, R151 ;  /* 0x0000009700b67245 */ /* 0x000fe20000201400 */
[----:B------:R-:W-:Y:S01]  /*4fd0*/  IMAD.WIDE.U32 R162, R162, -0x2daee0ad, RZ ;  /* 0xd2511f53a2a27825 */ /* 0x000fe200078e00ff */
[----:B------:R-:W-:Y:S02]  /*4fe0*/  LOP3.LUT R72, R233, UR21, R172, 0x96, !PT ;  /* 0x00000015e9487c12 */ /* 0x000fe4000f8e96ac */
[----:B------:R-:W-:Y:S01]  /*4ff0*/  I2FP.F32.S32 R154, R154 ;  /* 0x0000009a009a7245 */ /* 0x000fe20000201400 */
[----:B------:R-:W-:Y:S01]  /*5000*/  IMAD.WIDE.U32 R174, R174, -0x326172a9, RZ ;  /* 0xcd9e8d57aeae7825 */ /* 0x000fe200078e00ff */
[----:B------:R-:W-:-:S03]  /*5010*/  LOP3.LUT R172, R163, UR10, R218, 0x96, !PT ;  /* 0x0000000aa3ac7c12 */ /* 0x000fc6000f8e96da */
[----:B------:R-:W-:Y:S01]  /*5020*/  FFMA.FTZ R182, R182, -UR5, R17 ;  /* 0x80000005b6b67c23 */ /* 0x000fe20008010011 */
[----:B------:R-:W-:Y:S01]  /*5030*/  FMNMX.FTZ R124, R121, R113, !PT ;  /* 0x00000071797c7209 */ /* 0x000fe20007810000 */
[----:B------:R-:W-:Y:S01]  /*5040*/  IMAD.WIDE.U32 R148, R148, -0x326172a9, RZ ;  /* 0xcd9e8d5794947825 */ /* 0x000fe200078e00ff */
[----:B------:R-:W-:-:S03]  /*5050*/  LOP3.LUT R208, R175, UR23, R208, 0x96, !PT ;  /* 0x00000017afd07c12 */ /* 0x000fc6000f8e96d0 */
[----:B------:R-:W-:Y:S01]  /*5060*/  FFMA.FTZ R83, R154, -UR5, R83 ;  /* 0x800000059a537c23 */ /* 0x000fe20008010053 */
[----:B------:R-:W-:Y:S01]  /*5070*/  IABS R150, R150 ;  /* 0x0000009600967213 */ /* 0x000fe20000000000 */
[----:B------:R-:W-:Y:S01]  /*5080*/  IMAD.WIDE.U32 R248, R85, -0x326172a9, RZ ;  /* 0xcd9e8d5755f87825 */ /* 0x000fe200078e00ff */
[----:B------:R-:W-:Y:S02]  /*5090*/  LOP3.LUT R226, R149, UR11, R226, 0x96, !PT ;  /* 0x0000000b95e27c12 */ /* 0x000fe4000f8e96e2 */
[----:B------:R-:W-:Y:S01]  /*50a0*/  FMNMX.FTZ R124, R143, R124, !PT ;  /* 0x0000007c8f7c7209 */ /* 0x000fe20007810000 */
[----:B------:R-:W-:Y:S01]  /*50b0*/  IMAD.WIDE.U32 R206, R206, -0x326172a9, RZ ;  /* 0xcd9e8d57cece7825 */ /* 0x000fe200078e00ff */
[----:B------:R-:W-:Y:S02]  /*50c0*/  LOP3.LUT R85, R249, UR11, R224, 0x96, !PT ;  /* 0x0000000bf9557c12 */ /* 0x000fe4000f8e96e0 */
[----:B------:R-:W-:Y:S01]  /*50d0*/  IABS R128, R128 ;  /* 0x0000008000807213 */ /* 0x000fe20000000000 */
[----:B------:R-:W-:Y:S01]  /*50e0*/  IMAD.WIDE.U32 R216, R2, -0x326172a9, RZ ;  /* 0xcd9e8d5702d87825 */ /* 0x000fe200078e00ff */
[----:B------:R-:W-:-:S02]  /*50f0*/  LOP3.LUT R2, R207, UR9, R248, 0x96, !PT ;  /* 0x00000009cf027c12 */ /* 0x000fc4000f8e96f8 */
[----:B------:R-:W-:Y:S01]  /*5100*/  I2FP.F32.S32 R150, R150 ;  /* 0x0000009600967245 */ /* 0x000fe20000201400 */
[----:B------:R-:W-:Y:S01]  /*5110*/  IMAD.WIDE.U32 R230, R108, -0x2daee0ad, RZ ;  /* 0xd2511f536ce67825 */ /* 0x000fe200078e00ff */
[----:B------:R-:W-:Y:S02]  /*5120*/  FMNMX.FTZ R124, R103, R124, !PT ;  /* 0x0000007c677c7209 */ /* 0x000fe40007810000 */
[----:B------:R-:W-:Y:S01]  /*5130*/  I2FP.F32.S32 R128, R128 ;  /* 0x0000008000807245 */ /* 0x000fe20000201400 */
[----:B------:R-:W-:Y:S01]  /*5140*/  IMAD.WIDE.U32 R210, R210, -0x2daee0ad, RZ ;  /* 0xd2511f53d2d27825 */ /* 0x000fe200078e00ff */
[----:B------:R-:W-:-:S03]  /*5150*/  LOP3.LUT R82, R231, UR21, R116, 0x96, !PT ;  /* 0x00000015e7527c12 */ /* 0x000fc6000f8e9674 */
[----:B------:R-:W-:Y:S01]  /*5160*/  FFMA.FTZ R150, R150, -UR5, R29 ;  /* 0x8000000596967c23 */ /* 0x000fe2000801001d */
[----:B------:R-:W-:Y:S01]  /*5170*/  FSEL R231, R83, -INF , !P6 ;  /* 0xff80000053e77808 */ /* 0x000fe20007000000 */
[----:B------:R-:W-:Y:S01]  /*5180*/  IMAD.WIDE.U32 R218, R84, -0x326172a9, RZ ;  /* 0xcd9e8d5754da7825 */ /* 0x000fe200078e00ff */
[----:B------:R-:W-:-:S03]  /*5190*/  LOP3.LUT R84, R217, UR11, R214, 0x96, !PT ;  /* 0x0000000bd9547c12 */ /* 0x000fc6000f8e96d6 */
[----:B------:R-:W-:Y:S01]  /*51a0*/  FFMA.FTZ R229, R128, -UR5, R27 ;  /* 0x8000000580e57c23 */ /* 0x000fe2000801001b */
[----:B------:R-:W-:Y:S01]  /*51b0*/  LOP3.LUT R204, R211, UR10, R204, 0x96, !PT ;  /* 0x0000000ad3cc7c12 */ /* 0x000fe2000f8e96cc */
[----:B------:R-:W-:Y:S01]  /*51c0*/  IMAD.WIDE.U32 R202, R202, -0x326172a9, RZ ;  /* 0xcd9e8d57caca7825 */ /* 0x000fe200078e00ff */
[----:B------:R-:W-:Y:S02]  /*51d0*/  LOP3.LUT R164, R219, UR11, R164, 0x96, !PT ;  /* 0x0000000bdba47c12 */ /* 0x000fe4000f8e96a4 */
[----:B------:R-:W-:Y:S01]  /*51e0*/  FMNMX.FTZ R124, R141, R124, !PT ;  /* 0x0000007c8d7c7209 */ /* 0x000fe20007810000 */
[----:B------:R-:W-:Y:S01]  /*51f0*/  IMAD.WIDE.U32 R160, R160, -0x2daee0ad, RZ ;  /* 0xd2511f53a0a07825 */ /* 0x000fe200078e00ff */
[----:B------:R-:W-:Y:S02]  /*5200*/  FMNMX.FTZ R128, R91, R89, !PT ;  /* 0x000000595b807209 */ /* 0x000fe40007810000 */
[----:B------:R-:W-:Y:S01]  /*5210*/  FMNMX.FTZ R124, R139, R124, !PT ;  /* 0x0000007c8b7c7209 */ /* 0x000fe20007810000 */
[----:B------:R-:W-:Y:S01]  /*5220*/  IMAD.WIDE.U32 R214, R3, -0x326172a9, RZ ;  /* 0xcd9e8d5703d67825 */ /* 0x000fe200078e00ff */
[----:B------:R-:W-:-:S02]  /*5230*/  LOP3.LUT R108, R161, UR8, R210, 0x96, !PT ;  /* 0x00000008a16c7c12 */ /* 0x000fc4000f8e96d2 */
[----:B------:R-:W-:Y:S01]  /*5240*/  I2FP.F32.S32 R158, R158 ;  /* 0x0000009e009e7245 */ /* 0x000fe20000201400 */
[----:B------:R-:W-:Y:S01]  /*5250*/  IMAD.WIDE.U32 R172, R172, -0x326172a9, RZ ;  /* 0xcd9e8d57acac7825 */ /* 0x000fe200078e00ff */
[----:B------:R-:W-:Y:S02]  /*5260*/  LOP3.LUT R118, R215, UR11, R118, 0x96, !PT ;  /* 0x0000000bd7767c12 */ /* 0x000fe4000f8e9676 */
[----:B------:R-:W-:Y:S01]  /*5270*/  FSEL R150, R150, -INF , !P6 ;  /* 0xff80000096967808 */ /* 0x000fe20007000000 */
[----:B------:R-:W-:Y:S01]  /*5280*/  IMAD.WIDE.U32 R224, R72, -0x326172a9, RZ ;  /* 0xcd9e8d5748e07825 */ /* 0x000fe200078e00ff */
[----:B------:R-:W-:-:S03]  /*5290*/  LOP3.LUT R72, R203, UR9, R216, 0x96, !PT ;  /* 0x00000009cb487c12 */ /* 0x000fc6000f8e96d8 */
[----:B------:R-:W-:Y:S01]  /*52a0*/  FFMA.FTZ R147, R158, -UR5, R31 ;  /* 0x800000059e937c23 */ /* 0x000fe2000801001f */
[----:B------:R-:W-:Y:S01]  /*52b0*/  LOP3.LUT R94, R173, UR9, R214, 0x96, !PT ;  /* 0x00000009ad5e7c12 */ /* 0x000fe2000f8e96d6 */
[----:B------:R-:W-:Y:S01]  /*52c0*/  IMAD.WIDE.U32 R144, R144, -0x2daee0ad, RZ ;  /* 0xd2511f5390907825 */ /* 0x000fe200078e00ff */
[----:B------:R-:W-:Y:S02]  /*52d0*/  FMNMX.FTZ R124, R137, R124, !PT ;  /* 0x0000007c897c7209 */ /* 0x000fe40007810000 */
[----:B------:R-:W-:Y:S01]  /*52e0*/  FMNMX.FTZ R128, R159, R128, !PT ;  /* 0x000000809f807209 */ /* 0x000fe20007810000 */
[----:B------:R-:W-:Y:S01]  /*52f0*/  IMAD.WIDE.U32 R208, R208, -0x2daee0ad, RZ ;  /* 0xd2511f53d0d07825 */ /* 0x000fe200078e00ff */
[----:B------:R-:W-:Y:S02]  /*5300*/  LOP3.LUT R246, R145, UR10, R246, 0x96, !PT ;  /* 0x0000000a91f67c12 */ /* 0x000fe4000f8e96f6 */
[----:B------:R-:W-:Y:S01]  /*5310*/  IABS R129, R129 ;  /* 0x0000008100817213 */ /* 0x000fe20000000000 */
[----:B------:R-:W-:Y:S01]  /*5320*/  IMAD.WIDE.U32 R226, R226, -0x2daee0ad, RZ ;  /* 0xd2511f53e2e27825 */ /* 0x000fe200078e00ff */
[----:B------:R-:W-:-:S02]  /*5330*/  LOP3.LUT R116, R209, UR10, R230, 0x96, !PT ;  /* 0x0000000ad1747c12 */ /* 0x000fc4000f8e96e6 */
[----:B------:R-:W-:Y:S01]  /*5340*/  FMNMX.FTZ R126, R93, R75, !PT ;  /* 0x0000004b5d7e7209 */ /* 0x000fe20007810000 */
[----:B------:R-:W-:Y:S01]  /*5350*/  IMAD.WIDE.U32 R216, R85, -0x2daee0ad, RZ ;  /* 0xd2511f5355d87825 */ /* 0x000fe200078e00ff */
[----:B------:R-:W-:Y:S02]  /*5360*/  IABS R140, R140 ;  /* 0x0000008c008c7213 */ /* 0x000fe40000000000 */
[----:B------:R-:W-:Y:S01]  /*5370*/  FSEL R152, R152, -INF , !P5 ;  /* 0xff80000098987808 */ /* 0x000fe20006800000 */
[----:B------:R-:W-:Y:S01]  /*5380*/  IMAD.WIDE.U32 R210, R2, -0x2daee0ad, RZ ;  /* 0xd2511f5302d27825 */ /* 0x000fe200078e00ff */
[----:B------:R-:W-:Y:S02]  /*5390*/  LOP3.LUT R85, R217, UR8, R212, 0x96, !PT ;  /* 0x00000008d9557c12 */ /* 0x000fe4000f8e96d4 */
[----:B------:R-:W-:Y:S01]  /*53a0*/  FMNMX.FTZ R124, R133, R124, !PT ;  /* 0x0000007c857c7209 */ /* 0x000fe20007810000 */
[----:B------:R-:W-:Y:S01]  /*53b0*/  IMAD.WIDE.U32 R214, R82, -0x326172a9, RZ ;  /* 0xcd9e8d5752d67825 */ /* 0x000fe200078e00ff */
[----:B------:R-:W-:-:S02]  /*53c0*/  LOP3.LUT R82, R227, UR8, R144, 0x96, !PT ;  /* 0x00000008e3527c12 */ /* 0x000fc4000f8e9690 */
[----:B------:R-:W-:Y:S01]  /*53d0*/  LOP3.LUT R144, R211, UR27, R216, 0x96, !PT ;  /* 0x0000001bd3907c12 */ /* 0x000fe2000f8e96d8 */
[----:B------:R-:W-:Y:S01]  /*53e0*/  IMAD.WIDE.U32 R164, R164, -0x2daee0ad, RZ ;  /* 0xd2511f53a4a47825 */ /* 0x000fe200078e00ff */
[C---:B------:R-:W-:Y:S02]  /*53f0*/  LOP3.LUT R110, R210.reuse, 0xff, RZ, 0xc0, !PT ;  /* 0x000000ffd26e7812 */ /* 0x040fe400078ec0ff */
[----:B------:R-:W-:Y:S01]  /*5400*/  LOP3.LUT R149, R210, 0xffff, RZ, 0xc0, !PT ;  /* 0x0000ffffd2957812 */ /* 0x000fe200078ec0ff */
[----:B------:R-:W-:Y:S01]  /*5410*/  IMAD.WIDE.U32 R118, R118, -0x2daee0ad, RZ ;  /* 0xd2511f5376767825 */ /* 0x000fe200078e00ff */
[--C-:B------:R-:W-:Y:S02]  /*5420*/  SHF.R.U32.HI R138, RZ, 0x10, R210.reuse ;  /* 0x00000010ff8a7819 */ /* 0x100fe400000116d2 */
[----:B------:R-:W-:Y:S01]  /*5430*/  SHF.R.U32.HI R90, RZ, 0x18, R210 ;  /* 0x00000018ff5a7819 */ /* 0x000fe200000116d2 */
[----:B------:R-:W-:Y:S01]  /*5440*/  IMAD.WIDE.U32 R210, R94, -0x2daee0ad, RZ ;  /* 0xd2511f535ed27825 */ /* 0x000fe200078e00ff */
[----:B------:R-:W-:-:S02]  /*5450*/  LOP3.LUT R2, R165, UR8, R170, 0x96, !PT ;  /* 0x00000008a5027c12 */ /* 0x000fc4000f8e96aa */
[----:B------:R-:W-:Y:S01]  /*5460*/  LOP3.LUT R165, R119, UR8, R162, 0x96, !PT ;  /* 0x0000000877a57c12 */ /* 0x000fe2000f8e96a2 */
[----:B------:R-:W-:Y:S01]  /*5470*/  IMAD.WIDE.U32 R116, R116, -0x326172a9, RZ ;  /* 0xcd9e8d5774747825 */ /* 0x000fe200078e00ff */
[----:B------:R-:W-:Y:S02]  /*5480*/  LOP3.LUT R94, R211, UR27, R118, 0x96, !PT ;  /* 0x0000001bd35e7c12 */ /* 0x000fe4000f8e9676 */
[----:B------:R-:W-:Y:S01]  /*5490*/  FMNMX.FTZ R128, R157, R128, !PT ;  /* 0x000000809d807209 */ /* 0x000fe20007810000 */
[----:B------:R-:W-:Y:S01]  /*54a0*/  IMAD.WIDE.U32 R118, R85, -0x326172a9, RZ ;  /* 0xcd9e8d5755767825 */ /* 0x000fe200078e00ff */
[----:B------:R-:W-:Y:S02]  /*54b0*/  LOP3.LUT R151, R117, UR9, R214, 0x96, !PT ;  /* 0x0000000975977c12 */ /* 0x000fe4000f8e96d6 */
[----:B------:R-:W-:Y:S01]  /*54c0*/  FMNMX.FTZ R117, R120, R0, !PT ;  /* 0x0000000078757209 */ /* 0x000fe20007810000 */
[----:B------:R-:W-:Y:S01]  /*54d0*/  IMAD.WIDE.U32 R122, R122, -0x326172a9, RZ ;  /* 0xcd9e8d577a7a7825 */ /* 0x000fe200078e00ff */
[----:B------:R-:W-:-:S02]  /*54e0*/  LOP3.LUT R169, R118, 0xff, RZ, 0xc0, !PT ;  /* 0x000000ff76a97812 */ /* 0x000fc400078ec0ff */
[----:B------:R-:W-:Y:S01]  /*54f0*/  LOP3.LUT R146, R118, 0xffff, RZ, 0xc0, !PT ;  /* 0x0000ffff76927812 */ /* 0x000fe200078ec0ff */
[----:B------:R-:W-:Y:S01]  /*5500*/  IMAD.WIDE.U32 R188, R188, -0x326172a9, RZ ;  /* 0xcd9e8d57bcbc7825 */ /* 0x000fe200078e00ff */
[--C-:B------:R-:W-:Y:S02]  /*5510*/  SHF.R.U32.HI R145, RZ, 0x10, R118.reuse ;  /* 0x00000010ff917819 */ /* 0x100fe40000011676 */
[----:B------:R-:W-:Y:S01]  /*5520*/  SHF.R.U32.HI R142, RZ, 0x18, R118 ;  /* 0x00000018ff8e7819 */ /* 0x000fe20000011676 */
[----:B------:R-:W-:Y:S01]  /*5530*/  IMAD.WIDE.U32 R204, R204, -0x326172a9, RZ ;  /* 0xcd9e8d57cccc7825 */ /* 0x000fe200078e00ff */
[----:B------:R-:W-:Y:S02]  /*5540*/  FSEL R118, R109, -INF , !P4 ;  /* 0xff8000006d767808 */ /* 0x000fe40006000000 */
[----:B------:R-:W-:Y:S01]  /*5550*/  FMNMX.FTZ R109, R114, R117, !PT ;  /* 0x00000075726d7209 */ /* 0x000fe20007810000 */
[----:B------:R-:W-:Y:S01]  /*5560*/  IMAD.WIDE.U32 R212, R84, -0x2daee0ad, RZ ;  /* 0xd2511f5354d47825 */ /* 0x000fe200078e00ff */
[----:B------:R-:W-:-:S02]  /*5570*/  I2FP.F32.S32 R129, R129 ;  /* 0x0000008100817245 */ /* 0x000fc40000201400 */
[----:B------:R-:W-:Y:S01]  /*5580*/  FMNMX.FTZ R109, R70, R109, !PT ;  /* 0x0000006d466d7209 */ /* 0x000fe20007810000 */
[----:B------:R-:W-:Y:S01]  /*5590*/  IMAD.WIDE.U32 R170, R72, -0x2daee0ad, RZ ;  /* 0xd2511f5348aa7825 */ /* 0x000fe200078e00ff */
[----:B------:R-:W-:-:S03]  /*55a0*/  FMNMX.FTZ R126, R107, R126, !PT ;  /* 0x0000007e6b7e7209 */ /* 0x000fc60007810000 */
[----:B------:R-:W-:Y:S01]  /*55b0*/  FFMA.FTZ R235, R129, -UR5, R24 ;  /* 0x8000000581eb7c23 */ /* 0x000fe20008010018 */
[----:B------:R-:W-:Y:S01]  /*55c0*/  FMNMX.FTZ R109, R96, R109, !PT ;  /* 0x0000006d606d7209 */ /* 0x000fe20007810000 */
[----:B------:R-:W-:Y:S01]  /*55d0*/  IMAD.WIDE.U32 R246, R246, -0x326172a9, RZ ;  /* 0xcd9e8d57f6f67825 */ /* 0x000fe200078e00ff */
[----:B------:R-:W-:Y:S02]  /*55e0*/  I2FP.F32.S32 R140, R140 ;  /* 0x0000008c008c7245 */ /* 0x000fe40000201400 */
[----:B------:R-:W-:Y:S02]  /*55f0*/  FMNMX.FTZ R83, R98, R109, !PT ;  /* 0x0000006d62537209 */ /* 0x000fe40007810000 */
[----:B------:R-:W-:Y:S01]  /*5600*/  FSEL R147, R147, -INF , !P6 ;  /* 0xff80000093937808 */ /* 0x000fe20007000000 */
[----:B------:R-:W-:Y:S01]  /*5610*/  FFMA.FTZ R129, R140, -UR5, R23 ;  /* 0x800000058c817c23 */ /* 0x000fe20008010017 */
[----:B------:R-:W-:Y:S02]  /*5620*/  FMNMX.FTZ R83, R106, R83, !PT ;  /* 0x000000536a537209 */ /* 0x000fe40007810000 */
[----:B------:R-:W-:-:S02]  /*5630*/  FMNMX.FTZ R124, R95, R124, !PT ;  /* 0x0000007c5f7c7209 */ /* 0x000fc40007810000 */
[----:B------:R-:W-:Y:S02]  /*5640*/  FMNMX.FTZ R83, R104, R83, !PT ;  /* 0x0000005368537209 */ /* 0x000fe40007810000 */
[----:B------:R-:W-:Y:S02]  /*5650*/  FMNMX.FTZ R128, R155, R128, !PT ;  /* 0x000000809b807209 */ /* 0x000fe40007810000 */
[----:B------:R-:W-:Y:S02]  /*5660*/  FMNMX.FTZ R83, R102, R83, !PT ;  /* 0x0000005366537209 */ /* 0x000fe40007810000 */
[----:B------:R-:W-:Y:S02]  /*5670*/  IABS R130, R130 ;  /* 0x0000008200827213 */ /* 0x000fe40000000000 */
[----:B------:R-:W-:Y:S02]  /*5680*/  FMNMX.FTZ R83, R150, R83, !PT ;  /* 0x0000005396537209 */ /* 0x000fe40007810000 */
[----:B------:R-:W-:-:S02]  /*5690*/  FMNMX.FTZ R126, R105, R126, !PT ;  /* 0x0000007e697e7209 */ /* 0x000fc40007810000 */
[----:B------:R-:W-:Y:S02]  /*56a0*/  FMNMX.FTZ R83, R152, R83, !PT ;  /* 0x0000005398537209 */ /* 0x000fe40007810000 */
[----:B------:R-:W-:Y:S02]  /*56b0*/  IABS R132, R132 ;  /* 0x0000008400847213 */ /* 0x000fe40000000000 */
[----:B------:R-:W-:Y:S02]  /*56c0*/  FSEL R190, R190, -INF , !P3 ;  /* 0xff800000bebe7808 */ /* 0x000fe40005800000 */
[----:B------:R-:W-:Y:S02]  /*56d0*/  FMNMX.FTZ R83, R118, R83, !PT ;  /* 0x0000005376537209 */ /* 0x000fe40007810000 */
[----:B------:R-:W-:Y:S02]  /*56e0*/  FSEL R97, R97, -INF , !P5 ;  /* 0xff80000061617808 */ /* 0x000fe40006800000 */
[----:B------:R-:W-:-:S02]  /*56f0*/  FMNMX.FTZ R124, R147, R124, !PT ;  /* 0x0000007c937c7209 */ /* 0x000fc40007810000 */
[----:B------:R-:W-:Y:S02]  /*5700*/  FMNMX.FTZ R128, R153, R128, !PT ;  /* 0x0000008099807209 */ /* 0x000fe40007810000 */
[----:B------:R-:W-:Y:S02]  /*5710*/  I2FP.F32.S32 R111, R130 ;  /* 0x00000082006f7245 */ /* 0x000fe40000201400 */
[----:B------:R-:W-:Y:S02]  /*5720*/  FMNMX.FTZ R126, R71, R126, !PT ;  /* 0x0000007e477e7209 */ /* 0x000fe40007810000 */
[----:B------:R-:W-:Y:S01]  /*5730*/  I2FP.F32.S32 R156, R156 ;  /* 0x0000009c009c7245 */ /* 0x000fe20000201400 */
[----:B------:R-:W-:Y:S01]  /*5740*/  FFMA.FTZ R236, R111, -UR5, R12 ;  /* 0x800000056fec7c23 */ /* 0x000fe2000801000c */
[----:B------:R-:W-:Y:S02]  /*5750*/  I2FP.F32.S32 R132, R132 ;  /* 0x0000008400847245 */ /* 0x000fe40000201400 */
[----:B------:R-:W-:Y:S01]  /*5760*/  FSEL R182, R182, -INF , !P2 ;  /* 0xff800000b6b67808 */ /* 0x000fe20005000000 */
[----:B------:R-:W-:Y:S01]  /*5770*/  FFMA.FTZ R237, R156, -UR5, R81 ;  /* 0x800000059ced7c23 */ /* 0x000fe20008010051 */
[----:B------:R-:W-:Y:S01]  /*5780*/  FMNMX.FTZ R83, R190, R83, !PT ;  /* 0x00000053be537209 */ /* 0x000fe20007810000 */
[----:B------:R-:W-:Y:S01]  /*5790*/  FFMA.FTZ R111, R132, -UR5, R19 ;  /* 0x80000005846f7c23 */ /* 0x000fe20008010013 */
[----:B------:R-:W-:-:S02]  /*57a0*/  FSEL R129, R129, -INF , !P4 ;  /* 0xff80000081817808 */ /* 0x000fc40006000000 */
[----:B------:R-:W-:Y:S02]  /*57b0*/  FMNMX.FTZ R124, R97, R124, !PT ;  /* 0x0000007c617c7209 */ /* 0x000fe40007810000 */
[----:B------:R-:W-:Y:S02]  /*57c0*/  FMNMX.FTZ R128, R131, R128, !PT ;  /* 0x0000008083807209 */ /* 0x000fe40007810000 */
[----:B------:R-:W-:Y:S02]  /*57d0*/  FMNMX.FTZ R126, R69, R126, !PT ;  /* 0x0000007e457e7209 */ /* 0x000fe40007810000 */
[----:B------:R-:W-:Y:S02]  /*57e0*/  FSEL R180, R180, -INF , !P1 ;  /* 0xff800000b4b47808 */ /* 0x000fe40004800000 */
[----:B------:R-:W-:Y:S02]  /*57f0*/  FMNMX.FTZ R83, R182, R83, !PT ;  /* 0x00000053b6537209 */ /* 0x000fe40007810000 */
[----:B------:R-:W-:-:S02]  /*5800*/  FSEL R177, R177, -INF , !P3 ;  /* 0xff800000b1b17808 */ /* 0x000fc40005800000 */
[----:B------:R-:W-:Y:S02]  /*5810*/  FMNMX.FTZ R124, R129, R124, !PT ;  /* 0x0000007c817c7209 */ /* 0x000fe40007810000 */
[----:B------:R-:W-:Y:S02]  /*5820*/  FMNMX.FTZ R128, R101, R128, !PT ;  /* 0x0000008065807209 */ /* 0x000fe40007810000 */
[----:B------:R-:W-:Y:S02]  /*5830*/  FMNMX.FTZ R126, R99, R126, !PT ;  /* 0x0000007e637e7209 */ /* 0x000fe40007810000 */
[----:B------:R-:W-:Y:S02]  /*5840*/  FSEL R178, R178, -INF , !P0 ;  /* 0xff800000b2b27808 */ /* 0x000fe40004000000 */
[----:B------:R-:W-:Y:S02]  /*5850*/  FMNMX.FTZ R83, R180, R83, !PT ;  /* 0x00000053b4537209 */ /* 0x000fe40007810000 */
[----:B------:R-:W-:Y:S01]  /*5860*/  LOP3.LUT R173, R119, UR28, R206, 0x96, !PT ;  /* 0x0000001c77ad7c12 */ /* 0x000fe2000f8e96ce */
[----:B------:R-:W-:Y:S01]  /*5870*/  IMAD.WIDE.U32 R206, R108, -0x326172a9, RZ ;  /* 0xcd9e8d576cce7825 */ /* 0x000fe200078e00ff */
[----:B------:R-:W-:-:S02]  /*5880*/  FSEL R237, R237, -INF , !P6 ;  /* 0xff800000eded7808 */ /* 0x000fc40007000000 */
[----:B------:R-:W-:Y:S02]  /*5890*/  FSEL R119, R111, -INF , !P2 ;  /* 0xff8000006f777808 */ /* 0x000fe40005000000 */
[----:B------:R-:W-:Y:S02]  /*58a0*/  FMNMX.FTZ R124, R177, R124, !PT ;  /* 0x0000007cb17c7209 */ /* 0x000fe40007810000 */
[----:B------:R-:W-:Y:S02]  /*58b0*/  FMNMX.FTZ R128, R223, R128, !PT ;  /* 0x00000080df807209 */ /* 0x000fe40007810000 */
[----:B------:R-:W-:Y:S02]  /*58c0*/  FMNMX.FTZ R126, R73, R126, !PT ;  /* 0x0000007e497e7209 */ /* 0x000fe40007810000 */
[----:B------:R-:W-:Y:S02]  /*58d0*/  FMNMX.FTZ R132, R178, R83, !PT ;  /* 0x00000053b2847209 */ /* 0x000fe40007810000 */
[----:B------:R-:W-:-:S02]  /*58e0*/  FSEL R83, R112, -INF , !P0 ;  /* 0xff80000070537808 */ /* 0x000fc40004000000 */
[----:B------:R-:W-:Y:S01]  /*58f0*/  FSEL R235, R235, -INF , !P5 ;  /* 0xff800000ebeb7808 */ /* 0x000fe20006800000 */
[----:B------:R-:W1:Y:S01]  /*5900*/  SHFL.BFLY PT, R111, R132, 0x2, 0x1f ;  /* 0x0c401f00846f7f89 */ /* 0x000e6200000e0000 */
[----:B------:R-:W-:Y:S02]  /*5910*/  FSEL R109, R115, -INF , !P1 ;  /* 0xff800000736d7808 */ /* 0x000fe40004800000 */
[----:B------:R-:W-:Y:S02]  /*5920*/  FMNMX.FTZ R124, R119, R124, !PT ;  /* 0x0000007c777c7209 */ /* 0x000fe40007810000 */
[----:B------:R-:W-:Y:S02]  /*5930*/  FMNMX.FTZ R112, R237, R128, !PT ;  /* 0x00000080ed707209 */ /* 0x000fe40007810000 */
[----:B------:R-:W-:Y:S02]  /*5940*/  FSEL R227, R74, -INF , !P4 ;  /* 0xff8000004ae37808 */ /* 0x000fe40006000000 */
[----:B------:R-:W-:-:S02]  /*5950*/  FMNMX.FTZ R74, R221, R126, !PT ;  /* 0x0000007edd4a7209 */ /* 0x000fc40007810000 */
[----:B------:R-:W-:Y:S02]  /*5960*/  FMNMX.FTZ R124, R109, R124, !PT ;  /* 0x0000007c6d7c7209 */ /* 0x000fe40007810000 */
[----:B------:R-:W-:Y:S02]  /*5970*/  FMNMX.FTZ R112, R235, R112, !PT ;  /* 0x00000070eb707209 */ /* 0x000fe40007810000 */
[----:B------:R-:W-:Y:S02]  /*5980*/  FSEL R250, R250, -INF , !P5 ;  /* 0xff800000fafa7808 */ /* 0x000fe40006800000 */
[----:B------:R-:W-:Y:S02]  /*5990*/  FMNMX.FTZ R117, R231, R74, !PT ;  /* 0x0000004ae7757209 */ /* 0x000fe40007810000 */
[----:B------:R-:W-:Y:S02]  /*59a0*/  LOP3.LUT R3, R123, UR9, R218, 0x96, !PT ;  /* 0x000000097b037c12 */ /* 0x000fe4000f8e96da */
[----:B------:R-:W-:-:S02]  /*59b0*/  FMNMX.FTZ R123, R83, R124, !PT ;  /* 0x0000007c537b7209 */ /* 0x000fc40007810000 */
[----:B------:R-:W-:Y:S02]  /*59c0*/  FSEL R236, R236, -INF , !P3 ;  /* 0xff800000ecec7808 */ /* 0x000fe40005800000 */
[----:B------:R-:W-:Y:S01]  /*59d0*/  FMNMX.FTZ R115, R227, R112, !PT ;  /* 0x00000070e3737209 */ /* 0x000fe20007810000 */
[----:B------:R-:W2:Y:S01]  /*59e0*/  SHFL.BFLY PT, R74, R123, 0x2, 0x1f ;  /* 0x0c401f007b4a7f89 */ /* 0x000ea200000e0000 */
        /* <DEDUP_REMOVED lines=8> */
[----:B------:R-:W-:Y:S02]  /*5a70*/  ISETP.LE.U32.AND P5, PT, R110, UR13, PT ;  /* 0x0000000d6e007c0c */ /* 0x000fe4000bfa3070 */
[----:B------:R-:W-:-:S02]  /*5a80*/  FSEL R239, R239, -INF , !P2 ;  /* 0xff800000efef7808 */ /* 0x000fc40005000000 */
[----:B------:R-:W-:Y:S02]  /*5a90*/  FMNMX.FTZ R110, R241, R112, !PT ;  /* 0x00000070f16e7209 */ /* 0x000fe40007810000 */
[----:B------:R-:W-:Y:S02]  /*5aa0*/  FSEL R243, R243, -INF , !P0 ;  /* 0xff800000f3f37808 */ /* 0x000fe40004000000 */
[----:B------:R-:W-:Y:S02]  /*5ab0*/  FMNMX.FTZ R124, R245, R124, !PT ;  /* 0x0000007cf57c7209 */ /* 0x000fe40007810000 */
[----:B------:R-:W-:Y:S02]  /*5ac0*/  FSEL R127, R127, -INF , !P1 ;  /* 0xff8000007f7f7808 */ /* 0x000fe40004800000 */
[----:B------:R-:W-:Y:S02]  /*5ad0*/  FMNMX.FTZ R110, R239, R110, !PT ;  /* 0x0000006eef6e7209 */ /* 0x000fe40007810000 */
[----:B------:R-:W-:-:S02]  /*5ae0*/  LOP3.LUT R166, R189, UR23, R166, 0x96, !PT ;  /* 0x00000017bda67c12 */ /* 0x000fc4000f8e96a6 */
[----:B------:R-:W-:Y:S02]  /*5af0*/  LOP3.LUT R174, R215, UR11, R174, 0x96, !PT ;  /* 0x0000000bd7ae7c12 */ /* 0x000fe4000f8e96ae */
[----:B------:R-:W-:Y:S01]  /*5b00*/  FMNMX.FTZ R183, R243, R124, !PT ;  /* 0x0000007cf3b77209 */ /* 0x000fe20007810000 */
[----:B------:R-:W-:Y:S01]  /*5b10*/  IMAD.WIDE.U32 R166, R166, -0x2daee0ad, RZ ;  /* 0xd2511f53a6a67825 */ /* 0x000fe200078e00ff */
[----:B------:R-:W-:Y:S02]  /*5b20*/  FSEL R125, R125, -INF , !P0 ;  /* 0xff8000007d7d7808 */ /* 0x000fe40004000000 */
[----:B------:R-:W-:Y:S01]  /*5b30*/  FMNMX.FTZ R124, R127, R110, !PT ;  /* 0x0000006e7f7c7209 */ /* 0x000fe20007810000 */
[----:B------:R-:W-:Y:S01]  /*5b40*/  IMAD.WIDE.U32 R174, R174, -0x2daee0ad, RZ ;  /* 0xd2511f53aeae7825 */ /* 0x000fe200078e00ff */
[----:B------:R-:W3:Y:S01]  /*5b50*/  SHFL.BFLY PT, R154, R183, 0x2, 0x1f ;  /* 0x0c401f00b79a7f89 */ /* 0x000ee200000e0000 */
[----:B-1----:R-:W-:Y:S02]  /*5b60*/  FMNMX.FTZ R132, R132, R111, !PT ;  /* 0x0000006f84847209 */ /* 0x002fe40007810000 */
[----:B------:R-:W-:-:S02]  /*5b70*/  FMNMX.FTZ R124, R125, R124, !PT ;  /* 0x0000007c7d7c7209 */ /* 0x000fc40007810000 */
[----:B------:R-:W-:Y:S01]  /*5b80*/  LOP3.LUT R200, R167, UR10, R232, 0x96, !PT ;  /* 0x0000000aa7c87c12 */ /* 0x000fe2000f8e96e8 */
[----:B------:R-:W-:Y:S01]  /*5b90*/  SHFL.BFLY PT, R111, R132, 0x1, 0x1f ;  /* 0x0c201f00846f7f89 */ /* 0x000fe200000e0000 */
[----:B------:R-:W-:Y:S02]  /*5ba0*/  LOP3.LUT R85, R175, UR8, R208, 0x96, !PT ;  /* 0x00000008af557c12 */ /* 0x000fe4000f8e96d0 */
[----:B--2---:R-:W-:Y:S01]  /*5bb0*/  FMNMX.FTZ R123, R123, R74, !PT ;  /* 0x0000004a7b7b7209 */ /* 0x004fe20007810000 */
[----:B------:R-:W1:Y:S01]  /*5bc0*/  SHFL.BFLY PT, R175, R124, 0x2, 0x1f ;  /* 0x0c401f007caf7f89 */ /* 0x000e6200000e0000 */
[----:B------:R-:W-:Y:S01]  /*5bd0*/  IMAD.WIDE.U32 R200, R200, -0x326172a9, RZ ;  /* 0xcd9e8d57c8c87825 */ /* 0x000fe200078e00ff */
[----:B------:R-:W-:Y:S02]  /*5be0*/  LOP3.LUT R88, R205, UR9, R86, 0x96, !PT ;  /* 0x00000009cd587c12 */ /* 0x000fe4000f8e9656 */
[----:B------:R-:W2:Y:S01]  /*5bf0*/  SHFL.BFLY PT, R126, R123, 0x1, 0x1f ;  /* 0x0c201f007b7e7f89 */ /* 0x000ea200000e0000 */
        /* <DEDUP_REMOVED lines=9> */
[----:B------:R-:W-:-:S02]  /*5c90*/  SHF.R.U32.HI R2, RZ, 0x10, R204 ;  /* 0x00000010ff027819 */ /* 0x000fc400000116cc */
[----:B---3--:R-:W-:Y:S02]  /*5ca0*/  FMNMX.FTZ R183, R183, R154, !PT ;  /* 0x0000009ab7b77209 */ /* 0x008fe40007810000 */
[----:B------:R-:W-:Y:S01]  /*5cb0*/  LOP3.LUT R188, R225, UR11, R188, 0x96, !PT ;  /* 0x0000000be1bc7c12 */ /* 0x000fe2000f8e96bc */
[----:B------:R-:W-:Y:S01]  /*5cc0*/  STL [R1+0x14], R2 ;  /* 0x0000140201007387 */ /* 0x000fe20000100800 */
[----:B------:R-:W-:Y:S01]  /*5cd0*/  LOP3.LUT R100, R213, UR8, R168, 0x96, !PT ;  /* 0x00000008d5647c12 */ /* 0x000fe2000f8e96a8 */
[----:B------:R-:W-:Y:S01]  /*5ce0*/  IMAD.WIDE.U32 R224, R151, -0x2daee0ad, RZ ;  /* 0xd2511f5397e07825 */ /* 0x000fe200078e00ff */
[----:B-1----:R-:W-:Y:S01]  /*5cf0*/  FMNMX.FTZ R124, R124, R175, !PT ;  /* 0x000000af7c7c7209 */ /* 0x002fe20007810000 */
[----:B------:R-:W1:Y:S01]  /*5d00*/  SHFL.BFLY PT, R2, R183, 0x1, 0x1f ;  /* 0x0c201f00b7027f89 */ /* 0x000e6200000e0000 */
[----:B------:R-:W-:Y:S01]  /*5d10*/  LOP3.LUT R87, R171, UR27, R212, 0x96, !PT ;  /* 0x0000001bab577c12 */ /* 0x000fe2000f8e96d4 */
[----:B------:R-:W-:Y:S01]  /*5d20*/  IMAD.WIDE.U32 R212, R3, -0x2daee0ad, RZ ;  /* 0xd2511f5303d47825 */ /* 0x000fe200078e00ff */
[----:B------:R-:W-:Y:S01]  /*5d30*/  FMNMX.FTZ R132, R132, R111, !PT ;  /* 0x0000006f84847209 */ /* 0x000fe20007810000 */
[----:B------:R-:W3:Y:S01]  /*5d40*/  SHFL.BFLY PT, R175, R124, 0x1, 0x1f ;  /* 0x0c201f007caf7f89 */ /* 0x000ee200000e0000 */
[----:B------:R-:W-:Y:S01]  /*5d50*/  SHF.R.U32.HI R3, RZ, 0x18, R170 ;  /* 0x00000018ff037819 */ /* 0x000fe200000116aa */
[----:B------:R-:W-:Y:S01]  /*5d60*/  IMAD.WIDE.U32 R188, R188, -0x2daee0ad, RZ ;  /* 0xd2511f53bcbc7825 */ /* 0x000fe200078e00ff */
[----:B------:R-:W-:-:S03]  /*5d70*/  FSETP.NEU.FTZ.AND P1, PT, R132, -INF , PT ;  /* 0xff8000008400780b */ /* 0x000fc60003f3d000 */
[----:B------:R-:W-:Y:S01]  /*5d80*/  FMUL.FTZ R111, R132, UR32 ;  /* 0x00000020846f7c20 */ /* 0x000fe20008410000 */
[----:B------:R-:W-:Y:S02]  /*5d90*/  ISETP.LE.U32.AND P3, PT, R3, UR13, PT ;  /* 0x0000000d03007c0c */ /* 0x000fe4000bf63070 */
[----:B--2---:R-:W-:Y:S02]  /*5da0*/  FMNMX.FTZ R3, R123, R126, !PT ;  /* 0x0000007e7b037209 */ /* 0x004fe40007810000 */
[----:B------:R-:W-:Y:S02]  /*5db0*/  LOP3.LUT R188, R205, UR27, R188, 0x96, !PT ;  /* 0x0000001bcdbc7c12 */ /* 0x000fe4000f8e96bc */
[C---:B------:R-:W-:Y:S02]  /*5dc0*/  LOP3.LUT R88, R204.reuse, 0xff, RZ, 0xc0, !PT ;  /* 0x000000ffcc587812 */ /* 0x040fe400078ec0ff */
[----:B------:R-:W-:Y:S02]  /*5dd0*/  LOP3.LUT R232, R204, 0xffff, RZ, 0xc0, !PT ;  /* 0x0000ffffcce87812 */ /* 0x000fe400078ec0ff */
[----:B------:R-:W-:Y:S01]  /*5de0*/  SHF.R.U32.HI R86, RZ, 0x18, R204 ;  /* 0x00000018ff567819 */ /* 0x000fe200000116cc */
[----:B------:R-:W-:Y:S01]  /*5df0*/  IMAD.WIDE.U32 R204, R82, -0x326172a9, RZ ;  /* 0xcd9e8d5752cc7825 */ /* 0x000fe200078e00ff */
[----:B------:R-:W-:-:S03]  /*5e00*/  FSEL R111, R111, RZ, P1 ;  /* 0x000000ff6f6f7208 */ /* 0x000fc60000800000 */
[C---:B------:R-:W-:Y:S01]  /*5e10*/  FMUL.FTZ R82, R3.reuse, UR32 ;  /* 0x0000002003527c20 */ /* 0x040fe20008410000 */
[----:B------:R-:W-:Y:S02]  /*5e20*/  FSETP.NEU.FTZ.AND P1, PT, R3, -INF , PT ;  /* 0xff8000000300780b */ /* 0x000fe40003f3d000 */
[----:B------:R-:W-:Y:S01]  /*5e30*/  LOP3.LUT R72, R170, 0xff, RZ, 0xc0, !PT ;  /* 0x000000ffaa487812 */ /* 0x000fe200078ec0ff */
[--C-:B------:R-:W-:Y:S01]  /*5e40*/  FFMA.FTZ R126, R120, UR32, -R111.reuse ;  /* 0x00000020787e7c23 */ /* 0x100fe2000801086f */
[--C-:B------:R-:W-:Y:S01]  /*5e50*/  FFMA.FTZ R123, R0, UR32, -R111.reuse ;  /* 0x00000020007b7c23 */ /* 0x100fe2000801086f */
[----:B------:R-:W-:Y:S01]  /*5e60*/  FSEL R82, R82, RZ, P1 ;  /* 0x000000ff52527208 */ /* 0x000fe20000800000 */
[--C-:B------:R-:W-:Y:S01]  /*5e70*/  FFMA.FTZ R220, R98, UR32, -R111.reuse ;  /* 0x0000002062dc7c23 */ /* 0x100fe2000801086f */
[----:B------:R-:W-:Y:S01]  /*5e80*/  LOP3.LUT R0, R173, 0xffff, RZ, 0xc0, !PT ;  /* 0x0000ffffad007812 */ /* 0x000fe200078ec0ff */
[--C-:B------:R-:W-:Y:S01]  /*5e90*/  FFMA.FTZ R214, R106, UR32, -R111.reuse ;  /* 0x000000206ad67c23 */ /* 0x100fe2000801086f */
[----:B------:R-:W-:Y:S01]  /*5ea0*/  ISETP.LE.U32.AND P0, PT, R72, UR13, PT ;  /* 0x0000000d48007c0c */ /* 0x000fe2000bf03070 */
[----:B------:R-:W-:Y:S01]  /*5eb0*/  MUFU.EX2 R126, R126 ;  /* 0x0000007e007e7308 */ /* 0x000fe20000000800 */
[----:B------:R-:W-:Y:S01]  /*5ec0*/  LOP3.LUT R72, R207, UR28, R122, 0x96, !PT ;  /* 0x0000001ccf487c12 */ /* 0x000fe2000f8e967a */
[--C-:B------:R-:W-:Y:S01]  /*5ed0*/  FFMA.FTZ R122, R121, UR32, -R82.reuse ;  /* 0x00000020797a7c23 */ /* 0x100fe20008010852 */
[----:B-1----:R-:W-:Y:S01]  /*5ee0*/  FMNMX.FTZ R2, R183, R2, !PT ;  /* 0x00000002b7027209 */ /* 0x002fe20007810000 */
[----:B------:R-:W-:Y:S01]  /*5ef0*/  FFMA.FTZ R176, R113, UR32, -R82 ;  /* 0x0000002071b07c23 */ /* 0x000fe20008010852 */
[----:B------:R-:W-:Y:S01]  /*5f00*/  SHF.R.U32.HI R121, RZ, 0x8, R0 ;  /* 0x00000008ff797819 */ /* 0x000fe20000011600 */
[--C-:B------:R-:W-:Y:S01]  /*5f10*/  FFMA.FTZ R251, R103, UR32, -R82.reuse ;  /* 0x0000002067fb7c23 */ /* 0x100fe20008010852 */
[----:B------:R-:W-:Y:S01]  /*5f20*/  LOP3.LUT R120, R173, 0xff, RZ, 0xc0, !PT ;  /* 0x000000ffad787812 */ /* 0x000fe200078ec0ff */
[----:B------:R-:W1:Y:S01]  /*5f30*/  MUFU.EX2 R123, R123 ;  /* 0x0000007b007b7308 */ /* 0x000e620000000800 */
[----:B---3--:R-:W-:Y:S01]  /*5f40*/  FMNMX.FTZ R0, R124, R175, !PT ;  /* 0x000000af7c007209 */ /* 0x008fe20007810000 */
[----:B------:R-:W-:Y:S01]  /*5f50*/  FMUL.FTZ R242, R2, UR32 ;  /* 0x0000002002f27c20 */ /* 0x000fe20008410000 */
[----:B------:R-:W-:Y:S01]  /*5f60*/  LOP3.LUT R113, R121, 0xffff, RZ, 0xc0, !PT ;  /* 0x0000ffff79717812 */ /* 0x000fe200078ec0ff */
[--C-:B------:R-:W-:Y:S01]  /*5f70*/  FFMA.FTZ R124, R114, UR32, -R111.reuse ;  /* 0x00000020727c7c23 */ /* 0x100fe2000801086f */
[----:B------:R-:W-:Y:S01]  /*5f80*/  FSETP.NEU.FTZ.AND P2, PT, R2, -INF , PT ;  /* 0xff8000000200780b */ /* 0x000fe20003f5d000 */
[--C-:B------:R-:W-:Y:S01]  /*5f90*/  FFMA.FTZ R103, R96, UR32, -R111.reuse ;  /* 0x0000002060677c23 */ /* 0x100fe2000801086f */
[----:B------:R-:W-:Y:S01]  /*5fa0*/  ISETP.LE.U32.AND P4, PT, R120, UR13, PT ;  /* 0x0000000d78007c0c */ /* 0x000fe2000bf83070 */
[----:B------:R-:W-:Y:S01]  /*5fb0*/  MUFU.EX2 R122, R122 ;  /* 0x0000007a007a7308 */ /* 0x000fe20000000800 */
[----:B------:R-:W-:Y:S01]  /*5fc0*/  FMUL.FTZ R120, R0, UR32 ;  /* 0x0000002000787c20 */ /* 0x000fe20008410000 */
[----:B------:R-:W-:Y:S01]  /*5fd0*/  FSEL R242, R242, RZ, P2 ;  /* 0x000000fff2f27208 */ /* 0x000fe20001000000 */
[--C-:B------:R-:W-:Y:S01]  /*5fe0*/  FFMA.FTZ R219, R141, UR32, -R82.reuse ;  /* 0x000000208ddb7c23 */ /* 0x100fe20008010852 */
[----:B------:R-:W-:Y:S01]  /*5ff0*/  ISETP.LE.U32.AND P1, PT, R113, UR13, PT ;  /* 0x0000000d71007c0c */ /* 0x000fe2000bf23070 */
[--C-:B------:R-:W-:Y:S01]  /*6000*/  FFMA.FTZ R175, R104, UR32, -R111.reuse ;  /* 0x0000002068af7c23 */ /* 0x100fe2000801086f */
[----:B------:R-:W-:Y:S01]  /*6010*/  FSETP.NEU.FTZ.AND P2, PT, R0, -INF , PT ;  /* 0xff8000000000780b */ /* 0x000fe20003f5d000 */
[----:B------:R-:W-:Y:S01]  /*6020*/  FFMA.FTZ R151, R150, UR32, -R111 ;  /* 0x0000002096977c23 */ /* 0x000fe2000801086f */
[----:B------:R2:W3:Y:S01]  /*6030*/  MUFU.EX2 R121, R176 ;  /* 0x000000b000797308 */ /* 0x0004e20000000800 */
[----:B------:R-:W-:Y:S01]  /*6040*/  SHF.R.U32.HI R113, RZ, 0x18, R173 ;  /* 0x00000018ff717819 */ /* 0x000fe200000116ad */
[--C-:B------:R-:W-:Y:S01]  /*6050*/  FFMA.FTZ R150, R95, UR32, -R82.reuse ;  /* 0x000000205f967c23 */ /* 0x100fe20008010852 */
[----:B------:R-:W-:Y:S01]  /*6060*/  FSEL R120, R120, RZ, P2 ;  /* 0x000000ff78787208 */ /* 0x000fe20001000000 */
[----:B------:R-:W-:Y:S01]  /*6070*/  FFMA.FTZ R147, R147, UR32, -R82 ;  /* 0x0000002093937c23 */ /* 0x000fe20008010852 */
[----:B-1----:R-:W-:Y:S01]  /*6080*/  F2FP.F16.F32.PACK_AB R215, R123, R126 ;  /* 0x0000007e7bd7723e */ /* 0x002fe200000000ff */
[--C-:B------:R-:W-:Y:S01]  /*6090*/  FFMA.FTZ R152, R152, UR32, -R111.reuse ;  /* 0x0000002098987c23 */ /* 0x100fe2000801086f */
[----:B------:R-:W-:Y:S01]  /*60a0*/  ISETP.LE.U32.AND P2, PT, R113, UR13, PT ;  /* 0x0000000d71007c0c */ /* 0x000fe2000bf43070 */
[----:B------:R-:W-:Y:S01]  /*60b0*/  FFMA.FTZ R113, R70, UR32, -R111 ;  /* 0x0000002046717c23 */ /* 0x000fe2000801086f */
[----:B------:R-:W-:Y:S01]  /*60c0*/  SHF.R.U32.HI R114, RZ, 0x10, R173 ;  /* 0x00000010ff727819 */ /* 0x000fe200000116ad */
[----:B------:R-:W-:Y:S01]  /*60d0*/  @!P4 HADD2 R68, -R215.H0_H0, -RZ.H0_H0 ;  /* 0xa00000ffd744c230 */ /* 0x000fe20000000900 */
[----:B------:R-:W-:Y:S01]  /*60e0*/  LOP3.LUT R130, R213, UR27, R164, 0x96, !PT ;  /* 0x0000001bd5827c12 */ /* 0x000fe2000f8e96a4 */
[----:B------:R-:W-:Y:S01]  /*60f0*/  MUFU.EX2 R124, R124 ;  /* 0x0000007c007c7308 */ /* 0x000fe20000000800 */
[----:B------:R-:W-:Y:S01]  /*6100*/  LOP3.LUT R168, R212, 0xffff, RZ, 0xc0, !PT ;  /* 0x0000ffffd4a87812 */ /* 0x000fe200078ec0ff */
[--C-:B------:R-:W-:Y:S01]  /*6110*/  FFMA.FTZ R95, R89, UR32, -R242.reuse ;  /* 0x00000020595f7c23 */ /* 0x100fe200080108f2 */
[----:B------:R-:W-:Y:S01]  /*6120*/  PRMT R213, R215, 0x7632, R213 ;  /* 0x00007632d7d57816 */ /* 0x000fe200000000d5 */
[----:B------:R-:W-:Y:S01]  /*6130*/  FFMA.FTZ R252, R159, UR32, -R242 ;  /* 0x000000209ffc7c23 */ /* 0x000fe200080108f2 */
[C---:B------:R-:W-:Y:S01]  /*6140*/  LOP3.LUT R164, R210.reuse, 0xffff, RZ, 0xc0, !PT ;  /* 0x0000ffffd2a47812 */ /* 0x040fe200078ec0ff */
[----:B--2---:R-:W-:Y:S01]  /*6150*/  FFMA.FTZ R176, R137, UR32, -R82 ;  /* 0x0000002089b07c23 */ /* 0x004fe20008010852 */
[----:B------:R-:W-:Y:S01]  /*6160*/  LOP3.LUT R163, R210, 0xff, RZ, 0xc0, !PT ;  /* 0x000000ffd2a37812 */ /* 0x000fe200078ec0ff */
[----:B------:R-:W1:Y:S01]  /*6170*/  MUFU.EX2 R113, R113 ;  /* 0x0000007100717308 */ /* 0x000e620000000800 */
[--C-:B------:R-:W-:Y:S01]  /*6180*/  SHF.R.U32.HI R162, RZ, 0x10, R210.reuse ;  /* 0x00000010ffa27819 */ /* 0x100fe200000116d2 */
[----:B------:R-:W-:Y:S01]  /*6190*/  @!P1 HADD2 R67, -R213.H0_H0, -RZ.H0_H0 ;  /* 0xa00000ffd5439230 */ /* 0x000fe20000000900 */
[----:B------:R-:W-:Y:S01]  /*61a0*/  SHF.R.U32.HI R161, RZ, 0x18, R210 ;  /* 0x00000018ffa17819 */ /* 0x000fe200000116d2 */
[----:B------:R-:W-:Y:S01]  /*61b0*/  FFMA.FTZ R217, R157, UR32, -R242 ;  /* 0x000000209dd97c23 */ /* 0x000fe200080108f2 */
[----:B---3--:R-:W-:Y:S01]  /*61c0*/  F2FP.F16.F32.PACK_AB R210, R121, R122 ;  /* 0x0000007a79d2723e */ /* 0x008fe200000000ff */
[--C-:B------:R-:W-:Y:S01]  /*61d0*/  FFMA.FTZ R249, R107, UR32, -R120.reuse ;  /* 0x000000206bf97c23 */ /* 0x100fe20008010878 */
[----:B------:R-:W-:Y:S01]  /*61e0*/  LOP3.LUT R114, R114, 0xff, RZ, 0xc0, !PT ;  /* 0x000000ff72727812 */ /* 0x000fe200078ec0ff */
[----:B------:R-:W-:Y:S01]  /*61f0*/  MUFU.EX2 R251, R251 ;  /* 0x000000fb00fb7308 */ /* 0x000fe20000000800 */
[----:B------:R-:W-:Y:S01]  /*6200*/  PRMT R70, R215, 0x5410, R213 ;  /* 0x00005410d7467816 */ /* 0x000fe200000000d5 */
[----:B------:R-:W-:Y:S01]  /*6210*/  FFMA.FTZ R216, R105, UR32, -R120 ;  /* 0x0000002069d87c23 */ /* 0x000fe20008010878 */
[----:B------:R-:W-:Y:S01]  /*6220*/  LOP3.LUT R158, R206, 0xffff, RZ, 0xc0, !PT ;  /* 0x0000ffffce9e7812 */ /* 0x000fe200078ec0ff */
[--C-:B------:R-:W-:Y:S01]  /*6230*/  FFMA.FTZ R218, R155, UR32, -R242.reuse ;  /* 0x000000209bda7c23 */ /* 0x100fe200080108f2 */
[----:B------:R-:W-:Y:S01]  /*6240*/  @!P4 PRMT R215, R68, 0x5410, RZ ;  /* 0x0000541044d7c816 */ /* 0x000fe200000000ff */
[----:B------:R-:W-:Y:S01]  /*6250*/  FFMA.FTZ R173, R131, UR32, -R242 ;  /* 0x0000002083ad7c23 */ /* 0x000fe200080108f2 */
[----:B------:R-:W-:Y:S01]  /*6260*/  PRMT R207, R210, 0x7632, R207 ;  /* 0x00007632d2cf7816 */ /* 0x000fe200000000cf */
[----:B------:R-:W-:Y:S01]  /*6270*/  MUFU.EX2 R103, R103 ;  /* 0x0000006700677308 */ /* 0x000fe20000000800 */
[----:B------:R-:W-:Y:S01]  /*6280*/  ISETP.LE.U32.AND P4, PT, R114, UR13, PT ;  /* 0x0000000d72007c0c */ /* 0x000fe2000bf83070 */
[----:B------:R-:W-:Y:S01]  /*6290*/  FFMA.FTZ R114, R143, UR32, -R82 ;  /* 0x000000208f727c23 */ /* 0x000fe20008010852 */
[----:B------:R-:W-:Y:S01]  /*62a0*/  SHF.R.U32.HI R143, RZ, 0x8, R146 ;  /* 0x00000008ff8f7819 */ /* 0x000fe20000011692 */
[----:B------:R-:W-:Y:S01]  /*62b0*/  @!P2 HADD2 R66, -R207.H0_H0, -RZ.H0_H0 ;  /* 0xa00000ffcf42a230 */ /* 0x000fe20000000900 */
[----:B------:R-:W-:Y:S01]  /*62c0*/  @!P1 PRMT R213, R67, 0x5410, RZ ;  /* 0x0000541043d59816 */ /* 0x000fe200000000ff */
[----:B------:R-:W-:Y:S01]  /*62d0*/  FFMA.FTZ R222, R71, UR32, -R120 ;  /* 0x0000002047de7c23 */ /* 0x000fe20008010878 */
[----:B------:R-:W-:Y:S01]  /*62e0*/  ISETP.LE.U32.AND P1, PT, R169, UR13, PT ;  /* 0x0000000da9007c0c */ /* 0x000fe2000bf23070 */
[----:B------:R-:W2:Y:S01]  /*62f0*/  MUFU.EX2 R114, R114 ;  /* 0x0000007200727308 */ /* 0x000ea20000000800 */
[----:B------:R-:W-:Y:S01]  /*6300*/  LOP3.LUT R143, R143, 0xffff, RZ, 0xc0, !PT ;  /* 0x0000ffff8f8f7812 */ /* 0x000fe200078ec0ff */
[----:B------:R-:W-:Y:S01]  /*6310*/  FFMA.FTZ R169, R133, UR32, -R82 ;  /* 0x0000002085a97c23 */ /* 0x000fe20008010852 */
[----:B------:R-:W-:Y:S01]  /*6320*/  PRMT R68, R210, 0x5410, R207 ;  /* 0x00005410d2447816 */ /* 0x000fe200000000cf */
[----:B------:R-:W-:Y:S01]  /*6330*/  FFMA.FTZ R211, R69, UR32, -R120 ;  /* 0x0000002045d37c23 */ /* 0x000fe20008010878 */
[----:B------:R-:W-:Y:S01]  /*6340*/  @!P2 PRMT R207, R66, 0x5410, RZ ;  /* 0x0000541042cfa816 */ /* 0x000fe200000000ff */
[----:B------:R-:W-:Y:S01]  /*6350*/  @!P4 HADD2 R65, -R210.H0_H0, -RZ.H0_H0 ;  /* 0xa00000ffd241c230 */ /* 0x000fe20000000900 */
[----:B------:R-:W-:Y:S01]  /*6360*/  ISETP.LE.U32.AND P2, PT, R143, UR13, PT ;  /* 0x0000000d8f007c0c */ /* 0x000fe2000bf43070 */
[----:B------:R-:W3:Y:S01]  /*6370*/  MUFU.EX2 R220, R220 ;  /* 0x000000dc00dc7308 */ /* 0x000ee20000000800 */
[----:B-1----:R-:W-:-:S02]  /*6380*/  F2FP.F16.F32.PACK_AB R146, R113, R124 ;  /* 0x0000007c7192723e */ /* 0x002fc400000000ff */
[----:B------:R-:W-:Y:S02]  /*6390*/  LOP3.LUT R148, R247, UR9, R148, 0x96, !PT ;  /* 0x00000009f7947c12 */ /* 0x000fe4000f8e9694 */
[----:B------:R-:W-:Y:S01]  /*63a0*/  PRMT R143, R146, 0x7632, R143 ;  /* 0x00007632928f7816 */ /* 0x000fe2000000008f */
[----:B------:R-:W-:Y:S01]  /*63b0*/  @!P1 HADD2 R64, -R146.H0_H0, -RZ.H0_H0 ;  /* 0xa00000ff92409230 */ /* 0x000fe20000000900 */
[----:B------:R-:W-:Y:S01]  /*63c0*/  @!P4 PRMT R210, R65, 0x5410, RZ ;  /* 0x0000541041d2c816 */ /* 0x000fe200000000ff */
[----:B------:R-:W-:Y:S01]  /*63d0*/  IMAD.WIDE.U32 R66, R148, -0x2daee0ad, RZ ;  /* 0xd2511f5394427825 */ /* 0x000fe200078e00ff */
[----:B------:R-:W-:Y:S01]  /*63e0*/  ISETP.LE.U32.AND P4, PT, R142, UR13, PT ;  /* 0x0000000d8e007c0c */ /* 0x000fe2000bf83070 */
[----:B------:R-:W-:Y:S01]  /*63f0*/  MUFU.EX2 R219, R219 ;  /* 0x000000db00db7308 */ /* 0x000fe20000000800 */
[----:B------:R-:W-:Y:S01]  /*6400*/  LOP3.LUT R145, R145, 0xff, RZ, 0xc0, !PT ;  /* 0x000000ff91917812 */ /* 0x000fe200078ec0ff */
[----:B------:R-:W-:Y:S01]  /*6410*/  @!P2 HADD2 R63, -R143.H0_H0, -RZ.H0_H0 ;  /* 0xa00000ff8f3fa230 */ /* 0x000fe20000000900 */
[----:B------:R-:W-:-:S02]  /*6420*/  PRMT R96, R146, 0x5410, R143 ;  /* 0x0000541092607816 */ /* 0x000fc4000000008f */
[----:B------:R-:W-:Y:S02]  /*6430*/  @!P1 PRMT R146, R64, 0x5410, RZ ;  /* 0x0000541040929816 */ /* 0x000fe400000000ff */
[----:B------:R-:W-:Y:S01]  /*6440*/  LOP3.LUT R84, R170, 0xffff, RZ, 0xc0, !PT ;  /* 0x0000ffffaa547812 */ /* 0x000fe200078ec0ff */
[----:B------:R-:W-:Y:S01]  /*6450*/  MUFU.EX2 R214, R214 ;  /* 0x000000d600d67308 */ /* 0x000fe20000000800 */
[----:B------:R-:W-:Y:S02]  /*6460*/  ISETP.LE.U32.AND P1, PT, R145, UR13, PT ;  /* 0x0000000d91007c0c */ /* 0x000fe4000bf23070 */
[----:B--2---:R-:W-:Y:S02]  /*6470*/  F2FP.F16.F32.PACK_AB R148, R251, R114 ;  /* 0x00000072fb94723e */ /* 0x004fe400000000ff */
[----:B------:R-:W-:Y:S02]  /*6480*/  SHF.R.U32.HI R171, RZ, 0x10, R170 ;  /* 0x00000010ffab7819 */ /* 0x000fe400000116aa */
[----:B------:R-:W-:Y:S01]  /*6490*/  LOP3.LUT R181, R189, UR8, R166, 0x96, !PT ;  /* 0x00000008bdb57c12 */ /* 0x000fe2000f8e96a6 */
[----:B------:R-:W-:Y:S01]  /*64a0*/  MUFU.EX2 R175, R175 ;  /* 0x000000af00af7308 */ /* 0x000fe20000000800 */
[----:B------:R-:W-:-:S02]  /*64b0*/  LOP3.LUT R167, R212, 0xff, RZ, 0xc0, !PT ;  /* 0x000000ffd4a77812 */ /* 0x000fc400078ec0ff */
[--C-:B------:R-:W-:Y:S02]  /*64c0*/  SHF.R.U32.HI R170, RZ, 0x10, R212.reuse ;  /* 0x00000010ffaa7819 */ /* 0x100fe400000116d4 */
[----:B------:R-:W-:Y:S01]  /*64d0*/  SHF.R.U32.HI R166, RZ, 0x18, R212 ;  /* 0x00000018ffa67819 */ /* 0x000fe200000116d4 */
[----:B------:R-:W-:Y:S01]  /*64e0*/  FFMA.FTZ R212, R139, UR32, -R82 ;  /* 0x000000208bd47c23 */ /* 0x000fe20008010852 */
[----:B------:R-:W-:Y:S01]  /*64f0*/  LOP3.LUT R64, R144, 0xff, RZ, 0xc0, !PT ;  /* 0x000000ff90407812 */ /* 0x000fe200078ec0ff */
[----:B------:R-:W-:Y:S01]  /*6500*/  @!P1 HADD2 R62, -R148.H0_H0, -RZ.H0_H0 ;  /* 0xa00000ff943e9230 */ /* 0x000fe20000000900 */
[----:B------:R-:W-:Y:S01]  /*6510*/  PRMT R145, R148, 0x7632, R145 ;  /* 0x0000763294917816 */ /* 0x000fe20000000091 */
[----:B------:R-:W-:Y:S01]  /*6520*/  MUFU.EX2 R176, R176 ;  /* 0x000000b000b07308 */ /* 0x000fe20000000800 */
[----:B------:R-:W-:Y:S02]  /*6530*/  @!P2 PRMT R143, R63, 0x5410, RZ ;  /* 0x000054103f8fa816 */ /* 0x000fe400000000ff */
[----:B------:R-:W-:Y:S01]  /*6540*/  ISETP.LE.U32.AND P2, PT, R64, UR13, PT ;  /* 0x0000000d40007c0c */ /* 0x000fe2000bf43070 */
[----:B------:R-:W-:Y:S01]  /*6550*/  @!P4 HADD2 R61, -R145.H0_H0, -RZ.H0_H0 ;  /* 0xa00000ff913dc230 */ /* 0x000fe20000000900 */
[----:B------:R-:W-:-:S02]  /*6560*/  LOP3.LUT R64, R144, 0xffff, RZ, 0xc0, !PT ;  /* 0x0000ffff90407812 */ /* 0x000fc400078ec0ff */
[----:B------:R-:W-:Y:S01]  /*6570*/  PRMT R98, R148, 0x5410, R145 ;  /* 0x0000541094627816 */ /* 0x000fe20000000091 */
[----:B------:R-:W1:Y:S01]  /*6580*/  MUFU.EX2 R212, R212 ;  /* 0x000000d400d47308 */ /* 0x000e620000000800 */
[----:B------:R-:W-:Y:S02]  /*6590*/  SHF.R.U32.HI R64, RZ, 0x8, R64 ;  /* 0x00000008ff407819 */ /* 0x000fe40000011640 */
[----:B------:R-:W-:Y:S02]  /*65a0*/  @!P4 PRMT R145, R61, 0x5410, RZ ;  /* 0x000054103d91c816 */ /* 0x000fe400000000ff */
[----:B------:R-:W-:Y:S02]  /*65b0*/  LOP3.LUT R61, R64, 0xffff, RZ, 0xc0, !PT ;  /* 0x0000ffff403d7812 */ /* 0x000fe400078ec0ff */
[----:B------:R-:W-:Y:S01]  /*65c0*/  SHF.R.U32.HI R63, RZ, 0x18, R144 ;  /* 0x00000018ff3f7819 */ /* 0x000fe20000011690 */
[----:B------:R-:W2:Y:S01]  /*65d0*/  MUFU.EX2 R169, R169 ;  /* 0x000000a900a97308 */ /* 0x000ea20000000800 */
[----:B------:R-:W-:-:S02]  /*65e0*/  @!P1 PRMT R148, R62, 0x5410, RZ ;  /* 0x000054103e949816 */ /* 0x000fc400000000ff */
[----:B---3--:R-:W-:Y:S02]  /*65f0*/  F2FP.F16.F32.PACK_AB R142, R220, R103 ;  /* 0x00000067dc8e723e */ /* 0x008fe400000000ff */
[----:B------:R-:W-:Y:S02]  /*6600*/  ISETP.LE.U32.AND P1, PT, R61, UR13, PT ;  /* 0x0000000d3d007c0c */ /* 0x000fe4000bf23070 */
[----:B------:R-:W-:Y:S01]  /*6610*/  ISETP.LE.U32.AND P4, PT, R63, UR13, PT ;  /* 0x0000000d3f007c0c */ /* 0x000fe2000bf83070 */
[----:B------:R-:W-:Y:S01]  /*6620*/  @!P2 HADD2 R60, -R142.H0_H0, -RZ.H0_H0 ;  /* 0xa00000ff8e3ca230 */ /* 0x000fe20000000900 */
[----:B------:R-:W-:Y:S01]  /*6630*/  PRMT R139, R142, 0x7632, R139 ;  /* 0x000076328e8b7816 */ /* 0x000fe2000000008b */
[----:B------:R-:W-:Y:S01]  /*6640*/  MUFU.EX2 R151, R151 ;  /* 0x0000009700977308 */ /* 0x000fe20000000800 */
[----:B------:R-:W-:Y:S02]  /*6650*/  SHF.R.U32.HI R61, RZ, 0x10, R144 ;  /* 0x00000010ff3d7819 */ /* 0x000fe40000011690 */
[----:B-1----:R-:W-:-:S02]  /*6660*/  F2FP.F16.F32.PACK_AB R144, R212, R219 ;  /* 0x000000dbd490723e */ /* 0x002fc400000000ff */
[----:B------:R-:W-:Y:S02]  /*6670*/  PRMT R104, R142, 0x5410, R139 ;  /* 0x000054108e687816 */ /* 0x000fe4000000008b */
[----:B------:R-:W-:Y:S01]  /*6680*/  @!P2 PRMT R142, R60, 0x5410, RZ ;  /* 0x000054103c8ea816 */ /* 0x000fe200000000ff */
[----:B------:R-:W-:Y:S01]  /*6690*/  @!P1 HADD2 R51, -R139.H0_H0, -RZ.H0_H0 ;  /* 0xa00000ff8b339230 */ /* 0x000fe20000000900 */
[----:B------:R-:W-:Y:S01]  /*66a0*/  LOP3.LUT R61, R61, 0xff, RZ, 0xc0, !PT ;  /* 0x000000ff3d3d7812 */ /* 0x000fe200078ec0ff */
[----:B------:R-:W-:Y:S01]  /*66b0*/  MUFU.EX2 R150, R150 ;  /* 0x0000009600967308 */ /* 0x000fe20000000800 */
[----:B------:R-:W-:Y:S02]  /*66c0*/  PRMT R141, R144, 0x7632, R141 ;  /* 0x00007632908d7816 */ /* 0x000fe4000000008d */
[----:B------:R-:W-:Y:S01]  /*66d0*/  SHF.R.U32.HI R60, RZ, 0x8, R149 ;  /* 0x00000008ff3c7819 */ /* 0x000fe20000011695 */
[----:B------:R-:W-:Y:S01]  /*66e0*/  FFMA.FTZ R149, R118, UR32, -R111 ;  /* 0x0000002076957c23 */ /* 0x000fe2000801086f */
[----:B------:R-:W-:Y:S01]  /*66f0*/  ISETP.LE.U32.AND P2, PT, R61, UR13, PT ;  /* 0x0000000d3d007c0c */ /* 0x000fe2000bf43070 */
[----:B------:R-:W-:Y:S01]  /*6700*/  @!P4 HADD2 R50, -R141.H0_H0, -RZ.H0_H0 ;  /* 0xa00000ff8d32c230 */ /* 0x000fe20000000900 */
[----:B------:R-:W-:Y:S01]  /*6710*/  LOP3.LUT R60, R60, 0xffff, RZ, 0xc0, !PT ;  /* 0x0000ffff3c3c7812 */ /* 0x000fe200078ec0ff */
[----:B------:R-:W-:Y:S01]  /*6720*/  MUFU.EX2 R147, R147 ;  /* 0x0000009300937308 */ /* 0x000fe20000000800 */
[----:B------:R-:W-:-:S02]  /*6730*/  @!P1 PRMT R139, R51, 0x5410, RZ ;  /* 0x00005410338b9816 */ /* 0x000fc400000000ff */
[----:B------:R-:W-:Y:S02]  /*6740*/  ISETP.LE.U32.AND P1, PT, R60, UR13, PT ;  /* 0x0000000d3c007c0c */ /* 0x000fe4000bf23070 */
[----:B------:R-:W-:Y:S02]  /*6750*/  PRMT R51, R144, 0x5410, R141 ;  /* 0x0000541090337816 */ /* 0x000fe4000000008d */
[----:B------:R-:W-:Y:S01]  /*6760*/  @!P4 PRMT R141, R50, 0x5410, RZ ;  /* 0x00005410328dc816 */ /* 0x000fe200000000ff */
[----:B------:R-:W-:Y:S01]  /*6770*/  MUFU.EX2 R152, R152 ;  /* 0x0000009800987308 */ /* 0x000fe20000000800 */
[----:B------:R-:W-:Y:S01]  /*6780*/  LOP3.LUT R50, R138, 0xff, RZ, 0xc0, !PT ;  /* 0x000000ff8a327812 */ /* 0x000fe200078ec0ff */
[----:B------:R-:W-:Y:S01]  /*6790*/  @!P2 HADD2 R49, -R144.H0_H0, -RZ.H0_H0 ;  /* 0xa00000ff9031a230 */ /* 0x000fe20000000900 */
[----:B------:R-:W-:Y:S02]  /*67a0*/  F2FP.F16.F32.PACK_AB R138, R175, R214 ;  /* 0x000000d6af8a723e */ /* 0x000fe400000000ff */
[----:B------:R-:W-:Y:S01]  /*67b0*/  LOP3.LUT R233, R225, UR27, R174, 0x96, !PT ;  /* 0x0000001be1e97c12 */ /* 0x000fe2000f8e96ae */
[----:B------:R-:W-:Y:S01]  /*67c0*/  FFMA.FTZ R174, R102, UR32, -R111 ;  /* 0x0000002066ae7c23 */ /* 0x000fe2000801086f */
[----:B------:R-:W-:Y:S01]  /*67d0*/  PRMT R133, R138, 0x7632, R133 ;  /* 0x000076328a857816 */ /* 0x000fe20000000085 */
[----:B------:R-:W-:Y:S01]  /*67e0*/  @!P5 HADD2 R48, -R138.H0_H0, -RZ.H0_H0 ;  /* 0xa00000ff8a30d230 */ /* 0x000fe20000000900 */
[----:B------:R-:W-:Y:S01]  /*67f0*/  ISETP.LE.U32.AND P4, PT, R50, UR13, PT ;  /* 0x0000000d32007c0c */ /* 0x000fe2000bf83070 */
[----:B------:R-:W-:Y:S01]  /*6800*/  MUFU.EX2 R149, R149 ;  /* 0x0000009500957308 */ /* 0x000fe20000000800 */
[----:B------:R-:W-:Y:S01]  /*6810*/  ISETP.LE.U32.AND P6, PT, R90, UR13, PT ;  /* 0x0000000d5a007c0c */ /* 0x000fe2000bfc3070 */
[----:B------:R-:W-:Y:S01]  /*6820*/  @!P1 HADD2 R19, -R133.H0_H0, -RZ.H0_H0 ;  /* 0xa00000ff85139230 */ /* 0x000fe20000000900 */
[----:B------:R-:W-:-:S02]  /*6830*/  @!P2 PRMT R144, R49, 0x5410, RZ ;  /* 0x000054103190a816 */ /* 0x000fc400000000ff */
[----:B------:R-:W-:Y:S02]  /*6840*/  ISETP.LE.U32.AND P2, PT, R140, UR13, PT ;  /* 0x0000000d8c007c0c */ /* 0x000fe4000bf43070 */
[----:B--2---:R-:W-:Y:S01]  /*6850*/  F2FP.F16.F32.PACK_AB R140, R169, R176 ;  /* 0x000000b0a98c723e */ /* 0x004fe200000000ff */
[----:B------:R-:W1:Y:S01]  /*6860*/  MUFU.EX2 R174, R174 ;  /* 0x000000ae00ae7308 */ /* 0x000e620000000800 */
[----:B------:R-:W-:Y:S02]  /*6870*/  PRMT R106, R138, 0x5410, R133 ;  /* 0x000054108a6a7816 */ /* 0x000fe40000000085 */
[----:B------:R-:W-:Y:S01]  /*6880*/  @!P1 PRMT R133, R19, 0x5410, RZ ;  /* 0x0000541013859816 */ /* 0x000fe200000000ff */
[----:B------:R-:W-:Y:S01]  /*6890*/  @!P4 HADD2 R17, -R140.H0_H0, -RZ.H0_H0 ;  /* 0xa00000ff8c11c230 */ /* 0x000fe20000000900 */
[C---:B------:R-:W-:Y:S02]  /*68a0*/  LOP3.LUT R49, R117.reuse, 0xff, RZ, 0xc0, !PT ;  /* 0x000000ff75317812 */ /* 0x040fe400078ec0ff */
[----:B------:R-:W-:Y:S01]  /*68b0*/  LOP3.LUT R19, R117, 0xffff, RZ, 0xc0, !PT ;  /* 0x0000ffff75137812 */ /* 0x000fe200078ec0ff */
[----:B------:R-:W-:Y:S01]  /*68c0*/  MUFU.EX2 R252, R252 ;  /* 0x000000fc00fc7308 */ /* 0x000fe20000000800 */
[----:B------:R-:W-:-:S02]  /*68d0*/  PRMT R137, R140, 0x7632, R137 ;  /* 0x000076328c897816 */ /* 0x000fc40000000089 */
[----:B------:R-:W-:Y:S02]  /*68e0*/  @!P5 PRMT R138, R48, 0x5410, RZ ;  /* 0x00005410308ad816 */ /* 0x000fe400000000ff */
[----:B------:R-:W-:Y:S01]  /*68f0*/  ISETP.LE.U32.AND P5, PT, R49, UR13, PT ;  /* 0x0000000d31007c0c */ /* 0x000fe2000bfa3070 */
[----:B------:R-:W-:Y:S01]  /*6900*/  @!P6 HADD2 R18, -R137.H0_H0, -RZ.H0_H0 ;  /* 0xa00000ff8912e230 */ /* 0x000fe20000000900 */
[----:B------:R-:W-:Y:S01]  /*6910*/  SHF.R.U32.HI R19, RZ, 0x8, R19 ;  /* 0x00000008ff137819 */ /* 0x000fe20000011613 */
[----:B------:R-:W-:Y:S01]  /*6920*/  IMAD.WIDE.U32 R48, R165, -0x326172a9, RZ ;  /* 0xcd9e8d57a5307825 */ /* 0x000fe200078e00ff */
[----:B------:R-:W-:Y:S01]  /*6930*/  ISETP.LE.U32.AND P1, PT, R128, UR13, PT ;  /* 0x0000000d80007c0c */ /* 0x000fe2000bf23070 */
[----:B------:R-:W2:Y:S01]  /*6940*/  MUFU.EX2 R217, R217 ;  /* 0x000000d900d97308 */ /* 0x000ea20000000800 */
[----:B------:R-:W-:Y:S02]  /*6950*/  LOP3.LUT R19, R19, 0xffff, RZ, 0xc0, !PT ;  /* 0x0000ffff13137812 */ /* 0x000fe400078ec0ff */
[----:B------:R-:W-:-:S02]  /*6960*/  PRMT R128, R140, 0x5410, R137 ;  /* 0x000054108c807816 */ /* 0x000fc40000000089 */
[----:B------:R-:W-:Y:S02]  /*6970*/  @!P4 PRMT R140, R17, 0x5410, RZ ;  /* 0x00005410118cc816 */ /* 0x000fe400000000ff */
[----:B------:R-:W-:Y:S01]  /*6980*/  SHF.R.U32.HI R17, RZ, 0x18, R117 ;  /* 0x00000018ff117819 */ /* 0x000fe20000011675 */
[----:B------:R-:W-:Y:S01]  /*6990*/  MUFU.EX2 R249, R249 ;  /* 0x000000f900f97308 */ /* 0x000fe20000000800 */
[----:B------:R-:W-:Y:S02]  /*69a0*/  @!P6 PRMT R137, R18, 0x5410, RZ ;  /* 0x000054101289e816 */ /* 0x000fe400000000ff */
[----:B-1----:R-:W-:Y:S02]  /*69b0*/  F2FP.F16.F32.PACK_AB R65, R151, R174 ;  /* 0x000000ae9741723e */ /* 0x002fe400000000ff */
[----:B------:R-:W-:Y:S01]  /*69c0*/  ISETP.LE.U32.AND P6, PT, R19, UR13, PT ;  /* 0x0000000d13007c0c */ /* 0x000fe2000bfc3070 */
[----:B------:R-:W-:Y:S01]  /*69d0*/  IMAD.WIDE.U32 R18, R100, -0x326172a9, RZ ;  /* 0xcd9e8d5764127825 */ /* 0x000fe200078e00ff */
[----:B------:R-:W-:-:S03]  /*69e0*/  ISETP.LE.U32.AND P4, PT, R17, UR13, PT ;  /* 0x0000000d11007c0c */ /* 0x000fc6000bf83070 */
[----:B------:R-:W-:Y:S01]  /*69f0*/  @!P5 HADD2 R16, -R65.H0_H0, -RZ.H0_H0 ;  /* 0xa00000ff4110d230 */ /* 0x000fe20000000900 */
[----:B------:R-:W-:Y:S01]  /*6a00*/  LOP3.LUT R226, R67, UR27, R226, 0x96, !PT ;  /* 0x0000001b43e27c12 */ /* 0x000fe2000f8e96e2 */
[----:B------:R-:W1:Y:S01]  /*6a10*/  MUFU.EX2 R216, R216 ;  /* 0x000000d800d87308 */ /* 0x000e620000000800 */
[C---:B------:R-:W-:Y:S02]  /*6a20*/  LOP3.LUT R234, R66.reuse, 0xffff, RZ, 0xc0, !PT ;  /* 0x0000ffff42ea7812 */ /* 0x040fe400078ec0ff */
[----:B------:R-:W-:Y:S02]  /*6a30*/  PRMT R64, R65, 0x7632, R64 ;  /* 0x0000763241407816 */ /* 0x000fe40000000040 */
[----:B------:R-:W-:Y:S02]  /*6a40*/  F2FP.F16.F32.PACK_AB R67, R147, R150 ;  /* 0x000000969343723e */ /* 0x000fe400000000ff */
[----:B------:R-:W-:Y:S01]  /*6a50*/  SHF.R.U32.HI R117, RZ, 0x10, R117 ;  /* 0x00000010ff757819 */ /* 0x000fe20000011675 */
[----:B------:R-:W-:Y:S01]  /*6a60*/  @!P6 HADD2 R15, -R64.H0_H0, -RZ.H0_H0 ;  /* 0xa00000ff400fe230 */ /* 0x000fe20000000900 */
[----:B------:R-:W-:Y:S01]  /*6a70*/  LOP3.LUT R185, R66, 0xff, RZ, 0xc0, !PT ;  /* 0x000000ff42b97812 */ /* 0x000fe200078ec0ff */
[----:B------:R-:W-:Y:S01]  /*6a80*/  MUFU.EX2 R95, R95 ;  /* 0x0000005f005f7308 */ /* 0x000fe20000000800 */
[----:B------:R-:W-:-:S02]  /*6a90*/  SHF.R.U32.HI R240, RZ, 0x10, R66 ;  /* 0x00000010fff07819 */ /* 0x000fc40000011642 */
[----:B------:R-:W-:Y:S02]  /*6aa0*/  SHF.R.U32.HI R230, RZ, 0x18, R66 ;  /* 0x00000018ffe67819 */ /* 0x000fe40000011642 */
[----:B------:R-:W-:Y:S02]  /*6ab0*/  PRMT R102, R65, 0x5410, R64 ;  /* 0x0000541041667816 */ /* 0x000fe40000000040 */
[----:B------:R-:W-:Y:S01]  /*6ac0*/  @!P5 PRMT R65, R16, 0x5410, RZ ;  /* 0x000054101041d816 */ /* 0x000fe200000000ff */
[----:B------:R-:W-:Y:S01]  /*6ad0*/  MUFU.EX2 R173, R173 ;  /* 0x000000ad00ad7308 */ /* 0x000fe20000000800 */
[----:B------:R-:W-:Y:S02]  /*6ae0*/  PRMT R66, R67, 0x7632, R66 ;  /* 0x0000763243427816 */ /* 0x000fe40000000042 */
[----:B------:R-:W-:Y:S02]  /*6af0*/  LOP3.LUT R16, R117, 0xff, RZ, 0xc0, !PT ;  /* 0x000000ff75107812 */ /* 0x000fe400078ec0ff */
[----:B------:R-:W-:Y:S01]  /*6b00*/  LOP3.LUT R112, R208, 0xff, RZ, 0xc0, !PT ;  /* 0x000000ffd0707812 */ /* 0x000fe200078ec0ff */
[----:B------:R-:W-:Y:S01]  /*6b10*/  @!P4 HADD2 R14, -R66.H0_H0, -RZ.H0_H0 ;  /* 0xa00000ff420ec230 */ /* 0x000fe20000000900 */
[----:B------:R-:W-:Y:S01]  /*6b20*/  ISETP.LE.U32.AND P5, PT, R16, UR13, PT ;  /* 0x0000000d10007c0c */ /* 0x000fe2000bfa3070 */
[----:B------:R-:W-:Y:S01]  /*6b30*/  FFMA.FTZ R16, R91, UR32, -R242 ;  /* 0x000000205b107c23 */ /* 0x000fe200080108f2 */
[----:B------:R-:W-:Y:S01]  /*6b40*/  @!P6 PRMT R64, R15, 0x5410, RZ ;  /* 0x000054100f40e816 */ /* 0x000fe200000000ff */
[----:B------:R-:W-:Y:S01]  /*6b50*/  MUFU.EX2 R218, R218 ;  /* 0x000000da00da7308 */ /* 0x000fe20000000800 */
[----:B------:R-:W-:-:S02]  /*6b60*/  ISETP.LE.U32.AND P6, PT, R112, UR13, PT ;  /* 0x0000000d70007c0c */ /* 0x000fc4000bfc3070 */
[----:B------:R-:W-:Y:S02]  /*6b70*/  PRMT R100, R67, 0x5410, R66 ;  /* 0x0000541043647816 */ /* 0x000fe40000000042 */
[----:B------:R-:W-:Y:S02]  /*6b80*/  @!P4 PRMT R66, R14, 0x5410, RZ ;  /* 0x000054100e42c816 */ /* 0x000fe400000000ff */
[C---:B------:R-:W-:Y:S01]  /*6b90*/  LOP3.LUT R118, R18.reuse, 0xff, RZ, 0xc0, !PT ;  /* 0x000000ff12767812 */ /* 0x040fe200078ec0ff */
[----:B------:R3:W4:Y:S01]  /*6ba0*/  MUFU.EX2 R112, R16 ;  /* 0x0000001000707308 */ /* 0x0007220000000800 */
[----:B------:R-:W-:Y:S01]  /*6bb0*/  LOP3.LUT R91, R18, 0xffff, RZ, 0xc0, !PT ;  /* 0x0000ffff125b7812 */ /* 0x000fe200078ec0ff */
[----:B------:R-:W-:Y:S01]  /*6bc0*/  @!P5 HADD2 R13, -R67.H0_H0, -RZ.H0_H0 ;  /* 0xa00000ff430dd230 */ /* 0x000fe20000000900 */
[--C-:B------:R-:W-:Y:S02]  /*6bd0*/  SHF.R.U32.HI R89, RZ, 0x10, R18.reuse ;  /* 0x00000010ff597819 */ /* 0x100fe40000011612 */
[----:B------:R-:W-:-:S02]  /*6be0*/  SHF.R.U32.HI R117, RZ, 0x18, R18 ;  /* 0x00000018ff757819 */ /* 0x000fc40000011612 */
[C---:B------:R-:W-:Y:S01]  /*6bf0*/  LOP3.LUT R18, R48.reuse, 0xffff, RZ, 0xc0, !PT ;  /* 0x0000ffff30127812 */ /* 0x040fe200078ec0ff */
[----:B------:R-:W-:Y:S01]  /*6c00*/  MUFU.EX2 R222, R222 ;  /* 0x000000de00de7308 */ /* 0x000fe20000000800 */
[----:B------:R-:W-:Y:S02]  /*6c10*/  LOP3.LUT R201, R48, 0xff, RZ, 0xc0, !PT ;  /* 0x000000ff30c97812 */ /* 0x000fe400078ec0ff */
[----:B------:R-:W-:Y:S02]  /*6c20*/  SHF.R.U32.HI R14, RZ, 0x18, R48 ;  /* 0x00000018ff0e7819 */ /* 0x000fe40000011630 */
[----:B------:R-:W-:Y:S02]  /*6c30*/  SHF.R.U32.HI R164, RZ, 0x8, R164 ;  /* 0x00000008ffa47819 */ /* 0x000fe400000116a4 */
[----:B------:R-:W-:Y:S01]  /*6c40*/  LOP3.LUT R172, R49, UR28, R172, 0x96, !PT ;  /* 0x0000001c31ac7c12 */ /* 0x000fe2000f8e96ac */
[----:B------:R-:W-:Y:S01]  /*6c50*/  MUFU.EX2 R211, R211 ;  /* 0x000000d300d37308 */ /* 0x000fe20000000800 */
[----:B---3--:R-:W-:-:S02]  /*6c60*/  SHF.R.U32.HI R16, RZ, 0x10, R48 ;  /* 0x00000010ff107819 */ /* 0x008fc40000011630 */
[C---:B------:R-:W-:Y:S02]  /*6c70*/  LOP3.LUT R48, R130.reuse, 0xffff, RZ, 0xc0, !PT ;  /* 0x0000ffff82307812 */ /* 0x040fe400078ec0ff */
[----:B------:R-:W-:Y:S01]  /*6c80*/  PRMT R189, R163, 0x5410, R164 ;  /* 0x00005410a3bd7816 */ /* 0x000fe200000000a4 */
[----:B------:R-:W-:Y:S01]  /*6c90*/  FFMA.FTZ R164, R97, UR32, -R82 ;  /* 0x0000002061a47c23 */ /* 0x000fe20008010852 */
[----:B------:R-:W-:Y:S02]  /*6ca0*/  LOP3.LUT R49, R130, 0xff, RZ, 0xc0, !PT ;  /* 0x000000ff82317812 */ /* 0x000fe400078ec0ff */
[----:B------:R-:W-:Y:S02]  /*6cb0*/  SHF.R.U32.HI R48, RZ, 0x8, R48 ;  /* 0x00000008ff307819 */ /* 0x000fe40000011630 */
[----:B------:R-:W-:Y:S01]  /*6cc0*/  SHF.R.U32.HI R163, RZ, 0x10, R94 ;  /* 0x00000010ffa37819 */ /* 0x000fe2000001165e */
[----:B------:R-:W-:Y:S01]  /*6cd0*/  MUFU.EX2 R164, R164 ;  /* 0x000000a400a47308 */ /* 0x000fe20000000800 */
[----:B------:R-:W-:-:S02]  /*6ce0*/  F2FP.F16.F32.PACK_AB R63, R149, R152 ;  /* 0x00000098953f723e */ /* 0x000fc400000000ff */
[----:B------:R-:W-:Y:S02]  /*6cf0*/  PRMT R49, R49, 0x5410, R48 ;  /* 0x0000541031317816 */ /* 0x000fe40000000030 */
[----:B------:R-:W-:Y:S01]  /*6d00*/  SHF.R.U32.HI R48, RZ, 0x18, R94 ;  /* 0x00000018ff307819 */ /* 0x000fe2000001165e */
[----:B------:R-:W-:Y:S01]  /*6d10*/  @!P2 HADD2 R12, -R63.H0_H0, -RZ.H0_H0 ;  /* 0xa00000ff3f0ca230 */ /* 0x000fe20000000900 */
[----:B------:R-:W-:Y:S02]  /*6d20*/  LOP3.LUT R163, R163, 0xff, RZ, 0xc0, !PT ;  /* 0x000000ffa3a37812 */ /* 0x000fe400078ec0ff */
[----:B------:R-:W-:Y:S02]  /*6d30*/  SHF.R.U32.HI R168, RZ, 0x8, R168 ;  /* 0x00000008ffa87819 */ /* 0x000fe400000116a8 */
[----:B------:R-:W-:Y:S02]  /*6d40*/  PRMT R62, R63, 0x7632, R62 ;  /* 0x000076323f3e7816 */ /* 0x000fe4000000003e */
[----:B------:R-:W-:-:S02]  /*6d50*/  PRMT R163, R163, 0x5410, R48 ;  /* 0x00005410a3a37816 */ /* 0x000fc40000000030 */
[----:B------:R-:W-:Y:S01]  /*6d60*/  PRMT R15, R167, 0x5410, R168 ;  /* 0x00005410a70f7816 */ /* 0x000fe200000000a8 */
[----:B------:R-:W-:Y:S01]  /*6d70*/  FFMA.FTZ R168, R101, UR32, -R242 ;  /* 0x0000002065a87c23 */ /* 0x000fe200080108f2 */
[----:B------:R-:W-:Y:S01]  /*6d80*/  SHF.R.U32.HI R48, RZ, 0x10, R72 ;  /* 0x00000010ff307819 */ /* 0x000fe20000011648 */
[----:B------:R-:W-:Y:S01]  /*6d90*/  FFMA.FTZ R167, R73, UR32, -R120 ;  /* 0x0000002049a77c23 */ /* 0x000fe20008010878 */
[----:B------:R-:W-:Y:S02]  /*6da0*/  LOP3.LUT R50, R94, 0xffff, RZ, 0xc0, !PT ;  /* 0x0000ffff5e327812 */ /* 0x000fe400078ec0ff */
[----:B------:R-:W-:Y:S01]  /*6db0*/  PRMT R101, R63, 0x5410, R62 ;  /* 0x000054103f657816 */ /* 0x000fe2000000003e */
[----:B------:R-:W-:Y:S01]  /*6dc0*/  MUFU.EX2 R168, R168 ;  /* 0x000000a800a87308 */ /* 0x000fe20000000800 */
[----:B------:R-:W-:Y:S02]  /*6dd0*/  @!P2 PRMT R63, R12, 0x5410, RZ ;  /* 0x000054100c3fa816 */ /* 0x000fe400000000ff */
[----:B------:R-:W-:-:S02]  /*6de0*/  SHF.R.U32.HI R12, RZ, 0x8, R74 ;  /* 0x00000008ff0c7819 */ /* 0x000fc4000001164a */
[----:B------:R-:W-:Y:S02]  /*6df0*/  SHF.R.U32.HI R203, RZ, 0x18, R72 ;  /* 0x00000018ffcb7819 */ /* 0x000fe40000011648 */
[----:B------:R-:W-:Y:S01]  /*6e00*/  LOP3.LUT R48, R48, 0xff, RZ, 0xc0, !PT ;  /* 0x000000ff30307812 */ /* 0x000fe200078ec0ff */
[----:B------:R-:W-:Y:S01]  /*6e10*/  MUFU.EX2 R167, R167 ;  /* 0x000000a700a77308 */ /* 0x000fe20000000800 */
[----:B------:R-:W-:Y:S01]  /*6e20*/  LOP3.LUT R183, R94, 0xff, RZ, 0xc0, !PT ;  /* 0x000000ff5eb77812 */ /* 0x000fe200078ec0ff */
[----:B------:R-:W-:Y:S01]  /*6e30*/  FFMA.FTZ R94, R93, UR32, -R120 ;  /* 0x000000205d5e7c23 */ /* 0x000fe20008010878 */
[----:B------:R-:W-:Y:S01]  /*6e40*/  SHF.R.U32.HI R50, RZ, 0x8, R50 ;  /* 0x00000008ff327819 */ /* 0x000fe20000011632 */
[----:B------:R-:W-:Y:S01]  /*6e50*/  FFMA.FTZ R93, R75, UR32, -R120 ;  /* 0x000000204b5d7c23 */ /* 0x000fe20008010878 */
[----:B------:R-:W-:Y:S02]  /*6e60*/  SHF.R.U32.HI R18, RZ, 0x8, R18 ;  /* 0x00000008ff127819 */ /* 0x000fe40000011612 */
[----:B------:R-:W-:Y:S01]  /*6e70*/  LEA R192, R6, UR4, 0x1 ;  /* 0x0000000406c07c11 */ /* 0x000fe2000f8e08ff */
[----:B------:R-:W-:Y:S01]  /*6e80*/  MUFU.EX2 R94, R94 ;  /* 0x0000005e005e7308 */ /* 0x000fe20000000800 */
[----:B------:R-:W-:-:S02]  /*6e90*/  LOP3.LUT R12, R12, 0xffff, RZ, 0xc0, !PT ;  /* 0x0000ffff0c0c7812 */ /* 0x000fc400078ec0ff */
[----:B------:R-:W-:Y:S02]  /*6ea0*/  PRMT R203, R48, 0x5410, R203 ;  /* 0x0000541030cb7816 */ /* 0x000fe400000000cb */
[----:B------:R-:W-:Y:S02]  /*6eb0*/  SHF.R.U32.HI R48, RZ, 0x10, R172 ;  /* 0x00000010ff307819 */ /* 0x000fe400000116ac */
[----:B------:R-:W-:Y:S01]  /*6ec0*/  PRMT R183, R183, 0x5410, R50 ;  /* 0x00005410b7b77816 */ /* 0x000fe20000000032 */
[----:B------:R-:W3:Y:S01]  /*6ed0*/  MUFU.EX2 R93, R93 ;  /* 0x0000005d005d7308 */ /* 0x000ee20000000800 */
[C---:B------:R-:W-:Y:S02]  /*6ee0*/  LOP3.LUT R50, R72.reuse, 0xffff, RZ, 0xc0, !PT ;  /* 0x0000ffff48327812 */ /* 0x040fe400078ec0ff */
[----:B------:R-:W-:Y:S02]  /*6ef0*/  LOP3.LUT R155, R72, 0xff, RZ, 0xc0, !PT ;  /* 0x000000ff489b7812 */ /* 0x000fe400078ec0ff */
[----:B------:R-:W-:Y:S01]  /*6f00*/  PRMT R201, R201, 0x5410, R18 ;  /* 0x00005410c9c97816 */ /* 0x000fe20000000012 */
[----:B------:R-:W-:Y:S01]  /*6f10*/  FFMA.FTZ R18, R99, UR32, -R120 ;  /* 0x0000002063127c23 */ /* 0x000fe20008010878 */
[----:B------:R-:W-:Y:S01]  /*6f20*/  ISETP.LE.U32.AND P2, PT, R12, UR13, PT ;  /* 0x0000000d0c007c0c */ /* 0x000fe2000bf43070 */
[----:B------:R-:W3:Y:S01]  /*6f30*/  LDSM.16.MT88.4 R72, [R192+0x6000] ;  /* 0x00600000c048783b */ /* 0x000ee20000004200 */
[----:B------:R-:W-:-:S02]  /*6f40*/  SHF.R.U32.HI R90, RZ, 0x18, R208 ;  /* 0x00000018ff5a7819 */ /* 0x000fc400000116d0 */
[----:B------:R-:W-:Y:S02]  /*6f50*/  SHF.R.U32.HI R12, RZ, 0x18, R172 ;  /* 0x00000018ff0c7819 */ /* 0x000fe400000116ac */
[----:B------:R-:W-:Y:S02]  /*6f60*/  LOP3.LUT R99, R48, 0xff, RZ, 0xc0, !PT ;  /* 0x000000ff30637812 */ /* 0x000fe400078ec0ff */
[----:B------:R-:W-:Y:S02]  /*6f70*/  ISETP.LE.U32.AND P4, PT, R90, UR13, PT ;  /* 0x0000000d5a007c0c */ /* 0x000fe4000bf83070 */
[----:B------:R-:W-:Y:S02]  /*6f80*/  SHF.R.U32.HI R60, RZ, 0x10, R130 ;  /* 0x00000010ff3c7819 */ /* 0x000fe40000011682 */
[----:B------:R-:W-:Y:S01]  /*6f90*/  PRMT R99, R99, 0x5410, R12 ;  /* 0x0000541063637816 */ /* 0x000fe2000000000c */
[----:B------:R-:W-:Y:S01]  /*6fa0*/  IMAD.U32 R12, RZ, RZ, UR13 ;  /* 0x0000000dff0c7e24 */ /* 0x000fe2000f8e00ff */
[----:B------:R-:W-:Y:S01]  /*6fb0*/  LOP3.LUT R90, R19, UR28, R202, 0x96, !PT ;  /* 0x0000001c135a7c12 */ /* 0x000fe2000f8e96ca */
[----:B------:R-:W-:Y:S01]  /*6fc0*/  @!P2 HADD2 R81, -R62.H0_H0, -RZ.H0_H0 ;  /* 0xa00000ff3e51a230 */ /* 0x000fe20000000900 */
[----:B------:R-:W-:-:S02]  /*6fd0*/  LOP3.LUT R156, R206, 0xff, RZ, 0xc0, !PT ;  /* 0x000000ffce9c7812 */ /* 0x000fc400078ec0ff */
[----:B------:R-:W-:Y:S02]  /*6fe0*/  SHF.R.U32.HI R19, RZ, 0x8, R158 ;  /* 0x00000008ff137819 */ /* 0x000fe4000001169e */
[----:B------:R-:W-:Y:S02]  /*6ff0*/  LOP3.LUT R115, R209, UR27, R160, 0x96, !PT ;  /* 0x0000001bd1737c12 */ /* 0x000fe4000f8e96a0 */
[----:B------:R-:W-:Y:S02]  /*7000*/  SHF.R.U32.HI R50, RZ, 0x8, R50 ;  /* 0x00000008ff327819 */ /* 0x000fe40000011632 */
[----:B------:R-:W-:Y:S02]  /*7010*/  SHF.R.U32.HI R160, RZ, 0x10, R206 ;  /* 0x00000010ffa07819 */ /* 0x000fe400000116ce */
[----:B------:R-:W-:Y:S02]  /*7020*/  SHF.R.U32.HI R199, RZ, 0x18, R130 ;  /* 0x00000018ffc77819 */ /* 0x000fe40000011682 */
[----:B------:R-:W-:-:S02]  /*7030*/  LOP3.LUT R60, R60, 0xff, RZ, 0xc0, !PT ;  /* 0x000000ff3c3c7812 */ /* 0x000fc400078ec0ff */
[----:B------:R-:W-:Y:S02]  /*7040*/  PRMT R19, R156, 0x5410, R19 ;  /* 0x000054109c137816 */ /* 0x000fe40000000013 */
[----:B------:R-:W-:Y:S02]  /*7050*/  LOP3.LUT R131, R16, 0xff, RZ, 0xc0, !PT ;  /* 0x000000ff10837812 */ /* 0x000fe400078ec0ff */
[----:B------:R-:W-:Y:S02]  /*7060*/  LEA R6, R12, UR13, 0x10 ;  /* 0x0000000d0c067c11 */ /* 0x000fe4000f8e80ff */
[----:B------:R-:W-:Y:S02]  /*7070*/  PRMT R155, R155, 0x5410, R50 ;  /* 0x000054109b9b7816 */ /* 0x000fe40000000032 */
[----:B------:R-:W-:Y:S02]  /*7080*/  LOP3.LUT R16, R172, 0xffff, RZ, 0xc0, !PT ;  /* 0x0000ffffac107812 */ /* 0x000fe400078ec0ff */
[----:B------:R-:W-:Y:S01]  /*7090*/  SHF.R.U32.HI R154, RZ, 0x18, R206 ;  /* 0x00000018ff9a7819 */ /* 0x000fe200000116ce */
[----:B------:R-:W-:Y:S01]  /*70a0*/  FFMA.FTZ R206, R180, UR32, -R111 ;  /* 0x00000020b4ce7c23 */ /* 0x000fe2000801086f */
[----:B------:R-:W-:-:S02]  /*70b0*/  LOP3.LUT R17, R160, 0xff, RZ, 0xc0, !PT ;  /* 0x000000ffa0117812 */ /* 0x000fc400078ec0ff */
[----:B------:R-:W-:Y:S02]  /*70c0*/  PRMT R199, R60, 0x5410, R199 ;  /* 0x000054103cc77816 */ /* 0x000fe400000000c7 */
[----:B------:R-:W-:Y:S01]  /*70d0*/  @!P5 PRMT R67, R13, 0x5410, RZ ;  /* 0x000054100d43d816 */ /* 0x000fe200000000ff */
[----:B------:R-:W-:Y:S01]  /*70e0*/  MUFU.EX2 R206, R206 ;  /* 0x000000ce00ce7308 */ /* 0x000fe20000000800 */
[----:B------:R-:W-:Y:S02]  /*70f0*/  LOP3.LUT R171, R171, 0xff, RZ, 0xc0, !PT ;  /* 0x000000ffabab7812 */ /* 0x000fe400078ec0ff */
[----:B------:R-:W-:Y:S02]  /*7100*/  LOP3.LUT R13, R170, 0xff, RZ, 0xc0, !PT ;  /* 0x000000ffaa0d7812 */ /* 0x000fe400078ec0ff */
[----:B------:R-:W-:Y:S02]  /*7110*/  LOP3.LUT R107, R172, 0xff, RZ, 0xc0, !PT ;  /* 0x000000ffac6b7812 */ /* 0x000fe400078ec0ff */
[----:B------:R-:W-:Y:S01]  /*7120*/  SHF.R.U32.HI R16, RZ, 0x8, R16 ;  /* 0x00000008ff107819 */ /* 0x000fe20000011610 */
[----:B------:R3:W3:Y:S01]  /*7130*/  MUFU.EX2 R172, R18 ;  /* 0x0000001200ac7308 */ /* 0x0006e20000000800 */
[----:B--2---:R-:W-:-:S02]  /*7140*/  F2FP.F16.F32.PACK_AB R61, R217, R252 ;  /* 0x000000fcd93d723e */ /* 0x004fc400000000ff */
[----:B-1----:R-:W-:Y:S02]  /*7150*/  F2FP.F16.F32.PACK_AB R160, R216, R249 ;  /* 0x000000f9d8a0723e */ /* 0x002fe400000000ff */
[--C-:B------:R-:W-:Y:S02]  /*7160*/  HSET2.LE.AND R19, R19, R6.reuse, PT ;  /* 0x0000000613137233 */ /* 0x100fe40003803000 */
[----:B------:R-:W-:Y:S02]  /*7170*/  PRMT R17, R17, 0x5410, R154 ;  /* 0x0000541011117816 */ /* 0x000fe4000000009a */
[--C-:B------:R-:W-:Y:S02]  /*7180*/  HSET2.LE.AND R105, R155, R6.reuse, PT ;  /* 0x000000069b697233 */ /* 0x100fe40003803000 */
[----:B------:R-:W-:Y:S02]  /*7190*/  HSET2.LE.AND R15, R15, R6, PT ;  /* 0x000000060f0f7233 */ /* 0x000fe40003803000 */
[----:B------:R-:W-:-:S02]  /*71a0*/  PRMT R131, R131, 0x5410, R14 ;  /* 0x0000541083837816 */ /* 0x000fc4000000000e */
[--C-:B------:R-:W-:Y:S02]  /*71b0*/  HSET2.LE.AND R49, R49, R6.reuse, PT ;  /* 0x0000000631317233 */ /* 0x100fe40003803000 */
[--C-:B------:R-:W-:Y:S02]  /*71c0*/  HSET2.LE.AND R203, R203, R6.reuse, PT ;  /* 0x00000006cbcb7233 */ /* 0x100fe40003803000 */
[----:B------:R-:W-:Y:S01]  /*71d0*/  HSET2.LE.AND R12, R199, R6, PT ;  /* 0x00000006c70c7233 */ /* 0x000fe20003803000 */
[----:B------:R-:W-:Y:S01]  /*71e0*/  FFMA.FTZ R199, R109, UR32, -R82 ;  /* 0x000000206dc77c23 */ /* 0x000fe20008010852 */
[----:B------:R-:W-:Y:S02]  /*71f0*/  ISETP.LE.U32.AND P5, PT, R171, UR13, PT ;  /* 0x0000000dab007c0c */ /* 0x000fe4000bfa3070 */
[----:B------:R-:W-:Y:S02]  /*7200*/  PRMT R13, R13, 0x5410, R166 ;  /* 0x000054100d0d7816 */ /* 0x000fe400000000a6 */
[----:B------:R-:W-:Y:S01]  /*7210*/  PRMT R107, R107, 0x5410, R16 ;  /* 0x000054106b6b7816 */ /* 0x000fe20000000010 */
[----:B------:R-:W-:Y:S01]  /*7220*/  MUFU.EX2 R199, R199 ;  /* 0x000000c700c77308 */ /* 0x000fe20000000800 */
[----:B------:R-:W-:-:S02]  /*7230*/  PRMT R60, R61, 0x7632, R60 ;  /* 0x000076323d3c7816 */ /* 0x000fc4000000003c */
[----:B------:R-:W-:Y:S02]  /*7240*/  PRMT R159, R160, 0x7632, R159 ;  /* 0x00007632a09f7816 */ /* 0x000fe4000000009f */
[----:B------:R-:W-:Y:S01]  /*7250*/  LOP3.LUT R108, R208, 0xffff, RZ, 0xc0, !PT ;  /* 0x0000ffffd06c7812 */ /* 0x000fe200078ec0ff */
[----:B------:R-:W-:Y:S01]  /*7260*/  FFMA.FTZ R209, R153, UR32, -R242 ;  /* 0x0000002099d17c23 */ /* 0x000fe200080108f2 */
[----:B----4-:R-:W-:Y:S02]  /*7270*/  F2FP.F16.F32.PACK_AB R171, R95, R112 ;  /* 0x000000705fab723e */ /* 0x010fe400000000ff */
[----:B---3--:R-:W-:Y:S02]  /*7280*/  F2FP.F16.F32.PACK_AB R166, R93, R94 ;  /* 0x0000005e5da6723e */ /* 0x008fe400000000ff */
[----:B------:R-:W-:Y:S01]  /*7290*/  LOP3.LUT R18, R19, R96, RZ, 0xc0, !PT ;  /* 0x0000006013127212 */ /* 0x000fe200078ec0ff */
[----:B------:R-:W1:Y:S01]  /*72a0*/  MUFU.EX2 R209, R209 ;  /* 0x000000d100d17308 */ /* 0x000e620000000800 */
[----:B------:R-:W-:-:S02]  /*72b0*/  LOP3.LUT R16, R105, R70, RZ, 0xc0, !PT ;  /* 0x0000004669107212 */ /* 0x000fc400078ec0ff */
[--C-:B------:R-:W-:Y:S02]  /*72c0*/  HSET2.LE.AND R19, R17, R6.reuse, PT ;  /* 0x0000000611137233 */ /* 0x100fe40003803000 */
[----:B------:R-:W-:Y:S02]  /*72d0*/  LOP3.LUT R106, R15, R106, RZ, 0xc0, !PT ;  /* 0x0000006a0f6a7212 */ /* 0x000fe400078ec0ff */
[----:B------:R-:W-:Y:S02]  /*72e0*/  LOP3.LUT R104, R49, R104, RZ, 0xc0, !PT ;  /* 0x0000006831687212 */ /* 0x000fe400078ec0ff */
[----:B------:R-:W-:Y:S01]  /*72f0*/  LOP3.LUT R17, R203, R68, RZ, 0xc0, !PT ;  /* 0x00000044cb117212 */ /* 0x000fe200078ec0ff */
[----:B------:R-:W-:Y:S01]  /*7300*/  FFMA.FTZ R203, R178, UR32, -R111 ;  /* 0x00000020b2cb7c23 */ /* 0x000fe2000801086f */
[----:B------:R-:W-:Y:S02]  /*7310*/  LOP3.LUT R105, R12, R51, RZ, 0xc0, !PT ;  /* 0x000000330c697212 */ /* 0x000fe400078ec0ff */
[--C-:B------:R-:W-:Y:S01]  /*7320*/  HSET2.LE.AND R14, R201, R6.reuse, PT ;  /* 0x00000006c90e7233 */ /* 0x100fe20003803000 */
[----:B------:R-:W2:Y:S01]  /*7330*/  LDSM.16.MT88.4 R48, [R192+0x6800] ;  /* 0x00680000c030783b */ /* 0x000ea20000004200 */
[----:B------:R-:W-:Y:S01]  /*7340*/  HSET2.LE.AND R15, R131, R6, PT ;  /* 0x00000006830f7233 */ /* 0x000fe20003803000 */
[----:B------:R-:W-:Y:S01]  /*7350*/  FFMA.FTZ R201, R119, UR32, -R82 ;  /* 0x0000002077c97c23 */ /* 0x000fe20008010852 */
[----:B------:R-:W-:Y:S01]  /*7360*/  PRMT R69, R61, 0x5410, R60 ;  /* 0x000054103d457816 */ /* 0x000fe2000000003c */
[----:B------:R-:W-:Y:S01]  /*7370*/  MUFU.EX2 R203, R203 ;  /* 0x000000cb00cb7308 */ /* 0x000fe20000000800 */
[----:B------:R-:W-:-:S02]  /*7380*/  PRMT R68, R160, 0x5410, R159 ;  /* 0x00005410a0447816 */ /* 0x000fc4000000009f */
[----:B------:R-:W-:Y:S02]  /*7390*/  PRMT R170, R171, 0x7632, R170 ;  /* 0x00007632abaa7816 */ /* 0x000fe400000000aa */
[----:B------:R-:W-:Y:S02]  /*73a0*/  PRMT R165, R166, 0x7632, R165 ;  /* 0x00007632a6a57816 */ /* 0x000fe400000000a5 */
[--C-:B------:R-:W-:Y:S01]  /*73b0*/  HSET2.LE.AND R12, R107, R6.reuse, PT ;  /* 0x000000066b0c7233 */ /* 0x100fe20003803000 */
[----:B------:R-:W-:Y:S01]  /*73c0*/  MUFU.EX2 R201, R201 ;  /* 0x000000c900c97308 */ /* 0x000fe20000000800 */
[----:B------:R-:W-:Y:S02]  /*73d0*/  HSET2.LE.AND R107, R13, R6, PT ;  /* 0x000000060d6b7233 */ /* 0x000fe40003803000 */
[----:B------:R-:W-:Y:S02]  /*73e0*/  F2FP.F16.F32.PACK_AB R154, R168, R173 ;  /* 0x000000ada89a723e */ /* 0x000fe400000000ff */
[----:B------:R-:W-:-:S02]  /*73f0*/  LOP3.LUT R14, R14, R69, RZ, 0xc0, !PT ;  /* 0x000000450e0e7212 */ /* 0x000fc400078ec0ff */
[----:B------:R-:W-:Y:S02]  /*7400*/  LOP3.LUT R15, R15, R68, RZ, 0xc0, !PT ;  /* 0x000000440f0f7212 */ /* 0x000fe400078ec0ff */
[----:B------:R-:W-:Y:S02]  /*7410*/  HSET2.LE.AND R99, R99, R6, PT ;  /* 0x0000000663637233 */ /* 0x000fe40003803000 */
[----:B------:R-:W-:Y:S02]  /*7420*/  PRMT R69, R171, 0x5410, R170 ;  /* 0x00005410ab457816 */ /* 0x000fe400000000aa */
[----:B------:R-:W-:Y:S02]  /*7430*/  PRMT R68, R166, 0x5410, R165 ;  /* 0x00005410a6447816 */ /* 0x000fe400000000a5 */
[----:B------:R-:W-:Y:S02]  /*7440*/  PRMT R153, R154, 0x7632, R153 ;  /* 0x000076329a997816 */ /* 0x000fe40000000099 */
[----:B------:R-:W-:-:S02]  /*7450*/  LOP3.LUT R107, R107, R128, RZ, 0xc0, !PT ;  /* 0x000000806b6b7212 */ /* 0x000fc400078ec0ff */
[--C-:B------:R-:W-:Y:S01]  /*7460*/  HSET2.LE.AND R128, R183, R6.reuse, PT ;  /* 0x00000006b7807233 */ /* 0x100fe20003803000 */
[----:B------:R-:W-:Y:S01]  /*7470*/  FFMA.FTZ R183, R129, UR32, -R82 ;  /* 0x0000002081b77c23 */ /* 0x000fe20008010852 */
[----:B------:R-:W-:Y:S02]  /*7480*/  LOP3.LUT R19, R19, R98, RZ, 0xc0, !PT ;  /* 0x0000006213137212 */ /* 0x000fe400078ec0ff */
[----:B------:R-:W-:Y:S02]  /*7490*/  LOP3.LUT R12, R12, R69, RZ, 0xc0, !PT ;  /* 0x000000450c0c7212 */ /* 0x000fe400078ec0ff */
[----:B------:R-:W-:Y:S02]  /*74a0*/  LOP3.LUT R13, R99, R68, RZ, 0xc0, !PT ;  /* 0x00000044630d7212 */ /* 0x000fe400078ec0ff */
[----:B------:R-:W-:Y:S01]  /*74b0*/  HSET2.LE.AND R130, R189, R6, PT ;  /* 0x00000006bd827233 */ /* 0x000fe20003803000 */
[----:B------:R-:W-:Y:S01]  /*74c0*/  HMMA.16816.F32 R68, R16, R72, RZ ;  /* 0x000000481044723c */ /* 0x000fe200000018ff */
[----:B------:R-:W-:-:S02]  /*74d0*/  PRMT R99, R154, 0x5410, R153 ;  /* 0x000054109a637816 */ /* 0x000fc40000000099 */
[----:B------:R-:W-:Y:S02]  /*74e0*/  HSET2.LE.AND R129, R163, R6, PT ;  /* 0x00000006a3817233 */ /* 0x000fe40003803000 */
[----:B------:R-:W3:Y:S01]  /*74f0*/  MUFU.EX2 R163, R183 ;  /* 0x000000b700a37308 */ /* 0x000ee20000000800 */
[----:B------:R-:W-:Y:S02]  /*7500*/  LOP3.LUT R162, R162, 0xff, RZ, 0xc0, !PT ;  /* 0x000000ffa2a27812 */ /* 0x000fe400078ec0ff */
[----:B------:R-:W-:Y:S02]  /*7510*/  LOP3.LUT R130, R130, R99, RZ, 0xc0, !PT ;  /* 0x0000006382827212 */ /* 0x000fe400078ec0ff */
[----:B------:R-:W-:Y:S01]  /*7520*/  F2FP.F16.F32.PACK_AB R156, R167, R172 ;  /* 0x000000aca79c723e */ /* 0x000fe200000000ff */
[----:B------:R-:W-:Y:S01]  /*7530*/  HMMA.16816.F32 R96, R12, R72, RZ ;  /* 0x000000480c60723c */ /* 0x000fe200000018ff */
[----:B------:R-:W-:Y:S02]  /*7540*/  PRMT R161, R162, 0x5410, R161 ;  /* 0x00005410a2a17816 */ /* 0x000fe400000000a1 */
[----:B------:R-:W-:-:S02]  /*7550*/  PRMT R155, R156, 0x7632, R155 ;  /* 0x000076329c9b7816 */ /* 0x000fc4000000009b */
[----:B-1----:R-:W-:Y:S02]  /*7560*/  F2FP.F16.F32.PACK_AB R158, R209, R218 ;  /* 0x000000dad19e723e */ /* 0x002fe400000000ff */
[----:B------:R-:W-:Y:S02]  /*7570*/  F2FP.F16.F32.PACK_AB R162, R211, R222 ;  /* 0x000000ded3a2723e */ /* 0x000fe400000000ff */
[----:B------:R-:W-:Y:S02]  /*7580*/  HSET2.LE.AND R131, R161, R6, PT ;  /* 0x00000006a1837233 */ /* 0x000fe40003803000 */
[----:B------:R-:W-:Y:S02]  /*7590*/  PRMT R72, R156, 0x5410, R155 ;  /* 0x000054109c487816 */ /* 0x000fe4000000009b */
[----:B------:R-:W-:Y:S01]  /*75a0*/  PRMT R157, R158, 0x7632, R157 ;  /* 0x000076329e9d7816 */ /* 0x000fe2000000009d */
[----:B--2---:R-:W-:Y:S01]  /*75b0*/  HMMA.16816.F32 R68, R104, R48, R68 ;  /* 0x000000306844723c */ /* 0x004fe20000001844 */
[----:B------:R-:W-:-:S02]  /*75c0*/  PRMT R161, R162, 0x7632, R161 ;  /* 0x00007632a2a17816 */ /* 0x000fc400000000a1 */
[----:B------:R-:W-:Y:S02]  /*75d0*/  LOP3.LUT R131, R131, R72, RZ, 0xc0, !PT ;  /* 0x0000004883837212 */ /* 0x000fe400078ec0ff */
[----:B------:R-:W-:Y:S01]  /*75e0*/  SHF.R.U32.HI R110, RZ, 0x10, R208 ;  /* 0x00000010ff6e7819 */ /* 0x000fe200000116d0 */
[--C-:B------:R-:W-:Y:S01]  /*75f0*/  FFMA.FTZ R208, R190, UR32, -R111.reuse ;  /* 0x00000020bed07c23 */ /* 0x100fe2000801086f */
[----:B------:R-:W-:Y:S01]  /*7600*/  LOP3.LUT R246, R205, UR28, R246, 0x96, !PT ;  /* 0x0000001ccdf67c12 */ /* 0x000fe2000f8e96f6 */
[----:B------:R-:W-:Y:S01]  /*7610*/  IMAD R190, R4, 0x2, R192 ;  /* 0x0000000204be7824 */ /* 0x000fe200078e02c0 */
[----:B------:R-:W-:Y:S01]  /*7620*/  LOP3.LUT R238, R204, 0xffff, RZ, 0xc0, !PT ;  /* 0x0000ffffccee7812 */ /* 0x000fe200078ec0ff */
[----:B------:R-:W-:Y:S01]  /*7630*/  FFMA.FTZ R205, R182, UR32, -R111 ;  /* 0x00000020b6cd7c23 */ /* 0x000fe2000801086f */
[----:B------:R-:W-:Y:S01]  /*7640*/  PRMT R73, R158, 0x5410, R157 ;  /* 0x000054109e497816 */ /* 0x000fe2000000009d */
[----:B------:R-:W-:Y:S01]  /*7650*/  MUFU.EX2 R208, R208 ;  /* 0x000000d000d07308 */ /* 0x000fe20000000800 */
[----:B------:R-:W-:-:S02]  /*7660*/  PRMT R72, R162, 0x5410, R161 ;  /* 0x00005410a2487816 */ /* 0x000fc400000000a1 */
[----:B---3--:R-:W-:Y:S02]  /*7670*/  F2FP.F16.F32.PACK_AB R202, R163, R164 ;  /* 0x000000a4a3ca723e */ /* 0x008fe400000000ff */
[----:B------:R-:W-:Y:S02]  /*7680*/  LOP3.LUT R128, R128, R73, RZ, 0xc0, !PT ;  /* 0x0000004980807212 */ /* 0x000fe400078ec0ff */
[----:B------:R-:W-:Y:S01]  /*7690*/  LOP3.LUT R129, R129, R72, RZ, 0xc0, !PT ;  /* 0x0000004881817212 */ /* 0x000fe200078ec0ff */
[----:B------:R-:W1:Y:S01]  /*76a0*/  MUFU.EX2 R205, R205 ;  /* 0x000000cd00cd7308 */ /* 0x000e620000000800 */
[----:B------:R-:W-:Y:S01]  /*76b0*/  PRMT R183, R202, 0x7632, R183 ;  /* 0x00007632cab77816 */ /* 0x000fe200000000b7 */
[----:B------:R-:W-:Y:S01]  /*76c0*/  IMAD.WIDE.U32 R72, R181, -0x326172a9, RZ ;  /* 0xcd9e8d57b5487825 */ /* 0x000fe200078e00ff */
[----:B------:R-:W-:Y:S02]  /*76d0*/  LOP3.LUT R179, R179, 0xff, RZ, 0xc0, !PT ;  /* 0x000000ffb3b37812 */ /* 0x000fe400078ec0ff */
[----:B------:R-:W-:Y:S01]  /*76e0*/  @!P2 PRMT R62, R81, 0x5410, RZ ;  /* 0x00005410513ea816 */ /* 0x000fe200000000ff */
[----:B------:R-:W-:Y:S01]  /*76f0*/  @!P1 HADD2 R79, -R183.H0_H0, -RZ.H0_H0 ;  /* 0xa00000ffb74f9230 */ /* 0x000fe20000000900 */
[----:B------:R-:W-:Y:S01]  /*7700*/  ISETP.LE.U32.AND P2, PT, R179, UR13, PT ;  /* 0x0000000db3007c0c */ /* 0x000fe2000bf43070 */
[----:B------:R-:W-:Y:S01]  /*7710*/  HMMA.16816.F32 R96, R128, R48, R96 ;  /* 0x000000308060723c */ /* 0x000fe20000001860 */
[----:B------:R-:W-:-:S02]  /*7720*/  LOP3.LUT R189, R72, 0xff, RZ, 0xc0, !PT ;  /* 0x000000ff48bd7812 */ /* 0x000fc400078ec0ff */
[----:B------:R-:W-:Y:S02]  /*7730*/  LOP3.LUT R135, R72, 0xffff, RZ, 0xc0, !PT ;  /* 0x0000ffff48877812 */ /* 0x000fe400078ec0ff */
[--C-:B------:R-:W-:Y:S02]  /*7740*/  SHF.R.U32.HI R58, RZ, 0x10, R72.reuse ;  /* 0x00000010ff3a7819 */ /* 0x100fe40000011648 */
[----:B------:R-:W-:Y:S02]  /*7750*/  LOP3.LUT R49, R115, 0xff, RZ, 0xc0, !PT ;  /* 0x000000ff73317812 */ /* 0x000fe400078ec0ff */
[----:B------:R-:W-:Y:S02]  /*7760*/  SHF.R.U32.HI R193, RZ, 0x18, R72 ;  /* 0x00000018ffc17819 */ /* 0x000fe40000011648 */
[----:B------:R-:W-:Y:S01]  /*7770*/  PRMT R72, R202, 0x5410, R183 ;  /* 0x00005410ca487816 */ /* 0x000fe200000000b7 */
[----:B------:R-:W-:Y:S01]  /*7780*/  @!P2 HADD2 R80, -R202.H0_H0, -RZ.H0_H0 ;  /* 0xa00000ffca50a230 */ /* 0x000fe20000000900 */
[----:B------:R-:W-:-:S02]  /*7790*/  @!P1 PRMT R183, R79, 0x5410, RZ ;  /* 0x000054104fb79816 */ /* 0x000fc400000000ff */
[----:B------:R-:W-:Y:S02]  /*77a0*/  ISETP.LE.U32.AND P1, PT, R49, UR13, PT ;  /* 0x0000000d31007c0c */ /* 0x000fe4000bf23070 */
[----:B------:R-:W-:Y:S02]  /*77b0*/  LOP3.LUT R48, R115, 0xffff, RZ, 0xc0, !PT ;  /* 0x0000ffff73307812 */ /* 0x000fe400078ec0ff */
[----:B-1----:R-:W-:Y:S02]  /*77c0*/  F2FP.F16.F32.PACK_AB R182, R205, R208 ;  /* 0x000000d0cdb6723e */ /* 0x002fe400000000ff */
[----:B------:R-:W-:Y:S02]  /*77d0*/  SHF.R.U32.HI R48, RZ, 0x8, R48 ;  /* 0x00000008ff307819 */ /* 0x000fe40000011630 */
[----:B------:R-:W-:Y:S02]  /*77e0*/  @!P2 PRMT R202, R80, 0x5410, RZ ;  /* 0x0000541050caa816 */ /* 0x000fe400000000ff */
[----:B------:R-:W-:-:S02]  /*77f0*/  LOP3.LUT R48, R48, 0xffff, RZ, 0xc0, !PT ;  /* 0x0000ffff30307812 */ /* 0x000fc400078ec0ff */
[----:B------:R-:W-:Y:S01]  /*7800*/  PRMT R179, R182, 0x7632, R179 ;  /* 0x00007632b6b37816 */ /* 0x000fe200000000b3 */
[----:B------:R-:W-:Y:S01]  /*7810*/  @!P1 HADD2 R78, -R182.H0_H0, -RZ.H0_H0 ;  /* 0xa00000ffb64e9230 */ /* 0x000fe20000000900 */
[----:B------:R-:W-:Y:S02]  /*7820*/  ISETP.LE.U32.AND P2, PT, R48, UR13, PT ;  /* 0x0000000d30007c0c */ /* 0x000fe4000bf43070 */
[----:B------:R-:W-:Y:S02]  /*7830*/  SHF.R.U32.HI R48, RZ, 0x18, R115 ;  /* 0x00000018ff307819 */ /* 0x000fe40000011673 */
[----:B------:R-:W-:Y:S02]  /*7840*/  LOP3.LUT R184, R73, UR28, R200, 0x96, !PT ;  /* 0x0000001c49b87c12 */ /* 0x000fe4000f8e96c8 */
[----:B------:R-:W-:Y:S02]  /*7850*/  PRMT R73, R182, 0x5410, R179 ;  /* 0x00005410b6497816 */ /* 0x000fe400000000b3 */
[----:B------:R-:W-:-:S02]  /*7860*/  @!P1 PRMT R182, R78, 0x5410, RZ ;  /* 0x000054104eb69816 */ /* 0x000fc400000000ff */
[----:B------:R-:W-:Y:S01]  /*7870*/  ISETP.LE.U32.AND P1, PT, R48, UR13, PT ;  /* 0x0000000d30007c0c */ /* 0x000fe2000bf23070 */
[----:B------:R-:W-:Y:S01]  /*7880*/  FFMA.FTZ R48, R83, UR32, -R82 ;  /* 0x0000002053307c23 */ /* 0x000fe20008010852 */
[----:B------:R-:W-:Y:S01]  /*7890*/  LOP3.LUT R187, R204, 0xff, RZ, 0xc0, !PT ;  /* 0x000000ffccbb7812 */ /* 0x000fe200078ec0ff */
[----:B------:R-:W-:Y:S01]  /*78a0*/  @!P2 HADD2 R77, -R179.H0_H0, -RZ.H0_H0 ;  /* 0xa00000ffb34da230 */ /* 0x000fe20000000900 */
[--C-:B------:R-:W-:Y:S02]  /*78b0*/  SHF.R.U32.HI R191, RZ, 0x10, R204.reuse ;  /* 0x00000010ffbf7819 */ /* 0x100fe400000116cc */
[----:B------:R-:W-:Y:S01]  /*78c0*/  SHF.R.U32.HI R186, RZ, 0x18, R204 ;  /* 0x00000018ffba7819 */ /* 0x000fe200000116cc */
[----:B------:R-:W1:Y:S01]  /*78d0*/  MUFU.EX2 R48, R48 ;  /* 0x0000003000307308 */ /* 0x000e620000000800 */
[----:B------:R-:W-:Y:S01]  /*78e0*/  FFMA.FTZ R204, R177, UR32, -R82 ;  /* 0x00000020b1cc7c23 */ /* 0x000fe20008010852 */
[----:B------:R-:W-:Y:S01]  /*78f0*/  SHF.R.U32.HI R115, RZ, 0x10, R115 ;  /* 0x00000010ff737819 */ /* 0x000fe20000011673 */
[----:B------:R-:W2:Y:S01]  /*7900*/  LDSM.16.MT88.4 R80, [R190+0x6000] ;  /* 0x00600000be50783b */ /* 0x000ea20000004200 */
[----:B------:R-:W-:-:S02]  /*7910*/  @!P2 PRMT R179, R77, 0x5410, RZ ;  /* 0x000054104db3a816 */ /* 0x000fc400000000ff */
[----:B------:R-:W-:Y:S02]  /*7920*/  LOP3.LUT R115, R115, 0xff, RZ, 0xc0, !PT ;  /* 0x000000ff73737812 */ /* 0x000fe400078ec0ff */
[----:B------:R-:W3:Y:S01]  /*7930*/  MUFU.EX2 R204, R204 ;  /* 0x000000cc00cc7308 */ /* 0x000ee20000000800 */
[----:B------:R-:W-:Y:S02]  /*7940*/  SHF.R.U32.HI R108, RZ, 0x8, R108 ;  /* 0x00000008ff6c7819 */ /* 0x000fe4000001166c */
[----:B------:R-:W-:Y:S02]  /*7950*/  ISETP.LE.U32.AND P2, PT, R115, UR13, PT ;  /* 0x0000000d73007c0c */ /* 0x000fe4000bf43070 */
[----:B------:R-:W-:Y:S02]  /*7960*/  LOP3.LUT R108, R108, 0xffff, RZ, 0xc0, !PT ;  /* 0x0000ffff6c6c7812 */ /* 0x000fe400078ec0ff */
[----:B------:R-:W-:Y:S02]  /*7970*/  F2FP.F16.F32.PACK_AB R178, R203, R206 ;  /* 0x000000cecbb2723e */ /* 0x000fe400000000ff */
[----:B-1----:R-:W-:-:S02]  /*7980*/  F2FP.F16.F32.PACK_AB R180, R48, R199 ;  /* 0x000000c730b4723e */ /* 0x002fc400000000ff */
[----:B------:R-:W-:Y:S01]  /*7990*/  PRMT R49, R178, 0x7632, R49 ;  /* 0x00007632b2317816 */ /* 0x000fe20000000031 */
[----:B------:R-:W-:Y:S01]  /*79a0*/  @!P6 HADD2 R41, -R178.H0_H0, -RZ.H0_H0 ;  /* 0xa00000ffb229e230 */ /* 0x000fe20000000900 */
[----:B------:R-:W-:Y:S02]  /*79b0*/  PRMT R177, R180, 0x7632, R177 ;  /* 0x00007632b4b17816 */ /* 0x000fe400000000b1 */
[----:B------:R-:W-:Y:S02]  /*79c0*/  LOP3.LUT R110, R110, 0xff, RZ, 0xc0, !PT ;  /* 0x000000ff6e6e7812 */ /* 0x000fe400078ec0ff */
[----:B------:R-:W-:Y:S01]  /*79d0*/  PRMT R248, R180, 0x5410, R177 ;  /* 0x00005410b4f87816 */ /* 0x000fe200000000b1 */
[----:B------:R-:W-:Y:S01]  /*79e0*/  @!P4 HADD2 R39, -R177.H0_H0, -RZ.H0_H0 ;  /* 0xa00000ffb127c230 */ /* 0x000fe20000000900 */
[----:B---3--:R-:W-:Y:S02]  /*79f0*/  F2FP.F16.F32.PACK_AB R200, R201, R204 ;  /* 0x000000ccc9c8723e */ /* 0x008fe400000000ff */
[----:B------:R-:W-:-:S02]  /*7a00*/  PRMT R247, R178, 0x5410, R49 ;  /* 0x00005410b2f77816 */ /* 0x000fc40000000031 */
[----:B------:R-:W-:Y:S01]  /*7a10*/  @!P4 PRMT R177, R39, 0x5410, RZ ;  /* 0x0000541027b1c816 */ /* 0x000fe200000000ff */
[----:B------:R-:W-:Y:S01]  /*7a20*/  @!P2 HADD2 R42, -R200.H0_H0, -RZ.H0_H0 ;  /* 0xa00000ffc82aa230 */ /* 0x000fe20000000900 */
[----:B------:R-:W3:Y:S01]  /*7a30*/  LDL.LU R39, [R1+0x14] ;  /* 0x0000140001277983 */ /* 0x000ee20000300800 */
[C---:B------:R-:W-:Y:S02]  /*7a40*/  PRMT R181, R200.reuse, 0x7632, R181 ;  /* 0x00007632c8b57816 */ /* 0x040fe400000000b5 */
[----:B------:R-:W-:Y:S02]  /*7a50*/  SHF.R.U32.HI R77, RZ, 0x10, R90 ;  /* 0x00000010ff4d7819 */ /* 0x000fe4000001165a */
[----:B------:R-:W-:Y:S01]  /*7a60*/  PRMT R115, R200, 0x5410, R181 ;  /* 0x00005410c8737816 */ /* 0x000fe200000000b5 */
[----:B------:R-:W-:Y:S01]  /*7a70*/  @!P1 HADD2 R43, -R181.H0_H0, -RZ.H0_H0 ;  /* 0xa00000ffb52b9230 */ /* 0x000fe20000000900 */
[----:B------:R-:W-:Y:S02]  /*7a80*/  @!P2 PRMT R200, R42, 0x5410, RZ ;  /* 0x000054102ac8a816 */ /* 0x000fe400000000ff */
[----:B------:R-:W-:-:S02]  /*7a90*/  ISETP.LE.U32.AND P2, PT, R108, UR13, PT ;  /* 0x0000000d6c007c0c */ /* 0x000fc4000bf43070 */
[----:B------:R-:W-:Y:S02]  /*7aa0*/  LOP3.LUT R42, R90, 0xffff, RZ, 0xc0, !PT ;  /* 0x0000ffff5a2a7812 */ /* 0x000fe400078ec0ff */
[----:B------:R-:W-:Y:S02]  /*7ab0*/  @!P1 PRMT R181, R43, 0x5410, RZ ;  /* 0x000054102bb59816 */ /* 0x000fe400000000ff */
[----:B------:R-:W-:Y:S02]  /*7ac0*/  SHF.R.U32.HI R42, RZ, 0x8, R42 ;  /* 0x00000008ff2a7819 */ /* 0x000fe4000001162a */
[----:B------:R-:W-:Y:S02]  /*7ad0*/  ISETP.LE.U32.AND P1, PT, R110, UR13, PT ;  /* 0x0000000d6e007c0c */ /* 0x000fe4000bf23070 */
[----:B------:R-:W-:Y:S02]  /*7ae0*/  LOP3.LUT R42, R42, 0xffff, RZ, 0xc0, !PT ;  /* 0x0000ffff2a2a7812 */ /* 0x000fe400078ec0ff */
[----:B------:R-:W-:Y:S01]  /*7af0*/  @!P6 PRMT R178, R41, 0x5410, RZ ;  /* 0x0000541029b2e816 */ /* 0x000fe200000000ff */
[----:B------:R-:W-:Y:S01]  /*7b00*/  @!P2 HADD2 R40, -R49.H0_H0, -RZ.H0_H0 ;  /* 0xa00000ff3128a230 */ /* 0x000fe20000000900 */
[----:B------:R-:W-:-:S02]  /*7b10*/  ISETP.LE.U32.AND P6, PT, R42, UR13, PT ;  /* 0x0000000d2a007c0c */ /* 0x000fc4000bfc3070 */
[----:B------:R-:W-:Y:S02]  /*7b20*/  LOP3.LUT R77, R77, 0xff, RZ, 0xc0, !PT ;  /* 0x000000ff4d4d7812 */ /* 0x000fe400078ec0ff */
[----:B------:R-:W-:Y:S02]  /*7b30*/  @!P2 PRMT R49, R40, 0x5410, RZ ;  /* 0x000054102831a816 */ /* 0x000fe400000000ff */
[----:B------:R-:W-:Y:S01]  /*7b40*/  LOP3.LUT R40, R90, 0xff, RZ, 0xc0, !PT ;  /* 0x000000ff5a287812 */ /* 0x000fe200078ec0ff */
[----:B------:R-:W-:Y:S01]  /*7b50*/  @!P1 HADD2 R76, -R180.H0_H0, -RZ.H0_H0 ;  /* 0xa00000ffb44c9230 */ /* 0x000fe20000000900 */
[----:B------:R-:W-:Y:S02]  /*7b60*/  SHF.R.U32.HI R90, RZ, 0x18, R90 ;  /* 0x00000018ff5a7819 */ /* 0x000fe4000001165a */
[----:B------:R-:W-:Y:S02]  /*7b70*/  ISETP.LE.U32.AND P2, PT, R40, UR13, PT ;  /* 0x0000000d28007c0c */ /* 0x000fe4000bf43070 */
[----:B------:R-:W-:Y:S01]  /*7b80*/  ISETP.LE.U32.AND P4, PT, R90, UR13, PT ;  /* 0x0000000d5a007c0c */ /* 0x000fe2000bf83070 */
[----:B------:R-:W-:Y:S01]  /*7b90*/  @!P6 HADD2 R37, -R170.H0_H0, -RZ.H0_H0 ;  /* 0xa00000ffaa25e230 */ /* 0x000fe20000000900 */
[----:B------:R-:W-:-:S02]  /*7ba0*/  @!P1 PRMT R180, R76, 0x5410, RZ ;  /* 0x000054104cb49816 */ /* 0x000fc400000000ff */
[----:B------:R-:W-:Y:S02]  /*7bb0*/  LOP3.LUT R89, R89, 0xff, RZ, 0xc0, !PT ;  /* 0x000000ff59597812 */ /* 0x000fe400078ec0ff */
[----:B------:R-:W-:Y:S01]  /*7bc0*/  SHF.R.U32.HI R91, RZ, 0x8, R91 ;  /* 0x00000008ff5b7819 */ /* 0x000fe2000001165b */
[----:B--2---:R-:W-:Y:S01]  /*7bd0*/  HMMA.16816.F32 R108, R12, R80, RZ ;  /* 0x000000500c6c723c */ /* 0x004fe200000018ff */
[----:B------:R-:W-:Y:S01]  /*7be0*/  ISETP.LE.U32.AND P1, PT, R77, UR13, PT ;  /* 0x0000000d4d007c0c */ /* 0x000fe2000bf23070 */
[----:B------:R-:W-:Y:S01]  /*7bf0*/  FFMA.FTZ R237, R237, UR32, -R242 ;  /* 0x00000020eded7c23 */ /* 0x000fe200080108f2 */
[----:B------:R-:W-:Y:S01]  /*7c00*/  @!P3 HADD2 R23, -R155.H0_H0, -RZ.H0_H0 ;  /* 0xa00000ff9b17b230 */ /* 0x000fe20000000900 */
[C---:B------:R-:W-:Y:S01]  /*7c10*/  LOP3.LUT R225, R224.reuse, 0xffff, RZ, 0xc0, !PT ;  /* 0x0000ffffe0e17812 */ /* 0x040fe200078ec0ff */
[----:B------:R-:W-:Y:S01]  /*7c20*/  @!P2 HADD2 R38, -R171.H0_H0, -RZ.H0_H0 ;  /* 0xa00000ffab26a230 */ /* 0x000fe20000000900 */
[----:B------:R-:W-:Y:S01]  /*7c30*/  LOP3.LUT R228, R224, 0xff, RZ, 0xc0, !PT ;  /* 0x000000ffe0e47812 */ /* 0x000fe200078ec0ff */
[----:B------:R-:W-:Y:S01]  /*7c40*/  @!P4 HADD2 R35, -R165.H0_H0, -RZ.H0_H0 ;  /* 0xa00000ffa523c230 */ /* 0x000fe20000000900 */
[----:B------:R-:W-:Y:S01]  /*7c50*/  @!P6 PRMT R170, R37, 0x5410, RZ ;  /* 0x0000541025aae816 */ /* 0x000fe200000000ff */
[----:B------:R-:W-:Y:S01]  /*7c60*/  @!P5 HADD2 R24, -R156.H0_H0, -RZ.H0_H0 ;  /* 0xa00000ff9c18d230 */ /* 0x000fe20000000900 */
[----:B------:R-:W-:Y:S01]  /*7c70*/  @!P2 PRMT R171, R38, 0x5410, RZ ;  /* 0x0000541026aba816 */ /* 0x000fe200000000ff */
[----:B------:R-:W-:Y:S01]  /*7c80*/  @!P0 HADD2 R25, -R154.H0_H0, -RZ.H0_H0 ;  /* 0xa00000ff9a198230 */ /* 0x000fe20000000900 */
[----:B------:R-:W-:-:S02]  /*7c90*/  ISETP.LE.U32.AND P2, PT, R118, UR13, PT ;  /* 0x0000000d76007c0c */ /* 0x000fc4000bf43070 */
[----:B------:R-:W-:Y:S01]  /*7ca0*/  SHF.R.U32.HI R134, RZ, 0x10, R224 ;  /* 0x00000010ff867819 */ /* 0x000fe200000116e0 */
[--C-:B------:R-:W-:Y:S01]  /*7cb0*/  FFMA.FTZ R231, R231, UR32, -R120.reuse ;  /* 0x00000020e7e77c23 */ /* 0x100fe20008010878 */
[----:B------:R-:W-:Y:S01]  /*7cc0*/  ISETP.LE.U32.AND P6, PT, R117, UR13, PT ;  /* 0x0000000d75007c0c */ /* 0x000fe2000bfc3070 */
[----:B------:R-:W-:Y:S01]  /*7cd0*/  FFMA.FTZ R229, R229, UR32, -R120 ;  /* 0x00000020e5e57c23 */ /* 0x000fe20008010878 */
[----:B------:R-:W-:Y:S01]  /*7ce0*/  @!P4 PRMT R165, R35, 0x5410, RZ ;  /* 0x0000541023a5c816 */ /* 0x000fe200000000ff */
[----:B------:R-:W-:Y:S01]  /*7cf0*/  LDSM.16.MT88.4 R40, [R190+0x6800] ;  /* 0x00680000be28783b */ /* 0x000fe20000004200 */
[----:B------:R-:W-:Y:S01]  /*7d00*/  ISETP.LE.U32.AND P4, PT, R89, UR13, PT ;  /* 0x0000000d59007c0c */ /* 0x000fe2000bf83070 */
[----:B------:R-:W-:Y:S01]  /*7d10*/  @!P1 HADD2 R36, -R166.H0_H0, -RZ.H0_H0 ;  /* 0xa00000ffa6249230 */ /* 0x000fe20000000900 */
[----:B------:R-:W-:Y:S01]  /*7d20*/  LOP3.LUT R91, R91, 0xffff, RZ, 0xc0, !PT ;  /* 0x0000ffff5b5b7812 */ /* 0x000fe200078ec0ff */
[----:B------:R-:W-:Y:S01]  /*7d30*/  HMMA.16816.F32 R76, R16, R80, RZ ;  /* 0x00000050104c723c */ /* 0x000fe200000018ff */
[----:B------:R-:W-:-:S02]  /*7d40*/  @!P3 PRMT R155, R23, 0x5410, RZ ;  /* 0x00005410179bb816 */ /* 0x000fc400000000ff */
[----:B------:R-:W-:Y:S01]  /*7d50*/  @!P1 PRMT R166, R36, 0x5410, RZ ;  /* 0x0000541024a69816 */ /* 0x000fe200000000ff */
[----:B------:R-:W-:Y:S01]  /*7d60*/  @!P2 HADD2 R34, -R61.H0_H0, -RZ.H0_H0 ;  /* 0xa00000ff3d22a230 */ /* 0x000fe20000000900 */
[----:B------:R-:W-:Y:S01]  /*7d70*/  ISETP.LE.U32.AND P1, PT, R91, UR13, PT ;  /* 0x0000000d5b007c0c */ /* 0x000fe2000bf23070 */
[----:B------:R-:W-:Y:S02]  /*7d80*/  @!P6 HADD2 R31, -R159.H0_H0, -RZ.H0_H0 ;  /* 0xa00000ff9f1fe230 */ /* 0x000fe40000000900 */
[----:B------:R-:W-:Y:S01]  /*7d90*/  IMAD.MOV.U32 R81, RZ, RZ, R189 ;  /* 0x000000ffff517224 */ /* 0x000fe200078e00bd */
[----:B------:R-:W-:Y:S01]  /*7da0*/  MUFU.EX2 R237, R237 ;  /* 0x000000ed00ed7308 */ /* 0x000fe20000000800 */
[----:B------:R-:W-:Y:S01]  /*7db0*/  @!P5 PRMT R156, R24, 0x5410, RZ ;  /* 0x00005410189cd816 */ /* 0x000fe200000000ff */
[----:B------:R-:W-:Y:S02]  /*7dc0*/  @!P4 HADD2 R32, -R160.H0_H0, -RZ.H0_H0 ;  /* 0xa00000ffa020c230 */ /* 0x000fe40000000900 */
[----:B------:R-:W-:Y:S01]  /*7dd0*/  IMAD R189, R5, 0x2, R192 ;  /* 0x0000000205bd7824 */ /* 0x000fe200078e02c0 */
[----:B------:R-:W-:-:S02]  /*7de0*/  LOP3.LUT R35, R87, 0xff, RZ, 0xc0, !PT ;  /* 0x000000ff57237812 */ /* 0x000fc400078ec0ff */
[----:B------:R-:W-:Y:S02]  /*7df0*/  @!P2 PRMT R61, R34, 0x5410, RZ ;  /* 0x00005410223da816 */ /* 0x000fe400000000ff */
[----:B------:R-:W-:Y:S02]  /*7e00*/  @!P6 PRMT R159, R31, 0x5410, RZ ;  /* 0x000054101f9fe816 */ /* 0x000fe400000000ff */
[----:B------:R-:W-:Y:S02]  /*7e10*/  LOP3.LUT R34, R87, 0xffff, RZ, 0xc0, !PT ;  /* 0x0000ffff57227812 */ /* 0x000fe400078ec0ff */
[----:B------:R-:W-:Y:S02]  /*7e20*/  @!P4 PRMT R160, R32, 0x5410, RZ ;  /* 0x0000541020a0c816 */ /* 0x000fe400000000ff */
[----:B------:R-:W-:Y:S02]  /*7e30*/  SHF.R.U32.HI R31, RZ, 0x18, R87 ;  /* 0x00000018ff1f7819 */ /* 0x000fe40000011657 */
[----:B------:R-:W-:-:S02]  /*7e40*/  ISETP.LE.U32.AND P4, PT, R88, UR13, PT ;  /* 0x0000000d58007c0c */ /* 0x000fc4000bf83070 */
[----:B------:R-:W-:Y:S01]  /*7e50*/  ISETP.LE.U32.AND P2, PT, R35, UR13, PT ;  /* 0x0000000d23007c0c */ /* 0x000fe2000bf43070 */
[----:B------:R-:W1:Y:S01]  /*7e60*/  LDSM.16.MT88.4 R88, [R189+0x6000] ;  /* 0x00600000bd58783b */ /* 0x000e620000004200 */
[----:B------:R-:W-:Y:S02]  /*7e70*/  SHF.R.U32.HI R34, RZ, 0x8, R34 ;  /* 0x00000008ff227819 */ /* 0x000fe40000011622 */
[----:B------:R-:W-:Y:S01]  /*7e80*/  ISETP.LE.U32.AND P6, PT, R31, UR13, PT ;  /* 0x0000000d1f007c0c */ /* 0x000fe2000bfc3070 */
[----:B------:R-:W-:Y:S01]  /*7e90*/  @!P1 HADD2 R33, -R60.H0_H0, -RZ.H0_H0 ;  /* 0xa00000ff3c219230 */ /* 0x000fe20000000900 */
[----:B------:R-:W-:Y:S02]  /*7ea0*/  LOP3.LUT R34, R34, 0xffff, RZ, 0xc0, !PT ;  /* 0x0000ffff22227812 */ /* 0x000fe400078ec0ff */
[----:B------:R-:W-:Y:S02]  /*7eb0*/  SHF.R.U32.HI R31, RZ, 0x10, R87 ;  /* 0x00000010ff1f7819 */ /* 0x000fe40000011657 */
[----:B------:R-:W-:-:S02]  /*7ec0*/  @!P1 PRMT R60, R33, 0x5410, RZ ;  /* 0x00005410213c9816 */ /* 0x000fc400000000ff */
[----:B------:R-:W-:Y:S01]  /*7ed0*/  ISETP.LE.U32.AND P1, PT, R34, UR13, PT ;  /* 0x0000000d22007c0c */ /* 0x000fe2000bf23070 */
[----:B------:R-:W-:Y:S01]  /*7ee0*/  @!P2 HADD2 R30, -R158.H0_H0, -RZ.H0_H0 ;  /* 0xa00000ff9e1ea230 */ /* 0x000fe20000000900 */
[----:B------:R-:W-:Y:S02]  /*7ef0*/  LOP3.LUT R31, R31, 0xff, RZ, 0xc0, !PT ;  /* 0x000000ff1f1f7812 */ /* 0x000fe400078ec0ff */
[----:B------:R-:W-:Y:S01]  /*7f00*/  @!P0 PRMT R154, R25, 0x5410, RZ ;  /* 0x00005410199a8816 */ /* 0x000fe200000000ff */
[----:B------:R-:W-:Y:S01]  /*7f10*/  @!P6 HADD2 R26, -R161.H0_H0, -RZ.H0_H0 ;  /* 0xa00000ffa11ae230 */ /* 0x000fe20000000900 */
[----:B------:R-:W-:Y:S01]  /*7f20*/  @!P2 PRMT R158, R30, 0x5410, RZ ;  /* 0x000054101e9ea816 */ /* 0x000fe200000000ff */
[----:B------:R-:W-:Y:S01]  /*7f30*/  MUFU.EX2 R231, R231 ;  /* 0x000000e700e77308 */ /* 0x000fe20000000800 */
[----:B------:R-:W-:Y:S01]  /*7f40*/  ISETP.LE.U32.AND P2, PT, R31, UR13, PT ;  /* 0x0000000d1f007c0c */ /* 0x000fe2000bf43070 */
[----:B------:R-:W2:Y:S01]  /*7f50*/  LDSM.16.MT88.4 R32, [R189+0x6800] ;  /* 0x00680000bd20783b */ /* 0x000ea20000004200 */
[----:B------:R-:W-:-:S02]  /*7f60*/  @!P6 PRMT R161, R26, 0x5410, RZ ;  /* 0x000054101aa1e816 */ /* 0x000fc400000000ff */
[----:B------:R-:W-:Y:S01]  /*7f70*/  ISETP.LE.U32.AND P6, PT, R81, UR13, PT ;  /* 0x0000000d51007c0c */ /* 0x000fe2000bfc3070 */
[----:B------:R-:W-:Y:S01]  /*7f80*/  @!P1 HADD2 R29, -R157.H0_H0, -RZ.H0_H0 ;  /* 0xa00000ff9d1d9230 */ /* 0x000fe20000000900 */
[----:B------:R-:W-:Y:S01]  /*7f90*/  LOP3.LUT R81, R240, 0xff, RZ, 0xc0, !PT ;  /* 0x000000fff0517812 */ /* 0x000fe200078ec0ff */
[----:B------:R-:W-:Y:S01]  /*7fa0*/  FFMA.FTZ R240, R223, UR32, -R242 ;  /* 0x00000020dff07c23 */ /* 0x000fe200080108f2 */
[----:B------:R-:W-:Y:S01]  /*7fb0*/  IMAD.WIDE.U32 R30, R85, -0x326172a9, RZ ;  /* 0xcd9e8d57551e7825 */ /* 0x000fe200078e00ff */
[----:B------:R-:W-:Y:S02]  /*7fc0*/  SHF.R.U32.HI R224, RZ, 0x18, R224 ;  /* 0x00000018ffe07819 */ /* 0x000fe400000116e0 */
[----:B------:R-:W-:Y:S02]  /*7fd0*/  @!P1 PRMT R157, R29, 0x5410, RZ ;  /* 0x000054101d9d9816 */ /* 0x000fe400000000ff */
[----:B------:R-:W-:Y:S01]  /*7fe0*/  LOP3.LUT R29, R31, UR28, R116, 0x96, !PT ;  /* 0x0000001c1f1d7c12 */ /* 0x000fe2000f8e9674 */
[----:B------:R-:W4:Y:S01]  /*7ff0*/  MUFU.EX2 R240, R240 ;  /* 0x000000f000f07308 */ /* 0x000f220000000800 */
[----:B------:R-:W-:-:S02]  /*8000*/  LOP3.LUT R37, R30, 0xffff, RZ, 0xc0, !PT ;  /* 0x0000ffff1e257812 */ /* 0x000fc400078ec0ff */
[----:B------:R-:W-:Y:S02]  /*8010*/  SHF.R.U32.HI R31, RZ, 0x8, R84 ;  /* 0x00000008ff1f7819 */ /* 0x000fe40000011654 */
[----:B------:R-:W-:Y:S01]  /*8020*/  LOP3.LUT R23, R184, 0xffff, RZ, 0xc0, !PT ;  /* 0x0000ffffb8177812 */ /* 0x000fe200078ec0ff */
[----:B------:R-:W-:Y:S01]  /*8030*/  @!P2 HADD2 R28, -R162.H0_H0, -RZ.H0_H0 ;  /* 0xa00000ffa21ca230 */ /* 0x000fe20000000900 */
[----:B------:R-:W-:Y:S02]  /*8040*/  LOP3.LUT R31, R31, 0xffff, RZ, 0xc0, !PT ;  /* 0x0000ffff1f1f7812 */ /* 0x000fe400078ec0ff */
[----:B------:R-:W-:Y:S02]  /*8050*/  SHF.R.U32.HI R23, RZ, 0x8, R23 ;  /* 0x00000008ff177819 */ /* 0x000fe40000011617 */
[----:B------:R-:W-:Y:S02]  /*8060*/  @!P2 PRMT R162, R28, 0x5410, RZ ;  /* 0x000054101ca2a816 */ /* 0x000fe400000000ff */
[----:B------:R-:W-:-:S02]  /*8070*/  ISETP.LE.U32.AND P2, PT, R31, UR13, PT ;  /* 0x0000000d1f007c0c */ /* 0x000fc4000bf43070 */
[----:B------:R-:W-:Y:S01]  /*8080*/  LOP3.LUT R23, R23, 0xffff, RZ, 0xc0, !PT ;  /* 0x0000ffff17177812 */ /* 0x000fe200078ec0ff */
[----:B-1----:R-:W-:Y:S01]  /*8090*/  HMMA.16816.F32 R116, R12, R88, RZ ;  /* 0x000000580c74723c */ /* 0x002fe200000018ff */
[----:B------:R-:W-:Y:S02]  /*80a0*/  ISETP.LE.U32.AND P1, PT, R86, UR13, PT ;  /* 0x0000000d56007c0c */ /* 0x000fe4000bf23070 */
[----:B------:R-:W-:-:S03]  /*80b0*/  ISETP.LE.U32.AND P5, PT, R23, UR13, PT ;  /* 0x0000000d17007c0c */ /* 0x000fc6000bfa3070 */
[----:B------:R-:W-:Y:S01]  /*80c0*/  HMMA.16816.F32 R84, R16, R88, RZ ;  /* 0x000000581054723c */ /* 0x000fe200000018ff */
[----:B------:R-:W-:-:S06]  /*80d0*/  LOP3.LUT R24, R184, 0xff, RZ, 0xc0, !PT ;  /* 0x000000ffb8187812 */ /* 0x000fcc00078ec0ff */
[----:B------:R-:W-:Y:S02]  /*80e0*/  SHF.R.U32.HI R89, RZ, 0x8, R225 ;  /* 0x00000008ff597819 */ /* 0x000fe400000116e1 */
[----:B------:R-:W-:Y:S02]  /*80f0*/  ISETP.LE.U32.AND P3, PT, R24, UR13, PT ;  /* 0x0000000d18007c0c */ /* 0x000fe4000bf63070 */
[----:B------:R-:W-:Y:S02]  /*8100*/  PRMT R89, R228, 0x5410, R89 ;  /* 0x00005410e4597816 */ /* 0x000fe40000000059 */
[----:B----4-:R-:W-:Y:S01]  /*8110*/  F2FP.F16.F32.PACK_AB R228, R237, R240 ;  /* 0x000000f0ede4723e */ /* 0x010fe200000000ff */
[----:B------:R-:W-:-:S03]  /*8120*/  @!P2 HADD2 R27, -R153.H0_H0, -RZ.H0_H0 ;  /* 0xa00000ff991ba230 */ /* 0x000fc60000000900 */
[----:B------:R-:W-:Y:S02]  /*8130*/  PRMT R225, R228, 0x7632, R225 ;  /* 0x00007632e4e17816 */ /* 0x000fe400000000e1 */
[----:B------:R-:W-:-:S03]  /*8140*/  @!P2 PRMT R153, R27, 0x5410, RZ ;  /* 0x000054101b99a816 */ /* 0x000fc600000000ff */
[----:B------:R-:W-:Y:S01]  /*8150*/  @!P5 HADD2 R21, -R225.H0_H0, -RZ.H0_H0 ;  /* 0xa00000ffe115d230 */ /* 0x000fe20000000900 */
[----:B------:R-:W-:Y:S01]  /*8160*/  SHF.R.U32.HI R23, RZ, 0x10, R184 ;  /* 0x00000010ff177819 */ /* 0x000fe200000116b8 */
[----:B------:R-:W-:Y:S01]  /*8170*/  @!P3 HADD2 R22, -R228.H0_H0, -RZ.H0_H0 ;  /* 0xa00000ffe416b230 */ /* 0x000fe20000000900 */
[----:B------:R-:W-:Y:S02]  /*8180*/  LOP3.LUT R27, R191, 0xff, RZ, 0xc0, !PT ;  /* 0x000000ffbf1b7812 */ /* 0x000fe400078ec0ff */
[----:B------:R-:W-:Y:S02]  /*8190*/  PRMT R28, R228, 0x5410, R225 ;  /* 0x00005410e41c7816 */ /* 0x000fe400000000e1 */
[----:B------:R-:W-:Y:S02]  /*81a0*/  ISETP.LE.U32.AND P0, PT, R193, UR13, PT ;  /* 0x0000000dc1007c0c */ /* 0x000fe4000bf03070 */
[----:B------:R-:W-:Y:S01]  /*81b0*/  SHF.R.U32.HI R31, RZ, 0x8, R234 ;  /* 0x00000008ff1f7819 */ /* 0x000fe200000116ea */
[----:B------:R1:W5:Y:S01]  /*81c0*/  LDL.LU R193, [R1+0xe8] ;  /* 0x0000e80001c17983 */ /* 0x0003620000300800 */
[----:B------:R-:W-:-:S02]  /*81d0*/  @!P5 PRMT R225, R21, 0x5410, RZ ;  /* 0x0000541015e1d816 */ /* 0x000fc400000000ff */
[----:B------:R-:W-:Y:S01]  /*81e0*/  SHF.R.U32.HI R21, RZ, 0x18, R184 ;  /* 0x00000018ff157819 */ /* 0x000fe200000116b8 */
[----:B------:R1:W5:Y:S01]  /*81f0*/  LDL.LU R191, [R1+0xe4] ;  /* 0x0000e40001bf7983 */ /* 0x0003620000300800 */
[----:B------:R-:W-:Y:S02]  /*8200*/  LOP3.LUT R23, R23, 0xff, RZ, 0xc0, !PT ;  /* 0x000000ff17177812 */ /* 0x000fe400078ec0ff */
[----:B------:R-:W-:Y:S02]  /*8210*/  PRMT R27, R27, 0x5410, R186 ;  /* 0x000054101b1b7816 */ /* 0x000fe400000000ba */
[----:B------:R-:W-:Y:S02]  /*8220*/  PRMT R31, R185, 0x5410, R31 ;  /* 0x00005410b91f7816 */ /* 0x000fe4000000001f */
[----:B------:R-:W-:Y:S02]  /*8230*/  @!P3 PRMT R228, R22, 0x5410, RZ ;  /* 0x0000541016e4b816 */ /* 0x000fe400000000ff */
[----:B------:R-:W-:-:S02]  /*8240*/  ISETP.LE.U32.AND P5, PT, R21, UR13, PT ;  /* 0x0000000d15007c0c */ /* 0x000fc4000bfa3070 */
[----:B------:R-:W-:Y:S02]  /*8250*/  ISETP.LE.U32.AND P3, PT, R23, UR13, PT ;  /* 0x0000000d17007c0c */ /* 0x000fe4000bf63070 */
[----:B------:R-:W-:Y:S02]  /*8260*/  SHF.R.U32.HI R21, RZ, 0x8, R135 ;  /* 0x00000008ff157819 */ /* 0x000fe40000011687 */
[----:B------:R-:W-:Y:S02]  /*8270*/  LOP3.LUT R23, R134, 0xff, RZ, 0xc0, !PT ;  /* 0x000000ff86177812 */ /* 0x000fe400078ec0ff */
[----:B---3--:R-:W-:-:S04]  /*8280*/  LOP3.LUT R25, R39, 0xff, RZ, 0xc0, !PT ;  /* 0x000000ff27197812 */ /* 0x008fc800078ec0ff */
[----:B------:R-:W-:Y:S02]  /*8290*/  ISETP.LE.U32.AND P2, PT, R25, UR13, PT ;  /* 0x0000000d19007c0c */ /* 0x000fe4000bf43070 */
[----:B------:R-:W-:-:S04]  /*82a0*/  SHF.R.U32.HI R25, RZ, 0x8, R238 ;  /* 0x00000008ff197819 */ /* 0x000fc800000116ee */
[----:B------:R-:W-:Y:S02]  /*82b0*/  PRMT R25, R187, 0x5410, R25 ;  /* 0x00005410bb197816 */ /* 0x000fe40000000019 */
[----:B------:R1:W5:Y:S04]  /*82c0*/  LDL.LU R187, [R1+0xe0] ;  /* 0x0000e00001bb7983 */ /* 0x0003680000300800 */
[----:B------:R1:W5:Y:S04]  /*82d0*/  LDL.LU R186, [R1+0xdc] ;  /* 0x0000dc0001ba7983 */ /* 0x0003680000300800 */
[----:B------:R1:W5:Y:S04]  /*82e0*/  LDL.LU R185, [R1+0xd8] ;  /* 0x0000d80001b97983 */ /* 0x0003680000300800 */
[----:B------:R1:W5:Y:S04]  /*82f0*/  LDL.LU R184, [R1+0xd4] ;  /* 0x0000d40001b87983 */ /* 0x0003680000300800 */
[----:B------:R1:W5:Y:S04]  /*8300*/  LDL.LU R135, [R1+0xd0] ;  /* 0x0000d00001877983 */ /* 0x0003680000300800 */
[----:B------:R1:W5:Y:S04]  /*8310*/  LDL.LU R134, [R1+0xc8] ;  /* 0x0000c80001867983 */ /* 0x0003680000300800 */
[----:B------:R-:W3:Y:S01]  /*8320*/  LDL R39, [R1+0x70] ;  /* 0x0000700001277983 */ /* 0x000ee20000100800 */
[----:B------:R-:W-:-:S06]  /*8330*/  FFMA.FTZ R234, R221, UR32, -R120 ;  /* 0x00000020ddea7c23 */ /* 0x000fcc0008010878 */
[----:B------:R-:W4:Y:S01]  /*8340*/  MUFU.EX2 R234, R234 ;  /* 0x000000ea00ea7308 */ /* 0x000f220000000800 */
[--C-:B------:R-:W-:Y:S01]  /*8350*/  FFMA.FTZ R238, R235, UR32, -R242.reuse ;  /* 0x00000020ebee7c23 */ /* 0x100fe200080108f2 */
[----:B------:R-:W-:Y:S01]  /*8360*/  FFMA.FTZ R235, R227, UR32, -R242 ;  /* 0x00000020e3eb7c23 */ /* 0x000fe200080108f2 */
[----:B------:R-:W-:-:S05]  /*8370*/  PRMT R81, R81, 0x5410, R230 ;  /* 0x0000541051517816 */ /* 0x000fca00000000e6 */
[----:B------:R-:W-:Y:S08]  /*8380*/  MUFU.EX2 R238, R238 ;  /* 0x000000ee00ee7308 */ /* 0x000ff00000000800 */
[----:B------:R-:W2:Y:S01]  /*8390*/  MUFU.EX2 R235, R235 ;  /* 0x000000eb00eb7308 */ /* 0x000ea20000000800 */
[----:B----4-:R-:W-:Y:S02]  /*83a0*/  F2FP.F16.F32.PACK_AB R230, R231, R234 ;  /* 0x000000eae7e6723e */ /* 0x010fe400000000ff */
[----:B------:R-:W-:-:S02]  /*83b0*/  LOP3.LUT R21, R21, 0xffff, RZ, 0xc0, !PT ;  /* 0x0000ffff15157812 */ /* 0x000fc400078ec0ff */
[----:B------:R-:W-:Y:S01]  /*83c0*/  PRMT R227, R230, 0x7632, R227 ;  /* 0x00007632e6e37816 */ /* 0x000fe200000000e3 */
[----:B------:R-:W-:-:S03]  /*83d0*/  @!P3 HADD2 R20, -R230.H0_H0, -RZ.H0_H0 ;  /* 0xa00000ffe614b230 */ /* 0x000fc60000000900 */
[----:B------:R-:W-:Y:S02]  /*83e0*/  PRMT R24, R230, 0x5410, R227 ;  /* 0x00005410e6187816 */ /* 0x000fe400000000e3 */
[----:B------:R-:W-:Y:S02]  /*83f0*/  @!P3 PRMT R230, R20, 0x5410, RZ ;  /* 0x0000541014e6b816 */ /* 0x000fe400000000ff */
[----:B------:R-:W-:Y:S02]  /*8400*/  ISETP.LE.U32.AND P3, PT, R21, UR13, PT ;  /* 0x0000000d15007c0c */ /* 0x000fe4000bf63070 */
[----:B------:R-:W-:Y:S02]  /*8410*/  PRMT R80, R23, 0x5410, R224 ;  /* 0x0000541017507816 */ /* 0x000fe400000000e0 */
[----:B--2---:R-:W-:-:S04]  /*8420*/  F2FP.F16.F32.PACK_AB R224, R235, R238 ;  /* 0x000000eeebe0723e */ /* 0x004fc800000000ff */
[----:B------:R-:W-:Y:S02]  /*8430*/  PRMT R221, R224, 0x7632, R221 ;  /* 0x00007632e0dd7816 */ /* 0x000fe400000000dd */
[----:B------:R-:W-:Y:S01]  /*8440*/  SHF.R.U32.HI R20, RZ, 0x8, R232 ;  /* 0x00000008ff147819 */ /* 0x000fe200000116e8 */
[----:B------:R-:W-:Y:S01]  /*8450*/  FFMA.FTZ R232, R250, UR32, -R120 ;  /* 0x00000020fae87c23 */ /* 0x000fe20008010878 */
[----:B------:R-:W-:Y:S02]  /*8460*/  @!P6 HADD2 R10, -R224.H0_H0, -RZ.H0_H0 ;  /* 0xa00000ffe00ae230 */ /* 0x000fe40000000900 */
[----:B------:R-:W-:Y:S01]  /*8470*/  @!P3 HADD2 R9, -R221.H0_H0, -RZ.H0_H0 ;  /* 0xa00000ffdd09b230 */ /* 0x000fe20000000900 */
[----:B------:R-:W-:Y:S01]  /*8480*/  PRMT R26, R224, 0x5410, R221 ;  /* 0x00005410e01a7816 */ /* 0x000fe200000000dd */
[----:B------:R-:W-:Y:S01]  /*8490*/  MUFU.EX2 R229, R229 ;  /* 0x000000e500e57308 */ /* 0x000fe20000000800 */
[----:B------:R-:W-:Y:S02]  /*84a0*/  @!P6 PRMT R224, R10, 0x5410, RZ ;  /* 0x000054100ae0e816 */ /* 0x000fe400000000ff */
[----:B------:R-:W-:-:S02]  /*84b0*/  @!P3 PRMT R221, R9, 0x5410, RZ ;  /* 0x0000541009ddb816 */ /* 0x000fc400000000ff */
[----:B------:R-:W-:-:S03]  /*84c0*/  LOP3.LUT R9, R246, 0xffff, RZ, 0xc0, !PT ;  /* 0x0000fffff6097812 */ /* 0x000fc600078ec0ff */
[----:B------:R-:W2:Y:S01]  /*84d0*/  MUFU.EX2 R232, R232 ;  /* 0x000000e800e87308 */ /* 0x000ea20000000800 */
[----:B------:R-:W-:Y:S02]  /*84e0*/  SHF.R.U32.HI R10, RZ, 0x10, R246 ;  /* 0x00000010ff0a7819 */ /* 0x000fe400000116f6 */
[----:B------:R-:W-:Y:S02]  /*84f0*/  LOP3.LUT R21, R226, 0xffff, RZ, 0xc0, !PT ;  /* 0x0000ffffe2157812 */ /* 0x000fe400078ec0ff */
[----:B------:R-:W-:Y:S02]  /*8500*/  SHF.R.U32.HI R22, RZ, 0x8, R9 ;  /* 0x00000008ff167819 */ /* 0x000fe40000011609 */
[----:B------:R-:W-:Y:S02]  /*8510*/  LOP3.LUT R9, R10, 0xff, RZ, 0xc0, !PT ;  /* 0x000000ff0a097812 */ /* 0x000fe400078ec0ff */
[----:B------:R-:W-:Y:S02]  /*8520*/  SHF.R.U32.HI R21, RZ, 0x8, R21 ;  /* 0x00000008ff157819 */ /* 0x000fe40000011615 */
[----:B------:R-:W-:-:S02]  /*8530*/  LOP3.LUT R10, R226, 0xff, RZ, 0xc0, !PT ;  /* 0x000000ffe20a7812 */ /* 0x000fc400078ec0ff */
[----:B------:R-:W-:Y:S02]  /*8540*/  SHF.R.U32.HI R23, RZ, 0x10, R226 ;  /* 0x00000010ff177819 */ /* 0x000fe400000116e2 */
[----:B------:R-:W-:Y:S02]  /*8550*/  SHF.R.U32.HI R38, RZ, 0x10, R30 ;  /* 0x00000010ff267819 */ /* 0x000fe4000001161e */
[----:B------:R-:W-:Y:S02]  /*8560*/  LOP3.LUT R36, R30, 0xff, RZ, 0xc0, !PT ;  /* 0x000000ff1e247812 */ /* 0x000fe400078ec0ff */
[----:B------:R-:W-:Y:S02]  /*8570*/  PRMT R10, R10, 0x5410, R21 ;  /* 0x000054100a0a7816 */ /* 0x000fe40000000015 */
[----:B------:R-:W-:Y:S02]  /*8580*/  SHF.R.U32.HI R226, RZ, 0x18, R226 ;  /* 0x00000018ffe27819 */ /* 0x000fe400000116e2 */
[----:B------:R-:W-:-:S02]  /*8590*/  LOP3.LUT R23, R23, 0xff, RZ, 0xc0, !PT ;  /* 0x000000ff17177812 */ /* 0x000fc400078ec0ff */
[----:B------:R-:W-:Y:S02]  /*85a0*/  SHF.R.U32.HI R30, RZ, 0x18, R30 ;  /* 0x00000018ff1e7819 */ /* 0x000fe4000001161e */
[----:B------:R-:W-:Y:S01]  /*85b0*/  LOP3.LUT R21, R38, 0xff, RZ, 0xc0, !PT ;  /* 0x000000ff26157812 */ /* 0x000fe200078ec0ff */
[----:B------:R-:W-:Y:S01]  /*85c0*/  HMMA.16816.F32 R84, R104, R32, R84 ;  /* 0x000000206854723c */ /* 0x000fe20000001854 */
[----:B------:R-:W-:-:S05]  /*85d0*/  @!P5 HADD2 R11, -R227.H0_H0, -RZ.H0_H0 ;  /* 0xa00000ffe30bd230 */ /* 0x000fca0000000900 */
[----:B------:R-:W-:Y:S01]  /*85e0*/  HMMA.16816.F32 R116, R128, R32, R116 ;  /* 0x000000208074723c */ /* 0x000fe20000001874 */
[----:B------:R-:W-:-:S06]  /*85f0*/  @!P5 PRMT R227, R11, 0x5410, RZ ;  /* 0x000054100be3d816 */ /* 0x000fcc00000000ff */
[----:B------:R-:W-:Y:S02]  /*8600*/  PRMT R32, R23, 0x5410, R226 ;  /* 0x0000541017207816 */ /* 0x000fe400000000e2 */
[----:B------:R-:W-:Y:S02]  /*8610*/  PRMT R23, R21, 0x5410, R30 ;  /* 0x0000541015177816 */ /* 0x000fe4000000001e */
[----:B------:R-:W-:Y:S02]  /*8620*/  LOP3.LUT R21, R233, 0xffff, RZ, 0xc0, !PT ;  /* 0x0000ffffe9157812 */ /* 0x000fe400078ec0ff */
[----:B--2---:R-:W-:Y:S01]  /*8630*/  F2FP.F16.F32.PACK_AB R226, R229, R232 ;  /* 0x000000e8e5e2723e */ /* 0x004fe200000000ff */
[----:B------:R-:W-:Y:S01]  /*8640*/  FFMA.FTZ R236, R236, UR32, -R242 ;  /* 0x00000020ecec7c23 */ /* 0x000fe200080108f2 */
[----:B------:R-:W-:Y:S02]  /*8650*/  LOP3.LUT R20, R20, 0xffff, RZ, 0xc0, !PT ;  /* 0x0000ffff14147812 */ /* 0x000fe400078ec0ff */
[----:B------:R-:W-:-:S02]  /*8660*/  SHF.R.U32.HI R21, RZ, 0x8, R21 ;  /* 0x00000008ff157819 */ /* 0x000fc40000011615 */
[----:B------:R-:W-:Y:S02]  /*8670*/  LOP3.LUT R30, R233, 0xff, RZ, 0xc0, !PT ;  /* 0x000000ffe91e7812 */ /* 0x000fe400078ec0ff */
[----:B------:R-:W-:Y:S01]  /*8680*/  PRMT R223, R226, 0x7632, R223 ;  /* 0x00007632e2df7816 */ /* 0x000fe200000000df */
[----:B------:R-:W-:Y:S01]  /*8690*/  FFMA.FTZ R244, R244, UR32, -R242 ;  /* 0x00000020f4f47c23 */ /* 0x000fe200080108f2 */
[----:B------:R-:W-:Y:S02]  /*86a0*/  LOP3.LUT R11, R58, 0xff, RZ, 0xc0, !PT ;  /* 0x000000ff3a0b7812 */ /* 0x000fe400078ec0ff */
[----:B------:R-:W-:Y:S01]  /*86b0*/  ISETP.LE.U32.AND P3, PT, R20, UR13, PT ;  /* 0x0000000d14007c0c */ /* 0x000fe2000bf63070 */
[----:B------:R-:W-:Y:S01]  /*86c0*/  @!P0 HADD2 R7, -R223.H0_H0, -RZ.H0_H0 ;  /* 0xa00000ffdf078230 */ /* 0x000fe20000000900 */
[----:B------:R-:W-:Y:S01]  /*86d0*/  PRMT R30, R30, 0x5410, R21 ;  /* 0x000054101e1e7816 */ /* 0x000fe20000000015 */
[----:B------:R-:W-:Y:S01]  /*86e0*/  MUFU.EX2 R236, R236 ;  /* 0x000000ec00ec7308 */ /* 0x000fe20000000800 */
[----:B------:R-:W-:-:S02]  /*86f0*/  ISETP.LE.U32.AND P5, PT, R11, UR13, PT ;  /* 0x0000000d0b007c0c */ /* 0x000fc4000bfa3070 */
[--C-:B------:R-:W-:Y:S02]  /*8700*/  SHF.R.U32.HI R20, RZ, 0x10, R233.reuse ;  /* 0x00000010ff147819 */ /* 0x100fe400000116e9 */
[----:B------:R-:W-:-:S03]  /*8710*/  SHF.R.U32.HI R21, RZ, 0x18, R233 ;  /* 0x00000018ff157819 */ /* 0x000fc600000116e9 */
[----:B------:R-:W2:Y:S01]  /*8720*/  MUFU.EX2 R233, R244 ;  /* 0x000000f400e97308 */ /* 0x000ea20000000800 */
[----:B------:R-:W-:Y:S02]  /*8730*/  PRMT R88, R226, 0x5410, R223 ;  /* 0x00005410e2587816 */ /* 0x000fe400000000df */
[----:B------:R-:W-:Y:S02]  /*8740*/  @!P0 PRMT R223, R7, 0x5410, RZ ;  /* 0x0000541007df8816 */ /* 0x000fe400000000ff */
[----:B------:R-:W-:Y:S01]  /*8750*/  LOP3.LUT R7, R188, 0xff, RZ, 0xc0, !PT ;  /* 0x000000ffbc077812 */ /* 0x000fe200078ec0ff */
[----:B------:R-:W-:-:S03]  /*8760*/  @!P5 HADD2 R8, -R226.H0_H0, -RZ.H0_H0 ;  /* 0xa00000ffe208d230 */ /* 0x000fc60000000900 */
[----:B------:R-:W-:Y:S02]  /*8770*/  ISETP.LE.U32.AND P0, PT, R7, UR13, PT ;  /* 0x0000000d07007c0c */ /* 0x000fe4000bf03070 */
[----:B------:R-:W-:Y:S02]  /*8780*/  LOP3.LUT R20, R20, 0xff, RZ, 0xc0, !PT ;  /* 0x000000ff14147812 */ /* 0x000fe400078ec0ff */
[----:B------:R-:W-:Y:S01]  /*8790*/  SHF.R.U32.HI R7, RZ, 0x18, R188 ;  /* 0x00000018ff077819 */ /* 0x000fe200000116bc */
[----:B------:R-:W-:Y:S01]  /*87a0*/  HMMA.16816.F32 R76, R104, R40, R76 ;  /* 0x00000028684c723c */ /* 0x000fe2000000184c */
[----:B------:R-:W-:Y:S01]  /*87b0*/  @!P5 PRMT R226, R8, 0x5410, RZ ;  /* 0x0000541008e2d816 */ /* 0x000fe200000000ff */
[----:B------:R-:W-:Y:S01]  /*87c0*/  ULEA UR6, UR29, UR20, 0x6 ;  /* 0x000000141d067291 */ /* 0x000fe2000f8e303f */
[----:B------:R-:W-:-:S03]  /*87d0*/  PRMT R21, R20, 0x5410, R21 ;  /* 0x0000541014157816 */ /* 0x000fc60000000015 */
[----:B------:R-:W-:Y:S01]  /*87e0*/  HMMA.16816.F32 R108, R128, R40, R108 ;  /* 0x00000028806c723c */ /* 0x000fe2000000186c */
[----:B------:R-:W-:Y:S01]  /*87f0*/  ISETP.LE.U32.AND P5, PT, R7, UR13, PT ;  /* 0x0000000d07007c0c */ /* 0x000fe2000bfa3070 */
[----:B------:R-:W-:Y:S01]  /*8800*/  IMAD.SHL.U32 R7, R92, 0x2, RZ ;  /* 0x000000025c077824 */ /* 0x000fe200078e00ff */
[----:B------:R-:W-:Y:S02]  /*8810*/  SHF.R.U32.HI R11, RZ, 0x10, R188 ;  /* 0x00000010ff0b7819 */ /* 0x000fe400000116bc */
[----:B------:R-:W-:Y:S02]  /*8820*/  SHF.R.U32.HI R37, RZ, 0x8, R37 ;  /* 0x00000008ff257819 */ /* 0x000fe40000011625 */
[----:B--2---:R-:W-:Y:S02]  /*8830*/  F2FP.F16.F32.PACK_AB R41, R233, R236 ;  /* 0x000000ece929723e */ /* 0x004fe400000000ff */
[----:B------:R-:W-:Y:S01]  /*8840*/  LOP3.LUT R20, R188, 0xffff, RZ, 0xc0, !PT ;  /* 0x0000ffffbc147812 */ /* 0x000fe200078ec0ff */
[----:B------:R-:W-:Y:S01]  /*8850*/  IMAD R188, R4, 0x2, R189 ;  /* 0x0000000204bc7824 */ /* 0x000fe200078e02bd */
[----:B------:R-:W-:Y:S01]  /*8860*/  PRMT R40, R41, 0x7632, R40 ;  /* 0x0000763229287816 */ /* 0x000fe20000000028 */
[----:B------:R-:W-:Y:S01]  /*8870*/  @!P0 HADD2 R5, -R41.H0_H0, -RZ.H0_H0 ;  /* 0xa00000ff29058230 */ /* 0x000fe20000000900 */
[----:B------:R-:W-:Y:S01]  /*8880*/  UIADD3 UR6, UR6, -0x40, URZ ;  /* 0xffffffc006067890 */ /* 0x000fe2000fffe03f */
[----:B------:R-:W-:-:S02]  /*8890*/  PRMT R33, R36, 0x5410, R37 ;  /* 0x0000541024217816 */ /* 0x000fc40000000025 */
[----:B------:R-:W-:Y:S01]  /*88a0*/  PRMT R250, R41, 0x5410, R40 ;  /* 0x0000541029fa7816 */ /* 0x000fe20000000028 */
[----:B------:R-:W-:Y:S01]  /*88b0*/  USHF.R.S32.HI UR4, URZ, 0x1f, UR6 ;  /* 0x0000001f3f047899 */ /* 0x000fe20008011406 */
[----:B------:R-:W-:Y:S01]  /*88c0*/  @!P0 PRMT R41, R5, 0x5410, RZ ;  /* 0x0000541005298816 */ /* 0x000fe200000000ff */
[----:B------:R-:W-:Y:S01]  /*88d0*/  IMAD.MOV.U32 R92, RZ, RZ, R32 ;  /* 0x000000ffff5c7224 */ /* 0x000fe200078e0020 */
[----:B------:R-:W-:Y:S01]  /*88e0*/  LOP3.LUT R11, R11, 0xff, RZ, 0xc0, !PT ;  /* 0x000000ff0b0b7812 */ /* 0x000fe200078ec0ff */
[----:B------:R-:W-:Y:S01]  /*88f0*/  IMAD.MOV.U32 R244, RZ, RZ, R33 ;  /* 0x000000fffff47224 */ /* 0x000fe200078e0021 */
[----:B------:R-:W-:Y:S02]  /*8900*/  SHF.R.U32.HI R20, RZ, 0x8, R20 ;  /* 0x00000008ff147819 */ /* 0x000fe40000011614 */
[----:B------:R-:W-:Y:S02]  /*8910*/  ISETP.LE.U32.AND P6, PT, R11, UR13, PT ;  /* 0x0000000d0b007c0c */ /* 0x000fe4000bfc3070 */
[----:B------:R-:W-:Y:S01]  /*8920*/  LOP3.LUT R11, R246, 0xff, RZ, 0xc0, !PT ;  /* 0x000000fff60b7812 */ /* 0x000fe200078ec0ff */
[----:B------:R-:W-:Y:S01]  /*8930*/  FADD.FTZ R123, R126, R123 ;  /* 0x0000007b7e7b7221 */ /* 0x000fe20000010000 */
[----:B------:R-:W-:-:S02]  /*8940*/  LOP3.LUT R20, R20, 0xffff, RZ, 0xc0, !PT ;  /* 0x0000ffff14147812 */ /* 0x000fc400078ec0ff */
[----:B------:R-:W-:Y:S01]  /*8950*/  PRMT R11, R11, 0x5410, R22 ;  /* 0x000054100b0b7816 */ /* 0x000fe20000000016 */
[----:B------:R-:W-:Y:S01]  /*8960*/  FADD.FTZ R121, R122, R121 ;  /* 0x000000797a797221 */ /* 0x000fe20000010000 */
[----:B------:R-:W-:Y:S01]  /*8970*/  IMAD.MOV.U32 R122, RZ, RZ, R23 ;  /* 0x000000ffff7a7224 */ /* 0x000fe200078e0017 */
[----:B------:R-:W-:Y:S01]  /*8980*/  SHF.R.U32.HI R246, RZ, 0x18, R246 ;  /* 0x00000018fff67819 */ /* 0x000fe200000116f6 */
[----:B------:R-:W-:Y:S02]  /*8990*/  IMAD.MOV.U32 R126, RZ, RZ, R244 ;  /* 0x000000ffff7e7224 */ /* 0x000fe400078e00f4 */
[----:B------:R-:W-:Y:S01]  /*89a0*/  FFMA.FTZ R244, R241, UR32, -R120 ;  /* 0x00000020f1f47c23 */ /* 0x000fe20008010878 */
[----:B------:R-:W-:Y:S01]  /*89b0*/  PRMT R9, R9, 0x5410, R246 ;  /* 0x0000541009097816 */ /* 0x000fe200000000f6 */
[--C-:B------:R-:W-:Y:S01]  /*89c0*/  FFMA.FTZ R246, R245, UR32, -R242.reuse ;  /* 0x00000020f5f67c23 */ /* 0x100fe200080108f2 */
[----:B------:R-:W-:Y:S01]  /*89d0*/  FFMA.FTZ R242, R243, UR32, -R242 ;  /* 0x00000020f3f27c23 */ /* 0x000fe200080108f2 */
[--C-:B------:R-:W-:Y:S01]  /*89e0*/  FFMA.FTZ R243, R239, UR32, -R120.reuse ;  /* 0x00000020eff37c23 */ /* 0x100fe20008010878 */
[--C-:B------:R-:W-:Y:S01]  /*89f0*/  FFMA.FTZ R241, R127, UR32, -R120.reuse ;  /* 0x000000207ff17c23 */ /* 0x100fe20008010878 */
[----:B------:R-:W-:Y:S01]  /*8a00*/  FADD.FTZ R114, R114, R121 ;  /* 0x0000007972727221 */ /* 0x000fe20000010000 */
[----:B------:R-:W-:Y:S01]  /*8a10*/  FFMA.FTZ R120, R125, UR32, -R120 ;  /* 0x000000207d787c23 */ /* 0x000fe20008010878 */
[----:B------:R-:W-:Y:S01]  /*8a20*/  FADD.FTZ R4, R94, R93 ;  /* 0x0000005d5e047221 */ /* 0x000fe20000010000 */
[----:B------:R-:W-:Y:S01]  /*8a30*/  IMAD.MOV.U32 R121, RZ, RZ, R92 ;  /* 0x000000ffff797224 */ /* 0x000fe200078e005c */
[----:B------:R-:W-:-:S02]  /*8a40*/  HSET2.LE.AND R11, R11, R6, PT ;  /* 0x000000060b0b7233 */ /* 0x000fc40003803000 */
[----:B------:R-:W-:Y:S01]  /*8a50*/  HSET2.LE.AND R9, R9, R6, PT ;  /* 0x0000000609097233 */ /* 0x000fe20003803000 */
[----:B------:R-:W-:Y:S01]  /*8a60*/  MUFU.EX2 R246, R246 ;  /* 0x000000f600f67308 */ /* 0x000fe20000000800 */
[----:B------:R-:W-:Y:S01]  /*8a70*/  FADD.FTZ R249, R249, R4 ;  /* 0x00000004f9f97221 */ /* 0x000fe20000010000 */
[----:B------:R-:W-:Y:S02]  /*8a80*/  FADD.FTZ R251, R251, R114 ;  /* 0x00000072fbfb7221 */ /* 0x000fe40000010000 */
[----:B------:R-:W-:-:S04]  /*8a90*/  LOP3.LUT R9, R9, R100, RZ, 0xc0, !PT ;  /* 0x0000006409097212 */ /* 0x000fc800078ec0ff */
[----:B------:R-:W-:Y:S01]  /*8aa0*/  MUFU.EX2 R244, R244 ;  /* 0x000000f400f47308 */ /* 0x000fe20000000800 */
[----:B------:R-:W-:-:S07]  /*8ab0*/  HSET2.LE.AND R81, R81, R6, PT ;  /* 0x0000000651517233 */ /* 0x000fce0003803000 */
[----:B------:R-:W-:Y:S01]  /*8ac0*/  MUFU.EX2 R243, R243 ;  /* 0x000000f300f37308 */ /* 0x000fe20000000800 */
[----:B---3--:R-:W-:Y:S02]  /*8ad0*/  IMAD R7, R39, UR17, R7 ;  /* 0x0000001127077c24 */ /* 0x008fe4000f8e0207 */
[----:B------:R-:W2:Y:S03]  /*8ae0*/  LDSM.16.MT88.4 R36, [R188+0x6000] ;  /* 0x00600000bc24783b */ /* 0x000ea60000004200 */
[----:B------:R-:W-:Y:S01]  /*8af0*/  IADD3 R8, P0, R7, UR6, RZ ;  /* 0x0000000607087c10 */ /* 0x000fe2000ff1e0ff */
[----:B------:R-:W-:-:S03]  /*8b00*/  ULDC.64 UR6, c[0x0][0x2a8] ;  /* 0x0000aa0000067ab9 */ /* 0x000fc60000000a00 */
[----:B------:R-:W-:Y:S02]  /*8b10*/  LEA.HI.X.SX32 R5, R7, UR4, 0x1, P0 ;  /* 0x0000000407057c11 */ /* 0x000fe400080f0eff */
[C---:B------:R-:W-:Y:S02]  /*8b20*/  LEA R32, P0, R8.reuse, UR6, 0x1 ;  /* 0x0000000608207c11 */ /* 0x040fe4000f8008ff */
[----:B------:R-:W-:Y:S02]  /*8b30*/  SHF.R.U32.HI R7, RZ, 0x10, R29 ;  /* 0x00000010ff077819 */ /* 0x000fe4000001161d */
[----:B------:R-:W-:Y:S02]  /*8b40*/  LEA.HI.X R33, R8, UR7, R5, 0x1, P0 ;  /* 0x0000000708217c11 */ /* 0x000fe400080f0c05 */
[C---:B------:R-:W-:Y:S02]  /*8b50*/  LOP3.LUT R5, R29.reuse, 0xffff, RZ, 0xc0, !PT ;  /* 0x0000ffff1d057812 */ /* 0x040fe400078ec0ff */
[----:B------:R-:W-:-:S02]  /*8b60*/  LOP3.LUT R8, R29, 0xff, RZ, 0xc0, !PT ;  /* 0x000000ff1d087812 */ /* 0x000fc400078ec0ff */
[----:B------:R-:W-:Y:S02]  /*8b70*/  SHF.R.U32.HI R5, RZ, 0x8, R5 ;  /* 0x00000008ff057819 */ /* 0x000fe40000011605 */
[----:B------:R-:W-:Y:S02]  /*8b80*/  LOP3.LUT R22, R7, 0xff, RZ, 0xc0, !PT ;  /* 0x000000ff07167812 */ /* 0x000fe400078ec0ff */
[----:B------:R-:W-:Y:S02]  /*8b90*/  SHF.R.U32.HI R29, RZ, 0x18, R29 ;  /* 0x00000018ff1d7819 */ /* 0x000fe4000001161d */
[----:B------:R-:W-:Y:S01]  /*8ba0*/  PRMT R7, R8, 0x5410, R5 ;  /* 0x0000541008077816 */ /* 0x000fe20000000005 */
[----:B------:R-:W-:Y:S01]  /*8bb0*/  FADD.FTZ R8, R124, R123 ;  /* 0x0000007b7c087221 */ /* 0x000fe20000010000 */
[----:B------:R-:W-:Y:S01]  /*8bc0*/  ISETP.LE.U32.AND P0, PT, R20, UR13, PT ;  /* 0x0000000d14007c0c */ /* 0x000fe2000bf03070 */
[----:B------:R-:W-:Y:S01]  /*8bd0*/  IMAD.MOV.U32 R123, RZ, RZ, R21 ;  /* 0x000000ffff7b7224 */ /* 0x000fe200078e0015 */
[----:B------:R-:W-:-:S02]  /*8be0*/  PRMT R5, R22, 0x5410, R29 ;  /* 0x0000541016057816 */ /* 0x000fc4000000001d */
[----:B------:R-:W3:Y:S01]  /*8bf0*/  LDSM.16.MT88.4 R20, [R188+0x6800] ;  /* 0x00680000bc14783b */ /* 0x000ee20000004200 */
[----:B------:R-:W-:Y:S01]  /*8c00*/  FADD.FTZ R8, R113, R8 ;  /* 0x0000000871087221 */ /* 0x000fe20000010000 */
[----:B------:R-:W-:Y:S01]  /*8c10*/  FADD.FTZ R29, R112, R95 ;  /* 0x0000005f701d7221 */ /* 0x000fe20000010000 */
[----:B------:R-:W-:Y:S01]  /*8c20*/  IMAD.MOV.U32 R113, RZ, RZ, R126 ;  /* 0x000000ffff717224 */ /* 0x000fe200078e007e */
[-C--:B--2---:R-:W-:Y:S06]  /*8c30*/  HMMA.16816.F32 R92, R16, R36.reuse, RZ ;  /* 0x00000024105c723c */ /* 0x084fec00000018ff */
[----:B------:R-:W-:Y:S01]  /*8c40*/  HMMA.16816.F32 R124, R12, R36, RZ ;  /* 0x000000240c7c723c */ /* 0x000fe200000018ff */
[----:B------:R-:W-:Y:S01]  /*8c50*/  FADD.FTZ R252, R252, R29 ;  /* 0x0000001dfcfc7221 */ /* 0x000fe20000010000 */
[--C-:B------:R-:W-:Y:S01]  /*8c60*/  HSET2.LE.AND R29, R7, R6.reuse, PT ;  /* 0x00000006071d7233 */ /* 0x100fe20003803000 */
[----:B------:R-:W-:Y:S01]  /*8c70*/  FADD.FTZ R103, R103, R8 ;  /* 0x0000000867677221 */ /* 0x000fe20000010000 */
[----:B------:R-:W-:-:S03]  /*8c80*/  HSET2.LE.AND R112, R10, R6, PT ;  /* 0x000000060a707233 */ /* 0x000fc60003803000 */
[--C-:B------:R-:W-:Y:S02]  /*8c90*/  HSET2.LE.AND R36, R25, R6.reuse, PT ;  /* 0x0000000619247233 */ /* 0x100fe40003803000 */
[--C-:B------:R-:W-:Y:S02]  /*8ca0*/  HSET2.LE.AND R25, R123, R6.reuse, PT ;  /* 0x000000067b197233 */ /* 0x100fe40003803000 */
[----:B------:R-:W-:Y:S01]  /*8cb0*/  HSET2.LE.AND R123, R5, R6, PT ;  /* 0x00000006057b7233 */ /* 0x000fe20003803000 */
[----:B------:R-:W2:Y:S01]  /*8cc0*/  MUFU.EX2 R37, R242 ;  /* 0x000000f200257308 */ /* 0x000ea20000000800 */
[----:B------:R-:W-:Y:S02]  /*8cd0*/  LOP3.LUT R28, R29, R28, RZ, 0xc0, !PT ;  /* 0x0000001c1d1c7212 */ /* 0x000fe400078ec0ff */
[----:B------:R-:W-:-:S03]  /*8ce0*/  LOP3.LUT R8, R11, R102, RZ, 0xc0, !PT ;  /* 0x000000660b087212 */ /* 0x000fc600078ec0ff */
[-C--:B---3--:R-:W-:Y:S06]  /*8cf0*/  HMMA.16816.F32 R92, R104, R20.reuse, R92 ;  /* 0x00000014685c723c */ /* 0x088fec000000185c */
[----:B------:R-:W-:Y:S07]  /*8d00*/  HMMA.16816.F32 R124, R128, R20, R124 ;  /* 0x00000014807c723c */ /* 0x000fee000000187c */
[----:B------:R-:W-:-:S02]  /*8d10*/  HSET2.LE.AND R21, R27, R6, PT ;  /* 0x000000061b157233 */ /* 0x000fc40003803000 */
[--C-:B------:R-:W-:Y:S02]  /*8d20*/  HSET2.LE.AND R20, R31, R6.reuse, PT ;  /* 0x000000061f147233 */ /* 0x100fe40003803000 */
[--C-:B------:R-:W-:Y:S02]  /*8d30*/  HSET2.LE.AND R27, R80, R6.reuse, PT ;  /* 0x00000006501b7233 */ /* 0x100fe40003803000 */
[--C-:B------:R-:W-:Y:S02]  /*8d40*/  HSET2.LE.AND R80, R121, R6.reuse, PT ;  /* 0x0000000679507233 */ /* 0x100fe40003803000 */
[--C-:B------:R-:W-:Y:S02]  /*8d50*/  HSET2.LE.AND R31, R122, R6.reuse, PT ;  /* 0x000000067a1f7233 */ /* 0x100fe40003803000 */
[--C-:B------:R-:W-:Y:S02]  /*8d60*/  HSET2.LE.AND R121, R113, R6.reuse, PT ;  /* 0x0000000671797233 */ /* 0x100fe40003803000 */
[----:B------:R-:W-:-:S02]  /*8d70*/  HSET2.LE.AND R113, R30, R6, PT ;  /* 0x000000061e717233 */ /* 0x000fc40003803000 */
[----:B------:R-:W-:Y:S01]  /*8d80*/  LOP3.LUT R31, R31, R88, RZ, 0xc0, !PT ;  /* 0x000000581f1f7212 */ /* 0x000fe200078ec0ff */
[----:B------:R-:W-:Y:S01]  /*8d90*/  IMAD.MOV.U32 R88, RZ, RZ, R103 ;  /* 0x000000ffff587224 */ /* 0x000fe200078e0067 */
[----:B------:R-:W-:Y:S02]  /*8da0*/  LOP3.LUT R10, R36, R101, RZ, 0xc0, !PT ;  /* 0x00000065240a7212 */ /* 0x000fe400078ec0ff */
[----:B------:R-:W-:Y:S01]  /*8db0*/  LOP3.LUT R29, R123, R24, RZ, 0xc0, !PT ;  /* 0x000000187b1d7212 */ /* 0x000fe200078ec0ff */
[----:B------:R3:W-:Y:S01]  /*8dc0*/  MUFU.EX2 R36, R120 ;  /* 0x0000007800247308 */ /* 0x0007e20000000800 */
[----:B------:R-:W-:Y:S01]  /*8dd0*/  LOP3.LUT R4, R112, R73, RZ, 0xc0, !PT ;  /* 0x0000004970047212 */ /* 0x000fe200078ec0ff */
[----:B------:R-:W-:Y:S01]  /*8de0*/  HMMA.16816.F32 R100, R12, R74, RZ ;  /* 0x0000004a0c64723c */ /* 0x000fe200000018ff */
[----:B------:R-:W-:Y:S02]  /*8df0*/  LOP3.LUT R11, R21, R72, RZ, 0xc0, !PT ;  /* 0x00000048150b7212 */ /* 0x000fe400078ec0ff */
[----:B------:R-:W-:-:S02]  /*8e00*/  LOP3.LUT R5, R80, R115, RZ, 0xc0, !PT ;  /* 0x0000007350057212 */ /* 0x000fc400078ec0ff */
[----:B------:R-:W-:Y:S01]  /*8e10*/  LOP3.LUT R30, R121, R26, RZ, 0xc0, !PT ;  /* 0x0000001a791e7212 */ /* 0x000fe200078ec0ff */
[----:B------:R-:W-:Y:S01]  /*8e20*/  HMMA.16816.F32 R72, R16, R74, RZ ;  /* 0x0000004a1048723c */ /* 0x000fe200000018ff */
[----:B------:R-:W-:-:S05]  /*8e30*/  LOP3.LUT R24, R113, R250, RZ, 0xc0, !PT ;  /* 0x000000fa71187212 */ /* 0x000fca00078ec0ff */
[C---:B------:R-:W-:Y:S06]  /*8e40*/  HMMA.16816.F32 R112, R12.reuse, R82, RZ ;  /* 0x000000520c70723c */ /* 0x040fec00000018ff */
[C---:B---3--:R-:W-:Y:S06]  /*8e50*/  HMMA.16816.F32 R120, R12.reuse, R90, RZ ;  /* 0x0000005a0c78723c */ /* 0x048fec00000018ff */
[----:B------:R-:W-:Y:S01]  /*8e60*/  HMMA.16816.F32 R12, R12, R38, RZ ;  /* 0x000000260c0c723c */ /* 0x000fe200000018ff */
[----:B--2---:R-:W-:-:S02]  /*8e70*/  F2FP.F16.F32.PACK_AB R21, R37, R246 ;  /* 0x000000f62515723e */ /* 0x004fc400000000ff */
[----:B------:R-:W-:Y:S02]  /*8e80*/  LOP3.LUT R7, R81, R248, RZ, 0xc0, !PT ;  /* 0x000000f851077212 */ /* 0x000fe400078ec0ff */
[C---:B------:R-:W-:Y:S02]  /*8e90*/  PRMT R245, R21.reuse, 0x7610, R245 ;  /* 0x0000761015f57816 */ /* 0x040fe400000000f5 */
[----:B------:R-:W-:Y:S01]  /*8ea0*/  PRMT R248, R21, 0x7632, R248 ;  /* 0x0000763215f87816 */ /* 0x000fe200000000f8 */
[----:B------:R-:W2:Y:S01]  /*8eb0*/  MUFU.EX2 R241, R241 ;  /* 0x000000f100f17308 */ /* 0x000ea20000000800 */
[----:B------:R-:W-:Y:S02]  /*8ec0*/  HSET2.LE.AND R89, R89, R6, PT ;  /* 0x0000000659597233 */ /* 0x000fe40003803000 */
[----:B------:R-:W-:Y:S01]  /*8ed0*/  PRMT R26, R245, 0x5410, R248 ;  /* 0x00005410f51a7816 */ /* 0x000fe200000000f8 */
[----:B------:R-:W-:Y:S01]  /*8ee0*/  HMMA.16816.F32 R100, R128, R50, R100 ;  /* 0x000000328064723c */ /* 0x000fe20000001864 */
[----:B------:R-:W-:-:S02]  /*8ef0*/  F2FP.F16.F32.PACK_AB R242, R243, R244 ;  /* 0x000000f4f3f2723e */ /* 0x000fc400000000ff */
[----:B------:R-:W-:-:S03]  /*8f00*/  LOP3.LUT R26, R89, R26, RZ, 0xc0, !PT ;  /* 0x0000001a591a7212 */ /* 0x000fc600078ec0ff */
[----:B------:R-:W-:Y:S01]  /*8f10*/  HMMA.16816.F32 R112, R128, R42, R112 ;  /* 0x0000002a8070723c */ /* 0x000fe20000001870 */
[----:B------:R-:W-:-:S05]  /*8f20*/  PRMT R239, R242, 0x7632, R239 ;  /* 0x00007632f2ef7816 */ /* 0x000fca00000000ef */
[----:B------:R-:W-:Y:S06]  /*8f30*/  HMMA.16816.F32 R120, R128, R34, R120 ;  /* 0x000000228078723c */ /* 0x000fec0000001878 */
[----:B------:R-:W-:Y:S06]  /*8f40*/  HMMA.16816.F32 R72, R104, R50, R72 ;  /* 0x000000326848723c */ /* 0x000fec0000001848 */
[----:B------:R-:W-:Y:S01]  /*8f50*/  HMMA.16816.F32 R128, R128, R22, R12 ;  /* 0x000000168080723c */ /* 0x000fe2000000180c */
[----:B------:R-:W-:Y:S01]  /*8f60*/  IMAD.MOV.U32 R51, RZ, RZ, R88 ;  /* 0x000000ffff337224 */ /* 0x000fe200078e0058 */
[----:B------:R-:W3:Y:S04]  /*8f70*/  LDSM.16.MT88.4 R12, [R192+0x7000] ;  /* 0x00700000c00c783b */ /* 0x000ee80000004200 */
[C---:B------:R-:W-:Y:S06]  /*8f80*/  HMMA.16816.F32 R80, R16.reuse, R82, RZ ;  /* 0x000000521050723c */ /* 0x040fec00000018ff */
[----:B------:R-:W-:Y:S01]  /*8f90*/  HMMA.16816.F32 R88, R16, R90, RZ ;  /* 0x0000005a1058723c */ /* 0x000fe200000018ff */
[----:B------:R-:W-:-:S05]  /*8fa0*/  LOP3.LUT R6, R20, R247, RZ, 0xc0, !PT ;  /* 0x000000f714067212 */ /* 0x000fca00078ec0ff */
[----:B------:R-:W-:Y:S01]  /*8fb0*/  HMMA.16816.F32 R16, R16, R38, RZ ;  /* 0x000000261010723c */ /* 0x000fe200000018ff */
[----:B------:R-:W-:-:S04]  /*8fc0*/  PRMT R20, R242, 0x5410, R239 ;  /* 0x00005410f2147816 */ /* 0x000fc800000000ef */
[----:B------:R-:W-:Y:S02]  /*8fd0*/  LOP3.LUT R25, R25, R20, RZ, 0xc0, !PT ;  /* 0x0000001419197212 */ /* 0x000fe400078ec0ff */
[----:B--2---:R-:W-:-:S04]  /*8fe0*/  F2FP.F16.F32.PACK_AB R20, R36, R241 ;  /* 0x000000f12414723e */ /* 0x004fc800000000ff */
[C---:B------:R-:W-:Y:S02]  /*8ff0*/  PRMT R247, R20.reuse, 0x7610, R247 ;  /* 0x0000761014f77816 */ /* 0x040fe400000000f7 */
[----:B------:R-:W-:-:S04]  /*9000*/  PRMT R250, R20, 0x7632, R250 ;  /* 0x0000763214fa7816 */ /* 0x000fc800000000fa */
[----:B------:R-:W-:Y:S01]  /*9010*/  PRMT R20, R247, 0x5410, R250 ;  /* 0x00005410f7147816 */ /* 0x000fe200000000fa */
[----:B------:R-:W-:Y:S03]  /*9020*/  HMMA.16816.F32 R80, R104, R42, R80 ;  /* 0x0000002a6850723c */ /* 0x000fe60000001850 */
[----:B------:R-:W-:-:S03]  /*9030*/  LOP3.LUT R27, R27, R20, RZ, 0xc0, !PT ;  /* 0x000000141b1b7212 */ /* 0x000fc600078ec0ff */
[C---:B------:R-:W-:Y:S06]  /*9040*/  HMMA.16816.F32 R88, R104.reuse, R34, R88 ;  /* 0x000000226858723c */ /* 0x040fec0000001858 */
[----:B------:R-:W-:Y:S01]  /*9050*/  HMMA.16816.F32 R104, R104, R22, R16 ;  /* 0x000000166868723c */ /* 0x000fe20000001810 */
[----:B------:R-:W2:Y:S04]  /*9060*/  LDSM.16.MT88.4 R20, [R190+0x7000] ;  /* 0x00700000be14783b */ /* 0x000ea80000004200 */
[----:B------:R-:W4:Y:S01]  /*9070*/  LDSM.16.MT88.4 R16, [R189+0x7000] ;  /* 0x00700000bd10783b */ /* 0x000f220000004200 */
[-C--:B---3--:R-:W-:Y:S06]  /*9080*/  HMMA.16816.F32 R68, R8, R12.reuse, R68 ;  /* 0x0000000c0844723c */ /* 0x088fec0000001844 */
[C---:B------:R-:W-:Y:S06]  /*9090*/  HMMA.16816.F32 R96, R28.reuse, R12, R96 ;  /* 0x0000000c1c60723c */ /* 0x040fec0000001860 */
[-C--:B------:R-:W-:Y:S06]  /*90a0*/  HMMA.16816.F32 R100, R28, R14.reuse, R100 ;  /* 0x0000000e1c64723c */ /* 0x080fec0000001864 */
[----:B------:R-:W-:Y:S01]  /*90b0*/  HMMA.16816.F32 R72, R8, R14, R72 ;  /* 0x0000000e0848723c */ /* 0x000fe20000001848 */
[----:B------:R-:W3:Y:S05]  /*90c0*/  LDSM.16.MT88.4 R12, [R188+0x7000] ;  /* 0x00700000bc0c783b */ /* 0x000eea0000004200 */
[C---:B--2---:R-:W-:Y:S06]  /*90d0*/  HMMA.16816.F32 R108, R28.reuse, R20, R108 ;  /* 0x000000141c6c723c */ /* 0x044fec000000186c */
[----:B------:R-:W-:Y:S06]  /*90e0*/  HMMA.16816.F32 R112, R28, R22, R112 ;  /* 0x000000161c70723c */ /* 0x000fec0000001870 */
[C---:B------:R-:W-:Y:S06]  /*90f0*/  HMMA.16816.F32 R76, R8.reuse, R20, R76 ;  /* 0x00000014084c723c */ /* 0x040fec000000184c */
[----:B------:R-:W-:Y:S01]  /*9100*/  HMMA.16816.F32 R80, R8, R22, R80 ;  /* 0x000000160850723c */ /* 0x000fe20000001850 */
[----:B------:R-:W2:Y:S05]  /*9110*/  LDSM.16.MT88.4 R20, [R192+0x7800] ;  /* 0x00780000c014783b */ /* 0x000eaa0000004200 */
[C---:B----4-:R-:W-:Y:S06]  /*9120*/  HMMA.16816.F32 R116, R28.reuse, R16, R116 ;  /* 0x000000101c74723c */ /* 0x050fec0000001874 */
[----:B------:R-:W-:Y:S06]  /*9130*/  HMMA.16816.F32 R120, R28, R18, R120 ;  /* 0x000000121c78723c */ /* 0x000fec0000001878 */
[C---:B------:R-:W-:Y:S06]  /*9140*/  HMMA.16816.F32 R84, R8.reuse, R16, R84 ;  /* 0x000000100854723c */ /* 0x040fec0000001854 */
[----:B------:R-:W-:Y:S01]  /*9150*/  HMMA.16816.F32 R88, R8, R18, R88 ;  /* 0x000000120858723c */ /* 0x000fe20000001858 */
[----:B------:R-:W4:Y:S05]  /*9160*/  LDSM.16.MT88.4 R16, [R190+0x7800] ;  /* 0x00780000be10783b */ /* 0x000f2a0000004200 */
[C---:B---3--:R-:W-:Y:S06]  /*9170*/  HMMA.16816.F32 R124, R28.reuse, R12, R124 ;  /* 0x0000000c1c7c723c */ /* 0x048fec000000187c */
[----:B------:R-:W-:Y:S06]  /*9180*/  HMMA.16816.F32 R128, R28, R14, R128 ;  /* 0x0000000e1c80723c */ /* 0x000fec0000001880 */
[C---:B------:R-:W-:Y:S06]  /*9190*/  HMMA.16816.F32 R92, R8.reuse, R12, R92 ;  /* 0x0000000c085c723c */ /* 0x040fec000000185c */
[----:B------:R-:W-:Y:S01]  /*91a0*/  HMMA.16816.F32 R104, R8, R14, R104 ;  /* 0x0000000e0868723c */ /* 0x000fe20000001868 */
[----:B------:R-:W3:Y:S01]  /*91b0*/  LDSM.16.MT88.4 R12, [R189+0x7800] ;  /* 0x00780000bd0c783b */ /* 0x000ee20000004200 */
[----:B------:R-:W-:Y:S01]  /*91c0*/  FADD.FTZ R249, R216, R249 ;  /* 0x000000f9d8f97221 */ /* 0x000fe20000010000 */
[----:B------:R-:W-:-:S02]  /*91d0*/  FADD.FTZ R217, R217, R252 ;  /* 0x000000fcd9d97221 */ /* 0x000fc40000010000 */
[----:B------:R-:W1:Y:S01]  /*91e0*/  LDSM.16.MT88.4 R8, [R188+0x7800] ;  /* 0x00780000bc08783b */ /* 0x000e620000004200 */
[----:B--2---:R-:W-:Y:S01]  /*91f0*/  HMMA.16816.F32 R96, R24, R20, R96 ;  /* 0x000000141860723c */ /* 0x004fe20000001860 */
[----:B------:R-:W-:Y:S01]  /*9200*/  FADD.FTZ R251, R219, R251 ;  /* 0x000000fbdbfb7221 */ /* 0x000fe20000010000 */
[----:B------:R-:W-:Y:S01]  /*9210*/  USHF.L.U32 UR4, UR17, 0x3, URZ ;  /* 0x0000000311047899 */ /* 0x000fe2000800063f */
[----:B------:R-:W-:-:S03]  /*9220*/  FADD.FTZ R222, R222, R249 ;  /* 0x000000f9dede7221 */ /* 0x000fc60000010000 */
[----:B------:R-:W-:Y:S01]  /*9230*/  HMMA.16816.F32 R68, R4, R20, R68 ;  /* 0x000000140444723c */ /* 0x000fe20000001844 */
[----:B------:R-:W-:Y:S01]  /*9240*/  FADD.FTZ R218, R218, R217 ;  /* 0x000000d9dada7221 */ /* 0x000fe20000010000 */
[----:B------:R-:W-:-:S05]  /*9250*/  FADD.FTZ R251, R212, R251 ;  /* 0x000000fbd4fb7221 */ /* 0x000fca0000010000 */
[----:B------:R-:W-:Y:S01]  /*9260*/  FADD.FTZ R21, R220, R51 ;  /* 0x00000033dc157221 */ /* 0x000fe20000010000 */
[-C--:B------:R-:W-:Y:S01]  /*9270*/  HMMA.16816.F32 R100, R24, R22.reuse, R100 ;  /* 0x000000161864723c */ /* 0x080fe20000001864 */
[----:B------:R-:W-:Y:S02]  /*9280*/  FADD.FTZ R211, R211, R222 ;  /* 0x000000ded3d37221 */ /* 0x000fe40000010000 */
[----:B------:R-:W-:Y:S01]  /*9290*/  FADD.FTZ R214, R214, R21 ;  /* 0x00000015d6d67221 */ /* 0x000fe20000010000 */
[----:B------:R-:W-:Y:S02]  /*92a0*/  FADD.FTZ R218, R209, R218 ;  /* 0x000000dad1da7221 */ /* 0x000fe40000010000 */
[----:B------:R-:W-:Y:S01]  /*92b0*/  HMMA.16816.F32 R72, R4, R22, R72 ;  /* 0x000000160448723c */ /* 0x000fe20000001848 */
[----:B------:R-:W-:Y:S01]  /*92c0*/  FADD.FTZ R175, R175, R214 ;  /* 0x000000d6afaf7221 */ /* 0x000fe20000010000 */
[----:B------:R-:W-:Y:S01]  /*92d0*/  FADD.FTZ R176, R176, R251 ;  /* 0x000000fbb0b07221 */ /* 0x000fe20000010000 */
[----:B------:R-:W-:-:S04]  /*92e0*/  FADD.FTZ R172, R172, R211 ;  /* 0x000000d3acac7221 */ /* 0x000fc80000010000 */
[----:B------:R-:W-:Y:S01]  /*92f0*/  IMAD.U32 R23, RZ, RZ, UR4 ;  /* 0x00000004ff177e24 */ /* 0x000fe2000f8e00ff */
[----:B------:R-:W-:Y:S02]  /*9300*/  USHF.L.U32 UR4, UR17, 0x6, URZ ;  /* 0x0000000611047899 */ /* 0x000fe4000800063f */
[----:B------:R-:W-:Y:S01]  /*9310*/  UIMAD UR17, UR17, 0x48, URZ ;  /* 0x00000048111178a4 */ /* 0x000fe2000f8e023f */
[----:B------:R-:W-:Y:S01]  /*9320*/  FADD.FTZ R173, R173, R218 ;  /* 0x000000daadad7221 */ /* 0x000fe20000010000 */
[----:B------:R-:W-:Y:S01]  /*9330*/  FADD.FTZ R174, R174, R175 ;  /* 0x000000afaeae7221 */ /* 0x000fe20000010000 */
[----:B----4-:R-:W-:Y:S01]  /*9340*/  HMMA.16816.F32 R112, R24, R18, R112 ;  /* 0x000000121870723c */ /* 0x010fe20000001870 */
[----:B------:R-:W-:Y:S01]  /*9350*/  FADD.FTZ R169, R169, R176 ;  /* 0x000000b0a9a97221 */ /* 0x000fe20000010000 */
[----:B------:R-:W-:Y:S01]  /*9360*/  FADD.FTZ R167, R167, R172 ;  /* 0x000000aca7a77221 */ /* 0x000fe20000010000 */
[----:B------:R-:W-:-:S03]  /*9370*/  FADD.FTZ R173, R168, R173 ;  /* 0x000000ada8ad7221 */ /* 0x000fc60000010000 */
[----:B------:R-:W-:Y:S01]  /*9380*/  HMMA.16816.F32 R80, R4, R18, R80 ;  /* 0x000000120450723c */ /* 0x000fe20000001850 */
[----:B------:R-:W-:Y:S01]  /*9390*/  FADD.FTZ R151, R151, R174 ;  /* 0x000000ae97977221 */ /* 0x000fe20000010000 */
[----:B------:R-:W-:-:S04]  /*93a0*/  FADD.FTZ R150, R150, R169 ;  /* 0x000000a996967221 */ /* 0x000fc80000010000 */
[----:B---3--:R-:W-:Y:S01]  /*93b0*/  HMMA.16816.F32 R120, R24, R14, R120 ;  /* 0x0000000e1878723c */ /* 0x008fe20000001878 */
[----:B------:R-:W-:Y:S02]  /*93c0*/  IMAD.U32 R19, RZ, RZ, UR4 ;  /* 0x00000004ff137e24 */ /* 0x000fe4000f8e00ff */
[----:B------:R-:W-:-:S03]  /*93d0*/  FADD.FTZ R234, R234, R167 ;  /* 0x000000a7eaea7221 */ /* 0x000fc60000010000 */
[----:B------:R-:W-:Y:S01]  /*93e0*/  HMMA.16816.F32 R88, R4, R14, R88 ;  /* 0x0000000e0458723c */ /* 0x000fe20000001858 */
[----:B------:R-:W-:Y:S01]  /*93f0*/  FADD.FTZ R240, R240, R173 ;  /* 0x000000adf0f07221 */ /* 0x000fe20000010000 */
[----:B------:R-:W-:-:S04]  /*9400*/  FADD.FTZ R152, R152, R151 ;  /* 0x0000009798987221 */ /* 0x000fc80000010000 */
[----:B------:R-:W-:Y:S01]  /*9410*/  HMMA.16816.F32 R108, R24, R16, R108 ;  /* 0x00000010186c723c */ /* 0x000fe2000000186c */
[----:B------:R-:W-:-:S05]  /*9420*/  IMAD.U32 R15, RZ, RZ, UR17 ;  /* 0x00000011ff0f7e24 */ /* 0x000fca000f8e00ff */
[----:B------:R-:W-:Y:S01]  /*9430*/  HMMA.16816.F32 R76, R4, R16, R76 ;  /* 0x00000010044c723c */ /* 0x000fe2000000184c */
[--C-:B------:R-:W-:Y:S01]  /*9440*/  IMAD.WIDE R14, R15, 0x2, R32.reuse ;  /* 0x000000020f0e7825 */ /* 0x100fe200078e0220 */
[----:B------:R-:W-:Y:S04]  /*9450*/  STG.E.U16 desc[UR18][R32.64], R215 ;  /* 0x000000d720007986 */ /* 0x000fe8000c101512 */
[-C--:B------:R-:W-:Y:S01]  /*9460*/  HMMA.16816.F32 R116, R24, R12.reuse, R116 ;  /* 0x0000000c1874723c */ /* 0x080fe20000001874 */
[----:B------:R-:W-:Y:S01]  /*9470*/  IMAD.WIDE R16, R23, 0x2, R32 ;  /* 0x0000000217107825 */ /* 0x000fe200078e0220 */
[----:B------:R-:W-:Y:S04]  /*9480*/  STG.E.U16 desc[UR18][R32.64+0x2], R213 ;  /* 0x000002d520007986 */ /* 0x000fe8000c101512 */
[----:B------:R-:W-:Y:S01]  /*9490*/  HMMA.16816.F32 R84, R4, R12, R84 ;  /* 0x0000000c0454723c */ /* 0x000fe20000001854 */
[----:B------:R-:W-:Y:S01]  /*94a0*/  FADD.FTZ R147, R147, R150 ;  /* 0x0000009693937221 */ /* 0x000fe20000010000 */
[----:B------:R-:W-:Y:S01]  /*94b0*/  STG.E.U16 desc[UR18][R16.64], R210 ;  /* 0x000000d210007986 */ /* 0x000fe2000c101512 */
[----:B------:R-:W-:-:S04]  /*94c0*/  FADD.FTZ R231, R231, R234 ;  /* 0x000000eae7e77221 */ /* 0x000fc80000010000 */
[----:B------:R-:W-:Y:S01]  /*94d0*/  IMAD.WIDE R12, R19, 0x2, R32 ;  /* 0x00000002130c7825 */ /* 0x000fe200078e0220 */
[----:B------:R-:W-:Y:S03]  /*94e0*/  STG.E.U16 desc[UR18][R16.64+0x2], R207 ;  /* 0x000002cf10007986 */ /* 0x000fe6000c101512 */
[----:B------:R-:W-:Y:S01]  /*94f0*/  FADD.FTZ R237, R237, R240 ;  /* 0x000000f0eded7221 */ /* 0x000fe20000010000 */
[----:B------:R-:W-:Y:S01]  /*9500*/  FADD.FTZ R149, R149, R152 ;  /* 0x0000009895957221 */ /* 0x000fe20000010000 */
[----:B------:R-:W-:Y:S01]  /*9510*/  STG.E.U16 desc[UR18][R12.64], R171 ;  /* 0x000000ab0c007986 */ /* 0x000fe2000c101512 */
[----:B------:R-:W-:-:S03]  /*9520*/  FADD.FTZ R164, R164, R147 ;  /* 0x00000093a4a47221 */ /* 0x000fc60000010000 */
[----:B------:R-:W-:Y:S01]  /*9530*/  STG.E.U16 desc[UR18][R12.64+0x2], R170 ;  /* 0x000002aa0c007986 */ /* 0x000fe2000c101512 */
[----:B------:R-:W-:-:S03]  /*9540*/  FADD.FTZ R232, R232, R231 ;  /* 0x000000e7e8e87221 */ /* 0x000fc60000010000 */
[----:B------:R-:W-:Y:S01]  /*9550*/  STG.E.U16 desc[UR18][R14.64], R166 ;  /* 0x000000a60e007986 */ /* 0x000fe2000c101512 */
[----:B------:R-:W-:-:S03]  /*9560*/  FADD.FTZ R238, R238, R237 ;  /* 0x000000edeeee7221 */ /* 0x000fc60000010000 */
[----:B------:R-:W-:Y:S01]  /*9570*/  STG.E.U16 desc[UR18][R14.64+0x2], R165 ;  /* 0x000002a50e007986 */ /* 0x000fe2000c101512 */
[----:B------:R-:W-:-:S03]  /*9580*/  FADD.FTZ R208, R208, R149 ;  /* 0x00000095d0d07221 */ /* 0x000fc60000010000 */
[----:B------:R-:W-:Y:S04]  /*9590*/  STG.E.U16 desc[UR18][R32.64+0x10], R146 ;  /* 0x0000109220007986 */ /* 0x000fe8000c101512 */
        /* <DEDUP_REMOVED lines=25> */
[----:B------:R-:W-:-:S03]  /*9730*/  @!P0 HADD2 R54, -R40.H0_H0, -RZ.H0_H0 ;  /* 0xa00000ff28368230 */ /* 0x000fc60000000900 */
[----:B------:R-:W-:Y:S01]  /*9740*/  STG.E.U16 desc[UR18][R16.64+0x30], R140 ;  /* 0x0000308c10007986 */ /* 0x000fe2000c101512 */
[----:B------:R-:W-:-:S03]  /*9750*/  FADD.FTZ R204, R201, R204 ;  /* 0x000000ccc9cc7221 */ /* 0x000fc60000010000 */
[----:B------:R-:W-:Y:S01]  /*9760*/  STG.E.U16 desc[UR18][R16.64+0x32], R137 ;  /* 0x0000328910007986 */ /* 0x000fe2000c101512 */
[----:B------:R-:W-:-:S03]  /*9770*/  @!P6 HADD2 R53, -R242.H0_H0, -RZ.H0_H0 ;  /* 0xa00000fff235e230 */ /* 0x000fc60000000900 */
[----:B------:R-:W-:Y:S01]  /*9780*/  STG.E.U16 desc[UR18][R12.64+0x30], R154 ;  /* 0x0000309a0c007986 */ /* 0x000fe2000c101512 */
[----:B------:R-:W-:-:S03]  /*9790*/  @!P5 HADD2 R52, -R239.H0_H0, -RZ.H0_H0 ;  /* 0xa00000ffef34d230 */ /* 0x000fc60000000900 */
[----:B------:R-:W-:Y:S01]  /*97a0*/  STG.E.U16 desc[UR18][R12.64+0x32], R153 ;  /* 0x000032990c007986 */ /* 0x000fe2000c101512 */
[----:B------:R-:W-:-:S03]  /*97b0*/  FADD.FTZ R244, R243, R244 ;  /* 0x000000f4f3f47221 */ /* 0x000fc60000010000 */
[----:B------:R-:W-:Y:S01]  /*97c0*/  STG.E.U16 desc[UR18][R14.64+0x30], R156 ;  /* 0x0000309c0e007986 */ /* 0x000fe2000c101512 */
[----:B-1----:R-:W-:Y:S03]  /*97d0*/  HMMA.16816.F32 R92, R4, R8, R92 ;  /* 0x00000008045c723c */ /* 0x002fe6000000185c */
[----:B------:R-:W-:Y:S01]  /*97e0*/  STG.E.U16 desc[UR18][R14.64+0x32], R155 ;  /* 0x0000329b0e007986 */ /* 0x000fe2000c101512 */
[----:B------:R-:W-:-:S03]  /*97f0*/  FADD.FTZ R233, R233, R236 ;  /* 0x000000ece9e97221 */ /* 0x000fc60000010000 */
[----:B------:R-:W-:Y:S01]  /*9800*/  STG.E.U16 desc[UR18][R32.64+0x40], R65 ;  /* 0x0000404120007986 */ /* 0x000fe2000c101512 */
[----:B------:R-:W-:Y:S03]  /*9810*/  HMMA.16816.F32 R104, R4, R10, R104 ;  /* 0x0000000a0468723c */ /* 0x000fe60000001868 */
[----:B------:R-:W-:Y:S01]  /*9820*/  STG.E.U16 desc[UR18][R32.64+0x42], R64 ;  /* 0x0000424020007986 */ /* 0x000fe2000c101512 */
[----:B------:R-:W-:-:S03]  /*9830*/  @!P4 HADD2 R47, -R245.H0_H0, -RZ.H0_H0 ;  /* 0xa00000fff52fc230 */ /* 0x000fc60000000900 */
[----:B------:R-:W-:Y:S01]  /*9840*/  STG.E.U16 desc[UR18][R16.64+0x40], R67 ;  /* 0x0000404310007986 */ /* 0x000fe2000c101512 */
[----:B------:R-:W-:-:S03]  /*9850*/  FADD.FTZ R4, R203, R206 ;  /* 0x000000cecb047221 */ /* 0x000fc60000010000 */
[----:B------:R-:W-:Y:S01]  /*9860*/  STG.E.U16 desc[UR18][R16.64+0x42], R66 ;  /* 0x0000424210007986 */ /* 0x000fe2000c101512 */
[----:B------:R-:W-:Y:S02]  /*9870*/  @!P3 HADD2 R46, -R248.H0_H0, -RZ.H0_H0 ;  /* 0xa00000fff82eb230 */ /* 0x000fe40000000900 */
[----:B------:R-:W-:Y:S01]  /*9880*/  FADD.FTZ R199, R199, R204 ;  /* 0x000000ccc7c77221 */ /* 0x000fe20000010000 */
[----:B------:R-:W-:Y:S01]  /*9890*/  STG.E.U16 desc[UR18][R12.64+0x40], R228 ;  /* 0x000040e40c007986 */ /* 0x000fe2000c101512 */
[----:B------:R-:W-:-:S03]  /*98a0*/  @!P0 PRMT R40, R54, 0x5410, RZ ;  /* 0x0000541036288816 */ /* 0x000fc600000000ff */
[----:B------:R-:W-:Y:S01]  /*98b0*/  STG.E.U16 desc[UR18][R12.64+0x42], R225 ;  /* 0x000042e10c007986 */ /* 0x000fe2000c101512 */
[----:B------:R-:W-:Y:S02]  /*98c0*/  @!P2 HADD2 R45, -R247.H0_H0, -RZ.H0_H0 ;  /* 0xa00000fff72da230 */ /* 0x000fe40000000900 */
[----:B------:R-:W-:Y:S01]  /*98d0*/  FADD.FTZ R241, R241, R244 ;  /* 0x000000f4f1f17221 */ /* 0x000fe20000010000 */
[----:B------:R-:W1:Y:S01]  /*98e0*/  S2R R58, SR_TID.X ;  /* 0x00000000003a7919 */ /* 0x000e620000002100 */
[----:B------:R-:W-:Y:S01]  /*98f0*/  @!P1 HADD2 R44, -R250.H0_H0, -RZ.H0_H0 ;  /* 0xa00000fffa2c9230 */ /* 0x000fe20000000900 */
[----:B------:R-:W-:Y:S01]  /*9900*/  STG.E.U16 desc[UR18][R14.64+0x40], R230 ;  /* 0x000040e60e007986 */ /* 0x000fe2000c101512 */
[----:B------:R-:W-:-:S03]  /*9910*/  @!P6 PRMT R242, R53, 0x5410, RZ ;  /* 0x0000541035f2e816 */ /* 0x000fc600000000ff */
[----:B------:R-:W-:Y:S01]  /*9920*/  STG.E.U16 desc[UR18][R14.64+0x42], R227 ;  /* 0x000042e30e007986 */ /* 0x000fe2000c101512 */
[----:B------:R-:W-:Y:S01]  /*9930*/  @!P5 PRMT R239, R52, 0x5410, RZ ;  /* 0x0000541034efd816 */ /* 0x000fe200000000ff */
[----:B------:R-:W-:Y:S02]  /*9940*/  FADD.FTZ R246, R246, R233 ;  /* 0x000000e9f6f67221 */ /* 0x000fe40000010000 */
[----:B------:R-:W-:Y:S04]  /*9950*/  STG.E.U16 desc[UR18][R32.64+0x50], R63 ;  /* 0x0000503f20007986 */ /* 0x000fe8000c101512 */
[----:B------:R-:W-:Y:S01]  /*9960*/  STG.E.U16 desc[UR18][R32.64+0x52], R62 ;  /* 0x0000523e20007986 */ /* 0x000fe2000c101512 */
[----:B------:R-:W-:-:S03]  /*9970*/  FADD.FTZ R6, R48, R199 ;  /* 0x000000c730067221 */ /* 0x000fc60000010000 */
[----:B------:R-:W-:Y:S04]  /*9980*/  STG.E.U16 desc[UR18][R16.64+0x50], R202 ;  /* 0x000050ca10007986 */ /* 0x000fe8000c101512 */
[----:B------:R-:W-:Y:S01]  /*9990*/  STG.E.U16 desc[UR18][R16.64+0x52], R183 ;  /* 0x000052b710007986 */ /* 0x000fe2000c101512 */
[----:B------:R-:W-:-:S03]  /*99a0*/  @!P4 PRMT R245, R47, 0x5410, RZ ;  /* 0x000054102ff5c816 */ /* 0x000fc600000000ff */
[----:B------:R-:W-:Y:S01]  /*99b0*/  STG.E.U16 desc[UR18][R12.64+0x50], R224 ;  /* 0x000050e00c007986 */ /* 0x000fe2000c101512 */
[----:B------:R-:W-:-:S03]  /*99c0*/  @!P3 PRMT R248, R46, 0x5410, RZ ;  /* 0x000054102ef8b816 */ /* 0x000fc600000000ff */
[----:B------:R-:W-:Y:S01]  /*99d0*/  STG.E.U16 desc[UR18][R12.64+0x52], R221 ;  /* 0x000052dd0c007986 */ /* 0x000fe2000c101512 */
[----:B------:R-:W-:-:S03]  /*99e0*/  @!P2 PRMT R247, R45, 0x5410, RZ ;  /* 0x000054102df7a816 */ /* 0x000fc600000000ff */
[----:B------:R-:W-:Y:S01]  /*99f0*/  STG.E.U16 desc[UR18][R14.64+0x50], R226 ;  /* 0x000050e20e007986 */ /* 0x000fe2000c101512 */
[----:B------:R-:W-:-:S03]  /*9a00*/  @!P1 PRMT R250, R44, 0x5410, RZ ;  /* 0x000054102cfa9816 */ /* 0x000fc600000000ff */
[----:B------:R-:W-:Y:S01]  /*9a10*/  STG.E.U16 desc[UR18][R14.64+0x52], R223 ;  /* 0x000052df0e007986 */ /* 0x000fe2000c101512 */
[----:B------:R-:W-:-:S03]  /*9a20*/  FADD.FTZ R5, R37, R246 ;  /* 0x000000f625057221 */ /* 0x000fc60000010000 */
[----:B------:R-:W-:Y:S04]  /*9a30*/  STG.E.U16 desc[UR18][R32.64+0x60], R182 ;  /* 0x000060b620007986 */ /* 0x000fe8000c101512 */
[----:B------:R-:W-:Y:S04]  /*9a40*/  STG.E.U16 desc[UR18][R32.64+0x62], R179 ;  /* 0x000062b320007986 */ /* 0x000fe8000c101512 */
[----:B------:R2:W-:Y:S04]  /*9a50*/  STL [R1+0xb4], R4 ;  /* 0x0000b40401007387 */ /* 0x0005e80000100800 */
[----:B------:R3:W-:Y:S04]  /*9a60*/  STG.E.U16 desc[UR18][R16.64+0x60], R200 ;  /* 0x000060c810007986 */ /* 0x0007e8000c101512 */
[----:B------:R3:W-:Y:S04]  /*9a70*/  STG.E.U16 desc[UR18][R16.64+0x62], R181 ;  /* 0x000062b510007986 */ /* 0x0007e8000c101512 */
[----:B------:R3:W-:Y:S04]  /*9a80*/  STG.E.U16 desc[UR18][R12.64+0x60], R41 ;  /* 0x000060290c007986 */ /* 0x0007e8000c101512 */
[----:B------:R3:W-:Y:S04]  /*9a90*/  STG.E.U16 desc[UR18][R12.64+0x62], R40 ;  /* 0x000062280c007986 */ /* 0x0007e8000c101512 */
[----:B------:R3:W-:Y:S01]  /*9aa0*/  STG.E.U16 desc[UR18][R14.64+0x60], R242 ;  /* 0x000060f20e007986 */ /* 0x0007e2000c101512 */
[----:B--2---:R-:W-:-:S03]  /*9ab0*/  FADD.FTZ R4, R36, R241 ;  /* 0x000000f124047221 */ /* 0x004fc60000010000 */
[----:B------:R3:W-:Y:S04]  /*9ac0*/  STG.E.U16 desc[UR18][R14.64+0x62], R239 ;  /* 0x000062ef0e007986 */ /* 0x0007e8000c101512 */
[----:B------:R3:W-:Y:S04]  /*9ad0*/  STG.E.U16 desc[UR18][R32.64+0x70], R178 ;  /* 0x000070b220007986 */ /* 0x0007e8000c101512 */
[----:B------:R3:W-:Y:S04]  /*9ae0*/  STG.E.U16 desc[UR18][R32.64+0x72], R49 ;  /* 0x0000723120007986 */ /* 0x0007e8000c101512 */
[----:B------:R3:W-:Y:S04]  /*9af0*/  STG.E.U16 desc[UR18][R16.64+0x70], R180 ;  /* 0x000070b410007986 */ /* 0x0007e8000c101512 */
[----:B------:R3:W-:Y:S04]  /*9b00*/  STG.E.U16 desc[UR18][R16.64+0x72], R177 ;  /* 0x000072b110007986 */ /* 0x0007e8000c101512 */
[----:B------:R3:W-:Y:S04]  /*9b10*/  STL [R1+0xb0], R6 ;  /* 0x0000b00601007387 */ /* 0x0007e80000100800 */
[----:B------:R3:W-:Y:S04]  /*9b20*/  STG.E.U16 desc[UR18][R12.64+0x70], R245 ;  /* 0x000070f50c007986 */ /* 0x0007e8000c101512 */
[----:B------:R3:W-:Y:S04]  /*9b30*/  STG.E.U16 desc[UR18][R12.64+0x72], R248 ;  /* 0x000072f80c007986 */ /* 0x0007e8000c101512 */
[----:B------:R3:W-:Y:S04]  /*9b40*/  STL [R1+0xb8], R4 ;  /* 0x0000b80401007387 */ /* 0x0007e80000100800 */
[----:B------:R3:W-:Y:S04]  /*9b50*/  STG.E.U16 desc[UR18][R14.64+0x70], R247 ;  /* 0x000070f70e007986 */ /* 0x0007e8000c101512 */
[----:B------:R3:W-:Y:S04]  /*9b60*/  STG.E.U16 desc[UR18][R14.64+0x72], R250 ;  /* 0x000072fa0e007986 */ /* 0x0007e8000c101512 */
[----:B------:R3:W-:Y:S01]  /*9b70*/  STL [R1+0xc4], R5 ;  /* 0x0000c40501007387 */ /* 0x0007e20000100800 */
[----:B------:R-:W-:Y:S01]  /*9b80*/  PLOP3.LUT P0, PT, PT, PT, UP0, 0x40, 0x0 ;  /* 0x000000000000781c */ /* 0x000fe20003f0e808 */
[----:B------:R-:W-:Y:S01]  /*9b90*/  HMMA.16816.F32 R124, R24, R8, R124 ;  /* 0x00000008187c723c */ /* 0x000fe2000000187c */
[----:B-1----:R-:W-:-:S05]  /*9ba0*/  LOP3.LUT R58, R58, 0x3, RZ, 0xc0, !PT ;  /* 0x000000033a3a7812 */ /* 0x002fca00078ec0ff */
[----:B------:R-:W-:Y:S06]  /*9bb0*/  HMMA.16816.F32 R128, R24, R10, R128 ;  /* 0x0000000a1880723c */ /* 0x000fec0000001880 */
[----:B------:R-:W-:-:S03]  /*9bc0*/  NOP ;  /* 0x0000000000007918 */ /* 0x000fc60000000000 */
[----:B------:R-:W-:-:S15]  /*9bd0*/  @P0 BRA `(.L_x_1795) ;  /* 0x0000007400000947 */ /* 0x000fde0003800000 */
[----:B------:R-:W-:Y:S01]  /*9be0*/  IMAD R57, R58, -0x2, R57 ;  /* 0xfffffffe3a397824 */ /* 0x000fe200078e0239 */
[----:B---3--:R-:W-:Y:S01]  /*9bf0*/  MOV R4, UR22 ;  /* 0x0000001600047c02 */ /* 0x008fe20008000f00 */
[----:B------:R-:W1:Y:S01]  /*9c00*/  LDC.64 R208, c[0x0][0x250] ;  /* 0x00009400ffd07b82 */ /* 0x000e620000000a00 */
[----:B------:R-:W-:Y:S01]  /*9c10*/  ULDC UR4, c[0x0][0x2d0] ;  /* 0x0000b40000047ab9 */ /* 0x000fe20000000800 */
[----:B------:R-:W-:Y:S01]  /*9c20*/  MOV R137, R0 ;  /* 0x0000000000897202 */ /* 0x000fe20000000f00 */
[C---:B------:R-:W-:Y:S01]  /*9c30*/  IMAD.WIDE.U32 R6, R55.reuse, -0x326172a9, RZ ;  /* 0xcd9e8d5737067825 */ /* 0x040fe200078e00ff */
[----:B------:R-:W-:Y:S01]  /*9c40*/  IADD3 R4, R4, -UR16, R57 ;  /* 0x8000001004047c10 */ /* 0x000fe2000fffe039 */
[----:B------:R-:W-:Y:S01]  /*9c50*/  UIADD3 UR29, UR29, -0x2, URZ ;  /* 0xfffffffe1d1d7890 */ /* 0x000fe2000fffe03f */
[----:B-----5:R-:W-:Y:S01]  /*9c60*/  ISETP.GE.AND P1, PT, R134, UR4, PT ;  /* 0x0000000486007c0c */ /* 0x020fe2000bf26270 */
[----:B------:R-:W-:Y:S01]  /*9c70*/  IMAD R0, R55, -0x326172a9, RZ ;  /* 0xcd9e8d5737007824 */ /* 0x000fe200078e02ff */
[----:B------:R-:W-:Y:S01]  /*9c80*/  MOV R134, R3 ;  /* 0x0000000300867202 */ /* 0x000fe20000000f00 */
[----:B------:R2:W-:Y:S01]  /*9c90*/  STL [R1+0x7c], R4 ;  /* 0x00007c0401007387 */ /* 0x0005e20000100800 */
[----:B------:R-:W-:Y:S01]  /*9ca0*/  MOV R135, R2 ;  /* 0x0000000200877202 */ /* 0x000fe20000000f00 */
[----:B------:R-:W-:Y:S01]  /*9cb0*/  IMAD.WIDE.U32 R2, R136, -0x2daee0ad, RZ ;  /* 0xd2511f5388027825 */ /* 0x000fe200078e00ff */
[----:B------:R-:W-:Y:S01]  /*9cc0*/  MOV R133, R132 ;  /* 0x0000008400857202 */ /* 0x000fe20000000f00 */
[----:B------:R-:W-:Y:S01]  /*9cd0*/  ULDC UR4, c[0x0][0x2ec] ;  /* 0x0000bb0000047ab9 */ /* 0x000fe20000000800 */
[----:B------:R-:W-:-:S05]  /*9ce0*/  UMOV UR6, 0xffffffc0 ;  /* 0xffffffc000067882 */ /* 0x000fca0000000000 */
[----:B------:R-:W3:Y:S08]  /*9cf0*/  @!P1 LDC.64 R206, c[0x0][0x220] ;  /* 0x00008800ffce9b82 */ /* 0x000ef00000000a00 */
[----:B------:R-:W4:Y:S01]  /*9d00*/  @!P1 LDC.64 R204, c[0x0][0x220] ;  /* 0x00008800ffcc9b82 */ /* 0x000f220000000a00 */
[----:B--2---:R-:W-:-:S07]  /*9d10*/  IADD3 R4, P0, R32, -0x80, RZ ;  /* 0xffffff8020047810 */ /* 0x004fce0007f1e0ff */
[----:B------:R-:W2:Y:S01]  /*9d20*/  @!P1 LDC.64 R202, c[0x0][0x220] ;  /* 0x00008800ffca9b82 */ /* 0x000ea20000000a00 */
[----:B------:R1:W-:Y:S04]  /*9d30*/  STL [R1+0xbc], R4 ;  /* 0x0000bc0401007387 */ /* 0x0003e80000100800 */
[----:B------:R-:W-:Y:S03]  /*9d40*/  STL.64 [R1+0xa0], R6 ;  /* 0x0000a00601007387 */ /* 0x000fe60000100a00 */
[----:B------:R-:W2:Y:S01]  /*9d50*/  @!P1 LDC.64 R200, c[0x0][0x220] ;  /* 0x00008800ffc89b82 */ /* 0x000ea20000000a00 */
[----:B------:R3:W-:Y:S01]  /*9d60*/  STL [R1+0x74], R0 ;  /* 0x0000740001007387 */ /* 0x0007e20000100800 */
[----:B-1----:R-:W-:-:S05]  /*9d70*/  IMAD.WIDE.U32 R4, R59, -0x326172a9, RZ ;  /* 0xcd9e8d573b047825 */ /* 0x002fca00078e00ff */
[----:B------:R1:W-:Y:S01]  /*9d80*/  STL.64 [R1+0x90], R4 ;  /* 0x0000900401007387 */ /* 0x0003e20000100a00 */
[----:B---3--:R-:W-:-:S03]  /*9d90*/  LOP3.LUT R0, R7, R56, RZ, 0x3c, !PT ;  /* 0x0000003807007212 */ /* 0x008fc600078e3cff */
[----:B------:R3:W-:Y:S01]  /*9da0*/  STL.64 [R1+0xa8], R2 ;  /* 0x0000a80201007387 */ /* 0x0007e20000100a00 */
[----:B------:R-:W-:Y:S01]  /*9db0*/  LOP3.LUT R56, R5, R56, RZ, 0x3c, !PT ;  /* 0x0000003805387212 */ /* 0x000fe200078e3cff */
[----:B-1----:R-:W-:Y:S01]  /*9dc0*/  IMAD.WIDE.U32 R4, R0, -0x2daee0ad, RZ ;  /* 0xd2511f5300047825 */ /* 0x002fe200078e00ff */
[----:B---3--:R-:W-:-:S03]  /*9dd0*/  IADD3.X R2, R33, -0x1, RZ, P0, !PT ;  /* 0xffffffff21027810 */ /* 0x008fc600007fe4ff */
[----:B------:R-:W-:Y:S02]  /*9de0*/  @!P1 IMAD R0, R209, 0x30, RZ ;  /* 0x00000030d1009824 */ /* 0x000fe400078e02ff */
[----:B------:R1:W-:Y:S04]  /*9df0*/  STL [R1+0xc0], R2 ;  /* 0x0000c00201007387 */ /* 0x0003e80000100800 */
[----:B------:R3:W-:Y:S01]  /*9e00*/  STL.64 [R1+0x98], R4 ;  /* 0x0000980401007387 */ /* 0x0007e20000100a00 */
[----:B-1----:R-:W-:-:S05]  /*9e10*/  IMAD.WIDE.U32 R2, R56, -0x2daee0ad, RZ ;  /* 0xd2511f5338027825 */ /* 0x002fca00078e00ff */
[----:B------:R3:W-:Y:S04]  /*9e20*/  STL.64 [R1+0x88], R2 ;  /* 0x0000880201007387 */ /* 0x0007e80000100a00 */
[----:B------:R3:W-:Y:S01]  /*9e30*/  @!P1 STL [R1+0x78], R0 ;  /* 0x0000780001009387 */ /* 0x0007e20000100800 */
[----:B--2-4-:R-:W-:Y:S05]  /*9e40*/  BRA `(.L_x_1796) ;  /* 0x0000000000d47947 */ /* 0x014fea0003800000 */
.L_x_1798:
[----:B------:R-:W2:Y:S01]  /*9e50*/  LDL.64 R150, [R1+0x60] ;  /* 0x0000600001967983 */ /* 0x000ea20000100a00 */
[----:B------:R-:W1:Y:S01]  /*9e60*/  LDC.64 R144, c[0x0][0x248] ;  /* 0x00009200ff907b82 */ /* 0x000e620000000a00 */
[----:B------:R-:W-:Y:S02]  /*9e70*/  UIADD3 UR20, UR29, -0x1, URZ ;  /* 0xffffffff1d147890 */ /* 0x000fe4000fffe03f */
[----:B------:R-:W3:Y:S02]  /*9e80*/  LDL.64 R160, [R1+0x68] ;  /* 0x0000680001a07983 */ /* 0x000ee40000100a00 */
[----:B------:R-:W-:Y:S02]  /*9e90*/  USHF.R.S32.HI UR7, URZ, 0x1f, UR20 ;  /* 0x0000001f3f077899 */ /* 0x000fe40008011414 */
[----:B------:R-:W4:Y:S01]  /*9ea0*/  LDL R176, [R1+0x54] ;  /* 0x0000540001b07983 */ /* 0x000f220000100800 */
[----:B------:R-:W5:Y:S08]  /*9eb0*/  @!P1 LDC.64 R142, c[0x0][0x218] ;  /* 0x00008600ff8e9b82 */ /* 0x000f700000000a00 */
[----:B------:R-:W3:Y:S08]  /*9ec0*/  @!P1 LDC.64 R140, c[0x0][0x218] ;  /* 0x00008600ff8c9b82 */ /* 0x000ef00000000a00 */
[----:B------:R-:W3:Y:S08]  /*9ed0*/  @!P1 LDC.64 R138, c[0x0][0x218] ;  /* 0x00008600ff8a9b82 */ /* 0x000ef00000000a00 */
[----:B------:R-:W3:Y:S01]  /*9ee0*/  @!P1 LDC.64 R2, c[0x0][0x218] ;  /* 0x00008600ff029b82 */ /* 0x000ee20000000a00 */
[----:B----4-:R4:W-:Y:S01]  /*9ef0*/  @P1 STS.128 [R176+0x4000], RZ ;  /* 0x004000ffb0001388 */ /* 0x0109e20000000c00 */
[C---:B-1----:R-:W-:Y:S02]  /*9f00*/  IMAD R146, R144.reuse, UR7, RZ ;  /* 0x0000000790927c24 */ /* 0x042fe4000f8e02ff */
[----:B------:R-:W-:Y:S04]  /*9f10*/  IMAD.WIDE.U32 R148, R144, UR20, RZ ;  /* 0x0000001490947c25 */ /* 0x000fe8000f8e00ff */
[----:B------:R-:W-:Y:S01]  /*9f20*/  IMAD R146, R145, UR20, R146 ;  /* 0x0000001491927c24 */ /* 0x000fe2000f8e0292 */
[----:B--2---:R-:W-:Y:S03]  /*9f30*/  LEA R150, P0, R148, R150, 0x6 ;  /* 0x0000009694967211 */ /* 0x004fe600078030ff */
[----:B------:R-:W-:Y:S01]  /*9f40*/  IMAD.IADD R146, R149, 0x1, R146 ;  /* 0x0000000195927824 */ /* 0x000fe200078e0292 */
[----:B-----5:R-:W-:Y:S04]  /*9f50*/  @!P1 LEA R142, P3, R150, R142, 0x1 ;  /* 0x0000008e968e9211 */ /* 0x020fe800078608ff */
[----:B---3--:R-:W-:Y:S01]  /*9f60*/  LEA.HI.X R151, R148, R161, R146, 0x6, P0 ;  /* 0x000000a194977211 */ /* 0x008fe200000f3492 */
[----:B------:R-:W-:Y:S01]  /*9f70*/  @!P1 IMAD R146, R145, 0x30, RZ ;  /* 0x0000003091929824 */ /* 0x000fe200078e02ff */
[----:B------:R-:W-:Y:S02]  /*9f80*/  @!P1 LEA R148, P2, R144, R150, 0x5 ;  /* 0x0000009690949211 */ /* 0x000fe400078428ff */
[----:B------:R-:W-:Y:S01]  /*9f90*/  @!P1 IADD3 R147, P0, R150, UR37, RZ ;  /* 0x0000002596939c10 */ /* 0x000fe2000ff1e0ff */
[----:B------:R-:W-:Y:S01]  /*9fa0*/  @!P1 IMAD.WIDE.U32 R154, R144, 0x30, R150 ;  /* 0x00000030909a9825 */ /* 0x000fe200078e0096 */
[----:B------:R-:W-:Y:S02]  /*9fb0*/  @!P1 LEA.HI.X R143, R150, R143, R151, 0x1, P3 ;  /* 0x0000008f968f9211 */ /* 0x000fe400018f0c97 */
[----:B------:R-:W-:Y:S01]  /*9fc0*/  @!P1 LEA.HI.X R145, R144, R151, R145, 0x5, P2 ;  /* 0x0000009790919211 */ /* 0x000fe200010f2c91 */
[----:B------:R-:W-:Y:S01]  /*9fd0*/  @!P1 IMAD.IADD R146, R146, 0x1, R155 ;  /* 0x0000000192929824 */ /* 0x000fe200078e029b */
[----:B------:R-:W-:Y:S01]  /*9fe0*/  @!P1 LEA R160, P2, R147, R140, 0x1 ;  /* 0x0000008c93a09211 */ /* 0x000fe200078408ff */
[----:B------:R-:W-:Y:S01]  /*9ff0*/  @!PT LDS RZ, [RZ] ;  /* 0x00000000fffff984 */ /* 0x000fe20000000800 */
[----:B------:R-:W-:Y:S01]  /*a000*/  @!PT LDS RZ, [RZ] ;  /* 0x00000000fffff984 */ /* 0x000fe20000000800 */
[----:B------:R-:W-:Y:S01]  /*a010*/  @!PT LDS RZ, [RZ] ;  /* 0x00000000fffff984 */ /* 0x000fe20000000800 */
[----:B------:R4:W-:Y:S01]  /*a020*/  @!P1 LDGSTS.E.BYPASS.LTC128B.128 [R176+0x4000], desc[UR18][R142.64] ;  /* 0x040000008eb09fae */ /* 0x0009e2000b901d52 */
[----:B------:R-:W-:Y:S02]  /*a030*/  @!P1 IADD3.X R140, R151, UR36, RZ, P0, !PT ;  /* 0x00000024978c9c10 */ /* 0x000fe400087fe4ff */
[C---:B------:R-:W-:Y:S01]  /*a040*/  @!P1 LEA R138, P0, R148.reuse, R138, 0x1 ;  /* 0x0000008a948a9211 */ /* 0x040fe200078008ff */
[----:B------:R4:W-:Y:S01]  /*a050*/  @P1 STS.128 [R176+0x4800], RZ ;  /* 0x004800ffb0001388 */ /* 0x0009e20000000c00 */
[----:B------:R-:W-:Y:S02]  /*a060*/  @!P1 LEA.HI.X R161, R147, R141, R140, 0x1, P2 ;  /* 0x0000008d93a19211 */ /* 0x000fe400010f0c8c */
[----:B------:R-:W-:Y:S02]  /*a070*/  @!P1 LEA.HI.X R139, R148, R139, R145, 0x1, P0 ;  /* 0x0000008b948b9211 */ /* 0x000fe400000f0c91 */
        /* <DEDUP_REMOVED lines=18> */
.L_x_1796:
[----:B--2---:R-:W2:Y:S01]  /*a1a0*/  LDL.64 R10, [R1+0x58] ;  /* 0x00005800010a7983 */ /* 0x004ea20000100a00 */
[----:B------:R-:W-:Y:S04]  /*a1b0*/  DEPBAR.LE SB0, 0x0 ;  /* 0x000080000000791a */ /* 0x000fe80000000000 */
[----:B------:R-:W-:Y:S01]  /*a1c0*/  USHF.R.S32.HI UR7, URZ, 0x1f, UR29 ;  /* 0x0000001f3f077899 */ /* 0x000fe2000801141d */
[----:B------:R-:W4:Y:S01]  /*a1d0*/  LDL R8, [R1+0x50] ;  /* 0x0000500001087983 */ /* 0x000f220000100800 */
[C---:B---3--:R-:W-:Y:S01]  /*a1e0*/  IMAD.WIDE.U32 R2, R208.reuse, UR29, RZ ;  /* 0x0000001dd0027c25 */ /* 0x048fe2000f8e00ff */
[----:B------:R-:W-:Y:S02]  /*a1f0*/  USHF.L.U32 UR17, UR29, 0x1, URZ ;  /* 0x000000011d117899 */ /* 0x000fe4000800063f */
[----:B------:R-:W3:Y:S01]  /*a200*/  LDL R4, [R1+0x54] ;  /* 0x0000540001047983 */ /* 0x000ee20000100800 */
[----:B------:R-:W-:Y:S01]  /*a210*/  IMAD R0, R208, UR7, RZ ;  /* 0x00000007d0007c24 */ /* 0x000fe2000f8e02ff */
[----:B------:R-:W-:Y:S02]  /*a220*/  UIMAD UR7, UR29, UR6, 0x40 ;  /* 0x000000401d0774a4 */ /* 0x000fe4000f8e0206 */
[----:B-----5:R-:W5:Y:S01]  /*a230*/  LDL R5, [R1+0x78] ;  /* 0x0000780001057983 */ /* 0x020f620000100800 */
[----:B------:R-:W-:Y:S01]  /*a240*/  IMAD R0, R209, UR29, R0 ;  /* 0x0000001dd1007c24 */ /* 0x000fe2000f8e0200 */
[----:B------:R-:W-:Y:S01]  /*a250*/  UISETP.GE.AND UP0, UPT, UR29, 0x1, UPT ;  /* 0x000000011d00788c */ /* 0x000fe2000bf06270 */
[----:B------:R-:W-:Y:S02]  /*a260*/  BAR.SYNC.DEFER_BLOCKING 0x0 ;  /* 0x0000000000007b1d */ /* 0x000fe40000010000 */
[----:B------:R-:W-:Y:S01]  /*a270*/  IMAD.IADD R0, R3, 0x1, R0 ;  /* 0x0000000103007824 */ /* 0x000fe200078e0200 */
[----:B--2---:R-:W-:Y:S04]  /*a280*/  LEA R6, P2, R2, R10, 0x6 ;  /* 0x0000000a02067211 */ /* 0x004fe800078430ff */
[----:B------:R-:W-:Y:S02]  /*a290*/  @!P1 LEA R14, P4, R6, R206, 0x1 ;  /* 0x000000ce060e9211 */ /* 0x000fe400078808ff */
[----:B----4-:R-:W-:Y:S02]  /*a2a0*/  LEA.HI.X R7, R2, R8, R0, 0x6, P2 ;  /* 0x0000000802077211 */ /* 0x010fe400010f3400 */
[----:B------:R-:W-:Y:S01]  /*a2b0*/  @!P1 LEA R3, P0, R208, R6, 0x4 ;  /* 0x00000006d0039211 */ /* 0x000fe200078020ff */
[----:B---3--:R-:W-:Y:S01]  /*a2c0*/  @P1 STS.128 [R4+0x6000], RZ ;  /* 0x006000ff04001388 */ /* 0x008fe20000000c00 */
[----:B------:R-:W-:Y:S02]  /*a2d0*/  @!P1 LEA.HI.X R15, R6, R207, R7, 0x1, P4 ;  /* 0x000000cf060f9211 */ /* 0x000fe400020f0c07 */
[C---:B------:R-:W-:Y:S02]  /*a2e0*/  @!P1 LEA R10, P3, R3.reuse, R204, 0x1 ;  /* 0x000000cc030a9211 */ /* 0x040fe400078608ff */
[C-C-:B------:R-:W-:Y:S02]  /*a2f0*/  @!P1 LEA.HI.X R0, R208.reuse, R7, R209.reuse, 0x4, P0 ;  /* 0x00000007d0009211 */ /* 0x140fe400000f24d1 */
[C---:B------:R-:W-:Y:S01]  /*a300*/  @!P1 LEA R139, P2, R208.reuse, R6, 0x5 ;  /* 0x00000006d08b9211 */ /* 0x040fe200078428ff */
[----:B------:R-:W-:Y:S01]  /*a310*/  @!PT LDS RZ, [RZ] ;  /* 0x00000000fffff984 */ /* 0x000fe20000000800 */
[----:B------:R-:W-:Y:S01]  /*a320*/  @!PT LDS RZ, [RZ] ;  /* 0x00000000fffff984 */ /* 0x000fe20000000800 */
[----:B------:R-:W-:Y:S01]  /*a330*/  @!PT LDS RZ, [RZ] ;  /* 0x00000000fffff984 */ /* 0x000fe20000000800 */
[----:B------:R-:W-:Y:S01]  /*a340*/  @!P1 LDGSTS.E.BYPASS.LTC128B.128 [R4+0x6000], desc[UR18][R14.64] ;  /* 0x060000000e049fae */ /* 0x000fe2000b901d52 */
[----:B------:R-:W-:Y:S02]  /*a350*/  @!P1 LEA.HI.X R11, R3, R205, R0, 0x1, P3 ;  /* 0x000000cd030b9211 */ /* 0x000fe400018f0c00 */
[C---:B------:R-:W-:Y:S02]  /*a360*/  @!P1 LEA R138, P0, R139.reuse, R202, 0x1 ;  /* 0x000000ca8b8a9211 */ /* 0x040fe400078008ff */
[C---:B------:R-:W-:Y:S01]  /*a370*/  @!P1 LEA.HI.X R2, R208.reuse, R7, R209, 0x5, P2 ;  /* 0x00000007d0029211 */ /* 0x040fe200010f2cd1 */
[----:B------:R-:W-:Y:S02]  /*a380*/  @!P1 IMAD.WIDE.U32 R6, R208, 0x30, R6 ;  /* 0x00000030d0069825 */ /* 0x000fe400078e0006 */
[----:B------:R-:W-:Y:S01]  /*a390*/  @P1 STS.128 [R4+0x6800], RZ ;  /* 0x006800ff04001388 */ /* 0x000fe20000000c00 */
[----:B------:R-:W-:Y:S01]  /*a3a0*/  @!P1 LEA.HI.X R139, R139, R203, R2, 0x1, P0 ;  /* 0x000000cb8b8b9211 */ /* 0x000fe200000f0c02 */
[----:B-----5:R-:W-:Y:S01]  /*a3b0*/  @!P1 IMAD.IADD R0, R5, 0x1, R7 ;  /* 0x0000000105009824 */ /* 0x020fe200078e0207 */
[C---:B------:R-:W-:Y:S04]  /*a3c0*/  @!P1 LEA R2, P0, R6.reuse, R200, 0x1 ;  /* 0x000000c806029211 */ /* 0x040fe800078008ff */
[----:B------:R-:W-:Y:S01]  /*a3d0*/  @!P1 LEA.HI.X R3, R6, R201, R0, 0x1, P0 ;  /* 0x000000c906039211 */ /* 0x000fe200000f0c00 */
[----:B------:R-:W-:Y:S01]  /*a3e0*/  @!PT LDS RZ, [RZ] ;  /* 0x00000000fffff984 */ /* 0x000fe20000000800 */
[----:B------:R-:W-:Y:S01]  /*a3f0*/  @!PT LDS RZ, [RZ] ;  /* 0x00000000fffff984 */ /* 0x000fe20000000800 */
[----:B------:R-:W-:Y:S01]  /*a400*/  @!PT LDS RZ, [RZ] ;  /* 0x00000000fffff984 */ /* 0x000fe20000000800 */
[----:B------:R-:W-:Y:S01]  /*a410*/  @!P1 LDGSTS.E.BYPASS.LTC128B.128 [R4+0x6800], desc[UR18][R10.64] ;  /* 0x068000000a049fae */ /* 0x000fe2000b901d52 */
[----:B------:R-:W-:Y:S07]  /*a420*/  IMAD.U32 R0, RZ, RZ, UR29 ;  /* 0x0000001dff007e24 */ /* 0x000fee000f8e00ff */
        /* <DEDUP_REMOVED lines=30> */
[----:B------:R-:W3:Y:S05]  /*a610*/  LDSM.16.M88.4 R180, [R191+0x5800] ;  /* 0x00580000bfb4783b */ /* 0x000eea0000000200 */
[-C--:B----4-:R-:W-:Y:S03]  /*a620*/  HMMA.16816.F32 R36, R140, R156.reuse, RZ ;  /* 0x0000009c8c24723c */ /* 0x090fe600000018ff */
[----:B------:R-:W-:Y:S03]  /*a630*/  LDSM.16.M88.4 R152, [R195+0x2000] ;  /* 0x00200000c398783b */ /* 0x000fe60000000200 */
[C---:B------:R-:W-:Y:S06]  /*a640*/  HMMA.16816.F32 R40, R148.reuse, R156, RZ ;  /* 0x0000009c9428723c */ /* 0x040fec00000018ff */
[-C--:B------:R-:W-:Y:S06]  /*a650*/  HMMA.16816.F32 R44, R148, R158.reuse, RZ ;  /* 0x0000009e942c723c */ /* 0x080fec00000018ff */
[C---:B------:R-:W-:Y:S01]  /*a660*/  HMMA.16816.F32 R48, R140.reuse, R158, RZ ;  /* 0x0000009e8c30723c */ /* 0x040fe200000018ff */
[----:B------:R-:W-:Y:S05]  /*a670*/  LDSM.16.M88.4 R156, [R186] ;  /* 0x00000000ba9c783b */ /* 0x000fea0000000200 */
[-C--:B-----5:R-:W-:Y:S06]  /*a680*/  HMMA.16816.F32 R52, R140, R160.reuse, RZ ;  /* 0x000000a08c34723c */ /* 0x0a0fec00000018ff */
[C---:B------:R-:W-:Y:S06]  /*a690*/  HMMA.16816.F32 R56, R148.reuse, R160, RZ ;  /* 0x000000a09438723c */ /* 0x040fec00000018ff */
[-C--:B------:R-:W-:Y:S01]  /*a6a0*/  HMMA.16816.F32 R60, R148, R162.reuse, RZ ;  /* 0x000000a2943c723c */ /* 0x080fe200000018ff */
[----:B------:R-:W-:Y:S05]  /*a6b0*/  LDSM.16.M88.4 R148, [R194] ;  /* 0x00000000c294783b */ /* 0x000fea0000000200 */
[----:B------:R-:W-:Y:S03]  /*a6c0*/  HMMA.16816.F32 R64, R140, R162, RZ ;  /* 0x000000a28c40723c */ /* 0x000fe600000018ff */
[----:B------:R-:W4:Y:S03]  /*a6d0*/  LDSM.16.M88.4 R140, [R195] ;  /* 0x00000000c38c783b */ /* 0x000f260000000200 */
[-C--:B-1----:R-:W-:Y:S05]  /*a6e0*/  HMMA.16816.F32 R4, R164, R168.reuse, R4 ;  /* 0x000000a8a404723c */ /* 0x082fea0000001804 */
[----:B------:R-:W-:Y:S01]  /*a6f0*/  LDSM.16.M88.4 R160, [R185] ;  /* 0x00000000b9a0783b */ /* 0x000fe20000000200 */
[C---:B--2---:R-:W-:Y:S06]  /*a700*/  HMMA.16816.F32 R8, R172.reuse, R168, R8 ;  /* 0x000000a8ac08723c */ /* 0x044fec0000001808 */
[-C--:B------:R-:W-:Y:S06]  /*a710*/  HMMA.16816.F32 R12, R172, R170.reuse, R12 ;  /* 0x000000aaac0c723c */ /* 0x080fec000000180c */
[C---:B------:R-:W-:Y:S01]  /*a720*/  HMMA.16816.F32 R16, R164.reuse, R170, R16 ;  /* 0x000000aaa410723c */ /* 0x040fe20000001810 */
[----:B------:R-:W-:Y:S05]  /*a730*/  LDSM.16.M88.4 R168, [R184] ;  /* 0x00000000b8a8783b */ /* 0x000fea0000000200 */
[-C--:B---3--:R-:W-:Y:S06]  /*a740*/  HMMA.16816.F32 R20, R164, R176.reuse, R20 ;  /* 0x000000b0a414723c */ /* 0x088fec0000001814 */
[C---:B------:R-:W-:Y:S01]  /*a750*/  HMMA.16816.F32 R24, R172.reuse, R176, R24 ;  /* 0x000000b0ac18723c */ /* 0x040fe20000001818 */
[----:B------:R-:W2:Y:S05]  /*a760*/  LDL R177, [R1+0x7c] ;  /* 0x00007c0001b17983 */ /* 0x000eaa0000100800 */
[-C--:B------:R-:W-:Y:S06]  /*a770*/  HMMA.16816.F32 R28, R172, R178.reuse, R28 ;  /* 0x000000b2ac1c723c */ /* 0x080fec000000181c */
[C---:B------:R-:W-:Y:S06]  /*a780*/  HMMA.16816.F32 R32, R164.reuse, R178, R32 ;  /* 0x000000b2a420723c */ /* 0x040fec0000001820 */
        /* <DEDUP_REMOVED lines=8> */
[----:B------:R-:W-:Y:S01]  /*a810*/  HMMA.16816.F32 R64, R164, R182, R64 ;  /* 0x000000b6a440723c */ /* 0x000fe20000001840 */
[----:B------:R-:W3:Y:S05]  /*a820*/  LDSM.16.M88.4 R164, [R193] ;  /* 0x00000000c1a4783b */ /* 0x000eea0000000200 */
[-C--:B----4-:R-:W-:Y:S06]  /*a830*/  HMMA.16816.F32 R4, R140, R148.reuse, R4 ;  /* 0x000000948c04723c */ /* 0x090fec0000001804 */
[C---:B------:R-:W-:Y:S06]  /*a840*/  HMMA.16816.F32 R8, R152.reuse, R148, R8 ;  /* 0x000000949808723c */ /* 0x040fec0000001808 */
[-C--:B------:R-:W-:Y:S06]  /*a850*/  HMMA.16816.F32 R12, R152, R150.reuse, R12 ;  /* 0x00000096980c723c */ /* 0x080fec000000180c */
[C---:B------:R-:W-:Y:S01]  /*a860*/  HMMA.16816.F32 R16, R140.reuse, R150, R16 ;  /* 0x000000968c10723c */ /* 0x040fe20000001810 */
[----:B------:R-:W4:Y:S05]  /*a870*/  LDSM.16.M88.4 R148, [R193+0x2000] ;  /* 0x00200000c194783b */ /* 0x000f2a0000000200 */
[-C--:B-1----:R-:W-:Y:S06]  /*a880*/  HMMA.16816.F32 R20, R140, R144.reuse, R20 ;  /* 0x000000908c14723c */ /* 0x082fec0000001814 */
[C---:B------:R-:W-:Y:S06]  /*a890*/  HMMA.16816.F32 R24, R152.reuse, R144, R24 ;  /* 0x000000909818723c */ /* 0x040fec0000001818 */
[-C--:B------:R-:W-:Y:S06]  /*a8a0*/  HMMA.16816.F32 R28, R152, R146.reuse, R28 ;  /* 0x00000092981c723c */ /* 0x080fec000000181c */
[C---:B------:R-:W-:Y:S01]  /*a8b0*/  HMMA.16816.F32 R32, R140.reuse, R146, R32 ;  /* 0x000000928c20723c */ /* 0x040fe20000001820 */
[----:B------:R-:W-:Y:S05]  /*a8c0*/  LDSM.16.M88.4 R144, [R184+0x1000] ;  /* 0x00100000b890783b */ /* 0x000fea0000000200 */
[-C--:B------:R-:W-:Y:S06]  /*a8d0*/  HMMA.16816.F32 R36, R140, R156.reuse, R36 ;  /* 0x0000009c8c24723c */ /* 0x080fec0000001824 */
[C---:B------:R-:W-:Y:S06]  /*a8e0*/  HMMA.16816.F32 R40, R152.reuse, R156, R40 ;  /* 0x0000009c9828723c */ /* 0x040fec0000001828 */
[-C--:B------:R-:W-:Y:S06]  /*a8f0*/  HMMA.16816.F32 R44, R152, R158.reuse, R44 ;  /* 0x0000009e982c723c */ /* 0x080fec000000182c */
[C---:B------:R-:W-:Y:S06]  /*a900*/  HMMA.16816.F32 R48, R140.reuse, R158, R48 ;  /* 0x0000009e8c30723c */ /* 0x040fec0000001830 */
[-C--:B------:R-:W-:Y:S06]  /*a910*/  HMMA.16816.F32 R52, R140, R160.reuse, R52 ;  /* 0x000000a08c34723c */ /* 0x080fec0000001834 */
[C---:B------:R-:W-:Y:S06]  /*a920*/  HMMA.16816.F32 R56, R152.reuse, R160, R56 ;  /* 0x000000a09838723c */ /* 0x040fec0000001838 */
[-C--:B------:R-:W-:Y:S01]  /*a930*/  HMMA.16816.F32 R60, R152, R162.reuse, R60 ;  /* 0x000000a2983c723c */ /* 0x080fe2000000183c */
[----:B------:R-:W-:Y:S05]  /*a940*/  LDSM.16.M88.4 R152, [R184+0x1800] ;  /* 0x00180000b898783b */ /* 0x000fea0000000200 */
[----:B------:R-:W-:Y:S03]  /*a950*/  HMMA.16816.F32 R64, R140, R162, R64 ;  /* 0x000000a28c40723c */ /* 0x000fe60000001840 */
[----:B------:R-:W1:Y:S03]  /*a960*/  LDSM.16.M88.4 R140, [R184+0x800] ;  /* 0x00080000b88c783b */ /* 0x000e660000000200 */
[-C--:B---3--:R-:W-:Y:S01]  /*a970*/  HMMA.16816.F32 R4, R164, R168.reuse, R4 ;  /* 0x000000a8a404723c */ /* 0x088fe20000001804 */
[----:B------:R-:W-:Y:S04]  /*a980*/  DEPBAR.LE SB0, 0x0 ;  /* 0x000080000000791a */ /* 0x000fe80000000000 */
[----:B------:R-:W-:Y:S01]  /*a990*/  BAR.SYNC.DEFER_BLOCKING 0x0 ;  /* 0x0000000000007b1d */ /* 0x000fe20000010000 */
[C---:B----4-:R-:W-:Y:S06]  /*a9a0*/  HMMA.16816.F32 R8, R148.reuse, R168, R8 ;  /* 0x000000a89408723c */ /* 0x050fec0000001808 */
[-C--:B------:R-:W-:Y:S06]  /*a9b0*/  HMMA.16816.F32 R12, R148, R170.reuse, R12 ;  /* 0x000000aa940c723c */ /* 0x080fec000000180c */
[C---:B------:R-:W-:Y:S06]  /*a9c0*/  HMMA.16816.F32 R16, R164.reuse, R170, R16 ;  /* 0x000000aaa410723c */ /* 0x040fec0000001810 */
[-C--:B-1----:R-:W-:Y:S06]  /*a9d0*/  HMMA.16816.F32 R20, R164, R140.reuse, R20 ;  /* 0x0000008ca414723c */ /* 0x082fec0000001814 */
[C---:B------:R-:W-:Y:S01]  /*a9e0*/  HMMA.16816.F32 R24, R148.reuse, R140, R24 ;  /* 0x0000008c9418723c */ /* 0x040fe20000001818 */
[----:B------:R-:W3:Y:S05]  /*a9f0*/  LDL.64 R140, [R1+0xa0] ;  /* 0x0000a000018c7983 */ /* 0x000eea0000100a00 */
[-C--:B------:R-:W-:Y:S06]  /*aa00*/  HMMA.16816.F32 R28, R148, R142.reuse, R28 ;  /* 0x0000008e941c723c */ /* 0x080fec000000181c */
[C---:B------:R-:W-:Y:S01]  /*aa10*/  HMMA.16816.F32 R32, R164.reuse, R142, R32 ;  /* 0x0000008ea420723c */ /* 0x040fe20000001820 */
[----:B------:R-:W4:Y:S05]  /*aa20*/  LDL.64 R142, [R1+0x88] ;  /* 0x00008800018e7983 */ /* 0x000f2a0000100a00 */
[-C--:B------:R-:W-:Y:S06]  /*aa30*/  HMMA.16816.F32 R36, R164, R144.reuse, R36 ;  /* 0x00000090a424723c */ /* 0x080fec0000001824 */
[C---:B------:R-:W-:Y:S06]  /*aa40*/  HMMA.16816.F32 R40, R148.reuse, R144, R40 ;  /* 0x000000909428723c */ /* 0x040fec0000001828 */
[-C--:B------:R-:W-:Y:S06]  /*aa50*/  HMMA.16816.F32 R44, R148, R146.reuse, R44 ;  /* 0x00000092942c723c */ /* 0x080fec000000182c */
[C---:B------:R-:W-:Y:S06]  /*aa60*/  HMMA.16816.F32 R48, R164.reuse, R146, R48 ;  /* 0x00000092a430723c */ /* 0x040fec0000001830 */
[-C--:B------:R-:W-:Y:S06]  /*aa70*/  HMMA.16816.F32 R52, R164, R152.reuse, R52 ;  /* 0x00000098a434723c */ /* 0x080fec0000001834 */
[C---:B------:R-:W-:Y:S06]  /*aa80*/  HMMA.16816.F32 R56, R148.reuse, R152, R56 ;  /* 0x000000989438723c */ /* 0x040fec0000001838 */
[-C--:B------:R-:W-:Y:S01]  /*aa90*/  HMMA.16816.F32 R60, R148, R154.reuse, R60 ;  /* 0x0000009a943c723c */ /* 0x080fe2000000183c */
[----:B------:R-:W5:Y:S05]  /*aaa0*/  LDL.64 R150, [R1+0xa8] ;  /* 0x0000a80001967983 */ /* 0x000f6a0000100a00 */
[----:B------:R-:W-:Y:S01]  /*aab0*/  HMMA.16816.F32 R64, R164, R154, R64 ;  /* 0x0000009aa440723c */ /* 0x000fe20000001840 */
[----:B------:R-:W3:Y:S04]  /*aac0*/  LDL.64 R148, [R1+0x98] ;  /* 0x0000980001947983 */ /* 0x000ee80000100a00 */
[----:B--2---:R-:W-:Y:S06]  /*aad0*/  IMAD R0, R0, -0x40, R177 ;  /* 0xffffffc000007824 */ /* 0x004fec00078e02b1 */
[C---:B------:R-:W-:Y:S01]  /*aae0*/  VIADD R136, R0.reuse, 0x8 ;  /* 0x0000000800887836 */ /* 0x040fe20000000000 */
[C---:B------:R-:W-:Y:S01]  /*aaf0*/  IADD3 R139, -R0.reuse, -0x8, RZ ;  /* 0xfffffff8008b7810 */ /* 0x040fe20007ffe1ff */
[C---:B------:R-:W-:Y:S01]  /*ab00*/  VIADD R132, R0.reuse, 0x7 ;  /* 0x0000000700847836 */ /* 0x040fe20000000000 */
[C---:B------:R-:W-:Y:S01]  /*ab10*/  IADD3 R3, -R0.reuse, -0x7, RZ ;  /* 0xfffffff900037810 */ /* 0x040fe20007ffe1ff */
[----:B------:R-:W-:Y:S01]  /*ab20*/  VIADD R157, R0, 0xffffffe7 ;  /* 0xffffffe7009d7836 */ /* 0x000fe20000000000 */
[----:B------:R-:W-:Y:S01]  /*ab30*/  ISETP.GE.AND P4, PT, R136, RZ, PT ;  /* 0x000000ff8800720c */ /* 0x000fe20003f86270 */
[----:B------:R-:W-:Y:S01]  /*ab40*/  VIADD R174, R0, 0x48 ;  /* 0x0000004800ae7836 */ /* 0x000fe20000000000 */
[----:B------:R-:W-:Y:S01]  /*ab50*/  ISETP.GE.AND P3, PT, R132, RZ, PT ;  /* 0x000000ff8400720c */ /* 0x000fe20003f66270 */
[C---:B------:R-:W-:Y:S01]  /*ab60*/  VIADD R173, R0.reuse, 0x3f ;  /* 0x0000003f00ad7836 */ /* 0x040fe20000000000 */
[----:B------:R-:W-:Y:S01]  /*ab70*/  SEL R2, R139, R136, !P4 ;  /* 0x000000888b027207 */ /* 0x000fe20006000000 */
[C---:B------:R-:W-:Y:S01]  /*ab80*/  VIADD R181, R0.reuse, 0x47 ;  /* 0x0000004700b57836 */ /* 0x040fe20000000000 */
[----:B------:R-:W-:Y:S01]  /*ab90*/  SEL R139, R3, R132, !P3 ;  /* 0x00000084038b7207 */ /* 0x000fe20005800000 */
[----:B------:R-:W-:Y:S01]  /*aba0*/  VIADD R179, R0, 0xfffffff0 ;  /* 0xfffffff000b37836 */ /* 0x000fe20000000000 */
[----:B------:R-:W-:Y:S01]  /*abb0*/  ISETP.GE.AND P0, PT, R174, RZ, PT ;  /* 0x000000ffae00720c */ /* 0x000fe20003f06270 */
[C---:B------:R-:W-:Y:S01]  /*abc0*/  VIADD R178, R0.reuse, 0xffffffef ;  /* 0xffffffef00b27836 */ /* 0x040fe20000000000 */
[----:B------:R-:W-:Y:S01]  /*abd0*/  I2FP.F32.S32 R3, R2 ;  /* 0x0000000200037245 */ /* 0x000fe20000201400 */
[C---:B------:R-:W-:Y:S01]  /*abe0*/  VIADD R183, R0.reuse, 0x30 ;  /* 0x0000003000b77836 */ /* 0x040fe20000000000 */
[----:B------:R-:W-:Y:S01]  /*abf0*/  I2FP.F32.S32 R2, R139 ;  /* 0x0000008b00027245 */ /* 0x000fe20000201400 */
[----:B------:R-:W-:Y:S01]  /*ac00*/  VIADD R139, R0, 0x38 ;  /* 0x00000038008b7836 */ /* 0x000fe20000000000 */
[----:B------:R-:W-:Y:S01]  /*ac10*/  ISETP.GE.AND P5, PT, R173, RZ, PT ;  /* 0x000000ffad00720c */ /* 0x000fe20003fa6270 */
[----:B------:R-:W-:Y:S01]  /*ac20*/  FFMA.FTZ R6, R3, -UR5, R6 ;  /* 0x8000000503067c23 */ /* 0x000fe20008010006 */
[----:B------:R-:W-:Y:S01]  /*ac30*/  IABS R169, R0 ;  /* 0x0000000000a97213 */ /* 0x000fe20000000000 */
[----:B------:R-:W-:Y:S01]  /*ac40*/  VIADD R3, R177, UR7 ;  /* 0x00000007b1037c36 */ /* 0x000fe20008000000 */
[----:B------:R-:W-:Y:S01]  /*ac50*/  ISETP.GE.AND P2, PT, R139, RZ, PT ;  /* 0x000000ff8b00720c */ /* 0x000fe20003f46270 */
[----:B------:R-:W-:Y:S01]  /*ac60*/  FFMA.FTZ R7, R2, -UR5, R7 ;  /* 0x8000000502077c23 */ /* 0x000fe20008010007 */
[----:B------:R-:W-:Y:S01]  /*ac70*/  I2FP.F32.S32 R169, R169 ;  /* 0x000000a900a97245 */ /* 0x000fe20000201400 */
[C---:B------:R-:W-:Y:S01]  /*ac80*/  VIADD R2, R0.reuse, 0x37 ;  /* 0x0000003700027836 */ /* 0x040fe20000000000 */
[C---:B------:R-:W-:Y:S01]  /*ac90*/  @!P0 IADD3 R174, -R3.reuse, -0x8, RZ ;  /* 0xfffffff803ae8810 */ /* 0x040fe20007ffe1ff */
[C---:B------:R-:W-:Y:S01]  /*aca0*/  VIADD R159, R0.reuse, 0x2f ;  /* 0x0000002f009f7836 */ /* 0x040fe20000000000 */
[----:B------:R-:W-:Y:S01]  /*acb0*/  IABS R171, R3 ;  /* 0x0000000300ab7213 */ /* 0x000fe20000000000 */
[----:B------:R-:W-:Y:S01]  /*acc0*/  VIADD R162, R0, 0x28 ;  /* 0x0000002800a27836 */ /* 0x000fe20000000000 */
[----:B------:R-:W-:Y:S01]  /*acd0*/  ISETP.GE.AND P0, PT, R2, RZ, PT ;  /* 0x000000ff0200720c */ /* 0x000fe20003f06270 */
[C---:B------:R-:W-:Y:S01]  /*ace0*/  VIADD R138, R0.reuse, 0xffffffff ;  /* 0xffffffff008a7836 */ /* 0x040fe20000000000 */
[----:B------:R-:W-:Y:S01]  /*acf0*/  I2FP.F32.S32 R171, R171 ;  /* 0x000000ab00ab7245 */ /* 0x000fe20000201400 */
[C---:B------:R-:W-:Y:S01]  /*ad00*/  VIADD R170, R0.reuse, 0xfffffff7 ;  /* 0xfffffff700aa7836 */ /* 0x040fe20000000000 */
[C---:B------:R-:W-:Y:S01]  /*ad10*/  @!P5 IADD3 R173, -R3.reuse, 0x1, RZ ;  /* 0x0000000103add810 */ /* 0x040fe20007ffe1ff */
[----:B------:R-:W-:Y:S01]  /*ad20*/  VIADD R153, R0, 0x27 ;  /* 0x0000002700997836 */ /* 0x000fe20000000000 */
[----:B------:R-:W-:Y:S01]  /*ad30*/  ISETP.GE.AND P6, PT, R138, RZ, PT ;  /* 0x000000ff8a00720c */ /* 0x000fe20003fc6270 */
[C---:B------:R-:W-:Y:S01]  /*ad40*/  VIADD R161, R0.reuse, 0x1f ;  /* 0x0000001f00a17836 */ /* 0x040fe20000000000 */
[C---:B------:R-:W-:Y:S01]  /*ad50*/  @!P2 IADD3 R139, -R3.reuse, 0x8, RZ ;  /* 0x00000008038ba810 */ /* 0x040fe20007ffe1ff */
[----:B------:R-:W-:Y:S01]  /*ad60*/  VIADD R145, R0, 0x18 ;  /* 0x0000001800917836 */ /* 0x000fe20000000000 */
[----:B------:R-:W-:Y:S01]  /*ad70*/  ISETP.GE.AND P5, PT, R178, RZ, PT ;  /* 0x000000ffb200720c */ /* 0x000fe20003fa6270 */
[C---:B------:R-:W-:Y:S01]  /*ad80*/  VIADD R182, R0.reuse, 0xffffffe8 ;  /* 0xffffffe800b67836 */ /* 0x040fe20000000000 */
[----:B------:R-:W-:Y:S01]  /*ad90*/  I2FP.F32.S32 R175, R174 ;  /* 0x000000ae00af7245 */ /* 0x000fe20000201400 */
[----:B------:R-:W-:Y:S01]  /*ada0*/  VIADD R177, R0, 0xffffffe0 ;  /* 0xffffffe000b17836 */ /* 0x000fe20000000000 */
[----:B------:R-:W-:Y:S01]  /*adb0*/  @!P0 IADD3 R2, -R3, 0x9, RZ ;  /* 0x0000000903028810 */ /* 0x000fe20007ffe1ff */
[C---:B------:R-:W-:Y:S01]  /*adc0*/  FFMA.FTZ R8, R171.reuse, -UR5, R8 ;  /* 0x80000005ab087c23 */ /* 0x040fe20008010008 */
[----:B------:R-:W-:Y:S01]  /*add0*/  ISETP.GE.AND P0, PT, R170, RZ, PT ;  /* 0x000000ffaa00720c */ /* 0x000fe20003f06270 */
[----:B------:R-:W-:Y:S01]  /*ade0*/  FFMA.FTZ R14, R171, -UR5, R14 ;  /* 0x80000005ab0e7c23 */ /* 0x000fe2000801000e */
[----:B------:R-:W-:Y:S01]  /*adf0*/  I2FP.F32.S32 R174, R173 ;  /* 0x000000ad00ae7245 */ /* 0x000fe20000201400 */
[C---:B------:R-:W-:Y:S01]  /*ae00*/  VIADD R171, R0.reuse, 0xfffffff8 ;  /* 0xfffffff800ab7836 */ /* 0x040fe20000000000 */
[C---:B------:R-:W-:Y:S01]  /*ae10*/  @!P6 IADD3 R138, -R0.reuse, 0x1, RZ ;  /* 0x00000001008ae810 */ /* 0x040fe20007ffe1ff */
[C---:B------:R-:W-:Y:S01]  /*ae20*/  VIADD R173, R0.reuse, 0xffffffcf ;  /* 0xffffffcf00ad7836 */ /* 0x040fe20000000000 */
[----:B------:R-:W-:Y:S01]  /*ae30*/  ISETP.GE.AND P6, PT, R179, RZ, PT ;  /* 0x000000ffb300720c */ /* 0x000fe20003fc6270 */
[----:B------:R-:W-:Y:S01]  /*ae40*/  FFMA.FTZ R10, R175, -UR5, R10 ;  /* 0x80000005af0a7c23 */ /* 0x000fe2000801000a */
[----:B------:R-:W-:Y:S01]  /*ae50*/  ISETP.GE.AND P2, PT, R171, RZ, PT ;  /* 0x000000ffab00720c */ /* 0x000fe20003f46270 */
[C---:B------:R-:W-:Y:S01]  /*ae60*/  VIADD R175, R0.reuse, 0xffffffdf ;  /* 0xffffffdf00af7836 */ /* 0x040fe20000000000 */
[----:B------:R-:W-:Y:S01]  /*ae70*/  @!P5 IADD3 R178, -R0, 0x11, RZ ;  /* 0x0000001100b2d810 */ /* 0x000fe20007ffe1ff */
[----:B------:R-:W-:Y:S01]  /*ae80*/  FFMA.FTZ R4, R169, -UR5, R4 ;  /* 0x80000005a9047c23 */ /* 0x000fe20008010004 */
[----:B------:R-:W-:Y:S01]  /*ae90*/  ISETP.GE.AND P5, PT, R157, RZ, PT ;  /* 0x000000ff9d00720c */ /* 0x000fe20003fa6270 */
[----:B------:R-:W-:Y:S01]  /*aea0*/  FFMA.FTZ R9, R174, -UR5, R9 ;  /* 0x80000005ae097c23 */ /* 0x000fe20008010009 */
[----:B------:R-:W-:Y:S01]  /*aeb0*/  @!P0 IADD3 R170, -R0, 0x9, RZ ;  /* 0x0000000900aa8810 */ /* 0x000fe20007ffe1ff */
[----:B------:R-:W-:Y:S01]  /*aec0*/  FFMA.FTZ R15, R174, -UR5, R15 ;  /* 0x80000005ae0f7c23 */ /* 0x000fe2000801000f */
[----:B------:R-:W-:Y:S01]  /*aed0*/  ISETP.GE.AND P0, PT, R181, RZ, PT ;  /* 0x000000ffb500720c */ /* 0x000fe20003f06270 */
[C---:B------:R-:W-:Y:S01]  /*aee0*/  VIADD R174, R0.reuse, 0xffffffd0 ;  /* 0xffffffd000ae7836 */ /* 0x040fe20000000000 */
[----:B------:R-:W-:Y:S01]  /*aef0*/  I2FP.F32.S32 R138, R138 ;  /* 0x0000008a008a7245 */ /* 0x000fe20000201400 */
[----:B------:R-:W-:Y:S01]  /*af00*/  FFMA.FTZ R18, R169, -UR5, R18 ;  /* 0x80000005a9127c23 */ /* 0x000fe20008010012 */
[C---:B------:R-:W-:Y:S01]  /*af10*/  @!P6 IADD3 R179, -R0.reuse, 0x10, RZ ;  /* 0x0000001000b3e810 */ /* 0x040fe20007ffe1ff */
[C---:B------:R-:W-:Y:S01]  /*af20*/  VIADD R169, R0.reuse, 0xffffffc8 ;  /* 0xffffffc800a97836 */ /* 0x040fe20000000000 */
[----:B------:R-:W-:Y:S01]  /*af30*/  @!P2 IADD3 R171, -R0, 0x8, RZ ;  /* 0x0000000800aba810 */ /* 0x000fe20007ffe1ff */
[C---:B------:R-:W-:Y:S01]  /*af40*/  FFMA.FTZ R5, R138.reuse, -UR5, R5 ;  /* 0x800000058a057c23 */ /* 0x040fe20008010005 */
[----:B------:R-:W-:Y:S01]  /*af50*/  ISETP.GE.AND P2, PT, R183, RZ, PT ;  /* 0x000000ffb700720c */ /* 0x000fe20003f46270 */
[----:B------:R-:W-:Y:S01]  /*af60*/  FFMA.FTZ R19, R138, -UR5, R19 ;  /* 0x800000058a137c23 */ /* 0x000fe20008010013 */
[----:B------:R-:W-:Y:S01]  /*af70*/  ISETP.GE.AND P6, PT, R182, RZ, PT ;  /* 0x000000ffb600720c */ /* 0x000fe20003fc6270 */
[----:B------:R-:W-:Y:S01]  /*af80*/  UIADD3 UR7, UR31, -0x4498517b, URZ ;  /* 0xbb67ae851f077890 */ /* 0x000fe2000fffe03f */
[----:B------:R-:W-:Y:S01]  /*af90*/  I2FP.F32.S32 R138, R171 ;  /* 0x000000ab008a7245 */ /* 0x000fe20000201400 */
[----:B------:R-:W-:Y:S01]  /*afa0*/  VIADD R171, R0, 0xffffffd8 ;  /* 0xffffffd800ab7836 */ /* 0x000fe20000000000 */
[----:B------:R-:W-:Y:S02]  /*afb0*/  @!P0 IADD3 R181, -R3, -0x7, RZ ;  /* 0xfffffff903b58810 */ /* 0x000fe40007ffe1ff */
[----:B------:R-:W-:Y:S01]  /*afc0*/  ISETP.GE.AND P0, PT, R159, RZ, PT ;  /* 0x000000ff9f00720c */ /* 0x000fe20003f06270 */
[----:B------:R-:W-:Y:S01]  /*afd0*/  FFMA.FTZ R16, R138, -UR5, R16 ;  /* 0x800000058a107c23 */ /* 0x000fe20008010010 */
[----:B------:R-:W-:Y:S01]  /*afe0*/  I2FP.F32.S32 R158, R170 ;  /* 0x000000aa009e7245 */ /* 0x000fe20000201400 */
[C---:B------:R-:W-:Y:S01]  /*aff0*/  VIADD R170, R0.reuse, 0xffffffd7 ;  /* 0xffffffd700aa7836 */ /* 0x040fe20000000000 */
[----:B------:R-:W-:Y:S01]  /*b000*/  @!P5 IADD3 R157, -R0, 0x19, RZ ;  /* 0x00000019009dd810 */ /* 0x000fe20007ffe1ff */
[----:B------:R-:W-:Y:S01]  /*b010*/  FFMA.FTZ R22, R138, -UR5, R22 ;  /* 0x800000058a167c23 */ /* 0x000fe20008010016 */
[----:B------:R-:W-:Y:S01]  /*b020*/  @!P2 IADD3 R183, -R3, 0x10, RZ ;  /* 0x0000001003b7a810 */ /* 0x000fe20007ffe1ff */
[C---:B------:R-:W-:Y:S01]  /*b030*/  VIADD R138, R0.reuse, 0xffffffc7 ;  /* 0xffffffc7008a7836 */ /* 0x040fe20000000000 */
[----:B------:R-:W-:Y:S01]  /*b040*/  @!P6 IADD3 R182, -R0, 0x18, RZ ;  /* 0x0000001800b6e810 */ /* 0x000fe20007ffe1ff */
[C---:B------:R-:W-:Y:S01]  /*b050*/  FFMA.FTZ R17, R158.reuse, -UR5, R17 ;  /* 0x800000059e117c23 */ /* 0x040fe20008010011 */
[----:B------:R-:W-:Y:S01]  /*b060*/  ISETP.GE.AND P2, PT, R177, RZ, PT ;  /* 0x000000ffb100720c */ /* 0x000fe20003f46270 */
[----:B------:R-:W-:Y:S01]  /*b070*/  FFMA.FTZ R23, R158, -UR5, R23 ;  /* 0x800000059e177c23 */ /* 0x000fe20008010017 */
[----:B------:R-:W-:Y:S01]  /*b080*/  ISETP.GE.AND P6, PT, R171, RZ, PT ;  /* 0x000000ffab00720c */ /* 0x000fe20003fc6270 */
[----:B------:R-:W-:Y:S01]  /*b090*/  VIADD R158, R0, 0x20 ;  /* 0x00000020009e7836 */ /* 0x000fe20000000000 */
[----:B------:R-:W-:Y:S02]  /*b0a0*/  @!P0 IADD3 R159, -R3, 0x11, RZ ;  /* 0x00000011039f8810 */ /* 0x000fe40007ffe1ff */
[----:B------:R-:W-:Y:S02]  /*b0b0*/  ISETP.GE.AND P0, PT, R175, RZ, PT ;  /* 0x000000ffaf00720c */ /* 0x000fe40003f06270 */
[----:B------:R-:W-:Y:S02]  /*b0c0*/  ISETP.GE.AND P5, PT, R170, RZ, PT ;  /* 0x000000ffaa00720c */ /* 0x000fe40003fa6270 */
[----:B------:R-:W-:Y:S02]  /*b0d0*/  I2FP.F32.S32 R139, R139 ;  /* 0x0000008b008b7245 */ /* 0x000fe40000201400 */
[----:B------:R-:W-:Y:S02]  /*b0e0*/  I2FP.F32.S32 R2, R2 ;  /* 0x0000000200027245 */ /* 0x000fe40000201400 */
[C---:B------:R-:W-:Y:S01]  /*b0f0*/  @!P2 IADD3 R177, -R0.reuse, 0x20, RZ ;  /* 0x0000002000b1a810 */ /* 0x040fe20007ffe1ff */
[C---:B------:R-:W-:Y:S01]  /*b100*/  FFMA.FTZ R12, R139.reuse, -UR5, R12 ;  /* 0x800000058b0c7c23 */ /* 0x040fe2000801000c */
[----:B------:R-:W-:Y:S01]  /*b110*/  @!P6 IADD3 R171, -R0, 0x28, RZ ;  /* 0x0000002800abe810 */ /* 0x000fe20007ffe1ff */
[----:B------:R-:W-:Y:S01]  /*b120*/  FFMA.FTZ R13, R2, -UR5, R13 ;  /* 0x80000005020d7c23 */ /* 0x000fe2000801000d */
[----:B------:R-:W-:Y:S01]  /*b130*/  ISETP.GE.AND P2, PT, R174, RZ, PT ;  /* 0x000000ffae00720c */ /* 0x000fe20003f46270 */
[----:B------:R-:W-:Y:S01]  /*b140*/  FFMA.FTZ R26, R139, -UR5, R26 ;  /* 0x800000058b1a7c23 */ /* 0x000fe2000801001a */
[C---:B------:R-:W-:Y:S01]  /*b150*/  @!P0 IADD3 R175, -R0.reuse, 0x21, RZ ;  /* 0x0000002100af8810 */ /* 0x040fe20007ffe1ff */
[C---:B------:R-:W-:Y:S01]  /*b160*/  VIADD R139, R0.reuse, 0x17 ;  /* 0x00000017008b7836 */ /* 0x040fe20000000000 */
[----:B------:R-:W-:Y:S01]  /*b170*/  @!P5 IADD3 R170, -R0, 0x29, RZ ;  /* 0x0000002900aad810 */ /* 0x000fe20007ffe1ff */
[----:B------:R-:W-:Y:S01]  /*b180*/  FFMA.FTZ R27, R2, -UR5, R27 ;  /* 0x80000005021b7c23 */ /* 0x000fe2000801001b */
[----:B------:R-:W-:Y:S01]  /*b190*/  ISETP.GE.AND P0, PT, R173, RZ, PT ;  /* 0x000000ffad00720c */ /* 0x000fe20003f06270 */
[----:B------:R-:W-:Y:S01]  /*b1a0*/  VIADD R2, R0, 0x10 ;  /* 0x0000001000027836 */ /* 0x000fe20000000000 */
[----:B------:R-:W-:Y:S02]  /*b1b0*/  ISETP.GE.AND P6, PT, R169, RZ, PT ;  /* 0x000000ffa900720c */ /* 0x000fe40003fc6270 */
[----:B------:R-:W-:Y:S02]  /*b1c0*/  ISETP.GE.AND P5, PT, R138, RZ, PT ;  /* 0x000000ff8a00720c */ /* 0x000fe40003fa6270 */
[----:B------:R-:W-:Y:S02]  /*b1d0*/  I2FP.F32.S32 R181, R181 ;  /* 0x000000b500b57245 */ /* 0x000fe40000201400 */
[----:B------:R-:W-:Y:S02]  /*b1e0*/  @!P2 IADD3 R174, -R0, 0x30, RZ ;  /* 0x0000003000aea810 */ /* 0x000fe40007ffe1ff */
[----:B------:R-:W-:Y:S01]  /*b1f0*/  ISETP.GE.AND P2, PT, R162, RZ, PT ;  /* 0x000000ffa200720c */ /* 0x000fe20003f46270 */
[----:B------:R-:W-:Y:S01]  /*b200*/  FFMA.FTZ R11, R181, -UR5, R11 ;  /* 0x80000005b50b7c23 */ /* 0x000fe2000801000b */
[----:B------:R-:W-:Y:S01]  /*b210*/  @!P4 IADD3 R136, -R3, 0x38, RZ ;  /* 0x000000380388c810 */ /* 0x000fe20007ffe1ff */
[----:B------:R-:W-:Y:S01]  /*b220*/  IMAD.U32 R181, RZ, RZ, UR31 ;  /* 0x0000001fffb57e24 */ /* 0x000fe2000f8e00ff */
[C---:B------:R-:W-:Y:S02]  /*b230*/  @!P0 IADD3 R173, -R0.reuse, 0x31, RZ ;  /* 0x0000003100ad8810 */ /* 0x040fe40007ffe1ff */
[C---:B------:R-:W-:Y:S02]  /*b240*/  @!P6 IADD3 R169, -R0.reuse, 0x38, RZ ;  /* 0x0000003800a9e810 */ /* 0x040fe40007ffe1ff */
[C---:B------:R-:W-:Y:S01]  /*b250*/  @!P5 IADD3 R138, -R0.reuse, 0x39, RZ ;  /* 0x00000039008ad810 */ /* 0x040fe20007ffe1ff */
[----:B------:R-:W-:Y:S01]  /*b260*/  VIADD R0, R0, 0xf ;  /* 0x0000000f00007836 */ /* 0x000fe20000000000 */
[----:B------:R-:W-:Y:S02]  /*b270*/  ISETP.GE.AND P0, PT, R153, RZ, PT ;  /* 0x000000ff9900720c */ /* 0x000fe40003f06270 */
[----:B------:R-:W-:Y:S02]  /*b280*/  ISETP.GE.AND P6, PT, R158, RZ, PT ;  /* 0x000000ff9e00720c */ /* 0x000fe40003fc6270 */
[----:B------:R-:W-:Y:S02]  /*b290*/  ISETP.GE.AND P5, PT, R161, RZ, PT ;  /* 0x000000ffa100720c */ /* 0x000fe40003fa6270 */
[----:B------:R-:W-:Y:S02]  /*b2a0*/  @!P2 IADD3 R162, -R3, 0x18, RZ ;  /* 0x0000001803a2a810 */ /* 0x000fe40007ffe1ff */
[----:B------:R-:W-:Y:S02]  /*b2b0*/  ISETP.GE.AND P2, PT, R145, RZ, PT ;  /* 0x000000ff9100720c */ /* 0x000fe40003f46270 */
[C---:B------:R-:W-:Y:S02]  /*b2c0*/  @!P3 IADD3 R132, -R3.reuse, 0x39, RZ ;  /* 0x000000390384b810 */ /* 0x040fe40007ffe1ff */
[----:B------:R-:W-:Y:S02]  /*b2d0*/  I2FP.F32.S32 R136, R136 ;  /* 0x0000008800887245 */ /* 0x000fe40000201400 */
[C---:B------:R-:W-:Y:S02]  /*b2e0*/  @!P0 IADD3 R153, -R3.reuse, 0x19, RZ ;  /* 0x0000001903998810 */ /* 0x040fe40007ffe1ff */
[C---:B------:R-:W-:Y:S01]  /*b2f0*/  @!P6 IADD3 R158, -R3.reuse, 0x20, RZ ;  /* 0x00000020039ee810 */ /* 0x040fe20007ffe1ff */
[----:B------:R-:W-:Y:S01]  /*b300*/  FFMA.FTZ R60, R136, -UR5, R60 ;  /* 0x80000005883c7c23 */ /* 0x000fe2000801003c */
[----:B------:R-:W-:Y:S02]  /*b310*/  @!P5 IADD3 R161, -R3, 0x21, RZ ;  /* 0x0000002103a1d810 */ /* 0x000fe40007ffe1ff */
[----:B------:R-:W-:Y:S02]  /*b320*/  ISETP.GE.AND P0, PT, R139, RZ, PT ;  /* 0x000000ff8b00720c */ /* 0x000fe40003f06270 */
[----:B------:R-:W-:Y:S02]  /*b330*/  ISETP.GE.AND P6, PT, R2, RZ, PT ;  /* 0x000000ff0200720c */ /* 0x000fe40003fc6270 */
[----:B------:R-:W-:Y:S02]  /*b340*/  ISETP.GE.AND P5, PT, R0, RZ, PT ;  /* 0x000000ff0000720c */ /* 0x000fe40003fa6270 */
[C---:B------:R-:W-:Y:S02]  /*b350*/  @!P2 IADD3 R145, -R3.reuse, 0x28, RZ ;  /* 0x000000280391a810 */ /* 0x040fe40007ffe1ff */
[----:B------:R-:W-:Y:S02]  /*b360*/  I2FP.F32.S32 R132, R132 ;  /* 0x0000008400847245 */ /* 0x000fe40000201400 */
[----:B------:R-:W-:Y:S02]  /*b370*/  I2FP.F32.S32 R183, R183 ;  /* 0x000000b700b77245 */ /* 0x000fe40000201400 */
[----:B------:R-:W-:Y:S01]  /*b380*/  I2FP.F32.S32 R178, R178 ;  /* 0x000000b200b27245 */ /* 0x000fe20000201400 */
[----:B------:R-:W-:Y:S01]  /*b390*/  FFMA.FTZ R61, R132, -UR5, R61 ;  /* 0x80000005843d7c23 */ /* 0x000fe2000801003d */
[----:B------:R-:W-:Y:S01]  /*b3a0*/  @!P0 IADD3 R139, -R3, 0x29, RZ ;  /* 0x00000029038b8810 */ /* 0x000fe20007ffe1ff */
[----:B------:R-:W-:Y:S01]  /*b3b0*/  FFMA.FTZ R24, R183, -UR5, R24 ;  /* 0x80000005b7187c23 */ /* 0x000fe20008010018 */
[C---:B------:R-:W-:Y:S01]  /*b3c0*/  @!P6 IADD3 R2, -R3.reuse, 0x30, RZ ;  /* 0x000000300302e810 */ /* 0x040fe20007ffe1ff */
[C---:B------:R-:W-:Y:S01]  /*b3d0*/  FFMA.FTZ R21, R178.reuse, -UR5, R21 ;  /* 0x80000005b2157c23 */ /* 0x040fe20008010015 */
[----:B------:R-:W-:Y:S01]  /*b3e0*/  @!P5 IADD3 R0, -R3, 0x31, RZ ;  /* 0x000000310300d810 */ /* 0x000fe20007ffe1ff */
[----:B------:R-:W-:Y:S01]  /*b3f0*/  FFMA.FTZ R35, R178, -UR5, R35 ;  /* 0x80000005b2237c23 */ /* 0x000fe20008010023 */
[----:B------:R-:W-:Y:S01]  /*b400*/  I2FP.F32.S32 R3, R179 ;  /* 0x000000b300037245 */ /* 0x000fe20000201400 */
[----:B------:R-:W-:Y:S01]  /*b410*/  FFMA.FTZ R30, R183, -UR5, R30 ;  /* 0x80000005b71e7c23 */ /* 0x000fe2000801001e */
[----:B------:R-:W-:Y:S02]  /*b420*/  I2FP.F32.S32 R139, R139 ;  /* 0x0000008b008b7245 */ /* 0x000fe40000201400 */
[----:B------:R-:W-:Y:S01]  /*b430*/  I2FP.F32.S32 R0, R0 ;  /* 0x0000000000007245 */ /* 0x000fe20000201400 */
[C---:B------:R-:W-:Y:S01]  /*b440*/  FFMA.FTZ R20, R3.reuse, -UR5, R20 ;  /* 0x8000000503147c23 */ /* 0x040fe20008010014 */
[----:B------:R-:W-:Y:S01]  /*b450*/  FMNMX.FTZ R132, R4, R133, !PT ;  /* 0x0000008504847209 */ /* 0x000fe20007810000 */
[----:B------:R-:W-:Y:S01]  /*b460*/  FFMA.FTZ R34, R3, -UR5, R34 ;  /* 0x8000000503227c23 */ /* 0x000fe20008010022 */
[----:B------:R-:W-:Y:S01]  /*b470*/  I2FP.F32.S32 R3, R157 ;  /* 0x0000009d00037245 */ /* 0x000fe20000201400 */
[----:B------:R-:W-:Y:S01]  /*b480*/  FFMA.FTZ R45, R139, -UR5, R45 ;  /* 0x800000058b2d7c23 */ /* 0x000fe2000801002d */
[----:B------:R-:W-:Y:S01]  /*b490*/  FMNMX.FTZ R132, R5, R132, !PT ;  /* 0x0000008405847209 */ /* 0x000fe20007810000 */
[----:B------:R-:W-:Y:S01]  /*b4a0*/  FFMA.FTZ R59, R139, -UR5, R59 ;  /* 0x800000058b3b7c23 */ /* 0x000fe2000801003b */
[----:B------:R-:W-:Y:S01]  /*b4b0*/  I2FP.F32.S32 R139, R169 ;  /* 0x000000a9008b7245 */ /* 0x000fe20000201400 */
[C---:B------:R-:W-:Y:S01]  /*b4c0*/  FFMA.FTZ R33, R3.reuse, -UR5, R33 ;  /* 0x8000000503217c23 */ /* 0x040fe20008010021 */
[----:B------:R-:W-:Y:S01]  /*b4d0*/  I2FP.F32.S32 R179, R159 ;  /* 0x0000009f00b37245 */ /* 0x000fe20000201400 */
[----:B------:R-:W-:Y:S01]  /*b4e0*/  FFMA.FTZ R39, R3, -UR5, R39 ;  /* 0x8000000503277c23 */ /* 0x000fe20008010027 */
[----:B------:R-:W-:Y:S01]  /*b4f0*/  I2FP.F32.S32 R3, R158 ;  /* 0x0000009e00037245 */ /* 0x000fe20000201400 */
[----:B------:R-:W-:Y:S01]  /*b500*/  FFMA.FTZ R57, R0, -UR5, R57 ;  /* 0x8000000500397c23 */ /* 0x000fe20008010039 */
[----:B------:R-:W-:Y:S01]  /*b510*/  FMNMX.FTZ R132, R16, R132, !PT ;  /* 0x0000008410847209 */ /* 0x000fe20007810000 */
[----:B------:R-:W-:Y:S01]  /*b520*/  FFMA.FTZ R63, R0, -UR5, R63 ;  /* 0x80000005003f7c23 */ /* 0x000fe2000801003f */
[----:B------:R-:W-:Y:S01]  /*b530*/  FMNMX.FTZ R0, R6, R134, !PT ;  /* 0x0000008606007209 */ /* 0x000fe20007810000 */
[----:B------:R-:W-:Y:S01]  /*b540*/  FFMA.FTZ R40, R3, -UR5, R40 ;  /* 0x8000000503287c23 */ /* 0x000fe20008010028 */
[----:B------:R-:W-:Y:S01]  /*b550*/  FMNMX.FTZ R132, R17, R132, !PT ;  /* 0x0000008411847209 */ /* 0x000fe20007810000 */
[----:B------:R-:W-:Y:S01]  /*b560*/  FFMA.FTZ R46, R3, -UR5, R46 ;  /* 0x80000005032e7c23 */ /* 0x000fe2000801002e */
[----:B------:R-:W-:Y:S01]  /*b570*/  I2FP.F32.S32 R3, R145 ;  /* 0x0000009100037245 */ /* 0x000fe20000201400 */
        /* <DEDUP_REMOVED lines=15> */
[----:B------:R-:W-:Y:S01]  /*b670*/  FMNMX.FTZ R3, R7, R0, !PT ;  /* 0x0000000007037209 */ /* 0x000fe20007810000 */
[C---:B------:R-:W-:Y:S01]  /*b680*/  FFMA.FTZ R32, R179.reuse, -UR5, R32 ;  /* 0x80000005b3207c23 */ /* 0x040fe20008010020 */
        /* <DEDUP_REMOVED lines=15> */
[----:B------:R-:W-:Y:S01]  /*b780*/  FMNMX.FTZ R3, R23, R0, !PT ;  /* 0x0000000017037209 */ /* 0x000fe20007810000 */
[----:B------:R-:W-:Y:S01]  /*b790*/  FFMA.FTZ R43, R179, -UR5, R43 ;  /* 0x80000005b32b7c23 */ /* 0x000fe2000801002b */
[----:B------:R-:W-:Y:S02]  /*b7a0*/  FMNMX.FTZ R2, R26, R2, !PT ;  /* 0x000000021a027209 */ /* 0x000fe40007810000 */
[----:B------:R-:W-:Y:S02]  /*b7b0*/  FMNMX.FTZ R132, R32, R132, !PT ;  /* 0x0000008420847209 */ /* 0x000fe40007810000 */
[----:B------:R-:W-:Y:S02]  /*b7c0*/  FMNMX.FTZ R0, R34, R3, !PT ;  /* 0x0000000322007209 */ /* 0x000fe40007810000 */
[----:B------:R-:W-:Y:S02]  /*b7d0*/  I2FP.F32.S32 R175, R175 ;  /* 0x000000af00af7245 */ /* 0x000fe40000201400 */
[----:B------:R-:W-:Y:S02]  /*b7e0*/  I2FP.F32.S32 R161, R161 ;  /* 0x000000a100a17245 */ /* 0x000fe40000201400 */
[----:B------:R-:W-:Y:S01]  /*b7f0*/  FMNMX.FTZ R2, R27, R2, !PT ;  /* 0x000000021b027209 */ /* 0x000fe20007810000 */
[----:B------:R-:W-:Y:S01]  /*b800*/  FFMA.FTZ R37, R175, -UR5, R37 ;  /* 0x80000005af257c23 */ /* 0x000fe20008010025 */
[----:B------:R-:W-:Y:S01]  /*b810*/  FMNMX.FTZ R132, R33, R132, !PT ;  /* 0x0000008421847209 */ /* 0x000fe20007810000 */
[----:B------:R-:W-:Y:S01]  /*b820*/  FFMA.FTZ R41, R161, -UR5, R41 ;  /* 0x80000005a1297c23 */ /* 0x000fe20008010029 */
[----:B-----5:R-:W-:Y:S01]  /*b830*/  LOP3.LUT R181, R151, UR17, R181, 0x96, !PT ;  /* 0x0000001197b57c12 */ /* 0x020fe2000f8e96b5 */
[----:B------:R-:W-:Y:S01]  /*b840*/  FFMA.FTZ R51, R175, -UR5, R51 ;  /* 0x80000005af337c23 */ /* 0x000fe20008010033 */
[----:B------:R-:W-:Y:S01]  /*b850*/  FMNMX.FTZ R3, R35, R0, !PT ;  /* 0x0000000023037209 */ /* 0x000fe20007810000 */
[----:B------:R-:W-:Y:S01]  /*b860*/  FFMA.FTZ R47, R161, -UR5, R47 ;  /* 0x80000005a12f7c23 */ /* 0x000fe2000801002f */
[----:B------:R-:W-:Y:S01]  /*b870*/  I2FP.F32.S32 R171, R171 ;  /* 0x000000ab00ab7245 */ /* 0x000fe20000201400 */
[----:B------:R-:W-:Y:S01]  /*b880*/  IMAD.WIDE.U32 R146, R181, -0x326172a9, RZ ;  /* 0xcd9e8d57b5927825 */ /* 0x000fe200078e00ff */
[----:B------:R-:W-:Y:S02]  /*b890*/  I2FP.F32.S32 R181, R162 ;  /* 0x000000a200b57245 */ /* 0x000fe40000201400 */
[----:B---3--:R-:W-:Y:S01]  /*b8a0*/  LOP3.LUT R183, R149, UR7, R150, 0x96, !PT ;  /* 0x0000000795b77c12 */ /* 0x008fe2000f8e9696 */
[----:B------:R-:W-:Y:S01]  /*b8b0*/  FFMA.FTZ R48, R171, -UR5, R48 ;  /* 0x80000005ab307c23 */ /* 0x000fe20008010030 */
[----:B------:R-:W-:Y:S01]  /*b8c0*/  LOP3.LUT R157, R147, UR26, R140, 0x96, !PT ;  /* 0x0000001a939d7c12 */ /* 0x000fe2000f8e968c */
[C---:B------:R-:W-:Y:S01]  /*b8d0*/  FFMA.FTZ R28, R181.reuse, -UR5, R28 ;  /* 0x80000005b51c7c23 */ /* 0x040fe2000801001c */
[----:B------:R-:W-:Y:S01]  /*b8e0*/  FMNMX.FTZ R2, R30, R2, !PT ;  /* 0x000000021e027209 */ /* 0x000fe20007810000 */
[----:B------:R-:W2:Y:S01]  /*b8f0*/  LDL.64 R140, [R1+0x90] ;  /* 0x00009000018c7983 */ /* 0x000ea20000100a00 */
[----:B------:R-:W-:Y:S01]  /*b900*/  FMNMX.FTZ R132, R36, R132, !PT ;  /* 0x0000008424847209 */ /* 0x000fe20007810000 */
[----:B------:R-:W-:Y:S01]  /*b910*/  FFMA.FTZ R42, R181, -UR5, R42 ;  /* 0x80000005b52a7c23 */ /* 0x000fe2000801002a */
[----:B------:R-:W-:Y:S01]  /*b920*/  FMNMX.FTZ R136, R28, R139, !PT ;  /* 0x0000008b1c887209 */ /* 0x000fe20007810000 */
[----:B------:R-:W-:Y:S01]  /*b930*/  IMAD.WIDE.U32 R182, R183, -0x326172a9, RZ ;  /* 0xcd9e8d57b7b67825 */ /* 0x000fe200078e00ff */
[----:B------:R-:W-:Y:S02]  /*b940*/  FMNMX.FTZ R0, R38, R3, !PT ;  /* 0x0000000326007209 */ /* 0x000fe40007810000 */
[----:B------:R-:W-:Y:S01]  /*b950*/  FMNMX.FTZ R139, R29, R136, !PT ;  /* 0x000000881d8b7209 */ /* 0x000fe20007810000 */
[----:B------:R-:W-:Y:S01]  /*b960*/  FFMA.FTZ R54, R171, -UR5, R54 ;  /* 0x80000005ab367c23 */ /* 0x000fe20008010036 */
[----:B------:R-:W-:Y:S01]  /*b970*/  I2FP.F32.S32 R170, R170 ;  /* 0x000000aa00aa7245 */ /* 0x000fe20000201400 */
[----:B------:R-:W-:Y:S01]  /*b980*/  IMAD.WIDE.U32 R156, R157, -0x2daee0ad, RZ ;  /* 0xd2511f539d9c7825 */ /* 0x000fe200078e00ff */
[----:B------:R-:W-:Y:S02]  /*b990*/  FMNMX.FTZ R136, R40, R139, !PT ;  /* 0x0000008b28887209 */ /* 0x000fe40007810000 */
[----:B------:R-:W-:Y:S01]  /*b9a0*/  FMNMX.FTZ R2, R31, R2, !PT ;  /* 0x000000021f027209 */ /* 0x000fe20007810000 */
[C---:B------:R-:W-:Y:S01]  /*b9b0*/  FFMA.FTZ R49, R170.reuse, -UR5, R49 ;  /* 0x80000005aa317c23 */ /* 0x040fe20008010031 */
[----:B------:R-:W-:Y:S01]  /*b9c0*/  FMNMX.FTZ R132, R37, R132, !PT ;  /* 0x0000008425847209 */ /* 0x000fe20007810000 */
[----:B------:R-:W-:Y:S01]  /*b9d0*/  FFMA.FTZ R55, R170, -UR5, R55 ;  /* 0x80000005aa377c23 */ /* 0x000fe20008010037 */
[----:B------:R-:W-:Y:S02]  /*b9e0*/  FMNMX.FTZ R139, R41, R136, !PT ;  /* 0x00000088298b7209 */ /* 0x000fe40007810000 */
[----:B------:R-:W-:Y:S02]  /*b9f0*/  FMNMX.FTZ R3, R39, R0, !PT ;  /* 0x0000000027037209 */ /* 0x000fe40007810000 */
[----:B------:R-:W-:Y:S02]  /*ba00*/  I2FP.F32.S32 R165, R174 ;  /* 0x000000ae00a57245 */ /* 0x000fe40000201400 */
[----:B------:R-:W-:Y:S02]  /*ba10*/  FMNMX.FTZ R2, R42, R2, !PT ;  /* 0x000000022a027209 */ /* 0x000fe40007810000 */
[----:B------:R-:W-:Y:S01]  /*ba20*/  FMNMX.FTZ R132, R48, R132, !PT ;  /* 0x0000008430847209 */ /* 0x000fe20007810000 */
[C---:B------:R-:W-:Y:S01]  /*ba30*/  FFMA.FTZ R52, R165.reuse, -UR5, R52 ;  /* 0x80000005a5347c23 */ /* 0x040fe20008010034 */
[----:B------:R-:W-:Y:S01]  /*ba40*/  FMNMX.FTZ R136, R44, R139, !PT ;  /* 0x0000008b2c887209 */ /* 0x000fe20007810000 */
[----:B------:R-:W-:Y:S01]  /*ba50*/  FFMA.FTZ R66, R165, -UR5, R66 ;  /* 0x80000005a5427c23 */ /* 0x000fe20008010042 */
[----:B------:R-:W-:Y:S02]  /*ba60*/  FMNMX.FTZ R0, R50, R3, !PT ;  /* 0x0000000332007209 */ /* 0x000fe40007810000 */
[----:B------:R-:W-:Y:S02]  /*ba70*/  LOP3.LUT R178, R183, UR25, R146, 0x96, !PT ;  /* 0x00000019b7b27c12 */ /* 0x000fe4000f8e9692 */
[----:B------:R-:W-:Y:S02]  /*ba80*/  I2FP.F32.S32 R166, R173 ;  /* 0x000000ad00a67245 */ /* 0x000fe40000201400 */
[----:B------:R-:W-:Y:S01]  /*ba90*/  FMNMX.FTZ R2, R43, R2, !PT ;  /* 0x000000022b027209 */ /* 0x000fe20007810000 */
[----:B------:R-:W-:Y:S01]  /*baa0*/  IMAD.WIDE.U32 R162, R178, -0x2daee0ad, RZ ;  /* 0xd2511f53b2a27825 */ /* 0x000fe200078e00ff */
[----:B------:R-:W-:Y:S02]  /*bab0*/  FMNMX.FTZ R132, R49, R132, !PT ;  /* 0x0000008431847209 */ /* 0x000fe40007810000 */
[----:B------:R-:W-:Y:S01]  /*bac0*/  FMNMX.FTZ R139, R45, R136, !PT ;  /* 0x000000882d8b7209 */ /* 0x000fe20007810000 */
[C---:B------:R-:W-:Y:S01]  /*bad0*/  FFMA.FTZ R53, R166.reuse, -UR5, R53 ;  /* 0x80000005a6357c23 */ /* 0x040fe20008010035 */
[----:B------:R-:W-:Y:S01]  /*bae0*/  FMNMX.FTZ R3, R51, R0, !PT ;  /* 0x0000000033037209 */ /* 0x000fe20007810000 */
[----:B------:R-:W-:Y:S01]  /*baf0*/  FFMA.FTZ R67, R166, -UR5, R67 ;  /* 0x80000005a6437c23 */ /* 0x000fe20008010043 */
[----:B------:R-:W-:Y:S02]  /*bb00*/  PLOP3.LUT P0, PT, PT, PT, UP0, 0x80, 0x0 ;  /* 0x000000000000781c */ /* 0x000fe40003f0f008 */
[----:B----4-:R-:W-:Y:S02]  /*bb10*/  LOP3.LUT R178, R143, UR7, R150, 0x96, !PT ;  /* 0x000000078fb27c12 */ /* 0x010fe4000f8e9696 */
[----:B------:R-:W-:Y:S02]  /*bb20*/  FMNMX.FTZ R2, R46, R2, !PT ;  /* 0x000000022e027209 */ /* 0x000fe40007810000 */
[----:B------:R-:W-:Y:S01]  /*bb30*/  FMNMX.FTZ R132, R52, R132, !PT ;  /* 0x0000008434847209 */ /* 0x000fe20007810000 */
[----:B------:R-:W-:Y:S01]  /*bb40*/  IMAD.WIDE.U32 R178, R178, -0x326172a9, RZ ;  /* 0xcd9e8d57b2b27825 */ /* 0x000fe200078e00ff */
[----:B------:R-:W-:Y:S02]  /*bb50*/  FMNMX.FTZ R136, R56, R139, !PT ;  /* 0x0000008b38887209 */ /* 0x000fe40007810000 */
[----:B------:R-:W-:Y:S02]  /*bb60*/  FMNMX.FTZ R0, R54, R3, !PT ;  /* 0x0000000336007209 */ /* 0x000fe40007810000 */
        /* <DEDUP_REMOVED lines=10> */
[----:B------:R-:W-:Y:S02]  /*bc10*/  LOP3.LUT R153, R157, UR24, R148, 0x96, !PT ;  /* 0x000000189d997c12 */ /* 0x000fe4000f8e9694 */
[----:B------:R-:W-:Y:S02]  /*bc20*/  LOP3.LUT R181, R163, UR21, R156, 0x96, !PT ;  /* 0x00000015a3b57c12 */ /* 0x000fe4000f8e969c */
[----:B------:R-:W-:Y:S02]  /*bc30*/  LOP3.LUT R157, R179, UR25, R146, 0x96, !PT ;  /* 0x00000019b39d7c12 */ /* 0x000fe4000f8e9692 */
[----:B------:R-:W-:Y:S02]  /*bc40*/  FMNMX.FTZ R165, R59, R2, !PT ;  /* 0x000000023ba57209 */ /* 0x000fe40007810000 */
[----:B------:R-:W-:Y:S02]  /*bc50*/  FMNMX.FTZ R132, R65, R132, !PT ;  /* 0x0000008441847209 */ /* 0x000fe40007810000 */
[----:B------:R-:W-:Y:S02]  /*bc60*/  FMNMX.FTZ R0, R61, R0, !PT ;  /* 0x000000003d007209 */ /* 0x000fe40007810000 */
[----:B------:R-:W-:Y:S02]  /*bc70*/  FMNMX.FTZ R136, R67, R136, !PT ;  /* 0x0000008843887209 */ /* 0x000fe40007810000 */
[----:B--2---:R-:W-:Y:S01]  /*bc80*/  LOP3.LUT R158, R147, UR26, R140, 0x96, !PT ;  /* 0x0000001a939e7c12 */ /* 0x004fe2000f8e968c */
[----:B------:R-:W-:Y:S06]  /*bc90*/  @P0 BRA `(.L_x_1798) ;  /* 0xffffffe0006c0947 */ /* 0x000fec000383ffff */
.L_x_1797:
[----:B----4-:R-:W-:Y:S01]  /*bca0*/  FMNMX.FTZ R2, R62, R165, !PT ;  /* 0x000000a53e027209 */ /* 0x010fe20007810000 */
[----:B------:R1:W2:Y:S01]  /*bcb0*/  LDL.S16 R166, [R1+0x48] ;  /* 0x0000480001a67983 */ /* 0x0002a20000100600 */
[----:B------:R-:W-:Y:S01]  /*bcc0*/  IMAD.WIDE.U32 R158, R158, -0x2daee0ad, RZ ;  /* 0xd2511f539e9e7825 */ /* 0x000fe200078e00ff */
[----:B------:R-:W-:Y:S02]  /*bcd0*/  ULEA UR7, UR29, 0x1, 0x1 ;  /* 0x000000011d077891 */ /* 0x000fe4000f8e083f */
[----:B------:R-:W-:Y:S01]  /*bce0*/  FMNMX.FTZ R139, R63, R2, !PT ;  /* 0x000000023f8b7209 */ /* 0x000fe20007810000 */
[----:B------:R3:W-:Y:S01]  /*bcf0*/  STL.64 [R1+0xf8], R202 ;  /* 0x0000f8ca01007387 */ /* 0x0007e20000100a00 */
[----:B------:R-:W-:Y:S01]  /*bd00*/  IMAD.WIDE.U32 R148, R157, -0x2daee0ad, RZ ;  /* 0xd2511f539d947825 */ /* 0x000fe200078e00ff */
[----:B------:R-:W-:Y:S03]  /*bd10*/  UIADD3 UR17, UR17, 0x1, URZ ;  /* 0x0000000111117890 */ /* 0x000fe6000fffe03f */
[----:B------:R-:W-:Y:S01]  /*bd20*/  IMAD.WIDE.U32 R150, R153, -0x326172a9, RZ ;  /* 0xcd9e8d5799967825 */ /* 0x000fe200078e00ff */
[----:B------:R-:W-:Y:S01]  /*bd30*/  LOP3.LUT R142, R149, UR21, R158, 0x96, !PT ;  /* 0x00000015958e7c12 */ /* 0x000fe2000f8e969e */
[----:B------:R-:W4:Y:S02]  /*bd40*/  SHFL.BFLY PT, R145, R132, 0x2, 0x1f ;  /* 0x0c401f0084917f89 */ /* 0x000f2400000e0000 */
[----:B------:R-:W-:Y:S01]  /*bd50*/  IMAD.WIDE.U32 R146, R181, -0x326172a9, RZ ;  /* 0xcd9e8d57b5927825 */ /* 0x000fe200078e00ff */
[----:B------:R-:W-:Y:S05]  /*bd60*/  LOP3.LUT R2, R151, UR23, R182, 0x96, !PT ;  /* 0x0000001797027c12 */ /* 0x000fea000f8e96b6 */
[----:B------:R-:W1:Y:S01]  /*bd70*/  SHFL.BFLY PT, R141, R0, 0x2, 0x1f ;  /* 0x0c401f00008d7f89 */ /* 0x000e6200000e0000 */
[----:B------:R-:W-:Y:S01]  /*bd80*/  IMAD.WIDE.U32 R142, R142, -0x326172a9, RZ ;  /* 0xcd9e8d578e8e7825 */ /* 0x000fe200078e00ff */
[----:B------:R-:W-:Y:S06]  /*bd90*/  LOP3.LUT R180, R147, UR11, R150, 0x96, !PT ;  /* 0x0000000b93b47c12 */ /* 0x000fec000f8e9696 */
[----:B------:R-:W1:Y:S01]  /*bda0*/  SHFL.BFLY PT, R3, R136, 0x2, 0x1f ;  /* 0x0c401f0088037f89 */ /* 0x000e6200000e0000 */
[----:B------:R-:W-:Y:S07]  /*bdb0*/  IMAD.WIDE.U32 R150, R2, -0x2daee0ad, RZ ;  /* 0xd2511f5302967825 */ /* 0x000fee00078e00ff */
[----:B------:R-:W1:Y:S01]  /*bdc0*/  SHFL.BFLY PT, R138, R139, 0x2, 0x1f ;  /* 0x0c401f008b8a7f89 */ /* 0x000e6200000e0000 */
[----:B------:R-:W-:Y:S01]  /*bdd0*/  IMAD.WIDE.U32 R180, R180, -0x2daee0ad, RZ ;  /* 0xd2511f53b4b47825 */ /* 0x000fe200078e00ff */
[----:B------:R-:W-:Y:S04]  /*bde0*/  LOP3.LUT R176, R151, UR10, R162, 0x96, !PT ;  /* 0x0000000a97b07c12 */ /* 0x000fe8000f8e96a2 */
[----:B------:R-:W-:Y:S02]  /*bdf0*/  LOP3.LUT R162, R181, UR8, R150, 0x96, !PT ;  /* 0x00000008b5a27c12 */ /* 0x000fe4000f8e9696 */
[----:B---3--:R-:W3:Y:S01]  /*be00*/  LDL.LU R203, [R1+0x80] ;  /* 0x0000800001cb7983 */ /* 0x008ee20000300800 */
[----:B------:R-:W-:Y:S01]  /*be10*/  IMAD.WIDE.U32 R176, R176, -0x326172a9, RZ ;  /* 0xcd9e8d57b0b07825 */ /* 0x000fe200078e00ff */
[----:B----4-:R-:W-:Y:S02]  /*be20*/  FMNMX.FTZ R145, R132, R145, !PT ;  /* 0x0000009184917209 */ /* 0x010fe40007810000 */
[----:B------:R-:W-:Y:S02]  /*be30*/  STL.64 [R1+0xf0], R200 ;  /* 0x0000f0c801007387 */ /* 0x000fe40000100a00 */
[----:B------:R-:W-:Y:S01]  /*be40*/  LOP3.LUT R169, R177, UR9, R146, 0x96, !PT ;  /* 0x00000009b1a97c12 */ /* 0x000fe2000f8e9692 */
[----:B------:R-:W-:Y:S01]  /*be50*/  IMAD.WIDE.U32 R162, R162, -0x326172a9, RZ ;  /* 0xcd9e8d57a2a27825 */ /* 0x000fe200078e00ff */
[----:B-1----:R-:W-:Y:S02]  /*be60*/  FMNMX.FTZ R141, R0, R141, !PT ;  /* 0x0000008d008d7209 */ /* 0x002fe40007810000 */
[----:B------:R-:W-:Y:S01]  /*be70*/  STL.64 [R1+0xe8], R196 ;  /* 0x0000e8c401007387 */ /* 0x000fe20000100a00 */
[----:B------:R-:W-:Y:S02]  /*be80*/  FMNMX.FTZ R136, R136, R3, !PT ;  /* 0x0000000388887209 */ /* 0x000fe40007810000 */
[--C-:B------:R-:W-:Y:S02]  /*be90*/  LOP3.LUT R132, R163, UR28, R176.reuse, 0x96, !PT ;  /* 0x0000001ca3847c12 */ /* 0x100fe4000f8e96b0 */
[----:B------:R-:W-:Y:S01]  /*bea0*/  FMNMX.FTZ R139, R139, R138, !PT ;  /* 0x0000008a8b8b7209 */ /* 0x000fe20007810000 */
[----:B------:R-:W-:Y:S01]  /*beb0*/  STL.64 [R1+0xe0], R194 ;  /* 0x0000e0c201007387 */ /* 0x000fe20000100a00 */
[----:B------:R-:W-:Y:S05]  /*bec0*/  LOP3.LUT R176, R163, UR28, R176, 0x96, !PT ;  /* 0x0000001ca3b07c12 */ /* 0x000fea000f8e96b0 */
[----:B------:R-:W-:Y:S06]  /*bed0*/  STL.64 [R1+0xd8], R186 ;  /* 0x0000d8ba01007387 */ /* 0x000fec0000100a00 */
[----:B------:R1:W-:Y:S06]  /*bee0*/  STL.64 [R1+0xd0], R184 ;  /* 0x0000d0b801007387 */ /* 0x0003ec0000100a00 */
[----:B------:R-:W-:Y:S08]  /*bef0*/  SHFL.BFLY PT, R144, R145, 0x1, 0x1f ;  /* 0x0c201f0091907f89 */ /* 0x000ff000000e0000 */
[----:B------:R-:W4:Y:S08]  /*bf00*/  SHFL.BFLY PT, R3, R136, 0x1, 0x1f ;  /* 0x0c201f0088037f89 */ /* 0x000f3000000e0000 */
[----:B------:R-:W4:Y:S08]  /*bf10*/  SHFL.BFLY PT, R0, R139, 0x1, 0x1f ;  /* 0x0c201f008b007f89 */ /* 0x000f3000000e0000 */
[----:B-1----:R-:W2:Y:S01]  /*bf20*/  LDL.64 R184, [R1+0x88] ;  /* 0x0000880001b87983 */ /* 0x002ea20000100a00 */
[----:B----4-:R-:W-:Y:S02]  /*bf30*/  FMNMX.FTZ R3, R136, R3, !PT ;  /* 0x0000000388037209 */ /* 0x010fe40007810000 */
[----:B------:R-:W-:Y:S03]  /*bf40*/  FMNMX.FTZ R0, R139, R0, !PT ;  /* 0x000000008b007209 */ /* 0x000fe60007810000 */
[----:B------:R-:W-:Y:S01]  /*bf50*/  FMUL.FTZ R139, R3, UR4 ;  /* 0x00000004038b7c20 */ /* 0x000fe20008410000 */
[----:B---3--:R-:W-:Y:S04]  /*bf60*/  LOP3.LUT R203, R203, 0xffffffdf, RZ, 0xc0, !PT ;  /* 0xffffffdfcbcb7812 */ /* 0x008fe800078ec0ff */
[----:B------:R-:W-:Y:S02]  /*bf70*/  @P1 LOP3.LUT R203, R203, 0x20, RZ, 0xfc, !PT ;  /* 0x00000020cbcb1812 */ /* 0x000fe400078efcff */
[----:B--2---:R-:W-:Y:S05]  /*bf80*/  LOP3.LUT R140, R159, UR24, R184, 0x96, !PT ;  /* 0x000000189f8c7c12 */ /* 0x004fea000f8e96b8 */
[----:B------:R-:W-:Y:S01]  /*bf90*/  IMAD.WIDE.U32 R164, R140, -0x326172a9, RZ ;  /* 0xcd9e8d578ca47825 */ /* 0x000fe200078e00ff */
[----:B------:R-:W-:Y:S04]  /*bfa0*/  SHF.R.U32.HI R140, RZ, 0x18, R132 ;  /* 0x00000018ff8c7819 */ /* 0x000fe80000011684 */
[----:B------:R-:W-:Y:S02]  /*bfb0*/  LOP3.LUT R2, R165, UR23, R178, 0x96, !PT ;  /* 0x00000017a5027c12 */ /* 0x000fe4000f8e96b2 */
[----:B------:R-:W-:Y:S02]  /*bfc0*/  LOP3.LUT R164, R143, UR11, R164, 0x96, !PT ;  /* 0x0000000b8fa47c12 */ /* 0x000fe4000f8e96a4 */
[----:B------:R-:W-:Y:S01]  /*bfd0*/  LOP3.LUT R143, R132, 0xff, RZ, 0xc0, !PT ;  /* 0x000000ff848f7812 */ /* 0x000fe200078ec0ff */
[----:B------:R-:W-:Y:S01]  /*bfe0*/  IMAD.WIDE.U32 R160, R2, -0x2daee0ad, RZ ;  /* 0xd2511f5302a07825 */ /* 0x000fe200078e00ff */
[----:B------:R-:W-:Y:S01]  /*bff0*/  ISETP.LE.U32.AND P3, PT, R140, UR13, PT ;  /* 0x0000000d8c007c0c */ /* 0x000fe2000bf63070 */
[----:B------:R-:W1:Y:S01]  /*c000*/  SHFL.BFLY PT, R2, R141, 0x1, 0x1f ;  /* 0x0c201f008d027f89 */ /* 0x000e6200000e0000 */
[----:B------:R-:W-:Y:S01]  /*c010*/  ISETP.LE.U32.AND P6, PT, R143, UR13, PT ;  /* 0x0000000d8f007c0c */ /* 0x000fe2000bfc3070 */
[----:B------:R-:W-:Y:S01]  /*c020*/  IMAD.WIDE.U32 R164, R164, -0x2daee0ad, RZ ;  /* 0xd2511f53a4a47825 */ /* 0x000fe200078e00ff */
[----:B------:R-:W-:Y:S04]  /*c030*/  LOP3.LUT R152, R161, UR10, R148, 0x96, !PT ;  /* 0x0000000aa1987c12 */ /* 0x000fe8000f8e9694 */
[----:B------:R-:W-:Y:S01]  /*c040*/  LOP3.LUT R160, R165, UR8, R160, 0x96, !PT ;  /* 0x00000008a5a07c12 */ /* 0x000fe2000f8e96a0 */
[----:B------:R-:W-:Y:S04]  /*c050*/  IMAD.WIDE.U32 R152, R152, -0x326172a9, RZ ;  /* 0xcd9e8d5798987825 */ /* 0x000fe800078e00ff */
[----:B------:R-:W-:Y:S01]  /*c060*/  IMAD.WIDE.U32 R160, R160, -0x326172a9, RZ ;  /* 0xcd9e8d57a0a07825 */ /* 0x000fe200078e00ff */
[----:B------:R-:W-:Y:S02]  /*c070*/  LOP3.LUT R154, R153, UR9, R142, 0x96, !PT ;  /* 0x00000009999a7c12 */ /* 0x000fe4000f8e968e */
[----:B------:R-:W-:Y:S02]  /*c080*/  SHF.R.U32.HI R142, RZ, 0x10, R132 ;  /* 0x00000010ff8e7819 */ /* 0x000fe40000011684 */
[----:B------:R-:W-:Y:S02]  /*c090*/  LOP3.LUT R170, R161, UR28, R152, 0x96, !PT ;  /* 0x0000001ca1aa7c12 */ /* 0x000fe4000f8e9698 */
[----:B------:R-:W-:Y:S02]  /*c0a0*/  LOP3.LUT R142, R142, 0xff, RZ, 0xc0, !PT ;  /* 0x000000ff8e8e7812 */ /* 0x000fe400078ec0ff */
[----:B------:R-:W-:Y:S02]  /*c0b0*/  LOP3.LUT R138, R170, 0xff, RZ, 0xc0, !PT ;  /* 0x000000ffaa8a7812 */ /* 0x000fe400078ec0ff */
[----:B------:R-:W-:Y:S02]  /*c0c0*/  ISETP.LE.U32.AND P4, PT, R142, UR13, PT ;  /* 0x0000000d8e007c0c */ /* 0x000fe4000bf83070 */
[----:B------:R-:W-:Y:S02]  /*c0d0*/  ISETP.LE.U32.AND P2, PT, R138, UR13, PT ;  /* 0x0000000d8a007c0c */ /* 0x000fe4000bf43070 */
[----:B------:R-:W-:Y:S02]  /*c0e0*/  LOP3.LUT R138, R132, 0xffff, RZ, 0xc0, !PT ;  /* 0x0000ffff848a7812 */ /* 0x000fe400078ec0ff */
[----:B------:R-:W-:Y:S02]  /*c0f0*/  FMNMX.FTZ R132, R145, R144, !PT ;  /* 0x0000009091847209 */ /* 0x000fe40007810000 */
[----:B-1----:R-:W-:Y:S02]  /*c100*/  FMNMX.FTZ R2, R141, R2, !PT ;  /* 0x000000028d027209 */ /* 0x002fe40007810000 */
[C---:B------:R-:W-:Y:S01]  /*c110*/  FSETP.NEU.FTZ.AND P5, PT, R132.reuse, -INF , PT ;  /* 0xff8000008400780b */ /* 0x040fe20003fbd000 */
[----:B------:R-:W-:Y:S01]  /*c120*/  FMUL.FTZ R158, R132, UR4 ;  /* 0x00000004849e7c20 */ /* 0x000fe20008410000 */
[----:B------:R-:W-:Y:S02]  /*c130*/  SHF.R.U32.HI R138, RZ, 0x8, R138 ;  /* 0x00000008ff8a7819 */ /* 0x000fe4000001168a */
[----:B------:R-:W-:Y:S02]  /*c140*/  FSETP.NEU.FTZ.AND P0, PT, R2, -INF , PT ;  /* 0xff8000000200780b */ /* 0x000fe40003f1d000 */
[----:B------:R-:W-:Y:S02]  /*c150*/  FSEL R158, R158, RZ, P5 ;  /* 0x000000ff9e9e7208 */ /* 0x000fe40002800000 */
[----:B------:R-:W-:Y:S01]  /*c160*/  LOP3.LUT R136, R138, 0xffff, RZ, 0xc0, !PT ;  /* 0x0000ffff8a887812 */ /* 0x000fe200078ec0ff */
[----:B------:R-:W-:Y:S01]  /*c170*/  FMUL.FTZ R138, R2, UR4 ;  /* 0x00000004028a7c20 */ /* 0x000fe20008410000 */
[----:B------:R-:W-:Y:S01]  /*c180*/  LOP3.LUT R152, R161, UR28, R152, 0x96, !PT ;  /* 0x0000001ca1987c12 */ /* 0x000fe2000f8e9698 */
[--C-:B------:R-:W-:Y:S01]  /*c190*/  FFMA.FTZ R146, R5, UR4, -R158.reuse ;  /* 0x0000000405927c23 */ /* 0x100fe2000801089e */
[----:B------:R-:W-:Y:S01]  /*c1a0*/  ISETP.LE.U32.AND P5, PT, R136, UR13, PT ;  /* 0x0000000d88007c0c */ /* 0x000fe2000bfa3070 */
[--C-:B------:R-:W-:Y:S01]  /*c1b0*/  FFMA.FTZ R142, R53, UR4, -R158.reuse ;  /* 0x00000004358e7c23 */ /* 0x100fe2000801089e */
[----:B------:R-:W-:Y:S01]  /*c1c0*/  FSEL R138, R138, RZ, P0 ;  /* 0x000000ff8a8a7208 */ /* 0x000fe20000000000 */
[--C-:B------:R-:W-:Y:S01]  /*c1d0*/  FFMA.FTZ R148, R4, UR4, -R158.reuse ;  /* 0x0000000404947c23 */ /* 0x100fe2000801089e */
[----:B------:R-:W-:Y:S01]  /*c1e0*/  FSETP.NEU.FTZ.AND P0, PT, R3, -INF , PT ;  /* 0xff8000000300780b */ /* 0x000fe20003f1d000 */
[----:B------:R1:W-:Y:S01]  /*c1f0*/  MUFU.EX2 R53, R146 ;  /* 0x0000009200357308 */ /* 0x0003e20000000800 */
[--C-:B------:R-:W-:Y:S01]  /*c200*/  FFMA.FTZ R171, R16, UR4, -R158.reuse ;  /* 0x0000000410ab7c23 */ /* 0x100fe2000801089e */
[--C-:B------:R-:W-:Y:S01]  /*c210*/  FFMA.FTZ R143, R49, UR4, -R158.reuse ;  /* 0x00000004318f7c23 */ /* 0x100fe2000801089e */
[----:B------:R-:W-:Y:S01]  /*c220*/  FSEL R139, R139, RZ, P0 ;  /* 0x000000ff8b8b7208 */ /* 0x000fe20000000000 */
[C---:B------:R-:W-:Y:S01]  /*c230*/  FMUL.FTZ R136, R0.reuse, UR4 ;  /* 0x0000000400887c20 */ /* 0x040fe20008410000 */
[----:B------:R-:W-:Y:S01]  /*c240*/  FSETP.NEU.FTZ.AND P0, PT, R0, -INF , PT ;  /* 0xff8000000000780b */ /* 0x000fe20003f1d000 */
[----:B------:R-:W2:Y:S01]  /*c250*/  LDL.LU R49, [R1+0xc4] ;  /* 0x0000c40001317983 */ /* 0x000ea20000300800 */
[----:B------:R-:W-:Y:S03]  /*c260*/  FFMA.FTZ R200, R36, UR4, -R158 ;  /* 0x0000000424c87c23 */ /* 0x000fe6000801089e */
[----:B------:R3:W-:Y:S01]  /*c270*/  MUFU.EX2 R16, R148 ;  /* 0x0000009400107308 */ /* 0x0007e20000000800 */
[----:B------:R-:W-:Y:S01]  /*c280*/  FSEL R136, R136, RZ, P0 ;  /* 0x000000ff88887208 */ /* 0x000fe20000000000 */
[----:B------:R-:W-:Y:S01]  /*c290*/  FADD.FTZ R5, -R2, R135 ;  /* 0x0000008702057221 */ /* 0x000fe20000010100 */
[--C-:B------:R-:W-:Y:S01]  /*c2a0*/  FFMA.FTZ R135, R55, UR4, -R139.reuse ;  /* 0x0000000437877c23 */ /* 0x100fe2000801088b */
[----:B------:R-:W-:Y:S01]  /*c2b0*/  FFMA.FTZ R36, R9, UR4, -R138 ;  /* 0x0000000409247c23 */ /* 0x000fe2000801088a */
[----:B------:R4:W4:Y:S01]  /*c2c0*/  LDL.S16 R55, [R1+0x44] ;  /* 0x0000440001377983 */ /* 0x0009220000100600 */
[--C-:B------:R-:W-:Y:S01]  /*c2d0*/  FFMA.FTZ R141, R54, UR4, -R139.reuse ;  /* 0x00000004368d7c23 */ /* 0x100fe2000801088b */
[--C-:B------:R-:W-:Y:S03]  /*c2e0*/  FFMA.FTZ R165, R43, UR4, -R136.reuse ;  /* 0x000000042ba57c23 */ /* 0x100fe60008010888 */
[----:B------:R3:W-:Y:S01]  /*c2f0*/  MUFU.EX2 R54, R36 ;  /* 0x0000002400367308 */ /* 0x0007e20000000800 */
[--C-:B-1----:R-:W-:Y:S01]  /*c300*/  FFMA.FTZ R146, R47, UR4, -R136.reuse ;  /* 0x000000042f927c23 */ /* 0x102fe20008010888 */
[----:B------:R-:W-:Y:S01]  /*c310*/  FFMA.FTZ R174, R42, UR4, -R136 ;  /* 0x000000042aae7c23 */ /* 0x000fe20008010888 */
[----:B------:R-:W4:Y:S01]  /*c320*/  LDL.LU R47, [R1+0xc0] ;  /* 0x0000c000012f7983 */ /* 0x000f220000300800 */
[----:B------:R-:W-:Y:S01]  /*c330*/  FMUL.FTZ R4, R5, UR4 ;  /* 0x0000000405047c20 */ /* 0x000fe20008410000 */
[--C-:B------:R-:W-:Y:S01]  /*c340*/  FFMA.FTZ R7, R7, UR4, -R139.reuse ;  /* 0x0000000407077c23 */ /* 0x100fe2000801088b */
[----:B------:R-:W-:Y:S01]  /*c350*/  FFMA.FTZ R33, R33, UR4, -R158 ;  /* 0x0000000421217c23 */ /* 0x000fe2000801089e */
[--C-:B------:R-:W-:Y:S01]  /*c360*/  FFMA.FTZ R151, R51, UR4, -R139.reuse ;  /* 0x0000000433977c23 */ /* 0x100fe2000801088b */
[----:B------:R-:W-:Y:S01]  /*c370*/  FFMA.FTZ R6, R6, UR4, -R139 ;  /* 0x0000000406067c23 */ /* 0x000fe2000801088b */
[----:B---3--:R-:W-:Y:S01]  /*c380*/  FFMA.FTZ R148, R46, UR4, -R136 ;  /* 0x000000042e947c23 */ /* 0x008fe20008010888 */
[----:B------:R-:W1:Y:S01]  /*c390*/  MUFU.EX2 R4, R4 ;  /* 0x0000000400047308 */ /* 0x000e620000000800 */
[----:B------:R-:W3:Y:S01]  /*c3a0*/  LDL.LU R46, [R1+0xbc] ;  /* 0x0000bc00012e7983 */ /* 0x000ee20000300800 */
[----:B------:R-:W-:Y:S01]  /*c3b0*/  FFMA.FTZ R149, R48, UR4, -R158 ;  /* 0x0000000430957c23 */ /* 0x000fe2000801089e */
[----:B------:R-:W-:Y:S02]  /*c3c0*/  IMAD.MOV.U32 R48, RZ, RZ, R33 ;  /* 0x000000ffff307224 */ /* 0x000fe400078e0021 */
[--C-:B------:R-:W-:Y:S01]  /*c3d0*/  FFMA.FTZ R33, R18, UR4, -R139.reuse ;  /* 0x0000000412217c23 */ /* 0x100fe2000801088b */
[----:B------:R2:W3:Y:S01]  /*c3e0*/  LDL.S16 R43, [R1+0x40] ;  /* 0x00004000012b7983 */ /* 0x0004e20000100600 */
[--C-:B------:R-:W-:Y:S01]  /*c3f0*/  FFMA.FTZ R153, R57, UR4, -R138.reuse ;  /* 0x0000000439997c23 */ /* 0x100fe2000801088a */
[----:B------:R-:W-:Y:S02]  /*c400*/  FFMA.FTZ R8, R8, UR4, -R138 ;  /* 0x0000000408087c23 */ /* 0x000fe4000801088a */
[----:B------:R1:W-:Y:S01]  /*c410*/  MUFU.EX2 R51, R7 ;  /* 0x0000000700337308 */ /* 0x0003e20000000800 */
[----:B------:R2:W3:Y:S01]  /*c420*/  LDL.S16 R42, [R1+0x3c] ;  /* 0x00003c00012a7983 */ /* 0x0004e20000100600 */
[--C-:B------:R-:W-:Y:S01]  /*c430*/  FFMA.FTZ R187, R35, UR4, -R139.reuse ;  /* 0x0000000423bb7c23 */ /* 0x100fe2000801088b */
[----:B------:R-:W-:Y:S01]  /*c440*/  FFMA.FTZ R140, R52, UR4, -R158 ;  /* 0x00000004348c7c23 */ /* 0x000fe2000801089e */
[--C-:B------:R-:W-:Y:S01]  /*c450*/  FFMA.FTZ R52, R23, UR4, -R139.reuse ;  /* 0x0000000417347c23 */ /* 0x100fe2000801088b */
[----:B------:R2:W3:Y:S01]  /*c460*/  LDL.S16 R36, [R1+0x34] ;  /* 0x0000340001247983 */ /* 0x0004e20000100600 */
[--C-:B------:R-:W-:Y:S01]  /*c470*/  FFMA.FTZ R23, R11, UR4, -R136.reuse ;  /* 0x000000040b177c23 */ /* 0x100fe20008010888 */
[----:B------:R-:W-:Y:S03]  /*c480*/  FFMA.FTZ R186, R34, UR4, -R139 ;  /* 0x0000000422ba7c23 */ /* 0x000fe6000801088b */
[----:B------:R1:W1:Y:S02]  /*c490*/  MUFU.EX2 R18, R6 ;  /* 0x0000000600127308 */ /* 0x0002640000000800 */
[----:B-1----:R-:W-:Y:S01]  /*c4a0*/  FMUL.FTZ R57, R4, R125 ;  /* 0x0000007d04397220 */ /* 0x002fe20000410000 */
[----:B------:R-:W-:Y:S02]  /*c4b0*/  IMAD.MOV.U32 R125, RZ, RZ, R53 ;  /* 0x000000ffff7d7224 */ /* 0x000fe400078e0035 */
[--C-:B------:R-:W-:Y:S01]  /*c4c0*/  FFMA.FTZ R197, R31, UR4, -R136.reuse ;  /* 0x000000041fc57c23 */ /* 0x100fe20008010888 */
[----:B------:R-:W-:Y:S01]  /*c4d0*/  FFMA.FTZ R196, R30, UR4, -R136 ;  /* 0x000000041ec47c23 */ /* 0x000fe20008010888 */
[----:B------:R-:W-:Y:S01]  /*c4e0*/  FFMA.FTZ R201, R37, UR4, -R158 ;  /* 0x0000000425c97c23 */ /* 0x000fe2000801089e */
[--C-:B------:R-:W-:Y:S01]  /*c4f0*/  FFMA.FTZ R194, R28, UR4, -R138.reuse ;  /* 0x000000041cc27c23 */ /* 0x100fe2000801088a */
[--C-:B------:R-:W-:Y:S01]  /*c500*/  FFMA.FTZ R195, R29, UR4, -R138.reuse ;  /* 0x000000041dc37c23 */ /* 0x100fe2000801088a */
[----:B------:R-:W1:Y:S01]  /*c510*/  MUFU.EX2 R35, R8 ;  /* 0x0000000800237308 */ /* 0x000e620000000800 */
[----:B------:R-:W-:Y:S01]  /*c520*/  F2FP.F16.F32.PACK_AB R7, R125, R16 ;  /* 0x000000107d07723e */ /* 0x000fe200000000ff */
[----:B------:R-:W-:Y:S01]  /*c530*/  FFMA.FTZ R150, R60, UR4, -R138 ;  /* 0x000000043c967c23 */ /* 0x000fe2000801088a */
[----:B------:R-:W-:Y:S01]  /*c540*/  FFMA.FTZ R34, R10, UR4, -R136 ;  /* 0x000000040a227c23 */ /* 0x000fe20008010888 */
[----:B------:R-:W-:Y:S01]  /*c550*/  FMUL.FTZ R60, R4, R128 ;  /* 0x00000080043c7220 */ /* 0x000fe20000410000 */
[----:B------:R-:W-:Y:S01]  /*c560*/  FFMA.FTZ R172, R17, UR4, -R158 ;  /* 0x0000000411ac7c23 */ /* 0x000fe2000801089e */
[----:B------:R-:W-:Y:S02]  /*c570*/  @!P6 HADD2 R166, -R7.H0_H0, -RZ.H0_H0 ;  /* 0xa00000ff07a6e230 */ /* 0x000fe40000000900 */
[----:B------:R-:W-:Y:S02]  /*c580*/  FFMA.FTZ R17, R14, UR4, -R136 ;  /* 0x000000040e117c23 */ /* 0x000fe40008010888 */
[----:B------:R-:W-:Y:S01]  /*c590*/  MUFU.EX2 R128, R23 ;  /* 0x0000001700807308 */ /* 0x000fe20000000800 */
[----:B------:R-:W-:Y:S01]  /*c5a0*/  PRMT R6, R7, 0x7632, R6 ;  /* 0x0000763207067816 */ /* 0x000fe20000000006 */
[----:B------:R-:W-:Y:S01]  /*c5b0*/  FFMA.FTZ R168, R32, UR4, -R158 ;  /* 0x0000000420a87c23 */ /* 0x000fe2000801089e */
[----:B------:R-:W-:Y:S01]  /*c5c0*/  F2FP.F16.F32.PACK_AB R11, R51, R18 ;  /* 0x00000012330b723e */ /* 0x000fe200000000ff */
[----:B------:R3:W-:Y:S01]  /*c5d0*/  @!P6 STL.S16 [R1+0x48], R166 ;  /* 0x000048a60100e387 */ /* 0x0007e20000100600 */
[--C-:B------:R-:W-:Y:S01]  /*c5e0*/  FFMA.FTZ R32, R19, UR4, -R139.reuse ;  /* 0x0000000413207c23 */ /* 0x100fe2000801088b */
[----:B------:R-:W-:Y:S01]  /*c5f0*/  FFMA.FTZ R19, R15, UR4, -R136 ;  /* 0x000000040f137c23 */ /* 0x000fe20008010888 */
[----:B------:R-:W-:Y:S01]  /*c600*/  PRMT R10, R11, 0x7632, R10 ;  /* 0x000076320b0a7816 */ /* 0x000fe2000000000a */
[----:B------:R-:W1:Y:S02]  /*c610*/  LDC R15, c[0x0][0x2d8] ;  /* 0x0000b600ff0f7b82 */ /* 0x000e640000000800 */
[----:B-1----:R-:W-:Y:S01]  /*c620*/  F2FP.F16.F32.PACK_AB R14, R54, R35 ;  /* 0x00000023360e723e */ /* 0x002fe200000000ff */
[----:B------:R-:W-:Y:S01]  /*c630*/  FMUL.FTZ R9, R4, R97 ;  /* 0x0000006104097220 */ /* 0x000fe20000410000 */
[--C-:B------:R-:W-:Y:S01]  /*c640*/  FFMA.FTZ R181, R39, UR4, -R139.reuse ;  /* 0x0000000427b57c23 */ /* 0x100fe2000801088b */
[----:B------:R-:W-:Y:S01]  /*c650*/  FFMA.FTZ R167, R20, UR4, -R158 ;  /* 0x0000000414a77c23 */ /* 0x000fe2000801089e */
[----:B------:R-:W-:Y:S01]  /*c660*/  FFMA.FTZ R39, R27, UR4, -R136 ;  /* 0x000000041b277c23 */ /* 0x000fe20008010888 */
[----:B------:R-:W-:Y:S01]  /*c670*/  FFMA.FTZ R145, R44, UR4, -R138 ;  /* 0x000000042c917c23 */ /* 0x000fe2000801088a */
[----:B------:R-:W-:Y:S01]  /*c680*/  FFMA.FTZ R202, R38, UR4, -R139 ;  /* 0x0000000426ca7c23 */ /* 0x000fe2000801088b */
[C---:B------:R-:W-:Y:S01]  /*c690*/  FMUL.FTZ R44, R4.reuse, R120 ;  /* 0x00000078042c7220 */ /* 0x040fe20000410000 */
[----:B------:R-:W-:Y:S01]  /*c6a0*/  PRMT R120, R7, 0x5410, R6 ;  /* 0x0000541007787816 */ /* 0x000fe20000000006 */
[----:B------:R-:W-:Y:S02]  /*c6b0*/  IMAD.MOV.U32 R53, RZ, RZ, R167 ;  /* 0x000000ffff357224 */ /* 0x000fe400078e00a7 */
[----:B------:R-:W-:Y:S01]  /*c6c0*/  FFMA.FTZ R175, R41, UR4, -R138 ;  /* 0x0000000429af7c23 */ /* 0x000fe2000801088a */
[----:B------:R-:W-:Y:S02]  /*c6d0*/  IMAD.MOV.U32 R38, RZ, RZ, R168 ;  /* 0x000000ffff267224 */ /* 0x000fe400078e00a8 */
[----:B------:R-:W-:Y:S01]  /*c6e0*/  FMUL.FTZ R41, R4, R117 ;  /* 0x0000007504297220 */ /* 0x000fe20000410000 */
[----:B------:R-:W-:Y:S01]  /*c6f0*/  PRMT R117, R11, 0x5410, R10 ;  /* 0x000054100b757816 */ /* 0x000fe2000000000a */
[----:B------:R-:W-:Y:S01]  /*c700*/  FFMA.FTZ R159, R64, UR4, -R158 ;  /* 0x00000004409f7c23 */ /* 0x000fe2000801089e */
[----:B------:R-:W-:Y:S01]  /*c710*/  FFMA.FTZ R64, R26, UR4, -R136 ;  /* 0x000000041a407c23 */ /* 0x000fe20008010888 */
[----:B------:R-:W-:Y:S01]  /*c720*/  FFMA.FTZ R173, R21, UR4, -R158 ;  /* 0x0000000415ad7c23 */ /* 0x000fe2000801089e */
[--C-:B------:R-:W-:Y:S01]  /*c730*/  FFMA.FTZ R147, R50, UR4, -R139.reuse ;  /* 0x0000000432937c23 */ /* 0x100fe2000801088b */
[----:B------:R-:W-:Y:S01]  /*c740*/  FFMA.FTZ R157, R66, UR4, -R139 ;  /* 0x00000004429d7c23 */ /* 0x000fe2000801088b */
[----:B------:R-:W-:Y:S02]  /*c750*/  IMAD.MOV.U32 R37, RZ, RZ, R154 ;  /* 0x000000ffff257224 */ /* 0x000fe400078e009a */
[--C-:B------:R-:W-:Y:S01]  /*c760*/  FFMA.FTZ R21, R12, UR4, -R138.reuse ;  /* 0x000000040c157c23 */ /* 0x100fe2000801088a */
[--C-:B------:R-:W-:Y:S01]  /*c770*/  FFMA.FTZ R20, R13, UR4, -R138.reuse ;  /* 0x000000040d147c23 */ /* 0x100fe2000801088a */
[--C-:B------:R-:W-:Y:S01]  /*c780*/  FFMA.FTZ R50, R24, UR4, -R138.reuse ;  /* 0x0000000418327c23 */ /* 0x100fe2000801088a */
[----:B------:R-:W-:Y:S02]  /*c790*/  IMAD.SHL.U32 R27, R15, 0x8, RZ ;  /* 0x000000080f1b7824 */ /* 0x000fe400078e00ff */
[--C-:B------:R-:W-:Y:S01]  /*c7a0*/  FFMA.FTZ R66, R25, UR4, -R138.reuse ;  /* 0x0000000419427c23 */ /* 0x100fe2000801088a */
[--C-:B------:R-:W-:Y:S01]  /*c7b0*/  FFMA.FTZ R177, R40, UR4, -R138.reuse ;  /* 0x0000000428b17c23 */ /* 0x100fe2000801088a */
[--C-:B------:R-:W-:Y:S01]  /*c7c0*/  FFMA.FTZ R144, R45, UR4, -R138.reuse ;  /* 0x000000042d907c23 */ /* 0x100fe2000801088a */
[--C-:B------:R-:W-:Y:S01]  /*c7d0*/  FFMA.FTZ R154, R56, UR4, -R138.reuse ;  /* 0x00000004389a7c23 */ /* 0x100fe2000801088a */
[----:B------:R-:W-:Y:S01]  /*c7e0*/  FFMA.FTZ R138, R61, UR4, -R138 ;  /* 0x000000043d8a7c23 */ /* 0x000fe2000801088a */
[C---:B------:R-:W-:Y:S01]  /*c7f0*/  FMUL.FTZ R8, R4.reuse, R96 ;  /* 0x0000006004087220 */ /* 0x040fe20000410000 */
[C---:B------:R-:W-:Y:S01]  /*c800*/  FMUL.FTZ R12, R4.reuse, R100 ;  /* 0x00000064040c7220 */ /* 0x040fe20000410000 */
[C---:B------:R-:W-:Y:S01]  /*c810*/  FMUL.FTZ R13, R4.reuse, R101 ;  /* 0x00000065040d7220 */ /* 0x040fe20000410000 */
[C---:B------:R-:W-:Y:S01]  /*c820*/  FMUL.FTZ R24, R4.reuse, R108 ;  /* 0x0000006c04187220 */ /* 0x040fe20000410000 */
[----:B------:R-:W-:Y:S01]  /*c830*/  FMUL.FTZ R25, R4, R109 ;  /* 0x0000006d04197220 */ /* 0x000fe20000410000 */
[----:B------:R-:W-:Y:S01]  /*c840*/  PRMT R109, R14, 0x7632, R109 ;  /* 0x000076320e6d7816 */ /* 0x000fe2000000006d */
[C---:B------:R-:W-:Y:S01]  /*c850*/  FMUL.FTZ R28, R4.reuse, R112 ;  /* 0x00000070041c7220 */ /* 0x040fe20000410000 */
[C---:B------:R-:W-:Y:S01]  /*c860*/  FMUL.FTZ R29, R4.reuse, R113 ;  /* 0x00000071041d7220 */ /* 0x040fe20000410000 */
[----:B------:R-:W-:Y:S01]  /*c870*/  FMUL.FTZ R40, R4, R116 ;  /* 0x0000007404287220 */ /* 0x000fe20000410000 */
[----:B------:R-:W-:Y:S01]  /*c880*/  PRMT R116, R14, 0x5410, R109 ;  /* 0x000054100e747816 */ /* 0x000fe2000000006d */
[C---:B------:R-:W-:Y:S01]  /*c890*/  FMUL.FTZ R45, R4.reuse, R121 ;  /* 0x00000079042d7220 */ /* 0x040fe20000410000 */
[C---:B------:R-:W-:Y:S01]  /*c8a0*/  FMUL.FTZ R56, R4.reuse, R124 ;  /* 0x0000007c04387220 */ /* 0x040fe20000410000 */
[----:B------:R-:W-:Y:S01]  /*c8b0*/  FMUL.FTZ R61, R4, R129 ;  /* 0x00000081043d7220 */ /* 0x000fe20000410000 */
[----:B------:R-:W-:Y:S01]  /*c8c0*/  FFMA.FTZ R158, R65, UR4, -R158 ;  /* 0x00000004419e7c23 */ /* 0x000fe2000801089e */
[--C-:B------:R-:W-:Y:S01]  /*c8d0*/  FFMA.FTZ R22, R22, UR4, -R139.reuse ;  /* 0x0000000416167c23 */ /* 0x100fe2000801088b */
[----:B------:R-:W-:Y:S01]  /*c8e0*/  FFMA.FTZ R139, R67, UR4, -R139 ;  /* 0x00000004438b7c23 */ /* 0x000fe2000801088b */
[----:B------:R-:W-:Y:S01]  /*c8f0*/  MUFU.EX2 R129, R171 ;  /* 0x000000ab00817308 */ /* 0x000fe20000000800 */
[----:B------:R-:W-:Y:S01]  /*c900*/  FADD.FTZ R5, -R0, R137 ;  /* 0x0000008900057221 */ /* 0x000fe20000010100 */
[--C-:B------:R-:W-:Y:S01]  /*c910*/  FFMA.FTZ R137, R62, UR4, -R136.reuse ;  /* 0x000000043e897c23 */ /* 0x100fe20008010888 */
[--C-:B------:R-:W-:Y:S01]  /*c920*/  FFMA.FTZ R156, R58, UR4, -R136.reuse ;  /* 0x000000043a9c7c23 */ /* 0x100fe20008010888 */
[--C-:B------:R-:W-:Y:S01]  /*c930*/  FFMA.FTZ R155, R59, UR4, -R136.reuse ;  /* 0x000000043b9b7c23 */ /* 0x100fe20008010888 */
[----:B------:R-:W-:Y:S01]  /*c940*/  FMUL.FTZ R5, R5, UR4 ;  /* 0x0000000405057c20 */ /* 0x000fe20008410000 */
[----:B------:R-:W-:Y:S01]  /*c950*/  FFMA.FTZ R136, R63, UR4, -R136 ;  /* 0x000000043f887c23 */ /* 0x000fe20008010888 */
[----:B------:R-:W-:Y:S03]  /*c960*/  IMAD.MOV.U32 R124, RZ, RZ, R64 ;  /* 0x000000ffff7c7224 */ /* 0x000fe600078e0040 */
[----:B------:R-:W1:Y:S10]  /*c970*/  MUFU.EX2 R34, R34 ;  /* 0x0000002200227308 */ /* 0x000e740000000800 */
[----:B------:R-:W-:Y:S10]  /*c980*/  MUFU.EX2 R112, R21 ;  /* 0x0000001500707308 */ /* 0x000ff40000000800 */
[----:B------:R-:W-:Y:S01]  /*c990*/  MUFU.EX2 R108, R172 ;  /* 0x000000ac006c7308 */ /* 0x000fe20000000800 */
[----:B-1----:R-:W-:Y:S04]  /*c9a0*/  F2FP.F16.F32.PACK_AB R121, R128, R34 ;  /* 0x000000228079723e */ /* 0x002fe800000000ff */
[----:B------:R-:W-:Y:S05]  /*c9b0*/  PRMT R96, R121, 0x7632, R96 ;  /* 0x0000763279607816 */ /* 0x000fea0000000060 */
[----:B------:R-:W1:Y:S10]  /*c9c0*/  MUFU.EX2 R5, R5 ;  /* 0x0000000500057308 */ /* 0x000e740000000800 */
[----:B------:R-:W-:Y:S10]  /*c9d0*/  MUFU.EX2 R100, R32 ;  /* 0x0000002000647308 */ /* 0x000ff40000000800 */
[----:B------:R-:W-:Y:S01]  /*c9e0*/  MUFU.EX2 R113, R33 ;  /* 0x0000002100717308 */ /* 0x000fe20000000800 */
[C---:B-1----:R-:W-:Y:S01]  /*c9f0*/  FMUL.FTZ R58, R5.reuse, R126 ;  /* 0x0000007e053a7220 */ /* 0x042fe20000410000 */
[C---:B------:R-:W-:Y:S01]  /*ca00*/  FMUL.FTZ R59, R5.reuse, R127 ;  /* 0x0000007f053b7220 */ /* 0x040fe20000410000 */
[C---:B------:R-:W-:Y:S01]  /*ca10*/  FMUL.FTZ R62, R5.reuse, R130 ;  /* 0x00000082053e7220 */ /* 0x040fe20000410000 */
[----:B------:R-:W-:Y:S01]  /*ca20*/  FMUL.FTZ R63, R5, R131 ;  /* 0x00000083053f7220 */ /* 0x000fe20000410000 */
[----:B------:R-:W-:Y:S05]  /*ca30*/  IMAD.MOV.U32 R126, RZ, RZ, R50 ;  /* 0x000000ffff7e7224 */ /* 0x000fea00078e0032 */
        /* <DEDUP_REMOVED lines=12> */
[--C-:B--2---:R-:W-:Y:S01]  /*cb00*/  FFMA.FTZ R97, R4, R49, R35.reuse ;  /* 0x0000003104617223 */ /* 0x104fe20000010023 */
[----:B------:R-:W-:Y:S01]  /*cb10*/  PRMT R35, R166, 0x7610, R35 ;  /* 0x00007610a6237816 */ /* 0x000fe20000000023 */
[----:B------:R-:W-:Y:S02]  /*cb20*/  IMAD.MOV.U32 R49, RZ, RZ, R169 ;  /* 0x000000ffff317224 */ /* 0x000fe400078e00a9 */
[----:B------:R-:W-:Y:S01]  /*cb30*/  FADD.FTZ R4, -R132, R133 ;  /* 0x0000008584047221 */ /* 0x000fe20000010100 */
[----:B------:R-:W-:Y:S01]  /*cb40*/  @!P6 PRMT R7, R35, 0x5410, RZ ;  /* 0x000054102307e816 */ /* 0x000fe200000000ff */
[----:B------:R-:W-:Y:S02]  /*cb50*/  IMAD.MOV.U32 R35, RZ, RZ, R52 ;  /* 0x000000ffff237224 */ /* 0x000fe400078e0034 */
[----:B----4-:R-:W-:Y:S02]  /*cb60*/  @!P5 HADD2 R55, -R6.H0_H0, -RZ.H0_H0 ;  /* 0xa00000ff0637d230 */ /* 0x010fe40000000900 */
[----:B------:R-:W-:Y:S01]  /*cb70*/  FMUL.FTZ R65, R4, UR4 ;  /* 0x0000000404417c20 */ /* 0x000fe20008410000 */
[----:B------:R-:W-:Y:S01]  /*cb80*/  FADD.FTZ R4, -R3, R134 ;  /* 0x0000008603047221 */ /* 0x000fe20000010100 */
[----:B------:R-:W-:Y:S01]  /*cb90*/  IMAD.MOV.U32 R127, RZ, RZ, R35 ;  /* 0x000000ffff7f7224 */ /* 0x000fe200078e0023 */
[----:B------:R-:W-:Y:S01]  /*cba0*/  PRMT R31, R55, 0x7610, R31 ;  /* 0x00007610371f7816 */ /* 0x000fe2000000001f */
[----:B------:R-:W-:Y:S01]  /*cbb0*/  @!P5 STL.S16 [R1+0x44], R55 ;  /* 0x000044370100d387 */ /* 0x000fe20000100600 */
[----:B------:R-:W-:Y:S01]  /*cbc0*/  IMAD.MOV.U32 R167, RZ, RZ, R47 ;  /* 0x000000ffffa77224 */ /* 0x000fe200078e002f */
[----:B------:R-:W1:Y:S01]  /*cbd0*/  MUFU.EX2 R65, R65 ;  /* 0x0000004100417308 */ /* 0x000e620000000800 */
[----:B------:R-:W-:Y:S01]  /*cbe0*/  @!P5 PRMT R6, R31, 0x5410, RZ ;  /* 0x000054101f06d816 */ /* 0x000fe200000000ff */
[----:B------:R-:W-:Y:S01]  /*cbf0*/  FMUL.FTZ R67, R4, UR4 ;  /* 0x0000000404437c20 */ /* 0x000fe20008410000 */
[C---:B------:R-:W-:Y:S01]  /*cc00*/  FMUL.FTZ R47, R5.reuse, R123 ;  /* 0x0000007b052f7220 */ /* 0x040fe20000410000 */
[----:B------:R-:W-:Y:S02]  /*cc10*/  IMAD.MOV.U32 R123, RZ, RZ, R51 ;  /* 0x000000ffff7b7224 */ /* 0x000fe400078e0033 */
[----:B---3--:R-:W-:Y:S02]  /*cc20*/  IMAD.MOV.U32 R166, RZ, RZ, R46 ;  /* 0x000000ffffa67224 */ /* 0x008fe400078e002e */
[----:B------:R-:W-:Y:S02]  /*cc30*/  FMUL.FTZ R46, R5, R122 ;  /* 0x0000007a052e7220 */ /* 0x000fe40000410000 */
[----:B------:R-:W2:Y:S01]  /*cc40*/  MUFU.EX2 R67, R67 ;  /* 0x0000004300437308 */ /* 0x000ea20000000800 */
[----:B------:R-:W-:Y:S02]  /*cc50*/  IMAD.MOV.U32 R122, RZ, RZ, R54 ;  /* 0x000000ffff7a7224 */ /* 0x000fe400078e0036 */
[----:B------:R-:W-:Y:S01]  /*cc60*/  @!P4 HADD2 R43, -R11.H0_H0, -RZ.H0_H0 ;  /* 0xa00000ff0b2bc230 */ /* 0x000fe20000000900 */
[----:B------:R-:W-:Y:S01]  /*cc70*/  LEA R168, P0, R27, R166, 0x1 ;  /* 0x000000a61ba87211 */ /* 0x000fe200078008ff */
[----:B------:R3:W-:Y:S01]  /*cc80*/  STG.E.U16 desc[UR18][R166.64], R7 ;  /* 0x00000007a6007986 */ /* 0x0007e2000c101512 */
[----:B------:R-:W-:Y:S01]  /*cc90*/  FADD.FTZ R97, R122, R97 ;  /* 0x000000617a617221 */ /* 0x000fe20000010000 */
[----:B------:R-:W-:Y:S01]  /*cca0*/  @!P3 HADD2 R42, -R10.H0_H0, -RZ.H0_H0 ;  /* 0xa00000ff0a2ab230 */ /* 0x000fe20000000900 */
[----:B------:R-:W-:Y:S01]  /*ccb0*/  PRMT R30, R43, 0x7610, R30 ;  /* 0x000076102b1e7816 */ /* 0x000fe2000000001e */
[----:B------:R4:W-:Y:S01]  /*ccc0*/  @!P4 STL.S16 [R1+0x40], R43 ;  /* 0x0000402b0100c387 */ /* 0x0009e20000100600 */
[----:B------:R-:W-:Y:S01]  /*ccd0*/  LEA.HI.X.SX32 R169, R27, R167, 0x1, P0 ;  /* 0x000000a71ba97211 */ /* 0x000fe200000f0eff */
[----:B------:R-:W-:Y:S01]  /*cce0*/  @!P2 HADD2 R36, -R14.H0_H0, -RZ.H0_H0 ;  /* 0xa00000ff0e24a230 */ /* 0x000fe20000000900 */
[----:B------:R-:W-:Y:S01]  /*ccf0*/  PRMT R26, R42, 0x7610, R26 ;  /* 0x000076102a1a7816 */ /* 0x000fe2000000001a */
[----:B------:R4:W-:Y:S01]  /*cd00*/  @!P3 STL.S16 [R1+0x3c], R42 ;  /* 0x00003c2a0100b387 */ /* 0x0009e20000100600 */
[----:B------:R-:W-:Y:S01]  /*cd10*/  @!P4 PRMT R11, R30, 0x5410, RZ ;  /* 0x000054101e0bc816 */ /* 0x000fe200000000ff */
[----:B------:R-:W-:Y:S01]  /*cd20*/  IMAD.WIDE R30, R15, 0x70, R168 ;  /* 0x000000700f1e7825 */ /* 0x000fe200078e02a8 */
[----:B------:R-:W-:Y:S01]  /*cd30*/  @!P3 PRMT R10, R26, 0x5410, RZ ;  /* 0x000054101a0ab816 */ /* 0x000fe200000000ff */
[----:B------:R4:W-:Y:S01]  /*cd40*/  @!P2 STL.S16 [R1+0x34], R36 ;  /* 0x000034240100a387 */ /* 0x0009e20000100600 */
[----:B------:R-:W-:Y:S01]  /*cd50*/  PRMT R4, R36, 0x7610, R4 ;  /* 0x0000761024047816 */ /* 0x000fe20000000004 */
[----:B-1----:R-:W-:Y:S01]  /*cd60*/  FMUL.FTZ R52, R65, R92 ;  /* 0x0000005c41347220 */ /* 0x002fe20000410000 */
[C---:B--2---:R-:W-:Y:S01]  /*cd70*/  FMUL.FTZ R51, R67.reuse, R91 ;  /* 0x0000005b43337220 */ /* 0x044fe20000410000 */
[----:B------:R1:W2:Y:S01]  /*cd80*/  LDL.S16 R23, [R1+0x4c] ;  /* 0x00004c0001177983 */ /* 0x0002a20000100600 */
[----:B------:R-:W-:Y:S01]  /*cd90*/  @!P2 PRMT R14, R4, 0x5410, RZ ;  /* 0x00005410040ea816 */ /* 0x000fe200000000ff */
[----:B------:R-:W-:Y:S01]  /*cda0*/  FMUL.FTZ R54, R67, R94 ;  /* 0x0000005e43367220 */ /* 0x000fe20000410000 */
[----:B------:R-:W-:Y:S01]  /*cdb0*/  SHF.R.U32.HI R4, RZ, 0x18, R170 ;  /* 0x00000018ff047819 */ /* 0x000fe200000116aa */
[----:B------:R1:W-:Y:S01]  /*cdc0*/  STG.E.U16 desc[UR18][R166.64+0x2], R6 ;  /* 0x00000206a6007986 */ /* 0x0003e2000c101512 */
[----:B------:R-:W-:Y:S01]  /*cdd0*/  FMUL.FTZ R64, R65, R104 ;  /* 0x0000006841407220 */ /* 0x000fe20000410000 */
[----:B------:R-:W-:Y:S01]  /*cde0*/  FMUL.FTZ R26, R5, R110 ;  /* 0x0000006e051a7220 */ /* 0x000fe20000410000 */
[----:B------:R-:W-:Y:S01]  /*cdf0*/  ISETP.LE.U32.AND P0, PT, R4, UR13, PT ;  /* 0x0000000d04007c0c */ /* 0x000fe2000bf03070 */
[----:B------:R1:W-:Y:S01]  /*ce00*/  STG.E.U16 desc[UR18][R168.64], R11 ;  /* 0x0000000ba8007986 */ /* 0x0003e2000c101512 */
[----:B------:R-:W-:Y:S01]  /*ce10*/  LOP3.LUT R4, R162, 0xff, RZ, 0xc0, !PT ;  /* 0x000000ffa2047812 */ /* 0x000fe200078ec0ff */
[----:B------:R-:W-:Y:S01]  /*ce20*/  FMUL.FTZ R32, R65, R80 ;  /* 0x0000005041207220 */ /* 0x000fe20000410000 */
[----:B---3--:R-:W-:Y:S01]  /*ce30*/  IMAD R7, R15, 0x48, RZ ;  /* 0x000000480f077824 */ /* 0x008fe200078e02ff */
[----:B------:R3:W-:Y:S01]  /*ce40*/  STG.E.U16 desc[UR18][R168.64+0x2], R10 ;  /* 0x0000020aa8007986 */ /* 0x0007e2000c101512 */
[----:B------:R-:W-:Y:S01]  /*ce50*/  ISETP.LE.U32.AND P5, PT, R4, UR13, PT ;  /* 0x0000000d04007c0c */ /* 0x000fe2000bfa3070 */
[C---:B----4-:R-:W-:Y:S01]  /*ce60*/  FMUL.FTZ R43, R5.reuse, R119 ;  /* 0x00000077052b7220 */ /* 0x050fe20000410000 */
[----:B------:R-:W-:Y:S01]  /*ce70*/  LOP3.LUT R4, R162, 0xffff, RZ, 0xc0, !PT ;  /* 0x0000ffffa2047812 */ /* 0x000fe200078ec0ff */
[----:B------:R4:W-:Y:S01]  /*ce80*/  STG.E.U16 desc[UR18][R30.64], R14 ;  /* 0x0000000e1e007986 */ /* 0x0009e2000c101512 */
[----:B------:R-:W-:Y:S01]  /*ce90*/  FMUL.FTZ R42, R5, R118 ;  /* 0x00000076052a7220 */ /* 0x000fe20000410000 */
[----:B------:R-:W-:Y:S01]  /*cea0*/  FMUL.FTZ R20, R65, R76 ;  /* 0x0000004c41147220 */ /* 0x000fe20000410000 */
[----:B------:R-:W-:Y:S01]  /*ceb0*/  SHF.R.U32.HI R4, RZ, 0x8, R4 ;  /* 0x00000008ff047819 */ /* 0x000fe20000011604 */
[----:B------:R-:W-:Y:S01]  /*cec0*/  FMUL.FTZ R50, R67, R90 ;  /* 0x0000005a43327220 */ /* 0x000fe20000410000 */
[----:B------:R-:W-:Y:S01]  /*ced0*/  F2FP.F16.F32.PACK_AB R90, R101, R112 ;  /* 0x00000070655a723e */ /* 0x000fe200000000ff */
[C---:B------:R-:W-:Y:S01]  /*cee0*/  FMUL.FTZ R36, R65.reuse, R84 ;  /* 0x0000005441247220 */ /* 0x040fe20000410000 */
[----:B------:R-:W-:Y:S01]  /*cef0*/  LOP3.LUT R4, R4, 0xffff, RZ, 0xc0, !PT ;  /* 0x0000ffff04047812 */ /* 0x000fe200078ec0ff */
[----:B------:R-:W-:Y:S01]  /*cf00*/  FMUL.FTZ R33, R65, R81 ;  /* 0x0000005141217220 */ /* 0x000fe20000410000 */
[----:B------:R-:W-:Y:S01]  /*cf10*/  FMUL.FTZ R35, R67, R83 ;  /* 0x0000005343237220 */ /* 0x000fe20000410000 */
[----:B------:R-:W-:Y:S02]  /*cf20*/  IMAD R27, R15, 0x38, R27 ;  /* 0x000000380f1b7824 */ /* 0x000fe400078e021b */
[----:B------:R-:W-:Y:S01]  /*cf30*/  FMUL.FTZ R15, R5, R103 ;  /* 0x00000067050f7220 */ /* 0x000fe20000410000 */
[----:B------:R-:W-:Y:S01]  /*cf40*/  IMAD.MOV.U32 R55, RZ, RZ, R38 ;  /* 0x000000ffff377224 */ /* 0x000fe200078e0026 */
[----:B------:R4:W-:Y:S01]  /*cf50*/  MUFU.EX2 R84, R22 ;  /* 0x0000001600547308 */ /* 0x0009e20000000800 */
[----:B------:R-:W-:Y:S01]  /*cf60*/  VIADD R27, R27, 0x1 ;  /* 0x000000011b1b7836 */ /* 0x000fe20000000000 */
[----:B-1----:R-:W-:Y:S01]  /*cf70*/  LOP3.LUT R6, R170, 0xffff, RZ, 0xc0, !PT ;  /* 0x0000ffffaa067812 */ /* 0x002fe200078ec0ff */
[----:B------:R-:W-:Y:S01]  /*cf80*/  IMAD.MOV.U32 R38, RZ, RZ, R49 ;  /* 0x000000ffff267224 */ /* 0x000fe200078e0031 */
[----:B------:R-:W-:Y:S01]  /*cf90*/  SHF.R.U32.HI R170, RZ, 0x10, R170 ;  /* 0x00000010ffaa7819 */ /* 0x000fe200000116aa */
[----:B------:R-:W-:Y:S01]  /*cfa0*/  IMAD.MOV.U32 R49, RZ, RZ, R48 ;  /* 0x000000ffff317224 */ /* 0x000fe200078e0030 */
[----:B------:R-:W-:Y:S01]  /*cfb0*/  SHF.R.U32.HI R6, RZ, 0x8, R6 ;  /* 0x00000008ff067819 */ /* 0x000fe20000011606 */
[----:B------:R-:W2:Y:S01]  /*cfc0*/  LDL.LU R11, [R1+0xb8] ;  /* 0x0000b800010b7983 */ /* 0x000ea20000300800 */
[----:B------:R-:W-:Y:S01]  /*cfd0*/  LOP3.LUT R170, R170, 0xff, RZ, 0xc0, !PT ;  /* 0x000000ffaaaa7812 */ /* 0x000fe200078ec0ff */
[----:B------:R-:W-:Y:S01]  /*cfe0*/  IMAD.MOV.U32 R48, RZ, RZ, R37 ;  /* 0x000000ffff307224 */ /* 0x000fe200078e0025 */
[----:B------:R-:W-:Y:S01]  /*cff0*/  LOP3.LUT R6, R6, 0xffff, RZ, 0xc0, !PT ;  /* 0x0000ffff06067812 */ /* 0x000fe200078ec0ff */
[----:B---3--:R1:W3:Y:S01]  /*d000*/  LDL.S16 R10, [R1+0x30] ;  /* 0x00003000010a7983 */ /* 0x0082e20000100600 */
[----:B------:R-:W-:Y:S01]  /*d010*/  ISETP.LE.U32.AND P4, PT, R170, UR13, PT ;  /* 0x0000000daa007c0c */ /* 0x000fe2000bf83070 */
[----:B------:R-:W-:Y:S01]  /*d020*/  IMAD.MOV.U32 R37, RZ, RZ, R173 ;  /* 0x000000ffff257224 */ /* 0x000fe200078e00ad */
[----:B------:R-:W-:Y:S01]  /*d030*/  ISETP.LE.U32.AND P2, PT, R6, UR13, PT ;  /* 0x0000000d06007c0c */ /* 0x000fe2000bf43070 */
[----:B----4-:R-:W-:Y:S01]  /*d040*/  FMUL.FTZ R14, R5, R102 ;  /* 0x00000066050e7220 */ /* 0x010fe20000410000 */
[----:B------:R-:W-:Y:S01]  /*d050*/  LEA R170, P3, R7, R166, 0x1 ;  /* 0x000000a607aa7211 */ /* 0x000fe200078608ff */
[C---:B------:R-:W-:Y:S01]  /*d060*/  FMUL.FTZ R30, R5.reuse, R114 ;  /* 0x00000072051e7220 */ /* 0x040fe20000410000 */
[--C-:B------:R-:W-:Y:S01]  /*d070*/  SHF.R.U32.HI R6, RZ, 0x10, R162.reuse ;  /* 0x00000010ff067819 */ /* 0x100fe200000116a2 */
[----:B------:R-:W-:Y:S01]  /*d080*/  FMUL.FTZ R31, R5, R115 ;  /* 0x00000073051f7220 */ /* 0x000fe20000410000 */
[----:B------:R-:W-:Y:S01]  /*d090*/  LEA.HI.X.SX32 R171, R7, R167, 0x1, P3 ;  /* 0x000000a707ab7211 */ /* 0x000fe200018f0eff */
[----:B------:R-:W-:Y:S01]  /*d0a0*/  IMAD.MOV.U32 R110, RZ, RZ, R37 ;  /* 0x000000ffff6e7224 */ /* 0x000fe200078e0025 */
[----:B------:R-:W-:Y:S01]  /*d0b0*/  LEA R172, P3, R27, R166, 0x1 ;  /* 0x000000a61bac7211 */ /* 0x000fe200078608ff */
[----:B------:R-:W-:Y:S01]  /*d0c0*/  FMUL.FTZ R37, R65, R85 ;  /* 0x0000005541257220 */ /* 0x000fe20000410000 */
[----:B------:R-:W-:Y:S01]  /*d0d0*/  LOP3.LUT R6, R6, 0xff, RZ, 0xc0, !PT ;  /* 0x000000ff06067812 */ /* 0x000fe200078ec0ff */
[----:B------:R-:W-:Y:S01]  /*d0e0*/  MUFU.EX2 R80, R110 ;  /* 0x0000006e00507308 */ /* 0x000fe20000000800 */
[----:B------:R-:W-:Y:S01]  /*d0f0*/  LEA.HI.X.SX32 R173, R27, R167, 0x1, P3 ;  /* 0x000000a71bad7211 */ /* 0x000fe200018f0eff */
[----:B------:R-:W-:Y:S01]  /*d100*/  FMUL.FTZ R27, R5, R111 ;  /* 0x0000006f051b7220 */ /* 0x000fe20000410000 */
[----:B------:R-:W-:Y:S01]  /*d110*/  ISETP.LE.U32.AND P6, PT, R6, UR13, PT ;  /* 0x0000000d06007c0c */ /* 0x000fe2000bfc3070 */
[----:B------:R-:W-:Y:S01]  /*d120*/  FMUL.FTZ R22, R67, R78 ;  /* 0x0000004e43167220 */ /* 0x000fe20000410000 */
[----:B------:R-:W-:Y:S01]  /*d130*/  ISETP.LE.U32.AND P3, PT, R4, UR13, PT ;  /* 0x0000000d04007c0c */ /* 0x000fe2000bf63070 */
[----:B------:R-:W-:Y:S01]  /*d140*/  IMAD.MOV.U32 R134, RZ, RZ, R49 ;  /* 0x000000ffff867224 */ /* 0x000fe200078e0031 */
[----:B------:R-:W-:Y:S01]  /*d150*/  SHF.R.U32.HI R4, RZ, 0x18, R162 ;  /* 0x00000018ff047819 */ /* 0x000fe200000116a2 */
[----:B------:R-:W-:Y:S01]  /*d160*/  FMUL.FTZ R49, R65, R89 ;  /* 0x0000005941317220 */ /* 0x000fe20000410000 */
[----:B------:R-:W-:Y:S01]  /*d170*/  PRMT R115, R121, 0x5410, R96 ;  /* 0x0000541079737816 */ /* 0x000fe20000000060 */
[----:B------:R-:W-:Y:S01]  /*d180*/  IMAD.MOV.U32 R118, RZ, RZ, R53 ;  /* 0x000000ffff767224 */ /* 0x000fe200078e0035 */
[----:B------:R-:W-:Y:S01]  /*d190*/  F2FP.F16.F32.PACK_AB R102, R100, R113 ;  /* 0x000000716466723e */ /* 0x000fe200000000ff */
[----:B------:R-:W-:Y:S01]  /*d1a0*/  FMUL.FTZ R53, R65, R93 ;  /* 0x0000005d41357220 */ /* 0x000fe20000410000 */
[----:B------:R-:W-:Y:S01]  /*d1b0*/  MUFU.EX2 R83, R127 ;  /* 0x0000007f00537308 */ /* 0x000fe20000000800 */
[----:B------:R-:W-:Y:S01]  /*d1c0*/  FADD.FTZ R112, R112, R97 ;  /* 0x0000006170707221 */ /* 0x000fe20000010000 */
[----:B------:R-:W-:Y:S01]  /*d1d0*/  PRMT R89, R102, 0x7632, R89 ;  /* 0x0000763266597816 */ /* 0x000fe20000000059 */
[----:B------:R-:W-:Y:S02]  /*d1e0*/  IMAD.MOV.U32 R119, RZ, RZ, R66 ;  /* 0x000000ffff777224 */ /* 0x000fe400078e0042 */
[C---:B------:R-:W-:Y:S05]  /*d1f0*/  FMUL.FTZ R66, R67.reuse, R106 ;  /* 0x0000006a43427220 */ /* 0x040fea0000410000 */
[----:B------:R4:W-:Y:S02]  /*d200*/  MUFU.EX2 R81, R118 ;  /* 0x0000007600517308 */ /* 0x0009e40000000800 */
[----:B----4-:R-:W-:Y:S02]  /*d210*/  IMAD.MOV.U32 R118, RZ, RZ, R124 ;  /* 0x000000ffff767224 */ /* 0x010fe400078e007c */
[----:B------:R-:W-:Y:S02]  /*d220*/  IMAD.MOV.U32 R124, RZ, RZ, R38 ;  /* 0x000000ffff7c7224 */ /* 0x000fe400078e0026 */
[----:B------:R-:W-:Y:S04]  /*d230*/  FMUL.FTZ R38, R67, R86 ;  /* 0x0000005643267220 */ /* 0x000fe80000410000 */
[----:B------:R-:W-:Y:S01]  /*d240*/  MUFU.EX2 R86, R118 ;  /* 0x0000007600567308 */ /* 0x000fe20000000800 */
[----:B--2---:R-:W-:Y:S05]  /*d250*/  @!P2 HADD2 R23, -R109.H0_H0, -RZ.H0_H0 ;  /* 0xa00000ff6d17a230 */ /* 0x004fea0000000900 */
[----:B------:R-:W-:Y:S01]  /*d260*/  PRMT R7, R23, 0x7610, R7 ;  /* 0x0000761017077816 */ /* 0x000fe20000000007 */
[----:B------:R2:W-:Y:S03]  /*d270*/  @!P2 STL.S16 [R1+0x4c], R23 ;  /* 0x00004c170100a387 */ /* 0x0005e60000100600 */
[----:B------:R-:W-:Y:S02]  /*d280*/  @!P2 PRMT R109, R7, 0x5410, RZ ;  /* 0x00005410076da816 */ /* 0x000fe400000000ff */
[----:B------:R-:W-:Y:S01]  /*d290*/  ISETP.LE.U32.AND P2, PT, R4, UR13, PT ;  /* 0x0000000d04007c0c */ /* 0x000fe2000bf43070 */
[----:B------:R-:W4:Y:S01]  /*d2a0*/  LDL.LU R7, [R1+0xb4] ;  /* 0x0000b40001077983 */ /* 0x000f220000300800 */
[----:B------:R-:W-:Y:S03]  /*d2b0*/  LOP3.LUT R4, R160, 0xff, RZ, 0xc0, !PT ;  /* 0x000000ffa0047812 */ /* 0x000fe600078ec0ff */
[----:B------:R1:W4:Y:S04]  /*d2c0*/  LDL.S16 R21, [R1+0x2c] ;  /* 0x00002c0001157983 */ /* 0x0003280000100600 */
[----:B------:R-:W-:Y:S01]  /*d2d0*/  STG.E.U16 desc[UR18][R172.64], R109 ;  /* 0x0000006dac007986 */ /* 0x000fe2000c101512 */
[----:B--2---:R-:W-:Y:S02]  /*d2e0*/  IMAD.MOV.U32 R23, RZ, RZ, R48 ;  /* 0x000000ffff177224 */ /* 0x004fe400078e0030 */
[----:B------:R-:W-:Y:S02]  /*d2f0*/  FMUL.FTZ R48, R65, R88 ;  /* 0x0000005841307220 */ /* 0x000fe40000410000 */
[----:B------:R-:W-:Y:S02]  /*d300*/  IMAD.MOV.U32 R110, RZ, RZ, R23 ;  /* 0x000000ffff6e7224 */ /* 0x000fe400078e0017 */
[C---:B------:R-:W-:Y:S01]  /*d310*/  FFMA.FTZ R133, R5.reuse, R11, R34 ;  /* 0x0000000b05857223 */ /* 0x040fe20000010022 */
[----:B------:R-:W-:Y:S01]  /*d320*/  FMUL.FTZ R11, R5, R99 ;  /* 0x00000063050b7220 */ /* 0x000fe20000410000 */
[----:B------:R-:W-:Y:S01]  /*d330*/  FMUL.FTZ R23, R67, R79 ;  /* 0x0000004f43177220 */ /* 0x000fe20000410000 */
[----:B------:R2:W1:Y:S01]  /*d340*/  MUFU.EX2 R99, R17 ;  /* 0x0000001100637308 */ /* 0x0004620000000800 */
[----:B---3--:R-:W-:Y:S02]  /*d350*/  @!P4 HADD2 R10, -R121.H0_H0, -RZ.H0_H0 ;  /* 0xa00000ff790ac230 */ /* 0x008fe40000000900 */
[----:B------:R-:W-:Y:S03]  /*d360*/  FADD.FTZ R128, R128, R133 ;  /* 0x0000008580807221 */ /* 0x000fe60000010000 */
[----:B------:R-:W-:Y:S01]  /*d370*/  PRMT R6, R10, 0x7610, R6 ;  /* 0x000076100a067816 */ /* 0x000fe20000000006 */
[----:B------:R3:W-:Y:S03]  /*d380*/  @!P4 STL.S16 [R1+0x30], R10 ;  /* 0x0000300a0100c387 */ /* 0x0007e60000100600 */
[----:B------:R-:W-:Y:S01]  /*d390*/  @!P4 PRMT R121, R6, 0x5410, RZ ;  /* 0x000054100679c816 */ /* 0x000fe200000000ff */
[----:B------:R4:W4:Y:S01]  /*d3a0*/  LDL.S16 R111, [R1+0x38] ;  /* 0x00003800016f7983 */ /* 0x0009220000100600 */
[----:B------:R-:W-:Y:S01]  /*d3b0*/  ISETP.LE.U32.AND P4, PT, R4, UR13, PT ;  /* 0x0000000d04007c0c */ /* 0x000fe2000bf83070 */
[C---:B------:R-:W-:Y:S01]  /*d3c0*/  FMUL.FTZ R4, R65.reuse, R68 ;  /* 0x0000004441047220 */ /* 0x040fe20000410000 */
[----:B------:R-:W-:Y:S01]  /*d3d0*/  LOP3.LUT R6, R160, 0xffff, RZ, 0xc0, !PT ;  /* 0x0000ffffa0067812 */ /* 0x000fe200078ec0ff */
[----:B------:R-:W4:Y:S01]  /*d3e0*/  LDL.LU R34, [R1+0xb0] ;  /* 0x0000b00001227983 */ /* 0x000f220000300800 */
[----:B--2---:R-:W-:Y:S02]  /*d3f0*/  FMUL.FTZ R17, R65, R73 ;  /* 0x0000004941117220 */ /* 0x004fe40000410000 */
[----:B------:R-:W-:Y:S01]  /*d400*/  SHF.R.U32.HI R6, RZ, 0x8, R6 ;  /* 0x00000008ff067819 */ /* 0x000fe20000011606 */
[----:B------:R-:W-:Y:S01]  /*d410*/  STG.E.U16 desc[UR18][R170.64], R121 ;  /* 0x00000079aa007986 */ /* 0x000fe2000c101512 */
[----:B-1----:R-:W-:Y:S02]  /*d420*/  FADD.FTZ R97, R99, R128 ;  /* 0x0000008063617221 */ /* 0x002fe40000010000 */
[----:B------:R-:W-:Y:S01]  /*d430*/  LOP3.LUT R6, R6, 0xffff, RZ, 0xc0, !PT ;  /* 0x0000ffff06067812 */ /* 0x000fe200078ec0ff */
[----:B---3--:R-:W-:Y:S01]  /*d440*/  FMUL.FTZ R10, R5, R98 ;  /* 0x00000062050a7220 */ /* 0x008fe20000410000 */
[----:B------:R-:W-:Y:S01]  /*d450*/  FMUL.FTZ R5, R65, R69 ;  /* 0x0000004541057220 */ /* 0x000fe20000410000 */
[----:B------:R-:W-:Y:S01]  /*d460*/  F2FP.F16.F32.PACK_AB R69, R108, R129 ;  /* 0x000000816c45723e */ /* 0x000fe200000000ff */
[----:B------:R-:W1:Y:S03]  /*d470*/  MUFU.EX2 R98, R19 ;  /* 0x0000001300627308 */ /* 0x000e660000000800 */
[----:B------:R-:W-:Y:S01]  /*d480*/  PRMT R68, R69, 0x7632, R68 ;  /* 0x0000763245447816 */ /* 0x000fe20000000044 */
[----:B-1----:R-:W-:Y:S01]  /*d490*/  FADD.FTZ R97, R98, R97 ;  /* 0x0000006162617221 */ /* 0x002fe20000010000 */
[C---:B----4-:R-:W-:Y:S01]  /*d4a0*/  FFMA.FTZ R103, R65.reuse, R7, R16 ;  /* 0x0000000741677223 */ /* 0x050fe20000010010 */
[----:B------:R-:W-:Y:S01]  /*d4b0*/  FMUL.FTZ R16, R65, R72 ;  /* 0x0000004841107220 */ /* 0x000fe20000410000 */
[----:B------:R-:W-:Y:S01]  /*d4c0*/  PRMT R72, R69, 0x5410, R68 ;  /* 0x0000541045487816 */ /* 0x000fe20000000044 */
[----:B------:R1:W2:Y:S01]  /*d4d0*/  LDL.S16 R7, [R1+0x28] ;  /* 0x0000280001077983 */ /* 0x0002a20000100600 */
[----:B------:R-:W-:Y:S05]  /*d4e0*/  @!P0 HADD2 R21, -R96.H0_H0, -RZ.H0_H0 ;  /* 0xa00000ff60158230 */ /* 0x000fea0000000900 */
[----:B------:R-:W-:Y:S01]  /*d4f0*/  PRMT R114, R21, 0x7610, R114 ;  /* 0x0000761015727816 */ /* 0x000fe20000000072 */
[----:B------:R3:W-:Y:S03]  /*d500*/  @!P0 STL.S16 [R1+0x2c], R21 ;  /* 0x00002c1501008387 */ /* 0x0007e60000100600 */
[----:B------:R-:W-:Y:S01]  /*d510*/  @!P0 PRMT R96, R114, 0x5410, RZ ;  /* 0x0000541072608816 */ /* 0x000fe200000000ff */
[----:B------:R-:W-:Y:S01]  /*d520*/  IMAD.MOV.U32 R114, RZ, RZ, R39 ;  /* 0x000000ffff727224 */ /* 0x000fe200078e0027 */
[----:B------:R-:W-:Y:S01]  /*d530*/  ISETP.LE.U32.AND P0, PT, R6, UR13, PT ;  /* 0x0000000d06007c0c */ /* 0x000fe2000bf03070 */
[----:B------:R-:W-:Y:S01]  /*d540*/  FMUL.FTZ R39, R67, R87 ;  /* 0x0000005743277220 */ /* 0x000fe20000410000 */
[----:B------:R-:W-:Y:S01]  /*d550*/  SHF.R.U32.HI R6, RZ, 0x10, R160 ;  /* 0x00000010ff067819 */ /* 0x000fe200000116a0 */
[----:B------:R-:W-:Y:S03]  /*d560*/  STG.E.U16 desc[UR18][R170.64+0x2], R96 ;  /* 0x00000260aa007986 */ /* 0x000fe6000c101512 */
[----:B------:R-:W-:Y:S01]  /*d570*/  LOP3.LUT R6, R6, 0xff, RZ, 0xc0, !PT ;  /* 0x000000ff06067812 */ /* 0x000fe200078ec0ff */
[C---:B---3--:R-:W-:Y:S01]  /*d580*/  FMUL.FTZ R21, R65.reuse, R77 ;  /* 0x0000004d41157220 */ /* 0x048fe20000410000 */
[----:B------:R-:W-:Y:S01]  /*d590*/  PRMT R77, R90, 0x7632, R77 ;  /* 0x000076325a4d7816 */ /* 0x000fe2000000004d */
[----:B------:R-:W-:Y:S01]  /*d5a0*/  FMUL.FTZ R65, R65, R105 ;  /* 0x0000006941417220 */ /* 0x000fe20000410000 */
[----:B------:R-:W-:Y:S02]  /*d5b0*/  @!P5 HADD2 R111, -R69.H0_H0, -RZ.H0_H0 ;  /* 0xa00000ff456fd230 */ /* 0x000fe40000000900 */
[----:B------:R-:W-:Y:S03]  /*d5c0*/  FFMA.FTZ R73, R67, R34, R18 ;  /* 0x0000002243497223 */ /* 0x000fe60000010012 */
[----:B------:R-:W-:Y:S01]  /*d5d0*/  PRMT R19, R111, 0x7610, R19 ;  /* 0x000076106f137816 */ /* 0x000fe20000000013 */
[----:B------:R3:W-:Y:S01]  /*d5e0*/  @!P5 STL.S16 [R1+0x38], R111 ;  /* 0x0000386f0100d387 */ /* 0x0007e20000100600 */
[C---:B------:R-:W-:Y:S01]  /*d5f0*/  FMUL.FTZ R18, R67.reuse, R74 ;  /* 0x0000004a43127220 */ /* 0x040fe20000410000 */
[----:B------:R-:W-:Y:S01]  /*d600*/  FMUL.FTZ R34, R67, R82 ;  /* 0x0000005243227220 */ /* 0x000fe20000410000 */
[----:B------:R-:W-:Y:S01]  /*d610*/  @!P5 PRMT R69, R19, 0x5410, RZ ;  /* 0x000054101345d816 */ /* 0x000fe200000000ff */
[----:B------:R1:W4:Y:S01]  /*d620*/  LDL.S16 R85, [R1+0x24] ;  /* 0x0000240001557983 */ /* 0x0003220000100600 */
[----:B------:R-:W-:Y:S01]  /*d630*/  ISETP.LE.U32.AND P5, PT, R6, UR13, PT ;  /* 0x0000000d06007c0c */ /* 0x000fe2000bfa3070 */
[----:B------:R-:W-:Y:S01]  /*d640*/  FMUL.FTZ R6, R67, R70 ;  /* 0x0000004643067220 */ /* 0x000fe20000410000 */
[----:B------:R-:W-:Y:S01]  /*d650*/  SHF.R.U32.HI R70, RZ, 0x18, R160 ;  /* 0x00000018ff467819 */ /* 0x000fe200000116a0 */
[----:B------:R-:W-:Y:S01]  /*d660*/  FADD.FTZ R74, R125, R103 ;  /* 0x000000677d4a7221 */ /* 0x000fe20000010000 */
[----:B------:R-:W-:Y:S01]  /*d670*/  IMAD.WIDE.U32 R124, R124, -0x2daee0ad, RZ ;  /* 0xd2511f537c7c7825 */ /* 0x000fe200078e00ff */
[----:B------:R1:W1:Y:S01]  /*d680*/  MUFU.EX2 R82, R126 ;  /* 0x0000007e00527308 */ /* 0x0002620000000800 */
[----:B------:R-:W-:Y:S02]  /*d690*/  STG.E.U16 desc[UR18][R166.64+0x10], R69 ;  /* 0x00001045a6007986 */ /* 0x000fe4000c101512 */
[----:B------:R-:W-:Y:S01]  /*d6a0*/  FMUL.FTZ R19, R67, R75 ;  /* 0x0000004b43137220 */ /* 0x000fe20000410000 */
[----:B------:R-:W-:Y:S01]  /*d6b0*/  F2FP.F16.F32.PACK_AB R75, R80, R81 ;  /* 0x00000051504b723e */ /* 0x000fe200000000ff */
[----:B------:R-:W-:Y:S01]  /*d6c0*/  FADD.FTZ R129, R129, R74 ;  /* 0x0000004a81817221 */ /* 0x000fe20000010000 */
[----:B------:R-:W-:Y:S01]  /*d6d0*/  F2FP.F16.F32.PACK_AB R74, R83, R84 ;  /* 0x00000054534a723e */ /* 0x000fe200000000ff */
[----:B------:R-:W-:Y:S02]  /*d6e0*/  FADD.FTZ R103, R101, R112 ;  /* 0x0000007065677221 */ /* 0x000fe40000010000 */
[----:B------:R-:W-:Y:S01]  /*d6f0*/  FADD.FTZ R108, R108, R129 ;  /* 0x000000816c6c7221 */ /* 0x000fe20000010000 */
[----:B------:R-:W-:Y:S01]  /*d700*/  MUFU.EX2 R101, R186 ;  /* 0x000000ba00657308 */ /* 0x000fe20000000800 */
[----:B------:R-:W-:Y:S02]  /*d710*/  IMAD.MOV.U32 R129, RZ, RZ, R203 ;  /* 0x000000ffff817224 */ /* 0x000fe400078e00cb */
[----:B------:R-:W-:Y:S03]  /*d720*/  FADD.FTZ R81, R81, R108 ;  /* 0x0000006c51517221 */ /* 0x000fe60000010000 */
[----:B------:R-:W-:Y:S01]  /*d730*/  LOP3.LUT R129, R129, 0xffffffbf, RZ, 0xc0, !PT ;  /* 0xffffffbf81817812 */ /* 0x000fe200078ec0ff */
[----:B---3--:R-:W-:Y:S02]  /*d740*/  IMAD.MOV.U32 R111, RZ, RZ, R55 ;  /* 0x000000ffff6f7224 */ /* 0x008fe400078e0037 */
[----:B------:R-:W-:Y:S01]  /*d750*/  FMUL.FTZ R55, R67, R95 ;  /* 0x0000005f43377220 */ /* 0x000fe20000410000 */
[----:B-1----:R-:W-:Y:S04]  /*d760*/  IMAD.WIDE.U32 R126, R110, -0x2daee0ad, RZ ;  /* 0xd2511f536e7e7825 */ /* 0x002fe800078e00ff */
[----:B------:R-:W-:Y:S01]  /*d770*/  FADD.FTZ R106, R80, R81 ;  /* 0x00000051506a7221 */ /* 0x000fe20000010000 */
[----:B------:R1:W-:Y:S01]  /*d780*/  MUFU.EX2 R112, R151 ;  /* 0x0000009700707308 */ /* 0x0003e20000000800 */
[----:B------:R-:W-:Y:S01]  /*d790*/  FADD.FTZ R108, R82, R103 ;  /* 0x00000067526c7221 */ /* 0x000fe20000010000 */
[----:B------:R-:W-:Y:S04]  /*d7a0*/  SHF.R.U32.HI R103, RZ, 0x10, R126 ;  /* 0x00000010ff677819 */ /* 0x000fe8000001167e */
[----:B------:R-:W-:Y:S02]  /*d7b0*/  LOP3.LUT R103, R103, 0xff, RZ, 0xc0, !PT ;  /* 0x000000ff67677812 */ /* 0x000fe400078ec0ff */
[----:B-1----:R-:W-:Y:S01]  /*d7c0*/  F2FP.F16.F32.PACK_AB R151, R135, R141 ;  /* 0x0000008d8797723e */ /* 0x002fe200000000ff */
[----:B--2---:R-:W-:Y:S05]  /*d7d0*/  @!P3 HADD2 R7, -R68.H0_H0, -RZ.H0_H0 ;  /* 0xa00000ff4407b230 */ /* 0x004fea0000000900 */
[----:B------:R-:W-:Y:S01]  /*d7e0*/  PRMT R76, R7, 0x7610, R76 ;  /* 0x00007610074c7816 */ /* 0x000fe2000000004c */
[----:B------:R1:W-:Y:S03]  /*d7f0*/  @!P3 STL.S16 [R1+0x28], R7 ;  /* 0x000028070100b387 */ /* 0x0003e60000100600 */
[----:B------:R-:W-:Y:S01]  /*d800*/  @!P3 PRMT R68, R76, 0x5410, RZ ;  /* 0x000054104c44b816 */ /* 0x000fe200000000ff */
[----:B------:R2:W3:Y:S01]  /*d810*/  LDL.S16 R92, [R1+0x20] ;  /* 0x00002000015c7983 */ /* 0x0004e20000100600 */
[----:B------:R-:W-:Y:S01]  /*d820*/  ISETP.LE.U32.AND P3, PT, R70, UR13, PT ;  /* 0x0000000d46007c0c */ /* 0x000fe2000bf63070 */
[----:B------:R-:W-:Y:S01]  /*d830*/  FADD.FTZ R76, R123, R73 ;  /* 0x000000497b4c7221 */ /* 0x000fe20000010000 */
[C-C-:B------:R-:W-:Y:S01]  /*d840*/  LOP3.LUT R70, R125.reuse, UR27, R180.reuse, 0x96, !PT ;  /* 0x0000001b7d467c12 */ /* 0x140fe2000f8e96b4 */
[----:B------:R2:W2:Y:S01]  /*d850*/  LDL.S16 R91, [R1+0x1c] ;  /* 0x00001c00015b7983 */ /* 0x0004a20000100600 */
[----:B------:R-:W-:Y:S01]  /*d860*/  LOP3.LUT R180, R125, UR27, R180, 0x96, !PT ;  /* 0x0000001b7db47c12 */ /* 0x000fe2000f8e96b4 */
[----:B------:R-:W-:Y:S01]  /*d870*/  FADD.FTZ R113, R113, R76 ;  /* 0x0000004c71717221 */ /* 0x000fe20000010000 */
[----:B------:R-:W-:Y:S01]  /*d880*/  F2FP.F16.F32.PACK_AB R76, R98, R99 ;  /* 0x00000063624c723e */ /* 0x000fe200000000ff */
[----:B------:R-:W-:Y:S01]  /*d890*/  STG.E.U16 desc[UR18][R166.64+0x12], R68 ;  /* 0x00001244a6007986 */ /* 0x000fe2000c101512 */
[----:B------:R-:W-:Y:S01]  /*d8a0*/  LOP3.LUT R73, R70, 0xff, RZ, 0xc0, !PT ;  /* 0x000000ff46497812 */ /* 0x000fe200078ec0ff */
[----:B------:R-:W-:Y:S04]  /*d8b0*/  FADD.FTZ R113, R100, R113 ;  /* 0x0000007164717221 */ /* 0x000fe80000010000 */
[----:B------:R-:W-:Y:S04]  /*d8c0*/  FADD.FTZ R100, R84, R113 ;  /* 0x0000007154647221 */ /* 0x000fe80000010000 */
[----:B------:R-:W-:Y:S01]  /*d8d0*/  FADD.FTZ R100, R83, R100 ;  /* 0x0000006453647221 */ /* 0x000fe20000010000 */
[----:B------:R-:W-:Y:S01]  /*d8e0*/  PRMT R83, R74, 0x7632, R83 ;  /* 0x000076324a537816 */ /* 0x000fe20000000053 */
[C---:B-1----:R-:W-:Y:S01]  /*d8f0*/  FMUL.FTZ R7, R67.reuse, R71 ;  /* 0x0000004743077220 */ /* 0x042fe20000410000 */
[----:B------:R-:W-:Y:S01]  /*d900*/  PRMT R71, R102, 0x5410, R89 ;  /* 0x0000541066477816 */ /* 0x000fe20000000059 */
[----:B------:R-:W-:Y:S01]  /*d910*/  FMUL.FTZ R67, R67, R107 ;  /* 0x0000006b43437220 */ /* 0x000fe20000410000 */
[----:B----4-:R-:W-:Y:S05]  /*d920*/  @!P6 HADD2 R85, -R102.H0_H0, -RZ.H0_H0 ;  /* 0xa00000ff6655e230 */ /* 0x010fea0000000900 */
[----:B------:R-:W-:Y:S01]  /*d930*/  PRMT R79, R85, 0x7610, R79 ;  /* 0x00007610554f7816 */ /* 0x000fe2000000004f */
[----:B------:R1:W-:Y:S03]  /*d940*/  @!P6 STL.S16 [R1+0x24], R85 ;  /* 0x000024550100e387 */ /* 0x0003e60000100600 */
[----:B------:R-:W-:Y:S01]  /*d950*/  @!P6 PRMT R102, R79, 0x5410, RZ ;  /* 0x000054104f66e816 */ /* 0x000fe200000000ff */
[----:B------:R4:W4:Y:S01]  /*d960*/  LDL.S16 R88, [R1+0x18] ;  /* 0x0000180001587983 */ /* 0x0009220000100600 */
[----:B------:R-:W-:Y:S02]  /*d970*/  ISETP.LE.U32.AND P6, PT, R73, UR13, PT ;  /* 0x0000000d49007c0c */ /* 0x000fe4000bfc3070 */
[----:B------:R-:W-:Y:S01]  /*d980*/  LOP3.LUT R73, R70, 0xffff, RZ, 0xc0, !PT ;  /* 0x0000ffff46497812 */ /* 0x000fe200078ec0ff */
[----:B------:R2:W4:Y:S03]  /*d990*/  LDL.S16 R79, [R1+0x14] ;  /* 0x00001400014f7983 */ /* 0x0005260000100600 */
[----:B------:R-:W-:Y:S01]  /*d9a0*/  SHF.R.U32.HI R73, RZ, 0x8, R73 ;  /* 0x00000008ff497819 */ /* 0x000fe20000011649 */
[----:B------:R-:W-:Y:S03]  /*d9b0*/  STG.E.U16 desc[UR18][R168.64+0x10], R102 ;  /* 0x00001066a8007986 */ /* 0x000fe6000c101512 */
[----:B------:R-:W-:Y:S01]  /*d9c0*/  LOP3.LUT R73, R73, 0xffff, RZ, 0xc0, !PT ;  /* 0x0000ffff49497812 */ /* 0x000fe200078ec0ff */
[----:B-1----:R-:W1:Y:S02]  /*d9d0*/  MUFU.EX2 R85, R119 ;  /* 0x0000007700557308 */ /* 0x002e640000000800 */
[C---:B-1----:R-:W-:Y:S01]  /*d9e0*/  F2FP.F16.F32.PACK_AB R82, R85.reuse, R82 ;  /* 0x000000525552723e */ /* 0x042fe200000000ff */
[----:B------:R-:W-:Y:S01]  /*d9f0*/  FADD.FTZ R108, R85, R108 ;  /* 0x0000006c556c7221 */ /* 0x000fe20000010000 */
[----:B------:R-:W-:Y:S04]  /*da00*/  LOP3.LUT R85, R124, 0xffff, RZ, 0xc0, !PT ;  /* 0x0000ffff7c557812 */ /* 0x000fe800078ec0ff */
[----:B------:R-:W-:Y:S04]  /*da10*/  SHF.R.U32.HI R85, RZ, 0x8, R85 ;  /* 0x00000008ff557819 */ /* 0x000fe80000011655 */
[----:B------:R-:W-:Y:S01]  /*da20*/  LOP3.LUT R85, R85, 0xffff, RZ, 0xc0, !PT ;  /* 0x0000ffff55557812 */ /* 0x000fe200078ec0ff */
[----:B---3--:R-:W-:Y:S02]  /*da30*/  @!P2 HADD2 R92, -R89.H0_H0, -RZ.H0_H0 ;  /* 0xa00000ff595ca230 */ /* 0x008fe40000000900 */
[----:B--2---:R-:W-:Y:S03]  /*da40*/  @!P4 HADD2 R91, -R90.H0_H0, -RZ.H0_H0 ;  /* 0xa00000ff5a5bc230 */ /* 0x004fe60000000900 */
[----:B------:R-:W-:Y:S01]  /*da50*/  PRMT R78, R92, 0x7610, R78 ;  /* 0x000076105c4e7816 */ /* 0x000fe2000000004e */
[----:B------:R1:W-:Y:S03]  /*da60*/  @!P2 STL.S16 [R1+0x20], R92 ;  /* 0x0000205c0100a387 */ /* 0x0003e60000100600 */
[----:B------:R-:W-:Y:S01]  /*da70*/  @!P2 PRMT R89, R78, 0x5410, RZ ;  /* 0x000054104e59a816 */ /* 0x000fe200000000ff */
[----:B------:R2:W-:Y:S01]  /*da80*/  @!P4 STL.S16 [R1+0x1c], R91 ;  /* 0x00001c5b0100c387 */ /* 0x0005e20000100600 */
[----:B------:R-:W-:Y:S02]  /*da90*/  PRMT R87, R91, 0x7610, R87 ;  /* 0x000076105b577816 */ /* 0x000fe40000000057 */
[----:B------:R-:W-:Y:S01]  /*daa0*/  ISETP.LE.U32.AND P2, PT, R73, UR13, PT ;  /* 0x0000000d49007c0c */ /* 0x000fe2000bf43070 */
[----:B------:R3:W-:Y:S01]  /*dab0*/  STG.E.U16 desc[UR18][R168.64+0x12], R89 ;  /* 0x00001259a8007986 */ /* 0x0007e2000c101512 */
[--C-:B------:R-:W-:Y:S02]  /*dac0*/  SHF.R.U32.HI R73, RZ, 0x18, R70.reuse ;  /* 0x00000018ff497819 */ /* 0x100fe40000011646 */
[----:B------:R-:W-:Y:S02]  /*dad0*/  PRMT R78, R90, 0x5410, R77 ;  /* 0x000054105a4e7816 */ /* 0x000fe4000000004d */
[----:B------:R-:W-:Y:S02]  /*dae0*/  @!P4 PRMT R90, R87, 0x5410, RZ ;  /* 0x00005410575ac816 */ /* 0x000fe400000000ff */
[----:B------:R-:W-:Y:S01]  /*daf0*/  ISETP.LE.U32.AND P4, PT, R73, UR13, PT ;  /* 0x0000000d49007c0c */ /* 0x000fe2000bf83070 */
[----:B------:R-:W-:Y:S01]  /*db00*/  MUFU.EX2 R87, R111 ;  /* 0x0000006f00577308 */ /* 0x000fe20000000800 */
[----:B------:R-:W-:Y:S01]  /*db10*/  PRMT R73, R76, 0x7632, R73 ;  /* 0x000076324c497816 */ /* 0x000fe20000000049 */
[----:B------:R-:W-:Y:S01]  /*db20*/  STG.E.U16 desc[UR18][R172.64+0xe], R90 ;  /* 0x00000e5aac007986 */ /* 0x000fe2000c101512 */
[----:B------:R-:W-:Y:S04]  /*db30*/  SHF.R.U32.HI R70, RZ, 0x10, R70 ;  /* 0x00000010ff467819 */ /* 0x000fe80000011646 */
[----:B------:R-:W-:Y:S01]  /*db40*/  LOP3.LUT R70, R70, 0xff, RZ, 0xc0, !PT ;  /* 0x000000ff46467812 */ /* 0x000fe200078ec0ff */
[----:B-1----:R1:W4:Y:S02]  /*db50*/  LDL.S16 R92, [R1+0x10] ;  /* 0x00001000015c7983 */ /* 0x0023240000100600 */
[----:B--2---:R2:W1:Y:S01]  /*db60*/  MUFU.EX2 R91, R114 ;  /* 0x00000072005b7308 */ /* 0x0044620000000800 */
[----:B---3--:R-:W-:Y:S02]  /*db70*/  IMAD.U32 R89, RZ, RZ, UR31 ;  /* 0x0000001fff597e24 */ /* 0x008fe4000f8e00ff */
[----:B----4-:R-:W-:Y:S02]  /*db80*/  @!P0 HADD2 R88, -R77.H0_H0, -RZ.H0_H0 ;  /* 0xa00000ff4d588230 */ /* 0x010fe40000000900 */
[----:B------:R-:W-:Y:S03]  /*db90*/  @!P5 HADD2 R79, -R76.H0_H0, -RZ.H0_H0 ;  /* 0xa00000ff4c4fd230 */ /* 0x000fe60000000900 */
[----:B------:R-:W-:Y:S01]  /*dba0*/  PRMT R93, R88, 0x7610, R93 ;  /* 0x00007610585d7816 */ /* 0x000fe2000000005d */
[----:B------:R3:W-:Y:S01]  /*dbb0*/  @!P0 STL.S16 [R1+0x18], R88 ;  /* 0x0000185801008387 */ /* 0x0007e20000100600 */
[----:B--2---:R-:W-:Y:S02]  /*dbc0*/  PRMT R114, R74, 0x5410, R83 ;  /* 0x000054104a727816 */ /* 0x004fe40000000053 */
[----:B------:R-:W-:Y:S01]  /*dbd0*/  PRMT R95, R79, 0x7610, R95 ;  /* 0x000076104f5f7816 */ /* 0x000fe2000000005f */
[----:B------:R2:W4:Y:S01]  /*dbe0*/  LDL.S16 R94, [R1+0xc] ;  /* 0x00000c00015e7983 */ /* 0x0005220000100600 */
[----:B------:R-:W-:Y:S02]  /*dbf0*/  @!P0 PRMT R77, R93, 0x5410, RZ ;  /* 0x000054105d4d8816 */ /* 0x000fe400000000ff */
[--C-:B------:R-:W-:Y:S01]  /*dc00*/  LOP3.LUT R93, R127, UR27, R164.reuse, 0x96, !PT ;  /* 0x0000001b7f5d7c12 */ /* 0x100fe2000f8e96a4 */
[----:B------:R1:W-:Y:S01]  /*dc10*/  @!P5 STL.S16 [R1+0x14], R79 ;  /* 0x0000144f0100d387 */ /* 0x0003e20000100600 */
[----:B------:R-:W-:Y:S02]  /*dc20*/  ISETP.LE.U32.AND P0, PT, R70, UR13, PT ;  /* 0x0000000d46007c0c */ /* 0x000fe4000bf03070 */
[----:B------:R-:W-:Y:S01]  /*dc30*/  LOP3.LUT R70, R93, 0xff, RZ, 0xc0, !PT ;  /* 0x000000ff5d467812 */ /* 0x000fe200078ec0ff */
[----:B------:R2:W2:Y:S01]  /*dc40*/  LDL.S16 R104, [R1+0x8] ;  /* 0x0000080001687983 */ /* 0x0004a20000100600 */
[----:B------:R-:W-:Y:S02]  /*dc50*/  SHF.R.U32.HI R81, RZ, 0x18, R93 ;  /* 0x00000018ff517819 */ /* 0x000fe4000001165d */
[----:B------:R-:W-:Y:S01]  /*dc60*/  LOP3.LUT R164, R127, UR27, R164, 0x96, !PT ;  /* 0x0000001b7fa47c12 */ /* 0x000fe2000f8e96a4 */
[----:B------:R-:W-:Y:S01]  /*dc70*/  STG.E.U16 desc[UR18][R172.64+0x10], R77 ;  /* 0x0000104dac007986 */ /* 0x000fe2000c101512 */
[----:B---3--:R-:W3:Y:S01]  /*dc80*/  MUFU.EX2 R88, R134 ;  /* 0x0000008600587308 */ /* 0x008ee20000000800 */
[----:B-1----:R-:W-:Y:S09]  /*dc90*/  PRMT R79, R76, 0x5410, R73 ;  /* 0x000054104c4f7816 */ /* 0x002ff20000000049 */
[----:B------:R-:W-:Y:S01]  /*dca0*/  MUFU.EX2 R134, R145 ;  /* 0x0000009100867308 */ /* 0x000fe20000000800 */
[----:B------:R-:W-:Y:S02]  /*dcb0*/  @!P5 PRMT R76, R95, 0x5410, RZ ;  /* 0x000054105f4cd816 */ /* 0x000fe400000000ff */
[----:B------:R-:W-:Y:S01]  /*dcc0*/  ISETP.LE.U32.AND P5, PT, R70, UR13, PT ;  /* 0x0000000d46007c0c */ /* 0x000fe2000bfa3070 */
[----:B------:R1:W3:Y:S01]  /*dcd0*/  LDL.S16 R95, [R1+0x4] ;  /* 0x00000400015f7983 */ /* 0x0002e20000100600 */
[----:B------:R-:W-:Y:S02]  /*dce0*/  LOP3.LUT R70, R93, 0xffff, RZ, 0xc0, !PT ;  /* 0x0000ffff5d467812 */ /* 0x000fe400078ec0ff */
[----:B------:R-:W-:Y:S01]  /*dcf0*/  SHF.R.U32.HI R93, RZ, 0x10, R93 ;  /* 0x00000010ff5d7819 */ /* 0x000fe2000001165d */
[----:B------:R-:W-:Y:S01]  /*dd00*/  STG.E.U16 desc[UR18][R170.64+0x10], R76 ;  /* 0x0000104caa007986 */ /* 0x000fe2000c101512 */
[----:B------:R-:W-:Y:S04]  /*dd10*/  SHF.R.U32.HI R70, RZ, 0x8, R70 ;  /* 0x00000008ff467819 */ /* 0x000fe80000011646 */
[----:B------:R-:W-:Y:S03]  /*dd20*/  LOP3.LUT R70, R70, 0xffff, RZ, 0xc0, !PT ;  /* 0x0000ffff46467812 */ /* 0x000fe600078ec0ff */
[----:B------:R-:W-:Y:S02]  /*dd30*/  @!P5 HADD2 R252, -R82.H0_H0, -RZ.H0_H0 ;  /* 0xa00000ff52fcd230 */ /* 0x000fe40000000900 */
[----:B------:R-:W-:Y:S05]  /*dd40*/  @!P3 HADD2 R92, -R73.H0_H0, -RZ.H0_H0 ;  /* 0xa00000ff495cb230 */ /* 0x000fea0000000900 */
[----:B------:R-:W-:Y:S01]  /*dd50*/  PRMT R99, R92, 0x7610, R99 ;  /* 0x000076105c637816 */ /* 0x000fe20000000063 */
[----:B------:R1:W-:Y:S03]  /*dd60*/  @!P3 STL.S16 [R1+0x10], R92 ;  /* 0x0000105c0100b387 */ /* 0x0003e60000100600 */
[----:B------:R-:W-:Y:S01]  /*dd70*/  @!P3 PRMT R73, R99, 0x5410, RZ ;  /* 0x000054106349b816 */ /* 0x000fe200000000ff */
[----:B------:R2:W3:Y:S01]  /*dd80*/  LDL.S16 R105, [R1] ;  /* 0x0000000001697983 */ /* 0x0004e20000100600 */
[----:B------:R-:W-:Y:S01]  /*dd90*/  ISETP.LE.U32.AND P3, PT, R70, UR13, PT ;  /* 0x0000000d46007c0c */ /* 0x000fe2000bf63070 */
[----:B------:R-:W-:Y:S01]  /*dda0*/  MUFU.EX2 R99, R194 ;  /* 0x000000c200637308 */ /* 0x000fe20000000800 */
[C---:B------:R-:W-:Y:S01]  /*ddb0*/  PRMT R70, R75.reuse, 0x7632, R70 ;  /* 0x000076324b467816 */ /* 0x040fe20000000046 */
[----:B------:R2:W-:Y:S03]  /*ddc0*/  STG.E.U16 desc[UR18][R170.64+0x12], R73 ;  /* 0x00001249aa007986 */ /* 0x0005e6000c101512 */
[----:B------:R-:W-:Y:S01]  /*ddd0*/  PRMT R80, R75, 0x5410, R70 ;  /* 0x000054104b507816 */ /* 0x000fe20000000046 */
[----:B----4-:R-:W-:Y:S05]  /*dde0*/  @!P6 HADD2 R94, -R75.H0_H0, -RZ.H0_H0 ;  /* 0xa00000ff4b5ee230 */ /* 0x010fea0000000900 */
[----:B------:R-:W-:Y:S01]  /*ddf0*/  PRMT R107, R94, 0x7610, R107 ;  /* 0x000076105e6b7816 */ /* 0x000fe2000000006b */
[----:B------:R4:W-:Y:S01]  /*de00*/  @!P6 STL.S16 [R1+0xc], R94 ;  /* 0x00000c5e0100e387 */ /* 0x0009e20000100600 */
[----:B-1----:R1:W1:Y:S01]  /*de10*/  MUFU.EX2 R92, R187 ;  /* 0x000000bb005c7308 */ /* 0x0022620000000800 */
[----:B--2---:R-:W-:Y:S01]  /*de20*/  @!P2 HADD2 R104, -R70.H0_H0, -RZ.H0_H0 ;  /* 0xa00000ff4668a230 */ /* 0x004fe20000000900 */
[----:B------:R-:W-:Y:S02]  /*de30*/  @!P6 PRMT R75, R107, 0x5410, RZ ;  /* 0x000054106b4be816 */ /* 0x000fe400000000ff */
[----:B------:R-:W-:Y:S02]  /*de40*/  ISETP.LE.U32.AND P6, PT, R81, UR13, PT ;  /* 0x0000000d51007c0c */ /* 0x000fe4000bfc3070 */
[----:B------:R-:W-:Y:S01]  /*de50*/  PRMT R98, R104, 0x7610, R98 ;  /* 0x0000761068627816 */ /* 0x000fe20000000062 */
[----:B------:R2:W-:Y:S01]  /*de60*/  @!P2 STL.S16 [R1+0x8], R104 ;  /* 0x000008680100a387 */ /* 0x0005e20000100600 */
[----:B------:R-:W-:Y:S02]  /*de70*/  LOP3.LUT R81, R124, 0xff, RZ, 0xc0, !PT ;  /* 0x000000ff7c517812 */ /* 0x000fe400078ec0ff */
[----:B------:R-:W-:Y:S01]  /*de80*/  @!P2 PRMT R70, R98, 0x5410, RZ ;  /* 0x000054106246a816 */ /* 0x000fe200000000ff */
[----:B------:R-:W-:Y:S01]  /*de90*/  STG.E.U16 desc[UR18][R166.64+0x20], R75 ;  /* 0x0000204ba6007986 */ /* 0x000fe2000c101512 */
[----:B------:R-:W-:Y:S01]  /*dea0*/  ISETP.LE.U32.AND P2, PT, R81, UR13, PT ;  /* 0x0000000d51007c0c */ /* 0x000fe2000bf43070 */
[----:B------:R-:W-:Y:S01]  /*deb0*/  MUFU.EX2 R98, R197 ;  /* 0x000000c500627308 */ /* 0x000fe20000000800 */
[----:B------:R-:W-:Y:S01]  /*dec0*/  LOP3.LUT R81, R93, 0xff, RZ, 0xc0, !PT ;  /* 0x000000ff5d517812 */ /* 0x000fe200078ec0ff */
[----:B------:R-:W-:Y:S01]  /*ded0*/  STG.E.U16 desc[UR18][R166.64+0x22], R70 ;  /* 0x00002246a6007986 */ /* 0x000fe2000c101512 */
[----:B------:R-:W-:Y:S07]  /*dee0*/  SHF.R.U32.HI R73, RZ, 0x18, R176 ;  /* 0x00000018ff497819 */ /* 0x000fee00000116b0 */
[----:B------:R-:W-:Y:S01]  /*def0*/  MUFU.EX2 R93, R200 ;  /* 0x000000c8005d7308 */ /* 0x000fe20000000800 */
[----:B---3--:R-:W-:Y:S09]  /*df00*/  @!P0 HADD2 R95, -R74.H0_H0, -RZ.H0_H0 ;  /* 0xa00000ff4a5f8230 */ /* 0x008ff20000000900 */
[----:B----4-:R-:W3:Y:S01]  /*df10*/  MUFU.EX2 R94, R195 ;  /* 0x000000c3005e7308 */ /* 0x010ee20000000800 */
[----:B------:R-:W-:Y:S01]  /*df20*/  PRMT R84, R95, 0x7610, R84 ;  /* 0x000076105f547816 */ /* 0x000fe20000000054 */
[----:B------:R4:W-:Y:S01]  /*df30*/  @!P0 STL.S16 [R1+0x4], R95 ;  /* 0x0000045f01008387 */ /* 0x0009e20000100600 */
[----:B--2---:R-:W-:Y:S01]  /*df40*/  FADD.FTZ R104, R86, R97 ;  /* 0x0000006156687221 */ /* 0x004fe20000010000 */
[C---:B------:R-:W-:Y:S02]  /*df50*/  F2FP.F16.F32.PACK_AB R86, R91.reuse, R86 ;  /* 0x000000565b56723e */ /* 0x040fe400000000ff */
[----:B------:R-:W-:Y:S01]  /*df60*/  @!P0 PRMT R74, R84, 0x5410, RZ ;  /* 0x00005410544a8816 */ /* 0x000fe200000000ff */
[----:B------:R-:W-:Y:S01]  /*df70*/  FADD.FTZ R104, R91, R104 ;  /* 0x000000685b687221 */ /* 0x000fe20000010000 */
[----:B------:R-:W-:Y:S01]  /*df80*/  ISETP.LE.U32.AND P0, PT, R81, UR13, PT ;  /* 0x0000000d51007c0c */ /* 0x000fe2000bf03070 */
[----:B------:R-:W-:Y:S01]  /*df90*/  FADD.FTZ R91, R87, R106 ;  /* 0x0000006a575b7221 */ /* 0x000fe20000010000 */
[C---:B------:R-:W-:Y:S01]  /*dfa0*/  PRMT R81, R82.reuse, 0x7632, R81 ;  /* 0x0000763252517816 */ /* 0x040fe20000000051 */
[----:B------:R2:W-:Y:S01]  /*dfb0*/  MUFU.EX2 R106, R201 ;  /* 0x000000c9006a7308 */ /* 0x0005e20000000800 */
[--C-:B------:R-:W-:Y:S01]  /*dfc0*/  SHF.R.U32.HI R84, RZ, 0x10, R124.reuse ;  /* 0x00000010ff547819 */ /* 0x100fe2000001167c */
[----:B------:R1:W-:Y:S01]  /*dfd0*/  STG.E.U16 desc[UR18][R168.64+0x20], R74 ;  /* 0x0000204aa8007986 */ /* 0x0003e2000c101512 */
[----:B------:R-:W-:Y:S01]  /*dfe0*/  PRMT R111, R82, 0x5410, R81 ;  /* 0x00005410526f7816 */ /* 0x000fe20000000051 */
[----:B------:R-:W-:Y:S01]  /*dff0*/  @!P3 HADD2 R251, -R81.H0_H0, -RZ.H0_H0 ;  /* 0xa00000ff51fbb230 */ /* 0x000fe20000000900 */
[----:B------:R-:W-:Y:S02]  /*e000*/  @!P5 PRMT R82, R252, 0x5410, RZ ;  /* 0x00005410fc52d816 */ /* 0x000fe400000000ff */
[----:B------:R-:W-:Y:S02]  /*e010*/  ISETP.LE.U32.AND P5, PT, R85, UR13, PT ;  /* 0x0000000d55007c0c */ /* 0x000fe4000bfa3070 */
[----:B------:R-:W-:Y:S01]  /*e020*/  SHF.R.U32.HI R85, RZ, 0x18, R124 ;  /* 0x00000018ff557819 */ /* 0x000fe2000001167c */
[----:B------:R-:W-:Y:S01]  /*e030*/  @!P0 HADD2 R250, -R86.H0_H0, -RZ.H0_H0 ;  /* 0xa00000ff56fa8230 */ /* 0x000fe20000000900 */
[----:B------:R-:W-:Y:S02]  /*e040*/  LOP3.LUT R84, R84, 0xff, RZ, 0xc0, !PT ;  /* 0x000000ff54547812 */ /* 0x000fe400078ec0ff */
[----:B------:R-:W-:Y:S02]  /*e050*/  @!P3 PRMT R81, R251, 0x5410, RZ ;  /* 0x00005410fb51b816 */ /* 0x000fe400000000ff */
[----:B------:R-:W-:Y:S01]  /*e060*/  ISETP.LE.U32.AND P3, PT, R85, UR13, PT ;  /* 0x0000000d55007c0c */ /* 0x000fe2000bf63070 */
[----:B----4-:R4:W3:Y:S01]  /*e070*/  MUFU.EX2 R95, R196 ;  /* 0x000000c4005f7308 */ /* 0x0108e20000000800 */
[----:B------:R-:W-:Y:S02]  /*e080*/  PRMT R85, R86, 0x7632, R85 ;  /* 0x0000763256557816 */ /* 0x000fe40000000055 */
[----:B------:R-:W-:Y:S02]  /*e090*/  LOP3.LUT R75, R152, 0xff, RZ, 0xc0, !PT ;  /* 0x000000ff984b7812 */ /* 0x000fe400078ec0ff */
[----:B------:R-:W-:Y:S01]  /*e0a0*/  PRMT R110, R86, 0x5410, R85 ;  /* 0x00005410566e7816 */ /* 0x000fe20000000055 */
[----:B------:R-:W-:Y:S01]  /*e0b0*/  @!P6 HADD2 R247, -R85.H0_H0, -RZ.H0_H0 ;  /* 0xa00000ff55f7e230 */ /* 0x000fe20000000900 */
[----:B------:R-:W-:Y:S04]  /*e0c0*/  @!P0 PRMT R86, R250, 0x5410, RZ ;  /* 0x00005410fa568816 */ /* 0x000fe800000000ff */
[----:B------:R-:W-:Y:S02]  /*e0d0*/  @!P6 PRMT R85, R247, 0x5410, RZ ;  /* 0x00005410f755e816 */ /* 0x000fe400000000ff */
[----:B-1----:R-:W-:Y:S04]  /*e0e0*/  SHF.R.U32.HI R74, RZ, 0x10, R160 ;  /* 0x00000010ff4a7819 */ /* 0x002fe800000116a0 */
[----:B------:R-:W-:Y:S01]  /*e0f0*/  LOP3.LUT R74, R74, 0xff, RZ, 0xc0, !PT ;  /* 0x000000ff4a4a7812 */ /* 0x000fe200078ec0ff */
[----:B------:R-:W-:Y:S05]  /*e100*/  @!P4 HADD2 R105, -R83.H0_H0, -RZ.H0_H0 ;  /* 0xa00000ff5369c230 */ /* 0x000fea0000000900 */
[----:B------:R-:W-:Y:S01]  /*e110*/  PRMT R97, R105, 0x7610, R97 ;  /* 0x0000761069617816 */ /* 0x000fe20000000061 */
[----:B------:R-:W-:Y:S03]  /*e120*/  @!P4 STL.S16 [R1], R105 ;  /* 0x000000690100c387 */ /* 0x000fe60000100600 */
[----:B------:R-:W-:Y:S01]  /*e130*/  @!P4 PRMT R83, R97, 0x5410, RZ ;  /* 0x000054106153c816 */ /* 0x000fe200000000ff */
[----:B------:R-:W3:Y:S01]  /*e140*/  LDL.64 R186, [R1+0xa8] ;  /* 0x0000a80001ba7983 */ /* 0x000ee20000100a00 */
[----:B------:R-:W-:Y:S01]  /*e150*/  ISETP.LE.U32.AND P4, PT, R84, UR13, PT ;  /* 0x0000000d54007c0c */ /* 0x000fe2000bf83070 */
[----:B------:R-:W1:Y:S01]  /*e160*/  MUFU.EX2 R97, R202 ;  /* 0x000000ca00617308 */ /* 0x000e620000000800 */
[C---:B------:R-:W-:Y:S01]  /*e170*/  F2FP.F16.F32.PACK_AB R84, R88.reuse, R87 ;  /* 0x000000575854723e */ /* 0x040fe200000000ff */
[----:B------:R-:W-:Y:S01]  /*e180*/  FADD.FTZ R88, R88, R91 ;  /* 0x0000005b58587221 */ /* 0x000fe20000010000 */
[----:B------:R-:W-:Y:S01]  /*e190*/  LOP3.LUT R87, R126, 0xff, RZ, 0xc0, !PT ;  /* 0x000000ff7e577812 */ /* 0x000fe200078ec0ff */
[----:B--2---:R-:W2:Y:S01]  /*e1a0*/  LDL.64 R200, [R1+0xa0] ;  /* 0x0000a00001c87983 */ /* 0x004ea20000100a00 */
[----:B------:R-:W-:Y:S01]  /*e1b0*/  FADD.FTZ R91, R101, R100 ;  /* 0x00000064655b7221 */ /* 0x000fe20000010000 */
[C---:B------:R-:W-:Y:S01]  /*e1c0*/  F2FP.F16.F32.PACK_AB R101, R92.reuse, R101 ;  /* 0x000000655c65723e */ /* 0x040fe200000000ff */
[----:B------:R-:W-:Y:S01]  /*e1d0*/  @!P2 HADD2 R244, -R84.H0_H0, -RZ.H0_H0 ;  /* 0xa00000ff54f4a230 */ /* 0x000fe20000000900 */
[----:B------:R-:W-:Y:S01]  /*e1e0*/  ISETP.LE.U32.AND P0, PT, R87, UR13, PT ;  /* 0x0000000d57007c0c */ /* 0x000fe2000bf03070 */
[----:B------:R-:W-:Y:S01]  /*e1f0*/  FADD.FTZ R92, R92, R91 ;  /* 0x0000005b5c5c7221 */ /* 0x000fe20000010000 */
[----:B------:R-:W-:Y:S01]  /*e200*/  LOP3.LUT R87, R126, 0xffff, RZ, 0xc0, !PT ;  /* 0x0000ffff7e577812 */ /* 0x000fe200078ec0ff */
[----:B----4-:R-:W4:Y:S01]  /*e210*/  LDL.64 R196, [R1+0x98] ;  /* 0x0000980001c47983 */ /* 0x010f220000100a00 */
[----:B------:R-:W-:Y:S02]  /*e220*/  @!P4 HADD2 R242, -R101.H0_H0, -RZ.H0_H0 ;  /* 0xa00000ff65f2c230 */ /* 0x000fe40000000900 */
[----:B------:R-:W-:Y:S01]  /*e230*/  FADD.FTZ R91, R99, R108 ;  /* 0x0000006c635b7221 */ /* 0x000fe20000010000 */
[----:B------:R-:W-:Y:S01]  /*e240*/  SHF.R.U32.HI R87, RZ, 0x8, R87 ;  /* 0x00000008ff577819 */ /* 0x000fe20000011657 */
[----:B------:R-:W1:Y:S01]  /*e250*/  MUFU.EX2 R100, R181 ;  /* 0x000000b500647308 */ /* 0x000e620000000800 */
[C---:B---3--:R-:W-:Y:S01]  /*e260*/  F2FP.F16.F32.PACK_AB R99, R94.reuse, R99 ;  /* 0x000000635e63723e */ /* 0x048fe200000000ff */
[----:B------:R-:W3:Y:S01]  /*e270*/  LDL.64 R194, [R1+0x90] ;  /* 0x0000900001c27983 */ /* 0x000ee20000100a00 */
[----:B------:R-:W-:Y:S01]  /*e280*/  LOP3.LUT R87, R87, 0xffff, RZ, 0xc0, !PT ;  /* 0x0000ffff57577812 */ /* 0x000fe200078ec0ff */
[--C-:B------:R-:W-:Y:S01]  /*e290*/  FADD.FTZ R108, R94, R91.reuse ;  /* 0x0000005b5e6c7221 */ /* 0x100fe20000010000 */
[----:B------:R-:W-:Y:S01]  /*e2a0*/  PRMT R91, R84, 0x7632, R91 ;  /* 0x00007632545b7816 */ /* 0x000fe2000000005b */
[----:B------:R-:W-:Y:S01]  /*e2b0*/  @!P0 HADD2 R238, -R99.H0_H0, -RZ.H0_H0 ;  /* 0xa00000ff63ee8230 */ /* 0x000fe20000000900 */
[----:B------:R-:W-:Y:S01]  /*e2c0*/  ISETP.LE.U32.AND P6, PT, R87, UR13, PT ;  /* 0x0000000d57007c0c */ /* 0x000fe2000bfc3070 */
[----:B------:R-:W-:Y:S01]  /*e2d0*/  FADD.FTZ R87, R95, R104 ;  /* 0x000000685f577221 */ /* 0x000fe20000010000 */
[----:B------:R-:W-:Y:S01]  /*e2e0*/  F2FP.F16.F32.PACK_AB R95, R98, R95 ;  /* 0x0000005f625f723e */ /* 0x000fe200000000ff */
[----:B------:R-:W-:Y:S01]  /*e2f0*/  @!P5 HADD2 R243, -R91.H0_H0, -RZ.H0_H0 ;  /* 0xa00000ff5bf3d230 */ /* 0x000fe20000000900 */
[----:B------:R-:W-:Y:S01]  /*e300*/  PRMT R113, R84, 0x5410, R91 ;  /* 0x0000541054717816 */ /* 0x000fe2000000005b */
[----:B------:R-:W-:Y:S01]  /*e310*/  FADD.FTZ R87, R98, R87 ;  /* 0x0000005762577221 */ /* 0x000fe20000010000 */
[----:B------:R-:W-:Y:S01]  /*e320*/  SHF.R.U32.HI R98, RZ, 0x18, R126 ;  /* 0x00000018ff627819 */ /* 0x000fe2000001167e */
[----:B------:R1:W-:Y:S01]  /*e330*/  STG.E.U16 desc[UR18][R168.64+0x22], R83 ;  /* 0x00002253a8007986 */ /* 0x0003e2000c101512 */
[----:B------:R-:W-:Y:S01]  /*e340*/  @!P2 PRMT R84, R244, 0x5410, RZ ;  /* 0x00005410f454a816 */ /* 0x000fe200000000ff */
[----:B------:R-:W-:Y:S01]  /*e350*/  MUFU.EX2 R181, R158 ;  /* 0x0000009e00b57308 */ /* 0x000fe20000000800 */
[----:B------:R-:W-:Y:S01]  /*e360*/  ISETP.LE.U32.AND P2, PT, R103, UR13, PT ;  /* 0x0000000d67007c0c */ /* 0x000fe2000bf43070 */
[----:B------:R-:W-:Y:S01]  /*e370*/  STG.E.U16 desc[UR18][R172.64+0x20], R81 ;  /* 0x00002051ac007986 */ /* 0x000fe2000c101512 */
[----:B------:R-:W-:Y:S01]  /*e380*/  @!P5 PRMT R91, R243, 0x5410, RZ ;  /* 0x00005410f35bd816 */ /* 0x000fe200000000ff */
[----:B------:R-:W-:Y:S01]  /*e390*/  FADD.FTZ R103, R93, R88 ;  /* 0x000000585d677221 */ /* 0x000fe20000010000 */
[----:B------:R-:W-:Y:S01]  /*e3a0*/  ISETP.LE.U32.AND P5, PT, R98, UR13, PT ;  /* 0x0000000d62007c0c */ /* 0x000fe2000bfa3070 */
[----:B------:R-:W-:Y:S01]  /*e3b0*/  IMAD.U32 R98, RZ, RZ, UR31 ;  /* 0x0000001fff627e24 */ /* 0x000fe2000f8e00ff */
[C---:B------:R-:W-:Y:S01]  /*e3c0*/  F2FP.F16.F32.PACK_AB R93, R106.reuse, R93 ;  /* 0x0000005d6a5d723e */ /* 0x040fe200000000ff */
[----:B------:R-:W-:Y:S02]  /*e3d0*/  FADD.FTZ R106, R106, R103 ;  /* 0x000000676a6a7221 */ /* 0x000fe40000010000 */
[----:B------:R-:W-:Y:S01]  /*e3e0*/  MUFU.EX2 R94, R175 ;  /* 0x000000af005e7308 */ /* 0x000fe20000000800 */
[----:B-1----:R-:W-:Y:S01]  /*e3f0*/  FADD.FTZ R103, R97, R92 ;  /* 0x0000005c61677221 */ /* 0x002fe20000010000 */
[C---:B------:R-:W-:Y:S01]  /*e400*/  F2FP.F16.F32.PACK_AB R97, R100.reuse, R97 ;  /* 0x000000616461723e */ /* 0x040fe200000000ff */
[----:B------:R-:W-:Y:S01]  /*e410*/  STG.E.U16 desc[UR18][R172.64+0x1e], R82 ;  /* 0x00001e52ac007986 */ /* 0x000fe2000c101512 */
[----:B------:R-:W-:Y:S02]  /*e420*/  @!P2 HADD2 R236, -R95.H0_H0, -RZ.H0_H0 ;  /* 0xa00000ff5feca230 */ /* 0x000fe40000000900 */
[----:B------:R-:W-:Y:S01]  /*e430*/  PRMT R96, R97, 0x7632, R96 ;  /* 0x0000763261607816 */ /* 0x000fe20000000060 */
[----:B------:R-:W-:Y:S03]  /*e440*/  STG.E.U16 desc[UR18][R170.64+0x22], R85 ;  /* 0x00002255aa007986 */ /* 0x000fe6000c101512 */
[----:B------:R-:W-:Y:S01]  /*e450*/  MUFU.EX2 R158, R136 ;  /* 0x00000088009e7308 */ /* 0x000fe20000000800 */
[----:B------:R-:W-:Y:S01]  /*e460*/  FADD.FTZ R100, R100, R103 ;  /* 0x0000006764647221 */ /* 0x000fe20000010000 */
[----:B------:R-:W-:Y:S04]  /*e470*/  STG.E.U16 desc[UR18][R170.64+0x20], R86 ;  /* 0x00002056aa007986 */ /* 0x000fe8000c101512 */
[----:B------:R-:W-:Y:S01]  /*e480*/  STG.E.U16 desc[UR18][R166.64+0x30], R84 ;  /* 0x00003054a6007986 */ /* 0x000fe2000c101512 */
[----:B------:R-:W-:Y:S03]  /*e490*/  LOP3.LUT R83, R164, 0xffff, RZ, 0xc0, !PT ;  /* 0x0000ffffa4537812 */ /* 0x000fe600078ec0ff */
[----:B------:R1:W1:Y:S01]  /*e4a0*/  MUFU.EX2 R88, R143 ;  /* 0x0000008f00587308 */ /* 0x0002620000000800 */
[----:B------:R-:W-:Y:S01]  /*e4b0*/  STG.E.U16 desc[UR18][R166.64+0x32], R91 ;  /* 0x0000325ba6007986 */ /* 0x000fe2000c101512 */
[----:B------:R-:W-:Y:S08]  /*e4c0*/  SHF.R.U32.HI R83, RZ, 0x8, R83 ;  /* 0x00000008ff537819 */ /* 0x000ff00000011653 */
[----:B------:R1:W2:Y:S02]  /*e4d0*/  MUFU.EX2 R103, R147 ;  /* 0x0000009300677308 */ /* 0x0002a40000000800 */
[----:B-1----:R-:W-:Y:S02]  /*e4e0*/  F2FP.F16.F32.PACK_AB R143, R165, R174 ;  /* 0x000000aea58f723e */ /* 0x002fe400000000ff */
[----:B------:R-:W-:Y:S02]  /*e4f0*/  F2FP.F16.F32.PACK_AB R147, R88, R149 ;  /* 0x000000955893723e */ /* 0x000fe400000000ff */
[C---:B------:R-:W-:Y:S01]  /*e500*/  LOP3.LUT R98, R187.reuse, UR7, R98, 0x96, !PT ;  /* 0x00000007bb627c12 */ /* 0x040fe2000f8e9662 */
[----:B------:R-:W-:Y:S04]  /*e510*/  ULEA UR7, UR29, 0x1, 0x1 ;  /* 0x000000011d077891 */ /* 0x000fe8000f8e083f */
[----:B------:R-:W-:Y:S03]  /*e520*/  IMAD.WIDE.U32 R104, R98, -0x326172a9, RZ ;  /* 0xcd9e8d5762687825 */ /* 0x000fe600078e00ff */
[----:B------:R-:W-:Y:S02]  /*e530*/  LOP3.LUT R89, R187, UR7, R89, 0x96, !PT ;  /* 0x00000007bb597c12 */ /* 0x000fe4000f8e9659 */
[----:B--2---:R-:W-:Y:S01]  /*e540*/  LOP3.LUT R98, R105, UR26, R200, 0x96, !PT ;  /* 0x0000001a69627c12 */ /* 0x004fe2000f8e96c8 */
[----:B------:R-:W-:Y:S01]  /*e550*/  FADD.FTZ R105, R177, R108 ;  /* 0x0000006cb1697221 */ /* 0x000fe20000010000 */
[----:B------:R-:W-:Y:S01]  /*e560*/  LOP3.LUT R92, R183, UR25, R104, 0x96, !PT ;  /* 0x00000019b75c7c12 */ /* 0x000fe2000f8e9668 */
[----:B------:R-:W-:Y:S01]  /*e570*/  FADD.FTZ R104, R174, R87 ;  /* 0x00000057ae687221 */ /* 0x000fe20000010000 */
[----:B------:R-:W-:Y:S01]  /*e580*/  F2FP.F16.F32.PACK_AB R108, R94, R177 ;  /* 0x000000b15e6c723e */ /* 0x000fe200000000ff */
[----:B------:R-:W-:Y:S04]  /*e590*/  IMAD.WIDE.U32 R118, R98, -0x2daee0ad, RZ ;  /* 0xd2511f5362767825 */ /* 0x000fe800078e00ff */
[----:B------:R-:W-:Y:S01]  /*e5a0*/  FADD.FTZ R87, R94, R105 ;  /* 0x000000695e577221 */ /* 0x000fe20000010000 */
[----:B------:R-:W-:Y:S01]  /*e5b0*/  FADD.FTZ R105, R149, R106 ;  /* 0x0000006a95697221 */ /* 0x000fe20000010000 */
[----:B------:R-:W-:Y:S01]  /*e5c0*/  F2FP.F16.F32.PACK_AB R149, R112, R103 ;  /* 0x000000677095723e */ /* 0x000fe200000000ff */
[----:B------:R-:W-:Y:S01]  /*e5d0*/  IMAD.WIDE.U32 R122, R92, -0x2daee0ad, RZ ;  /* 0xd2511f535c7a7825 */ /* 0x000fe200078e00ff */
[----:B----4-:R-:W-:Y:S03]  /*e5e0*/  LOP3.LUT R92, R119, UR24, R196, 0x96, !PT ;  /* 0x00000018775c7c12 */ /* 0x010fe6000f8e96c4 */
[----:B------:R-:W-:Y:S01]  /*e5f0*/  FADD.FTZ R94, R88, R105 ;  /* 0x00000069585e7221 */ /* 0x000fe20000010000 */
[----:B------:R-:W-:Y:S01]  /*e600*/  FADD.FTZ R98, R165, R104 ;  /* 0x00000068a5627221 */ /* 0x000fe20000010000 */
[----:B------:R-:W-:Y:S01]  /*e610*/  LOP3.LUT R104, R123, UR21, R118, 0x96, !PT ;  /* 0x000000157b687c12 */ /* 0x000fe2000f8e9676 */
[--C-:B------:R-:W-:Y:S01]  /*e620*/  FADD.FTZ R105, R103, R100.reuse ;  /* 0x0000006467697221 */ /* 0x100fe20000010000 */
[C---:B------:R-:W-:Y:S01]  /*e630*/  PRMT R100, R101.reuse, 0x7632, R100 ;  /* 0x0000763265647816 */ /* 0x040fe20000000064 */
[----:B------:R-:W-:Y:S01]  /*e640*/  IMAD.WIDE.U32 R118, R92, -0x326172a9, RZ ;  /* 0xcd9e8d575c767825 */ /* 0x000fe200078e00ff */
[----:B------:R-:W1:Y:S03]  /*e650*/  MUFU.EX2 R103, R140 ;  /* 0x0000008c00677308 */ /* 0x000e660000000800 */
[----:B------:R-:W-:Y:S01]  /*e660*/  FADD.FTZ R92, R112, R105 ;  /* 0x00000069705c7221 */ /* 0x000fe20000010000 */
[----:B------:R-:W-:Y:S01]  /*e670*/  PRMT R112, R101, 0x5410, R100 ;  /* 0x0000541065707816 */ /* 0x000fe20000000064 */
[----:B------:R-:W-:Y:S01]  /*e680*/  IMAD.WIDE.U32 R104, R104, -0x326172a9, RZ ;  /* 0xcd9e8d5768687825 */ /* 0x000fe200078e00ff */
[----:B------:R-:W-:Y:S02]  /*e690*/  LOP3.LUT R88, R119, UR23, R182, 0x96, !PT ;  /* 0x0000001777587c12 */ /* 0x000fe4000f8e96b6 */
[----:B------:R-:W-:Y:S01]  /*e6a0*/  @!P4 PRMT R101, R242, 0x5410, RZ ;  /* 0x00005410f265c816 */ /* 0x000fe200000000ff */
[----:B------:R-:W-:Y:S01]  /*e6b0*/  IMAD.MOV.U32 R76, RZ, RZ, R196 ;  /* 0x000000ffff4c7224 */ /* 0x000fe200078e00c4 */
[----:B------:R-:W-:Y:S01]  /*e6c0*/  LOP3.LUT R118, R105, UR11, R118, 0x96, !PT ;  /* 0x0000000b69767c12 */ /* 0x000fe2000f8e9676 */
[----:B------:R-:W-:Y:S01]  /*e6d0*/  IMAD.WIDE.U32 R106, R88, -0x2daee0ad, RZ ;  /* 0xd2511f53586a7825 */ /* 0x000fe200078e00ff */
[----:B------:R-:W2:Y:S01]  /*e6e0*/  MUFU.EX2 R105, R148 ;  /* 0x0000009400697308 */ /* 0x000ea20000000800 */
[----:B------:R-:W-:Y:S02]  /*e6f0*/  STG.E.U16 desc[UR18][R168.64+0x30], R101 ;  /* 0x00003065a8007986 */ /* 0x000fe4000c101512 */
[----:B------:R-:W-:Y:S02]  /*e700*/  @!P3 HADD2 R241, -R100.H0_H0, -RZ.H0_H0 ;  /* 0xa00000ff64f1b230 */ /* 0x000fe40000000900 */
[----:B------:R-:W-:Y:S01]  /*e710*/  IMAD.WIDE.U32 R118, R118, -0x2daee0ad, RZ ;  /* 0xd2511f5376767825 */ /* 0x000fe200078e00ff */
[----:B------:R-:W-:Y:S02]  /*e720*/  LOP3.LUT R88, R107, UR10, R122, 0x96, !PT ;  /* 0x0000000a6b587c12 */ /* 0x000fe4000f8e967a */
[----:B-1----:R-:W-:Y:S01]  /*e730*/  F2FP.F16.F32.PACK_AB R145, R142, R103 ;  /* 0x000000678e91723e */ /* 0x002fe200000000ff */
[----:B------:R-:W-:Y:S01]  /*e740*/  FADD.FTZ R87, R134, R87 ;  /* 0x0000005786577221 */ /* 0x000fe20000010000 */
[----:B------:R-:W-:Y:S01]  /*e750*/  LOP3.LUT R106, R119, UR8, R106, 0x96, !PT ;  /* 0x00000008776a7c12 */ /* 0x000fe2000f8e966a */
[----:B------:R-:W-:Y:S01]  /*e760*/  IMAD.WIDE.U32 R122, R88, -0x326172a9, RZ ;  /* 0xcd9e8d57587a7825 */ /* 0x000fe200078e00ff */
[----:B------:R-:W-:Y:S02]  /*e770*/  @!P3 PRMT R100, R241, 0x5410, RZ ;  /* 0x00005410f164b816 */ /* 0x000fe400000000ff */
[----:B------:R-:W-:Y:S01]  /*e780*/  F2FP.F16.F32.PACK_AB R134, R144, R134 ;  /* 0x000000869086723e */ /* 0x000fe200000000ff */
[----:B------:R-:W-:Y:S01]  /*e790*/  IMAD.WIDE.U32 R106, R106, -0x326172a9, RZ ;  /* 0xcd9e8d576a6a7825 */ /* 0x000fe200078e00ff */
[----:B------:R-:W-:Y:S01]  /*e7a0*/  LOP3.LUT R88, R123, UR9, R104, 0x96, !PT ;  /* 0x000000097b587c12 */ /* 0x000fe2000f8e9668 */
[----:B------:R-:W-:Y:S01]  /*e7b0*/  STG.E.U16 desc[UR18][R168.64+0x32], R100 ;  /* 0x00003264a8007986 */ /* 0x000fe2000c101512 */
[----:B------:R-:W-:Y:S01]  /*e7c0*/  PRMT R133, R134, 0x7632, R133 ;  /* 0x0000763286857816 */ /* 0x000fe20000000085 */
[----:B------:R-:W-:Y:S01]  /*e7d0*/  FADD.FTZ R177, R144, R87 ;  /* 0x0000005790b17221 */ /* 0x000fe20000010000 */
[----:B------:R-:W-:Y:S01]  /*e7e0*/  LOP3.LUT R87, R107, UR28, R122, 0x96, !PT ;  /* 0x0000001c6b577c12 */ /* 0x000fe2000f8e967a */
[----:B--2---:R-:W-:Y:S01]  /*e7f0*/  FADD.FTZ R119, R105, R98 ;  /* 0x0000006269777221 */ /* 0x004fe20000010000 */
[----:B------:R-:W-:Y:S01]  /*e800*/  F2FP.F16.F32.PACK_AB R140, R146, R105 ;  /* 0x00000069928c723e */ /* 0x000fe200000000ff */
[----:B------:R-:W-:Y:S01]  /*e810*/  IMAD.WIDE.U32 R122, R88, -0x2daee0ad, RZ ;  /* 0xd2511f53587a7825 */ /* 0x000fe200078e00ff */
[----:B------:R-:W-:Y:S02]  /*e820*/  LOP3.LUT R98, R87, 0xff, RZ, 0xc0, !PT ;  /* 0x000000ff57627812 */ /* 0x000fe400078ec0ff */
[----:B------:R-:W-:Y:S01]  /*e830*/  SHF.R.U32.HI R105, RZ, 0x18, R106 ;  /* 0x00000018ff697819 */ /* 0x000fe2000001166a */
[----:B------:R-:W-:Y:S01]  /*e840*/  FADD.FTZ R92, R141, R92 ;  /* 0x0000005c8d5c7221 */ /* 0x000fe20000010000 */
[----:B------:R-:W-:Y:S01]  /*e850*/  ISETP.LE.U32.AND P4, PT, R98, UR13, PT ;  /* 0x0000000d62007c0c */ /* 0x000fe2000bf83070 */
[----:B------:R-:W-:Y:S01]  /*e860*/  FADD.FTZ R165, R103, R94 ;  /* 0x0000005e67a57221 */ /* 0x000fe20000010000 */
[----:B------:R-:W-:Y:S01]  /*e870*/  LOP3.LUT R98, R87, 0xffff, RZ, 0xc0, !PT ;  /* 0x0000ffff57627812 */ /* 0x000fe200078ec0ff */
[----:B------:R-:W-:Y:S01]  /*e880*/  FADD.FTZ R174, R135, R92 ;  /* 0x0000005c87ae7221 */ /* 0x000fe20000010000 */
[C---:B------:R-:W-:Y:S01]  /*e890*/  PRMT R94, R99.reuse, 0x7632, R94 ;  /* 0x00007632635e7816 */ /* 0x040fe2000000005e */
[----:B------:R-:W-:Y:S01]  /*e8a0*/  FADD.FTZ R119, R146, R119 ;  /* 0x0000007792777221 */ /* 0x000fe20000010000 */
[----:B------:R-:W-:Y:S01]  /*e8b0*/  SHF.R.U32.HI R98, RZ, 0x8, R98 ;  /* 0x00000008ff627819 */ /* 0x000fe20000011662 */
[----:B------:R-:W-:Y:S01]  /*e8c0*/  FADD.FTZ R165, R142, R165 ;  /* 0x000000a58ea57221 */ /* 0x000fe20000010000 */
[----:B------:R-:W-:Y:S01]  /*e8d0*/  SHF.R.U32.HI R92, RZ, 0x18, R87 ;  /* 0x00000018ff5c7819 */ /* 0x000fe20000011657 */
[----:B------:R-:W-:Y:S01]  /*e8e0*/  @!P6 HADD2 R237, -R94.H0_H0, -RZ.H0_H0 ;  /* 0xa00000ff5eede230 */ /* 0x000fe20000000900 */
[----:B------:R-:W-:Y:S01]  /*e8f0*/  PRMT R109, R99, 0x5410, R94 ;  /* 0x00005410636d7816 */ /* 0x000fe2000000005e */
[----:B------:R-:W-:Y:S01]  /*e900*/  FADD.FTZ R177, R154, R177 ;  /* 0x000000b19ab17221 */ /* 0x000fe20000010000 */
[----:B------:R-:W-:Y:S01]  /*e910*/  LOP3.LUT R98, R98, 0xffff, RZ, 0xc0, !PT ;  /* 0x0000ffff62627812 */ /* 0x000fe200078ec0ff */
[----:B------:R-:W-:Y:S01]  /*e920*/  @!P4 HADD2 R234, -R93.H0_H0, -RZ.H0_H0 ;  /* 0xa00000ff5deac230 */ /* 0x000fe20000000900 */
[----:B------:R-:W-:Y:S02]  /*e930*/  @!P0 PRMT R99, R238, 0x5410, RZ ;  /* 0x00005410ee638816 */ /* 0x000fe400000000ff */
[----:B------:R-:W-:Y:S02]  /*e940*/  ISETP.LE.U32.AND P0, PT, R92, UR13, PT ;  /* 0x0000000d5c007c0c */ /* 0x000fe4000bf03070 */
[----:B------:R-:W-:Y:S01]  /*e950*/  PRMT R92, R95, 0x7632, R92 ;  /* 0x000076325f5c7816 */ /* 0x000fe2000000005c */
[----:B------:R-:W-:Y:S01]  /*e960*/  STG.E.U16 desc[UR18][R172.64+0x2e], R99 ;  /* 0x00002e63ac007986 */ /* 0x000fe2000c101512 */
[----:B------:R-:W-:Y:S02]  /*e970*/  ISETP.LE.U32.AND P3, PT, R98, UR13, PT ;  /* 0x0000000d62007c0c */ /* 0x000fe4000bf63070 */
[----:B------:R-:W-:Y:S01]  /*e980*/  SHF.R.U32.HI R98, RZ, 0x10, R87 ;  /* 0x00000010ff627819 */ /* 0x000fe20000011657 */
[----:B------:R-:W-:Y:S01]  /*e990*/  @!P5 HADD2 R235, -R92.H0_H0, -RZ.H0_H0 ;  /* 0xa00000ff5cebd230 */ /* 0x000fe20000000900 */
[----:B------:R-:W-:Y:S02]  /*e9a0*/  LOP3.LUT R118, R123, UR27, R118, 0x96, !PT ;  /* 0x0000001b7b767c12 */ /* 0x000fe4000f8e9676 */
[C---:B------:R-:W-:Y:S02]  /*e9b0*/  LOP3.LUT R103, R106.reuse, 0xff, RZ, 0xc0, !PT ;  /* 0x000000ff6a677812 */ /* 0x040fe400078ec0ff */
[----:B------:R-:W-:Y:S01]  /*e9c0*/  LOP3.LUT R107, R106, 0xffff, RZ, 0xc0, !PT ;  /* 0x0000ffff6a6b7812 */ /* 0x000fe200078ec0ff */
[----:B------:R-:W-:Y:S01]  /*e9d0*/  @!P0 HADD2 R231, -R96.H0_H0, -RZ.H0_H0 ;  /* 0xa00000ff60e78230 */ /* 0x000fe20000000900 */
[----:B------:R-:W-:Y:S02]  /*e9e0*/  SHF.R.U32.HI R104, RZ, 0x10, R106 ;  /* 0x00000010ff687819 */ /* 0x000fe4000001166a */
[----:B------:R-:W-:Y:S02]  /*e9f0*/  LOP3.LUT R98, R98, 0xff, RZ, 0xc0, !PT ;  /* 0x000000ff62627812 */ /* 0x000fe400078ec0ff */
[----:B------:R-:W-:Y:S02]  /*ea00*/  LOP3.LUT R106, R118, 0xff, RZ, 0xc0, !PT ;  /* 0x000000ff766a7812 */ /* 0x000fe400078ec0ff */
[----:B------:R-:W-:Y:S02]  /*ea10*/  SHF.R.U32.HI R69, RZ, 0x18, R118 ;  /* 0x00000018ff457819 */ /* 0x000fe40000011676 */
[----:B------:R-:W-:Y:S02]  /*ea20*/  PRMT R87, R95, 0x5410, R92 ;  /* 0x000054105f577816 */ /* 0x000fe4000000005c */
[----:B------:R-:W-:Y:S02]  /*ea30*/  @!P2 PRMT R95, R236, 0x5410, RZ ;  /* 0x00005410ec5fa816 */ /* 0x000fe400000000ff */
[----:B------:R-:W-:Y:S02]  /*ea40*/  @!P5 PRMT R92, R235, 0x5410, RZ ;  /* 0x00005410eb5cd816 */ /* 0x000fe400000000ff */
[----:B------:R-:W-:Y:S02]  /*ea50*/  ISETP.LE.U32.AND P2, PT, R98, UR13, PT ;  /* 0x0000000d62007c0c */ /* 0x000fe4000bf43070 */
[----:B------:R-:W-:Y:S02]  /*ea60*/  ISETP.LE.U32.AND P1, PT, R106, UR13, PT ;  /* 0x0000000d6a007c0c */ /* 0x000fe4000bf23070 */
[----:B------:R-:W-:Y:S02]  /*ea70*/  ISETP.LE.U32.AND P5, PT, R69, UR13, PT ;  /* 0x0000000d45007c0c */ /* 0x000fe4000bfa3070 */
[----:B------:R-:W-:Y:S02]  /*ea80*/  PRMT R98, R93, 0x7632, R98 ;  /* 0x000076325d627816 */ /* 0x000fe40000000062 */
[C---:B------:R-:W-:Y:S02]  /*ea90*/  LOP3.LUT R106, R122.reuse, 0xff, RZ, 0xc0, !PT ;  /* 0x000000ff7a6a7812 */ /* 0x040fe400078ec0ff */
[----:B------:R-:W-:Y:S01]  /*eaa0*/  LOP3.LUT R69, R122, 0xffff, RZ, 0xc0, !PT ;  /* 0x0000ffff7a457812 */ /* 0x000fe200078ec0ff */
[----:B------:R-:W-:Y:S01]  /*eab0*/  @!P3 HADD2 R233, -R98.H0_H0, -RZ.H0_H0 ;  /* 0xa00000ff62e9b230 */ /* 0x000fe20000000900 */
[--C-:B------:R-:W-:Y:S01]  /*eac0*/  SHF.R.U32.HI R68, RZ, 0x10, R122.reuse ;  /* 0x00000010ff447819 */ /* 0x100fe2000001167a */
[----:B------:R-:W-:Y:S01]  /*ead0*/  @!P2 HADD2 R232, -R97.H0_H0, -RZ.H0_H0 ;  /* 0xa00000ff61e8a230 */ /* 0x000fe20000000900 */
[----:B------:R-:W-:Y:S01]  /*eae0*/  SHF.R.U32.HI R175, RZ, 0x18, R122 ;  /* 0x00000018ffaf7819 */ /* 0x000fe2000001167a */
[----:B------:R-:W-:Y:S01]  /*eaf0*/  IMAD.WIDE.U32 R122, R89, -0x326172a9, RZ ;  /* 0xcd9e8d57597a7825 */ /* 0x000fe200078e00ff */
[----:B------:R-:W-:Y:S02]  /*eb00*/  PRMT R88, R93, 0x5410, R98 ;  /* 0x000054105d587816 */ /* 0x000fe40000000062 */
[----:B------:R-:W-:Y:S01]  /*eb10*/  @!P3 PRMT R98, R233, 0x5410, RZ ;  /* 0x00005410e962b816 */ /* 0x000fe200000000ff */
[----:B------:R-:W-:Y:S01]  /*eb20*/  @!P1 HADD2 R219, -R145.H0_H0, -RZ.H0_H0 ;  /* 0xa00000ff91db9230 */ /* 0x000fe20000000900 */
[----:B---3--:R-:W-:Y:S02]  /*eb30*/  LOP3.LUT R102, R123, UR26, R194, 0x96, !PT ;  /* 0x0000001a7b667c12 */ /* 0x008fe4000f8e96c2 */
[----:B------:R-:W-:Y:S02]  /*eb40*/  LOP3.LUT R89, R179, UR25, R122, 0x96, !PT ;  /* 0x00000019b3597c12 */ /* 0x000fe4000f8e967a */
[----:B------:R-:W-:Y:S01]  /*eb50*/  ISETP.LE.U32.AND P3, PT, R103, UR13, PT ;  /* 0x0000000d67007c0c */ /* 0x000fe2000bf63070 */
[----:B------:R-:W-:Y:S01]  /*eb60*/  IMAD.WIDE.U32 R122, R102, -0x2daee0ad, RZ ;  /* 0xd2511f53667a7825 */ /* 0x000fe200078e00ff */
[----:B------:R-:W-:Y:S02]  /*eb70*/  SHF.R.U32.HI R69, RZ, 0x8, R69 ;  /* 0x00000008ff457819 */ /* 0x000fe40000011645 */
[----:B------:R-:W-:Y:S01]  /*eb80*/  SHF.R.U32.HI R107, RZ, 0x8, R107 ;  /* 0x00000008ff6b7819 */ /* 0x000fe2000001166b */
[----:B------:R-:W-:Y:S01]  /*eb90*/  IMAD.WIDE.U32 R130, R89, -0x2daee0ad, RZ ;  /* 0xd2511f5359827825 */ /* 0x000fe200078e00ff */
[----:B------:R-:W-:Y:S02]  /*eba0*/  LOP3.LUT R89, R123, UR24, R184, 0x96, !PT ;  /* 0x000000187b597c12 */ /* 0x000fe4000f8e96b8 */
[----:B------:R-:W-:Y:S01]  /*ebb0*/  LOP3.LUT R69, R69, 0xffff, RZ, 0xc0, !PT ;  /* 0x0000ffff45457812 */ /* 0x000fe200078ec0ff */
[----:B------:R-:W-:Y:S01]  /*ebc0*/  IMAD.MOV.U32 R102, RZ, RZ, R194 ;  /* 0x000000ffff667224 */ /* 0x000fe200078e00c2 */
[----:B------:R-:W-:Y:S01]  /*ebd0*/  LOP3.LUT R77, R131, UR21, R122, 0x96, !PT ;  /* 0x00000015834d7c12 */ /* 0x000fe2000f8e967a */
[----:B------:R-:W-:Y:S01]  /*ebe0*/  IMAD.WIDE.U32 R122, R89, -0x326172a9, RZ ;  /* 0xcd9e8d57597a7825 */ /* 0x000fe200078e00ff */
[----:B------:R-:W-:Y:S02]  /*ebf0*/  LOP3.LUT R128, R107, 0xffff, RZ, 0xc0, !PT ;  /* 0x0000ffff6b807812 */ /* 0x000fe400078ec0ff */
[----:B------:R-:W-:Y:S01]  /*ec00*/  PRMT R107, R97, 0x5410, R96 ;  /* 0x00005410616b7816 */ /* 0x000fe20000000060 */
[----:B------:R-:W-:Y:S01]  /*ec10*/  IMAD.WIDE.U32 R202, R77, -0x326172a9, RZ ;  /* 0xcd9e8d574dca7825 */ /* 0x000fe200078e00ff */
[----:B------:R-:W-:Y:S02]  /*ec20*/  @!P0 PRMT R96, R231, 0x5410, RZ ;  /* 0x00005410e7608816 */ /* 0x000fe400000000ff */
[----:B------:R-:W-:Y:S01]  /*ec30*/  @!P4 PRMT R93, R234, 0x5410, RZ ;  /* 0x00005410ea5dc816 */ /* 0x000fe200000000ff */
[----:B------:R-:W-:Y:S01]  /*ec40*/  @!P3 HADD2 R229, -R147.H0_H0, -RZ.H0_H0 ;  /* 0xa00000ff93e5b230 */ /* 0x000fe20000000900 */
[----:B------:R-:W-:Y:S02]  /*ec50*/  ISETP.LE.U32.AND P3, PT, R69, UR13, PT ;  /* 0x0000000d45007c0c */ /* 0x000fe4000bf63070 */
[----:B------:R-:W-:Y:S02]  /*ec60*/  LOP3.LUT R69, R123, UR23, R178, 0x96, !PT ;  /* 0x000000177b457c12 */ /* 0x000fe4000f8e96b2 */
[----:B------:R-:W-:Y:S02]  /*ec70*/  LOP3.LUT R122, R203, UR11, R122, 0x96, !PT ;  /* 0x0000000bcb7a7c12 */ /* 0x000fe4000f8e967a */
[----:B------:R-:W-:Y:S01]  /*ec80*/  ISETP.LE.U32.AND P4, PT, R128, UR13, PT ;  /* 0x0000000d80007c0c */ /* 0x000fe2000bf83070 */
[----:B------:R-:W-:Y:S01]  /*ec90*/  IMAD.WIDE.U32 R200, R69, -0x2daee0ad, RZ ;  /* 0xd2511f5345c87825 */ /* 0x000fe200078e00ff */
[----:B------:R-:W-:Y:S02]  /*eca0*/  PRMT R146, R147, 0x7632, R146 ;  /* 0x0000763293927816 */ /* 0x000fe40000000092 */
[----:B------:R-:W-:Y:S01]  /*ecb0*/  PRMT R141, R108, 0x7632, R141 ;  /* 0x000076326c8d7816 */ /* 0x000fe2000000008d */
[----:B------:R-:W-:Y:S01]  /*ecc0*/  IMAD.WIDE.U32 R122, R122, -0x2daee0ad, RZ ;  /* 0xd2511f537a7a7825 */ /* 0x000fe200078e00ff */
[----:B------:R-:W-:Y:S02]  /*ecd0*/  LOP3.LUT R69, R201, UR10, R130, 0x96, !PT ;  /* 0x0000000ac9457c12 */ /* 0x000fe4000f8e9682 */
[----:B------:R-:W-:Y:S02]  /*ece0*/  LOP3.LUT R104, R104, 0xff, RZ, 0xc0, !PT ;  /* 0x000000ff68687812 */ /* 0x000fe400078ec0ff */
[----:B------:R-:W-:Y:S01]  /*ecf0*/  LOP3.LUT R130, R123, UR8, R200, 0x96, !PT ;  /* 0x000000087b827c12 */ /* 0x000fe2000f8e96c8 */
[----:B------:R-:W-:Y:S01]  /*ed00*/  IMAD.WIDE.U32 R200, R69, -0x326172a9, RZ ;  /* 0xcd9e8d5745c87825 */ /* 0x000fe200078e00ff */
[----:B------:R-:W-:Y:S02]  /*ed10*/  @!P2 PRMT R97, R232, 0x5410, RZ ;  /* 0x00005410e861a816 */ /* 0x000fe400000000ff */
[----:B------:R-:W-:Y:S01]  /*ed20*/  @!P6 PRMT R94, R237, 0x5410, RZ ;  /* 0x00005410ed5ee816 */ /* 0x000fe200000000ff */
[----:B------:R-:W-:Y:S01]  /*ed30*/  IMAD.WIDE.U32 R130, R130, -0x326172a9, RZ ;  /* 0xcd9e8d5782827825 */ /* 0x000fe200078e00ff */
[----:B------:R-:W-:Y:S02]  /*ed40*/  ISETP.LE.U32.AND P6, PT, R104, UR13, PT ;  /* 0x0000000d68007c0c */ /* 0x000fe4000bfc3070 */
[----:B------:R-:W-:Y:S01]  /*ed50*/  @P5 LOP3.LUT R129, R129, 0x40, RZ, 0xfc, !PT ;  /* 0x0000004081815812 */ /* 0x000fe200078efcff */
[----:B------:R-:W-:Y:S01]  /*ed60*/  STG.E.U16 desc[UR18][R172.64+0x30], R94 ;  /* 0x0000305eac007986 */ /* 0x000fe2000c101512 */
[----:B------:R-:W-:Y:S01]  /*ed70*/  LOP3.LUT R69, R131, UR28, R200, 0x96, !PT ;  /* 0x0000001c83457c12 */ /* 0x000fe2000f8e96c8 */
[----:B------:R-:W-:Y:S01]  /*ed80*/  @!P4 HADD2 R228, -R146.H0_H0, -RZ.H0_H0 ;  /* 0xa00000ff92e4c230 */ /* 0x000fe20000000900 */
[----:B------:R-:W-:Y:S01]  /*ed90*/  ISETP.LE.U32.AND P4, PT, R106, UR13, PT ;  /* 0x0000000d6a007c0c */ /* 0x000fe2000bf83070 */
[----:B------:R1:W-:Y:S01]  /*eda0*/  STL [R1+0x80], R129 ;  /* 0x0000808101007387 */ /* 0x0003e20000100800 */
[----:B------:R-:W-:Y:S01]  /*edb0*/  LOP3.LUT R77, R69, 0xff, RZ, 0xc0, !PT ;  /* 0x000000ff454d7812 */ /* 0x000fe200078ec0ff */
[----:B------:R-:W-:Y:S01]  /*edc0*/  IMAD.MOV.U32 R90, RZ, RZ, R129 ;  /* 0x000000ffff5a7224 */ /* 0x000fe200078e0081 */
[----:B------:R-:W-:Y:S01]  /*edd0*/  PRMT R106, R108, 0x5410, R141 ;  /* 0x000054106c6a7816 */ /* 0x000fe2000000008d */
[----:B------:R-:W-:Y:S01]  /*ede0*/  STG.E.U16 desc[UR18][R170.64+0x30], R95 ;  /* 0x0000305faa007986 */ /* 0x000fe2000c101512 */
[----:B------:R-:W-:Y:S01]  /*edf0*/  ISETP.LE.U32.AND P0, PT, R77, UR13, PT ;  /* 0x0000000d4d007c0c */ /* 0x000fe2000bf03070 */
[----:B------:R-:W-:Y:S01]  /*ee00*/  @!P6 HADD2 R227, -R149.H0_H0, -RZ.H0_H0 ;  /* 0xa00000ff95e3e230 */ /* 0x000fe20000000900 */
[----:B------:R-:W-:Y:S01]  /*ee10*/  LOP3.LUT R77, R69, 0xffff, RZ, 0xc0, !PT ;  /* 0x0000ffff454d7812 */ /* 0x000fe200078ec0ff */
[----:B------:R-:W-:Y:S01]  /*ee20*/  STG.E.U16 desc[UR18][R170.64+0x32], R92 ;  /* 0x0000325caa007986 */ /* 0x000fe2000c101512 */
[----:B------:R-:W-:Y:S01]  /*ee30*/  ISETP.LE.U32.AND P5, PT, R105, UR13, PT ;  /* 0x0000000d69007c0c */ /* 0x000fe2000bfa3070 */
[----:B------:R-:W-:Y:S01]  /*ee40*/  IMAD.MOV.U32 R123, RZ, RZ, R90 ;  /* 0x000000ffff7b7224 */ /* 0x000fe200078e005a */
[----:B------:R-:W-:Y:S01]  /*ee50*/  SHF.R.U32.HI R77, RZ, 0x8, R77 ;  /* 0x00000008ff4d7819 */ /* 0x000fe2000001164d */
[----:B------:R-:W-:Y:S01]  /*ee60*/  STG.E.U16 desc[UR18][R166.64+0x42], R98 ;  /* 0x00004262a6007986 */ /* 0x000fe2000c101512 */
[----:B------:R-:W-:Y:S02]  /*ee70*/  SHF.R.U32.HI R105, RZ, 0x10, R118 ;  /* 0x00000010ff697819 */ /* 0x000fe40000011676 */
[----:B------:R-:W-:Y:S01]  /*ee80*/  LOP3.LUT R77, R77, 0xffff, RZ, 0xc0, !PT ;  /* 0x0000ffff4d4d7812 */ /* 0x000fe200078ec0ff */
[----:B------:R-:W-:Y:S01]  /*ee90*/  STG.E.U16 desc[UR18][R166.64+0x40], R93 ;  /* 0x0000405da6007986 */ /* 0x000fe2000c101512 */
[----:B------:R-:W-:Y:S01]  /*eea0*/  LOP3.LUT R105, R105, 0xff, RZ, 0xc0, !PT ;  /* 0x000000ff69697812 */ /* 0x000fe200078ec0ff */
[----:B------:R-:W-:Y:S01]  /*eeb0*/  @!P0 HADD2 R230, -R108.H0_H0, -RZ.H0_H0 ;  /* 0xa00000ff6ce68230 */ /* 0x000fe20000000900 */
[----:B------:R-:W-:Y:S01]  /*eec0*/  PRMT R142, R143, 0x7632, R142 ;  /* 0x000076328f8e7816 */ /* 0x000fe2000000008e */
[----:B------:R-:W-:Y:S01]  /*eed0*/  LDSM.16.MT88.4 R92, [R189+0x7800] ;  /* 0x00780000bd5c783b */ /* 0x000fe20000004200 */
[----:B------:R-:W-:Y:S02]  /*eee0*/  ISETP.LE.U32.AND P6, PT, R105, UR13, PT ;  /* 0x0000000d69007c0c */ /* 0x000fe4000bfc3070 */
[----:B------:R-:W-:Y:S02]  /*eef0*/  @!P0 PRMT R108, R230, 0x5410, RZ ;  /* 0x00005410e66c8816 */ /* 0x000fe400000000ff */
[----:B------:R-:W-:Y:S02]  /*ef00*/  ISETP.LE.U32.AND P0, PT, R77, UR13, PT ;  /* 0x0000000d4d007c0c */ /* 0x000fe4000bf03070 */
[--C-:B------:R-:W-:Y:S01]  /*ef10*/  SHF.R.U32.HI R77, RZ, 0x10, R69.reuse ;  /* 0x00000010ff4d7819 */ /* 0x100fe20000011645 */
[----:B------:R-:W-:Y:S01]  /*ef20*/  STG.E.U16 desc[UR18][R168.64+0x40], R97 ;  /* 0x00004061a8007986 */ /* 0x000fe2000c101512 */
[----:B------:R-:W-:Y:S02]  /*ef30*/  PRMT R105, R143, 0x5410, R142 ;  /* 0x000054108f697816 */ /* 0x000fe4000000008e */
[----:B------:R-:W-:Y:S01]  /*ef40*/  LOP3.LUT R77, R77, 0xff, RZ, 0xc0, !PT ;  /* 0x000000ff4d4d7812 */ /* 0x000fe200078ec0ff */
[----:B------:R-:W-:Y:S01]  /*ef50*/  STG.E.U16 desc[UR18][R168.64+0x42], R96 ;  /* 0x00004260a8007986 */ /* 0x000fe2000c101512 */
[----:B------:R-:W-:Y:S01]  /*ef60*/  PRMT R90, R147, 0x5410, R146 ;  /* 0x00005410935a7816 */ /* 0x000fe20000000092 */
[----:B------:R-:W-:Y:S01]  /*ef70*/  @!P6 HADD2 R215, -R151.H0_H0, -RZ.H0_H0 ;  /* 0xa00000ff97d7e230 */ /* 0x000fe20000000900 */
[----:B------:R-:W-:Y:S01]  /*ef80*/  ISETP.LE.U32.AND P2, PT, R77, UR13, PT ;  /* 0x0000000d4d007c0c */ /* 0x000fe2000bf43070 */
[----:B------:R-:W-:Y:S01]  /*ef90*/  STG.E.U16 desc[UR18][R172.64+0x3e], R108 ;  /* 0x00003e6cac007986 */ /* 0x000fe2000c101512 */
[----:B------:R-:W-:Y:S01]  /*efa0*/  SHF.R.U32.HI R69, RZ, 0x18, R69 ;  /* 0x00000018ff457819 */ /* 0x000fe20000011645 */
[----:B------:R-:W-:Y:S01]  /*efb0*/  @!P0 HADD2 R223, -R141.H0_H0, -RZ.H0_H0 ;  /* 0xa00000ff8ddf8230 */ /* 0x000fe20000000900 */
[----:B------:R-:W-:Y:S01]  /*efc0*/  PRMT R148, R149, 0x7632, R148 ;  /* 0x0000763295947816 */ /* 0x000fe20000000094 */
[----:B------:R-:W-:Y:S01]  /*efd0*/  IMAD.MOV.U32 R77, RZ, RZ, R197 ;  /* 0x000000ffff4d7224 */ /* 0x000fe200078e00c5 */
[----:B------:R-:W-:Y:S02]  /*efe0*/  LOP3.LUT R68, R68, 0xff, RZ, 0xc0, !PT ;  /* 0x000000ff44447812 */ /* 0x000fe400078ec0ff */
[----:B------:R-:W-:Y:S01]  /*eff0*/  @!P0 PRMT R141, R223, 0x5410, RZ ;  /* 0x00005410df8d8816 */ /* 0x000fe200000000ff */
[----:B------:R-:W-:Y:S01]  /*f000*/  @!P5 HADD2 R226, -R148.H0_H0, -RZ.H0_H0 ;  /* 0xa00000ff94e2d230 */ /* 0x000fe20000000900 */
[----:B------:R-:W-:Y:S02]  /*f010*/  ISETP.LE.U32.AND P0, PT, R69, UR13, PT ;  /* 0x0000000d45007c0c */ /* 0x000fe4000bf03070 */
[----:B------:R-:W-:Y:S01]  /*f020*/  LOP3.LUT R69, R130, 0xff, RZ, 0xc0, !PT ;  /* 0x000000ff82457812 */ /* 0x000fe200078ec0ff */
[----:B------:R-:W-:Y:S01]  /*f030*/  @!P2 HADD2 R222, -R143.H0_H0, -RZ.H0_H0 ;  /* 0xa00000ff8fdea230 */ /* 0x000fe20000000900 */
[----:B------:R-:W-:Y:S01]  /*f040*/  PRMT R89, R149, 0x5410, R148 ;  /* 0x0000541095597816 */ /* 0x000fe20000000094 */
[----:B------:R-:W-:Y:S01]  /*f050*/  STG.E.U16 desc[UR18][R172.64+0x40], R141 ;  /* 0x0000408dac007986 */ /* 0x000fe2000c101512 */
[----:B------:R-:W-:Y:S02]  /*f060*/  LOP3.LUT R118, R118, 0xffff, RZ, 0xc0, !PT ;  /* 0x0000ffff76767812 */ /* 0x000fe400078ec0ff */
[----:B------:R-:W-:Y:S02]  /*f070*/  @!P2 PRMT R143, R222, 0x5410, RZ ;  /* 0x00005410de8fa816 */ /* 0x000fe400000000ff */
[----:B------:R-:W-:Y:S01]  /*f080*/  ISETP.LE.U32.AND P2, PT, R128, UR13, PT ;  /* 0x0000000d80007c0c */ /* 0x000fe2000bf43070 */
[----:B------:R-:W-:Y:S01]  /*f090*/  IMAD.MOV.U32 R128, RZ, RZ, R102 ;  /* 0x000000ffff807224 */ /* 0x000fe200078e0066 */
[----:B------:R-:W-:Y:S01]  /*f0a0*/  LOP3.LUT R121, R201, UR9, R202, 0x96, !PT ;  /* 0x00000009c9797c12 */ /* 0x000fe2000f8e96ca */
[----:B------:R-:W-:Y:S01]  /*f0b0*/  STG.E.U16 desc[UR18][R170.64+0x40], R143 ;  /* 0x0000408faa007986 */ /* 0x000fe2000c101512 */
[----:B------:R-:W-:Y:S01]  /*f0c0*/  @!P5 PRMT R148, R226, 0x5410, RZ ;  /* 0x00005410e294d816 */ /* 0x000fe200000000ff */
[----:B------:R-:W-:Y:S01]  /*f0d0*/  @!P0 HADD2 R220, -R142.H0_H0, -RZ.H0_H0 ;  /* 0xa00000ff8edc8230 */ /* 0x000fe20000000900 */
[----:B------:R-:W-:Y:S01]  /*f0e0*/  PRMT R135, R140, 0x7632, R135 ;  /* 0x000076328c877816 */ /* 0x000fe20000000087 */
[----:B------:R2:W5:Y:S01]  /*f0f0*/  LDL.LU.64 R202, [R1+0xf8] ;  /* 0x0000f80001ca7983 */ /* 0x0005620000300a00 */
[----:B------:R-:W-:Y:S02]  /*f100*/  PRMT R144, R145, 0x7632, R144 ;  /* 0x0000763291907816 */ /* 0x000fe40000000090 */
[----:B------:R-:W-:Y:S02]  /*f110*/  @!P0 PRMT R142, R220, 0x5410, RZ ;  /* 0x00005410dc8e8816 */ /* 0x000fe400000000ff */
[----:B------:R-:W-:Y:S01]  /*f120*/  ISETP.LE.U32.AND P0, PT, R103, UR13, PT ;  /* 0x0000000d67007c0c */ /* 0x000fe2000bf03070 */
[----:B------:R2:W5:Y:S01]  /*f130*/  LDL.LU.64 R200, [R1+0xf0] ;  /* 0x0000f00001c87983 */ /* 0x0005620000300a00 */
[----:B------:R-:W-:Y:S01]  /*f140*/  @!P2 PRMT R146, R228, 0x5410, RZ ;  /* 0x00005410e492a816 */ /* 0x000fe200000000ff */
[----:B------:R-:W-:Y:S01]  /*f150*/  IMAD.MOV.U32 R103, RZ, RZ, R195 ;  /* 0x000000ffff677224 */ /* 0x000fe200078e00c3 */
[----:B------:R-:W-:Y:S02]  /*f160*/  ISETP.LE.U32.AND P2, PT, R104, UR13, PT ;  /* 0x0000000d68007c0c */ /* 0x000fe4000bf43070 */
[----:B------:R-:W-:Y:S01]  /*f170*/  PRMT R102, R140, 0x5410, R135 ;  /* 0x000054108c667816 */ /* 0x000fe20000000087 */
[----:B------:R-:W-:Y:S01]  /*f180*/  STG.E.U16 desc[UR18][R170.64+0x42], R142 ;  /* 0x0000428eaa007986 */ /* 0x000fe2000c101512 */
[----:B------:R-:W-:Y:S01]  /*f190*/  PRMT R104, R145, 0x5410, R144 ;  /* 0x0000541091687816 */ /* 0x000fe20000000090 */
[----:B-1----:R-:W-:Y:S01]  /*f1a0*/  IMAD.MOV.U32 R129, RZ, RZ, R103 ;  /* 0x000000ffff817224 */ /* 0x002fe200078e0067 */
[----:B------:R-:W-:Y:S01]  /*f1b0*/  PRMT R103, R134, 0x5410, R133 ;  /* 0x0000541086677816 */ /* 0x000fe20000000085 */
[----:B------:R2:W5:Y:S01]  /*f1c0*/  LDL.LU.64 R196, [R1+0xe8] ;  /* 0x0000e80001c47983 */ /* 0x0005620000300a00 */
[----:B------:R-:W-:Y:S02]  /*f1d0*/  @!P1 PRMT R145, R219, 0x5410, RZ ;  /* 0x00005410db919816 */ /* 0x000fe400000000ff */
[----:B------:R-:W-:Y:S02]  /*f1e0*/  @!P0 PRMT R147, R229, 0x5410, RZ ;  /* 0x00005410e5938816 */ /* 0x000fe400000000ff */
[----:B------:R-:W-:Y:S01]  /*f1f0*/  ISETP.LE.U32.AND P0, PT, R68, UR13, PT ;  /* 0x0000000d44007c0c */ /* 0x000fe2000bf03070 */
[----:B------:R-:W-:Y:S01]  /*f200*/  STG.E.U16 desc[UR18][R166.64+0x52], R146 ;  /* 0x00005292a6007986 */ /* 0x000fe2000c101512 */
[----:B------:R-:W-:Y:S02]  /*f210*/  @!P2 PRMT R149, R227, 0x5410, RZ ;  /* 0x00005410e395a816 */ /* 0x000fe400000000ff */
[----:B------:R-:W-:Y:S01]  /*f220*/  ISETP.LE.U32.AND P2, PT, R69, UR13, PT ;  /* 0x0000000d45007c0c */ /* 0x000fe2000bf43070 */
[----:B------:R2:W5:Y:S01]  /*f230*/  LDL.LU.64 R194, [R1+0xe0] ;  /* 0x0000e00001c27983 */ /* 0x0005620000300a00 */
[----:B------:R-:W-:Y:S01]  /*f240*/  LOP3.LUT R69, R130, 0xffff, RZ, 0xc0, !PT ;  /* 0x0000ffff82457812 */ /* 0x000fe200078ec0ff */
[----:B------:R-:W-:Y:S01]  /*f250*/  IMAD.MOV.U32 R131, RZ, RZ, R77 ;  /* 0x000000ffff837224 */ /* 0x000fe200078e004d */
[----:B------:R-:W-:Y:S01]  /*f260*/  SHF.R.U32.HI R68, RZ, 0x8, R118 ;  /* 0x00000008ff447819 */ /* 0x000fe20000011676 */
[----:B------:R-:W-:Y:S01]  /*f270*/  IMAD.U32 R118, RZ, RZ, UR13 ;  /* 0x0000000dff767e24 */ /* 0x000fe2000f8e00ff */
[----:B------:R-:W-:Y:S01]  /*f280*/  SHF.R.U32.HI R69, RZ, 0x8, R69 ;  /* 0x00000008ff457819 */ /* 0x000fe20000011645 */
[----:B------:R-:W-:Y:S01]  /*f290*/  STG.E.U16 desc[UR18][R166.64+0x50], R147 ;  /* 0x00005093a6007986 */ /* 0x000fe2000c101512 */
[----:B------:R-:W-:Y:S02]  /*f2a0*/  LOP3.LUT R68, R68, 0xffff, RZ, 0xc0, !PT ;  /* 0x0000ffff44447812 */ /* 0x000fe400078ec0ff */
[----:B------:R-:W-:Y:S01]  /*f2b0*/  LOP3.LUT R69, R69, 0xffff, RZ, 0xc0, !PT ;  /* 0x0000ffff45457812 */ /* 0x000fe200078ec0ff */
[----:B------:R-:W-:Y:S01]  /*f2c0*/  STG.E.U16 desc[UR18][R168.64+0x50], R149 ;  /* 0x00005095a8007986 */ /* 0x000fe2000c101512 */
[----:B------:R-:W-:Y:S01]  /*f2d0*/  ISETP.LE.U32.AND P5, PT, R68, UR13, PT ;  /* 0x0000000d44007c0c */ /* 0x000fe2000bfa3070 */
[----:B------:R-:W-:Y:S01]  /*f2e0*/  @!P2 HADD2 R216, -R134.H0_H0, -RZ.H0_H0 ;  /* 0xa00000ff86d8a230 */ /* 0x000fe20000000900 */
[----:B------:R-:W-:Y:S01]  /*f2f0*/  LOP3.LUT P1, RZ, R123, 0x20, RZ, 0xc0, !PT ;  /* 0x000000207bff7812 */ /* 0x000fe2000782c0ff */
[----:B------:R-:W-:Y:S01]  /*f300*/  STG.E.U16 desc[UR18][R168.64+0x52], R148 ;  /* 0x00005294a8007986 */ /* 0x000fe2000c101512 */
[----:B------:R-:W-:Y:S02]  /*f310*/  SHF.R.U32.HI R77, RZ, 0x18, R152 ;  /* 0x00000018ff4d7819 */ /* 0x000fe40000011698 */
[----:B------:R-:W-:Y:S02]  /*f320*/  @!P2 PRMT R134, R216, 0x5410, RZ ;  /* 0x00005410d886a816 */ /* 0x000fe400000000ff */
[----:B------:R-:W-:Y:S02]  /*f330*/  ISETP.LE.U32.AND P2, PT, R69, UR13, PT ;  /* 0x0000000d45007c0c */ /* 0x000fe4000bf43070 */
[--C-:B------:R-:W-:Y:S01]  /*f340*/  SHF.R.U32.HI R69, RZ, 0x10, R130.reuse ;  /* 0x00000010ff457819 */ /* 0x100fe20000011682 */
[----:B------:R1:W-:Y:S01]  /*f350*/  STG.E.U16 desc[UR18][R172.64+0x4e], R134 ;  /* 0x00004e86ac007986 */ /* 0x0003e2000c101512 */
[----:B------:R-:W-:Y:S01]  /*f360*/  SHF.R.U32.HI R130, RZ, 0x18, R130 ;  /* 0x00000018ff827819 */ /* 0x000fe20000011682 */
[----:B------:R-:W-:Y:S01]  /*f370*/  @!P5 HADD2 R218, -R144.H0_H0, -RZ.H0_H0 ;  /* 0xa00000ff90dad230 */ /* 0x000fe20000000900 */
[----:B------:R-:W-:Y:S04]  /*f380*/  LOP3.LUT R69, R69, 0xff, RZ, 0xc0, !PT ;  /* 0x000000ff45457812 */ /* 0x000fe800078ec0ff */
[----:B------:R-:W-:Y:S02]  /*f390*/  ISETP.LE.U32.AND P5, PT, R69, UR13, PT ;  /* 0x0000000d45007c0c */ /* 0x000fe4000bfa3070 */
[----:B------:R-:W-:Y:S01]  /*f3a0*/  LOP3.LUT R69, R176, 0xff, RZ, 0xc0, !PT ;  /* 0x000000ffb0457812 */ /* 0x000fe200078ec0ff */
[----:B------:R-:W-:Y:S05]  /*f3b0*/  @!P2 HADD2 R214, -R133.H0_H0, -RZ.H0_H0 ;  /* 0xa00000ff85d6a230 */ /* 0x000fea0000000900 */
[----:B------:R-:W-:Y:S02]  /*f3c0*/  @!P2 PRMT R133, R214, 0x5410, RZ ;  /* 0x00005410d685a816 */ /* 0x000fe400000000ff */
[----:B------:R-:W-:Y:S01]  /*f3d0*/  ISETP.LE.U32.AND P2, PT, R130, UR13, PT ;  /* 0x0000000d82007c0c */ /* 0x000fe2000bf43070 */
[----:B------:R-:W-:Y:S02]  /*f3e0*/  IMAD.MOV.U32 R130, RZ, RZ, R76 ;  /* 0x000000ffff827224 */ /* 0x000fe400078e004c */
[----:B------:R-:W-:Y:S01]  /*f3f0*/  @!P5 HADD2 R212, -R140.H0_H0, -RZ.H0_H0 ;  /* 0xa00000ff8cd4d230 */ /* 0x000fe20000000900 */
[----:B------:R3:W-:Y:S04]  /*f400*/  STG.E.U16 desc[UR18][R172.64+0x50], R133 ;  /* 0x00005085ac007986 */ /* 0x0007e8000c101512 */
[----:B------:R-:W-:Y:S02]  /*f410*/  @!P5 PRMT R140, R212, 0x5410, RZ ;  /* 0x00005410d48cd816 */ /* 0x000fe400000000ff */
[----:B------:R-:W-:Y:S01]  /*f420*/  LOP3.LUT P5, RZ, R123, 0x40, RZ, 0xc0, !PT ;  /* 0x000000407bff7812 */ /* 0x000fe200078ac0ff */
[----:B------:R-:W-:Y:S02]  /*f430*/  IMAD.MOV.U32 R123, RZ, RZ, 0x7054 ;  /* 0x00007054ff7b7424 */ /* 0x000fe400078e00ff */
[----:B------:R-:W-:Y:S01]  /*f440*/  @!P2 HADD2 R210, -R135.H0_H0, -RZ.H0_H0 ;  /* 0xa00000ff87d2a230 */ /* 0x000fe20000000900 */
[----:B------:R-:W-:Y:S01]  /*f450*/  STG.E.U16 desc[UR18][R170.64+0x50], R140 ;  /* 0x0000508caa007986 */ /* 0x000fe2000c101512 */
[----:B-1----:R-:W-:Y:S01]  /*f460*/  IMAD.MOV.U32 R134, RZ, RZ, R3 ;  /* 0x000000ffff867224 */ /* 0x002fe200078e0003 */
[----:B------:R-:W-:Y:S02]  /*f470*/  PRMT R118, R118, R123, UR13 ;  /* 0x0000000d76767e16 */ /* 0x000fe4000800007b */
[----:B------:R-:W-:Y:S02]  /*f480*/  @!P2 PRMT R135, R210, 0x5410, RZ ;  /* 0x00005410d287a816 */ /* 0x000fe400000000ff */
[----:B------:R-:W-:Y:S02]  /*f490*/  ISETP.LE.U32.AND P2, PT, R68, UR13, PT ;  /* 0x0000000d44007c0c */ /* 0x000fe4000bf43070 */
[----:B------:R-:W-:Y:S01]  /*f4a0*/  LOP3.LUT R68, R176, 0xffff, RZ, 0xc0, !PT ;  /* 0x0000ffffb0447812 */ /* 0x000fe200078ec0ff */
[----:B------:R1:W-:Y:S01]  /*f4b0*/  STG.E.U16 desc[UR18][R170.64+0x52], R135 ;  /* 0x00005287aa007986 */ /* 0x0003e2000c101512 */
[----:B------:R-:W-:Y:S02]  /*f4c0*/  LOP3.LUT R123, R124, 0xffff, RZ, 0xc0, !PT ;  /* 0x0000ffff7c7b7812 */ /* 0x000fe400078ec0ff */
[----:B------:R-:W-:Y:S01]  /*f4d0*/  SHF.R.U32.HI R68, RZ, 0x8, R68 ;  /* 0x00000008ff447819 */ /* 0x000fe20000011644 */
[----:B------:R-:W-:Y:S01]  /*f4e0*/  STG.E.U16 desc[UR18][R166.64+0x60], R145 ;  /* 0x00006091a6007986 */ /* 0x000fe2000c101512 */
[----:B------:R-:W-:Y:S02]  /*f4f0*/  SHF.R.U32.HI R123, RZ, 0x8, R123 ;  /* 0x00000008ff7b7819 */ /* 0x000fe4000001167b */
[----:B------:R-:W-:Y:S01]  /*f500*/  PRMT R69, R69, 0x5410, R68 ;  /* 0x0000541045457816 */ /* 0x000fe20000000044 */
[----:B---3--:R-:W-:Y:S01]  /*f510*/  IMAD.MOV.U32 R133, RZ, RZ, R132 ;  /* 0x000000ffff857224 */ /* 0x008fe200078e0084 */
[----:B------:R-:W-:Y:S02]  /*f520*/  SHF.R.U32.HI R68, RZ, 0x10, R176 ;  /* 0x00000010ff447819 */ /* 0x000fe400000116b0 */
[----:B------:R-:W-:Y:S01]  /*f530*/  @!P2 PRMT R144, R218, 0x5410, RZ ;  /* 0x00005410da90a816 */ /* 0x000fe200000000ff */
[----:B------:R-:W3:Y:S01]  /*f540*/  LDL R176, [R1+0x74] ;  /* 0x0000740001b07983 */ /* 0x000ee20000100800 */
[----:B------:R-:W-:Y:S02]  /*f550*/  LOP3.LUT R68, R68, 0xff, RZ, 0xc0, !PT ;  /* 0x000000ff44447812 */ /* 0x000fe400078ec0ff */
[--C-:B------:R-:W-:Y:S01]  /*f560*/  HSET2.LE.AND R69, R69, R118.reuse, PT ;  /* 0x0000007645457233 */ /* 0x100fe20003803000 */
[----:B------:R-:W-:Y:S01]  /*f570*/  STG.E.U16 desc[UR18][R166.64+0x62], R144 ;  /* 0x00006290a6007986 */ /* 0x000fe2000c101512 */
[----:B------:R-:W-:Y:S03]  /*f580*/  PRMT R73, R68, 0x5410, R73 ;  /* 0x0000541044497816 */ /* 0x000fe60000000049 */
[----:B------:R-:W-:Y:S02]  /*f590*/  LOP3.LUT R68, R69, R120, RZ, 0xc0, !PT ;  /* 0x0000007845447212 */ /* 0x000fe400078ec0ff */
[--C-:B------:R-:W-:Y:S02]  /*f5a0*/  HSET2.LE.AND R70, R73, R118.reuse, PT ;  /* 0x0000007649467233 */ /* 0x100fe40003803000 */
[----:B------:R-:W-:Y:S02]  /*f5b0*/  LOP3.LUT R73, R162, 0xff, RZ, 0xc0, !PT ;  /* 0x000000ffa2497812 */ /* 0x000fe400078ec0ff */
[----:B------:R-:W-:Y:S01]  /*f5c0*/  LOP3.LUT R120, R124, 0xff, RZ, 0xc0, !PT ;  /* 0x000000ff7c787812 */ /* 0x000fe200078ec0ff */
[----:B-1----:R-:W-:Y:S01]  /*f5d0*/  IMAD.MOV.U32 R135, RZ, RZ, R2 ;  /* 0x000000ffff877224 */ /* 0x002fe200078e0002 */
[----:B------:R-:W-:Y:S02]  /*f5e0*/  LOP3.LUT R69, R70, R117, RZ, 0xc0, !PT ;  /* 0x0000007546457212 */ /* 0x000fe400078ec0ff */
[----:B------:R-:W-:Y:S02]  /*f5f0*/  LOP3.LUT R70, R162, 0xffff, RZ, 0xc0, !PT ;  /* 0x0000ffffa2467812 */ /* 0x000fe400078ec0ff */
[----:B------:R-:W-:Y:S02]  /*f600*/  LOP3.LUT R117, R160, 0xff, RZ, 0xc0, !PT ;  /* 0x000000ffa0757812 */ /* 0x000fe400078ec0ff */
[----:B------:R-:W-:Y:S02]  /*f610*/  SHF.R.U32.HI R70, RZ, 0x8, R70 ;  /* 0x00000008ff467819 */ /* 0x000fe40000011646 */
[----:B------:R-:W-:Y:S01]  /*f620*/  PRMT R81, R120, 0x5410, R123 ;  /* 0x0000541078517816 */ /* 0x000fe2000000007b */
[----:B------:R-:W-:Y:S01]  /*f630*/  IMAD.WIDE.U32 R120, R121, -0x2daee0ad, RZ ;  /* 0xd2511f5379787825 */ /* 0x000fe200078e00ff */
[----:B------:R-:W-:Y:S02]  /*f640*/  PRMT R73, R73, 0x5410, R70 ;  /* 0x0000541049497816 */ /* 0x000fe40000000046 */
[----:B------:R-:W-:Y:S02]  /*f650*/  SHF.R.U32.HI R123, RZ, 0x10, R180 ;  /* 0x00000010ff7b7819 */ /* 0x000fe400000116b4 */
[----:B------:R-:W-:Y:S02]  /*f660*/  LOP3.LUT R122, R121, UR27, R122, 0x96, !PT ;  /* 0x0000001b797a7c12 */ /* 0x000fe4000f8e967a */
[--C-:B------:R-:W-:Y:S02]  /*f670*/  HSET2.LE.AND R73, R73, R118.reuse, PT ;  /* 0x0000007649497233 */ /* 0x100fe40003803000 */
[----:B------:R-:W-:Y:S02]  /*f680*/  LOP3.LUT R123, R123, 0xff, RZ, 0xc0, !PT ;  /* 0x000000ff7b7b7812 */ /* 0x000fe400078ec0ff */
[----:B------:R-:W-:Y:S02]  /*f690*/  LOP3.LUT R85, R122, 0xffff, RZ, 0xc0, !PT ;  /* 0x0000ffff7a557812 */ /* 0x000fe400078ec0ff */
[----:B------:R-:W-:Y:S02]  /*f6a0*/  LOP3.LUT R70, R73, R72, RZ, 0xc0, !PT ;  /* 0x0000004849467212 */ /* 0x000fe400078ec0ff */
[--C-:B------:R-:W-:Y:S02]  /*f6b0*/  SHF.R.U32.HI R72, RZ, 0x10, R162.reuse ;  /* 0x00000010ff487819 */ /* 0x100fe400000116a2 */
[----:B------:R-:W-:Y:S02]  /*f6c0*/  SHF.R.U32.HI R73, RZ, 0x18, R162 ;  /* 0x00000018ff497819 */ /* 0x000fe400000116a2 */
[----:B------:R-:W-:Y:S02]  /*f6d0*/  LOP3.LUT R72, R72, 0xff, RZ, 0xc0, !PT ;  /* 0x000000ff48487812 */ /* 0x000fe400078ec0ff */
[--C-:B------:R-:W-:Y:S02]  /*f6e0*/  SHF.R.U32.HI R162, RZ, 0x10, R124.reuse ;  /* 0x00000010ffa27819 */ /* 0x100fe4000001167c */
[----:B------:R-:W-:Y:S02]  /*f6f0*/  PRMT R73, R72, 0x5410, R73 ;  /* 0x0000541048497816 */ /* 0x000fe40000000049 */
[----:B------:R-:W-:Y:S02]  /*f700*/  LOP3.LUT R72, R152, 0xffff, RZ, 0xc0, !PT ;  /* 0x0000ffff98487812 */ /* 0x000fe400078ec0ff */
[----:B------:R-:W-:Y:S02]  /*f710*/  SHF.R.U32.HI R124, RZ, 0x18, R124 ;  /* 0x00000018ff7c7819 */ /* 0x000fe4000001167c */
[----:B------:R-:W-:Y:S04]  /*f720*/  SHF.R.U32.HI R72, RZ, 0x8, R72 ;  /* 0x00000008ff487819 */ /* 0x000fe80000011648 */
[----:B------:R-:W-:Y:S02]  /*f730*/  PRMT R75, R75, 0x5410, R72 ;  /* 0x000054104b4b7816 */ /* 0x000fe40000000048 */
[----:B------:R-:W-:Y:S02]  /*f740*/  SHF.R.U32.HI R72, RZ, 0x10, R152 ;  /* 0x00000010ff487819 */ /* 0x000fe40000011698 */
[----:B------:R-:W-:Y:S02]  /*f750*/  LOP3.LUT R152, R126, 0xff, RZ, 0xc0, !PT ;  /* 0x000000ff7e987812 */ /* 0x000fe400078ec0ff */
[----:B------:R-:W-:Y:S04]  /*f760*/  LOP3.LUT R72, R72, 0xff, RZ, 0xc0, !PT ;  /* 0x000000ff48487812 */ /* 0x000fe800078ec0ff */
[----:B------:R-:W-:Y:S02]  /*f770*/  PRMT R77, R72, 0x5410, R77 ;  /* 0x00005410484d7816 */ /* 0x000fe4000000004d */
[----:B------:R-:W-:Y:S02]  /*f780*/  LOP3.LUT R72, R160, 0xffff, RZ, 0xc0, !PT ;  /* 0x0000ffffa0487812 */ /* 0x000fe400078ec0ff */
[----:B------:R-:W-:Y:S02]  /*f790*/  SHF.R.U32.HI R161, RZ, 0x18, R160 ;  /* 0x00000018ffa17819 */ /* 0x000fe400000116a0 */
[----:B------:R-:W-:Y:S02]  /*f7a0*/  SHF.R.U32.HI R72, RZ, 0x8, R72 ;  /* 0x00000008ff487819 */ /* 0x000fe40000011648 */
[----:B------:R-:W-:Y:S02]  /*f7b0*/  SHF.R.U32.HI R160, RZ, 0x18, R126 ;  /* 0x00000018ffa07819 */ /* 0x000fe4000001167e */
[----:B------:R-:W-:Y:S02]  /*f7c0*/  PRMT R117, R117, 0x5410, R72 ;  /* 0x0000541075757816 */ /* 0x000fe40000000048 */
[--C-:B------:R-:W-:Y:S02]  /*f7d0*/  HSET2.LE.AND R72, R73, R118.reuse, PT ;  /* 0x0000007649487233 */ /* 0x100fe40003803000 */
[--C-:B------:R-:W-:Y:S02]  /*f7e0*/  HSET2.LE.AND R73, R75, R118.reuse, PT ;  /* 0x000000764b497233 */ /* 0x100fe40003803000 */
[----:B------:R-:W-:Y:S01]  /*f7f0*/  PRMT R75, R74, 0x5410, R161 ;  /* 0x000054104a4b7816 */ /* 0x000fe200000000a1 */
[----:B------:R-:W-:Y:S01]  /*f800*/  IMAD.U32 R74, RZ, RZ, UR31 ;  /* 0x0000001fff4a7e24 */ /* 0x000fe2000f8e00ff */
[----:B------:R-:W-:Y:S02]  /*f810*/  LOP3.LUT R71, R72, R71, RZ, 0xc0, !PT ;  /* 0x0000004748477212 */ /* 0x000fe400078ec0ff */
[--C-:B------:R-:W-:Y:S02]  /*f820*/  HSET2.LE.AND R72, R77, R118.reuse, PT ;  /* 0x000000764d487233 */ /* 0x100fe40003803000 */
[----:B------:R-:W-:Y:S02]  /*f830*/  LOP3.LUT R74, R187, UR17, R74, 0x96, !PT ;  /* 0x00000011bb4a7c12 */ /* 0x000fe4000f8e964a */
[----:B------:R-:W-:Y:S01]  /*f840*/  LOP3.LUT R76, R73, R116, RZ, 0xc0, !PT ;  /* 0x00000074494c7212 */ /* 0x000fe200078ec0ff */
[----:B------:R2:W5:Y:S01]  /*f850*/  LDL.LU.64 R186, [R1+0xd8] ;  /* 0x0000d80001ba7983 */ /* 0x0005620000300a00 */
[----:B------:R-:W-:Y:S02]  /*f860*/  LOP3.LUT R77, R72, R115, RZ, 0xc0, !PT ;  /* 0x00000073484d7212 */ /* 0x000fe400078ec0ff */
[--C-:B------:R-:W-:Y:S01]  /*f870*/  HSET2.LE.AND R72, R75, R118.reuse, PT ;  /* 0x000000764b487233 */ /* 0x100fe20003803000 */
[----:B------:R-:W-:Y:S01]  /*f880*/  IMAD.WIDE.U32 R74, R74, -0x326172a9, RZ ;  /* 0xcd9e8d574a4a7825 */ /* 0x000fe200078e00ff */
[--C-:B------:R-:W-:Y:S02]  /*f890*/  HSET2.LE.AND R73, R117, R118.reuse, PT ;  /* 0x0000007675497233 */ /* 0x100fe40003803000 */
[----:B------:R-:W-:Y:S02]  /*f8a0*/  LOP3.LUT R161, R126, 0xffff, RZ, 0xc0, !PT ;  /* 0x0000ffff7ea17812 */ /* 0x000fe400078ec0ff */
[----:B------:R-:W-:Y:S02]  /*f8b0*/  LOP3.LUT R79, R72, R79, RZ, 0xc0, !PT ;  /* 0x0000004f484f7212 */ /* 0x000fe400078ec0ff */
[----:B------:R-:W-:Y:S02]  /*f8c0*/  LOP3.LUT R78, R73, R78, RZ, 0xc0, !PT ;  /* 0x0000004e494e7212 */ /* 0x000fe400078ec0ff */
[----:B------:R-:W-:Y:S02]  /*f8d0*/  SHF.R.U32.HI R127, RZ, 0x10, R126 ;  /* 0x00000010ff7f7819 */ /* 0x000fe4000001167e */
[----:B---3--:R-:W-:Y:S02]  /*f8e0*/  LOP3.LUT R72, R75, UR26, R176, 0x96, !PT ;  /* 0x0000001a4b487c12 */ /* 0x008fe4000f8e96b0 */
[----:B------:R-:W1:Y:S03]  /*f8f0*/  MUFU.EX2 R176, R153 ;  /* 0x0000009900b07308 */ /* 0x000e660000000800 */
[----:B------:R-:W-:Y:S05]  /*f900*/  IMAD.WIDE.U32 R116, R72, -0x2daee0ad, RZ ;  /* 0xd2511f5348747825 */ /* 0x000fea00078e00ff */
[----:B------:R-:W-:Y:S02]  /*f910*/  LOP3.LUT R72, R117, UR24, R130, 0x96, !PT ;  /* 0x0000001875487c12 */ /* 0x000fe4000f8e9682 */
[----:B------:R-:W-:Y:S03]  /*f920*/  LOP3.LUT R130, R183, UR25, R74, 0x96, !PT ;  /* 0x00000019b7827c12 */ /* 0x000fe6000f8e964a */
[----:B------:R-:W-:Y:S01]  /*f930*/  IMAD.WIDE.U32 R72, R72, -0x326172a9, RZ ;  /* 0xcd9e8d5748487825 */ /* 0x000fe200078e00ff */
[----:B-1----:R-:W-:Y:S03]  /*f940*/  F2FP.F16.F32.PACK_AB R154, R176, R154 ;  /* 0x0000009ab09a723e */ /* 0x002fe600000000ff */
[----:B------:R-:W-:Y:S01]  /*f950*/  IMAD.WIDE.U32 R130, R130, -0x2daee0ad, RZ ;  /* 0xd2511f5382827825 */ /* 0x000fe200078e00ff */
[----:B------:R-:W-:Y:S02]  /*f960*/  LOP3.LUT R182, R73, UR23, R182, 0x96, !PT ;  /* 0x0000001749b67c12 */ /* 0x000fe4000f8e96b6 */
[----:B------:R-:W-:Y:S01]  /*f970*/  PRMT R153, R154, 0x7632, R153 ;  /* 0x000076329a997816 */ /* 0x000fe20000000099 */
[----:B------:R-:W-:Y:S01]  /*f980*/  FADD.FTZ R177, R176, R177 ;  /* 0x000000b1b0b17221 */ /* 0x000fe20000010000 */
[----:B------:R-:W-:Y:S01]  /*f990*/  LOP3.LUT R116, R131, UR21, R116, 0x96, !PT ;  /* 0x0000001583747c12 */ /* 0x000fe2000f8e9674 */
[----:B------:R-:W-:Y:S04]  /*f9a0*/  IMAD.WIDE.U32 R182, R182, -0x2daee0ad, RZ ;  /* 0xd2511f53b6b67825 */ /* 0x000fe800078e00ff */
[----:B------:R-:W-:Y:S05]  /*f9b0*/  IMAD.WIDE.U32 R116, R116, -0x326172a9, RZ ;  /* 0xcd9e8d5774747825 */ /* 0x000fea00078e00ff */
[----:B------:R-:W-:Y:S02]  /*f9c0*/  LOP3.LUT R126, R117, UR11, R72, 0x96, !PT ;  /* 0x0000000b757e7c12 */ /* 0x000fe4000f8e9648 */
[----:B------:R-:W-:Y:S01]  /*f9d0*/  LOP3.LUT R72, R75, UR26, R128, 0x96, !PT ;  /* 0x0000001a4b487c12 */ /* 0x000fe2000f8e9680 */
[----:B------:R-:W-:Y:S01]  /*f9e0*/  IMAD.MOV.U32 R75, RZ, RZ, R185 ;  /* 0x000000ffff4b7224 */ /* 0x000fe200078e00b9 */
[----:B------:R-:W-:Y:S01]  /*f9f0*/  LOP3.LUT R128, R179, UR25, R74, 0x96, !PT ;  /* 0x00000019b3807c12 */ /* 0x000fe2000f8e964a */
[----:B------:R-:W-:Y:S01]  /*fa00*/  IMAD.MOV.U32 R74, RZ, RZ, R184 ;  /* 0x000000ffff4a7224 */ /* 0x000fe200078e00b8 */
[----:B------:R-:W-:Y:S01]  /*fa10*/  LOP3.LUT R117, R127, 0xff, RZ, 0xc0, !PT ;  /* 0x000000ff7f757812 */ /* 0x000fe200078ec0ff */
[----:B------:R-:W-:Y:S01]  /*fa20*/  IMAD.WIDE.U32 R72, R72, -0x2daee0ad, RZ ;  /* 0xd2511f5348487825 */ /* 0x000fe200078e00ff */
[----:B------:R2:W5:Y:S02]  /*fa30*/  LDL.LU.64 R184, [R1+0xd0] ;  /* 0x0000d00001b87983 */ /* 0x0005640000300a00 */
[----:B------:R-:W-:Y:S01]  /*fa40*/  PRMT R117, R117, 0x5410, R160 ;  /* 0x0000541075757816 */ /* 0x000fe200000000a0 */
[----:B------:R-:W-:Y:S01]  /*fa50*/  IMAD.WIDE.U32 R128, R128, -0x2daee0ad, RZ ;  /* 0xd2511f5380807825 */ /* 0x000fe200078e00ff */
[----:B------:R-:W-:Y:S03]  /*fa60*/  LOP3.LUT R115, R73, UR24, R74, 0x96, !PT ;  /* 0x0000001849737c12 */ /* 0x000fe6000f8e964a */
[----:B------:R-:W-:Y:S01]  /*fa70*/  IMAD.WIDE.U32 R126, R126, -0x2daee0ad, RZ ;  /* 0xd2511f537e7e7825 */ /* 0x000fe200078e00ff */
[----:B------:R-:W-:Y:S02]  /*fa80*/  LOP3.LUT R125, R129, UR21, R72, 0x96, !PT ;  /* 0x00000015817d7c12 */ /* 0x000fe4000f8e9648 */
[----:B------:R-:W1:Y:S02]  /*fa90*/  LDSM.16.MT88.4 R72, [R192+0x6000] ;  /* 0x00600000c048783b */ /* 0x000e640000004200 */
        /* <DEDUP_REMOVED lines=20> */
[----:B------:R-:W-:Y:S02]  /*fbe0*/  SHF.R.U32.HI R77, RZ, 0x10, R164 ;  /* 0x00000010ff4d7819 */ /* 0x000fe400000116a4 */
[C---:B------:R-:W-:Y:S04]  /*fbf0*/  LOP3.LUT R69, R180.reuse, 0xffff, RZ, 0xc0, !PT ;  /* 0x0000ffffb4457812 */ /* 0x040fe800078ec0ff */
[----:B------:R-:W-:Y:S02]  /*fc00*/  LOP3.LUT R68, R180, 0xff, RZ, 0xc0, !PT ;  /* 0x000000ffb4447812 */ /* 0x000fe400078ec0ff */
[----:B------:R-:W-:Y:S02]  /*fc10*/  SHF.R.U32.HI R69, RZ, 0x8, R69 ;  /* 0x00000008ff457819 */ /* 0x000fe40000011645 */
[----:B------:R-:W-:Y:S02]  /*fc20*/  LOP3.LUT R71, R162, 0xff, RZ, 0xc0, !PT ;  /* 0x000000ffa2477812 */ /* 0x000fe400078ec0ff */
[----:B------:R-:W-:Y:S02]  /*fc30*/  PRMT R69, R68, 0x5410, R69 ;  /* 0x0000541044457816 */ /* 0x000fe40000000045 */
[----:B------:R-:W-:Y:S02]  /*fc40*/  LOP3.LUT R68, R164, 0xff, RZ, 0xc0, !PT ;  /* 0x000000ffa4447812 */ /* 0x000fe400078ec0ff */
[----:B------:R-:W-:Y:S02]  /*fc50*/  SHF.R.U32.HI R180, RZ, 0x18, R180 ;  /* 0x00000018ffb47819 */ /* 0x000fe400000116b4 */
[--C-:B------:R-:W-:Y:S02]  /*fc60*/  HSET2.LE.AND R69, R69, R118.reuse, PT ;  /* 0x0000007645457233 */ /* 0x100fe40003803000 */
[----:B------:R-:W-:Y:S02]  /*fc70*/  PRMT R83, R68, 0x5410, R83 ;  /* 0x0000541044537816 */ /* 0x000fe40000000053 */
[--C-:B------:R-:W-:Y:S02]  /*fc80*/  HSET2.LE.AND R70, R81, R118.reuse, PT ;  /* 0x0000007651467233 */ /* 0x100fe40003803000 */
[----:B------:R-:W-:Y:S02]  /*fc90*/  LOP3.LUT R68, R69, R80, RZ, 0xc0, !PT ;  /* 0x0000005045447212 */ /* 0x000fe400078ec0ff */
[--C-:B------:R-:W-:Y:S02]  /*fca0*/  HSET2.LE.AND R76, R83, R118.reuse, PT ;  /* 0x00000076534c7233 */ /* 0x100fe40003803000 */
[----:B------:R-:W-:Y:S01]  /*fcb0*/  PRMT R71, R71, 0x5410, R124 ;  /* 0x0000541047477816 */ /* 0x000fe2000000007c */
[----:B------:R-:W3:Y:S01]  /*fcc0*/  LDSM.16.MT88.4 R80, [R190+0x6800] ;  /* 0x00680000be50783b */ /* 0x000ee20000004200 */
[----:B------:R-:W-:Y:S01]  /*fcd0*/  PRMT R123, R123, 0x5410, R180 ;  /* 0x000054107b7b7816 */ /* 0x000fe200000000b4 */
[----:B------:R-:W-:Y:S01]  /*fce0*/  IMAD.WIDE.U32 R124, R125, -0x326172a9, RZ ;  /* 0xcd9e8d577d7c7825 */ /* 0x000fe200078e00ff */
[----:B------:R-:W-:Y:S01]  /*fcf0*/  SHF.R.U32.HI R79, RZ, 0x8, R161 ;  /* 0x00000008ff4f7819 */ /* 0x000fe200000116a1 */
[----:B------:R-:W4:Y:S01]  /*fd00*/  MUFU.EX2 R180, R159 ;  /* 0x0000009f00b47308 */ /* 0x000f220000000800 */
[----:B------:R-:W-:Y:S02]  /*fd10*/  SHF.R.U32.HI R164, RZ, 0x18, R164 ;  /* 0x00000018ffa47819 */ /* 0x000fe400000116a4 */
[----:B------:R-:W-:Y:S02]  /*fd20*/  LOP3.LUT R77, R77, 0xff, RZ, 0xc0, !PT ;  /* 0x000000ff4d4d7812 */ /* 0x000fe400078ec0ff */
[--C-:B------:R-:W-:Y:S02]  /*fd30*/  HSET2.LE.AND R69, R123, R118.reuse, PT ;  /* 0x000000767b457233 */ /* 0x100fe40003803000 */
[--C-:B------:R-:W-:Y:S02]  /*fd40*/  HSET2.LE.AND R71, R71, R118.reuse, PT ;  /* 0x0000007647477233 */ /* 0x100fe40003803000 */
[----:B------:R-:W-:Y:S02]  /*fd50*/  PRMT R79, R152, 0x5410, R79 ;  /* 0x00005410984f7816 */ /* 0x000fe4000000004f */
[----:B------:R-:W-:Y:S02]  /*fd60*/  PRMT R77, R77, 0x5410, R164 ;  /* 0x000054104d4d7816 */ /* 0x000fe400000000a4 */
[----:B------:R-:W-:Y:S01]  /*fd70*/  LOP3.LUT R69, R69, R114, RZ, 0xc0, !PT ;  /* 0x0000007245457212 */ /* 0x000fe200078ec0ff */
[----:B------:R-:W-:Y:S01]  /*fd80*/  IMAD.WIDE.U32 R114, R115, -0x326172a9, RZ ;  /* 0xcd9e8d5773727825 */ /* 0x000fe200078e00ff */
[----:B------:R-:W-:Y:S02]  /*fd90*/  LOP3.LUT R70, R70, R113, RZ, 0xc0, !PT ;  /* 0x0000007146467212 */ /* 0x000fe400078ec0ff */
[----:B------:R-:W-:Y:S02]  /*fda0*/  LOP3.LUT R71, R71, R112, RZ, 0xc0, !PT ;  /* 0x0000007047477212 */ /* 0x000fe400078ec0ff */
[--C-:B------:R-:W-:Y:S02]  /*fdb0*/  HSET2.LE.AND R77, R77, R118.reuse, PT ;  /* 0x000000764d4d7233 */ /* 0x100fe40003803000 */
[--C-:B------:R-:W-:Y:S02]  /*fdc0*/  HSET2.LE.AND R78, R79, R118.reuse, PT ;  /* 0x000000764f4e7233 */ /* 0x100fe40003803000 */
[--C-:B------:R-:W-:Y:S01]  /*fdd0*/  HSET2.LE.AND R112, R117, R118.reuse, PT ;  /* 0x0000007675707233 */ /* 0x100fe20003803000 */
[-C--:B-1----:R-:W-:Y:S03]  /*fde0*/  HMMA.16816.F32 R4, R68, R72.reuse, R4 ;  /* 0x000000484404723c */ /* 0x082fe60000001804 */
[----:B------:R-:W-:Y:S02]  /*fdf0*/  LOP3.LUT R76, R76, R111, RZ, 0xc0, !PT ;  /* 0x0000006f4c4c7212 */ /* 0x000fe400078ec0ff */
[----:B------:R-:W-:Y:S02]  /*fe00*/  LOP3.LUT R77, R77, R110, RZ, 0xc0, !PT ;  /* 0x0000006e4d4d7212 */ /* 0x000fe400078ec0ff */
[----:B------:R-:W-:Y:S04]  /*fe10*/  LOP3.LUT R78, R78, R109, RZ, 0xc0, !PT ;  /* 0x0000006d4e4e7212 */ /* 0x000fe800078ec0ff */
[----:B------:R-:W-:Y:S02]  /*fe20*/  LOP3.LUT R79, R112, R87, RZ, 0xc0, !PT ;  /* 0x00000057704f7212 */ /* 0x000fe400078ec0ff */
[----:B------:R-:W-:Y:S02]  /*fe30*/  LOP3.LUT R178, R115, UR23, R178, 0x96, !PT ;  /* 0x0000001773b27c12 */ /* 0x000fe4000f8e96b2 */
[----:B------:R-:W-:Y:S02]  /*fe40*/  LOP3.LUT R114, R125, UR11, R114, 0x96, !PT ;  /* 0x0000000b7d727c12 */ /* 0x000fe4000f8e9672 */
[----:B------:R-:W-:Y:S01]  /*fe50*/  LOP3.LUT R112, R183, UR10, R130, 0x96, !PT ;  /* 0x0000000ab7707c12 */ /* 0x000fe2000f8e9682 */
[C---:B------:R-:W-:Y:S01]  /*fe60*/  HMMA.16816.F32 R8, R76.reuse, R72, R8 ;  /* 0x000000484c08723c */ /* 0x040fe20000001808 */
[----:B------:R-:W-:Y:S03]  /*fe70*/  MUFU.EX2 R183, R157 ;  /* 0x0000009d00b77308 */ /* 0x000fe60000000800 */
[----:B------:R-:W-:Y:S01]  /*fe80*/  PRMT R152, R151, 0x7632, R152 ;  /* 0x0000763297987816 */ /* 0x000fe20000000098 */
[----:B------:R-:W-:Y:S01]  /*fe90*/  IMAD.WIDE.U32 R114, R114, -0x2daee0ad, RZ ;  /* 0xd2511f5372727825 */ /* 0x000fe200078e00ff */
[----:B----4-:R-:W-:Y:S01]  /*fea0*/  F2FP.F16.F32.PACK_AB R160, R181, R180 ;  /* 0x000000b4b5a0723e */ /* 0x010fe200000000ff */
[-C--:B------:R-:W-:Y:S04]  /*feb0*/  HMMA.16816.F32 R12, R76, R74.reuse, R12 ;  /* 0x0000004a4c0c723c */ /* 0x080fe8000000180c */
[----:B------:R-:W-:Y:S01]  /*fec0*/  MUFU.EX2 R157, R137 ;  /* 0x00000089009d7308 */ /* 0x000fe20000000800 */
[----:B------:R-:W-:Y:S01]  /*fed0*/  LOP3.LUT R73, R127, UR8, R182, 0x96, !PT ;  /* 0x000000087f497c12 */ /* 0x000fe2000f8e96b6 */
[----:B------:R-:W-:Y:S01]  /*fee0*/  IMAD.WIDE.U32 R178, R178, -0x2daee0ad, RZ ;  /* 0xd2511f53b2b27825 */ /* 0x000fe200078e00ff */
[----:B------:R-:W-:Y:S01]  /*fef0*/  PRMT R159, R160, 0x7632, R159 ;  /* 0x00007632a09f7816 */ /* 0x000fe2000000009f */
[C---:B------:R-:W-:Y:S06]  /*ff00*/  HMMA.16816.F32 R16, R68.reuse, R74, R16 ;  /* 0x0000004a4410723c */ /* 0x040fec0000001810 */
[----:B------:R-:W-:Y:S01]  /*ff10*/  MUFU.EX2 R182, R139 ;  /* 0x0000008b00b67308 */ /* 0x000fe20000000800 */
[----:B------:R-:W-:Y:S04]  /*ff20*/  LOP3.LUT R72, R115, UR8, R178, 0x96, !PT ;  /* 0x0000000873487c12 */ /* 0x000fe8000f8e96b2 */
[----:B------:R-:W-:Y:S01]  /*ff30*/  IMAD.WIDE.U32 R130, R73, -0x326172a9, RZ ;  /* 0xcd9e8d5749827825 */ /* 0x000fe200078e00ff */
[----:B------:R-:W-:Y:S01]  /*ff40*/  LOP3.LUT R110, R179, UR10, R128, 0x96, !PT ;  /* 0x0000000ab36e7c12 */ /* 0x000fe2000f8e9680 */
[-C--:B---3--:R-:W-:Y:S03]  /*ff50*/  HMMA.16816.F32 R20, R68, R80.reuse, R20 ;  /* 0x000000504414723c */ /* 0x088fe60000001814 */
[----:B------:R-:W-:Y:S01]  /*ff60*/  SHF.R.U32.HI R125, RZ, 0x10, R130 ;  /* 0x00000010ff7d7819 */ /* 0x000fe20000011682 */
[----:B------:R-:W-:Y:S01]  /*ff70*/  IMAD.WIDE.U32 R112, R112, -0x326172a9, RZ ;  /* 0xcd9e8d5770707825 */ /* 0x000fe200078e00ff */
[----:B------:R-:W-:Y:S01]  /*ff80*/  LOP3.LUT R123, R130, 0xffff, RZ, 0xc0, !PT ;  /* 0x0000ffff827b7812 */ /* 0x000fe200078ec0ff */
[C---:B------:R-:W-:Y:S01]  /*ff90*/  HMMA.16816.F32 R24, R76.reuse, R80, R24 ;  /* 0x000000504c18723c */ /* 0x040fe20000001818 */
[----:B------:R-:W1:Y:S04]  /*ffa0*/  MUFU.EX2 R178, R155 ;  /* 0x0000009b00b27308 */ /* 0x000e680000000800 */
[----:B------:R-:W-:Y:S01]  /*ffb0*/  LOP3.LUT R109, R131, UR28, R112, 0x96, !PT ;  /* 0x0000001c836d7c12 */ /* 0x000fe2000f8e9670 */
[----:B------:R-:W-:Y:S01]  /*ffc0*/  IMAD.WIDE.U32 R72, R72, -0x326172a9, RZ ;  /* 0xcd9e8d5748487825 */ /* 0x000fe200078e00ff */
[----:B------:R-:W-:Y:S01]  /*ffd0*/  LOP3.LUT R128, R130, 0xff, RZ, 0xc0, !PT ;  /* 0x000000ff82807812 */ /* 0x000fe200078ec0ff */
[-C--:B------:R-:W-:Y:S03]  /*ffe0*/  HMMA.16816.F32 R28, R76, R82.reuse, R28 ;  /* 0x000000524c1c723c */ /* 0x080fe6000000181c */
[----:B------:R-:W-:Y:S01]  /*fff0*/  LOP3.LUT R112, R72, 0xffff, RZ, 0xc0, !PT ;  /* 0x0000ffff48707812 */ /* 0x000fe200078ec0ff */
[----:B------:R-:W-:Y:S01]  /*10000*/  IMAD.WIDE.U32 R110, R110, -0x326172a9, RZ ;  /* 0xcd9e8d576e6e7825 */ /* 0x000fe200078e00ff */
[--C-:B------:R-:W-:Y:S01]  /*10010*/  SHF.R.U32.HI R129, RZ, 0x10, R72.reuse ;  /* 0x00000010ff817819 */ /* 0x100fe20000011648 */
[C---:B------:R-:W-:Y:S05]  /*10020*/  HMMA.16816.F32 R32, R68.reuse, R82, R32 ;  /* 0x000000524420723c */ /* 0x040fea0000001820 */
[----:B------:R-:W-:Y:S01]  /*10030*/  LOP3.LUT R117, R72, 0xff, RZ, 0xc0, !PT ;  /* 0x000000ff48757812 */ /* 0x000fe200078ec0ff */
[----:B------:R-:W-:Y:S01]  /*10040*/  @!P5 HADD2 R217, -R152.H0_H0, -RZ.H0_H0 ;  /* 0xa00000ff98d9d230 */ /* 0x000fe20000000900 */
[----:B------:R-:W-:Y:S01]  /*10050*/  SHF.R.U32.HI R115, RZ, 0x18, R72 ;  /* 0x00000018ff737819 */ /* 0x000fe20000011648 */
[----:B------:R-:W-:Y:S03]  /*10060*/  @!P3 HADD2 R224, -R159.H0_H0, -RZ.H0_H0 ;  /* 0xa00000ff9fe0b230 */ /* 0x000fe60000000900 */
[----:B------:R-:W-:Y:S02]  /*10070*/  LOP3.LUT R87, R73, UR28, R110, 0x96, !PT ;  /* 0x0000001c49577c12 */ /* 0x000fe4000f8e966e */
[----:B------:R-:W3:Y:S01]  /*10080*/  LDSM.16.MT88.4 R72, [R189+0x6800] ;  /* 0x00680000bd48783b */ /* 0x000ee20000004200 */
[----:B------:R-:W-:Y:S01]  /*10090*/  LOP3.LUT R80, R129, 0xff, RZ, 0xc0, !PT ;  /* 0x000000ff81507812 */ /* 0x000fe200078ec0ff */
[----:B------:R-:W-:Y:S01]  /*100a0*/  @!P4 HADD2 R225, -R160.H0_H0, -RZ.H0_H0 ;  /* 0xa00000ffa0e1c230 */ /* 0x000fe20000000900 */
[----:B------:R-:W-:Y:S01]  /*100b0*/  SHF.R.U32.HI R129, RZ, 0x10, R109 ;  /* 0x00000010ff817819 */ /* 0x000fe2000001166d */
[----:B------:R-:W-:Y:S01]  /*100c0*/  FADD.FTZ R180, R180, R165 ;  /* 0x000000a5b4b47221 */ /* 0x000fe20000010000 */
[----:B------:R-:W-:Y:S01]  /*100d0*/  PRMT R115, R80, 0x5410, R115 ;  /* 0x0000541050737816 */ /* 0x000fe20000000073 */
[----:B------:R-:W-:Y:S01]  /*100e0*/  FADD.FTZ R179, R156, R119 ;  /* 0x000000779cb37221 */ /* 0x000fe20000010000 */
[----:B------:R-:W-:Y:S01]  /*100f0*/  LOP3.LUT R80, R87, 0xffff, RZ, 0xc0, !PT ;  /* 0x0000ffff57507812 */ /* 0x000fe200078ec0ff */
[----:B------:R-:W-:Y:S01]  /*10100*/  MUFU.EX2 R119, R150 ;  /* 0x0000009600777308 */ /* 0x000fe20000000800 */
[----:B------:R-:W-:Y:S02]  /*10110*/  LOP3.LUT R110, R125, 0xff, RZ, 0xc0, !PT ;  /* 0x000000ff7d6e7812 */ /* 0x000fe400078ec0ff */
[----:B------:R-:W-:Y:S02]  /*10120*/  SHF.R.U32.HI R82, RZ, 0x18, R109 ;  /* 0x00000018ff527819 */ /* 0x000fe4000001166d */
[----:B------:R-:W-:Y:S02]  /*10130*/  LOP3.LUT R125, R87, 0xff, RZ, 0xc0, !PT ;  /* 0x000000ff577d7812 */ /* 0x000fe400078ec0ff */
[----:B------:R-:W-:Y:S02]  /*10140*/  LOP3.LUT R129, R129, 0xff, RZ, 0xc0, !PT ;  /* 0x000000ff81817812 */ /* 0x000fe400078ec0ff */
[----:B------:R-:W-:Y:S02]  /*10150*/  LOP3.LUT R81, R122, 0xff, RZ, 0xc0, !PT ;  /* 0x000000ff7a517812 */ /* 0x000fe400078ec0ff */
[----:B------:R-:W-:Y:S02]  /*10160*/  SHF.R.U32.HI R80, RZ, 0x8, R80 ;  /* 0x00000008ff507819 */ /* 0x000fe40000011650 */
[----:B------:R-:W-:Y:S02]  /*10170*/  ISETP.LE.U32.AND P2, PT, R81, UR13, PT ;  /* 0x0000000d51007c0c */ /* 0x000fe4000bf43070 */
[----:B------:R-:W-:Y:S02]  /*10180*/  PRMT R129, R129, 0x5410, R82 ;  /* 0x0000541081817816 */ /* 0x000fe40000000052 */
[----:B------:R-:W-:Y:S02]  /*10190*/  PRMT R125, R125, 0x5410, R80 ;  /* 0x000054107d7d7816 */ /* 0x000fe40000000050 */
[C---:B------:R-:W-:Y:S01]  /*101a0*/  LOP3.LUT R86, R109.reuse, 0xffff, RZ, 0xc0, !PT ;  /* 0x0000ffff6d567812 */ /* 0x040fe200078ec0ff */
[----:B------:R-:W4:Y:S01]  /*101b0*/  LDSM.16.MT88.4 R80, [R188+0x6800] ;  /* 0x00680000bc50783b */ /* 0x000f220000004200 */
[----:B------:R-:W-:Y:S02]  /*101c0*/  LOP3.LUT R161, R109, 0xff, RZ, 0xc0, !PT ;  /* 0x000000ff6da17812 */ /* 0x000fe400078ec0ff */
[----:B------:R-:W-:Y:S02]  /*101d0*/  SHF.R.U32.HI R86, RZ, 0x8, R86 ;  /* 0x00000008ff567819 */ /* 0x000fe40000011656 */
[----:B------:R-:W-:Y:S01]  /*101e0*/  PRMT R109, R151, 0x5410, R152 ;  /* 0x00005410976d7816 */ /* 0x000fe20000000098 */
[----:B------:R-:W-:Y:S01]  /*101f0*/  @!P2 HADD2 R213, -R154.H0_H0, -RZ.H0_H0 ;  /* 0xa00000ff9ad5a230 */ /* 0x000fe20000000900 */
[----:B------:R-:W-:Y:S02]  /*10200*/  @!P5 PRMT R152, R217, 0x5410, RZ ;  /* 0x00005410d998d816 */ /* 0x000fe400000000ff */
[----:B------:R-:W-:Y:S02]  /*10210*/  PRMT R161, R161, 0x5410, R86 ;  /* 0x00005410a1a17816 */ /* 0x000fe40000000056 */
[----:B------:R-:W-:Y:S01]  /*10220*/  SHF.R.U32.HI R131, RZ, 0x10, R87 ;  /* 0x00000010ff837819 */ /* 0x000fe20000011657 */
[-C--:B---3--:R-:W-:Y:S01]  /*10230*/  HMMA.16816.F32 R36, R68, R72.reuse, R36 ;  /* 0x000000484424723c */ /* 0x088fe20000001824 */
[----:B------:R-:W-:Y:S02]  /*10240*/  STG.E.U16 desc[UR18][R168.64+0x62], R152 ;  /* 0x00006298a8007986 */ /* 0x000fe4000c101512 */
[----:B------:R-:W-:Y:S02]  /*10250*/  LOP3.LUT R131, R131, 0xff, RZ, 0xc0, !PT ;  /* 0x000000ff83837812 */ /* 0x000fe400078ec0ff */
[----:B------:R-:W-:Y:S01]  /*10260*/  SHF.R.U32.HI R123, RZ, 0x8, R123 ;  /* 0x00000008ff7b7819 */ /* 0x000fe2000001167b */
[C---:B------:R-:W-:Y:S05]  /*10270*/  HMMA.16816.F32 R40, R76.reuse, R72, R40 ;  /* 0x000000484c28723c */ /* 0x040fea0000001828 */
[----:B------:R-:W-:Y:S01]  /*10280*/  SHF.R.U32.HI R127, RZ, 0x18, R130 ;  /* 0x00000018ff7f7819 */ /* 0x000fe20000011682 */
[-C--:B------:R-:W-:Y:S05]  /*10290*/  HMMA.16816.F32 R44, R76, R74.reuse, R44 ;  /* 0x0000004a4c2c723c */ /* 0x080fea000000182c */
[----:B------:R-:W-:Y:S01]  /*102a0*/  SHF.R.U32.HI R72, RZ, 0x8, R85 ;  /* 0x00000008ff487819 */ /* 0x000fe20000011655 */
[C---:B------:R-:W-:Y:S05]  /*102b0*/  HMMA.16816.F32 R48, R68.reuse, R74, R48 ;  /* 0x0000004a4430723c */ /* 0x040fea0000001830 */
[----:B------:R-:W-:Y:S02]  /*102c0*/  LOP3.LUT R72, R72, 0xffff, RZ, 0xc0, !PT ;  /* 0x0000ffff48487812 */ /* 0x000fe400078ec0ff */
[----:B------:R-:W-:Y:S02]  /*102d0*/  SHF.R.U32.HI R73, RZ, 0x10, R122 ;  /* 0x00000010ff497819 */ /* 0x000fe4000001167a */
[----:B------:R-:W-:Y:S01]  /*102e0*/  ISETP.LE.U32.AND P5, PT, R72, UR13, PT ;  /* 0x0000000d48007c0c */ /* 0x000fe2000bfa3070 */
[-C--:B----4-:R-:W-:Y:S03]  /*102f0*/  HMMA.16816.F32 R52, R68, R80.reuse, R52 ;  /* 0x000000504434723c */ /* 0x090fe60000001834 */
[----:B------:R-:W-:Y:S02]  /*10300*/  SHF.R.U32.HI R72, RZ, 0x18, R87 ;  /* 0x00000018ff487819 */ /* 0x000fe40000011657 */
[----:B------:R-:W-:Y:S01]  /*10310*/  PRMT R123, R128, 0x5410, R123 ;  /* 0x00005410807b7816 */ /* 0x000fe2000000007b */
[----:B------:R-:W3:Y:S01]  /*10320*/  LDSM.16.MT88.4 R84, [R192+0x7000] ;  /* 0x00700000c054783b */ /* 0x000ee20000004200 */
[----:B------:R-:W-:Y:S01]  /*10330*/  PRMT R131, R131, 0x5410, R72 ;  /* 0x0000541083837816 */ /* 0x000fe20000000048 */
[C---:B------:R-:W-:Y:S04]  /*10340*/  HMMA.16816.F32 R56, R76.reuse, R80, R56 ;  /* 0x000000504c38723c */ /* 0x040fe80000001838 */
[----:B------:R-:W-:Y:S01]  /*10350*/  LOP3.LUT R72, R73, 0xff, RZ, 0xc0, !PT ;  /* 0x000000ff49487812 */ /* 0x000fe200078ec0ff */
[----:B------:R-:W-:Y:S01]  /*10360*/  @!P5 HADD2 R211, -R153.H0_H0, -RZ.H0_H0 ;  /* 0xa00000ff99d3d230 */ /* 0x000fe20000000900 */
[----:B------:R-:W-:Y:S01]  /*10370*/  PRMT R127, R110, 0x5410, R127 ;  /* 0x000054106e7f7816 */ /* 0x000fe2000000007f */
[-C--:B------:R-:W-:Y:S04]  /*10380*/  HMMA.16816.F32 R60, R76, R82.reuse, R60 ;  /* 0x000000524c3c723c */ /* 0x080fe8000000183c */
[----:B------:R-:W-:Y:S02]  /*10390*/  PRMT R128, R154, 0x5410, R153 ;  /* 0x000054109a807816 */ /* 0x000fe40000000099 */
[----:B------:R-:W-:Y:S01]  /*103a0*/  @!P2 PRMT R154, R213, 0x5410, RZ ;  /* 0x00005410d59aa816 */ /* 0x000fe200000000ff */
[----:B------:R-:W-:Y:S04]  /*103b0*/  HMMA.16816.F32 R64, R68, R82, R64 ;  /* 0x000000524440723c */ /* 0x000fe80000001840 */
[----:B------:R-:W-:Y:S02]  /*103c0*/  ISETP.LE.U32.AND P2, PT, R72, UR13, PT ;  /* 0x0000000d48007c0c */ /* 0x000fe4000bf43070 */
[--C-:B------:R-:W-:Y:S02]  /*103d0*/  HSET2.LE.AND R75, R123, R118.reuse, PT ;  /* 0x000000767b4b7233 */ /* 0x100fe40003803000 */
[--C-:B------:R-:W-:Y:S03]  /*103e0*/  HSET2.LE.AND R72, R127, R118.reuse, PT ;  /* 0x000000767f487233 */ /* 0x100fe60003803000 */
[--C-:B------:R-:W-:Y:S02]  /*103f0*/  HSET2.LE.AND R73, R161, R118.reuse, PT ;  /* 0x00000076a1497233 */ /* 0x100fe40003803000 */
[----:B------:R-:W-:Y:S02]  /*10400*/  LOP3.LUT R74, R75, R90, RZ, 0xc0, !PT ;  /* 0x0000005a4b4a7212 */ /* 0x000fe400078ec0ff */
[----:B------:R-:W-:Y:S02]  /*10410*/  LOP3.LUT R75, R72, R89, RZ, 0xc0, !PT ;  /* 0x00000059484b7212 */ /* 0x000fe400078ec0ff */
[C---:B-1----:R-:W-:Y:S01]  /*10420*/  F2FP.F16.F32.PACK_AB R155, R178.reuse, R156 ;  /* 0x0000009cb29b723e */ /* 0x042fe200000000ff */
[----:B------:R-:W-:Y:S01]  /*10430*/  FADD.FTZ R178, R178, R179 ;  /* 0x000000b3b2b27221 */ /* 0x000fe20000010000 */
[----:B------:R-:W-:Y:S02]  /*10440*/  LOP3.LUT R72, R73, R88, RZ, 0xc0, !PT ;  /* 0x0000005849487212 */ /* 0x000fe400078ec0ff */
[----:B------:R-:W-:Y:S01]  /*10450*/  SHF.R.U32.HI R122, RZ, 0x18, R122 ;  /* 0x00000018ff7a7819 */ /* 0x000fe2000001167a */
[----:B------:R-:W1:Y:S01]  /*10460*/  LDSM.16.MT88.4 R88, [R190+0x7000] ;  /* 0x00700000be58783b */ /* 0x000e620000004200 */
[----:B------:R-:W-:Y:S01]  /*10470*/  SHF.R.U32.HI R112, RZ, 0x8, R112 ;  /* 0x00000008ff707819 */ /* 0x000fe20000011670 */
[----:B------:R-:W-:Y:S01]  /*10480*/  @!P2 HADD2 R199, -R155.H0_H0, -RZ.H0_H0 ;  /* 0xa00000ff9bc7a230 */ /* 0x000fe20000000900 */
[----:B------:R-:W-:Y:S02]  /*10490*/  @!P5 PRMT R153, R211, 0x5410, RZ ;  /* 0x00005410d399d816 */ /* 0x000fe400000000ff */
[----:B------:R-:W-:Y:S02]  /*104a0*/  ISETP.LE.U32.AND P5, PT, R122, UR13, PT ;  /* 0x0000000d7a007c0c */ /* 0x000fe4000bfa3070 */
[----:B------:R-:W-:Y:S01]  /*104b0*/  PRMT R156, R155, 0x7632, R156 ;  /* 0x000076329b9c7816 */ /* 0x000fe2000000009c */
[----:B------:R4:W2:Y:S01]  /*104c0*/  MUFU.EX2 R122, R138 ;  /* 0x0000008a007a7308 */ /* 0x0008a20000000800 */
[--C-:B------:R-:W-:Y:S02]  /*104d0*/  HSET2.LE.AND R80, R129, R118.reuse, PT ;  /* 0x0000007681507233 */ /* 0x100fe40003803000 */
[----:B------:R-:W-:Y:S02]  /*104e0*/  PRMT R117, R117, 0x5410, R112 ;  /* 0x0000541075757816 */ /* 0x000fe40000000070 */
[----:B------:R-:W-:Y:S02]  /*104f0*/  LOP3.LUT R68, R120, 0xff, RZ, 0xc0, !PT ;  /* 0x000000ff78447812 */ /* 0x000fe400078ec0ff */
[----:B------:R-:W-:Y:S02]  /*10500*/  PRMT R129, R155, 0x5410, R156 ;  /* 0x000054109b817816 */ /* 0x000fe4000000009c */
[----:B------:R-:W-:Y:S01]  /*10510*/  @!P2 PRMT R155, R199, 0x5410, RZ ;  /* 0x00005410c79ba816 */ /* 0x000fe200000000ff */
[----:B------:R-:W-:Y:S01]  /*10520*/  @!P5 HADD2 R221, -R156.H0_H0, -RZ.H0_H0 ;  /* 0xa00000ff9cddd230 */ /* 0x000fe20000000900 */
[----:B------:R-:W-:Y:S02]  /*10530*/  LOP3.LUT R73, R80, R107, RZ, 0xc0, !PT ;  /* 0x0000006b50497212 */ /* 0x000fe400078ec0ff */
[----:B------:R-:W-:Y:S02]  /*10540*/  ISETP.LE.U32.AND P2, PT, R68, UR13, PT ;  /* 0x0000000d44007c0c */ /* 0x000fe4000bf43070 */
[--C-:B------:R-:W-:Y:S02]  /*10550*/  HSET2.LE.AND R77, R125, R118.reuse, PT ;  /* 0x000000767d4d7233 */ /* 0x100fe40003803000 */
[----:B------:R-:W-:Y:S01]  /*10560*/  LOP3.LUT R68, R120, 0xffff, RZ, 0xc0, !PT ;  /* 0x0000ffff78447812 */ /* 0x000fe200078ec0ff */
[-C--:B---3--:R-:W-:Y:S01]  /*10570*/  HMMA.16816.F32 R4, R72, R84.reuse, R4 ;  /* 0x000000544804723c */ /* 0x088fe20000001804 */
[----:B----4-:R-:W-:Y:S04]  /*10580*/  LDSM.16.MT88.4 R136, [R188+0x7800] ;  /* 0x00780000bc88783b */ /* 0x010fe80000004200 */
[--C-:B------:R-:W-:Y:S02]  /*10590*/  HSET2.LE.AND R110, R131, R118.reuse, PT ;  /* 0x00000076836e7233 */ /* 0x100fe40003803000 */
[--C-:B------:R-:W-:Y:S04]  /*105a0*/  HSET2.LE.AND R78, R117, R118.reuse, PT ;  /* 0x00000076754e7233 */ /* 0x100fe80003803000 */
[--C-:B------:R-:W-:Y:S02]  /*105b0*/  HSET2.LE.AND R79, R115, R118.reuse, PT ;  /* 0x00000076734f7233 */ /* 0x100fe40003803000 */
[----:B------:R-:W-:Y:S02]  /*105c0*/  LOP3.LUT R76, R77, R106, RZ, 0xc0, !PT ;  /* 0x0000006a4d4c7212 */ /* 0x000fe400078ec0ff */
[----:B------:R-:W-:Y:S02]  /*105d0*/  SHF.R.U32.HI R68, RZ, 0x8, R68 ;  /* 0x00000008ff447819 */ /* 0x000fe40000011644 */
[----:B------:R-:W-:Y:S02]  /*105e0*/  LOP3.LUT R77, R110, R105, RZ, 0xc0, !PT ;  /* 0x000000696e4d7212 */ /* 0x000fe400078ec0ff */
[----:B------:R-:W-:Y:S02]  /*105f0*/  LOP3.LUT R78, R78, R103, RZ, 0xc0, !PT ;  /* 0x000000674e4e7212 */ /* 0x000fe400078ec0ff */
[----:B------:R-:W-:Y:S02]  /*10600*/  LOP3.LUT R79, R79, R102, RZ, 0xc0, !PT ;  /* 0x000000664f4f7212 */ /* 0x000fe400078ec0ff */
[----:B------:R-:W-:Y:S02]  /*10610*/  LOP3.LUT R68, R68, 0xffff, RZ, 0xc0, !PT ;  /* 0x0000ffff44447812 */ /* 0x000fe400078ec0ff */
[----:B------:R-:W-:Y:S02]  /*10620*/  @!P5 PRMT R156, R221, 0x5410, RZ ;  /* 0x00005410dd9cd816 */ /* 0x000fe400000000ff */
[----:B------:R-:W-:Y:S01]  /*10630*/  ISETP.LE.U32.AND P5, PT, R68, UR13, PT ;  /* 0x0000000d44007c0c */ /* 0x000fe2000bfa3070 */
[C---:B------:R-:W-:Y:S01]  /*10640*/  HMMA.16816.F32 R8, R76.reuse, R84, R8 ;  /* 0x000000544c08723c */ /* 0x040fe20000001808 */
[----:B------:R-:W3:Y:S03]  /*10650*/  LDSM.16.MT88.4 R68, [R189+0x7000] ;  /* 0x00700000bd44783b */ /* 0x000ee60000004200 */
[----:B------:R-:W-:Y:S02]  /*10660*/  LOP3.LUT R112, R113, UR9, R116, 0x96, !PT ;  /* 0x0000000971707c12 */ /* 0x000fe4000f8e9674 */
[-C--:B------:R-:W-:Y:S05]  /*10670*/  HMMA.16816.F32 R12, R76, R86.reuse, R12 ;  /* 0x000000564c0c723c */ /* 0x080fea000000180c */
[----:B------:R-:W-:Y:S01]  /*10680*/  LOP3.LUT R110, R111, UR9, R124, 0x96, !PT ;  /* 0x000000096f6e7c12 */ /* 0x000fe2000f8e967c */
[C---:B------:R-:W-:Y:S05]  /*10690*/  HMMA.16816.F32 R16, R72.reuse, R86, R16 ;  /* 0x000000564810723c */ /* 0x040fea0000001810 */
[----:B------:R-:W-:Y:S01]  /*106a0*/  IMAD.WIDE.U32 R82, R112, -0x2daee0ad, RZ ;  /* 0xd2511f5370527825 */ /* 0x000fe200078e00ff */
[-C--:B-1----:R-:W-:Y:S05]  /*106b0*/  HMMA.16816.F32 R20, R72, R88.reuse, R20 ;  /* 0x000000584814723c */ /* 0x082fea0000001814 */
[----:B------:R-:W-:Y:S01]  /*106c0*/  IMAD.WIDE.U32 R110, R110, -0x2daee0ad, RZ ;  /* 0xd2511f536e6e7825 */ /* 0x000fe200078e00ff */
[C---:B------:R-:W-:Y:S05]  /*106d0*/  HMMA.16816.F32 R24, R76.reuse, R88, R24 ;  /* 0x000000584c18723c */ /* 0x040fea0000001818 */
[C---:B------:R-:W-:Y:S01]  /*106e0*/  LOP3.LUT R80, R82.reuse, 0xffff, RZ, 0xc0, !PT ;  /* 0x0000ffff52507812 */ /* 0x040fe200078ec0ff */
[-C--:B------:R-:W-:Y:S05]  /*106f0*/  HMMA.16816.F32 R28, R76, R90.reuse, R28 ;  /* 0x0000005a4c1c723c */ /* 0x080fea000000181c */
[----:B------:R-:W-:Y:S01]  /*10700*/  SHF.R.U32.HI R81, RZ, 0x10, R82 ;  /* 0x00000010ff517819 */ /* 0x000fe20000011652 */
[C---:B------:R-:W-:Y:S05]  /*10710*/  HMMA.16816.F32 R32, R72.reuse, R90, R32 ;  /* 0x0000005a4820723c */ /* 0x040fea0000001820 */
[----:B------:R-:W-:Y:S01]  /*10720*/  SHF.R.U32.HI R131, RZ, 0x10, R110 ;  /* 0x00000010ff837819 */ /* 0x000fe2000001166e */
[-C--:B---3--:R-:W-:Y:S05]  /*10730*/  HMMA.16816.F32 R36, R72, R68.reuse, R36 ;  /* 0x000000444824723c */ /* 0x088fea0000001824 */
[----:B------:R-:W-:Y:S01]  /*10740*/  LOP3.LUT R85, R82, 0xff, RZ, 0xc0, !PT ;  /* 0x000000ff52557812 */ /* 0x000fe200078ec0ff */
[C---:B------:R-:W-:Y:S05]  /*10750*/  HMMA.16816.F32 R40, R76.reuse, R68, R40 ;  /* 0x000000444c28723c */ /* 0x040fea0000001828 */
[----:B------:R-:W-:Y:S01]  /*10760*/  SHF.R.U32.HI R107, RZ, 0x18, R82 ;  /* 0x00000018ff6b7819 */ /* 0x000fe20000011652 */
[-C--:B------:R-:W-:Y:S05]  /*10770*/  HMMA.16816.F32 R44, R76, R70.reuse, R44 ;  /* 0x000000464c2c723c */ /* 0x080fea000000182c */
[----:B------:R-:W-:Y:S01]  /*10780*/  SHF.R.U32.HI R86, RZ, 0x8, R80 ;  /* 0x00000008ff567819 */ /* 0x000fe20000011650 */
[C---:B------:R-:W-:Y:S05]  /*10790*/  HMMA.16816.F32 R48, R72.reuse, R70, R48 ;  /* 0x000000464830723c */ /* 0x040fea0000001830 */
[----:B------:R-:W-:Y:S02]  /*107a0*/  SHF.R.U32.HI R82, RZ, 0x18, R110 ;  /* 0x00000018ff527819 */ /* 0x000fe4000001166e */
[----:B------:R-:W-:Y:S04]  /*107b0*/  LOP3.LUT R131, R131, 0xff, RZ, 0xc0, !PT ;  /* 0x000000ff83837812 */ /* 0x000fe800078ec0ff */
[----:B------:R-:W-:Y:S02]  /*107c0*/  LOP3.LUT R80, R81, 0xff, RZ, 0xc0, !PT ;  /* 0x000000ff51507812 */ /* 0x000fe400078ec0ff */
[----:B------:R-:W-:Y:S02]  /*107d0*/  LOP3.LUT R126, R83, UR27, R126, 0x96, !PT ;  /* 0x0000001b537e7c12 */ /* 0x000fe4000f8e967e */
[----:B------:R-:W-:Y:S02]  /*107e0*/  PRMT R131, R131, 0x5410, R82 ;  /* 0x0000541083837816 */ /* 0x000fe40000000052 */
[----:B------:R-:W-:Y:S02]  /*107f0*/  PRMT R107, R80, 0x5410, R107 ;  /* 0x00005410506b7816 */ /* 0x000fe4000000006b */
[----:B------:R-:W-:Y:S01]  /*10800*/  LOP3.LUT R114, R111, UR27, R114, 0x96, !PT ;  /* 0x0000001b6f727c12 */ /* 0x000fe2000f8e9672 */
[----:B------:R-:W1:Y:S01]  /*10810*/  LDSM.16.MT88.4 R80, [R188+0x7000] ;  /* 0x00700000bc50783b */ /* 0x000e620000004200 */
[----:B------:R-:W-:Y:S02]  /*10820*/  PRMT R85, R85, 0x5410, R86 ;  /* 0x0000541055557816 */ /* 0x000fe40000000056 */
[--C-:B------:R-:W-:Y:S02]  /*10830*/  SHF.R.U32.HI R87, RZ, 0x10, R114.reuse ;  /* 0x00000010ff577819 */ /* 0x100fe40000011672 */
[C---:B------:R-:W-:Y:S02]  /*10840*/  LOP3.LUT R86, R114.reuse, 0xffff, RZ, 0xc0, !PT ;  /* 0x0000ffff72567812 */ /* 0x040fe400078ec0ff */
[----:B------:R-:W-:Y:S02]  /*10850*/  LOP3.LUT R89, R114, 0xff, RZ, 0xc0, !PT ;  /* 0x000000ff72597812 */ /* 0x000fe400078ec0ff */
[----:B------:R-:W-:Y:S02]  /*10860*/  SHF.R.U32.HI R114, RZ, 0x18, R114 ;  /* 0x00000018ff727819 */ /* 0x000fe40000011672 */
[----:B------:R-:W-:Y:S02]  /*10870*/  LOP3.LUT R87, R87, 0xff, RZ, 0xc0, !PT ;  /* 0x000000ff57577812 */ /* 0x000fe400078ec0ff */
[C---:B------:R-:W-:Y:S02]  /*10880*/  LOP3.LUT R103, R110.reuse, 0xffff, RZ, 0xc0, !PT ;  /* 0x0000ffff6e677812 */ /* 0x040fe400078ec0ff */
[----:B------:R-:W-:Y:S02]  /*10890*/  PRMT R87, R87, 0x5410, R114 ;  /* 0x0000541057577816 */ /* 0x000fe40000000072 */
[----:B------:R-:W-:Y:S02]  /*108a0*/  LOP3.LUT R84, R110, 0xff, RZ, 0xc0, !PT ;  /* 0x000000ff6e547812 */ /* 0x000fe400078ec0ff */
[----:B------:R-:W-:Y:S02]  /*108b0*/  SHF.R.U32.HI R86, RZ, 0x8, R86 ;  /* 0x00000008ff567819 */ /* 0x000fe40000011656 */
[----:B------:R-:W-:Y:S02]  /*108c0*/  SHF.R.U32.HI R103, RZ, 0x8, R103 ;  /* 0x00000008ff677819 */ /* 0x000fe40000011667 */
[----:B------:R-:W-:Y:S02]  /*108d0*/  PRMT R89, R89, 0x5410, R86 ;  /* 0x0000541059597816 */ /* 0x000fe40000000056 */
[----:B------:R-:W-:Y:S02]  /*108e0*/  PRMT R103, R84, 0x5410, R103 ;  /* 0x0000541054677816 */ /* 0x000fe40000000067 */
[--C-:B------:R-:W-:Y:S02]  /*108f0*/  HSET2.LE.AND R106, R85, R118.reuse, PT ;  /* 0x00000076556a7233 */ /* 0x100fe40003803000 */
[--C-:B------:R-:W-:Y:S02]  /*10900*/  HSET2.LE.AND R100, R87, R118.reuse, PT ;  /* 0x0000007657647233 */ /* 0x100fe40003803000 */
[----:B------:R-:W3:Y:S01]  /*10910*/  LDSM.16.MT88.4 R84, [R192+0x7800] ;  /* 0x00780000c054783b */ /* 0x000ee20000004200 */
[----:B------:R-:W-:Y:S02]  /*10920*/  LOP3.LUT R90, R126, 0xffff, RZ, 0xc0, !PT ;  /* 0x0000ffff7e5a7812 */ /* 0x000fe400078ec0ff */
[----:B------:R-:W-:Y:S02]  /*10930*/  SHF.R.U32.HI R88, RZ, 0x10, R126 ;  /* 0x00000010ff587819 */ /* 0x000fe4000001167e */
[----:B------:R-:W-:Y:S02]  /*10940*/  SHF.R.U32.HI R90, RZ, 0x8, R90 ;  /* 0x00000008ff5a7819 */ /* 0x000fe4000001165a */
[----:B------:R-:W-:Y:S01]  /*10950*/  LOP3.LUT R88, R88, 0xff, RZ, 0xc0, !PT ;  /* 0x000000ff58587812 */ /* 0x000fe200078ec0ff */
[-C--:B-1----:R-:W-:Y:S03]  /*10960*/  HMMA.16816.F32 R52, R72, R80.reuse, R52 ;  /* 0x000000504834723c */ /* 0x082fe60000001834 */
[----:B------:R-:W-:Y:S02]  /*10970*/  LOP3.LUT R101, R126, 0xff, RZ, 0xc0, !PT ;  /* 0x000000ff7e657812 */ /* 0x000fe400078ec0ff */
[----:B------:R-:W-:Y:S01]  /*10980*/  SHF.R.U32.HI R91, RZ, 0x18, R126 ;  /* 0x00000018ff5b7819 */ /* 0x000fe2000001167e */
[C---:B------:R-:W-:Y:S05]  /*10990*/  HMMA.16816.F32 R56, R76.reuse, R80, R56 ;  /* 0x000000504c38723c */ /* 0x040fea0000001838 */
[----:B------:R-:W-:Y:S01]  /*109a0*/  F2FP.F16.F32.PACK_AB R162, R182, R183 ;  /* 0x000000b7b6a2723e */ /* 0x000fe200000000ff */
[-C--:B------:R-:W-:Y:S05]  /*109b0*/  HMMA.16816.F32 R60, R76, R82.reuse, R60 ;  /* 0x000000524c3c723c */ /* 0x080fea000000183c */
[----:B------:R-:W-:Y:S01]  /*109c0*/  PRMT R101, R101, 0x5410, R90 ;  /* 0x0000541065657816 */ /* 0x000fe2000000005a */
[----:B------:R-:W-:Y:S05]  /*109d0*/  HMMA.16816.F32 R64, R72, R82, R64 ;  /* 0x000000524840723c */ /* 0x000fea0000001840 */
[----:B------:R-:W-:Y:S01]  /*109e0*/  PRMT R91, R88, 0x5410, R91 ;  /* 0x00005410585b7816 */ /* 0x000fe2000000005b */
[----:B------:R-:W-:Y:S01]  /*109f0*/  @!P0 HADD2 R249, -R162.H0_H0, -RZ.H0_H0 ;  /* 0xa00000ffa2f98230 */ /* 0x000fe20000000900 */
[----:B------:R-:W-:Y:S01]  /*10a00*/  PRMT R161, R162, 0x7632, R161 ;  /* 0x00007632a2a17816 */ /* 0x000fe200000000a1 */
[----:B------:R-:W-:Y:S03]  /*10a10*/  FADD.FTZ R183, R183, R174 ;  /* 0x000000aeb7b77221 */ /* 0x000fe60000010000 */
[----:B--2---:R-:W-:Y:S02]  /*10a20*/  F2FP.F16.F32.PACK_AB R164, R122, R119 ;  /* 0x000000777aa4723e */ /* 0x004fe400000000ff */
[--C-:B------:R-:W-:Y:S02]  /*10a30*/  HSET2.LE.AND R68, R91, R118.reuse, PT ;  /* 0x000000765b447233 */ /* 0x100fe40003803000 */
[--C-:B------:R-:W-:Y:S01]  /*10a40*/  HSET2.LE.AND R69, R89, R118.reuse, PT ;  /* 0x0000007659457233 */ /* 0x100fe20003803000 */
[----:B------:R-:W-:Y:S01]  /*10a50*/  @!P2 HADD2 R246, -R164.H0_H0, -RZ.H0_H0 ;  /* 0xa00000ffa4f6a230 */ /* 0x000fe20000000900 */
[--C-:B------:R-:W-:Y:S01]  /*10a60*/  HSET2.LE.AND R107, R107, R118.reuse, PT ;  /* 0x000000766b6b7233 */ /* 0x100fe20003803000 */
[----:B------:R-:W1:Y:S01]  /*10a70*/  LDSM.16.MT88.4 R88, [R190+0x7800] ;  /* 0x00780000be58783b */ /* 0x000e620000004200 */
[--C-:B------:R-:W-:Y:S02]  /*10a80*/  HSET2.LE.AND R101, R101, R118.reuse, PT ;  /* 0x0000007665657233 */ /* 0x100fe40003803000 */
[----:B------:R-:W-:Y:S02]  /*10a90*/  PRMT R71, R160, 0x5410, R159 ;  /* 0x00005410a0477816 */ /* 0x000fe4000000009f */
[----:B------:R-:W-:Y:S02]  /*10aa0*/  PRMT R70, R162, 0x5410, R161 ;  /* 0x00005410a2467816 */ /* 0x000fe400000000a1 */
[----:B------:R-:W-:Y:S02]  /*10ab0*/  PRMT R163, R164, 0x7632, R163 ;  /* 0x00007632a4a37816 */ /* 0x000fe400000000a3 */
[----:B------:R-:W-:Y:S02]  /*10ac0*/  LOP3.LUT R106, R106, R71, RZ, 0xc0, !PT ;  /* 0x000000476a6a7212 */ /* 0x000fe400078ec0ff */
[----:B------:R-:W-:Y:S01]  /*10ad0*/  LOP3.LUT R107, R107, R70, RZ, 0xc0, !PT ;  /* 0x000000466b6b7212 */ /* 0x000fe200078ec0ff */
[----:B------:R-:W-:Y:S01]  /*10ae0*/  @!P5 HADD2 R245, -R163.H0_H0, -RZ.H0_H0 ;  /* 0xa00000ffa3f5d230 */ /* 0x000fe20000000900 */
[----:B------:R-:W-:Y:S02]  /*10af0*/  LOP3.LUT R104, R101, R104, RZ, 0xc0, !PT ;  /* 0x0000006865687212 */ /* 0x000fe400078ec0ff */
[----:B------:R-:W-:Y:S02]  /*10b00*/  LOP3.LUT R105, R68, R109, RZ, 0xc0, !PT ;  /* 0x0000006d44697212 */ /* 0x000fe400078ec0ff */
[----:B------:R-:W-:Y:S02]  /*10b10*/  LOP3.LUT R128, R69, R128, RZ, 0xc0, !PT ;  /* 0x0000008045807212 */ /* 0x000fe400078ec0ff */
[--C-:B------:R-:W-:Y:S02]  /*10b20*/  HSET2.LE.AND R130, R103, R118.reuse, PT ;  /* 0x0000007667827233 */ /* 0x100fe40003803000 */
[----:B------:R-:W-:Y:S02]  /*10b30*/  PRMT R69, R164, 0x5410, R163 ;  /* 0x00005410a4457816 */ /* 0x000fe400000000a3 */
[----:B------:R-:W-:Y:S02]  /*10b40*/  @!P6 PRMT R151, R215, 0x5410, RZ ;  /* 0x00005410d797e816 */ /* 0x000fe400000000ff */
[----:B------:R-:W-:Y:S02]  /*10b50*/  LOP3.LUT R130, R130, R69, RZ, 0xc0, !PT ;  /* 0x0000004582827212 */ /* 0x000fe400078ec0ff */
[-C--:B---3--:R-:W-:Y:S01]  /*10b60*/  HMMA.16816.F32 R68, R104, R84.reuse, R4 ;  /* 0x000000546844723c */ /* 0x088fe20000001804 */
[----:B------:R-:W-:Y:S04]  /*10b70*/  STG.E.U16 desc[UR18][R168.64+0x60], R151 ;  /* 0x00006097a8007986 */ /* 0x000fe8000c101512 */
[----:B------:R-:W-:Y:S01]  /*10b80*/  ISETP.LE.U32.AND P6, PT, R175, UR13, PT ;  /* 0x0000000daf007c0c */ /* 0x000fe2000bfc3070 */
[----:B------:R-:W-:Y:S01]  /*10b90*/  STG.E.U16 desc[UR18][R172.64+0x5e], R154 ;  /* 0x00005e9aac007986 */ /* 0x000fe2000c101512 */
[----:B------:R-:W-:Y:S01]  /*10ba0*/  @!P0 PRMT R162, R249, 0x5410, RZ ;  /* 0x00005410f9a28816 */ /* 0x000fe200000000ff */
[----:B------:R-:W-:Y:S02]  /*10bb0*/  IMAD.MOV.U32 R6, RZ, RZ, R119 ;  /* 0x000000ffff067224 */ /* 0x000fe400078e0077 */
[----:B------:R-:W-:Y:S01]  /*10bc0*/  STG.E.U16 desc[UR18][R172.64+0x60], R153 ;  /* 0x00006099ac007986 */ /* 0x000fe2000c101512 */
[----:B------:R-:W-:Y:S01]  /*10bd0*/  IADD3 R4, P0, R166, -0x80, RZ ;  /* 0xffffff80a6047810 */ /* 0x000fe20007f1e0ff */
[----:B------:R-:W-:Y:S01]  /*10be0*/  FADD.FTZ R177, R6, R177 ;  /* 0x000000b106b17221 */ /* 0x000fe20000010000 */
[----:B------:R-:W-:Y:S01]  /*10bf0*/  HSET2.LE.AND R131, R131, R118, PT ;  /* 0x0000007683837233 */ /* 0x000fe20003803000 */
[----:B------:R-:W-:Y:S01]  /*10c00*/  STG.E.U16 desc[UR18][R170.64+0x60], R155 ;  /* 0x0000609baa007986 */ /* 0x000fe2000c101512 */
[----:B------:R-:W-:Y:S01]  /*10c10*/  F2FP.F16.F32.PACK_AB R150, R158, R157 ;  /* 0x0000009d9e96723e */ /* 0x000fe200000000ff */
[----:B------:R-:W-:Y:S01]  /*10c20*/  FADD.FTZ R6, R181, R180 ;  /* 0x000000b4b5067221 */ /* 0x000fe20000010000 */
[----:B------:R-:W-:Y:S01]  /*10c30*/  SHF.R.U32.HI R116, RZ, 0x18, R120 ;  /* 0x00000018ff747819 */ /* 0x000fe20000011678 */
[----:B------:R2:W-:Y:S01]  /*10c40*/  STL [R1+0xbc], R4 ;  /* 0x0000bc0401007387 */ /* 0x0005e20000100800 */
[----:B------:R-:W-:Y:S01]  /*10c50*/  @!P3 PRMT R159, R224, 0x5410, RZ ;  /* 0x00005410e09fb816 */ /* 0x000fe200000000ff */
[----:B------:R-:W-:Y:S01]  /*10c60*/  @!P6 HADD2 R248, -R161.H0_H0, -RZ.H0_H0 ;  /* 0xa00000ffa1f8e230 */ /* 0x000fe20000000900 */
[----:B------:R-:W-:Y:S01]  /*10c70*/  LOP3.LUT R131, R131, R150, RZ, 0xc0, !PT ;  /* 0x0000009683837212 */ /* 0x000fe200078ec0ff */
[----:B------:R-:W-:Y:S01]  /*10c80*/  STG.E.U16 desc[UR18][R170.64+0x62], R156 ;  /* 0x0000629caa007986 */ /* 0x000fe2000c101512 */
[----:B------:R-:W-:Y:S01]  /*10c90*/  ISETP.LE.U32.AND P3, PT, R116, UR13, PT ;  /* 0x0000000d74007c0c */ /* 0x000fe2000bf63070 */
[----:B------:R-:W-:Y:S01]  /*10ca0*/  IMAD.MOV.U32 R7, RZ, RZ, R122 ;  /* 0x000000ffff077224 */ /* 0x000fe200078e007a */
[----:B------:R-:W-:Y:S01]  /*10cb0*/  LOP3.LUT R129, R100, R129, RZ, 0xc0, !PT ;  /* 0x0000008164817212 */ /* 0x000fe200078ec0ff */
[----:B------:R-:W-:Y:S01]  /*10cc0*/  STG.E.U16 desc[UR18][R166.64+0x72], R159 ;  /* 0x0000729fa6007986 */ /* 0x000fe2000c101512 */
[----:B------:R-:W-:Y:S01]  /*10cd0*/  @!P4 PRMT R160, R225, 0x5410, RZ ;  /* 0x00005410e1a0c816 */ /* 0x000fe200000000ff */
[----:B------:R-:W-:Y:S01]  /*10ce0*/  FADD.FTZ R157, R157, R178 ;  /* 0x000000b29d9d7221 */ /* 0x000fe20000010000 */
[----:B------:R-:W-:Y:S02]  /*10cf0*/  @!P6 PRMT R161, R248, 0x5410, RZ ;  /* 0x00005410f8a1e816 */ /* 0x000fe400000000ff */
[----:B------:R-:W-:Y:S01]  /*10d00*/  @!P2 PRMT R164, R246, 0x5410, RZ ;  /* 0x00005410f6a4a816 */ /* 0x000fe200000000ff */
[C---:B------:R-:W-:Y:S01]  /*10d10*/  HMMA.16816.F32 R96, R128.reuse, R84, R8 ;  /* 0x000000548060723c */ /* 0x040fe20000001808 */
[----:B------:R-:W-:Y:S03]  /*10d20*/  STG.E.U16 desc[UR18][R166.64+0x70], R160 ;  /* 0x000070a0a6007986 */ /* 0x000fe6000c101512 */
[----:B------:R-:W-:Y:S01]  /*10d30*/  @!P5 PRMT R163, R245, 0x5410, RZ ;  /* 0x00005410f5a3d816 */ /* 0x000fe200000000ff */
[----:B------:R-:W-:Y:S01]  /*10d40*/  STG.E.U16 desc[UR18][R168.64+0x70], R162 ;  /* 0x000070a2a8007986 */ /* 0x000fe2000c101512 */
[-C--:B------:R-:W-:Y:S03]  /*10d50*/  HMMA.16816.F32 R100, R128, R86.reuse, R12 ;  /* 0x000000568064723c */ /* 0x080fe6000000180c */
[----:B------:R-:W-:Y:S02]  /*10d60*/  STG.E.U16 desc[UR18][R168.64+0x72], R161 ;  /* 0x000072a1a8007986 */ /* 0x000fe4000c101512 */
[C---:B------:R-:W-:Y:S01]  /*10d70*/  @!P3 HADD2 R239, -R150.reuse.H1_H1, -RZ.H0_H0 ;  /* 0xa00000ff96efb230 */ /* 0x040fe20000000d00 */
[C---:B------:R-:W-:Y:S01]  /*10d80*/  HMMA.16816.F32 R72, R104.reuse, R86, R16 ;  /* 0x000000566848723c */ /* 0x040fe20000001810 */
[----:B------:R-:W-:Y:S04]  /*10d90*/  STG.E.U16 desc[UR18][R172.64+0x6e], R164 ;  /* 0x00006ea4ac007986 */ /* 0x000fe8000c101512 */
[----:B------:R-:W-:Y:S01]  /*10da0*/  @P3 PRMT R5, R150, 0x7632, R5 ;  /* 0x0000763296053816 */ /* 0x000fe20000000005 */
[-C--:B-1----:R-:W-:Y:S01]  /*10db0*/  HMMA.16816.F32 R76, R104, R88.reuse, R20 ;  /* 0x00000058684c723c */ /* 0x082fe20000001814 */
[----:B------:R-:W-:Y:S04]  /*10dc0*/  STG.E.U16 desc[UR18][R172.64+0x70], R163 ;  /* 0x000070a3ac007986 */ /* 0x000fe8000c101512 */
[----:B------:R-:W-:Y:S01]  /*10dd0*/  @!P3 PRMT R5, R239, 0x5410, RZ ;  /* 0x00005410ef05b816 */ /* 0x000fe200000000ff */
[C---:B------:R-:W-:Y:S04]  /*10de0*/  HMMA.16816.F32 R108, R128.reuse, R88, R24 ;  /* 0x00000058806c723c */ /* 0x040fe80000001818 */
[----:B------:R1:W-:Y:S01]  /*10df0*/  STG.E.U16 desc[UR18][R170.64+0x72], R5 ;  /* 0x00007205aa007986 */ /* 0x0003e2000c101512 */
[----:B--2---:R-:W-:Y:S02]  /*10e00*/  IADD3.X R4, R167, -0x1, RZ, P0, !PT ;  /* 0xffffffffa7047810 */ /* 0x004fe400007fe4ff */
[----:B------:R-:W-:Y:S02]  /*10e10*/  SHF.R.U32.HI R112, RZ, 0x10, R120 ;  /* 0x00000010ff707819 */ /* 0x000fe40000011678 */
[----:B------:R-:W-:Y:S01]  /*10e20*/  ISETP.LT.AND P0, PT, RZ, UR29, PT ;  /* 0x0000001dff007c0c */ /* 0x000fe2000bf01270 */
[----:B------:R2:W-:Y:S01]  /*10e30*/  STL [R1+0xc0], R4 ;  /* 0x0000c00401007387 */ /* 0x0005e20000100800 */
[----:B------:R-:W-:Y:S01]  /*10e40*/  LOP3.LUT R112, R112, 0xff, RZ, 0xc0, !PT ;  /* 0x000000ff70707812 */ /* 0x000fe200078ec0ff */
[----:B------:R-:W-:Y:S02]  /*10e50*/  UIADD3 UR29, UR29, -0x1, URZ ;  /* 0xffffffff1d1d7890 */ /* 0x000fe4000fffe03f */
[----:B------:R-:W-:Y:S01]  /*10e60*/  STL [R1+0xb4], R6 ;  /* 0x0000b40601007387 */ /* 0x000fe20000100800 */
[----:B------:R-:W-:Y:S02]  /*10e70*/  ISETP.LE.U32.AND P4, PT, R112, UR13, PT ;  /* 0x0000000d70007c0c */ /* 0x000fe4000bf83070 */
[-C--:B------:R-:W-:Y:S06]  /*10e80*/  HMMA.16816.F32 R112, R128, R90.reuse, R28 ;  /* 0x0000005a8070723c */ /* 0x080fec000000181c */
[C---:B------:R-:W-:Y:S05]  /*10e90*/  HMMA.16816.F32 R80, R104.reuse, R90, R32 ;  /* 0x0000005a6850723c */ /* 0x040fea0000001820 */
[----:B------:R-:W-:Y:S01]  /*10ea0*/  @!P4 HADD2 R240, -R150.H0_H0, -RZ.H0_H0 ;  /* 0xa00000ff96f0c230 */ /* 0x000fe20000000900 */
[-C--:B------:R-:W-:Y:S05]  /*10eb0*/  HMMA.16816.F32 R84, R104, R92.reuse, R36 ;  /* 0x0000005c6854723c */ /* 0x080fea0000001824 */
[----:B-1----:R-:W-:Y:S01]  /*10ec0*/  FADD.FTZ R5, R182, R183 ;  /* 0x000000b7b6057221 */ /* 0x002fe20000010000 */
[C---:B------:R-:W-:Y:S04]  /*10ed0*/  HMMA.16816.F32 R116, R128.reuse, R92, R40 ;  /* 0x0000005c8074723c */ /* 0x040fe80000001828 */
[----:B------:R-:W-:Y:S01]  /*10ee0*/  STL [R1+0xb0], R5 ;  /* 0x0000b00501007387 */ /* 0x000fe20000100800 */
[----:B--2---:R-:W-:Y:S01]  /*10ef0*/  FADD.FTZ R4, R7, R177 ;  /* 0x000000b107047221 */ /* 0x004fe20000010000 */
[-C--:B------:R-:W-:Y:S04]  /*10f00*/  HMMA.16816.F32 R120, R128, R94.reuse, R44 ;  /* 0x0000005e8078723c */ /* 0x080fe8000000182c */
[----:B------:R1:W-:Y:S01]  /*10f10*/  STL [R1+0xc4], R4 ;  /* 0x0000c40401007387 */ /* 0x0003e20000100800 */
[----:B------:R-:W-:Y:S01]  /*10f20*/  @!P4 PRMT R150, R240, 0x5410, RZ ;  /* 0x00005410f096c816 */ /* 0x000fe200000000ff */
[C---:B------:R-:W-:Y:S04]  /*10f30*/  HMMA.16816.F32 R88, R104.reuse, R94, R48 ;  /* 0x0000005e6858723c */ /* 0x040fe80000001830 */
[----:B------:R2:W-:Y:S02]  /*10f40*/  STG.E.U16 desc[UR18][R170.64+0x70], R150 ;  /* 0x00007096aa007986 */ /* 0x0005e4000c101512 */
[-C--:B------:R-:W-:Y:S06]  /*10f50*/  HMMA.16816.F32 R92, R104, R136.reuse, R52 ;  /* 0x00000088685c723c */ /* 0x080fec0000001834 */
[C---:B------:R-:W-:Y:S06]  /*10f60*/  HMMA.16816.F32 R124, R128.reuse, R136, R56 ;  /* 0x00000088807c723c */ /* 0x040fec0000001838 */
[-C--:B------:R-:W-:Y:S05]  /*10f70*/  HMMA.16816.F32 R128, R128, R138.reuse, R60 ;  /* 0x0000008a8080723c */ /* 0x080fea000000183c */
[----:B-1----:R-:W-:Y:S01]  /*10f80*/  FADD.FTZ R4, R158, R157 ;  /* 0x0000009d9e047221 */ /* 0x002fe20000010000 */
[----:B------:R-:W-:Y:S04]  /*10f90*/  HMMA.16816.F32 R104, R104, R138, R64 ;  /* 0x0000008a6868723c */ /* 0x000fe80000001840 */
[----:B------:R2:W-:Y:S01]  /*10fa0*/  STL [R1+0xb8], R4 ;  /* 0x0000b80401007387 */ /* 0x0005e20000100800 */
[----:B------:R-:W-:Y:S01]  /*10fb0*/  IMAD.MOV.U32 R137, RZ, RZ, R0 ;  /* 0x000000ffff897224 */ /* 0x000fe200078e0000 */
[----:B------:R-:W-:Y:S07]  /*10fc0*/  @!UPT UIADD3 URZ, URZ, URZ, URZ ;  /* 0x0000003f3f3ff290 */ /* 0x000fee000fffe03f */
[----:B------:R-:W-:Y:S11]  /*10fd0*/  @P0 BRA `(.L_x_1796) ;  /* 0xffffff9000700947 */ /* 0x000ff6000383ffff */
.L_x_1795:
[----:B--23--:R-:W2:Y:S04]  /*10fe0*/  LDL.LU R4, [R1+0xb4] ;  /* 0x0000b40001047983 */ /* 0x00cea80000300800 */
[----:B------:R-:W3:Y:S04]  /*10ff0*/  LDL.LU R10, [R1+0xb0] ;  /* 0x0000b000010a7983 */ /* 0x000ee80000300800 */
[----:B------:R-:W4:Y:S04]  /*11000*/  LDL.LU R9, [R1+0xc4] ;  /* 0x0000c40001097983 */ /* 0x000f280000300800 */
[----:B------:R-:W4:Y:S01]  /*11010*/  LDL.LU R8, [R1+0xb8] ;  /* 0x0000b80001087983 */ /* 0x000f220000300800 */
[----:B------:R-:W1:Y:S01]  /*11020*/  S2UR UR6, SR_CgaCtaId ;  /* 0x00000000000679c3 */ /* 0x000e620000008800 */
[----:B------:R-:W-:Y:S01]  /*11030*/  IMAD.MOV.U32 R22, RZ, RZ, 0x3f800000 ;  /* 0x3f800000ff167424 */ /* 0x000fe200078e00ff */
[----:B------:R-:W-:Y:S01]  /*11040*/  MOV R20, 0x3f800000 ;  /* 0x3f80000000147802 */ /* 0x000fe20000000f00 */
[----:B------:R-:W-:Y:S01]  /*11050*/  IMAD.MOV.U32 R21, RZ, RZ, 0x3f800000 ;  /* 0x3f800000ff157424 */ /* 0x000fe200078e00ff */
[----:B------:R-:W-:Y:S01]  /*11060*/  MOV R19, 0x3f800000 ;  /* 0x3f80000000137802 */ /* 0x000fe20000000f00 */
[----:B------:R-:W-:Y:S01]  /*11070*/  UISETP.NE.AND UP0, UPT, UR14, -0x1, UPT ;  /* 0xffffffff0e00788c */ /* 0x000fe2000bf05270 */
[----:B------:R-:W-:Y:S01]  /*11080*/  MOV R16, 0x20 ;  /* 0x0000002000107802 */ /* 0x000fe20000000f00 */
[----:B------:R-:W-:-:S09]  /*11090*/  UMOV UR7, 0x400 ;  /* 0x0000040000077882 */ /* 0x000fd20000000000 */
[----:B------:R-:W-:Y:S02]  /*110a0*/  @UP0 ULDC.64 UR4, c[0x0][0x298] ;  /* 0x0000a60000040ab9 */ /* 0x000fe40000000a00 */
[----:B------:R-:W-:-:S03]  /*110b0*/  @UP0 UIMAD.WIDE.U32 UR8, UR14, UR4, URZ ;  /* 0x000000040e0802a5 */ /* 0x000fc6000f8e003f */
[----:B------:R-:W-:Y:S01]  /*110c0*/  ULDC UR4, c[0x0][0x38c] ;  /* 0x0000e30000047ab9 */ /* 0x000fe20000000800 */
[----:B-1----:R-:W-:Y:S02]  /*110d0*/  ULEA UR7, UR6, UR7, 0x18 ;  /* 0x0000000706077291 */ /* 0x002fe4000f8ec03f */
[----:B------:R-:W-:Y:S01]  /*110e0*/  @UP0 UIMAD UR6, UR14, UR5, UR9 ;  /* 0x000000050e0602a4 */ /* 0x000fe2000f8e0209 */
[----:B--2---:R-:W1:Y:S04]  /*110f0*/  SHFL.BFLY PT, R6, R4, 0x2, 0x1f ;  /* 0x0c401f0004067f89 */ /* 0x004e6800000e0000 */
[----:B---3--:R-:W2:Y:S04]  /*11100*/  SHFL.BFLY PT, R5, R10, 0x2, 0x1f ;  /* 0x0c401f000a057f89 */ /* 0x008ea800000e0000 */
[----:B----4-:R-:W3:Y:S04]  /*11110*/  SHFL.BFLY PT, R11, R9, 0x2, 0x1f ;  /* 0x0c401f00090b7f89 */ /* 0x010ee800000e0000 */
        /* <DEDUP_REMOVED lines=19> */
[----:B------:R-:W-:Y:S02]  /*11250*/  SHF.R.S32.HI R5, RZ, 0x1f, R15 ;  /* 0x0000001fff057819 */ /* 0x000fe4000001140f */
[----:B------:R-:W-:-:S02]  /*11260*/  FSETP.NE.FTZ.AND P3, PT, R11, RZ, PT ;  /* 0x000000ff0b00720b */ /* 0x000fc40003f75000 */
[----:B------:R-:W-:Y:S01]  /*11270*/  LEA.HI R5, R5, R6, RZ, 0x3 ;  /* 0x0000000605057211 */ /* 0x000fe200078f18ff */
[----:B------:R-:W1:Y:S01]  /*11280*/  @P5 MUFU.RCP R22, R13 ;  /* 0x0000000d00165308 */ /* 0x000e620000001000 */
[----:B------:R-:W-:Y:S02]  /*11290*/  FSETP.NE.FTZ.AND P0, PT, R10, RZ, PT ;  /* 0x000000ff0a00720b */ /* 0x000fe40003f15000 */
[----:B------:R-:W-:Y:S02]  /*112a0*/  LOP3.LUT R5, R5, 0xfffffff8, RZ, 0xc0, !PT ;  /* 0xfffffff805057812 */ /* 0x000fe400078ec0ff */
[----:B------:R-:W-:Y:S02]  /*112b0*/  LEA.HI R7, R9, R4, RZ, 0x5 ;  /* 0x0000000409077211 */ /* 0x000fe400078f28ff */
[----:B------:R-:W-:Y:S01]  /*112c0*/  LOP3.LUT R15, R15, 0x3ffffffc, RZ, 0xc0, !PT ;  /* 0x3ffffffc0f0f7812 */ /* 0x000fe200078ec0ff */
[----:B------:R-:W-:Y:S01]  /*112d0*/  IMAD.IADD R5, R6, 0x1, -R5 ;  /* 0x0000000106057824 */ /* 0x000fe200078e0a05 */
[----:B------:R-:W-:Y:S01]  /*112e0*/  SHF.R.S32.HI R6, RZ, 0x5, R7 ;  /* 0x00000005ff067819 */ /* 0x000fe20000011407 */
[----:B------:R-:W2:Y:S02]  /*112f0*/  @P4 MUFU.RCP R21, R12 ;  /* 0x0000000c00154308 */ /* 0x000ea40000001000 */
[C---:B------:R-:W-:Y:S01]  /*11300*/  IMAD.SHL.U32 R8, R5.reuse, 0x40, RZ ;  /* 0x0000004005087824 */ /* 0x040fe200078e00ff */
[----:B------:R-:W-:Y:S01]  /*11310*/  R2P PR, R5, 0x6 ;  /* 0x0000000605007804 */ /* 0x000fe20000000000 */
[----:B------:R-:W-:Y:S01]  /*11320*/  IMAD.IADD R15, R4, 0x1, -R15 ;  /* 0x00000001040f7824 */ /* 0x000fe200078e0a0f */
[----:B------:R-:W-:-:S02]  /*11330*/  PLOP3.LUT P6, PT, PT, PT, UP0, 0x80, 0x0 ;  /* 0x000000000000781c */ /* 0x000fc40003fcf008 */
[----:B------:R-:W-:Y:S01]  /*11340*/  LOP3.LUT R8, R8, 0x1c0, RZ, 0xc0, !PT ;  /* 0x000001c008087812 */ /* 0x000fe200078ec0ff */
[----:B------:R-:W3:Y:S01]  /*11350*/  @P3 MUFU.RCP R20, R11 ;  /* 0x0000000b00143308 */ /* 0x000ee20000001000 */
[----:B------:R-:W-:Y:S02]  /*11360*/  IMAD R6, R6, 0x200, R15 ;  /* 0x0000020006067824 */ /* 0x000fe400078e020f */
[----:B-1----:R-:W-:Y:S01]  /*11370*/  FMUL.FTZ R22, R22, UR4 ;  /* 0x0000000416167c20 */ /* 0x002fe20008410000 */
[----:B------:R-:W-:Y:S02]  /*11380*/  LEA.HI R15, R8, R8, RZ, 0x1d ;  /* 0x00000008080f7211 */ /* 0x000fe400078fe8ff */
[----:B------:R-:W-:Y:S02]  /*11390*/  SEL R16, R16, 0xffffffe0, !P1 ;  /* 0xffffffe010107807 */ /* 0x000fe40004800000 */
[----:B------:R-:W1:Y:S01]  /*113a0*/  @P0 MUFU.RCP R19, R10 ;  /* 0x0000000a00130308 */ /* 0x000e620000001000 */
[----:B------:R-:W-:-:S02]  /*113b0*/  IMAD.U32 R6, R6, 0x2, R15 ;  /* 0x0000000206067824 */ /* 0x000fc400078e000f */
[----:B--2---:R-:W-:-:S03]  /*113c0*/  FMUL.FTZ R21, R21, UR4 ;  /* 0x0000000415157c20 */ /* 0x004fc60008410000 */
[----:B------:R-:W-:Y:S01]  /*113d0*/  LEA R17, R6, UR7, 0x1 ;  /* 0x0000000706117c11 */ /* 0x000fe2000f8e08ff */
[----:B---3--:R-:W-:-:S04]  /*113e0*/  FMUL.FTZ R20, R20, UR4 ;  /* 0x0000000414147c20 */ /* 0x008fc80008410000 */
[C---:B------:R-:W-:Y:S01]  /*113f0*/  VIADD R15, R17.reuse, 0x40 ;  /* 0x00000040110f7836 */ /* 0x040fe20000000000 */
[----:B------:R-:W-:Y:S01]  /*11400*/  @P2 IADD3 R15, R17, -0x40, RZ ;  /* 0xffffffc0110f2810 */ /* 0x000fe20007ffe0ff */
[----:B-1----:R-:W-:Y:S01]  /*11410*/  FMUL.FTZ R19, R19, UR4 ;  /* 0x0000000413137c20 */ /* 0x002fe20008410000 */
        /* <DEDUP_REMOVED lines=8> */
.L_x_1799:
[----:B------:R-:W-:Y:S01]  /*114a0*/  ULDC.U8 UR4, c[0x0][0x3d8] ;  /* 0x0000f60000047ab9 */ /* 0x000fe20000000000 */
[----:B------:R-:W-:Y:S01]  /*114b0*/  ULDC.U8 UR7, c[0x0][0x3d9] ;  /* 0x0000f64000077ab9 */ /* 0x000fe20000000000 */
[----:B------:R-:W-:Y:S01]  /*114c0*/  ISETP.NE.AND P6, PT, RZ, UR4, PT ;  /* 0x00000004ff007c0c */ /* 0x000fe2000bfc5270 */
[----:B------:R-:W-:Y:S01]  /*114d0*/  IMAD.MOV.U32 R18, RZ, RZ, -0x10 ;  /* 0xfffffff0ff127424 */ /* 0x000fe200078e00ff */
[----:B------:R-:W-:Y:S02]  /*114e0*/  LOP3.LUT R5, R5, 0x1, RZ, 0xc0, !PT ;  /* 0x0000000105057812 */ /* 0x000fe400078ec0ff */
[----:B------:R-:W-:Y:S02]  /*114f0*/  CS2R R24, SRZ ;  /* 0x0000000000187805 */ /* 0x000fe4000001ff00 */
[----:B------:R-:W-:Y:S02]  /*11500*/  ISETP.NE.OR P1, PT, RZ, UR7, !P6 ;  /* 0x00000007ff007c0c */ /* 0x000fe4000f725670 */
[----:B------:R-:W-:-:S04]  /*11510*/  ISETP.NE.U32.AND P2, PT, R5, 0x1, PT ;  /* 0x000000010500780c */ /* 0x000fc80003f45070 */
[----:B------:R-:W-:Y:S02]  /*11520*/  SEL R18, R18, 0x10, !P2 ;  /* 0x0000001012127807 */ /* 0x000fe40005000000 */
[----:B------:R-:W-:-:S04]  /*11530*/  PLOP3.LUT P2, PT, PT, PT, PT, 0x8, 0x0 ;  /* 0x000000000000781c */ /* 0x000fc80003f4e170 */
[----:B------:R-:W-:Y:S01]  /*11540*/  P2R R5, PR, RZ, 0x4 ;  /* 0x00000004ff057803 */ /* 0x000fe20000000000 */
[----:B------:R-:W-:Y:S08]  /*11550*/  @P1 BRA `(.L_x_1800) ;  /* 0x0000000000241947 */ /* 0x000ff00003800000 */
[----:B------:R-:W1:Y:S01]  /*11560*/  S2UR UR4, SR_CTAID.Y ;  /* 0x00000000000479c3 */ /* 0x000e620000002600 */
[----:B------:R-:W-:Y:S01]  /*11570*/  ULDC UR5, c[0x0][0x2c4] ;  /* 0x0000b10000057ab9 */ /* 0x000fe20000000800 */
[----:B------:R-:W-:-:S04]  /*11580*/  PLOP3.LUT P1, PT, PT, PT, PT, 0x80, 0x0 ;  /* 0x000000000000781c */ /* 0x000fc80003f2f070 */
[----:B------:R-:W-:Y:S01]  /*11590*/  P2R R5, PR, RZ, 0x2 ;  /* 0x00000002ff057803 */ /* 0x000fe20000000000 */
[----:B-1----:R-:W-:-:S04]  /*115a0*/  UIMAD UR4, UR4, UR5, URZ ;  /* 0x00000005040472a4 */ /* 0x002fc8000f8e023f */
[----:B------:R-:W-:-:S04]  /*115b0*/  USEL UR14, UR4, UR14, !UP0 ;  /* 0x0000000e040e7287 */ /* 0x000fc8000c000000 */
[----:B------:R-:W-:Y:S02]  /*115c0*/  USHF.R.S32.HI UR4, URZ, 0x1f, UR14 ;  /* 0x0000001f3f047899 */ /* 0x000fe4000801140e */
[----:B------:R-:W-:-:S04]  /*115d0*/  IMAD.U32 R24, RZ, RZ, UR14 ;  /* 0x0000000eff187e24 */ /* 0x000fc8000f8e00ff */
[----:B------:R-:W-:-:S07]  /*115e0*/  IMAD.U32 R25, RZ, RZ, UR4 ;  /* 0x00000004ff197e24 */ /* 0x000fce000f8e00ff */
.L_x_1800:
[----:B------:R-:W-:Y:S01]  /*115f0*/  ISETP.NE.AND P2, PT, RZ, UR7, PT ;  /* 0x00000007ff007c0c */ /* 0x000fe2000bf45270 */
[----:B------:R-:W1:Y:S01]  /*11600*/  S2R R8, SR_TID.X ;  /* 0x0000000000087919 */ /* 0x000e620000002100 */
[----:B------:R-:W-:Y:S01]  /*11610*/  PLOP3.LUT P1, PT, PT, PT, PT, 0x8, 0x0 ;  /* 0x000000000000781c */ /* 0x000fe20003f2e170 */
[C---:B------:R-:W-:Y:S01]  /*11620*/  FMUL.FTZ R68, R22.reuse, R68 ;  /* 0x0000004416447220 */ /* 0x040fe20000410000 */
[----:B------:R-:W-:Y:S01]  /*11630*/  LOP3.LUT R7, R7, 0xffffffe0, RZ, 0xc0, !PT ;  /* 0xffffffe007077812 */ /* 0x000fe200078ec0ff */
[C---:B------:R-:W-:Y:S01]  /*11640*/  FMUL.FTZ R69, R22.reuse, R69 ;  /* 0x0000004516457220 */ /* 0x040fe20000410000 */
[C---:B------:R-:W-:Y:S01]  /*11650*/  FMUL.FTZ R70, R21.reuse, R70 ;  /* 0x0000004615467220 */ /* 0x040fe20000410000 */
[----:B------:R-:W-:Y:S01]  /*11660*/  FMUL.FTZ R71, R21, R71 ;  /* 0x0000004715477220 */ /* 0x000fe20000410000 */
[----:B------:R-:W-:Y:S01]  /*11670*/  IADD3 R7, -R7, R4, RZ ;  /* 0x0000000407077210 */ /* 0x000fe20007ffe1ff */
[C---:B------:R-:W-:Y:S01]  /*11680*/  FMUL.FTZ R72, R22.reuse, R72 ;  /* 0x0000004816487220 */ /* 0x040fe20000410000 */
[----:B------:R-:W-:Y:S01]  /*11690*/  FMUL.FTZ R73, R22, R73 ;  /* 0x0000004916497220 */ /* 0x000fe20000410000 */
[C---:B------:R-:W-:Y:S01]  /*116a0*/  FMUL.FTZ R74, R21.reuse, R74 ;  /* 0x0000004a154a7220 */ /* 0x040fe20000410000 */
[----:B------:R-:W-:Y:S01]  /*116b0*/  FMUL.FTZ R75, R21, R75 ;  /* 0x0000004b154b7220 */ /* 0x000fe20000410000 */
[----:B------:R-:W2:Y:S01]  /*116c0*/  @!P2 LDC R14, c[0x0][0x2c4] ;  /* 0x0000b100ff0eab82 */ /* 0x000ea20000000800 */
[----:B------:R-:W-:Y:S01]  /*116d0*/  @!P2 PLOP3.LUT P1, PT, P6, PT, PT, 0x80, 0x0 ;  /* 0x000000000000a81c */ /* 0x000fe2000372f070 */
        /* <DEDUP_REMOVED lines=11> */
[----:B------:R-:W-:Y:S01]  /*11790*/  STS [R17], R68 ;  /* 0x0000004411007388 */ /* 0x000fe20000000800 */
[----:B------:R-:W-:Y:S01]  /*117a0*/  F2FP.F16.F32.PACK_AB R74, R75, R74 ;  /* 0x0000004a4b4a723e */ /* 0x000fe200000000ff */
[C---:B------:R-:W-:Y:S01]  /*117b0*/  FMUL.FTZ R108, R20.reuse, R108 ;  /* 0x0000006c146c7220 */ /* 0x040fe20000410000 */
[----:B------:R-:W-:Y:S01]  /*117c0*/  F2FP.F16.F32.PACK_AB R96, R97, R96 ;  /* 0x000000606160723e */ /* 0x000fe200000000ff */
[----:B------:R-:W-:Y:S01]  /*117d0*/  STS [R17+0x400], R70 ;  /* 0x0004004611007388 */ /* 0x000fe20000000800 */
[----:B------:R-:W-:Y:S01]  /*117e0*/  F2FP.F16.F32.PACK_AB R98, R99, R98 ;  /* 0x000000626362723e */ /* 0x000fe200000000ff */
[C---:B------:R-:W-:Y:S01]  /*117f0*/  FMUL.FTZ R109, R20.reuse, R109 ;  /* 0x0000006d146d7220 */ /* 0x040fe20000410000 */
[----:B------:R-:W-:Y:S01]  /*11800*/  ISETP.NE.AND P6, PT, R5, RZ, PT ;  /* 0x000000ff0500720c */ /* 0x000fe20003fc5270 */
[C---:B------:R-:W-:Y:S01]  /*11810*/  FMUL.FTZ R112, R20.reuse, R112 ;  /* 0x0000007014707220 */ /* 0x040fe20000410000 */
[----:B-1----:R-:W-:Y:S01]  /*11820*/  SHF.R.S32.HI R5, RZ, 0x1f, R8 ;  /* 0x0000001fff057819 */ /* 0x002fe20000011408 */
[C---:B------:R-:W-:Y:S01]  /*11830*/  FMUL.FTZ R113, R20.reuse, R113 ;  /* 0x0000007114717220 */ /* 0x040fe20000410000 */
[----:B--2---:R-:W1:Y:S01]  /*11840*/  @P1 LDC R14, c[0x0][0x2e4] ;  /* 0x0000b900ff0e1b82 */ /* 0x004e620000000800 */
[----:B------:R-:W-:Y:S01]  /*11850*/  LOP3.LUT P1, RZ, R7, 0x3, RZ, 0xc0, !PT ;  /* 0x0000000307ff7812 */ /* 0x000fe2000782c0ff */
[C---:B------:R-:W-:Y:S01]  /*11860*/  FMUL.FTZ R116, R20.reuse, R116 ;  /* 0x0000007414747220 */ /* 0x040fe20000410000 */
[----:B------:R-:W-:Y:S01]  /*11870*/  IADD3 R7, R17, R18, RZ ;  /* 0x0000001211077210 */ /* 0x000fe20007ffe0ff */
[C---:B------:R-:W-:Y:S01]  /*11880*/  FMUL.FTZ R117, R20.reuse, R117 ;  /* 0x0000007514757220 */ /* 0x040fe20000410000 */
[----:B------:R-:W-:Y:S01]  /*11890*/  F2FP.F16.F32.PACK_AB R100, R101, R100 ;  /* 0x000000646564723e */ /* 0x000fe200000000ff */
[C---:B------:R-:W-:Y:S01]  /*118a0*/  FMUL.FTZ R120, R20.reuse, R120 ;  /* 0x0000007814787220 */ /* 0x040fe20000410000 */
[----:B------:R-:W-:Y:S01]  /*118b0*/  F2FP.F16.F32.PACK_AB R102, R103, R102 ;  /* 0x000000666766723e */ /* 0x000fe200000000ff */
[----:B------:R-:W-:Y:S01]  /*118c0*/  STS [R7], R72 ;  /* 0x0000004807007388 */ /* 0x000fe20000000800 */
[----:B------:R-:W-:Y:S01]  /*118d0*/  IADD3 R23, R17, R16, RZ ;  /* 0x0000001011177210 */ /* 0x000fe20007ffe0ff */
[C---:B------:R-:W-:Y:S01]  /*118e0*/  FMUL.FTZ R121, R20.reuse, R121 ;  /* 0x0000007914797220 */ /* 0x040fe20000410000 */
[----:B------:R-:W-:Y:S01]  /*118f0*/  LEA.HI R6, R5, R8, RZ, 0x3 ;  /* 0x0000000805067211 */ /* 0x000fe200078f18ff */
[----:B------:R-:W-:Y:S01]  /*11900*/  STS [R7+0x400], R74 ;  /* 0x0004004a07007388 */ /* 0x000fe20000000800 */
[----:B------:R-:W-:Y:S01]  /*11910*/  LEA.HI R4, R9, R4, RZ, 0x3 ;  /* 0x0000000409047211 */ /* 0x000fe200078f18ff */
[----:B------:R-:W-:Y:S01]  /*11920*/  FMUL.FTZ R124, R20, R124 ;  /* 0x0000007c147c7220 */ /* 0x000fe20000410000 */
[----:B------:R-:W-:Y:S01]  /*11930*/  IADD3 R27, R7, R16, RZ ;  /* 0x00000010071b7210 */ /* 0x000fe20007ffe0ff */
[----:B------:R-:W-:Y:S01]  /*11940*/  STS [R17+0x2000], R96 ;  /* 0x0020006011007388 */ /* 0x000fe20000000800 */
[----:B------:R-:W-:Y:S01]  /*11950*/  IADD3 R9, R16, 0x400, R15 ;  /* 0x0000040010097810 */ /* 0x000fe20007ffe00f */
[----:B------:R-:W-:Y:S01]  /*11960*/  FMUL.FTZ R125, R20, R125 ;  /* 0x0000007d147d7220 */ /* 0x000fe20000410000 */
[----:B------:R-:W-:Y:S01]  /*11970*/  LOP3.LUT R5, R6, 0xfffffff8, RZ, 0xc0, !PT ;  /* 0xfffffff806057812 */ /* 0x000fe200078ec0ff */
[----:B------:R2:W-:Y:S01]  /*11980*/  STS [R17+0x2400], R98 ;  /* 0x0024006211007388 */ /* 0x0005e20000000800 */
[C---:B------:R-:W-:Y:S01]  /*11990*/  FMUL.FTZ R128, R20.reuse, R128 ;  /* 0x0000008014807220 */ /* 0x040fe20000410000 */
[----:B------:R-:W-:Y:S01]  /*119a0*/  FMUL.FTZ R129, R20, R129 ;  /* 0x0000008114817220 */ /* 0x000fe20000410000 */
[----:B------:R-:W-:Y:S01]  /*119b0*/  IADD3 R5, -R5, R8, RZ ;  /* 0x0000000805057210 */ /* 0x000fe20007ffe1ff */
[----:B------:R-:W-:Y:S01]  /*119c0*/  STS [R7+0x2000], R100 ;  /* 0x0020006407007388 */ /* 0x000fe20000000800 */
[----:B------:R-:W-:Y:S01]  /*119d0*/  IADD3 R20, R18, R9, RZ ;  /* 0x0000000912147210 */ /* 0x000fe20007ffe0ff */
[C---:B------:R-:W-:Y:S01]  /*119e0*/  FMUL.FTZ R76, R22.reuse, R76 ;  /* 0x0000004c164c7220 */ /* 0x040fe20000410000 */
[----:B------:R-:W3:Y:S01]  /*119f0*/  @P2 LDC.64 R8, c[0x0][0x2c0] ;  /* 0x0000b000ff082b82 */ /* 0x000ee20000000a00 */
[----:B------:R4:W-:Y:S01]  /*11a00*/  STS [R7+0x2400], R102 ;  /* 0x0024006607007388 */ /* 0x0009e20000000800 */
        /* <DEDUP_REMOVED lines=16> */
[----:B--2---:R-:W2:Y:S01]  /*11b10*/  S2R R17, SR_CTAID.Y ;  /* 0x0000000000117919 */ /* 0x004ea20000002600 */
[C---:B------:R-:W-:Y:S01]  /*11b20*/  FMUL.FTZ R111, R19.reuse, R111 ;  /* 0x0000006f136f7220 */ /* 0x040fe20000410000 */
[C---:B------:R-:W-:Y:S01]  /*11b30*/  FMUL.FTZ R114, R19.reuse, R114 ;  /* 0x0000007213727220 */ /* 0x040fe20000410000 */
[----:B------:R-:W-:Y:S01]  /*11b40*/  FMUL.FTZ R115, R19, R115 ;  /* 0x0000007313737220 */ /* 0x000fe20000410000 */
[----:B------:R-:W-:Y:S01]  /*11b50*/  IADD3 R29, R18, R15, RZ ;  /* 0x0000000f121d7210 */ /* 0x000fe20007ffe0ff */
[----:B------:R-:W3:Y:S01]  /*11b60*/  @P2 LDC R22, c[0x0][0x2c0] ;  /* 0x0000b000ff162b82 */ /* 0x000ee20000000800 */
[----:B------:R-:W3:Y:S01]  /*11b70*/  S2R R18, SR_CTAID.Z ;  /* 0x0000000000127919 */ /* 0x000ee20000002700 */
[----:B------:R-:W-:Y:S01]  /*11b80*/  F2FP.F16.F32.PACK_AB R76, R77, R76 ;  /* 0x0000004c4d4c723e */ /* 0x000fe200000000ff */
[----:B------:R-:W-:Y:S01]  /*11b90*/  FMUL.FTZ R86, R21, R86 ;  /* 0x0000005615567220 */ /* 0x000fe20000410000 */
[----:B------:R-:W-:Y:S01]  /*11ba0*/  F2FP.F16.F32.PACK_AB R78, R79, R78 ;  /* 0x0000004e4f4e723e */ /* 0x000fe200000000ff */
[----:B------:R-:W-:Y:S01]  /*11bb0*/  FMUL.FTZ R87, R21, R87 ;  /* 0x0000005715577220 */ /* 0x000fe20000410000 */
[----:B------:R-:W-:Y:S01]  /*11bc0*/  F2FP.F16.F32.PACK_AB R80, R81, R80 ;  /* 0x000000505150723e */ /* 0x000fe200000000ff */
[----:B------:R-:W-:Y:S01]  /*11bd0*/  FMUL.FTZ R90, R21, R90 ;  /* 0x0000005a155a7220 */ /* 0x000fe20000410000 */
[----:B----4-:R-:W1:Y:S01]  /*11be0*/  @!P2 LDC R7, c[0x0][0x270] ;  /* 0x00009c00ff07ab82 */ /* 0x010e620000000800 */
[----:B------:R-:W-:Y:S01]  /*11bf0*/  F2FP.F16.F32.PACK_AB R82, R83, R82 ;  /* 0x000000525352723e */ /* 0x000fe200000000ff */
[----:B------:R-:W-:Y:S01]  /*11c00*/  FMUL.FTZ R91, R21, R91 ;  /* 0x0000005b155b7220 */ /* 0x000fe20000410000 */
[----:B------:R-:W-:Y:S01]  /*11c10*/  F2FP.F16.F32.PACK_AB R108, R109, R108 ;  /* 0x0000006c6d6c723e */ /* 0x000fe200000000ff */
[----:B------:R-:W-:Y:S01]  /*11c20*/  STS [R23], R76 ;  /* 0x0000004c17007388 */ /* 0x000fe20000000800 */
[----:B------:R-:W-:Y:S01]  /*11c30*/  F2FP.F16.F32.PACK_AB R110, R111, R110 ;  /* 0x0000006e6f6e723e */ /* 0x000fe200000000ff */
[----:B------:R-:W4:Y:S01]  /*11c40*/  @P5 MUFU.LG2 R13, R13 ;  /* 0x0000000d000d5308 */ /* 0x000f220000000c00 */
[----:B------:R-:W-:Y:S01]  /*11c50*/  F2FP.F16.F32.PACK_AB R112, R113, R112 ;  /* 0x000000707170723e */ /* 0x000fe200000000ff */
[----:B------:R-:W2:Y:S01]  /*11c60*/  @P5 LDC R31, c[0x0][0x2e8] ;  /* 0x0000ba00ff1f5b82 */ /* 0x000ea20000000800 */
[----:B------:R-:W-:Y:S01]  /*11c70*/  F2FP.F16.F32.PACK_AB R114, R115, R114 ;  /* 0x000000727372723e */ /* 0x000fe200000000ff */
[----:B------:R-:W-:Y:S01]  /*11c80*/  STS [R23+0x400], R78 ;  /* 0x0004004e17007388 */ /* 0x000fe20000000800 */
[C---:B------:R-:W-:Y:S01]  /*11c90*/  FMUL.FTZ R118, R19.reuse, R118 ;  /* 0x0000007613767220 */ /* 0x040fe20000410000 */
[----:B------:R-:W-:Y:S01]  /*11ca0*/  FMUL.FTZ R119, R19, R119 ;  /* 0x0000007713777220 */ /* 0x000fe20000410000 */
[----:B------:R-:W-:Y:S01]  /*11cb0*/  F2FP.F16.F32.PACK_AB R84, R85, R84 ;  /* 0x000000545554723e */ /* 0x000fe200000000ff */
[----:B------:R-:W-:Y:S01]  /*11cc0*/  STS [R27], R80 ;  /* 0x000000501b007388 */ /* 0x000fe20000000800 */
[----:B------:R-:W-:Y:S01]  /*11cd0*/  F2FP.F16.F32.PACK_AB R86, R87, R86 ;  /* 0x000000565756723e */ /* 0x000fe200000000ff */
[----:B------:R-:W3:Y:S01]  /*11ce0*/  S2UR UR4, SR_CTAID.X ;  /* 0x00000000000479c3 */ /* 0x000ee20000002500 */
        /* <DEDUP_REMOVED lines=8> */
[C---:B------:R-:W-:Y:S01]  /*11d70*/  FMUL.FTZ R94, R21.reuse, R94 ;  /* 0x0000005e155e7220 */ /* 0x040fe20000410000 */
[----:B------:R3:W-:Y:S01]  /*11d80*/  STS [R23+0x2400], R110 ;  /* 0x0024006e17007388 */ /* 0x0007e20000000800 */
[C---:B------:R-:W-:Y:S01]  /*11d90*/  FMUL.FTZ R95, R21.reuse, R95 ;  /* 0x0000005f155f7220 */ /* 0x040fe20000410000 */
[C---:B------:R-:W-:Y:S01]  /*11da0*/  FMUL.FTZ R106, R21.reuse, R106 ;  /* 0x0000006a156a7220 */ /* 0x040fe20000410000 */
[----:B------:R-:W-:Y:S01]  /*11db0*/  FMUL.FTZ R21, R21, R107 ;  /* 0x0000006b15157220 */ /* 0x000fe20000410000 */
[----:B------:R-:W-:Y:S01]  /*11dc0*/  STS [R27+0x2000], R112 ;  /* 0x002000701b007388 */ /* 0x000fe20000000800 */
[----:B------:R-:W1:Y:S01]  /*11dd0*/  @P4 MUFU.LG2 R12, R12 ;  /* 0x0000000c000c4308 */ /* 0x000e620000000c00 */
[----:B------:R-:W-:Y:S01]  /*11de0*/  F2FP.F16.F32.PACK_AB R120, R121, R120 ;  /* 0x000000787978723e */ /* 0x000fe200000000ff */
[----:B----4-:R-:W-:Y:S01]  /*11df0*/  @P5 FMUL.FTZ R13, R13, 0.69314718246459960938 ;  /* 0x3f3172180d0d5820 */ /* 0x010fe20000410000 */
[----:B------:R4:W-:Y:S01]  /*11e00*/  STS [R27+0x2400], R114 ;  /* 0x002400721b007388 */ /* 0x0009e20000000800 */
[----:B------:R-:W-:Y:S01]  /*11e10*/  F2FP.F16.F32.PACK_AB R122, R123, R122 ;  /* 0x0000007a7b7a723e */ /* 0x000fe200000000ff */
[C---:B------:R-:W-:Y:S01]  /*11e20*/  FMUL.FTZ R126, R19.reuse, R126 ;  /* 0x0000007e137e7220 */ /* 0x040fe20000410000 */
[----:B------:R-:W-:Y:S01]  /*11e30*/  @!P2 MOV R22, 0x1 ;  /* 0x000000010016a802 */ /* 0x000fe20000000f00 */
[----:B------:R-:W-:Y:S01]  /*11e40*/  STS [R15], R84 ;  /* 0x000000540f007388 */ /* 0x000fe20000000800 */
[----:B------:R-:W2:Y:S01]  /*11e50*/  @P3 MUFU.LG2 R11, R11 ;  /* 0x0000000b000b3308 */ /* 0x000ea20000000c00 */
[----:B------:R-:W-:Y:S01]  /*11e60*/  FMUL.FTZ R127, R19, R127 ;  /* 0x0000007f137f7220 */ /* 0x000fe20000410000 */
[----:B------:R-:W-:Y:S01]  /*11e70*/  F2FP.F16.F32.PACK_AB R92, R93, R92 ;  /* 0x0000005c5d5c723e */ /* 0x000fe200000000ff */
[----:B------:R-:W-:Y:S01]  /*11e80*/  STS [R15+0x400], R86 ;  /* 0x000400560f007388 */ /* 0x000fe20000000800 */
[----:B------:R-:W-:Y:S01]  /*11e90*/  F2FP.F16.F32.PACK_AB R94, R95, R94 ;  /* 0x0000005e5f5e723e */ /* 0x000fe200000000ff */
[----:B------:R-:W-:Y:S01]  /*11ea0*/  FMUL.FTZ R130, R19, R130 ;  /* 0x0000008213827220 */ /* 0x000fe20000410000 */
[----:B------:R-:W-:Y:S01]  /*11eb0*/  F2FP.F16.F32.PACK_AB R104, R105, R104 ;  /* 0x000000686968723e */ /* 0x000fe200000000ff */
[----:B------:R-:W-:Y:S01]  /*11ec0*/  STS [R29], R88 ;  /* 0x000000581d007388 */ /* 0x000fe20000000800 */
[----:B------:R-:W4:Y:S01]  /*11ed0*/  @P0 MUFU.LG2 R10, R10 ;  /* 0x0000000a000a0308 */ /* 0x000f220000000c00 */
[----:B------:R-:W-:Y:S01]  /*11ee0*/  FMUL.FTZ R19, R19, R131 ;  /* 0x0000008313137220 */ /* 0x000fe20000410000 */
[----:B------:R-:W-:Y:S01]  /*11ef0*/  F2FP.F16.F32.PACK_AB R21, R21, R106 ;  /* 0x0000006a1515723e */ /* 0x000fe200000000ff */
[----:B------:R-:W-:Y:S01]  /*11f00*/  STS [R29+0x400], R90 ;  /* 0x0004005a1d007388 */ /* 0x000fe20000000800 */
[----:B---3--:R-:W-:Y:S01]  /*11f10*/  IADD3 R23, R16, R15, RZ ;  /* 0x0000000f10177210 */ /* 0x008fe20007ffe0ff */
[----:B-1----:R-:W-:Y:S01]  /*11f20*/  @P4 FMUL.FTZ R12, R12, 0.69314718246459960938 ;  /* 0x3f3172180c0c4820 */ /* 0x002fe20000410000 */
[----:B------:R-:W-:Y:S01]  /*11f30*/  F2FP.F16.F32.PACK_AB R124, R125, R124 ;  /* 0x0000007c7d7c723e */ /* 0x000fe200000000ff */
[----:B------:R-:W-:Y:S01]  /*11f40*/  STS [R15+0x2000], R116 ;  /* 0x002000740f007388 */ /* 0x000fe20000000800 */
[----:B------:R-:W-:Y:S01]  /*11f50*/  F2FP.F16.F32.PACK_AB R126, R127, R126 ;  /* 0x0000007e7f7e723e */ /* 0x000fe200000000ff */
[----:B--2---:R-:W-:Y:S01]  /*11f60*/  @P3 FMUL.FTZ R11, R11, 0.69314718246459960938 ;  /* 0x3f3172180b0b3820 */ /* 0x004fe20000410000 */
[----:B------:R-:W-:Y:S01]  /*11f70*/  F2FP.F16.F32.PACK_AB R128, R129, R128 ;  /* 0x000000808180723e */ /* 0x000fe200000000ff */
[----:B------:R1:W-:Y:S01]  /*11f80*/  STS [R15+0x2400], R118 ;  /* 0x002400760f007388 */ /* 0x0003e20000000800 */
[----:B----4-:R-:W-:Y:S01]  /*11f90*/  IADD3 R27, R16, R29, RZ ;  /* 0x0000001d101b7210 */ /* 0x010fe20007ffe0ff */
[----:B------:R-:W-:Y:S01]  /*11fa0*/  BSSY B0, `(.L_x_1801) ;  /* 0x000004b000007945 */ /* 0x000fe20003800000 */
[----:B------:R-:W-:Y:S01]  /*11fb0*/  @P2 MOV R16, 0x1 ;  /* 0x0000000100102802 */ /* 0x000fe20000000f00 */
[----:B------:R-:W-:Y:S01]  /*11fc0*/  @!P2 IMAD R16, R14, R7, RZ ;  /* 0x000000070e10a224 */ /* 0x000fe200078e02ff */
[----:B------:R-:W-:Y:S01]  /*11fd0*/  MOV R7, 0x7f800000 ;  /* 0x7f80000000077802 */ /* 0x000fe20000000f00 */
[----:B------:R-:W-:Y:S01]  /*11fe0*/  @P5 FFMA.FTZ R7, R132, R31, R13 ;  /* 0x0000001f84075223 */ /* 0x000fe2000001000d */
[----:B------:R-:W-:Y:S01]  /*11ff0*/  STS [R29+0x2000], R120 ;  /* 0x002000781d007388 */ /* 0x000fe20000000800 */
[----:B------:R-:W-:Y:S01]  /*12000*/  IMAD R16, R17, R16, RZ ;  /* 0x0000001011107224 */ /* 0x000fe200078e02ff */
[----:B------:R-:W-:Y:S01]  /*12010*/  F2FP.F16.F32.PACK_AB R19, R19, R130 ;  /* 0x000000821313723e */ /* 0x000fe200000000ff */
[----:B------:R-:W-:Y:S01]  /*12020*/  @P2 IMAD R17, R9, R8, RZ ;  /* 0x0000000809112224 */ /* 0x000fe200078e02ff */
[----:B------:R-:W-:Y:S01]  /*12030*/  @!P2 MOV R17, R14 ;  /* 0x0000000e0011a202 */ /* 0x000fe20000000f00 */
[----:B------:R-:W2:Y:S01]  /*12040*/  @P4 LDC R8, c[0x0][0x2e8] ;  /* 0x0000ba00ff084b82 */ /* 0x000ea20000000800 */
[----:B------:R-:W-:Y:S01]  /*12050*/  SEL R16, R16, RZ, !P6 ;  /* 0x000000ff10107207 */ /* 0x000fe20007000000 */
[----:B------:R-:W-:Y:S01]  /*12060*/  STS [R29+0x2400], R122 ;  /* 0x0024007a1d007388 */ /* 0x000fe20000000800 */
[----:B------:R-:W-:Y:S01]  /*12070*/  IMAD R13, R22, UR4, RZ ;  /* 0x00000004160d7c24 */ /* 0x000fe2000f8e02ff */
[----:B------:R-:W-:-:S02]  /*12080*/  MOV R14, 0x7f800000 ;  /* 0x7f800000000e7802 */ /* 0x000fc40000000f00 */
[----:B------:R-:W-:Y:S02]  /*12090*/  STS [R23], R92 ;  /* 0x0000005c17007388 */ /* 0x000fe40000000800 */
[----:B------:R-:W3:Y:S01]  /*120a0*/  @P0 LDC R9, c[0x0][0x2e8] ;  /* 0x0000ba00ff090b82 */ /* 0x000ee20000000800 */
[----:B------:R-:W-:Y:S01]  /*120b0*/  SHF.L.U32 R13, R13, 0x7, RZ ;  /* 0x000000070d0d7819 */ /* 0x000fe200000006ff */
[----:B------:R-:W-:Y:S04]  /*120c0*/  STS [R23+0x400], R94 ;  /* 0x0004005e17007388 */ /* 0x000fe80000000800 */
[----:B------:R-:W-:Y:S02]  /*120d0*/  STS [R27], R104 ;  /* 0x000000681b007388 */ /* 0x000fe40000000800 */
[----:B-1----:R-:W1:Y:S02]  /*120e0*/  @P3 LDC R15, c[0x0][0x2e8] ;  /* 0x0000ba00ff0f3b82 */ /* 0x002e640000000800 */
[----:B------:R4:W-:Y:S04]  /*120f0*/  STS [R20], R21 ;  /* 0x0000001514007388 */ /* 0x0009e80000000800 */
[----:B------:R-:W-:Y:S04]  /*12100*/  STS [R23+0x2000], R124 ;  /* 0x0020007c17007388 */ /* 0x000fe80000000800 */
[----:B------:R2:W-:Y:S04]  /*12110*/  STS [R23+0x2400], R126 ;  /* 0x0024007e17007388 */ /* 0x0005e80000000800 */
[----:B------:R3:W-:Y:S04]  /*12120*/  STS [R27+0x2000], R128 ;  /* 0x002000801b007388 */ /* 0x0007e80000000800 */
[----:B------:R3:W-:Y:S01]  /*12130*/  STS [R20+0x2000], R19 ;  /* 0x0020001314007388 */ /* 0x0007e20000000800 */
[----:B-1----:R-:W-:Y:S01]  /*12140*/  @P3 FFMA.FTZ R14, R2, R15, R11 ;  /* 0x0000000f020e3223 */ /* 0x002fe2000001000b */
[----:B----4-:R-:W-:Y:S01]  /*12150*/  IMAD R21, R18, R17, R16 ;  /* 0x0000001112157224 */ /* 0x010fe200078e0210 */
[----:B------:R-:W-:Y:S01]  /*12160*/  MOV R17, 0x7f800000 ;  /* 0x7f80000000117802 */ /* 0x000fe20000000f00 */
[----:B--2---:R-:W-:Y:S01]  /*12170*/  @P4 FFMA.FTZ R17, R3, R8, R12 ;  /* 0x0000000803114223 */ /* 0x004fe2000001000c */
[----:B------:R-:W-:-:S02]  /*12180*/  MOV R16, 0x7f800000 ;  /* 0x7f80000000107802 */ /* 0x000fc40000000f00 */
[----:B------:R-:W-:Y:S01]  /*12190*/  SHF.R.S32.HI R23, RZ, 0x1f, R13 ;  /* 0x0000001fff177819 */ /* 0x000fe2000001140d */
[----:B---3--:R-:W-:Y:S01]  /*121a0*/  @P0 FMUL.FTZ R27, R10, 0.69314718246459960938 ;  /* 0x3f3172180a1b0820 */ /* 0x008fe20000410000 */
[----:B------:R-:W-:Y:S01]  /*121b0*/  BAR.SYNC.DEFER_BLOCKING 0x0 ;  /* 0x0000000000007b1d */ /* 0x000fe20000010000 */
[----:B------:R-:W-:Y:S02]  /*121c0*/  IADD3 R19, P5, P2, R13, R24, R21 ;  /* 0x000000180d137210 */ /* 0x000fe40007abe015 */
[----:B------:R-:W-:Y:S01]  /*121d0*/  @P0 FFMA.FTZ R16, R0, R9, R27 ;  /* 0x0000000900100223 */ /* 0x000fe2000001001b */
[----:B------:R-:W-:-:S04]  /*121e0*/  SHF.R.S32.HI R24, RZ, 0x1f, R21 ;  /* 0x0000001fff187819 */ /* 0x000fc80000011415 */
[----:B------:R-:W-:Y:S01]  /*121f0*/  IADD3.X R24, R23, R25, R24, P5, P2 ;  /* 0x0000001917187210 */ /* 0x000fe20002fe4418 */
[----:B------:R-:W-:Y:S06]  /*12200*/  @P1 BRA `(.L_x_1802) ;  /* 0x0000000000901947 */ /* 0x000fec0003800000 */
[----:B------:R-:W2:Y:S02]  /*12210*/  LDL.LU R26, [R1+0x70] ;  /* 0x00007000011a7983 */ /* 0x000ea40000300800 */
[C---:B--2---:R-:W-:Y:S01]  /*12220*/  VIADD R23, R26.reuse, 0x8 ;  /* 0x000000081a177836 */ /* 0x044fe20000000000 */
        /* <DEDUP_REMOVED lines=34> */
.L_x_1802:
[----:B------:R-:W-:Y:S05]  /*12450*/  BSYNC B0 ;  /* 0x0000000000007941 */ /* 0x000fea0003800000 */
.L_x_1801:
[----:B------:R-:W2:Y:S01]  /*12460*/  LDL R22, [R1+0x54] ;  /* 0x0000540001167983 */ /* 0x000ea20000100800 */
[----:B------:R-:W-:Y:S01]  /*12470*/  IMAD.SHL.U32 R5, R5, 0x8, RZ ;  /* 0x0000000805057824 */ /* 0x000fe200078e00ff */
[----:B------:R-:W-:Y:S01]  /*12480*/  UIMAD UR16, UR4, -0x80, UR16 ;  /* 0xffffff80041078a4 */ /* 0x000fe2000f8e0210 */
[----:B------:R-:W-:Y:S01]  /*12490*/  SHF.R.S32.HI R0, RZ, 0x3, R4 ;  /* 0x00000003ff007819 */ /* 0x000fe20000011404 */
[----:B-1----:R-:W-:Y:S01]  /*124a0*/  IMAD.U32 R12, RZ, RZ, UR15 ;  /* 0x0000000fff0c7e24 */ /* 0x002fe2000f8e00ff */
[----:B------:R-:W-:Y:S01]  /*124b0*/  ULDC UR4, c[0x0][0x2d0] ;  /* 0x0000b40000047ab9 */ /* 0x000fe20000000800 */
[C---:B------:R-:W-:Y:S01]  /*124c0*/  LEA.HI.SX32 R3, R4.reuse, 0x20, 0x1d ;  /* 0x0000002004037811 */ /* 0x040fe200078feaff */
[----:B------:R-:W-:Y:S01]  /*124d0*/  BSSY B0, `(.L_x_1803) ;  /* 0x0000027000007945 */ /* 0x000fe20003800000 */
[----:B------:R-:W-:Y:S01]  /*124e0*/  ISETP.GE.AND P1, PT, R5, UR4, PT ;  /* 0x0000000405007c0c */ /* 0x000fe2000bf26270 */
[----:B------:R-:W-:Y:S01]  /*124f0*/  ULDC.64 UR4, c[0x0][0x2a0] ;  /* 0x0000a80000047ab9 */ /* 0x000fe20000000a00 */
[----:B------:R-:W-:-:S02]  /*12500*/  LEA.HI.SX32 R2, R4, 0x30, 0x1d ;  /* 0x0000003004027811 */ /* 0x000fc400078feaff */
[----:B------:R-:W-:Y:S02]  /*12510*/  ISETP.GE.OR P2, PT, R0, UR16, P1 ;  /* 0x0000001000007c0c */ /* 0x000fe40008f46670 */
[----:B------:R-:W-:Y:S02]  /*12520*/  LEA.HI.SX32 R0, R4, 0x40, 0x1d ;  /* 0x0000004004007811 */ /* 0x000fe400078feaff */
[----:B------:R-:W-:Y:S02]  /*12530*/  ISETP.GE.OR P6, PT, R3, UR16, P1 ;  /* 0x0000001003007c0c */ /* 0x000fe40008fc6670 */
[----:B------:R-:W-:Y:S02]  /*12540*/  ISETP.GE.OR P4, PT, R0, UR16, P1 ;  /* 0x0000001000007c0c */ /* 0x000fe40008f86670 */
[----:B------:R-:W-:Y:S02]  /*12550*/  ISETP.GE.OR P5, PT, R2, UR16, P1 ;  /* 0x0000001002007c0c */ /* 0x000fe40008fa6670 */
[----:B------:R-:W-:-:S02]  /*12560*/  SHF.R.S32.HI R0, RZ, 0x1f, R5 ;  /* 0x0000001fff007819 */ /* 0x000fc40000011405 */
[----:B------:R-:W-:Y:S02]  /*12570*/  IADD3 R14, P3, R5, UR8, RZ ;  /* 0x00000008050e7c10 */ /* 0x000fe4000ff7e0ff */
[C---:B------:R-:W-:Y:S02]  /*12580*/  LEA.HI.SX32 R7, R4.reuse, 0x10, 0x1d ;  /* 0x0000001004077811 */ /* 0x040fe400078feaff */
[----:B------:R-:W-:Y:S02]  /*12590*/  SHF.R.S32.HI R2, RZ, 0x1f, R18 ;  /* 0x0000001fff027819 */ /* 0x000fe40000011412 */
[----:B------:R-:W-:Y:S02]  /*125a0*/  LEA.HI.SX32 R3, R4, 0x50, 0x1d ;  /* 0x0000005004037811 */ /* 0x000fe400078feaff */
[----:B------:R-:W-:Y:S02]  /*125b0*/  SHF.R.S32.HI R6, RZ, 0x3, R6 ;  /* 0x00000003ff067819 */ /* 0x000fe40000011406 */
[----:B------:R-:W-:-:S02]  /*125c0*/  IADD3.X R15, R0, UR6, RZ, P3, !PT ;  /* 0x00000006000f7c10 */ /* 0x000fc40009ffe4ff */
[----:B------:R-:W-:Y:S02]  /*125d0*/  ISETP.GE.OR P0, PT, R7, UR16, P1 ;  /* 0x0000001007007c0c */ /* 0x000fe40008f06670 */
[----:B------:R-:W-:Y:S01]  /*125e0*/  ISETP.GE.OR P3, PT, R3, UR16, P1 ;  /* 0x0000001003007c0c */ /* 0x000fe20008f66670 */
[----:B------:R-:W-:Y:S01]  /*125f0*/  IMAD R3, R2, UR4, RZ ;  /* 0x0000000402037c24 */ /* 0x000fe2000f8e02ff */
[----:B------:R-:W-:Y:S01]  /*12600*/  SHF.R.S32.HI R7, RZ, 0x1f, R6 ;  /* 0x0000001fff077819 */ /* 0x000fe20000011406 */
[----:B------:R-:W-:Y:S01]  /*12610*/  IMAD.WIDE.U32 R14, R18, UR4, R14 ;  /* 0x00000004120e7c25 */ /* 0x000fe2000f8e000e */
[----:B------:R-:W-:-:S03]  /*12620*/  LEA.HI.SX32 R2, R4, 0x60, 0x1d ;  /* 0x0000006004027811 */ /* 0x000fc600078feaff */
[----:B------:R-:W-:Y:S01]  /*12630*/  IMAD R0, R18, UR5, R3 ;  /* 0x0000000512007c24 */ /* 0x000fe2000f8e0203 */
[----:B------:R-:W-:Y:S01]  /*12640*/  LEA.HI.SX32 R3, R4, 0x70, 0x1d ;  /* 0x0000007004037811 */ /* 0x000fe200078feaff */
[----:B------:R-:W-:-:S04]  /*12650*/  IMAD.WIDE R12, R12, 0x80, R6 ;  /* 0x000000800c0c7825 */ /* 0x000fc800078e0206 */
        /* <DEDUP_REMOVED lines=14> */
.L_x_1804:
[----:B------:R-:W-:Y:S05]  /*12740*/  BSYNC B0 ;  /* 0x0000000000007941 */ /* 0x000fea0003800000 */
.L_x_1803:
        /* <DEDUP_REMOVED lines=18> */
.L_x_1806:
[----:B------:R-:W-:Y:S05]  /*12870*/  BSYNC B0 ;  /* 0x0000000000007941 */ /* 0x000fea0003800000 */
.L_x_1805:
        /* <DEDUP_REMOVED lines=16> */
.L_x_1808:
[----:B------:R-:W-:Y:S05]  /*12980*/  BSYNC B0 ;  /* 0x0000000000007941 */ /* 0x000fea0003800000 */
.L_x_1807:
        /* <DEDUP_REMOVED lines=16> */
.L_x_1810:
[----:B------:R-:W-:Y:S05]  /*12a90*/  BSYNC B0 ;  /* 0x0000000000007941 */ /* 0x000fea0003800000 */
.L_x_1809:
        /* <DEDUP_REMOVED lines=16> */
.L_x_1812:
[----:B------:R-:W-:Y:S05]  /*12ba0*/  BSYNC B0 ;  /* 0x0000000000007941 */ /* 0x000fea0003800000 */
.L_x_1811:
        /* <DEDUP_REMOVED lines=16> */
.L_x_1814:
[----:B------:R-:W-:Y:S05]  /*12cb0*/  BSYNC B0 ;  /* 0x0000000000007941 */ /* 0x000fea0003800000 */
.L_x_1813:
        /* <DEDUP_REMOVED lines=16> */
.L_x_1816:
[----:B------:R-:W-:Y:S05]  /*12dc0*/  BSYNC B0 ;  /* 0x0000000000007941 */ /* 0x000fea0003800000 */
.L_x_1815:
        /* <DEDUP_REMOVED lines=15> */
.L_x_1757:
[----:B------:R-:W-:Y:S01]  /*12ec0*/  UISETP.NE.AND UP2, UPT, UR14, -0x1, UPT ;  /* 0xffffffff0e00788c */ /* 0x000fe2000bf45270 */
[----:B------:R-:W-:Y:S01]  /*12ed0*/  LEA.HI R10, R15, R122, RZ, 0x3 ;  /* 0x0000007a0f0a7211 */ /* 0x000fe200078f18ff */
[----:B------:R-:W-:Y:S01]  /*12ee0*/  ULDC.U8 UR6, c[0x0][0x3d8] ;  /* 0x0000f60000067ab9 */ /* 0x000fe20000000000 */
[----:B------:R-:W-:Y:S01]  /*12ef0*/  ULDC.U8 UR10, c[0x0][0x3d9] ;  /* 0x0000f640000a7ab9 */ /* 0x000fe20000000000 */
[----:B------:R-:W-:Y:S01]  /*12f00*/  UISETP.NE.AND UP3, UPT, UR6, URZ, UPT ;  /* 0x0000003f0600728c */ /* 0x000fe2000bf65270 */
[----:B------:R-:W-:Y:S01]  /*12f10*/  LOP3.LUT R3, R10, 0xfffffff8, RZ, 0xc0, !PT ;  /* 0xfffffff80a037812 */ /* 0x000fe200078ec0ff */
[----:B------:R-:W-:Y:S01]  /*12f20*/  UISETP.NE.AND UP1, UPT, UR10, URZ, UPT ;  /* 0x0000003f0a00728c */ /* 0x000fe2000bf25270 */
[----:B------:R-:W-:Y:S01]  /*12f30*/  IMAD.U32 R15, RZ, RZ, UR15 ;  /* 0x0000000fff0f7e24 */ /* 0x000fe2000f8e00ff */
[----:B------:R-:W-:Y:S01]  /*12f40*/  UISETP.EQ.AND UP3, UPT, UR10, URZ, UP3 ;  /* 0x0000003f0a00728c */ /* 0x000fe20009f62270 */
[----:B------:R-:W-:Y:S02]  /*12f50*/  SHF.R.S32.HI R10, RZ, 0x3, R10 ;  /* 0x00000003ff0a7819 */ /* 0x000fe4000001140a */
[----:B------:R-:W-:Y:S01]  /*12f60*/  @UP2 ULDC.64 UR4, c[0x0][0x298] ;  /* 0x0000a60000042ab9 */ /* 0x000fe20000000a00 */
[----:B------:R-:W-:Y:S01]  /*12f70*/  UISETP.NE.OR UP0, UPT, UR14, -0x1, !UP3 ;  /* 0xffffffff0e00788c */ /* 0x000fe2000df05670 */
[----:B------:R-:W-:Y:S01]  /*12f80*/  PLOP3.LUT P0, PT, PT, PT, UP1, 0x80, 0x0 ;  /* 0x000000000000781c */ /* 0x000fe20003f0f018 */
[----:B------:R-:W-:-:S03]  /*12f90*/  @UP2 UIMAD.WIDE.U32 UR8, UR14, UR4, URZ ;  /* 0x000000040e0822a5 */ /* 0x000fc6000f8e003f */
[----:B------:R-:W-:Y:S01]  /*12fa0*/  @UP1 ULDC UR11, c[0x0][0x2c0] ;  /* 0x0000b000000b1ab9 */ /* 0x000fe20000000800 */
[----:B------:R-:W-:Y:S02]  /*12fb0*/  @UP2 UIMAD UR7, UR14, UR5, UR9 ;  /* 0x000000050e0722a4 */ /* 0x000fe4000f8e0209 */
[----:B------:R-:W-:Y:S01]  /*12fc0*/  @!UP2 USHF.R.S32.HI UR9, URZ, 0x1f, UR27 ;  /* 0x0000001f3f09a899 */ /* 0x000fe2000801141b */
[----:B------:R-:W-:Y:S01]  /*12fd0*/  @!UP2 ULDC.64 UR4, c[0x0][0x290] ;  /* 0x0000a4000004aab9 */ /* 0x000fe20000000a00 */
[----:B------:R-:W-:Y:S02]  /*12fe0*/  @!UP3 UMOV UR24, URZ ;  /* 0x0000003f0018bc82 */ /* 0x000fe40008000000 */
[----:B------:R-:W-:Y:S02]  /*12ff0*/  @!UP2 UIMAD UR9, UR9, UR4, URZ ;  /* 0x000000040909a2a4 */ /* 0x000fe4000f8e023f */
[----:B------:R-:W-:Y:S02]  /*13000*/  @!UP2 UIMAD.WIDE.U32 UR22, UR27, UR4, URZ ;  /* 0x000000041b16a2a5 */ /* 0x000fe4000f8e003f */
[----:B------:R-:W-:Y:S01]  /*13010*/  @!UP2 UIMAD UR9, UR27, UR5, UR9 ;  /* 0x000000051b09a2a4 */ /* 0x000fe2000f8e0209 */
[----:B------:R-:W-:-:S02]  /*13020*/  @!UP3 UMOV UR25, URZ ;  /* 0x0000003f0019bc82 */ /* 0x000fc40008000000 */
[----:B------:R-:W-:Y:S01]  /*13030*/  @UP1 ULDC.64 UR4, c[0x0][0x2c0] ;  /* 0x0000b00000041ab9 */ /* 0x000fe20000000a00 */
[----:B------:R-:W-:Y:S01]  /*13040*/  @UP1 UMOV UR12, 0x1 ;  /* 0x00000001000c1882 */ /* 0x000fe20000000000 */
[----:B------:R-:W-:Y:S02]  /*13050*/  @UP1 UIMAD UR10, UR5, UR4, URZ ;  /* 0x00000004050a12a4 */ /* 0x000fe4000f8e023f */
[----:B------:R-:W-:Y:S01]  /*13060*/  @!UP2 UIADD3 UR7, UR23, UR9, URZ ;  /* 0x000000091707a290 */ /* 0x000fe2000fffe03f */
[----:B------:R-:W-:Y:S01]  /*13070*/  @UP3 ULDC UR4, c[0x0][0x2c4] ;  /* 0x0000b10000043ab9 */ /* 0x000fe20000000800 */
[----:B------:R-:W-:Y:S01]  /*13080*/  @!UP2 UMOV UR8, UR22 ;  /* 0x000000160008ac82 */ /* 0x000fe20008000000 */
[----:B------:R-:W-:-:S04]  /*13090*/  @!UP0 UIMAD UR14, UR27, UR4, URZ ;  /* 0x000000041b0e82a4 */ /* 0x000fc8000f8e023f */
[----:B------:R-:W-:-:S03]  /*130a0*/  @UP3 USHF.R.S32.HI UR4, URZ, 0x1f, UR14 ;  /* 0x0000001f3f043899 */ /* 0x000fc6000801140e */
[----:B------:R-:W-:-:S04]  /*130b0*/  @UP3 UMOV UR24, UR14 ;  /* 0x0000000e00183c82 */ /* 0x000fc80008000000 */
[----:B------:R-:W-:Y:S01]  /*130c0*/  @UP3 UMOV UR25, UR4 ;  /* 0x0000000400193c82 */ /* 0x000fe20008000000 */
[----:B------:R-:W-:Y:S05]  /*130d0*/  @P0 BRA `(.L_x_1817) ;  /* 0x0000000000180947 */ /* 0x000fea0003800000 */
[----:B------:R-:W-:Y:S01]  /*130e0*/  UISETP.NE.AND UP0, UPT, UR6, URZ, UPT ;  /* 0x0000003f0600728c */ /* 0x000fe2000bf05270 */
[----:B------:R-:W-:Y:S01]  /*130f0*/  ULDC UR10, c[0x0][0x2c4] ;  /* 0x0000b100000a7ab9 */ /* 0x000fe20000000800 */
[----:B------:R-:W-:Y:S01]  /*13100*/  ULDC UR12, c[0x0][0x270] ;  /* 0x00009c00000c7ab9 */ /* 0x000fe20000000800 */
[----:B------:R-:W-:-:S08]  /*13110*/  UMOV UR11, 0x1 ;  /* 0x00000001000b7882 */ /* 0x000fd00000000000 */
[----:B------:R-:W-:Y:S02]  /*13120*/  @UP0 ULDC UR10, c[0x0][0x2e4] ;  /* 0x0000b900000a0ab9 */ /* 0x000fe40000000800 */
[----:B------:R-:W-:-:S12]  /*13130*/  UIMAD UR12, UR10, UR12, URZ ;  /* 0x0000000c0a0c72a4 */ /* 0x000fd8000f8e023f */
.L_x_1817:
[----:B------:R-:W-:Y:S01]  /*13140*/  IMAD.IADD R122, R122, 0x1, -R3 ;  /* 0x000000017a7a7824 */ /* 0x000fe200078e0a03 */
[----:B------:R-:W-:Y:S01]  /*13150*/  USHF.R.S32.HI UR6, URZ, 0x1f, UR28 ;  /* 0x0000001f3f067899 */ /* 0x000fe2000801141c */
[----:B------:R-:W-:Y:S01]  /*13160*/  SHF.R.S32.HI R11, RZ, 0x1f, R10 ;  /* 0x0000001fff0b7819 */ /* 0x000fe2000001140a */
[----:B------:R-:W-:Y:S01]  /*13170*/  ULDC.64 UR4, c[0x0][0x2a0] ;  /* 0x0000a80000047ab9 */ /* 0x000fe20000000a00 */
[----:B------:R-:W-:Y:S01]  /*13180*/  IMAD.SHL.U32 R0, R122, 0x8, RZ ;  /* 0x000000087a007824 */ /* 0x000fe200078e00ff */
[----:B------:R-:W-:Y:S01]  /*13190*/  UIMAD UR6, UR6, UR4, URZ ;  /* 0x00000004060672a4 */ /* 0x000fe2000f8e023f */
[----:B------:R-:W-:Y:S01]  /*131a0*/  IMAD.U32 R16, RZ, RZ, UR4 ;  /* 0x00000004ff107e24 */ /* 0x000fe2000f8e00ff */
[----:B------:R-:W-:Y:S01]  /*131b0*/  UIADD3 UR16, -UR21, UR16, URZ ;  /* 0x0000001015107290 */ /* 0x000fe2000fffe13f */
[----:B------:R-:W-:Y:S01]  /*131c0*/  VIADD R9, R10, 0x10 ;  /* 0x000000100a097836 */ /* 0x000fe20000000000 */
[----:B------:R-:W-:Y:S01]  /*131d0*/  ULDC UR4, c[0x0][0x2d0] ;  /* 0x0000b40000047ab9 */ /* 0x000fe20000000800 */
[----:B------:R-:W-:Y:S01]  /*131e0*/  UIMAD UR12, UR27, UR12, URZ ;  /* 0x0000000c1b0c72a4 */ /* 0x000fe2000f8e023f */
[C---:B------:R-:W-:Y:S01]  /*131f0*/  ISETP.GE.AND P0, PT, R0.reuse, UR4, PT ;  /* 0x0000000400007c0c */ /* 0x040fe2000bf06270 */
[----:B------:R-:W-:Y:S01]  /*13200*/  UIMAD UR5, UR28, UR5, UR6 ;  /* 0x000000051c0572a4 */ /* 0x000fe2000f8e0206 */
[----:B------:R-:W-:Y:S01]  /*13210*/  IADD3 R2, P1, R0, UR8, RZ ;  /* 0x0000000800027c10 */ /* 0x000fe2000ff3e0ff */
[----:B------:R-:W-:Y:S01]  /*13220*/  USEL UR12, UR12, URZ, !UP3 ;  /* 0x0000003f0c0c7287 */ /* 0x000fe2000d800000 */
[----:B------:R-:W-:Y:S01]  /*13230*/  ISETP.GE.OR P2, PT, R10, UR16, P0 ;  /* 0x000000100a007c0c */ /* 0x000fe20008746670 */
[----:B------:R-:W-:Y:S01]  /*13240*/  UIMAD UR6, UR21, UR11, URZ ;  /* 0x0000000b150672a4 */ /* 0x000fe2000f8e023f */
[----:B------:R-:W-:Y:S01]  /*13250*/  LEA.HI.X.SX32 R3, R0, UR7, 0x1, P1 ;  /* 0x0000000700037c11 */ /* 0x000fe200088f0eff */
[----:B------:R-:W-:Y:S01]  /*13260*/  UIMAD UR12, UR28, UR10, UR12 ;  /* 0x0000000a1c0c72a4 */ /* 0x000fe2000f8e020c */
[C---:B------:R-:W-:Y:S01]  /*13270*/  VIADD R7, R10.reuse, 0x30 ;  /* 0x000000300a077836 */ /* 0x040fe20000000000 */
[----:B------:R-:W-:Y:S01]  /*13280*/  USHF.R.S32.HI UR4, URZ, 0x1f, UR6 ;  /* 0x0000001f3f047899 */ /* 0x000fe20008011406 */
[----:B------:R-:W-:Y:S01]  /*13290*/  IADD3 R8, R10, 0x20, RZ ;  /* 0x000000200a087810 */ /* 0x000fe20007ffe0ff */
[----:B------:R-:W-:Y:S01]  /*132a0*/  USHF.R.S32.HI UR7, URZ, 0x1f, UR12 ;  /* 0x0000001f3f077899 */ /* 0x000fe2000801140c */
[----:B------:R-:W-:Y:S01]  /*132b0*/  IMAD.WIDE.U32 R16, R16, UR28, R2 ;  /* 0x0000001c10107c25 */ /* 0x000fe2000f8e0002 */
[----:B------:R-:W-:Y:S01]  /*132c0*/  UIADD3 UR6, UP1, UP0, UR6, UR24, UR12 ;  /* 0x0000001806067290 */ /* 0x000fe2000f83e00c */
[----:B------:R-:W-:Y:S01]  /*132d0*/  IADD3 R6, R10, 0x40, RZ ;  /* 0x000000400a067810 */ /* 0x000fe20007ffe0ff */
[----:B------:R-:W-:Y:S01]  /*132e0*/  BSSY B0, `(.L_x_1818) ;  /* 0x0000017000007945 */ /* 0x000fe20003800000 */
[----:B------:R-:W-:Y:S01]  /*132f0*/  VIADD R19, R17, UR5 ;  /* 0x0000000511137c36 */ /* 0x000fe20008000000 */
[----:B------:R-:W-:Y:S01]  /*13300*/  UIADD3.X UR24, UR4, UR25, UR7, UP1, UP0 ;  /* 0x0000001904187290 */ /* 0x000fe20008fe0407 */
[----:B------:R-:W-:Y:S01]  /*13310*/  IMAD.WIDE R14, R15, 0x80, R10 ;  /* 0x000000800f0e7825 */ /* 0x000fe200078e020a */
[----:B------:R-:W-:-:S02]  /*13320*/  ISETP.GE.AND P4, PT, R6, UR16, PT ;  /* 0x0000001006007c0c */ /* 0x000fc4000bf86270 */
[----:B------:R-:W-:Y:S01]  /*13330*/  ISETP.GE.OR P1, PT, R9, UR16, P0 ;  /* 0x0000001009007c0c */ /* 0x000fe20008726670 */
[----:B------:R-:W-:Y:S01]  /*13340*/  VIADD R5, R10, 0x50 ;  /* 0x000000500a057836 */ /* 0x000fe20000000000 */
[----:B------:R-:W-:Y:S01]  /*13350*/  ISETP.GE.OR P6, PT, R8, UR16, P0 ;  /* 0x0000001008007c0c */ /* 0x000fe200087c6670 */
[----:B------:R-:W-:Y:S01]  /*13360*/  VIADD R4, R10, 0x60 ;  /* 0x000000600a047836 */ /* 0x000fe20000000000 */
[----:B------:R-:W-:Y:S02]  /*13370*/  ISETP.GE.OR P5, PT, R7, UR16, P0 ;  /* 0x0000001007007c0c */ /* 0x000fe400087a6670 */
[----:B------:R-:W-:Y:S02]  /*13380*/  ISETP.GE.OR P3, PT, R6, UR16, P0 ;  /* 0x0000001006007c0c */ /* 0x000fe40008766670 */
[----:B------:R-:W-:Y:S01]  /*13390*/  IADD3 R0, R10, 0x70, RZ ;  /* 0x000000700a007810 */ /* 0x000fe20007ffe0ff */
[----:B------:R-:W-:Y:S10]  /*133a0*/  @P2 BRA `(.L_x_1819) ;  /* 0x0000000000282947 */ /* 0x000ff40003800000 */
        /* <DEDUP_REMOVED lines=10> */
.L_x_1819:
[----:B------:R-:W-:Y:S05]  /*13450*/  BSYNC B0 ;  /* 0x0000000000007941 */ /* 0x000fea0003800000 */
.L_x_1818:
        /* <DEDUP_REMOVED lines=16> */
.L_x_1821:
[----:B------:R-:W-:Y:S05]  /*13560*/  BSYNC B0 ;  /* 0x0000000000007941 */ /* 0x000fea0003800000 */
.L_x_1820:
        /* <DEDUP_REMOVED lines=16> */
.L_x_1823:
[----:B------:R-:W-:Y:S05]  /*13670*/  BSYNC B0 ;  /* 0x0000000000007941 */ /* 0x000fea0003800000 */
.L_x_1822:
        /* <DEDUP_REMOVED lines=16> */
.L_x_1825:
[----:B------:R-:W-:Y:S05]  /*13780*/  BSYNC B0 ;  /* 0x0000000000007941 */ /* 0x000fea0003800000 */
.L_x_1824:
        /* <DEDUP_REMOVED lines=16> */
.L_x_1827:
[----:B------:R-:W-:Y:S05]  /*13890*/  BSYNC B0 ;  /* 0x0000000000007941 */ /* 0x000fea0003800000 */
.L_x_1826:
        /* <DEDUP_REMOVED lines=25> */
.L_x_1829:
[----:B------:R-:W-:Y:S05]  /*13a30*/  BSYNC B0 ;  /* 0x0000000000007941 */ /* 0x000fea0003800000 */
.L_x_1828:
        /* <DEDUP_REMOVED lines=19> */
.L_x_1831:
[----:B------:R-:W-:Y:S05]  /*13b70*/  BSYNC B0 ;  /* 0x0000000000007941 */ /* 0x000fea0003800000 */
.L_x_1830:
        /* <DEDUP_REMOVED lines=17> */
.L_x_1833:
[----:B------:R-:W-:Y:S05]  /*13c90*/  BSYNC B0 ;  /* 0x0000000000007941 */ /* 0x000fea0003800000 */
.L_x_1832:
        /* <DEDUP_REMOVED lines=11> */
.L_x_1835:
[----:B------:R-:W-:Y:S05]  /*13d50*/  BSYNC B0 ;  /* 0x0000000000007941 */ /* 0x000fea0003800000 */
.L_x_1834:
        /* <DEDUP_REMOVED lines=11> */
.L_x_1837:
[----:B------:R-:W-:Y:S05]  /*13e10*/  BSYNC B0 ;  /* 0x0000000000007941 */ /* 0x000fea0003800000 */
.L_x_1836:
        /* <DEDUP_REMOVED lines=10> */
.L_x_1839:
[----:B------:R-:W-:Y:S05]  /*13ec0*/  BSYNC B0 ;  /* 0x0000000000007941 */ /* 0x000fea0003800000 */
.L_x_1838:
        /* <DEDUP_REMOVED lines=10> */
.L_x_1841:
[----:B------:R-:W-:Y:S05]  /*13f70*/  BSYNC B0 ;  /* 0x0000000000007941 */ /* 0x000fea0003800000 */
.L_x_1840:
        /* <DEDUP_REMOVED lines=10> */
.L_x_1843:
[----:B------:R-:W-:Y:S05]  /*14020*/  BSYNC B0 ;  /* 0x0000000000007941 */ /* 0x000fea0003800000 */
.L_x_1842:
        /* <DEDUP_REMOVED lines=10> */
.L_x_1845:
[----:B------:R-:W-:Y:S05]  /*140d0*/  BSYNC B0 ;  /* 0x0000000000007941 */ /* 0x000fea0003800000 */
.L_x_1844:
        /* <DEDUP_REMOVED lines=10> */
.L_x_1847:
[----:B------:R-:W-:Y:S05]  /*14180*/  BSYNC B0 ;  /* 0x0000000000007941 */ /* 0x000fea0003800000 */
.L_x_1846:
        /* <DEDUP_REMOVED lines=10> */
.L_x_1848:
        /* <DEDUP_REMOVED lines=13> */
.L_x_2593:


//--------------------- .text._ZN5flash16flash_fwd_kernelI23Flash_fwd_kernel_traitsILi64ELi128ELi64ELi4ELb0ELb0EN7cutlass6half_tE19Flash_kernel_traitsILi64ELi128ELi64ELi4ES3_EELb0ELb0ELb0ELb1ELb0ELb0ELb1ELb0EEEvNS_16Flash_fwd_paramsE --------------------------
	.section	.text._ZN5flash16flash_fwd_kernelI23Flash_fwd_kernel_traitsILi64ELi128ELi64ELi4ELb0ELb0EN7cutlass6half_tE19Flash_kernel_traitsILi64ELi128ELi64ELi4ES3_EELb0ELb0ELb0ELb1ELb0ELb0ELb1ELb0EEEvNS_16Flash_fwd_paramsE,"ax",@progbits
	.align	128
        .global         _ZN5flash16flash_fwd_kernelI23Flash_fwd_kernel_traitsILi64ELi128ELi64ELi4ELb0ELb0EN7cutlass6half_tE19Flash_kernel_traitsILi64ELi128ELi64ELi4ES3_EELb0ELb0ELb0ELb1ELb0ELb0ELb1ELb0EEEvNS_16Flash_fwd_paramsE
        .type           _ZN5flash16flash_fwd_kernelI23Flash_fwd_kernel_traitsILi64ELi128ELi64ELi4ELb0ELb0EN7cutlass6half_tE19Flash_kernel_traitsILi64ELi128ELi64ELi4ES3_EELb0ELb0ELb0ELb1ELb0ELb0ELb1ELb0EEEvNS_16Flash_fwd_paramsE,@function
        .size           _ZN5flash16flash_fwd_kernelI23Flash_fwd_kernel_traitsILi64ELi128ELi64ELi4ELb0ELb0EN7cutlass6half_tE19Flash_kernel_traitsILi64ELi128ELi64ELi4ES3_EELb0ELb0ELb0ELb1ELb0ELb0ELb1ELb0EEEvNS_16Flash_fwd_paramsE,(.L_x_2594 - _ZN5flash16flash_fwd_kernelI23Flash_fwd_kernel_traitsILi64ELi128ELi64ELi4ELb0ELb0EN7cutlass6half_tE19Flash_kernel_traitsILi64ELi128ELi64ELi4ES3_EELb0ELb0ELb0ELb1ELb0ELb0ELb1ELb0EEEvNS_16Flash_fwd_paramsE)
        .other          _ZN5flash16flash_fwd_kernelI23Flash_fwd_kernel_traitsILi64ELi128ELi64ELi4ELb0ELb0EN7cutlass6half_tE19Flash_kernel_traitsILi64ELi128ELi64ELi4ES3_EELb0ELb0ELb0ELb1ELb0ELb0ELb1ELb0EEEvNS_16Flash_fwd_paramsE,@"STO_CUDA_ENTRY STV_DEFAULT"
_ZN5flash16flash_fwd_kernelI23Flash_fwd_kernel_traitsILi64ELi128ELi64ELi4ELb0ELb0EN7cutlass6half_tE19Flash_kernel_traitsILi64ELi128ELi64ELi4ES3_EELb0ELb0ELb0ELb1ELb0ELb0ELb1ELb0EEEvNS_16Flash_fwd_paramsE:
.text._ZN5flash16flash_fwd_kernelI23Flash_fwd_kernel_traitsILi64ELi128ELi64ELi4ELb0ELb0EN7cutlass6half_tE19Flash_kernel_traitsILi64ELi128ELi64ELi4ES3_EELb0ELb0ELb0ELb1ELb0ELb0ELb1ELb0EEEvNS_16Flash_fwd_paramsE:
        /* <DEDUP_REMOVED lines=25> */
[----:B------:R-:W-:Y:S02]  /*0190*/  IMAD.MOV.U32 R9, RZ, RZ, -0x1 ;  /* 0xffffffffff097424 */ /* 0x000fe400078e00ff */
[----:B------:R-:W-:Y:S01]  /*01a0*/  IMAD.WIDE R6, R32, 0x4, R10 ;  /* 0x0000000420067825 */ /* 0x000fe200078e020a */
        /* <DEDUP_REMOVED lines=14> */
.L_x_1849:
[----:B-1----:R-:W1:Y:S02]  /*0290*/  LDC R4, c[0x0][0x2c8] ;  /* 0x0000b200ff047b82 */ /* 0x002e640000000800 */
.L_x_1850:
        /* <DEDUP_REMOVED lines=16> */
[----:B------:R-:W-:-:S13]  /*03a0*/  ISETP.GE.AND P0, PT, R77, 0x1, PT ;  /* 0x000000014d00780c */ /* 0x000fda0003f06270 */
[----:B------:R-:W-:Y:S05]  /*03b0*/  @!P0 BRA `(.L_x_1851) ;  /* 0x000000c400e48947 */ /* 0x000fea0003800000 */
[----:B------:R-:W1:Y:S01]  /*03c0*/  LDC R34, c[0x0][0x278] ;  /* 0x00009e00ff227b82 */ /* 0x000e620000000800 */
[----:B------:R-:W-:Y:S01]  /*03d0*/  SHF.R.S32.HI R98, RZ, 0x1f, R171 ;  /* 0x0000001fff627819 */ /* 0x000fe200000114ab */
[----:B------:R-:W-:Y:S01]  /*03e0*/  IMAD.IADD R27, R166, 0x1, -R211 ;  /* 0x00000001a61b7824 */ /* 0x000fe200078e0ad3 */
[----:B------:R-:W-:Y:S02]  /*03f0*/  ISETP.NE.AND P3, PT, R18, -0x1, PT ;  /* 0xffffffff1200780c */ /* 0x000fe40003f65270 */
[----:B------:R-:W-:Y:S02]  /*0400*/  LEA.HI R3, R98, R171, RZ, 0x3 ;  /* 0x000000ab62037211 */ /* 0x000fe400078f18ff */
[----:B------:R-:W-:Y:S01]  /*0410*/  ISETP.NE.AND P4, PT, R9, -0x1, PT ;  /* 0xffffffff0900780c */ /* 0x000fe20003f85270 */
[----:B------:R2:W-:Y:S01]  /*0420*/  STL [R1+0x44], R27 ;  /* 0x0000441b01007387 */ /* 0x0005e20000100800 */
[----:B------:R-:W-:Y:S01]  /*0430*/  SHF.R.S32.HI R10, RZ, 0x3, R3 ;  /* 0x00000003ff0a7819 */ /* 0x000fe20000011403 */
[----:B------:R-:W3:Y:S01]  /*0440*/  LDC.64 R30, c[0x0][0x3c8] ;  /* 0x0000f200ff1e7b82 */ /* 0x000ee20000000a00 */
[----:B------:R-:W-:-:S03]  /*0450*/  MOV R225, R23 ;  /* 0x0000001700e17202 */ /* 0x000fc60000000f00 */
[C---:B------:R-:W-:Y:S02]  /*0460*/  IMAD.SHL.U32 R4, R10.reuse, 0x40, RZ ;  /* 0x000000400a047824 */ /* 0x040fe400078e00ff */
[----:B------:R-:W-:Y:S01]  /*0470*/  @!P3 SHF.R.S32.HI R7, RZ, 0x1f, R32 ;  /* 0x0000001fff07b819 */ /* 0x000fe20000011420 */
[----:B------:R-:W-:Y:S01]  /*0480*/  VIADD R5, R10, 0x50 ;  /* 0x000000500a057836 */ /* 0x000fe20000000000 */
[----:B------:R-:W4:Y:S04]  /*0490*/  @!P3 LDC.64 R14, c[0x0][0x228] ;  /* 0x00008a00ff0ebb82 */ /* 0x000f280000000a00 */
[----:B------:R-:W-:Y:S02]  /*04a0*/  ISETP.GE.AND P5, PT, R5, R27, PT ;  /* 0x0000001b0500720c */ /* 0x000fe40003fa6270 */
[----:B-1----:R-:W-:-:S02]  /*04b0*/  IABS R0, R34 ;  /* 0x0000002200007213 */ /* 0x002fc40000000000 */
[----:B------:R-:W1:Y:S03]  /*04c0*/  @P3 LDC.64 R12, c[0x0][0x240] ;  /* 0x00009000ff0c3b82 */ /* 0x000e660000000a00 */
[----:B------:R-:W-:-:S04]  /*04d0*/  IMAD.MOV.U32 R33, RZ, RZ, R0 ;  /* 0x000000ffff217224 */ /* 0x000fc800078e0000 */
[----:B------:R-:W5:Y:S01]  /*04e0*/  I2F.RP R0, R33 ;  /* 0x0000002100007306 */ /* 0x000f620000209400 */
[----:B------:R-:W2:Y:S08]  /*04f0*/  @P4 LDC.64 R164, c[0x0][0x250] ;  /* 0x00009400ffa44b82 */ /* 0x000eb00000000a00 */
[----:B------:R-:W3:Y:S01]  /*0500*/  @P4 LDC.64 R96, c[0x0][0x248] ;  /* 0x00009200ff604b82 */ /* 0x000ee20000000a00 */
[----:B-----5:R5:W4:Y:S02]  /*0510*/  MUFU.RCP R2, R0 ;  /* 0x0000000000027308 */ /* 0x020b240000001000 */
[----:B-----5:R-:W-:Y:S01]  /*0520*/  IADD3 R0, R10, 0x40, RZ ;  /* 0x000000400a007810 */ /* 0x020fe20007ffe0ff */
[----:B----4-:R-:W-:-:S03]  /*0530*/  VIADD R2, R2, 0xffffffe ;  /* 0x0ffffffe02027836 */ /* 0x010fc60000000000 */
[----:B------:R-:W-:Y:S02]  /*0540*/  ISETP.GE.AND P2, PT, R0, R27, PT ;  /* 0x0000001b0000720c */ /* 0x000fe40003f46270 */
[----:B------:R-:W-:Y:S02]  /*0550*/  LOP3.LUT R0, R3, 0xfffffff8, RZ, 0xc0, !PT ;  /* 0xfffffff803007812 */ /* 0x000fe400078ec0ff */
[----:B------:R4:W5:Y:S02]  /*0560*/  F2I.FTZ.U32.TRUNC.NTZ R3, R2 ;  /* 0x0000000200037305 */ /* 0x000964000021f000 */
[----:B------:R-:W-:Y:S02]  /*0570*/  IADD3 R36, -R0, R171, RZ ;  /* 0x000000ab00247210 */ /* 0x000fe40007ffe1ff */
[----:B------:R-:W-:Y:S01]  /*0580*/  LOP3.LUT R0, R4, 0x1c0, RZ, 0xc0, !PT ;  /* 0x000001c004007812 */ /* 0x000fe200078ec0ff */
[----:B------:R-:W-:Y:S02]  /*0590*/  VIADD R4, R10, 0x60 ;  /* 0x000000600a047836 */ /* 0x000fe40000000000 */
[----:B------:R-:W-:-:S03]  /*05a0*/  IMAD.SHL.U32 R22, R36, 0x8, RZ ;  /* 0x0000000824167824 */ /* 0x000fc600078e00ff */
[----:B------:R-:W-:Y:S01]  /*05b0*/  ISETP.GE.AND P0, PT, R4, R27, PT ;  /* 0x0000001b0400720c */ /* 0x000fe20003f06270 */
[--C-:B------:R-:W-:Y:S01]  /*05c0*/  IMAD.MOV.U32 R224, RZ, RZ, R22.reuse ;  /* 0x000000ffffe07224 */ /* 0x100fe200078e0016 */
[----:B------:R2:W-:Y:S01]  /*05d0*/  STL [R1+0x28], R22 ;  /* 0x0000281601007387 */ /* 0x0005e20000100800 */
[----:B------:R-:W-:Y:S01]  /*05e0*/  IMAD.MOV.U32 R224, RZ, RZ, R22 ;  /* 0x000000ffffe07224 */ /* 0x000fe200078e0016 */
[----:B----4-:R-:W-:Y:S01]  /*05f0*/  IADD3 R2, R10, 0x70, RZ ;  /* 0x000000700a027810 */ /* 0x010fe20007ffe0ff */
[----:B-1----:R-:W-:-:S03]  /*0600*/  @P3 IMAD.WIDE.U32 R4, R18, R12, RZ ;  /* 0x0000000c12043225 */ /* 0x002fc600078e00ff */
[----:B------:R-:W-:Y:S02]  /*0610*/  LOP3.LUT R6, R0, 0x38, R224, 0xf8, !PT ;  /* 0x0000003800067812 */ /* 0x000fe400078ef8e0 */
[----:B------:R-:W-:Y:S02]  /*0620*/  SHF.R.U32.HI R0, RZ, 0x3, R0 ;  /* 0x00000003ff007819 */ /* 0x000fe40000011600 */
[----:B------:R-:W-:Y:S02]  /*0630*/  ISETP.GE.AND P1, PT, R2, R27, PT ;  /* 0x0000001b0200720c */ /* 0x000fe40003f26270 */
[----:B------:R-:W-:Y:S01]  /*0640*/  LOP3.LUT R20, R6, R0, RZ, 0x3c, !PT ;  /* 0x0000000006147212 */ /* 0x000fe200078e3cff */
[----:B------:R-:W-:Y:S01]  /*0650*/  @!P3 IMAD R0, R7, R14, RZ ;  /* 0x0000000e0700b224 */ /* 0x000fe200078e02ff */
[----:B-----5:R-:W-:Y:S02]  /*0660*/  IADD3 R2, RZ, -R3, RZ ;  /* 0x80000003ff027210 */ /* 0x020fe40007ffe0ff */
[----:B------:R-:W-:Y:S01]  /*0670*/  @P4 IADD3 R6, R8, R9, RZ ;  /* 0x0000000908064210 */ /* 0x000fe20007ffe0ff */
[----:B------:R-:W-:-:S02]  /*0680*/  @!P3 IMAD R19, R32, R15, R0 ;  /* 0x0000000f2013b224 */ /* 0x000fc400078e0200 */
[----:B------:R-:W-:Y:S02]  /*0690*/  @P4 IMAD.IADD R0, R8, 0x1, R9 ;  /* 0x0000000108004824 */ /* 0x000fe400078e0209 */
[----:B------:R-:W-:Y:S02]  /*06a0*/  @P3 IMAD R15, R18, R13, R5 ;  /* 0x0000000d120f3224 */ /* 0x000fe400078e0205 */
[----:B------:R-:W-:Y:S02]  /*06b0*/  @P3 IMAD.MOV.U32 R13, RZ, RZ, R4 ;  /* 0x000000ffff0d3224 */ /* 0x000fe400078e0004 */
[C---:B--2---:R-:W-:Y:S02]  /*06c0*/  @P4 IMAD R12, R0.reuse, R165, RZ ;  /* 0x000000a5000c4224 */ /* 0x044fe400078e02ff */
[----:B------:R-:W-:-:S04]  /*06d0*/  @P4 IMAD.WIDE.U32 R4, R0, R164, RZ ;  /* 0x000000a400044225 */ /* 0x000fc800078e00ff */
[----:B------:R-:W-:Y:S01]  /*06e0*/  IMAD R0, R2, R33, RZ ;  /* 0x0000002102007224 */ /* 0x000fe200078e02ff */
[----:B------:R-:W-:Y:S01]  /*06f0*/  MOV R2, RZ ;  /* 0x000000ff00027202 */ /* 0x000fe20000000f00 */
[C---:B---3--:R-:W-:Y:S01]  /*0700*/  @P4 IMAD R9, R6.reuse, R97, RZ ;  /* 0x0000006106094224 */ /* 0x048fe200078e02ff */
[----:B------:R-:W-:Y:S01]  /*0710*/  @P4 MOV R24, R4 ;  /* 0x0000000400184202 */ /* 0x000fe20000000f00 */
[----:B------:R-:W-:-:S04]  /*0720*/  @P4 IMAD.WIDE.U32 R6, R6, R96, RZ ;  /* 0x0000006006064225 */ /* 0x000fc800078e00ff */
[----:B------:R-:W-:Y:S01]  /*0730*/  IMAD.HI.U32 R18, R3, R0, R2 ;  /* 0x0000000003127227 */ /* 0x000fe200078e0002 */
[----:B------:R-:W-:-:S03]  /*0740*/  @P4 MOV R23, R6 ;  /* 0x0000000600174202 */ /* 0x000fc60000000f00 */
[----:B------:R-:W-:Y:S02]  /*0750*/  @P4 IMAD.IADD R26, R5, 0x1, R12 ;  /* 0x00000001051a4824 */ /* 0x000fe400078e020c */
        /* <DEDUP_REMOVED lines=15> */
.L_x_1852:
        /* <DEDUP_REMOVED lines=14> */
.L_x_1853:
[----:B------:R-:W-:Y:S01]  /*0930*/  ISETP.NE.U32.AND P4, PT, R30, RZ, PT ;  /* 0x000000ff1e00720c */ /* 0x000fe20003f85070 */
[----:B------:R-:W1:Y:S01]  /*0940*/  S2UR UR4, SR_CgaCtaId ;  /* 0x00000000000479c3 */ /* 0x000e620000008800 */
[--C-:B------:R-:W-:Y:S01]  /*0950*/  SHF.R.S32.HI R11, RZ, 0x1f, R10.reuse ;  /* 0x0000001fff0b7819 */ /* 0x100fe2000001140a */
[----:B------:R-:W-:Y:S01]  /*0960*/  @!P3 IMAD.WIDE.U32 R2, R32, R14, RZ ;  /* 0x0000000e2002b225 */ /* 0x000fe200078e00ff */
[----:B------:R-:W-:Y:S01]  /*0970*/  ISETP.NE.AND.EX P4, PT, R31, RZ, PT, P4 ;  /* 0x000000ff1f00720c */ /* 0x000fe20003f85340 */
[----:B------:R-:W-:Y:S01]  /*0980*/  ULDC.64 UR6, c[0x0][0x258] ;  /* 0x0000960000067ab9 */ /* 0x000fe20000000a00 */
[----:B------:R-:W-:Y:S01]  /*0990*/  IABS R0, R16 ;  /* 0x0000001000007213 */ /* 0x000fe20000000000 */
[----:B------:R-:W-:Y:S01]  /*09a0*/  IMAD.WIDE R38, R21, 0x80, R10 ;  /* 0x0000008015267825 */ /* 0x000fe200078e020a */
[----:B------:R-:W-:Y:S01]  /*09b0*/  SHF.R.S32.HI R225, RZ, 0x1f, R224 ;  /* 0x0000001fffe17819 */ /* 0x000fe200000114e0 */
[----:B------:R-:W-:Y:S01]  /*09c0*/  UMOV UR5, 0x400 ;  /* 0x0000040000057882 */ /* 0x000fe20000000000 */
[----:B------:R-:W-:Y:S01]  /*09d0*/  @!P3 MOV R13, R2 ;  /* 0x00000002000db202 */ /* 0x000fe20000000f00 */
[----:B------:R-:W-:Y:S01]  /*09e0*/  IMAD.MOV.U32 R5, RZ, RZ, R0 ;  /* 0x000000ffff057224 */ /* 0x000fe200078e0000 */
[----:B------:R-:W-:Y:S01]  /*09f0*/  LEA.HI R4, R98, R171, RZ, 0x6 ;  /* 0x000000ab62047211 */ /* 0x000fe200078f30ff */
[----:B------:R-:W-:Y:S01]  /*0a00*/  @!P3 IMAD.IADD R15, R3, 0x1, R19 ;  /* 0x00000001030fb824 */ /* 0x000fe200078e0213 */
[----:B------:R2:W-:Y:S01]  /*0a10*/  STL [R1+0x2c], R225 ;  /* 0x00002ce101007387 */ /* 0x0005e20000100800 */
[----:B------:R-:W-:Y:S01]  /*0a20*/  IADD3 R2, P3, R224, R13, RZ ;  /* 0x0000000de0027210 */ /* 0x000fe20007f7e0ff */
[----:B------:R-:W-:Y:S01]  /*0a30*/  IMAD.HI.U32 R14, R18, R5, RZ ;  /* 0x00000005120e7227 */ /* 0x000fe200078e00ff */
[----:B------:R-:W3:Y:S01]  /*0a40*/  @P4 LDC.64 R28, c[0x0][0x3d0] ;  /* 0x0000f400ff1c4b82 */ /* 0x000ee20000000a00 */
[----:B------:R2:W-:Y:S01]  /*0a50*/  STL.64 [R1+0x20], R38 ;  /* 0x0000202601007387 */ /* 0x0005e20000100a00 */
[----:B------:R-:W-:Y:S01]  /*0a60*/  IADD3.X R3, R225, R15, RZ, P3, !PT ;  /* 0x0000000fe1037210 */ /* 0x000fe20001ffe4ff */
[----:B------:R-:W-:Y:S01]  /*0a70*/  IMAD.MOV R0, RZ, RZ, -R14 ;  /* 0x000000ffff007224 */ /* 0x000fe200078e0a0e */
[----:B------:R-:W-:Y:S01]  /*0a80*/  ISETP.GE.AND P3, PT, R10, R27, PT ;  /* 0x0000001b0a00720c */ /* 0x000fe20003f66270 */
[----:B------:R-:W-:Y:S01]  /*0a90*/  IMAD.SHL.U32 R4, R4, 0x8, RZ ;  /* 0x0000000804047824 */ /* 0x000fe200078e00ff */
[----:B------:R-:W-:Y:S01]  /*0aa0*/  SHF.R.S32.HI R17, RZ, 0x1f, R16 ;  /* 0x0000001fff117819 */ /* 0x000fe20000011410 */
[C---:B------:R-:W-:Y:S01]  /*0ab0*/  IMAD R15, R33.reuse, R0, R5 ;  /* 0x00000000210f7224 */ /* 0x040fe200078e0205 */
[----:B-1----:R-:W-:Y:S01]  /*0ac0*/  ULEA UR4, UR4, UR5, 0x18 ;  /* 0x0000000504047291 */ /* 0x002fe2000f8ec03f */
[----:B------:R-:W-:Y:S01]  /*0ad0*/  IMAD.WIDE.U32 R8, R16, UR6, R2 ;  /* 0x0000000610087c25 */ /* 0x000fe2000f8e0002 */
[----:B------:R-:W-:Y:S01]  /*0ae0*/  LOP3.LUT R4, R20, 0xfffffe00, R4, 0xf8, !PT ;  /* 0xfffffe0014047812 */ /* 0x000fe200078ef804 */
[----:B------:R-:W-:Y:S01]  /*0af0*/  BSSY B0, `(.L_x_1854) ;  /* 0x000001b000007945 */ /* 0x000fe20003800000 */
[----:B------:R-:W-:Y:S01]  /*0b00*/  ISETP.GT.U32.AND P6, PT, R33, R15, PT ;  /* 0x0000000f2100720c */ /* 0x000fe20003fc4070 */
[----:B------:R-:W-:Y:S01]  /*0b10*/  IMAD R0, R17, UR6, RZ ;  /* 0x0000000611007c24 */ /* 0x000fe2000f8e02ff */
[----:B------:R-:W-:Y:S01]  /*0b20*/  IADD3 R13, R10, 0x10, RZ ;  /* 0x000000100a0d7810 */ /* 0x000fe20007ffe0ff */
[----:B------:R-:W-:Y:S01]  /*0b30*/  VIADD R12, R77, 0x3f ;  /* 0x0000003f4d0c7836 */ /* 0x000fe20000000000 */
[----:B------:R-:W-:Y:S01]  /*0b40*/  LEA R209, R4, UR4, 0x1 ;  /* 0x0000000404d17c11 */ /* 0x000fe2000f8e08ff */
[----:B------:R-:W-:-:S02]  /*0b50*/  IMAD R0, R16, UR7, R0 ;  /* 0x0000000710007c24 */ /* 0x000fc4000f8e0200 */
[----:B------:R-:W-:-:S03]  /*0b60*/  VIADD R19, R10, 0x20 ;  /* 0x000000200a137836 */ /* 0x000fc60000000000 */
[----:B------:R-:W-:Y:S01]  /*0b70*/  IADD3 R7, R9, R0, RZ ;  /* 0x0000000009077210 */ /* 0x000fe20007ffe0ff */
        /* <DEDUP_REMOVED lines=18> */
.L_x_1855:
[----:B------:R-:W-:Y:S05]  /*0ca0*/  BSYNC B0 ;  /* 0x0000000000007941 */ /* 0x000fea0003800000 */
.L_x_1854:
[-C--:B------:R-:W-:Y:S01]  /*0cb0*/  ISETP.GE.AND P3, PT, R13, R27.reuse, PT ;  /* 0x0000001b0d00720c */ /* 0x080fe20003f66270 */
[----:B------:R-:W-:Y:S01]  /*0cc0*/  BSSY B0, `(.L_x_1856) ;  /* 0x000001c000007945 */ /* 0x000fe20003800000 */
[----:B------:R-:W-:Y:S01]  /*0cd0*/  SHF.R.S32.HI R0, RZ, 0x1f, R12 ;  /* 0x0000001fff007819 */ /* 0x000fe2000001140c */
[----:B------:R-:W-:Y:S02]  /*0ce0*/  @!P6 IMAD.IADD R15, R15, 0x1, -R33 ;  /* 0x000000010f0fe824 */ /* 0x000fe400078e0a21 */
[----:B------:R-:W-:Y:S01]  /*0cf0*/  @!P6 VIADD R14, R14, 0x1 ;  /* 0x000000010e0ee836 */ /* 0x000fe20000000000 */
[----:B------:R-:W-:Y:S01]  /*0d00*/  ISETP.GE.AND P6, PT, R19, R27, PT ;  /* 0x0000001b1300720c */ /* 0x000fe20003fc6270 */
[----:B------:R-:W-:Y:S01]  /*0d10*/  VIADD R22, R10, 0x30 ;  /* 0x000000300a167836 */ /* 0x000fe20000000000 */
[----:B------:R-:W-:-:S05]  /*0d20*/  LEA.HI R210, R0, R12, RZ, 0x6 ;  /* 0x0000000c00d27211 */ /* 0x000fca00078f30ff */
[----:B------:R-:W-:Y:S06]  /*0d30*/  @P3 BRA `(.L_x_1857) ;  /* 0x0000000000503947 */ /* 0x000fec0003800000 */
        /* <DEDUP_REMOVED lines=20> */
.L_x_1857:
[----:B------:R-:W-:Y:S05]  /*0e80*/  BSYNC B0 ;  /* 0x0000000000007941 */ /* 0x000fea0003800000 */
.L_x_1856:
[----:B------:R-:W-:Y:S01]  /*0e90*/  LEA.HI.SX32 R76, R210, 0xffffffff, 0x1a ;  /* 0xffffffffd24c7811 */ /* 0x000fe200078fd2ff */
[----:B------:R-:W-:Y:S01]  /*0ea0*/  BSSY B0, `(.L_x_1858) ;  /* 0x0000018000007945 */ /* 0x000fe20003800000 */
[----:B------:R-:W-:-:S03]  /*0eb0*/  ISETP.GE.AND P3, PT, R22, R27, PT ;  /* 0x0000001b1600720c */ /* 0x000fc60003f66270 */
[----:B------:R-:W-:Y:S01]  /*0ec0*/  IMAD R18, R76, -0x40, R77 ;  /* 0xffffffc04c127824 */ /* 0x000fe200078e024d */
        /* <DEDUP_REMOVED lines=21> */
.L_x_1859:
[----:B------:R-:W-:Y:S05]  /*1020*/  BSYNC B0 ;  /* 0x0000000000007941 */ /* 0x000fea0003800000 */
.L_x_1858:
[----:B------:R-:W-:Y:S01]  /*1030*/  BSSY B0, `(.L_x_1860) ;  /* 0x0000018000007945 */ /* 0x000fe20003800000 */
[----:B------:R-:W-:Y:S02]  /*1040*/  ISETP.GE.AND P6, PT, R13, R18, PT ;  /* 0x000000120d00720c */ /* 0x000fe40003fc6270 */
[----:B------:R-:W-:Y:S01]  /*1050*/  LEA.HI R27, R98, R171, RZ, 0x4 ;  /* 0x000000ab621b7211 */ /* 0x000fe200078f20ff */
        /* <DEDUP_REMOVED lines=21> */
.L_x_1861:
[----:B------:R-:W-:Y:S05]  /*11b0*/  BSYNC B0 ;  /* 0x0000000000007941 */ /* 0x000fea0003800000 */
.L_x_1860:
[----:B------:R-:W-:Y:S01]  /*11c0*/  LOP3.LUT R12, R27, 0xfffffff0, RZ, 0xc0, !PT ;  /* 0xfffffff01b0c7812 */ /* 0x000fe200078ec0ff */
[----:B------:R-:W-:Y:S01]  /*11d0*/  BSSY B0, `(.L_x_1862) ;  /* 0x0000019000007945 */ /* 0x000fe20003800000 */
[----:B------:R-:W-:Y:S02]  /*11e0*/  ISETP.GE.AND P3, PT, R13, R18, PT ;  /* 0x000000120d00720c */ /* 0x000fe40003f66270 */
[----:B------:R-:W-:Y:S01]  /*11f0*/  LOP3.LUT R13, R16, R34, RZ, 0x3c, !PT ;  /* 0x00000022100d7212 */ /* 0x000fe200078e3cff */
        /* <DEDUP_REMOVED lines=22> */
.L_x_1863:
[----:B------:R-:W-:Y:S05]  /*1360*/  BSYNC B0 ;  /* 0x0000000000007941 */ /* 0x000fea0003800000 */
.L_x_1862:
[----:B------:R-:W-:Y:S01]  /*1370*/  SHF.R.S32.HI R0, RZ, 0x1f, R12 ;  /* 0x0000001fff007819 */ /* 0x000fe2000001140c */
[----:B------:R-:W-:Y:S01]  /*1380*/  BSSY B0, `(.L_x_1864) ;  /* 0x0000018000007945 */ /* 0x000fe20003800000 */
[----:B------:R-:W-:Y:S02]  /*1390*/  ISETP.GE.AND P2, PT, R13, RZ, PT ;  /* 0x000000ff0d00720c */ /* 0x000fe40003f46270 */
        /* <DEDUP_REMOVED lines=22> */
.L_x_1865:
[----:B------:R-:W-:Y:S05]  /*1500*/  BSYNC B0 ;  /* 0x0000000000007941 */ /* 0x000fea0003800000 */
.L_x_1864:
[----:B------:R-:W-:Y:S01]  /*1510*/  LOP3.LUT R0, R21, 0xfffffff8, RZ, 0xc0, !PT ;  /* 0xfffffff815007812 */ /* 0x000fe200078ec0ff */
[----:B------:R-:W-:Y:S01]  /*1520*/  BSSY B0, `(.L_x_1866) ;  /* 0x0000018000007945 */ /* 0x000fe20003800000 */
[----:B------:R-:W-:-:S03]  /*1530*/  ISETP.GE.U32.AND P5, PT, R15, R33, PT ;  /* 0x000000210f00720c */ /* 0x000fc60003fa6070 */
        /* <DEDUP_REMOVED lines=22> */
.L_x_1867:
[----:B------:R-:W-:Y:S05]  /*16a0*/  BSYNC B0 ;  /* 0x0000000000007941 */ /* 0x000fea0003800000 */
.L_x_1866:
        /* <DEDUP_REMOVED lines=11> */
[----:B----4-:R-:W-:-:S04]  /*1760*/  IMAD.WIDE.U32 R4, R6, UR6, R2 ;  /* 0x0000000606047c25 */ /* 0x010fc8000f8e0002 */
        /* <DEDUP_REMOVED lines=10> */
.L_x_1869:
[----:B------:R-:W-:Y:S05]  /*1810*/  BSYNC B0 ;  /* 0x0000000000007941 */ /* 0x000fea0003800000 */
.L_x_1868:
[----:B------:R-:W-:Y:S01]  /*1820*/  ISETP.NE.AND P0, PT, R34, RZ, PT ;  /* 0x000000ff2200720c */ /* 0x000fe20003f05270 */
[----:B------:R-:W-:Y:S01]  /*1830*/  @P5 VIADD R14, R14, 0x1 ;  /* 0x000000010e0e5836 */ /* 0x000fe20000000000 */
[----:B------:R-:W-:Y:S01]  /*1840*/  @P4 SHF.R.S32.HI R12, RZ, 0x1f, R32 ;  /* 0x0000001fff0c4819 */ /* 0x000fe20000011420 */
[----:B------:R-:W-:Y:S01]  /*1850*/  IMAD R6, R11, R96, RZ ;  /* 0x000000600b067224 */ /* 0x000fe200078e02ff */
[----:B------:R-:W-:Y:S01]  /*1860*/  ULDC.64 UR6, c[0x0][0x260] ;  /* 0x0000980000067ab9 */ /* 0x000fe20000000a00 */
[----:B------:R-:W-:Y:S01]  /*1870*/  IMAD.MOV.U32 R0, RZ, RZ, R14 ;  /* 0x000000ffff007224 */ /* 0x000fe200078e000e */
[----:B------:R-:W-:Y:S01]  /*1880*/  ISETP.GE.AND P5, PT, R19, R18, PT ;  /* 0x000000121300720c */ /* 0x000fe20003fa6270 */
[----:B----4-:R-:W-:Y:S01]  /*1890*/  IMAD.WIDE.U32 R4, R10, R96, R224 ;  /* 0x000000600a047225 */ /* 0x010fe200078e00e0 */
[----:B------:R-:W-:Y:S01]  /*18a0*/  SHF.L.U64.HI R170, R96, 0x6, R97 ;  /* 0x0000000660aa7819 */ /* 0x000fe20000010261 */
[----:B------:R-:W-:Y:S01]  /*18b0*/  BSSY B0, `(.L_x_1870) ;  /* 0x000003c000007945 */ /* 0x000fe20003800000 */
[----:B------:R-:W-:Y:S01]  /*18c0*/  @!P2 IADD3 R0, -R0, RZ, RZ ;  /* 0x000000ff0000a210 */ /* 0x000fe20007ffe1ff */
[----:B------:R-:W-:Y:S01]  /*18d0*/  IMAD R7, R11, R164, RZ ;  /* 0x000000a40b077224 */ /* 0x000fe200078e02ff */
[----:B------:R-:W-:Y:S01]  /*18e0*/  IADD3 R4, P2, R23, R4, RZ ;  /* 0x0000000417047210 */ /* 0x000fe20007f5e0ff */
[----:B------:R-:W-:Y:S01]  /*18f0*/  IMAD.WIDE.U32 R2, R10, R164, R224 ;  /* 0x000000a40a027225 */ /* 0x000fe200078e00e0 */
[----:B------:R-:W-:-:S02]  /*1900*/  @!P0 LOP3.LUT R0, RZ, R34, RZ, 0x33, !PT ;  /* 0x00000022ff008212 */ /* 0x000fc400078e33ff */
[----:B------:R-:W-:Y:S01]  /*1910*/  SHF.R.S32.HI R15, RZ, 0x1f, R76 ;  /* 0x0000001fff0f7819 */ /* 0x000fe2000001144c */
[----:B------:R-:W-:Y:S01]  /*1920*/  IMAD R9, R10, R97, R6 ;  /* 0x000000610a097224 */ /* 0x000fe200078e0206 */
[----:B------:R-:W-:Y:S01]  /*1930*/  IADD3 R8, P1, R24, R2, RZ ;  /* 0x0000000218087210 */ /* 0x000fe20007f3e0ff */
[----:B------:R-:W-:Y:S01]  /*1940*/  IMAD R6, R10, R165, R7 ;  /* 0x000000a50a067224 */ /* 0x000fe200078e0207 */
[----:B------:R-:W-:Y:S01]  /*1950*/  SHF.L.U32 R99, R96, 0x6, RZ ;  /* 0x0000000660637819 */ /* 0x000fe200000006ff */
[-C--:B---3--:R-:W-:Y:S01]  /*1960*/  @P4 IMAD R7, R12, R28.reuse, RZ ;  /* 0x0000001c0c074224 */ /* 0x088fe200078e02ff */
[----:B------:R-:W-:Y:S01]  /*1970*/  IADD3.X R5, R25, R5, R9, P2, !PT ;  /* 0x0000000519057210 */ /* 0x000fe200017fe409 */
[----:B------:R-:W-:Y:S01]  /*1980*/  IMAD.MOV.U32 R13, RZ, RZ, 0x10 ;  /* 0x00000010ff0d7424 */ /* 0x000fe200078e00ff */
[----:B------:R-:W-:Y:S01]  /*1990*/  IADD3.X R9, R26, R3, R6, P1, !PT ;  /* 0x000000031a097210 */ /* 0x000fe20000ffe406 */
[----:B------:R-:W-:Y:S01]  /*19a0*/  @P4 IMAD.WIDE.U32 R2, R32, R28, R16 ;  /* 0x0000001c20024225 */ /* 0x000fe200078e0010 */
[----:B------:R-:W-:-:S02]  /*19b0*/  SHF.R.S32.HI R6, RZ, 0x1f, R0 ;  /* 0x0000001fff067819 */ /* 0x000fc40000011400 */
[----:B------:R-:W-:Y:S01]  /*19c0*/  R2P PR, R20, 0x6 ;  /* 0x0000000614007804 */ /* 0x000fe20000000000 */
[----:B------:R-:W-:Y:S01]  /*19d0*/  @P4 IMAD R7, R32, R29, R7 ;  /* 0x0000001d20074224 */ /* 0x000fe200078e0207 */
[----:B------:R-:W-:Y:S01]  /*19e0*/  @P4 LEA R12, P0, R2, R30, 0x2 ;  /* 0x0000001e020c4211 */ /* 0x000fe200078010ff */
[----:B------:R-:W-:Y:S01]  /*19f0*/  IMAD.WIDE.U32 R244, R0, UR6, R4 ;  /* 0x0000000600f47c25 */ /* 0x000fe2000f8e0004 */
[----:B------:R-:W-:-:S03]  /*1a00*/  SHF.R.S32.HI R14, RZ, 0x4, R27 ;  /* 0x00000004ff0e7819 */ /* 0x000fc6000001141b */
[----:B------:R-:W-:Y:S01]  /*1a10*/  @P4 IMAD.IADD R11, R3, 0x1, R7 ;  /* 0x00000001030b4824 */ /* 0x000fe200078e0207 */
[----:B------:R-:W-:Y:S01]  /*1a20*/  SEL R3, R13, 0xfffffff0, !P1 ;  /* 0xfffffff00d037807 */ /* 0x000fe20004800000 */
[----:B------:R-:W-:Y:S01]  /*1a30*/  IMAD R7, R6, UR6, RZ ;  /* 0x0000000606077c24 */ /* 0x000fe2000f8e02ff */
[----:B------:R-:W-:Y:S01]  /*1a40*/  ISETP.GE.AND P1, PT, R19, R18, PT ;  /* 0x000000121300720c */ /* 0x000fe20003f26270 */
[----:B------:R-:W-:Y:S01]  /*1a50*/  IMAD.SHL.U32 R16, R36, 0x40, RZ ;  /* 0x0000004024107824 */ /* 0x000fe200078e00ff */
[----:B------:R-:W-:Y:S01]  /*1a60*/  MOV R19, 0x20 ;  /* 0x0000002000137802 */ /* 0x000fe20000000f00 */
[----:B------:R-:W-:Y:S01]  /*1a70*/  IMAD R7, R0, UR7, R7 ;  /* 0x0000000700077c24 */ /* 0x000fe2000f8e0207 */
[----:B------:R-:W-:Y:S01]  /*1a80*/  ULDC.64 UR6, c[0x0][0x268] ;  /* 0x00009a0000067ab9 */ /* 0x000fe20000000a00 */
[----:B------:R-:W-:Y:S01]  /*1a90*/  @P4 LEA.HI.X R13, R2, R31, R11, 0x2, P0 ;  /* 0x0000001f020d4211 */ /* 0x000fe200000f140b */
[----:B--2---:R-:W-:Y:S01]  /*1aa0*/  IMAD.WIDE.U32 R38, R0, UR6, R8 ;  /* 0x0000000600267c25 */ /* 0x004fe2000f8e0008 */
[----:B------:R-:W-:-:S02]  /*1ab0*/  SEL R4, R19, 0xffffffe0, !P2 ;  /* 0xffffffe013047807 */ /* 0x000fc40005000000 */
[----:B------:R-:W-:Y:S01]  /*1ac0*/  ISETP.GE.AND P2, PT, R10, R18, PT ;  /* 0x000000120a00720c */ /* 0x000fe20003f46270 */
[----:B------:R-:W-:Y:S01]  /*1ad0*/  IMAD R6, R6, UR6, RZ ;  /* 0x0000000606067c24 */ /* 0x000fe2000f8e02ff */
[----:B------:R2:W-:Y:S01]  /*1ae0*/  STL.64 [R1+0x30], R38 ;  /* 0x0000302601007387 */ /* 0x0005e20000100a00 */
[----:B------:R-:W-:Y:S01]  /*1af0*/  MOV R236, R244 ;  /* 0x000000f400ec7202 */ /* 0x000fe20000000f00 */
[----:B------:R-:W-:Y:S01]  /*1b00*/  IMAD R2, R170, R76, RZ ;  /* 0x0000004caa027224 */ /* 0x000fe200078e02ff */
[----:B------:R-:W-:Y:S01]  /*1b10*/  LEA.HI R5, R27, R14, RZ, 0x1 ;  /* 0x0000000e1b057211 */ /* 0x000fe200078f08ff */
[----:B------:R-:W-:Y:S01]  /*1b20*/  IMAD.IADD R237, R245, 0x1, R7 ;  /* 0x00000001f5ed7824 */ /* 0x000fe200078e0207 */
[----:B------:R-:W-:Y:S01]  /*1b30*/  ISETP.GE.AND P0, PT, R10, R18, PT ;  /* 0x000000120a00720c */ /* 0x000fe20003f06270 */
[----:B------:R-:W-:Y:S01]  /*1b40*/  IMAD R17, R0, UR7, R6 ;  /* 0x0000000700117c24 */ /* 0x000fe2000f8e0206 */
[----:B------:R-:W-:Y:S01]  /*1b50*/  LOP3.LUT R5, R5, 0xfffffffe, RZ, 0xc0, !PT ;  /* 0xfffffffe05057812 */ /* 0x000fe200078ec0ff */
[-C--:B------:R-:W-:Y:S01]  /*1b60*/  IMAD R11, R15, R99.reuse, R2 ;  /* 0x000000630f0b7224 */ /* 0x080fe200078e0202 */
[----:B------:R-:W-:Y:S01]  /*1b70*/  LOP3.LUT R0, R16, 0x1c0, RZ, 0xc0, !PT ;  /* 0x000001c010007812 */ /* 0x000fe200078ec0ff */
[----:B------:R-:W-:-:S04]  /*1b80*/  IMAD.WIDE.U32 R6, R76, R99, R236 ;  /* 0x000000634c067225 */ /* 0x000fc800078e00ec */
[----:B------:R-:W-:Y:S01]  /*1b90*/  IMAD.SHL.U32 R2, R10, 0x8, RZ ;  /* 0x000000080a027824 */ /* 0x000fe200078e00ff */
[----:B------:R-:W-:Y:S01]  /*1ba0*/  IADD3 R9, R7, R11, RZ ;  /* 0x0000000b07097210 */ /* 0x000fe20007ffe0ff */
        /* <DEDUP_REMOVED lines=12> */
.L_x_1871:
[----:B------:R-:W-:Y:S05]  /*1c70*/  BSYNC B0 ;  /* 0x0000000000007941 */ /* 0x000fea0003800000 */
.L_x_1870:
[C---:B------:R-:W-:Y:S01]  /*1c80*/  SHF.L.U64.HI R172, R96.reuse, 0x4, R97 ;  /* 0x0000000460ac7819 */ /* 0x040fe20000010261 */
[----:B------:R-:W-:Y:S01]  /*1c90*/  IMAD.SHL.U32 R173, R96, 0x10, RZ ;  /* 0x0000001060ad7824 */ /* 0x000fe200078e00ff */
[----:B------:R-:W-:Y:S01]  /*1ca0*/  LOP3.LUT R2, R0, 0x8, R2, 0xf8, !PT ;  /* 0x0000000800027812 */ /* 0x000fe200078ef802 */
[----:B------:R-:W-:Y:S01]  /*1cb0*/  BSSY B0, `(.L_x_1872) ;  /* 0x0000015000007945 */ /* 0x000fe20003800000 */
[----:B------:R-:W-:Y:S01]  /*1cc0*/  SHF.R.U32.HI R0, RZ, 0x3, R0 ;  /* 0x00000003ff007819 */ /* 0x000fe20000011600 */
[----:B------:R1:W-:Y:S01]  /*1cd0*/  STL [R1+0x38], R172 ;  /* 0x000038ac01007387 */ /* 0x0003e20000100800 */
[----:B------:R-:W-:Y:S01]  /*1ce0*/  ISETP.GE.AND P2, PT, R22, R18, PT ;  /* 0x000000121600720c */ /* 0x000fe20003f46270 */
[----:B------:R-:W-:Y:S01]  /*1cf0*/  IMAD.IADD R14, R14, 0x1, -R5 ;  /* 0x000000010e0e7824 */ /* 0x000fe200078e0a05 */
[----:B------:R-:W-:Y:S01]  /*1d00*/  LOP3.LUT R16, R2, R0, RZ, 0x3c, !PT ;  /* 0x0000000002107212 */ /* 0x000fe200078e3cff */
        /* <DEDUP_REMOVED lines=9> */
[----:B----4-:R-:W-:-:S04]  /*1da0*/  LEA R10, P6, R0, UR6, 0x1 ;  /* 0x00000006000a7c11 */ /* 0x010fc8000f8c08ff */
[----:B------:R-:W-:-:S05]  /*1db0*/  LEA.HI.X R11, R0, UR7, R2, 0x1, P6 ;  /* 0x00000007000b7c11 */ /* 0x000fca000b0f0c02 */
[----:B------:R-:W-:Y:S01]  /*1dc0*/  @!PT LDS RZ, [RZ] ;  /* 0x00000000fffff984 */ /* 0x000fe20000000800 */
[----:B------:R-:W-:Y:S01]  /*1dd0*/  @!PT LDS RZ, [RZ] ;  /* 0x00000000fffff984 */ /* 0x000fe20000000800 */
[----:B------:R-:W-:Y:S01]  /*1de0*/  @!PT LDS RZ, [RZ] ;  /* 0x00000000fffff984 */ /* 0x000fe20000000800 */
[----:B------:R4:W-:Y:S04]  /*1df0*/  LDGSTS.E.BYPASS.LTC128B.128 [R209+0x4800], desc[UR8][R10.64] ;  /* 0x048000000ad17fae */ /* 0x0009e8000b901d48 */
.L_x_1873:
[----:B------:R-:W-:Y:S05]  /*1e00*/  BSYNC B0 ;  /* 0x0000000000007941 */ /* 0x000fea0003800000 */
.L_x_1872:
        /* <DEDUP_REMOVED lines=9> */
[----:B----4-:R-:W-:-:S04]  /*1ea0*/  LEA R10, P5, R0, UR6, 0x1 ;  /* 0x00000006000a7c11 */ /* 0x010fc8000f8a08ff */
[----:B------:R-:W-:-:S05]  /*1eb0*/  LEA.HI.X R11, R0, UR7, R2, 0x1, P5 ;  /* 0x00000007000b7c11 */ /* 0x000fca000a8f0c02 */
[----:B------:R-:W-:Y:S01]  /*1ec0*/  @!PT LDS RZ, [RZ] ;  /* 0x00000000fffff984 */ /* 0x000fe20000000800 */
[----:B------:R-:W-:Y:S01]  /*1ed0*/  @!PT LDS RZ, [RZ] ;  /* 0x00000000fffff984 */ /* 0x000fe20000000800 */
[----:B------:R-:W-:Y:S01]  /*1ee0*/  @!PT LDS RZ, [RZ] ;  /* 0x00000000fffff984 */ /* 0x000fe20000000800 */
[----:B------:R4:W-:Y:S04]  /*1ef0*/  LDGSTS.E.BYPASS.LTC128B.128 [R209+0x5000], desc[UR8][R10.64] ;  /* 0x050000000ad17fae */ /* 0x0009e8000b901d48 */
.L_x_1875:
[----:B------:R-:W-:Y:S05]  /*1f00*/  BSYNC B0 ;  /* 0x0000000000007941 */ /* 0x000fea0003800000 */
.L_x_1874:
        /* <DEDUP_REMOVED lines=17> */
.L_x_1877:
[----:B------:R-:W-:Y:S05]  /*2020*/  BSYNC B0 ;  /* 0x0000000000007941 */ /* 0x000fea0003800000 */
.L_x_1876:
[----:B----4-:R-:W-:Y:S01]  /*2030*/  IMAD.IADD R10, R39, 0x1, R17 ;  /* 0x00000001270a7824 */ /* 0x010fe200078e0211 */
[----:B------:R-:W0:Y:S01]  /*2040*/  LDGDEPBAR ;  /* 0x00000000000079af */ /* 0x000e220000000000 */
[----:B------:R-:W-:Y:S01]  /*2050*/  IMAD.SHL.U32 R0, R20, 0x40, RZ ;  /* 0x0000004014007824 */ /* 0x000fe200078e00ff */
[----:B------:R-:W-:Y:S01]  /*2060*/  LEA.HI R98, R98, R171, RZ, 0x5 ;  /* 0x000000ab62627211 */ /* 0x000fe200078f28ff */
[----:B------:R-:W-:Y:S01]  /*2070*/  IMAD.SHL.U32 R5, R14, 0x8, RZ ;  /* 0x000000080e057824 */ /* 0x000fe200078e00ff */
[----:B------:R4:W5:Y:S01]  /*2080*/  @P4 LDG.E R167, desc[UR8][R12.64] ;  /* 0x000000080ca74981 */ /* 0x000962000c1e1900 */
[----:B------:R-:W-:Y:S01]  /*2090*/  IMAD.SHL.U32 R2, R21, 0x40, RZ ;  /* 0x0000004015027824 */ /* 0x000fe200078e00ff */
[----:B------:R-:W-:Y:S01]  /*20a0*/  LOP3.LUT R0, R0, 0x1c0, RZ, 0xc0, !PT ;  /* 0x000001c000007812 */ /* 0x000fe200078ec0ff */
[----:B------:R-:W-:-:S04]  /*20b0*/  DEPBAR.LE SB0, 0x0 ;  /* 0x000080000000791a */ /* 0x000fc80000000000 */
[----:B------:R-:W-:Y:S01]  /*20c0*/  BAR.SYNC.DEFER_BLOCKING 0x0 ;  /* 0x0000000000007b1d */ /* 0x000fe20000010000 */
[----:B-1----:R-:W-:Y:S01]  /*20d0*/  LOP3.LUT R7, R0, 0x8, R5, 0xf8, !PT ;  /* 0x0000000800077812 */ /* 0x002fe200078ef805 */
[----:B------:R-:W-:-:S04]  /*20e0*/  IMAD R5, R15, R164, RZ ;  /* 0x000000a40f057224 */ /* 0x000fc800078e02ff */
[----:B------:R4:W-:Y:S01]  /*20f0*/  STL [R1+0x40], R10 ;  /* 0x0000400a01007387 */ /* 0x0009e20000100800 */
[----:B------:R-:W-:Y:S02]  /*2100*/  SHF.R.S32.HI R79, RZ, 0x5, R98 ;  /* 0x00000005ff4f7819 */ /* 0x000fe40000011462 */
[----:B------:R-:W-:Y:S02]  /*2110*/  SHF.R.U32.HI R6, RZ, 0x3, R0 ;  /* 0x00000003ff067819 */ /* 0x000fe40000011600 */
[----:B------:R-:W-:Y:S01]  /*2120*/  LOP3.LUT R169, R2, 0xfffffe00, RZ, 0xc0, !PT ;  /* 0xfffffe0002a97812 */ /* 0x000fe200078ec0ff */
[C---:B------:R-:W-:Y:S01]  /*2130*/  IMAD.WIDE.U32 R8, R76.reuse, R164, RZ ;  /* 0x000000a44c087225 */ /* 0x040fe200078e00ff */
[----:B------:R4:W-:Y:S03]  /*2140*/  @P0 STS.128 [R209+0x6000], RZ ;  /* 0x006000ffd1000388 */ /* 0x0009e60000000c00 */
[----:B------:R-:W-:Y:S01]  /*2150*/  IMAD R0, R76, R165, R5 ;  /* 0x000000a54c007224 */ /* 0x000fe200078e0205 */
[----:B------:R-:W-:Y:S01]  /*2160*/  LOP3.LUT R168, R7, R6, RZ, 0x3c, !PT ;  /* 0x0000000607a87212 */ /* 0x000fe200078e3cff */
[----:B------:R-:W-:-:S02]  /*2170*/  IMAD R2, R79, 0x400, R169 ;  /* 0x000004004f027824 */ /* 0x000fc400078e02a9 */
[----:B------:R-:W-:Y:S01]  /*2180*/  IMAD.IADD R5, R9, 0x1, R0 ;  /* 0x0000000109057824 */ /* 0x000fe200078e0200 */
[----:B------:R-:W-:Y:S01]  /*2190*/  LEA R6, P2, R8, R38, 0x6 ;  /* 0x0000002608067211 */ /* 0x000fe200078430ff */
[----:B------:R-:W-:Y:S02]  /*21a0*/  IMAD R0, R14, 0x200, R16 ;  /* 0x000002000e007824 */ /* 0x000fe400078e0210 */
[----:B------:R-:W-:Y:S01]  /*21b0*/  IMAD.IADD R2, R168, 0x1, R2 ;  /* 0x00000001a8027824 */ /* 0x000fe200078e0202 */
[----:B------:R-:W-:Y:S01]  /*21c0*/  BSSY B0, `(.L_x_1878) ;  /* 0x0000011000007945 */ /* 0x000fe20003800000 */
[----:B------:R-:W-:Y:S02]  /*21d0*/  ISETP.GE.AND P5, PT, R22, R18, PT ;  /* 0x000000121600720c */ /* 0x000fe40003fa6270 */
[----:B------:R-:W-:Y:S02]  /*21e0*/  LEA.HI.X R7, R8, R10, R5, 0x6, P2 ;  /* 0x0000000a08077211 */ /* 0x000fe400010f3405 */
[----:B------:R-:W-:-:S02]  /*21f0*/  LEA R78, R0, UR4, 0x1 ;  /* 0x00000004004e7c11 */ /* 0x000fc4000f8e08ff */
[----:B------:R-:W-:Y:S01]  /*2200*/  LEA R201, R2, UR4, 0x1 ;  /* 0x0000000402c97c11 */ /* 0x000fe2000f8e08ff */
        /* <DEDUP_REMOVED lines=12> */
.L_x_1879:
[----:B------:R-:W-:Y:S05]  /*22d0*/  BSYNC B0 ;  /* 0x0000000000007941 */ /* 0x000fea0003800000 */
.L_x_1878:
        /* <DEDUP_REMOVED lines=16> */
.L_x_1881:
[----:B------:R-:W-:Y:S05]  /*23e0*/  BSYNC B0 ;  /* 0x0000000000007941 */ /* 0x000fea0003800000 */
.L_x_1880:
        /* <DEDUP_REMOVED lines=16> */
.L_x_1883:
[----:B------:R-:W-:Y:S05]  /*24f0*/  BSYNC B0 ;  /* 0x0000000000007941 */ /* 0x000fea0003800000 */
.L_x_1882:
        /* <DEDUP_REMOVED lines=17> */
.L_x_1885:
[----:B------:R-:W-:Y:S05]  /*2610*/  BSYNC B0 ;  /* 0x0000000000007941 */ /* 0x000fea0003800000 */
.L_x_1884:
[----:B----4-:R-:W-:Y:S01]  /*2620*/  LDSM.16.M88.4 R12, [R201] ;  /* 0x00000000c90c783b */ /* 0x010fe20000000200 */
[----:B------:R-:W-:Y:S01]  /*2630*/  R2P PR, R36, 0x6 ;  /* 0x0000000624007804 */ /* 0x000fe20000000000 */
[--C-:B------:R-:W-:Y:S01]  /*2640*/  IMAD R204, R3, 0x2, R201.reuse ;  /* 0x0000000203cc7824 */ /* 0x100fe200078e02c9 */
[----:B------:R-:W-:Y:S01]  /*2650*/  ULDC UR5, c[0x0][0x39c] ;  /* 0x0000e70000057ab9 */ /* 0x000fe20000000800 */
[----:B------:R-:W4:Y:S01]  /*2660*/  LDSM.16.M88.4 R28, [R78+0x4000] ;  /* 0x004000004e1c783b */ /* 0x000f220000000200 */
[C---:B------:R-:W-:Y:S01]  /*2670*/  VIADD R2, R78.reuse, 0x4000 ;  /* 0x000040004e027836 */ /* 0x040fe20000000000 */
[----:B------:R-:W-:Y:S01]  /*2680*/  SEL R0, R19, 0xffffffe0, !P1 ;  /* 0xffffffe013007807 */ /* 0x000fe20004800000 */
[----:B------:R-:W-:Y:S01]  /*2690*/  VIADD R205, R78, 0x4040 ;  /* 0x000040404ecd7836 */ /* 0x000fe20000000000 */
[----:B-1----:R-:W1:Y:S01]  /*26a0*/  LDSM.16.M88.4 R8, [R201+0x2000] ;  /* 0x00200000c908783b */ /* 0x002e620000000200 */
[----:B------:R-:W-:Y:S01]  /*26b0*/  IMAD R202, R4, 0x2, R201 ;  /* 0x0000000204ca7824 */ /* 0x000fe200078e02c9 */
[----:B------:R-:W-:Y:S01]  /*26c0*/  LOP3.LUT R222, R171, 0x3, RZ, 0xc0, !PT ;  /* 0x00000003abde7812 */ /* 0x000fe200078ec0ff */
[----:B------:R-:W-:Y:S01]  /*26d0*/  IMAD.IADD R200, R78, 0x1, R0 ;  /* 0x000000014ec87824 */ /* 0x000fe200078e0200 */
[----:B------:R-:W2:Y:S01]  /*26e0*/  LDSM.16.M88.4 R20, [R78+0x5000] ;  /* 0x005000004e14783b */ /* 0x000ea20000000200 */
[----:B------:R-:W-:Y:S01]  /*26f0*/  IMAD R203, R3, 0x2, R202 ;  /* 0x0000000203cb7824 */ /* 0x000fe200078e02ca */
[----:B------:R-:W-:-:S02]  /*2700*/  @P2 IADD3 R205, R2, -0x40, RZ ;  /* 0xffffffc002cd2810 */ /* 0x000fc40007ffe0ff */
[----:B------:R-:W3:Y:S01]  /*2710*/  LDSM.16.M88.4 R24, [R78+0x4800] ;  /* 0x004800004e18783b */ /* 0x000ee20000000200 */
[----:B------:R-:W4:Y:S01]  /*2720*/  @P4 LDC R2, c[0x0][0x2e8] ;  /* 0x0000ba00ff024b82 */ /* 0x000f220000000800 */
[C---:B------:R-:W-:Y:S01]  /*2730*/  IADD3 R208, R205.reuse, 0x800, RZ ;  /* 0x00000800cdd07810 */ /* 0x040fe20007ffe0ff */
[----:B------:R-:W-:Y:S01]  /*2740*/  IMAD.IADD R199, R0, 0x1, R205 ;  /* 0x0000000100c77824 */ /* 0x000fe200078e02cd */
[----:B------:R-:W3:Y:S01]  /*2750*/  LDSM.16.M88.4 R32, [R78+0x5800] ;  /* 0x005800004e20783b */ /* 0x000ee20000000200 */
[----:B------:R-:W-:Y:S01]  /*2760*/  LOP3.LUT R0, R98, 0xffffffe0, RZ, 0xc0, !PT ;  /* 0xffffffe062007812 */ /* 0x000fe200078ec0ff */
[C---:B------:R-:W-:Y:S02]  /*2770*/  VIADD R207, R205.reuse, 0x1000 ;  /* 0x00001000cdcf7836 */ /* 0x040fe40000000000 */
[----:B------:R-:W-:Y:S01]  /*2780*/  LDSM.16.M88.4 R16, [R204+0x2000] ;  /* 0x00200000cc10783b */ /* 0x000fe20000000200 */
[----:B------:R-:W-:Y:S02]  /*2790*/  VIADD R206, R205, 0x1800 ;  /* 0x00001800cdce7836 */ /* 0x000fe40000000000 */
[----:B------:R-:W-:Y:S01]  /*27a0*/  IMAD.IADD R0, R171, 0x1, -R0 ;  /* 0x00000001ab007824 */ /* 0x000fe200078e0a00 */
[----:B------:R-:W3:Y:S04]  /*27b0*/  LDSM.16.M88.4 R60, [R200+0x5000] ;  /* 0x00500000c83c783b */ /* 0x000ee80000000200 */
[----:B------:R-:W3:Y:S04]  /*27c0*/  LDSM.16.M88.4 R48, [R200+0x4000] ;  /* 0x00400000c830783b */ /* 0x000ee80000000200 */
[----:B------:R-:W3:Y:S04]  /*27d0*/  LDSM.16.M88.4 R52, [R200+0x4800] ;  /* 0x00480000c834783b */ /* 0x000ee80000000200 */
[----:B------:R-:W3:Y:S01]  /*27e0*/  LDSM.16.M88.4 R56, [R200+0x5800] ;  /* 0x00580000c838783b */ /* 0x000ee20000000200 */
[----:B----4-:R4:W3:Y:S01]  /*27f0*/  @P4 MUFU.RCP R7, R2 ;  /* 0x0000000200074308 */ /* 0x0108e20000001000 */
[-C--:B------:R-:W-:Y:S02]  /*2800*/  HMMA.16816.F32 R108, R12, R28.reuse, RZ ;  /* 0x0000001c0c6c723c */ /* 0x080fe400000018ff */
[----:B------:R-:W0:Y:S04]  /*2810*/  LDGDEPBAR ;  /* 0x00000000000079af */ /* 0x000e280000000000 */
[C---:B-1----:R-:W-:Y:S06]  /*2820*/  HMMA.16816.F32 R64, R8.reuse, R28, RZ ;  /* 0x0000001c0840723c */ /* 0x042fec00000018ff */
[----:B--2---:R-:W-:Y:S01]  /*2830*/  HMMA.16816.F32 R40, R8, R20, RZ ;  /* 0x000000140828723c */ /* 0x004fe200000018ff */
[----:B----4-:R-:W-:-:S05]  /*2840*/  SHF.R.S32.HI R2, RZ, 0x1f, R0 ;  /* 0x0000001fff027819 */ /* 0x010fca0000011400 */
[-C--:B------:R-:W-:Y:S01]  /*2850*/  HMMA.16816.F32 R68, R8, R30.reuse, RZ ;  /* 0x0000001e0844723c */ /* 0x080fe200000018ff */
[----:B------:R-:W-:Y:S02]  /*2860*/  LEA.HI R2, R2, R0, RZ, 0x2 ;  /* 0x0000000002027211 */ /* 0x000fe400078f10ff */
[----:B------:R-:W-:Y:S02]  /*2870*/  SHF.R.S32.HI R0, RZ, 0x1f, R79 ;  /* 0x0000001fff007819 */ /* 0x000fe4000001144f */
[----:B------:R-:W-:Y:S01]  /*2880*/  SHF.R.S32.HI R6, RZ, 0x2, R2 ;  /* 0x00000002ff067819 */ /* 0x000fe20000011402 */
[----:B------:R-:W-:Y:S01]  /*2890*/  HMMA.16816.F32 R104, R12, R30, RZ ;  /* 0x0000001e0c68723c */ /* 0x000fe200000018ff */
[----:B------:R-:W1:Y:S01]  /*28a0*/  LDSM.16.M88.4 R28, [R204] ;  /* 0x00000000cc1c783b */ /* 0x000e620000000200 */
[----:B------:R-:W-:Y:S02]  /*28b0*/  LEA.HI R0, R0, R79, RZ, 0x2 ;  /* 0x0000004f00007211 */ /* 0x000fe400078f10ff */
[----:B------:R-:W-:Y:S01]  /*28c0*/  LEA R2, R79, R6, 0x4 ;  /* 0x000000064f027211 */ /* 0x000fe200078e20ff */
[----:B------:R-:W-:Y:S01]  /*28d0*/  STL [R1+0x4c], R6 ;  /* 0x00004c0601007387 */ /* 0x000fe20000100800 */
[----:B---3--:R-:W-:Y:S01]  /*28e0*/  HMMA.16816.F32 R44, R8, R24, RZ ;  /* 0x00000018082c723c */ /* 0x008fe200000018ff */
[----:B------:R-:W-:-:S02]  /*28f0*/  LOP3.LUT R0, R0, 0xfffffffc, RZ, 0xc0, !PT ;  /* 0xfffffffc00007812 */ /* 0x000fc400078ec0ff */
[----:B------:R-:W-:-:S03]  /*2900*/  IMAD.IADD R211, R211, 0x1, R2 ;  /* 0x00000001d3d37824 */ /* 0x000fc600078e0202 */
[C---:B------:R-:W-:Y:S06]  /*2910*/  HMMA.16816.F32 R36, R8.reuse, R32, RZ ;  /* 0x000000200824723c */ /* 0x040fec00000018ff */
[C---:B------:R-:W-:Y:S06]  /*2920*/  HMMA.16816.F32 R72, R8.reuse, R26, RZ ;  /* 0x0000001a0848723c */ /* 0x040fec00000018ff */
[C---:B------:R-:W-:Y:S06]  /*2930*/  HMMA.16816.F32 R80, R8.reuse, R22, RZ ;  /* 0x000000160850723c */ /* 0x040fec00000018ff */
[----:B------:R-:W-:Y:S06]  /*2940*/  HMMA.16816.F32 R8, R8, R34, RZ ;  /* 0x000000220808723c */ /* 0x000fec00000018ff */
[C---:B------:R-:W-:Y:S06]  /*2950*/  HMMA.16816.F32 R92, R12.reuse, R24, RZ ;  /* 0x000000180c5c723c */ /* 0x040fec00000018ff */
[----:B------:R-:W-:Y:S01]  /*2960*/  HMMA.16816.F32 R100, R12, R26, RZ ;  /* 0x0000001a0c64723c */ /* 0x000fe200000018ff */
[----:B------:R-:W-:Y:S05]  /*2970*/  LDSM.16.M88.4 R24, [R202] ;  /* 0x00000000ca18783b */ /* 0x000fea0000000200 */
[----:B------:R-:W-:Y:S01]  /*2980*/  HMMA.16816.F32 R152, R16, R60, R40 ;  /* 0x0000003c1098723c */ /* 0x000fe20000001828 */
[----:B------:R-:W2:Y:S05]  /*2990*/  LDSM.16.M88.4 R40, [R205] ;  /* 0x00000000cd28783b */ /* 0x000eaa0000000200 */
[C---:B------:R-:W-:Y:S06]  /*29a0*/  HMMA.16816.F32 R84, R12.reuse, R32, RZ ;  /* 0x000000200c54723c */ /* 0x040fec00000018ff */
[C---:B------:R-:W-:Y:S06]  /*29b0*/  HMMA.16816.F32 R88, R12.reuse, R20, RZ ;  /* 0x000000140c58723c */ /* 0x040fec00000018ff */
[C---:B------:R-:W-:Y:S01]  /*29c0*/  HMMA.16816.F32 R120, R12.reuse, R22, RZ ;  /* 0x000000160c78723c */ /* 0x040fe200000018ff */
[----:B------:R-:W3:Y:S05]  /*29d0*/  LDSM.16.M88.4 R20, [R202+0x2000] ;  /* 0x00200000ca14783b */ /* 0x000eea0000000200 */
[----:B------:R-:W-:Y:S01]  /*29e0*/  HMMA.16816.F32 R112, R12, R34, RZ ;  /* 0x000000220c70723c */ /* 0x000fe200000018ff */
[----:B------:R-:W4:Y:S04]  /*29f0*/  LDSM.16.M88.4 R32, [R205+0x800] ;  /* 0x00080000cd20783b */ /* 0x000f280000000200 */
[----:B------:R-:W-:Y:S01]  /*2a00*/  LDSM.16.M88.4 R12, [R203] ;  /* 0x00000000cb0c783b */ /* 0x000fe20000000200 */
[C---:B------:R-:W-:Y:S06]  /*2a10*/  HMMA.16816.F32 R116, R16.reuse, R48, R64 ;  /* 0x000000301074723c */ /* 0x040fec0000001840 */
[C---:B------:R-:W-:Y:S01]  /*2a20*/  HMMA.16816.F32 R156, R16.reuse, R52, R44 ;  /* 0x00000034109c723c */ /* 0x040fe2000000182c */
[----:B------:R-:W-:Y:S05]  /*2a30*/  LDSM.16.M88.4 R44, [R199] ;  /* 0x00000000c72c783b */ /* 0x000fea0000000200 */
[C---:B------:R-:W-:Y:S01]  /*2a40*/  HMMA.16816.F32 R148, R16.reuse, R56, R36 ;  /* 0x000000381094723c */ /* 0x040fe20000001824 */
[----:B------:R-:W-:Y:S05]  /*2a50*/  LDSM.16.M88.4 R36, [R205+0x1800] ;  /* 0x00180000cd24783b */ /* 0x000fea0000000200 */
[C---:B------:R-:W-:Y:S06]  /*2a60*/  HMMA.16816.F32 R160, R16.reuse, R50, R68 ;  /* 0x0000003210a0723c */ /* 0x040fec0000001844 */
[C---:B------:R-:W-:Y:S06]  /*2a70*/  HMMA.16816.F32 R144, R16.reuse, R54, R72 ;  /* 0x000000361090723c */ /* 0x040fec0000001848 */
[C---:B------:R-:W-:Y:S06]  /*2a80*/  HMMA.16816.F32 R140, R16.reuse, R62, R80 ;  /* 0x0000003e108c723c */ /* 0x040fec0000001850 */
[----:B------:R-:W-:Y:S01]  /*2a90*/  HMMA.16816.F32 R132, R16, R58, R8 ;  /* 0x0000003a1084723c */ /* 0x000fe20000001808 */
[----:B------:R-:W4:Y:S04]  /*2aa0*/  LDSM.16.M88.4 R16, [R205+0x1000] ;  /* 0x00100000cd10783b */ /* 0x000f280000000200 */
[----:B------:R-:W-:Y:S01]  /*2ab0*/  LDSM.16.M88.4 R8, [R203+0x2000] ;  /* 0x00200000cb08783b */ /* 0x000fe20000000200 */
[C---:B-1----:R-:W-:Y:S06]  /*2ac0*/  HMMA.16816.F32 R64, R28.reuse, R48, R108 ;  /* 0x000000301c40723c */ /* 0x042fec000000186c */
[C---:B------:R-:W-:Y:S01]  /*2ad0*/  HMMA.16816.F32 R68, R28.reuse, R50, R104 ;  /* 0x000000321c44723c */ /* 0x040fe20000001868 */
[----:B------:R-:W1:Y:S05]  /*2ae0*/  LDSM.16.M88.4 R48, [R199+0x1000] ;  /* 0x00100000c730783b */ /* 0x000e6a0000000200 */
[C---:B------:R-:W-:Y:S06]  /*2af0*/  HMMA.16816.F32 R124, R28.reuse, R52, R92 ;  /* 0x000000341c7c723c */ /* 0x040fec000000185c */
[C---:B------:R-:W-:Y:S06]  /*2b00*/  HMMA.16816.F32 R136, R28.reuse, R56, R84 ;  /* 0x000000381c88723c */ /* 0x040fec0000001854 */
[C---:B------:R-:W-:Y:S06]  /*2b10*/  HMMA.16816.F32 R128, R28.reuse, R60, R88 ;  /* 0x0000003c1c80723c */ /* 0x040fec0000001858 */
[C---:B------:R-:W-:Y:S06]  /*2b20*/  HMMA.16816.F32 R84, R28.reuse, R62, R120 ;  /* 0x0000003e1c54723c */ /* 0x040fec0000001878 */
[C---:B------:R-:W-:Y:S01]  /*2b30*/  HMMA.16816.F32 R80, R28.reuse, R54, R100 ;  /* 0x000000361c50723c */ /* 0x040fe20000001864 */
[----:B------:R-:W-:Y:S05]  /*2b40*/  LDSM.16.M88.4 R52, [R199+0x1800] ;  /* 0x00180000c734783b */ /* 0x000fea0000000200 */
[----:B------:R-:W-:Y:S01]  /*2b50*/  HMMA.16816.F32 R72, R28, R58, R112 ;  /* 0x0000003a1c48723c */ /* 0x000fe20000001870 */
[----:B------:R-:W1:Y:S01]  /*2b60*/  LDSM.16.M88.4 R28, [R199+0x800] ;  /* 0x00080000c71c783b */ /* 0x000e620000000200 */
[----:B------:R-:W-:-:S04]  /*2b70*/  DEPBAR.LE SB0, 0x0 ;  /* 0x000080000000791a */ /* 0x000fc80000000000 */
[-C--:B--2---:R-:W-:Y:S06]  /*2b80*/  HMMA.16816.F32 R64, R24, R40.reuse, R64 ;  /* 0x000000281840723c */ /* 0x084fec0000001840 */
[C---:B---3--:R-:W-:Y:S06]  /*2b90*/  HMMA.16816.F32 R88, R20.reuse, R40, R116 ;  /* 0x000000281458723c */ /* 0x048fec0000001874 */
[-C--:B------:R-:W-:Y:S06]  /*2ba0*/  HMMA.16816.F32 R60, R20, R42.reuse, R160 ;  /* 0x0000002a143c723c */ /* 0x080fec00000018a0 */
[----:B------:R-:W-:Y:S06]  /*2bb0*/  HMMA.16816.F32 R68, R24, R42, R68 ;  /* 0x0000002a1844723c */ /* 0x000fec0000001844 */
        /* <DEDUP_REMOVED lines=9> */
[----:B------:R-:W-:Y:S06]  /*2c50*/  HMMA.16816.F32 R16, R24, R36, R136 ;  /* 0x000000241810723c */ /* 0x000fec0000001888 */
[----:B------:R-:W-:Y:S06]  /*2c60*/  HMMA.16816.F32 R64, R12, R44, R64 ;  /* 0x0000002c0c40723c */ /* 0x000fec0000001840 */
[C---:B------:R-:W-:Y:S06]  /*2c70*/  HMMA.16816.F32 R80, R24.reuse, R34, R80 ;  /* 0x000000221850723c */ /* 0x040fec0000001850 */
[----:B------:R-:W-:Y:S06]  /*2c80*/  HMMA.16816.F32 R72, R24, R38, R72 ;  /* 0x000000261848723c */ /* 0x000fec0000001848 */
[----:B-1----:R-:W-:Y:S06]  /*2c90*/  HMMA.16816.F32 R116, R8, R50, R112 ;  /* 0x000000320874723c */ /* 0x002fec0000001870 */
[----:B------:R-:W-:Y:S01]  /*2ca0*/  HMMA.16816.F32 R40, R12, R28, R40 ;  /* 0x0000001c0c28723c */ /* 0x000fe20000001828 */
[----:B------:R-:W-:Y:S01]  /*2cb0*/  FMUL.FTZ R5, R64, UR5 ;  /* 0x0000000540057c20 */ /* 0x000fe20008410000 */
[----:B------:R-:W-:-:S04]  /*2cc0*/  FMUL.FTZ R6, R67, UR5 ;  /* 0x0000000543067c20 */ /* 0x000fc80008410000 */
[C---:B------:R-:W-:Y:S01]  /*2cd0*/  HMMA.16816.F32 R88, R8.reuse, R44, R88 ;  /* 0x0000002c0858723c */ /* 0x040fe20000001858 */
[----:B------:R-:W-:Y:S05]  /*2ce0*/  MUFU.TANH R64, R6 ;  /* 0x0000000600407308 */ /* 0x000fea0000002400 */
[C---:B------:R-:W-:Y:S06]  /*2cf0*/  HMMA.16816.F32 R60, R8.reuse, R46, R60 ;  /* 0x0000002e083c723c */ /* 0x040fec000000183c */
[C---:B------:R-:W-:Y:S06]  /*2d00*/  HMMA.16816.F32 R56, R8.reuse, R28, R56 ;  /* 0x0000001c0838723c */ /* 0x040fec0000001838 */
[----:B------:R-:W-:Y:S01]  /*2d10*/  HMMA.16816.F32 R32, R8, R30, R92 ;  /* 0x0000001e0820723c */ /* 0x000fe2000000185c */
[----:B------:R-:W-:-:S05]  /*2d20*/  FMUL.FTZ R2, R42, UR5 ;  /* 0x000000052a027c20 */ /* 0x000fca0008410000 */
[C---:B------:R-:W-:Y:S06]  /*2d30*/  HMMA.16816.F32 R36, R8.reuse, R48, R104 ;  /* 0x000000300824723c */ /* 0x040fec0000001868 */
[----:B------:R-:W-:Y:S01]  /*2d40*/  HMMA.16816.F32 R120, R8, R52, R108 ;  /* 0x000000340878723c */ /* 0x000fe2000000186c */
[----:B------:R-:W-:Y:S01]  /*2d50*/  FMUL.FTZ R63, R63, UR5 ;  /* 0x000000053f3f7c20 */ /* 0x000fe20008410000 */
[----:B------:R-:W-:-:S04]  /*2d60*/  FMUL.FTZ R62, R62, UR5 ;  /* 0x000000053e3e7c20 */ /* 0x000fc80008410000 */
[----:B------:R-:W-:Y:S01]  /*2d70*/  HMMA.16816.F32 R112, R8, R54, R100 ;  /* 0x000000360870723c */ /* 0x000fe20000001864 */
[----:B------:R-:W-:Y:S01]  /*2d80*/  FMUL.FTZ R57, R57, UR5 ;  /* 0x0000000539397c20 */ /* 0x000fe20008410000 */
[----:B------:R-:W-:Y:S01]  /*2d90*/  FMUL.FTZ R58, R58, UR5 ;  /* 0x000000053a3a7c20 */ /* 0x000fe20008410000 */
[----:B------:R-:W-:-:S03]  /*2da0*/  FMUL.FTZ R56, R56, UR5 ;  /* 0x0000000538387c20 */ /* 0x000fc60008410000 */
[----:B------:R-:W-:Y:S01]  /*2db0*/  HMMA.16816.F32 R8, R12, R52, R16 ;  /* 0x000000340c08723c */ /* 0x000fe20000001810 */
[----:B------:R-:W-:-:S05]  /*2dc0*/  FMUL.FTZ R67, R33, UR5 ;  /* 0x0000000521437c20 */ /* 0x000fca0008410000 */
[----:B------:R-:W-:Y:S01]  /*2dd0*/  HMMA.16816.F32 R16, R12, R46, R68 ;  /* 0x0000002e0c10723c */ /* 0x000fe20000001844 */
[----:B------:R-:W-:-:S05]  /*2de0*/  FMUL.FTZ R95, R39, UR5 ;  /* 0x00000005275f7c20 */ /* 0x000fca0008410000 */
[C---:B------:R-:W-:Y:S01]  /*2df0*/  HMMA.16816.F32 R24, R12.reuse, R48, R20 ;  /* 0x000000300c18723c */ /* 0x040fe20000001814 */
[----:B------:R1:W2:Y:S01]  /*2e00*/  MUFU.TANH R23, R5 ;  /* 0x0000000500177308 */ /* 0x0002a20000002400 */
[----:B------:R-:W-:Y:S02]  /*2e10*/  IMAD.MOV.U32 R68, RZ, RZ, RZ ;  /* 0x000000ffff447224 */ /* 0x000fe400078e00ff */
[----:B-----5:R-:W-:Y:S01]  /*2e20*/  @P4 FMUL.FTZ R68, R167, R7 ;  /* 0x00000007a7444220 */ /* 0x020fe20000410000 */
[----:B------:R-:W-:Y:S01]  /*2e30*/  FMUL.FTZ R70, R35, UR5 ;  /* 0x0000000523467c20 */ /* 0x000fe20008410000 */
[----:B------:R-:W-:Y:S01]  /*2e40*/  FMUL.FTZ R69, R36, UR5 ;  /* 0x0000000524457c20 */ /* 0x000fe20008410000 */
[----:B------:R-:W-:Y:S01]  /*2e50*/  HMMA.16816.F32 R48, R12, R50, R84 ;  /* 0x000000320c30723c */ /* 0x000fe20000001854 */
[----:B------:R-:W-:Y:S02]  /*2e60*/  IMAD.SHL.U32 R21, R171, 0x2, RZ ;  /* 0x00000002ab157824 */ /* 0x000fe400078e00ff */
[----:B------:R-:W-:-:S03]  /*2e70*/  FMUL.FTZ R71, R38, UR5 ;  /* 0x0000000526477c20 */ /* 0x000fc60008410000 */
[----:B------:R-:W-:Y:S01]  /*2e80*/  LOP3.LUT R21, R21, 0x6, RZ, 0xc0, !PT ;  /* 0x0000000615157812 */ /* 0x000fe200078ec0ff */
[C---:B------:R-:W-:Y:S01]  /*2e90*/  HMMA.16816.F32 R108, R12.reuse, R54, R72 ;  /* 0x000000360c6c723c */ /* 0x040fe20000001848 */
[----:B------:R-:W-:Y:S01]  /*2ea0*/  FMUL.FTZ R94, R10, UR5 ;  /* 0x000000050a5e7c20 */ /* 0x000fe20008410000 */
[----:B------:R-:W-:Y:S02]  /*2eb0*/  FMUL.FTZ R106, R11, UR5 ;  /* 0x000000050b6a7c20 */ /* 0x000fe40008410000 */
[----:B------:R-:W-:Y:S02]  /*2ec0*/  IMAD R21, R76, 0x40, R21 ;  /* 0x000000404c157824 */ /* 0x000fe400078e0215 */
[----:B-1----:R-:W-:Y:S01]  /*2ed0*/  FMUL.FTZ R5, R65, UR5 ;  /* 0x0000000541057c20 */ /* 0x002fe20008410000 */
[----:B------:R-:W-:Y:S01]  /*2ee0*/  HMMA.16816.F32 R28, R12, R30, R80 ;  /* 0x0000001e0c1c723c */ /* 0x000fe20000001850 */
[----:B------:R-:W-:Y:S01]  /*2ef0*/  FMUL.FTZ R75, R8, UR5 ;  /* 0x00000005084b7c20 */ /* 0x000fe20008410000 */
[----:B------:R-:W-:Y:S01]  /*2f00*/  FMUL.FTZ R8, R17, UR5 ;  /* 0x0000000511087c20 */ /* 0x000fe20008410000 */
[----:B------:R1:W3:Y:S01]  /*2f10*/  MUFU.TANH R22, R5 ;  /* 0x0000000500167308 */ /* 0x0002e20000002400 */
[----:B------:R-:W-:Y:S01]  /*2f20*/  FMUL.FTZ R54, R60, UR5 ;  /* 0x000000053c367c20 */ /* 0x000fe20008410000 */
[----:B------:R-:W-:Y:S01]  /*2f30*/  FMUL.FTZ R60, R59, UR5 ;  /* 0x000000053b3c7c20 */ /* 0x000fe20008410000 */
[----:B------:R-:W-:Y:S01]  /*2f40*/  FMUL.FTZ R10, R16, UR5 ;  /* 0x00000005100a7c20 */ /* 0x000fe20008410000 */
[----:B------:R-:W-:-:S02]  /*2f50*/  VIADD R14, R21, 0x1 ;  /* 0x00000001150e7836 */ /* 0x000fc40000000000 */
[----:B------:R-:W-:Y:S01]  /*2f60*/  FMUL.FTZ R15, R25, UR5 ;  /* 0x00000005190f7c20 */ /* 0x000fe20008410000 */
[----:B------:R-:W-:Y:S02]  /*2f70*/  VIADD R16, R21, 0x9 ;  /* 0x0000000915107836 */ /* 0x000fe40000000000 */
[----:B------:R-:W-:Y:S01]  /*2f80*/  FMUL.FTZ R12, R43, UR5 ;  /* 0x000000052b0c7c20 */ /* 0x000fe20008410000 */
[----:B------:R-:W-:Y:S01]  /*2f90*/  MUFU.TANH R59, R2 ;  /* 0x00000002003b7308 */ /* 0x000fe20000002400 */
[----:B------:R-:W-:Y:S01]  /*2fa0*/  FMUL.FTZ R76, R48, UR5 ;  /* 0x00000005304c7c20 */ /* 0x000fe20008410000 */
[----:B------:R-:W-:Y:S01]  /*2fb0*/  FMUL.FTZ R43, R19, UR5 ;  /* 0x00000005132b7c20 */ /* 0x000fe20008410000 */
[----:B------:R-:W-:Y:S01]  /*2fc0*/  IADD3 R19, R21, 0x10, RZ ;  /* 0x0000001015137810 */ /* 0x000fe20007ffe0ff */
[----:B------:R-:W-:Y:S01]  /*2fd0*/  FMUL.FTZ R125, R51, UR5 ;  /* 0x00000005337d7c20 */ /* 0x000fe20008410000 */
[----:B------:R-:W-:Y:S01]  /*2fe0*/  FMUL.FTZ R55, R61, UR5 ;  /* 0x000000053d377c20 */ /* 0x000fe20008410000 */
[----:B------:R-:W-:Y:S01]  /*2ff0*/  FMUL.FTZ R124, R50, UR5 ;  /* 0x00000005327c7c20 */ /* 0x000fe20008410000 */
[----:B------:R-:W-:Y:S01]  /*3000*/  FMUL.FTZ R107, R49, UR5 ;  /* 0x00000005316b7c20 */ /* 0x000fe20008410000 */
[----:B------:R4:W-:Y:S01]  /*3010*/  MUFU.TANH R126, R15 ;  /* 0x0000000f007e7308 */ /* 0x0009e20000002400 */
[----:B-1----:R-:W-:-:S02]  /*3020*/  IMAD.IADD R5, R79, 0x1, -R0 ;  /* 0x000000014f057824 */ /* 0x002fc400078e0a00 */
[----:B------:R-:W-:Y:S01]  /*3030*/  FMUL.FTZ R0, R66, UR5 ;  /* 0x0000000542007c20 */ /* 0x000fe20008410000 */
[----:B------:R-:W-:Y:S01]  /*3040*/  FMUL.FTZ R66, R34, UR5 ;  /* 0x0000000522427c20 */ /* 0x000fe20008410000 */
[----:B------:R-:W-:Y:S01]  /*3050*/  FMUL.FTZ R79, R9, UR5 ;  /* 0x00000005094f7c20 */ /* 0x000fe20008410000 */
[----:B------:R-:W-:Y:S01]  /*3060*/  FMUL.FTZ R11, R28, UR5 ;  /* 0x000000051c0b7c20 */ /* 0x000fe20008410000 */
[----:B------:R1:W-:Y:S01]  /*3070*/  STL [R1+0x50], R5 ;  /* 0x0000500501007387 */ /* 0x0003e20000100800 */
[----:B------:R-:W-:Y:S01]  /*3080*/  FMUL.FTZ R61, R31, UR5 ;  /* 0x000000051f3d7c20 */ /* 0x000fe20008410000 */
[----:B------:R2:W-:Y:S01]  /*3090*/  MUFU.TANH R44, R0 ;  /* 0x00000000002c7308 */ /* 0x0005e20000002400 */
[----:B------:R-:W-:Y:S02]  /*30a0*/  VIADD R31, R21, 0x20 ;  /* 0x00000020151f7836 */ /* 0x000fe40000000000 */
[----:B------:R-:W-:Y:S01]  /*30b0*/  FMUL.FTZ R13, R24, UR5 ;  /* 0x00000005180d7c20 */ /* 0x000fe20008410000 */
[----:B------:R-:W-:Y:S01]  /*30c0*/  FMUL.FTZ R24, R88, UR5 ;  /* 0x0000000558187c20 */ /* 0x000fe20008410000 */
[----:B------:R-:W-:Y:S01]  /*30d0*/  FMUL.FTZ R72, R26, UR5 ;  /* 0x000000051a487c20 */ /* 0x000fe20008410000 */
[----:B------:R-:W-:Y:S01]  /*30e0*/  FMUL.FTZ R26, R90, UR5 ;  /* 0x000000055a1a7c20 */ /* 0x000fe20008410000 */
[----:B------:R-:W-:Y:S01]  /*30f0*/  FMUL.FTZ R20, R29, UR5 ;  /* 0x000000051d147c20 */ /* 0x000fe20008410000 */
[----:B------:R-:W-:Y:S01]  /*3100*/  FMUL.FTZ R73, R27, UR5 ;  /* 0x000000051b497c20 */ /* 0x000fe20008410000 */
[----:B------:R-:W3:Y:S01]  /*3110*/  MUFU.TANH R10, R10 ;  /* 0x0000000a000a7308 */ /* 0x000ee20000002400 */
[----:B----4-:R-:W-:-:S02]  /*3120*/  VIADD R15, R21, 0x8 ;  /* 0x00000008150f7836 */ /* 0x010fc40000000000 */
[----:B------:R-:W-:Y:S01]  /*3130*/  FMUL.FTZ R27, R89, UR5 ;  /* 0x00000005591b7c20 */ /* 0x000fe20008410000 */
[----:B------:R-:W-:Y:S01]  /*3140*/  FMUL.FTZ R65, R32, UR5 ;  /* 0x0000000520417c20 */ /* 0x000fe20008410000 */
[-C--:B------:R-:W-:Y:S01]  /*3150*/  ISETP.GE.AND P0, PT, R14, R77.reuse, PT ;  /* 0x0000004d0e00720c */ /* 0x080fe20003f06270 */
[----:B------:R-:W-:Y:S01]  /*3160*/  FMUL.FTZ R74, R37, UR5 ;  /* 0x00000005254a7c20 */ /* 0x000fe20008410000 */
[-C--:B------:R-:W-:Y:S01]  /*3170*/  ISETP.GE.AND P1, PT, R15, R77.reuse, PT ;  /* 0x0000004d0f00720c */ /* 0x080fe20003f26270 */
[----:B------:R-:W-:Y:S01]  /*3180*/  FMUL.FTZ R30, R30, UR5 ;  /* 0x000000051e1e7c20 */ /* 0x000fe20008410000 */
[----:B------:R-:W-:Y:S01]  /*3190*/  MUFU.TANH R34, R12 ;  /* 0x0000000c00227308 */ /* 0x000fe20000002400 */
[----:B--2---:R-:W-:Y:S01]  /*31a0*/  FMUL.FTZ R0, R41, UR5 ;  /* 0x0000000529007c20 */ /* 0x004fe20008410000 */
[----:B------:R-:W-:Y:S01]  /*31b0*/  FMUL.FTZ R41, R91, UR5 ;  /* 0x000000055b297c20 */ /* 0x000fe20008410000 */
[-C--:B------:R-:W-:Y:S02]  /*31c0*/  ISETP.GE.AND P6, PT, R16, R77.reuse, PT ;  /* 0x0000004d1000720c */ /* 0x080fe40003fc6270 */
[----:B------:R-:W-:Y:S01]  /*31d0*/  ISETP.GE.AND P5, PT, R19, R77, PT ;  /* 0x0000004d1300720c */ /* 0x000fe20003fa6270 */
[----:B-1----:R-:W-:-:S02]  /*31e0*/  FMUL.FTZ R5, R40, UR5 ;  /* 0x0000000528057c20 */ /* 0x002fc40008410000 */
[----:B------:R1:W-:Y:S01]  /*31f0*/  MUFU.TANH R17, R0 ;  /* 0x0000000000117308 */ /* 0x0003e20000002400 */
[----:B------:R-:W-:Y:S01]  /*3200*/  FMUL.FTZ R40, R18, UR5 ;  /* 0x0000000512287c20 */ /* 0x000fe20008410000 */
[----:B------:R-:W-:-:S06]  /*3210*/  ISETP.GE.AND P2, PT, R21, R77, PT ;  /* 0x0000004d1500720c */ /* 0x000fcc0003f46270 */
[----:B------:R2:W-:Y:S08]  /*3220*/  MUFU.TANH R25, R5 ;  /* 0x0000000500197308 */ /* 0x0005f00000002400 */
[----:B------:R4:W4:Y:S01]  /*3230*/  MUFU.TANH R12, R8 ;  /* 0x00000008000c7308 */ /* 0x0009220000002400 */
[----:B-1----:R-:W-:-:S04]  /*3240*/  IADD3 R0, R77, R211, -R166 ;  /* 0x000000d34d007210 */ /* 0x002fc80007ffe8a6 */
[----:B------:R-:W-:Y:S01]  /*3250*/  IADD3 R2, -R21, R0, RZ ;  /* 0x0000000015027210 */ /* 0x000fe20007ffe1ff */
[C---:B------:R-:W-:Y:S01]  /*3260*/  IMAD.IADD R6, R0.reuse, 0x1, -R14 ;  /* 0x0000000100067824 */ /* 0x040fe200078e0a0e */
[C---:B------:R-:W-:Y:S01]  /*3270*/  IADD3 R7, R0.reuse, -R19, RZ ;  /* 0x8000001300077210 */ /* 0x040fe20007ffe0ff */
[----:B------:R-:W1:Y:S01]  /*3280*/  MUFU.TANH R11, R11 ;  /* 0x0000000b000b7308 */ /* 0x000e620000002400 */
[----:B--2---:R-:W-:Y:S02]  /*3290*/  IABS R5, R2 ;  /* 0x0000000200057213 */ /* 0x004fe40000000000 */
[----:B------:R-:W-:Y:S02]  /*32a0*/  IABS R2, R6 ;  /* 0x0000000600027213 */ /* 0x000fe40000000000 */
[----:B------:R-:W-:Y:S02]  /*32b0*/  I2FP.F32.S32 R5, R5 ;  /* 0x0000000500057245 */ /* 0x000fe40000201400 */
[----:B------:R-:W-:Y:S01]  /*32c0*/  I2FP.F32.S32 R2, R2 ;  /* 0x0000000200027245 */ /* 0x000fe20000201400 */
[----:B------:R2:W-:Y:S01]  /*32d0*/  MUFU.TANH R28, R13 ;  /* 0x0000000d001c7308 */ /* 0x0005e20000002400 */
[----:B------:R-:W-:Y:S01]  /*32e0*/  IABS R7, R7 ;  /* 0x0000000700077213 */ /* 0x000fe20000000000 */
[----:B------:R-:W-:Y:S01]  /*32f0*/  FFMA.FTZ R48, R5, -R68, R23 ;  /* 0x8000004405307223 */ /* 0x000fe20000010017 */
[----:B------:R-:W-:-:S02]  /*3300*/  IMAD.IADD R5, R0, 0x1, -R16 ;  /* 0x0000000100057824 */ /* 0x000fc400078e0a10 */
[----:B---3--:R-:W-:Y:S01]  /*3310*/  FFMA.FTZ R47, R2, -R68, R22 ;  /* 0x80000044022f7223 */ /* 0x008fe20000010016 */
[C---:B------:R-:W-:Y:S02]  /*3320*/  VIADD R22, R21.reuse, 0x11 ;  /* 0x0000001115167836 */ /* 0x040fe40000000000 */
[C---:B------:R-:W-:Y:S01]  /*3330*/  IMAD.IADD R2, R0.reuse, 0x1, -R15 ;  /* 0x0000000100027824 */ /* 0x040fe200078e0a0f */
[----:B------:R-:W-:Y:S01]  /*3340*/  IABS R5, R5 ;  /* 0x0000000500057213 */ /* 0x000fe20000000000 */
[C---:B------:R-:W-:Y:S01]  /*3350*/  IMAD.IADD R6, R0.reuse, 0x1, -R22 ;  /* 0x0000000100067824 */ /* 0x040fe200078e0a16 */
[----:B------:R-:W-:Y:S01]  /*3360*/  MUFU.TANH R24, R24 ;  /* 0x0000001800187308 */ /* 0x000fe20000002400 */
[----:B------:R-:W-:Y:S01]  /*3370*/  VIADD R23, R21, 0x18 ;  /* 0x0000001815177836 */ /* 0x000fe20000000000 */
[----:B------:R-:W-:Y:S02]  /*3380*/  IABS R2, R2 ;  /* 0x0000000200027213 */ /* 0x000fe40000000000 */
[----:B------:R-:W-:Y:S01]  /*3390*/  IABS R9, R6 ;  /* 0x0000000600097213 */ /* 0x000fe20000000000 */
[----:B----4-:R-:W-:Y:S01]  /*33a0*/  IMAD.IADD R8, R0, 0x1, -R23 ;  /* 0x0000000100087824 */ /* 0x010fe200078e0a17 */
[----:B------:R-:W-:Y:S01]  /*33b0*/  BAR.SYNC.DEFER_BLOCKING 0x0 ;  /* 0x0000000000007b1d */ /* 0x000fe20000010000 */
[----:B------:R-:W-:Y:S01]  /*33c0*/  IMAD.MOV.U32 R6, RZ, RZ, R5 ;  /* 0x000000ffff067224 */ /* 0x000fe200078e0005 */
[----:B------:R-:W-:-:S02]  /*33d0*/  I2FP.F32.S32 R5, R2 ;  /* 0x0000000200057245 */ /* 0x000fc40000201400 */
[----:B------:R-:W-:Y:S02]  /*33e0*/  IABS R2, R8 ;  /* 0x0000000800027213 */ /* 0x000fe40000000000 */
[----:B------:R-:W-:Y:S01]  /*33f0*/  I2FP.F32.S32 R8, R6 ;  /* 0x0000000600087245 */ /* 0x000fe20000201400 */
[----:B------:R-:W-:Y:S01]  /*3400*/  FFMA.FTZ R53, R5, -R68, R10 ;  /* 0x8000004405357223 */ /* 0x000fe2000001000a */
[----:B------:R-:W-:Y:S01]  /*3410*/  I2FP.F32.S32 R6, R7 ;  /* 0x0000000700067245 */ /* 0x000fe20000201400 */
[----:B------:R-:W-:Y:S01]  /*3420*/  IMAD.MOV.U32 R5, RZ, RZ, R9 ;  /* 0x000000ffff057224 */ /* 0x000fe200078e0009 */
[----:B------:R-:W-:Y:S01]  /*3430*/  I2FP.F32.S32 R2, R2 ;  /* 0x0000000200027245 */ /* 0x000fe20000201400 */
[-C--:B------:R-:W-:Y:S01]  /*3440*/  FFMA.FTZ R52, R8, -R68.reuse, R12 ;  /* 0x8000004408347223 */ /* 0x080fe2000001000c */
[----:B------:R-:W-:Y:S02]  /*3450*/  IMAD.IADD R7, R0, 0x1, -R31 ;  /* 0x0000000100077824 */ /* 0x000fe400078e0a1f */
[-C--:B------:R-:W-:Y:S01]  /*3460*/  FFMA.FTZ R51, R6, -R68.reuse, R25 ;  /* 0x8000004406337223 */ /* 0x080fe20000010019 */
[----:B------:R-:W-:Y:S01]  /*3470*/  IADD3 R25, R21, 0x19, RZ ;  /* 0x0000001915197810 */ /* 0x000fe20007ffe0ff */
[----:B------:R-:W-:Y:S01]  /*3480*/  VIADD R6, R0, 0x8 ;  /* 0x0000000800067836 */ /* 0x000fe20000000000 */
[----:B------:R-:W-:Y:S01]  /*3490*/  I2FP.F32.S32 R5, R5 ;  /* 0x0000000500057245 */ /* 0x000fe20000201400 */
[----:B-1----:R-:W-:Y:S01]  /*34a0*/  FFMA.FTZ R49, R2, -R68, R11 ;  /* 0x8000004402317223 */ /* 0x002fe2000001000b */
[C---:B------:R-:W-:Y:S01]  /*34b0*/  VIADD R2, R0.reuse, 0x48 ;  /* 0x0000004800027836 */ /* 0x040fe20000000000 */
[----:B------:R-:W-:Y:S01]  /*34c0*/  IABS R7, R7 ;  /* 0x0000000700077213 */ /* 0x000fe20000000000 */
[----:B------:R-:W-:-:S02]  /*34d0*/  IMAD.IADD R8, R0, 0x1, -R25 ;  /* 0x0000000100087824 */ /* 0x000fc400078e0a19 */
[----:B------:R-:W-:Y:S01]  /*34e0*/  FFMA.FTZ R50, R5, -R68, R17 ;  /* 0x8000004405327223 */ /* 0x000fe20000010011 */
[----:B------:R-:W-:Y:S01]  /*34f0*/  IADD3 R5, R0, 0x40, RZ ;  /* 0x0000004000057810 */ /* 0x000fe20007ffe0ff */
[--C-:B------:R-:W-:Y:S01]  /*3500*/  IMAD.IADD R12, R2, 0x1, -R21.reuse ;  /* 0x00000001020c7824 */ /* 0x100fe200078e0a15 */
[----:B------:R-:W-:Y:S01]  /*3510*/  MUFU.TANH R18, R26 ;  /* 0x0000001a00127308 */ /* 0x000fe20000002400 */
[----:B------:R-:W-:Y:S01]  /*3520*/  IABS R9, R8 ;  /* 0x0000000800097213 */ /* 0x000fe20000000000 */
[--C-:B------:R-:W-:Y:S01]  /*3530*/  IMAD.IADD R8, R6, 0x1, -R21.reuse ;  /* 0x0000000106087824 */ /* 0x100fe200078e0a15 */
[----:B------:R-:W-:Y:S01]  /*3540*/  ISETP.GE.AND P4, PT, R22, R77, PT ;  /* 0x0000004d1600720c */ /* 0x000fe20003f86270 */
[----:B------:R-:W-:Y:S01]  /*3550*/  IMAD.IADD R10, R5, 0x1, -R21 ;  /* 0x00000001050a7824 */ /* 0x000fe200078e0a15 */
[----:B------:R-:W-:Y:S01]  /*3560*/  MOV R11, R9 ;  /* 0x00000009000b7202 */ /* 0x000fe20000000f00 */
[----:B--2---:R-:W-:Y:S01]  /*3570*/  IMAD.MOV.U32 R13, RZ, RZ, R7 ;  /* 0x000000ffff0d7224 */ /* 0x004fe200078e0007 */
[----:B------:R-:W-:Y:S01]  /*3580*/  IABS R8, R8 ;  /* 0x0000000800087213 */ /* 0x000fe20000000000 */
[----:B------:R-:W1:Y:S01]  /*3590*/  MUFU.TANH R17, R20 ;  /* 0x0000001400117308 */ /* 0x000e620000002400 */
[----:B------:R-:W-:-:S02]  /*35a0*/  IABS R7, R10 ;  /* 0x0000000a00077213 */ /* 0x000fc40000000000 */
[----:B------:R-:W-:Y:S01]  /*35b0*/  IABS R9, R12 ;  /* 0x0000000c00097213 */ /* 0x000fe20000000000 */
[----:B------:R-:W-:Y:S01]  /*35c0*/  IMAD.MOV.U32 R10, RZ, RZ, R8 ;  /* 0x000000ffff0a7224 */ /* 0x000fe200078e0008 */
[----:B------:R-:W-:Y:S01]  /*35d0*/  I2FP.F32.S32 R11, R11 ;  /* 0x0000000b000b7245 */ /* 0x000fe20000201400 */
[----:B------:R-:W-:Y:S01]  /*35e0*/  IMAD.MOV.U32 R8, RZ, RZ, R7 ;  /* 0x000000ffff087224 */ /* 0x000fe200078e0007 */
[----:B------:R-:W-:Y:S01]  /*35f0*/  ISETP.GE.AND P3, PT, R23, R77, PT ;  /* 0x0000004d1700720c */ /* 0x000fe20003f66270 */
[----:B------:R-:W-:Y:S01]  /*3600*/  IMAD.MOV.U32 R7, RZ, RZ, R9 ;  /* 0x000000ffff077224 */ /* 0x000fe200078e0009 */
[----:B------:R-:W-:Y:S01]  /*3610*/  I2FP.F32.S32 R10, R10 ;  /* 0x0000000a000a7245 */ /* 0x000fe20000201400 */
[----:B------:R2:W3:Y:S01]  /*3620*/  MUFU.TANH R26, R41 ;  /* 0x00000029001a7308 */ /* 0x0004e20000002400 */
[----:B------:R-:W-:Y:S01]  /*3630*/  I2FP.F32.S32 R8, R8 ;  /* 0x0000000800087245 */ /* 0x000fe20000201400 */
[----:B------:R-:W-:Y:S01]  /*3640*/  IMAD.IADD R12, R5, 0x1, -R15 ;  /* 0x00000001050c7824 */ /* 0x000fe200078e0a0f */
[----:B------:R-:W-:Y:S01]  /*3650*/  I2FP.F32.S32 R7, R7 ;  /* 0x0000000700077245 */ /* 0x000fe20000201400 */
[----:B------:R-:W-:Y:S01]  /*3660*/  FFMA.FTZ R42, R10, -R68, R44 ;  /* 0x800000440a2a7223 */ /* 0x000fe2000001002c */
[----:B------:R-:W-:Y:S01]  /*3670*/  I2FP.F32.S32 R9, R13 ;  /* 0x0000000d00097245 */ /* 0x000fe20000201400 */
[----:B------:R-:W-:-:S02]  /*3680*/  IMAD.IADD R10, R2, 0x1, -R14 ;  /* 0x00000001020a7824 */ /* 0x000fc400078e0a0e */
[-C--:B-1----:R-:W-:Y:S01]  /*3690*/  FFMA.FTZ R46, R11, -R68.reuse, R17 ;  /* 0x800000440b2e7223 */ /* 0x082fe20000010011 */
[----:B------:R1:W4:Y:S01]  /*36a0*/  MUFU.TANH R20, R40 ;  /* 0x0000002800147308 */ /* 0x0003220000002400 */
[----:B------:R-:W-:Y:S02]  /*36b0*/  IMAD.IADD R11, R6, 0x1, -R15 ;  /* 0x00000001060b7824 */ /* 0x000fe400078e0a0f */
[-C--:B------:R-:W-:Y:S01]  /*36c0*/  FFMA.FTZ R45, R9, -R68.reuse, R28 ;  /* 0x80000044092d7223 */ /* 0x080fe2000001001c */
[----:B------:R-:W-:Y:S02]  /*36d0*/  FSEL R92, R42, -INF , !P2 ;  /* 0xff8000002a5c7808 */ /* 0x000fe40005000000 */
[----:B------:R-:W-:Y:S02]  /*36e0*/  IABS R11, R11 ;  /* 0x0000000b000b7213 */ /* 0x000fe40000000000 */
[----:B------:R-:W-:Y:S01]  /*36f0*/  MUFU.TANH R13, R54 ;  /* 0x00000036000d7308 */ /* 0x000fe20000002400 */
[----:B--2---:R-:W-:Y:S01]  /*3700*/  FFMA.FTZ R41, R8, -R68, R24 ;  /* 0x8000004408297223 */ /* 0x004fe20000010018 */
[----:B------:R-:W-:-:S04]  /*3710*/  IADD3 R8, -R14, R6, RZ ;  /* 0x000000060e087210 */ /* 0x000fc80007ffe1ff */
[----:B------:R-:W-:Y:S02]  /*3720*/  IABS R9, R8 ;  /* 0x0000000800097213 */ /* 0x000fe40000000000 */
[----:B------:R-:W2:Y:S01]  /*3730*/  MUFU.TANH R27, R27 ;  /* 0x0000001b001b7308 */ /* 0x000ea20000002400 */
[-C--:B-1----:R-:W-:Y:S01]  /*3740*/  FFMA.FTZ R40, R7, -R68.reuse, R18 ;  /* 0x8000004407287223 */ /* 0x082fe20000010012 */
[----:B------:R-:W-:Y:S01]  /*3750*/  IMAD.IADD R7, R5, 0x1, -R14 ;  /* 0x0000000105077824 */ /* 0x000fe200078e0a0e */
[----:B------:R-:W-:Y:S02]  /*3760*/  I2FP.F32.S32 R9, R9 ;  /* 0x0000000900097245 */ /* 0x000fe40000201400 */
[----:B------:R-:W-:Y:S02]  /*3770*/  FSEL R83, R41, -INF , !P2 ;  /* 0xff80000029537808 */ /* 0x000fe40005000000 */
[----:B------:R-:W-:Y:S01]  /*3780*/  IABS R8, R7 ;  /* 0x0000000700087213 */ /* 0x000fe20000000000 */
[----:B------:R-:W-:Y:S01]  /*3790*/  FFMA.FTZ R35, R9, -R68, R64 ;  /* 0x8000004409237223 */ /* 0x000fe20000010040 */
[----:B------:R-:W-:Y:S01]  /*37a0*/  IABS R7, R10 ;  /* 0x0000000a00077213 */ /* 0x000fe20000000000 */
[----:B------:R1:W1:Y:S01]  /*37b0*/  MUFU.TANH R24, R43 ;  /* 0x0000002b00187308 */ /* 0x0002620000002400 */
[----:B------:R-:W-:-:S02]  /*37c0*/  IABS R10, R12 ;  /* 0x0000000c000a7213 */ /* 0x000fc40000000000 */
[----:B------:R-:W-:Y:S01]  /*37d0*/  MOV R12, R8 ;  /* 0x00000008000c7202 */ /* 0x000fe20000000f00 */
[----:B------:R-:W-:Y:S01]  /*37e0*/  IMAD.MOV.U32 R8, RZ, RZ, R11 ;  /* 0x000000ffff087224 */ /* 0x000fe200078e000b */
[----:B------:R-:W-:Y:S02]  /*37f0*/  I2FP.F32.S32 R9, R7 ;  /* 0x0000000700097245 */ /* 0x000fe40000201400 */
[----:B------:R-:W-:Y:S01]  /*3800*/  I2FP.F32.S32 R7, R10 ;  /* 0x0000000a00077245 */ /* 0x000fe20000201400 */
[----:B------:R-:W1:Y:S01]  /*3810*/  MUFU.TANH R17, R55 ;  /* 0x0000003700117308 */ /* 0x000e620000002400 */
[----:B------:R-:W-:Y:S01]  /*3820*/  I2FP.F32.S32 R8, R8 ;  /* 0x0000000800087245 */ /* 0x000fe20000201400 */
[----:B---3--:R-:W-:Y:S01]  /*3830*/  FFMA.FTZ R32, R9, -R68, R26 ;  /* 0x8000004409207223 */ /* 0x008fe2000001001a */
[----:B------:R-:W-:Y:S01]  /*3840*/  I2FP.F32.S32 R11, R12 ;  /* 0x0000000c000b7245 */ /* 0x000fe20000201400 */
[----:B------:R-:W-:Y:S01]  /*3850*/  IMAD.IADD R9, R5, 0x1, -R16 ;  /* 0x0000000105097824 */ /* 0x000fe200078e0a10 */
[----:B------:R-:W-:Y:S01]  /*3860*/  FSEL R85, R40, -INF , !P2 ;  /* 0xff80000028557808 */ /* 0x000fe20005000000 */
[----:B----4-:R-:W-:Y:S01]  /*3870*/  FFMA.FTZ R44, R8, -R68, R20 ;  /* 0x80000044082c7223 */ /* 0x010fe20000010014 */
[----:B------:R-:W-:-:S02]  /*3880*/  IMAD.IADD R8, R6, 0x1, -R16 ;  /* 0x0000000106087824 */ /* 0x000fc400078e0a10 */
[-C--:B--2---:R-:W-:Y:S01]  /*3890*/  FFMA.FTZ R33, R11, -R68.reuse, R27 ;  /* 0x800000440b217223 */ /* 0x084fe2000001001b */
[----:B-1----:R-:W-:Y:S01]  /*38a0*/  FFMA.FTZ R43, R7, -R68, R13 ;  /* 0x80000044072b7223 */ /* 0x002fe2000001000d */
[----:B------:R-:W-:Y:S01]  /*38b0*/  IMAD.IADD R7, R2, 0x1, -R15 ;  /* 0x0000000102077824 */ /* 0x000fe200078e0a0f */
[----:B------:R-:W-:Y:S01]  /*38c0*/  IADD3 R11, -R16, R2, RZ ;  /* 0x00000002100b7210 */ /* 0x000fe20007ffe1ff */
[----:B------:R1:W2:Y:S01]  /*38d0*/  MUFU.TANH R12, R63 ;  /* 0x0000003f000c7308 */ /* 0x0002a20000002400 */
[----:B------:R-:W-:Y:S02]  /*38e0*/  IABS R8, R8 ;  /* 0x0000000800087213 */ /* 0x000fe40000000000 */
[----:B------:R-:W-:Y:S02]  /*38f0*/  IABS R10, R7 ;  /* 0x00000007000a7213 */ /* 0x000fe40000000000 */
[----:B------:R-:W-:Y:S02]  /*3900*/  IABS R7, R9 ;  /* 0x0000000900077213 */ /* 0x000fe40000000000 */
[----:B------:R-:W-:Y:S01]  /*3910*/  IABS R9, R11 ;  /* 0x0000000b00097213 */ /* 0x000fe20000000000 */
[----:B------:R-:W3:Y:S01]  /*3920*/  MUFU.TANH R14, R62 ;  /* 0x0000003e000e7308 */ /* 0x000ee20000002400 */
        /* <DEDUP_REMOVED lines=8> */
[----:B------:R-:W-:Y:S01]  /*39b0*/  IMAD.IADD R9, R2, 0x1, -R19 ;  /* 0x0000000102097824 */ /* 0x000fe200078e0a13 */
[----:B------:R-:W-:Y:S01]  /*39c0*/  I2FP.F32.S32 R8, R8 ;  /* 0x0000000800087245 */ /* 0x000fe20000201400 */
[----:B------:R-:W-:Y:S01]  /*39d0*/  MUFU.TANH R15, R57 ;  /* 0x00000039000f7308 */ /* 0x000fe20000002400 */
[----:B------:R-:W-:Y:S01]  /*39e0*/  I2FP.F32.S32 R7, R7 ;  /* 0x0000000700077245 */ /* 0x000fe20000201400 */
[-C--:B------:R-:W-:Y:S01]  /*39f0*/  FFMA.FTZ R38, R10, -R68.reuse, R24 ;  /* 0x800000440a267223 */ /* 0x080fe20000010018 */
[----:B-1----:R-:W-:Y:S01]  /*3a00*/  FSEL R63, R48, -INF , !P2 ;  /* 0xff800000303f7808 */ /* 0x002fe20005000000 */
[----:B------:R-:W-:Y:S01]  /*3a10*/  FFMA.FTZ R37, R8, -R68, R17 ;  /* 0x8000004408257223 */ /* 0x000fe20000010011 */
[----:B------:R-:W-:Y:S01]  /*3a20*/  IADD3 R8, -R19, R6, RZ ;  /* 0x0000000613087210 */ /* 0x000fe20007ffe1ff */
[----:B--2---:R-:W-:Y:S01]  /*3a30*/  FFMA.FTZ R36, R7, -R68, R12 ;  /* 0x8000004407247223 */ /* 0x004fe2000001000c */
[----:B------:R-:W-:-:S02]  /*3a40*/  IMAD.IADD R7, R5, 0x1, -R19 ;  /* 0x0000000105077824 */ /* 0x000fc400078e0a13 */
[----:B---3--:R-:W-:Y:S01]  /*3a50*/  FFMA.FTZ R39, R11, -R68, R14 ;  /* 0x800000440b277223 */ /* 0x008fe2000001000e */
[--C-:B------:R-:W-:Y:S01]  /*3a60*/  IMAD.IADD R11, R6, 0x1, -R22.reuse ;  /* 0x00000001060b7824 */ /* 0x100fe200078e0a16 */
[----:B------:R-:W-:Y:S01]  /*3a70*/  IABS R10, R8 ;  /* 0x00000008000a7213 */ /* 0x000fe20000000000 */
[----:B------:R-:W-:Y:S01]  /*3a80*/  IMAD.IADD R12, R5, 0x1, -R22 ;  /* 0x00000001050c7824 */ /* 0x000fe200078e0a16 */
[----:B------:R-:W-:Y:S01]  /*3a90*/  IABS R8, R7 ;  /* 0x0000000700087213 */ /* 0x000fe20000000000 */
[----:B------:R-:W1:Y:S01]  /*3aa0*/  MUFU.TANH R14, R58 ;  /* 0x0000003a000e7308 */ /* 0x000e620000002400 */
[----:B------:R-:W-:Y:S01]  /*3ab0*/  IABS R7, R9 ;  /* 0x0000000900077213 */ /* 0x000fe20000000000 */
[----:B------:R-:W-:Y:S01]  /*3ac0*/  FMUL.FTZ R35, R120, UR5 ;  /* 0x0000000578237c20 */ /* 0x000fe20008410000 */
[----:B------:R-:W-:Y:S02]  /*3ad0*/  IABS R9, R11 ;  /* 0x0000000b00097213 */ /* 0x000fe40000000000 */
[----:B------:R-:W-:Y:S01]  /*3ae0*/  MOV R11, R10 ;  /* 0x0000000a000b7202 */ /* 0x000fe20000000f00 */
[----:B------:R-:W-:Y:S01]  /*3af0*/  IMAD.MOV.U32 R10, RZ, RZ, R7 ;  /* 0x000000ffff0a7224 */ /* 0x000fe200078e0007 */
[----:B------:R-:W-:Y:S01]  /*3b00*/  IABS R13, R12 ;  /* 0x0000000c000d7213 */ /* 0x000fe20000000000 */
[----:B------:R-:W-:Y:S01]  /*3b10*/  IMAD.MOV.U32 R12, RZ, RZ, R8 ;  /* 0x000000ffff0c7224 */ /* 0x000fe200078e0008 */
[----:B------:R-:W-:Y:S01]  /*3b20*/  I2FP.F32.S32 R8, R11 ;  /* 0x0000000b00087245 */ /* 0x000fe20000201400 */
[----:B------:R-:W-:Y:S01]  /*3b30*/  IMAD.MOV.U32 R7, RZ, RZ, R9 ;  /* 0x000000ffff077224 */ /* 0x000fe200078e0009 */
[----:B------:R-:W2:Y:S01]  /*3b40*/  MUFU.TANH R18, R56 ;  /* 0x0000003800127308 */ /* 0x000ea20000002400 */
[----:B------:R-:W-:Y:S01]  /*3b50*/  IMAD.MOV.U32 R9, RZ, RZ, R13 ;  /* 0x000000ffff097224 */ /* 0x000fe200078e000d */
[----:B------:R-:W-:Y:S01]  /*3b60*/  I2FP.F32.S32 R10, R10 ;  /* 0x0000000a000a7245 */ /* 0x000fe20000201400 */
[----:B------:R-:W-:Y:S01]  /*3b70*/  IMAD.IADD R13, R6, 0x1, -R25 ;  /* 0x00000001060d7824 */ /* 0x000fe200078e0a19 */
[----:B------:R-:W-:Y:S01]  /*3b80*/  I2FP.F32.S32 R11, R12 ;  /* 0x0000000c000b7245 */ /* 0x000fe20000201400 */
[----:B------:R-:W-:Y:S01]  /*3b90*/  IMAD.IADD R12, R2, 0x1, -R23 ;  /* 0x00000001020c7824 */ /* 0x000fe200078e0a17 */
[----:B------:R-:W-:Y:S01]  /*3ba0*/  ISETP.GE.AND P2, PT, R25, R77, PT ;  /* 0x0000004d1900720c */ /* 0x000fe20003f46270 */
[----:B-1----:R-:W-:Y:S01]  /*3bb0*/  FFMA.FTZ R28, R10, -R68, R14 ;  /* 0x800000440a1c7223 */ /* 0x002fe2000001000e */
[----:B------:R1:W-:Y:S01]  /*3bc0*/  MUFU.TANH R16, R30 ;  /* 0x0000001e00107308 */ /* 0x0003e20000002400 */
[----:B------:R-:W-:-:S02]  /*3bd0*/  IABS R13, R13 ;  /* 0x0000000d000d7213 */ /* 0x000fc40000000000 */
[----:B------:R-:W-:Y:S02]  /*3be0*/  FSEL R82, R33, -INF , !P0 ;  /* 0xff80000021527808 */ /* 0x000fe40004000000 */
[----:B------:R-:W-:Y:S01]  /*3bf0*/  FSEL R84, R32, -INF , !P0 ;  /* 0xff80000020547808 */ /* 0x000fe20004000000 */
[----:B------:R-:W-:Y:S01]  /*3c00*/  FMUL.FTZ R32, R119, UR5 ;  /* 0x0000000577207c20 */ /* 0x000fe20008410000 */
[----:B------:R-:W-:Y:S01]  /*3c10*/  ISETP.GE.AND P0, PT, R31, R77, PT ;  /* 0x0000004d1f00720c */ /* 0x000fe20003f06270 */
[----:B------:R-:W3:Y:S01]  /*3c20*/  MUFU.TANH R17, R60 ;  /* 0x0000003c00117308 */ /* 0x000ee20000002400 */
[----:B--2---:R-:W-:Y:S01]  /*3c30*/  FFMA.FTZ R29, R11, -R68, R18 ;  /* 0x800000440b1d7223 */ /* 0x004fe20000010012 */
[----:B------:R-:W-:Y:S02]  /*3c40*/  FSEL R80, R39, -INF , !P1 ;  /* 0xff80000027507808 */ /* 0x000fe40004800000 */
[----:B------:R-:W-:Y:S02]  /*3c50*/  FSEL R98, R28, -INF , !P5 ;  /* 0xff8000001c627808 */ /* 0x000fe40006800000 */
[----:B------:R-:W-:-:S02]  /*3c60*/  FSEL R62, R46, -INF , !P2 ;  /* 0xff8000002e3e7808 */ /* 0x000fc40005000000 */
[----:B------:R2:W4:Y:S01]  /*3c70*/  MUFU.TANH R14, R66 ;  /* 0x00000042000e7308 */ /* 0x0005220000002400 */
[-C--:B-1----:R-:W-:Y:S01]  /*3c80*/  FFMA.FTZ R30, R8, -R68.reuse, R59 ;  /* 0x80000044081e7223 */ /* 0x082fe2000001003b */
[----:B------:R-:W-:Y:S02]  /*3c90*/  I2FP.F32.S32 R8, R7 ;  /* 0x0000000700087245 */ /* 0x000fe40000201400 */
[----:B------:R-:W-:Y:S01]  /*3ca0*/  I2FP.F32.S32 R7, R9 ;  /* 0x0000000900077245 */ /* 0x000fe20000201400 */
[--C-:B------:R-:W-:Y:S01]  /*3cb0*/  IMAD.IADD R9, R6, 0x1, -R23.reuse ;  /* 0x0000000106097824 */ /* 0x100fe200078e0a17 */
[----:B------:R-:W-:Y:S01]  /*3cc0*/  FSEL R103, R30, -INF , !P5 ;  /* 0xff8000001e677808 */ /* 0x000fe20006800000 */
[-C--:B------:R-:W-:Y:S01]  /*3cd0*/  FFMA.FTZ R27, R8, -R68.reuse, R34 ;  /* 0x80000044081b7223 */ /* 0x080fe20000010022 */
[----:B------:R-:W-:Y:S02]  /*3ce0*/  IMAD.IADD R8, R5, 0x1, -R23 ;  /* 0x0000000105087824 */ /* 0x000fe400078e0a17 */
[----:B------:R-:W-:Y:S01]  /*3cf0*/  FFMA.FTZ R26, R7, -R68, R15 ;  /* 0x80000044071a7223 */ /* 0x000fe2000001000f */
[----:B------:R-:W-:Y:S01]  /*3d00*/  IADD3 R7, -R22, R2, RZ ;  /* 0x0000000216077210 */ /* 0x000fe20007ffe1ff */
[----:B------:R-:W1:Y:S01]  /*3d10*/  MUFU.TANH R19, R61 ;  /* 0x0000003d00137308 */ /* 0x000e620000002400 */
[----:B------:R-:W-:-:S02]  /*3d20*/  IABS R11, R9 ;  /* 0x00000009000b7213 */ /* 0x000fc40000000000 */
[----:B------:R-:W-:Y:S02]  /*3d30*/  IABS R10, R7 ;  /* 0x00000007000a7213 */ /* 0x000fe40000000000 */
[----:B------:R-:W-:Y:S01]  /*3d40*/  IABS R8, R8 ;  /* 0x0000000800087213 */ /* 0x000fe20000000000 */
[----:B--2---:R-:W-:Y:S01]  /*3d50*/  FMUL.FTZ R66, R123, UR5 ;  /* 0x000000057b427c20 */ /* 0x004fe20008410000 */
[----:B------:R-:W-:Y:S01]  /*3d60*/  MOV R9, R10 ;  /* 0x0000000a00097202 */ /* 0x000fe20000000f00 */
[----:B------:R-:W2:Y:S01]  /*3d70*/  MUFU.TANH R15, R65 ;  /* 0x00000041000f7308 */ /* 0x000ea20000002400 */
[----:B------:R-:W-:Y:S01]  /*3d80*/  IABS R7, R12 ;  /* 0x0000000c00077213 */ /* 0x000fe20000000000 */
[----:B------:R-:W-:Y:S01]  /*3d90*/  IMAD.MOV.U32 R12, RZ, RZ, R8 ;  /* 0x000000ffff0c7224 */ /* 0x000fe200078e0008 */
[----:B------:R-:W-:Y:S01]  /*3da0*/  I2FP.F32.S32 R8, R9 ;  /* 0x0000000900087245 */ /* 0x000fe20000201400 */
[----:B------:R-:W-:Y:S01]  /*3db0*/  IMAD.MOV.U32 R10, RZ, RZ, R13 ;  /* 0x000000ffff0a7224 */ /* 0x000fe200078e000d */
[----:B------:R-:W-:-:S02]  /*3dc0*/  I2FP.F32.S32 R7, R7 ;  /* 0x0000000700077245 */ /* 0x000fc40000201400 */
[----:B------:R-:W-:Y:S01]  /*3dd0*/  I2FP.F32.S32 R9, R11 ;  /* 0x0000000b00097245 */ /* 0x000fe20000201400 */
[----:B---3--:R-:W-:Y:S01]  /*3de0*/  FFMA.FTZ R24, R8, -R68, R17 ;  /* 0x8000004408187223 */ /* 0x008fe20000010011 */
[----:B------:R-:W-:Y:S01]  /*3df0*/  I2FP.F32.S32 R8, R10 ;  /* 0x0000000a00087245 */ /* 0x000fe20000201400 */
[----:B----4-:R-:W-:Y:S01]  /*3e00*/  FFMA.FTZ R20, R7, -R68, R14 ;  /* 0x8000004407147223 */ /* 0x010fe2000001000e */
[----:B------:R-:W-:Y:S01]  /*3e10*/  I2FP.F32.S32 R11, R12 ;  /* 0x0000000c000b7245 */ /* 0x000fe20000201400 */
[----:B------:R-:W3:Y:S01]  /*3e20*/  MUFU.TANH R18, R67 ;  /* 0x0000004300127308 */ /* 0x000ee20000002400 */
[----:B------:R-:W-:Y:S02]  /*3e30*/  IMAD.IADD R7, R2, 0x1, -R25 ;  /* 0x0000000102077824 */ /* 0x000fe400078e0a19 */
[-C--:B-1----:R-:W-:Y:S01]  /*3e40*/  FFMA.FTZ R19, R8, -R68.reuse, R19 ;  /* 0x8000004408137223 */ /* 0x082fe20000010013 */
[----:B------:R-:W-:Y:S02]  /*3e50*/  IMAD.IADD R8, R5, 0x1, -R25 ;  /* 0x0000000105087824 */ /* 0x000fe400078e0a19 */
[-C--:B------:R-:W-:Y:S01]  /*3e60*/  FFMA.FTZ R23, R9, -R68.reuse, R16 ;  /* 0x8000004409177223 */ /* 0x080fe20000010010 */
[----:B--2---:R-:W-:Y:S01]  /*3e70*/  FFMA.FTZ R22, R11, -R68, R15 ;  /* 0x800000440b167223 */ /* 0x004fe2000001000f */
[--C-:B------:R-:W-:Y:S01]  /*3e80*/  IMAD.IADD R11, R5, 0x1, -R31.reuse ;  /* 0x00000001050b7824 */ /* 0x100fe200078e0a1f */
[----:B------:R-:W-:Y:S01]  /*3e90*/  IADD3 R9, -R31, R6, RZ ;  /* 0x000000061f097210 */ /* 0x000fe20007ffe1ff */
[----:B------:R-:W-:Y:S01]  /*3ea0*/  IMAD.IADD R12, R2, 0x1, -R31 ;  /* 0x00000001020c7824 */ /* 0x000fe200078e0a1f */
[----:B------:R-:W-:Y:S01]  /*3eb0*/  IABS R7, R7 ;  /* 0x0000000700077213 */ /* 0x000fe20000000000 */
[----:B------:R-:W1:Y:S01]  /*3ec0*/  MUFU.TANH R15, R70 ;  /* 0x00000046000f7308 */ /* 0x000e620000002400 */
[----:B------:R-:W-:-:S02]  /*3ed0*/  IABS R10, R8 ;  /* 0x00000008000a7213 */ /* 0x000fc40000000000 */
[----:B------:R-:W-:Y:S02]  /*3ee0*/  IABS R8, R11 ;  /* 0x0000000b00087213 */ /* 0x000fe40000000000 */
[----:B------:R-:W-:Y:S02]  /*3ef0*/  IABS R9, R9 ;  /* 0x0000000900097213 */ /* 0x000fe40000000000 */
[----:B------:R-:W-:Y:S01]  /*3f00*/  IABS R13, R12 ;  /* 0x0000000c000d7213 */ /* 0x000fe20000000000 */
[----:B------:R-:W2:Y:S01]  /*3f10*/  MUFU.TANH R14, R71 ;  /* 0x00000047000e7308 */ /* 0x000ea20000002400 */
[----:B------:R-:W-:Y:S01]  /*3f20*/  IMAD.MOV.U32 R12, RZ, RZ, R7 ;  /* 0x000000ffff0c7224 */ /* 0x000fe200078e0007 */
[----:B------:R-:W-:Y:S01]  /*3f30*/  MOV R7, R8 ;  /* 0x0000000800077202 */ /* 0x000fe20000000f00 */
[----:B------:R-:W-:Y:S01]  /*3f40*/  IMAD.MOV.U32 R11, RZ, RZ, R9 ;  /* 0x000000ffff0b7224 */ /* 0x000fe200078e0009 */
[----:B------:R-:W-:Y:S01]  /*3f50*/  I2FP.F32.S32 R8, R10 ;  /* 0x0000000a00087245 */ /* 0x000fe20000201400 */
[----:B------:R-:W-:Y:S01]  /*3f60*/  IMAD.MOV.U32 R9, RZ, RZ, R13 ;  /* 0x000000ffff097224 */ /* 0x000fe200078e000d */
[----:B------:R-:W-:Y:S01]  /*3f70*/  I2FP.F32.S32 R10, R12 ;  /* 0x0000000c000a7245 */ /* 0x000fe20000201400 */
[C---:B------:R-:W-:Y:S01]  /*3f80*/  VIADD R12, R21.reuse, 0x28 ;  /* 0x00000028150c7836 */ /* 0x040fe20000000000 */
[----:B------:R-:W4:Y:S01]  /*3f90*/  MUFU.TANH R34, R72 ;  /* 0x0000004800227308 */ /* 0x000f220000002400 */
[-C--:B---3--:R-:W-:Y:S01]  /*3fa0*/  FFMA.FTZ R18, R8, -R68.reuse, R18 ;  /* 0x8000004408127223 */ /* 0x088fe20000010012 */
[----:B------:R-:W-:Y:S01]  /*3fb0*/  I2FP.F32.S32 R8, R7 ;  /* 0x0000000700087245 */ /* 0x000fe20000201400 */
[-C--:B-1----:R-:W-:Y:S01]  /*3fc0*/  FFMA.FTZ R17, R10, -R68.reuse, R15 ;  /* 0x800000440a117223 */ /* 0x082fe2000001000f */
[----:B------:R-:W-:Y:S01]  /*3fd0*/  I2FP.F32.S32 R7, R9 ;  /* 0x0000000900077245 */ /* 0x000fe20000201400 */
[C---:B------:R-:W-:Y:S01]  /*3fe0*/  VIADD R13, R21.reuse, 0x21 ;  /* 0x00000021150d7836 */ /* 0x040fe20000000000 */
[----:B------:R-:W-:Y:S01]  /*3ff0*/  I2FP.F32.S32 R11, R11 ;  /* 0x0000000b000b7245 */ /* 0x000fe20000201400 */
[----:B------:R-:W-:Y:S01]  /*4000*/  VIADD R9, R21, 0x31 ;  /* 0x0000003115097836 */ /* 0x000fe20000000000 */
[----:B------:R-:W1:Y:S01]  /*4010*/  MUFU.TANH R25, R69 ;  /* 0x0000004500197308 */ /* 0x000e620000002400 */
[-C--:B--2---:R-:W-:Y:S01]  /*4020*/  FFMA.FTZ R14, R7, -R68.reuse, R14 ;  /* 0x80000044070e7223 */ /* 0x084fe2000001000e */
[C---:B------:R-:W-:Y:S01]  /*4030*/  IADD3 R10, R21.reuse, 0x30, RZ ;  /* 0x00000030150a7810 */ /* 0x040fe20007ffe0ff */
[----:B------:R-:W-:Y:S01]  /*4040*/  VIADD R7, R21, 0x39 ;  /* 0x0000003915077836 */ /* 0x000fe20000000000 */
[----:B------:R-:W-:Y:S01]  /*4050*/  FSEL R100, R24, -INF , !P4 ;  /* 0xff80000018647808 */ /* 0x000fe20006000000 */
[C---:B------:R-:W-:Y:S01]  /*4060*/  IMAD.IADD R39, R5.reuse, 0x1, -R9 ;  /* 0x0000000105277824 */ /* 0x040fe200078e0a09 */
[----:B------:R-:W-:Y:S01]  /*4070*/  FSEL R90, R22, -INF , !P3 ;  /* 0xff800000165a7808 */ /* 0x000fe20005800000 */
[--C-:B------:R-:W-:Y:S01]  /*4080*/  IMAD.IADD R22, R5, 0x1, -R13.reuse ;  /* 0x0000000105167824 */ /* 0x100fe200078e0a0d */
[----:B------:R2:W-:Y:S01]  /*4090*/  MUFU.TANH R72, R73 ;  /* 0x0000004900487308 */ /* 0x0005e20000002400 */
[-C--:B----4-:R-:W-:Y:S01]  /*40a0*/  FFMA.FTZ R16, R11, -R68.reuse, R34 ;  /* 0x800000440b107223 */ /* 0x090fe20000010022 */
[----:B------:R-:W-:Y:S01]  /*40b0*/  VIADD R11, R21, 0x29 ;  /* 0x00000029150b7836 */ /* 0x000fe20000000000 */
[----:B------:R-:W-:Y:S01]  /*40c0*/  FSEL R60, R45, -INF , !P0 ;  /* 0xff8000002d3c7808 */ /* 0x000fe20004000000 */
[----:B------:R-:W-:Y:S01]  /*40d0*/  IMAD.IADD R30, R5, 0x1, -R10 ;  /* 0x00000001051e7824 */ /* 0x000fe200078e0a0a */
[----:B------:R-:W-:Y:S01]  /*40e0*/  FSEL R153, R14, -INF , !P0 ;  /* 0xff8000000e997808 */ /* 0x000fe20004000000 */
[----:B------:R-:W-:Y:S01]  /*40f0*/  IMAD.IADD R14, R0, 0x1, -R13 ;  /* 0x00000001000e7824 */ /* 0x000fe200078e0a0d */
[----:B------:R-:W-:Y:S01]  /*4100*/  FSEL R56, R53, -INF , !P1 ;  /* 0xff80000035387808 */ /* 0x000fe20004800000 */
[----:B------:R3:W-:Y:S01]  /*4110*/  MUFU.TANH R67, R79 ;  /* 0x0000004f00437308 */ /* 0x0007e20000002400 */
[----:B-1----:R-:W-:Y:S01]  /*4120*/  FFMA.FTZ R15, R8, -R68, R25 ;  /* 0x80000044080f7223 */ /* 0x002fe20000010019 */
[----:B------:R-:W-:Y:S01]  /*4130*/  VIADD R8, R21, 0x38 ;  /* 0x0000003815087836 */ /* 0x000fe20000000000 */
[----:B------:R-:W-:Y:S01]  /*4140*/  FSEL R86, R44, -INF , !P1 ;  /* 0xff8000002c567808 */ /* 0x000fe20004800000 */
[C---:B------:R-:W-:Y:S01]  /*4150*/  IMAD.IADD R28, R5.reuse, 0x1, -R11 ;  /* 0x00000001051c7824 */ /* 0x040fe200078e0a0b */
[----:B------:R-:W-:Y:S01]  /*4160*/  FSEL R57, R52, -INF , !P6 ;  /* 0xff80000034397808 */ /* 0x000fe20007000000 */
[C---:B------:R-:W-:Y:S01]  /*4170*/  IMAD.IADD R46, R5.reuse, 0x1, -R8 ;  /* 0x00000001052e7824 */ /* 0x040fe200078e0a08 */
[----:B------:R-:W-:Y:S01]  /*4180*/  FSEL R88, R38, -INF , !P6 ;  /* 0xff80000026587808 */ /* 0x000fe20007000000 */
[----:B------:R-:W-:Y:S01]  /*4190*/  IMAD.IADD R45, R5, 0x1, -R7 ;  /* 0x00000001052d7824 */ /* 0x000fe200078e0a07 */
[----:B--2---:R-:W-:Y:S01]  /*41a0*/  FSEL R73, R37, -INF , !P6 ;  /* 0xff80000025497808 */ /* 0x004fe20007000000 */
[----:B------:R-:W-:Y:S01]  /*41b0*/  IMAD.IADD R21, R6, 0x1, -R13 ;  /* 0x0000000106157824 */ /* 0x000fe200078e0a0d */
[----:B------:R-:W-:Y:S01]  /*41c0*/  FSEL R81, R36, -INF , !P6 ;  /* 0xff80000024517808 */ /* 0x000fe20007000000 */
[----:B------:R-:W-:Y:S01]  /*41d0*/  IMAD.IADD R33, R2, 0x1, -R10 ;  /* 0x0000000102217824 */ /* 0x000fe200078e0a0a */
[----:B------:R-:W-:Y:S01]  /*41e0*/  FSEL R105, R23, -INF , !P3 ;  /* 0xff80000017697808 */ /* 0x000fe20005800000 */
[--C-:B------:R-:W-:Y:S01]  /*41f0*/  IMAD.IADD R23, R6, 0x1, -R12.reuse ;  /* 0x0000000106177824 */ /* 0x100fe200078e0a0c */
[----:B------:R-:W-:Y:S01]  /*4200*/  FSEL R151, R15, -INF , !P0 ;  /* 0xff8000000f977808 */ /* 0x000fe20004000000 */
[C---:B------:R-:W-:Y:S01]  /*4210*/  IMAD.IADD R44, R2.reuse, 0x1, -R9 ;  /* 0x00000001022c7824 */ /* 0x040fe200078e0a09 */
[----:B---3--:R-:W-:Y:S01]  /*4220*/  FSEL R79, R43, -INF , !P1 ;  /* 0xff8000002b4f7808 */ /* 0x008fe20004800000 */
[----:B------:R-:W-:Y:S01]  /*4230*/  IMAD.IADD R42, R2, 0x1, -R7 ;  /* 0x00000001022a7824 */ /* 0x000fe200078e0a07 */
[----:B------:R-:W-:Y:S01]  /*4240*/  IADD3 R24, -R12, R5, RZ ;  /* 0x000000050c187210 */ /* 0x000fe20007ffe1ff */
[----:B------:R-:W-:Y:S01]  /*4250*/  FMUL.FTZ R5, R116, UR5 ;  /* 0x0000000574057c20 */ /* 0x000fe20008410000 */
[-C--:B------:R-:W-:Y:S01]  /*4260*/  ISETP.GE.AND P1, PT, R13, R77.reuse, PT ;  /* 0x0000004d0d00720c */ /* 0x080fe20003f26270 */
[----:B------:R-:W-:Y:S01]  /*4270*/  IMAD.IADD R13, R2, 0x1, -R13 ;  /* 0x00000001020d7824 */ /* 0x000fe200078e0a0d */
[-C--:B------:R-:W-:Y:S01]  /*4280*/  ISETP.GE.AND P6, PT, R12, R77.reuse, PT ;  /* 0x0000004d0c00720c */ /* 0x080fe20003fc6270 */
[----:B------:R1:W2:Y:S01]  /*4290*/  MUFU.TANH R31, R76 ;  /* 0x0000004c001f7308 */ /* 0x0002a20000002400 */
[----:B------:R-:W-:Y:S01]  /*42a0*/  FSEL R104, R27, -INF , !P4 ;  /* 0xff8000001b687808 */ /* 0x000fe20006000000 */
[--C-:B------:R-:W-:Y:S01]  /*42b0*/  IMAD.IADD R27, R2, 0x1, -R11.reuse ;  /* 0x00000001021b7824 */ /* 0x100fe200078e0a0b */
[----:B------:R-:W-:Y:S01]  /*42c0*/  IADD3 R15, R0, -R12, RZ ;  /* 0x8000000c000f7210 */ /* 0x000fe20007ffe0ff */
[----:B------:R-:W-:Y:S01]  /*42d0*/  IMAD.IADD R12, R2, 0x1, -R12 ;  /* 0x00000001020c7824 */ /* 0x000fe200078e0a0c */
[----:B------:R-:W-:Y:S01]  /*42e0*/  FSEL R102, R17, -INF , !P2 ;  /* 0xff80000011667808 */ /* 0x000fe20005000000 */
[----:B------:R-:W-:Y:S01]  /*42f0*/  IMAD.IADD R17, R0, 0x1, -R10 ;  /* 0x0000000100117824 */ /* 0x000fe200078e0a0a */
[----:B------:R-:W-:Y:S01]  /*4300*/  FSEL R154, R16, -INF , !P0 ;  /* 0xff800000109a7808 */ /* 0x000fe20004000000 */
[--C-:B------:R-:W-:Y:S01]  /*4310*/  IMAD.IADD R16, R0, 0x1, -R11.reuse ;  /* 0x0000000100107824 */ /* 0x100fe200078e0a0b */
[----:B------:R-:W-:Y:S01]  /*4320*/  IADD3 R43, -R8, R2, RZ ;  /* 0x00000002082b7210 */ /* 0x000fe20007ffe1ff */
[----:B------:R-:W-:Y:S01]  /*4330*/  FMUL.FTZ R2, R117, UR5 ;  /* 0x0000000575027c20 */ /* 0x000fe20008410000 */
[----:B------:R-:W-:Y:S01]  /*4340*/  FSEL R87, R29, -INF , !P5 ;  /* 0xff8000001d577808 */ /* 0x000fe20006800000 */
[----:B------:R-:W-:Y:S01]  /*4350*/  IMAD.IADD R25, R6, 0x1, -R11 ;  /* 0x0000000106197824 */ /* 0x000fe200078e0a0b */
[----:B------:R-:W-:Y:S01]  /*4360*/  FSEL R89, R26, -INF , !P4 ;  /* 0xff8000001a597808 */ /* 0x000fe20006000000 */
[--C-:B------:R-:W-:Y:S01]  /*4370*/  IMAD.IADD R34, R6, 0x1, -R9.reuse ;  /* 0x0000000106227824 */ /* 0x100fe200078e0a09 */
[-C--:B------:R-:W-:Y:S01]  /*4380*/  IADD3 R29, -R10, R6.reuse, RZ ;  /* 0x000000060a1d7210 */ /* 0x080fe20007ffe1ff */
[--C-:B------:R-:W-:Y:S01]  /*4390*/  IMAD.IADD R36, R6, 0x1, -R8.reuse ;  /* 0x0000000106247824 */ /* 0x100fe200078e0a08 */
[----:B------:R-:W-:Y:S01]  /*43a0*/  IADD3 R37, -R7, R6, RZ ;  /* 0x0000000607257210 */ /* 0x000fe20007ffe1ff */
[----:B------:R-:W3:Y:S01]  /*43b0*/  MUFU.TANH R26, R107 ;  /* 0x0000006b001a7308 */ /* 0x000ee20000002400 */
[----:B------:R-:W-:Y:S01]  /*43c0*/  IABS R6, R14 ;  /* 0x0000000e00067213 */ /* 0x000fe20000000000 */
[----:B------:R-:W-:Y:S01]  /*43d0*/  FMUL.FTZ R53, R122, UR5 ;  /* 0x000000057a357c20 */ /* 0x000fe20008410000 */
[----:B------:R-:W-:Y:S01]  /*43e0*/  FSEL R152, R19, -INF , !P2 ;  /* 0xff80000013987808 */ /* 0x000fe20005000000 */
[----:B------:R-:W-:Y:S01]  /*43f0*/  FMUL.FTZ R71, R111, UR5 ;  /* 0x000000056f477c20 */ /* 0x000fe20008410000 */
[----:B------:R-:W-:Y:S01]  /*4400*/  ISETP.GE.AND P0, PT, R7, R77, PT ;  /* 0x0000004d0700720c */ /* 0x000fe20003f06270 */
[----:B------:R-:W-:Y:S01]  /*4410*/  FMUL.FTZ R69, R110, UR5 ;  /* 0x000000056e457c20 */ /* 0x000fe20008410000 */
[----:B------:R-:W-:Y:S01]  /*4420*/  IADD3 R19, R0, -R7, RZ ;  /* 0x8000000700137210 */ /* 0x000fe20007ffe0ff */
[----:B------:R4:W-:Y:S01]  /*4430*/  MUFU.TANH R52, R5 ;  /* 0x0000000500347308 */ /* 0x0009e20000002400 */
[----:B------:R-:W-:Y:S01]  /*4440*/  FSEL R101, R20, -INF , !P3 ;  /* 0xff80000014657808 */ /* 0x000fe20005800000 */
[----:B------:R-:W-:Y:S01]  /*4450*/  IMAD.IADD R20, R0, 0x1, -R8 ;  /* 0x0000000100147824 */ /* 0x000fe200078e0a08 */
[----:B------:R-:W-:Y:S01]  /*4460*/  FSEL R91, R18, -INF , !P2 ;  /* 0xff800000125b7808 */ /* 0x000fe20005000000 */
[----:B------:R-:W-:Y:S01]  /*4470*/  IMAD.IADD R18, R0, 0x1, -R9 ;  /* 0x0000000100127824 */ /* 0x000fe200078e0a09 */
[----:B------:R-:W-:Y:S01]  /*4480*/  IABS R7, R17 ;  /* 0x0000001100077213 */ /* 0x000fe20000000000 */
[----:B-1----:R-:W-:Y:S01]  /*4490*/  FMUL.FTZ R76, R114, UR5 ;  /* 0x00000005724c7c20 */ /* 0x002fe20008410000 */
[-C--:B------:R-:W-:Y:S01]  /*44a0*/  ISETP.GE.AND P2, PT, R8, R77.reuse, PT ;  /* 0x0000004d0800720c */ /* 0x080fe20003f46270 */
[----:B------:R1:W3:Y:S01]  /*44b0*/  MUFU.TANH R40, R75 ;  /* 0x0000004b00287308 */ /* 0x0002e20000002400 */
[----:B------:R-:W-:Y:S01]  /*44c0*/  IMAD.MOV.U32 R8, RZ, RZ, R6 ;  /* 0x000000ffff087224 */ /* 0x000fe200078e0006 */
[----:B------:R-:W-:Y:S01]  /*44d0*/  FSEL R59, R50, -INF , !P4 ;  /* 0xff800000323b7808 */ /* 0x000fe20006000000 */
[----:B------:R-:W-:Y:S01]  /*44e0*/  FMUL.FTZ R50, R121, UR5 ;  /* 0x0000000579327c20 */ /* 0x000fe20008410000 */
[----:B------:R-:W-:Y:S01]  /*44f0*/  FSEL R58, R51, -INF , !P5 ;  /* 0xff800000333a7808 */ /* 0x000fe20006800000 */
[----:B------:R-:W-:Y:S01]  /*4500*/  IMAD.IADD R0, R169, 0x1, R168 ;  /* 0x00000001a9007824 */ /* 0x000fe200078e02a8 */
[----:B------:R-:W-:Y:S01]  /*4510*/  ISETP.GE.AND P4, PT, R10, R77, PT ;  /* 0x0000004d0a00720c */ /* 0x000fe20003f86270 */
[----:B------:R-:W-:Y:S01]  /*4520*/  FMUL.FTZ R10, R109, UR5 ;  /* 0x000000056d0a7c20 */ /* 0x000fe20008410000 */
[----:B------:R3:W-:Y:S01]  /*4530*/  MUFU.TANH R70, R2 ;  /* 0x0000000200467308 */ /* 0x0007e20000002400 */
[----:B----4-:R-:W-:-:S02]  /*4540*/  IABS R5, R15 ;  /* 0x0000000f00057213 */ /* 0x010fc40000000000 */
[-C--:B------:R-:W-:Y:S01]  /*4550*/  ISETP.GE.AND P5, PT, R11, R77.reuse, PT ;  /* 0x0000004d0b00720c */ /* 0x080fe20003fa6270 */
[----:B------:R-:W-:Y:S01]  /*4560*/  FMUL.FTZ R11, R108, UR5 ;  /* 0x000000056c0b7c20 */ /* 0x000fe20008410000 */
[----:B------:R-:W-:Y:S01]  /*4570*/  FSEL R61, R49, -INF , !P3 ;  /* 0xff800000313d7808 */ /* 0x000fe20005800000 */
[----:B------:R-:W-:Y:S01]  /*4580*/  IMAD.MOV.U32 R6, RZ, RZ, R5 ;  /* 0x000000ffff067224 */ /* 0x000fe200078e0005 */
[----:B------:R-:W-:Y:S01]  /*4590*/  I2FP.F32.S32 R8, R8 ;  /* 0x0000000800087245 */ /* 0x000fe20000201400 */
[----:B------:R-:W-:Y:S01]  /*45a0*/  MUFU.TANH R10, R10 ;  /* 0x0000000a000a7308 */ /* 0x000fe20000002400 */
[----:B------:R-:W-:Y:S01]  /*45b0*/  ISETP.GE.AND P3, PT, R9, R77, PT ;  /* 0x0000004d0900720c */ /* 0x000fe20003f66270 */
[----:B------:R-:W-:Y:S01]  /*45c0*/  FMUL.FTZ R9, R118, UR5 ;  /* 0x0000000576097c20 */ /* 0x000fe20008410000 */
[----:B------:R-:W-:Y:S01]  /*45d0*/  I2FP.F32.S32 R6, R6 ;  /* 0x0000000600067245 */ /* 0x000fe20000201400 */
[----:B------:R-:W-:Y:S01]  /*45e0*/  FFMA.FTZ R41, R8, -R68, R126 ;  /* 0x8000004408297223 */ /* 0x000fe2000001007e */
[----:B-1----:R-:W-:-:S03]  /*45f0*/  FMUL.FTZ R75, R113, UR5 ;  /* 0x00000005714b7c20 */ /* 0x002fc60008410000 */
[----:B--2---:R-:W-:Y:S01]  /*4600*/  FFMA.FTZ R49, R6, -R68, R31 ;  /* 0x8000004406317223 */ /* 0x004fe2000001001f */
[----:B---3--:R-:W-:Y:S01]  /*4610*/  IABS R2, R16 ;  /* 0x0000001000027213 */ /* 0x008fe20000000000 */
[----:B------:R-:W1:Y:S01]  /*4620*/  MUFU.TANH R11, R11 ;  /* 0x0000000b000b7308 */ /* 0x000e620000002400 */
[----:B------:R-:W-:Y:S02]  /*4630*/  IABS R6, R18 ;  /* 0x0000001200067213 */ /* 0x000fe40000000000 */
[----:B------:R-:W-:Y:S01]  /*4640*/  MOV R5, R2 ;  /* 0x0000000200057202 */ /* 0x000fe20000000f00 */
[----:B------:R-:W-:Y:S02]  /*4650*/  IMAD.MOV.U32 R2, RZ, RZ, R7 ;  /* 0x000000ffff027224 */ /* 0x000fe400078e0007 */
[----:B------:R-:W-:Y:S01]  /*4660*/  IMAD.MOV.U32 R7, RZ, RZ, R6 ;  /* 0x000000ffff077224 */ /* 0x000fe200078e0006 */
[----:B------:R-:W-:Y:S01]  /*4670*/  I2FP.F32.S32 R5, R5 ;  /* 0x0000000500057245 */ /* 0x000fe20000201400 */
[----:B------:R2:W-:Y:S01]  /*4680*/  MUFU.TANH R14, R9 ;  /* 0x00000009000e7308 */ /* 0x0005e20000002400 */
[----:B------:R-:W-:-:S02]  /*4690*/  I2FP.F32.S32 R2, R2 ;  /* 0x0000000200027245 */ /* 0x000fc40000201400 */
[----:B------:R-:W-:Y:S01]  /*46a0*/  I2FP.F32.S32 R7, R7 ;  /* 0x0000000700077245 */ /* 0x000fe20000201400 */
[----:B------:R-:W-:Y:S01]  /*46b0*/  FFMA.FTZ R48, R5, -R68, R26 ;  /* 0x8000004405307223 */ /* 0x000fe2000001001a */
[----:B------:R-:W-:Y:S01]  /*46c0*/  IABS R5, R20 ;  /* 0x0000001400057213 */ /* 0x000fe20000000000 */
[-C--:B------:R-:W-:Y:S01]  /*46d0*/  FFMA.FTZ R47, R2, -R68.reuse, R40 ;  /* 0x80000044022f7223 */ /* 0x080fe20000010028 */
[----:B------:R-:W-:Y:S01]  /*46e0*/  IABS R2, R19 ;  /* 0x0000001300027213 */ /* 0x000fe20000000000 */
[----:B------:R3:W-:Y:S01]  /*46f0*/  MUFU.TANH R65, R95 ;  /* 0x0000005f00417308 */ /* 0x0007e20000002400 */
[----:B------:R-:W-:Y:S01]  /*4700*/  FFMA.FTZ R40, R7, -R68, R67 ;  /* 0x8000004407287223 */ /* 0x000fe20000010043 */
[----:B------:R-:W-:Y:S01]  /*4710*/  IMAD.MOV.U32 R6, RZ, RZ, R5 ;  /* 0x000000ffff067224 */ /* 0x000fe200078e0005 */
[----:B------:R-:W-:Y:S01]  /*4720*/  IABS R5, R21 ;  /* 0x0000001500057213 */ /* 0x000fe20000000000 */
[----:B------:R-:W-:Y:S01]  /*4730*/  IMAD.MOV.U32 R8, RZ, RZ, R2 ;  /* 0x000000ffff087224 */ /* 0x000fe200078e0002 */
[----:B------:R-:W-:-:S02]  /*4740*/  IABS R7, R23 ;  /* 0x0000001700077213 */ /* 0x000fc40000000000 */
[----:B------:R-:W-:Y:S01]  /*4750*/  I2FP.F32.S32 R5, R5 ;  /* 0x0000000500057245 */ /* 0x000fe20000201400 */
[----:B------:R4:W4:Y:S01]  /*4760*/  MUFU.TANH R51, R74 ;  /* 0x0000004a00337308 */ /* 0x0009220000002400 */
[----:B--2---:R-:W-:Y:S02]  /*4770*/  I2FP.F32.S32 R9, R6 ;  /* 0x0000000600097245 */ /* 0x004fe40000201400 */
[----:B------:R-:W-:Y:S02]  /*4780*/  I2FP.F32.S32 R6, R8 ;  /* 0x0000000800067245 */ /* 0x000fe40000201400 */
[----:B------:R-:W-:Y:S01]  /*4790*/  MOV R8, R7 ;  /* 0x0000000700087202 */ /* 0x000fe20000000f00 */
[----:B-1----:R-:W-:Y:S01]  /*47a0*/  FFMA.FTZ R38, R9, -R68, R11 ;  /* 0x8000004409267223 */ /* 0x002fe2000001000b */
[----:B------:R-:W-:Y:S01]  /*47b0*/  IABS R9, R25 ;  /* 0x0000001900097213 */ /* 0x000fe20000000000 */
[----:B------:R1:W-:Y:S01]  /*47c0*/  MUFU.TANH R16, R35 ;  /* 0x0000002300107308 */ /* 0x0003e20000002400 */
[----:B------:R-:W-:Y:S01]  /*47d0*/  IABS R2, R22 ;  /* 0x0000001600027213 */ /* 0x000fe20000000000 */
[----:B---3--:R-:W-:Y:S01]  /*47e0*/  FMUL.FTZ R95, R115, UR5 ;  /* 0x00000005735f7c20 */ /* 0x008fe20008410000 */
[----:B------:R-:W-:-:S02]  /*47f0*/  I2FP.F32.S32 R8, R8 ;  /* 0x0000000800087245 */ /* 0x000fc40000201400 */
[----:B------:R-:W-:-:S03]  /*4800*/  I2FP.F32.S32 R2, R2 ;  /* 0x0000000200027245 */ /* 0x000fc60000201400 */
[----:B------:R-:W-:Y:S01]  /*4810*/  MUFU.TANH R54, R125 ;  /* 0x0000007d00367308 */ /* 0x000fe20000002400 */
[----:B----4-:R-:W-:Y:S01]  /*4820*/  FMUL.FTZ R74, R112, UR5 ;  /* 0x00000005704a7c20 */ /* 0x010fe20008410000 */
[----:B------:R-:W-:Y:S01]  /*4830*/  FFMA.FTZ R31, R2, -R68, R51 ;  /* 0x80000044021f7223 */ /* 0x000fe20000010033 */
[----:B------:R-:W-:-:S04]  /*4840*/  IABS R2, R12 ;  /* 0x0000000c00027213 */ /* 0x000fc80000000000 */
[----:B------:R-:W-:Y:S01]  /*4850*/  I2FP.F32.S32 R2, R2 ;  /* 0x0000000200027245 */ /* 0x000fe20000201400 */
[----:B------:R2:W-:Y:S01]  /*4860*/  MUFU.TANH R18, R32 ;  /* 0x0000002000127308 */ /* 0x0005e20000002400 */
[----:B-1----:R-:W-:Y:S01]  /*4870*/  FFMA.FTZ R35, R6, -R68, R10 ;  /* 0x8000004406237223 */ /* 0x002fe2000001000a */
[----:B------:R-:W-:Y:S02]  /*4880*/  IABS R6, R24 ;  /* 0x0000001800067213 */ /* 0x000fe40000000000 */
[----:B------:R-:W-:Y:S01]  /*4890*/  FFMA.FTZ R22, R2, -R68, R14 ;  /* 0x8000004402167223 */ /* 0x000fe2000001000e */
[----:B------:R-:W-:Y:S02]  /*48a0*/  IABS R2, R27 ;  /* 0x0000001b00027213 */ /* 0x000fe40000000000 */
[----:B------:R-:W-:Y:S01]  /*48b0*/  IMAD.MOV.U32 R7, RZ, RZ, R6 ;  /* 0x000000ffff077224 */ /* 0x000fe200078e0006 */
[----:B------:R-:W1:Y:S01]  /*48c0*/  MUFU.TANH R55, R124 ;  /* 0x0000007c00377308 */ /* 0x000e620000002400 */
[----:B------:R-:W-:Y:S01]  /*48d0*/  IMAD.MOV.U32 R6, RZ, RZ, R9 ;  /* 0x000000ffff067224 */ /* 0x000fe200078e0009 */
[----:B------:R-:W-:-:S02]  /*48e0*/  FSEL R134, R22, -INF , !P6 ;  /* 0xff80000016867808 */ /* 0x000fc40007000000 */
[----:B------:R-:W-:Y:S02]  /*48f0*/  I2FP.F32.S32 R7, R7 ;  /* 0x0000000700077245 */ /* 0x000fe40000201400 */
[----:B------:R-:W-:Y:S02]  /*4900*/  FSEL R22, R48, -INF , !P5 ;  /* 0xff80000030167808 */ /* 0x000fe40006800000 */
[----:B------:R-:W3:Y:S01]  /*4910*/  MUFU.TANH R94, R94 ;  /* 0x0000005e005e7308 */ /* 0x000ee20000002400 */
[-C--:B--2---:R-:W-:Y:S01]  /*4920*/  FFMA.FTZ R32, R5, -R68.reuse, R72 ;  /* 0x8000004405207223 */ /* 0x084fe20000010048 */
[----:B------:R-:W-:Y:S01]  /*4930*/  IABS R5, R13 ;  /* 0x0000000d00057213 */ /* 0x000fe20000000000 */
[----:B------:R-:W-:Y:S01]  /*4940*/  FFMA.FTZ R24, R7, -R68, R52 ;  /* 0x8000004407187223 */ /* 0x000fe20000010034 */
[----:B------:R-:W-:Y:S02]  /*4950*/  IABS R7, R30 ;  /* 0x0000001e00077213 */ /* 0x000fe40000000000 */
[----:B------:R-:W-:-:S02]  /*4960*/  I2FP.F32.S32 R5, R5 ;  /* 0x0000000500057245 */ /* 0x000fc40000201400 */
[----:B------:R-:W2:Y:S01]  /*4970*/  MUFU.TANH R15, R53 ;  /* 0x00000035000f7308 */ /* 0x000ea20000002400 */
[-C--:B-1----:R-:W-:Y:S01]  /*4980*/  FFMA.FTZ R26, R8, -R68.reuse, R55 ;  /* 0x80000044081a7223 */ /* 0x082fe20000010037 */
[----:B------:R-:W-:Y:S01]  /*4990*/  FSEL R136, R32, -INF , !P1 ;  /* 0xff80000020887808 */ /* 0x000fe20004800000 */
[----:B------:R-:W-:Y:S01]  /*49a0*/  FFMA.FTZ R25, R5, -R68, R65 ;  /* 0x8000004405197223 */ /* 0x000fe20000010041 */
[----:B------:R-:W-:Y:S02]  /*49b0*/  I2FP.F32.S32 R5, R6 ;  /* 0x0000000600057245 */ /* 0x000fe40000201400 */
[----:B------:R-:W-:Y:S02]  /*49c0*/  IABS R6, R29 ;  /* 0x0000001d00067213 */ /* 0x000fe40000000000 */
[----:B------:R-:W-:Y:S01]  /*49d0*/  MUFU.TANH R11, R50 ;  /* 0x00000032000b7308 */ /* 0x000fe20000002400 */
[----:B------:R-:W-:Y:S01]  /*49e0*/  FFMA.FTZ R21, R5, -R68, R54 ;  /* 0x8000004405157223 */ /* 0x000fe20000010036 */
[----:B------:R-:W-:-:S02]  /*49f0*/  IABS R5, R28 ;  /* 0x0000001c00057213 */ /* 0x000fc40000000000 */
[----:B------:R-:W-:Y:S02]  /*4a00*/  FSEL R133, R25, -INF , !P1 ;  /* 0xff80000019857808 */ /* 0x000fe40004800000 */
[----:B------:R-:W-:Y:S01]  /*4a10*/  FSEL R137, R26, -INF , !P6 ;  /* 0xff8000001a897808 */ /* 0x000fe20007000000 */
[----:B------:R-:W-:Y:S01]  /*4a20*/  IMAD.MOV.U32 R8, RZ, RZ, R5 ;  /* 0x000000ffff087224 */ /* 0x000fe200078e0005 */
[----:B------:R-:W-:Y:S01]  /*4a30*/  MUFU.TANH R12, R71 ;  /* 0x00000047000c7308 */ /* 0x000fe20000002400 */
[----:B------:R-:W-:Y:S01]  /*4a40*/  IMAD.MOV.U32 R5, RZ, RZ, R6 ;  /* 0x000000ffff057224 */ /* 0x000fe200078e0006 */
[----:B------:R-:W-:Y:S02]  /*4a50*/  MOV R6, R7 ;  /* 0x0000000700067202 */ /* 0x000fe40000000f00 */
[----:B------:R-:W-:Y:S02]  /*4a60*/  I2FP.F32.S32 R7, R2 ;  /* 0x0000000200077245 */ /* 0x000fe40000201400 */
[----:B------:R-:W-:-:S02]  /*4a70*/  I2FP.F32.S32 R5, R5 ;  /* 0x0000000500057245 */ /* 0x000fc40000201400 */
[----:B------:R-:W-:Y:S01]  /*4a80*/  I2FP.F32.S32 R8, R8 ;  /* 0x0000000800087245 */ /* 0x000fe20000201400 */
[----:B------:R-:W1:Y:S01]  /*4a90*/  MUFU.TANH R13, R69 ;  /* 0x00000045000d7308 */ /* 0x000e620000002400 */
[----:B------:R-:W-:Y:S01]  /*4aa0*/  I2FP.F32.S32 R2, R6 ;  /* 0x0000000600027245 */ /* 0x000fe20000201400 */
[----:B---3--:R-:W-:Y:S01]  /*4ab0*/  FFMA.FTZ R17, R5, -R68, R94 ;  /* 0x8000004405117223 */ /* 0x008fe2000001005e */
[----:B------:R-:W-:Y:S01]  /*4ac0*/  IABS R6, R34 ;  /* 0x0000002200067213 */ /* 0x000fe20000000000 */
[----:B------:R-:W-:Y:S01]  /*4ad0*/  FFMA.FTZ R19, R8, -R68, R70 ;  /* 0x8000004408137223 */ /* 0x000fe20000010046 */
[----:B------:R-:W-:Y:S01]  /*4ae0*/  IABS R5, R36 ;  /* 0x0000002400057213 */ /* 0x000fe20000000000 */
[----:B------:R-:W-:Y:S01]  /*4af0*/  FFMA.FTZ R16, R2, -R68, R16 ;  /* 0x8000004402107223 */ /* 0x000fe20000010010 */
[----:B------:R-:W-:Y:S01]  /*4b00*/  IABS R2, R33 ;  /* 0x0000002100027213 */ /* 0x000fe20000000000 */
[----:B------:R-:W-:Y:S01]  /*4b10*/  IMAD.MOV.U32 R9, RZ, RZ, R6 ;  /* 0x000000ffff097224 */ /* 0x000fe200078e0006 */
[----:B------:R-:W-:Y:S01]  /*4b20*/  IABS R8, R37 ;  /* 0x0000002500087213 */ /* 0x000fe20000000000 */
[----:B------:R-:W3:Y:S01]  /*4b30*/  MUFU.TANH R106, R106 ;  /* 0x0000006a006a7308 */ /* 0x000ee20000002400 */
[----:B------:R-:W-:Y:S01]  /*4b40*/  IMAD.MOV.U32 R6, RZ, RZ, R5 ;  /* 0x000000ffff067224 */ /* 0x000fe200078e0005 */
[----:B------:R-:W-:Y:S01]  /*4b50*/  I2FP.F32.S32 R5, R2 ;  /* 0x0000000200057245 */ /* 0x000fe20000201400 */
[----:B------:R-:W-:Y:S01]  /*4b60*/  FFMA.FTZ R18, R7, -R68, R18 ;  /* 0x8000004407127223 */ /* 0x000fe20000010012 */
[----:B------:R-:W-:Y:S01]  /*4b70*/  IMAD.MOV.U32 R2, RZ, RZ, R8 ;  /* 0x000000ffff027224 */ /* 0x000fe200078e0008 */
[----:B------:R-:W-:-:S02]  /*4b80*/  IABS R7, R39 ;  /* 0x0000002700077213 */ /* 0x000fc40000000000 */
[----:B--2---:R-:W-:Y:S01]  /*4b90*/  FFMA.FTZ R15, R5, -R68, R15 ;  /* 0x80000044050f7223 */ /* 0x004fe2000001000f */
[----:B------:R-:W-:Y:S01]  /*4ba0*/  I2FP.F32.S32 R6, R6 ;  /* 0x0000000600067245 */ /* 0x000fe20000201400 */
[----:B------:R-:W-:Y:S01]  /*4bb0*/  MUFU.TANH R20, R95 ;  /* 0x0000005f00147308 */ /* 0x000fe20000002400 */
[----:B------:R-:W-:Y:S02]  /*4bc0*/  I2FP.F32.S32 R5, R2 ;  /* 0x0000000200057245 */ /* 0x000fe40000201400 */
[----:B------:R-:W-:Y:S01]  /*4bd0*/  I2FP.F32.S32 R2, R7 ;  /* 0x0000000700027245 */ /* 0x000fe20000201400 */
[-C--:B-1----:R-:W-:Y:S01]  /*4be0*/  FFMA.FTZ R13, R6, -R68.reuse, R13 ;  /* 0x80000044060d7223 */ /* 0x082fe2000001000d */
[----:B------:R-:W-:Y:S01]  /*4bf0*/  I2FP.F32.S32 R8, R9 ;  /* 0x0000000900087245 */ /* 0x000fe20000201400 */
[-C--:B------:R-:W-:Y:S01]  /*4c00*/  FFMA.FTZ R12, R5, -R68.reuse, R12 ;  /* 0x80000044050c7223 */ /* 0x080fe2000001000c */
[----:B------:R-:W-:Y:S01]  /*4c10*/  IABS R5, R45 ;  /* 0x0000002d00057213 */ /* 0x000fe20000000000 */
[----:B------:R-:W-:Y:S01]  /*4c20*/  FFMA.FTZ R11, R2, -R68, R11 ;  /* 0x80000044020b7223 */ /* 0x000fe2000001000b */
[----:B------:R-:W-:Y:S01]  /*4c30*/  IABS R2, R44 ;  /* 0x0000002c00027213 */ /* 0x000fe20000000000 */
[----:B---3--:R-:W-:Y:S01]  /*4c40*/  FFMA.FTZ R14, R8, -R68, R106 ;  /* 0x80000044080e7223 */ /* 0x008fe2000001006a */
[----:B------:R-:W-:Y:S01]  /*4c50*/  IABS R6, R46 ;  /* 0x0000002e00067213 */ /* 0x000fe20000000000 */
[----:B------:R-:W1:Y:S01]  /*4c60*/  MUFU.TANH R50, R66 ;  /* 0x0000004200327308 */ /* 0x000e620000002400 */
[----:B------:R-:W-:-:S02]  /*4c70*/  IABS R7, R43 ;  /* 0x0000002b00077213 */ /* 0x000fc40000000000 */
[----:B------:R-:W-:Y:S01]  /*4c80*/  IABS R9, R42 ;  /* 0x0000002a00097213 */ /* 0x000fe20000000000 */
[----:B------:R-:W-:Y:S01]  /*4c90*/  IMAD.MOV.U32 R10, RZ, RZ, R6 ;  /* 0x000000ffff0a7224 */ /* 0x000fe200078e0006 */
[----:B------:R-:W-:Y:S01]  /*4ca0*/  MOV R8, R5 ;  /* 0x0000000500087202 */ /* 0x000fe20000000f00 */
[----:B------:R-:W-:Y:S01]  /*4cb0*/  IMAD.MOV.U32 R5, RZ, RZ, R2 ;  /* 0x000000ffff057224 */ /* 0x000fe200078e0002 */
[----:B------:R-:W-:Y:S01]  /*4cc0*/  FSEL R135, R18, -INF , !P5 ;  /* 0xff80000012877808 */ /* 0x000fe20006800000 */
[----:B------:R-:W-:Y:S01]  /*4cd0*/  IMAD.MOV.U32 R2, RZ, RZ, R7 ;  /* 0x000000ffff027224 */ /* 0x000fe200078e0007 */
[----:B------:R-:W2:Y:S01]  /*4ce0*/  MUFU.TANH R28, R74 ;  /* 0x0000004a001c7308 */ /* 0x000ea20000002400 */
[----:B------:R-:W-:Y:S01]  /*4cf0*/  IMAD.MOV.U32 R6, RZ, RZ, R9 ;  /* 0x000000ffff067224 */ /* 0x000fe200078e0009 */
[----:B------:R-:W-:Y:S02]  /*4d00*/  I2FP.F32.S32 R7, R5 ;  /* 0x0000000500077245 */ /* 0x000fe40000201400 */
[----:B------:R-:W-:-:S02]  /*4d10*/  I2FP.F32.S32 R5, R2 ;  /* 0x0000000200057245 */ /* 0x000fc40000201400 */
[----:B------:R-:W-:Y:S02]  /*4d20*/  I2FP.F32.S32 R2, R6 ;  /* 0x0000000600027245 */ /* 0x000fe40000201400 */
[----:B------:R-:W3:Y:S01]  /*4d30*/  MUFU.TANH R27, R75 ;  /* 0x0000004b001b7308 */ /* 0x000ee20000002400 */
[----:B------:R-:W-:Y:S01]  /*4d40*/  I2FP.F32.S32 R10, R10 ;  /* 0x0000000a000a7245 */ /* 0x000fe20000201400 */
[-C--:B-1----:R-:W-:Y:S01]  /*4d50*/  FFMA.FTZ R7, R7, -R68.reuse, R50 ;  /* 0x8000004407077223 */ /* 0x082fe20000010032 */
[----:B------:R-:W-:Y:S01]  /*4d60*/  FFMA.FTZ R2, R2, -R68, R20 ;  /* 0x8000004402027223 */ /* 0x000fe20000010014 */
[----:B------:R-:W-:Y:S02]  /*4d70*/  FSEL R20, R41, -INF , !P1 ;  /* 0xff80000029147808 */ /* 0x000fe40004800000 */
[----:B------:R-:W-:Y:S02]  /*4d80*/  I2FP.F32.S32 R8, R8 ;  /* 0x0000000800087245 */ /* 0x000fe40000201400 */
[----:B------:R-:W1:Y:S01]  /*4d90*/  MUFU.TANH R23, R76 ;  /* 0x0000004c00177308 */ /* 0x000e620000002400 */
[----:B--2---:R-:W-:Y:S01]  /*4da0*/  FFMA.FTZ R10, R10, -R68, R28 ;  /* 0x800000440a0a7223 */ /* 0x004fe2000001001c */
[----:B------:R-:W-:-:S02]  /*4db0*/  FSEL R138, R21, -INF , !P5 ;  /* 0xff800000158a7808 */ /* 0x000fc40006800000 */
[----:B------:R-:W-:Y:S02]  /*4dc0*/  FSEL R132, R19, -INF , !P5 ;  /* 0xff80000013847808 */ /* 0x000fe40006800000 */
[----:B------:R-:W-:Y:S02]  /*4dd0*/  FSEL R18, R47, -INF , !P4 ;  /* 0xff8000002f127808 */ /* 0x000fe40006000000 */
[----:B------:R-:W-:Y:S01]  /*4de0*/  FSEL R139, R17, -INF , !P4 ;  /* 0xff800000118b7808 */ /* 0x000fe20006000000 */
[----:B---3--:R-:W-:Y:S01]  /*4df0*/  FFMA.FTZ R8, R8, -R68, R27 ;  /* 0x8000004408087223 */ /* 0x008fe2000001001b */
[----:B------:R-:W-:Y:S02]  /*4e00*/  FSEL R75, R31, -INF , !P1 ;  /* 0xff8000001f4b7808 */ /* 0x000fe40004800000 */
[----:B------:R-:W-:Y:S02]  /*4e10*/  ISETP.GE.AND P1, PT, R77, 0x41, PT ;  /* 0x000000414d00780c */ /* 0x000fe40003f26270 */
[----:B------:R-:W-:-:S02]  /*4e20*/  FSEL R141, R16, -INF , !P4 ;  /* 0xff800000108d7808 */ /* 0x000fc40006000000 */
[----:B------:R-:W-:Y:S01]  /*4e30*/  FSEL R145, R15, -INF , !P4 ;  /* 0xff8000000f917808 */ /* 0x000fe20006000000 */
[----:B-1----:R-:W-:Y:S01]  /*4e40*/  FFMA.FTZ R5, R5, -R68, R23 ;  /* 0x8000004405057223 */ /* 0x002fe20000010017 */
        /* <DEDUP_REMOVED lines=65> */
.L_x_1888:
[----:B------:R-:W-:Y:S05]  /*5260*/  BSYNC B0 ;  /* 0x0000000000007941 */ /* 0x000fea0003800000 */
.L_x_1887:
[----:B------:R-:W0:Y:S02]  /*5270*/  LDGDEPBAR ;  /* 0x00000000000079af */ /* 0x000e240000000000 */
.L_x_1886:
[----:B------:R-:W-:Y:S01]  /*5280*/  FMNMX.FTZ R74, R63, R64, !PT ;  /* 0x000000403f4a7209 */ /* 0x000fe20007810000 */
[----:B------:R-:W-:-:S03]  /*5290*/  ULDC UR5, c[0x0][0x2ec] ;  /* 0x0000bb0000057ab9 */ /* 0x000fc60000000800 */
        /* <DEDUP_REMOVED lines=59> */
[----:B------:R1:W2:Y:S03]  /*5650*/  MUFU.EX2 R194, R7 ;  /* 0x0000000700c27308 */ /* 0x0002a60000000800 */
[----:B------:R-:W-:Y:S02]  /*5660*/  FMNMX.FTZ R5, R154, R5, !PT ;  /* 0x000000059a057209 */ /* 0x000fe40007810000 */
[----:B---3--:R-:W-:Y:S02]  /*5670*/  FMNMX.FTZ R72, R72, R9, !PT ;  /* 0x0000000948487209 */ /* 0x008fe40007810000 */
[----:B------:R-:W-:-:S03]  /*5680*/  FMNMX.FTZ R5, R136, R5, !PT ;  /* 0x0000000588057209 */ /* 0x000fc60007810000 */
[----:B------:R-:W3:Y:S01]  /*5690*/  SHFL.BFLY PT, R9, R72, 0x1, 0x1f ;  /* 0x0c201f0048097f89 */ /* 0x000ee200000e0000 */
[----:B------:R-:W-:-:S04]  /*56a0*/  FMNMX.FTZ R5, R137, R5, !PT ;  /* 0x0000000589057209 */ /* 0x000fc80007810000 */
[----:B------:R-:W-:Y:S01]  /*56b0*/  FMNMX.FTZ R5, R138, R5, !PT ;  /* 0x000000058a057209 */ /* 0x000fe20007810000 */
[----:B-1----:R-:W-:Y:S01]  /*56c0*/  FFMA.FTZ R7, R56, UR5, -R6 ;  /* 0x0000000538077c23 */ /* 0x002fe20008010806 */
[----:B--2---:R-:W-:Y:S02]  /*56d0*/  F2FP.F16.F32.PACK_AB R12, R194, R216 ;  /* 0x000000d8c20c723e */ /* 0x004fe400000000ff */
[----:B------:R-:W-:Y:S01]  /*56e0*/  FMNMX.FTZ R5, R139, R5, !PT ;  /* 0x000000058b057209 */ /* 0x000fe20007810000 */
[----:B------:R1:W2:Y:S01]  /*56f0*/  MUFU.EX2 R195, R7 ;  /* 0x0000000700c37308 */ /* 0x0002a20000000800 */
[----:B---3--:R-:W-:Y:S02]  /*5700*/  FMNMX.FTZ R72, R72, R9, !PT ;  /* 0x0000000948487209 */ /* 0x008fe40007810000 */
[----:B-1----:R-:W-:Y:S02]  /*5710*/  FMNMX.FTZ R7, R135, R8, !PT ;  /* 0x0000000887077209 */ /* 0x002fe40007810000 */
[----:B------:R-:W-:-:S02]  /*5720*/  FSETP.NEU.FTZ.AND P0, PT, R72, -INF , PT ;  /* 0xff8000004800780b */ /* 0x000fc40003f1d000 */
[----:B------:R-:W-:Y:S01]  /*5730*/  FMNMX.FTZ R2, R145, R7, !PT ;  /* 0x0000000791027209 */ /* 0x000fe20007810000 */
[----:B------:R-:W-:Y:S01]  /*5740*/  FFMA.FTZ R7, R58, UR5, -R6 ;  /* 0x000000053a077c23 */ /* 0x000fe20008010806 */
[----:B--2---:R-:W-:Y:S02]  /*5750*/  F2FP.F16.F32.PACK_AB R14, R214, R195 ;  /* 0x000000c3d60e723e */ /* 0x004fe400000000ff */
        /* <DEDUP_REMOVED lines=9> */
[----:B-1----:R-:W-:-:S03]  /*57f0*/  FFMA.FTZ R7, R61, UR5, -R6 ;  /* 0x000000053d077c23 */ /* 0x002fc60008010806 */
[----:B------:R-:W1:Y:S02]  /*5800*/  SHFL.BFLY PT, R69, R2, 0x1, 0x1f ;  /* 0x0c201f0002457f89 */ /* 0x000e6400000e0000 */
[----:B------:R2:W-:Y:S08]  /*5810*/  MUFU.EX2 R246, R7 ;  /* 0x0000000700f67308 */ /* 0x0005f00000000800 */
[----:B------:R3:W-:Y:S01]  /*5820*/  MUFU.EX2 R215, R8 ;  /* 0x0000000800d77308 */ /* 0x0007e20000000800 */
[----:B--2---:R-:W-:-:S07]  /*5830*/  FFMA.FTZ R7, R62, UR5, -R6 ;  /* 0x000000053e077c23 */ /* 0x004fce0008010806 */
[----:B------:R2:W-:Y:S01]  /*5840*/  MUFU.EX2 R219, R7 ;  /* 0x0000000700db7308 */ /* 0x0005e20000000800 */
[----:B-1----:R-:W-:Y:S01]  /*5850*/  FMNMX.FTZ R69, R2, R69, !PT ;  /* 0x0000004502457209 */ /* 0x002fe20007810000 */
[----:B---3--:R-:W-:-:S06]  /*5860*/  FFMA.FTZ R8, R18, UR5, -R6 ;  /* 0x0000000512087c23 */ /* 0x008fcc0008010806 */
[----:B------:R-:W-:Y:S01]  /*5870*/  MUFU.EX2 R217, R8 ;  /* 0x0000000800d97308 */ /* 0x000fe20000000800 */
[----:B--2---:R-:W-:-:S07]  /*5880*/  FFMA.FTZ R7, R60, UR5, -R6 ;  /* 0x000000053c077c23 */ /* 0x004fce0008010806 */
[----:B------:R1:W-:Y:S02]  /*5890*/  MUFU.EX2 R218, R7 ;  /* 0x0000000700da7308 */ /* 0x0003e40000000800 */
[----:B-1----:R-:W-:Y:S01]  /*58a0*/  FMNMX.FTZ R7, R140, R5, !PT ;  /* 0x000000058c077209 */ /* 0x002fe20007810000 */
[----:B------:R-:W-:-:S03]  /*58b0*/  FFMA.FTZ R5, R20, UR5, -R6 ;  /* 0x0000000514057c23 */ /* 0x000fc60008010806 */
[----:B------:R-:W-:Y:S02]  /*58c0*/  FMNMX.FTZ R7, R149, R7, !PT ;  /* 0x0000000795077209 */ /* 0x000fe40007810000 */
[----:B------:R1:W-:Y:S02]  /*58d0*/  MUFU.EX2 R213, R5 ;  /* 0x0000000500d57308 */ /* 0x0003e40000000800 */
[----:B------:R-:W-:-:S05]  /*58e0*/  FMNMX.FTZ R7, R150, R7, !PT ;  /* 0x0000000796077209 */ /* 0x000fca0007810000 */
[----:B------:R-:W2:Y:S01]  /*58f0*/  SHFL.BFLY PT, R9, R7, 0x2, 0x1f ;  /* 0x0c401f0007097f89 */ /* 0x000ea200000e0000 */
[----:B-1----:R-:W-:-:S04]  /*5900*/  FFMA.FTZ R5, R23, UR5, -R6 ;  /* 0x0000000517057c23 */ /* 0x002fc80008010806 */
[----:B------:R1:W-:Y:S01]  /*5910*/  MUFU.EX2 R212, R5 ;  /* 0x0000000500d47308 */ /* 0x0003e20000000800 */
[----:B--2---:R-:W-:Y:S01]  /*5920*/  FMNMX.FTZ R7, R7, R9, !PT ;  /* 0x0000000907077209 */ /* 0x004fe20007810000 */
[----:B-1----:R-:W-:-:S05]  /*5930*/  FMUL.FTZ R5, R72, UR5 ;  /* 0x0000000548057c20 */ /* 0x002fca0008410000 */
[----:B------:R-:W-:Y:S02]  /*5940*/  FSEL R5, R5, RZ, P0 ;  /* 0x000000ff05057208 */ /* 0x000fe40000000000 */
[----:B------:R-:W-:-:S03]  /*5950*/  FSETP.NEU.FTZ.AND P0, PT, R69, -INF , PT ;  /* 0xff8000004500780b */ /* 0x000fc60003f1d000 */
[--C-:B------:R-:W-:Y:S01]  /*5960*/  FFMA.FTZ R8, R83, UR5, -R5.reuse ;  /* 0x0000000553087c23 */ /* 0x100fe20008010805 */
[----:B------:R-:W-:-:S03]  /*5970*/  FFMA.FTZ R2, R82, UR5, -R5 ;  /* 0x0000000552027c23 */ /* 0x000fc60008010805 */
[----:B------:R1:W-:Y:S08]  /*5980*/  MUFU.EX2 R191, R8 ;  /* 0x0000000800bf7308 */ /* 0x0003f00000000800 */
[----:B------:R2:W-:Y:S01]  /*5990*/  MUFU.EX2 R189, R2 ;  /* 0x0000000200bd7308 */ /* 0x0005e20000000800 */
[----:B-1----:R-:W-:Y:S01]  /*59a0*/  FFMA.FTZ R8, R79, UR5, -R5 ;  /* 0x000000054f087c23 */ /* 0x002fe20008010805 */
[----:B------:R-:W-:-:S06]  /*59b0*/  LEA R79, R0, UR4, 0x1 ;  /* 0x00000004004f7c11 */ /* 0x000fcc000f8e08ff */
[----:B------:R1:W-:Y:S01]  /*59c0*/  MUFU.EX2 R190, R8 ;  /* 0x0000000800be7308 */ /* 0x0003e20000000800 */
[-C--:B------:R-:W-:Y:S01]  /*59d0*/  LEA R196, R4, R79.reuse, 0x1 ;  /* 0x0000004f04c47211 */ /* 0x080fe200078e08ff */
[----:B------:R-:W-:Y:S01]  /*59e0*/  LDSM.16.MT88.4 R28, [R79+0x6000] ;  /* 0x006000004f1c783b */ /* 0x000fe20000004200 */
[----:B------:R-:W-:Y:S01]  /*59f0*/  LEA R198, R3, R79, 0x1 ;  /* 0x0000004f03c67211 */ /* 0x000fe200078e08ff */
[----:B--2---:R-:W-:Y:S01]  /*5a00*/  FMUL.FTZ R2, R69, UR5 ;  /* 0x0000000545027c20 */ /* 0x004fe20008410000 */
[----:B------:R-:W-:Y:S01]  /*5a10*/  LEA R197, R3, R196, 0x1 ;  /* 0x000000c403c57211 */ /* 0x000fe200078e08ff */
[----:B------:R-:W-:Y:S03]  /*5a20*/  LDSM.16.MT88.4 R16, [R196+0x6000] ;  /* 0x00600000c410783b */ /* 0x000fe60000004200 */
[----:B------:R-:W-:Y:S01]  /*5a30*/  FSEL R2, R2, RZ, P0 ;  /* 0x000000ff02027208 */ /* 0x000fe20000000000 */
[----:B------:R-:W-:Y:S04]  /*5a40*/  LDSM.16.MT88.4 R24, [R198+0x6000] ;  /* 0x00600000c618783b */ /* 0x000fe80000004200 */
[----:B------:R-:W-:Y:S01]  /*5a50*/  FFMA.FTZ R0, R84, UR5, -R2 ;  /* 0x0000000554007c23 */ /* 0x000fe20008010802 */
[----:B------:R-:W-:Y:S01]  /*5a60*/  LDSM.16.MT88.4 R20, [R197+0x6000] ;  /* 0x00600000c514783b */ /* 0x000fe20000004200 */
[----:B-1----:R-:W-:-:S02]  /*5a70*/  FFMA.FTZ R8, R73, UR5, -R5 ;  /* 0x0000000549087c23 */ /* 0x002fc40008010805 */
[----:B------:R1:W-:Y:S01]  /*5a80*/  MUFU.EX2 R180, R0 ;  /* 0x0000000000b47308 */ /* 0x0003e20000000800 */
[----:B------:R-:W2:Y:S04]  /*5a90*/  SHFL.BFLY PT, R73, R7, 0x1, 0x1f ;  /* 0x0c201f0007497f89 */ /* 0x000ea800000e0000 */
[----:B------:R-:W3:Y:S03]  /*5aa0*/  LDSM.16.MT88.4 R36, [R198+0x6800] ;  /* 0x00680000c624783b */ /* 0x000ee60000004200 */
[----:B------:R4:W5:Y:S01]  /*5ab0*/  MUFU.EX2 R192, R8 ;  /* 0x0000000800c07308 */ /* 0x0009620000000800 */
[----:B------:R-:W-:Y:S04]  /*5ac0*/  LDSM.16.MT88.4 R44, [R197+0x6800] ;  /* 0x00680000c52c783b */ /* 0x000fe80000004200 */
[----:B------:R-:W3:Y:S01]  /*5ad0*/  LDSM.16.MT88.4 R40, [R79+0x6800] ;  /* 0x006800004f28783b */ /* 0x000ee20000004200 */
[----:B-1----:R-:W-:-:S04]  /*5ae0*/  FFMA.FTZ R0, R80, UR5, -R2 ;  /* 0x0000000550007c23 */ /* 0x002fc80008010802 */
[----:B------:R1:W-:Y:S01]  /*5af0*/  MUFU.EX2 R183, R0 ;  /* 0x0000000000b77308 */ /* 0x0003e20000000800 */
[----:B--2---:R-:W-:Y:S01]  /*5b00*/  FMNMX.FTZ R73, R7, R73, !PT ;  /* 0x0000004907497209 */ /* 0x004fe20007810000 */
[--C-:B----4-:R-:W-:Y:S01]  /*5b10*/  FFMA.FTZ R8, R85, UR5, -R2.reuse ;  /* 0x0000000555087c23 */ /* 0x110fe20008010802 */
[----:B-----5:R-:W-:Y:S02]  /*5b20*/  F2FP.F16.F32.PACK_AB R10, R192, R190 ;  /* 0x000000bec00a723e */ /* 0x020fe400000000ff */
[C---:B------:R-:W-:Y:S01]  /*5b30*/  FSETP.NEU.FTZ.AND P0, PT, R73.reuse, -INF , PT ;  /* 0xff8000004900780b */ /* 0x040fe20003f1d000 */
[----:B------:R-:W-:Y:S02]  /*5b40*/  FMUL.FTZ R3, R73, UR5 ;  /* 0x0000000549037c20 */ /* 0x000fe40008410000 */
[----:B------:R2:W4:Y:S01]  /*5b50*/  MUFU.EX2 R181, R8 ;  /* 0x0000000800b57308 */ /* 0x0005220000000800 */
[----:B-1----:R-:W-:-:S07]  /*5b60*/  FFMA.FTZ R0, R81, UR5, -R2 ;  /* 0x0000000551007c23 */ /* 0x002fce0008010802 */
[----:B------:R1:W5:Y:S01]  /*5b70*/  MUFU.EX2 R186, R0 ;  /* 0x0000000000ba7308 */ /* 0x0003620000000800 */
[----:B--2---:R-:W-:Y:S02]  /*5b80*/  F2FP.F16.F32.PACK_AB R8, R189, R191 ;  /* 0x000000bfbd08723e */ /* 0x004fe400000000ff */
[----:B----4-:R-:W-:Y:S02]  /*5b90*/  F2FP.F16.F32.PACK_AB R9, R180, R181 ;  /* 0x000000b5b409723e */ /* 0x010fe400000000ff */
[----:B-1----:R-:W-:Y:S01]  /*5ba0*/  FSEL R0, R3, RZ, P0 ;  /* 0x000000ff03007208 */ /* 0x002fe20000000000 */
[----:B------:R-:W-:Y:S01]  /*5bb0*/  FFMA.FTZ R3, R32, UR5, -R6 ;  /* 0x0000000520037c23 */ /* 0x000fe20008010806 */
[----:B-----5:R-:W-:Y:S01]  /*5bc0*/  F2FP.F16.F32.PACK_AB R11, R186, R183 ;  /* 0x000000b7ba0b723e */ /* 0x020fe200000000ff */
[----:B------:R-:W1:Y:S02]  /*5bd0*/  LDSM.16.MT88.4 R32, [R196+0x6800] ;  /* 0x00680000c420783b */ /* 0x000e640000004200 */
[----:B------:R2:W-:Y:S04]  /*5be0*/  MUFU.EX2 R193, R3 ;  /* 0x0000000300c17308 */ /* 0x0005e80000000800 */
[C---:B------:R-:W-:Y:S06]  /*5bf0*/  HMMA.16816.F32 R56, R8.reuse, R24, RZ ;  /* 0x000000180838723c */ /* 0x040fec00000018ff */
[C---:B------:R-:W-:Y:S06]  /*5c00*/  HMMA.16816.F32 R52, R8.reuse, R16, RZ ;  /* 0x000000100834723c */ /* 0x040fec00000018ff */
[----:B------:R-:W-:Y:S01]  /*5c10*/  HMMA.16816.F32 R60, R8, R28, RZ ;  /* 0x0000001c083c723c */ /* 0x000fe200000018ff */
[----:B--2---:R-:W-:-:S04]  /*5c20*/  FFMA.FTZ R3, R92, UR5, -R0 ;  /* 0x000000055c037c23 */ /* 0x004fc80008010800 */
[----:B------:R2:W-:Y:S01]  /*5c30*/  MUFU.EX2 R173, R3 ;  /* 0x0000000300ad7308 */ /* 0x0005e20000000800 */
[C---:B------:R-:W-:Y:S06]  /*5c40*/  HMMA.16816.F32 R64, R8.reuse, R26, RZ ;  /* 0x0000001a0840723c */ /* 0x040fec00000018ff */
[C---:B------:R-:W-:Y:S06]  /*5c50*/  HMMA.16816.F32 R48, R8.reuse, R20, RZ ;  /* 0x000000140830723c */ /* 0x040fec00000018ff */
[----:B------:R-:W-:Y:S01]  /*5c60*/  HMMA.16816.F32 R80, R8, R18, RZ ;  /* 0x000000120850723c */ /* 0x000fe200000018ff */
[----:B--2---:R-:W-:-:S05]  /*5c70*/  FFMA.FTZ R3, R93, UR5, -R0 ;  /* 0x000000055d037c23 */ /* 0x004fca0008010800 */
[----:B------:R-:W-:Y:S01]  /*5c80*/  HMMA.16816.F32 R92, R8, R30, RZ ;  /* 0x0000001e085c723c */ /* 0x000fe200000018ff */
[----:B------:R2:W4:Y:S02]  /*5c90*/  MUFU.EX2 R171, R3 ;  /* 0x0000000300ab7308 */ /* 0x0005240000000800 */
[----:B--2---:R-:W-:Y:S01]  /*5ca0*/  FFMA.FTZ R3, R86, UR5, -R0 ;  /* 0x0000000556037c23 */ /* 0x004fe20008010800 */
[----:B----4-:R-:W-:-:S05]  /*5cb0*/  F2FP.F16.F32.PACK_AB R13, R171, R173 ;  /* 0x000000adab0d723e */ /* 0x010fca00000000ff */
[----:B------:R2:W-:Y:S02]  /*5cc0*/  MUFU.EX2 R172, R3 ;  /* 0x0000000300ac7308 */ /* 0x0005e40000000800 */
[----:B--2---:R-:W-:-:S06]  /*5cd0*/  FFMA.FTZ R3, R88, UR5, -R0 ;  /* 0x0000000558037c23 */ /* 0x004fcc0008010800 */
[----:B------:R2:W4:Y:S02]  /*5ce0*/  MUFU.EX2 R178, R3 ;  /* 0x0000000300b27308 */ /* 0x0005240000000800 */
[--C-:B--2---:R-:W-:Y:S01]  /*5cf0*/  FFMA.FTZ R3, R87, UR5, -R5.reuse ;  /* 0x0000000557037c23 */ /* 0x104fe20008010805 */
[----:B----4-:R-:W-:Y:S01]  /*5d00*/  F2FP.F16.F32.PACK_AB R15, R178, R172 ;  /* 0x000000acb20f723e */ /* 0x010fe200000000ff */
[----:B------:R-:W-:Y:S04]  /*5d10*/  HMMA.16816.F32 R84, R8, R22, RZ ;  /* 0x000000160854723c */ /* 0x000fe800000018ff */
[----:B------:R2:W-:Y:S02]  /*5d20*/  MUFU.EX2 R179, R3 ;  /* 0x0000000300b37308 */ /* 0x0005e40000000800 */
[C---:B------:R-:W-:Y:S06]  /*5d30*/  HMMA.16816.F32 R120, R12.reuse, R30, RZ ;  /* 0x0000001e0c78723c */ /* 0x040fec00000018ff */
[C---:B------:R-:W-:Y:S06]  /*5d40*/  HMMA.16816.F32 R128, R12.reuse, R26, RZ ;  /* 0x0000001a0c80723c */ /* 0x040fec00000018ff */
[----:B------:R-:W-:Y:S01]  /*5d50*/  HMMA.16816.F32 R124, R12, R18, RZ ;  /* 0x000000120c7c723c */ /* 0x000fe200000018ff */
[----:B--2---:R-:W-:-:S04]  /*5d60*/  FFMA.FTZ R3, R89, UR5, -R5 ;  /* 0x0000000559037c23 */ /* 0x004fc80008010805 */
[----:B------:R2:W4:Y:S01]  /*5d70*/  MUFU.EX2 R182, R3 ;  /* 0x0000000300b67308 */ /* 0x0005220000000800 */
[----:B------:R-:W-:Y:S01]  /*5d80*/  HMMA.16816.F32 R116, R12, R22, RZ ;  /* 0x000000160c74723c */ /* 0x000fe200000018ff */
[----:B--2---:R-:W-:Y:S01]  /*5d90*/  FFMA.FTZ R3, R90, UR5, -R5 ;  /* 0x000000055a037c23 */ /* 0x004fe20008010805 */
[----:B----4-:R-:W-:-:S05]  /*5da0*/  F2FP.F16.F32.PACK_AB R8, R182, R179 ;  /* 0x000000b3b608723e */ /* 0x010fca00000000ff */
[----:B------:R2:W-:Y:S02]  /*5db0*/  MUFU.EX2 R184, R3 ;  /* 0x0000000300b87308 */ /* 0x0005e40000000800 */
[----:B--2---:R-:W-:Y:S02]  /*5dc0*/  FFMA.FTZ R3, R91, UR5, -R5 ;  /* 0x000000055b037c23 */ /* 0x004fe40008010805 */
[C---:B------:R-:W-:Y:S04]  /*5dd0*/  HMMA.16816.F32 R88, R12.reuse, R24, RZ ;  /* 0x000000180c58723c */ /* 0x040fe800000018ff */
[----:B------:R2:W4:Y:S02]  /*5de0*/  MUFU.EX2 R187, R3 ;  /* 0x0000000300bb7308 */ /* 0x0005240000000800 */
[----:B------:R-:W-:Y:S01]  /*5df0*/  HMMA.16816.F32 R24, R12, R20, RZ ;  /* 0x000000140c18723c */ /* 0x000fe200000018ff */
[----:B------:R-:W-:Y:S01]  /*5e00*/  LDSM.16.MT88.4 R20, [R198+0x7000] ;  /* 0x00700000c614783b */ /* 0x000fe20000004200 */
[----:B--2---:R-:W-:Y:S01]  /*5e10*/  FFMA.FTZ R3, R98, UR5, -R2 ;  /* 0x0000000562037c23 */ /* 0x004fe20008010802 */
[----:B----4-:R-:W-:-:S03]  /*5e20*/  F2FP.F16.F32.PACK_AB R10, R187, R184 ;  /* 0x000000b8bb0a723e */ /* 0x010fc600000000ff */
[C---:B------:R-:W-:Y:S01]  /*5e30*/  HMMA.16816.F32 R96, R12.reuse, R28, RZ ;  /* 0x0000001c0c60723c */ /* 0x040fe200000018ff */
[----:B------:R2:W-:Y:S05]  /*5e40*/  MUFU.EX2 R174, R3 ;  /* 0x0000000300ae7308 */ /* 0x0005ea0000000800 */
[----:B------:R-:W-:Y:S01]  /*5e50*/  HMMA.16816.F32 R28, R12, R16, RZ ;  /* 0x000000100c1c723c */ /* 0x000fe200000018ff */
[----:B------:R-:W4:Y:S06]  /*5e60*/  LDSM.16.MT88.4 R16, [R79+0x7000] ;  /* 0x007000004f10783b */ /* 0x000f2c0000004200 */
[----:B------:R-:W-:-:S02]  /*5e70*/  F2FP.F16.F32.PACK_AB R12, R221, R220 ;  /* 0x000000dcdd0c723e */ /* 0x000fc400000000ff */
[----:B------:R-:W-:Y:S01]  /*5e80*/  F2FP.F16.F32.PACK_AB R14, R219, R246 ;  /* 0x000000f6db0e723e */ /* 0x000fe200000000ff */
[----:B--2---:R-:W-:-:S04]  /*5e90*/  FFMA.FTZ R3, R100, UR5, -R2 ;  /* 0x0000000564037c23 */ /* 0x004fc80008010802 */
[----:B------:R2:W5:Y:S02]  /*5ea0*/  MUFU.EX2 R177, R3 ;  /* 0x0000000300b17308 */ /* 0x0005640000000800 */
[----:B--2---:R-:W-:Y:S01]  /*5eb0*/  FFMA.FTZ R3, R101, UR5, -R2 ;  /* 0x0000000565037c23 */ /* 0x004fe20008010802 */
[----:B-----5:R-:W-:-:S05]  /*5ec0*/  F2FP.F16.F32.PACK_AB R9, R177, R174 ;  /* 0x000000aeb109723e */ /* 0x020fca00000000ff */
[----:B------:R2:W-:Y:S02]  /*5ed0*/  MUFU.EX2 R176, R3 ;  /* 0x0000000300b07308 */ /* 0x0005e40000000800 */
[----:B--2---:R-:W-:-:S06]  /*5ee0*/  FFMA.FTZ R3, R102, UR5, -R2 ;  /* 0x0000000566037c23 */ /* 0x004fcc0008010802 */
[----:B------:R2:W5:Y:S02]  /*5ef0*/  MUFU.EX2 R175, R3 ;  /* 0x0000000300af7308 */ /* 0x0005640000000800 */
[----:B--2---:R-:W-:Y:S01]  /*5f00*/  FFMA.FTZ R3, R71, UR5, -R6 ;  /* 0x0000000547037c23 */ /* 0x004fe20008010806 */
[----:B-----5:R-:W-:-:S05]  /*5f10*/  F2FP.F16.F32.PACK_AB R11, R175, R176 ;  /* 0x000000b0af0b723e */ /* 0x020fca00000000ff */
[----:B------:R2:W-:Y:S02]  /*5f20*/  MUFU.EX2 R188, R3 ;  /* 0x0000000300bc7308 */ /* 0x0005e40000000800 */
[C---:B---3--:R-:W-:Y:S06]  /*5f30*/  HMMA.16816.F32 R108, R8.reuse, R36, R56 ;  /* 0x00000024086c723c */ /* 0x048fec0000001838 */
[C---:B------:R-:W-:Y:S06]  /*5f40*/  HMMA.16816.F32 R56, R8.reuse, R38, R64 ;  /* 0x000000260838723c */ /* 0x040fec0000001840 */
[----:B------:R-:W-:Y:S01]  /*5f50*/  HMMA.16816.F32 R112, R8, R40, R60 ;  /* 0x000000280870723c */ /* 0x000fe2000000183c */
[----:B--2---:R-:W-:-:S04]  /*5f60*/  FFMA.FTZ R3, R70, UR5, -R6 ;  /* 0x0000000546037c23 */ /* 0x004fc80008010806 */
[----:B------:R2:W-:Y:S01]  /*5f70*/  MUFU.EX2 R185, R3 ;  /* 0x0000000300b97308 */ /* 0x0005e20000000800 */
[C---:B------:R-:W-:Y:S06]  /*5f80*/  HMMA.16816.F32 R92, R8.reuse, R42, R92 ;  /* 0x0000002a085c723c */ /* 0x040fec000000185c */
[----:B-1----:R-:W-:Y:S01]  /*5f90*/  HMMA.16816.F32 R60, R8, R34, R80 ;  /* 0x00000022083c723c */ /* 0x002fe20000001850 */
[----:B--2---:R-:W-:-:S05]  /*5fa0*/  FFMA.FTZ R3, R103, UR5, -R0 ;  /* 0x0000000567037c23 */ /* 0x004fca0008010800 */
[----:B------:R-:W-:Y:S01]  /*5fb0*/  HMMA.16816.F32 R100, R8, R44, R48 ;  /* 0x0000002c0864723c */ /* 0x000fe20000001830 */
[----:B------:R1:W-:Y:S02]  /*5fc0*/  MUFU.EX2 R169, R3 ;  /* 0x0000000300a97308 */ /* 0x0003e40000000800 */
[----:B-1----:R-:W-:-:S06]  /*5fd0*/  FFMA.FTZ R3, R104, UR5, -R0 ;  /* 0x0000000568037c23 */ /* 0x002fcc0008010800 */
        /* <DEDUP_REMOVED lines=14> */
[----:B------:R-:W2:Y:S05]  /*60c0*/  LDSM.16.MT88.4 R24, [R196+0x7000] ;  /* 0x00700000c418783b */ /* 0x000eaa0000004200 */
[----:B------:R-:W-:Y:S01]  /*60d0*/  HMMA.16816.F32 R48, R12, R40, R96 ;  /* 0x000000280c30723c */ /* 0x000fe20000001860 */
[----:B-1----:R-:W-:-:S04]  /*60e0*/  FFMA.FTZ R3, R75, UR5, -R5 ;  /* 0x000000054b037c23 */ /* 0x002fc80008010805 */
[----:B------:R1:W3:Y:S01]  /*60f0*/  MUFU.EX2 R162, R3 ;  /* 0x0000000300a27308 */ /* 0x0002e20000000800 */
[C---:B------:R-:W-:Y:S01]  /*6100*/  HMMA.16816.F32 R96, R12.reuse, R36, R88 ;  /* 0x000000240c60723c */ /* 0x040fe20000001858 */
[----:B------:R-:W-:Y:S05]  /*6110*/  LDSM.16.MT88.4 R88, [R79+0x7800] ;  /* 0x007800004f58783b */ /* 0x000fea0000004200 */
[C---:B------:R-:W-:Y:S01]  /*6120*/  HMMA.16816.F32 R40, R12.reuse, R42, R120 ;  /* 0x0000002a0c28723c */ /* 0x040fe20000001878 */
[----:B------:R-:W-:Y:S05]  /*6130*/  LDSM.16.MT88.4 R120, [R196+0x7800] ;  /* 0x00780000c478783b */ /* 0x000fea0000004200 */
[----:B------:R-:W-:Y:S01]  /*6140*/  HMMA.16816.F32 R36, R12, R38, R128 ;  /* 0x000000260c24723c */ /* 0x000fe20000001880 */
[----:B-1----:R-:W-:Y:S01]  /*6150*/  FFMA.FTZ R3, R76, UR5, -R5 ;  /* 0x000000054c037c23 */ /* 0x002fe20008010805 */
[----:B---3--:R-:W-:-:S04]  /*6160*/  F2FP.F16.F32.PACK_AB R8, R162, R163 ;  /* 0x000000a3a208723e */ /* 0x008fc800000000ff */
[C---:B------:R-:W-:Y:S01]  /*6170*/  HMMA.16816.F32 R32, R12.reuse, R34, R124 ;  /* 0x000000220c20723c */ /* 0x040fe2000000187c */
[----:B------:R1:W-:Y:S05]  /*6180*/  MUFU.EX2 R161, R3 ;  /* 0x0000000300a17308 */ /* 0x0003ea0000000800 */
[----:B------:R-:W-:Y:S07]  /*6190*/  HMMA.16816.F32 R44, R12, R46, R116 ;  /* 0x0000002e0c2c723c */ /* 0x000fee0000001874 */
[----:B------:R-:W-:-:S02]  /*61a0*/  F2FP.F16.F32.PACK_AB R12, R213, R218 ;  /* 0x000000dad50c723e */ /* 0x000fc400000000ff */
        /* <DEDUP_REMOVED lines=16> */
[C---:B----4-:R-:W-:Y:S06]  /*62b0*/  HMMA.16816.F32 R80, R8.reuse, R16, R112 ;  /* 0x000000100850723c */ /* 0x050fec0000001870 */
[C---:B------:R-:W-:Y:S06]  /*62c0*/  HMMA.16816.F32 R108, R8.reuse, R20, R108 ;  /* 0x00000014086c723c */ /* 0x040fec000000186c */
[C---:B--2---:R-:W-:Y:S01]  /*62d0*/  HMMA.16816.F32 R116, R8.reuse, R24, R104 ;  /* 0x000000180874723c */ /* 0x044fe20000001868 */
[--C-:B-1----:R-:W-:Y:S01]  /*62e0*/  FFMA.FTZ R3, R136, UR5, -R0.reuse ;  /* 0x0000000588037c23 */ /* 0x102fe20008010800 */
[----:B------:R-:W-:Y:S01]  /*62f0*/  F2FP.F16.F32.PACK_AB R136, R193, R217 ;  /* 0x000000d9c188723e */ /* 0x000fe200000000ff */
[----:B------:R-:W-:Y:S02]  /*6300*/  LDSM.16.MT88.4 R104, [R198+0x7800] ;  /* 0x00780000c668783b */ /* 0x000fe40000004200 */
        /* <DEDUP_REMOVED lines=9> */
[----:B------:R-:W-:-:S04]  /*63a0*/  FADD.FTZ R8, R181, R180 ;  /* 0x000000b4b5087221 */ /* 0x000fc80000010000 */
[----:B------:R-:W-:Y:S01]  /*63b0*/  FADD.FTZ R8, R183, R8 ;  /* 0x00000008b7087221 */ /* 0x000fe20000010000 */
[----:B-1----:R-:W-:Y:S01]  /*63c0*/  FFMA.FTZ R3, R138, UR5, -R0 ;  /* 0x000000058a037c23 */ /* 0x002fe20008010800 */
[----:B------:R-:W-:-:S03]  /*63d0*/  F2FP.F16.F32.PACK_AB R138, R185, R188 ;  /* 0x000000bcb98a723e */ /* 0x000fc600000000ff */
        /* <DEDUP_REMOVED lines=22> */
[----:B-1----:R-:W-:Y:S02]  /*6540*/  FFMA.FTZ R3, R144, UR5, -R5 ;  /* 0x0000000590037c23 */ /* 0x002fe40008010805 */
[----:B------:R-:W1:Y:S04]  /*6550*/  LDSM.16.MT88.4 R4, [R197+0x7800] ;  /* 0x00780000c504783b */ /* 0x000e680000004200 */
[----:B------:R2:W3:Y:S02]  /*6560*/  MUFU.EX2 R248, R3 ;  /* 0x0000000300f87308 */ /* 0x0004e40000000800 */
[----:B--2---:R-:W-:Y:S01]  /*6570*/  FFMA.FTZ R3, R145, UR5, -R2 ;  /* 0x0000000591037c23 */ /* 0x004fe20008010802 */
[----:B---3--:R-:W-:-:S05]  /*6580*/  F2FP.F16.F32.PACK_AB R142, R248, R70 ;  /* 0x00000046f88e723e */ /* 0x008fca00000000ff */
[----:B------:R2:W-:Y:S02]  /*6590*/  MUFU.EX2 R16, R3 ;  /* 0x0000000300107308 */ /* 0x0005e40000000800 */
[----:B--2---:R-:W-:-:S06]  /*65a0*/  FFMA.FTZ R3, R146, UR5, -R2 ;  /* 0x0000000592037c23 */ /* 0x004fcc0008010802 */
[----:B------:R2:W3:Y:S02]  /*65b0*/  MUFU.EX2 R11, R3 ;  /* 0x00000003000b7308 */ /* 0x0004e40000000800 */
[--C-:B--2---:R-:W-:Y:S01]  /*65c0*/  FFMA.FTZ R3, R148, UR5, -R2.reuse ;  /* 0x0000000594037c23 */ /* 0x104fe20008010802 */
[----:B------:R-:W-:Y:S01]  /*65d0*/  FFMA.FTZ R2, R147, UR5, -R2 ;  /* 0x0000000593027c23 */ /* 0x000fe20008010802 */
[----:B---3--:R-:W-:-:S04]  /*65e0*/  F2FP.F16.F32.PACK_AB R141, R11, R16 ;  /* 0x000000100b8d723e */ /* 0x008fc800000000ff */
[----:B------:R2:W-:Y:S08]  /*65f0*/  MUFU.EX2 R10, R3 ;  /* 0x00000003000a7308 */ /* 0x0005f00000000800 */
[----:B------:R3:W4:Y:S01]  /*6600*/  MUFU.EX2 R249, R2 ;  /* 0x0000000200f97308 */ /* 0x0007220000000800 */
[----:B--2---:R-:W-:-:S04]  /*6610*/  FADD.FTZ R3, R216, R194 ;  /* 0x000000c2d8037221 */ /* 0x004fc80000010000 */
[----:B------:R-:W-:Y:S01]  /*6620*/  FADD.FTZ R3, R195, R3 ;  /* 0x00000003c3037221 */ /* 0x000fe20000010000 */
[--C-:B---3--:R-:W-:Y:S01]  /*6630*/  FFMA.FTZ R2, R149, UR5, -R0.reuse ;  /* 0x0000000595027c23 */ /* 0x108fe20008010800 */
[----:B------:R-:W-:Y:S01]  /*6640*/  FFMA.FTZ R0, R150, UR5, -R0 ;  /* 0x0000000596007c23 */ /* 0x000fe20008010800 */
[----:B----4-:R-:W-:Y:S01]  /*6650*/  F2FP.F16.F32.PACK_AB R143, R249, R10 ;  /* 0x0000000af98f723e */ /* 0x010fe200000000ff */
[----:B------:R-:W-:Y:S01]  /*6660*/  FADD.FTZ R3, R214, R3 ;  /* 0x00000003d6037221 */ /* 0x000fe20000010000 */
[----:B------:R2:W-:Y:S03]  /*6670*/  MUFU.EX2 R9, R2 ;  /* 0x0000000200097308 */ /* 0x0005e60000000800 */
[----:B------:R-:W-:Y:S02]  /*6680*/  FADD.FTZ R3, R220, R3 ;  /* 0x00000003dc037221 */ /* 0x000fe40000010000 */
[C---:B-1----:R-:W-:Y:S02]  /*6690*/  HMMA.16816.F32 R132, R140.reuse, R4, R132 ;  /* 0x000000048c84723c */ /* 0x042fe40000001884 */
[----:B------:R-:W-:Y:S01]  /*66a0*/  FADD.FTZ R3, R221, R3 ;  /* 0x00000003dd037221 */ /* 0x000fe20000010000 */
[----:B------:R1:W3:Y:S03]  /*66b0*/  MUFU.EX2 R247, R0 ;  /* 0x0000000000f77308 */ /* 0x0002e60000000800 */
[----:B------:R-:W-:Y:S01]  /*66c0*/  FADD.FTZ R246, R246, R3 ;  /* 0x00000003f6f67221 */ /* 0x000fe20000010000 */
[----:B------:R-:W-:Y:S03]  /*66d0*/  HMMA.16816.F32 R100, R140, R104, R108 ;  /* 0x000000688c64723c */ /* 0x000fe6000000186c */
[----:B------:R-:W-:Y:S01]  /*66e0*/  FADD.FTZ R246, R219, R246 ;  /* 0x000000f6dbf67221 */ /* 0x000fe20000010000 */
[----:B--2---:R-:W-:-:S02]  /*66f0*/  FADD.FTZ R2, R173, R171 ;  /* 0x000000abad027221 */ /* 0x004fc40000010000 */
[----:B------:R-:W-:Y:S01]  /*6700*/  HMMA.16816.F32 R80, R140, R88, R80 ;  /* 0x000000588c50723c */ /* 0x000fe20000001850 */
[----:B------:R-:W-:Y:S01]  /*6710*/  FADD.FTZ R246, R218, R246 ;  /* 0x000000f6daf67221 */ /* 0x000fe20000010000 */
[----:B------:R-:W-:-:S03]  /*6720*/  FADD.FTZ R2, R172, R2 ;  /* 0x00000002ac027221 */ /* 0x000fc60000010000 */
[----:B------:R-:W-:Y:S01]  /*6730*/  FADD.FTZ R246, R213, R246 ;  /* 0x000000f6d5f67221 */ /* 0x000fe20000010000 */
[C---:B------:R-:W-:Y:S01]  /*6740*/  HMMA.16816.F32 R92, R140.reuse, R90, R92 ;  /* 0x0000005a8c5c723c */ /* 0x040fe2000000185c */
[----:B-1----:R-:W-:Y:S01]  /*6750*/  FADD.FTZ R0, R191, R189 ;  /* 0x000000bdbf007221 */ /* 0x002fe20000010000 */
[----:B---3--:R-:W-:Y:S01]  /*6760*/  F2FP.F16.F32.PACK_AB R139, R247, R9 ;  /* 0x00000009f78b723e */ /* 0x008fe200000000ff */
        /* <DEDUP_REMOVED lines=8> */
[----:B------:R-:W-:Y:S01]  /*67f0*/  HMMA.16816.F32 R128, R136, R4, R128 ;  /* 0x000000048880723c */ /* 0x000fe20000001880 */
        /* <DEDUP_REMOVED lines=36> */
[----:B------:R-:W-:Y:S01]  /*6a40*/  HMMA.16816.F32 R112, R136, R120, R112 ;  /* 0x000000788870723c */ /* 0x000fe20000001870 */
[----:B------:R-:W-:Y:S01]  /*6a50*/  FADD.FTZ R2, R70, R2 ;  /* 0x0000000246027221 */ /* 0x000fe20000010000 */
[----:B------:R-:W-:Y:S01]  /*6a60*/  FADD.FTZ R247, R247, R3 ;  /* 0x00000003f7f77221 */ /* 0x000fe20000010000 */
[----:B------:R-:W-:-:S02]  /*6a70*/  FADD.FTZ R0, R16, R0 ;  /* 0x0000000010007221 */ /* 0x000fc40000010000 */
[----:B------:R-:W-:Y:S01]  /*6a80*/  FADD.FTZ R248, R248, R2 ;  /* 0x00000002f8f87221 */ /* 0x000fe20000010000 */
[----:B------:R-:W-:Y:S01]  /*6a90*/  HMMA.16816.F32 R88, R136, R90, R40 ;  /* 0x0000005a8858723c */ /* 0x000fe20000001828 */
[----:B------:R-:W-:-:S04]  /*6aa0*/  FADD.FTZ R0, R11, R0 ;  /* 0x000000000b007221 */ /* 0x000fc80000010000 */
[----:B------:R-:W-:Y:S01]  /*6ab0*/  FADD.FTZ R0, R10, R0 ;  /* 0x000000000a007221 */ /* 0x000fe20000010000 */
[----:B------:R-:W-:Y:S03]  /*6ac0*/  HMMA.16816.F32 R104, R136, R106, R36 ;  /* 0x0000006a8868723c */ /* 0x000fe60000001824 */
[----:B------:R-:W-:-:S03]  /*6ad0*/  FADD.FTZ R249, R249, R0 ;  /* 0x00000000f9f97221 */ /* 0x000fc60000010000 */
[----:B------:R-:W-:Y:S06]  /*6ae0*/  HMMA.16816.F32 R120, R136, R122, R24 ;  /* 0x0000007a8878723c */ /* 0x000fec0000001818 */
[-C--:B------:R-:W-:Y:S06]  /*6af0*/  HMMA.16816.F32 R140, R140, R6.reuse, R52 ;  /* 0x000000068c8c723c */ /* 0x080fec0000001834 */
[----:B------:R-:W-:Y:S01]  /*6b00*/  HMMA.16816.F32 R136, R136, R6, R12 ;  /* 0x000000068888723c */ /* 0x000fe2000000180c */
[----:B------:R-:W-:-:S08]  /*6b10*/  NOP ;  /* 0x0000000000007918 */ /* 0x000fd00000000000 */
[----:B------:R-:W-:-:S15]  /*6b20*/  @!P1 BRA `(.L_x_1889) ;  /* 0x0000004000949947 */ /* 0x000fde0003800000 */
[----:B------:R-:W-:Y:S01]  /*6b30*/  ULDC UR4, c[0x0][0x2d0] ;  /* 0x0000b40000047ab9 */ /* 0x000fe20000000800 */
[----:B------:R-:W1:Y:S01]  /*6b40*/  LDC.64 R212, c[0x0][0x250] ;  /* 0x00009400ffd47b82 */ /* 0x000e620000000a00 */
[----:B------:R-:W-:Y:S01]  /*6b50*/  ISETP.GE.AND P0, PT, R224, UR4, PT ;  /* 0x00000004e0007c0c */ /* 0x000fe2000bf06270 */
[----:B------:R-:W-:Y:S01]  /*6b60*/  IMAD R211, R222, -0x2, R211 ;  /* 0xfffffffeded37824 */ /* 0x000fe200078e02d3 */
[C---:B------:R-:W-:Y:S01]  /*6b70*/  SHF.L.U64.HI R251, R164.reuse, 0x4, R165 ;  /* 0x00000004a4fb7819 */ /* 0x040fe200000102a5 */
[----:B------:R-:W-:Y:S01]  /*6b80*/  IMAD.SHL.U32 R252, R164, 0x10, RZ ;  /* 0x00000010a4fc7824 */ /* 0x000fe200078e00ff */
[----:B------:R-:W-:Y:S01]  /*6b90*/  LEA.HI.SX32 R210, R210, 0xfffffffe, 0x1a ;  /* 0xfffffffed2d27811 */ /* 0x000fe200078fd2ff */
[----:B------:R-:W-:Y:S01]  /*6ba0*/  IMAD.MOV.U32 R70, RZ, RZ, R74 ;  /* 0x000000ffff467224 */ /* 0x000fe200078e004a */
[----:B------:R-:W-:Y:S01]  /*6bb0*/  IADD3 R211, R77, R211, -R166 ;  /* 0x000000d34dd37210 */ /* 0x000fe20007ffe8a6 */
[----:B------:R-:W-:Y:S01]  /*6bc0*/  IMAD.MOV.U32 R75, RZ, RZ, R72 ;  /* 0x000000ffff4b7224 */ /* 0x000fe200078e0048 */
[----:B------:R-:W-:Y:S01]  /*6bd0*/  MOV R71, R73 ;  /* 0x0000004900477202 */ /* 0x000fe20000000f00 */
[----:B------:R-:W-:Y:S01]  /*6be0*/  ULDC UR5, c[0x0][0x39c] ;  /* 0x0000e70000057ab9 */ /* 0x000fe20000000800 */
[----:B------:R-:W-:Y:S01]  /*6bf0*/  MOV R76, R69 ;  /* 0x00000045004c7202 */ /* 0x000fe20000000f00 */
[----:B------:R-:W-:-:S02]  /*6c00*/  ULDC UR4, c[0x0][0x2ec] ;  /* 0x0000bb0000047ab9 */ /* 0x000fc40000000800 */
        /* <DEDUP_REMOVED lines=8> */
[----:B-1----:R3:W-:Y:S01]  /*6c90*/  @!P0 STL.64 [R1], R2 ;  /* 0x0000000201008387 */ /* 0x0027e20000100a00 */
[----:B------:R-:W-:Y:S05]  /*6ca0*/  BRA `(.L_x_1890) ;  /* 0x0000000400387947 */ /* 0x000fea0003800000 */
.L_x_1892:
[----:B------:R-:W1:Y:S01]  /*6cb0*/  @!P0 LDC.64 R6, c[0x0][0x248] ;  /* 0x00009200ff068b82 */ /* 0x000e620000000a00 */
[----:B------:R-:W2:Y:S01]  /*6cc0*/  LDL R193, [R1+0x3c] ;  /* 0x00003c0001c17983 */ /* 0x000ea20000100800 */
[C---:B------:R-:W-:Y:S02]  /*6cd0*/  @!P0 VIADD R3, R210.reuse, 0xffffffff ;  /* 0xffffffffd2038836 */ /* 0x040fe40000000000 */
[----:B------:R-:W-:Y:S02]  /*6ce0*/  @!P0 VIADD R12, R210, 0xffffffff ;  /* 0xffffffffd20c8836 */ /* 0x000fe40000000000 */
[----:B------:R-:W3:Y:S01]  /*6cf0*/  LDL R192, [R1+0x38] ;  /* 0x0000380001c07983 */ /* 0x000ee20000100800 */
[----:B------:R-:W-:Y:S01]  /*6d00*/  @!P0 SHF.R.S32.HI R4, RZ, 0x1f, R3 ;  /* 0x0000001fff048819 */ /* 0x000fe20000011403 */
[----:B------:R-:W4:Y:S03]  /*6d10*/  @!P0 LDC.64 R14, c[0x0][0x248] ;  /* 0x00009200ff0e8b82 */ /* 0x000f260000000a00 */
[----:B------:R1:W-:Y:S01]  /*6d20*/  @P0 STS.128 [R209+0x4000], RZ ;  /* 0x004000ffd1000388 */ /* 0x0003e20000000c00 */
[----:B------:R-:W-:Y:S04]  /*6d30*/  @!P0 SHF.R.S32.HI R13, RZ, 0x1f, R12 ;  /* 0x0000001fff0d8819 */ /* 0x000fe8000001140c */
[----:B------:R-:W5:Y:S01]  /*6d40*/  @!P0 LDC.64 R16, c[0x0][0x248] ;  /* 0x00009200ff108b82 */ /* 0x000f620000000a00 */
        /* <DEDUP_REMOVED lines=11> */
[----:B-----5:R-:W-:Y:S03]  /*6e00*/  @!P0 IMAD.WIDE.U32 R8, R3, R16, RZ ;  /* 0x0000001003088225 */ /* 0x020fe600078e00ff */
[----:B------:R-:W-:Y:S01]  /*6e10*/  @!P0 SHF.R.S32.HI R5, RZ, 0x1f, R4 ;  /* 0x0000001fff058819 */ /* 0x000fe20000011404 */
[----:B------:R-:W-:Y:S01]  /*6e20*/  @!P0 IMAD.WIDE.U32 R10, R6, 0x30, R10 ;  /* 0x00000030060a8825 */ /* 0x000fe200078e000a */
[----:B------:R-:W-:Y:S02]  /*6e30*/  @!P0 SHF.R.S32.HI R6, RZ, 0x1f, R3 ;  /* 0x0000001fff068819 */ /* 0x000fe40000011403 */
[----:B------:R-:W5:Y:S01]  /*6e40*/  @!P0 LDC.64 R22, c[0x0][0x218] ;  /* 0x00008600ff168b82 */ /* 0x000f620000000a00 */
[----:B----4-:R-:W-:Y:S02]  /*6e50*/  @!P0 IMAD R5, R5, R14, RZ ;  /* 0x0000000e05058224 */ /* 0x010fe400078e02ff */
[----:B------:R-:W-:Y:S02]  /*6e60*/  @!P0 IMAD R6, R6, R16, RZ ;  /* 0x0000001006068224 */ /* 0x000fe400078e02ff */
[C---:B------:R-:W-:Y:S02]  /*6e70*/  @!P0 IMAD R7, R4.reuse, R15, R5 ;  /* 0x0000000f04078224 */ /* 0x040fe400078e0205 */
[----:B------:R-:W-:Y:S01]  /*6e80*/  @!P0 IMAD.WIDE.U32 R4, R4, R14, RZ ;  /* 0x0000000e04048225 */ /* 0x000fe200078e00ff */
[----:B------:R-:W4:Y:S03]  /*6e90*/  @!P0 LDC.64 R26, c[0x0][0x218] ;  /* 0x00008600ff1a8b82 */ /* 0x000f260000000a00 */
        /* <DEDUP_REMOVED lines=18> */
[C---:B----4-:R-:W-:Y:S03]  /*6fc0*/  @!P0 LEA R4, P2, R10.reuse, R26, 0x1 ;  /* 0x0000001a0a048211 */ /* 0x050fe600078408ff */
        /* <DEDUP_REMOVED lines=8> */
[----:B---3--:R-:W-:Y:S01]  /*7050*/  @!P0 IMAD.X R9, R192, 0x1, R6, P3 ;  /* 0x00000001c0098824 */ /* 0x008fe200018e0606 */
[----:B-----5:R-:W-:Y:S04]  /*7060*/  @!P0 LEA R6, P3, R7, R22, 0x1 ;  /* 0x0000001607068211 */ /* 0x020fe800078608ff */
        /* <DEDUP_REMOVED lines=18> */
.L_x_1890:
[----:B------:R-:W2:Y:S01]  /*7190*/  LDL.64 R10, [R1+0x30] ;  /* 0x00003000010a7983 */ /* 0x000ea20000100a00 */
[----:B------:R-:W-:Y:S04]  /*71a0*/  DEPBAR.LE SB0, 0x0 ;  /* 0x000080000000791a */ /* 0x000fe80000000000 */
[----:B------:R-:W-:Y:S01]  /*71b0*/  SHF.R.S32.HI R0, RZ, 0x1f, R210 ;  /* 0x0000001fff007819 */ /* 0x000fe200000114d2 */
[----:B------:R-:W4:Y:S01]  /*71c0*/  LDL R9, [R1+0x40] ;  /* 0x0000400001097983 */ /* 0x000f220000100800 */
[-C--:B---3--:R-:W-:Y:S03]  /*71d0*/  IMAD.WIDE.U32 R4, R210, R212.reuse, RZ ;  /* 0x000000d4d2047225 */ /* 0x088fe600078e00ff */
[----:B------:R-:W3:Y:S01]  /*71e0*/  LDL R8, [R1+0x18] ;  /* 0x0000180001087983 */ /* 0x000ee20000100800 */
[----:B------:R-:W-:Y:S02]  /*71f0*/  IMAD R0, R0, R212, RZ ;  /* 0x000000d400007224 */ /* 0x000fe400078e02ff */
[----:B------:R-:W-:Y:S01]  /*7200*/  IMAD.MOV.U32 R69, RZ, RZ, -0x40 ;  /* 0xffffffc0ff457424 */ /* 0x000fe200078e00ff */
[----:B------:R-:W5:Y:S01]  /*7210*/  LDL R15, [R1+0x1c] ;  /* 0x00001c00010f7983 */ /* 0x000f620000100800 */
[----:B------:R-:W-:Y:S03]  /*7220*/  IMAD R0, R210, R213, R0 ;  /* 0x000000d5d2007224 */ /* 0x000fe600078e0200 */
[----:B------:R-:W5:Y:S01]  /*7230*/  LDL R7, [R1+0x10] ;  /* 0x0000100001077983 */ /* 0x000f620000100800 */
[----:B------:R-:W-:Y:S03]  /*7240*/  IMAD.IADD R0, R5, 0x1, R0 ;  /* 0x0000000105007824 */ /* 0x000fe600078e0200 */
[----:B------:R-:W5:Y:S04]  /*7250*/  LDL R16, [R1+0x14] ;  /* 0x0000140001107983 */ /* 0x000f680000100800 */
[----:B------:R-:W5:Y:S04]  /*7260*/  LDL R6, [R1+0x8] ;  /* 0x0000080001067983 */ /* 0x000f680000100800 */
[----:B------:R-:W5:Y:S04]  /*7270*/  LDL R14, [R1+0xc] ;  /* 0x00000c00010e7983 */ /* 0x000f680000100800 */
[----:B------:R-:W5:Y:S04]  /*7280*/  LDL R13, [R1] ;  /* 0x00000000010d7983 */ /* 0x000f680000100800 */
[----:B------:R-:W5:Y:S01]  /*7290*/  LDL R12, [R1+0x4] ;  /* 0x00000400010c7983 */ /* 0x000f620000100800 */
[----:B------:R-:W-:Y:S06]  /*72a0*/  BAR.SYNC.DEFER_BLOCKING 0x0 ;  /* 0x0000000000007b1d */ /* 0x000fec0000010000 */
[----:B------:R-:W-:Y:S01]  /*72b0*/  @P0 STS.128 [R209+0x6000], RZ ;  /* 0x006000ffd1000388 */ /* 0x000fe20000000c00 */
[----:B--2---:R-:W-:Y:S04]  /*72c0*/  LEA R2, P2, R4, R10, 0x6 ;  /* 0x0000000a04027211 */ /* 0x004fe800078430ff */
[----:B------:R-:W-:Y:S02]  /*72d0*/  @!P0 IADD3 R5, P1, R2, R252, RZ ;  /* 0x000000fc02058210 */ /* 0x000fe40007f3e0ff */
[----:B----4-:R-:W-:Y:S02]  /*72e0*/  LEA.HI.X R3, R4, R9, R0, 0x6, P2 ;  /* 0x0000000904037211 */ /* 0x010fe400010f3400 */
[----:B------:R-:W-:Y:S02]  /*72f0*/  @!P0 LEA R0, P2, R212, R2, 0x5 ;  /* 0x00000002d4008211 */ /* 0x000fe400078428ff */
[C---:B---3--:R-:W-:Y:S01]  /*7300*/  @!P0 LEA R10, P4, R2.reuse, R8, 0x1 ;  /* 0x00000008020a8211 */ /* 0x048fe200078808ff */
[----:B------:R-:W-:Y:S03]  /*7310*/  @!P0 IMAD.X R4, R3, 0x1, R251, P1 ;  /* 0x0000000103048824 */ /* 0x000fe600008e06fb */
[----:B-----5:R-:W-:Y:S02]  /*7320*/  @!P0 LEA.HI.X R11, R2, R15, R3, 0x1, P4 ;  /* 0x0000000f020b8211 */ /* 0x020fe400020f0c03 */
[C---:B------:R-:W-:Y:S03]  /*7330*/  @!P0 LEA R8, P3, R5.reuse, R7, 0x1 ;  /* 0x0000000705088211 */ /* 0x040fe600078608ff */
[----:B------:R-:W-:Y:S01]  /*7340*/  @!PT LDS RZ, [RZ] ;  /* 0x00000000fffff984 */ /* 0x000fe20000000800 */
[----:B------:R-:W-:Y:S01]  /*7350*/  @!PT LDS RZ, [RZ] ;  /* 0x00000000fffff984 */ /* 0x000fe20000000800 */
[----:B------:R-:W-:Y:S01]  /*7360*/  @!PT LDS RZ, [RZ] ;  /* 0x00000000fffff984 */ /* 0x000fe20000000800 */
[----:B------:R-:W-:Y:S01]  /*7370*/  @!P0 LDGSTS.E.BYPASS.LTC128B.128 [R209+0x6000], desc[UR8][R10.64] ;  /* 0x060000000ad18fae */ /* 0x000fe2000b901d48 */
[C---:B------:R-:W-:Y:S01]  /*7380*/  @!P0 LEA.HI.X R7, R212.reuse, R3, R213, 0x5, P2 ;  /* 0x00000003d4078211 */ /* 0x040fe200010f2cd5 */
[----:B------:R-:W-:Y:S01]  /*7390*/  @!P0 IMAD.WIDE.U32 R2, R212, 0x30, R2 ;  /* 0x00000030d4028825 */ /* 0x000fe200078e0002 */
[----:B------:R-:W-:Y:S02]  /*73a0*/  @!P0 LEA.HI.X R9, R5, R16, R4, 0x1, P3 ;  /* 0x0000001005098211 */ /* 0x000fe400018f0c04 */
[C---:B------:R-:W-:Y:S03]  /*73b0*/  @!P0 LEA R6, P1, R0.reuse, R6, 0x1 ;  /* 0x0000000600068211 */ /* 0x040fe600078208ff */
[----:B------:R-:W-:Y:S01]  /*73c0*/  @P0 STS.128 [R209+0x6800], RZ ;  /* 0x006800ffd1000388 */ /* 0x000fe20000000c00 */
[----:B------:R-:W-:Y:S01]  /*73d0*/  @!P0 LEA.HI.X R7, R0, R14, R7, 0x1, P1 ;  /* 0x0000000e00078211 */ /* 0x000fe200008f0c07 */
[----:B------:R-:W-:Y:S01]  /*73e0*/  @!P0 IMAD.IADD R0, R250, 0x1, R3 ;  /* 0x00000001fa008824 */ /* 0x000fe200078e0203 */
[C---:B------:R-:W-:Y:S05]  /*73f0*/  @!P0 LEA R4, P1, R2.reuse, R13, 0x1 ;  /* 0x0000000d02048211 */ /* 0x040fea00078208ff */
[----:B------:R-:W-:Y:S01]  /*7400*/  @!PT LDS RZ, [RZ] ;  /* 0x00000000fffff984 */ /* 0x000fe20000000800 */
[----:B------:R-:W-:Y:S01]  /*7410*/  @!PT LDS RZ, [RZ] ;  /* 0x00000000fffff984 */ /* 0x000fe20000000800 */
[----:B------:R-:W-:Y:S01]  /*7420*/  @!PT LDS RZ, [RZ] ;  /* 0x00000000fffff984 */ /* 0x000fe20000000800 */
[----:B------:R-:W-:Y:S01]  /*7430*/  @!P0 LDGSTS.E.BYPASS.LTC128B.128 [R209+0x6800], desc[UR8][R8.64] ;  /* 0x0680000008d18fae */ /* 0x000fe2000b901d48 */
[----:B------:R-:W-:Y:S01]  /*7440*/  @!P0 LEA.HI.X R5, R2, R12, R0, 0x1, P1 ;  /* 0x0000000c02058211 */ /* 0x000fe200008f0c00 */
[----:B------:R-:W-:Y:S06]  /*7450*/  IMAD R2, R210, -0x40, R211 ;  /* 0xffffffc0d2027824 */ /* 0x000fec00078e02d3 */
[----:B------:R-:W-:Y:S01]  /*7460*/  @P0 STS.128 [R209+0x7000], RZ ;  /* 0x007000ffd1000388 */ /* 0x000fe20000000c00 */
[C---:B------:R-:W-:Y:S02]  /*7470*/  IADD3 R3, -R2.reuse, -0x8, RZ ;  /* 0xfffffff802037810 */ /* 0x040fe40007ffe1ff */
[----:B------:R-:W-:Y:S05]  /*7480*/  IADD3 R0, -R2, -0x7, RZ ;  /* 0xfffffff902007810 */ /* 0x000fea0007ffe1ff */
        /* <DEDUP_REMOVED lines=16> */
[----:B------:R-:W-:Y:S01]  /*7590*/  LDSM.16.M88.4 R148, [R204] ;  /* 0x00000000cc94783b */ /* 0x000fe20000000200 */
[C---:B--2---:R-:W-:Y:S07]  /*75a0*/  HMMA.16816.F32 R8, R60.reuse, R16, RZ ;  /* 0x000000103c08723c */ /* 0x044fee00000018ff */
[----:B------:R-:W1:Y:S01]  /*75b0*/  LDSM.16.M88.4 R152, [R200+0x4000] ;  /* 0x00400000c898783b */ /* 0x000e620000000200 */
[-C--:B------:R-:W-:Y:S07]  /*75c0*/  HMMA.16816.F32 R12, R60, R18.reuse, RZ ;  /* 0x000000123c0c723c */ /* 0x080fee00000018ff */
[----:B------:R-:W2:Y:S01]  /*75d0*/  LDSM.16.M88.4 R156, [R204+0x2000] ;  /* 0x00200000cc9c783b */ /* 0x000ea20000000200 */
[C---:B------:R-:W-:Y:S07]  /*75e0*/  HMMA.16816.F32 R16, R64.reuse, R18, RZ ;  /* 0x000000124010723c */ /* 0x040fee00000018ff */
[----:B------:R-:W2:Y:S01]  /*75f0*/  LDSM.16.M88.4 R160, [R200+0x4800] ;  /* 0x00480000c8a0783b */ /* 0x000ea20000000200 */
[-C--:B---3--:R-:W-:Y:S06]  /*7600*/  HMMA.16816.F32 R20, R64, R32.reuse, RZ ;  /* 0x000000204014723c */ /* 0x088fec00000018ff */
[C---:B------:R-:W-:Y:S01]  /*7610*/  HMMA.16816.F32 R24, R60.reuse, R32, RZ ;  /* 0x000000203c18723c */ /* 0x040fe200000018ff */
[----:B------:R-:W3:Y:S05]  /*7620*/  LDSM.16.M88.4 R164, [R200+0x5000] ;  /* 0x00500000c8a4783b */ /* 0x000eea0000000200 */
[-C--:B------:R-:W-:Y:S03]  /*7630*/  HMMA.16816.F32 R28, R60, R34.reuse, RZ ;  /* 0x000000223c1c723c */ /* 0x080fe600000018ff */
[----:B------:R-:W3:Y:S03]  /*7640*/  LDSM.16.M88.4 R168, [R200+0x5800] ;  /* 0x00580000c8a8783b */ /* 0x000ee60000000200 */
[C---:B------:R-:W-:Y:S05]  /*7650*/  HMMA.16816.F32 R32, R64.reuse, R34, RZ ;  /* 0x000000224020723c */ /* 0x040fea00000018ff */
[----:B------:R-:W-:Y:S01]  /*7660*/  LDSM.16.M88.4 R172, [R202] ;  /* 0x00000000caac783b */ /* 0x000fe20000000200 */
[-C--:B----4-:R-:W-:Y:S06]  /*7670*/  HMMA.16816.F32 R36, R64, R48.reuse, RZ ;  /* 0x000000304024723c */ /* 0x090fec00000018ff */
[C---:B------:R-:W-:Y:S01]  /*7680*/  HMMA.16816.F32 R40, R60.reuse, R48, RZ ;  /* 0x000000303c28723c */ /* 0x040fe200000018ff */
[----:B------:R-:W4:Y:S05]  /*7690*/  LDSM.16.M88.4 R176, [R205] ;  /* 0x00000000cdb0783b */ /* 0x000f2a0000000200 */
[-C--:B------:R-:W-:Y:S03]  /*76a0*/  HMMA.16816.F32 R44, R60, R50.reuse, RZ ;  /* 0x000000323c2c723c */ /* 0x080fe600000018ff */
[----:B------:R-:W0:Y:S03]  /*76b0*/  LDGDEPBAR ;  /* 0x00000000000079af */ /* 0x000e260000000000 */
[C---:B------:R-:W-:Y:S05]  /*76c0*/  HMMA.16816.F32 R48, R64.reuse, R50, RZ ;  /* 0x000000324030723c */ /* 0x040fea00000018ff */
[----:B------:R-:W-:Y:S01]  /*76d0*/  LDSM.16.M88.4 R180, [R208] ;  /* 0x00000000d0b4783b */ /* 0x000fe20000000200 */
[-C--:B-----5:R-:W-:Y:S07]  /*76e0*/  HMMA.16816.F32 R52, R64, R144.reuse, RZ ;  /* 0x000000904034723c */ /* 0x0a0fee00000018ff */
[----:B------:R-:W-:Y:S01]  /*76f0*/  LDSM.16.M88.4 R184, [R206] ;  /* 0x00000000ceb8783b */ /* 0x000fe20000000200 */
[C---:B------:R-:W-:Y:S07]  /*7700*/  HMMA.16816.F32 R56, R60.reuse, R144, RZ ;  /* 0x000000903c38723c */ /* 0x040fee00000018ff */
[----:B------:R-:W-:Y:S01]  /*7710*/  LDSM.16.M88.4 R188, [R203] ;  /* 0x00000000cbbc783b */ /* 0x000fe20000000200 */
[-C--:B------:R-:W-:Y:S06]  /*7720*/  HMMA.16816.F32 R60, R60, R146.reuse, RZ ;  /* 0x000000923c3c723c */ /* 0x080fec00000018ff */
[----:B------:R-:W-:Y:S01]  /*7730*/  HMMA.16816.F32 R64, R64, R146, RZ ;  /* 0x000000924040723c */ /* 0x000fe200000018ff */
[----:B------:R-:W5:Y:S05]  /*7740*/  LDSM.16.M88.4 R144, [R202+0x2000] ;  /* 0x00200000ca90783b */ /* 0x000f6a0000000200 */
[-C--:B-1----:R-:W-:Y:S03]  /*7750*/  HMMA.16816.F32 R4, R148, R152.reuse, R4 ;  /* 0x000000989404723c */ /* 0x082fe60000001804 */
[----:B------:R-:W-:Y:S03]  /*7760*/  LDSM.16.M88.4 R192, [R199] ;  /* 0x00000000c7c0783b */ /* 0x000fe60000000200 */
[C---:B--2---:R-:W-:Y:S06]  /*7770*/  HMMA.16816.F32 R8, R156.reuse, R152, R8 ;  /* 0x000000989c08723c */ /* 0x044fec0000001808 */
[-C--:B------:R-:W-:Y:S06]  /*7780*/  HMMA.16816.F32 R12, R156, R154.reuse, R12 ;  /* 0x0000009a9c0c723c */ /* 0x080fec000000180c */
[C---:B------:R-:W-:Y:S01]  /*7790*/  HMMA.16816.F32 R16, R148.reuse, R154, R16 ;  /* 0x0000009a9410723c */ /* 0x040fe20000001810 */
[----:B------:R-:W1:Y:S05]  /*77a0*/  LDSM.16.M88.4 R152, [R207] ;  /* 0x00000000cf98783b */ /* 0x000e6a0000000200 */
[-C--:B------:R-:W-:Y:S06]  /*77b0*/  HMMA.16816.F32 R20, R148, R160.reuse, R20 ;  /* 0x000000a09414723c */ /* 0x080fec0000001814 */
        /* <DEDUP_REMOVED lines=10> */
[----:B------:R-:W-:Y:S01]  /*7860*/  HMMA.16816.F32 R64, R148, R170, R64 ;  /* 0x000000aa9440723c */ /* 0x000fe20000001840 */
[----:B------:R-:W2:Y:S05]  /*7870*/  LDSM.16.M88.4 R148, [R203+0x2000] ;  /* 0x00200000cb94783b */ /* 0x000eaa0000000200 */
        /* <DEDUP_REMOVED lines=17> */
[C---:B--2---:R-:W-:Y:S06]  /*7990*/  HMMA.16816.F32 R8, R148.reuse, R192, R8 ;  /* 0x000000c09408723c */ /* 0x044fec0000001808 */
        /* <DEDUP_REMOVED lines=18> */
[----:B------:R-:W-:Y:S01]  /*7ac0*/  MUFU.TANH R163, R4 ;  /* 0x0000000400a37308 */ /* 0x000fe20000002400 */
[----:B------:R-:W-:Y:S01]  /*7ad0*/  FMUL.FTZ R17, R17, UR5 ;  /* 0x0000000511117c20 */ /* 0x000fe20008410000 */
[----:B------:R-:W-:Y:S08]  /*7ae0*/  FMUL.FTZ R19, R19, UR5 ;  /* 0x0000000513137c20 */ /* 0x000ff00008410000 */
[----:B------:R3:W-:Y:S10]  /*7af0*/  MUFU.TANH R187, R5 ;  /* 0x0000000500bb7308 */ /* 0x0007f40000002400 */
[----:B------:R-:W-:Y:S10]  /*7b00*/  MUFU.TANH R156, R10 ;  /* 0x0000000a009c7308 */ /* 0x000ff40000002400 */
[----:B------:R-:W-:Y:S01]  /*7b10*/  MUFU.TANH R155, R11 ;  /* 0x0000000b009b7308 */ /* 0x000fe20000002400 */
[----:B---3--:R-:W3:Y:S09]  /*7b20*/  LDSM.16.M88.4 R4, [R199+0x800] ;  /* 0x00080000c704783b */ /* 0x008ef20000000200 */
[----:B------:R-:W4:Y:S10]  /*7b30*/  MUFU.TANH R146, R8 ;  /* 0x0000000800927308 */ /* 0x000f340000002400 */
[----:B------:R5:W-:Y:S10]  /*7b40*/  MUFU.TANH R147, R9 ;  /* 0x0000000900937308 */ /* 0x000bf40000002400 */
[----:B------:R1:W-:Y:S10]  /*7b50*/  MUFU.TANH R176, R16 ;  /* 0x0000001000b07308 */ /* 0x0003f40000002400 */
[----:B------:R2:W4:Y:S01]  /*7b60*/  MUFU.TANH R154, R14 ;  /* 0x0000000e009a7308 */ /* 0x0005220000002400 */
[----:B-----5:R-:W5:Y:S09]  /*7b70*/  LDSM.16.M88.4 R8, [R199+0x1000] ;  /* 0x00100000c708783b */ /* 0x020f720000000200 */
[----:B------:R4:W-:Y:S01]  /*7b80*/  MUFU.TANH R153, R15 ;  /* 0x0000000f00997308 */ /* 0x0009e20000002400 */
[-C--:B---3--:R-:W-:Y:S03]  /*7b90*/  HMMA.16816.F32 R20, R188, R4.reuse, R20 ;  /* 0x00000004bc14723c */ /* 0x088fe60000001814 */
[----:B-1----:R-:W-:Y:S03]  /*7ba0*/  VIADD R16, R2, 0x3f ;  /* 0x0000003f02107836 */ /* 0x002fe60000000000 */
[C---:B------:R-:W-:Y:S03]  /*7bb0*/  HMMA.16816.F32 R24, R148.reuse, R4, R24 ;  /* 0x000000049418723c */ /* 0x040fe60000001818 */
[----:B------:R-:W-:Y:S01]  /*7bc0*/  MUFU.TANH R184, R12 ;  /* 0x0000000c00b87308 */ /* 0x000fe20000002400 */
[----:B------:R-:W-:Y:S01]  /*7bd0*/  ISETP.GE.AND P3, PT, R16, RZ, PT ;  /* 0x000000ff1000720c */ /* 0x000fe20003f66270 */
[C---:B--2---:R-:W-:Y:S01]  /*7be0*/  VIADD R14, R2.reuse, 0x37 ;  /* 0x00000037020e7836 */ /* 0x044fe20000000000 */
[-C--:B------:R-:W-:Y:S07]  /*7bf0*/  HMMA.16816.F32 R28, R148, R6.reuse, R28 ;  /* 0x00000006941c723c */ /* 0x080fee000000181c */
[----:B------:R1:W-:Y:S01]  /*7c00*/  MUFU.TANH R186, R13 ;  /* 0x0000000d00ba7308 */ /* 0x0003e20000002400 */
[----:B----4-:R-:W-:Y:S01]  /*7c10*/  VIADD R15, R2, 0x38 ;  /* 0x00000038020f7836 */ /* 0x010fe20000000000 */
[C---:B------:R-:W-:Y:S08]  /*7c20*/  HMMA.16816.F32 R32, R188.reuse, R6, R32 ;  /* 0x00000006bc20723c */ /* 0x040ff00000001820 */
[----:B------:R2:W-:Y:S03]  /*7c30*/  MUFU.TANH R144, R18 ;  /* 0x0000001200907308 */ /* 0x0005e60000002400 */
[----:B------:R-:W-:Y:S01]  /*7c40*/  FMUL.FTZ R21, R21, UR5 ;  /* 0x0000000515157c20 */ /* 0x000fe20008410000 */
[----:B------:R-:W-:Y:S01]  /*7c50*/  FMUL.FTZ R23, R23, UR5 ;  /* 0x0000000517177c20 */ /* 0x000fe20008410000 */
[----:B------:R-:W-:Y:S01]  /*7c60*/  FMUL.FTZ R22, R22, UR5 ;  /* 0x0000000516167c20 */ /* 0x000fe20008410000 */
[----:B------:R-:W-:Y:S01]  /*7c70*/  FMUL.FTZ R20, R20, UR5 ;  /* 0x0000000514147c20 */ /* 0x000fe20008410000 */
[----:B------:R-:W-:Y:S03]  /*7c80*/  FMUL.FTZ R24, R24, UR5 ;  /* 0x0000000518187c20 */ /* 0x000fe60008410000 */
[----:B------:R3:W-:Y:S01]  /*7c90*/  MUFU.TANH R185, R21 ;  /* 0x0000001500b97308 */ /* 0x0007e20000002400 */
[-C--:B-----5:R-:W-:Y:S03]  /*7ca0*/  HMMA.16816.F32 R36, R188, R8.reuse, R36 ;  /* 0x00000008bc24723c */ /* 0x0a0fe60000001824 */
[----:B-1----:R-:W-:Y:S02]  /*7cb0*/  VIADD R13, R2, 0x30 ;  /* 0x00000030020d7836 */ /* 0x002fe40000000000 */
[----:B------:R-:W-:Y:S01]  /*7cc0*/  FMUL.FTZ R26, R26, UR5 ;  /* 0x000000051a1a7c20 */ /* 0x000fe20008410000 */
[C---:B------:R-:W-:Y:S01]  /*7cd0*/  VIADD R12, R2.reuse, 0x2f ;  /* 0x0000002f020c7836 */ /* 0x040fe20000000000 */
[C---:B------:R-:W-:Y:S02]  /*7ce0*/  HMMA.16816.F32 R40, R148.reuse, R8, R40 ;  /* 0x000000089428723c */ /* 0x040fe40000001828 */
[----:B------:R1:W-:Y:S02]  /*7cf0*/  MUFU.TANH R174, R23 ;  /* 0x0000001700ae7308 */ /* 0x0003e40000002400 */
[C---:B--2---:R-:W-:Y:S02]  /*7d00*/  VIADD R18, R2.reuse, 0xffffffef ;  /* 0xffffffef02127836 */ /* 0x044fe40000000000 */
[-C--:B------:R-:W-:Y:S06]  /*7d10*/  HMMA.16816.F32 R44, R148, R10.reuse, R44 ;  /* 0x0000000a942c723c */ /* 0x080fec000000182c */
[----:B------:R2:W-:Y:S01]  /*7d20*/  MUFU.TANH R182, R17 ;  /* 0x0000001100b67308 */ /* 0x0005e20000002400 */
[C---:B---3--:R-:W-:Y:S01]  /*7d30*/  VIADD R21, R2.reuse, 0x8 ;  /* 0x0000000802157836 */ /* 0x048fe20000000000 */
[C---:B------:R-:W-:Y:S04]  /*7d40*/  HMMA.16816.F32 R48, R188.reuse, R10, R48 ;  /* 0x0000000abc30723c */ /* 0x040fe80000001830 */
[----:B------:R-:W-:Y:S04]  /*7d50*/  ISETP.GE.AND P5, PT, R21, RZ, PT ;  /* 0x000000ff1500720c */ /* 0x000fe80003fa6270 */
[----:B------:R-:W-:Y:S03]  /*7d60*/  MUFU.TANH R175, R19 ;  /* 0x0000001300af7308 */ /* 0x000fe60000002400 */
[----:B------:R-:W-:Y:S01]  /*7d70*/  FMUL.FTZ R4, R39, UR5 ;  /* 0x0000000527047c20 */ /* 0x000fe20008410000 */
[----:B------:R-:W-:Y:S01]  /*7d80*/  FMUL.FTZ R27, R27, UR5 ;  /* 0x000000051b1b7c20 */ /* 0x000fe20008410000 */
[C---:B-1----:R-:W-:Y:S01]  /*7d90*/  VIADD R23, R2.reuse, 0x7 ;  /* 0x0000000702177836 */ /* 0x042fe20000000000 */
[----:B------:R-:W-:Y:S01]  /*7da0*/  SEL R3, R3, R21, !P5 ;  /* 0x0000001503037207 */ /* 0x000fe20006800000 */
[----:B------:R-:W-:Y:S03]  /*7db0*/  FMUL.FTZ R5, R41, UR5 ;  /* 0x0000000529057c20 */ /* 0x000fe60008410000 */
[----:B------:R-:W-:Y:S01]  /*7dc0*/  MUFU.TANH R165, R4 ;  /* 0x0000000400a57308 */ /* 0x000fe20000002400 */
[----:B------:R-:W-:Y:S01]  /*7dd0*/  FMUL.FTZ R25, R25, UR5 ;  /* 0x0000000519197c20 */ /* 0x000fe20008410000 */
[----:B------:R-:W-:Y:S01]  /*7de0*/  I2FP.F32.S32 R3, R3 ;  /* 0x0000000300037245 */ /* 0x000fe20000201400 */
[C---:B------:R-:W-:Y:S01]  /*7df0*/  VIADD R11, R2.reuse, 0x47 ;  /* 0x00000047020b7836 */ /* 0x040fe20000000000 */
[----:B------:R-:W-:Y:S01]  /*7e00*/  ISETP.GE.AND P4, PT, R23, RZ, PT ;  /* 0x000000ff1700720c */ /* 0x000fe20003f86270 */
[----:B------:R-:W-:Y:S02]  /*7e10*/  VIADD R10, R2, 0xffffffff ;  /* 0xffffffff020a7836 */ /* 0x000fe40000000000 */
[----:B------:R-:W-:Y:S01]  /*7e20*/  FMUL.FTZ R31, R31, UR5 ;  /* 0x000000051f1f7c20 */ /* 0x000fe20008410000 */
[----:B------:R-:W-:Y:S02]  /*7e30*/  FFMA.FTZ R145, R3, -R68, R145 ;  /* 0x8000004403917223 */ /* 0x000fe40000010091 */
[----:B------:R1:W-:Y:S01]  /*7e40*/  MUFU.TANH R172, R5 ;  /* 0x0000000500ac7308 */ /* 0x0003e20000002400 */
[----:B------:R-:W-:Y:S01]  /*7e50*/  SEL R0, R0, R23, !P4 ;  /* 0x0000001700007207 */ /* 0x000fe20006000000 */
[C---:B------:R-:W-:Y:S01]  /*7e60*/  VIADD R3, R2.reuse, 0x48 ;  /* 0x0000004802037836 */ /* 0x040fe20000000000 */
[----:B------:R-:W-:Y:S01]  /*7e70*/  ISETP.GE.AND P1, PT, R11, RZ, PT ;  /* 0x000000ff0b00720c */ /* 0x000fe20003f26270 */
[C---:B------:R-:W-:Y:S01]  /*7e80*/  VIADD R9, R2.reuse, 0xfffffff8 ;  /* 0xfffffff802097836 */ /* 0x040fe20000000000 */
[----:B------:R-:W-:Y:S01]  /*7e90*/  I2FP.F32.S32 R0, R0 ;  /* 0x0000000000007245 */ /* 0x000fe20000201400 */
[----:B------:R-:W-:Y:S01]  /*7ea0*/  VIADD R8, R2, 0xfffffff7 ;  /* 0xfffffff702087836 */ /* 0x000fe20000000000 */
[----:B------:R-:W-:Y:S03]  /*7eb0*/  ISETP.GE.AND P2, PT, R3, RZ, PT ;  /* 0x000000ff0300720c */ /* 0x000fe60003f46270 */
[----:B------:R3:W4:Y:S01]  /*7ec0*/  MUFU.TANH R152, R22 ;  /* 0x0000001600987308 */ /* 0x0007220000002400 */
[----:B------:R-:W-:Y:S01]  /*7ed0*/  ISETP.GE.AND P6, PT, R10, RZ, PT ;  /* 0x000000ff0a00720c */ /* 0x000fe20003fc6270 */
[----:B------:R-:W-:Y:S01]  /*7ee0*/  FFMA.FTZ R158, R0, -R68, R158 ;  /* 0x80000044009e7223 */ /* 0x000fe2000001009e */
[----:B------:R-:W-:Y:S02]  /*7ef0*/  IMAD R0, R210, R69, 0x40 ;  /* 0x00000040d2007424 */ /* 0x000fe400078e0245 */
[----:B------:R-:W-:Y:S01]  /*7f00*/  FMUL.FTZ R28, R28, UR5 ;  /* 0x000000051c1c7c20 */ /* 0x000fe20008410000 */
[----:B--2---:R-:W-:Y:S02]  /*7f10*/  VIADD R17, R2, 0xfffffff0 ;  /* 0xfffffff002117836 */ /* 0x004fe40000000000 */
[----:B------:R-:W-:Y:S01]  /*7f20*/  FMUL.FTZ R32, R32, UR5 ;  /* 0x0000000520207c20 */ /* 0x000fe20008410000 */
[----:B------:R-:W-:Y:S01]  /*7f30*/  IMAD.IADD R0, R211, 0x1, R0 ;  /* 0x00000001d3007824 */ /* 0x000fe200078e0200 */
[----:B------:R2:W5:Y:S01]  /*7f40*/  MUFU.TANH R183, R20 ;  /* 0x0000001400b77308 */ /* 0x0005620000002400 */
[----:B-1----:R-:W1:Y:S01]  /*7f50*/  LDSM.16.M88.4 R4, [R199+0x1800] ;  /* 0x00180000c704783b */ /* 0x002e620000000200 */
[----:B------:R-:W-:Y:S04]  /*7f60*/  DEPBAR.LE SB0, 0x0 ;  /* 0x000080000000791a */ /* 0x000fe80000000000 */
[----:B------:R-:W-:Y:S01]  /*7f70*/  @!P2 IADD3 R3, -R0, -0x8, RZ ;  /* 0xfffffff80003a810 */ /* 0x000fe20007ffe1ff */
[----:B------:R-:W-:Y:S03]  /*7f80*/  VIADD R19, R2, 0xffffffe8 ;  /* 0xffffffe802137836 */ /* 0x000fe60000000000 */
[----:B------:R4:W-:Y:S01]  /*7f90*/  MUFU.TANH R173, R24 ;  /* 0x0000001800ad7308 */ /* 0x0009e20000002400 */
[----:B------:R-:W-:Y:S01]  /*7fa0*/  BAR.SYNC.DEFER_BLOCKING 0x0 ;  /* 0x0000000000007b1d */ /* 0x000fe20000010000 */
[----:B------:R-:W-:Y:S01]  /*7fb0*/  @!P1 IADD3 R11, -R0, -0x7, RZ ;  /* 0xfffffff9000b9810 */ /* 0x000fe20007ffe1ff */
[----:B---3--:R-:W-:Y:S01]  /*7fc0*/  VIADD R22, R2, 0x28 ;  /* 0x0000002802167836 */ /* 0x008fe20000000000 */
[----:B------:R-:W-:Y:S01]  /*7fd0*/  @!P3 IADD3 R16, -R0, 0x1, RZ ;  /* 0x000000010010b810 */ /* 0x000fe20007ffe1ff */
[----:B------:R-:W-:Y:S01]  /*7fe0*/  FMUL.FTZ R38, R38, UR5 ;  /* 0x0000000526267c20 */ /* 0x000fe20008410000 */
[C---:B------:R-:W-:Y:S01]  /*7ff0*/  @!P6 IADD3 R10, -R2.reuse, 0x1, RZ ;  /* 0x00000001020ae810 */ /* 0x040fe20007ffe1ff */
[----:B------:R-:W-:Y:S03]  /*8000*/  FMUL.FTZ R37, R37, UR5 ;  /* 0x0000000525257c20 */ /* 0x000fe60008410000 */
[----:B------:R3:W-:Y:S01]  /*8010*/  MUFU.TANH R157, R26 ;  /* 0x0000001a009d7308 */ /* 0x0007e20000002400 */
[----:B------:R-:W-:Y:S01]  /*8020*/  ISETP.GE.AND P2, PT, R9, RZ, PT ;  /* 0x000000ff0900720c */ /* 0x000fe20003f46270 */
[----:B--2---:R-:W-:Y:S01]  /*8030*/  VIADD R20, R2, 0xffffffe7 ;  /* 0xffffffe702147836 */ /* 0x004fe20000000000 */
[----:B------:R-:W-:Y:S01]  /*8040*/  ISETP.GE.AND P1, PT, R8, RZ, PT ;  /* 0x000000ff0800720c */ /* 0x000fe20003f26270 */
[----:B------:R-:W-:Y:S01]  /*8050*/  FMUL.FTZ R30, R30, UR5 ;  /* 0x000000051e1e7c20 */ /* 0x000fe20008410000 */
[----:B------:R-:W-:Y:S01]  /*8060*/  ISETP.GE.AND P3, PT, R15, RZ, PT ;  /* 0x000000ff0f00720c */ /* 0x000fe20003f66270 */
[----:B------:R-:W-:Y:S01]  /*8070*/  FMUL.FTZ R29, R29, UR5 ;  /* 0x000000051d1d7c20 */ /* 0x000fe20008410000 */
[----:B------:R-:W-:Y:S03]  /*8080*/  ISETP.GE.AND P6, PT, R14, RZ, PT ;  /* 0x000000ff0e00720c */ /* 0x000fe60003fc6270 */
[----:B------:R2:W-:Y:S01]  /*8090*/  MUFU.TANH R159, R27 ;  /* 0x0000001b009f7308 */ /* 0x0005e20000002400 */
[----:B----4-:R-:W-:Y:S02]  /*80a0*/  VIADD R24, R2, 0x27 ;  /* 0x0000002702187836 */ /* 0x010fe40000000000 */
[----:B------:R-:W-:Y:S01]  /*80b0*/  FMUL.FTZ R34, R34, UR5 ;  /* 0x0000000522227c20 */ /* 0x000fe20008410000 */
[----:B------:R-:W-:Y:S01]  /*80c0*/  FMUL.FTZ R35, R35, UR5 ;  /* 0x0000000523237c20 */ /* 0x000fe20008410000 */
[----:B------:R-:W-:Y:S01]  /*80d0*/  FMUL.FTZ R33, R33, UR5 ;  /* 0x0000000521217c20 */ /* 0x000fe20008410000 */
[----:B------:R-:W-:Y:S01]  /*80e0*/  FMUL.FTZ R36, R36, UR5 ;  /* 0x0000000524247c20 */ /* 0x000fe20008410000 */
[----:B------:R-:W-:Y:S01]  /*80f0*/  @!P2 IADD3 R9, -R2, 0x8, RZ ;  /* 0x000000080209a810 */ /* 0x000fe20007ffe1ff */
[----:B------:R-:W-:Y:S02]  /*8100*/  FMUL.FTZ R41, R44, UR5 ;  /* 0x000000052c297c20 */ /* 0x000fe40008410000 */
[----:B------:R4:W-:Y:S01]  /*8110*/  MUFU.TANH R178, R25 ;  /* 0x0000001900b27308 */ /* 0x0009e20000002400 */
[C---:B------:R-:W-:Y:S01]  /*8120*/  @!P1 IADD3 R8, -R2.reuse, 0x9, RZ ;  /* 0x0000000902089810 */ /* 0x040fe20007ffe1ff */
[----:B---3--:R-:W-:Y:S01]  /*8130*/  VIADD R26, R2, 0x1f ;  /* 0x0000001f021a7836 */ /* 0x008fe20000000000 */
[----:B------:R-:W-:Y:S01]  /*8140*/  @!P3 IADD3 R15, -R0, 0x8, RZ ;  /* 0x00000008000fb810 */ /* 0x000fe20007ffe1ff */
[----:B------:R-:W-:Y:S01]  /*8150*/  FMUL.FTZ R48, R48, UR5 ;  /* 0x0000000530307c20 */ /* 0x000fe20008410000 */
[----:B------:R-:W-:Y:S01]  /*8160*/  @!P6 IADD3 R14, -R0, 0x9, RZ ;  /* 0x00000009000ee810 */ /* 0x000fe20007ffe1ff */
[----:B------:R-:W-:Y:S01]  /*8170*/  FMUL.FTZ R43, R43, UR5 ;  /* 0x000000052b2b7c20 */ /* 0x000fe20008410000 */
[----:B------:R-:W-:Y:S03]  /*8180*/  ISETP.GE.AND P2, PT, R13, RZ, PT ;  /* 0x000000ff0d00720c */ /* 0x000fe60003f46270 */
[----:B------:R3:W-:Y:S01]  /*8190*/  MUFU.TANH R161, R31 ;  /* 0x0000001f00a17308 */ /* 0x0007e20000002400 */
[----:B------:R-:W-:Y:S01]  /*81a0*/  ISETP.GE.AND P1, PT, R12, RZ, PT ;  /* 0x000000ff0c00720c */ /* 0x000fe20003f26270 */
[----:B--2---:R-:W-:Y:S01]  /*81b0*/  VIADD R27, R2, 0xffffffe0 ;  /* 0xffffffe0021b7836 */ /* 0x004fe20000000000 */
[----:B------:R-:W-:Y:S01]  /*81c0*/  ISETP.GE.AND P3, PT, R17, RZ, PT ;  /* 0x000000ff1100720c */ /* 0x000fe20003f66270 */
[-C--:B-1----:R-:W-:Y:S06]  /*81d0*/  HMMA.16816.F32 R52, R188, R4.reuse, R52 ;  /* 0x00000004bc34723c */ /* 0x082fec0000001834 */
[----:B------:R1:W-:Y:S01]  /*81e0*/  MUFU.TANH R181, R28 ;  /* 0x0000001c00b57308 */ /* 0x0003e20000002400 */
[----:B------:R-:W-:Y:S01]  /*81f0*/  ISETP.GE.AND P6, PT, R18, RZ, PT ;  /* 0x000000ff1200720c */ /* 0x000fe20003fc6270 */
[----:B----4-:R-:W-:Y:S03]  /*8200*/  VIADD R25, R2, 0x20 ;  /* 0x0000002002197836 */ /* 0x010fe60000000000 */
[C---:B------:R-:W-:Y:S01]  /*8210*/  @!P5 IADD3 R21, -R0.reuse, 0x38, RZ ;  /* 0x000000380015d810 */ /* 0x040fe20007ffe1ff */
[----:B------:R-:W-:Y:S01]  /*8220*/  FMUL.FTZ R45, R45, UR5 ;  /* 0x000000052d2d7c20 */ /* 0x000fe20008410000 */
[C---:B------:R-:W-:Y:S03]  /*8230*/  HMMA.16816.F32 R56, R148.reuse, R4, R56 ;  /* 0x000000049438723c */ /* 0x040fe60000001838 */
[----:B------:R2:W-:Y:S01]  /*8240*/  MUFU.TANH R39, R32 ;  /* 0x0000002000277308 */ /* 0x0005e20000002400 */
[----:B------:R-:W-:Y:S01]  /*8250*/  @!P2 IADD3 R13, -R0, 0x10, RZ ;  /* 0x00000010000da810 */ /* 0x000fe20007ffe1ff */
[----:B---3--:R-:W-:Y:S01]  /*8260*/  VIADD R31, R2, 0x18 ;  /* 0x00000018021f7836 */ /* 0x008fe20000000000 */
[----:B------:R-:W-:Y:S01]  /*8270*/  @!P1 IADD3 R12, -R0, 0x11, RZ ;  /* 0x00000011000c9810 */ /* 0x000fe20007ffe1ff */
[-C--:B------:R-:W-:Y:S03]  /*8280*/  HMMA.16816.F32 R60, R148, R6.reuse, R60 ;  /* 0x00000006943c723c */ /* 0x080fe6000000183c */
[----:B------:R-:W-:Y:S03]  /*8290*/  ISETP.GE.AND P2, PT, R19, RZ, PT ;  /* 0x000000ff1300720c */ /* 0x000fe60003f46270 */
[----:B------:R3:W-:Y:S01]  /*82a0*/  MUFU.TANH R69, R38 ;  /* 0x0000002600457308 */ /* 0x0007e20000002400 */
[C---:B------:R-:W-:Y:S01]  /*82b0*/  @!P3 IADD3 R17, -R2.reuse, 0x10, RZ ;  /* 0x000000100211b810 */ /* 0x040fe20007ffe1ff */
[C---:B-1----:R-:W-:Y:S03]  /*82c0*/  VIADD R28, R2.reuse, 0xffffffdf ;  /* 0xffffffdf021c7836 */ /* 0x042fe60000000000 */
[----:B------:R-:W-:Y:S01]  /*82d0*/  @!P6 IADD3 R18, -R2, 0x11, RZ ;  /* 0x000000110212e810 */ /* 0x000fe20007ffe1ff */
[----:B------:R-:W-:Y:S01]  /*82e0*/  FMUL.FTZ R42, R42, UR5 ;  /* 0x000000052a2a7c20 */ /* 0x000fe20008410000 */
[----:B------:R-:W-:Y:S01]  /*82f0*/  ISETP.GE.AND P1, PT, R20, RZ, PT ;  /* 0x000000ff1400720c */ /* 0x000fe20003f26270 */
[----:B------:R-:W-:Y:S02]  /*8300*/  HMMA.16816.F32 R64, R188, R6, R64 ;  /* 0x00000006bc40723c */ /* 0x000fe40000001840 */
[----:B------:R1:W-:Y:S02]  /*8310*/  MUFU.TANH R171, R37 ;  /* 0x0000002500ab7308 */ /* 0x0003e40000002400 */
[----:B------:R-:W-:Y:S01]  /*8320*/  ISETP.GE.AND P3, PT, R22, RZ, PT ;  /* 0x000000ff1600720c */ /* 0x000fe20003f66270 */
[----:B--2---:R-:W-:Y:S01]  /*8330*/  VIADD R32, R2, 0x17 ;  /* 0x0000001702207836 */ /* 0x004fe20000000000 */
[----:B------:R-:W-:Y:S01]  /*8340*/  ISETP.GE.AND P6, PT, R24, RZ, PT ;  /* 0x000000ff1800720c */ /* 0x000fe20003fc6270 */
[----:B------:R-:W-:Y:S01]  /*8350*/  FMUL.FTZ R53, R53, UR5 ;  /* 0x0000000535357c20 */ /* 0x000fe20008410000 */
[C---:B------:R-:W-:Y:S04]  /*8360*/  @!P2 IADD3 R19, -R2.reuse, 0x18, RZ ;  /* 0x000000180213a810 */ /* 0x040fe80007ffe1ff */
[----:B------:R2:W-:Y:S01]  /*8370*/  MUFU.TANH R160, R30 ;  /* 0x0000001e00a07308 */ /* 0x0005e20000002400 */
[----:B------:R-:W-:Y:S01]  /*8380*/  ISETP.GE.AND P2, PT, R25, RZ, PT ;  /* 0x000000ff1900720c */ /* 0x000fe20003f46270 */
[C---:B---3--:R-:W-:Y:S01]  /*8390*/  VIADD R38, R2.reuse, 0x10 ;  /* 0x0000001002267836 */ /* 0x048fe20000000000 */
[----:B------:R-:W-:Y:S01]  /*83a0*/  @!P1 IADD3 R20, -R2, 0x19, RZ ;  /* 0x0000001902149810 */ /* 0x000fe20007ffe1ff */
[----:B------:R-:W-:Y:S01]  /*83b0*/  FMUL.FTZ R40, R40, UR5 ;  /* 0x0000000528287c20 */ /* 0x000fe20008410000 */
[----:B------:R-:W-:Y:S01]  /*83c0*/  ISETP.GE.AND P1, PT, R26, RZ, PT ;  /* 0x000000ff1a00720c */ /* 0x000fe20003f26270 */
[----:B------:R-:W-:Y:S01]  /*83d0*/  FMUL.FTZ R46, R46, UR5 ;  /* 0x000000052e2e7c20 */ /* 0x000fe20008410000 */
[C---:B------:R-:W-:Y:S03]  /*83e0*/  @!P3 IADD3 R22, -R0.reuse, 0x18, RZ ;  /* 0x000000180016b810 */ /* 0x040fe60007ffe1ff */
[----:B------:R3:W-:Y:S01]  /*83f0*/  MUFU.TANH R179, R29 ;  /* 0x0000001d00b37308 */ /* 0x0007e20000002400 */
[----:B------:R-:W-:Y:S01]  /*8400*/  @!P6 IADD3 R24, -R0, 0x19, RZ ;  /* 0x000000190018e810 */ /* 0x000fe20007ffe1ff */
[----:B-1----:R-:W-:Y:S01]  /*8410*/  VIADD R37, R2, 0xf ;  /* 0x0000000f02257836 */ /* 0x002fe20000000000 */
[----:B------:R-:W-:Y:S01]  /*8420*/  ISETP.GE.AND P3, PT, R27, RZ, PT ;  /* 0x000000ff1b00720c */ /* 0x000fe20003f66270 */
[----:B------:R-:W-:Y:S01]  /*8430*/  FMUL.FTZ R51, R51, UR5 ;  /* 0x0000000533337c20 */ /* 0x000fe20008410000 */
[----:B------:R-:W-:Y:S01]  /*8440*/  ISETP.GE.AND P6, PT, R31, RZ, PT ;  /* 0x000000ff1f00720c */ /* 0x000fe20003fc6270 */
[----:B------:R-:W-:Y:S01]  /*8450*/  FMUL.FTZ R49, R49, UR5 ;  /* 0x0000000531317c20 */ /* 0x000fe20008410000 */
[----:B------:R-:W-:Y:S03]  /*8460*/  @!P2 IADD3 R25, -R0, 0x20, RZ ;  /* 0x000000200019a810 */ /* 0x000fe60007ffe1ff */
[----:B------:R1:W4:Y:S01]  /*8470*/  MUFU.TANH R77, R34 ;  /* 0x00000022004d7308 */ /* 0x0003220000002400 */
[----:B------:R-:W-:Y:S01]  /*8480*/  ISETP.GE.AND P2, PT, R32, RZ, PT ;  /* 0x000000ff2000720c */ /* 0x000fe20003f46270 */
[----:B--2---:R-:W-:Y:S01]  /*8490*/  VIADD R30, R2, 0xffffffd7 ;  /* 0xffffffd7021e7836 */ /* 0x004fe20000000000 */
[----:B------:R-:W-:Y:S01]  /*84a0*/  @!P1 IADD3 R26, -R0, 0x21, RZ ;  /* 0x00000021001a9810 */ /* 0x000fe20007ffe1ff */
[----:B------:R-:W-:Y:S01]  /*84b0*/  FMUL.FTZ R50, R50, UR5 ;  /* 0x0000000532327c20 */ /* 0x000fe20008410000 */
[----:B------:R-:W-:Y:S01]  /*84c0*/  ISETP.GE.AND P1, PT, R38, RZ, PT ;  /* 0x000000ff2600720c */ /* 0x000fe20003f26270 */
[----:B------:R-:W-:Y:S01]  /*84d0*/  FMUL.FTZ R54, R54, UR5 ;  /* 0x0000000536367c20 */ /* 0x000fe20008410000 */
[----:B------:R-:W-:Y:S03]  /*84e0*/  @!P4 IADD3 R23, -R0, 0x39, RZ ;  /* 0x000000390017c810 */ /* 0x000fe60007ffe1ff */
[----:B------:R2:W-:Y:S01]  /*84f0*/  MUFU.TANH R74, R35 ;  /* 0x00000023004a7308 */ /* 0x0005e20000002400 */
[C---:B------:R-:W-:Y:S01]  /*8500*/  @!P3 IADD3 R27, -R2.reuse, 0x20, RZ ;  /* 0x00000020021bb810 */ /* 0x040fe20007ffe1ff */
[----:B---3--:R-:W-:Y:S01]  /*8510*/  VIADD R29, R2, 0xffffffd8 ;  /* 0xffffffd8021d7836 */ /* 0x008fe20000000000 */
[----:B------:R-:W-:Y:S01]  /*8520*/  @!P6 IADD3 R31, -R0, 0x28, RZ ;  /* 0x00000028001fe810 */ /* 0x000fe20007ffe1ff */
[----:B------:R-:W-:Y:S01]  /*8530*/  FMUL.FTZ R55, R55, UR5 ;  /* 0x0000000537377c20 */ /* 0x000fe20008410000 */
[----:B------:R-:W-:Y:S01]  /*8540*/  ISETP.GE.AND P3, PT, R37, RZ, PT ;  /* 0x000000ff2500720c */ /* 0x000fe20003f66270 */
[----:B------:R-:W-:Y:S01]  /*8550*/  FMUL.FTZ R58, R58, UR5 ;  /* 0x000000053a3a7c20 */ /* 0x000fe20008410000 */
[----:B------:R-:W-:Y:S03]  /*8560*/  ISETP.GE.AND P6, PT, R28, RZ, PT ;  /* 0x000000ff1c00720c */ /* 0x000fe60003fc6270 */
[----:B------:R3:W4:Y:S01]  /*8570*/  MUFU.TANH R44, R33 ;  /* 0x00000021002c7308 */ /* 0x0007220000002400 */
[----:B-1----:R-:W-:Y:S01]  /*8580*/  VIADD R34, R2, 0xffffffd0 ;  /* 0xffffffd002227836 */ /* 0x002fe20000000000 */
[C---:B------:R-:W-:Y:S01]  /*8590*/  @!P2 IADD3 R32, -R0.reuse, 0x29, RZ ;  /* 0x000000290020a810 */ /* 0x040fe20007ffe1ff */
[----:B------:R-:W-:Y:S01]  /*85a0*/  FMUL.FTZ R47, R47, UR5 ;  /* 0x000000052f2f7c20 */ /* 0x000fe20008410000 */
[----:B------:R-:W-:Y:S01]  /*85b0*/  @!P1 IADD3 R38, -R0, 0x30, RZ ;  /* 0x0000003000269810 */ /* 0x000fe20007ffe1ff */
[----:B------:R-:W-:Y:S01]  /*85c0*/  FMUL.FTZ R59, R59, UR5 ;  /* 0x000000053b3b7c20 */ /* 0x000fe20008410000 */
[----:B------:R-:W-:Y:S01]  /*85d0*/  ISETP.GE.AND P2, PT, R29, RZ, PT ;  /* 0x000000ff1d00720c */ /* 0x000fe20003f46270 */
[----:B------:R-:W-:Y:S03]  /*85e0*/  FMUL.FTZ R64, R64, UR5 ;  /* 0x0000000540407c20 */ /* 0x000fe60008410000 */
[----:B------:R1:W-:Y:S01]  /*85f0*/  MUFU.TANH R164, R36 ;  /* 0x0000002400a47308 */ /* 0x0003e20000002400 */
[----:B--2---:R-:W-:Y:S01]  /*8600*/  VIADD R35, R2, 0xffffffc7 ;  /* 0xffffffc702237836 */ /* 0x004fe20000000000 */
[----:B------:R-:W-:Y:S01]  /*8610*/  @!P3 IADD3 R37, -R0, 0x31, RZ ;  /* 0x000000310025b810 */ /* 0x000fe20007ffe1ff */
[----:B------:R-:W-:Y:S01]  /*8620*/  FMUL.FTZ R52, R52, UR5 ;  /* 0x0000000534347c20 */ /* 0x000fe20008410000 */
[----:B------:R-:W-:Y:S01]  /*8630*/  @!P6 IADD3 R28, -R2, 0x21, RZ ;  /* 0x00000021021ce810 */ /* 0x000fe20007ffe1ff */
[----:B------:R-:W-:Y:S01]  /*8640*/  FMUL.FTZ R65, R65, UR5 ;  /* 0x0000000541417c20 */ /* 0x000fe20008410000 */
[----:B------:R-:W-:Y:S01]  /*8650*/  ISETP.GE.AND P1, PT, R30, RZ, PT ;  /* 0x000000ff1e00720c */ /* 0x000fe20003f26270 */
[----:B------:R-:W-:Y:S03]  /*8660*/  FMUL.FTZ R66, R66, UR5 ;  /* 0x0000000542427c20 */ /* 0x000fe60008410000 */
[----:B------:R2:W-:Y:S01]  /*8670*/  MUFU.TANH R162, R48 ;  /* 0x0000003000a27308 */ /* 0x0005e20000002400 */
[----:B---3--:R-:W-:Y:S01]  /*8680*/  VIADD R33, R2, 0xffffffc8 ;  /* 0xffffffc802217836 */ /* 0x008fe20000000000 */
[----:B------:R-:W-:Y:S01]  /*8690*/  ISETP.GE.AND P5, PT, R34, RZ, PT ;  /* 0x000000ff2200720c */ /* 0x000fe20003fa6270 */
[----:B------:R-:W-:Y:S01]  /*86a0*/  FMUL.FTZ R5, R67, UR5 ;  /* 0x0000000543057c20 */ /* 0x000fe20008410000 */
[----:B------:R-:W-:Y:S01]  /*86b0*/  ISETP.GE.AND P4, PT, R35, RZ, PT ;  /* 0x000000ff2300720c */ /* 0x000fe20003f86270 */
[----:B------:R-:W-:Y:S01]  /*86c0*/  FMUL.FTZ R60, R60, UR5 ;  /* 0x000000053c3c7c20 */ /* 0x000fe20008410000 */
[----:B------:R-:W-:Y:S01]  /*86d0*/  ISETP.GE.AND P3, PT, R33, RZ, PT ;  /* 0x000000ff2100720c */ /* 0x000fe20003f66270 */
[----:B------:R-:W-:Y:S03]  /*86e0*/  FMUL.FTZ R7, R57, UR5 ;  /* 0x0000000539077c20 */ /* 0x000fe60008410000 */
[----:B------:R3:W4:Y:S01]  /*86f0*/  MUFU.TANH R177, R43 ;  /* 0x0000002b00b17308 */ /* 0x0007220000002400 */
[----:B-1----:R-:W-:Y:S01]  /*8700*/  VIADD R36, R2, 0xffffffcf ;  /* 0xffffffcf02247836 */ /* 0x002fe20000000000 */
[----:B------:R-:W-:Y:S01]  /*8710*/  IABS R0, R0 ;  /* 0x0000000000007213 */ /* 0x000fe20000000000 */
[----:B------:R-:W-:Y:S01]  /*8720*/  FMUL.FTZ R62, R62, UR5 ;  /* 0x000000053e3e7c20 */ /* 0x000fe20008410000 */
[----:B------:R-:W-:Y:S01]  /*8730*/  @!P2 IADD3 R29, -R2, 0x28, RZ ;  /* 0x00000028021da810 */ /* 0x000fe20007ffe1ff */
[----:B------:R-:W-:Y:S01]  /*8740*/  FMUL.FTZ R63, R63, UR5 ;  /* 0x000000053f3f7c20 */ /* 0x000fe20008410000 */
[----:B------:R-:W-:Y:S04]  /*8750*/  ISETP.GE.AND P6, PT, R36, RZ, PT ;  /* 0x000000ff2400720c */ /* 0x000fe80003fc6270 */
[----:B------:R5:W-:Y:S01]  /*8760*/  MUFU.TANH R168, R41 ;  /* 0x0000002900a87308 */ /* 0x000be20000002400 */
[----:B------:R-:W-:Y:S02]  /*8770*/  I2FP.F32.S32 R0, R0 ;  /* 0x0000000000007245 */ /* 0x000fe40000201400 */
[C---:B------:R-:W-:Y:S02]  /*8780*/  @!P1 IADD3 R30, -R2.reuse, 0x29, RZ ;  /* 0x00000029021e9810 */ /* 0x040fe40007ffe1ff */
[----:B------:R-:W-:Y:S01]  /*8790*/  @!P3 IADD3 R33, -R2, 0x38, RZ ;  /* 0x000000380221b810 */ /* 0x000fe20007ffe1ff */
[-C--:B------:R-:W-:Y:S01]  /*87a0*/  FFMA.FTZ R146, R0, -R68.reuse, R146 ;  /* 0x8000004400927223 */ /* 0x080fe20000010092 */
[C---:B------:R-:W-:Y:S03]  /*87b0*/  @!P5 IADD3 R34, -R2.reuse, 0x30, RZ ;  /* 0x000000300222d810 */ /* 0x040fe60007ffe1ff */
[----:B------:R4:W-:Y:S01]  /*87c0*/  MUFU.TANH R169, R45 ;  /* 0x0000002d00a97308 */ /* 0x0009e20000002400 */
[----:B------:R-:W-:Y:S01]  /*87d0*/  @!P4 IADD3 R35, -R2, 0x39, RZ ;  /* 0x000000390223c810 */ /* 0x000fe20007ffe1ff */
[----:B------:R-:W-:Y:S01]  /*87e0*/  FFMA.FTZ R154, R0, -R68, R154 ;  /* 0x80000044009a7223 */ /* 0x000fe2000001009a */
[----:B------:R-:W-:Y:S02]  /*87f0*/  @!P6 IADD3 R36, -R2, 0x31, RZ ;  /* 0x000000310224e810 */ /* 0x000fe40007ffe1ff */
[----:B------:R-:W-:Y:S02]  /*8800*/  IABS R2, R2 ;  /* 0x0000000200027213 */ /* 0x000fe40000000000 */
[----:B------:R-:W-:Y:S03]  /*8810*/  I2FP.F32.S32 R9, R9 ;  /* 0x0000000900097245 */ /* 0x000fe60000201400 */
[----:B------:R-:W1:Y:S01]  /*8820*/  MUFU.TANH R72, R42 ;  /* 0x0000002a00487308 */ /* 0x000e620000002400 */
[----:B------:R-:W-:Y:S02]  /*8830*/  I2FP.F32.S32 R0, R2 ;  /* 0x0000000200007245 */ /* 0x000fe40000201400 */
[----:B------:R-:W-:Y:S01]  /*8840*/  I2FP.F32.S32 R11, R11 ;  /* 0x0000000b000b7245 */ /* 0x000fe20000201400 */
[CC--:B--2---:R-:W-:Y:S01]  /*8850*/  FFMA.FTZ R48, R9.reuse, -R68.reuse, R176 ;  /* 0x8000004409307223 */ /* 0x0c4fe200000100b0 */
[-C--:B------:R-:W-:Y:S01]  /*8860*/  FFMA.FTZ R152, R9, -R68.reuse, R152 ;  /* 0x8000004409987223 */ /* 0x080fe20000010098 */
[CC--:B---3--:R-:W-:Y:S01]  /*8870*/  FFMA.FTZ R43, R0.reuse, -R68.reuse, R163 ;  /* 0x80000044002b7223 */ /* 0x0c8fe200000100a3 */
[-C--:B------:R-:W-:Y:S03]  /*8880*/  FFMA.FTZ R144, R0, -R68.reuse, R144 ;  /* 0x8000004400907223 */ /* 0x080fe60000010090 */
[----:B------:R2:W-:Y:S01]  /*8890*/  MUFU.TANH R9, R53 ;  /* 0x0000003500097308 */ /* 0x0005e20000002400 */
[----:B------:R-:W-:Y:S01]  /*88a0*/  I2FP.F32.S32 R0, R17 ;  /* 0x0000001100007245 */ /* 0x000fe20000201400 */
[----:B------:R-:W-:Y:S01]  /*88b0*/  FFMA.FTZ R155, R11, -R68, R155 ;  /* 0x800000440b9b7223 */ /* 0x000fe2000001009b */
[----:B------:R-:W-:Y:S02]  /*88c0*/  I2FP.F32.S32 R2, R20 ;  /* 0x0000001400027245 */ /* 0x000fe40000201400 */
[----:B------:R-:W-:Y:S01]  /*88d0*/  I2FP.F32.S32 R10, R10 ;  /* 0x0000000a000a7245 */ /* 0x000fe20000201400 */
[CC--:B-----5:R-:W-:Y:S01]  /*88e0*/  FFMA.FTZ R41, R0.reuse, -R68.reuse, R183 ;  /* 0x8000004400297223 */ /* 0x0e0fe200000100b7 */
[-C--:B----4-:R-:W-:Y:S03]  /*88f0*/  FFMA.FTZ R45, R0, -R68.reuse, R77 ;  /* 0x80000044002d7223 */ /* 0x090fe6000001004d */
[----:B------:R-:W3:Y:S01]  /*8900*/  MUFU.TANH R170, R40 ;  /* 0x0000002800aa7308 */ /* 0x000ee20000002400 */
[----:B------:R-:W-:Y:S01]  /*8910*/  I2FP.F32.S32 R0, R19 ;  /* 0x0000001300007245 */ /* 0x000fe20000201400 */
[CC--:B------:R-:W-:Y:S01]  /*8920*/  FFMA.FTZ R44, R2.reuse, -R68.reuse, R44 ;  /* 0x80000044022c7223 */ /* 0x0c0fe2000001002c */
[----:B------:R-:W-:Y:S01]  /*8930*/  I2FP.F32.S32 R3, R3 ;  /* 0x0000000300037245 */ /* 0x000fe20000201400 */
[----:B------:R-:W-:Y:S01]  /*8940*/  FFMA.FTZ R165, R2, -R68, R165 ;  /* 0x8000004402a57223 */ /* 0x000fe200000100a5 */
[----:B------:R-:W-:Y:S01]  /*8950*/  I2FP.F32.S32 R2, R24 ;  /* 0x0000001800027245 */ /* 0x000fe20000201400 */
[C---:B------:R-:W-:Y:S01]  /*8960*/  FFMA.FTZ R39, R0.reuse, -R68, R39 ;  /* 0x8000004400277223 */ /* 0x040fe20000010027 */
[----:B------:R-:W-:Y:S03]  /*8970*/  I2FP.F32.S32 R8, R8 ;  /* 0x0000000800087245 */ /* 0x000fe60000201400 */
[----:B------:R-:W4:Y:S01]  /*8980*/  MUFU.TANH R73, R46 ;  /* 0x0000002e00497308 */ /* 0x000f220000002400 */
[----:B------:R-:W-:Y:S01]  /*8990*/  I2FP.F32.S32 R14, R14 ;  /* 0x0000000e000e7245 */ /* 0x000fe20000201400 */
[----:B------:R-:W-:Y:S01]  /*89a0*/  FFMA.FTZ R151, R0, -R68, R69 ;  /* 0x8000004400977223 */ /* 0x000fe20000010045 */
[----:B------:R-:W-:Y:S01]  /*89b0*/  I2FP.F32.S32 R0, R22 ;  /* 0x0000001600007245 */ /* 0x000fe20000201400 */
[C---:B------:R-:W-:Y:S01]  /*89c0*/  FFMA.FTZ R148, R2.reuse, -R68, R179 ;  /* 0x8000004402947223 */ /* 0x040fe200000100b3 */
[----:B------:R-:W-:Y:S01]  /*89d0*/  I2FP.F32.S32 R12, R12 ;  /* 0x0000000c000c7245 */ /* 0x000fe20000201400 */
[-C--:B------:R-:W-:Y:S01]  /*89e0*/  FFMA.FTZ R177, R2, -R68.reuse, R177 ;  /* 0x8000004402b17223 */ /* 0x080fe200000100b1 */
[----:B------:R-:W-:Y:S03]  /*89f0*/  I2FP.F32.S32 R2, R27 ;  /* 0x0000001b00027245 */ /* 0x000fe60000201400 */
[----:B------:R5:W5:Y:S01]  /*8a00*/  MUFU.TANH R167, R51 ;  /* 0x0000003300a77308 */ /* 0x000b620000002400 */
[----:B------:R-:W-:Y:S01]  /*8a10*/  I2FP.F32.S32 R15, R15 ;  /* 0x0000000f000f7245 */ /* 0x000fe20000201400 */
[C---:B--2---:R-:W-:Y:S01]  /*8a20*/  FFMA.FTZ R53, R0.reuse, -R68, R181 ;  /* 0x8000004400357223 */ /* 0x044fe200000100b5 */
[----:B------:R-:W-:Y:S01]  /*8a30*/  I2FP.F32.S32 R16, R16 ;  /* 0x0000001000107245 */ /* 0x000fe20000201400 */
[-C--:B-1----:R-:W-:Y:S01]  /*8a40*/  FFMA.FTZ R176, R0, -R68.reuse, R72 ;  /* 0x8000004400b07223 */ /* 0x082fe20000010048 */
[----:B------:R-:W-:Y:S01]  /*8a50*/  I2FP.F32.S32 R0, R25 ;  /* 0x0000001900007245 */ /* 0x000fe20000201400 */
[----:B------:R-:W-:Y:S01]  /*8a60*/  FFMA.FTZ R149, R2, -R68, R164 ;  /* 0x8000004402957223 */ /* 0x000fe200000100a4 */
[----:B------:R-:W-:Y:S03]  /*8a70*/  I2FP.F32.S32 R18, R18 ;  /* 0x0000001200127245 */ /* 0x000fe60000201400 */
[----:B------:R1:W2:Y:S01]  /*8a80*/  MUFU.TANH R163, R49 ;  /* 0x0000003100a37308 */ /* 0x0002a20000002400 */
[----:B------:R-:W-:Y:S01]  /*8a90*/  I2FP.F32.S32 R13, R13 ;  /* 0x0000000d000d7245 */ /* 0x000fe20000201400 */
[-C--:B---3--:R-:W-:Y:S01]  /*8aa0*/  FFMA.FTZ R170, R0, -R68.reuse, R170 ;  /* 0x8000004400aa7223 */ /* 0x088fe200000100aa */
[----:B------:R-:W-:Y:S01]  /*8ab0*/  ISETP.GT.AND P1, PT, R210, RZ, PT ;  /* 0x000000ffd200720c */ /* 0x000fe20003f24270 */
[----:B----4-:R-:W-:Y:S01]  /*8ac0*/  FFMA.FTZ R181, R0, -R68, R73 ;  /* 0x8000004400b57223 */ /* 0x010fe20000010049 */
[----:B------:R-:W-:Y:S01]  /*8ad0*/  I2FP.F32.S32 R0, R28 ;  /* 0x0000001c00007245 */ /* 0x000fe20000201400 */
[----:B------:R-:W-:Y:S01]  /*8ae0*/  FFMA.FTZ R156, R3, -R68, R156 ;  /* 0x80000044039c7223 */ /* 0x000fe2000001009c */
[----:B------:R-:W-:Y:S03]  /*8af0*/  I2FP.F32.S32 R3, R26 ;  /* 0x0000001a00037245 */ /* 0x000fe60000201400 */
[----:B------:R-:W3:Y:S01]  /*8b00*/  MUFU.TANH R166, R50 ;  /* 0x0000003200a67308 */ /* 0x000ee20000002400 */
[----:B------:R-:W-:Y:S01]  /*8b10*/  I2FP.F32.S32 R38, R38 ;  /* 0x0000002600267245 */ /* 0x000fe20000201400 */
[-C--:B-----5:R-:W-:Y:S01]  /*8b20*/  FFMA.FTZ R51, R10, -R68.reuse, R175 ;  /* 0x800000440a337223 */ /* 0x0a0fe200000100af */
[----:B------:R-:W-:Y:S01]  /*8b30*/  I2FP.F32.S32 R21, R21 ;  /* 0x0000001500157245 */ /* 0x000fe20000201400 */
[CC--:B------:R-:W-:Y:S01]  /*8b40*/  FFMA.FTZ R150, R0.reuse, -R68.reuse, R171 ;  /* 0x8000004400967223 */ /* 0x0c0fe200000100ab */
[----:B------:R-:W-:Y:S01]  /*8b50*/  FFMA.FTZ R167, R0, -R68, R167 ;  /* 0x8000004400a77223 */ /* 0x000fe200000100a7 */
[----:B------:R-:W-:Y:S01]  /*8b60*/  I2FP.F32.S32 R0, R30 ;  /* 0x0000001e00007245 */ /* 0x000fe20000201400 */
[-C--:B------:R-:W-:Y:S03]  /*8b70*/  FFMA.FTZ R42, R8, -R68.reuse, R182 ;  /* 0x80000044082a7223 */ /* 0x080fe600000100b6 */
[----:B------:R-:W4:Y:S01]  /*8b80*/  MUFU.TANH R11, R54 ;  /* 0x00000036000b7308 */ /* 0x000f220000002400 */
[-C--:B-1----:R-:W-:Y:S01]  /*8b90*/  FFMA.FTZ R49, R10, -R68.reuse, R187 ;  /* 0x800000440a317223 */ /* 0x082fe200000100bb */
[-C--:B------:R-:W-:Y:S01]  /*8ba0*/  FFMA.FTZ R46, R14, -R68.reuse, R186 ;  /* 0x800000440e2e7223 */ /* 0x080fe200000100ba */
[-C--:B--2---:R-:W-:Y:S01]  /*8bb0*/  FFMA.FTZ R163, R0, -R68.reuse, R163 ;  /* 0x8000004400a37223 */ /* 0x084fe200000100a3 */
[-C--:B------:R-:W-:Y:S01]  /*8bc0*/  FFMA.FTZ R172, R3, -R68.reuse, R172 ;  /* 0x8000004403ac7223 */ /* 0x080fe200000100ac */
[-C--:B------:R-:W-:Y:S01]  /*8bd0*/  FFMA.FTZ R147, R16, -R68.reuse, R147 ;  /* 0x8000004410937223 */ /* 0x080fe20000010093 */
[-C--:B------:R-:W-:Y:S01]  /*8be0*/  FFMA.FTZ R40, R18, -R68.reuse, R185 ;  /* 0x8000004412287223 */ /* 0x080fe200000100b9 */
[-C--:B------:R-:W-:Y:S03]  /*8bf0*/  FFMA.FTZ R153, R16, -R68.reuse, R153 ;  /* 0x8000004410997223 */ /* 0x080fe60000010099 */
[----:B------:R-:W1:Y:S01]  /*8c00*/  MUFU.TANH R4, R55 ;  /* 0x0000003700047308 */ /* 0x000e620000002400 */
[-C--:B---3--:R-:W-:Y:S01]  /*8c10*/  FFMA.FTZ R166, R2, -R68.reuse, R166 ;  /* 0x8000004402a67223 */ /* 0x088fe200000100a6 */
[----:B------:R-:W-:Y:S01]  /*8c20*/  I2FP.F32.S32 R2, R29 ;  /* 0x0000001d00027245 */ /* 0x000fe20000201400 */
[-C--:B------:R-:W-:Y:S01]  /*8c30*/  FFMA.FTZ R157, R15, -R68.reuse, R157 ;  /* 0x800000440f9d7223 */ /* 0x080fe2000001009d */
[-C--:B------:R-:W-:Y:S01]  /*8c40*/  FFMA.FTZ R159, R14, -R68.reuse, R159 ;  /* 0x800000440e9f7223 */ /* 0x080fe2000001009f */
[-C--:B------:R-:W-:Y:S01]  /*8c50*/  FFMA.FTZ R160, R13, -R68.reuse, R160 ;  /* 0x800000440da07223 */ /* 0x080fe200000100a0 */
[-C--:B------:R-:W-:Y:S01]  /*8c60*/  FFMA.FTZ R50, R18, -R68.reuse, R74 ;  /* 0x8000004412327223 */ /* 0x080fe2000001004a */
[CC--:B------:R-:W-:Y:S03]  /*8c70*/  FFMA.FTZ R162, R2.reuse, -R68.reuse, R162 ;  /* 0x8000004402a27223 */ /* 0x0c0fe600000100a2 */
[----:B------:R-:W2:Y:S01]  /*8c80*/  MUFU.TANH R180, R47 ;  /* 0x0000002f00b47308 */ /* 0x000ea20000002400 */
[-C--:B----4-:R-:W-:Y:S01]  /*8c90*/  FFMA.FTZ R182, R2, -R68.reuse, R11 ;  /* 0x8000004402b67223 */ /* 0x090fe2000001000b */
[----:B------:R-:W-:Y:S01]  /*8ca0*/  I2FP.F32.S32 R2, R31 ;  /* 0x0000001f00027245 */ /* 0x000fe20000201400 */
[-C--:B------:R-:W-:Y:S01]  /*8cb0*/  FFMA.FTZ R54, R8, -R68.reuse, R174 ;  /* 0x8000004408367223 */ /* 0x080fe200000100ae */
[-C--:B------:R-:W-:Y:S01]  /*8cc0*/  FFMA.FTZ R161, R12, -R68.reuse, R161 ;  /* 0x800000440ca17223 */ /* 0x080fe200000100a1 */
[----:B------:R-:W-:Y:S01]  /*8cd0*/  FMUL.FTZ R8, R56, UR5 ;  /* 0x0000000538087c20 */ /* 0x000fe20008410000 */
[----:B------:R-:W-:Y:S01]  /*8ce0*/  FMUL.FTZ R31, R61, UR5 ;  /* 0x000000053d1f7c20 */ /* 0x000fe20008410000 */
[-C--:B------:R-:W-:Y:S03]  /*8cf0*/  FFMA.FTZ R168, R2, -R68.reuse, R168 ;  /* 0x8000004402a87223 */ /* 0x080fe600000100a8 */
[----:B------:R-:W3:Y:S01]  /*8d00*/  MUFU.TANH R58, R58 ;  /* 0x0000003a003a7308 */ /* 0x000ee20000002400 */
[----:B-1----:R-:W-:Y:S01]  /*8d10*/  FFMA.FTZ R183, R0, -R68, R4 ;  /* 0x8000004400b77223 */ /* 0x002fe20000010004 */
[----:B------:R-:W-:Y:S01]  /*8d20*/  I2FP.F32.S32 R0, R32 ;  /* 0x0000002000007245 */ /* 0x000fe20000201400 */
[-C--:B------:R-:W-:Y:S01]  /*8d30*/  FFMA.FTZ R55, R13, -R68.reuse, R173 ;  /* 0x800000440d377223 */ /* 0x080fe200000100ad */
[----:B------:R-:W-:Y:S02]  /*8d40*/  I2FP.F32.S32 R4, R33 ;  /* 0x0000002100047245 */ /* 0x000fe40000201400 */
[----:B------:R-:W-:Y:S01]  /*8d50*/  I2FP.F32.S32 R32, R23 ;  /* 0x0000001700207245 */ /* 0x000fe20000201400 */
[-C--:B------:R-:W-:Y:S03]  /*8d60*/  FFMA.FTZ R169, R0, -R68.reuse, R169 ;  /* 0x8000004400a97223 */ /* 0x080fe600000100a9 */
[----:B------:R-:W1:Y:S01]  /*8d70*/  MUFU.TANH R59, R59 ;  /* 0x0000003b003b7308 */ /* 0x000e620000002400 */
[-C--:B--2---:R-:W-:Y:S01]  /*8d80*/  FFMA.FTZ R180, R3, -R68.reuse, R180 ;  /* 0x8000004403b47223 */ /* 0x084fe200000100b4 */
[----:B------:R-:W-:Y:S01]  /*8d90*/  I2FP.F32.S32 R3, R35 ;  /* 0x0000002300037245 */ /* 0x000fe20000201400 */
[-C--:B------:R-:W-:Y:S07]  /*8da0*/  FFMA.FTZ R47, R15, -R68.reuse, R184 ;  /* 0x800000440f2f7223 */ /* 0x080fee00000100b8 */
[----:B------:R2:W4:Y:S01]  /*8db0*/  MUFU.TANH R10, R52 ;  /* 0x00000034000a7308 */ /* 0x0005220000002400 */
[----:B---3--:R-:W-:Y:S01]  /*8dc0*/  FFMA.FTZ R186, R2, -R68, R58 ;  /* 0x8000004402ba7223 */ /* 0x008fe2000001003a */
[----:B------:R-:W-:Y:S08]  /*8dd0*/  I2FP.F32.S32 R2, R34 ;  /* 0x0000002200027245 */ /* 0x000ff00000201400 */
[----:B------:R-:W3:Y:S01]  /*8de0*/  MUFU.TANH R64, R64 ;  /* 0x0000004000407308 */ /* 0x000ee20000002400 */
[----:B-1----:R-:W-:Y:S01]  /*8df0*/  FFMA.FTZ R187, R0, -R68, R59 ;  /* 0x8000004400bb7223 */ /* 0x002fe2000001003b */
[----:B------:R-:W-:Y:S05]  /*8e00*/  I2FP.F32.S32 R0, R36 ;  /* 0x0000002400007245 */ /* 0x000fea0000201400 */
[-C--:B------:R-:W-:Y:S03]  /*8e10*/  FFMA.FTZ R173, R0, -R68.reuse, R9 ;  /* 0x8000004400ad7223 */ /* 0x080fe60000010009 */
[----:B------:R-:W1:Y:S01]  /*8e20*/  MUFU.TANH R65, R65 ;  /* 0x0000004100417308 */ /* 0x000e620000002400 */
[-C--:B--2---:R-:W-:Y:S01]  /*8e30*/  FFMA.FTZ R52, R12, -R68.reuse, R178 ;  /* 0x800000440c347223 */ /* 0x084fe200000100b2 */
[-C--:B----4-:R-:W-:Y:S08]  /*8e40*/  FFMA.FTZ R171, R2, -R68.reuse, R10 ;  /* 0x8000004402ab7223 */ /* 0x090ff0000001000a */
[----:B------:R-:W2:Y:S01]  /*8e50*/  MUFU.TANH R66, R66 ;  /* 0x0000004200427308 */ /* 0x000ea20000002400 */
[----:B---3--:R-:W-:Y:S01]  /*8e60*/  FFMA.FTZ R178, R4, -R68, R64 ;  /* 0x8000004404b27223 */ /* 0x008fe20000010040 */
[----:B------:R-:W-:Y:S04]  /*8e70*/  FMNMX.FTZ R4, R43, R70, !PT ;  /* 0x000000462b047209 */ /* 0x000fe80007810000 */
[----:B------:R-:W-:Y:S04]  /*8e80*/  FMNMX.FTZ R6, R49, R4, !PT ;  /* 0x0000000431067209 */ /* 0x000fe80007810000 */
[----:B------:R-:W3:Y:S01]  /*8e90*/  MUFU.TANH R5, R5 ;  /* 0x0000000500057308 */ /* 0x000ee20000002400 */
[-C--:B-1----:R-:W-:Y:S01]  /*8ea0*/  FFMA.FTZ R179, R3, -R68.reuse, R65 ;  /* 0x8000004403b37223 */ /* 0x082fe20000010041 */
[----:B------:R-:W-:Y:S04]  /*8eb0*/  FMNMX.FTZ R3, R145, R71, !PT ;  /* 0x0000004791037209 */ /* 0x000fe80007810000 */
[----:B------:R-:W-:Y:S04]  /*8ec0*/  FMNMX.FTZ R4, R158, R3, !PT ;  /* 0x000000039e047209 */ /* 0x000fe80007810000 */
[----:B------:R-:W1:Y:S01]  /*8ed0*/  MUFU.TANH R8, R8 ;  /* 0x0000000800087308 */ /* 0x000e620000002400 */
[----:B--2---:R-:W-:Y:S01]  /*8ee0*/  FFMA.FTZ R184, R2, -R68, R66 ;  /* 0x8000004402b87223 */ /* 0x004fe20000010042 */
[----:B------:R-:W-:Y:S02]  /*8ef0*/  FMNMX.FTZ R2, R146, R75, !PT ;  /* 0x0000004b92027209 */ /* 0x000fe40007810000 */
[----:B------:R-:W-:Y:S02]  /*8f00*/  FMNMX.FTZ R4, R144, R4, !PT ;  /* 0x0000000490047209 */ /* 0x000fe40007810000 */
[----:B------:R-:W-:Y:S02]  /*8f10*/  FMNMX.FTZ R3, R147, R2, !PT ;  /* 0x0000000293037209 */ /* 0x000fe40007810000 */
[----:B------:R-:W-:Y:S01]  /*8f20*/  FMNMX.FTZ R4, R51, R4, !PT ;  /* 0x0000000433047209 */ /* 0x000fe20007810000 */
[----:B---3--:R-:W-:Y:S01]  /*8f30*/  FFMA.FTZ R185, R0, -R68, R5 ;  /* 0x8000004400b97223 */ /* 0x008fe20000010005 */
[----:B------:R-:W-:Y:S01]  /*8f40*/  FMNMX.FTZ R5, R156, R76, !PT ;  /* 0x0000004c9c057209 */ /* 0x000fe20007810000 */
[----:B------:R-:W2:Y:S01]  /*8f50*/  MUFU.TANH R60, R60 ;  /* 0x0000003c003c7308 */ /* 0x000ea20000002400 */
[----:B------:R-:W-:Y:S02]  /*8f60*/  FMNMX.FTZ R3, R47, R3, !PT ;  /* 0x000000032f037209 */ /* 0x000fe40007810000 */
[----:B------:R-:W-:Y:S02]  /*8f70*/  FMNMX.FTZ R2, R155, R5, !PT ;  /* 0x000000059b027209 */ /* 0x000fe40007810000 */
[----:B------:R-:W-:Y:S01]  /*8f80*/  FMNMX.FTZ R5, R48, R6, !PT ;  /* 0x0000000630057209 */ /* 0x000fe20007810000 */
[----:B-1----:R-:W-:Y:S01]  /*8f90*/  FFMA.FTZ R175, R38, -R68, R8 ;  /* 0x8000004426af7223 */ /* 0x002fe20000010008 */
[----:B------:R-:W-:Y:S03]  /*8fa0*/  FMNMX.FTZ R2, R154, R2, !PT ;  /* 0x000000029a027209 */ /* 0x000fe60007810000 */
[----:B------:R-:W1:Y:S01]  /*8fb0*/  MUFU.TANH R7, R7 ;  /* 0x0000000700077308 */ /* 0x000e620000002400 */
[----:B------:R-:W-:Y:S02]  /*8fc0*/  FMNMX.FTZ R5, R42, R5, !PT ;  /* 0x000000052a057209 */ /* 0x000fe40007810000 */
[----:B------:R-:W-:Y:S02]  /*8fd0*/  FMNMX.FTZ R3, R46, R3, !PT ;  /* 0x000000032e037209 */ /* 0x000fe40007810000 */
[----:B------:R-:W-:Y:S02]  /*8fe0*/  FMNMX.FTZ R2, R153, R2, !PT ;  /* 0x0000000299027209 */ /* 0x000fe40007810000 */
[----:B------:R-:W-:Y:S03]  /*8ff0*/  FMNMX.FTZ R5, R41, R5, !PT ;  /* 0x0000000529057209 */ /* 0x000fe60007810000 */
[----:B------:R-:W3:Y:S01]  /*9000*/  MUFU.TANH R31, R31 ;  /* 0x0000001f001f7308 */ /* 0x000ee20000002400 */
[----:B------:R-:W-:Y:S01]  /*9010*/  FMNMX.FTZ R4, R152, R4, !PT ;  /* 0x0000000498047209 */ /* 0x000fe20007810000 */
[----:B--2---:R-:W-:Y:S01]  /*9020*/  FFMA.FTZ R188, R21, -R68, R60 ;  /* 0x8000004415bc7223 */ /* 0x004fe2000001003c */
[----:B------:R-:W-:Y:S02]  /*9030*/  FMNMX.FTZ R3, R55, R3, !PT ;  /* 0x0000000337037209 */ /* 0x000fe40007810000 */
[----:B------:R-:W-:Y:S02]  /*9040*/  FMNMX.FTZ R2, R157, R2, !PT ;  /* 0x000000029d027209 */ /* 0x000fe40007810000 */
[----:B------:R-:W-:Y:S03]  /*9050*/  FMNMX.FTZ R5, R40, R5, !PT ;  /* 0x0000000528057209 */ /* 0x000fe60007810000 */
[----:B------:R2:W4:Y:S01]  /*9060*/  MUFU.TANH R77, R62 ;  /* 0x0000003e004d7308 */ /* 0x0005220000002400 */
        /* <DEDUP_REMOVED lines=22> */
[----:B------:R2:W1:Y:S01]  /*91d0*/  MUFU.TANH R2, R63 ;  /* 0x0000003f00027308 */ /* 0x0004620000002400 */
        /* <DEDUP_REMOVED lines=9> */
[----:B-1----:R-:W-:Y:S01]  /*9270*/  FFMA.FTZ R174, R0, -R68, R7 ;  /* 0x8000004400ae7223 */ /* 0x002fe20000010007 */
[----:B------:R-:W-:Y:S02]  /*9280*/  FMNMX.FTZ R74, R178, R74, !PT ;  /* 0x0000004ab24a7209 */ /* 0x000fe40007810000 */
[----:B------:R-:W-:Y:S02]  /*9290*/  FMNMX.FTZ R30, R180, R5, !PT ;  /* 0x00000005b41e7209 */ /* 0x000fe40007810000 */
[----:B------:R-:W-:Y:S02]  /*92a0*/  FMNMX.FTZ R29, R175, R4, !PT ;  /* 0x00000004af1d7209 */ /* 0x000fe40007810000 */
[----:B------:R-:W-:Y:S02]  /*92b0*/  FMNMX.FTZ R73, R184, R3, !PT ;  /* 0x00000003b8497209 */ /* 0x000fe40007810000 */
[----:B------:R-:W-:Y:S01]  /*92c0*/  FMNMX.FTZ R74, R179, R74, !PT ;  /* 0x0000004ab34a7209 */ /* 0x000fe20007810000 */
[----:B--234-:R-:W-:Y:S06]  /*92d0*/  @P1 BRA `(.L_x_1892) ;  /* 0xffffffd800741947 */ /* 0x01cfec000383ffff */
.L_x_1891:
[----:B-1----:R-:W1:Y:S01]  /*92e0*/  SHFL.BFLY PT, R6, R74, 0x2, 0x1f ;  /* 0x0c401f004a067f89 */ /* 0x002e6200000e0000 */
[----:B------:R-:W-:Y:S01]  /*92f0*/  FMNMX.FTZ R73, R185, R73, !PT ;  /* 0x00000049b9497209 */ /* 0x000fe20007810000 */
[-C--:B------:R-:W-:Y:S01]  /*9300*/  FFMA.FTZ R77, R38, -R68.reuse, R77 ;  /* 0x80000044264d7223 */ /* 0x080fe2000001004d */
[----:B------:R-:W-:Y:S01]  /*9310*/  FMNMX.FTZ R3, R174, R29, !PT ;  /* 0x0000001dae037209 */ /* 0x000fe20007810000 */
[----:B------:R-:W-:Y:S01]  /*9320*/  FFMA.FTZ R2, R0, -R68, R2 ;  /* 0x8000004400027223 */ /* 0x000fe20000010002 */
[----:B------:R-:W-:Y:S03]  /*9330*/  FMNMX.FTZ R4, R186, R30, !PT ;  /* 0x0000001eba047209 */ /* 0x000fe60007810000 */
[----:B------:R-:W2:Y:S01]  /*9340*/  SHFL.BFLY PT, R7, R73, 0x2, 0x1f ;  /* 0x0c401f0049077f89 */ /* 0x000ea200000e0000 */
[----:B------:R-:W-:Y:S01]  /*9350*/  FMNMX.FTZ R5, R188, R3, !PT ;  /* 0x00000003bc057209 */ /* 0x000fe20007810000 */
[----:B------:R-:W-:Y:S01]  /*9360*/  FFMA.FTZ R164, R32, -R68, R31 ;  /* 0x8000004420a47223 */ /* 0x000fe2000001001f */
[----:B------:R-:W-:Y:S05]  /*9370*/  FMNMX.FTZ R3, R187, R4, !PT ;  /* 0x00000004bb037209 */ /* 0x000fea0007810000 */
[----:B------:R-:W-:Y:S01]  /*9380*/  LDSM.16.MT88.4 R24, [R79+0x6000] ;  /* 0x006000004f18783b */ /* 0x000fe20000004200 */
[----:B------:R-:W-:Y:S02]  /*9390*/  FMNMX.FTZ R0, R77, R3, !PT ;  /* 0x000000034d007209 */ /* 0x000fe40007810000 */
[----:B------:R-:W-:Y:S02]  /*93a0*/  FMNMX.FTZ R5, R164, R5, !PT ;  /* 0x00000005a4057209 */ /* 0x000fe40007810000 */
[----:B------:R-:W-:Y:S03]  /*93b0*/  FMNMX.FTZ R0, R2, R0, !PT ;  /* 0x0000000002007209 */ /* 0x000fe60007810000 */
[----:B------:R-:W-:Y:S08]  /*93c0*/  LDSM.16.MT88.4 R56, [R196+0x6000] ;  /* 0x00600000c438783b */ /* 0x000ff00000004200 */
[----:B------:R-:W3:Y:S08]  /*93d0*/  SHFL.BFLY PT, R3, R0, 0x2, 0x1f ;  /* 0x0c401f0000037f89 */ /* 0x000ef000000e0000 */
[----:B------:R-:W4:Y:S01]  /*93e0*/  SHFL.BFLY PT, R4, R5, 0x2, 0x1f ;  /* 0x0c401f0005047f89 */ /* 0x000f2200000e0000 */
[----:B-1----:R-:W-:Y:S02]  /*93f0*/  FMNMX.FTZ R74, R74, R6, !PT ;  /* 0x000000064a4a7209 */ /* 0x002fe40007810000 */
[----:B--2---:R-:W-:Y:S05]  /*9400*/  FMNMX.FTZ R73, R73, R7, !PT ;  /* 0x0000000749497209 */ /* 0x004fea0007810000 */
[----:B------:R-:W1:Y:S08]  /*9410*/  SHFL.BFLY PT, R6, R74, 0x1, 0x1f ;  /* 0x0c201f004a067f89 */ /* 0x000e7000000e0000 */
[----:B------:R-:W2:Y:S01]  /*9420*/  SHFL.BFLY PT, R7, R73, 0x1, 0x1f ;  /* 0x0c201f0049077f89 */ /* 0x000ea200000e0000 */
[----:B---3--:R-:W-:Y:S02]  /*9430*/  FMNMX.FTZ R3, R0, R3, !PT ;  /* 0x0000000300037209 */ /* 0x008fe40007810000 */
[----:B----4-:R-:W-:Y:S05]  /*9440*/  FMNMX.FTZ R8, R5, R4, !PT ;  /* 0x0000000405087209 */ /* 0x010fea0007810000 */
[----:B------:R-:W3:Y:S01]  /*9450*/  SHFL.BFLY PT, R5, R3, 0x1, 0x1f ;  /* 0x0c201f0003057f89 */ /* 0x000ee200000e0000 */
[----:B-1----:R-:W-:Y:S07]  /*9460*/  FMNMX.FTZ R74, R74, R6, !PT ;  /* 0x000000064a4a7209 */ /* 0x002fee0007810000 */
[----:B------:R-:W1:Y:S01]  /*9470*/  SHFL.BFLY PT, R72, R8, 0x1, 0x1f ;  /* 0x0c201f0008487f89 */ /* 0x000e6200000e0000 */
[----:B--2---:R-:W-:Y:S01]  /*9480*/  FMNMX.FTZ R73, R73, R7, !PT ;  /* 0x0000000749497209 */ /* 0x004fe20007810000 */
[C---:B------:R-:W-:Y:S01]  /*9490*/  FADD.FTZ R0, -R74.reuse, R70 ;  /* 0x000000464a007221 */ /* 0x040fe20000010100 */
[----:B------:R-:W-:Y:S03]  /*94a0*/  FSETP.NEU.FTZ.AND P2, PT, R74, -INF , PT ;  /* 0xff8000004a00780b */ /* 0x000fe60003f5d000 */
[----:B------:R-:W-:Y:S01]  /*94b0*/  FMUL.FTZ R4, R0, UR4 ;  /* 0x0000000400047c20 */ /* 0x000fe20008410000 */
[----:B------:R-:W-:Y:S03]  /*94c0*/  FADD.FTZ R0, -R73, R71 ;  /* 0x0000004749007221 */ /* 0x000fe60000010100 */
[----:B------:R2:W4:Y:S01]  /*94d0*/  MUFU.EX2 R71, R4 ;  /* 0x0000000400477308 */ /* 0x0005220000000800 */
[----:B---3--:R-:W-:Y:S02]  /*94e0*/  FMNMX.FTZ R69, R3, R5, !PT ;  /* 0x0000000503457209 */ /* 0x008fe40007810000 */
[----:B-1----:R-:W-:Y:S01]  /*94f0*/  FMNMX.FTZ R72, R8, R72, !PT ;  /* 0x0000004808487209 */ /* 0x002fe20007810000 */
[----:B--2---:R-:W-:Y:S01]  /*9500*/  FMUL.FTZ R4, R0, UR4 ;  /* 0x0000000400047c20 */ /* 0x004fe20008410000 */
[C---:B----4-:R-:W-:Y:S01]  /*9510*/  FMUL.FTZ R17, R71.reuse, R89 ;  /* 0x0000005947117220 */ /* 0x050fe20000410000 */
[C---:B------:R-:W-:Y:S01]  /*9520*/  FMUL.FTZ R21, R71.reuse, R97 ;  /* 0x0000006147157220 */ /* 0x040fe20000410000 */
[C---:B------:R-:W-:Y:S03]  /*9530*/  FMUL.FTZ R33, R71.reuse, R105 ;  /* 0x0000006947217220 */ /* 0x040fe60000410000 */
[----:B------:R1:W2:Y:S01]  /*9540*/  MUFU.EX2 R70, R4 ;  /* 0x0000000400467308 */ /* 0x0002a20000000800 */
[----:B------:R-:W-:Y:S01]  /*9550*/  FADD.FTZ R0, -R72, R75 ;  /* 0x0000004b48007221 */ /* 0x000fe20000010100 */
[----:B------:R-:W-:Y:S01]  /*9560*/  FMUL.FTZ R75, R74, UR4 ;  /* 0x000000044a4b7c20 */ /* 0x000fe20008410000 */
[C---:B------:R-:W-:Y:S01]  /*9570*/  FMUL.FTZ R64, R71.reuse, R136 ;  /* 0x0000008847407220 */ /* 0x040fe20000410000 */
[----:B------:R-:W-:Y:S01]  /*9580*/  FMUL.FTZ R65, R71, R137 ;  /* 0x0000008947417220 */ /* 0x000fe20000410000 */
[----:B------:R-:W-:Y:S01]  /*9590*/  FMUL.FTZ R3, R0, UR4 ;  /* 0x0000000400037c20 */ /* 0x000fe20008410000 */
[----:B------:R-:W-:Y:S01]  /*95a0*/  FADD.FTZ R0, -R69, R76 ;  /* 0x0000004c45007221 */ /* 0x000fe20000010100 */
[----:B------:R-:W-:Y:S01]  /*95b0*/  FSEL R75, R75, RZ, P2 ;  /* 0x000000ff4b4b7208 */ /* 0x000fe20001000000 */
[C---:B------:R-:W-:Y:S01]  /*95c0*/  FMUL.FTZ R76, R73.reuse, UR4 ;  /* 0x00000004494c7c20 */ /* 0x040fe20008410000 */
[----:B------:R-:W-:Y:S01]  /*95d0*/  FSETP.NEU.FTZ.AND P2, PT, R73, -INF , PT ;  /* 0xff8000004900780b */ /* 0x000fe20003f5d000 */
[----:B------:R-:W-:Y:S01]  /*95e0*/  FMUL.FTZ R0, R0, UR4 ;  /* 0x0000000400007c20 */ /* 0x000fe20008410000 */
[----:B------:R-:W3:Y:S01]  /*95f0*/  MUFU.EX2 R3, R3 ;  /* 0x0000000300037308 */ /* 0x000ee20000000800 */
[--C-:B------:R-:W-:Y:S01]  /*9600*/  FFMA.FTZ R9, R44, UR4, -R75.reuse ;  /* 0x000000042c097c23 */ /* 0x100fe2000801084b */
[----:B------:R-:W-:Y:S01]  /*9610*/  FSEL R76, R76, RZ, P2 ;  /* 0x000000ff4c4c7208 */ /* 0x000fe20001000000 */
[----:B------:R-:W-:Y:S01]  /*9620*/  FMUL.FTZ R37, R71, R113 ;  /* 0x0000007147257220 */ /* 0x000fe20000410000 */
[----:B------:R-:W-:Y:S01]  /*9630*/  FSETP.NEU.FTZ.AND P2, PT, R72, -INF , PT ;  /* 0xff8000004800780b */ /* 0x000fe20003f5d000 */
[--C-:B------:R-:W-:Y:S01]  /*9640*/  FFMA.FTZ R62, R162, UR4, -R75.reuse ;  /* 0x00000004a23e7c23 */ /* 0x100fe2000801084b */
[--C-:B-1----:R-:W-:Y:S01]  /*9650*/  FFMA.FTZ R4, R43, UR4, -R75.reuse ;  /* 0x000000042b047c23 */ /* 0x102fe2000801084b */
[C---:B--2---:R-:W-:Y:S03]  /*9660*/  FMUL.FTZ R18, R70.reuse, R90 ;  /* 0x0000005a46127220 */ /* 0x044fe60000410000 */
[----:B------:R-:W1:Y:S01]  /*9670*/  MUFU.EX2 R0, R0 ;  /* 0x0000000000007308 */ /* 0x000e620000000800 */
[C---:B------:R-:W-:Y:S01]  /*9680*/  FMUL.FTZ R19, R70.reuse, R91 ;  /* 0x0000005b46137220 */ /* 0x040fe20000410000 */
[C---:B------:R-:W-:Y:S01]  /*9690*/  FMUL.FTZ R22, R70.reuse, R98 ;  /* 0x0000006246167220 */ /* 0x040fe20000410000 */
[C---:B------:R-:W-:Y:S01]  /*96a0*/  FMUL.FTZ R23, R70.reuse, R99 ;  /* 0x0000006346177220 */ /* 0x040fe20000410000 */
[C---:B------:R-:W-:Y:S01]  /*96b0*/  FMUL.FTZ R34, R70.reuse, R106 ;  /* 0x0000006a46227220 */ /* 0x040fe20000410000 */
[C---:B------:R-:W-:Y:S01]  /*96c0*/  FMUL.FTZ R35, R70.reuse, R107 ;  /* 0x0000006b46237220 */ /* 0x040fe20000410000 */
[--C-:B------:R-:W-:Y:S01]  /*96d0*/  FFMA.FTZ R5, R51, UR4, -R76.reuse ;  /* 0x0000000433057c23 */ /* 0x100fe2000801084c */
[----:B------:R-:W-:Y:S03]  /*96e0*/  FMUL.FTZ R51, R70, R123 ;  /* 0x0000007b46337220 */ /* 0x000fe60000410000 */
[----:B------:R2:W-:Y:S01]  /*96f0*/  MUFU.EX2 R239, R4 ;  /* 0x0000000400ef7308 */ /* 0x0005e20000000800 */
[C---:B---3--:R-:W-:Y:S01]  /*9700*/  FMUL.FTZ R13, R3.reuse, R93 ;  /* 0x0000005d030d7220 */ /* 0x048fe20000410000 */
[--C-:B------:R-:W-:Y:S01]  /*9710*/  FFMA.FTZ R7, R152, UR4, -R76.reuse ;  /* 0x0000000498077c23 */ /* 0x100fe2000801084c */
[----:B------:R-:W-:Y:S01]  /*9720*/  FMUL.FTZ R61, R3, R141 ;  /* 0x0000008d033d7220 */ /* 0x000fe20000410000 */
[C---:B------:R-:W-:Y:S01]  /*9730*/  FMUL.FTZ R66, R70.reuse, R138 ;  /* 0x0000008a46427220 */ /* 0x040fe20000410000 */
[----:B------:R-:W-:Y:S01]  /*9740*/  FMUL.FTZ R67, R70, R139 ;  /* 0x0000008b46437220 */ /* 0x000fe20000410000 */
[--C-:B------:R-:W-:Y:S01]  /*9750*/  FFMA.FTZ R12, R45, UR4, -R76.reuse ;  /* 0x000000042d0c7c23 */ /* 0x100fe2000801084c */
[C---:B------:R-:W-:Y:S03]  /*9760*/  FMUL.FTZ R8, R3.reuse, R80 ;  /* 0x0000005003087220 */ /* 0x040fe60000410000 */
[----:B------:R-:W-:Y:S01]  /*9770*/  MUFU.EX2 R240, R5 ;  /* 0x0000000500f07308 */ /* 0x000fe20000000800 */
[C---:B-1----:R-:W-:Y:S01]  /*9780*/  FMUL.FTZ R14, R0.reuse, R94 ;  /* 0x0000005e000e7220 */ /* 0x042fe20000410000 */
[C---:B------:R-:W-:Y:S01]  /*9790*/  FMUL.FTZ R15, R0.reuse, R95 ;  /* 0x0000005f000f7220 */ /* 0x040fe20000410000 */
[C---:B------:R-:W-:Y:S01]  /*97a0*/  FMUL.FTZ R63, R0.reuse, R143 ;  /* 0x0000008f003f7220 */ /* 0x040fe20000410000 */
[C---:B------:R-:W-:Y:S01]  /*97b0*/  FMUL.FTZ R10, R0.reuse, R82 ;  /* 0x00000052000a7220 */ /* 0x040fe20000410000 */
[C---:B------:R-:W-:Y:S01]  /*97c0*/  FMUL.FTZ R11, R0.reuse, R83 ;  /* 0x00000053000b7220 */ /* 0x040fe20000410000 */
[----:B------:R-:W-:Y:S01]  /*97d0*/  FMUL.FTZ R29, R3, R109 ;  /* 0x0000006d031d7220 */ /* 0x000fe20000410000 */
[C---:B------:R-:W-:Y:S03]  /*97e0*/  FMUL.FTZ R30, R0.reuse, R110 ;  /* 0x0000006e001e7220 */ /* 0x040fe60000410000 */
[----:B------:R1:W-:Y:S01]  /*97f0*/  MUFU.EX2 R220, R12 ;  /* 0x0000000c00dc7308 */ /* 0x0003e20000000800 */
[--C-:B--2---:R-:W-:Y:S01]  /*9800*/  FFMA.FTZ R4, R49, UR4, -R75.reuse ;  /* 0x0000000431047c23 */ /* 0x104fe2000801084b */
[----:B------:R-:W-:Y:S01]  /*9810*/  FMUL.FTZ R49, R71, R121 ;  /* 0x0000007947317220 */ /* 0x000fe20000410000 */
[----:B------:R-:W-:Y:S01]  /*9820*/  FMUL.FTZ R31, R0, R111 ;  /* 0x0000006f001f7220 */ /* 0x000fe20000410000 */
[----:B------:R-:W-:Y:S01]  /*9830*/  FMUL.FTZ R38, R70, R114 ;  /* 0x0000007246267220 */ /* 0x000fe20000410000 */
[----:B------:R-:W-:Y:S01]  /*9840*/  FMUL.FTZ R45, R3, R125 ;  /* 0x0000007d032d7220 */ /* 0x000fe20000410000 */
[--C-:B------:R-:W-:Y:S04]  /*9850*/  FFMA.FTZ R60, R151, UR4, -R76.reuse ;  /* 0x00000004973c7c23 */ /* 0x100fe8000801084c */
[----:B------:R2:W-:Y:S10]  /*9860*/  MUFU.EX2 R241, R4 ;  /* 0x0000000400f17308 */ /* 0x0005f40000000800 */
[----:B------:R3:W-:Y:S01]  /*9870*/  MUFU.EX2 R221, R7 ;  /* 0x0000000700dd7308 */ /* 0x0007e20000000800 */
[--C-:B-1----:R-:W-:Y:S01]  /*9880*/  FFMA.FTZ R12, R50, UR4, -R76.reuse ;  /* 0x00000004320c7c23 */ /* 0x102fe2000801084c */
[C---:B------:R-:W-:Y:S08]  /*9890*/  FMUL.FTZ R50, R70.reuse, R122 ;  /* 0x0000007a46327220 */ /* 0x040ff00000410000 */
[----:B------:R1:W-:Y:S01]  /*98a0*/  MUFU.EX2 R229, R9 ;  /* 0x0000000900e57308 */ /* 0x0003e20000000800 */
[--C-:B--2---:R-:W-:Y:S01]  /*98b0*/  FFMA.FTZ R4, R145, UR4, -R76.reuse ;  /* 0x0000000491047c23 */ /* 0x104fe2000801084c */
[----:B------:R-:W-:Y:S08]  /*98c0*/  FMUL.FTZ R145, R69, UR4 ;  /* 0x0000000445917c20 */ /* 0x000ff00008410000 */
[----:B------:R2:W-:Y:S01]  /*98d0*/  MUFU.EX2 R234, R4 ;  /* 0x0000000400ea7308 */ /* 0x0005e20000000800 */
[----:B---3--:R-:W-:Y:S09]  /*98e0*/  FMUL.FTZ R7, R70, R87 ;  /* 0x0000005746077220 */ /* 0x008ff20000410000 */
[----:B------:R3:W-:Y:S01]  /*98f0*/  MUFU.EX2 R219, R12 ;  /* 0x0000000c00db7308 */ /* 0x0007e20000000800 */
[C---:B-1----:R-:W-:Y:S09]  /*9900*/  FMUL.FTZ R9, R3.reuse, R81 ;  /* 0x0000005103097220 */ /* 0x042ff20000410000 */
[----:B------:R1:W-:Y:S01]  /*9910*/  MUFU.EX2 R189, R60 ;  /* 0x0000003c00bd7308 */ /* 0x0003e20000000800 */
[--C-:B--2---:R-:W-:Y:S09]  /*9920*/  FFMA.FTZ R4, R158, UR4, -R76.reuse ;  /* 0x000000049e047c23 */ /* 0x104ff2000801084c */
[----:B------:R2:W-:Y:S01]  /*9930*/  MUFU.EX2 R235, R4 ;  /* 0x0000000400eb7308 */ /* 0x0005e20000000800 */
[----:B---3--:R-:W-:Y:S02]  /*9940*/  FMUL.FTZ R12, R3, R92 ;  /* 0x0000005c030c7220 */ /* 0x008fe40000410000 */
[----:B------:R-:W-:Y:S01]  /*9950*/  LDSM.16.MT88.4 R92, [R79+0x6800] ;  /* 0x006800004f5c783b */ /* 0x000fe20000004200 */
[--C-:B-1----:R-:W-:Y:S01]  /*9960*/  FFMA.FTZ R60, R165, UR4, -R76.reuse ;  /* 0x00000004a53c7c23 */ /* 0x102fe2000801084c */
[--C-:B--2---:R-:W-:Y:S01]  /*9970*/  FFMA.FTZ R4, R48, UR4, -R75.reuse ;  /* 0x0000000430047c23 */ /* 0x104fe2000801084b */
[--C-:B------:R-:W-:Y:S04]  /*9980*/  FFMA.FTZ R48, R149, UR4, -R75.reuse ;  /* 0x0000000495307c23 */ /* 0x100fe8000801084b */
[----:B------:R1:W-:Y:S10]  /*9990*/  MUFU.EX2 R242, R4 ;  /* 0x0000000400f27308 */ /* 0x0003f40000000800 */
[----:B------:R2:W-:Y:S01]  /*99a0*/  MUFU.EX2 R191, R48 ;  /* 0x0000003000bf7308 */ /* 0x0005e20000000800 */
[----:B-1----:R-:W-:Y:S09]  /*99b0*/  FFMA.FTZ R4, R42, UR4, -R75 ;  /* 0x000000042a047c23 */ /* 0x002ff2000801084b */
[----:B------:R1:W-:Y:S01]  /*99c0*/  MUFU.EX2 R243, R4 ;  /* 0x0000000400f37308 */ /* 0x0003e20000000800 */
[----:B--2---:R-:W-:Y:S02]  /*99d0*/  FMUL.FTZ R48, R71, R120 ;  /* 0x0000007847307220 */ /* 0x004fe40000410000 */
[----:B------:R-:W-:Y:S01]  /*99e0*/  LDSM.16.MT88.4 R120, [R196+0x7800] ;  /* 0x00780000c478783b */ /* 0x000fe20000004200 */
[----:B-1----:R-:W-:Y:S01]  /*99f0*/  FFMA.FTZ R4, R144, UR4, -R76 ;  /* 0x0000000490047c23 */ /* 0x002fe2000801084c */
[----:B------:R-:W-:Y:S05]  /*9a00*/  FMUL.FTZ R144, R72, UR4 ;  /* 0x0000000448907c20 */ /* 0x000fea0008410000 */
[----:B------:R1:W2:Y:S01]  /*9a10*/  MUFU.EX2 R238, R4 ;  /* 0x0000000400ee7308 */ /* 0x0002a20000000800 */
[----:B------:R-:W-:Y:S02]  /*9a20*/  FSEL R144, R144, RZ, P2 ;  /* 0x000000ff90907208 */ /* 0x000fe40001000000 */
[----:B------:R-:W-:Y:S03]  /*9a30*/  FSETP.NEU.FTZ.AND P2, PT, R69, -INF , PT ;  /* 0xff8000004500780b */ /* 0x000fe60003f5d000 */
[--C-:B------:R-:W-:Y:S01]  /*9a40*/  FFMA.FTZ R6, R146, UR4, -R144.reuse ;  /* 0x0000000492067c23 */ /* 0x100fe20008010890 */
[----:B------:R-:W-:Y:S01]  /*9a50*/  FSEL R145, R145, RZ, P2 ;  /* 0x000000ff91917208 */ /* 0x000fe20001000000 */
[--C-:B------:R-:W-:Y:S01]  /*9a60*/  FFMA.FTZ R16, R55, UR4, -R144.reuse ;  /* 0x0000000437107c23 */ /* 0x100fe20008010890 */
[--C-:B------:R-:W-:Y:S01]  /*9a70*/  FFMA.FTZ R20, R52, UR4, -R144.reuse ;  /* 0x0000000434147c23 */ /* 0x100fe20008010890 */
[----:B------:R3:W-:Y:S01]  /*9a80*/  MUFU.EX2 R223, R6 ;  /* 0x0000000600df7308 */ /* 0x0007e20000000800 */
[--C-:B------:R-:W-:Y:S01]  /*9a90*/  FFMA.FTZ R5, R47, UR4, -R144.reuse ;  /* 0x000000042f057c23 */ /* 0x100fe20008010890 */
[----:B------:R-:W-:Y:S01]  /*9aa0*/  FFMA.FTZ R28, R157, UR4, -R145 ;  /* 0x000000049d1c7c23 */ /* 0x000fe20008010891 */
[--C-:B------:R-:W-:Y:S01]  /*9ab0*/  FFMA.FTZ R32, R53, UR4, -R144.reuse ;  /* 0x0000000435207c23 */ /* 0x100fe20008010890 */
[----:B------:R-:W-:Y:S01]  /*9ac0*/  FMUL.FTZ R55, R70, R131 ;  /* 0x0000008346377220 */ /* 0x000fe20000410000 */
[----:B------:R-:W-:Y:S01]  /*9ad0*/  FMUL.FTZ R53, R71, R129 ;  /* 0x0000008147357220 */ /* 0x000fe20000410000 */
[--C-:B-1----:R-:W-:Y:S01]  /*9ae0*/  FFMA.FTZ R4, R147, UR4, -R144.reuse ;  /* 0x0000000493047c23 */ /* 0x102fe20008010890 */
[----:B--2---:R-:W-:Y:S03]  /*9af0*/  F2FP.F16.F32.PACK_AB R87, R240, R238 ;  /* 0x000000eef057723e */ /* 0x004fe600000000ff */
[----:B------:R1:W-:Y:S01]  /*9b00*/  MUFU.EX2 R230, R5 ;  /* 0x0000000500e67308 */ /* 0x0003e20000000800 */
[----:B------:R-:W-:Y:S01]  /*9b10*/  FFMA.FTZ R52, R150, UR4, -R75 ;  /* 0x0000000496347c23 */ /* 0x000fe2000801084b */
[----:B------:R-:W-:Y:S01]  /*9b20*/  FMUL.FTZ R47, R0, R127 ;  /* 0x0000007f002f7220 */ /* 0x000fe20000410000 */
[--C-:B------:R-:W-:Y:S01]  /*9b30*/  FFMA.FTZ R44, R160, UR4, -R145.reuse ;  /* 0x00000004a02c7c23 */ /* 0x100fe20008010891 */
[--C-:B------:R-:W-:Y:S01]  /*9b40*/  FFMA.FTZ R36, R148, UR4, -R144.reuse ;  /* 0x0000000494247c23 */ /* 0x100fe20008010890 */
[----:B------:R-:W-:Y:S05]  /*9b50*/  FFMA.FTZ R77, R77, UR4, -R145 ;  /* 0x000000044d4d7c23 */ /* 0x000fea0008010891 */
[----:B------:R2:W4:Y:S01]  /*9b60*/  MUFU.EX2 R233, R4 ;  /* 0x0000000400e97308 */ /* 0x0005220000000800 */
[----:B---3--:R-:W-:Y:S09]  /*9b70*/  FFMA.FTZ R6, R40, UR4, -R75 ;  /* 0x0000000428067c23 */ /* 0x008ff2000801084b */
[----:B------:R3:W-:Y:S01]  /*9b80*/  MUFU.EX2 R231, R6 ;  /* 0x0000000600e77308 */ /* 0x0007e20000000800 */
[----:B-1----:R-:W-:Y:S01]  /*9b90*/  FMUL.FTZ R5, R71, R85 ;  /* 0x0000005547057220 */ /* 0x002fe20000410000 */
[----:B------:R-:W-:Y:S08]  /*9ba0*/  F2FP.F16.F32.PACK_AB R85, R235, R234 ;  /* 0x000000eaeb55723e */ /* 0x000ff000000000ff */
[----:B------:R1:W-:Y:S01]  /*9bb0*/  MUFU.EX2 R215, R28 ;  /* 0x0000001c00d77308 */ /* 0x0003e20000000800 */
[--C-:B--2---:R-:W-:Y:S01]  /*9bc0*/  FFMA.FTZ R4, R156, UR4, -R145.reuse ;  /* 0x000000049c047c23 */ /* 0x104fe20008010891 */
[----:B----4-:R-:W-:Y:S08]  /*9bd0*/  F2FP.F16.F32.PACK_AB R80, R233, R223 ;  /* 0x000000dfe950723e */ /* 0x010ff000000000ff */
[----:B------:R2:W-:Y:S01]  /*9be0*/  MUFU.EX2 R218, R4 ;  /* 0x0000000400da7308 */ /* 0x0005e20000000800 */
[----:B---3--:R-:W-:Y:S01]  /*9bf0*/  FMUL.FTZ R6, R70, R86 ;  /* 0x0000005646067220 */ /* 0x008fe20000410000 */
[----:B------:R-:W-:Y:S08]  /*9c00*/  F2FP.F16.F32.PACK_AB R86, R243, R242 ;  /* 0x000000f2f356723e */ /* 0x000ff000000000ff */
[----:B------:R3:W-:Y:S01]  /*9c10*/  MUFU.EX2 R217, R16 ;  /* 0x0000001000d97308 */ /* 0x0007e20000000800 */
[--C-:B-1----:R-:W-:Y:S09]  /*9c20*/  FFMA.FTZ R28, R159, UR4, -R145.reuse ;  /* 0x000000049f1c7c23 */ /* 0x102ff20008010891 */
[----:B------:R1:W-:Y:S01]  /*9c30*/  MUFU.EX2 R216, R20 ;  /* 0x0000001400d87308 */ /* 0x0003e20000000800 */
[--C-:B--2---:R-:W-:Y:S09]  /*9c40*/  FFMA.FTZ R4, R155, UR4, -R145.reuse ;  /* 0x000000049b047c23 */ /* 0x104ff20008010891 */
[----:B------:R2:W4:Y:S01]  /*9c50*/  MUFU.EX2 R228, R4 ;  /* 0x0000000400e47308 */ /* 0x0005220000000800 */
[C---:B---3--:R-:W-:Y:S02]  /*9c60*/  FMUL.FTZ R16, R71.reuse, R88 ;  /* 0x0000005847107220 */ /* 0x048fe40000410000 */
[----:B------:R-:W-:Y:S07]  /*9c70*/  LDSM.16.MT88.4 R88, [R197+0x6000] ;  /* 0x00600000c558783b */ /* 0x000fee0000004200 */
[----:B------:R3:W-:Y:S01]  /*9c80*/  MUFU.EX2 R214, R28 ;  /* 0x0000001c00d67308 */ /* 0x0007e20000000800 */
[----:B-1----:R-:W-:Y:S02]  /*9c90*/  FMUL.FTZ R20, R71, R96 ;  /* 0x0000006047147220 */ /* 0x002fe40000410000 */
[----:B------:R-:W-:Y:S07]  /*9ca0*/  LDSM.16.MT88.4 R96, [R198+0x6800] ;  /* 0x00680000c660783b */ /* 0x000fee0000004200 */
[----:B------:R1:W-:Y:S01]  /*9cb0*/  MUFU.EX2 R193, R44 ;  /* 0x0000002c00c17308 */ /* 0x0003e20000000800 */
[----:B--2---:R-:W-:Y:S01]  /*9cc0*/  FFMA.FTZ R4, R46, UR4, -R144 ;  /* 0x000000042e047c23 */ /* 0x004fe20008010890 */
[----:B----4-:R-:W-:Y:S01]  /*9cd0*/  F2FP.F16.F32.PACK_AB R81, R228, R218 ;  /* 0x000000dae451723e */ /* 0x010fe200000000ff */
[----:B------:R-:W-:Y:S07]  /*9ce0*/  FMUL.FTZ R46, R0, R126 ;  /* 0x0000007e002e7220 */ /* 0x000fee0000410000 */
[----:B------:R2:W4:Y:S01]  /*9cf0*/  MUFU.EX2 R232, R4 ;  /* 0x0000000400e87308 */ /* 0x0005220000000800 */
[----:B---3--:R-:W-:Y:S09]  /*9d00*/  FMUL.FTZ R28, R3, R108 ;  /* 0x0000006c031c7220 */ /* 0x008ff20000410000 */
[----:B------:R3:W-:Y:S01]  /*9d10*/  MUFU.EX2 R195, R32 ;  /* 0x0000002000c37308 */ /* 0x0007e20000000800 */
[--C-:B-1----:R-:W-:Y:S09]  /*9d20*/  FFMA.FTZ R44, R161, UR4, -R145.reuse ;  /* 0x00000004a12c7c23 */ /* 0x102ff20008010891 */
[----:B------:R1:W-:Y:S01]  /*9d30*/  MUFU.EX2 R194, R36 ;  /* 0x0000002400c27308 */ /* 0x0003e20000000800 */
[--C-:B--2---:R-:W-:Y:S01]  /*9d40*/  FFMA.FTZ R4, R154, UR4, -R145.reuse ;  /* 0x000000049a047c23 */ /* 0x104fe20008010891 */
[----:B----4-:R-:W-:Y:S08]  /*9d50*/  F2FP.F16.F32.PACK_AB R82, R232, R230 ;  /* 0x000000e6e852723e */ /* 0x010ff000000000ff */
[----:B------:R2:W-:Y:S01]  /*9d60*/  MUFU.EX2 R222, R4 ;  /* 0x0000000400de7308 */ /* 0x0005e20000000800 */
[C---:B---3--:R-:W-:Y:S02]  /*9d70*/  FMUL.FTZ R32, R71.reuse, R104 ;  /* 0x0000006847207220 */ /* 0x048fe40000410000 */
[----:B------:R-:W-:Y:S07]  /*9d80*/  LDSM.16.MT88.4 R104, [R198+0x7800] ;  /* 0x00780000c668783b */ /* 0x000fee0000004200 */
[----:B------:R3:W-:Y:S01]  /*9d90*/  MUFU.EX2 R192, R44 ;  /* 0x0000002c00c07308 */ /* 0x0007e20000000800 */
[----:B-1----:R-:W-:Y:S09]  /*9da0*/  FMUL.FTZ R36, R71, R112 ;  /* 0x0000007047247220 */ /* 0x002ff20000410000 */
[----:B------:R1:W-:Y:S01]  /*9db0*/  MUFU.EX2 R190, R52 ;  /* 0x0000003400be7308 */ /* 0x0003e20000000800 */
[----:B--2---:R-:W-:Y:S09]  /*9dc0*/  FFMA.FTZ R4, R153, UR4, -R145 ;  /* 0x0000000499047c23 */ /* 0x004ff20008010891 */
[----:B------:R2:W4:Y:S01]  /*9dd0*/  MUFU.EX2 R227, R4 ;  /* 0x0000000400e37308 */ /* 0x0005220000000800 */
[----:B---3--:R-:W-:Y:S09]  /*9de0*/  FMUL.FTZ R44, R3, R124 ;  /* 0x0000007c032c7220 */ /* 0x008ff20000410000 */
[----:B------:R3:W-:Y:S01]  /*9df0*/  MUFU.EX2 R131, R60 ;  /* 0x0000003c00837308 */ /* 0x0007e20000000800 */
[----:B-1----:R-:W-:Y:S09]  /*9e00*/  FMUL.FTZ R52, R71, R128 ;  /* 0x0000008047347220 */ /* 0x002ff20000410000 */
[----:B------:R1:W-:Y:S01]  /*9e10*/  MUFU.EX2 R161, R62 ;  /* 0x0000003e00a17308 */ /* 0x0003e20000000800 */
[--C-:B--2---:R-:W-:Y:S01]  /*9e20*/  FFMA.FTZ R4, R41, UR4, -R75.reuse ;  /* 0x0000000429047c23 */ /* 0x104fe2000801084b */
[----:B----4-:R-:W-:Y:S01]  /*9e30*/  F2FP.F16.F32.PACK_AB R83, R227, R222 ;  /* 0x000000dee353723e */ /* 0x010fe200000000ff */
[----:B------:R-:W2:Y:S07]  /*9e40*/  LDSM.16.MT88.4 R40, [R198+0x6000] ;  /* 0x00600000c628783b */ /* 0x000eae0000004200 */
[----:B------:R4:W5:Y:S01]  /*9e50*/  MUFU.EX2 R226, R4 ;  /* 0x0000000400e27308 */ /* 0x0009620000000800 */
[----:B---3--:R-:W-:Y:S09]  /*9e60*/  FMUL.FTZ R60, R3, R140 ;  /* 0x0000008c033c7220 */ /* 0x008ff20000410000 */
[----:B------:R-:W-:Y:S01]  /*9e70*/  MUFU.EX2 R77, R77 ;  /* 0x0000004d004d7308 */ /* 0x000fe20000000800 */
[----:B-1----:R-:W-:Y:S01]  /*9e80*/  FMUL.FTZ R62, R0, R142 ;  /* 0x0000008e003e7220 */ /* 0x002fe20000410000 */
[----:B----4-:R-:W-:Y:S01]  /*9e90*/  FFMA.FTZ R4, R54, UR4, -R76 ;  /* 0x0000000436047c23 */ /* 0x010fe2000801084c */
[C---:B------:R-:W-:Y:S07]  /*9ea0*/  FMUL.FTZ R54, R70.reuse, R130 ;  /* 0x0000008246367220 */ /* 0x040fee0000410000 */
[----:B------:R1:W3:Y:S02]  /*9eb0*/  MUFU.EX2 R224, R4 ;  /* 0x0000000400e07308 */ /* 0x0002e40000000800 */
[----:B-1----:R-:W-:Y:S01]  /*9ec0*/  FFMA.FTZ R4, R39, UR4, -R75 ;  /* 0x0000000427047c23 */ /* 0x002fe2000801084b */
[C---:B------:R-:W-:Y:S01]  /*9ed0*/  FMUL.FTZ R39, R70.reuse, R115 ;  /* 0x0000007346277220 */ /* 0x040fe20000410000 */
[----:B------:R-:W-:Y:S06]  /*9ee0*/  FFMA.FTZ R70, R70, R247, R234 ;  /* 0x000000f746467223 */ /* 0x000fec00000100ea */
[----:B------:R1:W4:Y:S02]  /*9ef0*/  MUFU.EX2 R225, R4 ;  /* 0x0000000400e17308 */ /* 0x0003240000000800 */
[----:B-1----:R-:W-:Y:S01]  /*9f00*/  FMUL.FTZ R4, R71, R84 ;  /* 0x0000005447047220 */ /* 0x002fe20000410000 */
[----:B------:R-:W-:Y:S01]  /*9f10*/  F2FP.F16.F32.PACK_AB R84, R241, R239 ;  /* 0x000000eff154723e */ /* 0x000fe200000000ff */
[----:B------:R-:W-:Y:S06]  /*9f20*/  FFMA.FTZ R71, R71, R246, R239 ;  /* 0x000000f647477223 */ /* 0x000fec00000100ef */
[-C--:B------:R-:W-:Y:S06]  /*9f30*/  HMMA.16816.F32 R4, R84, R24.reuse, R4 ;  /* 0x000000185404723c */ /* 0x080fec0000001804 */
[C---:B------:R-:W-:Y:S06]  /*9f40*/  HMMA.16816.F32 R8, R80.reuse, R24, R8 ;  /* 0x000000185008723c */ /* 0x040fec0000001808 */
[-C--:B------:R-:W-:Y:S05]  /*9f50*/  HMMA.16816.F32 R12, R80, R26.reuse, R12 ;  /* 0x0000001a500c723c */ /* 0x080fea000000180c */
[C---:B------:R-:W-:Y:S01]  /*9f60*/  FMUL.FTZ R24, R3.reuse, R100 ;  /* 0x0000006403187220 */ /* 0x040fe20000410000 */
[C---:B------:R-:W-:Y:S05]  /*9f70*/  HMMA.16816.F32 R16, R84.reuse, R26, R16 ;  /* 0x0000001a5410723c */ /* 0x040fea0000001810 */
[C---:B------:R-:W-:Y:S01]  /*9f80*/  FMUL.FTZ R25, R3.reuse, R101 ;  /* 0x0000006503197220 */ /* 0x040fe20000410000 */
[-C--:B--2---:R-:W-:Y:S05]  /*9f90*/  HMMA.16816.F32 R20, R84, R40.reuse, R20 ;  /* 0x000000285414723c */ /* 0x084fea0000001814 */
[C---:B------:R-:W-:Y:S01]  /*9fa0*/  FMUL.FTZ R26, R0.reuse, R102 ;  /* 0x00000066001a7220 */ /* 0x040fe20000410000 */
[C---:B------:R-:W-:Y:S07]  /*9fb0*/  FMUL.FTZ R27, R0.reuse, R103 ;  /* 0x00000067001b7220 */ /* 0x040fee0000410000 */
[C---:B------:R-:W-:Y:S06]  /*9fc0*/  HMMA.16816.F32 R24, R80.reuse, R40, R24 ;  /* 0x000000285018723c */ /* 0x040fec0000001818 */
[-C--:B------:R-:W-:Y:S05]  /*9fd0*/  HMMA.16816.F32 R28, R80, R42.reuse, R28 ;  /* 0x0000002a501c723c */ /* 0x080fea000000181c */
[C---:B------:R-:W-:Y:S01]  /*9fe0*/  FMUL.FTZ R40, R3.reuse, R116 ;  /* 0x0000007403287220 */ /* 0x040fe20000410000 */
[C---:B------:R-:W-:Y:S05]  /*9ff0*/  HMMA.16816.F32 R32, R84.reuse, R42, R32 ;  /* 0x0000002a5420723c */ /* 0x040fea0000001820 */
[C---:B------:R-:W-:Y:S01]  /*a000*/  FMUL.FTZ R41, R3.reuse, R117 ;  /* 0x0000007503297220 */ /* 0x040fe20000410000 */
[-C--:B------:R-:W-:Y:S05]  /*a010*/  HMMA.16816.F32 R36, R84, R56.reuse, R36 ;  /* 0x000000385424723c */ /* 0x080fea0000001824 */
        /* <DEDUP_REMOVED lines=9> */
[C---:B------:R-:W-:Y:S01]  /*a0b0*/  FMUL.FTZ R59, R0.reuse, R135 ;  /* 0x00000087003b7220 */ /* 0x040fe20000410000 */
[----:B------:R-:W-:Y:S01]  /*a0c0*/  FFMA.FTZ R3, R3, R248, R223 ;  /* 0x000000f803037223 */ /* 0x000fe200000100df */
[----:B------:R-:W-:Y:S03]  /*a0d0*/  FFMA.FTZ R0, R0, R249, R218 ;  /* 0x000000f900007223 */ /* 0x000fe600000100da */
[----:B------:R-:W-:Y:S01]  /*a0e0*/  FADD.FTZ R3, R233, R3 ;  /* 0x00000003e9037221 */ /* 0x000fe20000010000 */
[----:B------:R-:W-:Y:S01]  /*a0f0*/  FADD.FTZ R0, R228, R0 ;  /* 0x00000000e4007221 */ /* 0x000fe20000010000 */
[C---:B------:R-:W-:Y:S04]  /*a100*/  HMMA.16816.F32 R56, R80.reuse, R88, R56 ;  /* 0x000000585038723c */ /* 0x040fe80000001838 */
[----:B------:R-:W-:Y:S02]  /*a110*/  FADD.FTZ R3, R230, R3 ;  /* 0x00000003e6037221 */ /* 0x000fe40000010000 */
[-C--:B------:R-:W-:Y:S05]  /*a120*/  HMMA.16816.F32 R60, R80, R90.reuse, R60 ;  /* 0x0000005a503c723c */ /* 0x080fea000000183c */
[----:B------:R-:W-:Y:S01]  /*a130*/  FFMA.FTZ R88, R163, UR4, -R75 ;  /* 0x00000004a3587c23 */ /* 0x000fe2000801084b */
[----:B------:R-:W-:Y:S03]  /*a140*/  HMMA.16816.F32 R64, R84, R90, R64 ;  /* 0x0000005a5440723c */ /* 0x000fe60000001840 */
[----:B------:R1:W-:Y:S02]  /*a150*/  MUFU.EX2 R160, R88 ;  /* 0x0000005800a07308 */ /* 0x0003e40000000800 */
[----:B-----5:R-:W-:Y:S02]  /*a160*/  F2FP.F16.F32.PACK_AB R80, R231, R226 ;  /* 0x000000e2e750723e */ /* 0x020fe400000000ff */
[----:B---3--:R-:W-:Y:S04]  /*a170*/  F2FP.F16.F32.PACK_AB R81, R224, R221 ;  /* 0x000000dde051723e */ /* 0x008fe800000000ff */
[----:B----4-:R-:W-:Y:S02]  /*a180*/  F2FP.F16.F32.PACK_AB R82, R229, R225 ;  /* 0x000000e1e552723e */ /* 0x010fe400000000ff */
[----:B------:R-:W-:Y:S02]  /*a190*/  F2FP.F16.F32.PACK_AB R83, R219, R220 ;  /* 0x000000dcdb53723e */ /* 0x000fe400000000ff */
[----:B------:R-:W-:Y:S02]  /*a1a0*/  F2FP.F16.F32.PACK_AB R84, R216, R217 ;  /* 0x000000d9d854723e */ /* 0x000fe400000000ff */
[----:B------:R-:W-:Y:S02]  /*a1b0*/  F2FP.F16.F32.PACK_AB R85, R214, R215 ;  /* 0x000000d7d655723e */ /* 0x000fe400000000ff */
[----:B------:R-:W-:Y:S01]  /*a1c0*/  F2FP.F16.F32.PACK_AB R86, R194, R195 ;  /* 0x000000c3c256723e */ /* 0x000fe200000000ff */
[-C--:B------:R-:W-:Y:S05]  /*a1d0*/  HMMA.16816.F32 R4, R80, R92.reuse, R4 ;  /* 0x0000005c5004723c */ /* 0x080fea0000001804 */
[----:B------:R-:W-:Y:S01]  /*a1e0*/  F2FP.F16.F32.PACK_AB R87, R192, R193 ;  /* 0x000000c1c057723e */ /* 0x000fe200000000ff */
[----:B-1----:R-:W-:Y:S04]  /*a1f0*/  FFMA.FTZ R88, R166, UR4, -R76 ;  /* 0x00000004a6587c23 */ /* 0x002fe8000801084c */
[----:B------:R1:W-:Y:S02]  /*a200*/  MUFU.EX2 R135, R88 ;  /* 0x0000005800877308 */ /* 0x0003e40000000800 */
[C---:B------:R-:W-:Y:S06]  /*a210*/  HMMA.16816.F32 R8, R84.reuse, R92, R8 ;  /* 0x0000005c5408723c */ /* 0x040fec0000001808 */
[-C--:B------:R-:W-:Y:S05]  /*a220*/  HMMA.16816.F32 R12, R84, R94.reuse, R12 ;  /* 0x0000005e540c723c */ /* 0x080fea000000180c */
[----:B------:R-:W-:Y:S01]  /*a230*/  FFMA.FTZ R92, R170, UR4, -R144 ;  /* 0x00000004aa5c7c23 */ /* 0x000fe20008010890 */
[C---:B------:R-:W-:Y:S03]  /*a240*/  HMMA.16816.F32 R16, R80.reuse, R94, R16 ;  /* 0x0000005e5010723c */ /* 0x040fe60000001810 */
[----:B------:R2:W-:Y:S02]  /*a250*/  MUFU.EX2 R130, R92 ;  /* 0x0000005c00827308 */ /* 0x0005e40000000800 */
[----:B-1----:R-:W-:Y:S01]  /*a260*/  FFMA.FTZ R88, R167, UR4, -R76 ;  /* 0x00000004a7587c23 */ /* 0x002fe2000801084c */
[-C--:B------:R-:W-:Y:S07]  /*a270*/  HMMA.16816.F32 R20, R80, R96.reuse, R20 ;  /* 0x000000605014723c */ /* 0x080fee0000001814 */
[----:B------:R1:W-:Y:S01]  /*a280*/  MUFU.EX2 R159, R88 ;  /* 0x00000058009f7308 */ /* 0x0003e20000000800 */
[C---:B------:R-:W-:Y:S06]  /*a290*/  HMMA.16816.F32 R24, R84.reuse, R96, R24 ;  /* 0x000000605418723c */ /* 0x040fec0000001818 */
[-C--:B------:R-:W-:Y:S05]  /*a2a0*/  HMMA.16816.F32 R28, R84, R98.reuse, R28 ;  /* 0x00000062541c723c */ /* 0x080fea000000181c */
[--C-:B--2---:R-:W-:Y:S01]  /*a2b0*/  FFMA.FTZ R92, R172, UR4, -R144.reuse ;  /* 0x00000004ac5c7c23 */ /* 0x104fe20008010890 */
[C---:B------:R-:W-:Y:S03]  /*a2c0*/  HMMA.16816.F32 R32, R80.reuse, R98, R32 ;  /* 0x000000625020723c */ /* 0x040fe60000001820 */
[----:B------:R2:W-:Y:S01]  /*a2d0*/  MUFU.EX2 R129, R92 ;  /* 0x0000005c00817308 */ /* 0x0005e20000000800 */
[----:B-1----:R-:W1:Y:S01]  /*a2e0*/  LDSM.16.MT88.4 R88, [R196+0x6800] ;  /* 0x00680000c458783b */ /* 0x002e620000004200 */
[--C-:B------:R-:W-:Y:S08]  /*a2f0*/  FFMA.FTZ R96, R168, UR4, -R144.reuse ;  /* 0x00000004a8607c23 */ /* 0x100ff00008010890 */
[----:B------:R3:W-:Y:S01]  /*a300*/  MUFU.EX2 R133, R96 ;  /* 0x0000006000857308 */ /* 0x0007e20000000800 */
[--C-:B--2---:R-:W-:Y:S09]  /*a310*/  FFMA.FTZ R92, R176, UR4, -R145.reuse ;  /* 0x00000004b05c7c23 */ /* 0x104ff20008010891 */
[----:B------:R2:W-:Y:S01]  /*a320*/  MUFU.EX2 R128, R92 ;  /* 0x0000005c00807308 */ /* 0x0005e20000000800 */
[----:B---3--:R-:W-:Y:S09]  /*a330*/  FFMA.FTZ R96, R169, UR4, -R144 ;  /* 0x00000004a9607c23 */ /* 0x008ff20008010890 */
[----:B------:R3:W-:Y:S01]  /*a340*/  MUFU.EX2 R158, R96 ;  /* 0x00000060009e7308 */ /* 0x0007e20000000800 */
[--C-:B--2---:R-:W-:Y:S01]  /*a350*/  FFMA.FTZ R92, R177, UR4, -R145.reuse ;  /* 0x00000004b15c7c23 */ /* 0x104fe20008010891 */
[-C--:B-1----:R-:W-:Y:S08]  /*a360*/  HMMA.16816.F32 R36, R80, R88.reuse, R36 ;  /* 0x000000585024723c */ /* 0x082ff00000001824 */
[----:B------:R1:W-:Y:S03]  /*a370*/  MUFU.EX2 R134, R92 ;  /* 0x0000005c00867308 */ /* 0x0003e60000000800 */
[----:B---3--:R-:W-:Y:S01]  /*a380*/  FFMA.FTZ R96, R181, UR4, -R145 ;  /* 0x00000004b5607c23 */ /* 0x008fe20008010891 */
[C---:B------:R-:W-:Y:S06]  /*a390*/  HMMA.16816.F32 R40, R84.reuse, R88, R40 ;  /* 0x000000585428723c */ /* 0x040fec0000001828 */
[----:B------:R2:W-:Y:S01]  /*a3a0*/  MUFU.EX2 R132, R96 ;  /* 0x0000006000847308 */ /* 0x0005e20000000800 */
[-C--:B------:R-:W-:Y:S04]  /*a3b0*/  HMMA.16816.F32 R44, R84, R90.reuse, R44 ;  /* 0x0000005a542c723c */ /* 0x080fe8000000182c */
[----:B------:R-:W-:Y:S02]  /*a3c0*/  FFMA.FTZ R88, R171, UR4, -R75 ;  /* 0x00000004ab587c23 */ /* 0x000fe4000801084b */
[C---:B------:R-:W-:Y:S01]  /*a3d0*/  HMMA.16816.F32 R48, R80.reuse, R90, R48 ;  /* 0x0000005a5030723c */ /* 0x040fe20000001830 */
[----:B-1----:R-:W1:Y:S02]  /*a3e0*/  LDSM.16.MT88.4 R92, [R197+0x6800] ;  /* 0x00680000c55c783b */ /* 0x002e640000004200 */
[----:B------:R3:W-:Y:S02]  /*a3f0*/  MUFU.EX2 R155, R88 ;  /* 0x00000058009b7308 */ /* 0x0007e40000000800 */
[----:B--2---:R-:W-:Y:S08]  /*a400*/  FFMA.FTZ R96, R180, UR4, -R145 ;  /* 0x00000004b4607c23 */ /* 0x004ff00008010891 */
[----:B------:R2:W-:Y:S01]  /*a410*/  MUFU.EX2 R157, R96 ;  /* 0x00000060009d7308 */ /* 0x0005e20000000800 */
[--C-:B---3--:R-:W-:Y:S09]  /*a420*/  FFMA.FTZ R88, R173, UR4, -R75.reuse ;  /* 0x00000004ad587c23 */ /* 0x108ff2000801084b */
[----:B------:R3:W4:Y:S01]  /*a430*/  MUFU.EX2 R156, R88 ;  /* 0x00000058009c7308 */ /* 0x0007220000000800 */
[----:B--2---:R-:W2:Y:S01]  /*a440*/  LDSM.16.MT88.4 R96, [R79+0x7000] ;  /* 0x007000004f60783b */ /* 0x004ea20000004200 */
[-C--:B-1----:R-:W-:Y:S03]  /*a450*/  HMMA.16816.F32 R52, R80, R92.reuse, R52 ;  /* 0x0000005c5034723c */ /* 0x082fe60000001834 */
[--C-:B---3--:R-:W-:Y:S01]  /*a460*/  FFMA.FTZ R88, R182, UR4, -R76.reuse ;  /* 0x00000004b6587c23 */ /* 0x108fe2000801084c */
[----:B----4-:R-:W-:Y:S02]  /*a470*/  F2FP.F16.F32.PACK_AB R136, R156, R155 ;  /* 0x0000009b9c88723e */ /* 0x010fe400000000ff */
[C---:B------:R-:W-:Y:S02]  /*a480*/  HMMA.16816.F32 R56, R84.reuse, R92, R56 ;  /* 0x0000005c5438723c */ /* 0x040fe40000001838 */
[----:B------:R1:W-:Y:S04]  /*a490*/  MUFU.EX2 R154, R88 ;  /* 0x00000058009a7308 */ /* 0x0003e80000000800 */
[-C--:B------:R-:W-:Y:S05]  /*a4a0*/  HMMA.16816.F32 R60, R84, R94.reuse, R60 ;  /* 0x0000005e543c723c */ /* 0x080fea000000183c */
[--C-:B------:R-:W-:Y:S01]  /*a4b0*/  FFMA.FTZ R92, R178, UR4, -R75.reuse ;  /* 0x00000004b25c7c23 */ /* 0x100fe2000801084b */
[----:B------:R-:W-:Y:S03]  /*a4c0*/  HMMA.16816.F32 R64, R80, R94, R64 ;  /* 0x0000005e5040723c */ /* 0x000fe60000001840 */
[----:B------:R3:W-:Y:S02]  /*a4d0*/  MUFU.EX2 R152, R92 ;  /* 0x0000005c00987308 */ /* 0x0007e40000000800 */
[----:B------:R-:W-:Y:S01]  /*a4e0*/  FFMA.FTZ R75, R179, UR4, -R75 ;  /* 0x00000004b34b7c23 */ /* 0x000fe2000801084b */
[--C-:B-1----:R-:W-:Y:S01]  /*a4f0*/  FFMA.FTZ R88, R183, UR4, -R76.reuse ;  /* 0x00000004b7587c23 */ /* 0x102fe2000801084c */
[----:B------:R-:W-:Y:S06]  /*a500*/  F2FP.F16.F32.PACK_AB R84, R190, R191 ;  /* 0x000000bfbe54723e */ /* 0x000fec00000000ff */
[----:B------:R1:W4:Y:S01]  /*a510*/  MUFU.EX2 R151, R75 ;  /* 0x0000004b00977308 */ /* 0x0003220000000800 */
[----:B------:R-:W-:Y:S02]  /*a520*/  F2FP.F16.F32.PACK_AB R85, R131, R189 ;  /* 0x000000bd8355723e */ /* 0x000fe400000000ff */
[----:B------:R-:W-:Y:S02]  /*a530*/  F2FP.F16.F32.PACK_AB R86, R160, R161 ;  /* 0x000000a1a056723e */ /* 0x000fe400000000ff */
[----:B------:R-:W-:Y:S02]  /*a540*/  F2FP.F16.F32.PACK_AB R87, R159, R135 ;  /* 0x000000879f57723e */ /* 0x000fe400000000ff */
[----:B------:R-:W-:Y:S03]  /*a550*/  F2FP.F16.F32.PACK_AB R80, R129, R130 ;  /* 0x000000828150723e */ /* 0x000fe600000000ff */
[----:B------:R5:W5:Y:S01]  /*a560*/  MUFU.EX2 R153, R88 ;  /* 0x0000005800997308 */ /* 0x000b620000000800 */
[----:B------:R-:W-:Y:S01]  /*a570*/  F2FP.F16.F32.PACK_AB R81, R134, R128 ;  /* 0x000000808651723e */ /* 0x000fe200000000ff */
[----:B---3--:R-:W-:Y:S01]  /*a580*/  LDSM.16.MT88.4 R92, [R196+0x7000] ;  /* 0x00700000c45c783b */ /* 0x008fe20000004200 */
[----:B------:R-:W-:Y:S01]  /*a590*/  F2FP.F16.F32.PACK_AB R82, R158, R133 ;  /* 0x000000859e52723e */ /* 0x000fe200000000ff */
[-C--:B--2---:R-:W-:Y:S05]  /*a5a0*/  HMMA.16816.F32 R4, R84, R96.reuse, R4 ;  /* 0x000000605404723c */ /* 0x084fea0000001804 */
[--C-:B-1----:R-:W-:Y:S01]  /*a5b0*/  FFMA.FTZ R75, R184, UR4, -R76.reuse ;  /* 0x00000004b84b7c23 */ /* 0x102fe2000801084c */
[----:B------:R-:W-:Y:S01]  /*a5c0*/  F2FP.F16.F32.PACK_AB R83, R157, R132 ;  /* 0x000000849d53723e */ /* 0x000fe200000000ff */
[----:B------:R-:W-:Y:S01]  /*a5d0*/  FFMA.FTZ R76, R185, UR4, -R76 ;  /* 0x00000004b94c7c23 */ /* 0x000fe2000801084c */
[----:B----4-:R-:W-:Y:S01]  /*a5e0*/  F2FP.F16.F32.PACK_AB R138, R151, R152 ;  /* 0x00000098978a723e */ /* 0x010fe200000000ff */
[----:B------:R1:W-:Y:S04]  /*a5f0*/  MUFU.EX2 R150, R75 ;  /* 0x0000004b00967308 */ /* 0x0003e80000000800 */
[C---:B------:R-:W-:Y:S01]  /*a600*/  HMMA.16816.F32 R8, R80.reuse, R96, R8 ;  /* 0x000000605008723c */ /* 0x040fe20000001808 */
[----:B-----5:R-:W2:Y:S03]  /*a610*/  LDSM.16.MT88.4 R88, [R198+0x7000] ;  /* 0x00700000c658783b */ /* 0x020ea60000004200 */
[----:B------:R-:W-:Y:S02]  /*a620*/  F2FP.F16.F32.PACK_AB R137, R153, R154 ;  /* 0x0000009a9989723e */ /* 0x000fe400000000ff */
[----:B------:R-:W3:Y:S01]  /*a630*/  MUFU.EX2 R149, R76 ;  /* 0x0000004c00957308 */ /* 0x000ee20000000800 */
[-C--:B------:R-:W-:Y:S06]  /*a640*/  HMMA.16816.F32 R12, R80, R98.reuse, R12 ;  /* 0x00000062500c723c */ /* 0x080fec000000180c */
[C---:B------:R-:W-:Y:S01]  /*a650*/  HMMA.16816.F32 R16, R84.reuse, R98, R16 ;  /* 0x000000625410723c */ /* 0x040fe20000001810 */
[----:B------:R-:W4:Y:S04]  /*a660*/  LDSM.16.MT88.4 R96, [R197+0x7000] ;  /* 0x00700000c560783b */ /* 0x000f280000004200 */
[--C-:B-1----:R-:W-:Y:S04]  /*a670*/  FFMA.FTZ R75, R175, UR4, -R144.reuse ;  /* 0x00000004af4b7c23 */ /* 0x102fe80008010890 */
[----:B------:R1:W-:Y:S02]  /*a680*/  MUFU.EX2 R148, R75 ;  /* 0x0000004b00947308 */ /* 0x0003e40000000800 */
[----:B---3--:R-:W-:Y:S01]  /*a690*/  F2FP.F16.F32.PACK_AB R139, R149, R150 ;  /* 0x00000096958b723e */ /* 0x008fe200000000ff */
[----:B-1----:R-:W-:Y:S01]  /*a6a0*/  FFMA.FTZ R75, R174, UR4, -R144 ;  /* 0x00000004ae4b7c23 */ /* 0x002fe20008010890 */
[-C--:B--2---:R-:W-:Y:S06]  /*a6b0*/  HMMA.16816.F32 R20, R84, R88.reuse, R20 ;  /* 0x000000585414723c */ /* 0x084fec0000001814 */
[----:B------:R1:W2:Y:S01]  /*a6c0*/  MUFU.EX2 R147, R75 ;  /* 0x0000004b00937308 */ /* 0x0002a20000000800 */
[C---:B------:R-:W-:Y:S06]  /*a6d0*/  HMMA.16816.F32 R24, R80.reuse, R88, R24 ;  /* 0x000000585018723c */ /* 0x040fec0000001818 */
[-C--:B------:R-:W-:Y:S06]  /*a6e0*/  HMMA.16816.F32 R28, R80, R90.reuse, R28 ;  /* 0x0000005a501c723c */ /* 0x080fec000000181c */
[C---:B------:R-:W-:Y:S01]  /*a6f0*/  HMMA.16816.F32 R32, R84.reuse, R90, R32 ;  /* 0x0000005a5420723c */ /* 0x040fe20000001820 */
[----:B------:R-:W3:Y:S04]  /*a700*/  LDSM.16.MT88.4 R88, [R79+0x7800] ;  /* 0x007800004f58783b */ /* 0x000ee80000004200 */
[--C-:B-1----:R-:W-:Y:S01]  /*a710*/  FFMA.FTZ R75, R186, UR4, -R145.reuse ;  /* 0x00000004ba4b7c23 */ /* 0x102fe20008010891 */
[-C--:B------:R-:W-:Y:S03]  /*a720*/  HMMA.16816.F32 R36, R84, R92.reuse, R36 ;  /* 0x0000005c5424723c */ /* 0x080fe60000001824 */
[----:B------:R1:W-:Y:S02]  /*a730*/  MUFU.EX2 R146, R75 ;  /* 0x0000004b00927308 */ /* 0x0003e40000000800 */
[----:B--2---:R-:W-:Y:S01]  /*a740*/  F2FP.F16.F32.PACK_AB R140, R147, R148 ;  /* 0x00000094938c723e */ /* 0x004fe200000000ff */
[C---:B------:R-:W-:Y:S06]  /*a750*/  HMMA.16816.F32 R40, R80.reuse, R92, R40 ;  /* 0x0000005c5028723c */ /* 0x040fec0000001828 */
[-C--:B------:R-:W-:Y:S06]  /*a760*/  HMMA.16816.F32 R44, R80, R94.reuse, R44 ;  /* 0x0000005e502c723c */ /* 0x080fec000000182c */
[C---:B------:R-:W-:Y:S05]  /*a770*/  HMMA.16816.F32 R48, R84.reuse, R94, R48 ;  /* 0x0000005e5430723c */ /* 0x040fea0000001830 */
[--C-:B-1----:R-:W-:Y:S01]  /*a780*/  FFMA.FTZ R75, R187, UR4, -R145.reuse ;  /* 0x00000004bb4b7c23 */ /* 0x102fe20008010891 */
[-C--:B----4-:R-:W-:Y:S03]  /*a790*/  HMMA.16816.F32 R52, R84, R96.reuse, R52 ;  /* 0x000000605434723c */ /* 0x090fe60000001834 */
[----:B------:R1:W2:Y:S02]  /*a7a0*/  MUFU.EX2 R76, R75 ;  /* 0x0000004b004c7308 */ /* 0x0002a40000000800 */
[----:B------:R-:W-:Y:S01]  /*a7b0*/  FFMA.FTZ R145, R2, UR4, -R145 ;  /* 0x0000000402917c23 */ /* 0x000fe20008010891 */
[C---:B------:R-:W-:Y:S07]  /*a7c0*/  HMMA.16816.F32 R56, R80.reuse, R96, R56 ;  /* 0x000000605038723c */ /* 0x040fee0000001838 */
[----:B------:R-:W4:Y:S01]  /*a7d0*/  MUFU.EX2 R145, R145 ;  /* 0x0000009100917308 */ /* 0x000f220000000800 */
[-C--:B------:R-:W-:Y:S03]  /*a7e0*/  HMMA.16816.F32 R60, R80, R98.reuse, R60 ;  /* 0x00000062503c723c */ /* 0x080fe6000000183c */
[----:B------:R-:W-:Y:S03]  /*a7f0*/  FADD.FTZ R2, R222, R0 ;  /* 0x00000000de027221 */ /* 0x000fe60000010000 */
[----:B------:R-:W-:Y:S05]  /*a800*/  HMMA.16816.F32 R64, R84, R98, R64 ;  /* 0x000000625440723c */ /* 0x000fea0000001840 */
[--C-:B-1----:R-:W-:Y:S01]  /*a810*/  FFMA.FTZ R75, R188, UR4, -R144.reuse ;  /* 0x00000004bc4b7c23 */ /* 0x102fe20008010890 */
[-C--:B---3--:R-:W-:Y:S01]  /*a820*/  HMMA.16816.F32 R84, R136, R88.reuse, R4 ;  /* 0x000000588854723c */ /* 0x088fe20000001804 */
[----:B------:R-:W1:Y:S04]  /*a830*/  LDSM.16.MT88.4 R4, [R197+0x7800] ;  /* 0x00780000c504783b */ /* 0x000e680000004200 */
[----:B------:R-:W-:Y:S01]  /*a840*/  FFMA.FTZ R144, R164, UR4, -R144 ;  /* 0x00000004a4907c23 */ /* 0x000fe20008010890 */
[----:B------:R-:W-:Y:S01]  /*a850*/  MUFU.EX2 R75, R75 ;  /* 0x0000004b004b7308 */ /* 0x000fe20000000800 */
[----:B--2---:R-:W-:Y:S01]  /*a860*/  F2FP.F16.F32.PACK_AB R141, R76, R146 ;  /* 0x000000924c8d723e */ /* 0x004fe200000000ff */
[----:B------:R-:W-:Y:S03]  /*a870*/  FADD.FTZ R0, R232, R3 ;  /* 0x00000003e8007221 */ /* 0x000fe60000010000 */
[----:B----4-:R-:W-:Y:S01]  /*a880*/  F2FP.F16.F32.PACK_AB R143, R145, R77 ;  /* 0x0000004d918f723e */ /* 0x010fe200000000ff */
[----:B------:R-:W-:Y:S01]  /*a890*/  FADD.FTZ R2, R227, R2 ;  /* 0x00000002e3027221 */ /* 0x000fe20000010000 */
[----:B------:R-:W-:Y:S03]  /*a8a0*/  FADD.FTZ R3, R217, R0 ;  /* 0x00000000d9037221 */ /* 0x000fe60000010000 */
[----:B------:R-:W2:Y:S01]  /*a8b0*/  MUFU.EX2 R144, R144 ;  /* 0x0000009000907308 */ /* 0x000ea20000000800 */
[----:B------:R-:W-:Y:S01]  /*a8c0*/  FADD.FTZ R0, R215, R2 ;  /* 0x00000002d7007221 */ /* 0x000fe20000010000 */
[----:B--2---:R-:W-:Y:S07]  /*a8d0*/  F2FP.F16.F32.PACK_AB R142, R144, R75 ;  /* 0x0000004b908e723e */ /* 0x004fee00000000ff */
        /* <DEDUP_REMOVED lines=65> */
[----:B------:R-:W-:Y:S01]  /*acf0*/  IADD3 R0, R210, -0x1, RZ ;  /* 0xffffffffd2007810 */ /* 0x000fe20007ffe0ff */
        /* <DEDUP_REMOVED lines=8> */
.L_x_1889:
        /* <DEDUP_REMOVED lines=14> */
[-C--:B------:R-:W-:Y:S01]  /*ae60*/  LEA.HI R3, R46, R47.reuse, RZ, 0x2 ;  /* 0x0000002f2e037211 */ /* 0x080fe200078f10ff */
[----:B------:R-:W-:Y:S01]  /*ae70*/  FADD.FTZ R6, R6, R248 ;  /* 0x000000f806067221 */ /* 0x000fe20000010000 */
[----:B------:R-:W-:Y:S02]  /*ae80*/  LEA.HI R46, R46, R47, RZ, 0x5 ;  /* 0x0000002f2e2e7211 */ /* 0x000fe400078f28ff */
[----:B------:R3:W4:Y:S01]  /*ae90*/  SHFL.BFLY PT, R40, R7, 0x1, 0x1f ;  /* 0x0c201f0007287f89 */ /* 0x00072200000e0000 */
[--C-:B------:R-:W-:Y:S02]  /*aea0*/  SHF.R.S32.HI R4, RZ, 0x2, R3.reuse ;  /* 0x00000002ff047819 */ /* 0x100fe40000011403 */
[----:B------:R-:W-:Y:S01]  /*aeb0*/  SHF.R.S32.HI R2, RZ, 0x1f, R3 ;  /* 0x0000001fff027819 */ /* 0x000fe20000011403 */
[----:B------:R3:W2:Y:S01]  /*aec0*/  SHFL.BFLY PT, R41, R6, 0x1, 0x1f ;  /* 0x0c201f0006297f89 */ /* 0x0006a200000e0000 */
[----:B------:R-:W-:-:S02]  /*aed0*/  LOP3.LUT R3, R3, 0x3ffffffc, RZ, 0xc0, !PT ;  /* 0x3ffffffc03037812 */ /* 0x000fc400078ec0ff */
[----:B------:R-:W-:Y:S02]  /*aee0*/  LEA.HI R2, R2, R4, RZ, 0x3 ;  /* 0x0000000402027211 */ /* 0x000fe400078f18ff */
[----:B------:R-:W-:Y:S01]  /*aef0*/  SHF.R.S32.HI R5, RZ, 0x5, R46 ;  /* 0x00000005ff057819 */ /* 0x000fe2000001142e */
[----:B------:R-:W-:Y:S01]  /*af00*/  IMAD.IADD R3, R47, 0x1, -R3 ;  /* 0x000000012f037824 */ /* 0x000fe200078e0a03 */
[----:B------:R-:W-:-:S03]  /*af10*/  LOP3.LUT R2, R2, 0xfffffff8, RZ, 0xc0, !PT ;  /* 0xfffffff802027812 */ /* 0x000fc600078ec0ff */
[----:B------:R-:W-:Y:S02]  /*af20*/  IMAD R3, R5, 0x200, R3 ;  /* 0x0000020005037824 */ /* 0x000fe400078e0203 */
[----:B------:R-:W-:Y:S02]  /*af30*/  IMAD.IADD R2, R4, 0x1, -R2 ;  /* 0x0000000104027824 */ /* 0x000fe400078e0a02 */
[----:B-1----:R-:W-:Y:S02]  /*af40*/  FADD.FTZ R43, R0, R8 ;  /* 0x00000008002b7221 */ /* 0x002fe40000010000 */
[----:B------:R-:W-:-:S05]  /*af50*/  IMAD.SHL.U32 R4, R2, 0x40, RZ ;  /* 0x0000004002047824 */ /* 0x000fca00078e00ff */
[----:B------:R-:W-:-:S04]  /*af60*/  LOP3.LUT R0, R4, 0x1c0, RZ, 0xc0, !PT ;  /* 0x000001c004007812 */ /* 0x000fc800078ec0ff */
        /* <DEDUP_REMOVED lines=24> */
[----:B------:R-:W-:Y:S02]  /*b0f0*/  IADD3 R45, R5, R9, RZ ;  /* 0x00000009052d7210 */ /* 0x000fe40007ffe0ff */
.L_x_1893:
        /* <DEDUP_REMOVED lines=20> */
.L_x_1894:
        /* <DEDUP_REMOVED lines=10> */
[C---:B------:R-:W-:Y:S01]  /*b2e0*/  FMUL.FTZ R96, R0.reuse, R96 ;  /* 0x0000006000607220 */ /* 0x040fe20000410000 */
[----:B------:R-:W-:Y:S01]  /*b2f0*/  SEL R37, R37, 0x10, !P0 ;  /* 0x0000001025257807 */ /* 0x000fe20004000000 */
        /* <DEDUP_REMOVED lines=27> */
[----:B------:R-:W1:Y:S01]  /*b4b0*/  @P1 MUFU.RCP R0, R42 ;  /* 0x0000002a00001308 */ /* 0x000e620000001000 */
[C---:B--2---:R-:W-:Y:S01]  /*b4c0*/  FMUL.FTZ R86, R3.reuse, R86 ;  /* 0x0000005603567220 */ /* 0x044fe20000410000 */
        /* <DEDUP_REMOVED lines=72> */
[----:B--2---:R-:W-:Y:S02]  /*b950*/  IADD3 R2, R20, R36, RZ ;  /* 0x0000002414027210 */ /* 0x004fe40007ffe0ff */
[----:B------:R-:W-:Y:S02]  /*b960*/  F2FP.F16.F32.PACK_AB R18, R119, R18 ;  /* 0x000000127712723e */ /* 0x000fe400000000ff */
[----:B----4-:R-:W-:Y:S01]  /*b970*/  IADD3 R3, R0, R36, RZ ;  /* 0x0000002400037210 */ /* 0x010fe20007ffe0ff */
[----:B------:R-:W-:Y:S01]  /*b980*/  STS [R2], R10 ;  /* 0x0000000a02007388 */ /* 0x000fe20000000800 */
[----:B------:R-:W-:Y:S02]  /*b990*/  F2FP.F16.F32.PACK_AB R26, R26, R124 ;  /* 0x0000007c1a1a723e */ /* 0x000fe400000000ff */
[----:B---3--:R-:W-:Y:S01]  /*b9a0*/  IADD3 R4, R36, 0x400, R22 ;  /* 0x0000040024047810 */ /* 0x008fe20007ffe016 */
[----:B------:R2:W-:Y:S01]  /*b9b0*/  STS [R2+0x400], R9 ;  /* 0x0004000902007388 */ /* 0x0005e20000000800 */
[----:B------:R-:W-:-:S02]  /*b9c0*/  F2FP.F16.F32.PACK_AB R29, R127, R29 ;  /* 0x0000001d7f1d723e */ /* 0x000fc400000000ff */
[----:B------:R-:W-:Y:S01]  /*b9d0*/  F2FP.F16.F32.PACK_AB R27, R27, R130 ;  /* 0x000000821b1b723e */ /* 0x000fe200000000ff */
[----:B------:R-:W-:Y:S01]  /*b9e0*/  STS [R3], R8 ;  /* 0x0000000803007388 */ /* 0x000fe20000000800 */
[----:B------:R-:W-:Y:S01]  /*b9f0*/  F2FP.F16.F32.PACK_AB R31, R31, R136 ;  /* 0x000000881f1f723e */ /* 0x000fe200000000ff */
[----:B------:R-:W3:Y:S01]  /*ba00*/  @P5 LDC.64 R6, c[0x0][0x2c0] ;  /* 0x0000b000ff065b82 */ /* 0x000ee20000000a00 */
[----:B------:R-:W-:Y:S01]  /*ba10*/  F2FP.F16.F32.PACK_AB R30, R30, R138 ;  /* 0x0000008a1e1e723e */ /* 0x000fe200000000ff */
[----:B------:R-:W-:Y:S01]  /*ba20*/  STS [R3+0x400], R13 ;  /* 0x0004000d03007388 */ /* 0x000fe20000000800 */
[C---:B------:R-:W-:Y:S01]  /*ba30*/  IADD3 R4, R37.reuse, R4, RZ ;  /* 0x0000000425047210 */ /* 0x040fe20007ffe0ff */
[----:B------:R-:W-:Y:S01]  /*ba40*/  @P6 MUFU.LG2 R12, R41 ;  /* 0x00000029000c6308 */ /* 0x000fe20000000c00 */
[----:B------:R-:W-:Y:S01]  /*ba50*/  IADD3 R0, R37, R22, RZ ;  /* 0x0000001625007210 */ /* 0x000fe20007ffe0ff */
[----:B------:R4:W-:Y:S01]  /*ba60*/  STS [R2+0x2000], R15 ;  /* 0x0020000f02007388 */ /* 0x0009e20000000800 */
[----:B------:R-:W-:Y:S01]  /*ba70*/  F2FP.F16.F32.PACK_AB R32, R32, R132 ;  /* 0x000000842020723e */ /* 0x000fe200000000ff */
[----:B-1----:R-:W1:Y:S01]  /*ba80*/  @P0 LDC R5, c[0x0][0x2e4] ;  /* 0x0000b900ff050b82 */ /* 0x002e620000000800 */
[----:B------:R-:W-:Y:S01]  /*ba90*/  F2FP.F16.F32.PACK_AB R34, R135, R34 ;  /* 0x000000228722723e */ /* 0x000fe200000000ff */
[----:B------:R3:W-:Y:S01]  /*baa0*/  STS [R2+0x2400], R14 ;  /* 0x0024000e02007388 */ /* 0x0007e20000000800 */
[----:B------:R-:W-:-:S02]  /*bab0*/  F2FP.F16.F32.PACK_AB R33, R33, R140 ;  /* 0x0000008c2121723e */ /* 0x000fc400000000ff */
[----:B------:R-:W-:Y:S01]  /*bac0*/  F2FP.F16.F32.PACK_AB R35, R143, R35 ;  /* 0x000000238f23723e */ /* 0x000fe200000000ff */
[----:B------:R3:W-:Y:S02]  /*bad0*/  STS [R3+0x2000], R25 ;  /* 0x0020001903007388 */ /* 0x0007e40000000800 */
[----:B------:R-:W1:Y:S02]  /*bae0*/  @P3 LDC R11, c[0x0][0x2e8] ;  /* 0x0000ba00ff0b3b82 */ /* 0x000e640000000800 */
[----:B------:R3:W-:Y:S01]  /*baf0*/  STS [R3+0x2400], R24 ;  /* 0x0024001803007388 */ /* 0x0007e20000000800 */
[----:B--2---:R-:W2:Y:S03]  /*bb00*/  @P3 MUFU.LG2 R9, R43 ;  /* 0x0000002b00093308 */ /* 0x004ea60000000c00 */
[----:B------:R-:W-:Y:S02]  /*bb10*/  STS [R22], R23 ;  /* 0x0000001716007388 */ /* 0x000fe40000000800 */
[----:B------:R-:W2:Y:S02]  /*bb20*/  @P2 LDC R10, c[0x0][0x2e8] ;  /* 0x0000ba00ff0a2b82 */ /* 0x000ea40000000800 */
[----:B------:R-:W-:Y:S04]  /*bb30*/  STS [R22+0x400], R21 ;  /* 0x0004001516007388 */ /* 0x000fe80000000800 */
[----:B------:R-:W-:Y:S02]  /*bb40*/  STS [R0], R17 ;  /* 0x0000001100007388 */ /* 0x000fe40000000800 */
[----:B----4-:R-:W4:Y:S02]  /*bb50*/  @P6 LDC R15, c[0x0][0x2e8] ;  /* 0x0000ba00ff0f6b82 */ /* 0x010f240000000800 */
[----:B------:R-:W-:Y:S01]  /*bb60*/  STS [R0+0x400], R16 ;  /* 0x0004001000007388 */ /* 0x000fe20000000800 */
[----:B---3--:R-:W-:-:S03]  /*bb70*/  IADD3 R2, R36, R22, RZ ;  /* 0x0000001624027210 */ /* 0x008fc60007ffe0ff */
[----:B------:R3:W-:Y:S01]  /*bb80*/  STS [R22+0x2000], R19 ;  /* 0x0020001316007388 */ /* 0x0007e20000000800 */
[----:B------:R-:W-:Y:S01]  /*bb90*/  MOV R25, 0x7f800000 ;  /* 0x7f80000000197802 */ /* 0x000fe20000000f00 */
[----:B------:R-:W1:Y:S02]  /*bba0*/  @!P5 LDC R14, c[0x0][0x270] ;  /* 0x00009c00ff0edb82 */ /* 0x000e640000000800 */
[----:B------:R3:W-:Y:S01]  /*bbb0*/  STS [R22+0x2400], R18 ;  /* 0x0024001216007388 */ /* 0x0007e20000000800 */
[----:B------:R-:W-:Y:S02]  /*bbc0*/  IADD3 R3, R36, R0, RZ ;  /* 0x0000000024037210 */ /* 0x000fe40007ffe0ff */
        /* <DEDUP_REMOVED lines=8> */
[----:B------:R-:W-:-:S03]  /*bc50*/  MOV R18, 0x7f800000 ;  /* 0x7f80000000127802 */ /* 0x000fc60000000f00 */
[----:B------:R-:W-:Y:S04]  /*bc60*/  STS [R2+0x2000], R32 ;  /* 0x0020002002007388 */ /* 0x000fe80000000800 */
[----:B------:R3:W-:Y:S01]  /*bc70*/  STS [R2+0x2400], R34 ;  /* 0x0024002202007388 */ /* 0x0007e20000000800 */
[----:B--2---:R-:W-:-:S03]  /*bc80*/  LOP3.LUT R0, R46, 0xffffffe0, RZ, 0xc0, !PT ;  /* 0xffffffe02e007812 */ /* 0x004fc600078ec0ff */
[----:B------:R2:W-:Y:S01]  /*bc90*/  STS [R3+0x2000], R33 ;  /* 0x0020002103007388 */ /* 0x0005e20000000800 */
[----:B------:R-:W4:Y:S03]  /*bca0*/  S2R R8, SR_TID.X ;  /* 0x0000000000087919 */ /* 0x000f260000002100 */
[----:B------:R4:W-:Y:S01]  /*bcb0*/  STS [R4+0x2000], R35 ;  /* 0x0020002304007388 */ /* 0x0009e20000000800 */
[----:B------:R-:W-:Y:S06]  /*bcc0*/  BAR.SYNC.DEFER_BLOCKING 0x0 ;  /* 0x0000000000007b1d */ /* 0x000fec0000010000 */
[----:B------:R-:W4:Y:S02]  /*bcd0*/  S2R R16, SR_CTAID.Y ;  /* 0x0000000000107919 */ /* 0x000f240000002600 */
[----:B---3--:R-:W3:Y:S01]  /*bce0*/  @P5 LDC R2, c[0x0][0x2c0] ;  /* 0x0000b000ff025b82 */ /* 0x008ee20000000800 */
[----:B------:R-:W3:Y:S01]  /*bcf0*/  S2R R26, SR_CTAID.Z ;  /* 0x00000000001a7919 */ /* 0x000ee20000002700 */
[----:B--2---:R-:W-:Y:S01]  /*bd00*/  @P5 MOV R3, 0x1 ;  /* 0x0000000100035802 */ /* 0x004fe20000000f00 */
[----:B-1----:R-:W-:-:S05]  /*bd10*/  @!P5 IMAD R3, R5, R14, RZ ;  /* 0x0000000e0503d224 */ /* 0x002fca00078e02ff */
[----:B------:R-:W1:Y:S01]  /*bd20*/  @P1 LDC R14, c[0x0][0x2e8] ;  /* 0x0000ba00ff0e1b82 */ /* 0x000e620000000800 */
[----:B----4-:R-:W2:Y:S01]  /*bd30*/  @P2 MUFU.LG2 R4, R40 ;  /* 0x0000002800042308 */ /* 0x010ea20000000c00 */
[----:B------:R4:W1:Y:S01]  /*bd40*/  LDS.128 R28, [R209+0x3800] ;  /* 0x00380000d11c7984 */ /* 0x0008620000000c00 */
[----:B------:R-:W-:-:S04]  /*bd50*/  SHF.R.S32.HI R13, RZ, 0x1f, R8 ;  /* 0x0000001fff0d7819 */ /* 0x000fc80000011408 */
[----:B------:R-:W-:Y:S02]  /*bd60*/  LEA.HI R13, R13, R8, RZ, 0x3 ;  /* 0x000000080d0d7211 */ /* 0x000fe400078f18ff */
[----:B------:R-:W-:Y:S01]  /*bd70*/  IADD3 R8, -R0, R47, RZ ;  /* 0x0000002f00087210 */ /* 0x000fe20007ffe1ff */
[----:B------:R-:W-:Y:S01]  /*bd80*/  @P5 IMAD R0, R7, R6, RZ ;  /* 0x0000000607005224 */ /* 0x000fe200078e02ff */
[----:B------:R-:W-:Y:S01]  /*bd90*/  @!P5 MOV R2, 0x1 ;  /* 0x000000010002d802 */ /* 0x000fe20000000f00 */
[----:B------:R-:W4:Y:S01]  /*bda0*/  @P1 MUFU.LG2 R7, R42 ;  /* 0x0000002a00071308 */ /* 0x000f220000000c00 */
[----:B------:R-:W-:Y:S01]  /*bdb0*/  @!P5 MOV R0, R5 ;  /* 0x000000050000d202 */ /* 0x000fe20000000f00 */
[----:B------:R-:W-:Y:S01]  /*bdc0*/  @P3 FMUL.FTZ R6, R9, 0.69314718246459960938 ;  /* 0x3f31721809063820 */ /* 0x000fe20000410000 */
[----:B------:R-:W-:Y:S01]  /*bdd0*/  LOP3.LUT P0, RZ, R8, 0x3, RZ, 0xc0, !PT ;  /* 0x0000000308ff7812 */ /* 0x000fe2000780c0ff */
[----:B--2---:R-:W-:Y:S01]  /*bde0*/  @P2 FMUL.FTZ R5, R4, 0.69314718246459960938 ;  /* 0x3f31721804052820 */ /* 0x004fe20000410000 */
[----:B---3--:R-:W-:-:S02]  /*bdf0*/  IMAD R4, R2, UR4, RZ ;  /* 0x0000000402047c24 */ /* 0x008fc4000f8e02ff */
[----:B------:R-:W-:Y:S01]  /*be00*/  @P3 FFMA.FTZ R24, R74, R11, R6 ;  /* 0x0000000b4a183223 */ /* 0x000fe20000010006 */
[----:B------:R-:W-:Y:S02]  /*be10*/  IMAD R3, R16, R3, RZ ;  /* 0x0000000310037224 */ /* 0x000fe400078e02ff */
[----:B------:R-:W-:Y:S01]  /*be20*/  @P2 FFMA.FTZ R25, R73, R10, R5 ;  /* 0x0000000a49192223 */ /* 0x000fe20000010005 */
[----:B------:R-:W-:Y:S02]  /*be30*/  @P6 FMUL.FTZ R5, R12, 0.69314718246459960938 ;  /* 0x3f3172180c056820 */ /* 0x000fe40000410000 */
[----:B------:R-:W-:Y:S02]  /*be40*/  SEL R3, R3, RZ, !P4 ;  /* 0x000000ff03037207 */ /* 0x000fe40006000000 */
[----:B------:R-:W-:-:S03]  /*be50*/  @P6 FFMA.FTZ R19, R72, R15, R5 ;  /* 0x0000000f48136223 */ /* 0x000fc60000010005 */
[----:B------:R-:W-:Y:S01]  /*be60*/  IMAD R0, R26, R0, R3 ;  /* 0x000000001a007224 */ /* 0x000fe200078e0203 */
[----:B------:R-:W-:Y:S01]  /*be70*/  SHF.L.U32 R3, R4, 0x7, RZ ;  /* 0x0000000704037819 */ /* 0x000fe200000006ff */
[----:B----4-:R-:W-:-:S03]  /*be80*/  @P1 FMUL.FTZ R4, R7, 0.69314718246459960938 ;  /* 0x3f31721807041820 */ /* 0x010fc60000410000 */
[----:B------:R-:W-:Y:S01]  /*be90*/  SHF.R.S32.HI R6, RZ, 0x1f, R3 ;  /* 0x0000001fff067819 */ /* 0x000fe20000011403 */
[----:B-1----:R-:W-:Y:S01]  /*bea0*/  @P1 FFMA.FTZ R18, R69, R14, R4 ;  /* 0x0000000e45121223 */ /* 0x002fe20000010004 */
[--C-:B------:R-:W-:Y:S02]  /*beb0*/  IADD3 R3, P3, P2, R3, R38, R0.reuse ;  /* 0x0000002603037210 */ /* 0x100fe40007a7e000 */
[----:B------:R-:W-:Y:S02]  /*bec0*/  SHF.R.S32.HI R0, RZ, 0x1f, R0 ;  /* 0x0000001fff007819 */ /* 0x000fe40000011400 */
[----:B------:R-:W-:Y:S02]  /*bed0*/  SHF.R.S32.HI R4, RZ, 0x3, R13 ;  /* 0x00000003ff047819 */ /* 0x000fe4000001140d */
[----:B------:R-:W-:Y:S01]  /*bee0*/  IADD3.X R6, R6, R39, R0, P3, P2 ;  /* 0x0000002706067210 */ /* 0x000fe20001fe4400 */
[----:B------:R-:W-:Y:S06]  /*bef0*/  @P0 BRA `(.L_x_1896) ;  /* 0x0000000000980947 */ /* 0x000fec0003800000 */
[----:B------:R-:W2:Y:S04]  /*bf00*/  LDL.LU R50, [R1+0x4c] ;  /* 0x00004c0001327983 */ /* 0x000ea80000300800 */
[----:B------:R-:W2:Y:S02]  /*bf10*/  LDL.LU R49, [R1+0x50] ;  /* 0x0000500001317983 */ /* 0x000ea40000300800 */
        /* <DEDUP_REMOVED lines=14> */
[----:B------:R-:W-:Y:S01]  /*c000*/  @!P3 IMAD R7, R7, R2, RZ ;  /* 0x000000020707b224 */ /* 0x000fe200078e02ff */
[CC--:B------:R-:W-:Y:S02]  /*c010*/  @!P5 IADD3 R2, P2, R0.reuse, R3.reuse, RZ ;  /* 0x000000030002d210 */ /* 0x0c0fe40007f5e0ff */
[----:B------:R-:W-:Y:S02]  /*c020*/  @!P4 IADD3 R12, P1, R5, R3, RZ ;  /* 0x00000003050cc210 */ /* 0x000fe40007f3e0ff */
[----:B------:R-:W-:-:S02]  /*c030*/  @!P5 LEA.HI.X.SX32 R0, R0, R6, 0x1, P2 ;  /* 0x000000060000d211 */ /* 0x000fc400010f0eff */
        /* <DEDUP_REMOVED lines=18> */
.L_x_1896:
[----:B------:R-:W-:Y:S05]  /*c160*/  BSYNC B0 ;  /* 0x0000000000007941 */ /* 0x000fea0003800000 */
.L_x_1895:
[----:B-1----:R-:W2:Y:S01]  /*c170*/  LDL.LU.64 R6, [R1+0x28] ;  /* 0x0000280001067983 */ /* 0x002ea20000300a00 */
[----:B------:R-:W-:-:S03]  /*c180*/  ULDC UR4, c[0x0][0x2d0] ;  /* 0x0000b40000047ab9 */ /* 0x000fc60000000800 */
[----:B------:R1:W5:Y:S01]  /*c190*/  LDL.64 R16, [R1+0x20] ;  /* 0x0000200001107983 */ /* 0x0003620000100a00 */
[C---:B------:R-:W-:Y:S01]  /*c1a0*/  VIADD R0, R4.reuse, 0x10 ;  /* 0x0000001004007836 */ /* 0x040fe20000000000 */
[----:B------:R-:W-:Y:S01]  /*c1b0*/  BSSY B0, `(.L_x_1897) ;  /* 0x0000022000007945 */ /* 0x000fe20003800000 */
[C---:B------:R-:W-:Y:S01]  /*c1c0*/  VIADD R5, R4.reuse, 0x20 ;  /* 0x0000002004057836 */ /* 0x040fe20000000000 */
[----:B------:R1:W3:Y:S01]  /*c1d0*/  LDS.128 R8, [R209] ;  /* 0x00000000d1087984 */ /* 0x0002e20000000c00 */
[C---:B------:R-:W-:Y:S01]  /*c1e0*/  IADD3 R15, R4.reuse, 0x60, RZ ;  /* 0x00000060040f7810 */ /* 0x040fe20007ffe0ff */
[----:B------:R-:W-:Y:S01]  /*c1f0*/  VIADD R14, R4, 0x70 ;  /* 0x00000070040e7836 */ /* 0x000fe20000000000 */
[C---:B--2---:R-:W-:Y:S02]  /*c200*/  IADD3 R2, P0, R6.reuse, R44, RZ ;  /* 0x0000002c06027210 */ /* 0x044fe40007f1e0ff */
[----:B------:R-:W-:Y:S01]  /*c210*/  ISETP.GE.AND P1, PT, R6, UR4, PT ;  /* 0x0000000406007c0c */ /* 0x000fe2000bf26270 */
[----:B------:R-:W-:Y:S01]  /*c220*/  ULDC.64 UR4, c[0x0][0x2a0] ;  /* 0x0000a80000047ab9 */ /* 0x000fe20000000a00 */
[----:B------:R-:W-:-:S02]  /*c230*/  VIADD R6, R4, 0x40 ;  /* 0x0000004004067836 */ /* 0x000fc40000000000 */
[----:B------:R-:W-:Y:S01]  /*c240*/  IMAD.X R3, R7, 0x1, R45, P0 ;  /* 0x0000000107037824 */ /* 0x000fe200000e062d */
[-C--:B-----5:R-:W-:Y:S02]  /*c250*/  ISETP.GE.OR P0, PT, R0, R48.reuse, P1 ;  /* 0x000000300000720c */ /* 0x0a0fe40000f06670 */
[-C--:B------:R-:W-:Y:S01]  /*c260*/  ISETP.GE.OR P2, PT, R4, R48.reuse, P1 ;  /* 0x000000300400720c */ /* 0x080fe20000f46670 */
[----:B------:R-:W-:Y:S01]  /*c270*/  IMAD.WIDE.U32 R12, R26, UR4, R2 ;  /* 0x000000041a0c7c25 */ /* 0x000fe2000f8e0002 */
[----:B------:R-:W-:Y:S02]  /*c280*/  IADD3 R0, R4, 0x30, RZ ;  /* 0x0000003004007810 */ /* 0x000fe40007ffe0ff */
[----:B------:R-:W-:Y:S02]  /*c290*/  SHF.R.S32.HI R7, RZ, 0x1f, R26 ;  /* 0x0000001fff077819 */ /* 0x000fe4000001141a */
[-C--:B------:R-:W-:Y:S02]  /*c2a0*/  ISETP.GE.OR P5, PT, R0, R48.reuse, P1 ;  /* 0x000000300000720c */ /* 0x080fe40000fa6670 */
[-C--:B------:R-:W-:Y:S01]  /*c2b0*/  ISETP.GE.OR P6, PT, R5, R48.reuse, P1 ;  /* 0x000000300500720c */ /* 0x080fe20000fc6670 */
[----:B------:R-:W-:Y:S01]  /*c2c0*/  IMAD R0, R7, UR4, RZ ;  /* 0x0000000407007c24 */ /* 0x000fe2000f8e02ff */
[----:B------:R-:W-:Y:S01]  /*c2d0*/  ISETP.GE.OR P4, PT, R6, R48, P1 ;  /* 0x000000300600720c */ /* 0x000fe20000f86670 */
[----:B------:R-:W-:-:S02]  /*c2e0*/  VIADD R5, R4, 0x50 ;  /* 0x0000005004057836 */ /* 0x000fc40000000000 */
[----:B------:R-:W-:-:S03]  /*c2f0*/  IMAD R0, R26, UR5, R0 ;  /* 0x000000051a007c24 */ /* 0x000fc6000f8e0200 */
[----:B------:R-:W-:Y:S02]  /*c300*/  ISETP.GE.OR P3, PT, R5, R48, P1 ;  /* 0x000000300500720c */ /* 0x000fe40000f66670 */
[----:B------:R-:W-:Y:S01]  /*c310*/  IADD3 R7, R13, R0, RZ ;  /* 0x000000000d077210 */ /* 0x000fe20007ffe0ff */
[----:B-1-3--:R-:W-:Y:S10]  /*c320*/  @P2 BRA `(.L_x_1898) ;  /* 0x0000000000282947 */ /* 0x00aff40003800000 */
        /* <DEDUP_REMOVED lines=10> */
.L_x_1898:
[----:B------:R-:W-:Y:S05]  /*c3d0*/  BSYNC B0 ;  /* 0x0000000000007941 */ /* 0x000fea0003800000 */
.L_x_1897:
[----:B-1----:R1:W2:Y:S01]  /*c3e0*/  LDS.128 R8, [R209+0x800] ;  /* 0x00080000d1087984 */ /* 0x0022a20000000c00 */
        /* <DEDUP_REMOVED lines=17> */
.L_x_1900:
[----:B------:R-:W-:Y:S05]  /*c500*/  BSYNC B0 ;  /* 0x0000000000007941 */ /* 0x000fea0003800000 */
.L_x_1899:
        /* <DEDUP_REMOVED lines=16> */
.L_x_1902:
[----:B------:R-:W-:Y:S05]  /*c610*/  BSYNC B0 ;  /* 0x0000000000007941 */ /* 0x000fea0003800000 */
.L_x_1901:
        /* <DEDUP_REMOVED lines=16> */
.L_x_1904:
[----:B------:R-:W-:Y:S05]  /*c720*/  BSYNC B0 ;  /* 0x0000000000007941 */ /* 0x000fea0003800000 */
.L_x_1903:
        /* <DEDUP_REMOVED lines=16> */
.L_x_1906:
[----:B------:R-:W-:Y:S05]  /*c830*/  BSYNC B0 ;  /* 0x0000000000007941 */ /* 0x000fea0003800000 */
.L_x_1905:
        /* <DEDUP_REMOVED lines=16> */
.L_x_1908:
[----:B------:R-:W-:Y:S05]  /*c940*/  BSYNC B0 ;  /* 0x0000000000007941 */ /* 0x000fea0003800000 */
.L_x_1907:
        /* <DEDUP_REMOVED lines=16> */
.L_x_1910:
[----:B------:R-:W-:Y:S05]  /*ca50*/  BSYNC B0 ;  /* 0x0000000000007941 */ /* 0x000fea0003800000 */
.L_x_1909:
        /* <DEDUP_REMOVED lines=15> */
.L_x_1851:
[----:B------:R-:W2:Y:S01]  /*cb50*/  LDL.LU R19, [R1+0x48] ;  /* 0x0000480001137983 */ /* 0x000ea20000300800 */
[----:B------:R-:W1:Y:S01]  /*cb60*/  LDC.U8 R0, c[0x0][0x3d9] ;  /* 0x0000f640ff007b82 */ /* 0x000e620000000000 */
[----:B------:R-:W-:Y:S01]  /*cb70*/  SHF.R.S32.HI R18, RZ, 0x1f, R171 ;  /* 0x0000001fff127819 */ /* 0x000fe200000114ab */
[----:B------:R-:W-:Y:S01]  /*cb80*/  ULDC.64 UR4, c[0x0][0x2a0] ;  /* 0x0000a80000047ab9 */ /* 0x000fe20000000a00 */
[----:B------:R-:W-:Y:S01]  /*cb90*/  ULDC UR6, c[0x0][0x2d0] ;  /* 0x0000b40000067ab9 */ /* 0x000fe20000000800 */
[----:B------:R-:W-:Y:S01]  /*cba0*/  BSSY B0, `(.L_x_1911) ;  /* 0x000004f000007945 */ /* 0x000fe20003800000 */
[----:B------:R-:W-:-:S03]  /*cbb0*/  LEA.HI R18, R18, R171, RZ, 0x3 ;  /* 0x000000ab12127211 */ /* 0x000fc600078f18ff */
        /* <DEDUP_REMOVED lines=30> */
[----:B------:R-:W-:Y:S02]  /*cda0*/  @!P1 IMAD.MOV.U32 R6, RZ, RZ, R7 ;  /* 0x000000ffff069224 */ /* 0x000fe400078e0007 */
[----:B------:R-:W-:Y:S01]  /*cdb0*/  @P3 IMAD.MOV.U32 R8, RZ, RZ, R2 ;  /* 0x000000ffff083224 */ /* 0x000fe200078e0002 */
[----:B------:R-:W-:Y:S01]  /*cdc0*/  CS2R R2, SRZ ;  /* 0x0000000000027805 */ /* 0x000fe2000001ff00 */
[----:B------:R-:W-:Y:S01]  /*cdd0*/  @!P3 IMAD.IADD R9, R5, 0x1, R12 ;  /* 0x000000010509b824 */ /* 0x000fe200078e020c */
[----:B------:R-:W-:Y:S01]  /*cde0*/  SHF.R.S32.HI R5, RZ, 0x1f, R16 ;  /* 0x0000001fff057819 */ /* 0x000fe20000011410 */
[----:B------:R-:W-:Y:S01]  /*cdf0*/  @!P3 IMAD.MOV.U32 R8, RZ, RZ, R4 ;  /* 0x000000ffff08b224 */ /* 0x000fe200078e0004 */
[----:B------:R1:W-:Y:S01]  /*ce00*/  @!P0 STL [R1+0x48], R19 ;  /* 0x0000481301008387 */ /* 0x0003e20000100800 */
[--C-:B------:R-:W-:Y:S01]  /*ce10*/  @!P2 IMAD.MOV.U32 R2, RZ, RZ, R19.reuse ;  /* 0x000000ffff02a224 */ /* 0x100fe200078e0013 */
[----:B------:R-:W-:Y:S01]  /*ce20*/  @!P2 SHF.R.S32.HI R3, RZ, 0x1f, R19 ;  /* 0x0000001fff03a819 */ /* 0x000fe20000011413 */
[----:B------:R-:W-:-:S02]  /*ce30*/  IMAD R6, R16, R6, R0 ;  /* 0x0000000610067224 */ /* 0x000fc400078e0200 */
[----:B-----5:R-:W-:Y:S02]  /*ce40*/  IMAD R4, R211, R17, RZ ;  /* 0x00000011d3047224 */ /* 0x020fe400078e02ff */
[----:B------:R-:W-:Y:S02]  /*ce50*/  IMAD.SHL.U32 R0, R15, 0x8, RZ ;  /* 0x000000080f007824 */ /* 0x000fe400078e00ff */
[----:B------:R-:W-:Y:S01]  /*ce60*/  IMAD R7, R5, UR4, RZ ;  /* 0x0000000405077c24 */ /* 0x000fe2000f8e02ff */
[----:B------:R-:W-:Y:S01]  /*ce70*/  SHF.R.S32.HI R5, RZ, 0x1f, R4 ;  /* 0x0000001fff057819 */ /* 0x000fe20000011404 */
[----:B------:R-:W-:Y:S01]  /*ce80*/  IMAD.IADD R14, R166, 0x1, -R211 ;  /* 0x00000001a60e7824 */ /* 0x000fe200078e0ad3 */
[C---:B------:R-:W-:Y:S02]  /*ce90*/  ISETP.GE.AND P0, PT, R0.reuse, UR6, PT ;  /* 0x0000000600007c0c */ /* 0x040fe4000bf06270 */
[----:B------:R-:W-:-:S04]  /*cea0*/  IADD3 R8, P1, R0, R8, RZ ;  /* 0x0000000800087210 */ /* 0x000fc80007f3e0ff */
[----:B------:R-:W-:-:S03]  /*ceb0*/  LEA.HI.X.SX32 R9, R0, R9, 0x1, P1 ;  /* 0x0000000900097211 */ /* 0x000fc600008f0eff */
[----:B------:R-:W-:Y:S01]  /*cec0*/  IMAD.WIDE.U32 R8, R16, UR4, R8 ;  /* 0x0000000410087c25 */ /* 0x000fe2000f8e0008 */
[--C-:B-1----:R-:W-:Y:S02]  /*ced0*/  IADD3 R19, P3, P2, R4, R2, R6.reuse ;  /* 0x0000000204137210 */ /* 0x102fe40007a7e006 */
[----:B------:R-:W-:Y:S02]  /*cee0*/  SHF.R.S32.HI R6, RZ, 0x1f, R6 ;  /* 0x0000001fff067819 */ /* 0x000fe40000011406 */
[----:B------:R-:W-:Y:S02]  /*cef0*/  SHF.R.S32.HI R4, RZ, 0x3, R18 ;  /* 0x00000003ff047819 */ /* 0x000fe40000011412 */
[----:B------:R-:W-:Y:S01]  /*cf00*/  IADD3.X R18, R5, R3, R6, P3, P2 ;  /* 0x0000000305127210 */ /* 0x000fe20001fe4406 */
[----:B------:R-:W-:Y:S01]  /*cf10*/  IMAD R6, R16, UR5, R7 ;  /* 0x0000000510067c24 */ /* 0x000fe2000f8e0207 */
[CC--:B------:R-:W-:Y:S01]  /*cf20*/  ISETP.GE.OR P3, PT, R4.reuse, R14.reuse, P0 ;  /* 0x0000000e0400720c */ /* 0x0c0fe20000766670 */
[C---:B------:R-:W-:Y:S01]  /*cf30*/  VIADD R24, R4.reuse, 0x10 ;  /* 0x0000001004187836 */ /* 0x040fe20000000000 */
[--C-:B------:R-:W-:Y:S01]  /*cf40*/  SHF.R.S32.HI R5, RZ, 0x1f, R4.reuse ;  /* 0x0000001fff057819 */ /* 0x100fe20000011404 */
[C---:B------:R-:W-:Y:S01]  /*cf50*/  VIADD R26, R4.reuse, 0x20 ;  /* 0x00000020041a7836 */ /* 0x040fe20000000000 */
[CC--:B------:R-:W-:Y:S01]  /*cf60*/  ISETP.GE.AND P2, PT, R4.reuse, R14.reuse, PT ;  /* 0x0000000e0400720c */ /* 0x0c0fe20003f46270 */
[----:B------:R-:W-:Y:S01]  /*cf70*/  VIADD R27, R4, 0x30 ;  /* 0x00000030041b7836 */ /* 0x000fe20000000000 */
[-C--:B------:R-:W-:Y:S01]  /*cf80*/  ISETP.GE.AND P1, PT, R24, R14.reuse, PT ;  /* 0x0000000e1800720c */ /* 0x080fe20003f26270 */
[----:B------:R-:W-:Y:S01]  /*cf90*/  IMAD.WIDE R2, R21, 0x80, R4 ;  /* 0x0000008015027825 */ /* 0x000fe200078e0204 */
[----:B------:R-:W-:-:S02]  /*cfa0*/  ISETP.GE.AND P6, PT, R26, R14, PT ;  /* 0x0000000e1a00720c */ /* 0x000fc40003fc6270 */
[-C--:B------:R-:W-:Y:S01]  /*cfb0*/  ISETP.GE.AND P5, PT, R27, R14.reuse, PT ;  /* 0x0000000e1b00720c */ /* 0x080fe20003fa6270 */
[----:B------:R-:W-:Y:S01]  /*cfc0*/  IMAD.IADD R7, R6, 0x1, R9 ;  /* 0x0000000106077824 */ /* 0x000fe200078e0209 */
        /* <DEDUP_REMOVED lines=12> */
.L_x_1912:
[----:B------:R-:W-:Y:S05]  /*d090*/  BSYNC B0 ;  /* 0x0000000000007941 */ /* 0x000fea0003800000 */
.L_x_1911:
        /* <DEDUP_REMOVED lines=16> */
.L_x_1914:
[----:B------:R-:W-:Y:S05]  /*d1a0*/  BSYNC B0 ;  /* 0x0000000000007941 */ /* 0x000fea0003800000 */
.L_x_1913:
        /* <DEDUP_REMOVED lines=17> */
.L_x_1916:
[----:B------:R-:W-:Y:S05]  /*d2c0*/  BSYNC B0 ;  /* 0x0000000000007941 */ /* 0x000fea0003800000 */
.L_x_1915:
        /* <DEDUP_REMOVED lines=16> */
.L_x_1918:
[----:B------:R-:W-:Y:S05]  /*d3d0*/  BSYNC B0 ;  /* 0x0000000000007941 */ /* 0x000fea0003800000 */
.L_x_1917:
        /* <DEDUP_REMOVED lines=19> */
.L_x_1920:
[----:B------:R-:W-:Y:S05]  /*d510*/  BSYNC B0 ;  /* 0x0000000000007941 */ /* 0x000fea0003800000 */
.L_x_1919:
[C---:B------:R-:W-:Y:S01]  /*d520*/  ISETP.NE.OR P1, PT, R15.reuse, RZ, P1 ;  /* 0x000000ff0f00720c */ /* 0x040fe20000f25670 */
        /* <DEDUP_REMOVED lines=24> */
.L_x_1922:
[----:B------:R-:W-:Y:S05]  /*d6b0*/  BSYNC B0 ;  /* 0x0000000000007941 */ /* 0x000fea0003800000 */
.L_x_1921:
        /* <DEDUP_REMOVED lines=19> */
.L_x_1924:
[----:B------:R-:W-:Y:S05]  /*d7f0*/  BSYNC B0 ;  /* 0x0000000000007941 */ /* 0x000fea0003800000 */
.L_x_1923:
        /* <DEDUP_REMOVED lines=16> */
.L_x_1926:
[----:B------:R-:W-:Y:S05]  /*d900*/  BSYNC B0 ;  /* 0x0000000000007941 */ /* 0x000fea0003800000 */
.L_x_1925:
        /* <DEDUP_REMOVED lines=11> */
.L_x_1928:
[----:B------:R-:W-:Y:S05]  /*d9c0*/  BSYNC B0 ;  /* 0x0000000000007941 */ /* 0x000fea0003800000 */
.L_x_1927:
        /* <DEDUP_REMOVED lines=11> */
.L_x_1930:
[----:B------:R-:W-:Y:S05]  /*da80*/  BSYNC B0 ;  /* 0x0000000000007941 */ /* 0x000fea0003800000 */
.L_x_1929:
        /* <DEDUP_REMOVED lines=10> */
.L_x_1932:
[----:B------:R-:W-:Y:S05]  /*db30*/  BSYNC B0 ;  /* 0x0000000000007941 */ /* 0x000fea0003800000 */
.L_x_1931:
        /* <DEDUP_REMOVED lines=10> */
.L_x_1934:
[----:B------:R-:W-:Y:S05]  /*dbe0*/  BSYNC B0 ;  /* 0x0000000000007941 */ /* 0x000fea0003800000 */
.L_x_1933:
        /* <DEDUP_REMOVED lines=10> */
.L_x_1936:
[----:B------:R-:W-:Y:S05]  /*dc90*/  BSYNC B0 ;  /* 0x0000000000007941 */ /* 0x000fea0003800000 */
.L_x_1935:
        /* <DEDUP_REMOVED lines=10> */
.L_x_1938:
[----:B------:R-:W-:Y:S05]  /*dd40*/  BSYNC B0 ;  /* 0x0000000000007941 */ /* 0x000fea0003800000 */
.L_x_1937:
        /* <DEDUP_REMOVED lines=10> */
.L_x_1940:
[----:B------:R-:W-:Y:S05]  /*ddf0*/  BSYNC B0 ;  /* 0x0000000000007941 */ /* 0x000fea0003800000 */
.L_x_1939:
        /* <DEDUP_REMOVED lines=10> */
.L_x_1941:
        /* <DEDUP_REMOVED lines=14> */
.L_x_2594:


//--------------------- .text._ZN5flash16flash_fwd_kernelI23Flash_fwd_kernel_traitsILi64ELi128ELi64ELi4ELb0ELb0EN7cutlass6half_tE19Flash_kernel_traitsILi64ELi128ELi64ELi4ES3_EELb1ELb0ELb1ELb0ELb0ELb1ELb0ELb0EEEvNS_16Flash_fwd_paramsE --------------------------
	.section	.text._ZN5flash16flash_fwd_kernelI23Flash_fwd_kernel_traitsILi64ELi128ELi64ELi4ELb0ELb0EN7cutlass6half_tE19Flash_kernel_traitsILi64ELi128ELi64ELi4ES3_EELb1ELb0ELb1ELb0ELb0ELb1ELb0ELb0EEEvNS_16Flash_fwd_paramsE,"ax",@progbits
	.align	128
        .global         _ZN5flash16flash_fwd_kernelI23Flash_fwd_kernel_traitsILi64ELi128ELi64ELi4ELb0ELb0EN7cutlass6half_tE19Flash_kernel_traitsILi64ELi128ELi64ELi4ES3_EELb1ELb0ELb1ELb0ELb0ELb1ELb0ELb0EEEvNS_16Flash_fwd_paramsE
        .type           _ZN5flash16flash_fwd_kernelI23Flash_fwd_kernel_traitsILi64ELi128ELi64ELi4ELb0ELb0EN7cutlass6half_tE19Flash_kernel_traitsILi64ELi128ELi64ELi4ES3_EELb1ELb0ELb1ELb0ELb0ELb1ELb0ELb0EEEvNS_16Flash_fwd_paramsE,@function
        .size           _ZN5flash16flash_fwd_kernelI23Flash_fwd_kernel_traitsILi64ELi128ELi64ELi4ELb0ELb0EN7cutlass6half_tE19Flash_kernel_traitsILi64ELi128ELi64ELi4ES3_EELb1ELb0ELb1ELb0ELb0ELb1ELb0ELb0EEEvNS_16Flash_fwd_paramsE,(.L_x_2595 - _ZN5flash16flash_fwd_kernelI23Flash_fwd_kernel_traitsILi64ELi128ELi64ELi4ELb0ELb0EN7cutlass6half_tE19Flash_kernel_traitsILi64ELi128ELi64ELi4ES3_EELb1ELb0ELb1ELb0ELb0ELb1ELb0ELb0EEEvNS_16Flash_fwd_paramsE)
        .other          _ZN5flash16flash_fwd_kernelI23Flash_fwd_kernel_traitsILi64ELi128ELi64ELi4ELb0ELb0EN7cutlass6half_tE19Flash_kernel_traitsILi64ELi128ELi64ELi4ES3_EELb1ELb0ELb1ELb0ELb0ELb1ELb0ELb0EEEvNS_16Flash_fwd_paramsE,@"STO_CUDA_ENTRY STV_DEFAULT"
_ZN5flash16flash_fwd_kernelI23Flash_fwd_kernel_traitsILi64ELi128ELi64ELi4ELb0ELb0EN7cutlass6half_tE19Flash_kernel_traitsILi64ELi128ELi64ELi4ES3_EELb1ELb0ELb1ELb0ELb0ELb1ELb0ELb0EEEvNS_16Flash_fwd_paramsE:
.text._ZN5flash16flash_fwd_kernelI23Flash_fwd_kernel_traitsILi64ELi128ELi64ELi4ELb0ELb0EN7cutlass6half_tE19Flash_kernel_traitsILi64ELi128ELi64ELi4ES3_EELb1ELb0ELb1ELb0ELb0ELb1ELb0ELb0EEEvNS_16Flash_fwd_paramsE:
        /* <DEDUP_REMOVED lines=9> */
[----:B-1----:R-:W-:-:S07]  /*0090*/  VIADD R1, R1, 0xffffff90 ;  /* 0xffffff9001017836 */ /* 0x002fce0000000000 */
[----:B------:R2:W4:Y:S01]  /*00a0*/  @P3 LDG.E.64 R4, desc[UR24][R2.64] ;  /* 0x0000001802043981 */ /* 0x000522000c1e1b00 */
[----:B------:R-:W1:Y:S01]  /*00b0*/  LDC.64 R8, c[0x0][0x2f0] ;  /* 0x0000bc00ff087b82 */ /* 0x000e620000000a00 */
[----:B------:R-:W1:Y:S01]  /*00c0*/  S2R R250, SR_CTAID.X ;  /* 0x0000000000fa7919 */ /* 0x000e620000002500 */
[----:B------:R-:W1:Y:S06]  /*00d0*/  S2R R46, SR_CTAID.Y ;  /* 0x00000000002e7919 */ /* 0x000e6c0000002600 */
[----:B------:R-:W4:Y:S01]  /*00e0*/  LDC.64 R14, c[0x0][0x2f0] ;  /* 0x0000bc00ff0e7b82 */ /* 0x000f220000000a00 */
[----:B------:R-:W1:Y:S01]  /*00f0*/  S2R R27, SR_CTAID.Z ;  /* 0x00000000001b7919 */ /* 0x000e620000002700 */
[----:B------:R-:W1:Y:S06]  /*0100*/  S2R R146, SR_TID.X ;  /* 0x0000000000927919 */ /* 0x000e6c0000002100 */
[----:B------:R-:W1:Y:S01]  /*0110*/  LDC.64 R6, c[0x0][0x300] ;  /* 0x0000c000ff067b82 */ /* 0x000e620000000a00 */
[----:B--2---:R-:W-:-:S02]  /*0120*/  @P3 IMAD.MOV.U32 R2, RZ, RZ, R10 ;  /* 0x000000ffff023224 */ /* 0x004fc400078e000a */
[----:B---3--:R-:W-:-:S06]  /*0130*/  @P3 IMAD.MOV.U32 R3, RZ, RZ, R11 ;  /* 0x000000ffff033224 */ /* 0x008fcc00078e000b */
[----:B------:R-:W2:Y:S01]  /*0140*/  @P3 LDG.E.64 R2, desc[UR24][R2.64] ;  /* 0x0000001802023981 */ /* 0x000ea2000c1e1b00 */
[----:B-1----:R-:W-:Y:S01]  /*0150*/  ISETP.NE.U32.AND P1, PT, R8, RZ, PT ;  /* 0x000000ff0800720c */ /* 0x002fe20003f25070 */
[----:B------:R-:W-:Y:S01]  /*0160*/  IMAD.MOV.U32 R28, RZ, RZ, -0x1 ;  /* 0xffffffffff1c7424 */ /* 0x000fe200078e00ff */
[----:B------:R-:W1:Y:S02]  /*0170*/  LDC.U8 R16, c[0x0][0x3c2] ;  /* 0x0000f080ff107b82 */ /* 0x000e640000000000 */
[----:B------:R-:W-:Y:S02]  /*0180*/  ISETP.NE.AND.EX P1, PT, R9, RZ, PT, P1 ;  /* 0x000000ff0900720c */ /* 0x000fe40003f25310 */
[----:B------:R-:W-:Y:S02]  /*0190*/  ISETP.NE.U32.AND P0, PT, R6, RZ, PT ;  /* 0x000000ff0600720c */ /* 0x000fe40003f05070 */
[----:B------:R-:W-:Y:S02]  /*01a0*/  LOP3.LUT R0, R27, R250, R46, 0xfe, !PT ;  /* 0x000000fa1b007212 */ /* 0x000fe400078efe2e */
[----:B------:R-:W3:Y:S01]  /*01b0*/  LDC.64 R8, c[0x0][0x2f8] ;  /* 0x0000be00ff087b82 */ /* 0x000ee20000000a00 */
[----:B------:R-:W-:-:S02]  /*01c0*/  ISETP.NE.AND.EX P0, PT, R7, RZ, PT, P0 ;  /* 0x000000ff0700720c */ /* 0x000fc40003f05300 */
[----:B------:R-:W-:-:S05]  /*01d0*/  LOP3.LUT P4, RZ, R0, R146, RZ, 0xfc, !PT ;  /* 0x0000009200ff7212 */ /* 0x000fca000788fcff */
[----:B------:R-:W2:Y:S08]  /*01e0*/  @P3 LDC R0, c[0x0][0x3b0] ;  /* 0x0000ec00ff003b82 */ /* 0x000eb00000000800 */
[----:B------:R-:W1:Y:S08]  /*01f0*/  @!P4 LDC.64 R12, c[0x0][0x3b8] ;  /* 0x0000ee00ff0ccb82 */ /* 0x000e700000000a00 */
[----:B------:R-:W3:Y:S01]  /*0200*/  LDC.64 R6, c[0x0][0x2f8] ;  /* 0x0000be00ff067b82 */ /* 0x000ee20000000a00 */
[----:B----4-:R-:W-:-:S02]  /*0210*/  @P3 R2UR UR26, R4 ;  /* 0x00000000041a32ca */ /* 0x010fc400000e0000 */
[----:B------:R-:W-:-:S11]  /*0220*/  @P3 R2UR UR27, R5 ;  /* 0x00000000051b32ca */ /* 0x000fd600000e0000 */
[----:B------:R-:W-:Y:S02]  /*0230*/  IMAD.U32 R4, RZ, RZ, UR26 ;  /* 0x0000001aff047e24 */ /* 0x000fe4000f8e00ff */
[----:B------:R-:W-:-:S05]  /*0240*/  IMAD.U32 R5, RZ, RZ, UR27 ;  /* 0x0000001bff057e24 */ /* 0x000fca000f8e00ff */
[----:B-1----:R1:W-:Y:S01]  /*0250*/  @!P4 STG.E.64 desc[UR24][R12.64], R4 ;  /* 0x000000040c00c986 */ /* 0x0023e2000c101b18 */
[----:B--2---:R-:W-:-:S05]  /*0260*/  @P3 IADD3 R10, P2, R2, R0, RZ ;  /* 0x00000000020a3210 */ /* 0x004fca0007f5e0ff */
[----:B------:R-:W-:Y:S02]  /*0270*/  @P3 IMAD.X R11, RZ, RZ, R3, P2 ;  /* 0x000000ffff0b3224 */ /* 0x000fe400010e0603 */
[----:B------:R-:W-:Y:S02]  /*0280*/  @!P4 IMAD.MOV.U32 R2, RZ, RZ, R10 ;  /* 0x000000ffff02c224 */ /* 0x000fe400078e000a */
[----:B------:R-:W-:-:S05]  /*0290*/  @!P4 IMAD.MOV.U32 R3, RZ, RZ, R11 ;  /* 0x000000ffff03c224 */ /* 0x000fca00078e000b */
[----:B------:R2:W-:Y:S01]  /*02a0*/  @!P4 STG.E.64 desc[UR24][R12.64+0x8], R2 ;  /* 0x000008020c00c986 */ /* 0x0005e2000c101b18 */
[----:B-1----:R-:W-:-:S05]  /*02b0*/  IMAD.WIDE R4, R46, 0x4, R14 ;  /* 0x000000042e047825 */ /* 0x002fca00078e020e */
[----:B------:R-:W4:Y:S04]  /*02c0*/  @P1 LDG.E R28, desc[UR24][R4.64] ;  /* 0x00000018041c1981 */ /* 0x000f28000c1e1900 */
[----:B------:R-:W4:Y:S01]  /*02d0*/  @P1 LDG.E R0, desc[UR24][R4.64+0x4] ;  /* 0x0000041804001981 */ /* 0x000f22000c1e1900 */
[----:B------:R-:W-:Y:S02]  /*02e0*/  ISETP.NE.AND P3, PT, R16, RZ, PT ;  /* 0x000000ff1000720c */ /* 0x000fe40003f65270 */
[----:B------:R-:W1:Y:S08]  /*02f0*/  LDC R16, c[0x0][0x270] ;  /* 0x00009c00ff107b82 */ /* 0x000e700000000800 */
[----:B--2---:R-:W2:Y:S01]  /*0300*/  @P0 LDC.64 R2, c[0x0][0x300] ;  /* 0x0000c000ff020b82 */ /* 0x004ea20000000a00 */
[----:B------:R-:W-:Y:S01]  /*0310*/  SHF.R.S32.HI R45, RZ, 0x1f, R146 ;  /* 0x0000001fff2d7819 */ /* 0x000fe20000011492 */
[----:B------:R-:W-:Y:S01]  /*0320*/  IMAD.MOV.U32 R23, RZ, RZ, RZ ;  /* 0x000000ffff177224 */ /* 0x000fe200078e00ff */
[----:B---3--:R-:W-:-:S02]  /*0330*/  ISETP.EQ.U32.AND P2, PT, R6, RZ, PT ;  /* 0x000000ff0600720c */ /* 0x008fc40003f42070 */
[----:B------:R-:W-:Y:S02]  /*0340*/  LEA.HI R140, R45, R146, RZ, 0x5 ;  /* 0x000000922d8c7211 */ /* 0x000fe400078f28ff */
[----:B------:R-:W-:Y:S01]  /*0350*/  ISETP.EQ.OR.EX P2, PT, R7, RZ, !P3, P2 ;  /* 0x000000ff0700720c */ /* 0x000fe20005f42720 */
[----:B------:R-:W-:Y:S02]  /*0360*/  IMAD.MOV.U32 R29, RZ, RZ, -0x1 ;  /* 0xffffffffff1d7424 */ /* 0x000fe400078e00ff */
[----:B--2---:R-:W-:-:S05]  /*0370*/  @P0 IMAD.WIDE R2, R46, 0x4, R2 ;  /* 0x000000042e020825 */ /* 0x004fca00078e0202 */
[----:B------:R2:W5:Y:S01]  /*0380*/  @P0 LDG.E R23, desc[UR24][R2.64] ;  /* 0x0000001802170981 */ /* 0x000562000c1e1900 */
[----:B------:R-:W-:-:S05]  /*0390*/  IMAD.WIDE R8, R46, 0x4, R8 ;  /* 0x000000042e087825 */ /* 0x000fca00078e0208 */
[----:B------:R3:W5:Y:S01]  /*03a0*/  @!P2 LDG.E R29, desc[UR24][R8.64] ;  /* 0x00000018081da981 */ /* 0x000762000c1e1900 */
[----:B------:R-:W-:Y:S02]  /*03b0*/  ISETP.NE.U32.AND P2, PT, R6, RZ, PT ;  /* 0x000000ff0600720c */ /* 0x000fe40003f45070 */
[----:B--2---:R-:W-:-:S05]  /*03c0*/  LOP3.LUT R2, R140, 0xffffffe0, RZ, 0xc0, !PT ;  /* 0xffffffe08c027812 */ /* 0x004fca00078ec0ff */
[----:B------:R-:W-:Y:S01]  /*03d0*/  IMAD.IADD R67, R146, 0x1, -R2 ;  /* 0x0000000192437824 */ /* 0x000fe200078e0a02 */
[----:B------:R-:W-:-:S04]  /*03e0*/  ISETP.NE.AND.EX P2, PT, R7, RZ, PT, P2 ;  /* 0x000000ff0700720c */ /* 0x000fc80003f45320 */
[----:B------:R-:W-:Y:S01]  /*03f0*/  SHF.R.S32.HI R2, RZ, 0x1f, R67 ;  /* 0x0000001fff027819 */ /* 0x000fe20000011443 */
[----:B----4-:R-:W-:Y:S02]  /*0400*/  @P1 IMAD.IADD R66, R0, 0x1, -R28 ;  /* 0x0000000100421824 */ /* 0x010fe400078e0a1c */
[----:B-1----:R-:W-:-:S04]  /*0410*/  IMAD R0, R46, R16, R27 ;  /* 0x000000102e007224 */ /* 0x002fc800078e021b */
[----:B------:R-:W-:Y:S01]  /*0420*/  IMAD.SHL.U32 R0, R0, 0x20, RZ ;  /* 0x0000002000007824 */ /* 0x000fe200078e00ff */
[----:B------:R-:W1:Y:S04]  /*0430*/  @!P1 LDC R66, c[0x0][0x2c4] ;  /* 0x0000b100ff429b82 */ /* 0x000e680000000800 */
[----:B------:R-:W-:Y:S01]  /*0440*/  IADD3 R247, P1, P0, R0, R10, R67 ;  /* 0x0000000a00f77210 */ /* 0x000fe2000783e043 */
[----:B------:R3:W-:Y:S04]  /*0450*/  STL [R1+0x5c], R28 ;  /* 0x00005c1c01007387 */ /* 0x0007e80000100800 */
[----:B------:R3:W-:Y:S01]  /*0460*/  STL [R1+0x30], R247 ;  /* 0x000030f701007387 */ /* 0x0007e20000100800 */
[----:B------:R-:W-:-:S04]  /*0470*/  SHF.R.S32.HI R0, RZ, 0x1f, R0 ;  /* 0x0000001fff007819 */ /* 0x000fc80000011400 */
[----:B------:R-:W-:Y:S01]  /*0480*/  IADD3.X R141, R0, R11, R2, P1, P0 ;  /* 0x0000000b008d7210 */ /* 0x000fe20000fe0402 */
[----:B------:R-:W-:Y:S06]  /*0490*/  @!P2 BRA `(.L_x_1942) ;  /* 0x000000000010a947 */ /* 0x000fec0003800000 */
[----:B------:R-:W2:Y:S02]  /*04a0*/  @P3 LDG.E R0, desc[UR24][R8.64+0x4] ;  /* 0x0000041808003981 */ /* 0x000ea4000c1e1900 */
[----:B--2--5:R-:W-:-:S06]  /*04b0*/  @P3 IADD3 R4, R0, -R29, RZ ;  /* 0x8000001d00043210 */ /* 0x024fcc0007ffe0ff */
[----:B------:R4:W5:Y:S01]  /*04c0*/  @!P3 LDG.E R4, desc[UR24][R8.64] ;  /* 0x000000180804b981 */ /* 0x000962000c1e1900 */
[----:B------:R-:W-:Y:S05]  /*04d0*/  BRA `(.L_x_1943) ;  /* 0x0000000000047947 */ /* 0x000fea0003800000 */
.L_x_1942:
[----:B------:R-:W2:Y:S02]  /*04e0*/  LDC R4, c[0x0][0x2c8] ;  /* 0x0000b200ff047b82 */ /* 0x000ea40000000800 */
.L_x_1943:
[----:B------:R-:W3:Y:S02]  /*04f0*/  LDC.64 R2, c[0x0][0x308] ;  /* 0x0000c200ff027b82 */ /* 0x000ee40000000a00 */
[----:B---3--:R-:W-:-:S04]  /*0500*/  ISETP.NE.U32.AND P1, PT, R2, RZ, PT ;  /* 0x000000ff0200720c */ /* 0x008fc80003f25070 */
[----:B------:R-:W-:-:S13]  /*0510*/  ISETP.NE.AND.EX P1, PT, R3, RZ, PT, P1 ;  /* 0x000000ff0300720c */ /* 0x000fda0003f25310 */
[----:B------:R-:W3:Y:S01]  /*0520*/  @P1 LDC.64 R2, c[0x0][0x308] ;  /* 0x0000c200ff021b82 */ /* 0x000ee20000000a00 */
[----:B------:R-:W-:-:S07]  /*0530*/  IMAD.SHL.U32 R147, R250, 0x80, RZ ;  /* 0x00000080fa937824 */ /* 0x000fce00078e00ff */
[----:B------:R-:W2:Y:S01]  /*0540*/  @!P1 LDC R5, c[0x0][0x2cc] ;  /* 0x0000b300ff059b82 */ /* 0x000ea20000000800 */
[----:B-1----:R-:W-:Y:S01]  /*0550*/  ISETP.GT.AND P0, PT, R66, R147, PT ;  /* 0x000000934200720c */ /* 0x002fe20003f04270 */
[----:B---3--:R-:W-:-:S05]  /*0560*/  @P1 IMAD.WIDE R2, R46, 0x4, R2 ;  /* 0x000000042e021825 */ /* 0x008fca00078e0202 */
[----:B------:R1:W5:Y:S01]  /*0570*/  @P1 LDG.E R0, desc[UR24][R2.64] ;  /* 0x0000001802001981 */ /* 0x000362000c1e1900 */
[----:B------:R-:W3:Y:S06]  /*0580*/  @!P1 LDC.64 R2, c[0x0][0x318] ;  /* 0x0000c600ff029b82 */ /* 0x000eec0000000a00 */
[----:B-12---:R-:W-:Y:S05]  /*0590*/  @!P0 EXIT ;  /* 0x000000000000894d */ /* 0x006fea0003800000 */
[----:B------:R-:W1:Y:S01]  /*05a0*/  LDC R149, c[0x0][0x394] ;  /* 0x0000e500ff957b82 */ /* 0x000e620000000800 */
[----:B---3--:R-:W-:Y:S01]  /*05b0*/  @!P1 ISETP.NE.U32.AND P0, PT, R2, RZ, PT ;  /* 0x000000ff0200920c */ /* 0x008fe20003f05070 */
[----:B-----5:R-:W-:-:S03]  /*05c0*/  @P1 IMAD.IADD R64, R0, 0x1, -R23 ;  /* 0x0000000100401824 */ /* 0x020fc600078e0a17 */
[----:B------:R-:W-:-:S03]  /*05d0*/  @!P1 ISETP.NE.AND.EX P0, PT, R3, RZ, PT, P0 ;  /* 0x000000ff0300920c */ /* 0x000fc60003f05300 */
[----:B------:R-:W2:Y:S01]  /*05e0*/  LDC R148, c[0x0][0x398] ;  /* 0x0000e600ff947b82 */ /* 0x000ea20000000800 */
[----:B------:R-:W-:-:S04]  /*05f0*/  @!P1 SEL R0, R5, RZ, P0 ;  /* 0x000000ff05009207 */ /* 0x000fc80000000000 */
[----:B------:R-:W-:-:S04]  /*0600*/  @!P1 IADD3 R64, R0, R4, -R23 ;  /* 0x0000000400409210 */ /* 0x000fc80007ffe817 */
[C---:B------:R-:W-:Y:S01]  /*0610*/  IADD3 R0, R64.reuse, R147, -R66 ;  /* 0x0000009340007210 */ /* 0x040fe20007ffe842 */
[----:B------:R-:W-:-:S05]  /*0620*/  VIADD R2, R64, 0x3f ;  /* 0x0000003f40027836 */ /* 0x000fca0000000000 */
[----:B------:R-:W-:Y:S01]  /*0630*/  SHF.R.S32.HI R3, RZ, 0x1f, R2 ;  /* 0x0000001fff037819 */ /* 0x000fe20000011402 */
[----:B-1----:R-:W-:-:S03]  /*0640*/  IMAD.IADD R0, R0, 0x1, -R149 ;  /* 0x0000000100007824 */ /* 0x002fc600078e0a95 */
[----:B------:R-:W-:Y:S02]  /*0650*/  LEA.HI R2, R3, R2, RZ, 0x6 ;  /* 0x0000000203027211 */ /* 0x000fe400078f30ff */
[C---:B------:R-:W-:Y:S02]  /*0660*/  R2UR UR5, R0.reuse ;  /* 0x00000000000572ca */ /* 0x040fe400000e0000 */
[----:B------:R-:W-:Y:S02]  /*0670*/  R2UR UR4, R0 ;  /* 0x00000000000472ca */ /* 0x000fe400000e0000 */
[----:B------:R-:W-:Y:S02]  /*0680*/  IADD3 R0, -R66, 0xbf, R147 ;  /* 0x000000bf42007810 */ /* 0x000fe40007ffe193 */
[----:B------:R-:W-:Y:S02]  /*0690*/  SHF.R.S32.HI R2, RZ, 0x6, R2 ;  /* 0x00000006ff027819 */ /* 0x000fe40000011402 */
[----:B--2---:R-:W-:-:S04]  /*06a0*/  IADD3 R0, R0, R148, R64 ;  /* 0x0000009400007210 */ /* 0x004fc80007ffe040 */
[----:B------:R-:W-:Y:S01]  /*06b0*/  SHF.R.S32.HI R4, RZ, 0x1f, R0 ;  /* 0x0000001fff047819 */ /* 0x000fe20000011400 */
[----:B------:R-:W-:-:S03]  /*06c0*/  USHF.R.S32.HI UR5, URZ, 0x1f, UR5 ;  /* 0x0000001f3f057899 */ /* 0x000fc60008011405 */
[----:B------:R-:W-:Y:S01]  /*06d0*/  LEA.HI R0, R4, R0, RZ, 0x6 ;  /* 0x0000000004007211 */ /* 0x000fe200078f30ff */
[----:B------:R-:W-:-:S03]  /*06e0*/  ULEA.HI UR4, UR5, UR4, URZ, 0x6 ;  /* 0x0000000405047291 */ /* 0x000fc6000f8f303f */
[----:B------:R-:W-:Y:S01]  /*06f0*/  SHF.R.S32.HI R0, RZ, 0x6, R0 ;  /* 0x00000006ff007819 */ /* 0x000fe20000011400 */
[----:B------:R-:W-:-:S03]  /*0700*/  USHF.R.S32.HI UR22, URZ, 0x6, UR4 ;  /* 0x000000063f167899 */ /* 0x000fc60008011404 */
[----:B------:R-:W-:Y:S01]  /*0710*/  VIMNMX R248, R2, R0, PT ;  /* 0x0000000002f87248 */ /* 0x000fe20003fe0100 */
[----:B------:R-:W-:-:S04]  /*0720*/  UISETP.LT.AND UP0, UPT, URZ, UR22, UPT ;  /* 0x000000163f00728c */ /* 0x000fc8000bf01270 */
[----:B------:R-:W-:-:S06]  /*0730*/  USEL UR22, URZ, UR22, !UP0 ;  /* 0x000000163f167287 */ /* 0x000fcc000c000000 */
[----:B------:R-:W-:-:S13]  /*0740*/  ISETP.GT.AND P0, PT, R248, UR22, PT ;  /* 0x00000016f8007c0c */ /* 0x000fda000bf04270 */
[----:B------:R-:W-:Y:S05]  /*0750*/  @P0 BRA `(.L_x_1944) ;  /* 0x0000001000900947 */ /* 0x000fea0003800000 */
[----:B------:R-:W1:Y:S01]  /*0760*/  LDC.U8 R2, c[0x0][0x3d9] ;  /* 0x0000f640ff027b82 */ /* 0x000e620000000000 */
[----:B------:R-:W-:Y:S01]  /*0770*/  ISETP.NE.AND P3, PT, R28, -0x1, PT ;  /* 0xffffffff1c00780c */ /* 0x000fe20003f65270 */
[----:B------:R-:W-:Y:S01]  /*0780*/  ULDC.64 UR4, c[0x0][0x2a0] ;  /* 0x0000a80000047ab9 */ /* 0x000fe20000000a00 */
[----:B------:R-:W-:Y:S01]  /*0790*/  LEA.HI R13, R45, R146, RZ, 0x3 ;  /* 0x000000922d0d7211 */ /* 0x000fe200078f18ff */
[----:B------:R-:W-:Y:S03]  /*07a0*/  BSSY B0, `(.L_x_1945) ;  /* 0x0000047000007945 */ /* 0x000fe60003800000 */
[----:B----4-:R-:W-:Y:S01]  /*07b0*/  LOP3.LUT R8, R13, 0x1ffffff8, RZ, 0xc0, !PT ;  /* 0x1ffffff80d087812 */ /* 0x010fe200078ec0ff */
        /* <DEDUP_REMOVED lines=8> */
[----:B------:R-:W-:Y:S01]  /*0840*/  @!P3 SHF.R.S32.HI R0, RZ, 0x1f, R46 ;  /* 0x0000001fff00b819 */ /* 0x000fe2000001142e */
[----:B---3--:R-:W-:-:S04]  /*0850*/  @!P3 IMAD.WIDE.U32 R10, R46, R4, RZ ;  /* 0x000000042e0ab225 */ /* 0x008fc800078e00ff */
[----:B------:R-:W-:Y:S02]  /*0860*/  @!P3 IMAD R0, R0, R4, RZ ;  /* 0x000000040000b224 */ /* 0x000fe400078e02ff */
[----:B------:R-:W3:Y:S01]  /*0870*/  @P2 LDC.64 R14, c[0x0][0x2c0] ;  /* 0x0000b000ff0e2b82 */ /* 0x000ee20000000a00 */
[----:B------:R-:W-:Y:S02]  /*0880*/  IMAD.IADD R4, R146, 0x1, -R8 ;  /* 0x0000000192047824 */ /* 0x000fe400078e0a08 */
[----:B------:R-:W-:Y:S02]  /*0890*/  @!P3 IMAD R5, R46, R5, R0 ;  /* 0x000000052e05b224 */ /* 0x000fe400078e0200 */
[----:B-1----:R-:W-:Y:S01]  /*08a0*/  @P3 IMAD.WIDE.U32 R2, R28, R6, RZ ;  /* 0x000000061c023225 */ /* 0x002fe200078e00ff */
[----:B------:R-:W-:Y:S02]  /*08b0*/  SHF.R.S32.HI R6, RZ, 0x1f, R27 ;  /* 0x0000001fff067819 */ /* 0x000fe4000001141b */
[----:B------:R-:W1:Y:S01]  /*08c0*/  @P0 LDC R9, c[0x0][0x2c4] ;  /* 0x0000b100ff090b82 */ /* 0x000e620000000800 */
[----:B------:R-:W-:Y:S01]  /*08d0*/  @P3 IMAD.MOV.U32 R8, RZ, RZ, R2 ;  /* 0x000000ffff083224 */ /* 0x000fe200078e0002 */
[----:B------:R-:W-:Y:S01]  /*08e0*/  @!P3 MOV R8, R10 ;  /* 0x0000000a0008b202 */ /* 0x000fe20000000f00 */
[----:B------:R-:W-:-:S02]  /*08f0*/  IMAD.SHL.U32 R2, R4, 0x8, RZ ;  /* 0x0000000804027824 */ /* 0x000fc400078e00ff */
[----:B------:R-:W-:Y:S02]  /*0900*/  @P3 IMAD R0, R28, R7, R3 ;  /* 0x000000071c003224 */ /* 0x000fe400078e0203 */
[----:B------:R-:W-:Y:S01]  /*0910*/  @!P3 IMAD.IADD R0, R11, 0x1, R5 ;  /* 0x000000010b00b824 */ /* 0x000fe200078e0205 */
[----:B--2---:R-:W2:Y:S01]  /*0920*/  @P1 LDC R12, c[0x0][0x2e4] ;  /* 0x0000b900ff0c1b82 */ /* 0x004ea20000000800 */
[----:B------:R-:W-:Y:S01]  /*0930*/  IADD3 R8, P4, R2, R8, RZ ;  /* 0x0000000802087210 */ /* 0x000fe20007f9e0ff */
[----:B------:R-:W-:Y:S01]  /*0940*/  @P2 IMAD.MOV.U32 R3, RZ, RZ, 0x1 ;  /* 0x00000001ff032424 */ /* 0x000fe200078e00ff */
[----:B------:R-:W-:Y:S01]  /*0950*/  LOP3.LUT P1, RZ, R146, 0x7, RZ, 0xc0, !PT ;  /* 0x0000000792ff7812 */ /* 0x000fe2000782c0ff */
[----:B------:R-:W-:-:S04]  /*0960*/  IMAD R6, R6, UR4, RZ ;  /* 0x0000000406067c24 */ /* 0x000fc8000f8e02ff */
[----:B------:R-:W4:Y:S01]  /*0970*/  @P2 LDC R19, c[0x0][0x2c0] ;  /* 0x0000b000ff132b82 */ /* 0x000f220000000800 */
[----:B---3--:R-:W-:Y:S02]  /*0980*/  @P2 IMAD R18, R15, R14, RZ ;  /* 0x0000000e0f122224 */ /* 0x008fe400078e02ff */
[----:B------:R-:W-:Y:S02]  /*0990*/  IMAD.IADD R14, R66, 0x1, -R147 ;  /* 0x00000001420e7824 */ /* 0x000fe400078e0a93 */
[----:B------:R-:W-:Y:S02]  /*09a0*/  IMAD R6, R27, UR5, R6 ;  /* 0x000000051b067c24 */ /* 0x000fe4000f8e0206 */
[----:B-1----:R-:W-:Y:S01]  /*09b0*/  @P0 IMAD R4, R46, R9, RZ ;  /* 0x000000092e040224 */ /* 0x002fe200078e02ff */
[----:B------:R-:W-:-:S04]  /*09c0*/  LEA.HI.X.SX32 R9, R2, R0, 0x1, P4 ;  /* 0x0000000002097211 */ /* 0x000fc800020f0eff */
[----:B------:R-:W-:Y:S01]  /*09d0*/  @P0 SEL R0, R4, R28, !P3 ;  /* 0x0000001c04000207 */ /* 0x000fe20005800000 */
[----:B------:R-:W-:Y:S01]  /*09e0*/  IMAD.WIDE.U32 R8, R27, UR4, R8 ;  /* 0x000000041b087c25 */ /* 0x000fe2000f8e0008 */
[----:B------:R-:W-:Y:S02]  /*09f0*/  SHF.R.S32.HI R4, RZ, 0x3, R13 ;  /* 0x00000003ff047819 */ /* 0x000fe4000001140d */
[----:B--2---:R-:W-:Y:S01]  /*0a00*/  @!P2 MOV R18, R12 ;  /* 0x0000000c0012a202 */ /* 0x004fe20000000f00 */
[----:B------:R-:W-:Y:S01]  /*0a10*/  @!P2 IMAD R3, R12, R16, RZ ;  /* 0x000000100c03a224 */ /* 0x000fe200078e02ff */
[CC--:B------:R-:W-:Y:S01]  /*0a20*/  ISETP.GE.AND P3, PT, R4.reuse, R14.reuse, PT ;  /* 0x0000000e0400720c */ /* 0x0c0fe20003f66270 */
[----:B------:R-:W-:Y:S01]  /*0a30*/  VIADD R20, R4, 0x10 ;  /* 0x0000001004147836 */ /* 0x000fe20000000000 */
[----:B------:R-:W-:Y:S01]  /*0a40*/  SHF.R.S32.HI R5, RZ, 0x1f, R4 ;  /* 0x0000001fff057819 */ /* 0x000fe20000011404 */
[----:B------:R-:W-:Y:S01]  /*0a50*/  IMAD R3, R46, R3, RZ ;  /* 0x000000032e037224 */ /* 0x000fe200078e02ff */
[C---:B------:R-:W-:Y:S01]  /*0a60*/  IADD3 R23, R4.reuse, 0x30, RZ ;  /* 0x0000003004177810 */ /* 0x040fe20007ffe0ff */
[C---:B------:R-:W-:Y:S01]  /*0a70*/  VIADD R21, R4.reuse, 0x20 ;  /* 0x0000002004157836 */ /* 0x040fe20000000000 */
[----:B------:R-:W-:Y:S01]  /*0a80*/  @!P0 CS2R R16, SRZ ;  /* 0x0000000000108805 */ /* 0x000fe2000001ff00 */
[C---:B------:R-:W-:Y:S01]  /*0a90*/  VIADD R25, R4.reuse, 0x40 ;  /* 0x0000004004197836 */ /* 0x040fe20000000000 */
[--C-:B------:R-:W-:Y:S01]  /*0aa0*/  @P0 SHF.R.S32.HI R17, RZ, 0x1f, R0.reuse ;  /* 0x0000001fff110819 */ /* 0x100fe20000011400 */
[----:B------:R-:W-:Y:S01]  /*0ab0*/  @P0 IMAD.MOV.U32 R16, RZ, RZ, R0 ;  /* 0x000000ffff100224 */ /* 0x000fe200078e0000 */
[----:B------:R-:W-:Y:S01]  /*0ac0*/  SEL R15, R3, RZ, !P0 ;  /* 0x000000ff030f7207 */ /* 0x000fe20004000000 */
[----:B------:R-:W-:Y:S01]  /*0ad0*/  @!P2 IMAD.MOV.U32 R19, RZ, RZ, 0x1 ;  /* 0x00000001ff13a424 */ /* 0x000fe200078e00ff */
[-C--:B------:R-:W-:Y:S01]  /*0ae0*/  ISETP.GE.OR P5, PT, R4, R14.reuse, P1 ;  /* 0x0000000e0400720c */ /* 0x080fe20000fa6670 */
[----:B------:R-:W-:Y:S01]  /*0af0*/  IMAD.WIDE R2, R250, 0x80, R4 ;  /* 0x00000080fa027825 */ /* 0x000fe200078e0204 */
[----:B------:R-:W-:-:S02]  /*0b00*/  ISETP.GE.AND P4, PT, R20, R14, PT ;  /* 0x0000000e1400720c */ /* 0x000fc40003f86270 */
[-C--:B------:R-:W-:Y:S01]  /*0b10*/  ISETP.GE.AND P2, PT, R21, R14.reuse, PT ;  /* 0x0000000e1500720c */ /* 0x080fe20003f46270 */
[----:B------:R-:W-:Y:S01]  /*0b20*/  IMAD.IADD R7, R9, 0x1, R6 ;  /* 0x0000000109077824 */ /* 0x000fe200078e0206 */
[-C--:B------:R-:W-:Y:S02]  /*0b30*/  ISETP.GE.AND P0, PT, R23, R14.reuse, PT ;  /* 0x0000000e1700720c */ /* 0x080fe40003f06270 */
[----:B------:R-:W-:Y:S02]  /*0b40*/  ISETP.GE.AND P6, PT, R25, R14, PT ;  /* 0x0000000e1900720c */ /* 0x000fe40003fc6270 */
[----:B------:R-:W-:Y:S01]  /*0b50*/  IADD3 R26, R4, 0x50, RZ ;  /* 0x00000050041a7810 */ /* 0x000fe20007ffe0ff */
[----:B----4-:R-:W-:Y:S10]  /*0b60*/  @P3 BRA `(.L_x_1946) ;  /* 0x0000000000283947 */ /* 0x010ff40003800000 */
        /* <DEDUP_REMOVED lines=10> */
.L_x_1946:
[----:B------:R-:W-:Y:S05]  /*0c10*/  BSYNC B0 ;  /* 0x0000000000007941 */ /* 0x000fea0003800000 */
.L_x_1945:
        /* <DEDUP_REMOVED lines=17> */
.L_x_1948:
[----:B------:R-:W-:Y:S05]  /*0d30*/  BSYNC B0 ;  /* 0x0000000000007941 */ /* 0x000fea0003800000 */
.L_x_1947:
        /* <DEDUP_REMOVED lines=17> */
.L_x_1950:
[----:B------:R-:W-:Y:S05]  /*0e50*/  BSYNC B0 ;  /* 0x0000000000007941 */ /* 0x000fea0003800000 */
.L_x_1949:
        /* <DEDUP_REMOVED lines=16> */
.L_x_1952:
[----:B------:R-:W-:Y:S05]  /*0f60*/  BSYNC B0 ;  /* 0x0000000000007941 */ /* 0x000fea0003800000 */
.L_x_1951:
        /* <DEDUP_REMOVED lines=16> */
.L_x_1954:
[----:B------:R-:W-:Y:S05]  /*1070*/  BSYNC B0 ;  /* 0x0000000000007941 */ /* 0x000fea0003800000 */
.L_x_1953:
        /* <DEDUP_REMOVED lines=18> */
.L_x_1956:
[----:B------:R-:W-:Y:S05]  /*11a0*/  BSYNC B0 ;  /* 0x0000000000007941 */ /* 0x000fea0003800000 */
.L_x_1955:
        /* <DEDUP_REMOVED lines=15> */
.L_x_1958:
[----:B------:R-:W-:Y:S05]  /*12a0*/  BSYNC B0 ;  /* 0x0000000000007941 */ /* 0x000fea0003800000 */
.L_x_1957:
        /* <DEDUP_REMOVED lines=17> */
.L_x_1960:
[----:B------:R-:W-:Y:S05]  /*13c0*/  BSYNC B0 ;  /* 0x0000000000007941 */ /* 0x000fea0003800000 */
.L_x_1959:
        /* <DEDUP_REMOVED lines=11> */
.L_x_1962:
[----:B------:R-:W-:Y:S05]  /*1480*/  BSYNC B0 ;  /* 0x0000000000007941 */ /* 0x000fea0003800000 */
.L_x_1961:
        /* <DEDUP_REMOVED lines=15> */
.L_x_1964:
[----:B------:R-:W-:Y:S05]  /*1580*/  BSYNC B0 ;  /* 0x0000000000007941 */ /* 0x000fea0003800000 */
.L_x_1963:
        /* <DEDUP_REMOVED lines=10> */
.L_x_1966:
[----:B------:R-:W-:Y:S05]  /*1630*/  BSYNC B0 ;  /* 0x0000000000007941 */ /* 0x000fea0003800000 */
.L_x_1965:
        /* <DEDUP_REMOVED lines=10> */
.L_x_1968:
[----:B------:R-:W-:Y:S05]  /*16e0*/  BSYNC B0 ;  /* 0x0000000000007941 */ /* 0x000fea0003800000 */
.L_x_1967:
        /* <DEDUP_REMOVED lines=10> */
.L_x_1970:
[----:B------:R-:W-:Y:S05]  /*1790*/  BSYNC B0 ;  /* 0x0000000000007941 */ /* 0x000fea0003800000 */
.L_x_1969:
        /* <DEDUP_REMOVED lines=10> */
.L_x_1972:
[----:B------:R-:W-:Y:S05]  /*1840*/  BSYNC B0 ;  /* 0x0000000000007941 */ /* 0x000fea0003800000 */
.L_x_1971:
        /* <DEDUP_REMOVED lines=10> */
.L_x_1974:
[----:B------:R-:W-:Y:S05]  /*18f0*/  BSYNC B0 ;  /* 0x0000000000007941 */ /* 0x000fea0003800000 */
.L_x_1973:
        /* <DEDUP_REMOVED lines=10> */
.L_x_1944:
[----:B------:R-:W1:Y:S01]  /*19a0*/  LDC R16, c[0x0][0x278] ;  /* 0x00009e00ff107b82 */ /* 0x000e620000000800 */
[----:B------:R-:W-:Y:S01]  /*19b0*/  ISETP.NE.AND P2, PT, R28, -0x1, PT ;  /* 0xffffffff1c00780c */ /* 0x000fe20003f45270 */
[----:B------:R-:W-:Y:S01]  /*19c0*/  ULDC.64 UR4, c[0x0][0x258] ;  /* 0x0000960000047ab9 */ /* 0x000fe20000000a00 */
[----:B------:R-:W-:Y:S01]  /*19d0*/  IABS R10, R27 ;  /* 0x0000001b000a7213 */ /* 0x000fe20000000000 */
[----:B------:R-:W-:Y:S01]  /*19e0*/  VIADD R65, R248, 0xffffffff ;  /* 0xfffffffff8417836 */ /* 0x000fe20000000000 */
[----:B------:R-:W-:-:S03]  /*19f0*/  IADD3 R32, -R147, R66, RZ ;  /* 0x0000004293207210 */ /* 0x000fc60007ffe1ff */
[----:B------:R-:W2:Y:S02]  /*1a00*/  S2UR UR6, SR_CgaCtaId ;  /* 0x00000000000679c3 */ /* 0x000ea40000008800 */
[----:B------:R3:W-:Y:S04]  /*1a10*/  STL [R1+0x3c], R32 ;  /* 0x00003c2001007387 */ /* 0x0007e80000100800 */
[----:B----4-:R-:W-:Y:S02]  /*1a20*/  @!P2 SHF.R.S32.HI R9, RZ, 0x1f, R46 ;  /* 0x0000001fff09a819 */ /* 0x010fe4000001142e */
[----:B------:R-:W4:Y:S01]  /*1a30*/  @!P2 LDC.64 R6, c[0x0][0x228] ;  /* 0x00008a00ff06ab82 */ /* 0x000f220000000a00 */
[----:B-1----:R-:W-:-:S07]  /*1a40*/  IABS R11, R16 ;  /* 0x00000010000b7213 */ /* 0x002fce0000000000 */
[----:B------:R-:W1:Y:S01]  /*1a50*/  @P2 LDC.64 R12, c[0x0][0x240] ;  /* 0x00009000ff0c2b82 */ /* 0x000e620000000a00 */
[----:B------:R-:W-:Y:S01]  /*1a60*/  ISETP.NE.AND P6, PT, R16, RZ, PT ;  /* 0x000000ff1000720c */ /* 0x000fe20003fc5270 */
[----:B------:R-:W5:Y:S08]  /*1a70*/  I2F.RP R2, R11 ;  /* 0x0000000b00027306 */ /* 0x000f700000209400 */
[----:B-----5:R-:W5:Y:S02]  /*1a80*/  MUFU.RCP R2, R2 ;  /* 0x0000000200027308 */ /* 0x020f640000001000 */
[----:B-----5:R-:W-:-:S06]  /*1a90*/  VIADD R2, R2, 0xffffffe ;  /* 0x0ffffffe02027836 */ /* 0x020fcc0000000000 */
[----:B------:R-:W5:Y:S02]  /*1aa0*/  F2I.FTZ.U32.TRUNC.NTZ R3, R2 ;  /* 0x0000000200037305 */ /* 0x000f64000021f000 */
[----:B-----5:R-:W-:Y:S02]  /*1ab0*/  IMAD.MOV R0, RZ, RZ, -R3 ;  /* 0x000000ffff007224 */ /* 0x020fe400078e0a03 */
[----:B------:R-:W-:Y:S02]  /*1ac0*/  IMAD.MOV.U32 R2, RZ, RZ, RZ ;  /* 0x000000ffff027224 */ /* 0x000fe400078e00ff */
[----:B------:R-:W-:-:S04]  /*1ad0*/  IMAD R0, R0, R11, RZ ;  /* 0x0000000b00007224 */ /* 0x000fc800078e02ff */
[----:B------:R-:W-:Y:S01]  /*1ae0*/  IMAD.HI.U32 R2, R3, R0, R2 ;  /* 0x0000000003027227 */ /* 0x000fe200078e0002 */
[----:B------:R-:W-:-:S04]  /*1af0*/  LEA.HI R3, R45, R146, RZ, 0x3 ;  /* 0x000000922d037211 */ /* 0x000fc800078f18ff */
[----:B------:R-:W-:Y:S01]  /*1b00*/  SHF.R.S32.HI R8, RZ, 0x3, R3 ;  /* 0x00000003ff087819 */ /* 0x000fe20000011403 */
[----:B------:R-:W-:Y:S01]  /*1b10*/  IMAD.HI.U32 R4, R2, R10, RZ ;  /* 0x0000000a02047227 */ /* 0x000fe200078e00ff */
[----:B------:R-:W-:Y:S02]  /*1b20*/  LOP3.LUT R3, R3, 0xfffffff8, RZ, 0xc0, !PT ;  /* 0xfffffff803037812 */ /* 0x000fe400078ec0ff */
[C---:B------:R-:W-:Y:S01]  /*1b30*/  ISETP.GE.AND P1, PT, R8.reuse, R32, PT ;  /* 0x000000200800720c */ /* 0x040fe20003f26270 */
[C---:B------:R-:W-:Y:S01]  /*1b40*/  VIADD R0, R8.reuse, 0x40 ;  /* 0x0000004008007836 */ /* 0x040fe20000000000 */
[----:B------:R-:W-:Y:S01]  /*1b50*/  IADD3 R44, -R3, R146, RZ ;  /* 0x00000092032c7210 */ /* 0x000fe20007ffe1ff */
[----:B------:R-:W-:Y:S02]  /*1b60*/  IMAD.MOV R2, RZ, RZ, -R4 ;  /* 0x000000ffff027224 */ /* 0x000fe400078e0a04 */
[----:B------:R-:W-:Y:S01]  /*1b70*/  IMAD.SHL.U32 R5, R8, 0x40, RZ ;  /* 0x0000004008057824 */ /* 0x000fe200078e00ff */
[----:B------:R-:W-:Y:S01]  /*1b80*/  ISETP.GE.AND P0, PT, R0, R32, PT ;  /* 0x000000200000720c */ /* 0x000fe20003f06270 */
[----:B------:R-:W-:-:S02]  /*1b90*/  IMAD R0, R11, R2, R10 ;  /* 0x000000020b007224 */ /* 0x000fc400078e020a */
[----:B------:R-:W-:Y:S01]  /*1ba0*/  VIADD R25, R8, 0x10 ;  /* 0x0000001008197836 */ /* 0x000fe20000000000 */
[----:B------:R-:W-:Y:S01]  /*1bb0*/  LOP3.LUT R10, R5, 0x1c0, RZ, 0xc0, !PT ;  /* 0x000001c0050a7812 */ /* 0x000fe200078ec0ff */
[----:B----4-:R-:W-:Y:S01]  /*1bc0*/  @!P2 IMAD R5, R9, R6, RZ ;  /* 0x000000060905a224 */ /* 0x010fe200078e02ff */
[----:B------:R-:W-:Y:S01]  /*1bd0*/  ISETP.GT.U32.AND P4, PT, R11, R0, PT ;  /* 0x000000000b00720c */ /* 0x000fe20003f84070 */
[----:B-1----:R-:W-:Y:S01]  /*1be0*/  @P2 IMAD.WIDE.U32 R2, R28, R12, RZ ;  /* 0x0000000c1c022225 */ /* 0x002fe200078e00ff */
[----:B------:R-:W-:Y:S01]  /*1bf0*/  ISETP.GE.AND P5, PT, R25, R32, PT ;  /* 0x000000201900720c */ /* 0x000fe20003fa6270 */
[----:B------:R-:W1:Y:S02]  /*1c00*/  @!P1 LDC.64 R18, c[0x0][0x210] ;  /* 0x00008400ff129b82 */ /* 0x000e640000000a00 */
[C---:B------:R-:W-:Y:S02]  /*1c10*/  @!P2 IMAD R5, R46.reuse, R7, R5 ;  /* 0x000000072e05a224 */ /* 0x040fe400078e0205 */
[----:B------:R-:W-:-:S04]  /*1c20*/  @!P2 IMAD.WIDE.U32 R6, R46, R6, RZ ;  /* 0x000000062e06a225 */ /* 0x000fc800078e00ff */
[----:B------:R-:W-:Y:S01]  /*1c30*/  @P2 IMAD R3, R28, R13, R3 ;  /* 0x0000000d1c032224 */ /* 0x000fe200078e0203 */
[----:B------:R-:W-:Y:S01]  /*1c40*/  IADD3 R13, R8, 0x50, RZ ;  /* 0x00000050080d7810 */ /* 0x000fe20007ffe0ff */
[----:B------:R-:W-:Y:S01]  /*1c50*/  @!P2 IMAD.IADD R3, R7, 0x1, R5 ;  /* 0x000000010703a824 */ /* 0x000fe200078e0205 */
[-C--:B------:R-:W-:Y:S01]  /*1c60*/  @!P4 IADD3 R0, R0, -R11.reuse, RZ ;  /* 0x8000000b0000c210 */ /* 0x080fe20007ffe0ff */
[----:B------:R-:W-:Y:S01]  /*1c70*/  @!P2 IMAD.MOV.U32 R2, RZ, RZ, R6 ;  /* 0x000000ffff02a224 */ /* 0x000fe200078e0006 */
[----:B------:R-:W-:Y:S01]  /*1c80*/  LOP3.LUT R5, R27, R16, RZ, 0x3c, !PT ;  /* 0x000000101b057212 */ /* 0x000fe200078e3cff */
[----:B------:R-:W-:Y:S01]  /*1c90*/  IMAD.SHL.U32 R48, R44, 0x8, RZ ;  /* 0x000000082c307824 */ /* 0x000fe200078e00ff */
[----:B------:R-:W-:Y:S01]  /*1ca0*/  ISETP.GE.U32.AND P2, PT, R0, R11, PT ;  /* 0x0000000b0000720c */ /* 0x000fe20003f46070 */
[----:B------:R-:W-:Y:S01]  /*1cb0*/  VIADD R40, R8, 0x20 ;  /* 0x0000002008287836 */ /* 0x000fe20000000000 */
[----:B------:R-:W4:Y:S01]  /*1cc0*/  @!P1 LDC.64 R6, c[0x0][0x240] ;  /* 0x00009000ff069b82 */ /* 0x000f220000000a00 */
[----:B------:R-:W-:Y:S01]  /*1cd0*/  @!P4 IADD3 R4, R4, 0x1, RZ ;  /* 0x000000010404c810 */ /* 0x000fe20007ffe0ff */
[----:B------:R-:W5:Y:S01]  /*1ce0*/  @!P5 S2R R24, SR_CgaCtaId ;  /* 0x000000000018d919 */ /* 0x000f620000008800 */
[----:B------:R-:W-:Y:S01]  /*1cf0*/  LOP3.LUT R9, R10, 0x38, R48, 0xf8, !PT ;  /* 0x000000380a097812 */ /* 0x000fe200078ef830 */
[----:B------:R-:W-:Y:S01]  /*1d00*/  VIADD R37, R8, 0x30 ;  /* 0x0000003008257836 */ /* 0x000fe20000000000 */
[----:B------:R-:W-:-:S02]  /*1d10*/  ISETP.GE.AND P3, PT, R5, RZ, PT ;  /* 0x000000ff0500720c */ /* 0x000fc40003f66270 */
[----:B------:R-:W-:Y:S01]  /*1d20*/  SHF.R.U32.HI R10, RZ, 0x3, R10 ;  /* 0x00000003ff0a7819 */ /* 0x000fe2000001160a */
[----:B------:R-:W3:Y:S01]  /*1d30*/  @!P5 LDC.64 R14, c[0x0][0x240] ;  /* 0x00009000ff0edb82 */ /* 0x000ee20000000a00 */
[----:B------:R-:W-:Y:S02]  /*1d40*/  ISETP.GE.AND P4, PT, R40, R32, PT ;  /* 0x000000202800720c */ /* 0x000fe40003f86270 */
[----:B------:R-:W-:Y:S01]  /*1d50*/  @P2 VIADD R4, R4, 0x1 ;  /* 0x0000000104042836 */ /* 0x000fe20000000000 */
[----:B------:R-:W-:Y:S02]  /*1d60*/  LOP3.LUT R10, R9, R10, RZ, 0x3c, !PT ;  /* 0x0000000a090a7212 */ /* 0x000fe400078e3cff */
[----:B------:R-:W-:Y:S01]  /*1d70*/  SHF.R.S32.HI R9, RZ, 0x1f, R8 ;  /* 0x0000001fff097819 */ /* 0x000fe20000011408 */
[----:B------:R-:W-:Y:S01]  /*1d80*/  IMAD.MOV.U32 R28, RZ, RZ, R4 ;  /* 0x000000ffff1c7224 */ /* 0x000fe200078e0004 */
[----:B------:R-:W-:Y:S01]  /*1d90*/  LEA.HI R0, R45, R146, RZ, 0x6 ;  /* 0x000000922d007211 */ /* 0x000fe200078f30ff */
[----:B------:R-:W5:Y:S01]  /*1da0*/  @!P5 LDC.64 R20, c[0x0][0x210] ;  /* 0x00008400ff14db82 */ /* 0x000f620000000a00 */
[----:B------:R-:W-:Y:S01]  /*1db0*/  SHF.R.S32.HI R49, RZ, 0x1f, R48 ;  /* 0x0000001fff317819 */ /* 0x000fe20000011430 */
[----:B------:R-:W-:Y:S01]  /*1dc0*/  IMAD.WIDE R50, R250, 0x80, R8 ;  /* 0x00000080fa327825 */ /* 0x000fe200078e0208 */
[----:B------:R-:W-:-:S02]  /*1dd0*/  IADD3 R2, P2, R48, R2, RZ ;  /* 0x0000000230027210 */ /* 0x000fc40007f5e0ff */
[----:B------:R-:W-:Y:S01]  /*1de0*/  SHF.R.S32.HI R5, RZ, 0x1f, R27 ;  /* 0x0000001fff057819 */ /* 0x000fe2000001141b */
[----:B------:R-:W-:Y:S01]  /*1df0*/  IMAD.SHL.U32 R0, R0, 0x8, RZ ;  /* 0x0000000800007824 */ /* 0x000fe200078e00ff */
[----:B------:R-:W-:Y:S01]  /*1e00*/  @!P3 IADD3 R28, -R28, RZ, RZ ;  /* 0x000000ff1c1cb210 */ /* 0x000fe20007ffe1ff */
[----:B------:R-:W-:Y:S01]  /*1e10*/  IMAD.X R3, R49, 0x1, R3, P2 ;  /* 0x0000000131037824 */ /* 0x000fe200010e0603 */
[----:B------:R-:W-:Y:S01]  /*1e20*/  @!P6 LOP3.LUT R28, RZ, R16, RZ, 0x33, !PT ;  /* 0x00000010ff1ce212 */ /* 0x000fe200078e33ff */
[----:B------:R-:W-:Y:S01]  /*1e30*/  IMAD R5, R5, UR4, RZ ;  /* 0x0000000405057c24 */ /* 0x000fe2000f8e02ff */
[----:B------:R-:W5:Y:S01]  /*1e40*/  @!P4 LDC.64 R16, c[0x0][0x240] ;  /* 0x00009000ff10cb82 */ /* 0x000f620000000a00 */
[----:B------:R-:W-:Y:S01]  /*1e50*/  @!P5 IADD3 R11, P2, R50, 0x10, RZ ;  /* 0x00000010320bd810 */ /* 0x000fe20007f5e0ff */
[----:B------:R-:W-:Y:S01]  /*1e60*/  IMAD.WIDE.U32 R2, R27, UR4, R2 ;  /* 0x000000041b027c25 */ /* 0x000fe2000f8e0002 */
[----:B------:R-:W-:Y:S01]  /*1e70*/  LOP3.LUT R22, R10, 0xfffffe00, R0, 0xf8, !PT ;  /* 0xfffffe000a167812 */ /* 0x000fe200078ef800 */
[----:B------:R-:W5:Y:S01]  /*1e80*/  @!P4 S2R R31, SR_CgaCtaId ;  /* 0x00000000001fc919 */ /* 0x000f620000008800 */
[----:B------:R-:W-:Y:S01]  /*1e90*/  ISETP.GE.AND P6, PT, R37, R32, PT ;  /* 0x000000202500720c */ /* 0x000fe20003fc6270 */
[----:B------:R-:W-:Y:S01]  /*1ea0*/  IMAD R5, R27, UR5, R5 ;  /* 0x000000051b057c24 */ /* 0x000fe2000f8e0205 */
[----:B------:R-:W-:Y:S01]  /*1eb0*/  UMOV UR4, 0x400 ;  /* 0x0000040000047882 */ /* 0x000fe20000000000 */
[----:B------:R-:W-:Y:S01]  /*1ec0*/  @!P5 IMAD.X R0, RZ, RZ, R51, P2 ;  /* 0x000000ffff00d224 */ /* 0x000fe200010e0633 */
[----:B------:R-:W5:Y:S01]  /*1ed0*/  @!P4 LDC.64 R26, c[0x0][0x210] ;  /* 0x00008400ff1acb82 */ /* 0x000f620000000a00 */
[----:B----4-:R-:W-:Y:S01]  /*1ee0*/  @!P1 IMAD R4, R51, R6, RZ ;  /* 0x0000000633049224 */ /* 0x010fe200078e02ff */
[----:B--2---:R-:W-:Y:S01]  /*1ef0*/  ULEA UR4, UR6, UR4, 0x18 ;  /* 0x0000000406047291 */ /* 0x004fe2000f8ec03f */
[----:B------:R-:W-:Y:S01]  /*1f00*/  IMAD.IADD R3, R3, 0x1, R5 ;  /* 0x0000000103037824 */ /* 0x000fe200078e0205 */
[----:B------:R2:W-:Y:S01]  /*1f10*/  STL.64 [R1+0x60], R48 ;  /* 0x0000603001007387 */ /* 0x0005e20000100a00 */
[----:B---3--:R-:W-:-:S02]  /*1f20*/  @!P5 IMAD R0, R0, R14, RZ ;  /* 0x0000000e0000d224 */ /* 0x008fc400078e02ff */
[----:B------:R-:W-:Y:S01]  /*1f30*/  @!P1 IMAD R4, R50, R7, R4 ;  /* 0x0000000732049224 */ /* 0x000fe200078e0204 */
[----:B------:R-:W-:Y:S01]  /*1f40*/  LEA R214, R22, UR4, 0x1 ;  /* 0x0000000416d67c11 */ /* 0x000fe2000f8e08ff */
[C---:B------:R-:W-:Y:S01]  /*1f50*/  @!P1 IMAD.WIDE.U32 R6, R50.reuse, R6, R2 ;  /* 0x0000000632069225 */ /* 0x040fe200078e0002 */
[----:B------:R-:W3:Y:S03]  /*1f60*/  @!P6 S2R R30, SR_CgaCtaId ;  /* 0x00000000001ee919 */ /* 0x000ee60000008800 */
[----:B------:R-:W-:Y:S01]  /*1f70*/  @!P5 IMAD R15, R11, R15, R0 ;  /* 0x0000000f0b0fd224 */ /* 0x000fe200078e0200 */
[----:B------:R-:W-:Y:S01]  /*1f80*/  @!P4 IADD3 R0, P2, R50, 0x20, RZ ;  /* 0x000000203200c810 */ /* 0x000fe20007f5e0ff */
[----:B------:R-:W-:Y:S01]  /*1f90*/  @!P1 IMAD.IADD R12, R7, 0x1, R4 ;  /* 0x00000001070c9824 */ /* 0x000fe200078e0204 */
[C---:B-1----:R-:W-:Y:S01]  /*1fa0*/  @!P1 LEA R10, P3, R6.reuse, R18, 0x1 ;  /* 0x00000012060a9211 */ /* 0x042fe200078608ff */
[----:B------:R-:W-:Y:S01]  /*1fb0*/  @!P5 IMAD.WIDE.U32 R4, R11, R14, R2 ;  /* 0x0000000e0b04d225 */ /* 0x000fe200078e0002 */
[----:B------:R2:W-:Y:S02]  /*1fc0*/  STL.64 [R1+0x40], R50 ;  /* 0x0000403201007387 */ /* 0x0005e40000100a00 */
[----:B------:R-:W-:Y:S01]  /*1fd0*/  @!P1 LEA.HI.X R11, R6, R19, R12, 0x1, P3 ;  /* 0x00000013060b9211 */ /* 0x000fe200018f0c0c */
[----:B------:R-:W-:Y:S01]  /*1fe0*/  @!P4 IMAD.X R7, RZ, RZ, R51, P2 ;  /* 0x000000ffff07c224 */ /* 0x000fe200010e0633 */
[C---:B-----5:R-:W-:Y:S01]  /*1ff0*/  @!P5 LEA R12, P2, R4.reuse, R20, 0x1 ;  /* 0x00000014040cd211 */ /* 0x060fe200078408ff */
[----:B------:R-:W-:Y:S01]  /*2000*/  @!P5 IMAD.IADD R5, R5, 0x1, R15 ;  /* 0x000000010505d824 */ /* 0x000fe200078e020f */
[----:B------:R-:W1:Y:S01]  /*2010*/  @!P6 LDC.64 R18, c[0x0][0x240] ;  /* 0x00009000ff12eb82 */ /* 0x000e620000000a00 */
[----:B------:R-:W-:Y:S01]  /*2020*/  @!P4 IMAD R6, R7, R16, RZ ;  /* 0x000000100706c224 */ /* 0x000fe200078e02ff */
[----:B------:R-:W-:Y:S01]  /*2030*/  ISETP.GE.AND P3, PT, R13, R32, PT ;  /* 0x000000200d00720c */ /* 0x000fe20003f66270 */
[----:B------:R-:W-:Y:S01]  /*2040*/  @!PT LDS RZ, [RZ] ;  /* 0x00000000fffff984 */ /* 0x000fe20000000800 */
[----:B------:R-:W-:Y:S01]  /*2050*/  @!PT LDS RZ, [RZ] ;  /* 0x00000000fffff984 */ /* 0x000fe20000000800 */
[----:B------:R-:W-:Y:S01]  /*2060*/  @!PT LDS RZ, [RZ] ;  /* 0x00000000fffff984 */ /* 0x000fe20000000800 */
[----:B------:R4:W-:Y:S01]  /*2070*/  @!P1 LDGSTS.E.BYPASS.LTC128B.128 [R214], desc[UR24][R10.64] ;  /* 0x000000000ad69fae */ /* 0x0009e2000b901d58 */
[----:B------:R-:W-:Y:S01]  /*2080*/  @!P5 LEA.HI.X R13, R4, R21, R5, 0x1, P2 ;  /* 0x00000015040dd211 */ /* 0x000fe200010f0c05 */
[----:B------:R-:W-:-:S02]  /*2090*/  @!P4 IMAD R6, R0, R17, R6 ;  /* 0x000000110006c224 */ /* 0x000fc400078e0206 */
[----:B------:R-:W-:Y:S01]  /*20a0*/  @!P4 IMAD.WIDE.U32 R4, R0, R16, R2 ;  /* 0x000000100004c225 */ /* 0x000fe200078e0002 */
[----:B------:R-:W5:Y:S01]  /*20b0*/  @!P0 LDC.64 R14, c[0x0][0x240] ;  /* 0x00009000ff0e8b82 */ /* 0x000f620000000a00 */
[----:B------:R-:W-:Y:S02]  /*20c0*/  IADD3 R0, R8, 0x60, RZ ;  /* 0x0000006008007810 */ /* 0x000fe40007ffe0ff */
[----:B------:R-:W-:Y:S01]  /*20d0*/  @!P4 IMAD.IADD R5, R5, 0x1, R6 ;  /* 0x000000010505c824 */ /* 0x000fe200078e0206 */
[----:B------:R-:W-:Y:S02]  /*20e0*/  @!P4 LEA R6, P1, R4, R26, 0x1 ;  /* 0x0000001a0406c211 */ /* 0x000fe400078208ff */
[----:B------:R-:W-:Y:S02]  /*20f0*/  ISETP.GE.AND P2, PT, R0, R32, PT ;  /* 0x000000200000720c */ /* 0x000fe40003f46270 */
[----:B------:R-:W-:Y:S01]  /*2100*/  @!P4 LEA.HI.X R7, R4, R27, R5, 0x1, P1 ;  /* 0x0000001b0407c211 */ /* 0x000fe200008f0c05 */
[----:B------:R-:W2:Y:S01]  /*2110*/  @!P6 LDC.64 R20, c[0x0][0x210] ;  /* 0x00008400ff14eb82 */ /* 0x000ea20000000a00 */
[----:B------:R-:W-:Y:S01]  /*2120*/  @!P6 IADD3 R0, P1, R50, 0x30, RZ ;  /* 0x000000303200e810 */ /* 0x000fe20007f3e0ff */
[----:B------:R-:W-:-:S03]  /*2130*/  VIADD R4, R8, 0x70 ;  /* 0x0000007008047836 */ /* 0x000fc60000000000 */
[----:B------:R-:W-:Y:S02]  /*2140*/  @!P6 IADD3.X R5, RZ, R51, RZ, P1, !PT ;  /* 0x00000033ff05e210 */ /* 0x000fe40000ffe4ff */
[----:B------:R-:W-:Y:S01]  /*2150*/  ISETP.GE.AND P1, PT, R4, R32, PT ;  /* 0x000000200400720c */ /* 0x000fe20003f26270 */
[----:B------:R-:W2:Y:S02]  /*2160*/  @!P0 LDC.64 R16, c[0x0][0x210] ;  /* 0x00008400ff108b82 */ /* 0x000ea40000000a00 */
[----:B-1----:R-:W-:Y:S01]  /*2170*/  @!P6 IMAD R5, R5, R18, RZ ;  /* 0x000000120505e224 */ /* 0x002fe200078e02ff */
[----:B----4-:R-:W-:Y:S02]  /*2180*/  @!P5 MOV R11, 0x400 ;  /* 0x00000400000bd802 */ /* 0x010fe40000000f00 */
[----:B------:R-:W-:-:S03]  /*2190*/  @!P4 MOV R10, 0x400 ;  /* 0x00000400000ac802 */ /* 0x000fc60000000f00 */
[----:B------:R-:W1:Y:S01]  /*21a0*/  @!P2 LDC.64 R34, c[0x0][0x210] ;  /* 0x00008400ff22ab82 */ /* 0x000e620000000a00 */
[----:B------:R-:W-:Y:S02]  /*21b0*/  @!P5 LEA R11, R24, R11, 0x18 ;  /* 0x0000000b180bd211 */ /* 0x000fe400078ec0ff */
[----:B------:R-:W-:Y:S01]  /*21c0*/  @!P4 LEA R10, R31, R10, 0x18 ;  /* 0x0000000a1f0ac211 */ /* 0x000fe200078ec0ff */
[----:B------:R-:W4:Y:S01]  /*21d0*/  @!P3 S2R R24, SR_CgaCtaId ;  /* 0x000000000018b919 */ /* 0x000f220000008800 */
[----:B------:R-:W-:Y:S02]  /*21e0*/  @!P1 IMAD.MOV.U32 R27, RZ, RZ, R3 ;  /* 0x000000ffff1b9224 */ /* 0x000fe400078e0003 */
[C---:B------:R-:W-:Y:S01]  /*21f0*/  @!P5 IMAD R11, R22.reuse, 0x2, R11 ;  /* 0x00000002160bd824 */ /* 0x040fe200078e020b */
[----:B------:R-:W1:Y:S01]  /*2200*/  @!P1 S2R R26, SR_CgaCtaId ;  /* 0x00000000001a9919 */ /* 0x000e620000008800 */
[----:B------:R-:W-:Y:S01]  /*2210*/  @!P4 IMAD R10, R22, 0x2, R10 ;  /* 0x00000002160ac824 */ /* 0x000fe200078e020a */
[----:B------:R-:W1:Y:S02]  /*2220*/  @!P1 LDC.64 R32, c[0x0][0x240] ;  /* 0x00009000ff209b82 */ /* 0x000e640000000a00 */
[----:B------:R3:W-:Y:S01]  /*2230*/  @!P5 LDGSTS.E.BYPASS.LTC128B.128 [R11+0x800], desc[UR24][R12.64] ;  /* 0x008000000c0bdfae */ /* 0x0007e2000b901d58 */
[----:B------:R-:W-:-:S03]  /*2240*/  @!P0 IADD3 R4, P5, R50, 0x40, RZ ;  /* 0x0000004032048810 */ /* 0x000fc60007fbe0ff */
[----:B------:R5:W-:Y:S01]  /*2250*/  @!P4 LDGSTS.E.BYPASS.LTC128B.128 [R10+0x1000], desc[UR24][R6.64] ;  /* 0x01000000060acfae */ /* 0x000be2000b901d58 */
[----:B------:R-:W-:Y:S01]  /*2260*/  ISETP.NE.AND P4, PT, R29, -0x1, PT ;  /* 0xffffffff1d00780c */ /* 0x000fe20003f85270 */
[----:B------:R-:W1:-:S12]  /*2270*/  @!P1 LDC.64 R38, c[0x0][0x210] ;  /* 0x00008400ff269b82 */ /* 0x000e580000000a00 */
[----:B------:R-:W1:Y:S08]  /*2280*/  @P4 LDC.64 R244, c[0x0][0x250] ;  /* 0x00009400fff44b82 */ /* 0x000e700000000a00 */
[----:B------:R-:W1:Y:S01]  /*2290*/  @P4 LDC.64 R242, c[0x0][0x248] ;  /* 0x00009200fff24b82 */ /* 0x000e620000000a00 */
[----:B---3--:R-:W3:Y:S01]  /*22a0*/  @!P0 S2R R13, SR_CgaCtaId ;  /* 0x00000000000d8919 */ /* 0x008ee20000008800 */
[----:B------:R-:W-:Y:S01]  /*22b0*/  @!P6 MOV R12, 0x400 ;  /* 0x00000400000ce802 */ /* 0x000fe20000000f00 */
[----:B-----5:R-:W-:-:S03]  /*22c0*/  @!P6 IMAD R10, R0, R19, R5 ;  /* 0x00000013000ae224 */ /* 0x020fc600078e0205 */
[----:B------:R-:W-:Y:S01]  /*22d0*/  @!P6 LEA R12, R30, R12, 0x18 ;  /* 0x0000000c1e0ce211 */ /* 0x000fe200078ec0ff */
[----:B------:R-:W5:Y:S01]  /*22e0*/  @!P2 S2R R19, SR_CgaCtaId ;  /* 0x000000000013a919 */ /* 0x000f620000008800 */
[----:B------:R-:W-:Y:S01]  /*22f0*/  @!P0 IMAD.X R5, RZ, RZ, R51, P5 ;  /* 0x000000ffff058224 */ /* 0x000fe200028e0633 */
[----:B------:R-:W1:Y:S01]  /*2300*/  @!P3 LDC.64 R30, c[0x0][0x210] ;  /* 0x00008400ff1ebb82 */ /* 0x000e620000000a00 */
[----:B------:R-:W-:-:S04]  /*2310*/  @!P6 IMAD.WIDE.U32 R6, R0, R18, R2 ;  /* 0x000000120006e225 */ /* 0x000fc800078e0002 */
[----:B------:R-:W-:Y:S01]  /*2320*/  @!P0 IMAD R0, R5, R14, RZ ;  /* 0x0000000e05008224 */ /* 0x000fe200078e02ff */
[----:B------:R-:W-:Y:S01]  /*2330*/  @!P6 IADD3 R11, R7, R10, RZ ;  /* 0x0000000a070be210 */ /* 0x000fe20007ffe0ff */
[----:B------:R-:W-:Y:S01]  /*2340*/  IMAD R18, R65, -0x40, R64 ;  /* 0xffffffc041127824 */ /* 0x000fe200078e0240 */
[----:B--2---:R-:W-:Y:S01]  /*2350*/  @!P6 LEA R10, P5, R6, R20, 0x1 ;  /* 0x00000014060ae211 */ /* 0x004fe200078a08ff */
[C---:B------:R-:W-:Y:S02]  /*2360*/  @!P0 IMAD R7, R4.reuse, R15, R0 ;  /* 0x0000000f04078224 */ /* 0x040fe400078e0200 */
[----:B------:R-:W-:Y:S01]  /*2370*/  @!P0 IMAD.WIDE.U32 R4, R4, R14, R2 ;  /* 0x0000000e04048225 */ /* 0x000fe200078e0002 */
[----:B------:R-:W-:Y:S02]  /*2380*/  @!P6 LEA.HI.X R11, R6, R21, R11, 0x1, P5 ;  /* 0x00000015060be211 */ /* 0x000fe400028f0c0b */
[----:B------:R-:W2:Y:S01]  /*2390*/  @!P2 LDC.64 R20, c[0x0][0x240] ;  /* 0x00009000ff14ab82 */ /* 0x000ea20000000a00 */
[----:B------:R-:W-:Y:S01]  /*23a0*/  @!P0 IMAD.IADD R5, R5, 0x1, R7 ;  /* 0x0000000105058824 */ /* 0x000fe200078e0207 */
[----:B------:R-:W-:Y:S01]  /*23b0*/  @!P0 LEA R6, P5, R4, R16, 0x1 ;  /* 0x0000001004068211 */ /* 0x000fe200078a08ff */
[----:B------:R-:W-:-:S02]  /*23c0*/  @!P6 IMAD R0, R22, 0x2, R12 ;  /* 0x000000021600e824 */ /* 0x000fc400078e020c */
[----:B------:R-:W-:Y:S01]  /*23d0*/  @P4 IMAD.IADD R12, R23, 0x1, R29 ;  /* 0x00000001170c4824 */ /* 0x000fe200078e021d */
[----:B------:R-:W-:Y:S02]  /*23e0*/  @!P0 LEA.HI.X R7, R4, R17, R5, 0x1, P5 ;  /* 0x0000001104078211 */ /* 0x000fe400028f0c05 */
[----:B------:R-:W-:Y:S01]  /*23f0*/  @!P0 MOV R5, 0x400 ;  /* 0x0000040000058802 */ /* 0x000fe20000000f00 */
[----:B------:R-:W1:Y:S01]  /*2400*/  @!P3 LDC.64 R16, c[0x0][0x240] ;  /* 0x00009000ff10bb82 */ /* 0x000e620000000a00 */
[----:B------:R5:W-:Y:S01]  /*2410*/  @!P6 LDGSTS.E.BYPASS.LTC128B.128 [R0+0x1800], desc[UR24][R10.64] ;  /* 0x018000000a00efae */ /* 0x000be2000b901d58 */
[----:B------:R-:W-:Y:S02]  /*2420*/  @!P3 MOV R4, 0x400 ;  /* 0x000004000004b802 */ /* 0x000fe40000000f00 */
[----:B---3--:R-:W-:Y:S02]  /*2430*/  @!P0 LEA R5, R13, R5, 0x18 ;  /* 0x000000050d058211 */ /* 0x008fe400078ec0ff */
[----:B----4-:R-:W-:-:S02]  /*2440*/  @!P3 LEA R41, R24, R4, 0x18 ;  /* 0x000000041829b211 */ /* 0x010fc400078ec0ff */
[----:B------:R-:W-:Y:S01]  /*2450*/  @P4 IADD3 R4, R23, R29, RZ ;  /* 0x0000001d17044210 */ /* 0x000fe20007ffe0ff */
[----:B------:R-:W-:Y:S01]  /*2460*/  @!P0 IMAD R5, R22, 0x2, R5 ;  /* 0x0000000216058824 */ /* 0x000fe200078e0205 */
[CC--:B------:R-:W-:Y:S02]  /*2470*/  ISETP.GE.AND P5, PT, R25.reuse, R18.reuse, PT ;  /* 0x000000121900720c */ /* 0x0c0fe40003fa6270 */
[----:B------:R-:W-:Y:S02]  /*2480*/  ISETP.GE.AND P6, PT, R25, R18, PT ;  /* 0x000000121900720c */ /* 0x000fe40003fc6270 */
[----:B------:R3:W-:Y:S01]  /*2490*/  @!P0 LDGSTS.E.BYPASS.LTC128B.128 [R5+0x2000], desc[UR24][R6.64] ;  /* 0x0200000006058fae */ /* 0x0007e2000b901d58 */
[----:B------:R-:W-:Y:S02]  /*24a0*/  @!P3 IADD3 R13, P0, R50, 0x50, RZ ;  /* 0x00000050320db810 */ /* 0x000fe40007f1e0ff */
[----:B------:R-:W-:-:S03]  /*24b0*/  P2R R36, PR, RZ, 0x20 ;  /* 0x00000020ff247803 */ /* 0x000fc60000000000 */
[----:B------:R-:W-:Y:S01]  /*24c0*/  @!P3 IMAD.X R15, RZ, RZ, R51, P0 ;  /* 0x000000ffff0fb224 */ /* 0x000fe200000e0633 */
[----:B------:R-:W-:Y:S02]  /*24d0*/  @!P2 IADD3 R14, P0, R50, 0x60, RZ ;  /* 0x00000060320ea810 */ /* 0x000fe40007f1e0ff */
[----:B-----5:R-:W-:Y:S01]  /*24e0*/  @!P2 MOV R0, 0x400 ;  /* 0x000004000000a802 */ /* 0x020fe20000000f00 */
[----:B------:R-:W-:Y:S01]  /*24f0*/  @!P3 IMAD.MOV.U32 R11, RZ, RZ, R3 ;  /* 0x000000ffff0bb224 */ /* 0x000fe200078e0003 */
[----:B------:R-:W-:Y:S02]  /*2500*/  @!P3 MOV R10, R2 ;  /* 0x00000002000ab202 */ /* 0x000fe40000000f00 */
[----:B------:R-:W-:Y:S02]  /*2510*/  @!P2 LEA R42, R19, R0, 0x18 ;  /* 0x00000000132aa211 */ /* 0x000fe400078ec0ff */
[----:B------:R-:W-:Y:S01]  /*2520*/  @!P1 MOV R0, 0x400 ;  /* 0x0000040000009802 */ /* 0x000fe20000000f00 */
[----:B-1----:R-:W-:-:S03]  /*2530*/  @!P3 IMAD.WIDE.U32 R10, R13, R16, R10 ;  /* 0x000000100d0ab225 */ /* 0x002fc600078e000a */
[----:B------:R-:W-:Y:S01]  /*2540*/  @!P1 LEA R43, R26, R0, 0x18 ;  /* 0x000000001a2b9211 */ /* 0x000fe200078ec0ff */
[C---:B------:R-:W-:Y:S02]  /*2550*/  @P4 IMAD R0, R4.reuse, R245, RZ ;  /* 0x000000f504004224 */ /* 0x040fe400078e02ff */
[----:B---3--:R-:W-:Y:S01]  /*2560*/  @P4 IMAD.WIDE.U32 R4, R4, R244, RZ ;  /* 0x000000f404044225 */ /* 0x008fe200078e00ff */
[----:B------:R-:W-:-:S03]  /*2570*/  @!P2 MOV R7, R3 ;  /* 0x000000030007a202 */ /* 0x000fc60000000f00 */
[--C-:B------:R-:W-:Y:S01]  /*2580*/  @!P2 IMAD.MOV.U32 R6, RZ, RZ, R2.reuse ;  /* 0x000000ffff06a224 */ /* 0x100fe200078e0002 */
[----:B------:R-:W-:Y:S01]  /*2590*/  @P4 IADD3 R25, R5, R0, RZ ;  /* 0x0000000005194210 */ /* 0x000fe20007ffe0ff */
[----:B------:R-:W-:Y:S01]  /*25a0*/  @!P2 IMAD.X R0, RZ, RZ, R51, P0 ;  /* 0x000000ffff00a224 */ /* 0x000fe200000e0633 */
[----:B------:R-:W-:Y:S01]  /*25b0*/  @!P1 IADD3 R19, P0, R50, 0x70, RZ ;  /* 0x0000007032139810 */ /* 0x000fe20007f1e0ff */
[----:B------:R-:W-:Y:S02]  /*25c0*/  @!P1 IMAD.MOV.U32 R26, RZ, RZ, R2 ;  /* 0x000000ffff1a9224 */ /* 0x000fe400078e0002 */
[----:B------:R-:W-:Y:S02]  /*25d0*/  @P4 IMAD.MOV.U32 R24, RZ, RZ, R4 ;  /* 0x000000ffff184224 */ /* 0x000fe400078e0004 */
[C---:B------:R-:W-:Y:S02]  /*25e0*/  @P4 IMAD R5, R12.reuse, R243, RZ ;  /* 0x000000f30c054224 */ /* 0x040fe400078e02ff */
[----:B------:R-:W-:-:S04]  /*25f0*/  @P4 IMAD.WIDE.U32 R2, R12, R242, RZ ;  /* 0x000000f20c024225 */ /* 0x000fc800078e00ff */
[----:B------:R-:W-:Y:S01]  /*2600*/  @!P3 IMAD R4, R15, R16, RZ ;  /* 0x000000100f04b224 */ /* 0x000fe200078e02ff */
[----:B------:R-:W-:Y:S01]  /*2610*/  @P4 IADD3 R16, R3, R5, RZ ;  /* 0x0000000503104210 */ /* 0x000fe20007ffe0ff */
[-C--:B--2---:R-:W-:Y:S02]  /*2620*/  @!P2 IMAD R0, R0, R20.reuse, RZ ;  /* 0x000000140000a224 */ /* 0x084fe400078e02ff */
[----:B------:R-:W-:Y:S02]  /*2630*/  @!P3 IMAD R17, R13, R17, R4 ;  /* 0x000000110d11b224 */ /* 0x000fe400078e0204 */
[C---:B------:R-:W-:Y:S02]  /*2640*/  @!P2 IMAD R21, R14.reuse, R21, R0 ;  /* 0x000000150e15a224 */ /* 0x040fe400078e0200 */
[----:B------:R-:W-:-:S04]  /*2650*/  @!P2 IMAD.WIDE.U32 R6, R14, R20, R6 ;  /* 0x000000140e06a225 */ /* 0x000fc800078e0006 */
        /* <DEDUP_REMOVED lines=15> */
.L_x_1975:
[----:B------:R-:W-:Y:S02]  /*2750*/  @!P3 IADD3 R13, R11, R17, RZ ;  /* 0x000000110b0db210 */ /* 0x000fe40007ffe0ff */
[----:B------:R-:W-:Y:S01]  /*2760*/  @!P3 LEA R14, P5, R10, R30, 0x1 ;  /* 0x0000001e0a0eb211 */ /* 0x000fe200078a08ff */
[----:B------:R-:W-:-:S12]  /*2770*/  @P4 BRA `(.L_x_1976) ;  /* 0x0000000000344947 */ /* 0x000fd80003800000 */
        /* <DEDUP_REMOVED lines=13> */
.L_x_1976:
[----:B------:R-:W-:Y:S01]  /*2850*/  @!P3 LEA.HI.X R15, R10, R31, R13, 0x1, P5 ;  /* 0x0000001f0a0fb211 */ /* 0x000fe200028f0c0d */
[----:B------:R-:W-:Y:S01]  /*2860*/  @!P1 IMAD.X R0, RZ, RZ, R51, P0 ;  /* 0x000000ffff009224 */ /* 0x000fe200000e0633 */
[----:B------:R-:W-:Y:S01]  /*2870*/  @!P2 LEA R10, P0, R6, R34, 0x1 ;  /* 0x00000022060aa211 */ /* 0x000fe200078008ff */
[----:B------:R-:W-:Y:S01]  /*2880*/  @!P2 IMAD.IADD R5, R7, 0x1, R21 ;  /* 0x000000010705a824 */ /* 0x000fe200078e0215 */
[----:B------:R-:W-:Y:S01]  /*2890*/  ISETP.NE.AND P5, PT, R36, RZ, PT ;  /* 0x000000ff2400720c */ /* 0x000fe20003fa5270 */
[----:B------:R-:W-:Y:S01]  /*28a0*/  IMAD.WIDE.U32 R2, R8, R242, R48 ;  /* 0x000000f208027225 */ /* 0x000fe200078e0030 */
[----:B------:R-:W-:Y:S01]  /*28b0*/  ULDC.64 UR6, c[0x0][0x260] ;  /* 0x0000980000067ab9 */ /* 0x000fe20000000a00 */
[----:B------:R-:W-:Y:S01]  /*28c0*/  SHF.L.U64.HI R142, R242, 0x6, R243 ;  /* 0x00000006f28e7819 */ /* 0x000fe200000102f3 */
[----:B------:R-:W-:Y:S01]  /*28d0*/  UIADD3 UR20, UR26, -0x61c88647, URZ ;  /* 0x9e3779b91a147890 */ /* 0x000fe2000fffe03f */
[----:B------:R-:W-:Y:S01]  /*28e0*/  @!P2 LEA.HI.X R11, R6, R35, R5, 0x1, P0 ;  /* 0x00000023060ba211 */ /* 0x000fe200000f0c05 */
[----:B------:R-:W-:Y:S01]  /*28f0*/  @!P1 IMAD R0, R0, R32, RZ ;  /* 0x0000002000009224 */ /* 0x000fe200078e02ff */
[----:B------:R-:W-:Y:S01]  /*2900*/  ISETP.GE.AND P0, PT, R8, R18, PT ;  /* 0x000000120800720c */ /* 0x000fe20003f06270 */
[----:B------:R-:W-:Y:S01]  /*2910*/  IMAD R4, R9, R242, RZ ;  /* 0x000000f209047224 */ /* 0x000fe200078e02ff */
[----:B------:R-:W-:Y:S01]  /*2920*/  IADD3 R2, P4, R12, R2, RZ ;  /* 0x000000020c027210 */ /* 0x000fe20007f9e0ff */
[C---:B------:R-:W-:Y:S01]  /*2930*/  @!P1 IMAD R12, R19.reuse, R33, R0 ;  /* 0x00000021130c9224 */ /* 0x040fe200078e0200 */
[----:B------:R-:W-:Y:S01]  /*2940*/  SHF.R.S32.HI R17, RZ, 0x1f, R65 ;  /* 0x0000001fff117819 */ /* 0x000fe20000011441 */
[----:B------:R-:W-:Y:S01]  /*2950*/  @!P3 IMAD R0, R22, 0x2, R41 ;  /* 0x000000021600b824 */ /* 0x000fe200078e0229 */
[----:B------:R-:W-:Y:S01]  /*2960*/  SHF.L.U64.HI R233, R244, 0x6, R245 ;  /* 0x00000006f4e97819 */ /* 0x000fe200000102f5 */
[----:B------:R-:W-:Y:S01]  /*2970*/  IMAD R4, R8, R243, R4 ;  /* 0x000000f308047224 */ /* 0x000fe200078e0204 */
[----:B------:R-:W-:Y:S01]  /*2980*/  SHF.R.S32.HI R140, RZ, 0x5, R140 ;  /* 0x00000005ff8c7819 */ /* 0x000fe2000001148c */
[----:B------:R-:W-:Y:S01]  /*2990*/  @!P1 IMAD.WIDE.U32 R6, R19, R32, R26 ;  /* 0x0000002013069225 */ /* 0x000fe200078e001a */
[----:B------:R-:W-:Y:S01]  /*29a0*/  @!PT LDS RZ, [RZ] ;  /* 0x00000000fffff984 */ /* 0x000fe20000000800 */
[----:B------:R-:W-:Y:S01]  /*29b0*/  @!PT LDS RZ, [RZ] ;  /* 0x00000000fffff984 */ /* 0x000fe20000000800 */
[----:B------:R-:W-:Y:S01]  /*29c0*/  @!PT LDS RZ, [RZ] ;  /* 0x00000000fffff984 */ /* 0x000fe20000000800 */
[----:B------:R1:W-:Y:S01]  /*29d0*/  @!P3 LDGSTS.E.BYPASS.LTC128B.128 [R0+0x2800], desc[UR24][R14.64] ;  /* 0x028000000e00bfae */ /* 0x0003e2000b901d58 */
[----:B------:R-:W-:Y:S01]  /*29e0*/  SHF.R.S32.HI R19, RZ, 0x1f, R28 ;  /* 0x0000001fff137819 */ /* 0x000fe2000001141c */
[----:B------:R-:W-:Y:S01]  /*29f0*/  UIADD3 UR19, UR27, -0x4498517b, URZ ;  /* 0xbb67ae851b137890 */ /* 0x000fe2000fffe03f */
[----:B------:R-:W-:Y:S01]  /*2a00*/  @!P2 IMAD R5, R22, 0x2, R42 ;  /* 0x000000021605a824 */ /* 0x000fe200078e022a */
[----:B------:R-:W-:Y:S01]  /*2a10*/  IADD3.X R3, R16, R3, R4, P4, !PT ;  /* 0x0000000310037210 */ /* 0x000fe200027fe404 */
[----:B------:R-:W-:Y:S01]  /*2a20*/  IMAD.SHL.U32 R144, R242, 0x40, RZ ;  /* 0x00000040f2907824 */ /* 0x000fe200078e00ff */
[----:B------:R-:W-:Y:S01]  /*2a30*/  @!P1 LEA R4, P3, R6, R38, 0x1 ;  /* 0x0000002606049211 */ /* 0x000fe200078608ff */
[----:B------:R-:W-:Y:S01]  /*2a40*/  IMAD.SHL.U32 R232, R244, 0x40, RZ ;  /* 0x00000040f4e87824 */ /* 0x000fe200078e00ff */
[----:B------:R2:W-:Y:S01]  /*2a50*/  @!P2 LDGSTS.E.BYPASS.LTC128B.128 [R5+0x3000], desc[UR24][R10.64] ;  /* 0x030000000a05afae */ /* 0x0005e2000b901d58 */
[----:B------:R-:W-:Y:S01]  /*2a60*/  ISETP.GE.AND P2, PT, R40, R18, PT ;  /* 0x000000122800720c */ /* 0x000fe20003f46270 */
[----:B------:R-:W-:Y:S01]  /*2a70*/  IMAD.WIDE.U32 R30, R28, UR6, R2 ;  /* 0x000000061c1e7c25 */ /* 0x000fe2000f8e0002 */
[----:B------:R-:W-:-:S03]  /*2a80*/  LOP3.LUT R249, R141, UR26, RZ, 0x3c, !PT ;  /* 0x0000001a8df97c12 */ /* 0x000fc6000f8e3cff */
[----:B------:R-:W-:Y:S01]  /*2a90*/  IMAD.MOV.U32 R152, RZ, RZ, R30 ;  /* 0x000000ffff987224 */ /* 0x000fe200078e001e */
[----:B------:R-:W-:Y:S01]  /*2aa0*/  STL.64 [R1+0x50], R30 ;  /* 0x0000501e01007387 */ /* 0x000fe20000100a00 */
[----:B------:R-:W-:Y:S02]  /*2ab0*/  IMAD R250, R250, 0x8, R140 ;  /* 0x00000008fafa7824 */ /* 0x000fe400078e028c */
[----:B------:R-:W-:-:S04]  /*2ac0*/  IMAD.MOV.U32 R212, RZ, RZ, R65 ;  /* 0x000000ffffd47224 */ /* 0x000fc800078e0041 */
[----:B------:R-:W3:Y:S01]  /*2ad0*/  @!P2 S2R R16, SR_CgaCtaId ;  /* 0x000000000010a919 */ /* 0x000ee20000008800 */
[----:B-1----:R-:W1:Y:S01]  /*2ae0*/  @!P0 S2R R15, SR_CgaCtaId ;  /* 0x00000000000f8919 */ /* 0x002e620000008800 */
[----:B------:R-:W-:Y:S02]  /*2af0*/  @!P1 IMAD.IADD R0, R7, 0x1, R12 ;  /* 0x0000000107009824 */ /* 0x000fe400078e020c */
[----:B------:R-:W4:Y:S01]  /*2b00*/  @!P0 LDC.64 R12, c[0x0][0x218] ;  /* 0x00008600ff0c8b82 */ /* 0x000f220000000a00 */
[----:B------:R-:W5:Y:S02]  /*2b10*/  @!P5 S2R R14, SR_CgaCtaId ;  /* 0x00000000000ed919 */ /* 0x000f640000008800 */
[----:B--2---:R-:W-:Y:S01]  /*2b20*/  @!P1 LEA.HI.X R5, R6, R39, R0, 0x1, P3 ;  /* 0x0000002706059211 */ /* 0x004fe200018f0c00 */
[----:B------:R-:W-:Y:S02]  /*2b30*/  @!P1 IMAD R0, R22, 0x2, R43 ;  /* 0x0000000216009824 */ /* 0x000fe400078e022b */
[----:B------:R-:W-:-:S02]  /*2b40*/  IMAD R6, R19, UR6, RZ ;  /* 0x0000000613067c24 */ /* 0x000fc4000f8e02ff */
[----:B------:R-:W2:Y:S01]  /*2b50*/  @!P5 LDC.64 R10, c[0x0][0x218] ;  /* 0x00008600ff0adb82 */ /* 0x000ea20000000a00 */
[----:B------:R3:W-:Y:S01]  /*2b60*/  @!P1 LDGSTS.E.BYPASS.LTC128B.128 [R0+0x3800], desc[UR24][R4.64] ;  /* 0x0380000004009fae */ /* 0x0007e2000b901d58 */
[----:B------:R-:W-:Y:S01]  /*2b70*/  ISETP.GE.AND P1, PT, R37, R18, PT ;  /* 0x000000122500720c */ /* 0x000fe20003f26270 */
[----:B---3--:R-:W-:Y:S01]  /*2b80*/  IMAD R4, R28, UR7, R6 ;  /* 0x000000071c047c24 */ /* 0x008fe2000f8e0206 */
[----:B------:R-:W-:Y:S01]  /*2b90*/  ULDC.64 UR6, c[0x0][0x268] ;  /* 0x00009a0000067ab9 */ /* 0x000fe20000000a00 */
[----:B------:R-:W-:Y:S02]  /*2ba0*/  IMAD R0, R142, R65, RZ ;  /* 0x000000418e007224 */ /* 0x000fe400078e02ff */
[----:B------:R-:W-:Y:S02]  /*2bb0*/  IMAD.IADD R153, R31, 0x1, R4 ;  /* 0x000000011f997824 */ /* 0x000fe400078e0204 */
[----:B------:R-:W-:-:S03]  /*2bc0*/  IMAD.WIDE.U32 R4, R8, R244, R48 ;  /* 0x000000f408047225 */ /* 0x000fc600078e0030 */
[----:B------:R-:W-:Y:S01]  /*2bd0*/  STL.64 [R1+0x48], R152 ;  /* 0x0000489801007387 */ /* 0x000fe20000100a00 */
[----:B------:R-:W-:Y:S01]  /*2be0*/  IMAD R6, R9, R244, RZ ;  /* 0x000000f409067224 */ /* 0x000fe200078e02ff */
[----:B------:R-:W-:Y:S01]  /*2bf0*/  @!P0 MOV R9, 0x400 ;  /* 0x0000040000098802 */ /* 0x000fe20000000f00 */
[----:B------:R-:W-:Y:S01]  /*2c00*/  IMAD R0, R17, R144, R0 ;  /* 0x0000009011007224 */ /* 0x000fe200078e0200 */
[----:B------:R-:W-:Y:S01]  /*2c10*/  IADD3 R20, P4, R24, R4, RZ ;  /* 0x0000000418147210 */ /* 0x000fe20007f9e0ff */
[----:B------:R-:W-:Y:S01]  /*2c20*/  IMAD.WIDE.U32 R2, R65, R144, R152 ;  /* 0x0000009041027225 */ /* 0x000fe200078e0098 */
[----:B-1----:R-:W-:Y:S01]  /*2c30*/  @!P0 LEA R4, R15, R9, 0x18 ;  /* 0x000000090f048211 */ /* 0x002fe200078ec0ff */
[----:B------:R-:W-:Y:S02]  /*2c40*/  STL [R1+0x58], R233 ;  /* 0x000058e901007387 */ /* 0x000fe40000100800 */
[----:B------:R-:W-:Y:S01]  /*2c50*/  IMAD R7, R8, R245, R6 ;  /* 0x000000f508077224 */ /* 0x000fe200078e0206 */
[----:B----4-:R-:W-:Y:S01]  /*2c60*/  @!P0 LEA R6, P3, R2, R12, 0x1 ;  /* 0x0000000c02068211 */ /* 0x010fe200078608ff */
[----:B------:R-:W-:Y:S01]  /*2c70*/  IMAD.IADD R3, R3, 0x1, R0 ;  /* 0x0000000103037824 */ /* 0x000fe200078e0200 */
[----:B------:R-:W-:Y:S01]  /*2c80*/  LEA.HI R12, R45, R146, RZ, 0x4 ;  /* 0x000000922d0c7211 */ /* 0x000fe200078f20ff */
[----:B------:R-:W-:Y:S01]  /*2c90*/  STL [R1+0x38], R232 ;  /* 0x000038e801007387 */ /* 0x000fe20000100800 */
[----:B------:R-:W-:Y:S01]  /*2ca0*/  IADD3.X R21, R25, R5, R7, P4, !PT ;  /* 0x0000000519157210 */ /* 0x000fe200027fe407 */
[----:B------:R-:W-:Y:S01]  /*2cb0*/  @!P0 IMAD R5, R22, 0x2, R4 ;  /* 0x0000000216058824 */ /* 0x000fe200078e0204 */
[----:B------:R-:W-:Y:S01]  /*2cc0*/  @!P0 LEA.HI.X R7, R2, R13, R3, 0x1, P3 ;  /* 0x0000000d02078211 */ /* 0x000fe200018f0c03 */
[----:B------:R-:W1:Y:S01]  /*2cd0*/  @!P1 S2R R25, SR_CgaCtaId ;  /* 0x0000000000199919 */ /* 0x000e620000008800 */
[----:B------:R-:W-:Y:S01]  /*2ce0*/  @!P5 LEA R0, P3, R242, R2, 0x4 ;  /* 0x00000002f200d211 */ /* 0x000fe200078620ff */
[----:B------:R-:W-:Y:S01]  /*2cf0*/  IMAD.WIDE.U32 R26, R28, UR6, R20 ;  /* 0x000000061c1a7c25 */ /* 0x000fe2000f8e0014 */
[----:B------:R-:W-:Y:S01]  /*2d00*/  SHF.R.S32.HI R13, RZ, 0x4, R12 ;  /* 0x00000004ff0d7819 */ /* 0x000fe2000001140c */
[----:B------:R3:W-:Y:S01]  /*2d10*/  @!P0 LDGSTS.E.BYPASS.LTC128B.128 [R5+0x4000], desc[UR24][R6.64] ;  /* 0x0400000006058fae */ /* 0x0007e2000b901d58 */
[----:B------:R-:W-:Y:S01]  /*2d20*/  @!P5 LEA.HI.X R9, R242, R3, R243, 0x4, P3 ;  /* 0x00000003f209d211 */ /* 0x000fe200018f24f3 */
[----:B------:R-:W-:Y:S01]  /*2d30*/  IMAD.MOV.U32 R234, RZ, RZ, R26 ;  /* 0x000000ffffea7224 */ /* 0x000fe200078e001a */
[----:B--2---:R-:W-:Y:S01]  /*2d40*/  @!P5 LEA R4, P4, R0, R10, 0x1 ;  /* 0x0000000a0004d211 */ /* 0x004fe200078808ff */
[----:B------:R-:W-:Y:S01]  /*2d50*/  STL.64 [R1+0x18], R26 ;  /* 0x0000181a01007387 */ /* 0x000fe20000100a00 */
[----:B------:R-:W-:-:S02]  /*2d60*/  ISETP.GE.AND P3, PT, R40, R18, PT ;  /* 0x000000122800720c */ /* 0x000fc40003f66270 */
[----:B------:R-:W-:Y:S02]  /*2d70*/  ISETP.GE.AND P0, PT, R37, R18, PT ;  /* 0x000000122500720c */ /* 0x000fe40003f06270 */
[----:B---3--:R-:W-:Y:S02]  /*2d80*/  LEA.HI R6, R12, R13, RZ, 0x1 ;  /* 0x0000000d0c067211 */ /* 0x008fe400078f08ff */
[----:B------:R-:W-:Y:S02]  /*2d90*/  @!P5 LEA.HI.X R5, R0, R11, R9, 0x1, P4 ;  /* 0x0000000b0005d211 */ /* 0x000fe400020f0c09 */
[----:B------:R-:W-:Y:S02]  /*2da0*/  LOP3.LUT R6, R6, 0xfffffffe, RZ, 0xc0, !PT ;  /* 0xfffffffe06067812 */ /* 0x000fe400078ec0ff */
[----:B------:R-:W-:Y:S02]  /*2db0*/  @!P5 MOV R0, 0x400 ;  /* 0x000004000000d802 */ /* 0x000fe40000000f00 */
[----:B------:R-:W-:Y:S01]  /*2dc0*/  @!P2 MOV R7, 0x400 ;  /* 0x000004000007a802 */ /* 0x000fe20000000f00 */
[----:B------:R-:W-:Y:S01]  /*2dd0*/  IMAD.IADD R24, R13, 0x1, -R6 ;  /* 0x000000010d187824 */ /* 0x000fe200078e0a06 */
[----:B-----5:R-:W-:-:S02]  /*2de0*/  @!P5 LEA R0, R14, R0, 0x18 ;  /* 0x000000000e00d211 */ /* 0x020fc400078ec0ff */
[----:B------:R-:W-:Y:S01]  /*2df0*/  LOP3.LUT R6, R12, 0xfffffff0, RZ, 0xc0, !PT ;  /* 0xfffffff00c067812 */ /* 0x000fe200078ec0ff */
[----:B------:R-:W2:Y:S01]  /*2e00*/  @!P2 LDC.64 R14, c[0x0][0x218] ;  /* 0x00008600ff0eab82 */ /* 0x000ea20000000a00 */
[----:B------:R-:W-:Y:S01]  /*2e10*/  @!P2 LEA R16, R16, R7, 0x18 ;  /* 0x000000071010a211 */ /* 0x000fe200078ec0ff */
[----:B------:R-:W-:Y:S01]  /*2e20*/  @!P5 IMAD R0, R22, 0x2, R0 ;  /* 0x000000021600d824 */ /* 0x000fe200078e0200 */
[----:B------:R-:W-:Y:S01]  /*2e30*/  ISETP.GE.AND P4, PT, R8, R18, PT ;  /* 0x000000120800720c */ /* 0x000fe20003f86270 */
[----:B------:R-:W-:Y:S01]  /*2e40*/  IMAD.IADD R6, R146, 0x1, -R6 ;  /* 0x0000000192067824 */ /* 0x000fe200078e0a06 */
[----:B------:R-:W-:Y:S01]  /*2e50*/  @!P1 MOV R11, 0x400 ;  /* 0x00000400000b9802 */ /* 0x000fe20000000f00 */
[----:B------:R-:W-:Y:S01]  /*2e60*/  IMAD.SHL.U32 R7, R44, 0x40, RZ ;  /* 0x000000402c077824 */ /* 0x000fe200078e00ff */
[----:B------:R3:W-:Y:S01]  /*2e70*/  @!P5 LDGSTS.E.BYPASS.LTC128B.128 [R0+0x4800], desc[UR24][R4.64] ;  /* 0x048000000400dfae */ /* 0x0007e2000b901d58 */
[----:B------:R-:W4:Y:S01]  /*2e80*/  @!P1 LDC.64 R12, c[0x0][0x218] ;  /* 0x00008600ff0c9b82 */ /* 0x000f220000000a00 */
[----:B------:R-:W-:Y:S01]  /*2e90*/  IMAD.SHL.U32 R8, R8, 0x8, RZ ;  /* 0x0000000808087824 */ /* 0x000fe200078e00ff */
[----:B-1----:R-:W-:Y:S01]  /*2ea0*/  @!P1 LEA R11, R25, R11, 0x18 ;  /* 0x0000000b190b9211 */ /* 0x002fe200078ec0ff */
[----:B------:R-:W-:-:S05]  /*2eb0*/  IMAD.SHL.U32 R146, R146, 0x2, RZ ;  /* 0x0000000292927824 */ /* 0x000fca00078e00ff */
[----:B------:R-:W-:Y:S02]  /*2ec0*/  LOP3.LUT R240, R146, 0x6, RZ, 0xc0, !PT ;  /* 0x0000000692f07812 */ /* 0x000fe400078ec0ff */
[----:B---3--:R-:W-:Y:S02]  /*2ed0*/  SHF.R.S32.HI R4, RZ, 0x1f, R6 ;  /* 0x0000001fff047819 */ /* 0x008fe40000011406 */
[----:B------:R-:W-:Y:S02]  /*2ee0*/  LOP3.LUT R0, R7, 0x1c0, RZ, 0xc0, !PT ;  /* 0x000001c007007812 */ /* 0x000fe400078ec0ff */
[----:B------:R-:W-:Y:S01]  /*2ef0*/  LEA.HI R23, R4, R6, RZ, 0x3 ;  /* 0x0000000604177211 */ /* 0x000fe200078f18ff */
[----:B------:R-:W-:Y:S01]  /*2f00*/  IMAD.WIDE.U32 R4, R242, 0x20, RZ ;  /* 0x00000020f2047825 */ /* 0x000fe200078e00ff */
[----:B------:R-:W-:Y:S02]  /*2f10*/  LOP3.LUT R10, R0, 0x8, R8, 0xf8, !PT ;  /* 0x00000008000a7812 */ /* 0x000fe400078ef808 */
[----:B------:R-:W-:Y:S01]  /*2f20*/  SHF.R.U32.HI R7, RZ, 0x3, R0 ;  /* 0x00000003ff077819 */ /* 0x000fe20000011600 */
[----:B------:R-:W-:Y:S01]  /*2f30*/  IMAD.SHL.U32 R0, R243, 0x20, RZ ;  /* 0x00000020f3007824 */ /* 0x000fe200078e00ff */
[----:B------:R-:W-:-:S02]  /*2f40*/  LOP3.LUT R8, R23, 0xfffffff8, RZ, 0xc0, !PT ;  /* 0xfffffff817087812 */ /* 0x000fc400078ec0ff */
[----:B------:R-:W-:Y:S01]  /*2f50*/  @!P2 IADD3 R9, P5, R2, R4, RZ ;  /* 0x000000040209a210 */ /* 0x000fe20007fbe0ff */
[----:B------:R-:W-:Y:S01]  /*2f60*/  @!P1 IMAD R4, R243, 0x30, RZ ;  /* 0x00000030f3049824 */ /* 0x000fe200078e02ff */
[----:B------:R-:W-:Y:S01]  /*2f70*/  LOP3.LUT R25, R10, R7, RZ, 0x3c, !PT ;  /* 0x000000070a197212 */ /* 0x000fe200078e3cff */
[----:B------:R-:W-:Y:S01]  /*2f80*/  IMAD.IADD R29, R6, 0x1, -R8 ;  /* 0x00000001061d7824 */ /* 0x000fe200078e0a08 */
[----:B------:R-:W-:Y:S01]  /*2f90*/  @!P2 IADD3.X R0, R3, R5, R0, P5, !PT ;  /* 0x000000050300a210 */ /* 0x000fe20002ffe400 */
[----:B------:R-:W-:Y:S01]  /*2fa0*/  @!P1 IMAD.WIDE.U32 R2, R242, 0x30, R2 ;  /* 0x00000030f2029825 */ /* 0x000fe200078e0002 */
[----:B--2---:R-:W-:-:S03]  /*2fb0*/  @!P2 LEA R6, P5, R9, R14, 0x1 ;  /* 0x0000000e0906a211 */ /* 0x004fc600078a08ff */
[----:B------:R-:W-:Y:S01]  /*2fc0*/  @!P1 IMAD.IADD R3, R3, 0x1, R4 ;  /* 0x0000000103039824 */ /* 0x000fe200078e0204 */
[----:B------:R-:W-:Y:S01]  /*2fd0*/  @!P2 LEA.HI.X R7, R9, R15, R0, 0x1, P5 ;  /* 0x0000000f0907a211 */ /* 0x000fe200028f0c00 */
[----:B------:R-:W-:Y:S01]  /*2fe0*/  @!P2 IMAD R10, R22, 0x2, R16 ;  /* 0x00000002160aa824 */ /* 0x000fe200078e0210 */
[----:B----4-:R-:W-:Y:S01]  /*2ff0*/  @!P1 LEA R4, P5, R2, R12, 0x1 ;  /* 0x0000000c02049211 */ /* 0x010fe200078a08ff */
[----:B------:R-:W-:Y:S01]  /*3000*/  @!P1 IMAD R8, R22, 0x2, R11 ;  /* 0x0000000216089824 */ /* 0x000fe200078e020b */
[----:B------:R-:W1:Y:S01]  /*3010*/  @!P0 LDC.64 R14, c[0x0][0x220] ;  /* 0x00008800ff0e8b82 */ /* 0x000e620000000a00 */
[----:B------:R-:W-:Y:S01]  /*3020*/  IMAD R0, R233, R65, RZ ;  /* 0x00000041e9007224 */ /* 0x000fe200078e02ff */
[----:B------:R-:W-:Y:S01]  /*3030*/  @!P1 LEA.HI.X R5, R2, R13, R3, 0x1, P5 ;  /* 0x0000000d02059211 */ /* 0x000fe200028f0c03 */
[----:B------:R2:W-:Y:S01]  /*3040*/  @!P2 LDGSTS.E.BYPASS.LTC128B.128 [R10+0x5000], desc[UR24][R6.64] ;  /* 0x05000000060aafae */ /* 0x0005e2000b901d58 */
[----:B------:R-:W-:Y:S02]  /*3050*/  @!P0 IMAD R11, R245, 0x30, RZ ;  /* 0x00000030f50b8824 */ /* 0x000fe400078e02ff */
[----:B------:R-:W-:Y:S01]  /*3060*/  IMAD R9, R17, R232, R0 ;  /* 0x000000e811097224 */ /* 0x000fe200078e0200 */
[----:B------:R3:W-:Y:S01]  /*3070*/  @!P1 LDGSTS.E.BYPASS.LTC128B.128 [R8+0x5800], desc[UR24][R4.64] ;  /* 0x0580000004089fae */ /* 0x0007e2000b901d58 */
[----:B------:R-:W4:Y:S01]  /*3080*/  @!P4 LDC.64 R12, c[0x0][0x220] ;  /* 0x00008800ff0ccb82 */ /* 0x000f220000000a00 */
[----:B------:R-:W-:-:S02]  /*3090*/  IMAD R0, R19, UR6, RZ ;  /* 0x0000000613007c24 */ /* 0x000fc4000f8e02ff */
[----:B------:R-:W0:Y:S02]  /*30a0*/  LDGDEPBAR ;  /* 0x00000000000079af */ /* 0x000e240000000000 */
[----:B------:R-:W-:Y:S02]  /*30b0*/  IMAD R2, R28, UR7, R0 ;  /* 0x000000071c027c24 */ /* 0x000fe4000f8e0200 */
[----:B------:R-:W-:Y:S01]  /*30c0*/  IMAD.SHL.U32 R0, R29, 0x40, RZ ;  /* 0x000000401d007824 */ /* 0x000fe200078e00ff */
[----:B------:R-:W5:Y:S01]  /*30d0*/  @!P6 LDC.64 R18, c[0x0][0x220] ;  /* 0x00008800ff12eb82 */ /* 0x000f620000000a00 */
[----:B------:R-:W-:-:S03]  /*30e0*/  IMAD.IADD R235, R27, 0x1, R2 ;  /* 0x000000011beb7824 */ /* 0x000fc600078e0202 */
[----:B------:R-:W-:Y:S01]  /*30f0*/  LOP3.LUT R0, R0, 0x1c0, RZ, 0xc0, !PT ;  /* 0x000001c000007812 */ /* 0x000fe200078ec0ff */
[----:B------:R-:W-:Y:S01]  /*3100*/  IMAD.WIDE.U32 R2, R65, R232, R234 ;  /* 0x000000e841027225 */ /* 0x000fe200078e00ea */
[----:B------:R-:W-:Y:S02]  /*3110*/  STL.64 [R1+0x10], R234 ;  /* 0x000010ea01007387 */ /* 0x000fe40000100a00 */
[----:B------:R-:W1:Y:S01]  /*3120*/  @!P3 LDC.64 R16, c[0x0][0x220] ;  /* 0x00008800ff10bb82 */ /* 0x000e620000000a00 */
[----:B------:R-:W-:Y:S02]  /*3130*/  IMAD.IADD R3, R3, 0x1, R9 ;  /* 0x0000000103037824 */ /* 0x000fe400078e0209 */
[----:B--2---:R-:W-:Y:S02]  /*3140*/  IMAD.SHL.U32 R6, R24, 0x8, RZ ;  /* 0x0000000818067824 */ /* 0x004fe400078e00ff */
[----:B---3--:R-:W-:Y:S01]  /*3150*/  IMAD.WIDE.U32 R4, R244, 0x20, RZ ;  /* 0x00000020f4047825 */ /* 0x008fe200078e00ff */
[----:B------:R-:W-:-:S04]  /*3160*/  DEPBAR.LE SB0, 0x0 ;  /* 0x000080000000791a */ /* 0x000fc80000000000 */
[----:B------:R-:W-:Y:S01]  /*3170*/  BAR.SYNC.DEFER_BLOCKING 0x0 ;  /* 0x0000000000007b1d */ /* 0x000fe20000010000 */
[----:B------:R-:W-:Y:S01]  /*3180*/  LOP3.LUT R7, R0, 0x8, R6, 0xf8, !PT ;  /* 0x0000000800077812 */ /* 0x000fe200078ef806 */
[----:B------:R-:W-:Y:S01]  /*3190*/  IMAD.SHL.U32 R8, R245, 0x20, RZ ;  /* 0x00000020f5087824 */ /* 0x000fe200078e00ff */
[----:B------:R-:W-:Y:S01]  /*31a0*/  SHF.R.U32.HI R6, RZ, 0x3, R0 ;  /* 0x00000003ff067819 */ /* 0x000fe20000011600 */
[----:B------:R-:W-:Y:S01]  /*31b0*/  IMAD R0, R24, 0x200, R25 ;  /* 0x0000020018007824 */ /* 0x000fe200078e0219 */
[C---:B------:R-:W-:Y:S01]  /*31c0*/  @!P3 IADD3 R10, P1, R2.reuse, R4, RZ ;  /* 0x00000004020ab210 */ /* 0x040fe20007f3e0ff */
[----:B------:R-:W-:Y:S01]  /*31d0*/  IMAD.SHL.U32 R4, R23, 0x40, RZ ;  /* 0x0000004017047824 */ /* 0x000fe200078e00ff */
[----:B------:R-:W-:Y:S02]  /*31e0*/  LOP3.LUT R145, R7, R6, RZ, 0x3c, !PT ;  /* 0x0000000607917212 */ /* 0x000fe400078e3cff */
[----:B----4-:R-:W-:Y:S02]  /*31f0*/  @!P4 LEA R6, P2, R2, R12, 0x1 ;  /* 0x0000000c0206c211 */ /* 0x010fe400078408ff */
[----:B------:R-:W-:-:S02]  /*3200*/  @!P3 IADD3.X R12, R3, R5, R8, P1, !PT ;  /* 0x00000005030cb210 */ /* 0x000fc40000ffe408 */
[----:B------:R-:W-:Y:S02]  /*3210*/  @!P6 LEA R5, P1, R244, R2, 0x4 ;  /* 0x00000002f405e211 */ /* 0x000fe400078220ff */
[----:B------:R-:W-:Y:S02]  /*3220*/  @!P4 LEA.HI.X R7, R2, R13, R3, 0x1, P2 ;  /* 0x0000000d0207c211 */ /* 0x000fe400010f0c03 */
[----:B------:R-:W-:Y:S02]  /*3230*/  LOP3.LUT R143, R4, 0xfffffe00, RZ, 0xc0, !PT ;  /* 0xfffffe00048f7812 */ /* 0x000fe400078ec0ff */
[C---:B------:R-:W-:Y:S01]  /*3240*/  @!P6 LEA.HI.X R9, R244.reuse, R3, R245, 0x4, P1 ;  /* 0x00000003f409e211 */ /* 0x040fe200008f24f5 */
[----:B------:R-:W-:Y:S01]  /*3250*/  @!P0 IMAD.WIDE.U32 R2, R244, 0x30, R2 ;  /* 0x00000030f4028825 */ /* 0x000fe200078e0002 */
[C---:B-----5:R-:W-:Y:S02]  /*3260*/  @!P6 LEA R4, P2, R5.reuse, R18, 0x1 ;  /* 0x000000120504e211 */ /* 0x060fe400078408ff */
[C---:B-1----:R-:W-:Y:S01]  /*3270*/  @!P3 LEA R8, P1, R10.reuse, R16, 0x1 ;  /* 0x000000100a08b211 */ /* 0x042fe200078208ff */
[----:B------:R-:W-:Y:S01]  /*3280*/  @P4 STS.128 [R214+0x6000], RZ ;  /* 0x006000ffd6004388 */ /* 0x000fe20000000c00 */
[----:B------:R-:W-:Y:S01]  /*3290*/  @!P6 LEA.HI.X R5, R5, R19, R9, 0x1, P2 ;  /* 0x000000130505e211 */ /* 0x000fe200010f0c09 */
[----:B------:R-:W-:Y:S01]  /*32a0*/  @!P0 IMAD.IADD R3, R3, 0x1, R11 ;  /* 0x0000000103038824 */ /* 0x000fe200078e020b */
        /* <DEDUP_REMOVED lines=23> */
[----:B------:R-:W-:-:S03]  /*3420*/  R2P PR, R29, 0x6 ;  /* 0x000000061d007804 */ /* 0x000fc60000000000 */
[----:B------:R-:W-:Y:S01]  /*3430*/  @!PT LDS RZ, [RZ] ;  /* 0x00000000fffff984 */ /* 0x000fe20000000800 */
[----:B------:R-:W-:Y:S01]  /*3440*/  @!PT LDS RZ, [RZ] ;  /* 0x00000000fffff984 */ /* 0x000fe20000000800 */
[----:B------:R-:W-:Y:S01]  /*3450*/  @!PT LDS RZ, [RZ] ;  /* 0x00000000fffff984 */ /* 0x000fe20000000800 */
[----:B------:R1:W-:Y:S01]  /*3460*/  @!P0 LDGSTS.E.BYPASS.LTC128B.128 [R214+0x7800], desc[UR24][R6.64] ;  /* 0x0780000006d68fae */ /* 0x0003e2000b901d58 */
[----:B------:R-:W-:Y:S01]  /*3470*/  LEA R195, R2, UR4, 0x1 ;  /* 0x0000000402c37c11 */ /* 0x000fe2000f8e08ff */
[----:B------:R-:W-:Y:S01]  /*3480*/  IMAD.MOV.U32 R2, RZ, RZ, 0x10 ;  /* 0x00000010ff027424 */ /* 0x000fe200078e00ff */
[----:B------:R-:W-:Y:S01]  /*3490*/  SEL R3, R0, 0xffffffe0, !P2 ;  /* 0xffffffe000037807 */ /* 0x000fe20005000000 */
[----:B------:R-:W-:Y:S03]  /*34a0*/  LDSM.16.M88.4 R20, [R188+0x4800] ;  /* 0x00480000bc14783b */ /* 0x000fe60000000200 */
[----:B------:R-:W-:Y:S01]  /*34b0*/  SEL R2, R2, 0xfffffff0, !P1 ;  /* 0xfffffff002027807 */ /* 0x000fe20004800000 */
[----:B--2---:R-:W-:Y:S01]  /*34c0*/  LDSM.16.M88.4 R8, [R188+0x4000] ;  /* 0x00400000bc08783b */ /* 0x004fe20000000200 */
[----:B------:R-:W-:Y:S01]  /*34d0*/  R2P PR, R44, 0x6 ;  /* 0x000000062c007804 */ /* 0x000fe20000000000 */
[----:B------:R-:W-:-:S02]  /*34e0*/  IMAD R196, R3, 0x2, R195 ;  /* 0x0000000203c47824 */ /* 0x000fc400078e02c3 */
[----:B------:R-:W-:Y:S01]  /*34f0*/  LDSM.16.M88.4 R24, [R188+0x5000] ;  /* 0x00500000bc18783b */ /* 0x000fe20000000200 */
[----:B------:R-:W-:Y:S01]  /*3500*/  IMAD R198, R2, 0x2, R195 ;  /* 0x0000000202c67824 */ /* 0x000fe200078e02c3 */
[----:B------:R-:W-:Y:S01]  /*3510*/  SEL R0, R0, 0xffffffe0, !P1 ;  /* 0xffffffe000007807 */ /* 0x000fe20004800000 */
[----:B------:R-:W-:Y:S01]  /*3520*/  IMAD R197, R2, 0x2, R196 ;  /* 0x0000000202c57824 */ /* 0x000fe200078e02c4 */
[----:B------:R-:W-:Y:S03]  /*3530*/  LDSM.16.M88.4 R32, [R188+0x5800] ;  /* 0x00580000bc20783b */ /* 0x000fe60000000200 */
[C---:B------:R-:W-:Y:S01]  /*3540*/  IMAD.IADD R194, R188.reuse, 0x1, R0 ;  /* 0x00000001bcc27824 */ /* 0x040fe200078e0200 */
[----:B------:R-:W2:Y:S04]  /*3550*/  LDSM.16.M88.4 R16, [R195] ;  /* 0x00000000c310783b */ /* 0x000ea80000000200 */
[----:B------:R-:W-:Y:S04]  /*3560*/  LDSM.16.M88.4 R28, [R194+0x4000] ;  /* 0x00400000c21c783b */ /* 0x000fe80000000200 */
[----:B-1----:R-:W1:Y:S04]  /*3570*/  LDSM.16.M88.4 R4, [R195+0x2000] ;  /* 0x00200000c304783b */ /* 0x002e680000000200 */
[----:B------:R-:W3:Y:S04]  /*3580*/  LDSM.16.M88.4 R12, [R198+0x2000] ;  /* 0x00200000c60c783b */ /* 0x000ee80000000200 */
[----:B------:R-:W4:Y:S04]  /*3590*/  LDSM.16.M88.4 R44, [R194+0x5000] ;  /* 0x00500000c22c783b */ /* 0x000f280000000200 */
[----:B------:R-:W5:Y:S04]  /*35a0*/  LDSM.16.M88.4 R36, [R194+0x4800] ;  /* 0x00480000c224783b */ /* 0x000f680000000200 */
[----:B------:R-:W5:Y:S04]  /*35b0*/  LDSM.16.M88.4 R48, [R194+0x5800] ;  /* 0x00580000c230783b */ /* 0x000f680000000200 */
[----:B------:R-:W0:Y:S01]  /*35c0*/  LDGDEPBAR ;  /* 0x00000000000079af */ /* 0x000e220000000000 */
[C---:B--2---:R-:W-:Y:S06]  /*35d0*/  HMMA.16816.F32 R116, R16.reuse, R8, RZ ;  /* 0x000000081074723c */ /* 0x044fec00000018ff */
[----:B------:R-:W-:Y:S06]  /*35e0*/  HMMA.16816.F32 R132, R16, R10, RZ ;  /* 0x0000000a1084723c */ /* 0x000fec00000018ff */
[C---:B-1----:R-:W-:Y:S06]  /*35f0*/  HMMA.16816.F32 R68, R4.reuse, R8, RZ ;  /* 0x000000080444723c */ /* 0x042fec00000018ff */
[C---:B------:R-:W-:Y:S01]  /*3600*/  HMMA.16816.F32 R80, R4.reuse, R10, RZ ;  /* 0x0000000a0450723c */ /* 0x040fe200000018ff */
[----:B------:R-:W1:Y:S05]  /*3610*/  LDSM.16.M88.4 R8, [R198] ;  /* 0x00000000c608783b */ /* 0x000e6a0000000200 */
[C---:B------:R-:W-:Y:S06]  /*3620*/  HMMA.16816.F32 R60, R4.reuse, R20, RZ ;  /* 0x00000014043c723c */ /* 0x040fec00000018ff */
[C---:B------:R-:W-:Y:S06]  /*3630*/  HMMA.16816.F32 R56, R4.reuse, R24, RZ ;  /* 0x000000180438723c */ /* 0x040fec00000018ff */
[C---:B------:R-:W-:Y:S06]  /*3640*/  HMMA.16816.F32 R52, R4.reuse, R32, RZ ;  /* 0x000000200434723c */ /* 0x040fec00000018ff */
[C---:B------:R-:W-:Y:S06]  /*3650*/  HMMA.16816.F32 R76, R4.reuse, R22, RZ ;  /* 0x00000016044c723c */ /* 0x040fec00000018ff */
[C---:B------:R-:W-:Y:S06]  /*3660*/  HMMA.16816.F32 R72, R4.reuse, R26, RZ ;  /* 0x0000001a0448723c */ /* 0x040fec00000018ff */
[----:B------:R-:W-:Y:S06]  /*3670*/  HMMA.16816.F32 R88, R4, R34, RZ ;  /* 0x000000220458723c */ /* 0x000fec00000018ff */
[----:B------:R-:W-:Y:S01]  /*3680*/  HMMA.16816.F32 R100, R16, R20, RZ ;  /* 0x000000141064723c */ /* 0x000fe200000018ff */
[----:B------:R-:W-:-:S04]  /*3690*/  VIADD R4, R188, 0x4000 ;  /* 0x00004000bc047836 */ /* 0x000fc80000000000 */
[----:B------:R-:W-:Y:S01]  /*36a0*/  @P2 VIADD R199, R4, 0xffffffc0 ;  /* 0xffffffc004c72836 */ /* 0x000fe20000000000 */
[C---:B------:R-:W-:Y:S01]  /*36b0*/  HMMA.16816.F32 R128, R16.reuse, R22, RZ ;  /* 0x000000161080723c */ /* 0x040fe200000018ff */
[----:B------:R-:W-:Y:S02]  /*36c0*/  LDSM.16.M88.4 R4, [R196+0x2000] ;  /* 0x00200000c404783b */ /* 0x000fe40000000200 */
[----:B------:R-:W-:Y:S02]  /*36d0*/  IMAD.IADD R193, R0, 0x1, R199 ;  /* 0x0000000100c17824 */ /* 0x000fe400078e02c7 */
[----:B------:R-:W2:Y:S01]  /*36e0*/  LDSM.16.M88.4 R20, [R199] ;  /* 0x00000000c714783b */ /* 0x000ea20000000200 */
[C---:B------:R-:W-:Y:S01]  /*36f0*/  HMMA.16816.F32 R96, R16.reuse, R24, RZ ;  /* 0x000000181060723c */ /* 0x040fe200000018ff */
[----:B------:R-:W-:Y:S02]  /*3700*/  IMAD R0, R140, 0x10, R147 ;  /* 0x000000108c007824 */ /* 0x000fe400078e0293 */
[----:B------:R-:W-:Y:S03]  /*3710*/  LDSM.16.M88.4 R40, [R199+0x1000] ;  /* 0x00100000c728783b */ /* 0x000fe60000000200 */
[C---:B------:R-:W-:Y:S01]  /*3720*/  HMMA.16816.F32 R124, R16.reuse, R26, RZ ;  /* 0x0000001a107c723c */ /* 0x040fe200000018ff */
[----:B------:R-:W2:Y:S04]  /*3730*/  LDSM.16.M88.4 R24, [R199+0x800] ;  /* 0x00080000c718783b */ /* 0x000ea80000000200 */
[----:B------:R-:W2:Y:S01]  /*3740*/  LDSM.16.M88.4 R104, [R199+0x1800] ;  /* 0x00180000c768783b */ /* 0x000ea20000000200 */
[----:B------:R-:W-:Y:S06]  /*3750*/  HMMA.16816.F32 R108, R16, R32, RZ ;  /* 0x00000020106c723c */ /* 0x000fec00000018ff */
[C---:B---3--:R-:W-:Y:S06]  /*3760*/  HMMA.16816.F32 R112, R12.reuse, R28, R68 ;  /* 0x0000001c0c70723c */ /* 0x048fec0000001844 */
[C---:B----4-:R-:W-:Y:S06]  /*3770*/  HMMA.16816.F32 R84, R12.reuse, R44, R56 ;  /* 0x0000002c0c54723c */ /* 0x050fec0000001838 */
[C---:B-----5:R-:W-:Y:S06]  /*3780*/  HMMA.16816.F32 R92, R12.reuse, R36, R60 ;  /* 0x000000240c5c723c */ /* 0x060fec000000183c */
[C---:B------:R-:W-:Y:S06]  /*3790*/  HMMA.16816.F32 R68, R12.reuse, R48, R52 ;  /* 0x000000300c44723c */ /* 0x040fec0000001834 */
[C---:B------:R-:W-:Y:S06]  /*37a0*/  HMMA.16816.F32 R80, R12.reuse, R30, R80 ;  /* 0x0000001e0c50723c */ /* 0x040fec0000001850 */
[C---:B------:R-:W-:Y:S06]  /*37b0*/  HMMA.16816.F32 R76, R12.reuse, R38, R76 ;  /* 0x000000260c4c723c */ /* 0x040fec000000184c */
[C---:B------:R-:W-:Y:S06]  /*37c0*/  HMMA.16816.F32 R72, R12.reuse, R46, R72 ;  /* 0x0000002e0c48723c */ /* 0x040fec0000001848 */
[----:B------:R-:W-:Y:S06]  /*37d0*/  HMMA.16816.F32 R56, R12, R50, R88 ;  /* 0x000000320c38723c */ /* 0x000fec0000001858 */
[----:B------:R-:W-:Y:S01]  /*37e0*/  HMMA.16816.F32 R120, R16, R34, RZ ;  /* 0x000000221078723c */ /* 0x000fe200000018ff */
[----:B------:R-:W3:Y:S05]  /*37f0*/  LDSM.16.M88.4 R16, [R196] ;  /* 0x00000000c410783b */ /* 0x000eea0000000200 */
[C---:B-1----:R-:W-:Y:S06]  /*3800*/  HMMA.16816.F32 R52, R8.reuse, R28, R116 ;  /* 0x0000001c0834723c */ /* 0x042fec0000001874 */
[C---:B------:R-:W-:Y:S06]  /*3810*/  HMMA.16816.F32 R12, R8.reuse, R30, R132 ;  /* 0x0000001e080c723c */ /* 0x040fec0000001884 */
[C---:B------:R-:W-:Y:S06]  /*3820*/  HMMA.16816.F32 R32, R8.reuse, R36, R100 ;  /* 0x000000240820723c */ /* 0x040fec0000001864 */
[C---:B------:R-:W-:Y:S06]  /*3830*/  HMMA.16816.F32 R28, R8.reuse, R38, R128 ;  /* 0x00000026081c723c */ /* 0x040fec0000001880 */
[C---:B------:R-:W-:Y:S06]  /*3840*/  HMMA.16816.F32 R60, R8.reuse, R44, R96 ;  /* 0x0000002c083c723c */ /* 0x040fec0000001860 */
        /* <DEDUP_REMOVED lines=11> */
[----:B------:R-:W-:Y:S01]  /*3900*/  SHF.R.S32.HI R5, RZ, 0x1f, R67 ;  /* 0x0000001fff057819 */ /* 0x000fe20000011443 */
[----:B------:R-:W-:Y:S01]  /*3910*/  LDSM.16.M88.4 R8, [R197] ;  /* 0x00000000c508783b */ /* 0x000fe20000000200 */
[----:B------:R-:W-:-:S02]  /*3920*/  IADD3 R4, R64, 0x1, -R66 ;  /* 0x0000000140047810 */ /* 0x000fc40007ffe842 */
[----:B------:R-:W-:Y:S01]  /*3930*/  LEA.HI R5, R5, R67, RZ, 0x2 ;  /* 0x0000004305057211 */ /* 0x000fe200078f10ff */
[----:B---3--:R-:W-:Y:S02]  /*3940*/  HMMA.16816.F32 R48, R16, R20, R52 ;  /* 0x000000141030723c */ /* 0x008fe40000001834 */
[----:B------:R-:W-:Y:S01]  /*3950*/  IMAD.IADD R4, R4, 0x1, R148 ;  /* 0x0000000104047824 */ /* 0x000fe200078e0294 */
[----:B------:R-:W-:-:S03]  /*3960*/  SHF.R.S32.HI R150, RZ, 0x2, R5 ;  /* 0x00000002ff967819 */ /* 0x000fc60000011405 */
[C---:B------:R-:W-:Y:S02]  /*3970*/  HMMA.16816.F32 R68, R16.reuse, R22, R12 ;  /* 0x000000161044723c */ /* 0x040fe4000000180c */
[----:B------:R-:W-:Y:S01]  /*3980*/  IMAD.IADD R0, R150, 0x1, R0 ;  /* 0x0000000196007824 */ /* 0x000fe200078e0200 */
[----:B------:R-:W-:Y:S03]  /*3990*/  STL [R1+0x68], R150 ;  /* 0x0000689601007387 */ /* 0x000fe60000100800 */
[C---:B------:R-:W-:Y:S01]  /*39a0*/  HMMA.16816.F32 R72, R16.reuse, R24, R32 ;  /* 0x000000181048723c */ /* 0x040fe20000001820 */
[--C-:B------:R-:W-:Y:S01]  /*39b0*/  IADD3 R20, R4, 0x8, R0.reuse ;  /* 0x0000000804147810 */ /* 0x100fe20007ffe000 */
[----:B------:R-:W-:Y:S01]  /*39c0*/  VIADD R14, R0, 0x40 ;  /* 0x00000040000e7836 */ /* 0x000fe20000000000 */
[----:B------:R-:W-:Y:S01]  /*39d0*/  IADD3 R22, R4, 0x40, R0 ;  /* 0x0000004004167810 */ /* 0x000fe20007ffe000 */
[----:B------:R-:W-:Y:S01]  /*39e0*/  VIADD R15, R0, 0x48 ;  /* 0x00000048000f7836 */ /* 0x000fe20000000000 */
[C---:B------:R-:W-:Y:S01]  /*39f0*/  VIADDMNMX R210, R4.reuse, R0, R64, PT ;  /* 0x0000000004d27246 */ /* 0x040fe20003800140 */
[C---:B------:R-:W-:Y:S01]  /*3a00*/  HMMA.16816.F32 R76, R16.reuse, R26, R28 ;  /* 0x0000001a104c723c */ /* 0x040fe2000000181c */
[----:B------:R-:W1:Y:S01]  /*3a10*/  LDSM.16.M88.4 R24, [R193] ;  /* 0x00000000c118783b */ /* 0x000e620000000200 */
[----:B------:R-:W-:Y:S01]  /*3a20*/  IADD3 R21, R4, 0x48, R0 ;  /* 0x0000004804157810 */ /* 0x000fe20007ffe000 */
[----:B------:R-:W-:Y:S01]  /*3a30*/  VIADD R13, R0, 0x8 ;  /* 0x00000008000d7836 */ /* 0x000fe20000000000 */
[----:B------:R-:W-:Y:S01]  /*3a40*/  IADD3 R12, R64, -R149, -R66 ;  /* 0x80000095400c7210 */ /* 0x000fe20007ffe842 */
[----:B------:R-:W2:Y:S01]  /*3a50*/  LDSM.16.M88.4 R4, [R197+0x2000] ;  /* 0x00200000c504783b */ /* 0x000ea20000000200 */
[----:B------:R-:W-:Y:S01]  /*3a60*/  VIMNMX R208, R20, R64, PT ;  /* 0x0000004014d07248 */ /* 0x000fe20003fe0100 */
[----:B------:R-:W-:Y:S01]  /*3a70*/  VIADD R28, R250, 0x4 ;  /* 0x00000004fa1c7836 */ /* 0x000fe20000000000 */
[----:B------:R-:W-:Y:S01]  /*3a80*/  VIADDMNMX R206, R12, R0, RZ, !PT ;  /* 0x000000000cce7246 */ /* 0x000fe200078001ff */
[----:B------:R-:W-:Y:S01]  /*3a90*/  IMAD.SHL.U32 R0, R212, 0x2, RZ ;  /* 0x00000002d4007824 */ /* 0x000fe200078e00ff */
[C---:B------:R-:W-:Y:S01]  /*3aa0*/  VIADDMNMX R204, R12.reuse, R14, RZ, !PT ;  /* 0x0000000e0ccc7246 */ /* 0x040fe200078001ff */
[C---:B------:R-:W-:Y:S01]  /*3ab0*/  HMMA.16816.F32 R96, R16.reuse, R40, R60 ;  /* 0x000000281060723c */ /* 0x040fe2000000183c */
[----:B------:R-:W-:Y:S01]  /*3ac0*/  VIADDMNMX R203, R12, R15, RZ, !PT ;  /* 0x0000000f0ccb7246 */ /* 0x000fe200078001ff */
[----:B------:R-:W-:Y:S01]  /*3ad0*/  IMAD.WIDE.U32 R14, R28, -0x326172a9, RZ ;  /* 0xcd9e8d571c0e7825 */ /* 0x000fe200078e00ff */
[-C--:B------:R-:W-:Y:S01]  /*3ae0*/  VIMNMX R209, R21, R64.reuse, PT ;  /* 0x0000004015d17248 */ /* 0x080fe20003fe0100 */
[----:B------:R-:W3:Y:S01]  /*3af0*/  LDSM.16.M88.4 R28, [R193+0x800] ;  /* 0x00080000c11c783b */ /* 0x000ee20000000200 */
[----:B------:R-:W-:Y:S01]  /*3b00*/  VIMNMX R207, R22, R64, PT ;  /* 0x0000004016cf7248 */ /* 0x000fe20003fe0100 */
[----:B------:R-:W-:Y:S01]  /*3b10*/  IMAD.WIDE.U32 R20, R247, -0x2daee0ad, RZ ;  /* 0xd2511f53f7147825 */ /* 0x000fe200078e00ff */
[----:B------:R-:W-:Y:S01]  /*3b20*/  VIADDMNMX R205, R12, R13, RZ, !PT ;  /* 0x0000000d0ccd7246 */ /* 0x000fe200078001ff */
[----:B------:R-:W-:Y:S02]  /*3b30*/  HMMA.16816.F32 R84, R16, R42, R44 ;  /* 0x0000002a1054723c */ /* 0x000fe4000000182c */
[----:B------:R-:W-:Y:S01]  /*3b40*/  VIADD R22, R0, 0x1 ;  /* 0x0000000100167836 */ /* 0x000fe20000000000 */
[----:B------:R-:W-:Y:S01]  /*3b50*/  LOP3.LUT R23, R21, UR27, R0, 0x96, !PT ;  /* 0x0000001b15177c12 */ /* 0x000fe2000f8e9600 */
[----:B------:R-:W-:-:S02]  /*3b60*/  IMAD.WIDE.U32 R12, R250, -0x326172a9, RZ ;  /* 0xcd9e8d57fa0c7825 */ /* 0x000fc400078e00ff */
[----:B------:R-:W-:Y:S01]  /*3b70*/  HMMA.16816.F32 R88, R16, R104, R88 ;  /* 0x000000681058723c */ /* 0x000fe20000001858 */
[----:B------:R-:W-:Y:S01]  /*3b80*/  LOP3.LUT R0, R21, UR27, R22, 0x96, !PT ;  /* 0x0000001b15007c12 */ /* 0x000fe2000f8e9616 */
[----:B------:R-:W-:Y:S01]  /*3b90*/  IMAD.WIDE.U32 R36, R23, -0x326172a9, RZ ;  /* 0xcd9e8d5717247825 */ /* 0x000fe200078e00ff */
[----:B------:R-:W-:-:S03]  /*3ba0*/  LOP3.LUT R13, R13, R249, RZ, 0x3c, !PT ;  /* 0x000000f90d0d7212 */ /* 0x000fc600078e3cff */
[----:B------:R-:W-:Y:S01]  /*3bb0*/  IMAD.WIDE.U32 R38, R0, -0x326172a9, RZ ;  /* 0xcd9e8d5700267825 */ /* 0x000fe200078e00ff */
[--C-:B------:R-:W-:Y:S01]  /*3bc0*/  LOP3.LUT R140, R37, UR20, R12.reuse, 0x96, !PT ;  /* 0x00000014258c7c12 */ /* 0x100fe2000f8e960c */
[----:B------:R-:W-:Y:S01]  /*3bd0*/  HMMA.16816.F32 R60, R16, R106, R120 ;  /* 0x0000006a103c723c */ /* 0x000fe20000001878 */
[----:B------:R-:W4:Y:S01]  /*3be0*/  LDSM.16.M88.4 R16, [R193+0x1000] ;  /* 0x00100000c110783b */ /* 0x000f220000000200 */
[----:B------:R-:W-:Y:S01]  /*3bf0*/  IMAD.WIDE.U32 R52, R13, -0x2daee0ad, RZ ;  /* 0xd2511f530d347825 */ /* 0x000fe200078e00ff */
[----:B------:R-:W-:Y:S02]  /*3c00*/  LOP3.LUT R141, R39, UR20, R12, 0x96, !PT ;  /* 0x00000014278d7c12 */ /* 0x000fe4000f8e960c */
[----:B------:R-:W-:Y:S01]  /*3c10*/  LOP3.LUT R13, R15, R249, RZ, 0x3c, !PT ;  /* 0x000000f90f0d7212 */ /* 0x000fe200078e3cff */
[----:B------:R-:W-:Y:S01]  /*3c20*/  IMAD R12, R65, 0x40, R240 ;  /* 0x00000040410c7824 */ /* 0x000fe200078e02f0 */
[----:B------:R-:W-:Y:S01]  /*3c30*/  LOP3.LUT R107, R53, UR19, R20, 0x96, !PT ;  /* 0x00000013356b7c12 */ /* 0x000fe2000f8e9614 */
[-C--:B-1----:R-:W-:Y:S01]  /*3c40*/  HMMA.16816.F32 R48, R8, R24.reuse, R48 ;  /* 0x000000180830723c */ /* 0x082fe20000001830 */
[----:B------:R-:W-:Y:S01]  /*3c50*/  LOP3.LUT R121, R37, UR20, R14, 0x96, !PT ;  /* 0x0000001425797c12 */ /* 0x000fe2000f8e960e */
[C---:B------:R-:W-:Y:S01]  /*3c60*/  VIADD R0, R12.reuse, 0x1 ;  /* 0x000000010c007836 */ /* 0x040fe20000000000 */
[C---:B------:R-:W-:Y:S01]  /*3c70*/  ISETP.GE.AND P1, PT, R12.reuse, R210, PT ;  /* 0x000000d20c00720c */ /* 0x040fe20003f26270 */
[----:B------:R-:W-:Y:S01]  /*3c80*/  IMAD.WIDE.U32 R54, R13, -0x2daee0ad, RZ ;  /* 0xd2511f530d367825 */ /* 0x000fe200078e00ff */
[----:B------:R-:W-:Y:S01]  /*3c90*/  ISETP.GE.AND P0, PT, R12, R208, PT ;  /* 0x000000d00c00720c */ /* 0x000fe20003f06270 */
[----:B--2---:R-:W-:Y:S01]  /*3ca0*/  HMMA.16816.F32 R32, R4, R24, R112 ;  /* 0x000000180420723c */ /* 0x004fe20000001870 */
[----:B------:R-:W-:Y:S01]  /*3cb0*/  ISETP.GE.AND P6, PT, R0, R210, PT ;  /* 0x000000d20000720c */ /* 0x000fe20003fc6270 */
[----:B------:R-:W-:Y:S01]  /*3cc0*/  VIADD R13, R12, 0x9 ;  /* 0x000000090c0d7836 */ /* 0x000fe20000000000 */
[----:B------:R-:W-:-:S02]  /*3cd0*/  ISETP.GE.AND P5, PT, R0, R208, PT ;  /* 0x000000d00000720c */ /* 0x000fc40003fa6270 */
[C---:B------:R-:W-:Y:S01]  /*3ce0*/  ISETP.GE.AND P2, PT, R0.reuse, R207, PT ;  /* 0x000000cf0000720c */ /* 0x040fe20003f46270 */
[-C--:B------:R-:W-:Y:S01]  /*3cf0*/  HMMA.16816.F32 R40, R8, R26.reuse, R68 ;  /* 0x0000001a0828723c */ /* 0x080fe20000001844 */
[----:B------:R-:W-:Y:S02]  /*3d00*/  ISETP.GE.AND P3, PT, R0, R209, PT ;  /* 0x000000d10000720c */ /* 0x000fe40003f66270 */
[----:B------:R-:W-:Y:S02]  /*3d10*/  ISETP.GE.AND P4, PT, R12, R207, PT ;  /* 0x000000cf0c00720c */ /* 0x000fe40003f86270 */
[C---:B------:R-:W-:Y:S01]  /*3d20*/  ISETP.LT.OR P6, PT, R0.reuse, R206, P6 ;  /* 0x000000ce0000720c */ /* 0x040fe200037c1670 */
[----:B------:R-:W-:Y:S01]  /*3d30*/  HMMA.16816.F32 R56, R4, R26, R80 ;  /* 0x0000001a0438723c */ /* 0x000fe20000001850 */
[C---:B------:R-:W-:Y:S02]  /*3d40*/  ISETP.LT.OR P5, PT, R0.reuse, R205, P5 ;  /* 0x000000cd0000720c */ /* 0x040fe40002fa1670 */
[----:B------:R-:W-:-:S02]  /*3d50*/  ISETP.LT.OR P2, PT, R0, R204, P2 ;  /* 0x000000cc0000720c */ /* 0x000fc40001741670 */
[----:B------:R-:W-:Y:S01]  /*3d60*/  ISETP.LT.OR P3, PT, R0, R203, P3 ;  /* 0x000000cb0000720c */ /* 0x000fe20001f61670 */
[C---:B------:R-:W-:Y:S01]  /*3d70*/  VIADD R0, R12.reuse, 0x8 ;  /* 0x000000080c007836 */ /* 0x040fe20000000000 */
[C---:B------:R-:W-:Y:S01]  /*3d80*/  ISETP.LT.OR P1, PT, R12.reuse, R206, P1 ;  /* 0x000000ce0c00720c */ /* 0x040fe20000f21670 */
[-C--:B---3--:R-:W-:Y:S01]  /*3d90*/  HMMA.16816.F32 R44, R8, R28.reuse, R72 ;  /* 0x0000001c082c723c */ /* 0x088fe20000001848 */
[C---:B------:R-:W-:Y:S02]  /*3da0*/  ISETP.LT.OR P0, PT, R12.reuse, R205, P0 ;  /* 0x000000cd0c00720c */ /* 0x040fe40000701670 */
[----:B------:R-:W-:Y:S02]  /*3db0*/  ISETP.LT.OR P4, PT, R12, R204, P4 ;  /* 0x000000cc0c00720c */ /* 0x000fe40002781670 */
[----:B------:R-:W-:Y:S01]  /*3dc0*/  FSEL R80, R48, -INF , !P1 ;  /* 0xff80000030507808 */ /* 0x000fe20004800000 */
[----:B------:R-:W-:Y:S01]  /*3dd0*/  HMMA.16816.F32 R24, R4, R28, R116 ;  /* 0x0000001c0418723c */ /* 0x000fe20000001874 */
[----:B------:R-:W-:-:S02]  /*3de0*/  ISETP.GE.AND P1, PT, R12, R209, PT ;  /* 0x000000d10c00720c */ /* 0x000fc40003f26270 */
[----:B------:R-:W-:Y:S02]  /*3df0*/  FSEL R105, R50, -INF , !P0 ;  /* 0xff80000032697808 */ /* 0x000fe40004000000 */
[----:B------:R-:W-:Y:S01]  /*3e00*/  FSEL R82, R32, -INF , !P4 ;  /* 0xff80000020527808 */ /* 0x000fe20006000000 */
[----:B----4-:R-:W-:Y:S01]  /*3e10*/  HMMA.16816.F32 R64, R4, R16, R132 ;  /* 0x000000100440723c */ /* 0x010fe20000001884 */
[----:B------:R-:W-:Y:S02]  /*3e20*/  LOP3.LUT R120, R55, UR19, R20, 0x96, !PT ;  /* 0x0000001337787c12 */ /* 0x000fe4000f8e9614 */
[C---:B------:R-:W-:Y:S01]  /*3e30*/  ISETP.GE.AND P0, PT, R0.reuse, R210, PT ;  /* 0x000000d20000720c */ /* 0x040fe20003f06270 */
[----:B------:R-:W1:Y:S01]  /*3e40*/  LDSM.16.M88.4 R20, [R193+0x1800] ;  /* 0x00180000c114783b */ /* 0x000e620000000200 */
[----:B------:R-:W-:Y:S01]  /*3e50*/  ISETP.GE.AND P4, PT, R0, R208, PT ;  /* 0x000000d00000720c */ /* 0x000fe20003f86270 */
[----:B------:R-:W-:-:S04]  /*3e60*/  DEPBAR.LE SB0, 0x0 ;  /* 0x000080000000791a */ /* 0x000fc80000000000 */
[----:B------:R-:W-:Y:S02]  /*3e70*/  ISETP.LT.OR P1, PT, R12, R203, P1 ;  /* 0x000000cb0c00720c */ /* 0x000fe40000f21670 */
[C---:B------:R-:W-:Y:S02]  /*3e80*/  ISETP.LT.OR P0, PT, R0.reuse, R206, P0 ;  /* 0x000000ce0000720c */ /* 0x040fe40000701670 */
[----:B------:R-:W-:Y:S02]  /*3e90*/  ISETP.LT.OR P4, PT, R0, R205, P4 ;  /* 0x000000cd0000720c */ /* 0x000fe40002781670 */
[----:B------:R-:W-:Y:S02]  /*3ea0*/  FSEL R100, R34, -INF , !P1 ;  /* 0xff80000022647808 */ /* 0x000fe40004800000 */
[----:B------:R-:W-:Y:S02]  /*3eb0*/  FSEL R92, R33, -INF , !P2 ;  /* 0xff800000215c7808 */ /* 0x000fe40005000000 */
[----:B------:R-:W-:-:S02]  /*3ec0*/  ISETP.GE.AND P1, PT, R0, R207, PT ;  /* 0x000000cf0000720c */ /* 0x000fc40003f26270 */
[----:B------:R-:W-:Y:S02]  /*3ed0*/  ISETP.GE.AND P2, PT, R0, R209, PT ;  /* 0x000000d10000720c */ /* 0x000fe40003f46270 */
[----:B------:R-:W-:Y:S02]  /*3ee0*/  FSEL R72, R49, -INF , !P6 ;  /* 0xff80000031487808 */ /* 0x000fe40007000000 */
[----:B------:R-:W-:Y:S02]  /*3ef0*/  FSEL R103, R51, -INF , !P5 ;  /* 0xff80000033677808 */ /* 0x000fe40006800000 */
[----:B------:R-:W-:Y:S01]  /*3f00*/  FSEL R81, R40, -INF , !P0 ;  /* 0xff80000028517808 */ /* 0x000fe20004000000 */
[----:B------:R-:W-:Y:S01]  /*3f10*/  HMMA.16816.F32 R48, R4, R30, R108 ;  /* 0x0000001e0430723c */ /* 0x000fe2000000186c */
[----:B------:R-:W-:Y:S02]  /*3f20*/  FSEL R106, R42, -INF , !P4 ;  /* 0xff8000002a6a7808 */ /* 0x000fe40006000000 */
[----:B------:R-:W-:-:S02]  /*3f30*/  ISETP.GE.AND P6, PT, R13, R210, PT ;  /* 0x000000d20d00720c */ /* 0x000fc40003fc6270 */
[C---:B------:R-:W-:Y:S01]  /*3f40*/  ISETP.GE.AND P5, PT, R13.reuse, R208, PT ;  /* 0x000000d00d00720c */ /* 0x040fe20003fa6270 */
[C---:B------:R-:W-:Y:S01]  /*3f50*/  HMMA.16816.F32 R28, R8.reuse, R30, R76 ;  /* 0x0000001e081c723c */ /* 0x040fe2000000184c */
[C---:B------:R-:W-:Y:S02]  /*3f60*/  ISETP.GE.AND P0, PT, R13.reuse, R207, PT ;  /* 0x000000cf0d00720c */ /* 0x040fe40003f06270 */
[C---:B------:R-:W-:Y:S02]  /*3f70*/  ISETP.GE.AND P4, PT, R13.reuse, R209, PT ;  /* 0x000000d10d00720c */ /* 0x040fe40003f86270 */
[C---:B------:R-:W-:Y:S01]  /*3f80*/  ISETP.LT.OR P1, PT, R0.reuse, R204, P1 ;  /* 0x000000cc0000720c */ /* 0x040fe20000f21670 */
[----:B------:R-:W-:Y:S01]  /*3f90*/  HMMA.16816.F32 R76, R8, R18, R84 ;  /* 0x00000012084c723c */ /* 0x000fe20000001854 */
[----:B------:R-:W-:Y:S01]  /*3fa0*/  ISETP.LT.OR P2, PT, R0, R203, P2 ;  /* 0x000000cb0000720c */ /* 0x000fe20001741670 */
[----:B------:R-:W-:Y:S01]  /*3fb0*/  VIADD R0, R12, 0x10 ;  /* 0x000000100c007836 */ /* 0x000fe20000000000 */
[----:B------:R-:W-:-:S02]  /*3fc0*/  ISETP.LT.OR P6, PT, R13, R206, P6 ;  /* 0x000000ce0d00720c */ /* 0x000fc400037c1670 */
[C---:B------:R-:W-:Y:S01]  /*3fd0*/  ISETP.LT.OR P5, PT, R13.reuse, R205, P5 ;  /* 0x000000cd0d00720c */ /* 0x040fe20002fa1670 */
[----:B-1----:R-:W-:Y:S01]  /*3fe0*/  HMMA.16816.F32 R68, R4, R20, R136 ;  /* 0x000000140444723c */ /* 0x002fe20000001888 */
[C---:B------:R-:W-:Y:S02]  /*3ff0*/  ISETP.LT.OR P0, PT, R13.reuse, R204, P0 ;  /* 0x000000cc0d00720c */ /* 0x040fe40000701670 */
[----:B------:R-:W-:Y:S01]  /*4000*/  ISETP.LT.OR P4, PT, R13, R203, P4 ;  /* 0x000000cb0d00720c */ /* 0x000fe20002781670 */
[----:B------:R-:W-:Y:S01]  /*4010*/  VIADD R13, R12, 0x11 ;  /* 0x000000110c0d7836 */ /* 0x000fe20000000000 */
[----:B------:R-:W-:Y:S02]  /*4020*/  FSEL R94, R35, -INF , !P3 ;  /* 0xff800000235e7808 */ /* 0x000fe40005800000 */
[----:B------:R-:W-:Y:S01]  /*4030*/  FSEL R83, R56, -INF , !P1 ;  /* 0xff80000038537808 */ /* 0x000fe20004800000 */
[----:B------:R-:W-:Y:S01]  /*4040*/  HMMA.16816.F32 R32, R8, R16, R96 ;  /* 0x000000100820723c */ /* 0x000fe20000001860 */
[----:B------:R-:W-:-:S02]  /*4050*/  FSEL R95, R58, -INF , !P2 ;  /* 0xff8000003a5f7808 */ /* 0x000fc40005000000 */
[----:B------:R-:W-:Y:S02]  /*4060*/  FSEL R93, R57, -INF , !P0 ;  /* 0xff800000395d7808 */ /* 0x000fe40004000000 */
[C---:B------:R-:W-:Y:S02]  /*4070*/  ISETP.GE.AND P3, PT, R0.reuse, R210, PT ;  /* 0x000000d20000720c */ /* 0x040fe40003f66270 */
[C---:B------:R-:W-:Y:S02]  /*4080*/  ISETP.GE.AND P1, PT, R0.reuse, R208, PT ;  /* 0x000000d00000720c */ /* 0x040fe40003f26270 */
[C---:B------:R-:W-:Y:S02]  /*4090*/  ISETP.GE.AND P2, PT, R0.reuse, R207, PT ;  /* 0x000000cf0000720c */ /* 0x040fe40003f46270 */
[----:B------:R-:W-:Y:S02]  /*40a0*/  ISETP.GE.AND P0, PT, R0, R209, PT ;  /* 0x000000d10000720c */ /* 0x000fe40003f06270 */
[----:B------:R-:W-:-:S02]  /*40b0*/  FSEL R102, R43, -INF , !P5 ;  /* 0xff8000002b667808 */ /* 0x000fc40006800000 */
[C---:B------:R-:W-:Y:S02]  /*40c0*/  ISETP.GE.AND P5, PT, R13.reuse, R210, PT ;  /* 0x000000d20d00720c */ /* 0x040fe40003fa6270 */
[C---:B------:R-:W-:Y:S02]  /*40d0*/  ISETP.LT.OR P3, PT, R0.reuse, R206, P3 ;  /* 0x000000ce0000720c */ /* 0x040fe40001f61670 */
[C---:B------:R-:W-:Y:S02]  /*40e0*/  ISETP.LT.OR P1, PT, R0.reuse, R205, P1 ;  /* 0x000000cd0000720c */ /* 0x040fe40000f21670 */
[C---:B------:R-:W-:Y:S02]  /*40f0*/  ISETP.LT.OR P2, PT, R0.reuse, R204, P2 ;  /* 0x000000cc0000720c */ /* 0x040fe40001741670 */
[----:B------:R-:W-:Y:S01]  /*4100*/  ISETP.LT.OR P0, PT, R0, R203, P0 ;  /* 0x000000cb0000720c */ /* 0x000fe20000701670 */
[----:B------:R-:W-:Y:S01]  /*4110*/  VIADD R0, R12, 0x18 ;  /* 0x000000180c007836 */ /* 0x000fe20000000000 */
[----:B------:R-:W-:-:S02]  /*4120*/  ISETP.LT.OR P5, PT, R13, R206, P5 ;  /* 0x000000ce0d00720c */ /* 0x000fc40002fa1670 */
[----:B------:R-:W-:Y:S02]  /*4130*/  FSEL R74, R41, -INF , !P6 ;  /* 0xff800000294a7808 */ /* 0x000fe40007000000 */
[----:B------:R-:W-:Y:S01]  /*4140*/  FSEL R118, R46, -INF , !P1 ;  /* 0xff8000002e767808 */ /* 0x000fe20004800000 */
[----:B------:R-:W-:Y:S01]  /*4150*/  HMMA.16816.F32 R40, R4, R22, R128 ;  /* 0x000000160428723c */ /* 0x000fe20000001880 */
[----:B------:R-:W-:Y:S02]  /*4160*/  FSEL R104, R24, -INF , !P2 ;  /* 0xff80000018687808 */ /* 0x000fe40005000000 */
[----:B------:R-:W-:Y:S02]  /*4170*/  FSEL R108, R26, -INF , !P0 ;  /* 0xff8000001a6c7808 */ /* 0x000fe40004000000 */
[----:B------:R-:W-:Y:S02]  /*4180*/  FSEL R45, R45, -INF , !P5 ;  /* 0xff8000002d2d7808 */ /* 0x000fe40006800000 */
[----:B------:R-:W-:-:S02]  /*4190*/  ISETP.GE.AND P6, PT, R13, R208, PT ;  /* 0x000000d00d00720c */ /* 0x000fc40003fc6270 */
[----:B------:R-:W-:Y:S02]  /*41a0*/  FSEL R75, R44, -INF , !P3 ;  /* 0xff8000002c4b7808 */ /* 0x000fe40005800000 */
[C---:B------:R-:W-:Y:S02]  /*41b0*/  ISETP.GE.AND P1, PT, R0.reuse, R210, PT ;  /* 0x000000d20000720c */ /* 0x040fe40003f26270 */
[C---:B------:R-:W-:Y:S02]  /*41c0*/  ISETP.GE.AND P2, PT, R0.reuse, R208, PT ;  /* 0x000000d00000720c */ /* 0x040fe40003f46270 */
[C---:B------:R-:W-:Y:S02]  /*41d0*/  ISETP.GE.AND P0, PT, R0.reuse, R207, PT ;  /* 0x000000cf0000720c */ /* 0x040fe40003f06270 */
[-C--:B------:R-:W-:Y:S02]  /*41e0*/  ISETP.GE.AND P5, PT, R0, R209.reuse, PT ;  /* 0x000000d10000720c */ /* 0x080fe40003fa6270 */
[----:B------:R-:W-:-:S02]  /*41f0*/  ISETP.GE.AND P3, PT, R13, R209, PT ;  /* 0x000000d10d00720c */ /* 0x000fc40003f66270 */
[CC--:B------:R-:W-:Y:S02]  /*4200*/  ISETP.LT.OR P6, PT, R13.reuse, R205.reuse, P6 ;  /* 0x000000cd0d00720c */ /* 0x0c0fe400037c1670 */
[C---:B------:R-:W-:Y:S02]  /*4210*/  ISETP.LT.OR P1, PT, R0.reuse, R206, P1 ;  /* 0x000000ce0000720c */ /* 0x040fe40000f21670 */
[C---:B------:R-:W-:Y:S02]  /*4220*/  ISETP.LT.OR P2, PT, R0.reuse, R205, P2 ;  /* 0x000000cd0000720c */ /* 0x040fe40001741670 */
[C---:B------:R-:W-:Y:S02]  /*4230*/  ISETP.LT.OR P0, PT, R0.reuse, R204, P0 ;  /* 0x000000cc0000720c */ /* 0x040fe40000701670 */
[-C--:B------:R-:W-:Y:S01]  /*4240*/  ISETP.LT.OR P5, PT, R0, R203.reuse, P5 ;  /* 0x000000cb0000720c */ /* 0x080fe20002fa1670 */
[----:B------:R-:W-:Y:S01]  /*4250*/  VIADD R0, R12, 0x19 ;  /* 0x000000190c007836 */ /* 0x000fe20000000000 */
[----:B------:R-:W-:-:S02]  /*4260*/  ISETP.LT.OR P3, PT, R13, R203, P3 ;  /* 0x000000cb0d00720c */ /* 0x000fc40001f61670 */
[----:B------:R-:W-:Y:S02]  /*4270*/  FSEL R101, R59, -INF , !P4 ;  /* 0xff8000003b657808 */ /* 0x000fe40006000000 */
[----:B------:R-:W-:Y:S01]  /*4280*/  ISETP.GE.AND P4, PT, R13, R207, PT ;  /* 0x000000cf0d00720c */ /* 0x000fe20003f86270 */
[----:B------:R-:W-:Y:S01]  /*4290*/  HMMA.16816.F32 R56, R4, R18, R124 ;  /* 0x000000120438723c */ /* 0x000fe2000000187c */
[----:B------:R-:W-:Y:S02]  /*42a0*/  FSEL R134, R47, -INF , !P6 ;  /* 0xff8000002f867808 */ /* 0x000fe40007000000 */
[----:B------:R-:W-:Y:S02]  /*42b0*/  FSEL R47, R27, -INF , !P3 ;  /* 0xff8000001b2f7808 */ /* 0x000fe40005800000 */
[----:B------:R-:W-:Y:S02]  /*42c0*/  ISETP.GE.AND P3, PT, R0, R210, PT ;  /* 0x000000d20000720c */ /* 0x000fe40003f66270 */
[----:B------:R-:W-:Y:S01]  /*42d0*/  ISETP.LT.OR P4, PT, R13, R204, P4 ;  /* 0x000000cc0d00720c */ /* 0x000fe20002781670 */
[----:B------:R-:W-:Y:S01]  /*42e0*/  VIADD R4, R12, 0x20 ;  /* 0x000000200c047836 */ /* 0x000fe20000000000 */
[----:B------:R-:W-:Y:S01]  /*42f0*/  ISETP.LT.OR P3, PT, R0, R206, P3 ;  /* 0x000000ce0000720c */ /* 0x000fe20001f61670 */
[C---:B------:R-:W-:Y:S01]  /*4300*/  VIADD R6, R12.reuse, 0x28 ;  /* 0x000000280c067836 */ /* 0x040fe20000000000 */
[----:B------:R-:W-:Y:S01]  /*4310*/  FSEL R46, R25, -INF , !P4 ;  /* 0xff800000192e7808 */ /* 0x000fe20006000000 */
[----:B------:R-:W-:Y:S01]  /*4320*/  VIADD R5, R12, 0x29 ;  /* 0x000000290c057836 */ /* 0x000fe20000000000 */
[----:B------:R-:W-:Y:S01]  /*4330*/  FSEL R44, R28, -INF , !P1 ;  /* 0xff8000001c2c7808 */ /* 0x000fe20004800000 */
[----:B------:R-:W-:Y:S01]  /*4340*/  HMMA.16816.F32 R24, R8, R20, R88 ;  /* 0x000000140818723c */ /* 0x000fe20000001858 */
[----:B------:R-:W-:-:S02]  /*4350*/  ISETP.GE.AND P6, PT, R0, R208, PT ;  /* 0x000000d00000720c */ /* 0x000fc40003fc6270 */
[C---:B------:R-:W-:Y:S02]  /*4360*/  ISETP.GE.AND P4, PT, R0.reuse, R207, PT ;  /* 0x000000cf0000720c */ /* 0x040fe40003f86270 */
[----:B------:R-:W-:Y:S01]  /*4370*/  ISETP.GE.AND P1, PT, R0, R209, PT ;  /* 0x000000d10000720c */ /* 0x000fe20003f26270 */
[----:B------:R-:W-:Y:S01]  /*4380*/  HMMA.16816.F32 R20, R8, R22, R60 ;  /* 0x000000160814723c */ /* 0x000fe2000000183c */
[----:B------:R-:W-:Y:S02]  /*4390*/  FSEL R123, R30, -INF , !P2 ;  /* 0xff8000001e7b7808 */ /* 0x000fe40005000000 */
[----:B------:R-:W-:Y:S02]  /*43a0*/  FSEL R48, R48, -INF , !P0 ;  /* 0xff80000030307808 */ /* 0x000fe40004000000 */
[----:B------:R-:W-:Y:S02]  /*43b0*/  FSEL R50, R50, -INF , !P5 ;  /* 0xff80000032327808 */ /* 0x000fe40006800000 */
[----:B------:R-:W-:Y:S01]  /*43c0*/  FSEL R30, R29, -INF , !P3 ;  /* 0xff8000001d1e7808 */ /* 0x000fe20005800000 */
[----:B------:R-:W-:Y:S01]  /*43d0*/  VIADD R8, R12, 0x38 ;  /* 0x000000380c087836 */ /* 0x000fe20000000000 */
[----:B------:R-:W-:-:S02]  /*43e0*/  ISETP.GE.AND P2, PT, R4, R210, PT ;  /* 0x000000d20400720c */ /* 0x000fc40003f46270 */
[C---:B------:R-:W-:Y:S02]  /*43f0*/  ISETP.GE.AND P0, PT, R4.reuse, R208, PT ;  /* 0x000000d00400720c */ /* 0x040fe40003f06270 */
[C---:B------:R-:W-:Y:S02]  /*4400*/  ISETP.GE.AND P5, PT, R4.reuse, R207, PT ;  /* 0x000000cf0400720c */ /* 0x040fe40003fa6270 */
[----:B------:R-:W-:Y:S02]  /*4410*/  ISETP.GE.AND P3, PT, R4, R209, PT ;  /* 0x000000d10400720c */ /* 0x000fe40003f66270 */
[C---:B------:R-:W-:Y:S02]  /*4420*/  ISETP.LT.OR P6, PT, R0.reuse, R205, P6 ;  /* 0x000000cd0000720c */ /* 0x040fe400037c1670 */
[C---:B------:R-:W-:Y:S02]  /*4430*/  ISETP.LT.OR P4, PT, R0.reuse, R204, P4 ;  /* 0x000000cc0000720c */ /* 0x040fe40002781670 */
[----:B------:R-:W-:Y:S01]  /*4440*/  ISETP.LT.OR P1, PT, R0, R203, P1 ;  /* 0x000000cb0000720c */ /* 0x000fe20000f21670 */
[----:B------:R-:W-:Y:S01]  /*4450*/  VIADD R0, R12, 0x21 ;  /* 0x000000210c007836 */ /* 0x000fe20000000000 */
[----:B------:R-:W-:-:S02]  /*4460*/  ISETP.LT.OR P2, PT, R4, R206, P2 ;  /* 0x000000ce0400720c */ /* 0x000fc40001741670 */
[C---:B------:R-:W-:Y:S02]  /*4470*/  ISETP.LT.OR P0, PT, R4.reuse, R205, P0 ;  /* 0x000000cd0400720c */ /* 0x040fe40000701670 */
[C---:B------:R-:W-:Y:S01]  /*4480*/  ISETP.LT.OR P5, PT, R4.reuse, R204, P5 ;  /* 0x000000cc0400720c */ /* 0x040fe20002fa1670 */
[----:B------:R-:W-:Y:S01]  /*4490*/  BAR.SYNC.DEFER_BLOCKING 0x0 ;  /* 0x0000000000007b1d */ /* 0x000fe20000010000 */
[----:B------:R-:W-:Y:S02]  /*44a0*/  ISETP.LT.OR P3, PT, R4, R203, P3 ;  /* 0x000000cb0400720c */ /* 0x000fe40001f61670 */
[----:B------:R-:W-:Y:S02]  /*44b0*/  FMNMX.FTZ R4, R80, R72, !PT ;  /* 0x0000004850047209 */ /* 0x000fe40007810000 */
[----:B------:R-:W-:Y:S02]  /*44c0*/  FSEL R49, R49, -INF , !P4 ;  /* 0xff80000031317808 */ /* 0x000fe40006000000 */
[----:B------:R-:W-:-:S02]  /*44d0*/  ISETP.GE.AND P4, PT, R0, R210, PT ;  /* 0x000000d20000720c */ /* 0x000fc40003f86270 */
[----:B------:R-:W-:Y:S02]  /*44e0*/  FMNMX.FTZ R4, R81, R4, !PT ;  /* 0x0000000451047209 */ /* 0x000fe40007810000 */
[----:B------:R-:W-:Y:S02]  /*44f0*/  FSEL R51, R51, -INF , !P1 ;  /* 0xff80000033337808 */ /* 0x000fe40004800000 */
[----:B------:R-:W-:Y:S02]  /*4500*/  FSEL R133, R31, -INF , !P6 ;  /* 0xff8000001f857808 */ /* 0x000fe40007000000 */
[----:B------:R-:W-:Y:S02]  /*4510*/  ISETP.LT.OR P1, PT, R0, R206, P4 ;  /* 0x000000ce0000720c */ /* 0x000fe40002721670 */
[----:B------:R-:W-:Y:S02]  /*4520*/  FSEL R117, R32, -INF , !P2 ;  /* 0xff80000020757808 */ /* 0x000fe40005000000 */
[----:B------:R-:W-:-:S02]  /*4530*/  ISETP.GE.AND P6, PT, R0, R208, PT ;  /* 0x000000d00000720c */ /* 0x000fc40003fc6270 */
[C---:B------:R-:W-:Y:S02]  /*4540*/  ISETP.GE.AND P4, PT, R0.reuse, R207, PT ;  /* 0x000000cf0000720c */ /* 0x040fe40003f86270 */
[----:B------:R-:W-:Y:S02]  /*4550*/  ISETP.GE.AND P2, PT, R0, R209, PT ;  /* 0x000000d10000720c */ /* 0x000fe40003f46270 */
[----:B------:R-:W-:Y:S02]  /*4560*/  FMNMX.FTZ R4, R74, R4, !PT ;  /* 0x000000044a047209 */ /* 0x000fe40007810000 */
[----:B------:R-:W-:Y:S02]  /*4570*/  FSEL R159, R34, -INF , !P0 ;  /* 0xff800000229f7808 */ /* 0x000fe40004000000 */
[----:B------:R-:W-:Y:S02]  /*4580*/  ISETP.GE.AND P0, PT, R6, R210, PT ;  /* 0x000000d20600720c */ /* 0x000fe40003f06270 */
[----:B------:R-:W-:-:S02]  /*4590*/  ISETP.LT.OR P6, PT, R0, R205, P6 ;  /* 0x000000cd0000720c */ /* 0x000fc400037c1670 */
[C---:B------:R-:W-:Y:S02]  /*45a0*/  ISETP.LT.OR P4, PT, R0.reuse, R204, P4 ;  /* 0x000000cc0000720c */ /* 0x040fe40002781670 */
[----:B------:R-:W-:Y:S02]  /*45b0*/  ISETP.LT.OR P2, PT, R0, R203, P2 ;  /* 0x000000cb0000720c */ /* 0x000fe40001741670 */
[----:B------:R-:W-:Y:S01]  /*45c0*/  FMNMX.FTZ R0, R75, R4, !PT ;  /* 0x000000044b007209 */ /* 0x000fe20007810000 */
[----:B------:R-:W-:Y:S01]  /*45d0*/  VIADD R4, R12, 0x30 ;  /* 0x000000300c047836 */ /* 0x000fe20000000000 */
[----:B------:R-:W-:Y:S02]  /*45e0*/  ISETP.LT.OR P0, PT, R6, R206, P0 ;  /* 0x000000ce0600720c */ /* 0x000fe40000701670 */
[----:B------:R-:W-:Y:S01]  /*45f0*/  FMNMX.FTZ R7, R45, R0, !PT ;  /* 0x000000002d077209 */ /* 0x000fe20007810000 */
[----:B------:R-:W-:Y:S01]  /*4600*/  VIADD R0, R12, 0x31 ;  /* 0x000000310c007836 */ /* 0x000fe20000000000 */
[----:B------:R-:W-:-:S02]  /*4610*/  FSEL R130, R76, -INF , !P0 ;  /* 0xff8000004c827808 */ /* 0x000fc40004000000 */
[----:B------:R-:W-:Y:S02]  /*4620*/  ISETP.GE.AND P0, PT, R4, R210, PT ;  /* 0x000000d20400720c */ /* 0x000fe40003f06270 */
[----:B------:R-:W-:Y:S02]  /*4630*/  FMNMX.FTZ R7, R44, R7, !PT ;  /* 0x000000072c077209 */ /* 0x000fe40007810000 */
[----:B------:R-:W-:Y:S02]  /*4640*/  ISETP.LT.OR P0, PT, R4, R206, P0 ;  /* 0x000000ce0400720c */ /* 0x000fe40000701670 */
[----:B------:R-:W-:Y:S02]  /*4650*/  FMNMX.FTZ R7, R30, R7, !PT ;  /* 0x000000071e077209 */ /* 0x000fe40007810000 */
[----:B------:R-:W-:Y:S02]  /*4660*/  FSEL R116, R33, -INF , !P1 ;  /* 0xff80000021747808 */ /* 0x000fe40004800000 */
[----:B------:R-:W-:-:S02]  /*4670*/  ISETP.GE.AND P1, PT, R5, R210, PT ;  /* 0x000000d20500720c */ /* 0x000fc40003f26270 */
[----:B------:R-:W-:Y:S02]  /*4680*/  FSEL R150, R24, -INF , !P0 ;  /* 0xff80000018967808 */ /* 0x000fe40004000000 */
[----:B------:R-:W-:Y:S02]  /*4690*/  FMNMX.FTZ R7, R117, R7, !PT ;  /* 0x0000000775077209 */ /* 0x000fe40007810000 */
[----:B------:R-:W-:Y:S02]  /*46a0*/  ISETP.GE.AND P0, PT, R8, R210, PT ;  /* 0x000000d20800720c */ /* 0x000fe40003f06270 */
[-C--:B------:R-:W-:Y:S02]  /*46b0*/  ISETP.LT.OR P1, PT, R5, R206.reuse, P1 ;  /* 0x000000ce0500720c */ /* 0x080fe40000f21670 */
[----:B------:R-:W-:Y:S02]  /*46c0*/  FMNMX.FTZ R7, R116, R7, !PT ;  /* 0x0000000774077209 */ /* 0x000fe40007810000 */
[----:B------:R-:W-:-:S02]  /*46d0*/  ISETP.LT.OR P0, PT, R8, R206, P0 ;  /* 0x000000ce0800720c */ /* 0x000fc40000701670 */
[----:B------:R-:W-:Y:S02]  /*46e0*/  FSEL R131, R77, -INF , !P1 ;  /* 0xff8000004d837808 */ /* 0x000fe40004800000 */
[----:B------:R-:W-:Y:S02]  /*46f0*/  ISETP.GE.AND P1, PT, R0, R210, PT ;  /* 0x000000d20000720c */ /* 0x000fe40003f26270 */
[----:B------:R-:W-:Y:S01]  /*4700*/  FMNMX.FTZ R9, R130, R7, !PT ;  /* 0x0000000782097209 */ /* 0x000fe20007810000 */
[----:B------:R-:W-:Y:S01]  /*4710*/  VIADD R7, R12, 0x39 ;  /* 0x000000390c077836 */ /* 0x000fe20000000000 */
[----:B------:R-:W-:Y:S02]  /*4720*/  FSEL R171, R20, -INF , !P0 ;  /* 0xff80000014ab7808 */ /* 0x000fe40004000000 */
[----:B------:R-:W-:Y:S02]  /*4730*/  ISETP.GT.AND P0, PT, R212, UR22, PT ;  /* 0x00000016d4007c0c */ /* 0x000fe4000bf04270 */
[----:B------:R-:W-:-:S02]  /*4740*/  ISETP.LT.OR P1, PT, R0, R206, P1 ;  /* 0x000000ce0000720c */ /* 0x000fc40000f21670 */
[----:B------:R-:W-:Y:S02]  /*4750*/  FMNMX.FTZ R9, R131, R9, !PT ;  /* 0x0000000983097209 */ /* 0x000fe40007810000 */
[----:B------:R-:W-:Y:S02]  /*4760*/  FSEL R155, R25, -INF , !P1 ;  /* 0xff800000199b7808 */ /* 0x000fe40004800000 */
[C---:B------:R-:W-:Y:S02]  /*4770*/  ISETP.GE.AND P1, PT, R7.reuse, R210, PT ;  /* 0x000000d20700720c */ /* 0x040fe40003f26270 */
[----:B------:R-:W-:Y:S02]  /*4780*/  FMNMX.FTZ R9, R150, R9, !PT ;  /* 0x0000000996097209 */ /* 0x000fe40007810000 */
[----:B------:R-:W-:Y:S02]  /*4790*/  ISETP.LT.OR P1, PT, R7, R206, P1 ;  /* 0x000000ce0700720c */ /* 0x000fe40000f21670 */
[----:B------:R-:W-:-:S02]  /*47a0*/  FMNMX.FTZ R9, R155, R9, !PT ;  /* 0x000000099b097209 */ /* 0x000fc40007810000 */
[----:B------:R-:W-:Y:S02]  /*47b0*/  LOP3.LUT R122, R39, UR20, R14, 0x96, !PT ;  /* 0x00000014277a7c12 */ /* 0x000fe4000f8e960e */
[----:B------:R-:W-:Y:S02]  /*47c0*/  FSEL R172, R21, -INF , !P1 ;  /* 0xff80000015ac7808 */ /* 0x000fe40004800000 */
[----:B------:R-:W-:Y:S01]  /*47d0*/  FMNMX.FTZ R18, R171, R9, !PT ;  /* 0x00000009ab127209 */ /* 0x000fe20007810000 */
[----:B------:R-:W-:Y:S06]  /*47e0*/  @!P0 BRA `(.L_x_1977) ;  /* 0x0000000000648947 */ /* 0x000fec0003800000 */
[----:B------:R-:W-:Y:S01]  /*47f0*/  VIADD R10, R248, 0xfffffffe ;  /* 0xfffffffef80a7836 */ /* 0x000fe20000000000 */
[----:B------:R-:W-:Y:S01]  /*4800*/  ULDC.64 UR6, c[0x0][0x218] ;  /* 0x0000860000067ab9 */ /* 0x000fe20000000a00 */
[----:B------:R-:W-:Y:S02]  /*4810*/  IMAD.SHL.U32 R16, R242, 0x20, RZ ;  /* 0x00000020f2107824 */ /* 0x000fe400078e00ff */
[----:B------:R-:W-:Y:S01]  /*4820*/  IMAD R9, R142, R10, RZ ;  /* 0x0000000a8e097224 */ /* 0x000fe200078e02ff */
[----:B------:R-:W-:Y:S01]  /*4830*/  SHF.R.S32.HI R12, RZ, 0x1f, R10 ;  /* 0x0000001fff0c7819 */ /* 0x000fe2000001140a */
[----:B------:R-:W-:-:S04]  /*4840*/  IMAD.WIDE.U32 R10, R10, R144, R152 ;  /* 0x000000900a0a7225 */ /* 0x000fc800078e0098 */
[----:B------:R-:W-:Y:S01]  /*4850*/  IMAD R9, R12, R144, R9 ;  /* 0x000000900c097224 */ /* 0x000fe200078e0209 */
[----:B------:R-:W-:-:S03]  /*4860*/  LEA R14, P1, R10, UR6, 0x1 ;  /* 0x000000060a0e7c11 */ /* 0x000fc6000f8208ff */
[----:B------:R-:W-:Y:S01]  /*4870*/  IMAD.IADD R11, R11, 0x1, R9 ;  /* 0x000000010b0b7824 */ /* 0x000fe200078e0209 */
[----:B------:R-:W-:-:S04]  /*4880*/  SHF.L.U64.HI R9, R242, 0x5, R243 ;  /* 0x00000005f2097819 */ /* 0x000fc800000102f3 */
[----:B------:R-:W-:Y:S02]  /*4890*/  LEA.HI.X R15, R10, UR7, R11, 0x1, P1 ;  /* 0x000000070a0f7c11 */ /* 0x000fe400088f0c0b */
[----:B------:R-:W-:-:S03]  /*48a0*/  IADD3 R12, P1, R16, R14, RZ ;  /* 0x0000000e100c7210 */ /* 0x000fc60007f3e0ff */
[----:B------:R-:W-:Y:S01]  /*48b0*/  @!PT LDS RZ, [RZ] ;  /* 0x00000000fffff984 */ /* 0x000fe20000000800 */
[----:B------:R-:W-:Y:S01]  /*48c0*/  @!PT LDS RZ, [RZ] ;  /* 0x00000000fffff984 */ /* 0x000fe20000000800 */
[----:B------:R-:W-:Y:S01]  /*48d0*/  @!PT LDS RZ, [RZ] ;  /* 0x00000000fffff984 */ /* 0x000fe20000000800 */
[----:B------:R1:W-:Y:S01]  /*48e0*/  LDGSTS.E.BYPASS.LTC128B.128 [R214+0x4000], desc[UR24][R14.64] ;  /* 0x040000000ed67fae */ /* 0x0003e2000b901d58 */
[----:B------:R-:W-:Y:S02]  /*48f0*/  IADD3.X R13, R9, R15, RZ, P1, !PT ;  /* 0x0000000f090d7210 */ /* 0x000fe40000ffe4ff */
[----:B------:R-:W-:-:S03]  /*4900*/  IADD3 R10, P1, R12, R16, RZ ;  /* 0x000000100c0a7210 */ /* 0x000fc60007f3e0ff */
[----:B------:R1:W-:Y:S02]  /*4910*/  LDGSTS.E.BYPASS.LTC128B.128 [R214+0x4800], desc[UR24][R12.64] ;  /* 0x048000000cd67fae */ /* 0x0003e4000b901d58 */
[----:B------:R-:W-:Y:S01]  /*4920*/  IMAD.X R11, R13, 0x1, R9, P1 ;  /* 0x000000010d0b7824 */ /* 0x000fe200008e0609 */
[----:B------:R-:W-:-:S04]  /*4930*/  IADD3 R16, P1, R10, R16, RZ ;  /* 0x000000100a107210 */ /* 0x000fc80007f3e0ff */
[----:B------:R-:W-:Y:S01]  /*4940*/  IADD3.X R17, R11, R9, RZ, P1, !PT ;  /* 0x000000090b117210 */ /* 0x000fe20000ffe4ff */
[----:B------:R1:W-:Y:S04]  /*4950*/  LDGSTS.E.BYPASS.LTC128B.128 [R214+0x5000], desc[UR24][R10.64] ;  /* 0x050000000ad67fae */ /* 0x0003e8000b901d58 */
[----:B------:R1:W-:Y:S04]  /*4960*/  LDGSTS.E.BYPASS.LTC128B.128 [R214+0x5800], desc[UR24][R16.64] ;  /* 0x0580000010d67fae */ /* 0x0003e8000b901d58 */
[----:B------:R-:W0:Y:S02]  /*4970*/  LDGDEPBAR ;  /* 0x00000000000079af */ /* 0x000e240000000000 */
.L_x_1977:
[----:B------:R-:W-:Y:S01]  /*4980*/  FMNMX.FTZ R9, R172, R18, !PT ;  /* 0x00000012ac097209 */ /* 0x000fe20007810000 */
[----:B------:R-:W-:Y:S01]  /*4990*/  ULDC UR10, c[0x0][0x2ec] ;  /* 0x0000bb00000a7ab9 */ /* 0x000fe20000000800 */
[----:B------:R-:W-:Y:S01]  /*49a0*/  FSEL R151, R35, -INF , !P6 ;  /* 0xff80000023977808 */ /* 0x000fe20007000000 */
[----:B------:R-:W-:Y:S01]  /*49b0*/  UIADD3 UR18, UR26, 0x3c6ef372, URZ ;  /* 0x3c6ef3721a127890 */ /* 0x000fe2000fffe03f */
[----:B------:R-:W-:Y:S01]  /*49c0*/  FSEL R129, R65, -INF , !P4 ;  /* 0xff80000041817808 */ /* 0x000fe20006000000 */
[----:B-1----:R-:W1:Y:S01]  /*49d0*/  SHFL.BFLY PT, R10, R9, 0x2, 0x1f ;  /* 0x0c401f00090a7f89 */ /* 0x002e6200000e0000 */
[----:B------:R-:W-:Y:S01]  /*49e0*/  FSEL R144, R67, -INF , !P2 ;  /* 0xff80000043907808 */ /* 0x000fe20005000000 */
[----:B------:R-:W-:Y:S01]  /*49f0*/  UIADD3 UR17, UR27, 0x76cf5d0a, URZ ;  /* 0x76cf5d0a1b117890 */ /* 0x000fe2000fffe03f */
[----:B------:R-:W-:Y:S01]  /*4a00*/  FSEL R138, R66, -INF , !P3 ;  /* 0xff800000428a7808 */ /* 0x000fe20005800000 */
[----:B------:R-:W-:Y:S01]  /*4a10*/  UIADD3 UR15, UR27, 0x32370b8f, URZ ;  /* 0x32370b8f1b0f7890 */ /* 0x000fe2000fffe03f */
[C---:B------:R-:W-:Y:S01]  /*4a20*/  ISETP.GE.AND P6, PT, R5.reuse, R207, PT ;  /* 0x000000cf0500720c */ /* 0x040fe20003fc6270 */
[----:B------:R-:W-:Y:S01]  /*4a30*/  UIADD3 UR16, UR26, -0x255992d5, URZ ;  /* 0xdaa66d2b1a107890 */ /* 0x000fe2000fffe03f */
[C---:B------:R-:W-:Y:S01]  /*4a40*/  ISETP.GE.AND P4, PT, R5.reuse, R208, PT ;  /* 0x000000d00500720c */ /* 0x040fe20003f86270 */
[----:B------:R-:W-:Y:S01]  /*4a50*/  IMAD.WIDE.U32 R12, R122, -0x2daee0ad, RZ ;  /* 0xd2511f537a0c7825 */ /* 0x000fe200078e00ff */
[CC--:B------:R-:W-:Y:S01]  /*4a60*/  ISETP.GE.AND P2, PT, R5.reuse, R209.reuse, PT ;  /* 0x000000d10500720c */ /* 0x0c0fe20003f46270 */
[----:B------:R-:W-:Y:S01]  /*4a70*/  UIADD3 UR13, UR27, -0x126145ec, URZ ;  /* 0xed9eba141b0d7890 */ /* 0x000fe2000fffe03f */
[----:B------:R-:W-:Y:S01]  /*4a80*/  ISETP.GE.AND P3, PT, R6, R209, PT ;  /* 0x000000d10600720c */ /* 0x000fe20003f66270 */
[----:B------:R-:W-:Y:S01]  /*4a90*/  UIADD3 UR14, UR26, 0x78dde6e4, URZ ;  /* 0x78dde6e41a0e7890 */ /* 0x000fe2000fffe03f */
[----:B------:R-:W-:Y:S01]  /*4aa0*/  FSEL R128, R64, -INF , !P5 ;  /* 0xff80000040807808 */ /* 0x000fe20006800000 */
[----:B------:R-:W-:Y:S01]  /*4ab0*/  UIADD3 UR5, UR27, -0x56f99767, URZ ;  /* 0xa90668991b057890 */ /* 0x000fe2000fffe03f */
[C---:B------:R-:W-:Y:S01]  /*4ac0*/  ISETP.LT.OR P6, PT, R5.reuse, R204, P6 ;  /* 0x000000cc0500720c */ /* 0x040fe200037c1670 */
[----:B------:R-:W-:Y:S01]  /*4ad0*/  UIADD3 UR12, UR26, 0x1715609d, URZ ;  /* 0x1715609d1a0c7890 */ /* 0x000fe2000fffe03f */
[C---:B------:R-:W-:Y:S01]  /*4ae0*/  ISETP.LT.OR P4, PT, R5.reuse, R205, P4 ;  /* 0x000000cd0500720c */ /* 0x040fe20002781670 */
[----:B------:R-:W2:Y:S01]  /*4af0*/  LDC.U8 R241, c[0x0][0x388] ;  /* 0x0000e200fff17b82 */ /* 0x000ea20000000000 */
[----:B------:R-:W-:Y:S01]  /*4b00*/  ISETP.LT.OR P2, PT, R5, R203, P2 ;  /* 0x000000cb0500720c */ /* 0x000fe20001741670 */
[----:B------:R-:W-:Y:S01]  /*4b10*/  UIADD3 UR21, UR26, -0x4ab325aa, URZ ;  /* 0xb54cda561a157890 */ /* 0x000fe2000fffe03f */
[C---:B------:R-:W-:Y:S01]  /*4b20*/  ISETP.GE.AND P5, PT, R6.reuse, R207, PT ;  /* 0x000000cf0600720c */ /* 0x040fe20003fa6270 */
[----:B------:R-:W-:Y:S01]  /*4b30*/  UIADD3 UR23, UR27, 0x646e171e, URZ ;  /* 0x646e171e1b177890 */ /* 0x000fe2000fffe03f */
[----:B------:R-:W-:-:S02]  /*4b40*/  ISETP.LT.OR P3, PT, R6, R203, P3 ;  /* 0x000000cb0600720c */ /* 0x000fc40001f61670 */
[----:B------:R-:W-:Y:S02]  /*4b50*/  FMNMX.FTZ R5, R82, R92, !PT ;  /* 0x0000005c52057209 */ /* 0x000fe40007810000 */
[----:B------:R-:W-:Y:S02]  /*4b60*/  ISETP.LT.OR P5, PT, R6, R204, P5 ;  /* 0x000000cc0600720c */ /* 0x000fe40002fa1670 */
[----:B------:R-:W-:Y:S02]  /*4b70*/  FSEL R148, R58, -INF , !P3 ;  /* 0xff8000003a947808 */ /* 0x000fe40005800000 */
[----:B------:R-:W-:Y:S02]  /*4b80*/  FMNMX.FTZ R5, R83, R5, !PT ;  /* 0x0000000553057209 */ /* 0x000fe40007810000 */
[----:B------:R-:W-:Y:S02]  /*4b90*/  ISETP.GE.AND P3, PT, R4, R207, PT ;  /* 0x000000cf0400720c */ /* 0x000fe40003f66270 */
[----:B------:R-:W-:-:S02]  /*4ba0*/  FSEL R132, R56, -INF , !P5 ;  /* 0xff80000038847808 */ /* 0x000fc40006800000 */
[----:B------:R-:W-:Y:S01]  /*4bb0*/  FSEL R135, R57, -INF , !P6 ;  /* 0xff80000039877808 */ /* 0x000fe20007000000 */
[----:B------:R-:W-:Y:S01]  /*4bc0*/  IMAD.WIDE.U32 R56, R120, -0x326172a9, RZ ;  /* 0xcd9e8d5778387825 */ /* 0x000fe200078e00ff */
[----:B------:R-:W-:Y:S02]  /*4bd0*/  FMNMX.FTZ R5, R93, R5, !PT ;  /* 0x000000055d057209 */ /* 0x000fe40007810000 */
[C---:B------:R-:W-:Y:S02]  /*4be0*/  ISETP.GE.AND P5, PT, R4.reuse, R208, PT ;  /* 0x000000d00400720c */ /* 0x040fe40003fa6270 */
[C---:B------:R-:W-:Y:S02]  /*4bf0*/  ISETP.GE.AND P6, PT, R4.reuse, R209, PT ;  /* 0x000000d10400720c */ /* 0x040fe40003fc6270 */
[----:B------:R-:W-:Y:S02]  /*4c00*/  ISETP.LT.OR P3, PT, R4, R204, P3 ;  /* 0x000000cc0400720c */ /* 0x000fe40001f61670 */
[----:B------:R-:W-:-:S02]  /*4c10*/  FMNMX.FTZ R5, R104, R5, !PT ;  /* 0x0000000568057209 */ /* 0x000fc40007810000 */
[C---:B------:R-:W-:Y:S02]  /*4c20*/  ISETP.LT.OR P5, PT, R4.reuse, R205, P5 ;  /* 0x000000cd0400720c */ /* 0x040fe40002fa1670 */
[----:B------:R-:W-:Y:S02]  /*4c30*/  ISETP.LT.OR P6, PT, R4, R203, P6 ;  /* 0x000000cb0400720c */ /* 0x000fe400037c1670 */
[----:B------:R-:W-:Y:S02]  /*4c40*/  FSEL R158, R68, -INF , !P3 ;  /* 0xff800000449e7808 */ /* 0x000fe40005800000 */
[----:B------:R-:W-:Y:S02]  /*4c50*/  ISETP.GE.AND P1, PT, R6, R208, PT ;  /* 0x000000d00600720c */ /* 0x000fe40003f26270 */
[----:B-1----:R-:W-:Y:S01]  /*4c60*/  FMNMX.FTZ R4, R9, R10, !PT ;  /* 0x0000000a09047209 */ /* 0x002fe20007810000 */
[----:B------:R-:W-:Y:S01]  /*4c70*/  IMAD.WIDE.U32 R10, R140, -0x2daee0ad, RZ ;  /* 0xd2511f538c0a7825 */ /* 0x000fe200078e00ff */
[----:B------:R-:W-:-:S02]  /*4c80*/  ISETP.GE.AND P3, PT, R0, R209, PT ;  /* 0x000000d10000720c */ /* 0x000fc40003f66270 */
[----:B------:R-:W-:Y:S02]  /*4c90*/  FMNMX.FTZ R5, R46, R5, !PT ;  /* 0x000000052e057209 */ /* 0x000fe40007810000 */
[----:B------:R-:W-:Y:S02]  /*4ca0*/  ISETP.LT.OR P1, PT, R6, R205, P1 ;  /* 0x000000cd0600720c */ /* 0x000fe40000f21670 */
[----:B------:R-:W-:Y:S01]  /*4cb0*/  ISETP.LT.OR P3, PT, R0, R203, P3 ;  /* 0x000000cb0000720c */ /* 0x000fe20001f61670 */
[----:B------:R-:W1:Y:S01]  /*4cc0*/  SHFL.BFLY PT, R6, R4, 0x1, 0x1f ;  /* 0x0c201f0004067f89 */ /* 0x000e6200000e0000 */
[----:B------:R-:W-:Y:S02]  /*4cd0*/  FMNMX.FTZ R5, R48, R5, !PT ;  /* 0x0000000530057209 */ /* 0x000fe40007810000 */
[----:B------:R-:W-:Y:S01]  /*4ce0*/  FSEL R149, R59, -INF , !P2 ;  /* 0xff8000003b957808 */ /* 0x000fe20005000000 */
[----:B------:R-:W-:Y:S01]  /*4cf0*/  IMAD.WIDE.U32 R58, R107, -0x326172a9, RZ ;  /* 0xcd9e8d576b3a7825 */ /* 0x000fe200078e00ff */
[----:B------:R-:W-:-:S02]  /*4d00*/  FSEL R168, R71, -INF , !P3 ;  /* 0xff80000047a87808 */ /* 0x000fc40005800000 */
[C---:B------:R-:W-:Y:S02]  /*4d10*/  ISETP.GE.AND P2, PT, R0.reuse, R207, PT ;  /* 0x000000cf0000720c */ /* 0x040fe40003f46270 */
[C---:B------:R-:W-:Y:S02]  /*4d20*/  ISETP.GE.AND P3, PT, R0.reuse, R208, PT ;  /* 0x000000d00000720c */ /* 0x040fe40003f66270 */
[----:B------:R-:W-:Y:S02]  /*4d30*/  FMNMX.FTZ R5, R49, R5, !PT ;  /* 0x0000000531057209 */ /* 0x000fe40007810000 */
[C---:B------:R-:W-:Y:S02]  /*4d40*/  ISETP.LT.OR P2, PT, R0.reuse, R204, P2 ;  /* 0x000000cc0000720c */ /* 0x040fe40001741670 */
[----:B------:R-:W-:Y:S02]  /*4d50*/  ISETP.LT.OR P3, PT, R0, R205, P3 ;  /* 0x000000cd0000720c */ /* 0x000fe40001f61670 */
[----:B------:R-:W-:-:S02]  /*4d60*/  FMNMX.FTZ R0, R128, R5, !PT ;  /* 0x0000000580007209 */ /* 0x000fc40007810000 */
[----:B------:R-:W-:Y:S02]  /*4d70*/  FSEL R166, R70, -INF , !P6 ;  /* 0xff80000046a67808 */ /* 0x000fe40007000000 */
[----:B------:R-:W-:Y:S02]  /*4d80*/  FMNMX.FTZ R0, R129, R0, !PT ;  /* 0x0000000081007209 */ /* 0x000fe40007810000 */
[----:B------:R-:W-:Y:S02]  /*4d90*/  ISETP.GE.AND P6, PT, R8, R207, PT ;  /* 0x000000cf0800720c */ /* 0x000fe40003fc6270 */
[----:B------:R-:W-:Y:S02]  /*4da0*/  FMNMX.FTZ R0, R132, R0, !PT ;  /* 0x0000000084007209 */ /* 0x000fe40007810000 */
[----:B------:R-:W-:Y:S02]  /*4db0*/  FSEL R160, R69, -INF , !P2 ;  /* 0xff80000045a07808 */ /* 0x000fe40005000000 */
[----:B------:R-:W-:-:S02]  /*4dc0*/  ISETP.LT.OR P6, PT, R8, R204, P6 ;  /* 0x000000cc0800720c */ /* 0x000fc400037c1670 */
[----:B------:R-:W-:Y:S02]  /*4dd0*/  ISETP.GE.AND P2, PT, R8, R209, PT ;  /* 0x000000d10800720c */ /* 0x000fe40003f46270 */
[----:B------:R-:W-:Y:S02]  /*4de0*/  FMNMX.FTZ R0, R135, R0, !PT ;  /* 0x0000000087007209 */ /* 0x000fe40007810000 */
[----:B------:R-:W-:Y:S02]  /*4df0*/  FSEL R161, R40, -INF , !P6 ;  /* 0xff80000028a17808 */ /* 0x000fe40007000000 */
[----:B-1----:R-:W-:Y:S02]  /*4e00*/  FMNMX.FTZ R73, R4, R6, !PT ;  /* 0x0000000604497209 */ /* 0x002fe40007810000 */
[----:B------:R-:W-:Y:S02]  /*4e10*/  ISETP.LT.OR P2, PT, R8, R203, P2 ;  /* 0x000000cb0800720c */ /* 0x000fe40001741670 */
[----:B------:R-:W-:Y:S01]  /*4e20*/  ISETP.GE.AND P6, PT, R7, R207, PT ;  /* 0x000000cf0700720c */ /* 0x000fe20003fc6270 */
[----:B------:R-:W-:Y:S01]  /*4e30*/  FMUL.FTZ R6, R73, UR10 ;  /* 0x0000000a49067c20 */ /* 0x000fe20008410000 */
[----:B------:R-:W-:-:S02]  /*4e40*/  FMNMX.FTZ R4, R100, R94, !PT ;  /* 0x0000005e64047209 */ /* 0x000fc40007810000 */
[----:B------:R-:W-:Y:S02]  /*4e50*/  FMNMX.FTZ R0, R158, R0, !PT ;  /* 0x000000009e007209 */ /* 0x000fe40007810000 */
[----:B------:R-:W-:Y:S02]  /*4e60*/  FSEL R169, R42, -INF , !P2 ;  /* 0xff8000002aa97808 */ /* 0x000fe40005000000 */
[----:B------:R-:W-:Y:S02]  /*4e70*/  ISETP.LT.OR P6, PT, R7, R204, P6 ;  /* 0x000000cc0700720c */ /* 0x000fe400037c1670 */
[----:B------:R-:W-:Y:S02]  /*4e80*/  FMNMX.FTZ R4, R95, R4, !PT ;  /* 0x000000045f047209 */ /* 0x000fe40007810000 */
[----:B------:R-:W-:Y:S02]  /*4e90*/  FMNMX.FTZ R0, R160, R0, !PT ;  /* 0x00000000a0007209 */ /* 0x000fe40007810000 */
[----:B------:R-:W-:-:S02]  /*4ea0*/  ISETP.GE.AND P2, PT, R7, R209, PT ;  /* 0x000000d10700720c */ /* 0x000fc40003f46270 */
[----:B------:R-:W-:Y:S02]  /*4eb0*/  FSEL R162, R41, -INF , !P6 ;  /* 0xff80000029a27808 */ /* 0x000fe40007000000 */
[----:B------:R-:W-:Y:S02]  /*4ec0*/  FMNMX.FTZ R4, R101, R4, !PT ;  /* 0x0000000465047209 */ /* 0x000fe40007810000 */
[----:B------:R-:W-:Y:S02]  /*4ed0*/  FMNMX.FTZ R0, R161, R0, !PT ;  /* 0x00000000a1007209 */ /* 0x000fe40007810000 */
[----:B------:R-:W-:Y:S02]  /*4ee0*/  ISETP.LT.OR P2, PT, R7, R203, P2 ;  /* 0x000000cb0700720c */ /* 0x000fe40001741670 */
[----:B------:R-:W-:Y:S02]  /*4ef0*/  FMNMX.FTZ R4, R108, R4, !PT ;  /* 0x000000046c047209 */ /* 0x000fe40007810000 */
[----:B------:R-:W-:-:S02]  /*4f00*/  FMNMX.FTZ R0, R162, R0, !PT ;  /* 0x00000000a2007209 */ /* 0x000fc40007810000 */
[----:B------:R-:W-:Y:S02]  /*4f10*/  FSEL R170, R43, -INF , !P2 ;  /* 0xff8000002baa7808 */ /* 0x000fe40005000000 */
[----:B------:R-:W-:Y:S01]  /*4f20*/  FSETP.NEU.FTZ.AND P2, PT, R73, -INF , PT ;  /* 0xff8000004900780b */ /* 0x000fe20003f5d000 */
[----:B------:R-:W1:Y:S01]  /*4f30*/  SHFL.BFLY PT, R71, R0, 0x2, 0x1f ;  /* 0x0c401f0000477f89 */ /* 0x000e6200000e0000 */
[----:B------:R-:W-:Y:S02]  /*4f40*/  FMNMX.FTZ R4, R47, R4, !PT ;  /* 0x000000042f047209 */ /* 0x000fe40007810000 */
[----:B------:R-:W-:Y:S02]  /*4f50*/  FSEL R6, R6, RZ, P2 ;  /* 0x000000ff06067208 */ /* 0x000fe40001000000 */
[----:B------:R-:W-:Y:S02]  /*4f60*/  ISETP.GE.AND P2, PT, R7, R208, PT ;  /* 0x000000d00700720c */ /* 0x000fe40003f46270 */
[----:B------:R-:W-:-:S02]  /*4f70*/  FMNMX.FTZ R4, R50, R4, !PT ;  /* 0x0000000432047209 */ /* 0x000fc40007810000 */
[----:B------:R-:W-:Y:S02]  /*4f80*/  ISETP.LT.OR P2, PT, R7, R205, P2 ;  /* 0x000000cd0700720c */ /* 0x000fe40001741670 */
[----:B------:R-:W-:Y:S01]  /*4f90*/  FMNMX.FTZ R7, R51, R4, !PT ;  /* 0x0000000433077209 */ /* 0x000fe20007810000 */
[----:B------:R-:W-:Y:S01]  /*4fa0*/  IMAD.WIDE.U32 R4, R121, -0x2daee0ad, RZ ;  /* 0xd2511f5379047825 */ /* 0x000fe200078e00ff */
[----:B------:R-:W-:Y:S02]  /*4fb0*/  LOP3.LUT R15, R11, UR17, R52, 0x96, !PT ;  /* 0x000000110b0f7c12 */ /* 0x000fe4000f8e9634 */
[--C-:B------:R-:W-:Y:S02]  /*4fc0*/  LOP3.LUT R14, R59, UR18, R36.reuse, 0x96, !PT ;  /* 0x000000123b0e7c12 */ /* 0x100fe4000f8e9624 */
[----:B------:R-:W-:Y:S01]  /*4fd0*/  LOP3.LUT R11, R57, UR18, R36, 0x96, !PT ;  /* 0x00000012390b7c12 */ /* 0x000fe2000f8e9624 */
[----:B------:R-:W-:Y:S01]  /*4fe0*/  IMAD.WIDE.U32 R24, R15, -0x326172a9, RZ ;  /* 0xcd9e8d570f187825 */ /* 0x000fe200078e00ff */
[----:B------:R-:W-:-:S02]  /*4ff0*/  FMNMX.FTZ R7, R138, R7, !PT ;  /* 0x000000078a077209 */ /* 0x000fc40007810000 */
[----:B------:R-:W-:Y:S01]  /*5000*/  LOP3.LUT R17, R5, UR17, R54, 0x96, !PT ;  /* 0x0000001105117c12 */ /* 0x000fe2000f8e9636 */
[----:B------:R-:W-:Y:S01]  /*5010*/  IMAD.WIDE.U32 R20, R14, -0x2daee0ad, RZ ;  /* 0xd2511f530e147825 */ /* 0x000fe200078e00ff */
[----:B------:R-:W-:Y:S02]  /*5020*/  FMNMX.FTZ R5, R144, R7, !PT ;  /* 0x0000000790057209 */ /* 0x000fe40007810000 */
[----:B-1----:R-:W-:Y:S01]  /*5030*/  FMNMX.FTZ R71, R0, R71, !PT ;  /* 0x0000004700477209 */ /* 0x002fe20007810000 */
[----:B------:R-:W-:Y:S01]  /*5040*/  IMAD.WIDE.U32 R28, R11, -0x2daee0ad, RZ ;  /* 0xd2511f530b1c7825 */ /* 0x000fe200078e00ff */
[----:B------:R-:W-:Y:S02]  /*5050*/  FMNMX.FTZ R5, R148, R5, !PT ;  /* 0x0000000594057209 */ /* 0x000fe40007810000 */
[----:B------:R-:W-:Y:S02]  /*5060*/  LOP3.LUT R18, R21, UR15, R10, 0x96, !PT ;  /* 0x0000000f15127c12 */ /* 0x000fe4000f8e960a */
[----:B------:R-:W-:-:S02]  /*5070*/  LOP3.LUT R10, R29, UR15, R4, 0x96, !PT ;  /* 0x0000000f1d0a7c12 */ /* 0x000fc4000f8e9604 */
[----:B------:R-:W-:Y:S01]  /*5080*/  FMNMX.FTZ R4, R105, R103, !PT ;  /* 0x0000006769047209 */ /* 0x000fe20007810000 */
[----:B------:R-:W-:Y:S01]  /*5090*/  IMAD.WIDE.U32 R18, R18, -0x326172a9, RZ ;  /* 0xcd9e8d5712127825 */ /* 0x000fe200078e00ff */
[----:B------:R-:W-:Y:S02]  /*50a0*/  FMNMX.FTZ R5, R149, R5, !PT ;  /* 0x0000000595057209 */ /* 0x000fe40007810000 */
[----:B------:R-:W-:Y:S02]  /*50b0*/  FMNMX.FTZ R0, R106, R4, !PT ;  /* 0x000000046a007209 */ /* 0x000fe40007810000 */
[----:B------:R-:W-:Y:S02]  /*50c0*/  FMNMX.FTZ R5, R166, R5, !PT ;  /* 0x00000005a6057209 */ /* 0x000fe40007810000 */
[----:B------:R-:W-:Y:S02]  /*50d0*/  FMNMX.FTZ R7, R102, R0, !PT ;  /* 0x0000000066077209 */ /* 0x000fe40007810000 */
[----:B------:R-:W-:Y:S01]  /*50e0*/  FMNMX.FTZ R4, R168, R5, !PT ;  /* 0x00000005a8047209 */ /* 0x000fe20007810000 */
[----:B------:R-:W-:Y:S01]  /*50f0*/  FFMA.FTZ R5, R80, UR10, -R6 ;  /* 0x0000000a50057c23 */ /* 0x000fe20008010806 */
[----:B------:R-:W-:-:S02]  /*5100*/  ISETP.GE.AND P6, PT, R8, R208, PT ;  /* 0x000000d00800720c */ /* 0x000fc40003fc6270 */
[----:B------:R-:W-:Y:S01]  /*5110*/  FMNMX.FTZ R7, R118, R7, !PT ;  /* 0x0000000776077209 */ /* 0x000fe20007810000 */
[----:B------:R1:W-:Y:S01]  /*5120*/  MUFU.EX2 R231, R5 ;  /* 0x0000000500e77308 */ /* 0x0003e20000000800 */
[----:B------:R-:W-:Y:S01]  /*5130*/  ISETP.LT.OR P6, PT, R8, R205, P6 ;  /* 0x000000cd0800720c */ /* 0x000fe200037c1670 */
[----:B------:R-:W-:Y:S01]  /*5140*/  IMAD.WIDE.U32 R8, R141, -0x2daee0ad, RZ ;  /* 0xd2511f538d087825 */ /* 0x000fe200078e00ff */
[----:B------:R-:W-:Y:S02]  /*5150*/  FMNMX.FTZ R4, R169, R4, !PT ;  /* 0x00000004a9047209 */ /* 0x000fe40007810000 */
[----:B------:R-:W-:Y:S02]  /*5160*/  FSEL R68, R78, -INF , !P1 ;  /* 0xff8000004e447808 */ /* 0x000fe40004800000 */
[----:B------:R-:W-:Y:S02]  /*5170*/  LOP3.LUT R69, R9, UR17, R52, 0x96, !PT ;  /* 0x0000001109457c12 */ /* 0x000fe4000f8e9634 */
[----:B------:R-:W-:-:S02]  /*5180*/  LOP3.LUT R9, R59, UR18, R38, 0x96, !PT ;  /* 0x000000123b097c12 */ /* 0x000fc4000f8e9626 */
[----:B------:R-:W-:Y:S02]  /*5190*/  FMNMX.FTZ R4, R170, R4, !PT ;  /* 0x00000004aa047209 */ /* 0x000fe40007810000 */
[----:B------:R-:W-:Y:S01]  /*51a0*/  FSEL R139, R79, -INF , !P4 ;  /* 0xff8000004f8b7808 */ /* 0x000fe20006000000 */
[----:B------:R-:W-:Y:S01]  /*51b0*/  IMAD.WIDE.U32 R146, R9, -0x2daee0ad, RZ ;  /* 0xd2511f5309927825 */ /* 0x000fe200078e00ff */
[----:B------:R-:W-:Y:S01]  /*51c0*/  FSEL R163, R26, -INF , !P5 ;  /* 0xff8000001aa37808 */ /* 0x000fe20006800000 */
[----:B------:R-:W-:Y:S01]  /*51d0*/  SHFL.BFLY PT, R9, R71, 0x1, 0x1f ;  /* 0x0c201f0047097f89 */ /* 0x000fe200000e0000 */
[----:B-1----:R-:W-:Y:S02]  /*51e0*/  FMNMX.FTZ R5, R134, R7, !PT ;  /* 0x0000000786057209 */ /* 0x002fe40007810000 */
[----:B------:R-:W-:Y:S02]  /*51f0*/  LOP3.LUT R136, R147, UR15, R8, 0x96, !PT ;  /* 0x0000000f93887c12 */ /* 0x000fe4000f8e9608 */
[----:B------:R-:W-:Y:S01]  /*5200*/  FMNMX.FTZ R7, R123, R5, !PT ;  /* 0x000000057b077209 */ /* 0x000fe20007810000 */
[----:B------:R-:W-:Y:S01]  /*5210*/  FFMA.FTZ R5, R81, UR10, -R6 ;  /* 0x0000000a51057c23 */ /* 0x000fe20008010806 */
[----:B------:R-:W1:Y:S01]  /*5220*/  SHFL.BFLY PT, R8, R4, 0x2, 0x1f ;  /* 0x0c401f0004087f89 */ /* 0x000e6200000e0000 */
[----:B------:R-:W-:Y:S01]  /*5230*/  LOP3.LUT R16, R57, UR18, R38, 0x96, !PT ;  /* 0x0000001239107c12 */ /* 0x000fe2000f8e9626 */
[----:B------:R-:W-:Y:S01]  /*5240*/  IMAD.WIDE.U32 R136, R136, -0x326172a9, RZ ;  /* 0xcd9e8d5788887825 */ /* 0x000fe200078e00ff */
[----:B------:R-:W-:Y:S01]  /*5250*/  FMNMX.FTZ R7, R133, R7, !PT ;  /* 0x0000000785077209 */ /* 0x000fe20007810000 */
[----:B------:R3:W-:Y:S01]  /*5260*/  MUFU.EX2 R228, R5 ;  /* 0x0000000500e47308 */ /* 0x0007e20000000800 */
[----:B------:R-:W-:Y:S01]  /*5270*/  LOP3.LUT R0, R25, UR16, R58, 0x96, !PT ;  /* 0x0000001019007c12 */ /* 0x000fe2000f8e963a */
[----:B------:R-:W-:Y:S01]  /*5280*/  IMAD.WIDE.U32 R140, R16, -0x2daee0ad, RZ ;  /* 0xd2511f53108c7825 */ /* 0x000fe200078e00ff */
[----:B------:R-:W-:-:S02]  /*5290*/  FMNMX.FTZ R7, R159, R7, !PT ;  /* 0x000000079f077209 */ /* 0x000fc40007810000 */
[----:B------:R-:W-:Y:S01]  /*52a0*/  FSEL R167, R27, -INF , !P3 ;  /* 0xff8000001ba77808 */ /* 0x000fe20005800000 */
[----:B------:R-:W-:Y:S01]  /*52b0*/  IMAD.WIDE.U32 R14, R0, -0x2daee0ad, RZ ;  /* 0xd2511f53000e7825 */ /* 0x000fe200078e00ff */
[----:B------:R-:W-:-:S03]  /*52c0*/  FMNMX.FTZ R7, R151, R7, !PT ;  /* 0x0000000797077209 */ /* 0x000fc60007810000 */
[----:B------:R-:W-:Y:S01]  /*52d0*/  FFMA.FTZ R0, R72, UR10, -R6 ;  /* 0x0000000a48007c23 */ /* 0x000fe20008010806 */
[----:B------:R-:W-:Y:S02]  /*52e0*/  FSEL R164, R22, -INF , !P6 ;  /* 0xff80000016a47808 */ /* 0x000fe40007000000 */
[----:B------:R-:W-:Y:S01]  /*52f0*/  FMNMX.FTZ R7, R68, R7, !PT ;  /* 0x0000000744077209 */ /* 0x000fe20007810000 */
[----:B------:R4:W-:Y:S01]  /*5300*/  MUFU.EX2 R230, R0 ;  /* 0x0000000000e67308 */ /* 0x0009e20000000800 */
[----:B------:R-:W-:Y:S02]  /*5310*/  LOP3.LUT R156, R141, UR15, R12, 0x96, !PT ;  /* 0x0000000f8d9c7c12 */ /* 0x000fe4000f8e960c */
[----:B------:R-:W-:Y:S01]  /*5320*/  FMNMX.FTZ R7, R139, R7, !PT ;  /* 0x000000078b077209 */ /* 0x000fe20007810000 */
[----:B---3--:R-:W-:Y:S01]  /*5330*/  FFMA.FTZ R5, R74, UR10, -R6 ;  /* 0x0000000a4a057c23 */ /* 0x008fe20008010806 */
[----:B------:R-:W-:Y:S01]  /*5340*/  FSEL R165, R23, -INF , !P2 ;  /* 0xff80000017a57808 */ /* 0x000fe20005000000 */
[----:B--2---:R-:W-:Y:S01]  /*5350*/  IMAD R74, R241, 0x10000, R241 ;  /* 0x00010000f14a7824 */ /* 0x004fe200078e02f1 */
[----:B------:R-:W-:Y:S01]  /*5360*/  LOP3.LUT R12, R15, UR13, R20, 0x96, !PT ;  /* 0x0000000d0f0c7c12 */ /* 0x000fe2000f8e9614 */
[----:B------:R2:W-:Y:S01]  /*5370*/  MUFU.EX2 R227, R5 ;  /* 0x0000000500e37308 */ /* 0x0005e20000000800 */
[----:B------:R-:W-:Y:S01]  /*5380*/  IMAD.WIDE.U32 R20, R17, -0x326172a9, RZ ;  /* 0xcd9e8d5711147825 */ /* 0x000fe200078e00ff */
[----:B-1----:R-:W-:-:S02]  /*5390*/  FMNMX.FTZ R4, R4, R8, !PT ;  /* 0x0000000804047209 */ /* 0x002fc40007810000 */
[----:B------:R-:W-:Y:S01]  /*53a0*/  FMNMX.FTZ R71, R71, R9, !PT ;  /* 0x0000000947477209 */ /* 0x000fe20007810000 */
[----:B------:R-:W-:Y:S01]  /*53b0*/  IMAD.WIDE.U32 R16, R10, -0x326172a9, RZ ;  /* 0xcd9e8d570a107825 */ /* 0x000fe200078e00ff */
[----:B------:R-:W-:Y:S01]  /*53c0*/  LOP3.LUT R8, R21, UR16, R56, 0x96, !PT ;  /* 0x0000001015087c12 */ /* 0x000fe2000f8e9638 */
[----:B------:R-:W1:Y:S01]  /*53d0*/  SHFL.BFLY PT, R70, R4, 0x1, 0x1f ;  /* 0x0c201f0004467f89 */ /* 0x000e6200000e0000 */
[----:B------:R-:W-:Y:S01]  /*53e0*/  FSETP.NEU.FTZ.AND P1, PT, R71, -INF , PT ;  /* 0xff8000004700780b */ /* 0x000fe20003f3d000 */
[----:B----4-:R-:W-:Y:S01]  /*53f0*/  IMAD.IADD R0, R143, 0x1, R145 ;  /* 0x000000018f007824 */ /* 0x010fe200078e0291 */
[----:B------:R-:W-:Y:S01]  /*5400*/  LOP3.LUT R15, R17, UR14, R20, 0x96, !PT ;  /* 0x0000000e110f7c12 */ /* 0x000fe2000f8e9614 */
[----:B------:R-:W-:Y:S01]  /*5410*/  IMAD.WIDE.U32 R8, R8, -0x2daee0ad, RZ ;  /* 0xd2511f5308087825 */ /* 0x000fe200078e00ff */
[----:B------:R-:W-:Y:S02]  /*5420*/  LOP3.LUT R57, R13, UR17, R54, 0x96, !PT ;  /* 0x000000110d397c12 */ /* 0x000fe4000f8e9636 */
[----:B------:R-:W-:Y:S01]  /*5430*/  LEA R189, R0, UR4, 0x1 ;  /* 0x0000000400bd7c11 */ /* 0x000fe2000f8e08ff */
[----:B------:R-:W-:Y:S01]  /*5440*/  IMAD.WIDE.U32 R36, R15, -0x2daee0ad, RZ ;  /* 0xd2511f530f247825 */ /* 0x000fe200078e00ff */
[----:B------:R-:W-:-:S03]  /*5450*/  LOP3.LUT R10, R9, UR13, R28, 0x96, !PT ;  /* 0x0000000d090a7c12 */ /* 0x000fc6000f8e961c */
[----:B--2---:R-:W-:Y:S01]  /*5460*/  FFMA.FTZ R5, R75, UR10, -R6 ;  /* 0x0000000a4b057c23 */ /* 0x004fe20008010806 */
[----:B------:R-:W-:Y:S01]  /*5470*/  IMAD.WIDE.U32 R12, R12, -0x326172a9, RZ ;  /* 0xcd9e8d570c0c7825 */ /* 0x000fe200078e00ff */
[----:B------:R-:W-:Y:S02]  /*5480*/  LOP3.LUT R8, R37, UR5, R8, 0x96, !PT ;  /* 0x0000000525087c12 */ /* 0x000fe4000f8e9608 */
[----:B------:R2:W-:Y:S01]  /*5490*/  MUFU.EX2 R225, R5 ;  /* 0x0000000500e17308 */ /* 0x0005e20000000800 */
[----:B------:R-:W-:Y:S01]  /*54a0*/  IMAD.WIDE.U32 R10, R10, -0x326172a9, RZ ;  /* 0xcd9e8d570a0a7825 */ /* 0x000fe200078e00ff */
[----:B------:R-:W-:-:S03]  /*54b0*/  LOP3.LUT R22, R13, UR12, R18, 0x96, !PT ;  /* 0x0000000c0d167c12 */ /* 0x000fc6000f8e9612 */
[--C-:B------:R-:W-:Y:S01]  /*54c0*/  IMAD R190, R3, 0x2, R189.reuse ;  /* 0x0000000203be7824 */ /* 0x100fe200078e02bd */
[----:B------:R-:W-:Y:S01]  /*54d0*/  LOP3.LUT R21, R11, UR12, R16, 0x96, !PT ;  /* 0x0000000c0b157c12 */ /* 0x000fe2000f8e9610 */
[----:B------:R-:W-:Y:S01]  /*54e0*/  IMAD R192, R2, 0x2, R189 ;  /* 0x0000000202c07824 */ /* 0x000fe200078e02bd */
[----:B-1----:R-:W-:Y:S01]  /*54f0*/  FMNMX.FTZ R70, R4, R70, !PT ;  /* 0x0000004604467209 */ /* 0x002fe20007810000 */
[----:B------:R-:W-:Y:S01]  /*5500*/  IMAD R191, R2, 0x2, R190 ;  /* 0x0000000202bf7824 */ /* 0x000fe200078e02be */
[----:B------:R-:W-:Y:S01]  /*5510*/  LDSM.16.MT88.4 R32, [R190+0x6000] ;  /* 0x00600000be20783b */ /* 0x000fe20000004200 */
[----:B------:R-:W-:-:S04]  /*5520*/  IMAD.WIDE.U32 R156, R156, -0x326172a9, RZ ;  /* 0xcd9e8d579c9c7825 */ /* 0x000fc800078e00ff */
[----:B------:R-:W-:Y:S01]  /*5530*/  FMUL.FTZ R4, R70, UR10 ;  /* 0x0000000a46047c20 */ /* 0x000fe20008410000 */
[----:B------:R-:W-:Y:S01]  /*5540*/  LDSM.16.MT88.4 R40, [R191+0x6000] ;  /* 0x00600000bf28783b */ /* 0x000fe20000004200 */
[----:B--2---:R-:W-:Y:S01]  /*5550*/  FMNMX.FTZ R5, R163, R7, !PT ;  /* 0x00000007a3057209 */ /* 0x004fe20007810000 */
[----:B------:R-:W-:-:S03]  /*5560*/  FFMA.FTZ R7, R45, UR10, -R6 ;  /* 0x0000000a2d077c23 */ /* 0x000fc60008010806 */
[----:B------:R-:W-:Y:S01]  /*5570*/  FMNMX.FTZ R5, R167, R5, !PT ;  /* 0x00000005a7057209 */ /* 0x000fe20007810000 */
[----:B------:R1:W-:Y:S03]  /*5580*/  MUFU.EX2 R226, R7 ;  /* 0x0000000700e27308 */ /* 0x0003e60000000800 */
[----:B------:R-:W-:Y:S01]  /*5590*/  FMNMX.FTZ R72, R164, R5, !PT ;  /* 0x00000005a4487209 */ /* 0x000fe20007810000 */
[----:B------:R-:W-:-:S03]  /*55a0*/  FMUL.FTZ R5, R71, UR10 ;  /* 0x0000000a47057c20 */ /* 0x000fc60008410000 */
[----:B------:R-:W-:Y:S02]  /*55b0*/  FMNMX.FTZ R72, R165, R72, !PT ;  /* 0x00000048a5487209 */ /* 0x000fe40007810000 */
[----:B------:R-:W-:Y:S02]  /*55c0*/  FSEL R5, R5, RZ, P1 ;  /* 0x000000ff05057208 */ /* 0x000fe40000800000 */
[----:B------:R-:W-:Y:S01]  /*55d0*/  FSETP.NEU.FTZ.AND P1, PT, R70, -INF , PT ;  /* 0xff8000004600780b */ /* 0x000fe20003f3d000 */
[----:B------:R-:W2:Y:S02]  /*55e0*/  SHFL.BFLY PT, R17, R72, 0x2, 0x1f ;  /* 0x0c401f0048117f89 */ /* 0x000ea400000e0000 */
[----:B------:R-:W-:Y:S01]  /*55f0*/  FFMA.FTZ R9, R82, UR10, -R5 ;  /* 0x0000000a52097c23 */ /* 0x000fe20008010805 */
[----:B------:R-:W-:Y:S01]  /*5600*/  FSEL R4, R4, RZ, P1 ;  /* 0x000000ff04047208 */ /* 0x000fe20000800000 */
[----:B-1----:R-:W-:Y:S02]  /*5610*/  FFMA.FTZ R7, R44, UR10, -R6 ;  /* 0x0000000a2c077c23 */ /* 0x002fe40008010806 */
[----:B------:R1:W-:Y:S02]  /*5620*/  MUFU.EX2 R224, R9 ;  /* 0x0000000900e07308 */ /* 0x0003e40000000800 */
[----:B------:R-:W-:-:S06]  /*5630*/  FFMA.FTZ R0, R101, UR10, -R4 ;  /* 0x0000000a65007c23 */ /* 0x000fcc0008010804 */
[----:B------:R3:W-:Y:S08]  /*5640*/  MUFU.EX2 R229, R7 ;  /* 0x0000000700e57308 */ /* 0x0007f00000000800 */
[----:B------:R4:W-:Y:S01]  /*5650*/  MUFU.EX2 R216, R0 ;  /* 0x0000000000d87308 */ /* 0x0009e20000000800 */
[----:B-1----:R-:W-:Y:S01]  /*5660*/  IMAD.WIDE.U32 R8, R8, -0x326172a9, RZ ;  /* 0xcd9e8d5708087825 */ /* 0x002fe200078e00ff */
[----:B--2---:R-:W-:-:S02]  /*5670*/  FMNMX.FTZ R72, R72, R17, !PT ;  /* 0x0000001148487209 */ /* 0x004fc40007810000 */
[----:B------:R-:W-:-:S03]  /*5680*/  SHF.R.U32.HI R11, RZ, 0x10, R8 ;  /* 0x00000010ff0b7819 */ /* 0x000fc60000011608 */
[----:B------:R-:W1:Y:S01]  /*5690*/  SHFL.BFLY PT, R18, R72, 0x1, 0x1f ;  /* 0x0c201f0048127f89 */ /* 0x000e6200000e0000 */
[----:B------:R-:W-:Y:S02]  /*56a0*/  LOP3.LUT R20, R8, 0xff, RZ, 0xc0, !PT ;  /* 0x000000ff08147812 */ /* 0x000fe400078ec0ff */
[----:B---3--:R-:W-:Y:S02]  /*56b0*/  LOP3.LUT R7, R19, UR14, R24, 0x96, !PT ;  /* 0x0000000e13077c12 */ /* 0x008fe4000f8e9618 */
[----:B------:R-:W-:Y:S01]  /*56c0*/  LOP3.LUT R16, R11, 0xff, RZ, 0xc0, !PT ;  /* 0x000000ff0b107812 */ /* 0x000fe200078ec0ff */
[----:B------:R-:W2:Y:S01]  /*56d0*/  LDSM.16.MT88.4 R24, [R189+0x6000] ;  /* 0x00600000bd18783b */ /* 0x000ea20000004200 */
[----:B------:R-:W-:Y:S01]  /*56e0*/  SHF.R.U32.HI R19, RZ, 0x18, R8 ;  /* 0x00000018ff137819 */ /* 0x000fe20000011608 */
[----:B------:R-:W-:-:S04]  /*56f0*/  IMAD.WIDE.U32 R38, R7, -0x2daee0ad, RZ ;  /* 0xd2511f5307267825 */ /* 0x000fc800078e00ff */
[----:B------:R-:W-:Y:S01]  /*5700*/  FFMA.FTZ R7, R92, UR10, -R5 ;  /* 0x0000000a5c077c23 */ /* 0x000fe20008010805 */
[----:B------:R-:W-:-:S03]  /*5710*/  PRMT R16, R16, 0x5410, R19 ;  /* 0x0000541010107816 */ /* 0x000fc60000000013 */
[----:B------:R3:W5:Y:S01]  /*5720*/  MUFU.EX2 R223, R7 ;  /* 0x0000000700df7308 */ /* 0x0007620000000800 */
[----:B------:R-:W-:Y:S02]  /*5730*/  LOP3.LUT R14, R39, UR5, R14, 0x96, !PT ;  /* 0x00000005270e7c12 */ /* 0x000fe4000f8e960e */
[----:B------:R-:W-:-:S03]  /*5740*/  HSET2.LE.AND R2, R16, R74, PT ;  /* 0x0000004a10027233 */ /* 0x000fc60003803000 */
[----:B------:R-:W-:Y:S01]  /*5750*/  IMAD.WIDE.U32 R14, R14, -0x326172a9, RZ ;  /* 0xcd9e8d570e0e7825 */ /* 0x000fe200078e00ff */
[----:B-1----:R-:W-:-:S04]  /*5760*/  FMNMX.FTZ R72, R72, R18, !PT ;  /* 0x0000001248487209 */ /* 0x002fc80007810000 */
[----:B------:R-:W-:Y:S02]  /*5770*/  LOP3.LUT R12, R15, UR21, R12, 0x96, !PT ;  /* 0x000000150f0c7c12 */ /* 0x000fe4000f8e960c */
[C---:B------:R-:W-:Y:S01]  /*5780*/  FSETP.NEU.FTZ.AND P1, PT, R72.reuse, -INF , PT ;  /* 0xff8000004800780b */ /* 0x040fe20003f3d000 */
[----:B----4-:R-:W-:Y:S01]  /*5790*/  FMUL.FTZ R0, R72, UR10 ;  /* 0x0000000a48007c20 */ /* 0x010fe20008410000 */
[----:B---3--:R-:W-:Y:S01]  /*57a0*/  FFMA.FTZ R7, R83, UR10, -R5 ;  /* 0x0000000a53077c23 */ /* 0x008fe20008010805 */
[----:B------:R-:W-:Y:S02]  /*57b0*/  LOP3.LUT R19, R14, 0xff, RZ, 0xc0, !PT ;  /* 0x000000ff0e137812 */ /* 0x000fe400078ec0ff */
[----:B------:R-:W-:Y:S01]  /*57c0*/  SHF.R.U32.HI R23, RZ, 0x18, R14 ;  /* 0x00000018ff177819 */ /* 0x000fe2000001160e */
[----:B------:R1:W-:Y:S01]  /*57d0*/  MUFU.EX2 R222, R7 ;  /* 0x0000000700de7308 */ /* 0x0003e20000000800 */
[----:B------:R-:W-:-:S05]  /*57e0*/  FSEL R0, R0, RZ, P1 ;  /* 0x000000ff00007208 */ /* 0x000fca0000800000 */
[----:B------:R-:W-:-:S04]  /*57f0*/  FFMA.FTZ R16, R103, UR10, -R0 ;  /* 0x0000000a67107c23 */ /* 0x000fc80008010800 */
[----:B------:R-:W-:Y:S01]  /*5800*/  MUFU.EX2 R213, R16 ;  /* 0x0000001000d57308 */ /* 0x000fe20000000800 */
[----:B-1----:R-:W-:-:S07]  /*5810*/  FFMA.FTZ R7, R93, UR10, -R5 ;  /* 0x0000000a5d077c23 */ /* 0x002fce0008010805 */
[----:B------:R1:W3:Y:S02]  /*5820*/  MUFU.EX2 R221, R7 ;  /* 0x0000000700dd7308 */ /* 0x0002e40000000800 */
[----:B-1----:R-:W-:Y:S01]  /*5830*/  LOP3.LUT R7, R9, UR21, R10, 0x96, !PT ;  /* 0x0000001509077c12 */ /* 0x002fe2000f8e960a */
[--C-:B------:R-:W-:Y:S01]  /*5840*/  FFMA.FTZ R10, R100, UR10, -R4.reuse ;  /* 0x0000000a640a7c23 */ /* 0x100fe20008010804 */
[----:B------:R-:W-:Y:S02]  /*5850*/  LOP3.LUT R9, R8, 0xffff, RZ, 0xc0, !PT ;  /* 0x0000ffff08097812 */ /* 0x000fe400078ec0ff */
[----:B------:R-:W-:Y:S02]  /*5860*/  SHF.R.U32.HI R11, RZ, 0x10, R7 ;  /* 0x00000010ff0b7819 */ /* 0x000fe40000011607 */
[----:B------:R1:W-:Y:S01]  /*5870*/  MUFU.EX2 R219, R10 ;  /* 0x0000000a00db7308 */ /* 0x0003e20000000800 */
[----:B------:R-:W-:Y:S01]  /*5880*/  SHF.R.U32.HI R17, RZ, 0x8, R9 ;  /* 0x00000008ff117819 */ /* 0x000fe20000011609 */
[----:B------:R-:W-:Y:S01]  /*5890*/  FFMA.FTZ R9, R94, UR10, -R4 ;  /* 0x0000000a5e097c23 */ /* 0x000fe20008010804 */
[----:B------:R-:W-:-:S02]  /*58a0*/  LOP3.LUT R8, R7, 0xffff, RZ, 0xc0, !PT ;  /* 0x0000ffff07087812 */ /* 0x000fc400078ec0ff */
[----:B------:R-:W-:Y:S02]  /*58b0*/  LOP3.LUT R13, R7, 0xff, RZ, 0xc0, !PT ;  /* 0x000000ff070d7812 */ /* 0x000fe400078ec0ff */
[----:B------:R-:W-:Y:S01]  /*58c0*/  SHF.R.U32.HI R8, RZ, 0x8, R8 ;  /* 0x00000008ff087819 */ /* 0x000fe20000011608 */
[----:B------:R4:W2:Y:S03]  /*58d0*/  MUFU.EX2 R218, R9 ;  /* 0x0000000900da7308 */ /* 0x0008a60000000800 */
[----:B------:R-:W-:Y:S01]  /*58e0*/  PRMT R13, R13, 0x5410, R8 ;  /* 0x000054100d0d7816 */ /* 0x000fe20000000008 */
[----:B------:R-:W-:Y:S02]  /*58f0*/  FFMA.FTZ R8, R30, UR10, -R6 ;  /* 0x0000000a1e087c23 */ /* 0x000fe40008010806 */
[----:B------:R-:W2:Y:S02]  /*5900*/  LDSM.16.MT88.4 R28, [R192+0x6000] ;  /* 0x00600000c01c783b */ /* 0x000ea40000004200 */
[----:B------:R5:W-:Y:S01]  /*5910*/  MUFU.EX2 R220, R8 ;  /* 0x0000000800dc7308 */ /* 0x000be20000000800 */
[----:B-1----:R-:W-:-:S02]  /*5920*/  SHF.R.U32.HI R10, RZ, 0x18, R7 ;  /* 0x00000018ff0a7819 */ /* 0x002fc40000011607 */
[----:B------:R-:W-:Y:S02]  /*5930*/  LOP3.LUT R7, R11, 0xff, RZ, 0xc0, !PT ;  /* 0x000000ff0b077812 */ /* 0x000fe400078ec0ff */
[----:B------:R-:W-:Y:S01]  /*5940*/  PRMT R11, R20, 0x5410, R17 ;  /* 0x00005410140b7816 */ /* 0x000fe20000000011 */
[----:B------:R-:W-:Y:S01]  /*5950*/  IMAD.WIDE.U32 R16, R22, -0x2daee0ad, RZ ;  /* 0xd2511f5316107825 */ /* 0x000fe200078e00ff */
[----:B------:R-:W-:-:S03]  /*5960*/  SHF.R.U32.HI R20, RZ, 0x10, R14 ;  /* 0x00000010ff147819 */ /* 0x000fc6000001160e */
[----:B----4-:R-:W-:Y:S01]  /*5970*/  FFMA.FTZ R9, R95, UR10, -R4 ;  /* 0x0000000a5f097c23 */ /* 0x010fe20008010804 */
[----:B------:R-:W-:Y:S02]  /*5980*/  HSET2.LE.AND R3, R11, R74, PT ;  /* 0x0000004a0b037233 */ /* 0x000fe40003803000 */
[----:B------:R-:W-:Y:S01]  /*5990*/  LOP3.LUT R22, R20, 0xff, RZ, 0xc0, !PT ;  /* 0x000000ff14167812 */ /* 0x000fe200078ec0ff */
[----:B------:R1:W4:Y:S01]  /*59a0*/  MUFU.EX2 R217, R9 ;  /* 0x0000000900d97308 */ /* 0x0003220000000800 */
[----:B------:R-:W-:Y:S02]  /*59b0*/  LOP3.LUT R20, R12, 0xff, RZ, 0xc0, !PT ;  /* 0x000000ff0c147812 */ /* 0x000fe400078ec0ff */
[----:B------:R-:W-:Y:S02]  /*59c0*/  LOP3.LUT R18, R17, UR23, R38, 0x96, !PT ;  /* 0x0000001711127c12 */ /* 0x000fe4000f8e9626 */
[----:B-----5:R-:W-:Y:S02]  /*59d0*/  F2FP.F16.F32.PACK_AB R8, R223, R224 ;  /* 0x000000e0df08723e */ /* 0x020fe400000000ff */
[----:B-1----:R-:W-:-:S02]  /*59e0*/  PRMT R9, R7, 0x5410, R10 ;  /* 0x0000541007097816 */ /* 0x002fc4000000000a */
[----:B---3--:R-:W-:-:S03]  /*59f0*/  F2FP.F16.F32.PACK_AB R7, R221, R222 ;  /* 0x000000dedd07723e */ /* 0x008fc600000000ff */
[--C-:B------:R-:W-:Y:S02]  /*5a00*/  HSET2.LE.AND R9, R9, R74.reuse, PT ;  /* 0x0000004a09097233 */ /* 0x100fe40003803000 */
[----:B------:R-:W-:Y:S01]  /*5a10*/  LOP3.LUT R10, R3, R7, RZ, 0xc0, !PT ;  /* 0x00000007030a7212 */ /* 0x000fe200078ec0ff */
[--C-:B------:R-:W-:Y:S01]  /*5a20*/  FFMA.FTZ R3, R105, UR10, -R0.reuse ;  /* 0x0000000a69037c23 */ /* 0x100fe20008010800 */
[----:B------:R-:W-:Y:S02]  /*5a30*/  HSET2.LE.AND R7, R13, R74, PT ;  /* 0x0000004a0d077233 */ /* 0x000fe40003803000 */
[----:B--2---:R-:W-:Y:S01]  /*5a40*/  F2FP.F16.F32.PACK_AB R13, R218, R219 ;  /* 0x000000dbda0d723e */ /* 0x004fe200000000ff */
[----:B------:R4:W1:Y:S02]  /*5a50*/  MUFU.EX2 R215, R3 ;  /* 0x0000000300d77308 */ /* 0x0008640000000800 */
[----:B------:R-:W-:Y:S01]  /*5a60*/  LOP3.LUT R8, R7, R8, RZ, 0xc0, !PT ;  /* 0x0000000807087212 */ /* 0x000fe200078ec0ff */
[----:B------:R-:W-:Y:S01]  /*5a70*/  FFMA.FTZ R7, R106, UR10, -R0 ;  /* 0x0000000a6a077c23 */ /* 0x000fe20008010800 */
[----:B------:R-:W-:-:S02]  /*5a80*/  LOP3.LUT R9, R9, R13, RZ, 0xc0, !PT ;  /* 0x0000000d09097212 */ /* 0x000fc400078ec0ff */
[----:B------:R-:W-:Y:S01]  /*5a90*/  LOP3.LUT R13, R14, 0xffff, RZ, 0xc0, !PT ;  /* 0x0000ffff0e0d7812 */ /* 0x000fe200078ec0ff */
[----:B------:R-:W-:Y:S01]  /*5aa0*/  FFMA.FTZ R14, R104, UR10, -R5 ;  /* 0x0000000a680e7c23 */ /* 0x000fe20008010805 */
[----:B------:R2:W-:Y:S02]  /*5ab0*/  MUFU.EX2 R211, R7 ;  /* 0x0000000700d37308 */ /* 0x0005e40000000800 */
[----:B------:R-:W-:Y:S01]  /*5ac0*/  SHF.R.U32.HI R15, RZ, 0x8, R13 ;  /* 0x00000008ff0f7819 */ /* 0x000fe2000001160d */
[----:B------:R-:W-:-:S05]  /*5ad0*/  FFMA.FTZ R13, R102, UR10, -R0 ;  /* 0x0000000a660d7c23 */ /* 0x000fca0008010800 */
[----:B------:R3:W5:Y:S01]  /*5ae0*/  MUFU.EX2 R187, R13 ;  /* 0x0000000d00bb7308 */ /* 0x0007620000000800 */
[----:B----4-:R-:W-:-:S04]  /*5af0*/  F2FP.F16.F32.PACK_AB R3, R216, R217 ;  /* 0x000000d9d803723e */ /* 0x010fc800000000ff */
[----:B------:R-:W-:Y:S01]  /*5b00*/  LOP3.LUT R11, R2, R3, RZ, 0xc0, !PT ;  /* 0x00000003020b7212 */ /* 0x000fe200078ec0ff */
[----:B------:R-:W-:Y:S01]  /*5b10*/  IMAD.WIDE.U32 R2, R21, -0x2daee0ad, RZ ;  /* 0xd2511f5315027825 */ /* 0x000fe200078e00ff */
[----:B------:R-:W-:Y:S01]  /*5b20*/  PRMT R21, R19, 0x5410, R15 ;  /* 0x0000541013157816 */ /* 0x000fe2000000000f */
[----:B------:R4:W-:Y:S01]  /*5b30*/  MUFU.EX2 R201, R14 ;  /* 0x0000000e00c97308 */ /* 0x0009e20000000800 */
[--C-:B------:R-:W-:Y:S02]  /*5b40*/  SHF.R.U32.HI R15, RZ, 0x10, R12.reuse ;  /* 0x00000010ff0f7819 */ /* 0x100fe4000001160c */
[----:B------:R-:W-:Y:S01]  /*5b50*/  SHF.R.U32.HI R19, RZ, 0x18, R12 ;  /* 0x00000018ff137819 */ /* 0x000fe2000001160c */
[C---:B------:R-:W-:Y:S01]  /*5b60*/  HMMA.16816.F32 R84, R8.reuse, R24, RZ ;  /* 0x000000180854723c */ /* 0x040fe200000018ff */
[----:B--2---:R-:W-:Y:S02]  /*5b70*/  LOP3.LUT R7, R3, UR23, R36, 0x96, !PT ;  /* 0x0000001703077c12 */ /* 0x004fe4000f8e9624 */
[----:B------:R-:W-:Y:S01]  /*5b80*/  LOP3.LUT R3, R2, 0xffff, RZ, 0xc0, !PT ;  /* 0x0000ffff02037812 */ /* 0x000fe200078ec0ff */
[----:B------:R-:W2:Y:S01]  /*5b90*/  LDSM.16.MT88.4 R36, [R192+0x6800] ;  /* 0x00680000c024783b */ /* 0x000ea20000004200 */
[----:B---3--:R-:W-:Y:S01]  /*5ba0*/  LOP3.LUT R13, R12, 0xffff, RZ, 0xc0, !PT ;  /* 0x0000ffff0c0d7812 */ /* 0x008fe200078ec0ff */
[----:B------:R-:W-:Y:S03]  /*5bb0*/  HMMA.16816.F32 R104, R8, R28, RZ ;  /* 0x0000001c0868723c */ /* 0x000fe600000018ff */
[----:B------:R-:W-:Y:S01]  /*5bc0*/  SHF.R.U32.HI R12, RZ, 0x8, R13 ;  /* 0x00000008ff0c7819 */ /* 0x000fe2000001160d */
[----:B------:R-:W-:-:S02]  /*5bd0*/  FFMA.FTZ R13, R46, UR10, -R5 ;  /* 0x0000000a2e0d7c23 */ /* 0x000fc40008010805 */
[C---:B------:R-:W-:Y:S01]  /*5be0*/  HMMA.16816.F32 R92, R8.reuse, R32, RZ ;  /* 0x00000020085c723c */ /* 0x040fe200000018ff */
[----:B----4-:R-:W-:Y:S01]  /*5bf0*/  LOP3.LUT R14, R15, 0xff, RZ, 0xc0, !PT ;  /* 0x000000ff0f0e7812 */ /* 0x010fe200078ec0ff */
[----:B------:R3:W-:Y:S01]  /*5c00*/  MUFU.EX2 R202, R13 ;  /* 0x0000000d00ca7308 */ /* 0x0007e20000000800 */
[----:B------:R-:W-:Y:S02]  /*5c10*/  PRMT R12, R20, 0x5410, R12 ;  /* 0x00005410140c7816 */ /* 0x000fe4000000000c */
[----:B------:R-:W-:Y:S01]  /*5c20*/  PRMT R15, R22, 0x5410, R23 ;  /* 0x00005410160f7816 */ /* 0x000fe20000000017 */
[C---:B------:R-:W-:Y:S01]  /*5c30*/  HMMA.16816.F32 R88, R8.reuse, R40, RZ ;  /* 0x000000280858723c */ /* 0x040fe200000018ff */
[----:B------:R-:W-:Y:S02]  /*5c40*/  PRMT R22, R14, 0x5410, R19 ;  /* 0x000054100e167816 */ /* 0x000fe40000000013 */
[--C-:B------:R-:W-:Y:S01]  /*5c50*/  HSET2.LE.AND R14, R21, R74.reuse, PT ;  /* 0x0000004a150e7233 */ /* 0x100fe20003803000 */
[----:B------:R-:W-:Y:S01]  /*5c60*/  FFMA.FTZ R21, R49, UR10, -R5 ;  /* 0x0000000a31157c23 */ /* 0x000fe20008010805 */
[----:B------:R-:W-:Y:S01]  /*5c70*/  HSET2.LE.AND R19, R12, R74, PT ;  /* 0x0000004a0c137233 */ /* 0x000fe20003803000 */
[----:B------:R-:W-:Y:S01]  /*5c80*/  HMMA.16816.F32 R96, R8, R26, RZ ;  /* 0x0000001a0860723c */ /* 0x000fe200000018ff */
[----:B------:R-:W-:Y:S01]  /*5c90*/  F2FP.F16.F32.PACK_AB R12, R227, R228 ;  /* 0x000000e4e30c723e */ /* 0x000fe200000000ff */
[----:B------:R4:W-:Y:S01]  /*5ca0*/  MUFU.EX2 R186, R21 ;  /* 0x0000001500ba7308 */ /* 0x0009e20000000800 */
[----:B------:R-:W-:-:S02]  /*5cb0*/  F2FP.F16.F32.PACK_AB R20, R230, R231 ;  /* 0x000000e7e614723e */ /* 0x000fc400000000ff */
[----:B------:R-:W-:Y:S01]  /*5cc0*/  HSET2.LE.AND R15, R15, R74, PT ;  /* 0x0000004a0f0f7233 */ /* 0x000fe20003803000 */
[C---:B------:R-:W-:Y:S01]  /*5cd0*/  HMMA.16816.F32 R80, R8.reuse, R30, RZ ;  /* 0x0000001e0850723c */ /* 0x040fe200000018ff */
[----:B---3--:R-:W-:Y:S01]  /*5ce0*/  FFMA.FTZ R13, R48, UR10, -R5 ;  /* 0x0000000a300d7c23 */ /* 0x008fe20008010805 */
[----:B------:R-:W-:Y:S02]  /*5cf0*/  LOP3.LUT R14, R14, R12, RZ, 0xc0, !PT ;  /* 0x0000000c0e0e7212 */ /* 0x000fe400078ec0ff */
[----:B------:R-:W-:Y:S01]  /*5d00*/  LOP3.LUT R12, R19, R20, RZ, 0xc0, !PT ;  /* 0x00000014130c7212 */ /* 0x000fe200078ec0ff */
[----:B------:R5:W-:Y:S01]  /*5d10*/  MUFU.EX2 R200, R13 ;  /* 0x0000000d00c87308 */ /* 0x000be20000000800 */
[----:B------:R-:W-:Y:S01]  /*5d20*/  FFMA.FTZ R20, R108, UR10, -R4 ;  /* 0x0000000a6c147c23 */ /* 0x000fe20008010804 */
[----:B-1----:R-:W-:Y:S01]  /*5d30*/  F2FP.F16.F32.PACK_AB R19, R213, R215 ;  /* 0x000000d7d513723e */ /* 0x002fe200000000ff */
[C---:B------:R-:W-:Y:S05]  /*5d40*/  HMMA.16816.F32 R100, R8.reuse, R34, RZ ;  /* 0x000000220864723c */ /* 0x040fea00000018ff */
[----:B------:R1:W-:Y:S01]  /*5d50*/  MUFU.EX2 R185, R20 ;  /* 0x0000001400b97308 */ /* 0x0003e20000000800 */
[----:B----4-:R-:W-:Y:S01]  /*5d60*/  LOP3.LUT R21, R2, 0xff, RZ, 0xc0, !PT ;  /* 0x000000ff02157812 */ /* 0x010fe200078ec0ff */
[----:B------:R-:W-:Y:S01]  /*5d70*/  HMMA.16816.F32 R76, R8, R42, RZ ;  /* 0x0000002a084c723c */ /* 0x000fe200000018ff */
[----:B-----5:R-:W-:-:S06]  /*5d80*/  F2FP.F16.F32.PACK_AB R13, R187, R211 ;  /* 0x000000d3bb0d723e */ /* 0x020fcc00000000ff */
[----:B------:R-:W-:Y:S02]  /*5d90*/  LOP3.LUT R11, R7, 0xff, RZ, 0xc0, !PT ;  /* 0x000000ff070b7812 */ /* 0x000fe400078ec0ff */
[----:B------:R-:W-:Y:S02]  /*5da0*/  LOP3.LUT R15, R15, R13, RZ, 0xc0, !PT ;  /* 0x0000000d0f0f7212 */ /* 0x000fe400078ec0ff */
[----:B------:R-:W-:Y:S02]  /*5db0*/  HSET2.LE.AND R13, R22, R74, PT ;  /* 0x0000004a160d7233 */ /* 0x000fe40003803000 */
[----:B-1----:R-:W-:Y:S01]  /*5dc0*/  SHF.R.U32.HI R20, RZ, 0x8, R3 ;  /* 0x00000008ff147819 */ /* 0x002fe20000011603 */
[----:B------:R-:W-:Y:S01]  /*5dd0*/  FFMA.FTZ R3, R47, UR10, -R4 ;  /* 0x0000000a2f037c23 */ /* 0x000fe20008010804 */
[--C-:B------:R-:W-:Y:S01]  /*5de0*/  SHF.R.U32.HI R22, RZ, 0x18, R2.reuse ;  /* 0x00000018ff167819 */ /* 0x100fe20000011602 */
[----:B------:R-:W-:Y:S01]  /*5df0*/  LDSM.16.MT88.4 R44, [R190+0x6800] ;  /* 0x00680000be2c783b */ /* 0x000fe20000004200 */
[----:B------:R-:W-:Y:S01]  /*5e00*/  LOP3.LUT R13, R13, R19, RZ, 0xc0, !PT ;  /* 0x000000130d0d7212 */ /* 0x000fe200078ec0ff */
[----:B------:R1:W3:Y:S01]  /*5e10*/  MUFU.EX2 R183, R3 ;  /* 0x0000000300b77308 */ /* 0x0002e20000000800 */
[----:B------:R-:W-:-:S02]  /*5e20*/  SHF.R.U32.HI R19, RZ, 0x10, R2 ;  /* 0x00000010ff137819 */ /* 0x000fc40000011602 */
[----:B------:R-:W-:Y:S02]  /*5e30*/  LOP3.LUT R2, R7, 0xffff, RZ, 0xc0, !PT ;  /* 0x0000ffff07027812 */ /* 0x000fe400078ec0ff */
[--C-:B------:R-:W-:Y:S01]  /*5e40*/  SHF.R.U32.HI R8, RZ, 0x10, R7.reuse ;  /* 0x00000010ff087819 */ /* 0x100fe20000011607 */
[C---:B------:R-:W-:Y:S01]  /*5e50*/  HMMA.16816.F32 R60, R12.reuse, R28, RZ ;  /* 0x0000001c0c3c723c */ /* 0x040fe200000018ff */
[----:B------:R-:W-:Y:S01]  /*5e60*/  SHF.R.U32.HI R9, RZ, 0x18, R7 ;  /* 0x00000018ff097819 */ /* 0x000fe20000011607 */
[----:B------:R-:W-:Y:S01]  /*5e70*/  FFMA.FTZ R7, R51, UR10, -R4 ;  /* 0x0000000a33077c23 */ /* 0x000fe20008010804 */
[----:B------:R-:W-:Y:S02]  /*5e80*/  PRMT R20, R21, 0x5410, R20 ;  /* 0x0000541015147816 */ /* 0x000fe40000000014 */
[----:B------:R-:W-:Y:S01]  /*5e90*/  LOP3.LUT R10, R19, 0xff, RZ, 0xc0, !PT ;  /* 0x000000ff130a7812 */ /* 0x000fe200078ec0ff */
[----:B------:R4:W-:Y:S01]  /*5ea0*/  MUFU.EX2 R182, R7 ;  /* 0x0000000700b67308 */ /* 0x0009e20000000800 */
[----:B------:R-:W-:Y:S01]  /*5eb0*/  HMMA.16816.F32 R112, R12, R30, RZ ;  /* 0x0000001e0c70723c */ /* 0x000fe200000018ff */
[----:B-1----:R-:W-:Y:S01]  /*5ec0*/  FFMA.FTZ R3, R50, UR10, -R4 ;  /* 0x0000000a32037c23 */ /* 0x002fe20008010804 */
[----:B---3--:R-:W-:-:S04]  /*5ed0*/  F2FP.F16.F32.PACK_AB R19, R183, R185 ;  /* 0x000000b9b713723e */ /* 0x008fc800000000ff */
[C---:B------:R-:W-:Y:S01]  /*5ee0*/  HMMA.16816.F32 R64, R12.reuse, R24, RZ ;  /* 0x000000180c40723c */ /* 0x040fe200000018ff */
[----:B------:R-:W1:Y:S01]  /*5ef0*/  LDSM.16.MT88.4 R48, [R191+0x6800] ;  /* 0x00680000bf30783b */ /* 0x000e620000004200 */
[----:B------:R3:W5:Y:S04]  /*5f00*/  MUFU.EX2 R184, R3 ;  /* 0x0000000300b87308 */ /* 0x0007680000000800 */
[----:B------:R-:W-:Y:S01]  /*5f10*/  HMMA.16816.F32 R108, R12, R26, RZ ;  /* 0x0000001a0c6c723c */ /* 0x000fe200000018ff */
[----:B------:R-:W1:Y:S01]  /*5f20*/  LDSM.16.MT88.4 R24, [R189+0x6800] ;  /* 0x00680000bd18783b */ /* 0x000e620000004200 */
[----:B----4-:R-:W-:-:S04]  /*5f30*/  FFMA.FTZ R7, R117, UR10, -R6 ;  /* 0x0000000a75077c23 */ /* 0x010fc80008010806 */
[C---:B------:R-:W-:Y:S01]  /*5f40*/  HMMA.16816.F32 R52, R12.reuse, R32, RZ ;  /* 0x000000200c34723c */ /* 0x040fe200000018ff */
[----:B------:R4:W-:Y:S05]  /*5f50*/  MUFU.EX2 R181, R7 ;  /* 0x0000000700b57308 */ /* 0x0009ea0000000800 */
[C---:B------:R-:W-:Y:S01]  /*5f60*/  HMMA.16816.F32 R124, R12.reuse, R34, RZ ;  /* 0x000000220c7c723c */ /* 0x040fe200000018ff */
[----:B---3--:R-:W-:Y:S01]  /*5f70*/  SHF.R.U32.HI R3, RZ, 0x8, R2 ;  /* 0x00000008ff037819 */ /* 0x008fe20000011602 */
[----:B------:R-:W-:Y:S01]  /*5f80*/  LDSM.16.MT88.4 R32, [R191+0x7000] ;  /* 0x00700000bf20783b */ /* 0x000fe20000004200 */
[----:B------:R-:W-:Y:S02]  /*5f90*/  LOP3.LUT R2, R8, 0xff, RZ, 0xc0, !PT ;  /* 0x000000ff08027812 */ /* 0x000fe400078ec0ff */
[----:B------:R-:W-:Y:S01]  /*5fa0*/  PRMT R11, R11, 0x5410, R3 ;  /* 0x000054100b0b7816 */ /* 0x000fe20000000003 */
[----:B------:R-:W-:Y:S01]  /*5fb0*/  HMMA.16816.F32 R28, R12, R40, RZ ;  /* 0x000000280c1c723c */ /* 0x000fe200000018ff */
[----:B------:R-:W-:-:S02]  /*5fc0*/  PRMT R9, R2, 0x5410, R9 ;  /* 0x0000541002097816 */ /* 0x000fc40000000009 */
[--C-:B------:R-:W-:Y:S01]  /*5fd0*/  HSET2.LE.AND R2, R20, R74.reuse, PT ;  /* 0x0000004a14027233 */ /* 0x100fe20003803000 */
[----:B------:R-:W-:Y:S01]  /*5fe0*/  FFMA.FTZ R20, R118, UR10, -R0 ;  /* 0x0000000a76147c23 */ /* 0x000fe20008010800 */
[----:B------:R-:W-:Y:S02]  /*5ff0*/  F2FP.F16.F32.PACK_AB R3, R186, R200 ;  /* 0x000000c8ba03723e */ /* 0x000fe400000000ff */
[----:B------:R-:W-:Y:S01]  /*6000*/  PRMT R8, R10, 0x5410, R22 ;  /* 0x000054100a087816 */ /* 0x000fe20000000016 */
[----:B------:R3:W-:Y:S01]  /*6010*/  MUFU.EX2 R179, R20 ;  /* 0x0000001400b37308 */ /* 0x0007e20000000800 */
[----:B------:R-:W-:Y:S01]  /*6020*/  LOP3.LUT R10, R2, R3, RZ, 0xc0, !PT ;  /* 0x00000003020a7212 */ /* 0x000fe200078ec0ff */
[----:B------:R-:W-:Y:S01]  /*6030*/  FFMA.FTZ R3, R116, UR10, -R6 ;  /* 0x0000000a74037c23 */ /* 0x000fe20008010806 */
[--C-:B----4-:R-:W-:Y:S01]  /*6040*/  HSET2.LE.AND R7, R11, R74.reuse, PT ;  /* 0x0000004a0b077233 */ /* 0x110fe20003803000 */
[----:B------:R-:W-:Y:S01]  /*6050*/  HMMA.16816.F32 R116, R12, R42, RZ ;  /* 0x0000002a0c74723c */ /* 0x000fe200000018ff */
[----:B------:R-:W-:-:S02]  /*6060*/  HSET2.LE.AND R2, R8, R74, PT ;  /* 0x0000004a08027233 */ /* 0x000fc40003803000 */
[----:B------:R-:W-:Y:S01]  /*6070*/  F2FP.F16.F32.PACK_AB R8, R202, R201 ;  /* 0x000000c9ca08723e */ /* 0x000fe200000000ff */
[----:B------:R5:W-:Y:S01]  /*6080*/  MUFU.EX2 R180, R3 ;  /* 0x0000000300b47308 */ /* 0x000be20000000800 */
[----:B------:R-:W-:Y:S02]  /*6090*/  HSET2.LE.AND R9, R9, R74, PT ;  /* 0x0000004a09097233 */ /* 0x000fe40003803000 */
[----:B------:R-:W-:Y:S02]  /*60a0*/  LOP3.LUT R8, R7, R8, RZ, 0xc0, !PT ;  /* 0x0000000807087212 */ /* 0x000fe400078ec0ff */
[----:B------:R-:W-:Y:S02]  /*60b0*/  LOP3.LUT R13, R18, 0xff, RZ, 0xc0, !PT ;  /* 0x000000ff120d7812 */ /* 0x000fe400078ec0ff */
[----:B------:R-:W-:Y:S02]  /*60c0*/  LOP3.LUT R14, R16, 0xff, RZ, 0xc0, !PT ;  /* 0x000000ff100e7812 */ /* 0x000fe400078ec0ff */
[--C-:B------:R-:W-:Y:S01]  /*60d0*/  SHF.R.U32.HI R12, RZ, 0x10, R16.reuse ;  /* 0x00000010ff0c7819 */ /* 0x100fe20000011610 */
[----:B---3--:R-:W3:Y:S01]  /*60e0*/  LDSM.16.MT88.4 R20, [R189+0x7000] ;  /* 0x00700000bd14783b */ /* 0x008ee20000004200 */
[----:B------:R-:W-:-:S02]  /*60f0*/  SHF.R.U32.HI R15, RZ, 0x18, R16 ;  /* 0x00000018ff0f7819 */ /* 0x000fc40000011610 */
[----:B------:R-:W-:Y:S02]  /*6100*/  LOP3.LUT R12, R12, 0xff, RZ, 0xc0, !PT ;  /* 0x000000ff0c0c7812 */ /* 0x000fe400078ec0ff */
[----:B------:R-:W-:Y:S02]  /*6110*/  LOP3.LUT R9, R9, R19, RZ, 0xc0, !PT ;  /* 0x0000001309097212 */ /* 0x000fe400078ec0ff */
[----:B-----5:R-:W-:Y:S02]  /*6120*/  F2FP.F16.F32.PACK_AB R3, R182, R184 ;  /* 0x000000b8b603723e */ /* 0x020fe400000000ff */
[----:B------:R-:W-:Y:S01]  /*6130*/  PRMT R15, R12, 0x5410, R15 ;  /* 0x000054100c0f7816 */ /* 0x000fe2000000000f */
[----:B------:R-:W-:Y:S01]  /*6140*/  FFMA.FTZ R12, R130, UR10, -R6 ;  /* 0x0000000a820c7c23 */ /* 0x000fe20008010806 */
[----:B------:R-:W-:Y:S01]  /*6150*/  LOP3.LUT R11, R2, R3, RZ, 0xc0, !PT ;  /* 0x00000003020b7212 */ /* 0x000fe200078ec0ff */
[----:B------:R-:W-:Y:S01]  /*6160*/  FFMA.FTZ R3, R134, UR10, -R0 ;  /* 0x0000000a86037c23 */ /* 0x000fe20008010800 */
[----:B------:R-:W-:Y:S01]  /*6170*/  LOP3.LUT R2, R16, 0xffff, RZ, 0xc0, !PT ;  /* 0x0000ffff10027812 */ /* 0x000fe200078ec0ff */
[----:B------:R-:W-:Y:S03]  /*6180*/  MUFU.EX2 R175, R12 ;  /* 0x0000000c00af7308 */ /* 0x000fe60000000800 */
[----:B------:R-:W-:Y:S01]  /*6190*/  SHF.R.U32.HI R7, RZ, 0x8, R2 ;  /* 0x00000008ff077819 */ /* 0x000fe20000011602 */
[----:B--2---:R-:W-:Y:S01]  /*61a0*/  HMMA.16816.F32 R104, R8, R36, R104 ;  /* 0x000000240868723c */ /* 0x004fe20000001868 */
[----:B------:R-:W-:-:S02]  /*61b0*/  LOP3.LUT R2, R18, 0xffff, RZ, 0xc0, !PT ;  /* 0x0000ffff12027812 */ /* 0x000fc400078ec0ff */
[----:B------:R-:W-:Y:S01]  /*61c0*/  PRMT R14, R14, 0x5410, R7 ;  /* 0x000054100e0e7816 */ /* 0x000fe20000000007 */
[----:B------:R2:W4:Y:S01]  /*61d0*/  MUFU.EX2 R178, R3 ;  /* 0x0000000300b27308 */ /* 0x0005220000000800 */
[----:B------:R-:W-:Y:S01]  /*61e0*/  SHF.R.U32.HI R2, RZ, 0x8, R2 ;  /* 0x00000008ff027819 */ /* 0x000fe20000011602 */
[C---:B-1----:R-:W-:Y:S03]  /*61f0*/  HMMA.16816.F32 R88, R8.reuse, R48, R88 ;  /* 0x000000300858723c */ /* 0x042fe60000001858 */
[----:B------:R-:W-:Y:S02]  /*6200*/  PRMT R16, R13, 0x5410, R2 ;  /* 0x000054100d107816 */ /* 0x000fe40000000002 */
[--C-:B------:R-:W-:Y:S01]  /*6210*/  SHF.R.U32.HI R2, RZ, 0x10, R18.reuse ;  /* 0x00000010ff027819 */ /* 0x100fe20000011612 */
[----:B------:R-:W-:Y:S01]  /*6220*/  HMMA.16816.F32 R80, R8, R38, R80 ;  /* 0x000000260850723c */ /* 0x000fe20000001850 */
[----:B------:R-:W-:Y:S01]  /*6230*/  SHF.R.U32.HI R13, RZ, 0x18, R18 ;  /* 0x00000018ff0d7819 */ /* 0x000fe20000011612 */
[----:B------:R-:W-:Y:S01]  /*6240*/  IMAD.WIDE.U32 R18, R69, -0x326172a9, RZ ;  /* 0xcd9e8d5745127825 */ /* 0x000fe200078e00ff */
[----:B------:R-:W-:-:S02]  /*6250*/  LOP3.LUT R7, R2, 0xff, RZ, 0xc0, !PT ;  /* 0x000000ff02077812 */ /* 0x000fc400078ec0ff */
[--C-:B------:R-:W-:Y:S01]  /*6260*/  HSET2.LE.AND R2, R14, R74.reuse, PT ;  /* 0x0000004a0e027233 */ /* 0x100fe20003803000 */
[----:B------:R-:W-:Y:S01]  /*6270*/  HMMA.16816.F32 R100, R8, R46, R100 ;  /* 0x0000002e0864723c */ /* 0x000fe20000001864 */
[----:B------:R-:W-:Y:S01]  /*6280*/  PRMT R13, R7, 0x5410, R13 ;  /* 0x00005410070d7816 */ /* 0x000fe2000000000d */
[----:B--2---:R-:W-:Y:S01]  /*6290*/  FFMA.FTZ R3, R123, UR10, -R0 ;  /* 0x0000000a7b037c23 */ /* 0x004fe20008010800 */
[----:B------:R-:W-:-:S03]  /*62a0*/  HSET2.LE.AND R7, R16, R74, PT ;  /* 0x0000004a10077233 */ /* 0x000fc60003803000 */
[----:B------:R-:W-:Y:S01]  /*62b0*/  HSET2.LE.AND R13, R13, R74, PT ;  /* 0x0000004a0d0d7233 */ /* 0x000fe20003803000 */
[----:B------:R1:W-:Y:S01]  /*62c0*/  MUFU.EX2 R177, R3 ;  /* 0x0000000300b17308 */ /* 0x0003e20000000800 */
[----:B----4-:R-:W-:Y:S01]  /*62d0*/  F2FP.F16.F32.PACK_AB R16, R178, R179 ;  /* 0x000000b3b210723e */ /* 0x010fe200000000ff */
[----:B------:R-:W-:Y:S01]  /*62e0*/  HMMA.16816.F32 R120, R8, R24, R84 ;  /* 0x000000180878723c */ /* 0x000fe20000001854 */
[----:B------:R-:W-:Y:S02]  /*62f0*/  F2FP.F16.F32.PACK_AB R12, R226, R225 ;  /* 0x000000e1e20c723e */ /* 0x000fe400000000ff */
[----:B------:R-:W-:Y:S01]  /*6300*/  LOP3.LUT R13, R13, R16, RZ, 0xc0, !PT ;  /* 0x000000100d0d7212 */ /* 0x000fe200078ec0ff */
[----:B------:R-:W-:Y:S01]  /*6310*/  IMAD.WIDE.U32 R16, R57, -0x326172a9, RZ ;  /* 0xcd9e8d5739107825 */ /* 0x000fe200078e00ff */
[----:B------:R-:W-:-:S03]  /*6320*/  LOP3.LUT R12, R7, R12, RZ, 0xc0, !PT ;  /* 0x0000000c070c7212 */ /* 0x000fc600078ec0ff */
[----:B------:R-:W-:Y:S01]  /*6330*/  FFMA.FTZ R7, R132, UR10, -R5 ;  /* 0x0000000a84077c23 */ /* 0x000fe20008010805 */
[C---:B------:R-:W-:Y:S03]  /*6340*/  HMMA.16816.F32 R84, R8.reuse, R44, R92 ;  /* 0x0000002c0854723c */ /* 0x040fe6000000185c */
[----:B------:R2:W-:Y:S03]  /*6350*/  MUFU.EX2 R152, R7 ;  /* 0x0000000700987308 */ /* 0x0005e60000000800 */
[----:B------:R-:W-:Y:S01]  /*6360*/  HMMA.16816.F32 R92, R8, R26, R96 ;  /* 0x0000001a085c723c */ /* 0x000fe20000001860 */
[----:B-1----:R-:W-:-:S04]  /*6370*/  FFMA.FTZ R3, R133, UR10, -R0 ;  /* 0x0000000a85037c23 */ /* 0x002fc80008010800 */
[----:B------:R1:W4:Y:S01]  /*6380*/  MUFU.EX2 R176, R3 ;  /* 0x0000000300b07308 */ /* 0x0003220000000800 */
[----:B------:R-:W-:Y:S07]  /*6390*/  HMMA.16816.F32 R76, R8, R50, R76 ;  /* 0x00000032084c723c */ /* 0x000fee000000184c */
[----:B------:R-:W-:Y:S01]  /*63a0*/  LOP3.LUT R8, R19, UR16, R58, 0x96, !PT ;  /* 0x0000001013087c12 */ /* 0x000fe2000f8e963a */
[----:B--2---:R-:W-:-:S04]  /*63b0*/  FFMA.FTZ R7, R135, UR10, -R5 ;  /* 0x0000000a87077c23 */ /* 0x004fc80008010805 */
[----:B------:R-:W-:Y:S01]  /*63c0*/  MUFU.EX2 R147, R7 ;  /* 0x0000000700937308 */ /* 0x000fe20000000800 */
[----:B-1----:R-:W-:-:S04]  /*63d0*/  F2FP.F16.F32.PACK_AB R3, R220, R229 ;  /* 0x000000e5dc03723e */ /* 0x002fc800000000ff */
[----:B------:R-:W-:Y:S01]  /*63e0*/  LOP3.LUT R14, R2, R3, RZ, 0xc0, !PT ;  /* 0x00000003020e7212 */ /* 0x000fe200078ec0ff */
[----:B------:R-:W-:Y:S01]  /*63f0*/  FFMA.FTZ R3, R131, UR10, -R6 ;  /* 0x0000000a83037c23 */ /* 0x000fe20008010806 */
[----:B------:R-:W-:-:S03]  /*6400*/  HSET2.LE.AND R2, R15, R74, PT ;  /* 0x0000004a0f027233 */ /* 0x000fc60003803000 */
[----:B------:R4:W-:Y:S02]  /*6410*/  MUFU.EX2 R174, R3 ;  /* 0x0000000300ae7308 */ /* 0x0009e40000000800 */
[----:B----4-:R-:W-:-:S04]  /*6420*/  F2FP.F16.F32.PACK_AB R3, R176, R177 ;  /* 0x000000b1b003723e */ /* 0x010fc800000000ff */
[----:B------:R-:W-:Y:S01]  /*6430*/  LOP3.LUT R15, R2, R3, RZ, 0xc0, !PT ;  /* 0x00000003020f7212 */ /* 0x000fe200078ec0ff */
[----:B------:R-:W-:Y:S01]  /*6440*/  FFMA.FTZ R2, R128, UR10, -R5 ;  /* 0x0000000a80027c23 */ /* 0x000fe20008010805 */
[----:B------:R-:W-:-:S03]  /*6450*/  LOP3.LUT R3, R17, UR16, R56, 0x96, !PT ;  /* 0x0000001011037c12 */ /* 0x000fc6000f8e9638 */
[----:B------:R1:W-:Y:S02]  /*6460*/  MUFU.EX2 R154, R2 ;  /* 0x00000002009a7308 */ /* 0x0003e40000000800 */
[C---:B------:R-:W-:Y:S06]  /*6470*/  HMMA.16816.F32 R60, R12.reuse, R36, R60 ;  /* 0x000000240c3c723c */ /* 0x040fec000000183c */
[C---:B------:R-:W-:Y:S06]  /*6480*/  HMMA.16816.F32 R64, R12.reuse, R24, R64 ;  /* 0x000000180c40723c */ /* 0x040fec0000001840 */
[----:B------:R-:W-:Y:S01]  /*6490*/  HMMA.16816.F32 R40, R12, R38, R112 ;  /* 0x000000260c28723c */ /* 0x000fe20000001870 */
[----:B-1----:R-:W-:-:S05]  /*64a0*/  FFMA.FTZ R2, R129, UR10, -R5 ;  /* 0x0000000a81027c23 */ /* 0x002fca0008010805 */
[C---:B------:R-:W-:Y:S01]  /*64b0*/  HMMA.16816.F32 R128, R12.reuse, R44, R52 ;  /* 0x0000002c0c80723c */ /* 0x040fe20000001834 */
[----:B------:R1:W-:Y:S05]  /*64c0*/  MUFU.EX2 R153, R2 ;  /* 0x0000000200997308 */ /* 0x0003ea0000000800 */
[C---:B------:R-:W-:Y:S01]  /*64d0*/  HMMA.16816.F32 R52, R12.reuse, R26, R108 ;  /* 0x0000001a0c34723c */ /* 0x040fe2000000186c */
[----:B------:R-:W2:Y:S05]  /*64e0*/  LDSM.16.MT88.4 R24, [R192+0x7000] ;  /* 0x00700000c018783b */ /* 0x000eaa0000004200 */
[----:B------:R-:W-:Y:S01]  /*64f0*/  HMMA.16816.F32 R44, R12, R46, R124 ;  /* 0x0000002e0c2c723c */ /* 0x000fe2000000187c */
[----:B-1----:R-:W-:Y:S01]  /*6500*/  LOP3.LUT R2, R157, UR14, R16, 0x96, !PT ;  /* 0x0000000e9d027c12 */ /* 0x002fe2000f8e9610 */
[----:B------:R-:W-:Y:S01]  /*6510*/  IMAD.WIDE.U32 R16, R3, -0x2daee0ad, RZ ;  /* 0xd2511f5303107825 */ /* 0x000fe200078e00ff */
[----:B------:R-:W-:-:S03]  /*6520*/  LOP3.LUT R3, R137, UR14, R18, 0x96, !PT ;  /* 0x0000000e89037c12 */ /* 0x000fc6000f8e9612 */
[----:B------:R-:W-:Y:S01]  /*6530*/  IMAD.WIDE.U32 R132, R2, -0x2daee0ad, RZ ;  /* 0xd2511f5302847825 */ /* 0x000fe200078e00ff */
[----:B------:R-:W-:Y:S02]  /*6540*/  LOP3.LUT R10, R17, UR13, R140, 0x96, !PT ;  /* 0x0000000d110a7c12 */ /* 0x000fe4000f8e968c */
[C---:B------:R-:W-:Y:S01]  /*6550*/  HMMA.16816.F32 R140, R12.reuse, R48, R28 ;  /* 0x000000300c8c723c */ /* 0x040fe2000000181c */
[----:B------:R-:W-:Y:S01]  /*6560*/  IMAD.WIDE.U32 R58, R3, -0x2daee0ad, RZ ;  /* 0xd2511f53033a7825 */ /* 0x000fe200078e00ff */
[----:B------:R-:W-:Y:S01]  /*6570*/  LOP3.LUT R2, R133, UR5, R16, 0x96, !PT ;  /* 0x0000000585027c12 */ /* 0x000fe2000f8e9610 */
[----:B------:R-:W1:Y:S02]  /*6580*/  LDSM.16.MT88.4 R28, [R190+0x7000] ;  /* 0x00700000be1c783b */ /* 0x000e640000004200 */
[----:B------:R-:W-:Y:S01]  /*6590*/  IMAD.WIDE.U32 R16, R8, -0x2daee0ad, RZ ;  /* 0xd2511f5308107825 */ /* 0x000fe200078e00ff */
[----:B------:R-:W-:Y:S03]  /*65a0*/  HMMA.16816.F32 R48, R12, R50, R116 ;  /* 0x000000320c30723c */ /* 0x000fe60000001874 */
[----:B------:R-:W-:-:S04]  /*65b0*/  IMAD.WIDE.U32 R8, R2, -0x326172a9, RZ ;  /* 0xcd9e8d5702087825 */ /* 0x000fc800078e00ff */
[----:B------:R-:W-:Y:S01]  /*65c0*/  FFMA.FTZ R2, R138, UR10, -R4 ;  /* 0x0000000a8a027c23 */ /* 0x000fe20008010804 */
[----:B------:R-:W-:Y:S01]  /*65d0*/  LOP3.LUT R18, R17, UR13, R146, 0x96, !PT ;  /* 0x0000000d11127c12 */ /* 0x000fe2000f8e9692 */
[----:B------:R-:W-:Y:S01]  /*65e0*/  IMAD.WIDE.U32 R56, R10, -0x326172a9, RZ ;  /* 0xcd9e8d570a387825 */ /* 0x000fe200078e00ff */
[C---:B------:R-:W-:Y:S01]  /*65f0*/  LOP3.LUT R3, R8.reuse, 0xffff, RZ, 0xc0, !PT ;  /* 0x0000ffff08037812 */ /* 0x040fe200078ec0ff */
[----:B------:R4:W-:Y:S01]  /*6600*/  MUFU.EX2 R146, R2 ;  /* 0x0000000200927308 */ /* 0x0009e20000000800 */
[----:B------:R-:W-:Y:S01]  /*6610*/  LOP3.LUT R10, R8, 0xff, RZ, 0xc0, !PT ;  /* 0x000000ff080a7812 */ /* 0x000fe200078ec0ff */
[----:B------:R-:W-:Y:S01]  /*6620*/  IMAD.WIDE.U32 R36, R18, -0x326172a9, RZ ;  /* 0xcd9e8d5712247825 */ /* 0x000fe200078e00ff */
[----:B------:R-:W-:-:S03]  /*6630*/  SHF.R.U32.HI R7, RZ, 0x8, R3 ;  /* 0x00000008ff077819 */ /* 0x000fc60000011603 */
[----:B------:R-:W-:Y:S01]  /*6640*/  FFMA.FTZ R3, R144, UR10, -R4 ;  /* 0x0000000a90037c23 */ /* 0x000fe20008010804 */
[----:B------:R-:W-:Y:S01]  /*6650*/  LOP3.LUT R19, R59, UR5, R16, 0x96, !PT ;  /* 0x000000053b137c12 */ /* 0x000fe2000f8e9610 */
[----:B------:R-:W-:Y:S01]  /*6660*/  FFMA.FTZ R18, R159, UR10, -R0 ;  /* 0x0000000a9f127c23 */ /* 0x000fe20008010800 */
[----:B------:R-:W-:Y:S01]  /*6670*/  PRMT R16, R10, 0x5410, R7 ;  /* 0x000054100a107816 */ /* 0x000fe20000000007 */
[----:B------:R5:W3:Y:S01]  /*6680*/  MUFU.EX2 R145, R3 ;  /* 0x0000000300917308 */ /* 0x000ae20000000800 */
[----:B------:R-:W-:Y:S01]  /*6690*/  FFMA.FTZ R7, R148, UR10, -R4 ;  /* 0x0000000a94077c23 */ /* 0x000fe20008010804 */
[----:B------:R-:W-:-:S06]  /*66a0*/  SHF.R.U32.HI R17, RZ, 0x18, R8 ;  /* 0x00000018ff117819 */ /* 0x000fcc0000011608 */
[----:B------:R2:W-:Y:S01]  /*66b0*/  MUFU.EX2 R144, R7 ;  /* 0x0000000700907308 */ /* 0x0005e20000000800 */
[----:B----4-:R-:W-:Y:S02]  /*66c0*/  LOP3.LUT R2, R9, UR21, R56, 0x96, !PT ;  /* 0x0000001509027c12 */ /* 0x010fe4000f8e9638 */
[----:B------:R-:W-:Y:S02]  /*66d0*/  SHF.R.U32.HI R9, RZ, 0x10, R8 ;  /* 0x00000010ff097819 */ /* 0x000fe40000011608 */
[----:B------:R-:W-:Y:S02]  /*66e0*/  SHF.R.U32.HI R8, RZ, 0x10, R2 ;  /* 0x00000010ff087819 */ /* 0x000fe40000011602 */
[----:B------:R-:W-:Y:S02]  /*66f0*/  LOP3.LUT R11, R9, 0xff, RZ, 0xc0, !PT ;  /* 0x000000ff090b7812 */ /* 0x000fe400078ec0ff */
[C---:B-----5:R-:W-:Y:S02]  /*6700*/  LOP3.LUT R3, R2.reuse, 0xffff, RZ, 0xc0, !PT ;  /* 0x0000ffff02037812 */ /* 0x060fe400078ec0ff */
[----:B------:R-:W-:-:S02]  /*6710*/  LOP3.LUT R10, R2, 0xff, RZ, 0xc0, !PT ;  /* 0x000000ff020a7812 */ /* 0x000fc400078ec0ff */
[----:B------:R-:W-:Y:S02]  /*6720*/  SHF.R.U32.HI R9, RZ, 0x8, R3 ;  /* 0x00000008ff097819 */ /* 0x000fe40000011603 */
[----:B------:R-:W-:Y:S01]  /*6730*/  SHF.R.U32.HI R3, RZ, 0x18, R2 ;  /* 0x00000018ff037819 */ /* 0x000fe20000011602 */
[----:B--2---:R-:W-:Y:S01]  /*6740*/  FFMA.FTZ R7, R149, UR10, -R4 ;  /* 0x0000000a95077c23 */ /* 0x004fe20008010804 */
[----:B------:R-:W-:Y:S02]  /*6750*/  LOP3.LUT R2, R8, 0xff, RZ, 0xc0, !PT ;  /* 0x000000ff08027812 */ /* 0x000fe400078ec0ff */
[----:B------:R-:W-:Y:S01]  /*6760*/  PRMT R8, R10, 0x5410, R9 ;  /* 0x000054100a087816 */ /* 0x000fe20000000009 */
[----:B------:R2:W4:Y:S01]  /*6770*/  MUFU.EX2 R75, R7 ;  /* 0x00000007004b7308 */ /* 0x0005220000000800 */
[----:B------:R-:W-:Y:S02]  /*6780*/  PRMT R11, R11, 0x5410, R17 ;  /* 0x000054100b0b7816 */ /* 0x000fe40000000011 */
[----:B---3--:R-:W-:-:S02]  /*6790*/  F2FP.F16.F32.PACK_AB R9, R145, R146 ;  /* 0x000000929109723e */ /* 0x008fc400000000ff */
[----:B--2---:R-:W-:Y:S02]  /*67a0*/  PRMT R7, R2, 0x5410, R3 ;  /* 0x0000541002077816 */ /* 0x004fe40000000003 */
[--C-:B------:R-:W-:Y:S01]  /*67b0*/  HSET2.LE.AND R2, R8, R74.reuse, PT ;  /* 0x0000004a08027233 */ /* 0x100fe20003803000 */
[----:B------:R-:W-:Y:S01]  /*67c0*/  FFMA.FTZ R8, R150, UR10, -R6 ;  /* 0x0000000a96087c23 */ /* 0x000fe20008010806 */
[----:B------:R-:W-:Y:S02]  /*67d0*/  F2FP.F16.F32.PACK_AB R3, R153, R154 ;  /* 0x0000009a9903723e */ /* 0x000fe400000000ff */
[----:B------:R-:W-:Y:S01]  /*67e0*/  HSET2.LE.AND R7, R7, R74, PT ;  /* 0x0000004a07077233 */ /* 0x000fe20003803000 */
[----:B------:R2:W-:Y:S04]  /*67f0*/  MUFU.EX2 R173, R8 ;  /* 0x0000000800ad7308 */ /* 0x0005e80000000800 */
[----:B------:R-:W-:-:S02]  /*6800*/  LOP3.LUT R9, R7, R9, RZ, 0xc0, !PT ;  /* 0x0000000907097212 */ /* 0x000fc400078ec0ff */
[----:B------:R-:W-:Y:S02]  /*6810*/  HSET2.LE.AND R7, R11, R74, PT ;  /* 0x0000004a0b077233 */ /* 0x000fe40003803000 */
[----:B----4-:R-:W-:-:S04]  /*6820*/  F2FP.F16.F32.PACK_AB R11, R75, R144 ;  /* 0x000000904b0b723e */ /* 0x010fc800000000ff */
[----:B------:R-:W-:Y:S02]  /*6830*/  LOP3.LUT R11, R7, R11, RZ, 0xc0, !PT ;  /* 0x0000000b070b7212 */ /* 0x000fe400078ec0ff */
[----:B--2---:R-:W-:Y:S01]  /*6840*/  LOP3.LUT R8, R2, R3, RZ, 0xc0, !PT ;  /* 0x0000000302087212 */ /* 0x004fe200078ec0ff */
[----:B------:R-:W-:Y:S01]  /*6850*/  FFMA.FTZ R2, R155, UR10, -R6 ;  /* 0x0000000a9b027c23 */ /* 0x000fe20008010806 */
[----:B------:R-:W-:Y:S01]  /*6860*/  F2FP.F16.F32.PACK_AB R3, R147, R152 ;  /* 0x000000989303723e */ /* 0x000fe200000000ff */
[----:B------:R-:W-:Y:S08]  /*6870*/  MUFU.EX2 R155, R18 ;  /* 0x00000012009b7308 */ /* 0x000ff00000000800 */
[----:B------:R2:W-:Y:S02]  /*6880*/  MUFU.EX2 R157, R2 ;  /* 0x00000002009d7308 */ /* 0x0005e40000000800 */
[----:B--2---:R-:W-:Y:S01]  /*6890*/  HSET2.LE.AND R2, R16, R74, PT ;  /* 0x0000004a10027233 */ /* 0x004fe20003803000 */
[----:B------:R-:W-:-:S04]  /*68a0*/  IMAD.WIDE.U32 R16, R19, -0x326172a9, RZ ;  /* 0xcd9e8d5713107825 */ /* 0x000fc800078e00ff */
[----:B------:R-:W-:Y:S01]  /*68b0*/  LOP3.LUT R10, R2, R3, RZ, 0xc0, !PT ;  /* 0x00000003020a7212 */ /* 0x000fe200078ec0ff */
[----:B------:R-:W-:Y:S01]  /*68c0*/  FFMA.FTZ R3, R151, UR10, -R0 ;  /* 0x0000000a97037c23 */ /* 0x000fe20008010800 */
[----:B------:R-:W-:Y:S02]  /*68d0*/  LOP3.LUT R7, R16, 0xffff, RZ, 0xc0, !PT ;  /* 0x0000ffff10077812 */ /* 0x000fe400078ec0ff */
[----:B------:R-:W-:Y:S01]  /*68e0*/  LOP3.LUT R2, R17, UR21, R36, 0x96, !PT ;  /* 0x0000001511027c12 */ /* 0x000fe2000f8e9624 */
[----:B------:R2:W3:Y:S01]  /*68f0*/  MUFU.EX2 R69, R3 ;  /* 0x0000000300457308 */ /* 0x0004e20000000800 */
[----:B------:R-:W-:Y:S01]  /*6900*/  SHF.R.U32.HI R14, RZ, 0x8, R7 ;  /* 0x00000008ff0e7819 */ /* 0x000fe20000011607 */
[----:B------:R-:W-:Y:S01]  /*6910*/  FFMA.FTZ R7, R68, UR10, -R0 ;  /* 0x0000000a44077c23 */ /* 0x000fe20008010800 */
[--C-:B------:R-:W-:Y:S01]  /*6920*/  SHF.R.U32.HI R13, RZ, 0x10, R16.reuse ;  /* 0x00000010ff0d7819 */ /* 0x100fe20000011610 */
[C---:B------:R-:W-:Y:S01]  /*6930*/  HMMA.16816.F32 R96, R8.reuse, R20, R120 ;  /* 0x000000140860723c */ /* 0x040fe20000001878 */
[----:B------:R-:W-:Y:S01]  /*6940*/  SHF.R.U32.HI R15, RZ, 0x18, R16 ;  /* 0x00000018ff0f7819 */ /* 0x000fe20000011610 */
[----:B------:R-:W-:Y:S01]  /*6950*/  LDSM.16.MT88.4 R120, [R190+0x7800] ;  /* 0x00780000be78783b */ /* 0x000fe20000004200 */
[----:B------:R-:W-:Y:S01]  /*6960*/  LOP3.LUT R13, R13, 0xff, RZ, 0xc0, !PT ;  /* 0x000000ff0d0d7812 */ /* 0x000fe200078ec0ff */
[----:B------:R4:W-:Y:S01]  /*6970*/  MUFU.EX2 R68, R7 ;  /* 0x0000000700447308 */ /* 0x0009e20000000800 */
[----:B------:R-:W-:Y:S01]  /*6980*/  LOP3.LUT R17, R16, 0xff, RZ, 0xc0, !PT ;  /* 0x000000ff10117812 */ /* 0x000fe200078ec0ff */
[C---:B------:R-:W-:Y:S01]  /*6990*/  HMMA.16816.F32 R112, R8.reuse, R24, R104 ;  /* 0x000000180870723c */ /* 0x040fe20000001868 */
[----:B------:R-:W-:Y:S01]  /*69a0*/  LOP3.LUT R12, R2, 0xff, RZ, 0xc0, !PT ;  /* 0x000000ff020c7812 */ /* 0x000fe200078ec0ff */
[----:B------:R-:W-:Y:S01]  /*69b0*/  LDSM.16.MT88.4 R104, [R192+0x7800] ;  /* 0x00780000c068783b */ /* 0x000fe20000004200 */
[----:B------:R-:W-:Y:S01]  /*69c0*/  PRMT R16, R13, 0x5410, R15 ;  /* 0x000054100d107816 */ /* 0x000fe2000000000f */
[--C-:B------:R-:W-:Y:S01]  /*69d0*/  FFMA.FTZ R13, R158, UR10, -R5.reuse ;  /* 0x0000000a9e0d7c23 */ /* 0x100fe20008010805 */
[----:B------:R-:W-:Y:S01]  /*69e0*/  PRMT R14, R17, 0x5410, R14 ;  /* 0x00005410110e7816 */ /* 0x000fe2000000000e */
[----:B------:R-:W-:Y:S01]  /*69f0*/  FFMA.FTZ R17, R161, UR10, -R5 ;  /* 0x0000000aa1117c23 */ /* 0x000fe20008010805 */
[----:B--2---:R-:W-:Y:S01]  /*6a00*/  LOP3.LUT R3, R2, 0xffff, RZ, 0xc0, !PT ;  /* 0x0000ffff02037812 */ /* 0x004fe200078ec0ff */
[----:B------:R-:W-:Y:S01]  /*6a10*/  MUFU.EX2 R59, R13 ;  /* 0x0000000d003b7308 */ /* 0x000fe20000000800 */
[----:B-1----:R-:W-:Y:S02]  /*6a20*/  HMMA.16816.F32 R84, R8, R28, R84 ;  /* 0x0000001c0854723c */ /* 0x002fe40000001854 */
[----:B------:R-:W-:Y:S01]  /*6a30*/  SHF.R.U32.HI R3, RZ, 0x8, R3 ;  /* 0x00000008ff037819 */ /* 0x000fe20000011603 */
[----:B----4-:R-:W-:-:S03]  /*6a40*/  FFMA.FTZ R7, R139, UR10, -R0 ;  /* 0x0000000a8b077c23 */ /* 0x010fc60008010800 */
[----:B------:R-:W-:Y:S01]  /*6a50*/  PRMT R15, R12, 0x5410, R3 ;  /* 0x000054100c0f7816 */ /* 0x000fe20000000003 */
[C---:B------:R-:W-:Y:S01]  /*6a60*/  HMMA.16816.F32 R148, R8.reuse, R32, R88 ;  /* 0x000000200894723c */ /* 0x040fe20000001858 */
[--C-:B------:R-:W-:Y:S01]  /*6a70*/  SHF.R.U32.HI R3, RZ, 0x10, R2.reuse ;  /* 0x00000010ff037819 */ /* 0x100fe20000011602 */
[----:B------:R1:W2:Y:S01]  /*6a80*/  MUFU.EX2 R56, R7 ;  /* 0x0000000700387308 */ /* 0x0002a20000000800 */
[----:B------:R-:W-:Y:S01]  /*6a90*/  SHF.R.U32.HI R12, RZ, 0x18, R2 ;  /* 0x00000018ff0c7819 */ /* 0x000fe20000011602 */
[----:B------:R-:W4:Y:S01]  /*6aa0*/  LDSM.16.MT88.4 R88, [R189+0x7800] ;  /* 0x00780000bd58783b */ /* 0x000f220000004200 */
[----:B------:R-:W-:Y:S01]  /*6ab0*/  HSET2.LE.AND R2, R14, R74, PT ;  /* 0x0000004a0e027233 */ /* 0x000fe20003803000 */
[C---:B------:R-:W-:Y:S04]  /*6ac0*/  HMMA.16816.F32 R92, R8.reuse, R22, R92 ;  /* 0x00000016085c723c */ /* 0x040fe8000000185c */
[----:B------:R-:W-:Y:S02]  /*6ad0*/  MUFU.EX2 R38, R17 ;  /* 0x0000001100267308 */ /* 0x000fe40000000800 */
[C---:B------:R-:W-:Y:S06]  /*6ae0*/  HMMA.16816.F32 R108, R8.reuse, R26, R80 ;  /* 0x0000001a086c723c */ /* 0x040fec0000001850 */
[----:B------:R-:W-:Y:S01]  /*6af0*/  HMMA.16816.F32 R100, R8, R30, R100 ;  /* 0x0000001e0864723c */ /* 0x000fe20000001864 */
[----:B-1----:R-:W-:-:S02]  /*6b00*/  LOP3.LUT R7, R3, 0xff, RZ, 0xc0, !PT ;  /* 0x000000ff03077812 */ /* 0x002fc400078ec0ff */
[----:B------:R-:W-:Y:S02]  /*6b10*/  F2FP.F16.F32.PACK_AB R3, R174, R175 ;  /* 0x000000afae03723e */ /* 0x000fe400000000ff */
[----:B------:R-:W-:Y:S01]  /*6b20*/  PRMT R12, R7, 0x5410, R12 ;  /* 0x00005410070c7816 */ /* 0x000fe2000000000c */
[----:B------:R-:W-:Y:S01]  /*6b30*/  HMMA.16816.F32 R76, R8, R34, R76 ;  /* 0x00000022084c723c */ /* 0x000fe2000000184c */
[----:B------:R-:W-:Y:S01]  /*6b40*/  LOP3.LUT R14, R2, R3, RZ, 0xc0, !PT ;  /* 0x00000003020e7212 */ /* 0x000fe200078ec0ff */
[----:B------:R-:W-:Y:S01]  /*6b50*/  FFMA.FTZ R3, R160, UR10, -R5 ;  /* 0x0000000aa0037c23 */ /* 0x000fe20008010805 */
[--C-:B------:R-:W-:Y:S02]  /*6b60*/  HSET2.LE.AND R2, R16, R74.reuse, PT ;  /* 0x0000004a10027233 */ /* 0x100fe40003803000 */
[--C-:B------:R-:W-:Y:S01]  /*6b70*/  HSET2.LE.AND R7, R15, R74.reuse, PT ;  /* 0x0000004a0f077233 */ /* 0x100fe20003803000 */
[----:B------:R2:W1:Y:S01]  /*6b80*/  MUFU.EX2 R39, R3 ;  /* 0x0000000300277308 */ /* 0x0004620000000800 */
[----:B------:R-:W-:-:S02]  /*6b90*/  HSET2.LE.AND R13, R12, R74, PT ;  /* 0x0000004a0c0d7233 */ /* 0x000fc40003803000 */
[----:B------:R-:W-:Y:S02]  /*6ba0*/  F2FP.F16.F32.PACK_AB R12, R180, R181 ;  /* 0x000000b5b40c723e */ /* 0x000fe400000000ff */
[----:B---3--:R-:W-:Y:S02]  /*6bb0*/  F2FP.F16.F32.PACK_AB R16, R69, R155 ;  /* 0x0000009b4510723e */ /* 0x008fe400000000ff */
[----:B------:R-:W-:Y:S02]  /*6bc0*/  LOP3.LUT R12, R7, R12, RZ, 0xc0, !PT ;  /* 0x0000000c070c7212 */ /* 0x000fe400078ec0ff */
[----:B------:R-:W-:Y:S02]  /*6bd0*/  LOP3.LUT R13, R13, R16, RZ, 0xc0, !PT ;  /* 0x000000100d0d7212 */ /* 0x000fe400078ec0ff */
[----:B--2---:R-:W-:-:S04]  /*6be0*/  F2FP.F16.F32.PACK_AB R3, R56, R68 ;  /* 0x000000443803723e */ /* 0x004fc800000000ff */
        /* <DEDUP_REMOVED lines=8> */
[----:B------:R-:W-:Y:S02]  /*6c70*/  IMAD.WIDE.U32 R8, R5, -0x2daee0ad, RZ ;  /* 0xd2511f5305087825 */ /* 0x000fe400078e00ff */
[----:B------:R3:W-:Y:S03]  /*6c80*/  MUFU.EX2 R22, R2 ;  /* 0x0000000200167308 */ /* 0x0007e60000000800 */
[----:B------:R-:W-:Y:S01]  /*6c90*/  HMMA.16816.F32 R64, R12, R20, R64 ;  /* 0x000000140c40723c */ /* 0x000fe20000001840 */
[C---:B------:R-:W-:Y:S02]  /*6ca0*/  LOP3.LUT R5, R8.reuse, 0xffff, RZ, 0xc0, !PT ;  /* 0x0000ffff08057812 */ /* 0x040fe400078ec0ff */
[----:B------:R-:W-:-:S02]  /*6cb0*/  LOP3.LUT R16, R8, 0xff, RZ, 0xc0, !PT ;  /* 0x000000ff08107812 */ /* 0x000fc400078ec0ff */
[----:B------:R-:W-:Y:S01]  /*6cc0*/  SHF.R.U32.HI R7, RZ, 0x8, R5 ;  /* 0x00000008ff077819 */ /* 0x000fe20000011605 */
[----:B------:R-:W-:Y:S01]  /*6cd0*/  FFMA.FTZ R5, R169, UR10, -R4 ;  /* 0x0000000aa9057c23 */ /* 0x000fe20008010804 */
[----:B------:R-:W-:Y:S01]  /*6ce0*/  SHF.R.U32.HI R17, RZ, 0x18, R8 ;  /* 0x00000018ff117819 */ /* 0x000fe20000011608 */
[C---:B------:R-:W-:Y:S01]  /*6cf0*/  HMMA.16816.F32 R60, R12.reuse, R24, R60 ;  /* 0x000000180c3c723c */ /* 0x040fe2000000183c */
[----:B------:R-:W-:Y:S01]  /*6d00*/  PRMT R16, R16, 0x5410, R7 ;  /* 0x0000541010107816 */ /* 0x000fe20000000007 */
[----:B------:R-:W-:Y:S01]  /*6d10*/  MUFU.EX2 R20, R5 ;  /* 0x0000000500147308 */ /* 0x000fe20000000800 */
[----:B------:R-:W-:Y:S01]  /*6d20*/  FFMA.FTZ R7, R170, UR10, -R4 ;  /* 0x0000000aaa077c23 */ /* 0x000fe20008010804 */
[----:B--2---:R-:W-:Y:S02]  /*6d30*/  LOP3.LUT R3, R11, UR23, R58, 0x96, !PT ;  /* 0x000000170b037c12 */ /* 0x004fe4000f8e963a */
[----:B------:R-:W-:Y:S01]  /*6d40*/  HMMA.16816.F32 R40, R12, R26, R40 ;  /* 0x0000001a0c28723c */ /* 0x000fe20000001828 */
[----:B---3--:R-:W-:-:S03]  /*6d50*/  FFMA.FTZ R2, R168, UR10, -R4 ;  /* 0x0000000aa8027c23 */ /* 0x008fc60008010804 */
[----:B------:R-:W-:Y:S02]  /*6d60*/  MUFU.EX2 R19, R7 ;  /* 0x0000000700137308 */ /* 0x000fe40000000800 */
[C---:B------:R-:W-:Y:S06]  /*6d70*/  HMMA.16816.F32 R116, R12.reuse, R28, R128 ;  /* 0x0000001c0c74723c */ /* 0x040fec0000001880 */
[----:B------:R2:W3:Y:S01]  /*6d80*/  MUFU.EX2 R21, R2 ;  /* 0x0000000200157308 */ /* 0x0004e20000000800 */
[C---:B------:R-:W-:Y:S06]  /*6d90*/  HMMA.16816.F32 R44, R12.reuse, R30, R44 ;  /* 0x0000001e0c2c723c */ /* 0x040fec000000182c */
[----:B------:R-:W-:Y:S01]  /*6da0*/  HMMA.16816.F32 R48, R12, R34, R48 ;  /* 0x000000220c30723c */ /* 0x000fe20000001830 */
[----:B--2---:R-:W-:-:S02]  /*6db0*/  LOP3.LUT R2, R9, UR23, R132, 0x96, !PT ;  /* 0x0000001709027c12 */ /* 0x004fc4000f8e9684 */
[----:B------:R-:W-:-:S03]  /*6dc0*/  SHF.R.U32.HI R9, RZ, 0x10, R8 ;  /* 0x00000010ff097819 */ /* 0x000fc60000011608 */
[----:B------:R-:W-:Y:S01]  /*6dd0*/  HMMA.16816.F32 R132, R12, R32, R140 ;  /* 0x000000200c84723c */ /* 0x000fe2000000188c */
[C---:B------:R-:W-:Y:S01]  /*6de0*/  LOP3.LUT R8, R2.reuse, 0xffff, RZ, 0xc0, !PT ;  /* 0x0000ffff02087812 */ /* 0x040fe200078ec0ff */
[----:B------:R-:W2:Y:S01]  /*6df0*/  LDSM.16.MT88.4 R12, [R191+0x7800] ;  /* 0x00780000bf0c783b */ /* 0x000ea20000004200 */
[----:B------:R-:W-:Y:S02]  /*6e00*/  LOP3.LUT R4, R2, 0xff, RZ, 0xc0, !PT ;  /* 0x000000ff02047812 */ /* 0x000fe400078ec0ff */
[----:B------:R-:W-:Y:S01]  /*6e10*/  SHF.R.U32.HI R5, RZ, 0x8, R8 ;  /* 0x00000008ff057819 */ /* 0x000fe20000011608 */
[----:B------:R-:W-:Y:S01]  /*6e20*/  FFMA.FTZ R8, R171, UR10, -R6 ;  /* 0x0000000aab087c23 */ /* 0x000fe20008010806 */
[----:B------:R-:W-:Y:S01]  /*6e30*/  SHF.R.U32.HI R7, RZ, 0x18, R2 ;  /* 0x00000018ff077819 */ /* 0x000fe20000011602 */
[----:B------:R-:W-:Y:S01]  /*6e40*/  FFMA.FTZ R6, R172, UR10, -R6 ;  /* 0x0000000aac067c23 */ /* 0x000fe20008010806 */
[----:B------:R-:W-:Y:S01]  /*6e50*/  PRMT R4, R4, 0x5410, R5 ;  /* 0x0000541004047816 */ /* 0x000fe20000000005 */
[----:B------:R5:W-:Y:S01]  /*6e60*/  MUFU.EX2 R24, R8 ;  /* 0x0000000800187308 */ /* 0x000be20000000800 */
[----:B------:R-:W-:-:S02]  /*6e70*/  SHF.R.U32.HI R5, RZ, 0x10, R2 ;  /* 0x00000010ff057819 */ /* 0x000fc40000011602 */
[----:B------:R-:W-:Y:S02]  /*6e80*/  LOP3.LUT R9, R9, 0xff, RZ, 0xc0, !PT ;  /* 0x000000ff09097812 */ /* 0x000fe400078ec0ff */
[----:B------:R-:W-:Y:S02]  /*6e90*/  LOP3.LUT R5, R5, 0xff, RZ, 0xc0, !PT ;  /* 0x000000ff05057812 */ /* 0x000fe400078ec0ff */
[----:B------:R-:W-:Y:S01]  /*6ea0*/  HSET2.LE.AND R2, R4, R74, PT ;  /* 0x0000004a04027233 */ /* 0x000fe20003803000 */
[----:B------:R4:W2:Y:S01]  /*6eb0*/  MUFU.EX2 R23, R6 ;  /* 0x0000000600177308 */ /* 0x0008a20000000800 */
[----:B-1----:R-:W-:Y:S02]  /*6ec0*/  F2FP.F16.F32.PACK_AB R4, R39, R59 ;  /* 0x0000003b2704723e */ /* 0x002fe400000000ff */
[----:B------:R-:W-:Y:S02]  /*6ed0*/  PRMT R9, R9, 0x5410, R17 ;  /* 0x0000541009097816 */ /* 0x000fe40000000011 */
[----:B------:R-:W-:-:S02]  /*6ee0*/  LOP3.LUT R136, R2, R4, RZ, 0xc0, !PT ;  /* 0x0000000402887212 */ /* 0x000fc400078ec0ff */
[----:B---3--:R-:W-:Y:S02]  /*6ef0*/  F2FP.F16.F32.PACK_AB R4, R21, R22 ;  /* 0x000000161504723e */ /* 0x008fe400000000ff */
[----:B-----5:R-:W-:Y:S02]  /*6f00*/  PRMT R8, R5, 0x5410, R7 ;  /* 0x0000541005087816 */ /* 0x020fe40000000007 */
[--C-:B------:R-:W-:Y:S02]  /*6f10*/  HSET2.LE.AND R5, R16, R74.reuse, PT ;  /* 0x0000004a10057233 */ /* 0x100fe40003803000 */
[--C-:B------:R-:W-:Y:S01]  /*6f20*/  HSET2.LE.AND R7, R9, R74.reuse, PT ;  /* 0x0000004a09077233 */ /* 0x100fe20003803000 */
[----:B------:R-:W-:Y:S01]  /*6f30*/  FFMA.FTZ R9, R163, UR10, -R0 ;  /* 0x0000000aa3097c23 */ /* 0x000fe20008010800 */
[----:B------:R-:W-:Y:S02]  /*6f40*/  HSET2.LE.AND R2, R8, R74, PT ;  /* 0x0000004a08027233 */ /* 0x000fe40003803000 */
[----:B----4-:R-:W-:Y:S01]  /*6f50*/  F2FP.F16.F32.PACK_AB R6, R36, R38 ;  /* 0x000000262406723e */ /* 0x010fe200000000ff */
[----:B------:R1:W-:Y:S01]  /*6f60*/  MUFU.EX2 R18, R9 ;  /* 0x0000000900127308 */ /* 0x0003e20000000800 */
[----:B------:R-:W-:-:S02]  /*6f70*/  F2FP.F16.F32.PACK_AB R8, R19, R20 ;  /* 0x000000141308723e */ /* 0x000fc400000000ff */
[----:B------:R-:W-:Y:S01]  /*6f80*/  LOP3.LUT R137, R2, R4, RZ, 0xc0, !PT ;  /* 0x0000000402897212 */ /* 0x000fe200078ec0ff */
[--C-:B------:R-:W-:Y:S01]  /*6f90*/  FFMA.FTZ R2, R164, UR10, -R0.reuse ;  /* 0x0000000aa4027c23 */ /* 0x100fe20008010800 */
[----:B------:R-:W-:Y:S01]  /*6fa0*/  LOP3.LUT R138, R5, R6, RZ, 0xc0, !PT ;  /* 0x00000006058a7212 */ /* 0x000fe200078ec0ff */
[----:B------:R-:W-:Y:S01]  /*6fb0*/  FFMA.FTZ R4, R167, UR10, -R0 ;  /* 0x0000000aa7047c23 */ /* 0x000fe20008010800 */
[----:B------:R-:W-:Y:S01]  /*6fc0*/  SHF.R.U32.HI R5, RZ, 0x10, R10 ;  /* 0x00000010ff057819 */ /* 0x000fe2000001160a */
[----:B------:R3:W-:Y:S01]  /*6fd0*/  MUFU.EX2 R17, R2 ;  /* 0x0000000200117308 */ /* 0x0007e20000000800 */
[----:B------:R-:W-:Y:S02]  /*6fe0*/  LOP3.LUT R6, R10, 0xffff, RZ, 0xc0, !PT ;  /* 0x0000ffff0a067812 */ /* 0x000fe400078ec0ff */
[----:B------:R-:W-:Y:S02]  /*6ff0*/  LOP3.LUT R139, R7, R8, RZ, 0xc0, !PT ;  /* 0x00000008078b7212 */ /* 0x000fe400078ec0ff */
[----:B------:R-:W-:-:S02]  /*7000*/  LOP3.LUT R7, R5, 0xff, RZ, 0xc0, !PT ;  /* 0x000000ff05077812 */ /* 0x000fc400078ec0ff */
[----:B------:R-:W-:Y:S01]  /*7010*/  SHF.R.U32.HI R8, RZ, 0x8, R6 ;  /* 0x00000008ff087819 */ /* 0x000fe20000011606 */
[----:B------:R4:W-:Y:S01]  /*7020*/  MUFU.EX2 R11, R4 ;  /* 0x00000004000b7308 */ /* 0x0009e20000000800 */
[----:B-1----:R-:W-:Y:S01]  /*7030*/  LOP3.LUT R9, R10, 0xff, RZ, 0xc0, !PT ;  /* 0x000000ff0a097812 */ /* 0x002fe200078ec0ff */
[C---:B------:R-:W-:Y:S01]  /*7040*/  HMMA.16816.F32 R80, R136.reuse, R88, R96 ;  /* 0x000000588850723c */ /* 0x040fe20000001860 */
[----:B------:R-:W-:Y:S02]  /*7050*/  SHF.R.U32.HI R5, RZ, 0x18, R3 ;  /* 0x00000018ff057819 */ /* 0x000fe40000011603 */
[----:B------:R-:W-:Y:S02]  /*7060*/  LOP3.LUT R6, R3, 0xff, RZ, 0xc0, !PT ;  /* 0x000000ff03067812 */ /* 0x000fe400078ec0ff */
[----:B------:R-:W-:Y:S01]  /*7070*/  SHF.R.U32.HI R10, RZ, 0x18, R10 ;  /* 0x00000018ff0a7819 */ /* 0x000fe2000001160a */
[----:B------:R-:W-:Y:S01]  /*7080*/  HMMA.16816.F32 R96, R136, R104, R112 ;  /* 0x000000688860723c */ /* 0x000fe20000001870 */
[----:B---3--:R-:W-:Y:S01]  /*7090*/  FFMA.FTZ R2, R165, UR10, -R0 ;  /* 0x0000000aa5027c23 */ /* 0x008fe20008010800 */
[----:B------:R-:W-:-:S03]  /*70a0*/  LOP3.LUT R0, R3, 0xffff, RZ, 0xc0, !PT ;  /* 0x0000ffff03007812 */ /* 0x000fc600078ec0ff */
[----:B------:R1:W3:Y:S01]  /*70b0*/  MUFU.EX2 R16, R2 ;  /* 0x0000000200107308 */ /* 0x0002e20000000800 */
[----:B------:R-:W-:Y:S01]  /*70c0*/  HMMA.16816.F32 R112, R136, R120, R84 ;  /* 0x000000788870723c */ /* 0x000fe20000001854 */
[----:B----4-:R-:W-:-:S05]  /*70d0*/  PRMT R4, R7, 0x5410, R10 ;  /* 0x0000541007047816 */ /* 0x010fca000000000a */
[C---:B------:R-:W-:Y:S06]  /*70e0*/  HMMA.16816.F32 R124, R136.reuse, R122, R100 ;  /* 0x0000007a887c723c */ /* 0x040fec0000001864 */
[----:B------:R-:W-:Y:S01]  /*70f0*/  HMMA.16816.F32 R92, R136, R90, R92 ;  /* 0x0000005a885c723c */ /* 0x000fe2000000185c */
[----:B-1----:R-:W-:Y:S02]  /*7100*/  SHF.R.U32.HI R2, RZ, 0x10, R3 ;  /* 0x00000010ff027819 */ /* 0x002fe40000011603 */
[----:B------:R-:W-:-:S03]  /*7110*/  SHF.R.U32.HI R3, RZ, 0x8, R0 ;  /* 0x00000008ff037819 */ /* 0x000fc60000011600 */
[C---:B------:R-:W-:Y:S01]  /*7120*/  HMMA.16816.F32 R108, R136.reuse, R106, R108 ;  /* 0x0000006a886c723c */ /* 0x040fe2000000186c */
[----:B------:R-:W-:Y:S02]  /*7130*/  LOP3.LUT R2, R2, 0xff, RZ, 0xc0, !PT ;  /* 0x000000ff02027812 */ /* 0x000fe400078ec0ff */
[----:B------:R-:W-:Y:S02]  /*7140*/  PRMT R0, R9, 0x5410, R8 ;  /* 0x0000541009007816 */ /* 0x000fe40000000008 */
[----:B------:R-:W-:Y:S01]  /*7150*/  PRMT R2, R2, 0x5410, R5 ;  /* 0x0000541002027816 */ /* 0x000fe20000000005 */
[C---:B--2---:R-:W-:Y:S01]  /*7160*/  HMMA.16816.F32 R128, R136.reuse, R12, R148 ;  /* 0x0000000c8880723c */ /* 0x044fe20000001894 */
[----:B------:R-:W-:Y:S02]  /*7170*/  PRMT R6, R6, 0x5410, R3 ;  /* 0x0000541006067816 */ /* 0x000fe40000000003 */
[--C-:B------:R-:W-:Y:S02]  /*7180*/  HSET2.LE.AND R0, R0, R74.reuse, PT ;  /* 0x0000004a00007233 */ /* 0x100fe40003803000 */
[----:B------:R-:W-:Y:S01]  /*7190*/  HSET2.LE.AND R7, R2, R74, PT ;  /* 0x0000004a02077233 */ /* 0x000fe20003803000 */
[----:B------:R-:W-:Y:S01]  /*71a0*/  HMMA.16816.F32 R136, R136, R14, R76 ;  /* 0x0000000e8888723c */ /* 0x000fe2000000184c */
[----:B------:R-:W-:-:S02]  /*71b0*/  F2FP.F16.F32.PACK_AB R2, R23, R24 ;  /* 0x000000181702723e */ /* 0x000fc400000000ff */
[--C-:B------:R-:W-:Y:S02]  /*71c0*/  HSET2.LE.AND R3, R4, R74.reuse, PT ;  /* 0x0000004a04037233 */ /* 0x100fe40003803000 */
[----:B---3--:R-:W-:Y:S02]  /*71d0*/  F2FP.F16.F32.PACK_AB R4, R16, R17 ;  /* 0x000000111004723e */ /* 0x008fe400000000ff */
[----:B------:R-:W-:Y:S01]  /*71e0*/  LOP3.LUT R142, R0, R2, RZ, 0xc0, !PT ;  /* 0x00000002008e7212 */ /* 0x000fe200078ec0ff */
[----:B------:R-:W-:Y:S01]  /*71f0*/  FADD.FTZ R2, R215, R213 ;  /* 0x000000d5d7027221 */ /* 0x000fe20000010000 */
[----:B------:R-:W-:Y:S02]  /*7200*/  F2FP.F16.F32.PACK_AB R0, R11, R18 ;  /* 0x000000120b00723e */ /* 0x000fe400000000ff */
        /* <DEDUP_REMOVED lines=9> */
[----:B------:R-:W-:Y:S01]  /*72a0*/  HSET2.LE.AND R5, R6, R74, PT ;  /* 0x0000004a06057233 */ /* 0x000fe20003803000 */
[----:B------:R-:W-:Y:S01]  /*72b0*/  FADD.FTZ R3, R227, R3 ;  /* 0x00000003e3037221 */ /* 0x000fe20000010000 */
[----:B------:R-:W-:Y:S01]  /*72c0*/  F2FP.F16.F32.PACK_AB R6, R157, R173 ;  /* 0x000000ad9d06723e */ /* 0x000fe200000000ff */
[----:B------:R-:W-:Y:S01]  /*72d0*/  FADD.FTZ R2, R187, R2 ;  /* 0x00000002bb027221 */ /* 0x000fe20000010000 */
        /* <DEDUP_REMOVED lines=53> */
[----:B------:R-:W-:-:S02]  /*7630*/  VIADD R202, R199, 0x800 ;  /* 0x00000800c7ca7836 */ /* 0x000fc40000000000 */
[C---:B------:R-:W-:Y:S01]  /*7640*/  VIADD R201, R199.reuse, 0x1000 ;  /* 0x00001000c7c97836 */ /* 0x040fe20000000000 */
[----:B------:R1:W-:Y:S01]  /*7650*/  STL [R1+0x24], R252 ;  /* 0x000024fc01007387 */ /* 0x0003e20000100800 */
[C---:B------:R-:W-:Y:S01]  /*7660*/  HMMA.16816.F32 R100, R140.reuse, R104, R60 ;  /* 0x000000688c64723c */ /* 0x040fe2000000183c */
[----:B------:R-:W-:Y:S02]  /*7670*/  VIADD R200, R199, 0x1800 ;  /* 0x00001800c7c87836 */ /* 0x000fe40000000000 */
        /* <DEDUP_REMOVED lines=10> */
[----:B------:R-:W-:Y:S01]  /*7720*/  VIADD R212, R248, 0xfffffffe ;  /* 0xfffffffef8d47836 */ /* 0x000fe20000000000 */
[----:B------:R-:W-:-:S04]  /*7730*/  DEPBAR.LE SB0, 0x0 ;  /* 0x000080000000791a */ /* 0x000fc80000000000 */
[----:B------:R-:W-:Y:S01]  /*7740*/  SHF.R.S32.HI R0, RZ, 0x1f, R212 ;  /* 0x0000001fff007819 */ /* 0x000fe200000114d4 */
[----:B------:R-:W-:Y:S01]  /*7750*/  IMAD R4, R233, R212, RZ ;  /* 0x000000d4e9047224 */ /* 0x000fe200078e02ff */
[----:B------:R-:W-:Y:S01]  /*7760*/  ULDC.64 UR8, c[0x0][0x220] ;  /* 0x0000880000087ab9 */ /* 0x000fe20000000a00 */
[----:B------:R-:W-:Y:S01]  /*7770*/  IMAD.WIDE.U32 R2, R212, R232, R234 ;  /* 0x000000e8d4027225 */ /* 0x000fe200078e00ea */
[----:B------:R-:W-:-:S03]  /*7780*/  SHF.L.U64.HI R213, R244, 0x5, R245 ;  /* 0x00000005f4d57819 */ /* 0x000fc600000102f5 */
[----:B------:R-:W-:Y:S01]  /*7790*/  IMAD R0, R0, R232, R4 ;  /* 0x000000e800007224 */ /* 0x000fe200078e0204 */
[----:B------:R-:W-:Y:S01]  /*77a0*/  BAR.SYNC.DEFER_BLOCKING 0x0 ;  /* 0x0000000000007b1d */ /* 0x000fe20000010000 */
[----:B------:R-:W-:Y:S01]  /*77b0*/  IMAD.SHL.U32 R211, R244, 0x20, RZ ;  /* 0x00000020f4d37824 */ /* 0x000fe200078e00ff */
[----:B------:R-:W-:Y:S01]  /*77c0*/  LEA R6, P1, R2, UR8, 0x1 ;  /* 0x0000000802067c11 */ /* 0x000fe2000f8208ff */
[----:B------:R-:W-:-:S03]  /*77d0*/  IMAD.IADD R0, R3, 0x1, R0 ;  /* 0x0000000103007824 */ /* 0x000fc600078e0200 */
[----:B------:R-:W-:Y:S02]  /*77e0*/  IADD3 R4, P0, R211, R6, RZ ;  /* 0x00000006d3047210 */ /* 0x000fe40007f1e0ff */
[----:B------:R-:W-:Y:S02]  /*77f0*/  LEA.HI.X R7, R2, UR9, R0, 0x1, P1 ;  /* 0x0000000902077c11 */ /* 0x000fe400088f0c00 */
[----:B------:R-:W-:-:S03]  /*7800*/  IADD3 R2, P1, R4, R211, RZ ;  /* 0x000000d304027210 */ /* 0x000fc60007f3e0ff */
[----:B------:R-:W-:Y:S01]  /*7810*/  IMAD.X R5, R213, 0x1, R7, P0 ;  /* 0x00000001d5057824 */ /* 0x000fe200000e0607 */
[----:B------:R-:W-:-:S03]  /*7820*/  IADD3 R8, P0, R2, R211, RZ ;  /* 0x000000d302087210 */ /* 0x000fc60007f1e0ff */
[----:B------:R-:W-:-:S04]  /*7830*/  IMAD.X R3, R5, 0x1, R213, P1 ;  /* 0x0000000105037824 */ /* 0x000fc800008e06d5 */
[----:B------:R-:W-:Y:S01]  /*7840*/  IMAD.X R9, R3, 0x1, R213, P0 ;  /* 0x0000000103097824 */ /* 0x000fe200000e06d5 */
[----:B------:R-:W-:Y:S01]  /*7850*/  @!PT LDS RZ, [RZ] ;  /* 0x00000000fffff984 */ /* 0x000fe20000000800 */
[----:B------:R-:W-:Y:S01]  /*7860*/  @!PT LDS RZ, [RZ] ;  /* 0x00000000fffff984 */ /* 0x000fe20000000800 */
[----:B------:R-:W-:Y:S01]  /*7870*/  @!PT LDS RZ, [RZ] ;  /* 0x00000000fffff984 */ /* 0x000fe20000000800 */
[----:B------:R-:W-:Y:S04]  /*7880*/  LDGSTS.E.BYPASS.LTC128B.128 [R214+0x6000], desc[UR24][R6.64] ;  /* 0x0600000006d67fae */ /* 0x000fe8000b901d58 */
[----:B------:R-:W-:Y:S04]  /*7890*/  LDGSTS.E.BYPASS.LTC128B.128 [R214+0x6800], desc[UR24][R4.64] ;  /* 0x0680000004d67fae */ /* 0x000fe8000b901d58 */
[----:B------:R1:W-:Y:S04]  /*78a0*/  LDGSTS.E.BYPASS.LTC128B.128 [R214+0x7000], desc[UR24][R2.64] ;  /* 0x0700000002d67fae */ /* 0x0003e8000b901d58 */
[----:B------:R2:W-:Y:S04]  /*78b0*/  LDGSTS.E.BYPASS.LTC128B.128 [R214+0x7800], desc[UR24][R8.64] ;  /* 0x0780000008d67fae */ /* 0x0005e8000b901d58 */
[----:B------:R-:W-:Y:S04]  /*78c0*/  LDSM.16.M88.4 R12, [R195] ;  /* 0x00000000c30c783b */ /* 0x000fe80000000200 */
[----:B------:R-:W3:Y:S04]  /*78d0*/  LDSM.16.M88.4 R16, [R188+0x4000] ;  /* 0x00400000bc10783b */ /* 0x000ee80000000200 */
[----:B------:R-:W-:Y:S04]  /*78e0*/  LDSM.16.M88.4 R36, [R188+0x5000] ;  /* 0x00500000bc24783b */ /* 0x000fe80000000200 */
[----:B------:R-:W4:Y:S04]  /*78f0*/  LDSM.16.M88.4 R20, [R188+0x4800] ;  /* 0x00480000bc14783b */ /* 0x000f280000000200 */
[----:B------:R-:W-:Y:S01]  /*7900*/  LDSM.16.M88.4 R32, [R188+0x5800] ;  /* 0x00580000bc20783b */ /* 0x000fe20000000200 */
[----:B-1----:R-:W-:-:S03]  /*7910*/  VIADD R2, R248, 0xfffffffe ;  /* 0xfffffffef8027836 */ /* 0x002fc60000000000 */
[----:B------:R-:W-:Y:S01]  /*7920*/  LDSM.16.M88.4 R4, [R198+0x2000] ;  /* 0x00200000c604783b */ /* 0x000fe20000000200 */
[----:B------:R-:W-:-:S03]  /*7930*/  IMAD R0, R2, 0x40, R240 ;  /* 0x0000004002007824 */ /* 0x000fc600078e02f0 */
[----:B--2---:R-:W1:Y:S01]  /*7940*/  LDSM.16.M88.4 R8, [R195+0x2000] ;  /* 0x00200000c308783b */ /* 0x004e620000000200 */
[----:B------:R-:W-:Y:S01]  /*7950*/  ISETP.GT.AND P0, PT, R2, UR22, PT ;  /* 0x0000001602007c0c */ /* 0x000fe2000bf04270 */
[C---:B------:R-:W-:Y:S02]  /*7960*/  VIADD R3, R0.reuse, 0x38 ;  /* 0x0000003800037836 */ /* 0x040fe40000000000 */
[----:B------:R-:W2:Y:S01]  /*7970*/  LDSM.16.M88.4 R44, [R194+0x5000] ;  /* 0x00500000c22c783b */ /* 0x000ea20000000200 */
[C---:B------:R-:W-:Y:S02]  /*7980*/  ISETP.GE.AND P4, PT, R0.reuse, R207, PT ;  /* 0x000000cf0000720c */ /* 0x040fe40003f86270 */
[C---:B------:R-:W-:Y:S01]  /*7990*/  ISETP.GE.AND P2, PT, R0.reuse, R209, PT ;  /* 0x000000d10000720c */ /* 0x040fe20003f46270 */
[----:B------:R-:W5:Y:S01]  /*79a0*/  LDSM.16.M88.4 R28, [R194+0x4000] ;  /* 0x00400000c21c783b */ /* 0x000f620000000200 */
[C---:B------:R-:W-:Y:S02]  /*79b0*/  ISETP.LT.OR P4, PT, R0.reuse, R204, P4 ;  /* 0x000000cc0000720c */ /* 0x040fe40002781670 */
[----:B------:R-:W-:Y:S01]  /*79c0*/  ISETP.LT.OR P2, PT, R0, R203, P2 ;  /* 0x000000cb0000720c */ /* 0x000fe20001741670 */
[----:B------:R-:W-:Y:S04]  /*79d0*/  LDSM.16.M88.4 R24, [R194+0x4800] ;  /* 0x00480000c218783b */ /* 0x000fe80000000200 */
[----:B------:R-:W-:Y:S01]  /*79e0*/  LDSM.16.M88.4 R40, [R194+0x5800] ;  /* 0x00580000c228783b */ /* 0x000fe20000000200 */
[C---:B---3--:R-:W-:Y:S03]  /*79f0*/  HMMA.16816.F32 R220, R12.reuse, R16, RZ ;  /* 0x000000100cdc723c */ /* 0x048fe600000018ff */
[----:B------:R-:W-:Y:S04]  /*7a00*/  LDSM.16.M88.4 R56, [R202] ;  /* 0x00000000ca38783b */ /* 0x000fe80000000200 */
[----:B------:R-:W-:Y:S01]  /*7a10*/  LDSM.16.M88.4 R52, [R201] ;  /* 0x00000000c934783b */ /* 0x000fe20000000200 */
[C---:B------:R-:W-:Y:S03]  /*7a20*/  HMMA.16816.F32 R216, R12.reuse, R18, RZ ;  /* 0x000000120cd8723c */ /* 0x040fe600000018ff */
[----:B------:R-:W-:Y:S03]  /*7a30*/  LDSM.16.M88.4 R60, [R199] ;  /* 0x00000000c73c783b */ /* 0x000fe60000000200 */
[C---:B----4-:R-:W-:Y:S01]  /*7a40*/  HMMA.16816.F32 R176, R12.reuse, R22, RZ ;  /* 0x000000160cb0723c */ /* 0x050fe200000018ff */
[----:B------:R-:W-:Y:S04]  /*7a50*/  LDSM.16.M88.4 R48, [R200] ;  /* 0x00000000c830783b */ /* 0x000fe80000000200 */
[----:B------:R-:W0:Y:S01]  /*7a60*/  LDGDEPBAR ;  /* 0x00000000000079af */ /* 0x000e220000000000 */
        /* <DEDUP_REMOVED lines=10> */
[C---:B------:R-:W-:Y:S01]  /*7b10*/  HMMA.16816.F32 R8, R12.reuse, R20, RZ ;  /* 0x000000140c08723c */ /* 0x040fe200000018ff */
[----:B------:R-:W3:Y:S05]  /*7b20*/  LDSM.16.M88.4 R20, [R196+0x2000] ;  /* 0x00200000c414783b */ /* 0x000eea0000000200 */
[C---:B------:R-:W-:Y:S06]  /*7b30*/  HMMA.16816.F32 R168, R12.reuse, R38, RZ ;  /* 0x000000260ca8723c */ /* 0x040fec00000018ff */
[C---:B------:R-:W-:Y:S06]  /*7b40*/  HMMA.16816.F32 R76, R12.reuse, R32, RZ ;  /* 0x000000200c4c723c */ /* 0x040fec00000018ff */
[----:B------:R-:W-:Y:S06]  /*7b50*/  HMMA.16816.F32 R64, R12, R34, RZ ;  /* 0x000000220c40723c */ /* 0x000fec00000018ff */
[C---:B--2---:R-:W-:Y:S06]  /*7b60*/  HMMA.16816.F32 R12, R4.reuse, R44, R160 ;  /* 0x0000002c040c723c */ /* 0x044fec00000018a0 */
[----:B-----5:R-:W-:Y:S06]  /*7b70*/  HMMA.16816.F32 R160, R4, R30, R184 ;  /* 0x0000001e04a0723c */ /* 0x020fec00000018b8 */
[----:B-1----:R-:W-:Y:S06]  /*7b80*/  HMMA.16816.F32 R184, R16, R28, R220 ;  /* 0x0000001c10b8723c */ /* 0x002fec00000018dc */
[-C--:B------:R-:W-:Y:S06]  /*7b90*/  HMMA.16816.F32 R32, R4, R24.reuse, R148 ;  /* 0x000000180420723c */ /* 0x080fec0000001894 */
[----:B------:R-:W-:Y:S01]  /*7ba0*/  HMMA.16816.F32 R220, R16, R24, R8 ;  /* 0x0000001810dc723c */ /* 0x000fe20000001808 */
[----:B------:R-:W1:Y:S05]  /*7bb0*/  LDSM.16.M88.4 R8, [R196] ;  /* 0x00000000c408783b */ /* 0x000e6a0000000200 */
[C---:B------:R-:W-:Y:S06]  /*7bc0*/  HMMA.16816.F32 R36, R4.reuse, R28, R144 ;  /* 0x0000001c0424723c */ /* 0x040fec0000001890 */
[C---:B------:R-:W-:Y:S06]  /*7bd0*/  HMMA.16816.F32 R148, R4.reuse, R40, R164 ;  /* 0x000000280494723c */ /* 0x040fec00000018a4 */
[C---:B------:R-:W-:Y:S06]  /*7be0*/  HMMA.16816.F32 R236, R4.reuse, R26, R180 ;  /* 0x0000001a04ec723c */ /* 0x040fec00000018b4 */
[C---:B------:R-:W-:Y:S06]  /*7bf0*/  HMMA.16816.F32 R172, R4.reuse, R46, R172 ;  /* 0x0000002e04ac723c */ /* 0x040fec00000018ac */
[----:B------:R-:W-:Y:S01]  /*7c00*/  HMMA.16816.F32 R224, R4, R42, R156 ;  /* 0x0000002a04e0723c */ /* 0x000fe2000000189c */
[----:B------:R-:W-:Y:S05]  /*7c10*/  LDSM.16.M88.4 R4, [R197+0x2000] ;  /* 0x00200000c504783b */ /* 0x000fea0000000200 */
[C---:B------:R-:W-:Y:S01]  /*7c20*/  HMMA.16816.F32 R144, R16.reuse, R30, R216 ;  /* 0x0000001e1090723c */ /* 0x040fe200000018d8 */
[----:B------:R-:W2:Y:S05]  /*7c30*/  LDSM.16.M88.4 R28, [R193] ;  /* 0x00000000c11c783b */ /* 0x000eaa0000000200 */
[C---:B------:R-:W-:Y:S06]  /*7c40*/  HMMA.16816.F32 R228, R16.reuse, R44, R152 ;  /* 0x0000002c10e4723c */ /* 0x040fec0000001898 */
[C---:B------:R-:W-:Y:S06]  /*7c50*/  HMMA.16816.F32 R156, R16.reuse, R46, R168 ;  /* 0x0000002e109c723c */ /* 0x040fec00000018a8 */
[C---:B------:R-:W-:Y:S06]  /*7c60*/  HMMA.16816.F32 R232, R16.reuse, R40, R76 ;  /* 0x0000002810e8723c */ /* 0x040fec000000184c */
[C---:B------:R-:W-:Y:S01]  /*7c70*/  HMMA.16816.F32 R76, R16.reuse, R26, R176 ;  /* 0x0000001a104c723c */ /* 0x040fe200000018b0 */
[----:B------:R-:W-:Y:S05]  /*7c80*/  LDSM.16.M88.4 R24, [R193+0x800] ;  /* 0x00080000c118783b */ /* 0x000fea0000000200 */
[----:B------:R-:W-:Y:S01]  /*7c90*/  HMMA.16816.F32 R152, R16, R42, R64 ;  /* 0x0000002a1098723c */ /* 0x000fe20000001840 */
[----:B------:R-:W-:Y:S05]  /*7ca0*/  LDSM.16.M88.4 R16, [R193+0x1000] ;  /* 0x00100000c110783b */ /* 0x000fea0000000200 */
[C---:B---3--:R-:W-:Y:S01]  /*7cb0*/  HMMA.16816.F32 R164, R20.reuse, R56, R32 ;  /* 0x0000003814a4723c */ /* 0x048fe20000001820 */
[----:B------:R-:W3:Y:S05]  /*7cc0*/  LDSM.16.M88.4 R32, [R193+0x1800] ;  /* 0x00180000c120783b */ /* 0x000eea0000000200 */
[----:B------:R-:W-:Y:S01]  /*7cd0*/  HMMA.16816.F32 R168, R20, R52, R12 ;  /* 0x0000003414a8723c */ /* 0x000fe2000000180c */
[----:B------:R-:W4:Y:S01]  /*7ce0*/  LDSM.16.M88.4 R12, [R197] ;  /* 0x00000000c50c783b */ /* 0x000f220000000200 */
[----:B------:R-:W-:-:S04]  /*7cf0*/  DEPBAR.LE SB0, 0x0 ;  /* 0x000080000000791a */ /* 0x000fc80000000000 */
[C---:B------:R-:W-:Y:S06]  /*7d00*/  HMMA.16816.F32 R64, R20.reuse, R60, R36 ;  /* 0x0000003c1440723c */ /* 0x040fec0000001824 */
[C---:B------:R-:W-:Y:S06]  /*7d10*/  HMMA.16816.F32 R44, R20.reuse, R62, R160 ;  /* 0x0000003e142c723c */ /* 0x040fec00000018a0 */
[C---:B------:R-:W-:Y:S06]  /*7d20*/  HMMA.16816.F32 R180, R20.reuse, R48, R148 ;  /* 0x0000003014b4723c */ /* 0x040fec0000001894 */
[----:B------:R-:W-:Y:S06]  /*7d30*/  HMMA.16816.F32 R172, R20, R54, R172 ;  /* 0x0000003614ac723c */ /* 0x000fec00000018ac */
[C---:B-1----:R-:W-:Y:S06]  /*7d40*/  HMMA.16816.F32 R40, R8.reuse, R52, R228 ;  /* 0x000000340828723c */ /* 0x042fec00000018e4 */
[C---:B------:R-:W-:Y:S06]  /*7d50*/  HMMA.16816.F32 R52, R8.reuse, R54, R156 ;  /* 0x000000360834723c */ /* 0x040fec000000189c */
[----:B------:R-:W-:Y:S06]  /*7d60*/  HMMA.16816.F32 R148, R8, R62, R144 ;  /* 0x0000003e0894723c */ /* 0x000fec0000001890 */
[----:B------:R-:W-:Y:S06]  /*7d70*/  HMMA.16816.F32 R160, R20, R58, R236 ;  /* 0x0000003a14a0723c */ /* 0x000fec00000018ec */
[----:B------:R-:W-:Y:S06]  /*7d80*/  HMMA.16816.F32 R144, R8, R56, R220 ;  /* 0x000000380890723c */ /* 0x000fec00000018dc */
[----:B------:R-:W-:Y:S06]  /*7d90*/  HMMA.16816.F32 R176, R20, R50, R224 ;  /* 0x0000003214b0723c */ /* 0x000fec00000018e0 */
[C---:B------:R-:W-:Y:S06]  /*7da0*/  HMMA.16816.F32 R184, R8.reuse, R60, R184 ;  /* 0x0000003c08b8723c */ /* 0x040fec00000018b8 */
[C---:B------:R-:W-:Y:S06]  /*7db0*/  HMMA.16816.F32 R56, R8.reuse, R58, R76 ;  /* 0x0000003a0838723c */ /* 0x040fec000000184c */
[C---:B------:R-:W-:Y:S06]  /*7dc0*/  HMMA.16816.F32 R36, R8.reuse, R48, R232 ;  /* 0x000000300824723c */ /* 0x040fec00000018e8 */
[----:B------:R-:W-:Y:S06]  /*7dd0*/  HMMA.16816.F32 R8, R8, R50, R152 ;  /* 0x000000320808723c */ /* 0x000fec0000001898 */
[C---:B--2---:R-:W-:Y:S06]  /*7de0*/  HMMA.16816.F32 R20, R4.reuse, R28, R64 ;  /* 0x0000001c0414723c */ /* 0x044fec0000001840 */
[C---:B------:R-:W-:Y:S06]  /*7df0*/  HMMA.16816.F32 R44, R4.reuse, R30, R44 ;  /* 0x0000001e042c723c */ /* 0x040fec000000182c */
[C---:B---3--:R-:W-:Y:S06]  /*7e00*/  HMMA.16816.F32 R156, R4.reuse, R32, R180 ;  /* 0x00000020049c723c */ /* 0x048fec00000018b4 */
[-C--:B------:R-:W-:Y:S06]  /*7e10*/  HMMA.16816.F32 R76, R4, R18.reuse, R172 ;  /* 0x00000012044c723c */ /* 0x080fec00000018ac */
[----:B----4-:R-:W-:Y:S06]  /*7e20*/  HMMA.16816.F32 R180, R12, R18, R52 ;  /* 0x000000120cb4723c */ /* 0x010fec0000001834 */
[----:B------:R-:W-:Y:S01]  /*7e30*/  HMMA.16816.F32 R48, R4, R24, R164 ;  /* 0x000000180430723c */ /* 0x000fe200000018a4 */
[----:B------:R-:W-:-:S05]  /*7e40*/  VIADD R18, R0, 0x1 ;  /* 0x0000000100127836 */ /* 0x000fca0000000000 */
[C---:B------:R-:W-:Y:S01]  /*7e50*/  HMMA.16816.F32 R60, R4.reuse, R26, R160 ;  /* 0x0000001a043c723c */ /* 0x040fe200000018a0 */
[C---:B------:R-:W-:Y:S02]  /*7e60*/  ISETP.GE.AND P1, PT, R18.reuse, R209, PT ;  /* 0x000000d11200720c */ /* 0x040fe40003f26270 */
[C---:B------:R-:W-:Y:S02]  /*7e70*/  ISETP.GE.AND P3, PT, R18.reuse, R207, PT ;  /* 0x000000cf1200720c */ /* 0x040fe40003f66270 */
[C---:B------:R-:W-:Y:S01]  /*7e80*/  ISETP.LT.OR P1, PT, R18.reuse, R203, P1 ;  /* 0x000000cb1200720c */ /* 0x040fe20000f21670 */
[----:B------:R-:W-:Y:S01]  /*7e90*/  HMMA.16816.F32 R64, R4, R16, R168 ;  /* 0x000000100440723c */ /* 0x000fe200000018a8 */
[----:B------:R-:W-:-:S05]  /*7ea0*/  ISETP.LT.OR P3, PT, R18, R204, P3 ;  /* 0x000000cc1200720c */ /* 0x000fca0001f61670 */
[----:B------:R-:W-:Y:S06]  /*7eb0*/  HMMA.16816.F32 R152, R4, R34, R176 ;  /* 0x000000220498723c */ /* 0x000fec00000018b0 */
[C---:B------:R-:W-:Y:S01]  /*7ec0*/  HMMA.16816.F32 R184, R12.reuse, R28, R184 ;  /* 0x0000001c0cb8723c */ /* 0x040fe200000018b8 */
[C---:B------:R-:W-:Y:S02]  /*7ed0*/  VIADD R7, R0.reuse, 0x20 ;  /* 0x0000002000077836 */ /* 0x040fe40000000000 */
[C---:B------:R-:W-:Y:S02]  /*7ee0*/  VIADD R6, R0.reuse, 0x21 ;  /* 0x0000002100067836 */ /* 0x040fe40000000000 */
[----:B------:R-:W-:Y:S01]  /*7ef0*/  VIADD R5, R0, 0x28 ;  /* 0x0000002800057836 */ /* 0x000fe20000000000 */
[----:B------:R-:W-:Y:S01]  /*7f00*/  HMMA.16816.F32 R172, R12, R30, R148 ;  /* 0x0000001e0cac723c */ /* 0x000fe20000001894 */
[----:B------:R-:W-:Y:S01]  /*7f10*/  FSEL R28, R20, -INF , !P4 ;  /* 0xff800000141c7808 */ /* 0x000fe20006000000 */
[----:B------:R-:W-:-:S02]  /*7f20*/  VIADD R4, R0, 0x29 ;  /* 0x0000002900047836 */ /* 0x000fc40000000000 */
[----:B------:R-:W-:Y:S02]  /*7f30*/  ISETP.GE.AND P5, PT, R5, R207, PT ;  /* 0x000000cf0500720c */ /* 0x000fe40003fa6270 */
[C---:B------:R-:W-:Y:S01]  /*7f40*/  HMMA.16816.F32 R168, R12.reuse, R24, R144 ;  /* 0x000000180ca8723c */ /* 0x040fe20000001890 */
[----:B------:R-:W-:Y:S02]  /*7f50*/  FSEL R30, R21, -INF , !P3 ;  /* 0xff800000151e7808 */ /* 0x000fe40005800000 */
[----:B------:R-:W-:Y:S01]  /*7f60*/  FMNMX.FTZ R2, R71, R28, !PT ;  /* 0x0000001c47027209 */ /* 0x000fe20007810000 */
[----:B------:R-:W-:Y:S01]  /*7f70*/  BAR.SYNC.DEFER_BLOCKING 0x0 ;  /* 0x0000000000007b1d */ /* 0x000fe20000010000 */
[----:B------:R-:W-:Y:S01]  /*7f80*/  ISETP.LT.OR P5, PT, R5, R204, P5 ;  /* 0x000000cc0500720c */ /* 0x000fe20002fa1670 */
[----:B------:R-:W-:Y:S01]  /*7f90*/  HMMA.16816.F32 R160, R12, R26, R56 ;  /* 0x0000001a0ca0723c */ /* 0x000fe20000001838 */
[----:B------:R-:W-:Y:S02]  /*7fa0*/  FMNMX.FTZ R2, R30, R2, !PT ;  /* 0x000000021e027209 */ /* 0x000fe40007810000 */
[----:B------:R-:W-:-:S03]  /*7fb0*/  FSEL R221, R76, -INF , !P5 ;  /* 0xff8000004cdd7808 */ /* 0x000fc60006800000 */
[C---:B------:R-:W-:Y:S06]  /*7fc0*/  HMMA.16816.F32 R164, R12.reuse, R16, R40 ;  /* 0x000000100ca4723c */ /* 0x040fec0000001828 */
[----:B------:R-:W-:Y:S01]  /*7fd0*/  HMMA.16816.F32 R216, R12, R32, R36 ;  /* 0x000000200cd8723c */ /* 0x000fe20000001824 */
[C---:B------:R-:W-:Y:S02]  /*7fe0*/  VIADD R17, R0.reuse, 0x30 ;  /* 0x0000003000117836 */ /* 0x040fe40000000000 */
[----:B------:R-:W-:-:S03]  /*7ff0*/  VIADD R16, R0, 0x31 ;  /* 0x0000003100107836 */ /* 0x000fc60000000000 */
[----:B------:R-:W-:Y:S01]  /*8000*/  HMMA.16816.F32 R176, R12, R34, R8 ;  /* 0x000000220cb0723c */ /* 0x000fe20000001808 */
[----:B------:R-:W-:Y:S02]  /*8010*/  FSEL R36, R23, -INF , !P1 ;  /* 0xff80000017247808 */ /* 0x000fe40004800000 */
[----:B------:R-:W-:Y:S02]  /*8020*/  FSEL R32, R22, -INF , !P2 ;  /* 0xff80000016207808 */ /* 0x000fe40005000000 */
[CC--:B------:R-:W-:Y:S02]  /*8030*/  ISETP.GE.AND P6, PT, R17.reuse, R207.reuse, PT ;  /* 0x000000cf1100720c */ /* 0x0c0fe40003fc6270 */
[----:B------:R-:W-:Y:S01]  /*8040*/  VIADD R15, R0, 0x8 ;  /* 0x00000008000f7836 */ /* 0x000fe20000000000 */
[-C--:B------:R-:W-:Y:S01]  /*8050*/  ISETP.GE.AND P5, PT, R16, R207.reuse, PT ;  /* 0x000000cf1000720c */ /* 0x080fe20003fa6270 */
[C---:B------:R-:W-:Y:S01]  /*8060*/  VIADD R12, R0.reuse, 0x9 ;  /* 0x00000009000c7836 */ /* 0x040fe20000000000 */
[-C--:B------:R-:W-:Y:S01]  /*8070*/  ISETP.LT.OR P6, PT, R17, R204.reuse, P6 ;  /* 0x000000cc1100720c */ /* 0x080fe200037c1670 */
[C---:B------:R-:W-:Y:S01]  /*8080*/  VIADD R11, R0.reuse, 0x10 ;  /* 0x00000010000b7836 */ /* 0x040fe20000000000 */
[C---:B------:R-:W-:Y:S01]  /*8090*/  ISETP.GE.AND P4, PT, R15.reuse, R207, PT ;  /* 0x000000cf0f00720c */ /* 0x040fe20003f86270 */
[----:B------:R-:W-:Y:S01]  /*80a0*/  VIADD R10, R0, 0x11 ;  /* 0x00000011000a7836 */ /* 0x000fe20000000000 */
[----:B------:R-:W-:Y:S01]  /*80b0*/  ISETP.GE.AND P1, PT, R12, R209, PT ;  /* 0x000000d10c00720c */ /* 0x000fe20003f26270 */
[----:B------:R-:W-:Y:S01]  /*80c0*/  VIADD R9, R0, 0x18 ;  /* 0x0000001800097836 */ /* 0x000fe20000000000 */
[----:B------:R-:W-:Y:S01]  /*80d0*/  ISETP.GE.AND P3, PT, R12, R207, PT ;  /* 0x000000cf0c00720c */ /* 0x000fe20003f66270 */
[----:B------:R-:W-:Y:S01]  /*80e0*/  VIADD R8, R0, 0x19 ;  /* 0x0000001900087836 */ /* 0x000fe20000000000 */
[----:B------:R-:W-:-:S02]  /*80f0*/  ISETP.LT.OR P4, PT, R15, R204, P4 ;  /* 0x000000cc0f00720c */ /* 0x000fc40002781670 */
[C---:B------:R-:W-:Y:S02]  /*8100*/  ISETP.LT.OR P1, PT, R12.reuse, R203, P1 ;  /* 0x000000cb0c00720c */ /* 0x040fe40000f21670 */
[----:B------:R-:W-:Y:S02]  /*8110*/  ISETP.LT.OR P3, PT, R12, R204, P3 ;  /* 0x000000cc0c00720c */ /* 0x000fe40001f61670 */
[----:B------:R-:W-:Y:S02]  /*8120*/  FSEL R29, R44, -INF , !P4 ;  /* 0xff8000002c1d7808 */ /* 0x000fe40006000000 */
[----:B------:R-:W-:Y:S02]  /*8130*/  ISETP.GE.AND P4, PT, R11, R207, PT ;  /* 0x000000cf0b00720c */ /* 0x000fe40003f86270 */
[----:B------:R-:W-:Y:S02]  /*8140*/  FSEL R35, R47, -INF , !P1 ;  /* 0xff8000002f237808 */ /* 0x000fe40004800000 */
[----:B------:R-:W-:-:S02]  /*8150*/  FSEL R31, R45, -INF , !P3 ;  /* 0xff8000002d1f7808 */ /* 0x000fc40005800000 */
[C---:B------:R-:W-:Y:S02]  /*8160*/  ISETP.GE.AND P1, PT, R10.reuse, R209, PT ;  /* 0x000000d10a00720c */ /* 0x040fe40003f26270 */
[----:B------:R-:W-:Y:S02]  /*8170*/  ISETP.GE.AND P3, PT, R10, R207, PT ;  /* 0x000000cf0a00720c */ /* 0x000fe40003f66270 */
[----:B------:R-:W-:Y:S02]  /*8180*/  ISETP.LT.OR P4, PT, R11, R204, P4 ;  /* 0x000000cc0b00720c */ /* 0x000fe40002781670 */
[----:B------:R-:W-:Y:S01]  /*8190*/  FMNMX.FTZ R13, R29, R2, !PT ;  /* 0x000000021d0d7209 */ /* 0x000fe20007810000 */
[----:B------:R-:W-:Y:S01]  /*81a0*/  VIADD R2, R0, 0x39 ;  /* 0x0000003900027836 */ /* 0x000fe20000000000 */
[C---:B------:R-:W-:Y:S02]  /*81b0*/  ISETP.LT.OR P1, PT, R10.reuse, R203, P1 ;  /* 0x000000cb0a00720c */ /* 0x040fe40000f21670 */
[----:B------:R-:W-:-:S02]  /*81c0*/  ISETP.LT.OR P3, PT, R10, R204, P3 ;  /* 0x000000cc0a00720c */ /* 0x000fc40001f61670 */
[----:B------:R-:W-:Y:S02]  /*81d0*/  FSEL R69, R48, -INF , !P4 ;  /* 0xff80000030457808 */ /* 0x000fe40006000000 */
[----:B------:R-:W-:Y:S02]  /*81e0*/  ISETP.GE.AND P4, PT, R9, R207, PT ;  /* 0x000000cf0900720c */ /* 0x000fe40003f86270 */
[----:B------:R-:W-:Y:S02]  /*81f0*/  FMNMX.FTZ R13, R31, R13, !PT ;  /* 0x0000000d1f0d7209 */ /* 0x000fe40007810000 */
[----:B------:R-:W-:Y:S02]  /*8200*/  FSEL R151, R51, -INF , !P1 ;  /* 0xff80000033977808 */ /* 0x000fe40004800000 */
[----:B------:R-:W-:Y:S02]  /*8210*/  FSEL R144, R49, -INF , !P3 ;  /* 0xff80000031907808 */ /* 0x000fe40005800000 */
[----:B------:R-:W-:-:S02]  /*8220*/  ISETP.GE.AND P1, PT, R8, R209, PT ;  /* 0x000000d10800720c */ /* 0x000fc40003f26270 */
[C---:B------:R-:W-:Y:S02]  /*8230*/  ISETP.GE.AND P3, PT, R8.reuse, R207, PT ;  /* 0x000000cf0800720c */ /* 0x040fe40003f66270 */
[-C--:B------:R-:W-:Y:S02]  /*8240*/  ISETP.LT.OR P4, PT, R9, R204.reuse, P4 ;  /* 0x000000cc0900720c */ /* 0x080fe40002781670 */
[----:B------:R-:W-:Y:S02]  /*8250*/  FMNMX.FTZ R13, R69, R13, !PT ;  /* 0x0000000d450d7209 */ /* 0x000fe40007810000 */
[C---:B------:R-:W-:Y:S02]  /*8260*/  ISETP.LT.OR P1, PT, R8.reuse, R203, P1 ;  /* 0x000000cb0800720c */ /* 0x040fe40000f21670 */
[----:B------:R-:W-:Y:S02]  /*8270*/  ISETP.LT.OR P3, PT, R8, R204, P3 ;  /* 0x000000cc0800720c */ /* 0x000fe40001f61670 */
[----:B------:R-:W-:-:S02]  /*8280*/  FSEL R145, R60, -INF , !P4 ;  /* 0xff8000003c917808 */ /* 0x000fc40006000000 */
[----:B------:R-:W-:Y:S02]  /*8290*/  ISETP.GE.AND P4, PT, R7, R207, PT ;  /* 0x000000cf0700720c */ /* 0x000fe40003f86270 */
[----:B------:R-:W-:Y:S02]  /*82a0*/  FMNMX.FTZ R13, R144, R13, !PT ;  /* 0x0000000d900d7209 */ /* 0x000fe40007810000 */
[-C--:B------:R-:W-:Y:S02]  /*82b0*/  ISETP.GE.AND P2, PT, R15, R209.reuse, PT ;  /* 0x000000d10f00720c */ /* 0x080fe40003f46270 */
[----:B------:R-:W-:Y:S02]  /*82c0*/  FSEL R149, R63, -INF , !P1 ;  /* 0xff8000003f957808 */ /* 0x000fe40004800000 */
[----:B------:R-:W-:Y:S02]  /*82d0*/  FSEL R146, R61, -INF , !P3 ;  /* 0xff8000003d927808 */ /* 0x000fe40005800000 */
[----:B------:R-:W-:-:S02]  /*82e0*/  ISETP.GE.AND P1, PT, R6, R209, PT ;  /* 0x000000d10600720c */ /* 0x000fc40003f26270 */
[C---:B------:R-:W-:Y:S02]  /*82f0*/  ISETP.GE.AND P3, PT, R6.reuse, R207, PT ;  /* 0x000000cf0600720c */ /* 0x040fe40003f66270 */
[-C--:B------:R-:W-:Y:S02]  /*8300*/  ISETP.LT.OR P4, PT, R7, R204.reuse, P4 ;  /* 0x000000cc0700720c */ /* 0x080fe40002781670 */
[----:B------:R-:W-:Y:S02]  /*8310*/  FMNMX.FTZ R14, R145, R13, !PT ;  /* 0x0000000d910e7209 */ /* 0x000fe40007810000 */
[-C--:B------:R-:W-:Y:S02]  /*8320*/  ISETP.LT.OR P2, PT, R15, R203.reuse, P2 ;  /* 0x000000cb0f00720c */ /* 0x080fe40001741670 */
[C---:B------:R-:W-:Y:S02]  /*8330*/  ISETP.LT.OR P1, PT, R6.reuse, R203, P1 ;  /* 0x000000cb0600720c */ /* 0x040fe40000f21670 */
[----:B------:R-:W-:-:S02]  /*8340*/  ISETP.LT.OR P3, PT, R6, R204, P3 ;  /* 0x000000cc0600720c */ /* 0x000fc40001f61670 */
[----:B------:R-:W-:Y:S02]  /*8350*/  FSEL R220, R64, -INF , !P4 ;  /* 0xff80000040dc7808 */ /* 0x000fe40006000000 */
[----:B------:R-:W-:Y:S02]  /*8360*/  FMNMX.FTZ R13, R70, R32, !PT ;  /* 0x00000020460d7209 */ /* 0x000fe40007810000 */
[----:B------:R-:W-:Y:S02]  /*8370*/  FMNMX.FTZ R14, R146, R14, !PT ;  /* 0x0000000e920e7209 */ /* 0x000fe40007810000 */
[----:B------:R-:W-:Y:S02]  /*8380*/  FSEL R33, R46, -INF , !P2 ;  /* 0xff8000002e217808 */ /* 0x000fe40005000000 */
[----:B------:R-:W-:Y:S02]  /*8390*/  ISETP.GE.AND P2, PT, R11, R209, PT ;  /* 0x000000d10b00720c */ /* 0x000fe40003f46270 */
[----:B------:R-:W-:-:S02]  /*83a0*/  FSEL R231, R67, -INF , !P1 ;  /* 0xff80000043e77808 */ /* 0x000fc40004800000 */
[----:B------:R-:W-:Y:S02]  /*83b0*/  FSEL R222, R65, -INF , !P3 ;  /* 0xff80000041de7808 */ /* 0x000fe40005800000 */
[----:B------:R-:W-:Y:S02]  /*83c0*/  ISETP.GE.AND P1, PT, R4, R207, PT ;  /* 0x000000cf0400720c */ /* 0x000fe40003f26270 */
[----:B------:R-:W-:Y:S02]  /*83d0*/  FMNMX.FTZ R13, R36, R13, !PT ;  /* 0x0000000d240d7209 */ /* 0x000fe40007810000 */
[----:B------:R-:W-:Y:S02]  /*83e0*/  FMNMX.FTZ R14, R220, R14, !PT ;  /* 0x0000000edc0e7209 */ /* 0x000fe40007810000 */
[----:B------:R-:W-:Y:S02]  /*83f0*/  ISETP.LT.OR P2, PT, R11, R203, P2 ;  /* 0x000000cb0b00720c */ /* 0x000fe40001741670 */
[----:B------:R-:W-:-:S02]  /*8400*/  ISETP.LT.OR P1, PT, R4, R204, P1 ;  /* 0x000000cc0400720c */ /* 0x000fc40000f21670 */
[----:B------:R-:W-:Y:S02]  /*8410*/  FMNMX.FTZ R13, R33, R13, !PT ;  /* 0x0000000d210d7209 */ /* 0x000fe40007810000 */
[----:B------:R-:W-:Y:S02]  /*8420*/  FMNMX.FTZ R14, R222, R14, !PT ;  /* 0x0000000ede0e7209 */ /* 0x000fe40007810000 */
[----:B------:R-:W-:Y:S02]  /*8430*/  FSEL R147, R50, -INF , !P2 ;  /* 0xff80000032937808 */ /* 0x000fe40005000000 */
[----:B------:R-:W-:Y:S02]  /*8440*/  ISETP.GE.AND P2, PT, R9, R209, PT ;  /* 0x000000d10900720c */ /* 0x000fe40003f46270 */
[----:B------:R-:W-:Y:S02]  /*8450*/  FSEL R228, R77, -INF , !P1 ;  /* 0xff8000004de47808 */ /* 0x000fe40004800000 */
[----:B------:R-:W-:-:S02]  /*8460*/  FMNMX.FTZ R13, R35, R13, !PT ;  /* 0x0000000d230d7209 */ /* 0x000fc40007810000 */
[----:B------:R-:W-:Y:S02]  /*8470*/  FMNMX.FTZ R14, R221, R14, !PT ;  /* 0x0000000edd0e7209 */ /* 0x000fe40007810000 */
[----:B------:R-:W-:Y:S02]  /*8480*/  ISETP.LT.OR P2, PT, R9, R203, P2 ;  /* 0x000000cb0900720c */ /* 0x000fe40001741670 */
[----:B------:R-:W-:Y:S02]  /*8490*/  ISETP.LT.OR P5, PT, R16, R204, P5 ;  /* 0x000000cc1000720c */ /* 0x000fe40002fa1670 */
[----:B------:R-:W-:Y:S02]  /*84a0*/  FSEL R237, R156, -INF , !P6 ;  /* 0xff8000009ced7808 */ /* 0x000fe40007000000 */
[----:B------:R-:W-:Y:S02]  /*84b0*/  ISETP.GE.AND P6, PT, R3, R207, PT ;  /* 0x000000cf0300720c */ /* 0x000fe40003fc6270 */
[----:B------:R-:W-:-:S02]  /*84c0*/  FMNMX.FTZ R13, R147, R13, !PT ;  /* 0x0000000d930d7209 */ /* 0x000fc40007810000 */
[----:B------:R-:W-:Y:S02]  /*84d0*/  FMNMX.FTZ R14, R228, R14, !PT ;  /* 0x0000000ee40e7209 */ /* 0x000fe40007810000 */
[----:B------:R-:W-:Y:S02]  /*84e0*/  FSEL R148, R62, -INF , !P2 ;  /* 0xff8000003e947808 */ /* 0x000fe40005000000 */
[----:B------:R-:W-:Y:S02]  /*84f0*/  FSEL R238, R157, -INF , !P5 ;  /* 0xff8000009dee7808 */ /* 0x000fe40006800000 */
[----:B------:R-:W-:Y:S02]  /*8500*/  ISETP.GE.AND P2, PT, R7, R209, PT ;  /* 0x000000d10700720c */ /* 0x000fe40003f46270 */
[----:B------:R-:W-:Y:S02]  /*8510*/  ISETP.GE.AND P5, PT, R2, R207, PT ;  /* 0x000000cf0200720c */ /* 0x000fe40003fa6270 */
[----:B------:R-:W-:-:S02]  /*8520*/  ISETP.LT.OR P6, PT, R3, R204, P6 ;  /* 0x000000cc0300720c */ /* 0x000fc400037c1670 */
[----:B------:R-:W-:Y:S02]  /*8530*/  FMNMX.FTZ R13, R151, R13, !PT ;  /* 0x0000000d970d7209 */ /* 0x000fe40007810000 */
[----:B------:R-:W-:Y:S02]  /*8540*/  FMNMX.FTZ R14, R237, R14, !PT ;  /* 0x0000000eed0e7209 */ /* 0x000fe40007810000 */
[----:B------:R-:W-:Y:S02]  /*8550*/  ISETP.LT.OR P2, PT, R7, R203, P2 ;  /* 0x000000cb0700720c */ /* 0x000fe40001741670 */
[----:B------:R-:W-:Y:S02]  /*8560*/  ISETP.GE.AND P4, PT, R5, R209, PT ;  /* 0x000000d10500720c */ /* 0x000fe40003f86270 */
[----:B------:R-:W-:Y:S02]  /*8570*/  ISETP.LT.OR P5, PT, R2, R204, P5 ;  /* 0x000000cc0200720c */ /* 0x000fe40002fa1670 */
[----:B------:R-:W-:-:S02]  /*8580*/  FSEL R240, R152, -INF , !P6 ;  /* 0xff80000098f07808 */ /* 0x000fc40007000000 */
[----:B------:R-:W-:Y:S02]  /*8590*/  FMNMX.FTZ R13, R148, R13, !PT ;  /* 0x0000000d940d7209 */ /* 0x000fe40007810000 */
[----:B------:R-:W-:Y:S02]  /*85a0*/  FMNMX.FTZ R14, R238, R14, !PT ;  /* 0x0000000eee0e7209 */ /* 0x000fe40007810000 */
[----:B------:R-:W-:Y:S02]  /*85b0*/  FSEL R230, R66, -INF , !P2 ;  /* 0xff80000042e67808 */ /* 0x000fe40005000000 */
[----:B------:R-:W-:Y:S02]  /*85c0*/  ISETP.GE.AND P3, PT, R4, R209, PT ;  /* 0x000000d10400720c */ /* 0x000fe40003f66270 */
[----:B------:R-:W-:Y:S02]  /*85d0*/  ISETP.LT.OR P4, PT, R5, R203, P4 ;  /* 0x000000cb0500720c */ /* 0x000fe40002781670 */
[----:B------:R-:W-:-:S02]  /*85e0*/  FSEL R246, R153, -INF , !P5 ;  /* 0xff80000099f67808 */ /* 0x000fc40006800000 */
[----:B------:R-:W-:Y:S02]  /*85f0*/  FMNMX.FTZ R13, R149, R13, !PT ;  /* 0x0000000d950d7209 */ /* 0x000fe40007810000 */
[----:B------:R-:W-:Y:S02]  /*8600*/  FMNMX.FTZ R14, R240, R14, !PT ;  /* 0x0000000ef00e7209 */ /* 0x000fe40007810000 */
[-C--:B------:R-:W-:Y:S02]  /*8610*/  ISETP.GE.AND P2, PT, R17, R209.reuse, PT ;  /* 0x000000d11100720c */ /* 0x080fe40003f46270 */
[----:B------:R-:W-:Y:S02]  /*8620*/  ISETP.GE.AND P1, PT, R16, R209, PT ;  /* 0x000000d11000720c */ /* 0x000fe40003f26270 */
[----:B------:R-:W-:Y:S02]  /*8630*/  ISETP.LT.OR P3, PT, R4, R203, P3 ;  /* 0x000000cb0400720c */ /* 0x000fe40001f61670 */
[----:B------:R-:W-:-:S02]  /*8640*/  FSEL R229, R78, -INF , !P4 ;  /* 0xff8000004ee57808 */ /* 0x000fc40006000000 */
[----:B------:R-:W-:Y:S02]  /*8650*/  FMNMX.FTZ R34, R230, R13, !PT ;  /* 0x0000000de6227209 */ /* 0x000fe40007810000 */
[----:B------:R-:W-:Y:S01]  /*8660*/  FMNMX.FTZ R19, R246, R14, !PT ;  /* 0x0000000ef6137209 */ /* 0x000fe20007810000 */
[----:B------:R-:W-:Y:S06]  /*8670*/  @!P0 BRA `(.L_x_1979) ;  /* 0x0000000000748947 */ /* 0x000fec0003800000 */
[----:B------:R-:W2:Y:S04]  /*8680*/  LDL.64 R226, [R1+0x50] ;  /* 0x0000500001e27983 */ /* 0x000ea80000100a00 */
[----:B------:R-:W3:Y:S01]  /*8690*/  LDL.64 R74, [R1+0x48] ;  /* 0x00004800014a7983 */ /* 0x000ee20000100a00 */
[----:B------:R-:W-:Y:S01]  /*86a0*/  VIADD R13, R248, 0xfffffffd ;  /* 0xfffffffdf80d7836 */ /* 0x000fe20000000000 */
[----:B------:R-:W-:-:S03]  /*86b0*/  ULDC.64 UR6, c[0x0][0x218] ;  /* 0x0000860000067ab9 */ /* 0x000fc60000000a00 */
[----:B------:R-:W-:Y:S01]  /*86c0*/  IMAD.WIDE.U32 R20, R13, R242, RZ ;  /* 0x000000f20d147225 */ /* 0x000fe200078e00ff */
[----:B------:R-:W-:-:S05]  /*86d0*/  SHF.R.S32.HI R14, RZ, 0x1f, R13 ;  /* 0x0000001fff0e7819 */ /* 0x000fca000001140d */
[----:B------:R-:W-:-:S04]  /*86e0*/  IMAD R14, R14, R242, RZ ;  /* 0x000000f20e0e7224 */ /* 0x000fc800078e02ff */
[----:B------:R-:W-:-:S04]  /*86f0*/  IMAD R13, R13, R243, R14 ;  /* 0x000000f30d0d7224 */ /* 0x000fc800078e020e */
[----:B------:R-:W-:Y:S02]  /*8700*/  IMAD.IADD R13, R21, 0x1, R13 ;  /* 0x00000001150d7824 */ /* 0x000fe400078e020d */
[----:B------:R-:W-:Y:S01]  /*8710*/  IMAD.SHL.U32 R21, R242, 0x20, RZ ;  /* 0x00000020f2157824 */ /* 0x000fe200078e00ff */
[----:B--2---:R-:W-:-:S04]  /*8720*/  LEA R14, P4, R20, R226, 0x6 ;  /* 0x000000e2140e7211 */ /* 0x004fc800078830ff */
[----:B------:R-:W-:Y:S02]  /*8730*/  LEA R24, P5, R14, UR6, 0x1 ;  /* 0x000000060e187c11 */ /* 0x000fe4000f8a08ff */
[----:B---3--:R-:W-:Y:S02]  /*8740*/  LEA.HI.X R20, R20, R75, R13, 0x6, P4 ;  /* 0x0000004b14147211 */ /* 0x008fe400020f340d */
[----:B------:R-:W-:Y:S02]  /*8750*/  SHF.L.U64.HI R13, R242, 0x5, R243 ;  /* 0x00000005f20d7819 */ /* 0x000fe400000102f3 */
[-C--:B------:R-:W-:Y:S02]  /*8760*/  IADD3 R22, P4, R24, R21.reuse, RZ ;  /* 0x0000001518167210 */ /* 0x080fe40007f9e0ff */
[----:B------:R-:W-:Y:S02]  /*8770*/  LEA.HI.X R25, R14, UR7, R20, 0x1, P5 ;  /* 0x000000070e197c11 */ /* 0x000fe4000a8f0c14 */
[----:B------:R-:W-:-:S03]  /*8780*/  IADD3 R20, P5, R22, R21, RZ ;  /* 0x0000001516147210 */ /* 0x000fc60007fbe0ff */
[--C-:B------:R-:W-:Y:S01]  /*8790*/  IMAD.X R23, R25, 0x1, R13.reuse, P4 ;  /* 0x0000000119177824 */ /* 0x100fe200020e060d */
[----:B------:R-:W-:Y:S01]  /*87a0*/  IADD3 R26, P4, R20, R21, RZ ;  /* 0x00000015141a7210 */ /* 0x000fe20007f9e0ff */
[----:B------:R-:W-:Y:S01]  /*87b0*/  @!PT LDS RZ, [RZ] ;  /* 0x00000000fffff984 */ /* 0x000fe20000000800 */
[----:B------:R-:W-:Y:S01]  /*87c0*/  @!PT LDS RZ, [RZ] ;  /* 0x00000000fffff984 */ /* 0x000fe20000000800 */
[----:B------:R-:W-:Y:S01]  /*87d0*/  @!PT LDS RZ, [RZ] ;  /* 0x00000000fffff984 */ /* 0x000fe20000000800 */
[----:B------:R1:W-:Y:S02]  /*87e0*/  LDGSTS.E.BYPASS.LTC128B.128 [R214+0x4000], desc[UR24][R24.64] ;  /* 0x0400000018d67fae */ /* 0x0003e4000b901d58 */
[--C-:B------:R-:W-:Y:S02]  /*87f0*/  IMAD.X R21, R23, 0x1, R13.reuse, P5 ;  /* 0x0000000117157824 */ /* 0x100fe400028e060d */
[----:B------:R1:W-:Y:S02]  /*8800*/  LDGSTS.E.BYPASS.LTC128B.128 [R214+0x4800], desc[UR24][R22.64] ;  /* 0x0480000016d67fae */ /* 0x0003e4000b901d58 */
[----:B------:R-:W-:Y:S02]  /*8810*/  IMAD.X R27, R21, 0x1, R13, P4 ;  /* 0x00000001151b7824 */ /* 0x000fe400020e060d */
[----:B------:R1:W-:Y:S04]  /*8820*/  LDGSTS.E.BYPASS.LTC128B.128 [R214+0x5000], desc[UR24][R20.64] ;  /* 0x0500000014d67fae */ /* 0x0003e8000b901d58 */
[----:B------:R1:W-:Y:S04]  /*8830*/  LDGSTS.E.BYPASS.LTC128B.128 [R214+0x5800], desc[UR24][R26.64] ;  /* 0x058000001ad67fae */ /* 0x0003e8000b901d58 */
[----:B------:R-:W0:Y:S02]  /*8840*/  LDGDEPBAR ;  /* 0x00000000000079af */ /* 0x000e240000000000 */
.L_x_1979:
[----:B------:R-:W-:Y:S01]  /*8850*/  FMNMX.FTZ R13, R231, R34, !PT ;  /* 0x00000022e70d7209 */ /* 0x000fe20007810000 */
[----:B-1----:R-:W1:Y:S01]  /*8860*/  SHFL.BFLY PT, R20, R19, 0x2, 0x1f ;  /* 0x0c401f0013147f89 */ /* 0x002e6200000e0000 */
[----:B------:R-:W-:Y:S01]  /*8870*/  FSEL R223, R79, -INF , !P3 ;  /* 0xff8000004fdf7808 */ /* 0x000fe20005800000 */
[----:B------:R-:W-:Y:S01]  /*8880*/  IMAD.MOV.U32 R23, RZ, RZ, R247 ;  /* 0x000000ffff177224 */ /* 0x000fe200078e00f7 */
[----:B------:R-:W-:Y:S01]  /*8890*/  ISETP.LT.OR P2, PT, R17, R203, P2 ;  /* 0x000000cb1100720c */ /* 0x000fe20001741670 */
[----:B------:R-:W-:Y:S01]  /*88a0*/  VIADD R24, R250, 0x4 ;  /* 0x00000004fa187836 */ /* 0x000fe20000000000 */
[----:B------:R-:W-:Y:S01]  /*88b0*/  FMNMX.FTZ R13, R229, R13, !PT ;  /* 0x0000000de50d7209 */ /* 0x000fe20007810000 */
[----:B------:R-:W-:Y:S01]  /*88c0*/  IMAD.WIDE.U32 R156, R23, -0x2daee0ad, RZ ;  /* 0xd2511f53179c7825 */ /* 0x000fe200078e00ff */
[----:B------:R-:W-:Y:S01]  /*88d0*/  ISETP.LT.OR P3, PT, R16, R203, P1 ;  /* 0x000000cb1000720c */ /* 0x000fe20000f61670 */
[----:B------:R-:W-:Y:S01]  /*88e0*/  LDSM.16.MT88.4 R52, [R192+0x6000] ;  /* 0x00600000c034783b */ /* 0x000fe20000004200 */
[----:B------:R-:W-:Y:S01]  /*88f0*/  ISETP.GE.AND P1, PT, R3, R209, PT ;  /* 0x000000d10300720c */ /* 0x000fe20003f26270 */
[----:B------:R-:W-:Y:S01]  /*8900*/  IMAD.WIDE.U32 R26, R24, -0x326172a9, RZ ;  /* 0xcd9e8d57181a7825 */ /* 0x000fe200078e00ff */
[----:B------:R-:W-:Y:S01]  /*8910*/  FSEL R235, R158, -INF , !P2 ;  /* 0xff8000009eeb7808 */ /* 0x000fe20005000000 */
[----:B------:R-:W-:Y:S01]  /*8920*/  LDSM.16.MT88.4 R56, [R190+0x6000] ;  /* 0x00600000be38783b */ /* 0x000fe20000004200 */
[----:B------:R-:W-:Y:S01]  /*8930*/  FMNMX.FTZ R13, R223, R13, !PT ;  /* 0x0000000ddf0d7209 */ /* 0x000fe20007810000 */
[----:B------:R-:W-:Y:S01]  /*8940*/  IMAD.SHL.U32 R150, R212, 0x2, RZ ;  /* 0x00000002d4967824 */ /* 0x000fe200078e00ff */
[----:B------:R-:W-:Y:S01]  /*8950*/  FSEL R236, R159, -INF , !P3 ;  /* 0xff8000009fec7808 */ /* 0x000fe20005800000 */
[----:B------:R-:W-:Y:S01]  /*8960*/  IMAD.MOV.U32 R49, RZ, RZ, R251 ;  /* 0x000000ffff317224 */ /* 0x000fe200078e00fb */
[----:B------:R-:W-:Y:S01]  /*8970*/  ISETP.GE.AND P2, PT, R2, R209, PT ;  /* 0x000000d10200720c */ /* 0x000fe20003f46270 */
[----:B------:R-:W-:Y:S01]  /*8980*/  IMAD.MOV.U32 R48, RZ, RZ, R252 ;  /* 0x000000ffff307224 */ /* 0x000fe200078e00fc */
[----:B------:R-:W-:Y:S01]  /*8990*/  ISETP.LT.OR P1, PT, R3, R203, P1 ;  /* 0x000000cb0300720c */ /* 0x000fe20000f21670 */
[----:B------:R-:W-:Y:S01]  /*89a0*/  LDSM.16.MT88.4 R64, [R191+0x6000] ;  /* 0x00600000bf40783b */ /* 0x000fe20000004200 */
[----:B------:R-:W-:-:S02]  /*89b0*/  FMNMX.FTZ R14, R235, R13, !PT ;  /* 0x0000000deb0e7209 */ /* 0x000fc40007810000 */
[----:B------:R-:W-:Y:S02]  /*89c0*/  ISETP.LT.OR P2, PT, R2, R203, P2 ;  /* 0x000000cb0200720c */ /* 0x000fe40001741670 */
[----:B------:R-:W-:Y:S02]  /*89d0*/  FSEL R239, R154, -INF , !P1 ;  /* 0xff8000009aef7808 */ /* 0x000fe40004800000 */
[----:B------:R-:W-:Y:S02]  /*89e0*/  FMNMX.FTZ R14, R236, R14, !PT ;  /* 0x0000000eec0e7209 */ /* 0x000fe40007810000 */
[----:B------:R-:W-:Y:S02]  /*89f0*/  FSEL R247, R155, -INF , !P2 ;  /* 0xff8000009bf77808 */ /* 0x000fe40005000000 */
[----:B------:R-:W-:Y:S02]  /*8a00*/  FMNMX.FTZ R14, R239, R14, !PT ;  /* 0x0000000eef0e7209 */ /* 0x000fe40007810000 */
[----:B-1----:R-:W-:-:S02]  /*8a10*/  FMNMX.FTZ R13, R19, R20, !PT ;  /* 0x00000014130d7209 */ /* 0x002fc40007810000 */
[----:B------:R-:W-:Y:S02]  /*8a20*/  FMNMX.FTZ R14, R247, R14, !PT ;  /* 0x0000000ef70e7209 */ /* 0x000fe40007810000 */
[----:B------:R-:W-:Y:S01]  /*8a30*/  LOP3.LUT R19, R27, R249, RZ, 0x3c, !PT ;  /* 0x000000f91b137212 */ /* 0x000fe200078e3cff */
[----:B------:R-:W1:Y:S01]  /*8a40*/  SHFL.BFLY PT, R22, R13, 0x1, 0x1f ;  /* 0x0c201f000d167f89 */ /* 0x000e6200000e0000 */
[----:B------:R-:W-:Y:S02]  /*8a50*/  PRMT R251, R241, 0x7054, R241 ;  /* 0x00007054f1fb7816 */ /* 0x000fe400000000f1 */
[C---:B------:R-:W-:Y:S01]  /*8a60*/  ISETP.GE.AND P5, PT, R18.reuse, R210, PT ;  /* 0x000000d21200720c */ /* 0x040fe20003fa6270 */
[----:B------:R-:W2:Y:S01]  /*8a70*/  SHFL.BFLY PT, R21, R14, 0x2, 0x1f ;  /* 0x0c401f000e157f89 */ /* 0x000ea200000e0000 */
[----:B------:R-:W-:Y:S01]  /*8a80*/  IMAD.WIDE.U32 R76, R19, -0x2daee0ad, RZ ;  /* 0xd2511f53134c7825 */ /* 0x000fe200078e00ff */
[----:B------:R-:W-:Y:S02]  /*8a90*/  LOP3.LUT R19, R157, UR27, R150, 0x96, !PT ;  /* 0x0000001b9d137c12 */ /* 0x000fe4000f8e9696 */
[----:B------:R-:W-:-:S02]  /*8aa0*/  ISETP.GE.AND P4, PT, R18, R208, PT ;  /* 0x000000d01200720c */ /* 0x000fc40003f86270 */
[----:B------:R-:W-:Y:S01]  /*8ab0*/  LOP3.LUT R20, R77, UR19, R156, 0x96, !PT ;  /* 0x000000134d147c12 */ /* 0x000fe2000f8e969c */
[----:B------:R-:W-:Y:S01]  /*8ac0*/  IMAD.WIDE.U32 R24, R19, -0x326172a9, RZ ;  /* 0xcd9e8d5713187825 */ /* 0x000fe200078e00ff */
[C---:B------:R-:W-:Y:S02]  /*8ad0*/  ISETP.LT.OR P5, PT, R18.reuse, R206, P5 ;  /* 0x000000ce1200720c */ /* 0x040fe40002fa1670 */
[----:B------:R-:W-:Y:S01]  /*8ae0*/  ISETP.LT.OR P4, PT, R18, R205, P4 ;  /* 0x000000cd1200720c */ /* 0x000fe20002781670 */
[----:B------:R-:W-:Y:S01]  /*8af0*/  IMAD.WIDE.U32 R42, R20, -0x326172a9, RZ ;  /* 0xcd9e8d57142a7825 */ /* 0x000fe200078e00ff */
[-C--:B------:R-:W-:Y:S02]  /*8b00*/  ISETP.GE.AND P3, PT, R15, R210.reuse, PT ;  /* 0x000000d20f00720c */ /* 0x080fe40003f66270 */
[----:B------:R-:W-:Y:S02]  /*8b10*/  FSEL R18, R185, -INF , !P5 ;  /* 0xff800000b9127808 */ /* 0x000fe40006800000 */
[----:B------:R-:W-:-:S02]  /*8b20*/  ISETP.GE.AND P5, PT, R11, R210, PT ;  /* 0x000000d20b00720c */ /* 0x000fc40003fa6270 */
[----:B------:R-:W-:Y:S02]  /*8b30*/  ISETP.GE.AND P6, PT, R0, R210, PT ;  /* 0x000000d20000720c */ /* 0x000fe40003fc6270 */
[----:B-1----:R-:W-:Y:S02]  /*8b40*/  FMNMX.FTZ R234, R13, R22, !PT ;  /* 0x000000160dea7209 */ /* 0x002fe40007810000 */
[----:B------:R-:W-:Y:S02]  /*8b50*/  LOP3.LUT R13, R25, UR20, R26, 0x96, !PT ;  /* 0x00000014190d7c12 */ /* 0x000fe4000f8e961a */
[----:B--2---:R-:W-:Y:S01]  /*8b60*/  FMNMX.FTZ R14, R14, R21, !PT ;  /* 0x000000150e0e7209 */ /* 0x004fe20007810000 */
[C---:B------:R-:W-:Y:S01]  /*8b70*/  FMUL.FTZ R19, R234.reuse, UR10 ;  /* 0x0000000aea137c20 */ /* 0x040fe20008410000 */
[----:B------:R-:W-:Y:S01]  /*8b80*/  LOP3.LUT R22, R43, UR18, R24, 0x96, !PT ;  /* 0x000000122b167c12 */ /* 0x000fe2000f8e9618 */
[----:B------:R-:W-:Y:S01]  /*8b90*/  IMAD.WIDE.U32 R20, R13, -0x2daee0ad, RZ ;  /* 0xd2511f530d147825 */ /* 0x000fe200078e00ff */
[----:B------:R-:W-:Y:S01]  /*8ba0*/  FSETP.NEU.FTZ.AND P2, PT, R234, -INF , PT ;  /* 0xff800000ea00780b */ /* 0x000fe20003f5d000 */
[----:B------:R-:W1:Y:S01]  /*8bb0*/  SHFL.BFLY PT, R26, R14, 0x1, 0x1f ;  /* 0x0c201f000e1a7f89 */ /* 0x000e6200000e0000 */
[----:B------:R-:W-:Y:S01]  /*8bc0*/  ISETP.LT.OR P3, PT, R15, R206, P3 ;  /* 0x000000ce0f00720c */ /* 0x000fe20001f61670 */
[----:B------:R-:W-:Y:S01]  /*8bd0*/  IMAD.WIDE.U32 R22, R22, -0x2daee0ad, RZ ;  /* 0xd2511f5316167825 */ /* 0x000fe200078e00ff */
[----:B------:R-:W-:-:S02]  /*8be0*/  FSEL R13, R19, RZ, P2 ;  /* 0x000000ff130d7208 */ /* 0x000fc40001000000 */
[----:B------:R-:W-:Y:S02]  /*8bf0*/  LOP3.LUT R21, R21, UR17, R76, 0x96, !PT ;  /* 0x0000001115157c12 */ /* 0x000fe4000f8e964c */
[----:B------:R-:W-:Y:S01]  /*8c00*/  LOP3.LUT R23, R23, UR15, R20, 0x96, !PT ;  /* 0x0000000f17177c12 */ /* 0x000fe2000f8e9614 */
[----:B------:R-:W-:Y:S01]  /*8c10*/  FFMA.FTZ R19, R28, UR10, -R13 ;  /* 0x0000000a1c137c23 */ /* 0x000fe2000801080d */
[-C--:B------:R-:W-:Y:S01]  /*8c20*/  ISETP.LT.OR P5, PT, R11, R206.reuse, P5 ;  /* 0x000000ce0b00720c */ /* 0x080fe20002fa1670 */
[----:B------:R-:W-:Y:S01]  /*8c30*/  IMAD.WIDE.U32 R20, R21, -0x326172a9, RZ ;  /* 0xcd9e8d5715147825 */ /* 0x000fe200078e00ff */
[----:B------:R-:W-:Y:S01]  /*8c40*/  ISETP.LT.OR P6, PT, R0, R206, P6 ;  /* 0x000000ce0000720c */ /* 0x000fe200037c1670 */
[----:B------:R2:W3:Y:S01]  /*8c50*/  MUFU.EX2 R47, R19 ;  /* 0x00000013002f7308 */ /* 0x0004e20000000800 */
[----:B------:R-:W-:Y:S01]  /*8c60*/  FSEL R60, R168, -INF , !P5 ;  /* 0xff800000a83c7808 */ /* 0x000fe20006800000 */
[----:B------:R-:W-:Y:S01]  /*8c70*/  IMAD.WIDE.U32 R38, R23, -0x326172a9, RZ ;  /* 0xcd9e8d5717267825 */ /* 0x000fe200078e00ff */
[----:B------:R-:W-:-:S02]  /*8c80*/  LOP3.LUT R21, R21, UR16, R42, 0x96, !PT ;  /* 0x0000001015157c12 */ /* 0x000fc4000f8e962a */
[----:B------:R-:W-:-:S04]  /*8c90*/  ISETP.GE.AND P5, PT, R8, R210, PT ;  /* 0x000000d20800720c */ /* 0x000fc80003fa6270 */
[----:B------:R-:W-:Y:S02]  /*8ca0*/  ISETP.LT.OR P5, PT, R8, R206, P5 ;  /* 0x000000ce0800720c */ /* 0x000fe40002fa1670 */
[----:B-1----:R-:W-:Y:S01]  /*8cb0*/  FMNMX.FTZ R233, R14, R26, !PT ;  /* 0x0000001a0ee97209 */ /* 0x002fe20007810000 */
[----:B------:R-:W-:-:S03]  /*8cc0*/  FFMA.FTZ R14, R29, UR10, -R13 ;  /* 0x0000000a1d0e7c23 */ /* 0x000fc6000801080d */
[----:B------:R-:W-:Y:S01]  /*8cd0*/  FSETP.NEU.FTZ.AND P1, PT, R233, -INF , PT ;  /* 0xff800000e900780b */ /* 0x000fe20003f3d000 */
[----:B--2---:R-:W-:Y:S01]  /*8ce0*/  FFMA.FTZ R19, R30, UR10, -R13 ;  /* 0x0000000a1e137c23 */ /* 0x004fe2000801080d */
[----:B------:R1:W-:Y:S01]  /*8cf0*/  MUFU.EX2 R44, R14 ;  /* 0x0000000e002c7308 */ /* 0x0003e20000000800 */
[----:B---3--:R-:W-:-:S07]  /*8d00*/  IMAD.MOV.U32 R168, RZ, RZ, R47 ;  /* 0x000000ffffa87224 */ /* 0x008fce00078e002f */
[----:B------:R2:W-:Y:S01]  /*8d10*/  MUFU.EX2 R45, R19 ;  /* 0x00000013002d7308 */ /* 0x0005e20000000800 */
[----:B-1----:R-:W-:-:S05]  /*8d20*/  FMUL.FTZ R14, R233, UR10 ;  /* 0x0000000ae90e7c20 */ /* 0x002fca0008410000 */
[----:B------:R-:W-:Y:S02]  /*8d30*/  FSEL R14, R14, RZ, P1 ;  /* 0x000000ff0e0e7208 */ /* 0x000fe40000800000 */
[----:B--2---:R-:W-:Y:S01]  /*8d40*/  LOP3.LUT R19, R39, UR14, R20, 0x96, !PT ;  /* 0x0000000e27137c12 */ /* 0x004fe2000f8e9614 */
[----:B------:R-:W-:-:S04]  /*8d50*/  IMAD.WIDE.U32 R20, R21, -0x2daee0ad, RZ ;  /* 0xd2511f5315147825 */ /* 0x000fc800078e00ff */
[----:B------:R-:W-:Y:S01]  /*8d60*/  IMAD.WIDE.U32 R74, R19, -0x2daee0ad, RZ ;  /* 0xd2511f53134a7825 */ /* 0x000fe200078e00ff */
[----:B------:R-:W-:-:S03]  /*8d70*/  LOP3.LUT R22, R21, UR13, R22, 0x96, !PT ;  /* 0x0000000d15167c12 */ /* 0x000fc6000f8e9616 */
[----:B------:R-:W-:Y:S01]  /*8d80*/  FFMA.FTZ R21, R31, UR10, -R13 ;  /* 0x0000000a1f157c23 */ /* 0x000fe2000801080d */
[----:B------:R-:W-:-:S03]  /*8d90*/  LOP3.LUT R19, R75, UR5, R20, 0x96, !PT ;  /* 0x000000054b137c12 */ /* 0x000fc6000f8e9614 */
[----:B------:R1:W-:Y:S01]  /*8da0*/  MUFU.EX2 R40, R21 ;  /* 0x0000001500287308 */ /* 0x0003e20000000800 */
[----:B------:R-:W-:-:S04]  /*8db0*/  IMAD.WIDE.U32 R30, R22, -0x326172a9, RZ ;  /* 0xcd9e8d57161e7825 */ /* 0x000fc800078e00ff */
[----:B------:R-:W-:-:S04]  /*8dc0*/  FFMA.FTZ R22, R33, UR10, -R14 ;  /* 0x0000000a21167c23 */ /* 0x000fc8000801080e */
[----:B------:R2:W3:Y:S01]  /*8dd0*/  MUFU.EX2 R41, R22 ;  /* 0x0000001600297308 */ /* 0x0004e20000000800 */
[----:B-1----:R-:W-:-:S04]  /*8de0*/  IMAD.WIDE.U32 R20, R19, -0x326172a9, RZ ;  /* 0xcd9e8d5713147825 */ /* 0x002fc800078e00ff */
[----:B------:R-:W-:-:S04]  /*8df0*/  FFMA.FTZ R19, R32, UR10, -R14 ;  /* 0x0000000a20137c23 */ /* 0x000fc8000801080e */
[----:B------:R1:W-:Y:S01]  /*8e00*/  MUFU.EX2 R46, R19 ;  /* 0x00000013002e7308 */ /* 0x0003e20000000800 */
[----:B------:R-:W-:Y:S02]  /*8e10*/  SHF.R.U32.HI R23, RZ, 0x10, R20 ;  /* 0x00000010ff177819 */ /* 0x000fe40000011614 */
[C---:B------:R-:W-:Y:S01]  /*8e20*/  LOP3.LUT R28, R20.reuse, 0xff, RZ, 0xc0, !PT ;  /* 0x000000ff141c7812 */ /* 0x040fe200078ec0ff */
[----:B--2---:R-:W-:Y:S01]  /*8e30*/  FFMA.FTZ R22, R35, UR10, -R14 ;  /* 0x0000000a23167c23 */ /* 0x004fe2000801080e */
[----:B------:R-:W-:Y:S01]  /*8e40*/  SHF.R.U32.HI R27, RZ, 0x18, R20 ;  /* 0x00000018ff1b7819 */ /* 0x000fe20000011614 */
[----:B------:R-:W2:Y:S01]  /*8e50*/  LDSM.16.MT88.4 R32, [R189+0x6000] ;  /* 0x00600000bd20783b */ /* 0x000ea20000004200 */
[----:B---3--:R-:W-:Y:S01]  /*8e60*/  IMAD.MOV.U32 R185, RZ, RZ, R41 ;  /* 0x000000ffffb97224 */ /* 0x008fe200078e0029 */
[----:B------:R3:W4:Y:S01]  /*8e70*/  MUFU.EX2 R37, R22 ;  /* 0x0000001600257308 */ /* 0x0007220000000800 */
[----:B-1----:R-:W-:Y:S02]  /*8e80*/  LOP3.LUT R19, R21, UR21, R30, 0x96, !PT ;  /* 0x0000001515137c12 */ /* 0x002fe4000f8e961e */
[----:B------:R-:W-:-:S02]  /*8e90*/  LOP3.LUT R21, R20, 0xffff, RZ, 0xc0, !PT ;  /* 0x0000ffff14157812 */ /* 0x000fc400078ec0ff */
[----:B------:R-:W-:Y:S02]  /*8ea0*/  LOP3.LUT R20, R23, 0xff, RZ, 0xc0, !PT ;  /* 0x000000ff17147812 */ /* 0x000fe400078ec0ff */
[----:B------:R-:W-:Y:S02]  /*8eb0*/  SHF.R.U32.HI R26, RZ, 0x8, R21 ;  /* 0x00000008ff1a7819 */ /* 0x000fe40000011615 */
[C---:B------:R-:W-:Y:S01]  /*8ec0*/  LOP3.LUT R21, R19.reuse, 0xffff, RZ, 0xc0, !PT ;  /* 0x0000ffff13157812 */ /* 0x040fe200078ec0ff */
[----:B---3--:R-:W-:Y:S01]  /*8ed0*/  FFMA.FTZ R22, R36, UR10, -R14 ;  /* 0x0000000a24167c23 */ /* 0x008fe2000801080e */
[----:B------:R-:W-:Y:S02]  /*8ee0*/  LOP3.LUT R23, R19, 0xff, RZ, 0xc0, !PT ;  /* 0x000000ff13177812 */ /* 0x000fe400078ec0ff */
[----:B------:R-:W-:Y:S01]  /*8ef0*/  SHF.R.U32.HI R21, RZ, 0x8, R21 ;  /* 0x00000008ff157819 */ /* 0x000fe20000011615 */
[----:B------:R1:W3:Y:S01]  /*8f00*/  MUFU.EX2 R252, R22 ;  /* 0x0000001600fc7308 */ /* 0x0002e20000000800 */
[----:B------:R-:W-:-:S02]  /*8f10*/  PRMT R29, R20, 0x5410, R27 ;  /* 0x00005410141d7816 */ /* 0x000fc4000000001b */
[----:B------:R-:W-:Y:S02]  /*8f20*/  SHF.R.U32.HI R20, RZ, 0x10, R19 ;  /* 0x00000010ff147819 */ /* 0x000fe40000011613 */
[----:B------:R-:W-:Y:S02]  /*8f30*/  PRMT R27, R23, 0x5410, R21 ;  /* 0x00005410171b7816 */ /* 0x000fe40000000015 */
[----:B------:R-:W-:Y:S02]  /*8f40*/  SHF.R.U32.HI R21, RZ, 0x18, R19 ;  /* 0x00000018ff157819 */ /* 0x000fe40000011613 */
[----:B------:R-:W-:Y:S02]  /*8f50*/  PRMT R26, R28, 0x5410, R26 ;  /* 0x000054101c1a7816 */ /* 0x000fe4000000001a */
[----:B------:R-:W-:Y:S02]  /*8f60*/  LOP3.LUT R19, R20, 0xff, RZ, 0xc0, !PT ;  /* 0x000000ff14137812 */ /* 0x000fe400078ec0ff */
[----:B------:R-:W-:-:S02]  /*8f70*/  FSEL R20, R234, RZ, P2 ;  /* 0x000000ffea147208 */ /* 0x000fc40001000000 */
[----:B------:R-:W-:Y:S02]  /*8f80*/  PRMT R23, R19, 0x5410, R21 ;  /* 0x0000541013177816 */ /* 0x000fe40000000015 */
[--C-:B------:R-:W-:Y:S01]  /*8f90*/  HSET2.LE.AND R19, R26, R251.reuse, PT ;  /* 0x000000fb1a137233 */ /* 0x100fe20003803000 */
[----:B------:R-:W-:Y:S01]  /*8fa0*/  FADD.FTZ R21, R71, -R20 ;  /* 0x8000001447157221 */ /* 0x000fe20000010000 */
[----:B-1----:R-:W-:Y:S02]  /*8fb0*/  F2FP.F16.F32.PACK_AB R22, R40, R44 ;  /* 0x0000002c2816723e */ /* 0x002fe400000000ff */
[----:B------:R-:W-:Y:S01]  /*8fc0*/  FSEL R20, R233, RZ, P1 ;  /* 0x000000ffe9147208 */ /* 0x000fe20000800000 */
[----:B------:R-:W-:Y:S01]  /*8fd0*/  FMUL.FTZ R21, R21, UR10 ;  /* 0x0000000a15157c20 */ /* 0x000fe20008410000 */
[----:B------:R-:W-:Y:S02]  /*8fe0*/  LOP3.LUT R22, R19, R22, RZ, 0xc0, !PT ;  /* 0x0000001613167212 */ /* 0x000fe400078ec0ff */
[--C-:B------:R-:W-:Y:S01]  /*8ff0*/  HSET2.LE.AND R19, R29, R251.reuse, PT ;  /* 0x000000fb1d137233 */ /* 0x100fe20003803000 */
[----:B------:R-:W-:Y:S01]  /*9000*/  FADD.FTZ R28, R70, -R20 ;  /* 0x80000014461c7221 */ /* 0x000fe20000010000 */
[----:B------:R-:W-:Y:S01]  /*9010*/  HSET2.LE.AND R26, R23, R251, PT ;  /* 0x000000fb171a7233 */ /* 0x000fe20003803000 */
[----:B------:R1:W5:Y:S01]  /*9020*/  MUFU.EX2 R71, R21 ;  /* 0x0000001500477308 */ /* 0x0003620000000800 */
[----:B----4-:R-:W-:-:S02]  /*9030*/  F2FP.F16.F32.PACK_AB R23, R37, R41 ;  /* 0x000000292517723e */ /* 0x010fc400000000ff */
[----:B------:R-:W-:Y:S02]  /*9040*/  HSET2.LE.AND R20, R27, R251, PT ;  /* 0x000000fb1b147233 */ /* 0x000fe40003803000 */
[----:B------:R-:W-:Y:S01]  /*9050*/  LOP3.LUT R23, R19, R23, RZ, 0xc0, !PT ;  /* 0x0000001713177212 */ /* 0x000fe200078ec0ff */
[----:B------:R-:W-:Y:S01]  /*9060*/  FMUL.FTZ R19, R28, UR10 ;  /* 0x0000000a1c137c20 */ /* 0x000fe20008410000 */
[----:B---3--:R-:W-:Y:S02]  /*9070*/  F2FP.F16.F32.PACK_AB R27, R252, R46 ;  /* 0x0000002efc1b723e */ /* 0x008fe400000000ff */
[CC--:B------:R-:W-:Y:S01]  /*9080*/  ISETP.GE.AND P1, PT, R15.reuse, R208.reuse, PT ;  /* 0x000000d00f00720c */ /* 0x0c0fe20003f26270 */
[----:B------:R-:W3:Y:S01]  /*9090*/  MUFU.EX2 R70, R19 ;  /* 0x0000001300467308 */ /* 0x000ee20000000800 */
[----:B------:R-:W-:Y:S02]  /*90a0*/  ISETP.GE.AND P2, PT, R0, R208, PT ;  /* 0x000000d00000720c */ /* 0x000fe40003f46270 */
[----:B------:R-:W-:-:S02]  /*90b0*/  ISETP.LT.OR P1, PT, R15, R205, P1 ;  /* 0x000000cd0f00720c */ /* 0x000fc40000f21670 */
[----:B------:R-:W-:Y:S01]  /*90c0*/  FSEL R15, R184, -INF , !P6 ;  /* 0xff800000b80f7808 */ /* 0x000fe20007000000 */
[----:B------:R-:W-:Y:S01]  /*90d0*/  IMAD.MOV.U32 R184, RZ, RZ, R37 ;  /* 0x000000ffffb87224 */ /* 0x000fe200078e0025 */
[----:B-1----:R-:W-:Y:S01]  /*90e0*/  F2FP.F16.F32.PACK_AB R21, R45, R47 ;  /* 0x0000002f2d15723e */ /* 0x002fe200000000ff */
[-C--:B-----5:R-:W-:Y:S01]  /*90f0*/  FMUL.FTZ R80, R80, R71.reuse ;  /* 0x0000004750507220 */ /* 0x0a0fe20000410000 */
[-C--:B------:R-:W-:Y:S01]  /*9100*/  FMUL.FTZ R81, R81, R71.reuse ;  /* 0x0000004751517220 */ /* 0x080fe20000410000 */
[----:B------:R-:W-:Y:S01]  /*9110*/  FMUL.FTZ R92, R92, R71 ;  /* 0x000000475c5c7220 */ /* 0x000fe20000410000 */
[----:B------:R-:W-:Y:S01]  /*9120*/  LOP3.LUT R20, R20, R21, RZ, 0xc0, !PT ;  /* 0x0000001514147212 */ /* 0x000fe200078ec0ff */
[----:B------:R-:W-:Y:S01]  /*9130*/  FMUL.FTZ R93, R93, R71 ;  /* 0x000000475d5d7220 */ /* 0x000fe20000410000 */
[----:B------:R-:W-:Y:S01]  /*9140*/  LOP3.LUT R21, R26, R27, RZ, 0xc0, !PT ;  /* 0x0000001b1a157212 */ /* 0x000fe200078ec0ff */
[-C--:B------:R-:W-:Y:S01]  /*9150*/  FMUL.FTZ R96, R96, R71.reuse ;  /* 0x0000004760607220 */ /* 0x080fe20000410000 */
[-C--:B------:R-:W-:Y:S01]  /*9160*/  FMUL.FTZ R97, R97, R71.reuse ;  /* 0x0000004761617220 */ /* 0x080fe20000410000 */
[-C--:B------:R-:W-:Y:S01]  /*9170*/  FMUL.FTZ R108, R108, R71.reuse ;  /* 0x000000476c6c7220 */ /* 0x080fe20000410000 */
        /* <DEDUP_REMOVED lines=25> */
[----:B--2---:R-:W-:Y:S01]  /*9310*/  HMMA.16816.F32 R224, R20, R32, R80 ;  /* 0x0000002014e0723c */ /* 0x004fe20000001850 */
[----:B------:R-:W-:-:S02]  /*9320*/  ISETP.LT.OR P2, PT, R0, R205, P2 ;  /* 0x000000cd0000720c */ /* 0x000fc40001741670 */
[C---:B------:R-:W-:Y:S02]  /*9330*/  ISETP.GE.AND P6, PT, R12.reuse, R210, PT ;  /* 0x000000d20c00720c */ /* 0x040fe40003fc6270 */
[----:B------:R-:W-:Y:S01]  /*9340*/  FMNMX.FTZ R0, R73, R15, !PT ;  /* 0x0000000f49007209 */ /* 0x000fe20007810000 */
[C---:B------:R-:W-:Y:S01]  /*9350*/  HMMA.16816.F32 R152, R20.reuse, R34, R92 ;  /* 0x000000221498723c */ /* 0x040fe2000000185c */
[----:B------:R-:W-:Y:S02]  /*9360*/  ISETP.LT.OR P6, PT, R12, R206, P6 ;  /* 0x000000ce0c00720c */ /* 0x000fe400037c1670 */
[----:B------:R-:W-:Y:S02]  /*9370*/  FMNMX.FTZ R0, R18, R0, !PT ;  /* 0x0000000012007209 */ /* 0x000fe40007810000 */
[----:B------:R-:W-:Y:S01]  /*9380*/  FSEL R19, R186, -INF , !P2 ;  /* 0xff800000ba137808 */ /* 0x000fe20005000000 */
[----:B------:R-:W-:Y:S01]  /*9390*/  HMMA.16816.F32 R96, R20, R52, R96 ;  /* 0x000000341460723c */ /* 0x000fe20000001860 */
[----:B------:R-:W-:Y:S01]  /*93a0*/  ISETP.GE.AND P2, PT, R12, R208, PT ;  /* 0x000000d00c00720c */ /* 0x000fe20003f46270 */
[----:B------:R-:W-:-:S03]  /*93b0*/  IMAD.MOV.U32 R186, RZ, RZ, R40 ;  /* 0x000000ffffba7224 */ /* 0x000fc600078e0028 */
[----:B------:R-:W-:Y:S01]  /*93c0*/  ISETP.LT.OR P2, PT, R12, R205, P2 ;  /* 0x000000cd0c00720c */ /* 0x000fe20001741670 */
[C---:B------:R-:W-:Y:S06]  /*93d0*/  HMMA.16816.F32 R108, R20.reuse, R54, R108 ;  /* 0x00000036146c723c */ /* 0x040fec000000186c */
[C---:B------:R-:W-:Y:S06]  /*93e0*/  HMMA.16816.F32 R112, R20.reuse, R56, R112 ;  /* 0x000000381470723c */ /* 0x040fec0000001870 */
[C---:B------:R-:W-:Y:S06]  /*93f0*/  HMMA.16816.F32 R124, R20.reuse, R58, R124 ;  /* 0x0000003a147c723c */ /* 0x040fec000000187c */
[C---:B------:R-:W-:Y:S06]  /*9400*/  HMMA.16816.F32 R128, R20.reuse, R64, R128 ;  /* 0x000000401480723c */ /* 0x040fec0000001880 */
[----:B------:R-:W-:Y:S07]  /*9410*/  HMMA.16816.F32 R136, R20, R66, R136 ;  /* 0x000000421488723c */ /* 0x000fee0000001888 */
[----:B------:R-:W-:Y:S01]  /*9420*/  FSEL R22, R187, -INF , !P4 ;  /* 0xff800000bb167808 */ /* 0x000fe20006000000 */
[----:B------:R-:W-:Y:S01]  /*9430*/  IMAD.MOV.U32 R187, RZ, RZ, R44 ;  /* 0x000000ffffbb7224 */ /* 0x000fe200078e002c */
[----:B------:R-:W-:-:S02]  /*9440*/  ISETP.GE.AND P4, PT, R11, R208, PT ;  /* 0x000000d00b00720c */ /* 0x000fc40003f86270 */
[----:B------:R-:W-:Y:S02]  /*9450*/  FSEL R20, R174, -INF , !P1 ;  /* 0xff800000ae147808 */ /* 0x000fe40004800000 */
[----:B------:R-:W-:Y:S02]  /*9460*/  ISETP.LT.OR P4, PT, R11, R205, P4 ;  /* 0x000000cd0b00720c */ /* 0x000fe40002781670 */
[----:B------:R-:W-:Y:S01]  /*9470*/  FSEL R11, R172, -INF , !P3 ;  /* 0xff800000ac0b7808 */ /* 0x000fe20005800000 */
[----:B------:R-:W-:Y:S01]  /*9480*/  IMAD.MOV.U32 R172, RZ, RZ, R49 ;  /* 0x000000ffffac7224 */ /* 0x000fe200078e0031 */
[C---:B------:R-:W-:Y:S02]  /*9490*/  ISETP.GE.AND P3, PT, R10.reuse, R210, PT ;  /* 0x000000d20a00720c */ /* 0x040fe40003f66270 */
[C---:B------:R-:W-:Y:S02]  /*94a0*/  ISETP.GE.AND P1, PT, R10.reuse, R208, PT ;  /* 0x000000d00a00720c */ /* 0x040fe40003f26270 */
[----:B------:R-:W-:-:S02]  /*94b0*/  ISETP.LT.OR P3, PT, R10, R206, P3 ;  /* 0x000000ce0a00720c */ /* 0x000fc40001f61670 */
[----:B------:R-:W-:Y:S02]  /*94c0*/  ISETP.LT.OR P1, PT, R10, R205, P1 ;  /* 0x000000cd0a00720c */ /* 0x000fe40000f21670 */
[----:B------:R-:W-:Y:S01]  /*94d0*/  FSEL R61, R170, -INF , !P4 ;  /* 0xff800000aa3d7808 */ /* 0x000fe20006000000 */
[----:B------:R-:W-:Y:S01]  /*94e0*/  IMAD.MOV.U32 R170, RZ, RZ, R68 ;  /* 0x000000ffffaa7224 */ /* 0x000fe200078e0044 */
[----:B------:R-:W-:Y:S01]  /*94f0*/  FSEL R51, R169, -INF , !P3 ;  /* 0xff800000a9337808 */ /* 0x000fe20005800000 */
[----:B------:R-:W-:Y:S01]  /*9500*/  IMAD.MOV.U32 R169, RZ, RZ, R46 ;  /* 0x000000ffffa97224 */ /* 0x000fe200078e002e */
[----:B------:R-:W-:Y:S01]  /*9510*/  FSEL R68, R171, -INF , !P1 ;  /* 0xff800000ab447808 */ /* 0x000fe20004800000 */
[----:B------:R-:W-:Y:S01]  /*9520*/  IMAD.MOV.U32 R171, RZ, RZ, R215 ;  /* 0x000000ffffab7224 */ /* 0x000fe200078e00d7 */
[C---:B------:R-:W-:Y:S02]  /*9530*/  ISETP.GE.AND P1, PT, R7.reuse, R210, PT ;  /* 0x000000d20700720c */ /* 0x040fe40003f26270 */
[----:B------:R-:W-:-:S02]  /*9540*/  ISETP.GE.AND P3, PT, R7, R208, PT ;  /* 0x000000d00700720c */ /* 0x000fc40003f66270 */
[C---:B------:R-:W-:Y:S02]  /*9550*/  ISETP.LT.OR P1, PT, R7.reuse, R206, P1 ;  /* 0x000000ce0700720c */ /* 0x040fe40000f21670 */
[----:B------:R-:W-:Y:S02]  /*9560*/  ISETP.LT.OR P3, PT, R7, R205, P3 ;  /* 0x000000cd0700720c */ /* 0x000fe40001f61670 */
[----:B------:R-:W-:Y:S01]  /*9570*/  FSEL R10, R173, -INF , !P6 ;  /* 0xff800000ad0a7808 */ /* 0x000fe20007000000 */
[----:B------:R-:W-:Y:S01]  /*9580*/  IMAD.MOV.U32 R173, RZ, RZ, R48 ;  /* 0x000000ffffad7224 */ /* 0x000fe200078e0030 */
[----:B------:R-:W-:Y:S02]  /*9590*/  FMNMX.FTZ R0, R11, R0, !PT ;  /* 0x000000000b007209 */ /* 0x000fe40007810000 */
[----:B------:R-:W-:Y:S02]  /*95a0*/  FSEL R77, R164, -INF , !P1 ;  /* 0xff800000a44d7808 */ /* 0x000fe40004800000 */
[----:B------:R-:W-:-:S02]  /*95b0*/  FSEL R93, R166, -INF , !P3 ;  /* 0xff800000a65d7808 */ /* 0x000fc40005800000 */
[C---:B------:R-:W-:Y:S02]  /*95c0*/  ISETP.GE.AND P1, PT, R4.reuse, R210, PT ;  /* 0x000000d20400720c */ /* 0x040fe40003f26270 */
[----:B------:R-:W-:Y:S02]  /*95d0*/  ISETP.GE.AND P3, PT, R4, R208, PT ;  /* 0x000000d00400720c */ /* 0x000fe40003f66270 */
[----:B------:R-:W-:Y:S02]  /*95e0*/  FMNMX.FTZ R0, R10, R0, !PT ;  /* 0x000000000a007209 */ /* 0x000fe40007810000 */
[C---:B------:R-:W-:Y:S02]  /*95f0*/  ISETP.LT.OR P1, PT, R4.reuse, R206, P1 ;  /* 0x000000ce0400720c */ /* 0x040fe40000f21670 */
[----:B------:R-:W-:Y:S02]  /*9600*/  ISETP.LT.OR P3, PT, R4, R205, P3 ;  /* 0x000000cd0400720c */ /* 0x000fe40001f61670 */
[----:B------:R-:W-:-:S02]  /*9610*/  FMNMX.FTZ R4, R60, R0, !PT ;  /* 0x000000003c047209 */ /* 0x000fc40007810000 */
[----:B------:R-:W-:Y:S02]  /*9620*/  ISETP.GE.AND P4, PT, R8, R208, PT ;  /* 0x000000d00800720c */ /* 0x000fe40003f86270 */
[----:B------:R-:W-:Y:S02]  /*9630*/  FMNMX.FTZ R0, R72, R19, !PT ;  /* 0x0000001348007209 */ /* 0x000fe40007810000 */
[C---:B------:R-:W-:Y:S02]  /*9640*/  ISETP.GE.AND P6, PT, R9.reuse, R210, PT ;  /* 0x000000d20900720c */ /* 0x040fe40003fc6270 */
[----:B------:R-:W-:Y:S02]  /*9650*/  ISETP.LT.OR P4, PT, R8, R205, P4 ;  /* 0x000000cd0800720c */ /* 0x000fe40002781670 */
[----:B------:R-:W-:Y:S02]  /*9660*/  FMNMX.FTZ R0, R22, R0, !PT ;  /* 0x0000000016007209 */ /* 0x000fe40007810000 */
[----:B------:R-:W-:-:S02]  /*9670*/  ISETP.LT.OR P6, PT, R9, R206, P6 ;  /* 0x000000ce0900720c */ /* 0x000fc400037c1670 */
[----:B------:R-:W-:Y:S01]  /*9680*/  FSEL R21, R175, -INF , !P2 ;  /* 0xff800000af157808 */ /* 0x000fe20005000000 */
[----:B------:R-:W-:Y:S01]  /*9690*/  IMAD.WIDE.U32 R174, R250, -0x326172a9, RZ ;  /* 0xcd9e8d57faae7825 */ /* 0x000fe200078e00ff */
[----:B------:R-:W-:Y:S02]  /*96a0*/  FSEL R49, R161, -INF , !P5 ;  /* 0xff800000a1317808 */ /* 0x000fe40006800000 */
[----:B------:R-:W-:Y:S02]  /*96b0*/  FSEL R63, R163, -INF , !P4 ;  /* 0xff800000a33f7808 */ /* 0x000fe40006000000 */
[----:B------:R-:W-:Y:S02]  /*96c0*/  FMNMX.FTZ R0, R20, R0, !PT ;  /* 0x0000000014007209 */ /* 0x000fe40007810000 */
[C---:B------:R-:W-:Y:S02]  /*96d0*/  ISETP.GE.AND P5, PT, R5.reuse, R210, PT ;  /* 0x000000d20500720c */ /* 0x040fe40003fa6270 */
[----:B------:R-:W-:-:S02]  /*96e0*/  ISETP.GE.AND P4, PT, R5, R208, PT ;  /* 0x000000d00500720c */ /* 0x000fc40003f86270 */
[----:B------:R-:W-:Y:S02]  /*96f0*/  FSEL R50, R160, -INF , !P6 ;  /* 0xff800000a0327808 */ /* 0x000fe40007000000 */
[----:B------:R-:W-:Y:S02]  /*9700*/  FMNMX.FTZ R4, R51, R4, !PT ;  /* 0x0000000433047209 */ /* 0x000fe40007810000 */
[----:B------:R-:W-:Y:S02]  /*9710*/  ISETP.GE.AND P2, PT, R9, R208, PT ;  /* 0x000000d00900720c */ /* 0x000fe40003f46270 */
[----:B------:R-:W-:Y:S02]  /*9720*/  FMNMX.FTZ R0, R21, R0, !PT ;  /* 0x0000000015007209 */ /* 0x000fe40007810000 */
[C---:B------:R-:W-:Y:S02]  /*9730*/  ISETP.LT.OR P5, PT, R5.reuse, R206, P5 ;  /* 0x000000ce0500720c */ /* 0x040fe40002fa1670 */
[----:B------:R-:W-:-:S02]  /*9740*/  ISETP.LT.OR P4, PT, R5, R205, P4 ;  /* 0x000000cd0500720c */ /* 0x000fc40002781670 */
[----:B------:R-:W-:Y:S02]  /*9750*/  ISETP.GE.AND P6, PT, R6, R210, PT ;  /* 0x000000d20600720c */ /* 0x000fe40003fc6270 */
[----:B------:R-:W-:Y:S02]  /*9760*/  FMNMX.FTZ R5, R50, R4, !PT ;  /* 0x0000000432057209 */ /* 0x000fe40007810000 */
[----:B------:R-:W-:Y:S02]  /*9770*/  ISETP.LT.OR P2, PT, R9, R205, P2 ;  /* 0x000000cd0900720c */ /* 0x000fe40001741670 */
[----:B------:R-:W-:Y:S02]  /*9780*/  FMNMX.FTZ R0, R61, R0, !PT ;  /* 0x000000003d007209 */ /* 0x000fe40007810000 */
[----:B------:R-:W-:Y:S02]  /*9790*/  ISETP.LT.OR P6, PT, R6, R206, P6 ;  /* 0x000000ce0600720c */ /* 0x000fe400037c1670 */
[----:B------:R-:W-:-:S02]  /*97a0*/  FMNMX.FTZ R5, R49, R5, !PT ;  /* 0x0000000531057209 */ /* 0x000fc40007810000 */
[----:B------:R-:W-:Y:S02]  /*97b0*/  FSEL R62, R162, -INF , !P2 ;  /* 0xff800000a23e7808 */ /* 0x000fe40005000000 */
[----:B------:R-:W-:Y:S02]  /*97c0*/  FMNMX.FTZ R0, R68, R0, !PT ;  /* 0x0000000044007209 */ /* 0x000fe40007810000 */
[----:B------:R-:W-:Y:S02]  /*97d0*/  FSEL R78, R165, -INF , !P6 ;  /* 0xff800000a54e7808 */ /* 0x000fe40007000000 */
[----:B------:R-:W-:Y:S02]  /*97e0*/  FMNMX.FTZ R5, R77, R5, !PT ;  /* 0x000000054d057209 */ /* 0x000fe40007810000 */
[----:B------:R-:W-:Y:S02]  /*97f0*/  ISETP.GE.AND P2, PT, R6, R208, PT ;  /* 0x000000d00600720c */ /* 0x000fe40003f46270 */
[----:B------:R-:W-:-:S02]  /*9800*/  FMNMX.FTZ R0, R62, R0, !PT ;  /* 0x000000003e007209 */ /* 0x000fc40007810000 */
[----:B------:R-:W-:Y:S02]  /*9810*/  ISETP.GE.AND P6, PT, R17, R210, PT ;  /* 0x000000d21100720c */ /* 0x000fe40003fc6270 */
[----:B------:R-:W-:Y:S02]  /*9820*/  FSEL R79, R180, -INF , !P5 ;  /* 0xff800000b44f7808 */ /* 0x000fe40006800000 */
[----:B------:R-:W-:Y:S02]  /*9830*/  FMNMX.FTZ R5, R78, R5, !PT ;  /* 0x000000054e057209 */ /* 0x000fe40007810000 */
[----:B------:R-:W-:Y:S02]  /*9840*/  ISETP.LT.OR P2, PT, R6, R205, P2 ;  /* 0x000000cd0600720c */ /* 0x000fe40001741670 */
[----:B------:R-:W-:Y:S02]  /*9850*/  FMNMX.FTZ R0, R63, R0, !PT ;  /* 0x000000003f007209 */ /* 0x000fe40007810000 */
[----:B------:R-:W-:-:S02]  /*9860*/  ISETP.LT.OR P6, PT, R17, R206, P6 ;  /* 0x000000ce1100720c */ /* 0x000fc400037c1670 */
[C---:B------:R-:W-:Y:S02]  /*9870*/  ISETP.GE.AND P5, PT, R16.reuse, R210, PT ;  /* 0x000000d21000720c */ /* 0x040fe40003fa6270 */
[----:B------:R-:W-:Y:S02]  /*9880*/  FSEL R80, R181, -INF , !P1 ;  /* 0xff800000b5507808 */ /* 0x000fe40004800000 */
[----:B------:R-:W-:Y:S02]  /*9890*/  FMNMX.FTZ R5, R79, R5, !PT ;  /* 0x000000054f057209 */ /* 0x000fe40007810000 */
[----:B------:R-:W-:Y:S02]  /*98a0*/  FSEL R94, R167, -INF , !P2 ;  /* 0xff800000a75e7808 */ /* 0x000fe40005000000 */
[----:B------:R-:W-:Y:S02]  /*98b0*/  FMNMX.FTZ R0, R93, R0, !PT ;  /* 0x000000005d007209 */ /* 0x000fe40007810000 */
[----:B------:R-:W-:-:S02]  /*98c0*/  ISETP.LT.OR P5, PT, R16, R206, P5 ;  /* 0x000000ce1000720c */ /* 0x000fc40002fa1670 */
[----:B------:R-:W-:Y:S01]  /*98d0*/  FSEL R81, R216, -INF , !P6 ;  /* 0xff800000d8517808 */ /* 0x000fe20007000000 */
[----:B------:R-:W-:Y:S01]  /*98e0*/  IMAD.MOV.U32 R216, RZ, RZ, R45 ;  /* 0x000000ffffd87224 */ /* 0x000fe200078e002d */
[----:B------:R-:W-:Y:S02]  /*98f0*/  ISETP.GE.AND P6, PT, R3, R210, PT ;  /* 0x000000d20300720c */ /* 0x000fe40003fc6270 */
[----:B------:R-:W-:Y:S02]  /*9900*/  FMNMX.FTZ R5, R80, R5, !PT ;  /* 0x0000000550057209 */ /* 0x000fe40007810000 */
[----:B------:R-:W-:Y:S02]  /*9910*/  ISETP.GE.AND P2, PT, R17, R208, PT ;  /* 0x000000d01100720c */ /* 0x000fe40003f46270 */
[----:B------:R-:W-:Y:S02]  /*9920*/  FSEL R83, R182, -INF , !P4 ;  /* 0xff800000b6537808 */ /* 0x000fe40006000000 */
[----:B------:R-:W-:-:S02]  /*9930*/  FMNMX.FTZ R0, R94, R0, !PT ;  /* 0x000000005e007209 */ /* 0x000fc40007810000 */
[----:B------:R-:W-:Y:S01]  /*9940*/  FSEL R82, R217, -INF , !P5 ;  /* 0xff800000d9527808 */ /* 0x000fe20006800000 */
[----:B------:R-:W-:Y:S01]  /*9950*/  IMAD.MOV.U32 R217, RZ, RZ, R171 ;  /* 0x000000ffffd97224 */ /* 0x000fe200078e00ab */
[----:B------:R-:W-:Y:S02]  /*9960*/  ISETP.GE.AND P5, PT, R2, R210, PT ;  /* 0x000000d20200720c */ /* 0x000fe40003fa6270 */
[----:B------:R-:W-:Y:S02]  /*9970*/  ISETP.LT.OR P6, PT, R3, R206, P6 ;  /* 0x000000ce0300720c */ /* 0x000fe400037c1670 */
[----:B------:R-:W-:Y:S02]  /*9980*/  FMNMX.FTZ R5, R81, R5, !PT ;  /* 0x0000000551057209 */ /* 0x000fe40007810000 */
[----:B------:R-:W-:Y:S02]  /*9990*/  ISETP.LT.OR P2, PT, R17, R205, P2 ;  /* 0x000000cd1100720c */ /* 0x000fe40001741670 */
[----:B------:R-:W-:-:S02]  /*99a0*/  ISETP.GE.AND P1, PT, R16, R208, PT ;  /* 0x000000d01000720c */ /* 0x000fc40003f26270 */
[----:B------:R-:W-:Y:S02]  /*99b0*/  FSEL R92, R183, -INF , !P3 ;  /* 0xff800000b75c7808 */ /* 0x000fe40005800000 */
[----:B------:R-:W-:Y:S02]  /*99c0*/  FMNMX.FTZ R4, R83, R0, !PT ;  /* 0x0000000053047209 */ /* 0x000fe40007810000 */
[----:B------:R-:W-:Y:S02]  /*99d0*/  ISETP.LT.OR P5, PT, R2, R206, P5 ;  /* 0x000000ce0200720c */ /* 0x000fe40002fa1670 */
[----:B------:R-:W-:Y:S02]  /*99e0*/  FSEL R95, R176, -INF , !P6 ;  /* 0xff800000b05f7808 */ /* 0x000fe40007000000 */
[----:B------:R-:W-:Y:S02]  /*99f0*/  FMNMX.FTZ R5, R82, R5, !PT ;  /* 0x0000000552057209 */ /* 0x000fe40007810000 */
[----:B------:R-:W-:-:S02]  /*9a00*/  ISETP.GE.AND P3, PT, R3, R208, PT ;  /* 0x000000d00300720c */ /* 0x000fc40003f66270 */
[----:B------:R-:W-:Y:S02]  /*9a10*/  ISETP.LT.OR P1, PT, R16, R205, P1 ;  /* 0x000000cd1000720c */ /* 0x000fe40000f21670 */
[----:B------:R-:W-:Y:S01]  /*9a20*/  FSEL R159, R218, -INF , !P2 ;  /* 0xff800000da9f7808 */ /* 0x000fe20005000000 */
[----:B------:R-:W-:Y:S01]  /*9a30*/  IMAD.MOV.U32 R218, RZ, RZ, R169 ;  /* 0x000000ffffda7224 */ /* 0x000fe200078e00a9 */
[----:B------:R-:W-:Y:S02]  /*9a40*/  FMNMX.FTZ R4, R92, R4, !PT ;  /* 0x000000045c047209 */ /* 0x000fe40007810000 */
[----:B------:R-:W-:Y:S02]  /*9a50*/  FSEL R158, R177, -INF , !P5 ;  /* 0xff800000b19e7808 */ /* 0x000fe40006800000 */
[----:B------:R-:W-:Y:S02]  /*9a60*/  FMNMX.FTZ R5, R95, R5, !PT ;  /* 0x000000055f057209 */ /* 0x000fe40007810000 */
[----:B------:R-:W-:-:S02]  /*9a70*/  ISETP.LT.OR P3, PT, R3, R205, P3 ;  /* 0x000000cd0300720c */ /* 0x000fc40001f61670 */
[----:B------:R-:W-:Y:S02]  /*9a80*/  ISETP.GE.AND P2, PT, R2, R208, PT ;  /* 0x000000d00200720c */ /* 0x000fe40003f46270 */
[----:B------:R-:W-:Y:S02]  /*9a90*/  FSEL R219, R219, -INF , !P1 ;  /* 0xff800000dbdb7808 */ /* 0x000fe40004800000 */
[----:B------:R-:W-:Y:S02]  /*9aa0*/  FMNMX.FTZ R3, R159, R4, !PT ;  /* 0x000000049f037209 */ /* 0x000fe40007810000 */
[----:B------:R-:W-:Y:S02]  /*9ab0*/  FMNMX.FTZ R0, R158, R5, !PT ;  /* 0x000000059e007209 */ /* 0x000fe40007810000 */
[----:B------:R-:W-:Y:S02]  /*9ac0*/  ISETP.LT.OR P2, PT, R2, R205, P2 ;  /* 0x000000cd0200720c */ /* 0x000fe40001741670 */
[----:B------:R-:W-:Y:S01]  /*9ad0*/  FSEL R160, R178, -INF , !P3 ;  /* 0xff800000b2a07808 */ /* 0x000fe20005800000 */
[----:B------:R-:W1:Y:S01]  /*9ae0*/  SHFL.BFLY PT, R6, R0, 0x2, 0x1f ;  /* 0x0c401f0000067f89 */ /* 0x000e6200000e0000 */
[----:B------:R-:W-:-:S02]  /*9af0*/  FMNMX.FTZ R2, R219, R3, !PT ;  /* 0x00000003db027209 */ /* 0x000fc40007810000 */
[----:B------:R-:W-:Y:S02]  /*9b00*/  LOP3.LUT R5, R175, R249, RZ, 0x3c, !PT ;  /* 0x000000f9af057212 */ /* 0x000fe400078e3cff */
[----:B------:R-:W-:Y:S02]  /*9b10*/  FSEL R179, R179, -INF , !P2 ;  /* 0xff800000b3b37808 */ /* 0x000fe40005000000 */
[----:B------:R-:W-:Y:S01]  /*9b20*/  FMNMX.FTZ R2, R160, R2, !PT ;  /* 0x00000002a0027209 */ /* 0x000fe20007810000 */
[----:B------:R-:W-:Y:S01]  /*9b30*/  IMAD.WIDE.U32 R46, R5, -0x2daee0ad, RZ ;  /* 0xd2511f53052e7825 */ /* 0x000fe200078e00ff */
[----:B------:R-:W-:Y:S02]  /*9b40*/  LOP3.LUT R16, R31, UR12, R38, 0x96, !PT ;  /* 0x0000000c1f107c12 */ /* 0x000fe4000f8e9626 */
[----:B------:R-:W-:Y:S01]  /*9b50*/  FMNMX.FTZ R7, R179, R2, !PT ;  /* 0x00000002b3077209 */ /* 0x000fe20007810000 */
[----:B------:R-:W-:Y:S01]  /*9b60*/  LDSM.16.MT88.4 R28, [R190+0x6800] ;  /* 0x00680000be1c783b */ /* 0x000fe20000004200 */
[----:B------:R-:W-:-:S02]  /*9b70*/  LOP3.LUT R3, R47, UR19, R156, 0x96, !PT ;  /* 0x000000132f037c12 */ /* 0x000fc4000f8e969c */
[----:B------:R-:W-:Y:S01]  /*9b80*/  LOP3.LUT R2, R25, UR20, R174, 0x96, !PT ;  /* 0x0000001419027c12 */ /* 0x000fe2000f8e96ae */
[----:B------:R-:W2:Y:S02]  /*9b90*/  SHFL.BFLY PT, R9, R7, 0x2, 0x1f ;  /* 0x0c401f0007097f89 */ /* 0x000ea400000e0000 */
[----:B------:R-:W-:-:S04]  /*9ba0*/  IMAD.WIDE.U32 R44, R3, -0x326172a9, RZ ;  /* 0xcd9e8d57032c7825 */ /* 0x000fc800078e00ff */
[----:B------:R-:W-:Y:S01]  /*9bb0*/  IMAD.WIDE.U32 R2, R2, -0x2daee0ad, RZ ;  /* 0xd2511f5302027825 */ /* 0x000fe200078e00ff */
[----:B------:R-:W-:Y:S02]  /*9bc0*/  LOP3.LUT R4, R45, UR18, R24, 0x96, !PT ;  /* 0x000000122d047c12 */ /* 0x000fe4000f8e9618 */
[----:B-1----:R-:W-:Y:S01]  /*9bd0*/  FMNMX.FTZ R6, R0, R6, !PT ;  /* 0x0000000600067209 */ /* 0x002fe20007810000 */
[----:B------:R-:W-:Y:S01]  /*9be0*/  LDSM.16.MT88.4 R24, [R189+0x6800] ;  /* 0x00680000bd18783b */ /* 0x000fe20000004200 */
[----:B------:R-:W-:Y:S01]  /*9bf0*/  LOP3.LUT R3, R3, UR17, R46, 0x96, !PT ;  /* 0x0000001103037c12 */ /* 0x000fe2000f8e962e */
[----:B------:R-:W-:Y:S02]  /*9c00*/  IMAD.WIDE.U32 R4, R4, -0x2daee0ad, RZ ;  /* 0xd2511f5304047825 */ /* 0x000fe400078e00ff */
[----:B------:R-:W1:Y:S03]  /*9c10*/  SHFL.BFLY PT, R8, R6, 0x1, 0x1f ;  /* 0x0c201f0006087f89 */ /* 0x000e6600000e0000 */
[----:B------:R-:W-:Y:S01]  /*9c20*/  LOP3.LUT R0, R5, UR15, R2, 0x96, !PT ;  /* 0x0000000f05007c12 */ /* 0x000fe2000f8e9602 */
[----:B------:R-:W-:-:S04]  /*9c30*/  IMAD.WIDE.U32 R2, R3, -0x326172a9, RZ ;  /* 0xcd9e8d5703027825 */ /* 0x000fc800078e00ff */
[----:B------:R-:W-:Y:S01]  /*9c40*/  IMAD.WIDE.U32 R38, R0, -0x326172a9, RZ ;  /* 0xcd9e8d5700267825 */ /* 0x000fe200078e00ff */
[----:B------:R-:W-:Y:S02]  /*9c50*/  LOP3.LUT R3, R3, UR16, R44, 0x96, !PT ;  /* 0x0000001003037c12 */ /* 0x000fe4000f8e962c */
[----:B--2---:R-:W-:Y:S02]  /*9c60*/  FMNMX.FTZ R0, R7, R9, !PT ;  /* 0x0000000907007209 */ /* 0x004fe40007810000 */
[----:B------:R-:W-:Y:S01]  /*9c70*/  LOP3.LUT R5, R39, UR14, R2, 0x96, !PT ;  /* 0x0000000e27057c12 */ /* 0x000fe2000f8e9602 */
[----:B------:R-:W-:Y:S02]  /*9c80*/  IMAD.WIDE.U32 R2, R3, -0x2daee0ad, RZ ;  /* 0xd2511f5303027825 */ /* 0x000fe400078e00ff */
[----:B------:R-:W2:Y:S02]  /*9c90*/  SHFL.BFLY PT, R7, R0, 0x1, 0x1f ;  /* 0x0c201f0000077f89 */ /* 0x000ea400000e0000 */
[----:B------:R-:W-:Y:S01]  /*9ca0*/  IMAD.WIDE.U32 R40, R5, -0x2daee0ad, RZ ;  /* 0xd2511f5305287825 */ /* 0x000fe200078e00ff */
[----:B------:R-:W-:-:S04]  /*9cb0*/  LOP3.LUT R9, R3, UR13, R4, 0x96, !PT ;  /* 0x0000000d03097c12 */ /* 0x000fc8000f8e9604 */
[----:B------:R-:W-:Y:S01]  /*9cc0*/  LOP3.LUT R2, R41, UR5, R2, 0x96, !PT ;  /* 0x0000000529027c12 */ /* 0x000fe2000f8e9602 */
[----:B------:R-:W-:Y:S01]  /*9cd0*/  IMAD.WIDE.U32 R36, R9, -0x326172a9, RZ ;  /* 0xcd9e8d5709247825 */ /* 0x000fe200078e00ff */
[----:B-1----:R-:W-:-:S03]  /*9ce0*/  FMNMX.FTZ R232, R6, R8, !PT ;  /* 0x0000000806e87209 */ /* 0x002fc60007810000 */
[----:B------:R-:W-:Y:S01]  /*9cf0*/  IMAD.WIDE.U32 R2, R2, -0x326172a9, RZ ;  /* 0xcd9e8d5702027825 */ /* 0x000fe200078e00ff */
[----:B------:R-:W-:-:S03]  /*9d00*/  FSETP.NEU.FTZ.AND P2, PT, R232, -INF , PT ;  /* 0xff800000e800780b */ /* 0x000fc60003f5d000 */
[----:B------:R-:W-:Y:S01]  /*9d10*/  FMUL.FTZ R6, R232, UR10 ;  /* 0x0000000ae8067c20 */ /* 0x000fe20008410000 */
[----:B------:R-:W-:-:S04]  /*9d20*/  LOP3.LUT R4, R2, 0xffff, RZ, 0xc0, !PT ;  /* 0x0000ffff02047812 */ /* 0x000fc800078ec0ff */
[----:B------:R-:W-:Y:S02]  /*9d30*/  FSEL R12, R6, RZ, P2 ;  /* 0x000000ff060c7208 */ /* 0x000fe40001000000 */
[----:B------:R-:W-:Y:S02]  /*9d40*/  SHF.R.U32.HI R5, RZ, 0x8, R4 ;  /* 0x00000008ff057819 */ /* 0x000fe40000011604 */
[----:B------:R-:W-:Y:S02]  /*9d50*/  LOP3.LUT R4, R2, 0xff, RZ, 0xc0, !PT ;  /* 0x000000ff02047812 */ /* 0x000fe400078ec0ff */
[----:B--2---:R-:W-:Y:S02]  /*9d60*/  FMNMX.FTZ R215, R0, R7, !PT ;  /* 0x0000000700d77209 */ /* 0x004fe40007810000 */
[----:B------:R-:W-:Y:S02]  /*9d70*/  SHF.R.U32.HI R0, RZ, 0x10, R2 ;  /* 0x00000010ff007819 */ /* 0x000fe40000011602 */
[----:B------:R-:W-:Y:S01]  /*9d80*/  PRMT R8, R4, 0x5410, R5 ;  /* 0x0000541004087816 */ /* 0x000fe20000000005 */
[----:B------:R-:W-:Y:S01]  /*9d90*/  FFMA.FTZ R4, R15, UR10, -R12 ;  /* 0x0000000a0f047c23 */ /* 0x000fe2000801080c */
[----:B------:R-:W-:-:S02]  /*9da0*/  LOP3.LUT R0, R0, 0xff, RZ, 0xc0, !PT ;  /* 0x000000ff00007812 */ /* 0x000fc400078ec0ff */
[----:B------:R-:W-:Y:S01]  /*9db0*/  SHF.R.U32.HI R2, RZ, 0x18, R2 ;  /* 0x00000018ff027819 */ /* 0x000fe20000011602 */
[----:B------:R1:W-:Y:S01]  /*9dc0*/  MUFU.EX2 R167, R4 ;  /* 0x0000000400a77308 */ /* 0x0003e20000000800 */
[C---:B------:R-:W-:Y:S02]  /*9dd0*/  FSETP.NEU.FTZ.AND P1, PT, R215.reuse, -INF , PT ;  /* 0xff800000d700780b */ /* 0x040fe40003f3d000 */
[----:B------:R-:W-:Y:S01]  /*9de0*/  PRMT R7, R0, 0x5410, R2 ;  /* 0x0000541000077816 */ /* 0x000fe20000000002 */
[----:B------:R-:W-:Y:S01]  /*9df0*/  FMUL.FTZ R0, R215, UR10 ;  /* 0x0000000ad7007c20 */ /* 0x000fe20008410000 */
[----:B------:R-:W-:Y:S01]  /*9e00*/  LOP3.LUT R2, R3, UR21, R36, 0x96, !PT ;  /* 0x0000001503027c12 */ /* 0x000fe2000f8e9624 */
[----:B------:R-:W-:-:S03]  /*9e10*/  FFMA.FTZ R3, R11, UR10, -R12 ;  /* 0x0000000a0b037c23 */ /* 0x000fc6000801080c */
[----:B------:R-:W-:Y:S01]  /*9e20*/  FSEL R0, R0, RZ, P1 ;  /* 0x000000ff00007208 */ /* 0x000fe20000800000 */
[----:B------:R2:W-:Y:S04]  /*9e30*/  MUFU.EX2 R165, R3 ;  /* 0x0000000300a57308 */ /* 0x0005e80000000800 */
[----:B------:R-:W-:Y:S01]  /*9e40*/  FFMA.FTZ R5, R19, UR10, -R0 ;  /* 0x0000000a13057c23 */ /* 0x000fe20008010800 */
[----:B-1----:R-:W-:-:S03]  /*9e50*/  FFMA.FTZ R4, R18, UR10, -R12 ;  /* 0x0000000a12047c23 */ /* 0x002fc6000801080c */
[----:B------:R-:W-:Y:S08]  /*9e60*/  MUFU.EX2 R161, R5 ;  /* 0x0000000500a17308 */ /* 0x000ff00000000800 */
[----:B------:R1:W-:Y:S01]  /*9e70*/  MUFU.EX2 R164, R4 ;  /* 0x0000000400a47308 */ /* 0x0003e20000000800 */
[----:B--2---:R-:W-:Y:S01]  /*9e80*/  LOP3.LUT R3, R2, 0xffff, RZ, 0xc0, !PT ;  /* 0x0000ffff02037812 */ /* 0x004fe200078ec0ff */
[----:B-1----:R-:W-:-:S06]  /*9e90*/  FFMA.FTZ R4, R10, UR10, -R12 ;  /* 0x0000000a0a047c23 */ /* 0x002fcc000801080c */
[----:B------:R1:W2:Y:S02]  /*9ea0*/  MUFU.EX2 R166, R4 ;  /* 0x0000000400a67308 */ /* 0x0002a40000000800 */
[----:B-1----:R-:W-:Y:S02]  /*9eb0*/  SHF.R.U32.HI R4, RZ, 0x8, R3 ;  /* 0x00000008ff047819 */ /* 0x002fe40000011603 */
[----:B------:R-:W-:-:S04]  /*9ec0*/  LOP3.LUT R3, R2, 0xff, RZ, 0xc0, !PT ;  /* 0x000000ff02037812 */ /* 0x000fc800078ec0ff */
[----:B------:R-:W-:Y:S01]  /*9ed0*/  PRMT R6, R3, 0x5410, R4 ;  /* 0x0000541003067816 */ /* 0x000fe20000000004 */
[----:B------:R-:W-:Y:S01]  /*9ee0*/  FFMA.FTZ R3, R20, UR10, -R0 ;  /* 0x0000000a14037c23 */ /* 0x000fe20008010800 */
[----:B------:R-:W-:-:S03]  /*9ef0*/  SHF.R.U32.HI R4, RZ, 0x10, R2 ;  /* 0x00000010ff047819 */ /* 0x000fc60000011602 */
[----:B------:R1:W-:Y:S02]  /*9f00*/  MUFU.EX2 R163, R3 ;  /* 0x0000000300a37308 */ /* 0x0003e40000000800 */
[----:B-1----:R-:W-:Y:S02]  /*9f10*/  SHF.R.U32.HI R3, RZ, 0x18, R2 ;  /* 0x00000018ff037819 */ /* 0x002fe40000011602 */
[----:B------:R-:W-:Y:S01]  /*9f20*/  LOP3.LUT R2, R4, 0xff, RZ, 0xc0, !PT ;  /* 0x000000ff04027812 */ /* 0x000fe200078ec0ff */
[----:B------:R-:W-:-:S03]  /*9f30*/  FFMA.FTZ R4, R21, UR10, -R0 ;  /* 0x0000000a15047c23 */ /* 0x000fc60008010800 */
[----:B------:R-:W-:Y:S01]  /*9f40*/  PRMT R5, R2, 0x5410, R3 ;  /* 0x0000541002057816 */ /* 0x000fe20000000003 */
[----:B------:R-:W-:Y:S01]  /*9f50*/  FFMA.FTZ R2, R22, UR10, -R0 ;  /* 0x0000000a16027c23 */ /* 0x000fe20008010800 */
[----:B------:R-:W-:Y:S01]  /*9f60*/  FSEL R3, R232, RZ, P2 ;  /* 0x000000ffe8037208 */ /* 0x000fe20001000000 */
[----:B------:R-:W-:Y:S01]  /*9f70*/  MUFU.EX2 R162, R4 ;  /* 0x0000000400a27308 */ /* 0x000fe20000000800 */
[----:B------:R-:W1:Y:S03]  /*9f80*/  LDSM.16.MT88.4 R20, [R192+0x6800] ;  /* 0x00680000c014783b */ /* 0x000e660000004200 */
[----:B------:R-:W-:-:S04]  /*9f90*/  FADD.FTZ R3, R73, -R3 ;  /* 0x8000000349037221 */ /* 0x000fc80000010000 */
[----:B------:R3:W-:Y:S01]  /*9fa0*/  MUFU.EX2 R156, R2 ;  /* 0x00000002009c7308 */ /* 0x0007e20000000800 */
[----:B------:R-:W-:-:S07]  /*9fb0*/  FMUL.FTZ R3, R3, UR10 ;  /* 0x0000000a03037c20 */ /* 0x000fce0008410000 */
[----:B------:R2:W4:Y:S01]  /*9fc0*/  MUFU.EX2 R48, R3 ;  /* 0x0000000300307308 */ /* 0x0005220000000800 */
[----:B---3--:R-:W-:-:S05]  /*9fd0*/  FSEL R2, R215, RZ, P1 ;  /* 0x000000ffd7027208 */ /* 0x008fca0000800000 */
[----:B------:R-:W-:Y:S01]  /*9fe0*/  FADD.FTZ R4, R72, -R2 ;  /* 0x8000000248047221 */ /* 0x000fe20000010000 */
[--C-:B------:R-:W-:Y:S02]  /*9ff0*/  HSET2.LE.AND R2, R8, R251.reuse, PT ;  /* 0x000000fb08027233 */ /* 0x100fe40003803000 */
[----:B--2---:R-:W-:Y:S01]  /*a000*/  F2FP.F16.F32.PACK_AB R3, R166, R165 ;  /* 0x000000a5a603723e */ /* 0x004fe200000000ff */
[----:B------:R-:W-:Y:S01]  /*a010*/  FMUL.FTZ R4, R4, UR10 ;  /* 0x0000000a04047c20 */ /* 0x000fe20008410000 */
[-C--:B----4-:R-:W-:Y:S01]  /*a020*/  FMUL.FTZ R84, R84, R48.reuse ;  /* 0x0000003054547220 */ /* 0x090fe20000410000 */
[-C--:B------:R-:W-:Y:S01]  /*a030*/  FMUL.FTZ R85, R85, R48.reuse ;  /* 0x0000003055557220 */ /* 0x080fe20000410000 */
[----:B------:R-:W-:Y:S01]  /*a040*/  LOP3.LUT R10, R2, R3, RZ, 0xc0, !PT ;  /* 0x00000003020a7212 */ /* 0x000fe200078ec0ff */
[----:B------:R2:W3:Y:S01]  /*a050*/  MUFU.EX2 R47, R4 ;  /* 0x00000004002f7308 */ /* 0x0004e20000000800 */
[--C-:B------:R-:W-:Y:S01]  /*a060*/  HSET2.LE.AND R2, R7, R251.reuse, PT ;  /* 0x000000fb07027233 */ /* 0x100fe20003803000 */
[-C--:B------:R-:W-:Y:S01]  /*a070*/  FMUL.FTZ R88, R88, R48.reuse ;  /* 0x0000003058587220 */ /* 0x080fe20000410000 */
[----:B------:R-:W-:Y:S01]  /*a080*/  F2FP.F16.F32.PACK_AB R3, R162, R163 ;  /* 0x000000a3a203723e */ /* 0x000fe200000000ff */
[-C--:B------:R-:W-:Y:S01]  /*a090*/  FMUL.FTZ R89, R89, R48.reuse ;  /* 0x0000003059597220 */ /* 0x080fe20000410000 */
[-C--:B------:R-:W-:Y:S01]  /*a0a0*/  FMUL.FTZ R132, R132, R48.reuse ;  /* 0x0000003084847220 */ /* 0x080fe20000410000 */
[-C--:B------:R-:W-:Y:S01]  /*a0b0*/  FMUL.FTZ R133, R133, R48.reuse ;  /* 0x0000003085857220 */ /* 0x080fe20000410000 */
[----:B------:R-:W-:Y:S01]  /*a0c0*/  LOP3.LUT R11, R2, R3, RZ, 0xc0, !PT ;  /* 0x00000003020b7212 */ /* 0x000fe200078ec0ff */
[-C--:B------:R-:W-:Y:S01]  /*a0d0*/  FMUL.FTZ R140, R140, R48.reuse ;  /* 0x000000308c8c7220 */ /* 0x080fe20000410000 */
        /* <DEDUP_REMOVED lines=8> */
[----:B------:R-:W-:Y:S01]  /*a160*/  HSET2.LE.AND R2, R5, R251, PT ;  /* 0x000000fb05027233 */ /* 0x000fe20003803000 */
[--C-:B------:R-:W-:Y:S01]  /*a170*/  FFMA.FTZ R5, R145, UR10, -R13.reuse ;  /* 0x0000000a91057c23 */ /* 0x100fe2000801080d */
[----:B------:R-:W-:Y:S01]  /*a180*/  F2FP.F16.F32.PACK_AB R3, R156, R161 ;  /* 0x000000a19c03723e */ /* 0x000fe200000000ff */
[--C-:B--2---:R-:W-:Y:S01]  /*a190*/  FFMA.FTZ R4, R144, UR10, -R13.reuse ;  /* 0x0000000a90047c23 */ /* 0x104fe2000801080d */
[----:B---3--:R-:W-:Y:S01]  /*a1a0*/  FMUL.FTZ R86, R86, R47 ;  /* 0x0000002f56567220 */ /* 0x008fe20000410000 */
[----:B------:R2:W-:Y:S01]  /*a1b0*/  MUFU.EX2 R181, R5 ;  /* 0x0000000500b57308 */ /* 0x0005e20000000800 */
[----:B------:R-:W-:Y:S01]  /*a1c0*/  LOP3.LUT R9, R2, R3, RZ, 0xc0, !PT ;  /* 0x0000000302097212 */ /* 0x000fe200078ec0ff */
[--C-:B------:R-:W-:Y:S01]  /*a1d0*/  FFMA.FTZ R2, R69, UR10, -R13.reuse ;  /* 0x0000000a45027c23 */ /* 0x100fe2000801080d */
[-C--:B------:R-:W-:Y:S01]  /*a1e0*/  FMUL.FTZ R87, R87, R47.reuse ;  /* 0x0000002f57577220 */ /* 0x080fe20000410000 */
[-C--:B------:R-:W-:Y:S01]  /*a1f0*/  FMUL.FTZ R90, R90, R47.reuse ;  /* 0x0000002f5a5a7220 */ /* 0x080fe20000410000 */
[-C--:B------:R-:W-:Y:S01]  /*a200*/  FMUL.FTZ R91, R91, R47.reuse ;  /* 0x0000002f5b5b7220 */ /* 0x080fe20000410000 */
[-C--:B------:R-:W-:Y:S01]  /*a210*/  FMUL.FTZ R134, R134, R47.reuse ;  /* 0x0000002f86867220 */ /* 0x080fe20000410000 */
[-C--:B------:R-:W-:Y:S01]  /*a220*/  FMUL.FTZ R135, R135, R47.reuse ;  /* 0x0000002f87877220 */ /* 0x080fe20000410000 */
        /* <DEDUP_REMOVED lines=8> */
[----:B------:R4:W-:Y:S01]  /*a2b0*/  MUFU.EX2 R182, R4 ;  /* 0x0000000400b67308 */ /* 0x0009e20000000800 */
[----:B--2---:R-:W-:Y:S01]  /*a2c0*/  FFMA.FTZ R5, R146, UR10, -R13 ;  /* 0x0000000a92057c23 */ /* 0x004fe2000801080d */
[C---:B------:R-:W-:Y:S01]  /*a2d0*/  HMMA.16816.F32 R88, R8.reuse, R34, R88 ;  /* 0x000000220858723c */ /* 0x040fe20000001858 */
[----:B------:R-:W2:Y:S01]  /*a2e0*/  LDSM.16.MT88.4 R32, [R191+0x6800] ;  /* 0x00680000bf20783b */ /* 0x000ea20000004200 */
[-C--:B------:R-:W-:Y:S01]  /*a2f0*/  FMUL.FTZ R116, R116, R48.reuse ;  /* 0x0000003074747220 */ /* 0x080fe20000410000 */
[-C--:B------:R-:W-:Y:S01]  /*a300*/  FMUL.FTZ R117, R117, R48.reuse ;  /* 0x0000003075757220 */ /* 0x080fe20000410000 */
[-C--:B------:R-:W-:Y:S01]  /*a310*/  FMUL.FTZ R118, R118, R47.reuse ;  /* 0x0000002f76767220 */ /* 0x080fe20000410000 */
[-C--:B------:R-:W-:Y:S01]  /*a320*/  FMUL.FTZ R119, R119, R47.reuse ;  /* 0x0000002f77777220 */ /* 0x080fe20000410000 */
[----:B------:R5:W1:Y:S01]  /*a330*/  MUFU.EX2 R180, R5 ;  /* 0x0000000500b47308 */ /* 0x000a620000000800 */
[----:B---3--:R-:W-:Y:S01]  /*a340*/  IMAD.WIDE.U32 R2, R16, -0x2daee0ad, RZ ;  /* 0xd2511f5310027825 */ /* 0x008fe200078e00ff */
[C---:B------:R-:W-:Y:S03]  /*a350*/  HMMA.16816.F32 R132, R8.reuse, R64, R132 ;  /* 0x000000400884723c */ /* 0x040fe60000001884 */
[-C--:B------:R-:W-:Y:S01]  /*a360*/  FMUL.FTZ R120, R120, R48.reuse ;  /* 0x0000003078787220 */ /* 0x080fe20000410000 */
[----:B------:R-:W-:Y:S01]  /*a370*/  FMUL.FTZ R121, R121, R48 ;  /* 0x0000003079797220 */ /* 0x000fe20000410000 */
[-C--:B------:R-:W-:Y:S01]  /*a380*/  FMUL.FTZ R122, R122, R47.reuse ;  /* 0x0000002f7a7a7220 */ /* 0x080fe20000410000 */
[----:B------:R-:W-:Y:S01]  /*a390*/  SHF.R.U32.HI R7, RZ, 0x10, R2 ;  /* 0x00000010ff077819 */ /* 0x000fe20000011602 */
[----:B------:R-:W-:Y:S01]  /*a3a0*/  FMUL.FTZ R123, R123, R47 ;  /* 0x0000002f7b7b7220 */ /* 0x000fe20000410000 */
[----:B------:R-:W-:Y:S01]  /*a3b0*/  LOP3.LUT R15, R2, 0xff, RZ, 0xc0, !PT ;  /* 0x000000ff020f7812 */ /* 0x000fe200078ec0ff */
[----:B------:R-:W-:Y:S01]  /*a3c0*/  HMMA.16816.F32 R140, R8, R66, R140 ;  /* 0x00000042088c723c */ /* 0x000fe2000000188c */
[----:B----4-:R-:W-:-:S02]  /*a3d0*/  LOP3.LUT R4, R3, UR23, R74, 0x96, !PT ;  /* 0x0000001703047c12 */ /* 0x010fc4000f8e964a */
[----:B------:R-:W-:Y:S02]  /*a3e0*/  LOP3.LUT R3, R2, 0xffff, RZ, 0xc0, !PT ;  /* 0x0000ffff02037812 */ /* 0x000fe400078ec0ff */
[----:B------:R-:W-:Y:S01]  /*a3f0*/  SHF.R.U32.HI R16, RZ, 0x18, R2 ;  /* 0x00000018ff107819 */ /* 0x000fe20000011602 */
[C---:B------:R-:W-:Y:S01]  /*a400*/  HMMA.16816.F32 R100, R8.reuse, R52, R100 ;  /* 0x000000340864723c */ /* 0x040fe20000001864 */
[----:B------:R-:W-:Y:S01]  /*a410*/  SHF.R.U32.HI R6, RZ, 0x8, R3 ;  /* 0x00000008ff067819 */ /* 0x000fe20000011603 */
[--C-:B------:R-:W-:Y:S01]  /*a420*/  FFMA.FTZ R3, R147, UR10, -R14.reuse ;  /* 0x0000000a93037c23 */ /* 0x100fe2000801080e */
[----:B------:R-:W-:Y:S01]  /*a430*/  LOP3.LUT R2, R7, 0xff, RZ, 0xc0, !PT ;  /* 0x000000ff07027812 */ /* 0x000fe200078ec0ff */
[----:B-----5:R-:W-:Y:S01]  /*a440*/  FFMA.FTZ R5, R148, UR10, -R14 ;  /* 0x0000000a94057c23 */ /* 0x020fe2000801080e */
[----:B------:R-:W-:Y:S01]  /*a450*/  LOP3.LUT R17, R4, 0xff, RZ, 0xc0, !PT ;  /* 0x000000ff04117812 */ /* 0x000fe200078ec0ff */
[----:B------:R3:W-:Y:S01]  /*a460*/  MUFU.EX2 R176, R3 ;  /* 0x0000000300b07308 */ /* 0x0007e20000000800 */
[----:B------:R-:W-:Y:S01]  /*a470*/  PRMT R18, R2, 0x5410, R16 ;  /* 0x0000541002127816 */ /* 0x000fe20000000010 */
[----:B------:R-:W-:Y:S01]  /*a480*/  HMMA.16816.F32 R104, R8, R54, R104 ;  /* 0x000000360868723c */ /* 0x000fe20000001868 */
[----:B------:R-:W-:-:S02]  /*a490*/  SHF.R.U32.HI R2, RZ, 0x10, R4 ;  /* 0x00000010ff027819 */ /* 0x000fc40000011604 */
[----:B------:R-:W-:Y:S02]  /*a4a0*/  SHF.R.U32.HI R16, RZ, 0x18, R4 ;  /* 0x00000018ff107819 */ /* 0x000fe40000011604 */
[----:B------:R-:W-:Y:S01]  /*a4b0*/  PRMT R15, R15, 0x5410, R6 ;  /* 0x000054100f0f7816 */ /* 0x000fe20000000006 */
[----:B------:R4:W-:Y:S01]  /*a4c0*/  MUFU.EX2 R177, R5 ;  /* 0x0000000500b17308 */ /* 0x0009e20000000800 */
[----:B------:R-:W-:Y:S01]  /*a4d0*/  LOP3.LUT R6, R2, 0xff, RZ, 0xc0, !PT ;  /* 0x000000ff02067812 */ /* 0x000fe200078ec0ff */
[----:B------:R-:W-:Y:S02]  /*a4e0*/  HMMA.16816.F32 R116, R8, R56, R116 ;  /* 0x000000380874723c */ /* 0x000fe40000001874 */
[----:B------:R-:W-:-:S04]  /*a4f0*/  HSET2.LE.AND R2, R15, R251, PT ;  /* 0x000000fb0f027233 */ /* 0x000fc80003803000 */
[----:B------:R-:W-:Y:S01]  /*a500*/  HMMA.16816.F32 R120, R8, R58, R120 ;  /* 0x0000003a0878723c */ /* 0x000fe20000001878 */
[----:B---3--:R-:W-:Y:S01]  /*a510*/  LOP3.LUT R3, R4, 0xffff, RZ, 0xc0, !PT ;  /* 0x0000ffff04037812 */ /* 0x008fe200078ec0ff */
[----:B------:R-:W-:Y:S01]  /*a520*/  FFMA.FTZ R4, R149, UR10, -R14 ;  /* 0x0000000a95047c23 */ /* 0x000fe2000801080e */
[----:B------:R-:W-:Y:S02]  /*a530*/  VIADD R56, R250, 0x4 ;  /* 0x00000004fa387836 */ /* 0x000fe40000000000 */
[----:B------:R-:W-:Y:S01]  /*a540*/  SHF.R.U32.HI R7, RZ, 0x8, R3 ;  /* 0x00000008ff077819 */ /* 0x000fe20000011603 */
[----:B------:R3:W5:Y:S01]  /*a550*/  MUFU.EX2 R178, R4 ;  /* 0x0000000400b27308 */ /* 0x0007620000000800 */
[----:B-1----:R-:W-:Y:S01]  /*a560*/  F2FP.F16.F32.PACK_AB R3, R180, R181 ;  /* 0x000000b5b403723e */ /* 0x002fe200000000ff */
[----:B------:R-:W-:Y:S01]  /*a570*/  IMAD.WIDE.U32 R56, R56, -0x326172a9, RZ ;  /* 0xcd9e8d5738387825 */ /* 0x000fe200078e00ff */
[----:B----4-:R-:W-:Y:S02]  /*a580*/  PRMT R5, R6, 0x5410, R16 ;  /* 0x0000541006057816 */ /* 0x010fe40000000010 */
[----:B------:R-:W-:Y:S01]  /*a590*/  LOP3.LUT R6, R2, R3, RZ, 0xc0, !PT ;  /* 0x0000000302067212 */ /* 0x000fe200078ec0ff */
[----:B------:R-:W-:-:S04]  /*a5a0*/  FFMA.FTZ R2, R151, UR10, -R14 ;  /* 0x0000000a97027c23 */ /* 0x000fc8000801080e */
[----:B------:R1:W4:Y:S01]  /*a5b0*/  MUFU.EX2 R175, R2 ;  /* 0x0000000200af7308 */ /* 0x0003220000000800 */
[----:B---3--:R-:W-:Y:S02]  /*a5c0*/  PRMT R4, R17, 0x5410, R7 ;  /* 0x0000541011047816 */ /* 0x008fe40000000007 */
[----:B-----5:R-:W-:Y:S02]  /*a5d0*/  F2FP.F16.F32.PACK_AB R3, R178, R177 ;  /* 0x000000b1b203723e */ /* 0x020fe400000000ff */
[----:B-1----:R-:W-:-:S05]  /*a5e0*/  HSET2.LE.AND R2, R18, R251, PT ;  /* 0x000000fb12027233 */ /* 0x002fca0003803000 */
[----:B------:R-:W-:Y:S02]  /*a5f0*/  LOP3.LUT R7, R2, R3, RZ, 0xc0, !PT ;  /* 0x0000000302077212 */ /* 0x000fe400078ec0ff */
[----:B------:R-:W-:Y:S02]  /*a600*/  HSET2.LE.AND R2, R4, R251, PT ;  /* 0x000000fb04027233 */ /* 0x000fe40003803000 */
[----:B------:R-:W-:-:S04]  /*a610*/  F2FP.F16.F32.PACK_AB R3, R182, R183 ;  /* 0x000000b7b603723e */ /* 0x000fc800000000ff */
[----:B------:R-:W-:Y:S02]  /*a620*/  LOP3.LUT R4, R2, R3, RZ, 0xc0, !PT ;  /* 0x0000000302047212 */ /* 0x000fe400078ec0ff */
[----:B------:R-:W-:Y:S02]  /*a630*/  HSET2.LE.AND R2, R5, R251, PT ;  /* 0x000000fb05027233 */ /* 0x000fe40003803000 */
[----:B----4-:R-:W-:-:S04]  /*a640*/  F2FP.F16.F32.PACK_AB R3, R175, R176 ;  /* 0x000000b0af03723e */ /* 0x010fc800000000ff */
[----:B------:R-:W-:Y:S01]  /*a650*/  LOP3.LUT R5, R2, R3, RZ, 0xc0, !PT ;  /* 0x0000000302057212 */ /* 0x000fe200078ec0ff */
[----:B------:R-:W-:Y:S01]  /*a660*/  FFMA.FTZ R2, R60, UR10, -R12 ;  /* 0x0000000a3c027c23 */ /* 0x000fe2000801080c */
[----:B------:R-:W-:Y:S02]  /*a670*/  LOP3.LUT R3, R37, UR12, R38, 0x96, !PT ;  /* 0x0000000c25037c12 */ /* 0x000fe4000f8e9626 */
[----:B------:R-:W-:Y:S03]  /*a680*/  LDSM.16.MT88.4 R36, [R191+0x7000] ;  /* 0x00700000bf24783b */ /* 0x000fe60000004200 */
[C---:B------:R-:W-:Y:S01]  /*a690*/  HMMA.16816.F32 R64, R4.reuse, R26, R152 ;  /* 0x0000001a0440723c */ /* 0x040fe20000001898 */
[----:B------:R1:W-:Y:S05]  /*a6a0*/  MUFU.EX2 R152, R2 ;  /* 0x0000000200987308 */ /* 0x0003ea0000000800 */
[C---:B------:R-:W-:Y:S06]  /*a6b0*/  HMMA.16816.F32 R52, R4.reuse, R24, R224 ;  /* 0x000000180434723c */ /* 0x040fec00000018e0 */
[----:B------:R-:W-:Y:S01]  /*a6c0*/  HMMA.16816.F32 R72, R4, R20, R96 ;  /* 0x000000140448723c */ /* 0x000fe20000001860 */
[----:B------:R-:W-:-:S02]  /*a6d0*/  IMAD.MOV.U32 R225, RZ, RZ, R173 ;  /* 0x000000ffffe17224 */ /* 0x000fc400078e00ad */
[----:B------:R-:W-:Y:S02]  /*a6e0*/  IMAD.MOV.U32 R224, RZ, RZ, R172 ;  /* 0x000000ffffe07224 */ /* 0x000fe400078e00ac */
[----:B------:R-:W-:Y:S02]  /*a6f0*/  IMAD.MOV.U32 R227, RZ, RZ, R170 ;  /* 0x000000ffffe37224 */ /* 0x000fe400078e00aa */
[----:B-1----:R-:W-:Y:S01]  /*a700*/  FFMA.FTZ R2, R51, UR10, -R12 ;  /* 0x0000000a33027c23 */ /* 0x002fe2000801080c */
[C---:B------:R-:W-:Y:S01]  /*a710*/  HMMA.16816.F32 R108, R4.reuse, R22, R108 ;  /* 0x00000016046c723c */ /* 0x040fe2000000186c */
[----:B------:R-:W-:Y:S02]  /*a720*/  IMAD.MOV.U32 R226, RZ, RZ, R168 ;  /* 0x000000ffffe27224 */ /* 0x000fe400078e00a8 */
[----:B------:R1:W-:Y:S03]  /*a730*/  MUFU.EX2 R153, R2 ;  /* 0x0000000200997308 */ /* 0x0003e60000000800 */
[C---:B------:R-:W-:Y:S06]  /*a740*/  HMMA.16816.F32 R112, R4.reuse, R28, R112 ;  /* 0x0000001c0470723c */ /* 0x040fec0000001870 */
[C---:B------:R-:W-:Y:S06]  /*a750*/  HMMA.16816.F32 R124, R4.reuse, R30, R124 ;  /* 0x0000001e047c723c */ /* 0x040fec000000187c */
[----:B--2---:R-:W-:Y:S01]  /*a760*/  HMMA.16816.F32 R128, R4, R32, R128 ;  /* 0x000000200480723c */ /* 0x004fe20000001880 */
[----:B-1----:R-:W-:-:S05]  /*a770*/  FFMA.FTZ R2, R50, UR10, -R12 ;  /* 0x0000000a32027c23 */ /* 0x002fca000801080c */
[----:B------:R-:W-:Y:S01]  /*a780*/  HMMA.16816.F32 R144, R4, R34, R136 ;  /* 0x000000220490723c */ /* 0x000fe20000001888 */
[----:B------:R1:W-:Y:S06]  /*a790*/  MUFU.EX2 R155, R2 ;  /* 0x00000002009b7308 */ /* 0x0003ec0000000800 */
[----:B------:R-:W-:Y:S02]  /*a7a0*/  VIADD R4, R150, 0x1 ;  /* 0x0000000196047836 */ /* 0x000fe40000000000 */
[----:B------:R-:W-:Y:S01]  /*a7b0*/  FFMA.FTZ R5, R49, UR10, -R12 ;  /* 0x0000000a31057c23 */ /* 0x000fe2000801080c */
[----:B------:R-:W-:-:S03]  /*a7c0*/  FFMA.FTZ R7, R62, UR10, -R0 ;  /* 0x0000000a3e077c23 */ /* 0x000fc60008010800 */
[----:B------:R2:W3:Y:S01]  /*a7d0*/  MUFU.EX2 R154, R5 ;  /* 0x00000005009a7308 */ /* 0x0004e20000000800 */
[----:B------:R-:W-:Y:S01]  /*a7e0*/  LOP3.LUT R10, R157, UR27, R4, 0x96, !PT ;  /* 0x0000001b9d0a7c12 */ /* 0x000fe2000f8e9604 */
[----:B-1----:R-:W-:-:S06]  /*a7f0*/  IMAD.WIDE.U32 R2, R3, -0x2daee0ad, RZ ;  /* 0xd2511f5303027825 */ /* 0x002fcc00078e00ff */
[----:B------:R-:W-:Y:S01]  /*a800*/  MUFU.EX2 R151, R7 ;  /* 0x0000000700977308 */ /* 0x000fe20000000800 */
[----:B------:R-:W-:Y:S01]  /*a810*/  IMAD.WIDE.U32 R18, R10, -0x326172a9, RZ ;  /* 0xcd9e8d570a127825 */ /* 0x000fe200078e00ff */
[----:B------:R-:W-:Y:S02]  /*a820*/  LOP3.LUT R4, R3, UR23, R40, 0x96, !PT ;  /* 0x0000001703047c12 */ /* 0x000fe4000f8e9628 */
[C---:B------:R-:W-:Y:S02]  /*a830*/  LOP3.LUT R6, R2.reuse, 0xffff, RZ, 0xc0, !PT ;  /* 0x0000ffff02067812 */ /* 0x040fe400078ec0ff */
[----:B------:R-:W-:Y:S01]  /*a840*/  SHF.R.U32.HI R3, RZ, 0x10, R2 ;  /* 0x00000010ff037819 */ /* 0x000fe20000011602 */
[----:B--2---:R-:W-:Y:S01]  /*a850*/  FFMA.FTZ R5, R61, UR10, -R0 ;  /* 0x0000000a3d057c23 */ /* 0x004fe20008010800 */
[----:B------:R-:W-:Y:S02]  /*a860*/  LOP3.LUT R9, R2, 0xff, RZ, 0xc0, !PT ;  /* 0x000000ff02097812 */ /* 0x000fe400078ec0ff */
[----:B------:R-:W-:Y:S01]  /*a870*/  SHF.R.U32.HI R8, RZ, 0x18, R2 ;  /* 0x00000018ff087819 */ /* 0x000fe20000011602 */
[----:B------:R1:W-:Y:S01]  /*a880*/  MUFU.EX2 R150, R5 ;  /* 0x0000000500967308 */ /* 0x0003e20000000800 */
[----:B------:R-:W-:-:S02]  /*a890*/  LOP3.LUT R2, R4, 0xffff, RZ, 0xc0, !PT ;  /* 0x0000ffff04027812 */ /* 0x000fc400078ec0ff */
[----:B------:R-:W-:-:S04]  /*a8a0*/  SHF.R.U32.HI R6, RZ, 0x8, R6 ;  /* 0x00000008ff067819 */ /* 0x000fc80000011606 */
[----:B------:R-:W-:Y:S02]  /*a8b0*/  PRMT R9, R9, 0x5410, R6 ;  /* 0x0000541009097816 */ /* 0x000fe40000000006 */
[----:B-1----:R-:W-:Y:S02]  /*a8c0*/  LOP3.LUT R5, R3, 0xff, RZ, 0xc0, !PT ;  /* 0x000000ff03057812 */ /* 0x002fe400078ec0ff */
[----:B------:R-:W-:Y:S02]  /*a8d0*/  SHF.R.U32.HI R3, RZ, 0x8, R2 ;  /* 0x00000008ff037819 */ /* 0x000fe40000011602 */
[----:B------:R-:W-:Y:S01]  /*a8e0*/  PRMT R11, R5, 0x5410, R8 ;  /* 0x00005410050b7816 */ /* 0x000fe20000000008 */
[----:B------:R-:W-:Y:S01]  /*a8f0*/  FFMA.FTZ R5, R63, UR10, -R0 ;  /* 0x0000000a3f057c23 */ /* 0x000fe20008010800 */
[----:B------:R-:W-:-:S03]  /*a900*/  LOP3.LUT R2, R4, 0xff, RZ, 0xc0, !PT ;  /* 0x000000ff04027812 */ /* 0x000fc600078ec0ff */
[----:B------:R1:W2:Y:S01]  /*a910*/  MUFU.EX2 R149, R5 ;  /* 0x0000000500957308 */ /* 0x0002a20000000800 */
[----:B------:R-:W-:Y:S02]  /*a920*/  PRMT R8, R2, 0x5410, R3 ;  /* 0x0000541002087816 */ /* 0x000fe40000000003 */
[----:B------:R-:W-:Y:S02]  /*a930*/  SHF.R.U32.HI R3, RZ, 0x10, R4 ;  /* 0x00000010ff037819 */ /* 0x000fe40000011604 */
[----:B------:R-:W-:Y:S02]  /*a940*/  LOP3.LUT R2, R19, UR20, R56, 0x96, !PT ;  /* 0x0000001413027c12 */ /* 0x000fe4000f8e9638 */
[----:B------:R-:W-:-:S03]  /*a950*/  LOP3.LUT R3, R3, 0xff, RZ, 0xc0, !PT ;  /* 0x000000ff03037812 */ /* 0x000fc600078ec0ff */
[----:B------:R-:W-:Y:S01]  /*a960*/  IMAD.WIDE.U32 R6, R2, -0x2daee0ad, RZ ;  /* 0xd2511f5302067825 */ /* 0x000fe200078e00ff */
[----:B------:R-:W-:-:S04]  /*a970*/  HSET2.LE.AND R2, R9, R251, PT ;  /* 0x000000fb09027233 */ /* 0x000fc80003803000 */
[----:B------:R-:W-:Y:S02]  /*a980*/  LOP3.LUT R7, R7, UR17, R76, 0x96, !PT ;  /* 0x0000001107077c12 */ /* 0x000fe4000f8e964c */
[----:B-1----:R-:W-:Y:S01]  /*a990*/  SHF.R.U32.HI R5, RZ, 0x18, R4 ;  /* 0x00000018ff057819 */ /* 0x002fe20000011604 */
[----:B------:R-:W-:-:S03]  /*a9a0*/  FFMA.FTZ R4, R68, UR10, -R0 ;  /* 0x0000000a44047c23 */ /* 0x000fc60008010800 */
[----:B------:R-:W-:Y:S01]  /*a9b0*/  PRMT R15, R3, 0x5410, R5 ;  /* 0x00005410030f7816 */ /* 0x000fe20000000005 */
[----:B------:R1:W4:Y:S01]  /*a9c0*/  MUFU.EX2 R148, R4 ;  /* 0x0000000400947308 */ /* 0x0003220000000800 */
[----:B---3--:R-:W-:Y:S02]  /*a9d0*/  F2FP.F16.F32.PACK_AB R3, R154, R155 ;  /* 0x0000009b9a03723e */ /* 0x008fe400000000ff */
[----:B------:R-:W-:Y:S02]  /*a9e0*/  F2FP.F16.F32.PACK_AB R5, R153, R152 ;  /* 0x000000989905723e */ /* 0x000fe400000000ff */
[----:B------:R-:W-:Y:S02]  /*a9f0*/  LOP3.LUT R10, R2, R3, RZ, 0xc0, !PT ;  /* 0x00000003020a7212 */ /* 0x000fe400078ec0ff */
[----:B------:R-:W-:Y:S02]  /*aa00*/  HSET2.LE.AND R2, R11, R251, PT ;  /* 0x000000fb0b027233 */ /* 0x000fe40003803000 */
[----:B--2---:R-:W-:-:S04]  /*aa10*/  F2FP.F16.F32.PACK_AB R3, R149, R151 ;  /* 0x000000979503723e */ /* 0x004fc800000000ff */
[----:B------:R-:W-:Y:S02]  /*aa20*/  LOP3.LUT R11, R2, R3, RZ, 0xc0, !PT ;  /* 0x00000003020b7212 */ /* 0x000fe400078ec0ff */
[--C-:B------:R-:W-:Y:S02]  /*aa30*/  HSET2.LE.AND R2, R15, R251.reuse, PT ;  /* 0x000000fb0f027233 */ /* 0x100fe40003803000 */
[----:B-1----:R-:W-:Y:S02]  /*aa40*/  HSET2.LE.AND R4, R8, R251, PT ;  /* 0x000000fb08047233 */ /* 0x002fe40003803000 */
[----:B----4-:R-:W-:-:S03]  /*aa50*/  F2FP.F16.F32.PACK_AB R3, R148, R150 ;  /* 0x000000969403723e */ /* 0x010fc600000000ff */
[----:B------:R-:W-:Y:S02]  /*aa60*/  LOP3.LUT R8, R4, R5, RZ, 0xc0, !PT ;  /* 0x0000000504087212 */ /* 0x000fe400078ec0ff */
[----:B------:R-:W-:Y:S02]  /*aa70*/  LOP3.LUT R4, R43, UR18, R18, 0x96, !PT ;  /* 0x000000122b047c12 */ /* 0x000fe4000f8e9612 */
[----:B------:R-:W-:Y:S01]  /*aa80*/  LOP3.LUT R9, R2, R3, RZ, 0xc0, !PT ;  /* 0x0000000302097212 */ /* 0x000fe200078ec0ff */
[--C-:B------:R-:W-:Y:S02]  /*aa90*/  FFMA.FTZ R2, R220, UR10, -R13.reuse ;  /* 0x0000000adc027c23 */ /* 0x100fe4000801080d */
[----:B------:R-:W-:Y:S02]  /*aaa0*/  IMAD.WIDE.U32 R4, R4, -0x2daee0ad, RZ ;  /* 0xd2511f5304047825 */ /* 0x000fe400078e00ff */
[----:B------:R1:W-:Y:S02]  /*aab0*/  MUFU.EX2 R173, R2 ;  /* 0x0000000200ad7308 */ /* 0x0003e40000000800 */
[----:B------:R-:W-:Y:S01]  /*aac0*/  HMMA.16816.F32 R100, R8, R20, R100 ;  /* 0x000000140864723c */ /* 0x000fe20000001864 */
[----:B------:R-:W-:Y:S01]  /*aad0*/  LOP3.LUT R6, R5, UR15, R6, 0x96, !PT ;  /* 0x0000000f05067c12 */ /* 0x000fe2000f8e9606 */
[----:B------:R-:W-:-:S04]  /*aae0*/  FFMA.FTZ R5, R222, UR10, -R13 ;  /* 0x0000000ade057c23 */ /* 0x000fc8000801080d */
[----:B------:R-:W-:Y:S01]  /*aaf0*/  IMAD.WIDE.U32 R40, R6, -0x326172a9, RZ ;  /* 0xcd9e8d5706287825 */ /* 0x000fe200078e00ff */
[----:B------:R2:W-:Y:S03]  /*ab00*/  MUFU.EX2 R172, R5 ;  /* 0x0000000500ac7308 */ /* 0x0005e60000000800 */
[----:B------:R-:W-:Y:S01]  /*ab10*/  FFMA.FTZ R6, R221, UR10, -R13 ;  /* 0x0000000add067c23 */ /* 0x000fe2000801080d */
[----:B------:R-:W-:Y:S01]  /*ab20*/  HMMA.16816.F32 R84, R8, R24, R84 ;  /* 0x000000180854723c */ /* 0x000fe20000001854 */
[----:B-1----:R-:W-:-:S03]  /*ab30*/  IMAD.WIDE.U32 R2, R7, -0x326172a9, RZ ;  /* 0xcd9e8d5707027825 */ /* 0x002fc600078e00ff */
[----:B------:R1:W-:Y:S02]  /*ab40*/  MUFU.EX2 R171, R6 ;  /* 0x0000000600ab7308 */ /* 0x0003e40000000800 */
[----:B------:R-:W-:Y:S01]  /*ab50*/  HMMA.16816.F32 R56, R8, R26, R88 ;  /* 0x0000001a0838723c */ /* 0x000fe20000001858 */
[----:B------:R-:W-:Y:S01]  /*ab60*/  LDSM.16.MT88.4 R24, [R192+0x7000] ;  /* 0x00700000c018783b */ /* 0x000fe20000004200 */
[----:B------:R-:W-:-:S03]  /*ab70*/  LOP3.LUT R3, R3, UR16, R42, 0x96, !PT ;  /* 0x0000001003037c12 */ /* 0x000fc6000f8e962a */
[----:B------:R-:W-:Y:S01]  /*ab80*/  LDSM.16.MT88.4 R88, [R189+0x7800] ;  /* 0x00780000bd58783b */ /* 0x000fe20000004200 */
[----:B------:R-:W-:Y:S01]  /*ab90*/  HMMA.16816.F32 R116, R8, R28, R116 ;  /* 0x0000001c0874723c */ /* 0x000fe20000001874 */
[----:B--2---:R-:W-:Y:S01]  /*aba0*/  LOP3.LUT R5, R41, UR14, R2, 0x96, !PT ;  /* 0x0000000e29057c12 */ /* 0x004fe2000f8e9602 */
[----:B------:R-:W-:-:S04]  /*abb0*/  IMAD.WIDE.U32 R2, R3, -0x2daee0ad, RZ ;  /* 0xd2511f5303027825 */ /* 0x000fc800078e00ff */
[----:B------:R-:W-:Y:S01]  /*abc0*/  IMAD.WIDE.U32 R42, R5, -0x2daee0ad, RZ ;  /* 0xd2511f53052a7825 */ /* 0x000fe200078e00ff */
[----:B------:R-:W-:-:S03]  /*abd0*/  LOP3.LUT R3, R3, UR13, R4, 0x96, !PT ;  /* 0x0000000d03037c12 */ /* 0x000fc6000f8e9604 */
[----:B------:R-:W-:Y:S01]  /*abe0*/  FFMA.FTZ R4, R230, UR10, -R14 ;  /* 0x0000000ae6047c23 */ /* 0x000fe2000801080e */
[----:B------:R-:W-:Y:S01]  /*abf0*/  FFMA.FTZ R5, R228, UR10, -R13 ;  /* 0x0000000ae4057c23 */ /* 0x000fe2000801080d */
[C---:B------:R-:W-:Y:S01]  /*ac00*/  HMMA.16816.F32 R120, R8.reuse, R30, R120 ;  /* 0x0000001e0878723c */ /* 0x040fe20000001878 */
[----:B------:R-:W-:Y:S01]  /*ac10*/  LOP3.LUT R2, R43, UR5, R2, 0x96, !PT ;  /* 0x000000052b027c12 */ /* 0x000fe2000f8e9602 */
[----:B------:R-:W-:Y:S01]  /*ac20*/  IMAD.WIDE.U32 R20, R3, -0x326172a9, RZ ;  /* 0xcd9e8d5703147825 */ /* 0x000fe200078e00ff */
[----:B------:R2:W-:Y:S01]  /*ac30*/  MUFU.EX2 R169, R4 ;  /* 0x0000000400a97308 */ /* 0x0005e20000000800 */
[----:B------:R-:W3:Y:S02]  /*ac40*/  LDSM.16.MT88.4 R28, [R189+0x7000] ;  /* 0x00700000bd1c783b */ /* 0x000ee40000004200 */
[----:B------:R-:W-:Y:S01]  /*ac50*/  IMAD.WIDE.U32 R2, R2, -0x326172a9, RZ ;  /* 0xcd9e8d5702027825 */ /* 0x000fe200078e00ff */
[C---:B------:R-:W-:Y:S04]  /*ac60*/  HMMA.16816.F32 R132, R8.reuse, R32, R132 ;  /* 0x000000200884723c */ /* 0x040fe80000001884 */
[----:B------:R4:W5:Y:S01]  /*ac70*/  MUFU.EX2 R170, R5 ;  /* 0x0000000500aa7308 */ /* 0x0009620000000800 */
[----:B------:R-:W-:Y:S01]  /*ac80*/  LOP3.LUT R16, R2, 0xff, RZ, 0xc0, !PT ;  /* 0x000000ff02107812 */ /* 0x000fe200078ec0ff */
[----:B------:R-:W-:Y:S01]  /*ac90*/  HMMA.16816.F32 R140, R8, R34, R140 ;  /* 0x00000022088c723c */ /* 0x000fe2000000188c */
[--C-:B-1----:R-:W-:Y:S01]  /*aca0*/  SHF.R.U32.HI R6, RZ, 0x10, R2.reuse ;  /* 0x00000010ff067819 */ /* 0x102fe20000011602 */
[----:B------:R-:W1:Y:S01]  /*acb0*/  LDSM.16.MT88.4 R32, [R190+0x7000] ;  /* 0x00700000be20783b */ /* 0x000e620000004200 */
[----:B------:R-:W-:-:S03]  /*acc0*/  SHF.R.U32.HI R15, RZ, 0x18, R2 ;  /* 0x00000018ff0f7819 */ /* 0x000fc60000011602 */
[----:B------:R-:W-:Y:S01]  /*acd0*/  HMMA.16816.F32 R60, R8, R22, R104 ;  /* 0x00000016083c723c */ /* 0x000fe20000001868 */
[----:B--2---:R-:W-:Y:S01]  /*ace0*/  LOP3.LUT R4, R3, UR21, R20, 0x96, !PT ;  /* 0x0000001503047c12 */ /* 0x004fe2000f8e9614 */
[----:B------:R-:W2:Y:S01]  /*acf0*/  LDSM.16.MT88.4 R104, [R192+0x7800] ;  /* 0x00780000c068783b */ /* 0x000ea20000004200 */
[----:B------:R-:W-:Y:S02]  /*ad00*/  LOP3.LUT R3, R2, 0xffff, RZ, 0xc0, !PT ;  /* 0x0000ffff02037812 */ /* 0x000fe400078ec0ff */
[----:B------:R-:W-:Y:S02]  /*ad10*/  LOP3.LUT R2, R4, 0xffff, RZ, 0xc0, !PT ;  /* 0x0000ffff04027812 */ /* 0x000fe400078ec0ff */
[----:B------:R-:W-:Y:S01]  /*ad20*/  SHF.R.U32.HI R7, RZ, 0x8, R3 ;  /* 0x00000008ff077819 */ /* 0x000fe20000011603 */
[----:B------:R-:W-:Y:S01]  /*ad30*/  FFMA.FTZ R10, R79, UR10, -R12 ;  /* 0x0000000a4f0a7c23 */ /* 0x000fe2000801080c */
[----:B----4-:R-:W-:Y:S01]  /*ad40*/  FFMA.FTZ R5, R231, UR10, -R14 ;  /* 0x0000000ae7057c23 */ /* 0x010fe2000801080e */
[----:B------:R-:W-:-:S02]  /*ad50*/  SHF.R.U32.HI R2, RZ, 0x8, R2 ;  /* 0x00000008ff027819 */ /* 0x000fc40000011602 */
[----:B------:R-:W-:Y:S01]  /*ad60*/  LOP3.LUT R3, R6, 0xff, RZ, 0xc0, !PT ;  /* 0x000000ff06037812 */ /* 0x000fe200078ec0ff */
[----:B------:R4:W3:Y:S01]  /*ad70*/  MUFU.EX2 R168, R5 ;  /* 0x0000000500a87308 */ /* 0x0008e20000000800 */
[--C-:B------:R-:W-:Y:S01]  /*ad80*/  FFMA.FTZ R6, R229, UR10, -R14.reuse ;  /* 0x0000000ae5067c23 */ /* 0x100fe2000801080e */
[----:B------:R-:W-:Y:S02]  /*ad90*/  PRMT R16, R16, 0x5410, R7 ;  /* 0x0000541010107816 */ /* 0x000fe40000000007 */
[----:B------:R-:W-:Y:S01]  /*ada0*/  PRMT R7, R3, 0x5410, R15 ;  /* 0x0000541003077816 */ /* 0x000fe2000000000f */
[----:B------:R-:W-:-:S03]  /*adb0*/  FFMA.FTZ R3, R223, UR10, -R14 ;  /* 0x0000000adf037c23 */ /* 0x000fc6000801080e */
[----:B------:R3:W-:Y:S01]  /*adc0*/  MUFU.EX2 R157, R6 ;  /* 0x00000006009d7308 */ /* 0x0007e20000000800 */
[----:B------:R-:W-:Y:S02]  /*add0*/  HSET2.LE.AND R8, R7, R251, PT ;  /* 0x000000fb07087233 */ /* 0x000fe40003803000 */
[----:B-----5:R-:W-:-:S05]  /*ade0*/  F2FP.F16.F32.PACK_AB R7, R170, R171 ;  /* 0x000000abaa07723e */ /* 0x020fca00000000ff */
[----:B------:R5:W1:Y:S01]  /*adf0*/  MUFU.EX2 R76, R3 ;  /* 0x00000003004c7308 */ /* 0x000a620000000800 */
[----:B----4-:R-:W-:-:S04]  /*ae00*/  LOP3.LUT R5, R4, 0xff, RZ, 0xc0, !PT ;  /* 0x000000ff04057812 */ /* 0x010fc800078ec0ff */
[----:B------:R-:W-:Y:S02]  /*ae10*/  PRMT R5, R5, 0x5410, R2 ;  /* 0x0000541005057816 */ /* 0x000fe40000000002 */
[--C-:B------:R-:W-:Y:S01]  /*ae20*/  SHF.R.U32.HI R2, RZ, 0x10, R4.reuse ;  /* 0x00000010ff027819 */ /* 0x100fe20000011604 */
[----:B------:R4:W-:Y:S01]  /*ae30*/  MUFU.EX2 R51, R10 ;  /* 0x0000000a00337308 */ /* 0x0009e20000000800 */
[----:B---3--:R-:W-:Y:S02]  /*ae40*/  SHF.R.U32.HI R6, RZ, 0x18, R4 ;  /* 0x00000018ff067819 */ /* 0x008fe40000011604 */
[----:B------:R-:W-:Y:S02]  /*ae50*/  LOP3.LUT R4, R2, 0xff, RZ, 0xc0, !PT ;  /* 0x000000ff02047812 */ /* 0x000fe400078ec0ff */
[----:B------:R-:W-:Y:S02]  /*ae60*/  HSET2.LE.AND R2, R5, R251, PT ;  /* 0x000000fb05027233 */ /* 0x000fe40003803000 */
[----:B------:R-:W-:-:S02]  /*ae70*/  PRMT R5, R4, 0x5410, R6 ;  /* 0x0000541004057816 */ /* 0x000fc40000000006 */
[----:B-----5:R-:W-:Y:S02]  /*ae80*/  F2FP.F16.F32.PACK_AB R3, R172, R173 ;  /* 0x000000adac03723e */ /* 0x020fe400000000ff */
[--C-:B------:R-:W-:Y:S02]  /*ae90*/  HSET2.LE.AND R6, R16, R251.reuse, PT ;  /* 0x000000fb10067233 */ /* 0x100fe40003803000 */
[----:B------:R-:W-:Y:S02]  /*aea0*/  LOP3.LUT R4, R2, R3, RZ, 0xc0, !PT ;  /* 0x0000000302047212 */ /* 0x000fe400078ec0ff */
[----:B------:R-:W-:Y:S01]  /*aeb0*/  HSET2.LE.AND R2, R5, R251, PT ;  /* 0x000000fb05027233 */ /* 0x000fe20003803000 */
[--C-:B------:R-:W-:Y:S01]  /*aec0*/  FFMA.FTZ R5, R77, UR10, -R12.reuse ;  /* 0x0000000a4d057c23 */ /* 0x100fe2000801080c */
[----:B------:R-:W-:Y:S01]  /*aed0*/  F2FP.F16.F32.PACK_AB R3, R168, R169 ;  /* 0x000000a9a803723e */ /* 0x000fe200000000ff */
[----:B----4-:R-:W-:Y:S01]  /*aee0*/  FFMA.FTZ R10, R80, UR10, -R12 ;  /* 0x0000000a500a7c23 */ /* 0x010fe2000801080c */
[----:B-1----:R-:W-:Y:S01]  /*aef0*/  F2FP.F16.F32.PACK_AB R9, R76, R157 ;  /* 0x0000009d4c09723e */ /* 0x002fe200000000ff */
[----:B------:R1:W-:Y:S01]  /*af00*/  MUFU.EX2 R69, R5 ;  /* 0x0000000500457308 */ /* 0x0003e20000000800 */
[----:B------:R-:W-:-:S02]  /*af10*/  LOP3.LUT R6, R6, R7, RZ, 0xc0, !PT ;  /* 0x0000000706067212 */ /* 0x000fc400078ec0ff */
[----:B------:R-:W-:-:S05]  /*af20*/  LOP3.LUT R7, R8, R9, RZ, 0xc0, !PT ;  /* 0x0000000908077212 */ /* 0x000fca00078ec0ff */
[----:B------:R3:W4:Y:S01]  /*af30*/  MUFU.EX2 R50, R10 ;  /* 0x0000000a00327308 */ /* 0x0007220000000800 */
[----:B-1----:R-:W-:Y:S01]  /*af40*/  LOP3.LUT R5, R2, R3, RZ, 0xc0, !PT ;  /* 0x0000000302057212 */ /* 0x002fe200078ec0ff */
[----:B------:R-:W-:Y:S01]  /*af50*/  FFMA.FTZ R2, R78, UR10, -R12 ;  /* 0x0000000a4e027c23 */ /* 0x000fe2000801080c */
[----:B------:R-:W-:-:S05]  /*af60*/  LOP3.LUT R3, R45, UR18, R18, 0x96, !PT ;  /* 0x000000122d037c12 */ /* 0x000fca000f8e9612 */
[----:B------:R1:W5:Y:S01]  /*af70*/  MUFU.EX2 R68, R2 ;  /* 0x0000000200447308 */ /* 0x0003620000000800 */
[----:B------:R-:W-:Y:S01]  /*af80*/  HMMA.16816.F32 R52, R4, R28, R52 ;  /* 0x0000001c0434723c */ /* 0x000fe20000001834 */
[----:B---3--:R-:W-:-:S05]  /*af90*/  FFMA.FTZ R10, R82, UR10, -R12 ;  /* 0x0000000a520a7c23 */ /* 0x008fca000801080c */
[C---:B------:R-:W-:Y:S06]  /*afa0*/  HMMA.16816.F32 R64, R4.reuse, R30, R64 ;  /* 0x0000001e0440723c */ /* 0x040fec0000001840 */
[----:B------:R-:W-:Y:S01]  /*afb0*/  HMMA.16816.F32 R72, R4, R24, R72 ;  /* 0x000000180448723c */ /* 0x000fe20000001848 */
[----:B-1----:R-:W-:-:S05]  /*afc0*/  LOP3.LUT R2, R19, UR20, R174, 0x96, !PT ;  /* 0x0000001413027c12 */ /* 0x002fca000f8e96ae */
[----:B------:R-:W-:Y:S01]  /*afd0*/  HMMA.16816.F32 R108, R4, R26, R108 ;  /* 0x0000001a046c723c */ /* 0x000fe2000000186c */
[----:B------:R-:W-:-:S04]  /*afe0*/  IMAD.WIDE.U32 R8, R2, -0x2daee0ad, RZ ;  /* 0xd2511f5302087825 */ /* 0x000fc800078e00ff */
[----:B------:R-:W-:Y:S01]  /*aff0*/  IMAD.WIDE.U32 R2, R3, -0x2daee0ad, RZ ;  /* 0xd2511f5303027825 */ /* 0x000fe200078e00ff */
[----:B------:R-:W-:Y:S01]  /*b000*/  LOP3.LUT R9, R9, UR17, R46, 0x96, !PT ;  /* 0x0000001109097c12 */ /* 0x000fe2000f8e962e */
[----:B------:R-:W-:Y:S01]  /*b010*/  HMMA.16816.F32 R112, R4, R32, R112 ;  /* 0x000000200470723c */ /* 0x000fe20000001870 */
[----:B------:R-:W-:Y:S02]  /*b020*/  MUFU.EX2 R46, R10 ;  /* 0x0000000a002e7308 */ /* 0x000fe40000000800 */
[----:B------:R-:W-:Y:S01]  /*b030*/  LOP3.LUT R11, R3, UR15, R8, 0x96, !PT ;  /* 0x0000000f030b7c12 */ /* 0x000fe2000f8e9608 */
[----:B------:R-:W-:-:S04]  /*b040*/  IMAD.WIDE.U32 R8, R9, -0x326172a9, RZ ;  /* 0xcd9e8d5709087825 */ /* 0x000fc800078e00ff */
[----:B------:R-:W-:Y:S01]  /*b050*/  FFMA.FTZ R3, R81, UR10, -R12 ;  /* 0x0000000a51037c23 */ /* 0x000fe2000801080c */
[C---:B------:R-:W-:Y:S01]  /*b060*/  HMMA.16816.F32 R124, R4.reuse, R34, R124 ;  /* 0x00000022047c723c */ /* 0x040fe2000000187c */
[----:B------:R-:W-:Y:S01]  /*b070*/  IMAD.WIDE.U32 R16, R11, -0x326172a9, RZ ;  /* 0xcd9e8d570b107825 */ /* 0x000fe200078e00ff */
[----:B------:R-:W-:Y:S01]  /*b080*/  LOP3.LUT R9, R9, UR16, R44, 0x96, !PT ;  /* 0x0000001009097c12 */ /* 0x000fe2000f8e962c */
[----:B------:R1:W-:Y:S03]  /*b090*/  MUFU.EX2 R49, R3 ;  /* 0x0000000300317308 */ /* 0x0003e60000000800 */
[C---:B------:R-:W-:Y:S06]  /*b0a0*/  HMMA.16816.F32 R128, R4.reuse, R36, R128 ;  /* 0x000000240480723c */ /* 0x040fec0000001880 */
[----:B------:R-:W-:Y:S07]  /*b0b0*/  HMMA.16816.F32 R144, R4, R38, R144 ;  /* 0x000000260490723c */ /* 0x000fee0000001890 */
[----:B------:R-:W-:Y:S01]  /*b0c0*/  FFMA.FTZ R6, R83, UR10, -R0 ;  /* 0x0000000a53067c23 */ /* 0x000fe20008010800 */
[----:B-1----:R-:W-:Y:S01]  /*b0d0*/  LOP3.LUT R3, R17, UR14, R8, 0x96, !PT ;  /* 0x0000000e11037c12 */ /* 0x002fe2000f8e9608 */
[----:B------:R-:W-:-:S02]  /*b0e0*/  IMAD.WIDE.U32 R8, R9, -0x2daee0ad, RZ ;  /* 0xd2511f5309087825 */ /* 0x000fc400078e00ff */
[----:B------:R1:W-:Y:S02]  /*b0f0*/  MUFU.EX2 R45, R6 ;  /* 0x00000006002d7308 */ /* 0x0003e40000000800 */
[----:B------:R-:W-:Y:S01]  /*b100*/  IMAD.WIDE.U32 R18, R3, -0x2daee0ad, RZ ;  /* 0xd2511f5303127825 */ /* 0x000fe200078e00ff */
[----:B------:R-:W-:-:S03]  /*b110*/  LOP3.LUT R9, R9, UR13, R2, 0x96, !PT ;  /* 0x0000000d09097c12 */ /* 0x000fc6000f8e9602 */
[----:B------:R-:W-:Y:S01]  /*b120*/  FFMA.FTZ R3, R93, UR10, -R0 ;  /* 0x0000000a5d037c23 */ /* 0x000fe20008010800 */
[----:B------:R-:W-:-:S03]  /*b130*/  LOP3.LUT R2, R19, UR5, R8, 0x96, !PT ;  /* 0x0000000513027c12 */ /* 0x000fc6000f8e9608 */
[----:B------:R3:W-:Y:S01]  /*b140*/  MUFU.EX2 R44, R3 ;  /* 0x00000003002c7308 */ /* 0x0007e20000000800 */
[----:B------:R-:W-:-:S04]  /*b150*/  IMAD.WIDE.U32 R10, R9, -0x326172a9, RZ ;  /* 0xcd9e8d57090a7825 */ /* 0x000fc800078e00ff */
[----:B-1----:R-:W-:-:S04]  /*b160*/  FFMA.FTZ R6, R92, UR10, -R0 ;  /* 0x0000000a5c067c23 */ /* 0x002fc80008010800 */
[----:B------:R1:W-:Y:S01]  /*b170*/  MUFU.EX2 R43, R6 ;  /* 0x00000006002b7308 */ /* 0x0003e20000000800 */
[----:B---3--:R-:W-:-:S03]  /*b180*/  IMAD.WIDE.U32 R2, R2, -0x326172a9, RZ ;  /* 0xcd9e8d5702027825 */ /* 0x008fc600078e00ff */
[----:B------:R-:W-:Y:S02]  /*b190*/  LOP3.LUT R5, R2, 0xffff, RZ, 0xc0, !PT ;  /* 0x0000ffff02057812 */ /* 0x000fe400078ec0ff */
[--C-:B------:R-:W-:Y:S02]  /*b1a0*/  SHF.R.U32.HI R4, RZ, 0x10, R2.reuse ;  /* 0x00000010ff047819 */ /* 0x100fe40000011602 */
[----:B------:R-:W-:Y:S02]  /*b1b0*/  SHF.R.U32.HI R7, RZ, 0x8, R5 ;  /* 0x00000008ff077819 */ /* 0x000fe40000011605 */
[----:B------:R-:W-:Y:S02]  /*b1c0*/  LOP3.LUT R4, R4, 0xff, RZ, 0xc0, !PT ;  /* 0x000000ff04047812 */ /* 0x000fe400078ec0ff */
[----:B------:R-:W-:Y:S02]  /*b1d0*/  SHF.R.U32.HI R5, RZ, 0x18, R2 ;  /* 0x00000018ff057819 */ /* 0x000fe40000011602 */
[----:B------:R-:W-:-:S02]  /*b1e0*/  LOP3.LUT R8, R2, 0xff, RZ, 0xc0, !PT ;  /* 0x000000ff02087812 */ /* 0x000fc400078ec0ff */
[----:B------:R-:W-:Y:S02]  /*b1f0*/  LOP3.LUT R2, R3, UR21, R10, 0x96, !PT ;  /* 0x0000001503027c12 */ /* 0x000fe4000f8e960a */
[----:B------:R-:W-:Y:S01]  /*b200*/  PRMT R9, R4, 0x5410, R5 ;  /* 0x0000541004097816 */ /* 0x000fe20000000005 */
[----:B------:R-:W-:Y:S01]  /*b210*/  FFMA.FTZ R4, R94, UR10, -R0 ;  /* 0x0000000a5e047c23 */ /* 0x000fe20008010800 */
[----:B------:R-:W-:Y:S02]  /*b220*/  LOP3.LUT R3, R2, 0xffff, RZ, 0xc0, !PT ;  /* 0x0000ffff02037812 */ /* 0x000fe400078ec0ff */
[----:B------:R-:W-:Y:S01]  /*b230*/  SHF.R.U32.HI R5, RZ, 0x10, R2 ;  /* 0x00000010ff057819 */ /* 0x000fe20000011602 */
[----:B------:R3:W2:Y:S01]  /*b240*/  MUFU.EX2 R41, R4 ;  /* 0x0000000400297308 */ /* 0x0006a20000000800 */
[----:B------:R-:W-:Y:S02]  /*b250*/  PRMT R15, R8, 0x5410, R7 ;  /* 0x00005410080f7816 */ /* 0x000fe40000000007 */
[----:B------:R-:W-:-:S02]  /*b260*/  LOP3.LUT R7, R2, 0xff, RZ, 0xc0, !PT ;  /* 0x000000ff02077812 */ /* 0x000fc400078ec0ff */
[----:B-1----:R-:W-:Y:S02]  /*b270*/  SHF.R.U32.HI R6, RZ, 0x18, R2 ;  /* 0x00000018ff067819 */ /* 0x002fe40000011602 */
[----:B------:R-:W-:Y:S02]  /*b280*/  SHF.R.U32.HI R3, RZ, 0x8, R3 ;  /* 0x00000008ff037819 */ /* 0x000fe40000011603 */
[----:B------:R-:W-:Y:S01]  /*b290*/  LOP3.LUT R2, R5, 0xff, RZ, 0xc0, !PT ;  /* 0x000000ff05027812 */ /* 0x000fe200078ec0ff */
[----:B------:R-:W-:Y:S01]  /*b2a0*/  FFMA.FTZ R5, R238, UR10, -R13 ;  /* 0x0000000aee057c23 */ /* 0x000fe2000801080d */
[----:B------:R-:W-:Y:S02]  /*b2b0*/  PRMT R10, R7, 0x5410, R3 ;  /* 0x00005410070a7816 */ /* 0x000fe40000000003 */
[----:B------:R-:W-:Y:S01]  /*b2c0*/  PRMT R8, R2, 0x5410, R6 ;  /* 0x0000541002087816 */ /* 0x000fe20000000006 */
[----:B------:R1:W-:Y:S01]  /*b2d0*/  MUFU.EX2 R78, R5 ;  /* 0x00000005004e7308 */ /* 0x0003e20000000800 */
[--C-:B------:R-:W-:Y:S01]  /*b2e0*/  HSET2.LE.AND R2, R15, R251.reuse, PT ;  /* 0x000000fb0f027233 */ /* 0x100fe20003803000 */
[----:B---3--:R-:W-:Y:S01]  /*b2f0*/  FFMA.FTZ R4, R237, UR10, -R13 ;  /* 0x0000000aed047c23 */ /* 0x008fe2000801080d */
[----:B------:R-:W-:-:S02]  /*b300*/  HSET2.LE.AND R7, R9, R251, PT ;  /* 0x000000fb09077233 */ /* 0x000fc40003803000 */
[----:B----4-:R-:W-:-:S03]  /*b310*/  F2FP.F16.F32.PACK_AB R3, R50, R51 ;  /* 0x000000333203723e */ /* 0x010fc600000000ff */
[----:B------:R3:W4:Y:S01]  /*b320*/  MUFU.EX2 R79, R4 ;  /* 0x00000004004f7308 */ /* 0x0007220000000800 */
[----:B------:R-:W-:Y:S02]  /*b330*/  LOP3.LUT R6, R2, R3, RZ, 0xc0, !PT ;  /* 0x0000000302067212 */ /* 0x000fe400078ec0ff */
[--C-:B------:R-:W-:Y:S02]  /*b340*/  HSET2.LE.AND R2, R10, R251.reuse, PT ;  /* 0x000000fb0a027233 */ /* 0x100fe40003803000 */
[----:B-----5:R-:W-:Y:S02]  /*b350*/  F2FP.F16.F32.PACK_AB R3, R68, R69 ;  /* 0x000000454403723e */ /* 0x020fe400000000ff */
[----:B------:R-:W-:Y:S02]  /*b360*/  LOP3.LUT R10, R21, UR12, R40, 0x96, !PT ;  /* 0x0000000c150a7c12 */ /* 0x000fe4000f8e9628 */
[----:B-1----:R-:W-:Y:S02]  /*b370*/  HSET2.LE.AND R5, R8, R251, PT ;  /* 0x000000fb08057233 */ /* 0x002fe40003803000 */
[----:B--2---:R-:W-:-:S04]  /*b380*/  F2FP.F16.F32.PACK_AB R8, R41, R44 ;  /* 0x0000002c2908723e */ /* 0x004fc800000000ff */
[----:B------:R-:W-:Y:S02]  /*b390*/  LOP3.LUT R5, R5, R8, RZ, 0xc0, !PT ;  /* 0x0000000805057212 */ /* 0x000fe400078ec0ff */
[----:B---3--:R-:W-:-:S04]  /*b3a0*/  F2FP.F16.F32.PACK_AB R4, R43, R45 ;  /* 0x0000002d2b04723e */ /* 0x008fc800000000ff */
[----:B------:R-:W-:Y:S01]  /*b3b0*/  LOP3.LUT R7, R7, R4, RZ, 0xc0, !PT ;  /* 0x0000000407077212 */ /* 0x000fe200078ec0ff */
[----:B------:R-:W-:-:S04]  /*b3c0*/  FFMA.FTZ R4, R240, UR10, -R13 ;  /* 0x0000000af0047c23 */ /* 0x000fc8000801080d */
[----:B------:R1:W-:Y:S02]  /*b3d0*/  MUFU.EX2 R77, R4 ;  /* 0x00000004004d7308 */ /* 0x0003e40000000800 */
[----:B-1----:R-:W-:Y:S01]  /*b3e0*/  LOP3.LUT R4, R2, R3, RZ, 0xc0, !PT ;  /* 0x0000000302047212 */ /* 0x002fe200078ec0ff */
[----:B------:R-:W-:Y:S01]  /*b3f0*/  FFMA.FTZ R3, R246, UR10, -R13 ;  /* 0x0000000af6037c23 */ /* 0x000fe2000801080d */
[----:B------:R-:W-:Y:S01]  /*b400*/  LOP3.LUT R2, R11, UR12, R16, 0x96, !PT ;  /* 0x0000000c0b027c12 */ /* 0x000fe2000f8e9610 */
[--C-:B------:R-:W-:Y:S01]  /*b410*/  FFMA.FTZ R11, R235, UR10, -R14.reuse ;  /* 0x0000000aeb0b7c23 */ /* 0x100fe2000801080e */
[----:B------:R-:W-:Y:S02]  /*b420*/  FFMA.FTZ R13, R236, UR10, -R14 ;  /* 0x0000000aec0d7c23 */ /* 0x000fe4000801080e */
[----:B------:R1:W-:Y:S01]  /*b430*/  MUFU.EX2 R40, R3 ;  /* 0x0000000300287308 */ /* 0x0003e20000000800 */
[----:B------:R-:W-:Y:S01]  /*b440*/  IMAD.WIDE.U32 R8, R2, -0x2daee0ad, RZ ;  /* 0xd2511f5302087825 */ /* 0x000fe200078e00ff */
[C---:B------:R-:W-:Y:S06]  /*b450*/  HMMA.16816.F32 R84, R4.reuse, R28, R84 ;  /* 0x0000001c0454723c */ /* 0x040fec0000001854 */
[----:B------:R2:W-:Y:S01]  /*b460*/  MUFU.EX2 R28, R11 ;  /* 0x0000000b001c7308 */ /* 0x0005e20000000800 */
[C---:B------:R-:W-:Y:S06]  /*b470*/  HMMA.16816.F32 R100, R4.reuse, R24, R100 ;  /* 0x000000180464723c */ /* 0x040fec0000001864 */
[----:B------:R-:W-:Y:S01]  /*b480*/  HMMA.16816.F32 R116, R4, R32, R116 ;  /* 0x000000200474723c */ /* 0x000fe20000001874 */
[----:B------:R3:W5:Y:S01]  /*b490*/  MUFU.EX2 R23, R13 ;  /* 0x0000000d00177308 */ /* 0x0007620000000800 */
[----:B-1----:R-:W-:Y:S01]  /*b4a0*/  IMAD.WIDE.U32 R2, R10, -0x2daee0ad, RZ ;  /* 0xd2511f530a027825 */ /* 0x002fe200078e00ff */
[----:B------:R-:W-:-:S03]  /*b4b0*/  LOP3.LUT R10, R9, UR23, R18, 0x96, !PT ;  /* 0x00000017090a7c12 */ /* 0x000fc6000f8e9612 */
[C---:B------:R-:W-:Y:S01]  /*b4c0*/  HMMA.16816.F32 R132, R4.reuse, R36, R132 ;  /* 0x000000240484723c */ /* 0x040fe20000001884 */
[C---:B------:R-:W-:Y:S02]  /*b4d0*/  LOP3.LUT R16, R2.reuse, 0xff, RZ, 0xc0, !PT ;  /* 0x000000ff02107812 */ /* 0x040fe400078ec0ff */
[----:B------:R-:W-:Y:S02]  /*b4e0*/  SHF.R.U32.HI R15, RZ, 0x10, R2 ;  /* 0x00000010ff0f7819 */ /* 0x000fe40000011602 */
[----:B--2---:R-:W-:Y:S01]  /*b4f0*/  LOP3.LUT R11, R2, 0xffff, RZ, 0xc0, !PT ;  /* 0x0000ffff020b7812 */ /* 0x004fe200078ec0ff */
[C---:B------:R-:W-:Y:S01]  /*b500*/  HMMA.16816.F32 R56, R4.reuse, R30, R56 ;  /* 0x0000001e0438723c */ /* 0x040fe20000001838 */
[----:B------:R-:W-:Y:S02]  /*b510*/  LOP3.LUT R3, R3, UR23, R42, 0x96, !PT ;  /* 0x0000001703037c12 */ /* 0x000fe4000f8e962a */
[----:B------:R-:W-:Y:S01]  /*b520*/  SHF.R.U32.HI R17, RZ, 0x18, R2 ;  /* 0x00000018ff117819 */ /* 0x000fe20000011602 */
[--C-:B------:R-:W-:Y:S01]  /*b530*/  FFMA.FTZ R2, R239, UR10, -R14.reuse ;  /* 0x0000000aef027c23 */ /* 0x100fe2000801080e */
[----:B------:R-:W-:Y:S01]  /*b540*/  SHF.R.U32.HI R11, RZ, 0x8, R11 ;  /* 0x00000008ff0b7819 */ /* 0x000fe2000001160b */
[----:B------:R-:W-:Y:S01]  /*b550*/  FFMA.FTZ R14, R247, UR10, -R14 ;  /* 0x0000000af70e7c23 */ /* 0x000fe2000801080e */
[C---:B---3--:R-:W-:Y:S01]  /*b560*/  LOP3.LUT R13, R3.reuse, 0xffff, RZ, 0xc0, !PT ;  /* 0x0000ffff030d7812 */ /* 0x048fe200078ec0ff */
[----:B------:R1:W-:Y:S01]  /*b570*/  MUFU.EX2 R22, R2 ;  /* 0x0000000200167308 */ /* 0x0003e20000000800 */
[----:B------:R-:W-:Y:S01]  /*b580*/  PRMT R16, R16, 0x5410, R11 ;  /* 0x0000541010107816 */ /* 0x000fe2000000000b */
[----:B------:R-:W-:Y:S01]  /*b590*/  HMMA.16816.F32 R24, R4, R26, R60 ;  /* 0x0000001a0418723c */ /* 0x000fe2000000183c */
[----:B------:R-:W-:-:S02]  /*b5a0*/  LOP3.LUT R11, R3, 0xff, RZ, 0xc0, !PT ;  /* 0x000000ff030b7812 */ /* 0x000fc400078ec0ff */
[----:B------:R-:W-:-:S03]  /*b5b0*/  SHF.R.U32.HI R13, RZ, 0x8, R13 ;  /* 0x00000008ff0d7819 */ /* 0x000fc6000001160d */
[----:B------:R2:W3:Y:S01]  /*b5c0*/  MUFU.EX2 R21, R14 ;  /* 0x0000000e00157308 */ /* 0x0004e20000000800 */
[C---:B------:R-:W-:Y:S01]  /*b5d0*/  HMMA.16816.F32 R32, R4.reuse, R34, R120 ;  /* 0x000000220420723c */ /* 0x040fe20000001878 */
[----:B------:R-:W3:Y:S05]  /*b5e0*/  LDSM.16.MT88.4 R120, [R190+0x7800] ;  /* 0x00780000be78783b */ /* 0x000eea0000004200 */
[----:B------:R-:W-:Y:S01]  /*b5f0*/  HMMA.16816.F32 R36, R4, R38, R140 ;  /* 0x000000260424723c */ /* 0x000fe2000000188c */
[----:B-1----:R-:W-:-:S04]  /*b600*/  LOP3.LUT R2, R15, 0xff, RZ, 0xc0, !PT ;  /* 0x000000ff0f027812 */ /* 0x002fc800078ec0ff */
[----:B------:R-:W-:Y:S02]  /*b610*/  PRMT R15, R2, 0x5410, R17 ;  /* 0x00005410020f7816 */ /* 0x000fe40000000011 */
[----:B------:R-:W-:Y:S01]  /*b620*/  FFMA.FTZ R5, R219, UR10, -R0 ;  /* 0x0000000adb057c23 */ /* 0x000fe20008010800 */
[----:B------:R-:W-:Y:S02]  /*b630*/  PRMT R2, R11, 0x5410, R13 ;  /* 0x000054100b027816 */ /* 0x000fe4000000000d */
[--C-:B------:R-:W-:Y:S01]  /*b640*/  SHF.R.U32.HI R11, RZ, 0x10, R3.reuse ;  /* 0x00000010ff0b7819 */ /* 0x100fe20000011603 */
[--C-:B--2---:R-:W-:Y:S01]  /*b650*/  FFMA.FTZ R14, R95, UR10, -R12.reuse ;  /* 0x0000000a5f0e7c23 */ /* 0x104fe2000801080c */
[----:B------:R-:W-:Y:S01]  /*b660*/  SHF.R.U32.HI R13, RZ, 0x18, R3 ;  /* 0x00000018ff0d7819 */ /* 0x000fe20000011603 */
[----:B------:R-:W-:Y:S01]  /*b670*/  FFMA.FTZ R12, R158, UR10, -R12 ;  /* 0x0000000a9e0c7c23 */ /* 0x000fe2000801080c */
[----:B------:R-:W-:Y:S01]  /*b680*/  LOP3.LUT R11, R11, 0xff, RZ, 0xc0, !PT ;  /* 0x000000ff0b0b7812 */ /* 0x000fe200078ec0ff */
[----:B------:R1:W-:Y:S01]  /*b690*/  MUFU.EX2 R20, R14 ;  /* 0x0000000e00147308 */ /* 0x0003e20000000800 */
[----:B------:R-:W-:-:S02]  /*b6a0*/  HSET2.LE.AND R2, R2, R251, PT ;  /* 0x000000fb02027233 */ /* 0x000fc40003803000 */
[----:B----4-:R-:W-:Y:S02]  /*b6b0*/  F2FP.F16.F32.PACK_AB R3, R78, R79 ;  /* 0x0000004f4e03723e */ /* 0x010fe400000000ff */
[----:B------:R-:W-:Y:S02]  /*b6c0*/  LOP3.LUT R4, R8, 0xffff, RZ, 0xc0, !PT ;  /* 0x0000ffff08047812 */ /* 0x000fe400078ec0ff */
[----:B------:R-:W-:Y:S01]  /*b6d0*/  LOP3.LUT R136, R2, R3, RZ, 0xc0, !PT ;  /* 0x0000000302887212 */ /* 0x000fe200078ec0ff */
[----:B------:R2:W-:Y:S01]  /*b6e0*/  MUFU.EX2 R19, R12 ;  /* 0x0000000c00137308 */ /* 0x0005e20000000800 */
[----:B-----5:R-:W-:Y:S02]  /*b6f0*/  F2FP.F16.F32.PACK_AB R3, R23, R28 ;  /* 0x0000001c1703723e */ /* 0x020fe400000000ff */
[----:B------:R-:W-:Y:S02]  /*b700*/  SHF.R.U32.HI R9, RZ, 0x18, R8 ;  /* 0x00000018ff097819 */ /* 0x000fe40000011608 */
[----:B------:R-:W-:-:S02]  /*b710*/  LOP3.LUT R7, R10, 0xff, RZ, 0xc0, !PT ;  /* 0x000000ff0a077812 */ /* 0x000fc400078ec0ff */
[----:B-1----:R-:W-:Y:S02]  /*b720*/  PRMT R14, R11, 0x5410, R13 ;  /* 0x000054100b0e7816 */ /* 0x002fe4000000000d */
[--C-:B------:R-:W-:Y:S02]  /*b730*/  HSET2.LE.AND R11, R16, R251.reuse, PT ;  /* 0x000000fb100b7233 */ /* 0x100fe40003803000 */
[--C-:B------:R-:W-:Y:S01]  /*b740*/  HSET2.LE.AND R13, R15, R251.reuse, PT ;  /* 0x000000fb0f0d7233 */ /* 0x100fe20003803000 */
[----:B------:R-:W-:Y:S01]  /*b750*/  FFMA.FTZ R15, R159, UR10, -R0 ;  /* 0x0000000a9f0f7c23 */ /* 0x000fe20008010800 */
[----:B------:R-:W-:Y:S02]  /*b760*/  HSET2.LE.AND R2, R14, R251, PT ;  /* 0x000000fb0e027233 */ /* 0x000fe40003803000 */
[----:B--2---:R-:W-:Y:S01]  /*b770*/  F2FP.F16.F32.PACK_AB R12, R40, R77 ;  /* 0x0000004d280c723e */ /* 0x004fe200000000ff */
[----:B------:R1:W-:Y:S01]  /*b780*/  MUFU.EX2 R18, R15 ;  /* 0x0000000f00127308 */ /* 0x0003e20000000800 */
[----:B---3--:R-:W-:-:S02]  /*b790*/  F2FP.F16.F32.PACK_AB R14, R21, R22 ;  /* 0x00000016150e723e */ /* 0x008fc400000000ff */
[----:B------:R-:W-:Y:S01]  /*b7a0*/  LOP3.LUT R137, R2, R3, RZ, 0xc0, !PT ;  /* 0x0000000302897212 */ /* 0x000fe200078ec0ff */
[----:B------:R-:W-:Y:S01]  /*b7b0*/  FFMA.FTZ R2, R160, UR10, -R0 ;  /* 0x0000000aa0027c23 */ /* 0x000fe20008010800 */
[----:B------:R-:W-:Y:S02]  /*b7c0*/  LOP3.LUT R138, R11, R12, RZ, 0xc0, !PT ;  /* 0x0000000c0b8a7212 */ /* 0x000fe400078ec0ff */
[----:B------:R-:W-:Y:S01]  /*b7d0*/  SHF.R.U32.HI R3, RZ, 0x10, R8 ;  /* 0x00000010ff037819 */ /* 0x000fe20000011608 */
[----:B------:R2:W-:Y:S01]  /*b7e0*/  MUFU.EX2 R17, R2 ;  /* 0x0000000200117308 */ /* 0x0005e20000000800 */
[----:B------:R-:W-:Y:S02]  /*b7f0*/  LOP3.LUT R11, R8, 0xff, RZ, 0xc0, !PT ;  /* 0x000000ff080b7812 */ /* 0x000fe400078ec0ff */
[----:B------:R-:W-:Y:S02]  /*b800*/  SHF.R.U32.HI R8, RZ, 0x8, R4 ;  /* 0x00000008ff087819 */ /* 0x000fe40000011604 */
[----:B------:R-:W-:-:S02]  /*b810*/  SHF.R.U32.HI R4, RZ, 0x18, R10 ;  /* 0x00000018ff047819 */ /* 0x000fc4000001160a */
[----:B------:R-:W-:Y:S02]  /*b820*/  LOP3.LUT R6, R3, 0xff, RZ, 0xc0, !PT ;  /* 0x000000ff03067812 */ /* 0x000fe400078ec0ff */
[----:B------:R-:W-:Y:S02]  /*b830*/  LOP3.LUT R139, R13, R14, RZ, 0xc0, !PT ;  /* 0x0000000e0d8b7212 */ /* 0x000fe400078ec0ff */
[----:B------:R-:W-:Y:S01]  /*b840*/  PRMT R6, R6, 0x5410, R9 ;  /* 0x0000541006067816 */ /* 0x000fe20000000009 */
[----:B-1----:R-:W1:Y:S04]  /*b850*/  LDSM.16.MT88.4 R12, [R191+0x7800] ;  /* 0x00780000bf0c783b */ /* 0x002e680000004200 */
[----:B------:R-:W-:Y:S01]  /*b860*/  HMMA.16816.F32 R80, R136, R88, R52 ;  /* 0x000000588850723c */ /* 0x000fe20000001834 */
[----:B--2---:R-:W-:Y:S01]  /*b870*/  FFMA.FTZ R2, R179, UR10, -R0 ;  /* 0x0000000ab3027c23 */ /* 0x004fe20008010800 */
[----:B------:R-:W-:-:S03]  /*b880*/  SHF.R.U32.HI R0, RZ, 0x10, R10 ;  /* 0x00000010ff007819 */ /* 0x000fc6000001160a */
[----:B------:R2:W3:Y:S01]  /*b890*/  MUFU.EX2 R16, R2 ;  /* 0x0000000200107308 */ /* 0x0004e20000000800 */
[C---:B------:R-:W-:Y:S06]  /*b8a0*/  HMMA.16816.F32 R92, R136.reuse, R90, R64 ;  /* 0x0000005a885c723c */ /* 0x040fec0000001840 */
[C---:B------:R-:W-:Y:S06]  /*b8b0*/  HMMA.16816.F32 R96, R136.reuse, R104, R72 ;  /* 0x000000688860723c */ /* 0x040fec0000001848 */
[----:B------:R-:W-:Y:S01]  /*b8c0*/  HMMA.16816.F32 R108, R136, R106, R108 ;  /* 0x0000006a886c723c */ /* 0x000fe2000000186c */
[----:B------:R-:W-:-:S02]  /*b8d0*/  IMAD.MOV.U32 R72, RZ, RZ, R215 ;  /* 0x000000ffff487224 */ /* 0x000fc400078e00d7 */
[----:B------:R-:W-:Y:S01]  /*b8e0*/  IMAD.MOV.U32 R73, RZ, RZ, R232 ;  /* 0x000000ffff497224 */ /* 0x000fe200078e00e8 */
[----:B--2---:R-:W-:Y:S02]  /*b8f0*/  LOP3.LUT R2, R10, 0xffff, RZ, 0xc0, !PT ;  /* 0x0000ffff0a027812 */ /* 0x004fe400078ec0ff */
[----:B------:R2:W4:Y:S01]  /*b900*/  MUFU.EX2 R10, R5 ;  /* 0x00000005000a7308 */ /* 0x0005220000000800 */
[C---:B------:R-:W-:Y:S01]  /*b910*/  HMMA.16816.F32 R112, R136.reuse, R120, R112 ;  /* 0x000000788870723c */ /* 0x040fe20000001870 */
[----:B------:R-:W-:Y:S02]  /*b920*/  SHF.R.U32.HI R3, RZ, 0x8, R2 ;  /* 0x00000008ff037819 */ /* 0x000fe40000011602 */
[----:B------:R-:W-:Y:S02]  /*b930*/  LOP3.LUT R2, R0, 0xff, RZ, 0xc0, !PT ;  /* 0x000000ff00027812 */ /* 0x000fe400078ec0ff */
[----:B------:R-:W-:Y:S01]  /*b940*/  PRMT R0, R11, 0x5410, R8 ;  /* 0x000054100b007816 */ /* 0x000fe20000000008 */
[----:B------:R-:W-:Y:S01]  /*b950*/  HMMA.16816.F32 R124, R136, R122, R124 ;  /* 0x0000007a887c723c */ /* 0x000fe2000000187c */
[----:B------:R-:W-:-:S02]  /*b960*/  PRMT R2, R2, 0x5410, R4 ;  /* 0x0000541002027816 */ /* 0x000fc40000000004 */
[----:B---3--:R-:W-:Y:S02]  /*b970*/  F2FP.F16.F32.PACK_AB R4, R16, R17 ;  /* 0x000000111004723e */ /* 0x008fe400000000ff */
[--C-:B------:R-:W-:Y:S01]  /*b980*/  HSET2.LE.AND R0, R0, R251.reuse, PT ;  /* 0x000000fb00007233 */ /* 0x100fe20003803000 */
[----:B-1----:R-:W-:Y:S01]  /*b990*/  HMMA.16816.F32 R128, R136, R12, R128 ;  /* 0x0000000c8880723c */ /* 0x002fe20000001880 */
[----:B--2---:R-:W-:Y:S02]  /*b9a0*/  PRMT R5, R7, 0x5410, R3 ;  /* 0x0000541007057816 */ /* 0x004fe40000000003 */
[----:B------:R-:W-:-:S03]  /*b9b0*/  HSET2.LE.AND R7, R2, R251, PT ;  /* 0x000000fb02077233 */ /* 0x000fc60003803000 */
[----:B------:R-:W-:Y:S01]  /*b9c0*/  HMMA.16816.F32 R136, R136, R14, R144 ;  /* 0x0000000e8888723c */ /* 0x000fe20000001890 */
[----:B------:R-:W-:Y:S02]  /*b9d0*/  F2FP.F16.F32.PACK_AB R2, R19, R20 ;  /* 0x000000141302723e */ /* 0x000fe400000000ff */
[--C-:B------:R-:W-:Y:S02]  /*b9e0*/  HSET2.LE.AND R3, R6, R251.reuse, PT ;  /* 0x000000fb06037233 */ /* 0x100fe40003803000 */
[----:B------:R-:W-:Y:S01]  /*b9f0*/  LOP3.LUT R142, R0, R2, RZ, 0xc0, !PT ;  /* 0x00000002008e7212 */ /* 0x000fe200078ec0ff */
[----:B------:R-:W-:Y:S01]  /*ba00*/  FFMA.FTZ R2, R224, R48, R167 ;  /* 0x00000030e0027223 */ /* 0x000fe200000100a7 */
[----:B----4-:R-:W-:Y:S02]  /*ba10*/  F2FP.F16.F32.PACK_AB R0, R10, R18 ;  /* 0x000000120a00723e */ /* 0x010fe400000000ff */
[----:B------:R-:W-:Y:S01]  /*ba20*/  HSET2.LE.AND R5, R5, R251, PT ;  /* 0x000000fb05057233 */ /* 0x000fe20003803000 */
[----:B------:R-:W-:Y:S01]  /*ba30*/  FADD.FTZ R2, R164, R2 ;  /* 0x00000002a4027221 */ /* 0x000fe20000010000 */
[----:B------:R-:W-:Y:S01]  /*ba40*/  LOP3.LUT R141, R7, R0, RZ, 0xc0, !PT ;  /* 0x00000000078d7212 */ /* 0x000fe200078ec0ff */
[----:B------:R-:W-:Y:S01]  /*ba50*/  FFMA.FTZ R0, R225, R47, R161 ;  /* 0x0000002fe1007223 */ /* 0x000fe200000100a1 */
[----:B------:R-:W-:Y:S01]  /*ba60*/  LOP3.LUT R143, R3, R4, RZ, 0xc0, !PT ;  /* 0x00000004038f7212 */ /* 0x000fe200078ec0ff */
[----:B------:R-:W-:Y:S01]  /*ba70*/  FFMA.FTZ R4, R227, R71, R226 ;  /* 0x00000047e3047223 */ /* 0x000fe200000100e2 */
[----:B------:R-:W-:Y:S01]  /*ba80*/  F2FP.F16.F32.PACK_AB R6, R46, R49 ;  /* 0x000000312e06723e */ /* 0x000fe200000000ff */
[----:B------:R-:W-:Y:S01]  /*ba90*/  FFMA.FTZ R3, R217, R70, R218 ;  /* 0x00000046d9037223 */ /* 0x000fe200000100da */
        /* <DEDUP_REMOVED lines=62> */
[----:B------:R-:W-:-:S02]  /*be80*/  IMAD.MOV.U32 R70, RZ, RZ, R233 ;  /* 0x000000ffff467224 */ /* 0x000fc400078e00e9 */
[----:B------:R-:W-:Y:S01]  /*be90*/  IMAD.MOV.U32 R71, RZ, RZ, R234 ;  /* 0x000000ffff477224 */ /* 0x000fe200078e00ea */
        /* <DEDUP_REMOVED lines=12> */
[----:B------:R-:W2:Y:S04]  /*bf60*/  LDL.64 R186, [R1+0x18] ;  /* 0x0000180001ba7983 */ /* 0x000ea80000100a00 */
[----:B------:R-:W3:Y:S01]  /*bf70*/  LDL.64 R184, [R1+0x10] ;  /* 0x0000100001b87983 */ /* 0x000ee20000100a00 */
[----:B------:R-:W-:Y:S01]  /*bf80*/  VIADD R212, R248, 0xfffffffd ;  /* 0xfffffffdf8d47836 */ /* 0x000fe20000000000 */
[----:B------:R-:W-:-:S04]  /*bf90*/  DEPBAR.LE SB0, 0x0 ;  /* 0x000080000000791a */ /* 0x000fc80000000000 */
[----:B------:R-:W-:Y:S01]  /*bfa0*/  SHF.R.S32.HI R0, RZ, 0x1f, R212 ;  /* 0x0000001fff007819 */ /* 0x000fe200000114d4 */
[-C--:B------:R-:W-:Y:S01]  /*bfb0*/  IMAD.WIDE.U32 R2, R212, R244.reuse, RZ ;  /* 0x000000f4d4027225 */ /* 0x080fe200078e00ff */
[----:B------:R-:W1:Y:S03]  /*bfc0*/  S2R R237, SR_TID.X ;  /* 0x0000000000ed7919 */ /* 0x000e660000002100 */
[----:B------:R-:W-:-:S04]  /*bfd0*/  IMAD R0, R0, R244, RZ ;  /* 0x000000f400007224 */ /* 0x000fc800078e02ff */
[----:B------:R-:W-:-:S04]  /*bfe0*/  IMAD R4, R212, R245, R0 ;  /* 0x000000f5d4047224 */ /* 0x000fc800078e0200 */
[----:B------:R-:W-:Y:S02]  /*bff0*/  IMAD.IADD R4, R3, 0x1, R4 ;  /* 0x0000000103047824 */ /* 0x000fe400078e0204 */
[----:B-1----:R-:W-:-:S05]  /*c000*/  IMAD.SHL.U32 R237, R237, 0x2, RZ ;  /* 0x00000002eded7824 */ /* 0x002fca00078e00ff */
[----:B------:R-:W-:Y:S01]  /*c010*/  LOP3.LUT R237, R237, 0x6, RZ, 0xc0, !PT ;  /* 0x00000006eded7812 */ /* 0x000fe200078ec0ff */
[----:B------:R-:W-:Y:S01]  /*c020*/  BAR.SYNC.DEFER_BLOCKING 0x0 ;  /* 0x0000000000007b1d */ /* 0x000fe20000010000 */
[----:B--2---:R-:W-:-:S04]  /*c030*/  LEA R0, P0, R2, R186, 0x6 ;  /* 0x000000ba02007211 */ /* 0x004fc800078030ff */
[----:B------:R-:W-:Y:S02]  /*c040*/  LEA R6, P1, R0, UR8, 0x1 ;  /* 0x0000000800067c11 */ /* 0x000fe4000f8208ff */
[----:B---3--:R-:W-:Y:S02]  /*c050*/  LEA.HI.X R2, R2, R185, R4, 0x6, P0 ;  /* 0x000000b902027211 */ /* 0x008fe400000f3404 */
[-C--:B------:R-:W-:Y:S02]  /*c060*/  IADD3 R4, P0, R6, R211.reuse, RZ ;  /* 0x000000d306047210 */ /* 0x080fe40007f1e0ff */
[----:B------:R-:W-:Y:S01]  /*c070*/  LEA.HI.X R7, R0, UR9, R2, 0x1, P1 ;  /* 0x0000000900077c11 */ /* 0x000fe200088f0c02 */
[----:B------:R-:W-:Y:S01]  /*c080*/  VIADD R0, R248, 0xfffffffd ;  /* 0xfffffffdf8007836 */ /* 0x000fe20000000000 */
[----:B------:R-:W-:-:S03]  /*c090*/  IADD3 R2, P1, R4, R211, RZ ;  /* 0x000000d304027210 */ /* 0x000fc60007f3e0ff */
[--C-:B------:R-:W-:Y:S01]  /*c0a0*/  IMAD.X R5, R7, 0x1, R213.reuse, P0 ;  /* 0x0000000107057824 */ /* 0x100fe200000e06d5 */
[----:B------:R-:W-:Y:S01]  /*c0b0*/  IADD3 R8, P0, R2, R211, RZ ;  /* 0x000000d302087210 */ /* 0x000fe20007f1e0ff */
[----:B------:R-:W-:Y:S01]  /*c0c0*/  @!PT LDS RZ, [RZ] ;  /* 0x00000000fffff984 */ /* 0x000fe20000000800 */
[----:B------:R-:W-:Y:S01]  /*c0d0*/  @!PT LDS RZ, [RZ] ;  /* 0x00000000fffff984 */ /* 0x000fe20000000800 */
[----:B------:R-:W-:Y:S01]  /*c0e0*/  @!PT LDS RZ, [RZ] ;  /* 0x00000000fffff984 */ /* 0x000fe20000000800 */
[----:B------:R-:W-:Y:S02]  /*c0f0*/  LDGSTS.E.BYPASS.LTC128B.128 [R214+0x6000], desc[UR24][R6.64] ;  /* 0x0600000006d67fae */ /* 0x000fe4000b901d58 */
[--C-:B------:R-:W-:Y:S02]  /*c100*/  IMAD.X R3, R5, 0x1, R213.reuse, P1 ;  /* 0x0000000105037824 */ /* 0x100fe400008e06d5 */
[----:B------:R1:W-:Y:S02]  /*c110*/  LDGSTS.E.BYPASS.LTC128B.128 [R214+0x6800], desc[UR24][R4.64] ;  /* 0x0680000004d67fae */ /* 0x0003e4000b901d58 */
[----:B------:R-:W-:Y:S01]  /*c120*/  IMAD.X R9, R3, 0x1, R213, P0 ;  /* 0x0000000103097824 */ /* 0x000fe200000e06d5 */
[----:B------:R-:W-:Y:S01]  /*c130*/  ISETP.GT.AND P0, PT, R0, UR22, PT ;  /* 0x0000001600007c0c */ /* 0x000fe2000bf04270 */
[----:B------:R-:W-:Y:S04]  /*c140*/  LDGSTS.E.BYPASS.LTC128B.128 [R214+0x7000], desc[UR24][R2.64] ;  /* 0x0700000002d67fae */ /* 0x000fe8000b901d58 */
[----:B------:R2:W-:Y:S04]  /*c150*/  LDGSTS.E.BYPASS.LTC128B.128 [R214+0x7800], desc[UR24][R8.64] ;  /* 0x0780000008d67fae */ /* 0x0005e8000b901d58 */
[----:B------:R-:W-:Y:S04]  /*c160*/  LDSM.16.M88.4 R24, [R188+0x4000] ;  /* 0x00400000bc18783b */ /* 0x000fe80000000200 */
[----:B------:R-:W-:Y:S04]  /*c170*/  LDSM.16.M88.4 R20, [R188+0x4800] ;  /* 0x00480000bc14783b */ /* 0x000fe80000000200 */
[----:B------:R-:W-:Y:S04]  /*c180*/  LDSM.16.M88.4 R16, [R188+0x5000] ;  /* 0x00500000bc10783b */ /* 0x000fe80000000200 */
[----:B------:R-:W-:Y:S04]  /*c190*/  LDSM.16.M88.4 R28, [R188+0x5800] ;  /* 0x00580000bc1c783b */ /* 0x000fe80000000200 */
[----:B-1----:R-:W1:Y:S04]  /*c1a0*/  LDSM.16.M88.4 R4, [R195+0x2000] ;  /* 0x00200000c304783b */ /* 0x002e680000000200 */
[----:B------:R-:W3:Y:S04]  /*c1b0*/  LDSM.16.M88.4 R12, [R195] ;  /* 0x00000000c30c783b */ /* 0x000ee80000000200 */
[----:B------:R-:W-:Y:S04]  /*c1c0*/  LDSM.16.M88.4 R56, [R194+0x4000] ;  /* 0x00400000c238783b */ /* 0x000fe80000000200 */
[----:B--2---:R-:W2:Y:S04]  /*c1d0*/  LDSM.16.M88.4 R8, [R198+0x2000] ;  /* 0x00200000c608783b */ /* 0x004ea80000000200 */
[----:B------:R-:W4:Y:S04]  /*c1e0*/  LDSM.16.M88.4 R52, [R194+0x4800] ;  /* 0x00480000c234783b */ /* 0x000f280000000200 */
[----:B------:R-:W5:Y:S04]  /*c1f0*/  LDSM.16.M88.4 R48, [R194+0x5000] ;  /* 0x00500000c230783b */ /* 0x000f680000000200 */
[----:B------:R-:W-:Y:S04]  /*c200*/  LDSM.16.M88.4 R40, [R194+0x5800] ;  /* 0x00580000c228783b */ /* 0x000fe80000000200 */
[----:B------:R-:W0:Y:S01]  /*c210*/  LDGDEPBAR ;  /* 0x00000000000079af */ /* 0x000e220000000000 */
[C---:B-1----:R-:W-:Y:S06]  /*c220*/  HMMA.16816.F32 R32, R4.reuse, R24, RZ ;  /* 0x000000180420723c */ /* 0x042fec00000018ff */
[C---:B------:R-:W-:Y:S06]  /*c230*/  HMMA.16816.F32 R76, R4.reuse, R26, RZ ;  /* 0x0000001a044c723c */ /* 0x040fec00000018ff */
[C---:B------:R-:W-:Y:S06]  /*c240*/  HMMA.16816.F32 R36, R4.reuse, R20, RZ ;  /* 0x000000140424723c */ /* 0x040fec00000018ff */
[C---:B------:R-:W-:Y:S06]  /*c250*/  HMMA.16816.F32 R44, R4.reuse, R16, RZ ;  /* 0x00000010042c723c */ /* 0x040fec00000018ff */
[C---:B------:R-:W-:Y:S06]  /*c260*/  HMMA.16816.F32 R64, R4.reuse, R28, RZ ;  /* 0x0000001c0440723c */ /* 0x040fec00000018ff */
[C---:B------:R-:W-:Y:S06]  /*c270*/  HMMA.16816.F32 R72, R4.reuse, R22, RZ ;  /* 0x000000160448723c */ /* 0x040fec00000018ff */
[C---:B------:R-:W-:Y:S06]  /*c280*/  HMMA.16816.F32 R68, R4.reuse, R18, RZ ;  /* 0x000000120444723c */ /* 0x040fec00000018ff */
[----:B------:R-:W-:Y:S01]  /*c290*/  HMMA.16816.F32 R60, R4, R30, RZ ;  /* 0x0000001e043c723c */ /* 0x000fe200000018ff */
[----:B------:R-:W1:Y:S05]  /*c2a0*/  LDSM.16.M88.4 R4, [R198] ;  /* 0x00000000c604783b */ /* 0x000e6a0000000200 */
[C---:B---3--:R-:W-:Y:S06]  /*c2b0*/  HMMA.16816.F32 R164, R12.reuse, R24, RZ ;  /* 0x000000180ca4723c */ /* 0x048fec00000018ff */
[C---:B------:R-:W-:Y:S06]  /*c2c0*/  HMMA.16816.F32 R148, R12.reuse, R20, RZ ;  /* 0x000000140c94723c */ /* 0x040fec00000018ff */
[C---:B------:R-:W-:Y:S06]  /*c2d0*/  HMMA.16816.F32 R160, R12.reuse, R22, RZ ;  /* 0x000000160ca0723c */ /* 0x040fec00000018ff */
[C---:B------:R-:W-:Y:S01]  /*c2e0*/  HMMA.16816.F32 R216, R12.reuse, R26, RZ ;  /* 0x0000001a0cd8723c */ /* 0x040fe200000018ff */
[----:B------:R-:W-:Y:S05]  /*c2f0*/  LDSM.16.M88.4 R24, [R199] ;  /* 0x00000000c718783b */ /* 0x000fea0000000200 */
[C---:B------:R-:W-:Y:S06]  /*c300*/  HMMA.16816.F32 R144, R12.reuse, R16, RZ ;  /* 0x000000100c90723c */ /* 0x040fec00000018ff */
[C---:B------:R-:W-:Y:S01]  /*c310*/  HMMA.16816.F32 R156, R12.reuse, R18, RZ ;  /* 0x000000120c9c723c */ /* 0x040fe200000018ff */
[----:B------:R-:W-:Y:S05]  /*c320*/  LDSM.16.M88.4 R16, [R196+0x2000] ;  /* 0x00200000c410783b */ /* 0x000fea0000000200 */
[C---:B------:R-:W-:Y:S06]  /*c330*/  HMMA.16816.F32 R20, R12.reuse, R28, RZ ;  /* 0x0000001c0c14723c */ /* 0x040fec00000018ff */
[----:B------:R-:W-:Y:S01]  /*c340*/  HMMA.16816.F32 R152, R12, R30, RZ ;  /* 0x0000001e0c98723c */ /* 0x000fe200000018ff */
[----:B------:R-:W3:Y:S05]  /*c350*/  LDSM.16.M88.4 R12, [R196] ;  /* 0x00000000c40c783b */ /* 0x000eea0000000200 */
[C---:B--2---:R-:W-:Y:S01]  /*c360*/  HMMA.16816.F32 R28, R8.reuse, R56, R32 ;  /* 0x00000038081c723c */ /* 0x044fe20000001820 */
[----:B------:R-:W2:Y:S05]  /*c370*/  LDSM.16.M88.4 R32, [R202] ;  /* 0x00000000ca20783b */ /* 0x000eaa0000000200 */
[C---:B----4-:R-:W-:Y:S01]  /*c380*/  HMMA.16816.F32 R180, R8.reuse, R52, R36 ;  /* 0x0000003408b4723c */ /* 0x050fe20000001824 */
[----:B------:R-:W4:Y:S05]  /*c390*/  LDSM.16.M88.4 R36, [R201] ;  /* 0x00000000c924783b */ /* 0x000f2a0000000200 */
[C---:B-----5:R-:W-:Y:S01]  /*c3a0*/  HMMA.16816.F32 R224, R8.reuse, R48, R44 ;  /* 0x0000003008e0723c */ /* 0x060fe2000000182c */
[----:B------:R-:W5:Y:S05]  /*c3b0*/  LDSM.16.M88.4 R44, [R200] ;  /* 0x00000000c82c783b */ /* 0x000f6a0000000200 */
[----:B------:R-:W-:Y:S06]  /*c3c0*/  HMMA.16816.F32 R172, R8, R50, R68 ;  /* 0x0000003208ac723c */ /* 0x000fec0000001844 */
[----:B-1----:R-:W-:Y:S06]  /*c3d0*/  HMMA.16816.F32 R68, R4, R56, R164 ;  /* 0x000000380444723c */ /* 0x002fec00000018a4 */
[C---:B------:R-:W-:Y:S06]  /*c3e0*/  HMMA.16816.F32 R184, R8.reuse, R58, R76 ;  /* 0x0000003a08b8723c */ /* 0x040fec000000184c */
[C---:B------:R-:W-:Y:S06]  /*c3f0*/  HMMA.16816.F32 R168, R8.reuse, R40, R64 ;  /* 0x0000002808a8723c */ /* 0x040fec0000001840 */
[C---:B------:R-:W-:Y:S06]  /*c400*/  HMMA.16816.F32 R176, R8.reuse, R54, R72 ;  /* 0x0000003608b0723c */ /* 0x040fec0000001848 */
[----:B------:R-:W-:Y:S01]  /*c410*/  HMMA.16816.F32 R76, R8, R42, R60 ;  /* 0x0000002a084c723c */ /* 0x000fe2000000183c */
[----:B------:R-:W-:Y:S05]  /*c420*/  LDSM.16.M88.4 R8, [R197] ;  /* 0x00000000c508783b */ /* 0x000fea0000000200 */
[C---:B------:R-:W-:Y:S01]  /*c430*/  HMMA.16816.F32 R228, R4.reuse, R40, R20 ;  /* 0x0000002804e4723c */ /* 0x040fe20000001814 */
[----:B------:R-:W1:Y:S05]  /*c440*/  LDSM.16.M88.4 R20, [R193] ;  /* 0x00000000c114783b */ /* 0x000e6a0000000200 */
[C---:B------:R-:W-:Y:S06]  /*c450*/  HMMA.16816.F32 R148, R4.reuse, R52, R148 ;  /* 0x000000340494723c */ /* 0x040fec0000001894 */
[C---:B------:R-:W-:Y:S06]  /*c460*/  HMMA.16816.F32 R60, R4.reuse, R54, R160 ;  /* 0x00000036043c723c */ /* 0x040fec00000018a0 */
[C---:B------:R-:W-:Y:S06]  /*c470*/  HMMA.16816.F32 R220, R4.reuse, R48, R144 ;  /* 0x0000003004dc723c */ /* 0x040fec0000001890 */
[C---:B------:R-:W-:Y:S06]  /*c480*/  HMMA.16816.F32 R56, R4.reuse, R58, R216 ;  /* 0x0000003a0438723c */ /* 0x040fec00000018d8 */
[C---:B------:R-:W-:Y:S06]  /*c490*/  HMMA.16816.F32 R64, R4.reuse, R50, R156 ;  /* 0x000000320440723c */ /* 0x040fec000000189c */
[----:B------:R-:W-:Y:S01]  /*c4a0*/  HMMA.16816.F32 R52, R4, R42, R152 ;  /* 0x0000002a0434723c */ /* 0x000fe20000001898 */
[----:B------:R-:W1:Y:S05]  /*c4b0*/  LDSM.16.M88.4 R4, [R197+0x2000] ;  /* 0x00200000c504783b */ /* 0x000e6a0000000200 */
[-C--:B---3--:R-:W-:Y:S06]  /*c4c0*/  HMMA.16816.F32 R40, R12, R24.reuse, R68 ;  /* 0x000000180c28723c */ /* 0x088fec0000001844 */
[C---:B------:R-:W-:Y:S01]  /*c4d0*/  HMMA.16816.F32 R48, R16.reuse, R24, R28 ;  /* 0x000000181030723c */ /* 0x040fe2000000181c */
[----:B------:R-:W3:Y:S05]  /*c4e0*/  LDSM.16.M88.4 R28, [R193+0x800] ;  /* 0x00080000c11c783b */ /* 0x000eea0000000200 */
[C---:B--2---:R-:W-:Y:S06]  /*c4f0*/  HMMA.16816.F32 R144, R16.reuse, R32, R180 ;  /* 0x000000201090723c */ /* 0x044fec00000018b4 */
[C---:B----4-:R-:W-:Y:S06]  /*c500*/  HMMA.16816.F32 R224, R16.reuse, R36, R224 ;  /* 0x0000002410e0723c */ /* 0x050fec00000018e0 */
[C---:B-----5:R-:W-:Y:S06]  /*c510*/  HMMA.16816.F32 R168, R16.reuse, R44, R168 ;  /* 0x0000002c10a8723c */ /* 0x060fec00000018a8 */
[C---:B------:R-:W-:Y:S06]  /*c520*/  HMMA.16816.F32 R72, R16.reuse, R26, R184 ;  /* 0x0000001a1048723c */ /* 0x040fec00000018b8 */
[C---:B------:R-:W-:Y:S06]  /*c530*/  HMMA.16816.F32 R152, R16.reuse, R34, R176 ;  /* 0x000000221098723c */ /* 0x040fec00000018b0 */
[C---:B------:R-:W-:Y:S06]  /*c540*/  HMMA.16816.F32 R172, R16.reuse, R38, R172 ;  /* 0x0000002610ac723c */ /* 0x040fec00000018ac */
[----:B------:R-:W-:Y:S01]  /*c550*/  HMMA.16816.F32 R164, R16, R46, R76 ;  /* 0x0000002e10a4723c */ /* 0x000fe2000000184c */
[----:B------:R-:W2:Y:S05]  /*c560*/  LDSM.16.M88.4 R16, [R193+0x1000] ;  /* 0x00100000c110783b */ /* 0x000eaa0000000200 */
[----:B------:R-:W-:Y:S01]  /*c570*/  HMMA.16816.F32 R56, R12, R26, R56 ;  /* 0x0000001a0c38723c */ /* 0x000fe20000001838 */
[----:B------:R-:W4:Y:S01]  /*c580*/  LDSM.16.M88.4 R24, [R193+0x1800] ;  /* 0x00180000c118783b */ /* 0x000f220000000200 */
[----:B------:R-:W-:-:S04]  /*c590*/  DEPBAR.LE SB0, 0x0 ;  /* 0x000080000000791a */ /* 0x000fc80000000000 */
[C---:B------:R-:W-:Y:S06]  /*c5a0*/  HMMA.16816.F32 R68, R12.reuse, R32, R148 ;  /* 0x000000200c44723c */ /* 0x040fec0000001894 */
[----:B------:R-:W-:Y:S06]  /*c5b0*/  HMMA.16816.F32 R60, R12, R34, R60 ;  /* 0x000000220c3c723c */ /* 0x000fec000000183c */
[----:B-1----:R-:W-:Y:S06]  /*c5c0*/  HMMA.16816.F32 R32, R8, R20, R40 ;  /* 0x000000140820723c */ /* 0x002fec0000001828 */
[C---:B------:R-:W-:Y:S06]  /*c5d0*/  HMMA.16816.F32 R148, R12.reuse, R36, R220 ;  /* 0x000000240c94723c */ /* 0x040fec00000018dc */
[C---:B------:R-:W-:Y:S06]  /*c5e0*/  HMMA.16816.F32 R76, R12.reuse, R38, R64 ;  /* 0x000000260c4c723c */ /* 0x040fec0000001840 */
[C---:B------:R-:W-:Y:S06]  /*c5f0*/  HMMA.16816.F32 R160, R12.reuse, R44, R228 ;  /* 0x0000002c0ca0723c */ /* 0x040fec00000018e4 */
[----:B------:R-:W-:Y:S06]  /*c600*/  HMMA.16816.F32 R156, R12, R46, R52 ;  /* 0x0000002e0c9c723c */ /* 0x000fec0000001834 */
[----:B------:R-:W-:Y:S01]  /*c610*/  HMMA.16816.F32 R36, R4, R20, R48 ;  /* 0x000000140424723c */ /* 0x000fe20000001830 */
[----:B------:R-:W-:-:S04]  /*c620*/  IMAD R12, R212, 0x40, R237 ;  /* 0x00000040d40c7824 */ /* 0x000fc800078e02ed */
[C---:B------:R-:W-:Y:S01]  /*c630*/  VIADD R0, R12.reuse, 0x1 ;  /* 0x000000010c007836 */ /* 0x040fe20000000000 */
[C---:B------:R-:W-:Y:S01]  /*c640*/  ISETP.GE.AND P1, PT, R12.reuse, R210, PT ;  /* 0x000000d20c00720c */ /* 0x040fe20003f26270 */
[-C--:B------:R-:W-:Y:S01]  /*c650*/  HMMA.16816.F32 R40, R4, R22.reuse, R72 ;  /* 0x000000160428723c */ /* 0x080fe20000001848 */
[C---:B------:R-:W-:Y:S01]  /*c660*/  ISETP.GE.AND P3, PT, R12.reuse, R208, PT ;  /* 0x000000d00c00720c */ /* 0x040fe20003f66270 */
[C---:B------:R-:W-:Y:S01]  /*c670*/  VIADD R2, R12.reuse, 0x9 ;  /* 0x000000090c027836 */ /* 0x040fe20000000000 */
[C---:B------:R-:W-:Y:S01]  /*c680*/  ISETP.LT.OR P1, PT, R12.reuse, R206, P1 ;  /* 0x000000ce0c00720c */ /* 0x040fe20000f21670 */
[C---:B------:R-:W-:Y:S01]  /*c690*/  VIADD R3, R12.reuse, 0x28 ;  /* 0x000000280c037836 */ /* 0x040fe20000000000 */
[----:B------:R-:W-:Y:S01]  /*c6a0*/  ISETP.LT.OR P3, PT, R12, R205, P3 ;  /* 0x000000cd0c00720c */ /* 0x000fe20001f61670 */
[----:B------:R-:W-:Y:S01]  /*c6b0*/  HMMA.16816.F32 R20, R8, R22, R56 ;  /* 0x000000160814723c */ /* 0x000fe20000001838 */
[C---:B------:R-:W-:Y:S02]  /*c6c0*/  ISETP.GE.AND P5, PT, R0.reuse, R210, PT ;  /* 0x000000d20000720c */ /* 0x040fe40003fa6270 */
[----:B------:R-:W-:-:S02]  /*c6d0*/  ISETP.GE.AND P6, PT, R0, R208, PT ;  /* 0x000000d00000720c */ /* 0x000fc40003fc6270 */
[----:B------:R-:W-:Y:S01]  /*c6e0*/  ISETP.GE.AND P2, PT, R12, R207, PT ;  /* 0x000000cf0c00720c */ /* 0x000fe20003f46270 */
[C---:B---3--:R-:W-:Y:S01]  /*c6f0*/  HMMA.16816.F32 R48, R4.reuse, R30, R152 ;  /* 0x0000001e0430723c */ /* 0x048fe20000001898 */
[C---:B------:R-:W-:Y:S02]  /*c700*/  ISETP.LT.OR P5, PT, R0.reuse, R206, P5 ;  /* 0x000000ce0000720c */ /* 0x040fe40002fa1670 */
[----:B------:R-:W-:Y:S02]  /*c710*/  ISETP.LT.OR P6, PT, R0, R205, P6 ;  /* 0x000000cd0000720c */ /* 0x000fe400037c1670 */
[----:B------:R-:W-:Y:S01]  /*c720*/  ISETP.LT.OR P2, PT, R12, R204, P2 ;  /* 0x000000cc0c00720c */ /* 0x000fe20001741670 */
[----:B--2---:R-:W-:Y:S01]  /*c730*/  HMMA.16816.F32 R56, R4, R18, R172 ;  /* 0x000000120438723c */ /* 0x004fe200000018ac */
[----:B------:R-:W-:Y:S02]  /*c740*/  FSEL R155, R32, -INF , !P1 ;  /* 0xff800000209b7808 */ /* 0x000fe40004800000 */
[----:B------:R-:W-:-:S02]  /*c750*/  ISETP.GE.AND P1, PT, R0, R207, PT ;  /* 0x000000cf0000720c */ /* 0x000fc40003f26270 */
[-C--:B------:R-:W-:Y:S01]  /*c760*/  ISETP.GE.AND P4, PT, R12, R209.reuse, PT ;  /* 0x000000d10c00720c */ /* 0x080fe20003f86270 */
[C---:B------:R-:W-:Y:S01]  /*c770*/  HMMA.16816.F32 R44, R4.reuse, R28, R144 ;  /* 0x0000001c042c723c */ /* 0x040fe20000001890 */
[----:B------:R-:W-:Y:S02]  /*c780*/  FSEL R172, R34, -INF , !P3 ;  /* 0xff80000022ac7808 */ /* 0x000fe40005800000 */
[C---:B------:R-:W-:Y:S02]  /*c790*/  ISETP.GE.AND P3, PT, R0.reuse, R209, PT ;  /* 0x000000d10000720c */ /* 0x040fe40003f66270 */
[C---:B------:R-:W-:Y:S01]  /*c7a0*/  ISETP.LT.OR P1, PT, R0.reuse, R204, P1 ;  /* 0x000000cc0000720c */ /* 0x040fe20000f21670 */
[----:B------:R-:W-:Y:S01]  /*c7b0*/  HMMA.16816.F32 R52, R4, R16, R224 ;  /* 0x000000100434723c */ /* 0x000fe200000018e0 */
[----:B------:R-:W-:Y:S01]  /*c7c0*/  ISETP.LT.OR P3, PT, R0, R203, P3 ;  /* 0x000000cb0000720c */ /* 0x000fe20001f61670 */
[----:B------:R-:W-:Y:S01]  /*c7d0*/  VIADD R0, R12, 0x8 ;  /* 0x000000080c007836 */ /* 0x000fe20000000000 */
[----:B------:R-:W-:-:S02]  /*c7e0*/  FSEL R32, R36, -INF , !P2 ;  /* 0xff80000024207808 */ /* 0x000fc40005000000 */
[----:B------:R-:W-:Y:S01]  /*c7f0*/  ISETP.LT.OR P4, PT, R12, R203, P4 ;  /* 0x000000cb0c00720c */ /* 0x000fe20002781670 */
[C---:B----4-:R-:W-:Y:S01]  /*c800*/  HMMA.16816.F32 R144, R4.reuse, R24, R168 ;  /* 0x000000180490723c */ /* 0x050fe200000018a8 */
[C---:B------:R-:W-:Y:S02]  /*c810*/  ISETP.GE.AND P2, PT, R0.reuse, R210, PT ;  /* 0x000000d20000720c */ /* 0x040fe40003f46270 */
[----:B------:R-:W-:Y:S02]  /*c820*/  FSEL R154, R33, -INF , !P5 ;  /* 0xff800000219a7808 */ /* 0x000fe40006800000 */
[----:B------:R-:W-:Y:S01]  /*c830*/  ISETP.LT.OR P2, PT, R0, R206, P2 ;  /* 0x000000ce0000720c */ /* 0x000fe20001741670 */
[----:B------:R-:W-:Y:S01]  /*c840*/  HMMA.16816.F32 R72, R4, R26, R164 ;  /* 0x0000001a0448723c */ /* 0x000fe200000018a4 */
[----:B------:R-:W-:Y:S02]  /*c850*/  FSEL R34, R38, -INF , !P4 ;  /* 0xff80000026227808 */ /* 0x000fe40006000000 */
[----:B------:R-:W-:-:S02]  /*c860*/  FSEL R33, R37, -INF , !P1 ;  /* 0xff80000025217808 */ /* 0x000fc40004800000 */
[----:B------:R-:W-:Y:S01]  /*c870*/  FSEL R39, R39, -INF , !P3 ;  /* 0xff80000027277808 */ /* 0x000fe20005800000 */
[C---:B------:R-:W-:Y:S01]  /*c880*/  HMMA.16816.F32 R4, R8.reuse, R28, R68 ;  /* 0x0000001c0804723c */ /* 0x040fe20000001844 */
[C---:B------:R-:W-:Y:S02]  /*c890*/  ISETP.GE.AND P4, PT, R0.reuse, R208, PT ;  /* 0x000000d00000720c */ /* 0x040fe40003f86270 */
[C---:B------:R-:W-:Y:S02]  /*c8a0*/  ISETP.GE.AND P5, PT, R0.reuse, R207, PT ;  /* 0x000000cf0000720c */ /* 0x040fe40003fa6270 */
[----:B------:R-:W-:Y:S01]  /*c8b0*/  ISETP.GE.AND P1, PT, R0, R209, PT ;  /* 0x000000d10000720c */ /* 0x000fe20003f26270 */
[----:B------:R-:W-:Y:S01]  /*c8c0*/  HMMA.16816.F32 R64, R8, R30, R60 ;  /* 0x0000001e0840723c */ /* 0x000fe2000000183c */
[----:B------:R-:W-:Y:S02]  /*c8d0*/  ISETP.GE.AND P3, PT, R2, R210, PT ;  /* 0x000000d20200720c */ /* 0x000fe40003f66270 */
[----:B------:R-:W-:-:S02]  /*c8e0*/  FSEL R152, R20, -INF , !P2 ;  /* 0xff80000014987808 */ /* 0x000fc40005000000 */
[----:B------:R-:W-:Y:S01]  /*c8f0*/  ISETP.GE.AND P2, PT, R2, R207, PT ;  /* 0x000000cf0200720c */ /* 0x000fe20003f46270 */
[C---:B------:R-:W-:Y:S01]  /*c900*/  HMMA.16816.F32 R60, R8.reuse, R16, R148 ;  /* 0x00000010083c723c */ /* 0x040fe20000001894 */
[C---:B------:R-:W-:Y:S02]  /*c910*/  ISETP.LT.OR P4, PT, R0.reuse, R205, P4 ;  /* 0x000000cd0000720c */ /* 0x040fe40002781670 */
[C---:B------:R-:W-:Y:S02]  /*c920*/  ISETP.LT.OR P5, PT, R0.reuse, R204, P5 ;  /* 0x000000cc0000720c */ /* 0x040fe40002fa1670 */
[----:B------:R-:W-:Y:S01]  /*c930*/  ISETP.LT.OR P1, PT, R0, R203, P1 ;  /* 0x000000cb0000720c */ /* 0x000fe20000f21670 */
[----:B------:R-:W-:Y:S01]  /*c940*/  VIADD R0, R12, 0x10 ;  /* 0x000000100c007836 */ /* 0x000fe20000000000 */
[C---:B------:R-:W-:Y:S01]  /*c950*/  ISETP.LT.OR P3, PT, R2.reuse, R206, P3 ;  /* 0x000000ce0200720c */ /* 0x040fe20001f61670 */
[----:B------:R-:W-:Y:S01]  /*c960*/  HMMA.16816.F32 R76, R8, R18, R76 ;  /* 0x00000012084c723c */ /* 0x000fe2000000184c */
[----:B------:R-:W-:-:S02]  /*c970*/  ISETP.LT.OR P2, PT, R2, R204, P2 ;  /* 0x000000cc0200720c */ /* 0x000fc40001741670 */
[----:B------:R-:W-:Y:S02]  /*c980*/  FSEL R69, R21, -INF , !P3 ;  /* 0xff80000015457808 */ /* 0x000fe40005800000 */
[----:B------:R-:W-:Y:S01]  /*c990*/  FSEL R20, R40, -INF , !P5 ;  /* 0xff80000028147808 */ /* 0x000fe20006800000 */
[C---:B------:R-:W-:Y:S01]  /*c9a0*/  HMMA.16816.F32 R160, R8.reuse, R24, R160 ;  /* 0x0000001808a0723c */ /* 0x040fe200000018a0 */
[----:B------:R-:W-:Y:S02]  /*c9b0*/  FSEL R29, R42, -INF , !P1 ;  /* 0xff8000002a1d7808 */ /* 0x000fe40004800000 */
[----:B------:R-:W-:Y:S02]  /*c9c0*/  FSEL R21, R41, -INF , !P2 ;  /* 0xff80000029157808 */ /* 0x000fe40005000000 */
[----:B------:R-:W-:Y:S01]  /*c9d0*/  FSEL R164, R35, -INF , !P6 ;  /* 0xff80000023a47808 */ /* 0x000fe20007000000 */
[----:B------:R-:W-:Y:S01]  /*c9e0*/  HMMA.16816.F32 R156, R8, R26, R156 ;  /* 0x0000001a089c723c */ /* 0x000fe2000000189c */
[----:B------:R-:W-:-:S02]  /*c9f0*/  FSEL R153, R22, -INF , !P4 ;  /* 0xff80000016997808 */ /* 0x000fc40006000000 */
[C---:B------:R-:W-:Y:S02]  /*ca00*/  ISETP.GE.AND P5, PT, R0.reuse, R210, PT ;  /* 0x000000d20000720c */ /* 0x040fe40003fa6270 */
[CC--:B------:R-:W-:Y:S02]  /*ca10*/  ISETP.GE.AND P1, PT, R0.reuse, R208.reuse, PT ;  /* 0x000000d00000720c */ /* 0x0c0fe40003f26270 */
[----:B------:R-:W-:Y:S01]  /*ca20*/  ISETP.GE.AND P3, PT, R0, R207, PT ;  /* 0x000000cf0000720c */ /* 0x000fe20003f66270 */
[----:B------:R-:W-:Y:S01]  /*ca30*/  VIADD R8, R12, 0x39 ;  /* 0x000000390c087836 */ /* 0x000fe20000000000 */
[----:B------:R-:W-:Y:S01]  /*ca40*/  BAR.SYNC.DEFER_BLOCKING 0x0 ;  /* 0x0000000000007b1d */ /* 0x000fe20000010000 */
[-C--:B------:R-:W-:Y:S02]  /*ca50*/  ISETP.GE.AND P2, PT, R0, R209.reuse, PT ;  /* 0x000000d10000720c */ /* 0x080fe40003f46270 */
[C---:B------:R-:W-:Y:S02]  /*ca60*/  ISETP.GE.AND P6, PT, R2.reuse, R208, PT ;  /* 0x000000d00200720c */ /* 0x040fe40003fc6270 */
[----:B------:R-:W-:-:S02]  /*ca70*/  ISETP.GE.AND P4, PT, R2, R209, PT ;  /* 0x000000d10200720c */ /* 0x000fc40003f86270 */
[C---:B------:R-:W-:Y:S02]  /*ca80*/  ISETP.LT.OR P5, PT, R0.reuse, R206, P5 ;  /* 0x000000ce0000720c */ /* 0x040fe40002fa1670 */
[C---:B------:R-:W-:Y:S02]  /*ca90*/  ISETP.LT.OR P1, PT, R0.reuse, R205, P1 ;  /* 0x000000cd0000720c */ /* 0x040fe40000f21670 */
[C---:B------:R-:W-:Y:S02]  /*caa0*/  ISETP.LT.OR P3, PT, R0.reuse, R204, P3 ;  /* 0x000000cc0000720c */ /* 0x040fe40001f61670 */
[----:B------:R-:W-:Y:S01]  /*cab0*/  ISETP.LT.OR P2, PT, R0, R203, P2 ;  /* 0x000000cb0000720c */ /* 0x000fe20001741670 */
[----:B------:R-:W-:Y:S01]  /*cac0*/  VIADD R0, R12, 0x11 ;  /* 0x000000110c007836 */ /* 0x000fe20000000000 */
[C---:B------:R-:W-:Y:S02]  /*cad0*/  ISETP.LT.OR P6, PT, R2.reuse, R205, P6 ;  /* 0x000000cd0200720c */ /* 0x040fe400037c1670 */
[----:B------:R-:W-:Y:S01]  /*cae0*/  ISETP.LT.OR P4, PT, R2, R203, P4 ;  /* 0x000000cb0200720c */ /* 0x000fe20002781670 */
[----:B------:R-:W-:Y:S01]  /*caf0*/  VIADD R2, R12, 0x29 ;  /* 0x000000290c027836 */ /* 0x000fe20000000000 */
[----:B------:R-:W-:-:S02]  /*cb00*/  FSEL R68, R23, -INF , !P6 ;  /* 0xff80000017447808 */ /* 0x000fc40007000000 */
[----:B------:R-:W-:Y:S02]  /*cb10*/  FSEL R28, R43, -INF , !P4 ;  /* 0xff8000002b1c7808 */ /* 0x000fe40006000000 */
[----:B------:R-:W-:Y:S01]  /*cb20*/  FSEL R150, R4, -INF , !P5 ;  /* 0xff80000004967808 */ /* 0x000fe20006800000 */
[----:B------:R-:W-:Y:S01]  /*cb30*/  VIADD R4, R12, 0x21 ;  /* 0x000000210c047836 */ /* 0x000fe20000000000 */
[----:B------:R-:W-:Y:S01]  /*cb40*/  FSEL R171, R6, -INF , !P1 ;  /* 0xff80000006ab7808 */ /* 0x000fe20004800000 */
[----:B------:R-:W-:Y:S01]  /*cb50*/  VIADD R6, R12, 0x19 ;  /* 0x000000190c067836 */ /* 0x000fe20000000000 */
        /* <DEDUP_REMOVED lines=8> */
[C---:B------:R-:W-:Y:S01]  /*cbe0*/  VIADD R0, R12.reuse, 0x18 ;  /* 0x000000180c007836 */ /* 0x040fe20000000000 */
[----:B------:R-:W-:Y:S01]  /*cbf0*/  FSEL R148, R5, -INF , !P6 ;  /* 0xff80000005947808 */ /* 0x000fe20007000000 */
[C---:B------:R-:W-:Y:S01]  /*cc00*/  VIADD R5, R12.reuse, 0x20 ;  /* 0x000000200c057836 */ /* 0x040fe20000000000 */
[----:B------:R-:W-:Y:S01]  /*cc10*/  FSEL R173, R7, -INF , !P4 ;  /* 0xff80000007ad7808 */ /* 0x000fe20006000000 */
[----:B------:R-:W-:Y:S01]  /*cc20*/  VIADD R7, R12, 0x38 ;  /* 0x000000380c077836 */ /* 0x000fe20000000000 */
[----:B------:R-:W-:-:S02]  /*cc30*/  FSEL R149, R44, -INF , !P3 ;  /* 0xff8000002c957808 */ /* 0x000fc40005800000 */
[----:B------:R-:W-:Y:S02]  /*cc40*/  FSEL R167, R46, -INF , !P2 ;  /* 0xff8000002ea77808 */ /* 0x000fe40005000000 */
[C---:B------:R-:W-:Y:S02]  /*cc50*/  ISETP.GE.AND P4, PT, R0.reuse, R210, PT ;  /* 0x000000d20000720c */ /* 0x040fe40003f86270 */
[C---:B------:R-:W-:Y:S02]  /*cc60*/  ISETP.GE.AND P3, PT, R0.reuse, R208, PT ;  /* 0x000000d00000720c */ /* 0x040fe40003f66270 */
[C---:B------:R-:W-:Y:S02]  /*cc70*/  ISETP.GE.AND P6, PT, R0.reuse, R207, PT ;  /* 0x000000cf0000720c */ /* 0x040fe40003fc6270 */
[----:B------:R-:W-:Y:S02]  /*cc80*/  ISETP.GE.AND P2, PT, R0, R209, PT ;  /* 0x000000d10000720c */ /* 0x000fe40003f46270 */
[----:B------:R-:W-:-:S02]  /*cc90*/  FSEL R151, R45, -INF , !P5 ;  /* 0xff8000002d977808 */ /* 0x000fc40006800000 */
[----:B------:R-:W-:Y:S02]  /*cca0*/  FSEL R168, R47, -INF , !P1 ;  /* 0xff8000002fa87808 */ /* 0x000fe40004800000 */
[C---:B------:R-:W-:Y:S02]  /*ccb0*/  ISETP.GE.AND P5, PT, R6.reuse, R207, PT ;  /* 0x000000cf0600720c */ /* 0x040fe40003fa6270 */
[----:B------:R-:W-:Y:S02]  /*ccc0*/  ISETP.GE.AND P1, PT, R6, R209, PT ;  /* 0x000000d10600720c */ /* 0x000fe40003f26270 */
[C---:B------:R-:W-:Y:S02]  /*ccd0*/  ISETP.LT.OR P4, PT, R0.reuse, R206, P4 ;  /* 0x000000ce0000720c */ /* 0x040fe40002781670 */
[C---:B------:R-:W-:Y:S02]  /*cce0*/  ISETP.LT.OR P3, PT, R0.reuse, R205, P3 ;  /* 0x000000cd0000720c */ /* 0x040fe40001f61670 */
[----:B------:R-:W-:-:S02]  /*ccf0*/  ISETP.LT.OR P6, PT, R0, R204, P6 ;  /* 0x000000cc0000720c */ /* 0x000fc400037c1670 */
[-C--:B------:R-:W-:Y:S02]  /*cd00*/  ISETP.LT.OR P2, PT, R0, R203.reuse, P2 ;  /* 0x000000cb0000720c */ /* 0x080fe40001741670 */
[----:B------:R-:W-:Y:S02]  /*cd10*/  FMNMX.FTZ R0, R234, R32, !PT ;  /* 0x00000020ea007209 */ /* 0x000fe40007810000 */
[C---:B------:R-:W-:Y:S02]  /*cd20*/  ISETP.LT.OR P5, PT, R6.reuse, R204, P5 ;  /* 0x000000cc0600720c */ /* 0x040fe40002fa1670 */
[----:B------:R-:W-:Y:S02]  /*cd30*/  ISETP.LT.OR P1, PT, R6, R203, P1 ;  /* 0x000000cb0600720c */ /* 0x000fe40000f21670 */
[----:B------:R-:W-:Y:S02]  /*cd40*/  FMNMX.FTZ R0, R33, R0, !PT ;  /* 0x0000000021007209 */ /* 0x000fe40007810000 */
[----:B------:R-:W-:-:S02]  /*cd50*/  FSEL R166, R49, -INF , !P5 ;  /* 0xff80000031a67808 */ /* 0x000fc40006800000 */
[----:B------:R-:W-:Y:S02]  /*cd60*/  FSEL R170, R51, -INF , !P1 ;  /* 0xff80000033aa7808 */ /* 0x000fe40004800000 */
[C---:B------:R-:W-:Y:S02]  /*cd70*/  ISETP.GE.AND P5, PT, R4.reuse, R207, PT ;  /* 0x000000cf0400720c */ /* 0x040fe40003fa6270 */
[----:B------:R-:W-:Y:S02]  /*cd80*/  ISETP.GE.AND P1, PT, R4, R209, PT ;  /* 0x000000d10400720c */ /* 0x000fe40003f26270 */
[----:B------:R-:W-:Y:S02]  /*cd90*/  FSEL R165, R48, -INF , !P6 ;  /* 0xff80000030a57808 */ /* 0x000fe40007000000 */
[----:B------:R-:W-:Y:S02]  /*cda0*/  ISETP.GE.AND P6, PT, R5, R207, PT ;  /* 0x000000cf0500720c */ /* 0x000fe40003fc6270 */
[----:B------:R-:W-:-:S02]  /*cdb0*/  FMNMX.FTZ R0, R20, R0, !PT ;  /* 0x0000000014007209 */ /* 0x000fc40007810000 */
[CC--:B------:R-:W-:Y:S02]  /*cdc0*/  ISETP.LT.OR P5, PT, R4.reuse, R204.reuse, P5 ;  /* 0x000000cc0400720c */ /* 0x0c0fe40002fa1670 */
[----:B------:R-:W-:Y:S02]  /*cdd0*/  ISETP.LT.OR P1, PT, R4, R203, P1 ;  /* 0x000000cb0400720c */ /* 0x000fe40000f21670 */
[----:B------:R-:W-:Y:S02]  /*cde0*/  FSEL R169, R50, -INF , !P2 ;  /* 0xff80000032a97808 */ /* 0x000fe40005000000 */
[C---:B------:R-:W-:Y:S02]  /*cdf0*/  ISETP.GE.AND P2, PT, R5.reuse, R209, PT ;  /* 0x000000d10500720c */ /* 0x040fe40003f46270 */
[----:B------:R-:W-:Y:S02]  /*ce00*/  ISETP.LT.OR P6, PT, R5, R204, P6 ;  /* 0x000000cc0500720c */ /* 0x000fe400037c1670 */
[----:B------:R-:W-:-:S02]  /*ce10*/  FMNMX.FTZ R0, R21, R0, !PT ;  /* 0x0000000015007209 */ /* 0x000fc40007810000 */
[----:B------:R-:W-:Y:S02]  /*ce20*/  FSEL R175, R53, -INF , !P5 ;  /* 0xff80000035af7808 */ /* 0x000fe40006800000 */
[----:B------:R-:W-:Y:S02]  /*ce30*/  FSEL R223, R55, -INF , !P1 ;  /* 0xff80000037df7808 */ /* 0x000fe40004800000 */
[C---:B------:R-:W-:Y:S02]  /*ce40*/  ISETP.GE.AND P1, PT, R6.reuse, R210, PT ;  /* 0x000000d20600720c */ /* 0x040fe40003f26270 */
[----:B------:R-:W-:Y:S02]  /*ce50*/  ISETP.GE.AND P5, PT, R6, R208, PT ;  /* 0x000000d00600720c */ /* 0x000fe40003fa6270 */
[----:B------:R-:W-:Y:S02]  /*ce60*/  ISETP.LT.OR P2, PT, R5, R203, P2 ;  /* 0x000000cb0500720c */ /* 0x000fe40001741670 */
[----:B------:R-:W-:-:S02]  /*ce70*/  FSEL R174, R52, -INF , !P6 ;  /* 0xff80000034ae7808 */ /* 0x000fc40007000000 */
[----:B------:R-:W-:Y:S02]  /*ce80*/  FMNMX.FTZ R0, R149, R0, !PT ;  /* 0x0000000095007209 */ /* 0x000fe40007810000 */
[----:B------:R-:W-:Y:S02]  /*ce90*/  ISETP.GE.AND P6, PT, R3, R207, PT ;  /* 0x000000cf0300720c */ /* 0x000fe40003fc6270 */
[C---:B------:R-:W-:Y:S02]  /*cea0*/  ISETP.LT.OR P1, PT, R6.reuse, R206, P1 ;  /* 0x000000ce0600720c */ /* 0x040fe40000f21670 */
[----:B------:R-:W-:Y:S02]  /*ceb0*/  ISETP.LT.OR P5, PT, R6, R205, P5 ;  /* 0x000000cd0600720c */ /* 0x000fe40002fa1670 */
[----:B------:R-:W-:Y:S02]  /*cec0*/  FSEL R222, R54, -INF , !P2 ;  /* 0xff80000036de7808 */ /* 0x000fe40005000000 */
[----:B------:R-:W-:Y:S01]  /*ced0*/  FMNMX.FTZ R6, R151, R0, !PT ;  /* 0x0000000097067209 */ /* 0x000fe20007810000 */
[----:B------:R-:W-:Y:S01]  /*cee0*/  VIADD R0, R12, 0x30 ;  /* 0x000000300c007836 */ /* 0x000fe20000000000 */
[----:B------:R-:W-:-:S02]  /*cef0*/  ISETP.GE.AND P2, PT, R3, R209, PT ;  /* 0x000000d10300720c */ /* 0x000fc40003f46270 */
[----:B------:R-:W-:Y:S02]  /*cf00*/  ISETP.LT.OR P6, PT, R3, R204, P6 ;  /* 0x000000cc0300720c */ /* 0x000fe400037c1670 */
[----:B------:R-:W-:Y:S01]  /*cf10*/  FMNMX.FTZ R10, R165, R6, !PT ;  /* 0x00000006a50a7209 */ /* 0x000fe20007810000 */
[----:B------:R-:W-:Y:S01]  /*cf20*/  VIADD R6, R12, 0x31 ;  /* 0x000000310c067836 */ /* 0x000fe20000000000 */
[----:B------:R-:W-:Y:S02]  /*cf30*/  ISETP.LT.OR P2, PT, R3, R203, P2 ;  /* 0x000000cb0300720c */ /* 0x000fe40001741670 */
[----:B------:R-:W-:Y:S02]  /*cf40*/  FSEL R213, R56, -INF , !P6 ;  /* 0xff80000038d57808 */ /* 0x000fe40007000000 */
[----:B------:R-:W-:Y:S02]  /*cf50*/  ISETP.GE.AND P6, PT, R2, R207, PT ;  /* 0x000000cf0200720c */ /* 0x000fe40003fc6270 */
[----:B------:R-:W-:-:S02]  /*cf60*/  FMNMX.FTZ R10, R166, R10, !PT ;  /* 0x0000000aa60a7209 */ /* 0x000fc40007810000 */
[----:B------:R-:W-:Y:S02]  /*cf70*/  FSEL R225, R58, -INF , !P2 ;  /* 0xff8000003ae17808 */ /* 0x000fe40005000000 */
[C---:B------:R-:W-:Y:S02]  /*cf80*/  ISETP.GE.AND P2, PT, R2.reuse, R209, PT ;  /* 0x000000d10200720c */ /* 0x040fe40003f46270 */
[----:B------:R-:W-:Y:S02]  /*cf90*/  ISETP.LT.OR P6, PT, R2, R204, P6 ;  /* 0x000000cc0200720c */ /* 0x000fe400037c1670 */
[----:B------:R-:W-:Y:S02]  /*cfa0*/  FMNMX.FTZ R9, R233, R34, !PT ;  /* 0x00000022e9097209 */ /* 0x000fe40007810000 */
[----:B------:R-:W-:Y:S02]  /*cfb0*/  FMNMX.FTZ R10, R174, R10, !PT ;  /* 0x0000000aae0a7209 */ /* 0x000fe40007810000 */
[----:B------:R-:W-:-:S02]  /*cfc0*/  ISETP.LT.OR P2, PT, R2, R203, P2 ;  /* 0x000000cb0200720c */ /* 0x000fc40001741670 */
[----:B------:R-:W-:Y:S02]  /*cfd0*/  FSEL R211, R57, -INF , !P6 ;  /* 0xff80000039d37808 */ /* 0x000fe40007000000 */
[----:B------:R-:W-:Y:S02]  /*cfe0*/  ISETP.GE.AND P6, PT, R0, R207, PT ;  /* 0x000000cf0000720c */ /* 0x000fe40003fc6270 */
[----:B------:R-:W-:Y:S02]  /*cff0*/  FMNMX.FTZ R9, R39, R9, !PT ;  /* 0x0000000927097209 */ /* 0x000fe40007810000 */
[----:B------:R-:W-:Y:S02]  /*d000*/  FMNMX.FTZ R10, R175, R10, !PT ;  /* 0x0000000aaf0a7209 */ /* 0x000fe40007810000 */
[----:B------:R-:W-:Y:S02]  /*d010*/  FSEL R224, R59, -INF , !P2 ;  /* 0xff8000003be07808 */ /* 0x000fe40005000000 */
[----:B------:R-:W-:-:S02]  /*d020*/  ISETP.GE.AND P2, PT, R6, R207, PT ;  /* 0x000000cf0600720c */ /* 0x000fc40003f46270 */
[----:B------:R-:W-:Y:S02]  /*d030*/  ISETP.LT.OR P6, PT, R0, R204, P6 ;  /* 0x000000cc0000720c */ /* 0x000fe400037c1670 */
[----:B------:R-:W-:Y:S02]  /*d040*/  FMNMX.FTZ R9, R29, R9, !PT ;  /* 0x000000091d097209 */ /* 0x000fe40007810000 */
[----:B------:R-:W-:Y:S02]  /*d050*/  FMNMX.FTZ R10, R213, R10, !PT ;  /* 0x0000000ad50a7209 */ /* 0x000fe40007810000 */
[----:B------:R-:W-:Y:S02]  /*d060*/  ISETP.LT.OR P2, PT, R6, R204, P2 ;  /* 0x000000cc0600720c */ /* 0x000fe40001741670 */
[----:B------:R-:W-:Y:S02]  /*d070*/  FSEL R226, R144, -INF , !P6 ;  /* 0xff80000090e27808 */ /* 0x000fe40007000000 */
[----:B------:R-:W-:-:S02]  /*d080*/  ISETP.GE.AND P6, PT, R7, R207, PT ;  /* 0x000000cf0700720c */ /* 0x000fc40003fc6270 */
[----:B------:R-:W-:Y:S02]  /*d090*/  FMNMX.FTZ R9, R28, R9, !PT ;  /* 0x000000091c097209 */ /* 0x000fe40007810000 */
[----:B------:R-:W-:Y:S02]  /*d0a0*/  FMNMX.FTZ R10, R211, R10, !PT ;  /* 0x0000000ad30a7209 */ /* 0x000fe40007810000 */
[----:B------:R-:W-:Y:S02]  /*d0b0*/  FSEL R228, R145, -INF , !P2 ;  /* 0xff80000091e47808 */ /* 0x000fe40005000000 */
[----:B------:R-:W-:Y:S02]  /*d0c0*/  ISETP.GE.AND P2, PT, R8, R207, PT ;  /* 0x000000cf0800720c */ /* 0x000fe40003f46270 */
[----:B------:R-:W-:Y:S02]  /*d0d0*/  ISETP.LT.OR P6, PT, R7, R204, P6 ;  /* 0x000000cc0700720c */ /* 0x000fe400037c1670 */
[----:B------:R-:W-:-:S02]  /*d0e0*/  FMNMX.FTZ R9, R167, R9, !PT ;  /* 0x00000009a7097209 */ /* 0x000fc40007810000 */
[----:B------:R-:W-:Y:S02]  /*d0f0*/  FMNMX.FTZ R10, R226, R10, !PT ;  /* 0x0000000ae20a7209 */ /* 0x000fe40007810000 */
[----:B------:R-:W-:Y:S02]  /*d100*/  ISETP.LT.OR P2, PT, R8, R204, P2 ;  /* 0x000000cc0800720c */ /* 0x000fe40001741670 */
[----:B------:R-:W-:Y:S02]  /*d110*/  FSEL R229, R72, -INF , !P6 ;  /* 0xff80000048e57808 */ /* 0x000fe40007000000 */
[----:B------:R-:W-:Y:S02]  /*d120*/  FMNMX.FTZ R9, R168, R9, !PT ;  /* 0x00000009a8097209 */ /* 0x000fe40007810000 */
[----:B------:R-:W-:Y:S02]  /*d130*/  FMNMX.FTZ R10, R228, R10, !PT ;  /* 0x0000000ae40a7209 */ /* 0x000fe40007810000 */
[----:B------:R-:W-:-:S02]  /*d140*/  FSEL R235, R73, -INF , !P2 ;  /* 0xff80000049eb7808 */ /* 0x000fc40005000000 */
[----:B------:R-:W-:Y:S02]  /*d150*/  FMNMX.FTZ R18, R169, R9, !PT ;  /* 0x00000009a9127209 */ /* 0x000fe40007810000 */
[----:B------:R-:W-:Y:S01]  /*d160*/  FMNMX.FTZ R19, R229, R10, !PT ;  /* 0x0000000ae5137209 */ /* 0x000fe20007810000 */
[----:B------:R-:W-:Y:S06]  /*d170*/  @!P0 BRA `(.L_x_1980) ;  /* 0x0000000000748947 */ /* 0x000fec0003800000 */
[----:B------:R-:W2:Y:S04]  /*d180*/  LDL.64 R238, [R1+0x50] ;  /* 0x0000500001ee7983 */ /* 0x000ea80000100a00 */
[----:B------:R-:W3:Y:S01]  /*d190*/  LDL.64 R236, [R1+0x48] ;  /* 0x0000480001ec7983 */ /* 0x000ee20000100a00 */
[----:B------:R-:W-:Y:S01]  /*d1a0*/  VIADD R9, R248, 0xfffffffc ;  /* 0xfffffffcf8097836 */ /* 0x000fe20000000000 */
[----:B------:R-:W-:-:S04]  /*d1b0*/  ULDC.64 UR6, c[0x0][0x218] ;  /* 0x0000860000067ab9 */ /* 0x000fc80000000a00 */
[----:B------:R-:W-:-:S05]  /*d1c0*/  SHF.R.S32.HI R10, RZ, 0x1f, R9 ;  /* 0x0000001fff0a7819 */ /* 0x000fca0000011409 */
[-C--:B------:R-:W-:Y:S02]  /*d1d0*/  IMAD R12, R10, R242.reuse, RZ ;  /* 0x000000f20a0c7224 */ /* 0x080fe400078e02ff */
[----:B------:R-:W-:-:S04]  /*d1e0*/  IMAD.WIDE.U32 R10, R9, R242, RZ ;  /* 0x000000f2090a7225 */ /* 0x000fc800078e00ff */
[----:B------:R-:W-:-:S04]  /*d1f0*/  IMAD R9, R9, R243, R12 ;  /* 0x000000f309097224 */ /* 0x000fc800078e020c */
[----:B------:R-:W-:Y:S02]  /*d200*/  IMAD.IADD R9, R11, 0x1, R9 ;  /* 0x000000010b097824 */ /* 0x000fe400078e0209 */
[----:B------:R-:W-:Y:S01]  /*d210*/  IMAD.SHL.U32 R11, R242, 0x20, RZ ;  /* 0x00000020f20b7824 */ /* 0x000fe200078e00ff */
[----:B--2---:R-:W-:-:S04]  /*d220*/  LEA R13, P0, R10, R238, 0x6 ;  /* 0x000000ee0a0d7211 */ /* 0x004fc800078030ff */
[C---:B------:R-:W-:Y:S02]  /*d230*/  LEA R14, P2, R13.reuse, UR6, 0x1 ;  /* 0x000000060d0e7c11 */ /* 0x040fe4000f8408ff */
        /* <DEDUP_REMOVED lines=17> */
.L_x_1980:
[----:B-1----:R-:W2:Y:S01]  /*d350*/  LDL R13, [R1+0x30] ;  /* 0x00003000010d7983 */ /* 0x002ea20000100800 */
[----:B------:R-:W-:Y:S01]  /*d360*/  FMNMX.FTZ R10, R170, R18, !PT ;  /* 0x00000012aa0a7209 */ /* 0x000fe20007810000 */
[----:B------:R-:W-:Y:S01]  /*d370*/  VIADD R14, R250, 0x4 ;  /* 0x00000004fa0e7836 */ /* 0x000fe20000000000 */
[----:B------:R-:W-:Y:S01]  /*d380*/  ISETP.GE.AND P0, PT, R0, R209, PT ;  /* 0x000000d10000720c */ /* 0x000fe20003f06270 */
[----:B------:R-:W-:Y:S01]  /*d390*/  IMAD.SHL.U32 R35, R212, 0x2, RZ ;  /* 0x00000002d4237824 */ /* 0x000fe200078e00ff */
[----:B------:R-:W-:Y:S01]  /*d3a0*/  FMNMX.FTZ R10, R222, R10, !PT ;  /* 0x0000000ade0a7209 */ /* 0x000fe20007810000 */
[----:B------:R-:W-:Y:S01]  /*d3b0*/  IMAD.WIDE.U32 R14, R14, -0x326172a9, RZ ;  /* 0xcd9e8d570e0e7825 */ /* 0x000fe200078e00ff */
[----:B------:R-:W-:Y:S01]  /*d3c0*/  ISETP.LT.OR P0, PT, R0, R203, P0 ;  /* 0x000000cb0000720c */ /* 0x000fe20000701670 */
[----:B------:R-:W-:Y:S01]  /*d3d0*/  LDSM.16.MT88.4 R48, [R192+0x6000] ;  /* 0x00600000c030783b */ /* 0x000fe20000004200 */
[----:B------:R-:W-:Y:S01]  /*d3e0*/  FMNMX.FTZ R10, R223, R10, !PT ;  /* 0x0000000adf0a7209 */ /* 0x000fe20007810000 */
[----:B------:R-:W-:Y:S01]  /*d3f0*/  IMAD.WIDE.U32 R46, R250, -0x326172a9, RZ ;  /* 0xcd9e8d57fa2e7825 */ /* 0x000fe200078e00ff */
[----:B------:R-:W-:Y:S01]  /*d400*/  FMNMX.FTZ R9, R235, R19, !PT ;  /* 0x00000013eb097209 */ /* 0x000fe20007810000 */
[----:B------:R-:W-:Y:S01]  /*d410*/  LDSM.16.MT88.4 R52, [R190+0x6000] ;  /* 0x00600000be34783b */ /* 0x000fe20000004200 */
[----:B------:R-:W-:-:S02]  /*d420*/  ISETP.GE.AND P6, PT, R6, R209, PT ;  /* 0x000000d10600720c */ /* 0x000fc40003fc6270 */
[----:B------:R-:W-:Y:S01]  /*d430*/  FMNMX.FTZ R10, R225, R10, !PT ;  /* 0x0000000ae10a7209 */ /* 0x000fe20007810000 */
[----:B------:R-:W1:Y:S01]  /*d440*/  SHFL.BFLY PT, R11, R9, 0x2, 0x1f ;  /* 0x0c401f00090b7f89 */ /* 0x000e6200000e0000 */
[----:B------:R-:W-:Y:S02]  /*d450*/  FSEL R227, R146, -INF , !P0 ;  /* 0xff80000092e37808 */ /* 0x000fe40004000000 */
[-C--:B------:R-:W-:Y:S01]  /*d460*/  ISETP.GE.AND P2, PT, R7, R209.reuse, PT ;  /* 0x000000d10700720c */ /* 0x080fe20003f46270 */
[----:B------:R-:W-:Y:S01]  /*d470*/  LDSM.16.MT88.4 R56, [R191+0x6000] ;  /* 0x00600000bf38783b */ /* 0x000fe20000004200 */
[----:B------:R-:W-:Y:S02]  /*d480*/  ISETP.GE.AND P0, PT, R8, R209, PT ;  /* 0x000000d10800720c */ /* 0x000fe40003f06270 */
[----:B------:R-:W-:Y:S02]  /*d490*/  ISETP.LT.OR P6, PT, R6, R203, P6 ;  /* 0x000000cb0600720c */ /* 0x000fe400037c1670 */
[----:B------:R-:W-:-:S02]  /*d4a0*/  FMNMX.FTZ R10, R224, R10, !PT ;  /* 0x0000000ae00a7209 */ /* 0x000fc40007810000 */
[-C--:B------:R-:W-:Y:S02]  /*d4b0*/  ISETP.LT.OR P2, PT, R7, R203.reuse, P2 ;  /* 0x000000cb0700720c */ /* 0x080fe40001741670 */
[----:B------:R-:W-:Y:S02]  /*d4c0*/  ISETP.LT.OR P0, PT, R8, R203, P0 ;  /* 0x000000cb0800720c */ /* 0x000fe40000701670 */
[----:B------:R-:W-:Y:S02]  /*d4d0*/  FSEL R230, R147, -INF , !P6 ;  /* 0xff80000093e67808 */ /* 0x000fe40007000000 */
[----:B------:R-:W-:Y:S02]  /*d4e0*/  FMNMX.FTZ R10, R227, R10, !PT ;  /* 0x0000000ae30a7209 */ /* 0x000fe40007810000 */
[----:B------:R-:W-:Y:S02]  /*d4f0*/  FSEL R231, R74, -INF , !P2 ;  /* 0xff8000004ae77808 */ /* 0x000fe40005000000 */
        /* <DEDUP_REMOVED lines=9> */
[C---:B------:R-:W-:Y:S02]  /*d590*/  ISETP.GE.AND P4, PT, R4.reuse, R210, PT ;  /* 0x000000d20400720c */ /* 0x040fe40003f86270 */
[C---:B------:R-:W-:Y:S01]  /*d5a0*/  ISETP.GE.AND P6, PT, R4.reuse, R208, PT ;  /* 0x000000d00400720c */ /* 0x040fe20003fc6270 */
[----:B------:R-:W3:Y:S01]  /*d5b0*/  SHFL.BFLY PT, R12, R5, 0x2, 0x1f ;  /* 0x0c401f00050c7f89 */ /* 0x000ee200000e0000 */
[C---:B------:R-:W-:Y:S02]  /*d5c0*/  ISETP.LT.OR P4, PT, R4.reuse, R206, P4 ;  /* 0x000000ce0400720c */ /* 0x040fe40002781670 */
[----:B------:R-:W-:-:S02]  /*d5d0*/  ISETP.LT.OR P6, PT, R4, R205, P6 ;  /* 0x000000cd0400720c */ /* 0x000fc400037c1670 */
[----:B-1----:R-:W-:Y:S02]  /*d5e0*/  FMNMX.FTZ R4, R9, R11, !PT ;  /* 0x0000000b09047209 */ /* 0x002fe40007810000 */
[----:B------:R-:W-:Y:S02]  /*d5f0*/  LOP3.LUT R9, R15, R249, RZ, 0x3c, !PT ;  /* 0x000000f90f097212 */ /* 0x000fe400078e3cff */
[----:B------:R-:W-:Y:S02]  /*d600*/  FSEL R66, R66, -INF , !P3 ;  /* 0xff80000042427808 */ /* 0x000fe40005800000 */
[----:B------:R-:W-:Y:S01]  /*d610*/  FSEL R44, R65, -INF , !P1 ;  /* 0xff800000412c7808 */ /* 0x000fe20004800000 */
[----:B------:R-:W-:Y:S01]  /*d620*/  IMAD.WIDE.U32 R24, R9, -0x2daee0ad, RZ ;  /* 0xd2511f5309187825 */ /* 0x000fe200078e00ff */
[C---:B------:R-:W-:Y:S01]  /*d630*/  ISETP.GE.AND P3, PT, R3.reuse, R210, PT ;  /* 0x000000d20300720c */ /* 0x040fe20003f66270 */
[----:B------:R-:W1:Y:S01]  /*d640*/  SHFL.BFLY PT, R9, R4, 0x1, 0x1f ;  /* 0x0c201f0004097f89 */ /* 0x000e6200000e0000 */
[----:B------:R-:W-:-:S02]  /*d650*/  ISETP.GE.AND P1, PT, R3, R208, PT ;  /* 0x000000d00300720c */ /* 0x000fc40003f26270 */
[----:B------:R-:W-:Y:S02]  /*d660*/  FSEL R67, R67, -INF , !P5 ;  /* 0xff80000043437808 */ /* 0x000fe40006800000 */
[----:B------:R-:W-:Y:S02]  /*d670*/  FSEL R45, R60, -INF , !P2 ;  /* 0xff8000003c2d7808 */ /* 0x000fe40005000000 */
[C---:B------:R-:W-:Y:S02]  /*d680*/  ISETP.GE.AND P5, PT, R2.reuse, R210, PT ;  /* 0x000000d20200720c */ /* 0x040fe40003fa6270 */
[----:B------:R-:W-:Y:S02]  /*d690*/  ISETP.GE.AND P2, PT, R2, R208, PT ;  /* 0x000000d00200720c */ /* 0x000fe40003f46270 */
[C---:B------:R-:W-:Y:S02]  /*d6a0*/  ISETP.LT.OR P3, PT, R3.reuse, R206, P3 ;  /* 0x000000ce0300720c */ /* 0x040fe40001f61670 */
[----:B------:R-:W-:-:S02]  /*d6b0*/  ISETP.LT.OR P1, PT, R3, R205, P1 ;  /* 0x000000cd0300720c */ /* 0x000fc40000f21670 */
[----:B------:R-:W-:Y:S02]  /*d6c0*/  FSEL R146, R62, -INF , !P0 ;  /* 0xff8000003e927808 */ /* 0x000fe40004000000 */
[----:B------:R-:W-:Y:S02]  /*d6d0*/  FSEL R64, R61, -INF , !P4 ;  /* 0xff8000003d407808 */ /* 0x000fe40006000000 */
[C---:B------:R-:W-:Y:S02]  /*d6e0*/  ISETP.LT.OR P5, PT, R2.reuse, R206, P5 ;  /* 0x000000ce0200720c */ /* 0x040fe40002fa1670 */
[----:B------:R-:W-:Y:S02]  /*d6f0*/  ISETP.LT.OR P2, PT, R2, R205, P2 ;  /* 0x000000cd0200720c */ /* 0x000fe40001741670 */
[C---:B------:R-:W-:Y:S02]  /*d700*/  ISETP.GE.AND P0, PT, R0.reuse, R210, PT ;  /* 0x000000d20000720c */ /* 0x040fe40003f06270 */
[----:B------:R-:W-:-:S02]  /*d710*/  ISETP.GE.AND P4, PT, R0, R208, PT ;  /* 0x000000d00000720c */ /* 0x000fc40003f86270 */
[C---:B------:R-:W-:Y:S02]  /*d720*/  ISETP.LT.OR P0, PT, R0.reuse, R206, P0 ;  /* 0x000000ce0000720c */ /* 0x040fe40000701670 */
[----:B------:R-:W-:Y:S02]  /*d730*/  ISETP.LT.OR P4, PT, R0, R205, P4 ;  /* 0x000000cd0000720c */ /* 0x000fe40002781670 */
[----:B---3--:R-:W-:Y:S02]  /*d740*/  FMNMX.FTZ R0, R5, R12, !PT ;  /* 0x0000000c05007209 */ /* 0x008fe40007810000 */
[----:B------:R-:W-:Y:S02]  /*d750*/  FSEL R147, R63, -INF , !P6 ;  /* 0xff8000003f937808 */ /* 0x000fe40007000000 */
[----:B------:R-:W-:Y:S01]  /*d760*/  ISETP.GE.AND P6, PT, R6, R210, PT ;  /* 0x000000d20600720c */ /* 0x000fe20003fc6270 */
[----:B------:R-:W3:Y:S01]  /*d770*/  SHFL.BFLY PT, R12, R0, 0x1, 0x1f ;  /* 0x0c201f00000c7f89 */ /* 0x000ee200000e0000 */
[----:B-1----:R-:W-:-:S02]  /*d780*/  FMNMX.FTZ R71, R4, R9, !PT ;  /* 0x0000000904477209 */ /* 0x002fc40007810000 */
[----:B------:R-:W-:Y:S02]  /*d790*/  ISETP.LT.OR P6, PT, R6, R206, P6 ;  /* 0x000000ce0600720c */ /* 0x000fe400037c1670 */
[----:B------:R-:W-:Y:S02]  /*d7a0*/  FSEL R220, R78, -INF , !P1 ;  /* 0xff8000004edc7808 */ /* 0x000fe40004800000 */
[----:B------:R-:W-:Y:S02]  /*d7b0*/  FSETP.NEU.FTZ.AND P1, PT, R71, -INF , PT ;  /* 0xff8000004700780b */ /* 0x000fe40003f3d000 */
[----:B------:R-:W-:Y:S02]  /*d7c0*/  FSEL R145, R160, -INF , !P0 ;  /* 0xff800000a0917808 */ /* 0x000fe40004000000 */
[----:B------:R-:W-:Y:S02]  /*d7d0*/  FSEL R65, R77, -INF , !P5 ;  /* 0xff8000004d417808 */ /* 0x000fe40006800000 */
[----:B------:R-:W-:-:S02]  /*d7e0*/  FSEL R221, R79, -INF , !P2 ;  /* 0xff8000004fdd7808 */ /* 0x000fc40005000000 */
[C---:B------:R-:W-:Y:S02]  /*d7f0*/  ISETP.GE.AND P5, PT, R7.reuse, R210, PT ;  /* 0x000000d20700720c */ /* 0x040fe40003fa6270 */
[C---:B------:R-:W-:Y:S02]  /*d800*/  ISETP.GE.AND P2, PT, R7.reuse, R208, PT ;  /* 0x000000d00700720c */ /* 0x040fe40003f46270 */
[C---:B------:R-:W-:Y:S02]  /*d810*/  ISETP.LT.OR P5, PT, R7.reuse, R206, P5 ;  /* 0x000000ce0700720c */ /* 0x040fe40002fa1670 */
[----:B------:R-:W-:Y:S02]  /*d820*/  ISETP.LT.OR P2, PT, R7, R205, P2 ;  /* 0x000000cd0700720c */ /* 0x000fe40001741670 */
[----:B------:R-:W-:Y:S02]  /*d830*/  PRMT R237, R241, 0x7054, R241 ;  /* 0x00007054f1ed7816 */ /* 0x000fe400000000f1 */
[----:B---3--:R-:W-:-:S02]  /*d840*/  FMNMX.FTZ R70, R0, R12, !PT ;  /* 0x0000000c00467209 */ /* 0x008fc40007810000 */
[----:B------:R-:W-:Y:S01]  /*d850*/  FSEL R144, R161, -INF , !P6 ;  /* 0xff800000a1907808 */ /* 0x000fe20007000000 */
[----:B------:R-:W-:Y:S01]  /*d860*/  IMAD.MOV.U32 R161, RZ, RZ, R247 ;  /* 0x000000ffffa17224 */ /* 0x000fe200078e00f7 */
[----:B------:R-:W-:Y:S02]  /*d870*/  FSETP.NEU.FTZ.AND P0, PT, R70, -INF , PT ;  /* 0xff8000004600780b */ /* 0x000fe40003f1d000 */
[----:B------:R-:W-:Y:S02]  /*d880*/  FSEL R156, R156, -INF , !P5 ;  /* 0xff8000009c9c7808 */ /* 0x000fe40006800000 */
[----:B------:R-:W-:Y:S02]  /*d890*/  FSEL R16, R70, RZ, P0 ;  /* 0x000000ff46107208 */ /* 0x000fe40000000000 */
[----:B------:R-:W-:Y:S02]  /*d8a0*/  FSEL R162, R162, -INF , !P4 ;  /* 0xff800000a2a27808 */ /* 0x000fe40006000000 */
[----:B------:R-:W-:Y:S01]  /*d8b0*/  FSEL R158, R158, -INF , !P2 ;  /* 0xff8000009e9e7808 */ /* 0x000fe20005000000 */
[----:B--2---:R-:W-:Y:S01]  /*d8c0*/  IMAD.WIDE.U32 R42, R13, -0x2daee0ad, RZ ;  /* 0xd2511f530d2a7825 */ /* 0x004fe200078e00ff */
[----:B------:R-:W-:-:S04]  /*d8d0*/  FSEL R13, R71, RZ, P1 ;  /* 0x000000ff470d7208 */ /* 0x000fc80000800000 */
[----:B------:R-:W-:Y:S02]  /*d8e0*/  LOP3.LUT R3, R43, UR27, R35, 0x96, !PT ;  /* 0x0000001b2b037c12 */ /* 0x000fe4000f8e9623 */
[----:B------:R-:W-:Y:S02]  /*d8f0*/  LOP3.LUT R2, R25, UR19, R42, 0x96, !PT ;  /* 0x0000001319027c12 */ /* 0x000fe4000f8e962a */
[----:B------:R-:W-:Y:S01]  /*d900*/  FSEL R25, R76, -INF , !P3 ;  /* 0xff8000004c197808 */ /* 0x000fe20005800000 */
[----:B------:R-:W-:Y:S01]  /*d910*/  IMAD.WIDE.U32 R10, R3, -0x326172a9, RZ ;  /* 0xcd9e8d57030a7825 */ /* 0x000fe200078e00ff */
[----:B------:R-:W-:-:S03]  /*d920*/  ISETP.GE.AND P3, PT, R6, R208, PT ;  /* 0x000000d00600720c */ /* 0x000fc60003f66270 */
[----:B------:R-:W-:Y:S01]  /*d930*/  IMAD.WIDE.U32 R40, R2, -0x326172a9, RZ ;  /* 0xcd9e8d5702287825 */ /* 0x000fe200078e00ff */
[----:B------:R-:W-:Y:S02]  /*d940*/  LOP3.LUT R2, R11, UR20, R14, 0x96, !PT ;  /* 0x000000140b027c12 */ /* 0x000fe4000f8e960e */
[----:B------:R-:W-:Y:S02]  /*d950*/  ISETP.LT.OR P3, PT, R6, R205, P3 ;  /* 0x000000cd0600720c */ /* 0x000fe40001f61670 */
[----:B------:R-:W-:Y:S01]  /*d960*/  LOP3.LUT R5, R41, UR18, R10, 0x96, !PT ;  /* 0x0000001229057c12 */ /* 0x000fe2000f8e960a */
[----:B------:R-:W-:Y:S01]  /*d970*/  IMAD.WIDE.U32 R2, R2, -0x2daee0ad, RZ ;  /* 0xd2511f5302027825 */ /* 0x000fe200078e00ff */
[----:B------:R-:W-:-:S03]  /*d980*/  FSEL R163, R163, -INF , !P3 ;  /* 0xff800000a3a37808 */ /* 0x000fc60005800000 */
[----:B------:R-:W-:Y:S01]  /*d990*/  IMAD.WIDE.U32 R4, R5, -0x2daee0ad, RZ ;  /* 0xd2511f5305047825 */ /* 0x000fe200078e00ff */
[----:B------:R-:W-:-:S03]  /*d9a0*/  LOP3.LUT R6, R3, UR17, R24, 0x96, !PT ;  /* 0x0000001103067c12 */ /* 0x000fc6000f8e9618 */
[----:B------:R-:W-:Y:S01]  /*d9b0*/  FMUL.FTZ R3, R71, UR10 ;  /* 0x0000000a47037c20 */ /* 0x000fe20008410000 */
[----:B------:R-:W-:-:S04]  /*d9c0*/  LOP3.LUT R5, R5, UR15, R2, 0x96, !PT ;  /* 0x0000000f05057c12 */ /* 0x000fc8000f8e9602 */
[----:B------:R-:W-:Y:S01]  /*d9d0*/  FSEL R14, R3, RZ, P1 ;  /* 0x000000ff030e7208 */ /* 0x000fe20000800000 */
[----:B------:R-:W-:Y:S01]  /*d9e0*/  IMAD.WIDE.U32 R2, R6, -0x326172a9, RZ ;  /* 0xcd9e8d5706027825 */ /* 0x000fe200078e00ff */
[----:B------:R-:W-:-:S03]  /*d9f0*/  ISETP.GE.AND P1, PT, R8, R210, PT ;  /* 0x000000d20800720c */ /* 0x000fc60003f26270 */
[----:B------:R-:W-:Y:S01]  /*da00*/  IMAD.WIDE.U32 R22, R5, -0x326172a9, RZ ;  /* 0xcd9e8d5705167825 */ /* 0x000fe200078e00ff */
[----:B------:R-:W-:-:S03]  /*da10*/  LOP3.LUT R3, R3, UR16, R40, 0x96, !PT ;  /* 0x0000001003037c12 */ /* 0x000fc6000f8e9628 */
[--C-:B------:R-:W-:Y:S01]  /*da20*/  FFMA.FTZ R5, R32, UR10, -R14.reuse ;  /* 0x0000000a20057c23 */ /* 0x100fe2000801080e */
[----:B------:R-:W-:Y:S01]  /*da30*/  FFMA.FTZ R0, R20, UR10, -R14 ;  /* 0x0000000a14007c23 */ /* 0x000fe2000801080e */
[----:B------:R-:W-:Y:S02]  /*da40*/  ISETP.LT.OR P1, PT, R8, R206, P1 ;  /* 0x000000ce0800720c */ /* 0x000fe40000f21670 */
[----:B------:R-:W-:Y:S01]  /*da50*/  LOP3.LUT R6, R23, UR14, R2, 0x96, !PT ;  /* 0x0000000e17067c12 */ /* 0x000fe2000f8e9602 */
[----:B------:R-:W-:Y:S01]  /*da60*/  IMAD.WIDE.U32 R2, R3, -0x2daee0ad, RZ ;  /* 0xd2511f5303027825 */ /* 0x000fe200078e00ff */
[----:B------:R1:W2:Y:S01]  /*da70*/  MUFU.EX2 R17, R5 ;  /* 0x0000000500117308 */ /* 0x0002a20000000800 */
[----:B------:R-:W-:Y:S02]  /*da80*/  FSEL R157, R157, -INF , !P1 ;  /* 0xff8000009d9d7808 */ /* 0x000fe40004800000 */
[----:B------:R-:W-:Y:S01]  /*da90*/  IMAD.WIDE.U32 R26, R6, -0x2daee0ad, RZ ;  /* 0xd2511f53061a7825 */ /* 0x000fe200078e00ff */
[----:B------:R-:W-:-:S04]  /*daa0*/  LOP3.LUT R6, R3, UR13, R4, 0x96, !PT ;  /* 0x0000000d03067c12 */ /* 0x000fc8000f8e9604 */
[----:B------:R-:W-:Y:S01]  /*dab0*/  LOP3.LUT R2, R27, UR5, R2, 0x96, !PT ;  /* 0x000000051b027c12 */ /* 0x000fe2000f8e9602 */
[----:B------:R3:W-:Y:S01]  /*dac0*/  MUFU.EX2 R63, R0 ;  /* 0x00000000003f7308 */ /* 0x0007e20000000800 */
[----:B------:R-:W-:-:S04]  /*dad0*/  IMAD.WIDE.U32 R18, R6, -0x326172a9, RZ ;  /* 0xcd9e8d5706127825 */ /* 0x000fc800078e00ff */
[----:B------:R-:W-:Y:S01]  /*dae0*/  IMAD.WIDE.U32 R2, R2, -0x326172a9, RZ ;  /* 0xcd9e8d5702027825 */ /* 0x000fe200078e00ff */
[----:B------:R-:W-:-:S03]  /*daf0*/  LOP3.LUT R22, R19, UR12, R22, 0x96, !PT ;  /* 0x0000000c13167c12 */ /* 0x000fc6000f8e9616 */
[----:B-1----:R-:W-:Y:S01]  /*db00*/  FMUL.FTZ R5, R70, UR10 ;  /* 0x0000000a46057c20 */ /* 0x002fe20008410000 */
[----:B------:R-:W-:Y:S02]  /*db10*/  LOP3.LUT R6, R2, 0xff, RZ, 0xc0, !PT ;  /* 0x000000ff02067812 */ /* 0x000fe400078ec0ff */
[----:B------:R-:W-:Y:S02]  /*db20*/  SHF.R.U32.HI R12, RZ, 0x18, R2 ;  /* 0x00000018ff0c7819 */ /* 0x000fe40000011602 */
[----:B------:R-:W-:Y:S02]  /*db30*/  FSEL R15, R5, RZ, P0 ;  /* 0x000000ff050f7208 */ /* 0x000fe40000000000 */
[----:B------:R-:W-:Y:S01]  /*db40*/  ISETP.GE.AND P0, PT, R8, R208, PT ;  /* 0x000000d00800720c */ /* 0x000fe20003f06270 */
[----:B---3--:R-:W-:Y:S02]  /*db50*/  FFMA.FTZ R0, R21, UR10, -R14 ;  /* 0x0000000a15007c23 */ /* 0x008fe4000801080e */
[--C-:B------:R-:W-:Y:S01]  /*db60*/  FFMA.FTZ R4, R29, UR10, -R15.reuse ;  /* 0x0000000a1d047c23 */ /* 0x100fe2000801080f */
[----:B------:R-:W-:Y:S01]  /*db70*/  FFMA.FTZ R5, R28, UR10, -R15 ;  /* 0x0000000a1c057c23 */ /* 0x000fe2000801080f */
[----:B------:R1:W-:Y:S01]  /*db80*/  MUFU.EX2 R239, R0 ;  /* 0x0000000000ef7308 */ /* 0x0003e20000000800 */
[----:B------:R-:W-:Y:S01]  /*db90*/  ISETP.LT.OR P0, PT, R8, R205, P0 ;  /* 0x000000cd0800720c */ /* 0x000fe20000701670 */
[----:B------:R-:W3:Y:S03]  /*dba0*/  LDSM.16.MT88.4 R28, [R189+0x6000] ;  /* 0x00600000bd1c783b */ /* 0x000ee60000004200 */
[----:B------:R-:W-:-:S03]  /*dbb0*/  FSEL R159, R159, -INF , !P0 ;  /* 0xff8000009f9f7808 */ /* 0x000fc60004000000 */
[----:B------:R4:W-:Y:S08]  /*dbc0*/  MUFU.EX2 R61, R4 ;  /* 0x00000004003d7308 */ /* 0x0009f00000000800 */
[----:B------:R5:W3:Y:S01]  /*dbd0*/  MUFU.EX2 R238, R5 ;  /* 0x0000000500ee7308 */ /* 0x000ae20000000800 */
[----:B-1----:R-:W-:-:S04]  /*dbe0*/  LOP3.LUT R0, R2, 0xffff, RZ, 0xc0, !PT ;  /* 0x0000ffff02007812 */ /* 0x002fc800078ec0ff */
[----:B----4-:R-:W-:Y:S02]  /*dbf0*/  SHF.R.U32.HI R4, RZ, 0x8, R0 ;  /* 0x00000008ff047819 */ /* 0x010fe40000011600 */
[----:B------:R-:W-:Y:S02]  /*dc00*/  LOP3.LUT R0, R3, UR21, R18, 0x96, !PT ;  /* 0x0000001503007c12 */ /* 0x000fe4000f8e9612 */
[----:B------:R-:W-:Y:S02]  /*dc10*/  SHF.R.U32.HI R3, RZ, 0x10, R2 ;  /* 0x00000010ff037819 */ /* 0x000fe40000011602 */
[----:B------:R-:W-:Y:S01]  /*dc20*/  PRMT R9, R6, 0x5410, R4 ;  /* 0x0000541006097816 */ /* 0x000fe20000000004 */
[----:B------:R-:W-:Y:S01]  /*dc30*/  FFMA.FTZ R4, R33, UR10, -R14 ;  /* 0x0000000a21047c23 */ /* 0x000fe2000801080e */
[----:B-----5:R-:W-:Y:S02]  /*dc40*/  LOP3.LUT R5, R3, 0xff, RZ, 0xc0, !PT ;  /* 0x000000ff03057812 */ /* 0x020fe400078ec0ff */
[----:B------:R-:W-:Y:S01]  /*dc50*/  LOP3.LUT R3, R0, 0xffff, RZ, 0xc0, !PT ;  /* 0x0000ffff00037812 */ /* 0x000fe200078ec0ff */
[----:B------:R1:W4:Y:S01]  /*dc60*/  MUFU.EX2 R62, R4 ;  /* 0x00000004003e7308 */ /* 0x0003220000000800 */
[----:B------:R-:W-:-:S02]  /*dc70*/  SHF.R.U32.HI R2, RZ, 0x10, R0 ;  /* 0x00000010ff027819 */ /* 0x000fc40000011600 */
[----:B------:R-:W-:Y:S02]  /*dc80*/  LOP3.LUT R8, R0, 0xff, RZ, 0xc0, !PT ;  /* 0x000000ff00087812 */ /* 0x000fe400078ec0ff */
[----:B------:R-:W-:Y:S02]  /*dc90*/  SHF.R.U32.HI R7, RZ, 0x8, R3 ;  /* 0x00000008ff077819 */ /* 0x000fe40000011603 */
[----:B------:R-:W-:Y:S02]  /*dca0*/  SHF.R.U32.HI R6, RZ, 0x18, R0 ;  /* 0x00000018ff067819 */ /* 0x000fe40000011600 */
[----:B------:R-:W-:Y:S01]  /*dcb0*/  LOP3.LUT R0, R2, 0xff, RZ, 0xc0, !PT ;  /* 0x000000ff02007812 */ /* 0x000fe200078ec0ff */
[----:B------:R-:W-:Y:S01]  /*dcc0*/  FFMA.FTZ R2, R34, UR10, -R15 ;  /* 0x0000000a22027c23 */ /* 0x000fe2000801080f */
[----:B------:R-:W-:Y:S01]  /*dcd0*/  PRMT R3, R5, 0x5410, R12 ;  /* 0x0000541005037816 */ /* 0x000fe2000000000c */
[----:B------:R-:W-:Y:S01]  /*dce0*/  FADD.FTZ R12, R234, -R13 ;  /* 0x8000000dea0c7221 */ /* 0x000fe20000010000 */
[----:B------:R-:W-:Y:S01]  /*dcf0*/  FADD.FTZ R13, R233, -R16 ;  /* 0x80000010e90d7221 */ /* 0x000fe20000010000 */
[----:B--2---:R-:W-:Y:S01]  /*dd00*/  IMAD.MOV.U32 R233, RZ, RZ, R17 ;  /* 0x000000ffffe97224 */ /* 0x004fe200078e0011 */
[----:B------:R2:W-:Y:S01]  /*dd10*/  MUFU.EX2 R16, R2 ;  /* 0x0000000200107308 */ /* 0x0005e20000000800 */
[----:B------:R-:W-:Y:S01]  /*dd20*/  HSET2.LE.AND R3, R3, R237, PT ;  /* 0x000000ed03037233 */ /* 0x000fe20003803000 */
[----:B------:R-:W-:Y:S01]  /*dd30*/  IMAD.MOV.U32 R17, RZ, RZ, R240 ;  /* 0x000000ffff117224 */ /* 0x000fe200078e00f0 */
[----:B-1----:R-:W-:-:S02]  /*dd40*/  PRMT R4, R8, 0x5410, R7 ;  /* 0x0000541008047816 */ /* 0x002fc40000000007 */
[----:B------:R-:W-:Y:S01]  /*dd50*/  PRMT R8, R0, 0x5410, R6 ;  /* 0x0000541000087816 */ /* 0x000fe20000000006 */
[----:B------:R-:W-:Y:S01]  /*dd60*/  FFMA.FTZ R6, R39, UR10, -R15 ;  /* 0x0000000a27067c23 */ /* 0x000fe2000801080f */
[--C-:B------:R-:W-:Y:S01]  /*dd70*/  HSET2.LE.AND R0, R9, R237.reuse, PT ;  /* 0x000000ed09007233 */ /* 0x100fe20003803000 */
[----:B------:R-:W-:Y:S01]  /*dd80*/  FMUL.FTZ R9, R12, UR10 ;  /* 0x0000000a0c097c20 */ /* 0x000fe20008410000 */
[----:B---3--:R-:W-:Y:S01]  /*dd90*/  F2FP.F16.F32.PACK_AB R7, R238, R61 ;  /* 0x0000003dee07723e */ /* 0x008fe200000000ff */
[----:B------:R1:W-:Y:S01]  /*dda0*/  MUFU.EX2 R60, R6 ;  /* 0x00000006003c7308 */ /* 0x0003e20000000800 */
[----:B------:R-:W-:Y:S01]  /*ddb0*/  HSET2.LE.AND R4, R4, R237, PT ;  /* 0x000000ed04047233 */ /* 0x000fe20003803000 */
[----:B------:R-:W-:Y:S01]  /*ddc0*/  IMAD.MOV.U32 R39, RZ, RZ, R251 ;  /* 0x000000ffff277224 */ /* 0x000fe200078e00fb */
[----:B----4-:R-:W-:Y:S01]  /*ddd0*/  F2FP.F16.F32.PACK_AB R5, R62, R233 ;  /* 0x000000e93e05723e */ /* 0x010fe200000000ff */
[----:B------:R-:W-:Y:S01]  /*dde0*/  IMAD.MOV.U32 R234, RZ, RZ, R17 ;  /* 0x000000ffffea7224 */ /* 0x000fe200078e0011 */
[----:B------:R-:W-:-:S02]  /*ddf0*/  LOP3.LUT R7, R3, R7, RZ, 0xc0, !PT ;  /* 0x0000000703077212 */ /* 0x000fc400078ec0ff */
[----:B--2---:R-:W-:Y:S01]  /*de00*/  F2FP.F16.F32.PACK_AB R2, R239, R63 ;  /* 0x0000003fef02723e */ /* 0x004fe200000000ff */
[----:B------:R2:W3:Y:S01]  /*de10*/  MUFU.EX2 R75, R9 ;  /* 0x00000009004b7308 */ /* 0x0004e20000000800 */
[----:B------:R-:W-:Y:S02]  /*de20*/  LOP3.LUT R4, R4, R5, RZ, 0xc0, !PT ;  /* 0x0000000504047212 */ /* 0x000fe400078ec0ff */
[----:B-1----:R-:W-:Y:S02]  /*de30*/  LOP3.LUT R6, R0, R2, RZ, 0xc0, !PT ;  /* 0x0000000200067212 */ /* 0x002fe400078ec0ff */
[----:B------:R-:W-:Y:S02]  /*de40*/  FMNMX.FTZ R2, R232, R155, !PT ;  /* 0x0000009be8027209 */ /* 0x000fe40007810000 */
[----:B------:R-:W-:Y:S02]  /*de50*/  FMNMX.FTZ R0, R215, R172, !PT ;  /* 0x000000acd7007209 */ /* 0x000fe40007810000 */
[----:B------:R-:W-:-:S02]  /*de60*/  FMNMX.FTZ R3, R154, R2, !PT ;  /* 0x000000029a037209 */ /* 0x000fc40007810000 */
[----:B------:R-:W-:Y:S01]  /*de70*/  FMNMX.FTZ R2, R164, R0, !PT ;  /* 0x00000000a4027209 */ /* 0x000fe20007810000 */
[----:B--2---:R-:W-:Y:S01]  /*de80*/  FMUL.FTZ R9, R13, UR10 ;  /* 0x0000000a0d097c20 */ /* 0x004fe20008410000 */
[----:B------:R-:W-:Y:S01]  /*de90*/  FMNMX.FTZ R5, R152, R3, !PT ;  /* 0x0000000398057209 */ /* 0x000fe20007810000 */
[----:B---3--:R-:W-:Y:S01]  /*dea0*/  FMUL.FTZ R92, R92, R75 ;  /* 0x0000004b5c5c7220 */ /* 0x008fe20000410000 */
[----:B------:R-:W-:Y:S01]  /*deb0*/  FMNMX.FTZ R3, R153, R2, !PT ;  /* 0x0000000299037209 */ /* 0x000fe20007810000 */
[----:B------:R-:W1:Y:S01]  /*dec0*/  MUFU.EX2 R74, R9 ;  /* 0x00000009004a7308 */ /* 0x000e620000000800 */
[----:B------:R-:W-:Y:S01]  /*ded0*/  FMNMX.FTZ R5, R69, R5, !PT ;  /* 0x0000000545057209 */ /* 0x000fe20007810000 */
[-C--:B------:R-:W-:Y:S01]  /*dee0*/  FMUL.FTZ R93, R93, R75.reuse ;  /* 0x0000004b5d5d7220 */ /* 0x080fe20000410000 */
[----:B------:R-:W-:Y:S01]  /*def0*/  HSET2.LE.AND R0, R8, R237, PT ;  /* 0x000000ed08007233 */ /* 0x000fe20003803000 */
[-C--:B------:R-:W-:Y:S01]  /*df00*/  FMUL.FTZ R80, R80, R75.reuse ;  /* 0x0000004b50507220 */ /* 0x080fe20000410000 */
[----:B------:R-:W-:Y:S01]  /*df10*/  F2FP.F16.F32.PACK_AB R2, R60, R16 ;  /* 0x000000103c02723e */ /* 0x000fe200000000ff */
[----:B------:R-:W-:Y:S01]  /*df20*/  FMUL.FTZ R81, R81, R75 ;  /* 0x0000004b51517220 */ /* 0x000fe20000410000 */
[----:B------:R-:W-:Y:S01]  /*df30*/  FMNMX.FTZ R3, R68, R3, !PT ;  /* 0x0000000344037209 */ /* 0x000fe20007810000 */
[----:B------:R-:W-:Y:S01]  /*df40*/  FMUL.FTZ R96, R96, R75 ;  /* 0x0000004b60607220 */ /* 0x000fe20000410000 */
[----:B------:R-:W-:Y:S01]  /*df50*/  FMNMX.FTZ R8, R150, R5, !PT ;  /* 0x0000000596087209 */ /* 0x000fe20007810000 */
[-C--:B------:R-:W-:Y:S01]  /*df60*/  FMUL.FTZ R97, R97, R75.reuse ;  /* 0x0000004b61617220 */ /* 0x080fe20000410000 */
[----:B------:R-:W-:Y:S01]  /*df70*/  LOP3.LUT R5, R0, R2, RZ, 0xc0, !PT ;  /* 0x0000000200057212 */ /* 0x000fe200078ec0ff */
[----:B------:R-:W-:Y:S01]  /*df80*/  FMUL.FTZ R108, R108, R75 ;  /* 0x0000004b6c6c7220 */ /* 0x000fe20000410000 */
[----:B------:R-:W-:Y:S01]  /*df90*/  FMNMX.FTZ R0, R171, R3, !PT ;  /* 0x00000003ab007209 */ /* 0x000fe20007810000 */
[-C--:B------:R-:W-:Y:S01]  /*dfa0*/  FMUL.FTZ R109, R109, R75.reuse ;  /* 0x0000004b6d6d7220 */ /* 0x080fe20000410000 */
[----:B------:R-:W-:Y:S01]  /*dfb0*/  FMNMX.FTZ R2, R148, R8, !PT ;  /* 0x0000000894027209 */ /* 0x000fe20007810000 */
[-C--:B------:R-:W-:Y:S01]  /*dfc0*/  FMUL.FTZ R112, R112, R75.reuse ;  /* 0x0000004b70707220 */ /* 0x080fe20000410000 */
[----:B------:R-:W-:Y:S01]  /*dfd0*/  FMNMX.FTZ R0, R173, R0, !PT ;  /* 0x00000000ad007209 */ /* 0x000fe20007810000 */
[----:B-1----:R-:W-:Y:S01]  /*dfe0*/  FMUL.FTZ R94, R94, R74 ;  /* 0x0000004a5e5e7220 */ /* 0x002fe20000410000 */
[----:B------:R-:W-:Y:S01]  /*dff0*/  FMNMX.FTZ R8, R38, R2, !PT ;  /* 0x0000000226087209 */ /* 0x000fe20007810000 */
[----:B------:R-:W-:Y:S01]  /*e000*/  FMUL.FTZ R95, R95, R74 ;  /* 0x0000004a5f5f7220 */ /* 0x000fe20000410000 */
        /* <DEDUP_REMOVED lines=13> */
[-C--:B------:R-:W-:Y:S01]  /*e0e0*/  FMUL.FTZ R113, R113, R75.reuse ;  /* 0x0000004b71717220 */ /* 0x080fe20000410000 */
[----:B------:R-:W-:Y:S01]  /*e0f0*/  FMNMX.FTZ R0, R25, R0, !PT ;  /* 0x0000000019007209 */ /* 0x000fe20007810000 */
[----:B------:R-:W-:Y:S01]  /*e100*/  FMUL.FTZ R114, R114, R74 ;  /* 0x0000004a72727220 */ /* 0x000fe20000410000 */
[----:B------:R-:W-:Y:S01]  /*e110*/  FMNMX.FTZ R2, R220, R2, !PT ;  /* 0x00000002dc027209 */ /* 0x000fe20007810000 */
[----:B------:R-:W-:Y:S01]  /*e120*/  FMUL.FTZ R115, R115, R74 ;  /* 0x0000004a73737220 */ /* 0x000fe20000410000 */
[----:B------:R-:W-:Y:S01]  /*e130*/  FMNMX.FTZ R0, R65, R0, !PT ;  /* 0x0000000041007209 */ /* 0x000fe20007810000 */
[-C--:B------:R-:W-:Y:S01]  /*e140*/  FMUL.FTZ R124, R124, R75.reuse ;  /* 0x0000004b7c7c7220 */ /* 0x080fe20000410000 */
[-C--:B------:R-:W-:Y:S01]  /*e150*/  FMUL.FTZ R125, R125, R75.reuse ;  /* 0x0000004b7d7d7220 */ /* 0x080fe20000410000 */
[----:B------:R-:W-:Y:S01]  /*e160*/  FMUL.FTZ R126, R126, R74 ;  /* 0x0000004a7e7e7220 */ /* 0x000fe20000410000 */
[----:B------:R-:W-:Y:S01]  /*e170*/  FMNMX.FTZ R0, R145, R0, !PT ;  /* 0x0000000091007209 */ /* 0x000fe20007810000 */
[----:B------:R-:W-:Y:S01]  /*e180*/  FMUL.FTZ R127, R127, R74 ;  /* 0x0000004a7f7f7220 */ /* 0x000fe20000410000 */
[-C--:B------:R-:W-:Y:S01]  /*e190*/  FMUL.FTZ R128, R128, R75.reuse ;  /* 0x0000004b80807220 */ /* 0x080fe20000410000 */
[-C--:B------:R-:W-:Y:S01]  /*e1a0*/  FMUL.FTZ R129, R129, R75.reuse ;  /* 0x0000004b81817220 */ /* 0x080fe20000410000 */
[----:B------:R-:W-:Y:S01]  /*e1b0*/  FMNMX.FTZ R0, R144, R0, !PT ;  /* 0x0000000090007209 */ /* 0x000fe20007810000 */
[-C--:B------:R-:W-:Y:S01]  /*e1c0*/  FMUL.FTZ R130, R130, R74.reuse ;  /* 0x0000004a82827220 */ /* 0x080fe20000410000 */
[----:B------:R-:W-:Y:S01]  /*e1d0*/  FMUL.FTZ R131, R131, R74 ;  /* 0x0000004a83837220 */ /* 0x000fe20000410000 */
[-C--:B------:R-:W-:Y:S01]  /*e1e0*/  FMUL.FTZ R136, R136, R75.reuse ;  /* 0x0000004b88887220 */ /* 0x080fe20000410000 */
[----:B------:R-:W-:Y:S01]  /*e1f0*/  FMNMX.FTZ R0, R156, R0, !PT ;  /* 0x000000009c007209 */ /* 0x000fe20007810000 */
[----:B------:R-:W-:Y:S01]  /*e200*/  FMUL.FTZ R137, R137, R75 ;  /* 0x0000004b89897220 */ /* 0x000fe20000410000 */
[-C--:B------:R-:W-:Y:S01]  /*e210*/  FMUL.FTZ R138, R138, R74.reuse ;  /* 0x0000004a8a8a7220 */ /* 0x080fe20000410000 */
[----:B------:R-:W-:Y:S01]  /*e220*/  FMUL.FTZ R139, R139, R74 ;  /* 0x0000004a8b8b7220 */ /* 0x000fe20000410000 */
[----:B------:R-:W-:Y:S01]  /*e230*/  FMNMX.FTZ R8, R157, R0, !PT ;  /* 0x000000009d087209 */ /* 0x000fe20007810000 */
[----:B------:R-:W-:Y:S01]  /*e240*/  HMMA.16816.F32 R180, R4, R30, R92 ;  /* 0x0000001e04b4723c */ /* 0x000fe2000000185c */
[----:B------:R-:W-:-:S02]  /*e250*/  FMNMX.FTZ R2, R221, R2, !PT ;  /* 0x00000002dd027209 */ /* 0x000fc40007810000 */
[----:B------:R-:W-:Y:S02]  /*e260*/  LOP3.LUT R3, R47, R249, RZ, 0x3c, !PT ;  /* 0x000000f92f037212 */ /* 0x000fe400078e3cff */
[----:B------:R-:W-:Y:S01]  /*e270*/  FMNMX.FTZ R0, R162, R2, !PT ;  /* 0x00000002a2007209 */ /* 0x000fe20007810000 */
[----:B------:R-:W-:Y:S02]  /*e280*/  HMMA.16816.F32 R184, R4, R28, R80 ;  /* 0x0000001c04b8723c */ /* 0x000fe40000001850 */
[----:B------:R-:W-:Y:S01]  /*e290*/  IMAD.WIDE.U32 R12, R3, -0x2daee0ad, RZ ;  /* 0xd2511f53030c7825 */ /* 0x000fe200078e00ff */
[----:B------:R-:W-:-:S03]  /*e2a0*/  FMNMX.FTZ R0, R163, R0, !PT ;  /* 0x00000000a3007209 */ /* 0x000fc60007810000 */
[----:B------:R-:W-:Y:S01]  /*e2b0*/  HMMA.16816.F32 R92, R4, R48, R96 ;  /* 0x00000030045c723c */ /* 0x000fe20000001860 */
[----:B------:R-:W-:Y:S02]  /*e2c0*/  LOP3.LUT R2, R13, UR19, R42, 0x96, !PT ;  /* 0x000000130d027c12 */ /* 0x000fe4000f8e962a */
[----:B------:R-:W-:-:S03]  /*e2d0*/  FMNMX.FTZ R0, R158, R0, !PT ;  /* 0x000000009e007209 */ /* 0x000fc60007810000 */
[----:B------:R-:W-:Y:S01]  /*e2e0*/  HMMA.16816.F32 R216, R4, R50, R108 ;  /* 0x0000003204d8723c */ /* 0x000fe2000000186c */
[----:B------:R-:W-:Y:S01]  /*e2f0*/  FMNMX.FTZ R0, R159, R0, !PT ;  /* 0x000000009f007209 */ /* 0x000fe20007810000 */
[----:B------:R-:W-:Y:S01]  /*e300*/  IMAD.WIDE.U32 R36, R2, -0x326172a9, RZ ;  /* 0xcd9e8d5702247825 */ /* 0x000fe200078e00ff */
[----:B------:R-:W-:-:S03]  /*e310*/  LOP3.LUT R2, R11, UR20, R46, 0x96, !PT ;  /* 0x000000140b027c12 */ /* 0x000fc6000f8e962e */
[----:B------:R-:W-:Y:S01]  /*e320*/  HMMA.16816.F32 R96, R4, R52, R112 ;  /* 0x000000340460723c */ /* 0x000fe20000001870 */
[----:B------:R-:W1:Y:S01]  /*e330*/  SHFL.BFLY PT, R9, R0, 0x2, 0x1f ;  /* 0x0c401f0000097f89 */ /* 0x000e6200000e0000 */
[----:B------:R-:W-:-:S04]  /*e340*/  IMAD.WIDE.U32 R2, R2, -0x2daee0ad, RZ ;  /* 0xd2511f5302027825 */ /* 0x000fc800078e00ff */
[C---:B------:R-:W-:Y:S01]  /*e350*/  HMMA.16816.F32 R176, R4.reuse, R54, R124 ;  /* 0x0000003604b0723c */ /* 0x040fe2000000187c */
[----:B------:R-:W-:Y:S01]  /*e360*/  LOP3.LUT R3, R3, UR17, R12, 0x96, !PT ;  /* 0x0000001103037c12 */ /* 0x000fe2000f8e960c */
[----:B------:R-:W-:Y:S02]  /*e370*/  IMAD.MOV.U32 R110, RZ, RZ, R16 ;  /* 0x000000ffff6e7224 */ /* 0x000fe400078e0010 */
[----:B------:R-:W-:Y:S02]  /*e380*/  VIADD R114, R250, 0x4 ;  /* 0x00000004fa727836 */ /* 0x000fe40000000000 */
[----:B------:R-:W-:Y:S01]  /*e390*/  HMMA.16816.F32 R128, R4, R56, R128 ;  /* 0x000000380480723c */ /* 0x000fe20000001880 */
[----:B------:R-:W-:Y:S02]  /*e3a0*/  IMAD.MOV.U32 R109, RZ, RZ, R60 ;  /* 0x000000ffff6d7224 */ /* 0x000fe400078e003c */
[----:B------:R-:W-:-:S03]  /*e3b0*/  IMAD.WIDE.U32 R114, R114, -0x326172a9, RZ ;  /* 0xcd9e8d5772727825 */ /* 0x000fc600078e00ff */
[----:B------:R-:W-:Y:S01]  /*e3c0*/  HMMA.16816.F32 R80, R4, R58, R136 ;  /* 0x0000003a0450723c */ /* 0x000fe20000001888 */
[----:B------:R-:W2:Y:S06]  /*e3d0*/  SHFL.BFLY PT, R6, R8, 0x2, 0x1f ;  /* 0x0c401f0008067f89 */ /* 0x000eac00000e0000 */
[----:B------:R-:W-:Y:S01]  /*e3e0*/  LOP3.LUT R4, R37, UR18, R10, 0x96, !PT ;  /* 0x0000001225047c12 */ /* 0x000fe2000f8e960a */
[----:B------:R-:W-:Y:S01]  /*e3f0*/  IMAD.MOV.U32 R137, RZ, RZ, R39 ;  /* 0x000000ffff897224 */ /* 0x000fe200078e0027 */
[----:B-1----:R-:W-:Y:S01]  /*e400*/  FMNMX.FTZ R0, R0, R9, !PT ;  /* 0x0000000900007209 */ /* 0x002fe20007810000 */
[----:B------:R-:W-:-:S02]  /*e410*/  IMAD.MOV.U32 R138, RZ, RZ, R233 ;  /* 0x000000ffff8a7224 */ /* 0x000fc400078e00e9 */
[----:B------:R-:W-:-:S04]  /*e420*/  IMAD.WIDE.U32 R4, R4, -0x2daee0ad, RZ ;  /* 0xd2511f5304047825 */ /* 0x000fc800078e00ff */
[----:B------:R-:W-:Y:S01]  /*e430*/  IMAD.MOV.U32 R139, RZ, RZ, R234 ;  /* 0x000000ffff8b7224 */ /* 0x000fe200078e00ea */
[----:B------:R-:W-:Y:S01]  /*e440*/  LOP3.LUT R5, R5, UR15, R2, 0x96, !PT ;  /* 0x0000000f05057c12 */ /* 0x000fe2000f8e9602 */
[----:B------:R-:W-:-:S04]  /*e450*/  IMAD.WIDE.U32 R2, R3, -0x326172a9, RZ ;  /* 0xcd9e8d5703027825 */ /* 0x000fc800078e00ff */
[----:B------:R-:W-:Y:S01]  /*e460*/  IMAD.WIDE.U32 R20, R5, -0x326172a9, RZ ;  /* 0xcd9e8d5705147825 */ /* 0x000fe200078e00ff */
[----:B------:R-:W-:Y:S02]  /*e470*/  LOP3.LUT R3, R3, UR16, R36, 0x96, !PT ;  /* 0x0000001003037c12 */ /* 0x000fe4000f8e9624 */
[----:B--2---:R-:W-:Y:S01]  /*e480*/  FMNMX.FTZ R6, R8, R6, !PT ;  /* 0x0000000608067209 */ /* 0x004fe20007810000 */
[----:B------:R-:W-:Y:S01]  /*e490*/  IMAD.MOV.U32 R136, RZ, RZ, R110 ;  /* 0x000000ffff887224 */ /* 0x000fe200078e006e */
[----:B------:R-:W-:Y:S01]  /*e4a0*/  LOP3.LUT R5, R21, UR14, R2, 0x96, !PT ;  /* 0x0000000e15057c12 */ /* 0x000fe2000f8e9602 */
[----:B------:R-:W-:Y:S01]  /*e4b0*/  IMAD.WIDE.U32 R2, R3, -0x2daee0ad, RZ ;  /* 0xd2511f5303027825 */ /* 0x000fe200078e00ff */
[----:B------:R-:W1:Y:S03]  /*e4c0*/  SHFL.BFLY PT, R8, R0, 0x1, 0x1f ;  /* 0x0c201f0000087f89 */ /* 0x000e6600000e0000 */
[----:B------:R-:W-:Y:S01]  /*e4d0*/  IMAD.WIDE.U32 R32, R5, -0x2daee0ad, RZ ;  /* 0xd2511f5305207825 */ /* 0x000fe200078e00ff */
[----:B------:R-:W2:Y:S01]  /*e4e0*/  SHFL.BFLY PT, R7, R6, 0x1, 0x1f ;  /* 0x0c201f0006077f89 */ /* 0x000ea200000e0000 */
[----:B------:R-:W-:-:S02]  /*e4f0*/  LOP3.LUT R9, R3, UR13, R4, 0x96, !PT ;  /* 0x0000000d03097c12 */ /* 0x000fc4000f8e9604 */
[----:B------:R-:W-:Y:S01]  /*e500*/  IMAD.MOV.U32 R110, RZ, RZ, R62 ;  /* 0x000000ffff6e7224 */ /* 0x000fe200078e003e */
[----:B------:R-:W-:Y:S02]  /*e510*/  LOP3.LUT R2, R33, UR5, R2, 0x96, !PT ;  /* 0x0000000521027c12 */ /* 0x000fe4000f8e9602 */
[----:B------:R-:W-:-:S04]  /*e520*/  IMAD.WIDE.U32 R10, R9, -0x326172a9, RZ ;  /* 0xcd9e8d57090a7825 */ /* 0x000fc800078e00ff */
[----:B------:R-:W-:-:S03]  /*e530*/  IMAD.WIDE.U32 R4, R2, -0x326172a9, RZ ;  /* 0xcd9e8d5702047825 */ /* 0x000fc600078e00ff */
[C---:B------:R-:W-:Y:S02]  /*e540*/  LOP3.LUT R2, R4.reuse, 0xffff, RZ, 0xc0, !PT ;  /* 0x0000ffff04027812 */ /* 0x040fe400078ec0ff */
[----:B------:R-:W-:Y:S02]  /*e550*/  LOP3.LUT R3, R4, 0xff, RZ, 0xc0, !PT ;  /* 0x000000ff04037812 */ /* 0x000fe400078ec0ff */
[----:B-1----:R-:W-:Y:S02]  /*e560*/  FMNMX.FTZ R72, R0, R8, !PT ;  /* 0x0000000800487209 */ /* 0x002fe40007810000 */
[----:B------:R-:W-:Y:S02]  /*e570*/  SHF.R.U32.HI R0, RZ, 0x10, R4 ;  /* 0x00000010ff007819 */ /* 0x000fe40000011604 */
[----:B--2---:R-:W-:Y:S02]  /*e580*/  FMNMX.FTZ R73, R6, R7, !PT ;  /* 0x0000000706497209 */ /* 0x004fe40007810000 */
[----:B------:R-:W-:-:S02]  /*e590*/  SHF.R.U32.HI R6, RZ, 0x8, R2 ;  /* 0x00000008ff067819 */ /* 0x000fc40000011602 */
[C---:B------:R-:W-:Y:S01]  /*e5a0*/  FSETP.NEU.FTZ.AND P1, PT, R73.reuse, -INF , PT ;  /* 0xff8000004900780b */ /* 0x040fe20003f3d000 */
[----:B------:R-:W-:Y:S01]  /*e5b0*/  FMUL.FTZ R7, R73, UR10 ;  /* 0x0000000a49077c20 */ /* 0x000fe20008410000 */
[----:B------:R-:W-:Y:S02]  /*e5c0*/  PRMT R13, R3, 0x5410, R6 ;  /* 0x00005410030d7816 */ /* 0x000fe40000000006 */
[----:B------:R-:W-:Y:S02]  /*e5d0*/  LOP3.LUT R0, R0, 0xff, RZ, 0xc0, !PT ;  /* 0x000000ff00007812 */ /* 0x000fe400078ec0ff */
[----:B------:R-:W-:Y:S02]  /*e5e0*/  FSEL R2, R7, RZ, P1 ;  /* 0x000000ff07027208 */ /* 0x000fe40000800000 */
[----:B------:R-:W-:-:S03]  /*e5f0*/  FSETP.NEU.FTZ.AND P0, PT, R72, -INF , PT ;  /* 0xff8000004800780b */ /* 0x000fc60003f1d000 */
[----:B------:R-:W-:-:S04]  /*e600*/  FFMA.FTZ R3, R155, UR10, -R2 ;  /* 0x0000000a9b037c23 */ /* 0x000fc80008010802 */
[----:B------:R1:W-:Y:S02]  /*e610*/  MUFU.EX2 R160, R3 ;  /* 0x0000000300a07308 */ /* 0x0003e40000000800 */
[----:B-1----:R-:W-:Y:S01]  /*e620*/  SHF.R.U32.HI R3, RZ, 0x18, R4 ;  /* 0x00000018ff037819 */ /* 0x002fe20000011604 */
[----:B------:R-:W-:-:S03]  /*e630*/  FFMA.FTZ R4, R154, UR10, -R2 ;  /* 0x0000000a9a047c23 */ /* 0x000fc60008010802 */
[----:B------:R-:W-:Y:S02]  /*e640*/  PRMT R8, R0, 0x5410, R3 ;  /* 0x0000541000087816 */ /* 0x000fe40000000003 */
[----:B------:R1:W2:Y:S01]  /*e650*/  MUFU.EX2 R76, R4 ;  /* 0x00000004004c7308 */ /* 0x0002a20000000800 */
[----:B------:R-:W-:Y:S01]  /*e660*/  LOP3.LUT R3, R5, UR21, R10, 0x96, !PT ;  /* 0x0000001505037c12 */ /* 0x000fe2000f8e960a */
[----:B------:R-:W-:Y:S01]  /*e670*/  FFMA.FTZ R5, R69, UR10, -R2 ;  /* 0x0000000a45057c23 */ /* 0x000fe20008010802 */
[----:B------:R-:W-:-:S05]  /*e680*/  FMUL.FTZ R0, R72, UR10 ;  /* 0x0000000a48007c20 */ /* 0x000fca0008410000 */
[----:B------:R-:W-:Y:S01]  /*e690*/  MUFU.EX2 R111, R5 ;  /* 0x00000005006f7308 */ /* 0x000fe20000000800 */
[----:B------:R-:W-:-:S05]  /*e6a0*/  FSEL R0, R0, RZ, P0 ;  /* 0x000000ff00007208 */ /* 0x000fca0000000000 */
[----:B------:R-:W-:Y:S01]  /*e6b0*/  FFMA.FTZ R6, R172, UR10, -R0 ;  /* 0x0000000aac067c23 */ /* 0x000fe20008010800 */
[----:B------:R-:W-:Y:S02]  /*e6c0*/  IMAD.MOV.U32 R172, RZ, RZ, R161 ;  /* 0x000000ffffac7224 */ /* 0x000fe400078e00a1 */
[----:B-1----:R-:W-:Y:S01]  /*e6d0*/  FFMA.FTZ R4, R152, UR10, -R2 ;  /* 0x0000000a98047c23 */ /* 0x002fe20008010802 */
[----:B------:R-:W-:Y:S01]  /*e6e0*/  MUFU.EX2 R252, R6 ;  /* 0x0000000600fc7308 */ /* 0x000fe20000000800 */
[----:B------:R-:W-:-:S07]  /*e6f0*/  IMAD.MOV.U32 R161, RZ, RZ, R246 ;  /* 0x000000ffffa17224 */ /* 0x000fce00078e00f6 */
[----:B------:R1:W3:Y:S02]  /*e700*/  MUFU.EX2 R108, R4 ;  /* 0x00000004006c7308 */ /* 0x0002e40000000800 */
[----:B-1----:R-:W-:-:S04]  /*e710*/  LOP3.LUT R4, R3, 0xffff, RZ, 0xc0, !PT ;  /* 0x0000ffff03047812 */ /* 0x002fc800078ec0ff */
[----:B------:R-:W-:Y:S02]  /*e720*/  SHF.R.U32.HI R5, RZ, 0x8, R4 ;  /* 0x00000008ff057819 */ /* 0x000fe40000011604 */
        /* <DEDUP_REMOVED lines=12> */
[----:B--2---:R-:W-:-:S03]  /*e7f0*/  IMAD.MOV.U32 R164, RZ, RZ, R76 ;  /* 0x000000ffffa47224 */ /* 0x004fc600078e004c */
[----:B------:R-:W-:-:S04]  /*e800*/  FADD.FTZ R4, R232, -R4 ;  /* 0x80000004e8047221 */ /* 0x000fc80000010000 */
[----:B------:R1:W-:Y:S01]  /*e810*/  MUFU.EX2 R251, R3 ;  /* 0x0000000300fb7308 */ /* 0x0003e20000000800 */
[----:B------:R-:W-:-:S07]  /*e820*/  FMUL.FTZ R4, R4, UR10 ;  /* 0x0000000a04047c20 */ /* 0x000fce0008410000 */
[----:B------:R3:W2:Y:S01]  /*e830*/  MUFU.EX2 R69, R4 ;  /* 0x0000000400457308 */ /* 0x0006a20000000800 */
[----:B-1----:R-:W-:-:S05]  /*e840*/  FSEL R3, R72, RZ, P0 ;  /* 0x000000ff48037208 */ /* 0x002fca0000000000 */
[----:B------:R-:W-:Y:S01]  /*e850*/  FADD.FTZ R5, R215, -R3 ;  /* 0x80000003d7057221 */ /* 0x000fe20000010000 */
[--C-:B------:R-:W-:Y:S02]  /*e860*/  HSET2.LE.AND R3, R13, R237.reuse, PT ;  /* 0x000000ed0d037233 */ /* 0x100fe40003803000 */
[----:B---3--:R-:W-:Y:S01]  /*e870*/  F2FP.F16.F32.PACK_AB R4, R111, R108 ;  /* 0x0000006c6f04723e */ /* 0x008fe200000000ff */
[----:B------:R-:W-:Y:S01]  /*e880*/  FMUL.FTZ R5, R5, UR10 ;  /* 0x0000000a05057c20 */ /* 0x000fe20008410000 */
[-C--:B--2---:R-:W-:Y:S01]  /*e890*/  FMUL.FTZ R84, R84, R69.reuse ;  /* 0x0000004554547220 */ /* 0x084fe20000410000 */
[-C--:B------:R-:W-:Y:S01]  /*e8a0*/  FMUL.FTZ R85, R85, R69.reuse ;  /* 0x0000004555557220 */ /* 0x080fe20000410000 */
[----:B------:R-:W-:Y:S01]  /*e8b0*/  LOP3.LUT R18, R3, R4, RZ, 0xc0, !PT ;  /* 0x0000000403127212 */ /* 0x000fe200078ec0ff */
[----:B------:R-:W1:Y:S01]  /*e8c0*/  MUFU.EX2 R68, R5 ;  /* 0x0000000500447308 */ /* 0x000e620000000800 */
[--C-:B------:R-:W-:Y:S01]  /*e8d0*/  HSET2.LE.AND R3, R8, R237.reuse, PT ;  /* 0x000000ed08037233 */ /* 0x100fe20003803000 */
[-C--:B------:R-:W-:Y:S01]  /*e8e0*/  FMUL.FTZ R88, R88, R69.reuse ;  /* 0x0000004558587220 */ /* 0x080fe20000410000 */
[----:B------:R-:W-:Y:S01]  /*e8f0*/  F2FP.F16.F32.PACK_AB R4, R240, R34 ;  /* 0x00000022f004723e */ /* 0x000fe200000000ff */
[-C--:B------:R-:W-:Y:S01]  /*e900*/  FMUL.FTZ R89, R89, R69.reuse ;  /* 0x0000004559597220 */ /* 0x080fe20000410000 */
[----:B------:R-:W-:Y:S01]  /*e910*/  LOP3.LUT R13, R11, UR12, R20, 0x96, !PT ;  /* 0x0000000c0b0d7c12 */ /* 0x000fe2000f8e9614 */
        /* <DEDUP_REMOVED lines=10> */
[----:B------:R-:W-:Y:S01]  /*e9c0*/  FMUL.FTZ R120, R120, R69 ;  /* 0x0000004578787220 */ /* 0x000fe20000410000 */
[----:B------:R-:W-:Y:S01]  /*e9d0*/  HSET2.LE.AND R3, R6, R237, PT ;  /* 0x000000ed06037233 */ /* 0x000fe20003803000 */
[----:B------:R-:W-:Y:S01]  /*e9e0*/  FFMA.FTZ R6, R148, UR10, -R2 ;  /* 0x0000000a94067c23 */ /* 0x000fe20008010802 */
[----:B------:R-:W-:Y:S01]  /*e9f0*/  F2FP.F16.F32.PACK_AB R4, R251, R252 ;  /* 0x000000fcfb04723e */ /* 0x000fe200000000ff */
[-C--:B-1----:R-:W-:Y:S01]  /*ea00*/  FMUL.FTZ R86, R86, R68.reuse ;  /* 0x0000004456567220 */ /* 0x082fe20000410000 */
[----:B------:R-:W-:Y:S01]  /*ea10*/  FMUL.FTZ R87, R87, R68 ;  /* 0x0000004457577220 */ /* 0x000fe20000410000 */
[----:B------:R1:W-:Y:S01]  /*ea20*/  MUFU.EX2 R248, R6 ;  /* 0x0000000600f87308 */ /* 0x0003e20000000800 */
[----:B------:R-:W-:Y:S01]  /*ea30*/  LOP3.LUT R17, R3, R4, RZ, 0xc0, !PT ;  /* 0x0000000403117212 */ /* 0x000fe200078ec0ff */
[----:B------:R-:W-:-:S02]  /*ea40*/  VIADD R3, R35, 0x1 ;  /* 0x0000000123037836 */ /* 0x000fc40000000000 */
[----:B------:R-:W-:Y:S01]  /*ea50*/  FFMA.FTZ R4, R150, UR10, -R2 ;  /* 0x0000000a96047c23 */ /* 0x000fe20008010802 */
[-C--:B------:R-:W-:Y:S01]  /*ea60*/  FMUL.FTZ R90, R90, R68.reuse ;  /* 0x000000445a5a7220 */ /* 0x080fe20000410000 */
[-C--:B------:R-:W-:Y:S01]  /*ea70*/  FMUL.FTZ R91, R91, R68.reuse ;  /* 0x000000445b5b7220 */ /* 0x080fe20000410000 */
[-C--:B------:R-:W-:Y:S01]  /*ea80*/  FMUL.FTZ R102, R102, R68.reuse ;  /* 0x0000004466667220 */ /* 0x080fe20000410000 */
[----:B------:R-:W-:Y:S01]  /*ea90*/  LOP3.LUT R3, R43, UR27, R3, 0x96, !PT ;  /* 0x0000001b2b037c12 */ /* 0x000fe2000f8e9603 */
[----:B------:R2:W-:Y:S01]  /*eaa0*/  MUFU.EX2 R247, R4 ;  /* 0x0000000400f77308 */ /* 0x0005e20000000800 */
[C---:B------:R-:W-:Y:S01]  /*eab0*/  HMMA.16816.F32 R76, R16.reuse, R28, R84 ;  /* 0x0000001c104c723c */ /* 0x040fe20000001854 */
[-C--:B------:R-:W-:Y:S01]  /*eac0*/  FMUL.FTZ R103, R103, R68.reuse ;  /* 0x0000004467677220 */ /* 0x080fe20000410000 */
[-C--:B------:R-:W-:Y:S01]  /*ead0*/  FMUL.FTZ R106, R106, R68.reuse ;  /* 0x000000446a6a7220 */ /* 0x080fe20000410000 */
[-C--:B------:R-:W-:Y:S01]  /*eae0*/  FMUL.FTZ R107, R107, R68.reuse ;  /* 0x000000446b6b7220 */ /* 0x080fe20000410000 */
[-C--:B------:R-:W-:Y:S01]  /*eaf0*/  FMUL.FTZ R118, R118, R68.reuse ;  /* 0x0000004476767220 */ /* 0x080fe20000410000 */
[----:B------:R-:W-:Y:S01]  /*eb00*/  FMUL.FTZ R119, R119, R68 ;  /* 0x0000004477777220 */ /* 0x000fe20000410000 */
[----:B------:R-:W-:Y:S01]  /*eb10*/  HMMA.16816.F32 R124, R16, R30, R88 ;  /* 0x0000001e107c723c */ /* 0x000fe20000001858 */
[----:B------:R-:W-:-:S02]  /*eb20*/  IMAD.MOV.U32 R87, RZ, RZ, R240 ;  /* 0x000000ffff577224 */ /* 0x000fc400078e00f0 */
[----:B-1----:R-:W-:Y:S01]  /*eb30*/  FFMA.FTZ R6, R38, UR10, -R2 ;  /* 0x0000000a26067c23 */ /* 0x002fe20008010802 */
[----:B------:R-:W-:Y:S01]  /*eb40*/  IMAD.MOV.U32 R86, RZ, RZ, R239 ;  /* 0x000000ffff567224 */ /* 0x000fe200078e00ef */
[----:B------:R-:W1:Y:S01]  /*eb50*/  LDSM.16.MT88.4 R28, [R189+0x6800] ;  /* 0x00680000bd1c783b */ /* 0x000e620000004200 */
[----:B------:R-:W-:Y:S01]  /*eb60*/  IMAD.MOV.U32 R85, RZ, RZ, R238 ;  /* 0x000000ffff557224 */ /* 0x000fe200078e00ee */
[----:B------:R3:W-:Y:S01]  /*eb70*/  MUFU.EX2 R155, R6 ;  /* 0x00000006009b7308 */ /* 0x0007e20000000800 */
[----:B------:R-:W-:Y:S01]  /*eb80*/  FMUL.FTZ R121, R121, R69 ;  /* 0x0000004579797220 */ /* 0x000fe20000410000 */
[-C--:B------:R-:W-:Y:S01]  /*eb90*/  FMUL.FTZ R122, R122, R68.reuse ;  /* 0x000000447a7a7220 */ /* 0x080fe20000410000 */
[----:B------:R-:W-:Y:S01]  /*eba0*/  FMUL.FTZ R123, R123, R68 ;  /* 0x000000447b7b7220 */ /* 0x000fe20000410000 */
[----:B--2---:R-:W-:-:S04]  /*ebb0*/  IMAD.WIDE.U32 R4, R3, -0x326172a9, RZ ;  /* 0xcd9e8d5703047825 */ /* 0x004fc800078e00ff */
[-C--:B------:R-:W-:Y:S01]  /*ebc0*/  FMUL.FTZ R132, R132, R69.reuse ;  /* 0x0000004584847220 */ /* 0x080fe20000410000 */
[-C--:B------:R-:W-:Y:S01]  /*ebd0*/  FMUL.FTZ R133, R133, R69.reuse ;  /* 0x0000004585857220 */ /* 0x080fe20000410000 */
[-C--:B------:R-:W-:Y:S01]  /*ebe0*/  FMUL.FTZ R134, R134, R68.reuse ;  /* 0x0000004486867220 */ /* 0x080fe20000410000 */
[----:B------:R-:W-:Y:S01]  /*ebf0*/  FMUL.FTZ R135, R135, R68 ;  /* 0x0000004487877220 */ /* 0x000fe20000410000 */
[C---:B------:R-:W-:Y:S01]  /*ec00*/  LOP3.LUT R3, R5.reuse, UR20, R46, 0x96, !PT ;  /* 0x0000001405037c12 */ /* 0x040fe2000f8e962e */
[-C--:B------:R-:W-:Y:S01]  /*ec10*/  FMUL.FTZ R140, R140, R69.reuse ;  /* 0x000000458c8c7220 */ /* 0x080fe20000410000 */
[----:B------:R-:W-:Y:S01]  /*ec20*/  LOP3.LUT R7, R5, UR20, R114, 0x96, !PT ;  /* 0x0000001405077c12 */ /* 0x000fe2000f8e9672 */
[----:B------:R-:W-:Y:S01]  /*ec30*/  FMUL.FTZ R141, R141, R69 ;  /* 0x000000458d8d7220 */ /* 0x000fe20000410000 */
[--C-:B------:R-:W-:Y:S01]  /*ec40*/  LOP3.LUT R5, R37, UR18, R4.reuse, 0x96, !PT ;  /* 0x0000001225057c12 */ /* 0x100fe2000f8e9604 */
[----:B------:R-:W-:Y:S01]  /*ec50*/  IMAD.WIDE.U32 R8, R3, -0x2daee0ad, RZ ;  /* 0xd2511f5303087825 */ /* 0x000fe200078e00ff */
[----:B------:R-:W-:-:S03]  /*ec60*/  LOP3.LUT R4, R41, UR18, R4, 0x96, !PT ;  /* 0x0000001229047c12 */ /* 0x000fc6000f8e9604 */
[----:B------:R-:W-:Y:S01]  /*ec70*/  FFMA.FTZ R3, R149, UR10, -R14 ;  /* 0x0000000a95037c23 */ /* 0x000fe2000801080e */
[-C--:B------:R-:W-:Y:S01]  /*ec80*/  FMUL.FTZ R142, R142, R68.reuse ;  /* 0x000000448e8e7220 */ /* 0x080fe20000410000 */
[----:B------:R-:W-:Y:S01]  /*ec90*/  IMAD.WIDE.U32 R46, R5, -0x2daee0ad, RZ ;  /* 0xd2511f53052e7825 */ /* 0x000fe200078e00ff */
[----:B------:R-:W-:Y:S01]  /*eca0*/  LOP3.LUT R42, R9, UR17, R12, 0x96, !PT ;  /* 0x00000011092a7c12 */ /* 0x000fe2000f8e960c */
[----:B------:R2:W-:Y:S02]  /*ecb0*/  MUFU.EX2 R246, R3 ;  /* 0x0000000300f67308 */ /* 0x0005e40000000800 */
[----:B------:R-:W-:Y:S01]  /*ecc0*/  FMUL.FTZ R143, R143, R68 ;  /* 0x000000448f8f7220 */ /* 0x000fe20000410000 */
[----:B---3--:R-:W-:Y:S01]  /*ecd0*/  IMAD.WIDE.U32 R6, R7, -0x2daee0ad, RZ ;  /* 0xd2511f5307067825 */ /* 0x008fe200078e00ff */
[----:B------:R-:W-:Y:S01]  /*ece0*/  LOP3.LUT R43, R47, UR15, R8, 0x96, !PT ;  /* 0x0000000f2f2b7c12 */ /* 0x000fe2000f8e9608 */
[----:B------:R-:W-:Y:S02]  /*ecf0*/  HMMA.16816.F32 R112, R16, R50, R104 ;  /* 0x000000321070723c */ /* 0x000fe40000001868 */
[----:B------:R-:W-:Y:S01]  /*ed00*/  IMAD.WIDE.U32 R38, R4, -0x2daee0ad, RZ ;  /* 0xd2511f5304267825 */ /* 0x000fe200078e00ff */
[----:B------:R-:W-:-:S03]  /*ed10*/  LOP3.LUT R41, R7, UR17, R24, 0x96, !PT ;  /* 0x0000001107297c12 */ /* 0x000fc6000f8e9618 */
[----:B------:R-:W-:Y:S01]  /*ed20*/  IMAD.WIDE.U32 R4, R22, -0x2daee0ad, RZ ;  /* 0xd2511f5316047825 */ /* 0x000fe200078e00ff */
[----:B------:R-:W-:-:S03]  /*ed30*/  LOP3.LUT R37, R39, UR15, R6, 0x96, !PT ;  /* 0x0000000f27257c12 */ /* 0x000fc6000f8e9606 */
[----:B------:R-:W-:Y:S01]  /*ed40*/  FFMA.FTZ R6, R165, UR10, -R14 ;  /* 0x0000000aa5067c23 */ /* 0x000fe2000801080e */
[----:B------:R-:W3:Y:S01]  /*ed50*/  LDSM.16.MT88.4 R20, [R192+0x6800] ;  /* 0x00680000c014783b */ /* 0x000ee20000004200 */
[----:B------:R-:W-:Y:S01]  /*ed60*/  IMAD.MOV.U32 R84, RZ, RZ, R34 ;  /* 0x000000ffff547224 */ /* 0x000fe200078e0022 */
[C---:B------:R-:W-:Y:S01]  /*ed70*/  LOP3.LUT R7, R4.reuse, 0xffff, RZ, 0xc0, !PT ;  /* 0x0000ffff04077812 */ /* 0x040fe200078ec0ff */
[----:B------:R-:W-:Y:S01]  /*ed80*/  MUFU.EX2 R239, R6 ;  /* 0x0000000600ef7308 */ /* 0x000fe20000000800 */
[----:B--2---:R-:W-:Y:S01]  /*ed90*/  FFMA.FTZ R3, R151, UR10, -R14 ;  /* 0x0000000a97037c23 */ /* 0x004fe2000801080e */
[----:B------:R-:W-:Y:S01]  /*eda0*/  LOP3.LUT R9, R4, 0xff, RZ, 0xc0, !PT ;  /* 0x000000ff04097812 */ /* 0x000fe200078ec0ff */
[----:B------:R-:W-:Y:S01]  /*edb0*/  IMAD.MOV.U32 R91, RZ, RZ, R63 ;  /* 0x000000ffff5b7224 */ /* 0x000fe200078e003f */
[--C-:B------:R-:W-:Y:S01]  /*edc0*/  SHF.R.U32.HI R11, RZ, 0x10, R4.reuse ;  /* 0x00000010ff0b7819 */ /* 0x100fe20000011604 */
[----:B------:R-:W-:Y:S01]  /*edd0*/  IMAD.MOV.U32 R90, RZ, RZ, R61 ;  /* 0x000000ffff5a7224 */ /* 0x000fe200078e003d */
[----:B------:R-:W-:Y:S01]  /*ede0*/  SHF.R.U32.HI R12, RZ, 0x18, R4 ;  /* 0x00000018ff0c7819 */ /* 0x000fe20000011604 */
[----:B------:R-:W-:Y:S01]  /*edf0*/  HMMA.16816.F32 R60, R16, R48, R100 ;  /* 0x00000030103c723c */ /* 0x000fe20000001864 */
[----:B------:R2:W-:Y:S01]  /*ee00*/  MUFU.EX2 R240, R3 ;  /* 0x0000000300f07308 */ /* 0x0005e20000000800 */
[----:B------:R-:W-:-:S04]  /*ee10*/  SHF.R.U32.HI R7, RZ, 0x8, R7 ;  /* 0x00000008ff077819 */ /* 0x000fc80000011607 */
[----:B------:R-:W-:Y:S01]  /*ee20*/  PRMT R9, R9, 0x5410, R7 ;  /* 0x0000541009097816 */ /* 0x000fe20000000007 */
[----:B------:R-:W-:Y:S01]  /*ee30*/  HMMA.16816.F32 R48, R16, R52, R116 ;  /* 0x000000341030723c */ /* 0x000fe20000001874 */
[----:B------:R-:W-:-:S04]  /*ee40*/  LOP3.LUT R7, R11, 0xff, RZ, 0xc0, !PT ;  /* 0x000000ff0b077812 */ /* 0x000fc800078ec0ff */
[----:B------:R-:W-:Y:S01]  /*ee50*/  PRMT R7, R7, 0x5410, R12 ;  /* 0x0000541007077816 */ /* 0x000fe2000000000c */
[C---:B------:R-:W-:Y:S01]  /*ee60*/  HMMA.16816.F32 R52, R16.reuse, R54, R120 ;  /* 0x000000361034723c */ /* 0x040fe20000001878 */
[----:B------:R-:W-:Y:S03]  /*ee70*/  LDSM.16.MT88.4 R120, [R190+0x7800] ;  /* 0x00780000be78783b */ /* 0x000fe60000004200 */
[----:B------:R-:W-:Y:S02]  /*ee80*/  HSET2.LE.AND R7, R7, R237, PT ;  /* 0x000000ed07077233 */ /* 0x000fe40003803000 */
[----:B--2---:R-:W-:Y:S01]  /*ee90*/  LOP3.LUT R3, R5, UR23, R26, 0x96, !PT ;  /* 0x0000001705037c12 */ /* 0x004fe2000f8e961a */
[----:B------:R-:W-:Y:S01]  /*eea0*/  FFMA.FTZ R5, R166, UR10, -R14 ;  /* 0x0000000aa6057c23 */ /* 0x000fe2000801080e */
[----:B------:R-:W-:Y:S02]  /*eeb0*/  HMMA.16816.F32 R132, R16, R56, R132 ;  /* 0x000000381084723c */ /* 0x000fe40000001884 */
[C---:B------:R-:W-:Y:S01]  /*eec0*/  LOP3.LUT R4, R3.reuse, 0xffff, RZ, 0xc0, !PT ;  /* 0x0000ffff03047812 */ /* 0x040fe200078ec0ff */
[----:B------:R2:W-:Y:S01]  /*eed0*/  MUFU.EX2 R238, R5 ;  /* 0x0000000500ee7308 */ /* 0x0005e20000000800 */
[----:B------:R-:W-:-:S02]  /*eee0*/  LOP3.LUT R10, R3, 0xff, RZ, 0xc0, !PT ;  /* 0x000000ff030a7812 */ /* 0x000fc400078ec0ff */
[--C-:B------:R-:W-:Y:S01]  /*eef0*/  SHF.R.U32.HI R6, RZ, 0x10, R3.reuse ;  /* 0x00000010ff067819 */ /* 0x100fe20000011603 */
[----:B------:R-:W-:Y:S01]  /*ef00*/  HMMA.16816.F32 R140, R16, R58, R140 ;  /* 0x0000003a108c723c */ /* 0x000fe2000000188c */
[----:B------:R-:W-:Y:S01]  /*ef10*/  SHF.R.U32.HI R8, RZ, 0x18, R3 ;  /* 0x00000018ff087819 */ /* 0x000fe20000011603 */
[----:B------:R-:W-:Y:S01]  /*ef20*/  FFMA.FTZ R3, R168, UR10, -R15 ;  /* 0x0000000aa8037c23 */ /* 0x000fe2000801080f */
[----:B------:R-:W-:-:S03]  /*ef30*/  LOP3.LUT R6, R6, 0xff, RZ, 0xc0, !PT ;  /* 0x000000ff06067812 */ /* 0x000fc600078ec0ff */
[----:B------:R-:W-:Y:S01]  /*ef40*/  MUFU.EX2 R233, R3 ;  /* 0x0000000300e97308 */ /* 0x000fe20000000800 */
[----:B------:R-:W-:Y:S01]  /*ef50*/  PRMT R6, R6, 0x5410, R8 ;  /* 0x0000541006067816 */ /* 0x000fe20000000008 */
[----:B------:R-:W-:-:S04]  /*ef60*/  FFMA.FTZ R8, R44, UR10, -R2 ;  /* 0x0000000a2c087c23 */ /* 0x000fc80008010802 */
[----:B------:R-:W-:Y:S01]  /*ef70*/  HSET2.LE.AND R6, R6, R237, PT ;  /* 0x000000ed06067233 */ /* 0x000fe20003803000 */
[----:B--2---:R-:W-:Y:S01]  /*ef80*/  FFMA.FTZ R5, R167, UR10, -R15 ;  /* 0x0000000aa7057c23 */ /* 0x004fe2000801080f */
[----:B------:R2:W-:Y:S08]  /*ef90*/  MUFU.EX2 R154, R8 ;  /* 0x00000008009a7308 */ /* 0x0005f00000000800 */
[----:B------:R4:W5:Y:S01]  /*efa0*/  MUFU.EX2 R234, R5 ;  /* 0x0000000500ea7308 */ /* 0x0009620000000800 */
[----:B--2---:R-:W-:-:S07]  /*efb0*/  FFMA.FTZ R8, R64, UR10, -R2 ;  /* 0x0000000a40087c23 */ /* 0x004fce0008010802 */
[----:B------:R-:W-:Y:S01]  /*efc0*/  MUFU.EX2 R153, R8 ;  /* 0x0000000800997308 */ /* 0x000fe20000000800 */
[----:B----4-:R-:W-:Y:S01]  /*efd0*/  SHF.R.U32.HI R5, RZ, 0x8, R4 ;  /* 0x00000008ff057819 */ /* 0x010fe20000011604 */
[----:B------:R-:W-:-:S03]  /*efe0*/  FFMA.FTZ R4, R169, UR10, -R15 ;  /* 0x0000000aa9047c23 */ /* 0x000fc6000801080f */
[----:B------:R-:W-:-:S03]  /*eff0*/  PRMT R3, R10, 0x5410, R5 ;  /* 0x000054100a037816 */ /* 0x000fc60000000005 */
[----:B------:R2:W-:Y:S01]  /*f000*/  MUFU.EX2 R232, R4 ;  /* 0x0000000400e87308 */ /* 0x0005e20000000800 */
[----:B-----5:R-:W-:-:S04]  /*f010*/  F2FP.F16.F32.PACK_AB R5, R233, R234 ;  /* 0x000000eae905723e */ /* 0x020fc800000000ff */
[----:B------:R-:W-:Y:S01]  /*f020*/  LOP3.LUT R5, R6, R5, RZ, 0xc0, !PT ;  /* 0x0000000506057212 */ /* 0x000fe200078ec0ff */
[----:B------:R-:W-:Y:S01]  /*f030*/  FFMA.FTZ R6, R45, UR10, -R2 ;  /* 0x0000000a2d067c23 */ /* 0x000fe20008010802 */
[----:B------:R-:W-:-:S03]  /*f040*/  IMAD.WIDE.U32 R44, R37, -0x326172a9, RZ ;  /* 0xcd9e8d57252c7825 */ /* 0x000fc600078e00ff */
[----:B------:R4:W-:Y:S01]  /*f050*/  MUFU.EX2 R152, R6 ;  /* 0x0000000600987308 */ /* 0x0009e20000000800 */
[----:B--2---:R-:W-:Y:S01]  /*f060*/  HSET2.LE.AND R4, R3, R237, PT ;  /* 0x000000ed03047233 */ /* 0x004fe20003803000 */
[----:B------:R-:W-:-:S06]  /*f070*/  FFMA.FTZ R3, R170, UR10, -R15 ;  /* 0x0000000aaa037c23 */ /* 0x000fcc000801080f */
[----:B------:R2:W5:Y:S01]  /*f080*/  MUFU.EX2 R215, R3 ;  /* 0x0000000300d77308 */ /* 0x0005620000000800 */
[----:B----4-:R-:W-:Y:S02]  /*f090*/  F2FP.F16.F32.PACK_AB R6, R238, R239 ;  /* 0x000000efee06723e */ /* 0x010fe400000000ff */
[----:B--2---:R-:W-:Y:S02]  /*f0a0*/  F2FP.F16.F32.PACK_AB R3, R240, R246 ;  /* 0x000000f6f003723e */ /* 0x004fe400000000ff */
[----:B-----5:R-:W-:Y:S02]  /*f0b0*/  F2FP.F16.F32.PACK_AB R10, R215, R232 ;  /* 0x000000e8d70a723e */ /* 0x020fe400000000ff */
[----:B------:R-:W-:Y:S02]  /*f0c0*/  LOP3.LUT R4, R4, R3, RZ, 0xc0, !PT ;  /* 0x0000000304047212 */ /* 0x000fe400078ec0ff */
[----:B------:R-:W-:Y:S01]  /*f0d0*/  HSET2.LE.AND R3, R9, R237, PT ;  /* 0x000000ed09037233 */ /* 0x000fe20003803000 */
[----:B------:R-:W-:Y:S01]  /*f0e0*/  IMAD.WIDE.U32 R8, R13, -0x2daee0ad, RZ ;  /* 0xd2511f530d087825 */ /* 0x000fe200078e00ff */
[----:B------:R-:W-:-:S03]  /*f0f0*/  LOP3.LUT R7, R7, R10, RZ, 0xc0, !PT ;  /* 0x0000000a07077212 */ /* 0x000fc600078ec0ff */
[----:B------:R-:W-:Y:S01]  /*f100*/  FFMA.FTZ R13, R66, UR10, -R0 ;  /* 0x0000000a420d7c23 */ /* 0x000fe20008010800 */
[----:B------:R-:W-:Y:S01]  /*f110*/  LOP3.LUT R6, R3, R6, RZ, 0xc0, !PT ;  /* 0x0000000603067212 */ /* 0x000fe200078ec0ff */
[----:B------:R-:W-:Y:S01]  /*f120*/  FFMA.FTZ R3, R25, UR10, -R2 ;  /* 0x0000000a19037c23 */ /* 0x000fe20008010802 */
[C---:B------:R-:W-:Y:S01]  /*f130*/  LOP3.LUT R10, R8.reuse, 0xffff, RZ, 0xc0, !PT ;  /* 0x0000ffff080a7812 */ /* 0x040fe200078ec0ff */
[----:B------:R-:W2:Y:S01]  /*f140*/  LDSM.16.MT88.4 R24, [R190+0x6800] ;  /* 0x00680000be18783b */ /* 0x000ea20000004200 */
[----:B------:R-:W-:Y:S01]  /*f150*/  LOP3.LUT R12, R8, 0xff, RZ, 0xc0, !PT ;  /* 0x000000ff080c7812 */ /* 0x000fe200078ec0ff */
[----:B------:R4:W-:Y:S01]  /*f160*/  MUFU.EX2 R151, R3 ;  /* 0x0000000300977308 */ /* 0x0009e20000000800 */
[----:B------:R-:W-:Y:S01]  /*f170*/  SHF.R.U32.HI R11, RZ, 0x18, R8 ;  /* 0x00000018ff0b7819 */ /* 0x000fe20000011608 */
[----:B-1----:R-:W-:Y:S01]  /*f180*/  HMMA.16816.F32 R100, R4, R28, R184 ;  /* 0x0000001c0464723c */ /* 0x002fe200000018b8 */
[----:B------:R-:W-:-:S04]  /*f190*/  SHF.R.U32.HI R10, RZ, 0x8, R10 ;  /* 0x00000008ff0a7819 */ /* 0x000fc8000001160a */
[----:B------:R-:W-:Y:S01]  /*f1a0*/  PRMT R18, R12, 0x5410, R10 ;  /* 0x000054100c127816 */ /* 0x000fe2000000000a */
[----:B------:R1:W-:Y:S01]  /*f1b0*/  MUFU.EX2 R150, R13 ;  /* 0x0000000d00967308 */ /* 0x0003e20000000800 */
[----:B------:R-:W-:Y:S01]  /*f1c0*/  FFMA.FTZ R10, R171, UR10, -R0 ;  /* 0x0000000aab0a7c23 */ /* 0x000fe20008010800 */
[----:B------:R-:W-:Y:S01]  /*f1d0*/  IMAD.MOV.U32 R187, RZ, RZ, R85 ;  /* 0x000000ffffbb7224 */ /* 0x000fe200078e0055 */
[C---:B---3--:R-:W-:Y:S01]  /*f1e0*/  HMMA.16816.F32 R104, R4.reuse, R20, R92 ;  /* 0x000000140468723c */ /* 0x048fe2000000185c */
[----:B------:R-:W-:Y:S02]  /*f1f0*/  IMAD.MOV.U32 R186, RZ, RZ, R86 ;  /* 0x000000ffffba7224 */ /* 0x000fe400078e0056 */
[----:B------:R-:W-:Y:S02]  /*f200*/  IMAD.MOV.U32 R185, RZ, RZ, R87 ;  /* 0x000000ffffb97224 */ /* 0x000fe400078e0057 */
[----:B------:R-:W-:Y:S01]  /*f210*/  IMAD.MOV.U32 R85, RZ, RZ, R108 ;  /* 0x000000ffff557224 */ /* 0x000fe200078e006c */
[----:B----4-:R-:W-:Y:S01]  /*f220*/  SHF.R.U32.HI R3, RZ, 0x10, R8 ;  /* 0x00000010ff037819 */ /* 0x010fe20000011608 */
[----:B------:R-:W-:Y:S01]  /*f230*/  IMAD.MOV.U32 R86, RZ, RZ, R109 ;  /* 0x000000ffff567224 */ /* 0x000fe200078e006d */
[----:B------:R-:W-:Y:S01]  /*f240*/  HMMA.16816.F32 R92, R4, R22, R216 ;  /* 0x00000016045c723c */ /* 0x000fe200000018d8 */
[----:B------:R-:W-:Y:S01]  /*f250*/  IMAD.MOV.U32 R87, RZ, RZ, R110 ;  /* 0x000000ffff577224 */ /* 0x000fe200078e006e */
[----:B------:R-:W-:Y:S01]  /*f260*/  LOP3.LUT R8, R3, 0xff, RZ, 0xc0, !PT ;  /* 0x000000ff03087812 */ /* 0x000fe200078ec0ff */
[----:B------:R-:W-:Y:S01]  /*f270*/  IMAD.MOV.U32 R184, RZ, RZ, R111 ;  /* 0x000000ffffb87224 */ /* 0x000fe200078e006f */
[----:B------:R-:W-:-:S02]  /*f280*/  LOP3.LUT R3, R9, UR23, R32, 0x96, !PT ;  /* 0x0000001709037c12 */ /* 0x000fc4000f8e9620 */
[----:B------:R-:W3:Y:S01]  /*f290*/  LDSM.16.MT88.4 R32, [R191+0x6800] ;  /* 0x00680000bf20783b */ /* 0x000ee20000004200 */
[----:B------:R-:W-:Y:S01]  /*f2a0*/  PRMT R17, R8, 0x5410, R11 ;  /* 0x0000541008117816 */ /* 0x000fe2000000000b */
[----:B------:R-:W-:Y:S01]  /*f2b0*/  FFMA.FTZ R8, R67, UR10, -R0 ;  /* 0x0000000a43087c23 */ /* 0x000fe20008010800 */
[----:B------:R-:W-:Y:S01]  /*f2c0*/  LOP3.LUT R9, R3, 0xffff, RZ, 0xc0, !PT ;  /* 0x0000ffff03097812 */ /* 0x000fe200078ec0ff */
[----:B-1----:R-:W-:Y:S01]  /*f2d0*/  IMAD.WIDE.U32 R12, R41, -0x326172a9, RZ ;  /* 0xcd9e8d57290c7825 */ /* 0x002fe200078e00ff */
[----:B------:R-:W-:Y:S01]  /*f2e0*/  LOP3.LUT R16, R3, 0xff, RZ, 0xc0, !PT ;  /* 0x000000ff03107812 */ /* 0x000fe200078ec0ff */
[----:B------:R1:W4:Y:S01]  /*f2f0*/  MUFU.EX2 R149, R8 ;  /* 0x0000000800957308 */ /* 0x0003220000000800 */
[----:B------:R-:W-:Y:S01]  /*f300*/  SHF.R.U32.HI R11, RZ, 0x18, R3 ;  /* 0x00000018ff0b7819 */ /* 0x000fe20000011603 */
[C---:B------:R-:W-:Y:S01]  /*f310*/  HMMA.16816.F32 R108, R4.reuse, R30, R180 ;  /* 0x0000001e046c723c */ /* 0x040fe200000018b4 */
[----:B------:R-:W-:Y:S01]  /*f320*/  SHF.R.U32.HI R9, RZ, 0x8, R9 ;  /* 0x00000008ff097819 */ /* 0x000fe20000011609 */
[----:B------:R-:W-:Y:S01]  /*f330*/  IMAD.MOV.U32 R219, RZ, RZ, R85 ;  /* 0x000000ffffdb7224 */ /* 0x000fe200078e0055 */
[----:B------:R-:W-:Y:S01]  /*f340*/  LOP3.LUT R19, R13, UR16, R40, 0x96, !PT ;  /* 0x000000100d137c12 */ /* 0x000fe2000f8e9628 */
[----:B------:R-:W-:Y:S01]  /*f350*/  IMAD.MOV.U32 R218, RZ, RZ, R86 ;  /* 0x000000ffffda7224 */ /* 0x000fe200078e0056 */
[----:B------:R-:W-:Y:S01]  /*f360*/  PRMT R16, R16, 0x5410, R9 ;  /* 0x0000541010107816 */ /* 0x000fe20000000009 */
[----:B------:R5:W-:Y:S01]  /*f370*/  MUFU.EX2 R180, R10 ;  /* 0x0000000a00b47308 */ /* 0x000be20000000800 */
[----:B------:R-:W-:Y:S01]  /*f380*/  FFMA.FTZ R9, R65, UR10, -R2 ;  /* 0x0000000a41097c23 */ /* 0x000fe20008010802 */
[----:B------:R-:W-:Y:S01]  /*f390*/  IMAD.MOV.U32 R181, RZ, RZ, R84 ;  /* 0x000000ffffb57224 */ /* 0x000fe200078e0054 */
[----:B--2---:R-:W-:Y:S01]  /*f3a0*/  HMMA.16816.F32 R96, R4, R24, R96 ;  /* 0x000000180460723c */ /* 0x004fe20000001860 */
[----:B------:R-:W-:-:S02]  /*f3b0*/  IMAD.MOV.U32 R217, RZ, RZ, R87 ;  /* 0x000000ffffd97224 */ /* 0x000fc400078e0057 */
[----:B------:R-:W-:Y:S02]  /*f3c0*/  IMAD.MOV.U32 R183, RZ, RZ, R90 ;  /* 0x000000ffffb77224 */ /* 0x000fe400078e005a */
[----:B------:R2:W-:Y:S01]  /*f3d0*/  MUFU.EX2 R148, R9 ;  /* 0x0000000900947308 */ /* 0x0005e20000000800 */
[----:B-1----:R-:W-:Y:S01]  /*f3e0*/  SHF.R.U32.HI R8, RZ, 0x10, R3 ;  /* 0x00000010ff087819 */ /* 0x002fe20000011603 */
[C---:B------:R-:W-:Y:S01]  /*f3f0*/  HMMA.16816.F32 R84, R4.reuse, R26, R176 ;  /* 0x0000001a0454723c */ /* 0x040fe200000018b0 */
[----:B------:R-:W-:Y:S02]  /*f400*/  IMAD.MOV.U32 R182, RZ, RZ, R91 ;  /* 0x000000ffffb67224 */ /* 0x000fe400078e005b */
[----:B------:R-:W-:Y:S01]  /*f410*/  LOP3.LUT R3, R8, 0xff, RZ, 0xc0, !PT ;  /* 0x000000ff08037812 */ /* 0x000fe200078ec0ff */
[----:B------:R-:W-:Y:S01]  /*f420*/  FFMA.FTZ R8, R173, UR10, -R0 ;  /* 0x0000000aad087c23 */ /* 0x000fe20008010800 */
[----:B------:R-:W-:Y:S02]  /*f430*/  IMAD.WIDE.U32 R40, R43, -0x326172a9, RZ ;  /* 0xcd9e8d572b287825 */ /* 0x000fe400078e00ff */
[----:B------:R-:W-:Y:S01]  /*f440*/  PRMT R13, R3, 0x5410, R11 ;  /* 0x00005410030d7816 */ /* 0x000fe2000000000b */
[----:B------:R4:W1:Y:S01]  /*f450*/  MUFU.EX2 R173, R8 ;  /* 0x0000000800ad7308 */ /* 0x0008620000000800 */
[--C-:B------:R-:W-:Y:S01]  /*f460*/  HSET2.LE.AND R3, R18, R237.reuse, PT ;  /* 0x000000ed12037233 */ /* 0x100fe20003803000 */
[----:B------:R-:W-:Y:S01]  /*f470*/  IMAD.MOV.U32 R179, RZ, RZ, R172 ;  /* 0x000000ffffb37224 */ /* 0x000fe200078e00ac */
[--C-:B------:R-:W-:Y:S01]  /*f480*/  HSET2.LE.AND R11, R17, R237.reuse, PT ;  /* 0x000000ed110b7233 */ /* 0x100fe20003803000 */
[----:B------:R-:W-:Y:S01]  /*f490*/  IMAD.MOV.U32 R216, RZ, RZ, R164 ;  /* 0x000000ffffd87224 */ /* 0x000fe200078e00a4 */
[----:B-----5:R-:W-:Y:S01]  /*f4a0*/  F2FP.F16.F32.PACK_AB R10, R154, R155 ;  /* 0x0000009b9a0a723e */ /* 0x020fe200000000ff */
[----:B------:R-:W-:Y:S01]  /*f4b0*/  IMAD.MOV.U32 R178, RZ, RZ, R136 ;  /* 0x000000ffffb27224 */ /* 0x000fe200078e0088 */
[----:B------:R-:W-:Y:S01]  /*f4c0*/  LOP3.LUT R18, R45, UR14, R12, 0x96, !PT ;  /* 0x0000000e2d127c12 */ /* 0x000fe2000f8e960c */
[----:B------:R-:W-:Y:S01]  /*f4d0*/  FFMA.FTZ R12, R174, UR10, -R14 ;  /* 0x0000000aae0c7c23 */ /* 0x000fe2000801080e */
[----:B------:R-:W-:Y:S01]  /*f4e0*/  LOP3.LUT R10, R3, R10, RZ, 0xc0, !PT ;  /* 0x0000000a030a7212 */ /* 0x000fe200078ec0ff */
[C---:B---3--:R-:W-:Y:S01]  /*f4f0*/  HMMA.16816.F32 R88, R4.reuse, R32, R128 ;  /* 0x000000200458723c */ /* 0x048fe20000001880 */
[--C-:B------:R-:W-:Y:S01]  /*f500*/  HSET2.LE.AND R3, R16, R237.reuse, PT ;  /* 0x000000ed10037233 */ /* 0x100fe20003803000 */
[----:B------:R-:W-:Y:S01]  /*f510*/  IMAD.WIDE.U32 R16, R42, -0x326172a9, RZ ;  /* 0xcd9e8d572a107825 */ /* 0x000fe200078e00ff */
[----:B--2---:R-:W-:Y:S01]  /*f520*/  HSET2.LE.AND R9, R13, R237, PT ;  /* 0x000000ed0d097233 */ /* 0x004fe20003803000 */
[----:B------:R1:W-:Y:S02]  /*f530*/  MUFU.EX2 R172, R12 ;  /* 0x0000000c00ac7308 */ /* 0x0003e40000000800 */
[----:B------:R-:W-:Y:S01]  /*f540*/  HMMA.16816.F32 R80, R4, R34, R80 ;  /* 0x000000220450723c */ /* 0x000fe20000001850 */
[----:B----4-:R-:W-:Y:S01]  /*f550*/  F2FP.F16.F32.PACK_AB R8, R149, R150 ;  /* 0x000000969508723e */ /* 0x010fe200000000ff */
[----:B------:R-:W-:Y:S01]  /*f560*/  IMAD.WIDE.U32 R42, R18, -0x2daee0ad, RZ ;  /* 0xd2511f53122a7825 */ /* 0x000fe200078e00ff */
[----:B------:R-:W-:-:S02]  /*f570*/  LOP3.LUT R13, R41, UR14, R16, 0x96, !PT ;  /* 0x0000000e290d7c12 */ /* 0x000fc4000f8e9610 */
[----:B------:R-:W-:Y:S01]  /*f580*/  LOP3.LUT R11, R11, R8, RZ, 0xc0, !PT ;  /* 0x000000080b0b7212 */ /* 0x000fe200078ec0ff */
[----:B------:R-:W-:Y:S01]  /*f590*/  IMAD.MOV.U32 R177, RZ, RZ, R137 ;  /* 0x000000ffffb17224 */ /* 0x000fe200078e0089 */
[----:B------:R-:W-:Y:S01]  /*f5a0*/  F2FP.F16.F32.PACK_AB R8, R248, R247 ;  /* 0x000000f7f808723e */ /* 0x000fe200000000ff */
[----:B------:R-:W-:-:S03]  /*f5b0*/  IMAD.WIDE.U32 R4, R19, -0x2daee0ad, RZ ;  /* 0xd2511f5313047825 */ /* 0x000fc600078e00ff */
[----:B------:R-:W-:Y:S01]  /*f5c0*/  LOP3.LUT R8, R3, R8, RZ, 0xc0, !PT ;  /* 0x0000000803087212 */ /* 0x000fe200078ec0ff */
[--C-:B------:R-:W-:Y:S01]  /*f5d0*/  FFMA.FTZ R3, R175, UR10, -R14.reuse ;  /* 0x0000000aaf037c23 */ /* 0x100fe2000801080e */
[----:B------:R-:W-:Y:S01]  /*f5e0*/  IMAD.MOV.U32 R175, RZ, RZ, R161 ;  /* 0x000000ffffaf7224 */ /* 0x000fe200078e00a1 */
[----:B-1----:R-:W-:Y:S02]  /*f5f0*/  F2FP.F16.F32.PACK_AB R12, R173, R180 ;  /* 0x000000b4ad0c723e */ /* 0x002fe400000000ff */
[----:B------:R1:W2:Y:S01]  /*f600*/  MUFU.EX2 R171, R3 ;  /* 0x0000000300ab7308 */ /* 0x0002a20000000800 */
[----:B------:R-:W-:Y:S01]  /*f610*/  IMAD.MOV.U32 R174, RZ, RZ, R139 ;  /* 0x000000ffffae7224 */ /* 0x000fe200078e008b */
[----:B------:R-:W-:Y:S01]  /*f620*/  LOP3.LUT R9, R9, R12, RZ, 0xc0, !PT ;  /* 0x0000000c09097212 */ /* 0x000fe200078ec0ff */
[----:B------:R-:W-:Y:S01]  /*f630*/  FFMA.FTZ R12, R213, UR10, -R14 ;  /* 0x0000000ad50c7c23 */ /* 0x000fe2000801080e */
[----:B------:R-:W-:Y:S02]  /*f640*/  IMAD.MOV.U32 R213, RZ, RZ, R160 ;  /* 0x000000ffffd57224 */ /* 0x000fe400078e00a0 */
[----:B------:R-:W-:-:S02]  /*f650*/  IMAD.MOV.U32 R176, RZ, RZ, R138 ;  /* 0x000000ffffb07224 */ /* 0x000fc400078e008a */
[----:B------:R3:W-:Y:S01]  /*f660*/  MUFU.EX2 R170, R12 ;  /* 0x0000000c00aa7308 */ /* 0x0007e20000000800 */
[C---:B------:R-:W-:Y:S06]  /*f670*/  HMMA.16816.F32 R76, R8.reuse, R28, R76 ;  /* 0x0000001c084c723c */ /* 0x040fec000000184c */
[C---:B------:R-:W-:Y:S01]  /*f680*/  HMMA.16816.F32 R64, R8.reuse, R30, R124 ;  /* 0x0000001e0840723c */ /* 0x040fe2000000187c */
[----:B-1----:R-:W-:Y:S01]  /*f690*/  LOP3.LUT R3, R17, UR16, R36, 0x96, !PT ;  /* 0x0000001011037c12 */ /* 0x002fe2000f8e9624 */
[----:B------:R-:W1:Y:S04]  /*f6a0*/  LDSM.16.MT88.4 R28, [R190+0x7000] ;  /* 0x00700000be1c783b */ /* 0x000e680000004200 */
[----:B------:R-:W-:Y:S01]  /*f6b0*/  IMAD.WIDE.U32 R6, R3, -0x2daee0ad, RZ ;  /* 0xd2511f5303067825 */ /* 0x000fe200078e00ff */
[----:B------:R-:W-:Y:S01]  /*f6c0*/  LOP3.LUT R3, R43, UR5, R4, 0x96, !PT ;  /* 0x000000052b037c12 */ /* 0x000fe2000f8e9604 */
[----:B------:R-:W-:Y:S01]  /*f6d0*/  HMMA.16816.F32 R60, R8, R20, R60 ;  /* 0x00000014083c723c */ /* 0x000fe2000000183c */
[----:B---3--:R-:W-:Y:S01]  /*f6e0*/  LOP3.LUT R12, R5, UR13, R38, 0x96, !PT ;  /* 0x0000000d050c7c12 */ /* 0x008fe2000f8e9626 */
[----:B------:R-:W-:-:S04]  /*f6f0*/  IMAD.WIDE.U32 R38, R13, -0x2daee0ad, RZ ;  /* 0xd2511f530d267825 */ /* 0x000fc800078e00ff */
[----:B------:R-:W-:Y:S01]  /*f700*/  FFMA.FTZ R13, R211, UR10, -R14 ;  /* 0x0000000ad30d7c23 */ /* 0x000fe2000801080e */
[----:B------:R-:W-:Y:S01]  /*f710*/  LOP3.LUT R18, R7, UR13, R46, 0x96, !PT ;  /* 0x0000000d07127c12 */ /* 0x000fe2000f8e962e */
[----:B------:R-:W-:Y:S02]  /*f720*/  IMAD.WIDE.U32 R4, R3, -0x326172a9, RZ ;  /* 0xcd9e8d5703047825 */ /* 0x000fe400078e00ff */
[----:B------:R3:W-:Y:S01]  /*f730*/  MUFU.EX2 R169, R13 ;  /* 0x0000000d00a97308 */ /* 0x0007e20000000800 */
[----:B------:R-:W-:Y:S01]  /*f740*/  LOP3.LUT R39, R39, UR5, R6, 0x96, !PT ;  /* 0x0000000527277c12 */ /* 0x000fe2000f8e9606 */
[----:B------:R-:W-:Y:S01]  /*f750*/  FFMA.FTZ R6, R222, UR10, -R15 ;  /* 0x0000000ade067c23 */ /* 0x000fe2000801080f */
[----:B------:R-:W-:Y:S01]  /*f760*/  IMAD.WIDE.U32 R36, R12, -0x326172a9, RZ ;  /* 0xcd9e8d570c247825 */ /* 0x000fe200078e00ff */
[C---:B------:R-:W-:Y:S01]  /*f770*/  LOP3.LUT R3, R4.reuse, 0xffff, RZ, 0xc0, !PT ;  /* 0x0000ffff04037812 */ /* 0x040fe200078ec0ff */
[C---:B------:R-:W-:Y:S01]  /*f780*/  HMMA.16816.F32 R56, R8.reuse, R22, R112 ;  /* 0x000000160838723c */ /* 0x040fe20000001870 */
[----:B------:R-:W-:Y:S01]  /*f790*/  LOP3.LUT R12, R4, 0xff, RZ, 0xc0, !PT ;  /* 0x000000ff040c7812 */ /* 0x000fe200078ec0ff */
[----:B------:R-:W4:Y:S01]  /*f7a0*/  LDSM.16.MT88.4 R20, [R189+0x7000] ;  /* 0x00700000bd14783b */ /* 0x000f220000004200 */
[----:B------:R-:W-:Y:S01]  /*f7b0*/  SHF.R.U32.HI R7, RZ, 0x8, R3 ;  /* 0x00000008ff077819 */ /* 0x000fe20000011603 */
[----:B------:R5:W-:Y:S01]  /*f7c0*/  MUFU.EX2 R168, R6 ;  /* 0x0000000600a87308 */ /* 0x000be20000000800 */
[----:B------:R-:W-:Y:S01]  /*f7d0*/  SHF.R.U32.HI R16, RZ, 0x18, R4 ;  /* 0x00000018ff107819 */ /* 0x000fe20000011604 */
[----:B------:R-:W-:Y:S01]  /*f7e0*/  HMMA.16816.F32 R48, R8, R24, R48 ;  /* 0x000000180830723c */ /* 0x000fe20000001830 */
[----:B------:R-:W-:Y:S01]  /*f7f0*/  LOP3.LUT R3, R5, UR21, R36, 0x96, !PT ;  /* 0x0000001505037c12 */ /* 0x000fe2000f8e9624 */
[----:B------:R-:W-:Y:S01]  /*f800*/  IMAD.WIDE.U32 R18, R18, -0x326172a9, RZ ;  /* 0xcd9e8d5712127825 */ /* 0x000fe200078e00ff */
[----:B------:R-:W-:-:S02]  /*f810*/  PRMT R17, R12, 0x5410, R7 ;  /* 0x000054100c117816 */ /* 0x000fc40000000007 */
[----:B------:R-:W-:Y:S01]  /*f820*/  LOP3.LUT R5, R3, 0xffff, RZ, 0xc0, !PT ;  /* 0x0000ffff03057812 */ /* 0x000fe200078ec0ff */
[C---:B------:R-:W-:Y:S01]  /*f830*/  HMMA.16816.F32 R52, R8.reuse, R26, R52 ;  /* 0x0000001a0834723c */ /* 0x040fe20000001834 */
[----:B---3--:R-:W-:Y:S01]  /*f840*/  SHF.R.U32.HI R13, RZ, 0x10, R4 ;  /* 0x00000010ff0d7819 */ /* 0x008fe20000011604 */
[----:B------:R-:W-:Y:S01]  /*f850*/  FFMA.FTZ R4, R223, UR10, -R15 ;  /* 0x0000000adf047c23 */ /* 0x000fe2000801080f */
[----:B------:R-:W-:Y:S01]  /*f860*/  LOP3.LUT R12, R3, 0xff, RZ, 0xc0, !PT ;  /* 0x000000ff030c7812 */ /* 0x000fe200078ec0ff */
[----:B------:R-:W3:Y:S01]  /*f870*/  LDSM.16.MT88.4 R24, [R192+0x7000] ;  /* 0x00700000c018783b */ /* 0x000ee20000004200 */
[----:B------:R-:W-:Y:S01]  /*f880*/  SHF.R.U32.HI R5, RZ, 0x8, R5 ;  /* 0x00000008ff057819 */ /* 0x000fe20000011605 */
[----:B------:R2:W1:Y:S01]  /*f890*/  MUFU.EX2 R167, R4 ;  /* 0x0000000400a77308 */ /* 0x0004620000000800 */
[----:B------:R-:W-:Y:S01]  /*f8a0*/  SHF.R.U32.HI R7, RZ, 0x18, R3 ;  /* 0x00000018ff077819 */ /* 0x000fe20000011603 */
[----:B------:R-:W-:Y:S01]  /*f8b0*/  HMMA.16816.F32 R132, R8, R32, R132 ;  /* 0x000000200884723c */ /* 0x000fe20000001884 */
[----:B-----5:R-:W-:-:S05]  /*f8c0*/  FFMA.FTZ R6, R225, UR10, -R15 ;  /* 0x0000000ae1067c23 */ /* 0x020fca000801080f */
[----:B------:R5:W-:Y:S01]  /*f8d0*/  MUFU.EX2 R166, R6 ;  /* 0x0000000600a67308 */ /* 0x000be20000000800 */
[----:B------:R-:W-:Y:S01]  /*f8e0*/  HMMA.16816.F32 R140, R8, R34, R140 ;  /* 0x00000022088c723c */ /* 0x000fe2000000188c */
[----:B------:R-:W3:Y:S06]  /*f8f0*/  LDSM.16.MT88.4 R32, [R191+0x7000] ;  /* 0x00700000bf20783b */ /* 0x000eec0000004200 */
[----:B------:R-:W-:Y:S01]  /*f900*/  FFMA.FTZ R11, R147, UR10, -R0 ;  /* 0x0000000a930b7c23 */ /* 0x000fe20008010800 */
[----:B--2---:R-:W-:-:S03]  /*f910*/  SHF.R.U32.HI R4, RZ, 0x10, R3 ;  /* 0x00000010ff047819 */ /* 0x004fc60000011603 */
[----:B------:R-:W-:Y:S01]  /*f920*/  MUFU.EX2 R45, R11 ;  /* 0x0000000b002d7308 */ /* 0x000fe20000000800 */
[----:B------:R-:W-:Y:S02]  /*f930*/  LOP3.LUT R3, R4, 0xff, RZ, 0xc0, !PT ;  /* 0x000000ff04037812 */ /* 0x000fe400078ec0ff */
[----:B------:R-:W-:Y:S01]  /*f940*/  PRMT R4, R12, 0x5410, R5 ;  /* 0x000054100c047816 */ /* 0x000fe20000000005 */
[----:B-----5:R-:W-:Y:S01]  /*f950*/  FFMA.FTZ R6, R224, UR10, -R15 ;  /* 0x0000000ae0067c23 */ /* 0x020fe2000801080f */
[----:B------:R-:W-:Y:S02]  /*f960*/  LOP3.LUT R12, R13, 0xff, RZ, 0xc0, !PT ;  /* 0x000000ff0d0c7812 */ /* 0x000fe400078ec0ff */
[----:B------:R-:W-:Y:S01]  /*f970*/  PRMT R5, R3, 0x5410, R7 ;  /* 0x0000541003057816 */ /* 0x000fe20000000007 */
[----:B------:R1:W2:Y:S01]  /*f980*/  MUFU.EX2 R165, R6 ;  /* 0x0000000600a57308 */ /* 0x0002a20000000800 */
[----:B------:R-:W-:Y:S01]  /*f990*/  FFMA.FTZ R7, R145, UR10, -R2 ;  /* 0x0000000a91077c23 */ /* 0x000fe20008010802 */
[----:B------:R-:W-:-:S02]  /*f9a0*/  PRMT R12, R12, 0x5410, R16 ;  /* 0x000054100c0c7816 */ /* 0x000fc40000000010 */
[--C-:B------:R-:W-:Y:S02]  /*f9b0*/  HSET2.LE.AND R5, R5, R237.reuse, PT ;  /* 0x000000ed05057233 */ /* 0x100fe40003803000 */
[----:B------:R-:W-:Y:S02]  /*f9c0*/  HSET2.LE.AND R3, R4, R237, PT ;  /* 0x000000ed04037233 */ /* 0x000fe40003803000 */
[----:B------:R5:W-:Y:S01]  /*f9d0*/  MUFU.EX2 R47, R7 ;  /* 0x00000007002f7308 */ /* 0x000be20000000800 */
[----:B------:R-:W-:-:S04]  /*f9e0*/  F2FP.F16.F32.PACK_AB R4, R171, R172 ;  /* 0x000000acab04723e */ /* 0x000fc800000000ff */
[----:B------:R-:W-:Y:S02]  /*f9f0*/  LOP3.LUT R4, R3, R4, RZ, 0xc0, !PT ;  /* 0x0000000403047212 */ /* 0x000fe400078ec0ff */
[--C-:B------:R-:W-:Y:S01]  /*fa00*/  HSET2.LE.AND R3, R17, R237.reuse, PT ;  /* 0x000000ed11037233 */ /* 0x100fe20003803000 */
[----:B------:R-:W-:Y:S01]  /*fa10*/  FFMA.FTZ R17, R146, UR10, -R0 ;  /* 0x0000000a92117c23 */ /* 0x000fe20008010800 */
[----:B-1----:R-:W-:Y:S02]  /*fa20*/  F2FP.F16.F32.PACK_AB R6, R167, R168 ;  /* 0x000000a8a706723e */ /* 0x002fe400000000ff */
[----:B--2---:R-:W-:Y:S01]  /*fa30*/  F2FP.F16.F32.PACK_AB R16, R165, R166 ;  /* 0x000000a6a510723e */ /* 0x004fe200000000ff */
[----:B------:R-:W-:Y:S01]  /*fa40*/  MUFU.EX2 R43, R17 ;  /* 0x00000011002b7308 */ /* 0x000fe20000000800 */
[----:B------:R-:W-:Y:S01]  /*fa50*/  LOP3.LUT R5, R5, R6, RZ, 0xc0, !PT ;  /* 0x0000000605057212 */ /* 0x000fe200078ec0ff */
[----:B------:R-:W-:Y:S01]  /*fa60*/  FFMA.FTZ R6, R144, UR10, -R2 ;  /* 0x0000000a90067c23 */ /* 0x000fe20008010802 */
[----:B-----5:R-:W-:Y:S01]  /*fa70*/  HSET2.LE.AND R7, R12, R237, PT ;  /* 0x000000ed0c077233 */ /* 0x020fe20003803000 */
[----:B------:R-:W-:-:S04]  /*fa80*/  IMAD.WIDE.U32 R12, R39, -0x326172a9, RZ ;  /* 0xcd9e8d57270c7825 */ /* 0x000fc800078e00ff */
[----:B------:R1:W-:Y:S01]  /*fa90*/  MUFU.EX2 R46, R6 ;  /* 0x00000006002e7308 */ /* 0x0003e20000000800 */
[----:B------:R-:W-:Y:S02]  /*faa0*/  LOP3.LUT R7, R7, R16, RZ, 0xc0, !PT ;  /* 0x0000001007077212 */ /* 0x000fe400078ec0ff */
[C---:B------:R-:W-:Y:S02]  /*fab0*/  LOP3.LUT R8, R12.reuse, 0xffff, RZ, 0xc0, !PT ;  /* 0x0000ffff0c087812 */ /* 0x040fe400078ec0ff */
[----:B------:R-:W-:Y:S02]  /*fac0*/  LOP3.LUT R9, R12, 0xff, RZ, 0xc0, !PT ;  /* 0x000000ff0c097812 */ /* 0x000fe400078ec0ff */
[----:B------:R-:W-:Y:S02]  /*fad0*/  SHF.R.U32.HI R8, RZ, 0x8, R8 ;  /* 0x00000008ff087819 */ /* 0x000fe40000011608 */
[----:B------:R-:W-:Y:S02]  /*fae0*/  SHF.R.U32.HI R10, RZ, 0x10, R12 ;  /* 0x00000010ff0a7819 */ /* 0x000fe4000001160c */
[----:B------:R-:W-:Y:S01]  /*faf0*/  PRMT R16, R9, 0x5410, R8 ;  /* 0x0000541009107816 */ /* 0x000fe20000000008 */
[----:B------:R-:W-:Y:S01]  /*fb00*/  FFMA.FTZ R9, R220, UR10, -R0 ;  /* 0x0000000adc097c23 */ /* 0x000fe20008010800 */
[----:B------:R-:W-:-:S02]  /*fb10*/  SHF.R.U32.HI R12, RZ, 0x18, R12 ;  /* 0x00000018ff0c7819 */ /* 0x000fc4000001160c */
[----:B------:R-:W-:Y:S01]  /*fb20*/  LOP3.LUT R11, R10, 0xff, RZ, 0xc0, !PT ;  /* 0x000000ff0a0b7812 */ /* 0x000fe200078ec0ff */
[----:B------:R2:W-:Y:S01]  /*fb30*/  MUFU.EX2 R41, R9 ;  /* 0x0000000900297308 */ /* 0x0005e20000000800 */
[----:B-1----:R-:W-:-:S04]  /*fb40*/  F2FP.F16.F32.PACK_AB R6, R169, R170 ;  /* 0x000000aaa906723e */ /* 0x002fc800000000ff */
[----:B------:R-:W-:Y:S02]  /*fb50*/  LOP3.LUT R6, R3, R6, RZ, 0xc0, !PT ;  /* 0x0000000603067212 */ /* 0x000fe400078ec0ff */
[----:B------:R-:W-:Y:S02]  /*fb60*/  LOP3.LUT R3, R13, UR21, R18, 0x96, !PT ;  /* 0x000000150d037c12 */ /* 0x000fe4000f8e9612 */
[----:B------:R-:W-:Y:S01]  /*fb70*/  PRMT R13, R11, 0x5410, R12 ;  /* 0x000054100b0d7816 */ /* 0x000fe2000000000c */
[----:B------:R-:W-:Y:S01]  /*fb80*/  FFMA.FTZ R11, R226, UR10, -R14 ;  /* 0x0000000ae20b7c23 */ /* 0x000fe2000801080e */
[C---:B------:R-:W-:Y:S01]  /*fb90*/  LOP3.LUT R8, R3.reuse, 0xffff, RZ, 0xc0, !PT ;  /* 0x0000ffff03087812 */ /* 0x040fe200078ec0ff */
[----:B------:R-:W-:Y:S01]  /*fba0*/  HMMA.16816.F32 R124, R4, R30, R84 ;  /* 0x0000001e047c723c */ /* 0x000fe20000001854 */
[----:B------:R-:W-:Y:S01]  /*fbb0*/  LOP3.LUT R10, R3, 0xff, RZ, 0xc0, !PT ;  /* 0x000000ff030a7812 */ /* 0x000fe200078ec0ff */
[----:B------:R-:W-:Y:S01]  /*fbc0*/  MUFU.EX2 R164, R11 ;  /* 0x0000000b00a47308 */ /* 0x000fe20000000800 */
[----:B------:R-:W-:Y:S01]  /*fbd0*/  SHF.R.U32.HI R8, RZ, 0x8, R8 ;  /* 0x00000008ff087819 */ /* 0x000fe20000011608 */
[----:B--2---:R-:W-:-:S02]  /*fbe0*/  FFMA.FTZ R9, R221, UR10, -R0 ;  /* 0x0000000add097c23 */ /* 0x004fc40008010800 */
[C---:B----4-:R-:W-:Y:S01]  /*fbf0*/  HMMA.16816.F32 R100, R4.reuse, R20, R100 ;  /* 0x000000140464723c */ /* 0x050fe20000001864 */
[----:B------:R-:W-:Y:S02]  /*fc00*/  PRMT R12, R10, 0x5410, R8 ;  /* 0x000054100a0c7816 */ /* 0x000fe40000000008 */
[----:B------:R-:W-:Y:S01]  /*fc10*/  SHF.R.U32.HI R8, RZ, 0x10, R3 ;  /* 0x00000010ff087819 */ /* 0x000fe20000011603 */
[----:B------:R1:W2:Y:S01]  /*fc20*/  MUFU.EX2 R39, R9 ;  /* 0x0000000900277308 */ /* 0x0002a20000000800 */
[----:B------:R-:W-:Y:S01]  /*fc30*/  F2FP.F16.F32.PACK_AB R10, R148, R151 ;  /* 0x00000097940a723e */ /* 0x000fe200000000ff */
[----:B------:R-:W-:Y:S01]  /*fc40*/  HMMA.16816.F32 R108, R4, R22, R108 ;  /* 0x00000016046c723c */ /* 0x000fe2000000186c */
[----:B------:R-:W-:-:S05]  /*fc50*/  LOP3.LUT R8, R8, 0xff, RZ, 0xc0, !PT ;  /* 0x000000ff08087812 */ /* 0x000fca00078ec0ff */
[C---:B---3--:R-:W-:Y:S01]  /*fc60*/  HMMA.16816.F32 R116, R4.reuse, R24, R104 ;  /* 0x000000180474723c */ /* 0x048fe20000001868 */
[----:B------:R-:W-:Y:S05]  /*fc70*/  LDSM.16.MT88.4 R104, [R192+0x7800] ;  /* 0x00780000c068783b */ /* 0x000fea0000004200 */
[----:B------:R-:W-:Y:S01]  /*fc80*/  HMMA.16816.F32 R112, R4, R26, R92 ;  /* 0x0000001a0470723c */ /* 0x000fe2000000185c */
[----:B-1----:R-:W-:Y:S02]  /*fc90*/  SHF.R.U32.HI R9, RZ, 0x18, R3 ;  /* 0x00000018ff097819 */ /* 0x002fe40000011603 */
[----:B------:R-:W-:-:S03]  /*fca0*/  HSET2.LE.AND R3, R16, R237, PT ;  /* 0x000000ed10037233 */ /* 0x000fc60003803000 */
[C---:B------:R-:W-:Y:S01]  /*fcb0*/  HMMA.16816.F32 R144, R4.reuse, R28, R96 ;  /* 0x0000001c0490723c */ /* 0x040fe20000001860 */
[----:B------:R-:W-:Y:S01]  /*fcc0*/  PRMT R11, R8, 0x5410, R9 ;  /* 0x00005410080b7816 */ /* 0x000fe20000000009 */
[--C-:B------:R-:W-:Y:S01]  /*fcd0*/  FFMA.FTZ R9, R228, UR10, -R14.reuse ;  /* 0x0000000ae4097c23 */ /* 0x100fe2000801080e */
[--C-:B------:R-:W-:Y:S01]  /*fce0*/  HSET2.LE.AND R8, R12, R237.reuse, PT ;  /* 0x000000ed0c087233 */ /* 0x100fe20003803000 */
[----:B------:R-:W-:Y:S01]  /*fcf0*/  FFMA.FTZ R16, R229, UR10, -R14 ;  /* 0x0000000ae5107c23 */ /* 0x000fe2000801080e */
[----:B------:R-:W-:Y:S01]  /*fd00*/  LOP3.LUT R10, R3, R10, RZ, 0xc0, !PT ;  /* 0x0000000a030a7212 */ /* 0x000fe200078ec0ff */
[C---:B------:R-:W-:Y:S01]  /*fd10*/  HMMA.16816.F32 R128, R4.reuse, R32, R88 ;  /* 0x000000200480723c */ /* 0x040fe20000001858 */
[--C-:B------:R-:W-:Y:S01]  /*fd20*/  HSET2.LE.AND R3, R13, R237.reuse, PT ;  /* 0x000000ed0d037233 */ /* 0x100fe20003803000 */
[----:B------:R1:W3:Y:S01]  /*fd30*/  MUFU.EX2 R161, R9 ;  /* 0x0000000900a17308 */ /* 0x0002e20000000800 */
[----:B------:R-:W-:Y:S01]  /*fd40*/  HSET2.LE.AND R12, R11, R237, PT ;  /* 0x000000ed0b0c7233 */ /* 0x000fe20003803000 */
[----:B------:R-:W4:Y:S01]  /*fd50*/  LDSM.16.MT88.4 R88, [R189+0x7800] ;  /* 0x00780000bd58783b */ /* 0x000f220000004200 */
[----:B--2---:R-:W-:Y:S01]  /*fd60*/  F2FP.F16.F32.PACK_AB R11, R39, R41 ;  /* 0x00000029270b723e */ /* 0x004fe200000000ff */
[----:B------:R-:W-:Y:S01]  /*fd70*/  HMMA.16816.F32 R84, R4, R34, R80 ;  /* 0x000000220454723c */ /* 0x000fe20000001850 */
[----:B------:R-:W-:-:S02]  /*fd80*/  F2FP.F16.F32.PACK_AB R13, R45, R43 ;  /* 0x0000002b2d0d723e */ /* 0x000fc400000000ff */
[----:B------:R-:W-:Y:S01]  /*fd90*/  LOP3.LUT R11, R3, R11, RZ, 0xc0, !PT ;  /* 0x0000000b030b7212 */ /* 0x000fe200078ec0ff */
[----:B------:R-:W-:Y:S01]  /*fda0*/  MUFU.EX2 R160, R16 ;  /* 0x0000001000a07308 */ /* 0x000fe20000000800 */
[----:B------:R-:W-:Y:S02]  /*fdb0*/  LOP3.LUT R3, R19, UR12, R40, 0x96, !PT ;  /* 0x0000000c13037c12 */ /* 0x000fe4000f8e9628 */
[----:B------:R-:W-:Y:S01]  /*fdc0*/  FFMA.FTZ R4, R235, UR10, -R14 ;  /* 0x0000000aeb047c23 */ /* 0x000fe2000801080e */
[----:B------:R-:W-:Y:S02]  /*fdd0*/  LOP3.LUT R5, R37, UR12, R44, 0x96, !PT ;  /* 0x0000000c25057c12 */ /* 0x000fe4000f8e962c */
[----:B------:R-:W-:-:S04]  /*fde0*/  IMAD.WIDE.U32 R6, R3, -0x2daee0ad, RZ ;  /* 0xd2511f5303067825 */ /* 0x000fc800078e00ff */
[----:B------:R-:W-:Y:S01]  /*fdf0*/  FFMA.FTZ R3, R227, UR10, -R15 ;  /* 0x0000000ae3037c23 */ /* 0x000fe2000801080f */
[----:B------:R2:W-:Y:S01]  /*fe00*/  MUFU.EX2 R37, R4 ;  /* 0x0000000400257308 */ /* 0x0005e20000000800 */
[----:B-1----:R-:W-:-:S04]  /*fe10*/  F2FP.F16.F32.PACK_AB R9, R153, R152 ;  /* 0x000000989909723e */ /* 0x002fc800000000ff */
[----:B------:R-:W-:Y:S02]  /*fe20*/  LOP3.LUT R8, R8, R9, RZ, 0xc0, !PT ;  /* 0x0000000908087212 */ /* 0x000fe400078ec0ff */
[----:B------:R-:W-:Y:S01]  /*fe30*/  LOP3.LUT R9, R12, R13, RZ, 0xc0, !PT ;  /* 0x0000000d0c097212 */ /* 0x000fe200078ec0ff */
[----:B------:R1:W-:Y:S01]  /*fe40*/  MUFU.EX2 R36, R3 ;  /* 0x0000000300247308 */ /* 0x0003e20000000800 */
[----:B------:R-:W-:Y:S01]  /*fe50*/  FFMA.FTZ R13, R230, UR10, -R15 ;  /* 0x0000000ae60d7c23 */ /* 0x000fe2000801080f */
[----:B------:R-:W-:-:S04]  /*fe60*/  LOP3.LUT R12, R7, UR23, R38, 0x96, !PT ;  /* 0x00000017070c7c12 */ /* 0x000fc8000f8e9626 */
[----:B------:R-:W-:Y:S02]  /*fe70*/  HMMA.16816.F32 R60, R8, R24, R60 ;  /* 0x00000018083c723c */ /* 0x000fe4000000183c */
[----:B------:R5:W4:Y:S01]  /*fe80*/  MUFU.EX2 R24, R13 ;  /* 0x0000000d00187308 */ /* 0x000b220000000800 */
[----:B--2---:R-:W-:-:S03]  /*fe90*/  IMAD.WIDE.U32 R4, R5, -0x2daee0ad, RZ ;  /* 0xd2511f5305047825 */ /* 0x004fc600078e00ff */
[C---:B------:R-:W-:Y:S01]  /*fea0*/  HMMA.16816.F32 R64, R8.reuse, R22, R64 ;  /* 0x000000160840723c */ /* 0x040fe20000001840 */
[C---:B------:R-:W-:Y:S02]  /*feb0*/  LOP3.LUT R16, R4.reuse, 0xff, RZ, 0xc0, !PT ;  /* 0x000000ff04107812 */ /* 0x040fe400078ec0ff */
[----:B------:R-:W-:Y:S02]  /*fec0*/  SHF.R.U32.HI R17, RZ, 0x18, R4 ;  /* 0x00000018ff117819 */ /* 0x000fe40000011604 */
[----:B-1----:R-:W-:Y:S01]  /*fed0*/  LOP3.LUT R3, R4, 0xffff, RZ, 0xc0, !PT ;  /* 0x0000ffff04037812 */ /* 0x002fe200078ec0ff */
[C---:B------:R-:W-:Y:S03]  /*fee0*/  HMMA.16816.F32 R76, R8.reuse, R20, R76 ;  /* 0x00000014084c723c */ /* 0x040fe6000000184c */
[----:B------:R-:W-:Y:S02]  /*fef0*/  SHF.R.U32.HI R14, RZ, 0x8, R3 ;  /* 0x00000008ff0e7819 */ /* 0x000fe40000011603 */
[----:B------:R-:W-:Y:S01]  /*ff00*/  LOP3.LUT R3, R5, UR23, R42, 0x96, !PT ;  /* 0x0000001705037c12 */ /* 0x000fe2000f8e962a */
[C---:B------:R-:W-:Y:S01]  /*ff10*/  HMMA.16816.F32 R132, R8.reuse, R32, R132 ;  /* 0x000000200884723c */ /* 0x040fe20000001884 */
[----:B------:R-:W-:Y:S01]  /*ff20*/  SHF.R.U32.HI R5, RZ, 0x10, R4 ;  /* 0x00000010ff057819 */ /* 0x000fe20000011604 */
[--C-:B------:R-:W-:Y:S01]  /*ff30*/  FFMA.FTZ R4, R231, UR10, -R15.reuse ;  /* 0x0000000ae7047c23 */ /* 0x100fe2000801080f */
[----:B-----5:R-:W-:Y:S01]  /*ff40*/  LOP3.LUT R13, R3, 0xffff, RZ, 0xc0, !PT ;  /* 0x0000ffff030d7812 */ /* 0x020fe200078ec0ff */
[----:B------:R-:W-:Y:S01]  /*ff50*/  FFMA.FTZ R15, R236, UR10, -R15 ;  /* 0x0000000aec0f7c23 */ /* 0x000fe2000801080f */
[----:B------:R-:W-:Y:S01]  /*ff60*/  PRMT R16, R16, 0x5410, R14 ;  /* 0x0000541010107816 */ /* 0x000fe2000000000e */
[----:B------:R1:W-:Y:S01]  /*ff70*/  MUFU.EX2 R23, R4 ;  /* 0x0000000400177308 */ /* 0x0003e20000000800 */
[----:B------:R-:W-:Y:S01]  /*ff80*/  SHF.R.U32.HI R13, RZ, 0x8, R13 ;  /* 0x00000008ff0d7819 */ /* 0x000fe2000001160d */
[--C-:B------:R-:W-:Y:S01]  /*ff90*/  FFMA.FTZ R14, R156, UR10, -R2.reuse ;  /* 0x0000000a9c0e7c23 */ /* 0x100fe20008010802 */
[----:B------:R-:W-:Y:S01]  /*ffa0*/  FFMA.FTZ R2, R157, UR10, -R2 ;  /* 0x0000000a9d027c23 */ /* 0x000fe20008010802 */
[C---:B------:R-:W-:Y:S04]  /*ffb0*/  HMMA.16816.F32 R56, R8.reuse, R26, R56 ;  /* 0x0000001a0838723c */ /* 0x040fe80000001838 */
[----:B------:R2:W5:Y:S02]  /*ffc0*/  MUFU.EX2 R22, R15 ;  /* 0x0000000f00167308 */ /* 0x0005640000000800 */
[C---:B------:R-:W-:Y:S06]  /*ffd0*/  HMMA.16816.F32 R48, R8.reuse, R28, R48 ;  /* 0x0000001c0830723c */ /* 0x040fec0000001830 */
[----:B------:R4:W-:Y:S01]  /*ffe0*/  MUFU.EX2 R20, R2 ;  /* 0x0000000200147308 */ /* 0x0009e20000000800 */
[----:B-1----:R-:W-:Y:S01]  /*fff0*/  LOP3.LUT R4, R5, 0xff, RZ, 0xc0, !PT ;  /* 0x000000ff05047812 */ /* 0x002fe200078ec0ff */
[----:B------:R-:W-:Y:S01]  /*10000*/  HMMA.16816.F32 R52, R8, R30, R52 ;  /* 0x0000001e0834723c */ /* 0x000fe20000001834 */
[----:B------:R-:W-:-:S02]  /*10010*/  LOP3.LUT R5, R3, 0xff, RZ, 0xc0, !PT ;  /* 0x000000ff03057812 */ /* 0x000fc400078ec0ff */
[----:B------:R-:W-:Y:S02]  /*10020*/  PRMT R17, R4, 0x5410, R17 ;  /* 0x0000541004117816 */ /* 0x000fe40000000011 */
[----:B------:R-:W-:Y:S01]  /*10030*/  PRMT R4, R5, 0x5410, R13 ;  /* 0x0000541005047816 */ /* 0x000fe2000000000d */
[----:B------:R5:W1:Y:S01]  /*10040*/  MUFU.EX2 R21, R14 ;  /* 0x0000000e00157308 */ /* 0x000a620000000800 */
[--C-:B------:R-:W-:Y:S01]  /*10050*/  SHF.R.U32.HI R5, RZ, 0x10, R3.reuse ;  /* 0x00000010ff057819 */ /* 0x100fe20000011603 */
[----:B--2---:R-:W-:Y:S01]  /*10060*/  FFMA.FTZ R15, R162, UR10, -R0 ;  /* 0x0000000aa20f7c23 */ /* 0x004fe20008010800 */
[----:B------:R-:W-:Y:S01]  /*10070*/  SHF.R.U32.HI R13, RZ, 0x18, R3 ;  /* 0x00000018ff0d7819 */ /* 0x000fe20000011603 */
[----:B------:R-:W-:Y:S01]  /*10080*/  HMMA.16816.F32 R32, R8, R34, R140 ;  /* 0x000000220820723c */ /* 0x000fe2000000188c */
[----:B------:R-:W-:Y:S02]  /*10090*/  LOP3.LUT R5, R5, 0xff, RZ, 0xc0, !PT ;  /* 0x000000ff05057812 */ /* 0x000fe400078ec0ff */
[----:B------:R-:W-:Y:S01]  /*100a0*/  HSET2.LE.AND R3, R4, R237, PT ;  /* 0x000000ed04037233 */ /* 0x000fe20003803000 */
[----:B------:R-:W-:Y:S01]  /*100b0*/  MUFU.EX2 R15, R15 ;  /* 0x0000000f000f7308 */ /* 0x000fe20000000800 */
[----:B------:R-:W-:-:S02]  /*100c0*/  PRMT R5, R5, 0x5410, R13 ;  /* 0x0000541005057816 */ /* 0x000fc4000000000d */
[----:B---3--:R-:W-:Y:S02]  /*100d0*/  F2FP.F16.F32.PACK_AB R4, R161, R164 ;  /* 0x000000a4a104723e */ /* 0x008fe400000000ff */
[--C-:B------:R-:W-:Y:S02]  /*100e0*/  HSET2.LE.AND R13, R17, R237.reuse, PT ;  /* 0x000000ed110d7233 */ /* 0x100fe40003803000 */
[----:B------:R-:W-:Y:S02]  /*100f0*/  LOP3.LUT R136, R3, R4, RZ, 0xc0, !PT ;  /* 0x0000000403887212 */ /* 0x000fe400078ec0ff */
[----:B----4-:R-:W-:Y:S02]  /*10100*/  HSET2.LE.AND R2, R5, R237, PT ;  /* 0x000000ed05027233 */ /* 0x010fe40003803000 */
[----:B------:R-:W-:Y:S02]  /*10110*/  F2FP.F16.F32.PACK_AB R3, R24, R36 ;  /* 0x000000241803723e */ /* 0x000fe400000000ff */
[----:B-----5:R-:W-:-:S02]  /*10120*/  F2FP.F16.F32.PACK_AB R14, R22, R23 ;  /* 0x00000017160e723e */ /* 0x020fc400000000ff */
[----:B------:R-:W-:Y:S01]  /*10130*/  LOP3.LUT R137, R2, R3, RZ, 0xc0, !PT ;  /* 0x0000000302897212 */ /* 0x000fe200078ec0ff */
[----:B------:R-:W-:Y:S01]  /*10140*/  FFMA.FTZ R2, R158, UR10, -R0 ;  /* 0x0000000a9e027c23 */ /* 0x000fe20008010800 */
[----:B------:R-:W-:Y:S02]  /*10150*/  HSET2.LE.AND R4, R16, R237, PT ;  /* 0x000000ed10047233 */ /* 0x000fe40003803000 */
[----:B------:R-:W-:Y:S01]  /*10160*/  LOP3.LUT R139, R13, R14, RZ, 0xc0, !PT ;  /* 0x0000000e0d8b7212 */ /* 0x000fe200078ec0ff */
[----:B------:R-:W2:Y:S01]  /*10170*/  LDSM.16.MT88.4 R16, [R191+0x7800] ;  /* 0x00780000bf10783b */ /* 0x000ea20000004200 */
[----:B------:R-:W-:Y:S01]  /*10180*/  F2FP.F16.F32.PACK_AB R5, R37, R160 ;  /* 0x000000a02505723e */ /* 0x000fe200000000ff */
[----:B------:R3:W-:Y:S01]  /*10190*/  MUFU.EX2 R14, R2 ;  /* 0x00000002000e7308 */ /* 0x0007e20000000800 */
[----:B------:R-:W-:Y:S02]  /*101a0*/  SHF.R.U32.HI R3, RZ, 0x10, R6 ;  /* 0x00000010ff037819 */ /* 0x000fe40000011606 */
[----:B------:R-:W-:Y:S01]  /*101b0*/  LOP3.LUT R138, R4, R5, RZ, 0xc0, !PT ;  /* 0x00000005048a7212 */ /* 0x000fe200078ec0ff */
[----:B------:R-:W-:Y:S01]  /*101c0*/  FFMA.FTZ R5, R163, UR10, -R0 ;  /* 0x0000000aa3057c23 */ /* 0x000fe20008010800 */
[----:B------:R-:W-:-:S02]  /*101d0*/  LOP3.LUT R4, R6, 0xffff, RZ, 0xc0, !PT ;  /* 0x0000ffff06047812 */ /* 0x000fc400078ec0ff */
[----:B------:R-:W-:Y:S01]  /*101e0*/  LOP3.LUT R10, R6, 0xff, RZ, 0xc0, !PT ;  /* 0x000000ff060a7812 */ /* 0x000fe200078ec0ff */
[----:B------:R-:W4:Y:S01]  /*101f0*/  MUFU.EX2 R11, R5 ;  /* 0x00000005000b7308 */ /* 0x000f220000000800 */
[----:B------:R-:W-:Y:S01]  /*10200*/  SHF.R.U32.HI R9, RZ, 0x18, R6 ;  /* 0x00000018ff097819 */ /* 0x000fe20000011606 */
[C---:B------:R-:W-:Y:S01]  /*10210*/  HMMA.16816.F32 R92, R136.reuse, R90, R108 ;  /* 0x0000005a885c723c */ /* 0x040fe2000000186c */
[----:B------:R-:W-:Y:S02]  /*10220*/  LOP3.LUT R6, R3, 0xff, RZ, 0xc0, !PT ;  /* 0x000000ff03067812 */ /* 0x000fe400078ec0ff */
[----:B------:R-:W-:Y:S02]  /*10230*/  SHF.R.U32.HI R8, RZ, 0x8, R4 ;  /* 0x00000008ff087819 */ /* 0x000fe40000011604 */
[----:B------:R-:W-:Y:S01]  /*10240*/  SHF.R.U32.HI R4, RZ, 0x18, R12 ;  /* 0x00000018ff047819 */ /* 0x000fe2000001160c */
[----:B------:R-:W-:Y:S01]  /*10250*/  HMMA.16816.F32 R108, R136, R106, R112 ;  /* 0x0000006a886c723c */ /* 0x000fe20000001870 */
[----:B---3--:R-:W-:Y:S01]  /*10260*/  FFMA.FTZ R2, R159, UR10, -R0 ;  /* 0x0000000a9f027c23 */ /* 0x008fe20008010800 */
[----:B------:R-:W-:-:S02]  /*10270*/  SHF.R.U32.HI R0, RZ, 0x10, R12 ;  /* 0x00000010ff007819 */ /* 0x000fc4000001160c */
[----:B------:R-:W-:Y:S01]  /*10280*/  LOP3.LUT R7, R12, 0xff, RZ, 0xc0, !PT ;  /* 0x000000ff0c077812 */ /* 0x000fe200078ec0ff */
[----:B------:R3:W5:Y:S01]  /*10290*/  MUFU.EX2 R13, R2 ;  /* 0x00000002000d7308 */ /* 0x0007620000000800 */
[----:B------:R-:W-:Y:S01]  /*102a0*/  PRMT R6, R6, 0x5410, R9 ;  /* 0x0000541006067816 */ /* 0x000fe20000000009 */
[C---:B------:R-:W-:Y:S06]  /*102b0*/  HMMA.16816.F32 R80, R136.reuse, R88, R100 ;  /* 0x000000588850723c */ /* 0x040fec0000001864 */
[C---:B------:R-:W-:Y:S06]  /*102c0*/  HMMA.16816.F32 R96, R136.reuse, R104, R116 ;  /* 0x000000688860723c */ /* 0x040fec0000001874 */
[----:B------:R-:W-:Y:S01]  /*102d0*/  HMMA.16816.F32 R112, R136, R120, R144 ;  /* 0x000000788870723c */ /* 0x000fe20000001890 */
[----:B---3--:R-:W-:-:S05]  /*102e0*/  LOP3.LUT R2, R12, 0xffff, RZ, 0xc0, !PT ;  /* 0x0000ffff0c027812 */ /* 0x008fca00078ec0ff */
[C---:B------:R-:W-:Y:S01]  /*102f0*/  HMMA.16816.F32 R124, R136.reuse, R122, R124 ;  /* 0x0000007a887c723c */ /* 0x040fe2000000187c */
[----:B------:R-:W-:Y:S02]  /*10300*/  SHF.R.U32.HI R3, RZ, 0x8, R2 ;  /* 0x00000008ff037819 */ /* 0x000fe40000011602 */
[----:B------:R-:W-:Y:S02]  /*10310*/  LOP3.LUT R2, R0, 0xff, RZ, 0xc0, !PT ;  /* 0x000000ff00027812 */ /* 0x000fe400078ec0ff */
[----:B------:R-:W-:Y:S01]  /*10320*/  PRMT R0, R10, 0x5410, R8 ;  /* 0x000054100a007816 */ /* 0x000fe20000000008 */
[C---:B--2---:R-:W-:Y:S01]  /*10330*/  HMMA.16816.F32 R128, R136.reuse, R16, R128 ;  /* 0x000000108880723c */ /* 0x044fe20000001880 */
[----:B------:R-:W-:Y:S02]  /*10340*/  PRMT R2, R2, 0x5410, R4 ;  /* 0x0000541002027816 */ /* 0x000fe40000000004 */
[----:B------:R-:W-:Y:S02]  /*10350*/  PRMT R5, R7, 0x5410, R3 ;  /* 0x0000541007057816 */ /* 0x000fe40000000003 */
[--C-:B------:R-:W-:Y:S01]  /*10360*/  HSET2.LE.AND R0, R0, R237.reuse, PT ;  /* 0x000000ed00007233 */ /* 0x100fe20003803000 */
[----:B------:R-:W-:Y:S01]  /*10370*/  HMMA.16816.F32 R136, R136, R18, R84 ;  /* 0x000000128888723c */ /* 0x000fe20000001854 */
[----:B------:R-:W-:-:S02]  /*10380*/  HSET2.LE.AND R7, R2, R237, PT ;  /* 0x000000ed02077233 */ /* 0x000fc40003803000 */
[----:B-1----:R-:W-:Y:S02]  /*10390*/  F2FP.F16.F32.PACK_AB R2, R20, R21 ;  /* 0x000000151402723e */ /* 0x002fe400000000ff */
[--C-:B------:R-:W-:Y:S02]  /*103a0*/  HSET2.LE.AND R3, R6, R237.reuse, PT ;  /* 0x000000ed06037233 */ /* 0x100fe40003803000 */
[----:B------:R-:W-:Y:S01]  /*103b0*/  LOP3.LUT R142, R0, R2, RZ, 0xc0, !PT ;  /* 0x00000002008e7212 */ /* 0x000fe200078ec0ff */
[----:B------:R-:W-:Y:S01]  /*103c0*/  FFMA.FTZ R2, R175, R69, R213 ;  /* 0x00000045af027223 */ /* 0x000fe200000100d5 */
[----:B----4-:R-:W-:Y:S02]  /*103d0*/  F2FP.F16.F32.PACK_AB R0, R11, R15 ;  /* 0x0000000f0b00723e */ /* 0x010fe400000000ff */
[----:B-----5:R-:W-:Y:S02]  /*103e0*/  F2FP.F16.F32.PACK_AB R4, R13, R14 ;  /* 0x0000000e0d04723e */ /* 0x020fe400000000ff */
[----:B------:R-:W-:-:S02]  /*103f0*/  HSET2.LE.AND R5, R5, R237, PT ;  /* 0x000000ed05057233 */ /* 0x000fc40003803000 */
[----:B------:R-:W-:Y:S02]  /*10400*/  F2FP.F16.F32.PACK_AB R6, R46, R47 ;  /* 0x0000002f2e06723e */ /* 0x000fe400000000ff */
        /* <DEDUP_REMOVED lines=77> */
[----:B-1----:R-:W-:-:S15]  /*108e0*/  HMMA.16816.F32 R140, R140, R18, R32 ;  /* 0x000000128c8c723c */ /* 0x002fde0000001820 */
[----:B------:R-:W-:-:S09]  /*108f0*/  NOP ;  /* 0x0000000000007918 */ /* 0x000fd20000000000 */
.L_x_1978:
[----:B------:R-:W-:-:S13]  /*10900*/  ISETP.GT.AND P0, PT, R212, UR22, PT ;  /* 0x00000016d4007c0c */ /* 0x000fda000bf04270 */
[----:B------:R-:W-:Y:S05]  /*10910*/  @!P0 BRA `(.L_x_1981) ;  /* 0x0000004800748947 */ /* 0x000fea0003800000 */
[C---:B------:R-:W-:Y:S01]  /*10920*/  IADD3 R2, R250.reuse, 0x4, RZ ;  /* 0x00000004fa027810 */ /* 0x040fe20007ffe0ff */
[----:B------:R-:W-:Y:S01]  /*10930*/  IMAD.WIDE.U32 R4, R250, -0x326172a9, RZ ;  /* 0xcd9e8d57fa047825 */ /* 0x000fe200078e00ff */
[----:B------:R-:W2:Y:S01]  /*10940*/  LDL.LU R0, [R1+0x30] ;  /* 0x0000300001007983 */ /* 0x000ea20000300800 */
[----:B------:R-:W-:Y:S01]  /*10950*/  SHF.L.U64.HI R240, R244, 0x5, R245 ;  /* 0x00000005f4f07819 */ /* 0x000fe200000102f5 */
[----:B------:R-:W-:Y:S01]  /*10960*/  ULDC UR4, c[0x0][0x2ec] ;  /* 0x0000bb0000047ab9 */ /* 0x000fe20000000800 */
[----:B------:R-:W-:Y:S01]  /*10970*/  IMAD.WIDE.U32 R2, R2, -0x326172a9, RZ ;  /* 0xcd9e8d5702027825 */ /* 0x000fe200078e00ff */
[----:B------:R1:W-:Y:S01]  /*10980*/  STL.64 [R1+0x8], R4 ;  /* 0x0000080401007387 */ /* 0x0003e20000100a00 */
[-C--:B------:R-:W-:Y:S01]  /*10990*/  LOP3.LUT R236, R5, R249.reuse, RZ, 0x3c, !PT ;  /* 0x000000f905ec7212 */ /* 0x080fe200078e3cff */
[----:B------:R-:W-:Y:S01]  /*109a0*/  ULDC.64 UR6, c[0x0][0x218] ;  /* 0x0000860000067ab9 */ /* 0x000fe20000000a00 */
[----:B------:R-:W-:Y:S01]  /*109b0*/  IMAD.SHL.U32 R239, R244, 0x20, RZ ;  /* 0x00000020f4ef7824 */ /* 0x000fe200078e00ff */
[----:B------:R3:W-:Y:S01]  /*109c0*/  STL.64 [R1], R2 ;  /* 0x0000000201007387 */ /* 0x0007e20000100a00 */
[----:B------:R-:W-:Y:S01]  /*109d0*/  LOP3.LUT R234, R3, R249, RZ, 0x3c, !PT ;  /* 0x000000f903ea7212 */ /* 0x000fe200078e3cff */
[C---:B------:R-:W-:Y:S01]  /*109e0*/  IMAD.SHL.U32 R233, R242.reuse, 0x20, RZ ;  /* 0x00000020f2e97824 */ /* 0x040fe200078e00ff */
[----:B------:R-:W-:Y:S01]  /*109f0*/  SHF.L.U64.HI R238, R242, 0x5, R243 ;  /* 0x00000005f2ee7819 */ /* 0x000fe200000102f3 */
[----:B------:R-:W-:Y:S01]  /*10a00*/  IMAD.MOV.U32 R69, RZ, RZ, R72 ;  /* 0x000000ffff457224 */ /* 0x000fe200078e0048 */
[----:B------:R-:W-:Y:S01]  /*10a10*/  PRMT R232, R241, 0x7054, R241 ;  /* 0x00007054f1e87816 */ /* 0x000fe200000000f1 */
[----:B------:R-:W-:Y:S01]  /*10a20*/  IMAD.MOV.U32 R75, RZ, RZ, R70 ;  /* 0x000000ffff4b7224 */ /* 0x000fe200078e0046 */
[----:B------:R-:W-:Y:S01]  /*10a30*/  MOV R68, R73 ;  /* 0x0000004900447202 */ /* 0x000fe20000000f00 */
[----:B------:R-:W-:Y:S01]  /*10a40*/  ULDC.64 UR10, c[0x0][0x220] ;  /* 0x00008800000a7ab9 */ /* 0x000fe20000000a00 */
[----:B------:R-:W-:Y:S01]  /*10a50*/  MOV R74, R71 ;  /* 0x00000047004a7202 */ /* 0x000fe20000000f00 */
[----:B------:R-:W-:Y:S01]  /*10a60*/  ULDC.64 UR8, c[0x0][0x248] ;  /* 0x0000920000087ab9 */ /* 0x000fe20000000a00 */
[----:B-1----:R-:W4:Y:S04]  /*10a70*/  LDL.LU.64 R4, [R1+0x10] ;  /* 0x0000100001047983 */ /* 0x002f280000300a00 */
[----:B---3--:R-:W4:Y:S01]  /*10a80*/  LDL.LU.64 R2, [R1+0x18] ;  /* 0x0000180001027983 */ /* 0x008f220000300a00 */
[----:B------:R-:W-:-:S04]  /*10a90*/  IMAD.WIDE.U32 R236, R236, -0x2daee0ad, RZ ;  /* 0xd2511f53ecec7825 */ /* 0x000fc800078e00ff */
[----:B------:R-:W-:-:S04]  /*10aa0*/  IMAD.WIDE.U32 R234, R234, -0x2daee0ad, RZ ;  /* 0xd2511f53eaea7825 */ /* 0x000fc800078e00ff */
[----:B--2---:R-:W-:Y:S01]  /*10ab0*/  IMAD.WIDE.U32 R230, R0, -0x2daee0ad, RZ ;  /* 0xd2511f5300e67825 */ /* 0x004fe200078e00ff */
[----:B----4-:R-:W-:-:S05]  /*10ac0*/  MOV R3, R5 ;  /* 0x0000000500037202 */ /* 0x010fca0000000f00 */
[----:B------:R1:W-:Y:S01]  /*10ad0*/  STL.64 [R1+0x30], R2 ;  /* 0x0000300201007387 */ /* 0x0003e20000100a00 */
[----:B------:R-:W-:Y:S05]  /*10ae0*/  BRA `(.L_x_1982) ;  /* 0x00000000006c7947 */ /* 0x000fea0003800000 */
.L_x_1984:
[----:B------:R-:W2:Y:S01]  /*10af0*/  LDL.64 R154, [R1+0x50] ;  /* 0x00005000019a7983 */ /* 0x000ea20000100a00 */
[----:B------:R-:W-:Y:S03]  /*10b00*/  VIADD R8, R212, 0xfffffffe ;  /* 0xfffffffed4087836 */ /* 0x000fe60000000000 */
[----:B------:R-:W3:Y:S01]  /*10b10*/  LDL.64 R152, [R1+0x48] ;  /* 0x0000480001987983 */ /* 0x000ee20000100a00 */
[C---:B------:R-:W-:Y:S01]  /*10b20*/  IMAD.WIDE.U32 R6, R8.reuse, UR8, RZ ;  /* 0x0000000808067c25 */ /* 0x040fe2000f8e00ff */
[----:B------:R-:W-:Y:S05]  /*10b30*/  SHF.R.S32.HI R9, RZ, 0x1f, R8 ;  /* 0x0000001fff097819 */ /* 0x000fea0000011408 */
[----:B------:R-:W-:Y:S04]  /*10b40*/  IMAD R9, R9, UR8, RZ ;  /* 0x0000000809097c24 */ /* 0x000fe8000f8e02ff */
[----:B------:R-:W-:Y:S04]  /*10b50*/  IMAD R9, R8, UR9, R9 ;  /* 0x0000000908097c24 */ /* 0x000fe8000f8e0209 */
[----:B------:R-:W-:Y:S01]  /*10b60*/  IMAD.IADD R9, R7, 0x1, R9 ;  /* 0x0000000107097824 */ /* 0x000fe200078e0209 */
[C---:B--2---:R-:W-:Y:S04]  /*10b70*/  LEA R8, P0, R6.reuse, R154, 0x6 ;  /* 0x0000009a06087211 */ /* 0x044fe800078030ff */
[----:B---3--:R-:W-:Y:S02]  /*10b80*/  LEA.HI.X R9, R6, R153, R9, 0x6, P0 ;  /* 0x0000009906097211 */ /* 0x008fe400000f3409 */
[C---:B------:R-:W-:Y:S04]  /*10b90*/  LEA R10, P0, R8.reuse, UR6, 0x1 ;  /* 0x00000006080a7c11 */ /* 0x040fe8000f8008ff */
[----:B------:R-:W-:Y:S02]  /*10ba0*/  LEA.HI.X R11, R8, UR7, R9, 0x1, P0 ;  /* 0x00000007080b7c11 */ /* 0x000fe400080f0c09 */
[-C--:B------:R-:W-:Y:S03]  /*10bb0*/  IADD3 R8, P0, R10, R233.reuse, RZ ;  /* 0x000000e90a087210 */ /* 0x080fe60007f1e0ff */
[----:B------:R-:W-:Y:S01]  /*10bc0*/  @!PT LDS RZ, [RZ] ;  /* 0x00000000fffff984 */ /* 0x000fe20000000800 */
[----:B------:R-:W-:Y:S01]  /*10bd0*/  @!PT LDS RZ, [RZ] ;  /* 0x00000000fffff984 */ /* 0x000fe20000000800 */
[----:B------:R-:W-:Y:S01]  /*10be0*/  @!PT LDS RZ, [RZ] ;  /* 0x00000000fffff984 */ /* 0x000fe20000000800 */
[----:B------:R1:W-:Y:S02]  /*10bf0*/  LDGSTS.E.BYPASS.LTC128B.128 [R214+0x4000], desc[UR24][R10.64] ;  /* 0x040000000ad67fae */ /* 0x0003e4000b901d58 */
[--C-:B------:R-:W-:Y:S01]  /*10c00*/  IMAD.X R9, R11, 0x1, R238.reuse, P0 ;  /* 0x000000010b097824 */ /* 0x100fe200000e06ee */
[-C--:B------:R-:W-:Y:S04]  /*10c10*/  IADD3 R6, P0, R8, R233.reuse, RZ ;  /* 0x000000e908067210 */ /* 0x080fe80007f1e0ff */
[----:B------:R1:W-:Y:S01]  /*10c20*/  LDGSTS.E.BYPASS.LTC128B.128 [R214+0x4800], desc[UR24][R8.64] ;  /* 0x0480000008d67fae */ /* 0x0003e2000b901d58 */
[--C-:B------:R-:W-:Y:S01]  /*10c30*/  IMAD.X R7, R9, 0x1, R238.reuse, P0 ;  /* 0x0000000109077824 */ /* 0x100fe200000e06ee */
[----:B------:R-:W-:Y:S04]  /*10c40*/  IADD3 R12, P0, R6, R233, RZ ;  /* 0x000000e9060c7210 */ /* 0x000fe80007f1e0ff */
[----:B------:R1:W-:Y:S01]  /*10c50*/  LDGSTS.E.BYPASS.LTC128B.128 [R214+0x5000], desc[UR24][R6.64] ;  /* 0x0500000006d67fae */ /* 0x0003e2000b901d58 */
[----:B------:R-:W-:Y:S05]  /*10c60*/  IMAD.X R13, R7, 0x1, R238, P0 ;  /* 0x00000001070d7824 */ /* 0x000fea00000e06ee */
[----:B------:R1:W-:Y:S04]  /*10c70*/  LDGSTS.E.BYPASS.LTC128B.128 [R214+0x5800], desc[UR24][R12.64] ;  /* 0x058000000cd67fae */ /* 0x0003e8000b901d58 */
[----:B------:R-:W0:Y:S01]  /*10c80*/  LDGDEPBAR ;  /* 0x00000000000079af */ /* 0x000e220000000000 */
[----:B------:R-:W-:Y:S05]  /*10c90*/  BRA `(.L_x_1983) ;  /* 0x0000001000f47947 */ /* 0x000fea0003800000 */
.L_x_1982:
[----:B--2---:R-:W2:Y:S01]  /*10ca0*/  LDL R0, [R1+0x58] ;  /* 0x0000580001007983 */ /* 0x004ea20000100800 */
[----:B------:R-:W-:Y:S04]  /*10cb0*/  DEPBAR.LE SB0, 0x0 ;  /* 0x000080000000791a */ /* 0x000fe80000000000 */
[----:B-1----:R-:W3:Y:S01]  /*10cc0*/  LDL.64 R2, [R1+0x30] ;  /* 0x0000300001027983 */ /* 0x002ee20000100a00 */
[----:B------:R-:W-:Y:S05]  /*10cd0*/  VIADD R211, R212, 0xffffffff ;  /* 0xffffffffd4d37836 */ /* 0x000fea0000000000 */
[----:B------:R-:W3:Y:S01]  /*10ce0*/  LDL R6, [R1+0x38] ;  /* 0x0000380001067983 */ /* 0x000ee20000100800 */
[----:B------:R-:W-:Y:S01]  /*10cf0*/  SHF.R.S32.HI R4, RZ, 0x1f, R211 ;  /* 0x0000001fff047819 */ /* 0x000fe200000114d3 */
[----:B------:R-:W-:Y:S01]  /*10d00*/  BAR.SYNC.DEFER_BLOCKING 0x0 ;  /* 0x0000000000007b1d */ /* 0x000fe20000010000 */
[-C--:B---3--:R-:W-:Y:S05]  /*10d10*/  IMAD.WIDE.U32 R2, R211, R6.reuse, R2 ;  /* 0x00000006d3027225 */ /* 0x088fea00078e0002 */
[----:B------:R-:W1:Y:S01]  /*10d20*/  S2R R70, SR_TID.X ;  /* 0x0000000000467919 */ /* 0x000e620000002100 */
[----:B--2---:R-:W-:Y:S04]  /*10d30*/  IMAD R0, R0, R211, RZ ;  /* 0x000000d300007224 */ /* 0x004fe800078e02ff */
[----:B------:R-:W-:Y:S01]  /*10d40*/  IMAD R0, R4, R6, R0 ;  /* 0x0000000604007224 */ /* 0x000fe200078e0200 */
[----:B------:R-:W-:Y:S03]  /*10d50*/  LEA R6, P1, R2, UR10, 0x1 ;  /* 0x0000000a02067c11 */ /* 0x000fe6000f8208ff */
[----:B------:R-:W-:Y:S01]  /*10d60*/  IMAD.IADD R0, R3, 0x1, R0 ;  /* 0x0000000103007824 */ /* 0x000fe200078e0200 */
[-C--:B------:R-:W-:Y:S04]  /*10d70*/  IADD3 R4, P0, R6, R239.reuse, RZ ;  /* 0x000000ef06047210 */ /* 0x080fe80007f1e0ff */
[----:B------:R-:W-:Y:S02]  /*10d80*/  LEA.HI.X R7, R2, UR11, R0, 0x1, P1 ;  /* 0x0000000b02077c11 */ /* 0x000fe400088f0c00 */
[-C--:B------:R-:W-:Y:S03]  /*10d90*/  IADD3 R2, P1, R4, R239.reuse, RZ ;  /* 0x000000ef04027210 */ /* 0x080fe60007f3e0ff */
[----:B------:R-:W-:Y:S01]  /*10da0*/  @!PT LDS RZ, [RZ] ;  /* 0x00000000fffff984 */ /* 0x000fe20000000800 */
[----:B------:R-:W-:Y:S01]  /*10db0*/  @!PT LDS RZ, [RZ] ;  /* 0x00000000fffff984 */ /* 0x000fe20000000800 */
[----:B------:R-:W-:Y:S01]  /*10dc0*/  @!PT LDS RZ, [RZ] ;  /* 0x00000000fffff984 */ /* 0x000fe20000000800 */
[----:B------:R-:W-:Y:S01]  /*10dd0*/  LDGSTS.E.BYPASS.LTC128B.128 [R214+0x6000], desc[UR24][R6.64] ;  /* 0x0600000006d67fae */ /* 0x000fe2000b901d58 */
[--C-:B------:R-:W-:Y:S01]  /*10de0*/  IMAD.X R5, R7, 0x1, R240.reuse, P0 ;  /* 0x0000000107057824 */ /* 0x100fe200000e06f0 */
[----:B------:R-:W-:Y:S03]  /*10df0*/  IADD3 R8, P0, R2, R239, RZ ;  /* 0x000000ef02087210 */ /* 0x000fe60007f1e0ff */
[--C-:B------:R-:W-:Y:S03]  /*10e00*/  IMAD.X R3, R5, 0x1, R240.reuse, P1 ;  /* 0x0000000105037824 */ /* 0x100fe600008e06f0 */
[----:B------:R-:W-:Y:S01]  /*10e10*/  LDGSTS.E.BYPASS.LTC128B.128 [R214+0x6800], desc[UR24][R4.64] ;  /* 0x0680000004d67fae */ /* 0x000fe2000b901d58 */
[----:B------:R-:W-:Y:S02]  /*10e20*/  IMAD.X R9, R3, 0x1, R240, P0 ;  /* 0x0000000103097824 */ /* 0x000fe400000e06f0 */
[----:B-1----:R-:W-:Y:S05]  /*10e30*/  IMAD.SHL.U32 R70, R70, 0x2, RZ ;  /* 0x0000000246467824 */ /* 0x002fea00078e00ff */
[----:B------:R1:W-:Y:S01]  /*10e40*/  LDGSTS.E.BYPASS.LTC128B.128 [R214+0x7000], desc[UR24][R2.64] ;  /* 0x0700000002d67fae */ /* 0x0003e2000b901d58 */
[----:B------:R-:W-:Y:S05]  /*10e50*/  LOP3.LUT R70, R70, 0x6, RZ, 0xc0, !PT ;  /* 0x0000000646467812 */ /* 0x000fea00078ec0ff */
[----:B------:R-:W-:Y:S02]  /*10e60*/  IMAD R0, R211, 0x40, R70 ;  /* 0x00000040d3007824 */ /* 0x000fe400078e0246 */
[----:B------:R2:W-:Y:S03]  /*10e70*/  LDGSTS.E.BYPASS.LTC128B.128 [R214+0x7800], desc[UR24][R8.64] ;  /* 0x0780000008d67fae */ /* 0x0005e6000b901d58 */
[C---:B------:R-:W-:Y:S02]  /*10e80*/  ISETP.GE.AND P4, PT, R0.reuse, R206, PT ;  /* 0x000000ce0000720c */ /* 0x040fe40003f86270 */
[CC--:B------:R-:W-:Y:S02]  /*10e90*/  ISETP.GE.AND P0, PT, R0.reuse, R205.reuse, PT ;  /* 0x000000cd0000720c */ /* 0x0c0fe40003f06270 */
[C---:B------:R-:W-:Y:S01]  /*10ea0*/  ISETP.GE.OR P4, PT, R0.reuse, R210, !P4 ;  /* 0x000000d20000720c */ /* 0x040fe20006786670 */
[----:B------:R-:W-:Y:S01]  /*10eb0*/  LDSM.16.M88.4 R64, [R195] ;  /* 0x00000000c340783b */ /* 0x000fe20000000200 */
[C---:B------:R-:W-:Y:S07]  /*10ec0*/  ISETP.GE.OR P0, PT, R0.reuse, R208, !P0 ;  /* 0x000000d00000720c */ /* 0x040fee0004706670 */
[----:B------:R-:W3:Y:S01]  /*10ed0*/  LDSM.16.M88.4 R16, [R188+0x4000] ;  /* 0x00400000bc10783b */ /* 0x000ee20000000200 */
[C---:B-1----:R-:W-:Y:S02]  /*10ee0*/  VIADD R2, R0.reuse, 0x1 ;  /* 0x0000000100027836 */ /* 0x042fe40000000000 */
[----:B------:R-:W-:Y:S05]  /*10ef0*/  VIADD R3, R0, 0x31 ;  /* 0x0000003100037836 */ /* 0x000fea0000000000 */
[----:B------:R-:W2:Y:S01]  /*10f00*/  LDSM.16.M88.4 R60, [R195+0x2000] ;  /* 0x00200000c33c783b */ /* 0x000ea20000000200 */
[C---:B------:R-:W-:Y:S02]  /*10f10*/  ISETP.GE.AND P3, PT, R2.reuse, R206, PT ;  /* 0x000000ce0200720c */ /* 0x040fe40003f66270 */
[C---:B------:R-:W-:Y:S02]  /*10f20*/  ISETP.GE.AND P2, PT, R2.reuse, R205, PT ;  /* 0x000000cd0200720c */ /* 0x040fe40003f46270 */
[C---:B------:R-:W-:Y:S02]  /*10f30*/  ISETP.GE.OR P3, PT, R2.reuse, R210, !P3 ;  /* 0x000000d20200720c */ /* 0x040fe40005f66670 */
[C---:B------:R-:W-:Y:S01]  /*10f40*/  ISETP.GE.OR P2, PT, R2.reuse, R208, !P2 ;  /* 0x000000d00200720c */ /* 0x040fe20005746670 */
[----:B------:R-:W1:Y:S01]  /*10f50*/  LDSM.16.M88.4 R32, [R188+0x4800] ;  /* 0x00480000bc20783b */ /* 0x000e620000000200 */
[C---:B------:R-:W-:Y:S02]  /*10f60*/  ISETP.GE.AND P6, PT, R2.reuse, R204, PT ;  /* 0x000000cc0200720c */ /* 0x040fe40003fc6270 */
[C---:B------:R-:W-:Y:S02]  /*10f70*/  ISETP.GE.AND P1, PT, R2.reuse, R203, PT ;  /* 0x000000cb0200720c */ /* 0x040fe40003f26270 */
[C---:B------:R-:W-:Y:S02]  /*10f80*/  ISETP.GE.OR P6, PT, R2.reuse, R207, !P6 ;  /* 0x000000cf0200720c */ /* 0x040fe400077c6670 */
[----:B------:R-:W-:Y:S01]  /*10f90*/  ISETP.GE.OR P1, PT, R2, R209, !P1 ;  /* 0x000000d10200720c */ /* 0x000fe20004f26670 */
[----:B------:R-:W0:Y:S01]  /*10fa0*/  LDGDEPBAR ;  /* 0x00000000000079af */ /* 0x000e220000000000 */
[----:B------:R-:W-:Y:S07]  /*10fb0*/  VIADD R2, R0, 0x8 ;  /* 0x0000000800027836 */ /* 0x000fee0000000000 */
[----:B------:R-:W4:Y:S01]  /*10fc0*/  LDSM.16.M88.4 R48, [R188+0x5000] ;  /* 0x00500000bc30783b */ /* 0x000f220000000200 */
[C---:B------:R-:W-:Y:S04]  /*10fd0*/  ISETP.GE.AND P5, PT, R2.reuse, R206, PT ;  /* 0x000000ce0200720c */ /* 0x040fe80003fa6270 */
[----:B------:R-:W-:Y:S03]  /*10fe0*/  ISETP.GE.OR P5, PT, R2, R210, !P5 ;  /* 0x000000d20200720c */ /* 0x000fe60006fa6670 */
[----:B------:R-:W5:Y:S01]  /*10ff0*/  LDSM.16.M88.4 R76, [R188+0x5800] ;  /* 0x00580000bc4c783b */ /* 0x000f620000000200 */
[-C--:B---3--:R-:W-:Y:S07]  /*11000*/  HMMA.16816.F32 R4, R64, R16.reuse, RZ ;  /* 0x000000104004723c */ /* 0x088fee00000018ff */
[----:B------:R-:W-:Y:S01]  /*11010*/  LDSM.16.M88.4 R144, [R198] ;  /* 0x00000000c690783b */ /* 0x000fe20000000200 */
[C---:B--2---:R-:W-:Y:S07]  /*11020*/  HMMA.16816.F32 R8, R60.reuse, R16, RZ ;  /* 0x000000103c08723c */ /* 0x044fee00000018ff */
[----:B------:R-:W2:Y:S01]  /*11030*/  LDSM.16.M88.4 R148, [R194+0x4000] ;  /* 0x00400000c294783b */ /* 0x000ea20000000200 */
[-C--:B------:R-:W-:Y:S06]  /*11040*/  HMMA.16816.F32 R12, R60, R18.reuse, RZ ;  /* 0x000000123c0c723c */ /* 0x080fec00000018ff */
[C---:B------:R-:W-:Y:S01]  /*11050*/  HMMA.16816.F32 R16, R64.reuse, R18, RZ ;  /* 0x000000124010723c */ /* 0x040fe200000018ff */
[----:B------:R-:W3:Y:S05]  /*11060*/  LDSM.16.M88.4 R152, [R198+0x2000] ;  /* 0x00200000c698783b */ /* 0x000eea0000000200 */
[-C--:B-1----:R-:W-:Y:S03]  /*11070*/  HMMA.16816.F32 R20, R64, R32.reuse, RZ ;  /* 0x000000204014723c */ /* 0x082fe600000018ff */
[----:B------:R-:W1:Y:S03]  /*11080*/  LDSM.16.M88.4 R156, [R194+0x4800] ;  /* 0x00480000c29c783b */ /* 0x000e660000000200 */
[C---:B------:R-:W-:Y:S05]  /*11090*/  HMMA.16816.F32 R24, R60.reuse, R32, RZ ;  /* 0x000000203c18723c */ /* 0x040fea00000018ff */
[----:B------:R-:W1:Y:S01]  /*110a0*/  LDSM.16.M88.4 R160, [R194+0x5000] ;  /* 0x00500000c2a0783b */ /* 0x000e620000000200 */
[-C--:B------:R-:W-:Y:S06]  /*110b0*/  HMMA.16816.F32 R28, R60, R34.reuse, RZ ;  /* 0x000000223c1c723c */ /* 0x080fec00000018ff */
[C---:B------:R-:W-:Y:S01]  /*110c0*/  HMMA.16816.F32 R32, R64.reuse, R34, RZ ;  /* 0x000000224020723c */ /* 0x040fe200000018ff */
[----:B------:R-:W-:Y:S05]  /*110d0*/  LDSM.16.M88.4 R164, [R196] ;  /* 0x00000000c4a4783b */ /* 0x000fea0000000200 */
[-C--:B----4-:R-:W-:Y:S03]  /*110e0*/  HMMA.16816.F32 R36, R64, R48.reuse, RZ ;  /* 0x000000304024723c */ /* 0x090fe600000018ff */
[----:B------:R-:W-:Y:S03]  /*110f0*/  LDSM.16.M88.4 R168, [R199] ;  /* 0x00000000c7a8783b */ /* 0x000fe60000000200 */
        /* <DEDUP_REMOVED lines=8> */
[----:B------:R-:W-:Y:S01]  /*11180*/  LDSM.16.M88.4 R184, [R193] ;  /* 0x00000000c1b8783b */ /* 0x000fe20000000200 */
[-C--:B------:R-:W-:Y:S06]  /*11190*/  HMMA.16816.F32 R60, R60, R78.reuse, RZ ;  /* 0x0000004e3c3c723c */ /* 0x080fec00000018ff */
[----:B------:R-:W-:Y:S01]  /*111a0*/  HMMA.16816.F32 R64, R64, R78, RZ ;  /* 0x0000004e4040723c */ /* 0x000fe200000018ff */
[----:B------:R-:W4:Y:S05]  /*111b0*/  LDSM.16.M88.4 R76, [R194+0x5800] ;  /* 0x00580000c24c783b */ /* 0x000f2a0000000200 */
[-C--:B--2---:R-:W-:Y:S06]  /*111c0*/  HMMA.16816.F32 R4, R144, R148.reuse, R4 ;  /* 0x000000949004723c */ /* 0x084fec0000001804 */
[C---:B---3--:R-:W-:Y:S06]  /*111d0*/  HMMA.16816.F32 R8, R152.reuse, R148, R8 ;  /* 0x000000949808723c */ /* 0x048fec0000001808 */
[-C--:B------:R-:W-:Y:S06]  /*111e0*/  HMMA.16816.F32 R12, R152, R150.reuse, R12 ;  /* 0x00000096980c723c */ /* 0x080fec000000180c */
[C---:B------:R-:W-:Y:S01]  /*111f0*/  HMMA.16816.F32 R16, R144.reuse, R150, R16 ;  /* 0x000000969010723c */ /* 0x040fe20000001810 */
[----:B------:R-:W2:Y:S05]  /*11200*/  LDSM.16.M88.4 R148, [R196+0x2000] ;  /* 0x00200000c494783b */ /* 0x000eaa0000000200 */
        /* <DEDUP_REMOVED lines=13> */
[----:B------:R-:W3:Y:S05]  /*112e0*/  LDSM.16.M88.4 R76, [R197+0x2000] ;  /* 0x00200000c54c783b */ /* 0x000eea0000000200 */
[-C--:B------:R-:W-:Y:S03]  /*112f0*/  HMMA.16816.F32 R4, R164, R168.reuse, R4 ;  /* 0x000000a8a404723c */ /* 0x080fe60000001804 */
[----:B------:R-:W4:Y:S03]  /*11300*/  LDSM.16.M88.4 R144, [R193+0x800] ;  /* 0x00080000c190783b */ /* 0x000f260000000200 */
[C---:B--2---:R-:W-:Y:S06]  /*11310*/  HMMA.16816.F32 R8, R148.reuse, R168, R8 ;  /* 0x000000a89408723c */ /* 0x044fec0000001808 */
        /* <DEDUP_REMOVED lines=18> */
[----:B------:R-:W-:Y:S01]  /*11440*/  FSEL R70, R4, -INF , !P4 ;  /* 0xff80000004467808 */ /* 0x000fe20006000000 */
[-C--:B----4-:R-:W-:Y:S03]  /*11450*/  HMMA.16816.F32 R20, R180, R144.reuse, R20 ;  /* 0x00000090b414723c */ /* 0x090fe60000001814 */
[-C--:B------:R-:W-:Y:S02]  /*11460*/  ISETP.GE.AND P4, PT, R0, R204.reuse, PT ;  /* 0x000000cc0000720c */ /* 0x080fe40003f86270 */
[----:B------:R-:W-:Y:S01]  /*11470*/  FSEL R150, R6, -INF , !P0 ;  /* 0xff80000006967808 */ /* 0x000fe20004000000 */
[C---:B------:R-:W-:Y:S04]  /*11480*/  HMMA.16816.F32 R24, R76.reuse, R144, R24 ;  /* 0x000000904c18723c */ /* 0x040fe80000001818 */
[----:B------:R-:W-:Y:S02]  /*11490*/  ISETP.GE.OR P4, PT, R0, R207, !P4 ;  /* 0x000000cf0000720c */ /* 0x000fe40006786670 */
[----:B------:R-:W-:Y:S01]  /*114a0*/  FSEL R157, R7, -INF , !P2 ;  /* 0xff800000079d7808 */ /* 0x000fe20005000000 */
[-C--:B------:R-:W-:Y:S03]  /*114b0*/  HMMA.16816.F32 R28, R76, R146.reuse, R28 ;  /* 0x000000924c1c723c */ /* 0x080fe6000000181c */
[----:B------:R-:W-:Y:S02]  /*114c0*/  ISETP.GE.AND P0, PT, R2, R204, PT ;  /* 0x000000cc0200720c */ /* 0x000fe40003f06270 */
[----:B------:R-:W-:Y:S01]  /*114d0*/  FSEL R159, R8, -INF , !P4 ;  /* 0xff800000089f7808 */ /* 0x000fe20006000000 */
[C---:B------:R-:W-:Y:S04]  /*114e0*/  HMMA.16816.F32 R32, R180.reuse, R146, R32 ;  /* 0x00000092b420723c */ /* 0x040fe80000001820 */
[-C--:B------:R-:W-:Y:S02]  /*114f0*/  ISETP.GE.AND P2, PT, R2, R203.reuse, PT ;  /* 0x000000cb0200720c */ /* 0x080fe40003f46270 */
[----:B------:R-:W-:Y:S02]  /*11500*/  FSEL R149, R5, -INF , !P3 ;  /* 0xff80000005957808 */ /* 0x000fe40005800000 */
[----:B------:R-:W-:Y:S01]  /*11510*/  ISETP.GE.AND P3, PT, R0, R203, PT ;  /* 0x000000cb0000720c */ /* 0x000fe20003f66270 */
[----:B------:R-:W1:Y:S01]  /*11520*/  LDSM.16.M88.4 R4, [R193+0x1000] ;  /* 0x00100000c104783b */ /* 0x000e620000000200 */
[----:B------:R-:W-:Y:S02]  /*11530*/  ISETP.GE.AND P4, PT, R2, R205, PT ;  /* 0x000000cd0200720c */ /* 0x000fe40003f86270 */
[----:B------:R-:W-:Y:S02]  /*11540*/  ISETP.GE.OR P3, PT, R0, R209, !P3 ;  /* 0x000000d10000720c */ /* 0x000fe40005f66670 */
[----:B------:R-:W-:Y:S02]  /*11550*/  FSEL R161, R9, -INF , !P6 ;  /* 0xff80000009a17808 */ /* 0x000fe40007000000 */
[----:B------:R-:W-:Y:S02]  /*11560*/  FSEL R160, R10, -INF , !P3 ;  /* 0xff8000000aa07808 */ /* 0x000fe40005800000 */
[----:B------:R-:W-:Y:S02]  /*11570*/  FSEL R162, R11, -INF , !P1 ;  /* 0xff8000000ba27808 */ /* 0x000fe40004800000 */
[C---:B------:R-:W-:Y:S01]  /*11580*/  ISETP.GE.OR P0, PT, R2.reuse, R207, !P0 ;  /* 0x000000cf0200720c */ /* 0x040fe20004706670 */
[----:B------:R-:W2:Y:S01]  /*11590*/  LDSM.16.M88.4 R8, [R193+0x1800] ;  /* 0x00180000c108783b */ /* 0x000ea20000000200 */
[C---:B------:R-:W-:Y:S01]  /*115a0*/  ISETP.GE.OR P2, PT, R2.reuse, R209, !P2 ;  /* 0x000000d10200720c */ /* 0x040fe20005746670 */
[----:B------:R-:W-:Y:S04]  /*115b0*/  DEPBAR.LE SB0, 0x0 ;  /* 0x000080000000791a */ /* 0x000fe80000000000 */
[----:B------:R-:W-:Y:S01]  /*115c0*/  BAR.SYNC.DEFER_BLOCKING 0x0 ;  /* 0x0000000000007b1d */ /* 0x000fe20000010000 */
[----:B------:R-:W-:Y:S01]  /*115d0*/  ISETP.GE.OR P4, PT, R2, R208, !P4 ;  /* 0x000000d00200720c */ /* 0x000fe20006786670 */
[----:B------:R-:W-:Y:S01]  /*115e0*/  VIADD R2, R0, 0x9 ;  /* 0x0000000900027836 */ /* 0x000fe20000000000 */
        /* <DEDUP_REMOVED lines=8> */
[C---:B------:R-:W-:Y:S01]  /*11670*/  ISETP.GE.OR P6, PT, R2.reuse, R210, !P6 ;  /* 0x000000d20200720c */ /* 0x040fe200077c6670 */
[-C--:B-1----:R-:W-:Y:S05]  /*11680*/  HMMA.16816.F32 R36, R180, R4.reuse, R36 ;  /* 0x00000004b424723c */ /* 0x082fea0000001824 */
[----:B------:R-:W-:Y:S01]  /*11690*/  ISETP.GE.OR P0, PT, R2, R208, !P0 ;  /* 0x000000d00200720c */ /* 0x000fe20004706670 */
[----:B------:R-:W-:Y:S01]  /*116a0*/  VIADD R2, R0, 0x10 ;  /* 0x0000001000027836 */ /* 0x000fe20000000000 */
[----:B------:R-:W-:Y:S01]  /*116b0*/  FSEL R156, R13, -INF , !P3 ;  /* 0xff8000000d9c7808 */ /* 0x000fe20005800000 */
[C---:B------:R-:W-:Y:S04]  /*116c0*/  HMMA.16816.F32 R40, R76.reuse, R4, R40 ;  /* 0x000000044c28723c */ /* 0x040fe80000001828 */
[----:B------:R-:W-:Y:S02]  /*116d0*/  FSEL R15, R15, -INF , !P1 ;  /* 0xff8000000f0f7808 */ /* 0x000fe40004800000 */
[----:B------:R-:W-:Y:S01]  /*116e0*/  FSEL R16, R16, -INF , !P5 ;  /* 0xff80000010107808 */ /* 0x000fe20006800000 */
[-C--:B------:R-:W-:Y:S03]  /*116f0*/  HMMA.16816.F32 R44, R76, R6.reuse, R44 ;  /* 0x000000064c2c723c */ /* 0x080fe6000000182c */
[----:B------:R-:W-:Y:S01]  /*11700*/  ISETP.GE.AND P2, PT, R2, R206, PT ;  /* 0x000000ce0200720c */ /* 0x000fe20003f46270 */
[----:B------:R-:W-:Y:S01]  /*11710*/  VIADD R5, R0, 0x29 ;  /* 0x0000002900057836 */ /* 0x000fe20000000000 */
[C---:B------:R-:W-:Y:S01]  /*11720*/  ISETP.GE.AND P3, PT, R2.reuse, R205, PT ;  /* 0x000000cd0200720c */ /* 0x040fe20003f66270 */
[C---:B------:R-:W-:Y:S04]  /*11730*/  HMMA.16816.F32 R48, R180.reuse, R6, R48 ;  /* 0x00000006b430723c */ /* 0x040fe80000001830 */
[----:B------:R-:W-:Y:S01]  /*11740*/  ISETP.GE.AND P1, PT, R2, R204, PT ;  /* 0x000000cc0200720c */ /* 0x000fe20003f26270 */
[----:B------:R-:W-:Y:S01]  /*11750*/  VIADD R4, R0, 0x30 ;  /* 0x0000003000047836 */ /* 0x000fe20000000000 */
[----:B------:R-:W-:Y:S01]  /*11760*/  ISETP.GE.AND P5, PT, R2, R203, PT ;  /* 0x000000cb0200720c */ /* 0x000fe20003fa6270 */
[----:B------:R-:W-:Y:S01]  /*11770*/  VIADD R6, R0, 0x28 ;  /* 0x0000002800067836 */ /* 0x000fe20000000000 */
[C---:B------:R-:W-:Y:S01]  /*11780*/  ISETP.GE.OR P2, PT, R2.reuse, R210, !P2 ;  /* 0x000000d20200720c */ /* 0x040fe20005746670 */
[-C--:B--2---:R-:W-:Y:S03]  /*11790*/  HMMA.16816.F32 R52, R180, R8.reuse, R52 ;  /* 0x00000008b434723c */ /* 0x084fe60000001834 */
[C---:B------:R-:W-:Y:S02]  /*117a0*/  ISETP.GE.OR P3, PT, R2.reuse, R208, !P3 ;  /* 0x000000d00200720c */ /* 0x040fe40005f66670 */
[C---:B------:R-:W-:Y:S01]  /*117b0*/  ISETP.GE.OR P1, PT, R2.reuse, R207, !P1 ;  /* 0x000000cf0200720c */ /* 0x040fe20004f26670 */
[C---:B------:R-:W-:Y:S04]  /*117c0*/  HMMA.16816.F32 R56, R76.reuse, R8, R56 ;  /* 0x000000084c38723c */ /* 0x040fe80000001838 */
[----:B------:R-:W-:Y:S01]  /*117d0*/  ISETP.GE.OR P5, PT, R2, R209, !P5 ;  /* 0x000000d10200720c */ /* 0x000fe20006fa6670 */
[----:B------:R-:W-:Y:S01]  /*117e0*/  VIADD R2, R0, 0x11 ;  /* 0x0000001100027836 */ /* 0x000fe20000000000 */
[----:B------:R-:W-:Y:S01]  /*117f0*/  FSEL R17, R17, -INF , !P6 ;  /* 0xff80000011117808 */ /* 0x000fe20007000000 */
[-C--:B------:R-:W-:Y:S03]  /*11800*/  HMMA.16816.F32 R60, R76, R10.reuse, R60 ;  /* 0x0000000a4c3c723c */ /* 0x080fe6000000183c */
[----:B------:R-:W-:Y:S02]  /*11810*/  ISETP.GE.AND P6, PT, R2, R204, PT ;  /* 0x000000cc0200720c */ /* 0x000fe40003fc6270 */
[----:B------:R-:W-:Y:S01]  /*11820*/  FSEL R18, R18, -INF , !P4 ;  /* 0xff80000012127808 */ /* 0x000fe20006000000 */
[----:B------:R-:W-:Y:S04]  /*11830*/  HMMA.16816.F32 R64, R180, R10, R64 ;  /* 0x0000000ab440723c */ /* 0x000fe80000001840 */
[----:B------:R-:W-:Y:S02]  /*11840*/  ISETP.GE.AND P4, PT, R2, R206, PT ;  /* 0x000000ce0200720c */ /* 0x000fe40003f86270 */
[----:B------:R-:W-:Y:S02]  /*11850*/  FSEL R19, R19, -INF , !P0 ;  /* 0xff80000013137808 */ /* 0x000fe40004000000 */
[----:B------:R-:W-:Y:S02]  /*11860*/  FSEL R163, R20, -INF , !P2 ;  /* 0xff80000014a37808 */ /* 0x000fe40005000000 */
        /* <DEDUP_REMOVED lines=47> */
[----:B------:R-:W-:Y:S02]  /*11b60*/  FMNMX.FTZ R8, R70, R68, !PT ;  /* 0x0000004446087209 */ /* 0x000fe40007810000 */
[----:B------:R-:W-:Y:S02]  /*11b70*/  ISETP.GE.AND P0, PT, R2, R206, PT ;  /* 0x000000ce0200720c */ /* 0x000fe40003f06270 */
[----:B------:R-:W-:Y:S02]  /*11b80*/  FSEL R34, R34, -INF , !P1 ;  /* 0xff80000022227808 */ /* 0x000fe40004800000 */
[C---:B------:R-:W-:Y:S02]  /*11b90*/  ISETP.GE.OR P0, PT, R2.reuse, R210, !P0 ;  /* 0x000000d20200720c */ /* 0x040fe40004706670 */
[-C--:B------:R-:W-:Y:S02]  /*11ba0*/  ISETP.GE.AND P1, PT, R2, R205.reuse, PT ;  /* 0x000000cd0200720c */ /* 0x080fe40003f26270 */
[----:B------:R-:W-:Y:S02]  /*11bb0*/  FSEL R185, R37, -INF , !P0 ;  /* 0xff80000025b97808 */ /* 0x000fe40004000000 */
[C---:B------:R-:W-:Y:S02]  /*11bc0*/  ISETP.GE.AND P0, PT, R6.reuse, R206, PT ;  /* 0x000000ce0600720c */ /* 0x040fe40003f06270 */
[----:B------:R-:W-:Y:S02]  /*11bd0*/  FMNMX.FTZ R8, R149, R8, !PT ;  /* 0x0000000895087209 */ /* 0x000fe40007810000 */
[----:B------:R-:W-:Y:S02]  /*11be0*/  ISETP.GE.OR P0, PT, R6, R210, !P0 ;  /* 0x000000d20600720c */ /* 0x000fe40004706670 */
[-C--:B------:R-:W-:Y:S02]  /*11bf0*/  ISETP.GE.OR P1, PT, R2, R208.reuse, !P1 ;  /* 0x000000d00200720c */ /* 0x080fe40004f26670 */
[----:B------:R-:W-:Y:S02]  /*11c00*/  FSEL R171, R48, -INF , !P0 ;  /* 0xff80000030ab7808 */ /* 0x000fe40004000000 */
[----:B------:R-:W-:Y:S02]  /*11c10*/  ISETP.GE.AND P0, PT, R5, R205, PT ;  /* 0x000000cd0500720c */ /* 0x000fe40003f06270 */
[----:B------:R-:W-:Y:S02]  /*11c20*/  FSEL R33, R33, -INF , !P5 ;  /* 0xff80000021217808 */ /* 0x000fe40006800000 */
[----:B------:R-:W-:Y:S02]  /*11c30*/  ISETP.GE.OR P0, PT, R5, R208, !P0 ;  /* 0x000000d00500720c */ /* 0x000fe40004706670 */
[----:B------:R-:W-:Y:S02]  /*11c40*/  FSEL R184, R36, -INF , !P2 ;  /* 0xff80000024b87808 */ /* 0x000fe40005000000 */
[----:B------:R-:W-:Y:S02]  /*11c50*/  FSEL R176, R51, -INF , !P0 ;  /* 0xff80000033b07808 */ /* 0x000fe40004000000 */
[----:B------:R-:W-:Y:S02]  /*11c60*/  ISETP.GE.AND P0, PT, R4, R206, PT ;  /* 0x000000ce0400720c */ /* 0x000fe40003f06270 */
[----:B------:R-:W-:Y:S02]  /*11c70*/  FMNMX.FTZ R8, R16, R8, !PT ;  /* 0x0000000810087209 */ /* 0x000fe40007810000 */
[----:B------:R-:W-:Y:S02]  /*11c80*/  ISETP.GE.OR P0, PT, R4, R210, !P0 ;  /* 0x000000d20400720c */ /* 0x000fe40004706670 */
[C---:B------:R-:W-:Y:S02]  /*11c90*/  ISETP.GE.AND P5, PT, R2.reuse, R204, PT ;  /* 0x000000cc0200720c */ /* 0x040fe40003fa6270 */
[----:B------:R-:W-:Y:S02]  /*11ca0*/  ISETP.GE.AND P2, PT, R2, R203, PT ;  /* 0x000000cb0200720c */ /* 0x000fe40003f46270 */
[----:B------:R-:W-:Y:S02]  /*11cb0*/  FSEL R221, R52, -INF , !P0 ;  /* 0xff80000034dd7808 */ /* 0x000fe40004000000 */
[----:B------:R-:W-:Y:S02]  /*11cc0*/  FSEL R186, R38, -INF , !P4 ;  /* 0xff80000026ba7808 */ /* 0x000fe40006000000 */
[----:B------:R-:W-:Y:S02]  /*11cd0*/  FSEL R213, R39, -INF , !P1 ;  /* 0xff80000027d57808 */ /* 0x000fe40004800000 */
[-C--:B------:R-:W-:Y:S02]  /*11ce0*/  ISETP.GE.AND P0, PT, R3, R205.reuse, PT ;  /* 0x000000cd0300720c */ /* 0x080fe40003f06270 */
[----:B------:R-:W-:Y:S02]  /*11cf0*/  ISETP.GE.AND P4, PT, R5, R206, PT ;  /* 0x000000ce0500720c */ /* 0x000fe40003f86270 */
[----:B------:R-:W-:Y:S02]  /*11d00*/  ISETP.GE.AND P1, PT, R6, R205, PT ;  /* 0x000000cd0600720c */ /* 0x000fe40003f26270 */
[----:B------:R-:W-:Y:S02]  /*11d10*/  FMNMX.FTZ R8, R17, R8, !PT ;  /* 0x0000000811087209 */ /* 0x000fe40007810000 */
[C---:B------:R-:W-:Y:S02]  /*11d20*/  ISETP.GE.OR P5, PT, R2.reuse, R207, !P5 ;  /* 0x000000cf0200720c */ /* 0x040fe40006fa6670 */
[----:B------:R-:W-:Y:S01]  /*11d30*/  ISETP.GE.OR P2, PT, R2, R209, !P2 ;  /* 0x000000d10200720c */ /* 0x000fe20005746670 */
[C---:B------:R-:W-:Y:S01]  /*11d40*/  VIADD R2, R0.reuse, 0x38 ;  /* 0x0000003800027836 */ /* 0x040fe20000000000 */
[----:B------:R-:W-:Y:S01]  /*11d50*/  ISETP.GE.OR P0, PT, R3, R208, !P0 ;  /* 0x000000d00300720c */ /* 0x000fe20004706670 */
[----:B------:R-:W-:Y:S01]  /*11d60*/  VIADD R0, R0, 0x39 ;  /* 0x0000003900007836 */ /* 0x000fe20000000000 */
[----:B------:R-:W-:Y:S02]  /*11d70*/  ISETP.GE.OR P4, PT, R5, R210, !P4 ;  /* 0x000000d20500720c */ /* 0x000fe40006786670 */
[----:B------:R-:W-:Y:S02]  /*11d80*/  ISETP.GE.OR P1, PT, R6, R208, !P1 ;  /* 0x000000d00600720c */ /* 0x000fe40004f26670 */
[----:B------:R-:W-:Y:S02]  /*11d90*/  FMNMX.FTZ R8, R163, R8, !PT ;  /* 0x00000008a3087209 */ /* 0x000fe40007810000 */
[----:B------:R-:W-:Y:S02]  /*11da0*/  FSEL R229, R55, -INF , !P0 ;  /* 0xff80000037e57808 */ /* 0x000fe40004000000 */
[----:B------:R-:W-:Y:S02]  /*11db0*/  FSEL R78, R49, -INF , !P4 ;  /* 0xff800000314e7808 */ /* 0x000fe40006000000 */
[----:B------:R-:W-:Y:S02]  /*11dc0*/  FSEL R172, R50, -INF , !P1 ;  /* 0xff80000032ac7808 */ /* 0x000fe40004800000 */
[-C--:B------:R-:W-:Y:S02]  /*11dd0*/  ISETP.GE.AND P0, PT, R2, R206.reuse, PT ;  /* 0x000000ce0200720c */ /* 0x080fe40003f06270 */
[----:B------:R-:W-:Y:S02]  /*11de0*/  FMNMX.FTZ R7, R150, R69, !PT ;  /* 0x0000004596077209 */ /* 0x000fe40007810000 */
[----:B------:R-:W-:Y:S02]  /*11df0*/  ISETP.GE.AND P4, PT, R3, R206, PT ;  /* 0x000000ce0300720c */ /* 0x000fe40003f86270 */
[----:B------:R-:W-:Y:S02]  /*11e00*/  ISETP.GE.AND P1, PT, R4, R205, PT ;  /* 0x000000cd0400720c */ /* 0x000fe40003f26270 */
[----:B------:R-:W-:Y:S02]  /*11e10*/  FMNMX.FTZ R8, R164, R8, !PT ;  /* 0x00000008a4087209 */ /* 0x000fe40007810000 */
[-C--:B------:R-:W-:Y:S02]  /*11e20*/  ISETP.GE.OR P0, PT, R2, R210.reuse, !P0 ;  /* 0x000000d20200720c */ /* 0x080fe40004706670 */
[----:B------:R-:W-:Y:S02]  /*11e30*/  FMNMX.FTZ R7, R157, R7, !PT ;  /* 0x000000079d077209 */ /* 0x000fe40007810000 */
[----:B------:R-:W-:Y:S02]  /*11e40*/  ISETP.GE.OR P4, PT, R3, R210, !P4 ;  /* 0x000000d20300720c */ /* 0x000fe40006786670 */
[----:B------:R-:W-:Y:S02]  /*11e50*/  ISETP.GE.OR P1, PT, R4, R208, !P1 ;  /* 0x000000d00400720c */ /* 0x000fe40004f26670 */
[----:B------:R-:W-:Y:S02]  /*11e60*/  FMNMX.FTZ R8, R32, R8, !PT ;  /* 0x0000000820087209 */ /* 0x000fe40007810000 */
[----:B------:R-:W-:Y:S02]  /*11e70*/  FSEL R215, R64, -INF , !P0 ;  /* 0xff80000040d77808 */ /* 0x000fe40004000000 */
[----:B------:R-:W-:Y:S02]  /*11e80*/  FMNMX.FTZ R7, R18, R7, !PT ;  /* 0x0000000712077209 */ /* 0x000fe40007810000 */
[----:B------:R-:W-:Y:S02]  /*11e90*/  FSEL R222, R53, -INF , !P4 ;  /* 0xff80000035de7808 */ /* 0x000fe40006000000 */
[----:B------:R-:W-:Y:S02]  /*11ea0*/  FSEL R228, R54, -INF , !P1 ;  /* 0xff80000036e47808 */ /* 0x000fe40004800000 */
[CC--:B------:R-:W-:Y:S02]  /*11eb0*/  ISETP.GE.AND P0, PT, R0.reuse, R205.reuse, PT ;  /* 0x000000cd0000720c */ /* 0x0c0fe40003f06270 */
[----:B------:R-:W-:Y:S02]  /*11ec0*/  FMNMX.FTZ R8, R33, R8, !PT ;  /* 0x0000000821087209 */ /* 0x000fe40007810000 */
[----:B------:R-:W-:Y:S02]  /*11ed0*/  ISETP.GE.AND P4, PT, R0, R206, PT ;  /* 0x000000ce0000720c */ /* 0x000fe40003f86270 */
[----:B------:R-:W-:Y:S02]  /*11ee0*/  ISETP.GE.AND P1, PT, R2, R205, PT ;  /* 0x000000cd0200720c */ /* 0x000fe40003f26270 */
[----:B------:R-:W-:Y:S02]  /*11ef0*/  FMNMX.FTZ R7, R19, R7, !PT ;  /* 0x0000000713077209 */ /* 0x000fe40007810000 */
[----:B------:R-:W-:Y:S02]  /*11f00*/  FMNMX.FTZ R8, R184, R8, !PT ;  /* 0x00000008b8087209 */ /* 0x000fe40007810000 */
[C---:B------:R-:W-:Y:S02]  /*11f10*/  ISETP.GE.OR P0, PT, R0.reuse, R208, !P0 ;  /* 0x000000d00000720c */ /* 0x040fe40004706670 */
[----:B------:R-:W-:Y:S02]  /*11f20*/  ISETP.GE.OR P4, PT, R0, R210, !P4 ;  /* 0x000000d20000720c */ /* 0x000fe40006786670 */
[----:B------:R-:W-:Y:S02]  /*11f30*/  ISETP.GE.OR P1, PT, R2, R208, !P1 ;  /* 0x000000d00200720c */ /* 0x000fe40004f26670 */
[----:B------:R-:W-:Y:S02]  /*11f40*/  FMNMX.FTZ R7, R165, R7, !PT ;  /* 0x00000007a5077209 */ /* 0x000fe40007810000 */
[----:B------:R-:W-:Y:S02]  /*11f50*/  FMNMX.FTZ R8, R185, R8, !PT ;  /* 0x00000008b9087209 */ /* 0x000fe40007810000 */
[----:B------:R-:W-:Y:S02]  /*11f60*/  FSEL R219, R67, -INF , !P0 ;  /* 0xff80000043db7808 */ /* 0x000fe40004000000 */
[----:B------:R-:W-:Y:S02]  /*11f70*/  FSEL R216, R65, -INF , !P4 ;  /* 0xff80000041d87808 */ /* 0x000fe40006000000 */
[----:B------:R-:W-:Y:S02]  /*11f80*/  FSEL R217, R66, -INF , !P1 ;  /* 0xff80000042d97808 */ /* 0x000fe40004800000 */
[----:B------:R-:W-:Y:S02]  /*11f90*/  ISETP.GT.AND P0, PT, R211, UR22, PT ;  /* 0x00000016d3007c0c */ /* 0x000fe4000bf04270 */
[C---:B------:R-:W-:Y:S02]  /*11fa0*/  ISETP.GE.AND P4, PT, R6.reuse, R204, PT ;  /* 0x000000cc0600720c */ /* 0x040fe40003f86270 */
[----:B------:R-:W-:Y:S02]  /*11fb0*/  ISETP.GE.AND P1, PT, R6, R203, PT ;  /* 0x000000cb0600720c */ /* 0x000fe40003f26270 */
[----:B------:R-:W-:Y:S02]  /*11fc0*/  FMNMX.FTZ R7, R168, R7, !PT ;  /* 0x00000007a8077209 */ /* 0x000fe40007810000 */
[----:B------:R-:W-:Y:S02]  /*11fd0*/  FMNMX.FTZ R8, R171, R8, !PT ;  /* 0x00000008ab087209 */ /* 0x000fe40007810000 */
[C---:B------:R-:W-:Y:S02]  /*11fe0*/  ISETP.GE.OR P4, PT, R6.reuse, R207, !P4 ;  /* 0x000000cf0600720c */ /* 0x040fe40006786670 */
[----:B------:R-:W-:Y:S02]  /*11ff0*/  ISETP.GE.OR P1, PT, R6, R209, !P1 ;  /* 0x000000d10600720c */ /* 0x000fe40004f26670 */
[----:B------:R-:W-:Y:S02]  /*12000*/  FMNMX.FTZ R6, R34, R7, !PT ;  /* 0x0000000722067209 */ /* 0x000fe40007810000 */
[----:B------:R-:W-:Y:S02]  /*12010*/  FMNMX.FTZ R7, R78, R8, !PT ;  /* 0x000000084e077209 */ /* 0x000fe40007810000 */
[----:B------:R-:W-:Y:S02]  /*12020*/  FMNMX.FTZ R6, R35, R6, !PT ;  /* 0x0000000623067209 */ /* 0x000fe40007810000 */
[----:B------:R-:W-:Y:S02]  /*12030*/  FMNMX.FTZ R7, R221, R7, !PT ;  /* 0x00000007dd077209 */ /* 0x000fe40007810000 */
[----:B------:R-:W-:Y:S02]  /*12040*/  FMNMX.FTZ R72, R186, R6, !PT ;  /* 0x00000006ba487209 */ /* 0x000fe40007810000 */
[----:B------:R-:W-:Y:S01]  /*12050*/  FMNMX.FTZ R73, R222, R7, !PT ;  /* 0x00000007de497209 */ /* 0x000fe20007810000 */
[----:B------:R-:W-:Y:S06]  /*12060*/  @P0 BRA `(.L_x_1984) ;  /* 0xffffffe800a00947 */ /* 0x000fec000383ffff */
.L_x_1983:
[----:B------:R-:W-:Y:S01]  /*12070*/  FMNMX.FTZ R72, R213, R72, !PT ;  /* 0x00000048d5487209 */ /* 0x000fe20007810000 */
[----:B------:R-:W2:Y:S01]  /*12080*/  LDL.64 R36, [R1+0x8] ;  /* 0x0000080001247983 */ /* 0x000ea20000100a00 */
[----:B------:R-:W-:Y:S01]  /*12090*/  FMNMX.FTZ R73, R215, R73, !PT ;  /* 0x00000049d7497209 */ /* 0x000fe20007810000 */
[----:B------:R-:W-:Y:S01]  /*120a0*/  IMAD.SHL.U32 R14, R211, 0x2, RZ ;  /* 0x00000002d30e7824 */ /* 0x000fe200078e00ff */
[----:B------:R-:W-:Y:S02]  /*120b0*/  FSEL R179, R41, -INF , !P5 ;  /* 0xff80000029b37808 */ /* 0x000fe40006800000 */
[----:B------:R-:W-:Y:S01]  /*120c0*/  FSEL R180, R42, -INF , !P3 ;  /* 0xff8000002ab47808 */ /* 0x000fe20005800000 */
[----:B------:R-:W3:Y:S01]  /*120d0*/  LDL.64 R26, [R1] ;  /* 0x00000000011a7983 */ /* 0x000ee20000100a00 */
[----:B------:R-:W-:Y:S02]  /*120e0*/  FMNMX.FTZ R72, R172, R72, !PT ;  /* 0x00000048ac487209 */ /* 0x000fe40007810000 */
[CC--:B------:R-:W-:Y:S02]  /*120f0*/  ISETP.GE.AND P5, PT, R4.reuse, R204.reuse, PT ;  /* 0x000000cc0400720c */ /* 0x0c0fe40003fa6270 */
[----:B------:R-:W-:Y:S01]  /*12100*/  ISETP.GE.AND P3, PT, R4, R203, PT ;  /* 0x000000cb0400720c */ /* 0x000fe20003f66270 */
[----:B------:R-:W-:Y:S01]  /*12110*/  LDSM.16.MT88.4 R52, [R190+0x6000] ;  /* 0x00600000be34783b */ /* 0x000fe20000004200 */
[----:B------:R-:W-:Y:S02]  /*12120*/  FMNMX.FTZ R73, R216, R73, !PT ;  /* 0x00000049d8497209 */ /* 0x000fe40007810000 */
[----:B------:R-:W-:Y:S02]  /*12130*/  FSEL R177, R40, -INF , !P6 ;  /* 0xff80000028b17808 */ /* 0x000fe40007000000 */
[C---:B------:R-:W-:Y:S02]  /*12140*/  ISETP.GE.AND P0, PT, R5.reuse, R204, PT ;  /* 0x000000cc0500720c */ /* 0x040fe40003f06270 */
[----:B------:R-:W-:Y:S01]  /*12150*/  ISETP.GE.AND P6, PT, R5, R203, PT ;  /* 0x000000cb0500720c */ /* 0x000fe20003fc6270 */
[----:B-1----:R-:W1:Y:S01]  /*12160*/  SHFL.BFLY PT, R7, R73, 0x2, 0x1f ;  /* 0x0c401f0049077f89 */ /* 0x002e6200000e0000 */
[----:B------:R-:W-:Y:S02]  /*12170*/  FMNMX.FTZ R72, R176, R72, !PT ;  /* 0x00000048b0487209 */ /* 0x000fe40007810000 */
[C---:B------:R-:W-:Y:S02]  /*12180*/  ISETP.GE.OR P5, PT, R4.reuse, R207, !P5 ;  /* 0x000000cf0400720c */ /* 0x040fe40006fa6670 */
[----:B------:R-:W-:Y:S02]  /*12190*/  ISETP.GE.OR P3, PT, R4, R209, !P3 ;  /* 0x000000d10400720c */ /* 0x000fe40005f66670 */
        /* <DEDUP_REMOVED lines=8> */
[----:B------:R-:W-:Y:S02]  /*12220*/  FSEL R181, R43, -INF , !P2 ;  /* 0xff8000002bb57808 */ /* 0x000fe40005000000 */
[----:B------:R-:W-:Y:S02]  /*12230*/  FSEL R182, R44, -INF , !P4 ;  /* 0xff8000002cb67808 */ /* 0x000fe40006000000 */
        /* <DEDUP_REMOVED lines=9> */
[----:B------:R-:W-:Y:S01]  /*122d0*/  FMNMX.FTZ R4, R174, R5, !PT ;  /* 0x00000005ae047209 */ /* 0x000fe20007810000 */
[----:B------:R-:W4:Y:S01]  /*122e0*/  SHFL.BFLY PT, R6, R72, 0x2, 0x1f ;  /* 0x0c401f0048067f89 */ /* 0x000f2200000e0000 */
[----:B------:R-:W-:Y:S02]  /*122f0*/  FMNMX.FTZ R3, R15, R3, !PT ;  /* 0x000000030f037209 */ /* 0x000fe40007810000 */
[----:B------:R-:W-:Y:S02]  /*12300*/  FMNMX.FTZ R4, R173, R4, !PT ;  /* 0x00000004ad047209 */ /* 0x000fe40007810000 */
[----:B------:R-:W-:Y:S02]  /*12310*/  FSEL R183, R45, -INF , !P0 ;  /* 0xff8000002db77808 */ /* 0x000fe40004000000 */
[----:B------:R-:W-:Y:S02]  /*12320*/  FSEL R187, R46, -INF , !P1 ;  /* 0xff8000002ebb7808 */ /* 0x000fe40004800000 */
[C---:B------:R-:W-:Y:S02]  /*12330*/  ISETP.GE.AND P0, PT, R2.reuse, R204, PT ;  /* 0x000000cc0200720c */ /* 0x040fe40003f06270 */
[C---:B------:R-:W-:Y:S02]  /*12340*/  ISETP.GE.AND P1, PT, R2.reuse, R203, PT ;  /* 0x000000cb0200720c */ /* 0x040fe40003f26270 */
[----:B------:R-:W-:Y:S02]  /*12350*/  FMNMX.FTZ R3, R175, R3, !PT ;  /* 0x00000003af037209 */ /* 0x000fe40007810000 */
[----:B------:R-:W-:Y:S02]  /*12360*/  FMNMX.FTZ R4, R167, R4, !PT ;  /* 0x00000004a7047209 */ /* 0x000fe40007810000 */
[----:B-1----:R-:W-:Y:S02]  /*12370*/  FMNMX.FTZ R73, R73, R7, !PT ;  /* 0x0000000749497209 */ /* 0x002fe40007810000 */
[C---:B------:R-:W-:Y:S02]  /*12380*/  ISETP.GE.OR P0, PT, R2.reuse, R207, !P0 ;  /* 0x000000cf0200720c */ /* 0x040fe40004706670 */
[----:B------:R-:W-:Y:S02]  /*12390*/  ISETP.GE.OR P1, PT, R2, R209, !P1 ;  /* 0x000000d10200720c */ /* 0x000fe40004f26670 */
[----:B------:R-:W-:Y:S02]  /*123a0*/  FMNMX.FTZ R2, R178, R3, !PT ;  /* 0x00000003b2027209 */ /* 0x000fe40007810000 */
[----:B------:R-:W-:Y:S02]  /*123b0*/  FMNMX.FTZ R3, R166, R4, !PT ;  /* 0x00000004a6037209 */ /* 0x000fe40007810000 */
[----:B------:R-:W-:Y:S01]  /*123c0*/  FMNMX.FTZ R2, R169, R2, !PT ;  /* 0x00000002a9027209 */ /* 0x000fe20007810000 */
[----:B------:R-:W1:Y:S01]  /*123d0*/  SHFL.BFLY PT, R4, R73, 0x1, 0x1f ;  /* 0x0c201f0049047f89 */ /* 0x000e6200000e0000 */
[----:B------:R-:W-:Y:S02]  /*123e0*/  FMNMX.FTZ R3, R177, R3, !PT ;  /* 0x00000003b1037209 */ /* 0x000fe40007810000 */
[----:B------:R-:W-:Y:S02]  /*123f0*/  FMNMX.FTZ R2, R170, R2, !PT ;  /* 0x00000002aa027209 */ /* 0x000fe40007810000 */
[----:B------:R-:W-:Y:S02]  /*12400*/  FMNMX.FTZ R3, R179, R3, !PT ;  /* 0x00000003b3037209 */ /* 0x000fe40007810000 */
[----:B----4-:R-:W-:Y:S02]  /*12410*/  FMNMX.FTZ R72, R72, R6, !PT ;  /* 0x0000000648487209 */ /* 0x010fe40007810000 */
[----:B------:R-:W-:Y:S02]  /*12420*/  FMNMX.FTZ R3, R182, R3, !PT ;  /* 0x00000003b6037209 */ /* 0x000fe40007810000 */
[----:B------:R-:W-:Y:S02]  /*12430*/  FSEL R212, R47, -INF , !P6 ;  /* 0xff8000002fd47808 */ /* 0x000fe40007000000 */
[----:B------:R-:W-:Y:S02]  /*12440*/  FSEL R218, R56, -INF , !P5 ;  /* 0xff80000038da7808 */ /* 0x000fe40006800000 */
[----:B------:R-:W-:Y:S02]  /*12450*/  FMNMX.FTZ R3, R183, R3, !PT ;  /* 0x00000003b7037209 */ /* 0x000fe40007810000 */
[C---:B------:R-:W-:Y:S02]  /*12460*/  ISETP.GE.AND P6, PT, R0.reuse, R204, PT ;  /* 0x000000cc0000720c */ /* 0x040fe40003fc6270 */
[----:B------:R-:W-:Y:S02]  /*12470*/  ISETP.GE.AND P5, PT, R0, R203, PT ;  /* 0x000000cb0000720c */ /* 0x000fe40003fa6270 */
[----:B------:R-:W-:Y:S02]  /*12480*/  FMNMX.FTZ R5, R180, R2, !PT ;  /* 0x00000002b4057209 */ /* 0x000fe40007810000 */
[----:B------:R-:W-:Y:S01]  /*12490*/  FSEL R220, R57, -INF , !P2 ;  /* 0xff80000039dc7808 */ /* 0x000fe20005000000 */
[----:B------:R-:W4:Y:S01]  /*124a0*/  SHFL.BFLY PT, R2, R72, 0x1, 0x1f ;  /* 0x0c201f0048027f89 */ /* 0x000f2200000e0000 */
[----:B------:R-:W-:Y:S02]  /*124b0*/  FMNMX.FTZ R3, R218, R3, !PT ;  /* 0x00000003da037209 */ /* 0x000fe40007810000 */
[C---:B------:R-:W-:Y:S02]  /*124c0*/  ISETP.GE.OR P6, PT, R0.reuse, R207, !P6 ;  /* 0x000000cf0000720c */ /* 0x040fe400077c6670 */
[----:B------:R-:W-:Y:S02]  /*124d0*/  ISETP.GE.OR P5, PT, R0, R209, !P5 ;  /* 0x000000d10000720c */ /* 0x000fe40006fa6670 */
[----:B------:R-:W-:Y:S02]  /*124e0*/  FMNMX.FTZ R0, R181, R5, !PT ;  /* 0x00000005b5007209 */ /* 0x000fe40007810000 */
[----:B------:R-:W-:Y:S02]  /*124f0*/  FSEL R225, R60, -INF , !P0 ;  /* 0xff8000003ce17808 */ /* 0x000fe40004000000 */
[----:B------:R-:W-:Y:S02]  /*12500*/  FMNMX.FTZ R3, R220, R3, !PT ;  /* 0x00000003dc037209 */ /* 0x000fe40007810000 */
[----:B-1----:R-:W-:Y:S02]  /*12510*/  FMNMX.FTZ R73, R73, R4, !PT ;  /* 0x0000000449497209 */ /* 0x002fe40007810000 */
[----:B------:R-:W-:Y:S02]  /*12520*/  FMNMX.FTZ R0, R187, R0, !PT ;  /* 0x00000000bb007209 */ /* 0x000fe40007810000 */
[----:B------:R-:W-:Y:S01]  /*12530*/  FSEL R226, R61, -INF , !P6 ;  /* 0xff8000003de27808 */ /* 0x000fe20007000000 */
[----:B------:R-:W-:Y:S01]  /*12540*/  FMUL.FTZ R77, R73, UR4 ;  /* 0x00000004494d7c20 */ /* 0x000fe20008410000 */
[----:B------:R-:W-:Y:S02]  /*12550*/  FMNMX.FTZ R3, R225, R3, !PT ;  /* 0x00000003e1037209 */ /* 0x000fe40007810000 */
[----:B------:R-:W-:Y:S02]  /*12560*/  FSEL R223, R58, -INF , !P3 ;  /* 0xff8000003adf7808 */ /* 0x000fe40005800000 */
[----:B------:R-:W-:Y:S02]  /*12570*/  FMNMX.FTZ R0, R212, R0, !PT ;  /* 0x00000000d4007209 */ /* 0x000fe40007810000 */
[----:B------:R-:W-:Y:S02]  /*12580*/  FSETP.NEU.FTZ.AND P3, PT, R73, -INF , PT ;  /* 0xff8000004900780b */ /* 0x000fe40003f7d000 */
[----:B------:R-:W-:Y:S02]  /*12590*/  FMNMX.FTZ R3, R226, R3, !PT ;  /* 0x00000003e2037209 */ /* 0x000fe40007810000 */
[----:B------:R-:W-:Y:S02]  /*125a0*/  FSEL R224, R59, -INF , !P4 ;  /* 0xff8000003be07808 */ /* 0x000fe40006000000 */
[----:B------:R-:W-:Y:S01]  /*125b0*/  FMNMX.FTZ R0, R223, R0, !PT ;  /* 0x00000000df007209 */ /* 0x000fe20007810000 */
[----:B------:R-:W1:Y:S01]  /*125c0*/  SHFL.BFLY PT, R9, R3, 0x2, 0x1f ;  /* 0x0c401f0003097f89 */ /* 0x000e6200000e0000 */
[----:B------:R-:W-:Y:S02]  /*125d0*/  FSEL R77, R77, RZ, P3 ;  /* 0x000000ff4d4d7208 */ /* 0x000fe40001800000 */
[----:B------:R-:W-:Y:S02]  /*125e0*/  FSEL R227, R62, -INF , !P1 ;  /* 0xff8000003ee37808 */ /* 0x000fe40004800000 */
[----:B------:R-:W-:Y:S01]  /*125f0*/  FMNMX.FTZ R0, R224, R0, !PT ;  /* 0x00000000e0007209 */ /* 0x000fe20007810000 */
[--C-:B------:R-:W-:Y:S01]  /*12600*/  FFMA.FTZ R4, R16, UR4, -R77.reuse ;  /* 0x0000000410047c23 */ /* 0x100fe2000801084d */
[----:B------:R-:W-:Y:S01]  /*12610*/  FSEL R76, R63, -INF , !P5 ;  /* 0xff8000003f4c7808 */ /* 0x000fe20006800000 */
[--C-:B------:R-:W-:Y:S01]  /*12620*/  FFMA.FTZ R6, R17, UR4, -R77.reuse ;  /* 0x0000000411067c23 */ /* 0x100fe2000801084d */
[----:B------:R-:W-:Y:S01]  /*12630*/  FMNMX.FTZ R0, R227, R0, !PT ;  /* 0x00000000e3007209 */ /* 0x000fe20007810000 */
[----:B------:R5:W-:Y:S01]  /*12640*/  MUFU.EX2 R79, R4 ;  /* 0x00000004004f7308 */ /* 0x000be20000000800 */
[----:B----4-:R-:W-:Y:S02]  /*12650*/  FMNMX.FTZ R72, R72, R2, !PT ;  /* 0x0000000248487209 */ /* 0x010fe40007810000 */
[----:B------:R-:W-:Y:S02]  /*12660*/  LOP3.LUT R2, R237, UR19, R230, 0x96, !PT ;  /* 0x00000013ed027c12 */ /* 0x000fe4000f8e96e6 */
[----:B------:R-:W-:Y:S01]  /*12670*/  FMNMX.FTZ R0, R76, R0, !PT ;  /* 0x000000004c007209 */ /* 0x000fe20007810000 */
[C---:B------:R-:W-:Y:S01]  /*12680*/  FMUL.FTZ R148, R72.reuse, UR4 ;  /* 0x0000000448947c20 */ /* 0x040fe20008410000 */
[----:B------:R-:W-:Y:S03]  /*12690*/  LOP3.LUT R5, R231, UR27, R14, 0x96, !PT ;  /* 0x0000001be7057c12 */ /* 0x000fe6000f8e960e */
[----:B------:R-:W4:Y:S01]  /*126a0*/  MUFU.EX2 R59, R6 ;  /* 0x00000006003b7308 */ /* 0x000f220000000800 */
[----:B------:R-:W-:Y:S01]  /*126b0*/  FSETP.NEU.FTZ.AND P2, PT, R72, -INF , PT ;  /* 0xff8000004800780b */ /* 0x000fe20003f5d000 */
[----:B------:R-:W-:Y:S01]  /*126c0*/  IMAD.WIDE.U32 R152, R2, -0x326172a9, RZ ;  /* 0xcd9e8d5702987825 */ /* 0x000fe200078e00ff */
[----:B------:R-:W-:Y:S01]  /*126d0*/  LOP3.LUT R7, R235, UR19, R230, 0x96, !PT ;  /* 0x00000013eb077c12 */ /* 0x000fe2000f8e96e6 */
[----:B------:R-:W4:Y:S01]  /*126e0*/  SHFL.BFLY PT, R2, R0, 0x2, 0x1f ;  /* 0x0c401f0000027f89 */ /* 0x000f2200000e0000 */
[----:B------:R-:W-:Y:S02]  /*126f0*/  FSEL R148, R148, RZ, P2 ;  /* 0x000000ff94947208 */ /* 0x000fe40001000000 */
[----:B-1----:R-:W-:Y:S01]  /*12700*/  FMNMX.FTZ R3, R3, R9, !PT ;  /* 0x0000000903037209 */ /* 0x002fe20007810000 */
[----:B------:R-:W-:Y:S04]  /*12710*/  IMAD.WIDE.U32 R154, R7, -0x326172a9, RZ ;  /* 0xcd9e8d57079a7825 */ /* 0x000fe800078e00ff */
[----:B------:R-:W-:Y:S01]  /*12720*/  FFMA.FTZ R12, R19, UR4, -R148 ;  /* 0x00000004130c7c23 */ /* 0x000fe20008010894 */
[----:B-----5:R-:W-:Y:S01]  /*12730*/  IMAD.WIDE.U32 R4, R5, -0x326172a9, RZ ;  /* 0xcd9e8d5705047825 */ /* 0x020fe200078e00ff */
[----:B------:R-:W1:Y:S02]  /*12740*/  SHFL.BFLY PT, R71, R3, 0x1, 0x1f ;  /* 0x0c201f0003477f89 */ /* 0x000e6400000e0000 */
[----:B------:R-:W-:Y:S01]  /*12750*/  MUFU.EX2 R42, R12 ;  /* 0x0000000c002a7308 */ /* 0x000fe20000000800 */
[--C-:B------:R-:W-:Y:S02]  /*12760*/  LOP3.LUT R8, R153, UR18, R4.reuse, 0x96, !PT ;  /* 0x0000001299087c12 */ /* 0x100fe4000f8e9604 */
[----:B------:R-:W-:Y:S02]  /*12770*/  LOP3.LUT R10, R155, UR18, R4, 0x96, !PT ;  /* 0x000000129b0a7c12 */ /* 0x000fe4000f8e9604 */
[----:B----4-:R-:W-:Y:S01]  /*12780*/  F2FP.F16.F32.PACK_AB R146, R59, R79 ;  /* 0x0000004f3b92723e */ /* 0x010fe200000000ff */
[----:B------:R-:W-:Y:S01]  /*12790*/  IMAD.WIDE.U32 R8, R8, -0x2daee0ad, RZ ;  /* 0xd2511f5308087825 */ /* 0x000fe200078e00ff */
[----:B------:R-:W-:Y:S05]  /*127a0*/  FMNMX.FTZ R0, R0, R2, !PT ;  /* 0x0000000200007209 */ /* 0x000fea0007810000 */
[----:B------:R-:W4:Y:S01]  /*127b0*/  SHFL.BFLY PT, R2, R0, 0x1, 0x1f ;  /* 0x0c201f0000027f89 */ /* 0x000f2200000e0000 */
[----:B-1----:R-:W-:Y:S04]  /*127c0*/  FMNMX.FTZ R71, R3, R71, !PT ;  /* 0x0000004703477209 */ /* 0x002fe80007810000 */
[----:B------:R-:W-:Y:S02]  /*127d0*/  FSETP.NEU.FTZ.AND P1, PT, R71, -INF , PT ;  /* 0xff8000004700780b */ /* 0x000fe40003f3d000 */
[C---:B--2---:R-:W-:Y:S05]  /*127e0*/  LOP3.LUT R6, R5.reuse, UR20, R36, 0x96, !PT ;  /* 0x0000001405067c12 */ /* 0x044fea000f8e9624 */
[----:B------:R-:W-:Y:S01]  /*127f0*/  IMAD.WIDE.U32 R6, R6, -0x2daee0ad, RZ ;  /* 0xd2511f5306067825 */ /* 0x000fe200078e00ff */
[----:B---3--:R-:W-:Y:S03]  /*12800*/  LOP3.LUT R11, R5, UR20, R26, 0x96, !PT ;  /* 0x00000014050b7c12 */ /* 0x008fe6000f8e961a */
[----:B------:R-:W-:Y:S01]  /*12810*/  FFMA.FTZ R5, R18, UR4, -R148 ;  /* 0x0000000412057c23 */ /* 0x000fe20008010894 */
[----:B------:R-:W-:Y:S01]  /*12820*/  LOP3.LUT R13, R9, UR15, R6, 0x96, !PT ;  /* 0x0000000f090d7c12 */ /* 0x000fe2000f8e9606 */
[--C-:B------:R-:W-:Y:S01]  /*12830*/  FFMA.FTZ R9, R70, UR4, -R77.reuse ;  /* 0x0000000446097c23 */ /* 0x100fe2000801084d */
[----:B------:R-:W-:Y:S01]  /*12840*/  LOP3.LUT R7, R7, UR17, R236, 0x96, !PT ;  /* 0x0000001107077c12 */ /* 0x000fe2000f8e96ec */
[----:B------:R1:W-:Y:S01]  /*12850*/  MUFU.EX2 R241, R5 ;  /* 0x0000000500f17308 */ /* 0x0003e20000000800 */
[----:B----4-:R-:W-:Y:S01]  /*12860*/  FMNMX.FTZ R70, R0, R2, !PT ;  /* 0x0000000200467209 */ /* 0x010fe20007810000 */
[----:B------:R-:W-:Y:S03]  /*12870*/  IMAD.WIDE.U32 R16, R13, -0x326172a9, RZ ;  /* 0xcd9e8d570d107825 */ /* 0x000fe600078e00ff */
[----:B------:R-:W-:Y:S01]  /*12880*/  FSETP.NEU.FTZ.AND P0, PT, R70, -INF , PT ;  /* 0xff8000004600780b */ /* 0x000fe20003f1d000 */
[----:B------:R-:W-:Y:S04]  /*12890*/  IMAD.WIDE.U32 R6, R7, -0x326172a9, RZ ;  /* 0xcd9e8d5707067825 */ /* 0x000fe800078e00ff */
[----:B------:R2:W3:Y:S01]  /*128a0*/  MUFU.EX2 R22, R9 ;  /* 0x0000000900167308 */ /* 0x0004e20000000800 */
[----:B------:R-:W-:Y:S01]  /*128b0*/  LOP3.LUT R7, R7, UR16, R152, 0x96, !PT ;  /* 0x0000001007077c12 */ /* 0x000fe2000f8e9698 */
[----:B-1----:R-:W-:Y:S04]  /*128c0*/  IMAD.WIDE.U32 R4, R11, -0x2daee0ad, RZ ;  /* 0xd2511f530b047825 */ /* 0x002fe800078e00ff */
[----:B------:R-:W-:Y:S01]  /*128d0*/  IMAD.WIDE.U32 R10, R10, -0x2daee0ad, RZ ;  /* 0xd2511f530a0a7825 */ /* 0x000fe200078e00ff */
[----:B------:R-:W-:Y:S02]  /*128e0*/  LOP3.LUT R5, R5, UR17, R234, 0x96, !PT ;  /* 0x0000001105057c12 */ /* 0x000fe4000f8e96ea */
[----:B--2---:R-:W-:Y:S01]  /*128f0*/  LOP3.LUT R9, R17, UR14, R6, 0x96, !PT ;  /* 0x0000000e11097c12 */ /* 0x004fe2000f8e9606 */
[----:B------:R-:W-:Y:S01]  /*12900*/  IMAD.WIDE.U32 R6, R7, -0x2daee0ad, RZ ;  /* 0xd2511f5307067825 */ /* 0x000fe200078e00ff */
[----:B------:R-:W-:Y:S03]  /*12910*/  LOP3.LUT R12, R11, UR15, R4, 0x96, !PT ;  /* 0x0000000f0b0c7c12 */ /* 0x000fe6000f8e9604 */
[----:B------:R-:W-:Y:S01]  /*12920*/  FFMA.FTZ R11, R149, UR4, -R77 ;  /* 0x00000004950b7c23 */ /* 0x000fe2000801084d */
[----:B------:R-:W-:Y:S01]  /*12930*/  FMUL.FTZ R149, R71, UR4 ;  /* 0x0000000447957c20 */ /* 0x000fe20008410000 */
[----:B------:R-:W-:Y:S02]  /*12940*/  IMAD.WIDE.U32 R44, R9, -0x2daee0ad, RZ ;  /* 0xd2511f53092c7825 */ /* 0x000fe400078e00ff */
[----:B------:R1:W-:Y:S02]  /*12950*/  MUFU.EX2 R20, R11 ;  /* 0x0000000b00147308 */ /* 0x0003e40000000800 */
[----:B------:R-:W-:Y:S01]  /*12960*/  FSEL R149, R149, RZ, P1 ;  /* 0x000000ff95957208 */ /* 0x000fe20000800000 */
[----:B------:R-:W-:Y:S04]  /*12970*/  IMAD.WIDE.U32 R24, R12, -0x326172a9, RZ ;  /* 0xcd9e8d570c187825 */ /* 0x000fe800078e00ff */
[--C-:B------:R-:W-:Y:S01]  /*12980*/  FFMA.FTZ R0, R151, UR4, -R149.reuse ;  /* 0x0000000497007c23 */ /* 0x100fe20008010895 */
[----:B------:R-:W-:Y:S03]  /*12990*/  IMAD.WIDE.U32 R4, R5, -0x326172a9, RZ ;  /* 0xcd9e8d5705047825 */ /* 0x000fe600078e00ff */
[----:B------:R2:W-:Y:S02]  /*129a0*/  MUFU.EX2 R56, R0 ;  /* 0x0000000000387308 */ /* 0x0005e40000000800 */
[----:B------:R-:W-:Y:S02]  /*129b0*/  LOP3.LUT R5, R5, UR16, R154, 0x96, !PT ;  /* 0x0000001005057c12 */ /* 0x000fe4000f8e969a */
[----:B------:R-:W-:Y:S02]  /*129c0*/  LOP3.LUT R9, R25, UR14, R4, 0x96, !PT ;  /* 0x0000000e19097c12 */ /* 0x000fe4000f8e9604 */
[----:B-1----:R-:W-:Y:S01]  /*129d0*/  LOP3.LUT R11, R7, UR13, R8, 0x96, !PT ;  /* 0x0000000d070b7c12 */ /* 0x002fe2000f8e9608 */
[----:B------:R-:W-:Y:S01]  /*129e0*/  FFMA.FTZ R7, R150, UR4, -R148 ;  /* 0x0000000496077c23 */ /* 0x000fe20008010894 */
[----:B------:R-:W-:Y:S01]  /*129f0*/  LOP3.LUT R8, R45, UR5, R6, 0x96, !PT ;  /* 0x000000052d087c12 */ /* 0x000fe2000f8e9606 */
[----:B------:R-:W-:Y:S01]  /*12a00*/  FFMA.FTZ R6, R157, UR4, -R148 ;  /* 0x000000049d067c23 */ /* 0x000fe20008010894 */
[----:B------:R-:W-:Y:S01]  /*12a10*/  IMAD.WIDE.U32 R30, R9, -0x2daee0ad, RZ ;  /* 0xd2511f53091e7825 */ /* 0x000fe200078e00ff */
[----:B------:R1:W-:Y:S03]  /*12a20*/  MUFU.EX2 R21, R7 ;  /* 0x0000000700157308 */ /* 0x0003e60000000800 */
[----:B------:R-:W-:Y:S01]  /*12a30*/  FMUL.FTZ R150, R70, UR4 ;  /* 0x0000000446967c20 */ /* 0x000fe20008410000 */
[----:B------:R-:W-:Y:S04]  /*12a40*/  IMAD.WIDE.U32 R4, R5, -0x2daee0ad, RZ ;  /* 0xd2511f5305047825 */ /* 0x000fe800078e00ff */
[----:B--2---:R-:W-:Y:S01]  /*12a50*/  FFMA.FTZ R0, R156, UR4, -R149 ;  /* 0x000000049c007c23 */ /* 0x004fe20008010895 */
[----:B------:R-:W-:Y:S01]  /*12a60*/  FSEL R150, R150, RZ, P0 ;  /* 0x000000ff96967208 */ /* 0x000fe20000000000 */
[----:B------:R2:W-:Y:S01]  /*12a70*/  MUFU.EX2 R57, R6 ;  /* 0x0000000600397308 */ /* 0x0005e20000000800 */
[----:B------:R-:W-:Y:S01]  /*12a80*/  LOP3.LUT R3, R31, UR5, R4, 0x96, !PT ;  /* 0x000000051f037c12 */ /* 0x000fe2000f8e9604 */
[----:B------:R-:W-:Y:S01]  /*12a90*/  IMAD.WIDE.U32 R28, R11, -0x326172a9, RZ ;  /* 0xcd9e8d570b1c7825 */ /* 0x000fe200078e00ff */
[----:B------:R-:W-:Y:S03]  /*12aa0*/  LOP3.LUT R10, R5, UR13, R10, 0x96, !PT ;  /* 0x0000000d050a7c12 */ /* 0x000fe6000f8e960a */
[----:B------:R-:W-:Y:S04]  /*12ab0*/  IMAD.WIDE.U32 R4, R8, -0x326172a9, RZ ;  /* 0xcd9e8d5708047825 */ /* 0x000fe800078e00ff */
[----:B------:R4:W5:Y:S01]  /*12ac0*/  MUFU.EX2 R43, R0 ;  /* 0x00000000002b7308 */ /* 0x0009620000000800 */
[----:B------:R-:W-:Y:S01]  /*12ad0*/  IMAD.WIDE.U32 R2, R3, -0x326172a9, RZ ;  /* 0xcd9e8d5703027825 */ /* 0x000fe200078e00ff */
[C---:B-1----:R-:W-:Y:S02]  /*12ae0*/  LOP3.LUT R7, R4.reuse, 0xffff, RZ, 0xc0, !PT ;  /* 0x0000ffff04077812 */ /* 0x042fe400078ec0ff */
[----:B------:R-:W-:Y:S01]  /*12af0*/  LOP3.LUT R12, R4, 0xff, RZ, 0xc0, !PT ;  /* 0x000000ff040c7812 */ /* 0x000fe200078ec0ff */
[----:B------:R-:W-:Y:S01]  /*12b00*/  IMAD.WIDE.U32 R40, R10, -0x326172a9, RZ ;  /* 0xcd9e8d570a287825 */ /* 0x000fe200078e00ff */
[--C-:B------:R-:W-:Y:S02]  /*12b10*/  SHF.R.U32.HI R11, RZ, 0x18, R4.reuse ;  /* 0x00000018ff0b7819 */ /* 0x100fe40000011604 */
[----:B--2---:R-:W-:Y:S02]  /*12b20*/  SHF.R.U32.HI R6, RZ, 0x10, R4 ;  /* 0x00000010ff067819 */ /* 0x004fe40000011604 */
[----:B------:R-:W-:Y:S01]  /*12b30*/  LOP3.LUT R4, R5, UR21, R28, 0x96, !PT ;  /* 0x0000001505047c12 */ /* 0x000fe2000f8e961c */
[----:B------:R-:W-:Y:S01]  /*12b40*/  FFMA.FTZ R5, R158, UR4, -R150 ;  /* 0x000000049e057c23 */ /* 0x000fe20008010896 */
[--C-:B------:R-:W-:Y:S02]  /*12b50*/  SHF.R.U32.HI R8, RZ, 0x10, R2.reuse ;  /* 0x00000010ff087819 */ /* 0x100fe40000011602 */
[C---:B------:R-:W-:Y:S01]  /*12b60*/  LOP3.LUT R10, R2.reuse, 0xff, RZ, 0xc0, !PT ;  /* 0x000000ff020a7812 */ /* 0x040fe200078ec0ff */
[----:B------:R1:W-:Y:S01]  /*12b70*/  MUFU.EX2 R58, R5 ;  /* 0x00000005003a7308 */ /* 0x0003e20000000800 */
[----:B----4-:R-:W-:Y:S02]  /*12b80*/  LOP3.LUT R0, R2, 0xffff, RZ, 0xc0, !PT ;  /* 0x0000ffff02007812 */ /* 0x010fe400078ec0ff */
[----:B------:R-:W-:Y:S02]  /*12b90*/  SHF.R.U32.HI R9, RZ, 0x18, R2 ;  /* 0x00000018ff097819 */ /* 0x000fe40000011602 */
[----:B------:R-:W-:Y:S02]  /*12ba0*/  LOP3.LUT R2, R3, UR21, R40, 0x96, !PT ;  /* 0x0000001503027c12 */ /* 0x000fe4000f8e9628 */
[----:B------:R-:W-:Y:S02]  /*12bb0*/  SHF.R.U32.HI R3, RZ, 0x8, R0 ;  /* 0x00000008ff037819 */ /* 0x000fe40000011600 */
[----:B------:R-:W-:Y:S02]  /*12bc0*/  LOP3.LUT R0, R8, 0xff, RZ, 0xc0, !PT ;  /* 0x000000ff08007812 */ /* 0x000fe400078ec0ff */
[----:B------:R-:W-:Y:S01]  /*12bd0*/  PRMT R13, R10, 0x5410, R3 ;  /* 0x000054100a0d7816 */ /* 0x000fe20000000003 */
[----:B------:R-:W-:Y:S01]  /*12be0*/  FFMA.FTZ R3, R161, UR4, -R149 ;  /* 0x00000004a1037c23 */ /* 0x000fe20008010895 */
[----:B------:R-:W-:Y:S02]  /*12bf0*/  SHF.R.U32.HI R7, RZ, 0x8, R7 ;  /* 0x00000008ff077819 */ /* 0x000fe40000011607 */
[----:B------:R-:W-:Y:S01]  /*12c00*/  LOP3.LUT R6, R6, 0xff, RZ, 0xc0, !PT ;  /* 0x000000ff06067812 */ /* 0x000fe200078ec0ff */
[----:B------:R2:W-:Y:S01]  /*12c10*/  MUFU.EX2 R51, R3 ;  /* 0x0000000300337308 */ /* 0x0005e20000000800 */
[----:B------:R-:W-:Y:S01]  /*12c20*/  PRMT R12, R12, 0x5410, R7 ;  /* 0x000054100c0c7816 */ /* 0x000fe20000000007 */
[----:B-1----:R-:W-:Y:S01]  /*12c30*/  FFMA.FTZ R5, R15, UR4, -R150 ;  /* 0x000000040f057c23 */ /* 0x002fe20008010896 */
[----:B------:R-:W-:Y:S01]  /*12c40*/  PRMT R15, R0, 0x5410, R9 ;  /* 0x00005410000f7816 */ /* 0x000fe20000000009 */
[----:B------:R-:W-:Y:S01]  /*12c50*/  FFMA.FTZ R0, R159, UR4, -R149 ;  /* 0x000000049f007c23 */ /* 0x000fe20008010895 */
[----:B------:R-:W-:Y:S01]  /*12c60*/  PRMT R147, R6, 0x5410, R11 ;  /* 0x0000541006937816 */ /* 0x000fe2000000000b */
[----:B---3--:R-:W-:Y:S01]  /*12c70*/  IMAD.MOV.U32 R159, RZ, RZ, R22 ;  /* 0x000000ffff9f7224 */ /* 0x008fe200078e0016 */
[--C-:B------:R-:W-:Y:S03]  /*12c80*/  SHF.R.U32.HI R7, RZ, 0x10, R4.reuse ;  /* 0x00000010ff077819 */ /* 0x100fe60000011604 */
[----:B------:R1:W3:Y:S01]  /*12c90*/  MUFU.EX2 R60, R5 ;  /* 0x00000005003c7308 */ /* 0x0002e20000000800 */
[----:B------:R-:W-:Y:S02]  /*12ca0*/  LOP3.LUT R11, R4, 0xff, RZ, 0xc0, !PT ;  /* 0x000000ff040b7812 */ /* 0x000fe400078ec0ff */
[----:B------:R-:W-:Y:S02]  /*12cb0*/  SHF.R.U32.HI R10, RZ, 0x18, R4 ;  /* 0x00000018ff0a7819 */ /* 0x000fe40000011604 */
[--C-:B------:R-:W-:Y:S02]  /*12cc0*/  SHF.R.U32.HI R6, RZ, 0x10, R2.reuse ;  /* 0x00000010ff067819 */ /* 0x100fe40000011602 */
[----:B------:R-:W-:Y:S03]  /*12cd0*/  LOP3.LUT R9, R2, 0xff, RZ, 0xc0, !PT ;  /* 0x000000ff02097812 */ /* 0x000fe600078ec0ff */
[----:B------:R4:W4:Y:S01]  /*12ce0*/  MUFU.EX2 R18, R0 ;  /* 0x0000000000127308 */ /* 0x0009220000000800 */
[----:B------:R-:W-:Y:S01]  /*12cf0*/  SHF.R.U32.HI R8, RZ, 0x18, R2 ;  /* 0x00000018ff087819 */ /* 0x000fe20000011602 */
[----:B--2---:R-:W-:Y:S01]  /*12d00*/  FFMA.FTZ R3, R160, UR4, -R150 ;  /* 0x00000004a0037c23 */ /* 0x004fe20008010896 */
[----:B-----5:R-:W-:Y:S01]  /*12d10*/  F2FP.F16.F32.PACK_AB R66, R43, R56 ;  /* 0x000000382b42723e */ /* 0x020fe200000000ff */
[----:B------:R-:W-:Y:S01]  /*12d20*/  IMAD.MOV.U32 R160, RZ, RZ, R21 ;  /* 0x000000ffffa07224 */ /* 0x000fe200078e0015 */
[--C-:B------:R-:W-:Y:S02]  /*12d30*/  HSET2.LE.AND R147, R147, R232.reuse, PT ;  /* 0x000000e893937233 */ /* 0x100fe40003803000 */
[----:B------:R-:W-:Y:S03]  /*12d40*/  LOP3.LUT R28, R29, UR12, R16, 0x96, !PT ;  /* 0x0000000c1d1c7c12 */ /* 0x000fe6000f8e9610 */
[----:B------:R2:W-:Y:S01]  /*12d50*/  MUFU.EX2 R251, R3 ;  /* 0x0000000300fb7308 */ /* 0x0005e20000000800 */
[----:B-1----:R-:W-:Y:S02]  /*12d60*/  LOP3.LUT R5, R4, 0xffff, RZ, 0xc0, !PT ;  /* 0x0000ffff04057812 */ /* 0x002fe400078ec0ff */
[----:B---3--:R-:W-:Y:S01]  /*12d70*/  F2FP.F16.F32.PACK_AB R67, R60, R58 ;  /* 0x0000003a3c43723e */ /* 0x008fe200000000ff */
[----:B------:R-:W-:Y:S01]  /*12d80*/  IMAD.WIDE.U32 R28, R28, -0x2daee0ad, RZ ;  /* 0xd2511f531c1c7825 */ /* 0x000fe200078e00ff */
[----:B------:R-:W-:Y:S02]  /*12d90*/  SHF.R.U32.HI R4, RZ, 0x8, R5 ;  /* 0x00000008ff047819 */ /* 0x000fe40000011605 */
[----:B------:R-:W-:Y:S02]  /*12da0*/  LOP3.LUT R5, R7, 0xff, RZ, 0xc0, !PT ;  /* 0x000000ff07057812 */ /* 0x000fe400078ec0ff */
[----:B----4-:R-:W-:Y:S01]  /*12db0*/  LOP3.LUT R0, R2, 0xffff, RZ, 0xc0, !PT ;  /* 0x0000ffff02007812 */ /* 0x010fe200078ec0ff */
[----:B------:R-:W-:Y:S01]  /*12dc0*/  IMAD.MOV.U32 R161, RZ, RZ, R18 ;  /* 0x000000ffffa17224 */ /* 0x000fe200078e0012 */
[----:B------:R-:W-:Y:S02]  /*12dd0*/  PRMT R11, R11, 0x5410, R4 ;  /* 0x000054100b0b7816 */ /* 0x000fe40000000004 */
[----:B------:R-:W-:Y:S02]  /*12de0*/  SHF.R.U32.HI R2, RZ, 0x8, R0 ;  /* 0x00000008ff027819 */ /* 0x000fe40000011600 */
[----:B------:R-:W-:Y:S01]  /*12df0*/  LOP3.LUT R0, R6, 0xff, RZ, 0xc0, !PT ;  /* 0x000000ff06007812 */ /* 0x000fe200078ec0ff */
[----:B------:R-:W-:Y:S01]  /*12e00*/  FFMA.FTZ R6, R162, UR4, -R150 ;  /* 0x00000004a2067c23 */ /* 0x000fe20008010896 */
[----:B------:R-:W-:Y:S01]  /*12e10*/  FSEL R4, R73, RZ, P3 ;  /* 0x000000ff49047208 */ /* 0x000fe20001800000 */
[----:B------:R-:W-:Y:S01]  /*12e20*/  IMAD.MOV.U32 R162, RZ, RZ, R20 ;  /* 0x000000ffffa27224 */ /* 0x000fe200078e0014 */
[----:B------:R-:W-:Y:S01]  /*12e30*/  PRMT R9, R9, 0x5410, R2 ;  /* 0x0000541009097816 */ /* 0x000fe20000000002 */
[----:B------:R-:W1:Y:S01]  /*12e40*/  LDSM.16.MT88.4 R20, [R189+0x6000] ;  /* 0x00600000bd14783b */ /* 0x000e620000004200 */
[----:B--2---:R-:W-:Y:S01]  /*12e50*/  FSEL R3, R72, RZ, P2 ;  /* 0x000000ff48037208 */ /* 0x004fe20001000000 */
[----:B------:R2:W3:Y:S01]  /*12e60*/  MUFU.EX2 R252, R6 ;  /* 0x0000000600fc7308 */ /* 0x0004e20000000800 */
[----:B------:R-:W-:Y:S02]  /*12e70*/  PRMT R8, R0, 0x5410, R8 ;  /* 0x0000541000087816 */ /* 0x000fe40000000008 */
[----:B------:R-:W-:Y:S02]  /*12e80*/  FSEL R2, R71, RZ, P1 ;  /* 0x000000ff47027208 */ /* 0x000fe40000800000 */
[----:B------:R-:W-:Y:S02]  /*12e90*/  FSEL R0, R70, RZ, P0 ;  /* 0x000000ff46007208 */ /* 0x000fe40000000000 */
[----:B------:R-:W-:Y:S01]  /*12ea0*/  PRMT R10, R5, 0x5410, R10 ;  /* 0x00005410050a7816 */ /* 0x000fe2000000000a */
[----:B------:R-:W-:Y:S01]  /*12eb0*/  FADD.FTZ R5, -R4, R68 ;  /* 0x0000004404057221 */ /* 0x000fe20000010100 */
[--C-:B------:R-:W-:Y:S01]  /*12ec0*/  HSET2.LE.AND R144, R11, R232.reuse, PT ;  /* 0x000000e80b907233 */ /* 0x100fe20003803000 */
[----:B------:R-:W-:Y:S01]  /*12ed0*/  FADD.FTZ R4, -R3, R69 ;  /* 0x0000004503047221 */ /* 0x000fe20000010100 */
[----:B------:R-:W-:Y:S01]  /*12ee0*/  F2FP.F16.F32.PACK_AB R145, R57, R160 ;  /* 0x000000a03991723e */ /* 0x000fe200000000ff */
[----:B------:R-:W-:Y:S01]  /*12ef0*/  FADD.FTZ R3, -R2, R74 ;  /* 0x0000004a02037221 */ /* 0x000fe20000010100 */
[----:B------:R-:W-:Y:S01]  /*12f00*/  F2FP.F16.F32.PACK_AB R64, R51, R161 ;  /* 0x000000a13340723e */ /* 0x000fe200000000ff */
[----:B------:R-:W-:Y:S01]  /*12f10*/  FADD.FTZ R2, -R0, R75 ;  /* 0x0000004b00027221 */ /* 0x000fe20000010100 */
[----:B------:R-:W-:Y:S01]  /*12f20*/  LOP3.LUT R40, R41, UR12, R24, 0x96, !PT ;  /* 0x0000000c29287c12 */ /* 0x000fe2000f8e9618 */
[----:B------:R-:W-:Y:S01]  /*12f30*/  FMUL.FTZ R0, R5, UR4 ;  /* 0x0000000405007c20 */ /* 0x000fe20008410000 */
[--C-:B--2---:R-:W-:Y:S02]  /*12f40*/  HSET2.LE.AND R6, R12, R232.reuse, PT ;  /* 0x000000e80c067233 */ /* 0x104fe40003803000 */
[----:B------:R-:W-:Y:S01]  /*12f50*/  F2FP.F16.F32.PACK_AB R5, R42, R241 ;  /* 0x000000f12a05723e */ /* 0x000fe200000000ff */
[----:B------:R2:W4:Y:S01]  /*12f60*/  MUFU.EX2 R69, R0 ;  /* 0x0000000000457308 */ /* 0x0005220000000800 */
[----:B---3--:R-:W-:Y:S01]  /*12f70*/  F2FP.F16.F32.PACK_AB R65, R252, R251 ;  /* 0x000000fbfc41723e */ /* 0x008fe200000000ff */
[----:B------:R-:W-:Y:S01]  /*12f80*/  IMAD.WIDE.U32 R40, R40, -0x2daee0ad, RZ ;  /* 0xd2511f5328287825 */ /* 0x000fe200078e00ff */
[----:B------:R-:W-:Y:S02]  /*12f90*/  LOP3.LUT R146, R6, R146, RZ, 0xc0, !PT ;  /* 0x0000009206927212 */ /* 0x000fe400078ec0ff */
[----:B------:R-:W-:Y:S01]  /*12fa0*/  LOP3.LUT R147, R147, R5, RZ, 0xc0, !PT ;  /* 0x0000000593937212 */ /* 0x000fe200078ec0ff */
[----:B------:R-:W-:Y:S01]  /*12fb0*/  VIADD R6, R14, 0x1 ;  /* 0x000000010e067836 */ /* 0x000fe20000000000 */
[--C-:B------:R-:W-:Y:S02]  /*12fc0*/  HSET2.LE.AND R5, R10, R232.reuse, PT ;  /* 0x000000e80a057233 */ /* 0x100fe40003803000 */
[----:B------:R-:W-:Y:S02]  /*12fd0*/  LOP3.LUT R44, R29, UR23, R44, 0x96, !PT ;  /* 0x000000171d2c7c12 */ /* 0x000fe4000f8e962c */
[----:B------:R-:W-:Y:S02]  /*12fe0*/  LOP3.LUT R7, R231, UR27, R6, 0x96, !PT ;  /* 0x0000001be7077c12 */ /* 0x000fe4000f8e9606 */
[--C-:B------:R-:W-:Y:S02]  /*12ff0*/  HSET2.LE.AND R6, R13, R232.reuse, PT ;  /* 0x000000e80d067233 */ /* 0x100fe40003803000 */
[----:B------:R-:W-:Y:S01]  /*13000*/  LOP3.LUT R145, R5, R145, RZ, 0xc0, !PT ;  /* 0x0000009105917212 */ /* 0x000fe200078ec0ff */
[----:B------:R-:W-:Y:S04]  /*13010*/  IMAD.WIDE.U32 R18, R7, -0x326172a9, RZ ;  /* 0xcd9e8d5707127825 */ /* 0x000fe800078e00ff */
[----:B--2---:R-:W-:Y:S01]  /*13020*/  FMUL.FTZ R0, R4, UR4 ;  /* 0x0000000404007c20 */ /* 0x004fe20008410000 */
[----:B------:R-:W-:Y:S01]  /*13030*/  ISETP.GT.AND P0, PT, R211, UR22, PT ;  /* 0x00000016d3007c0c */ /* 0x000fe2000bf04270 */
[C---:B----4-:R-:W-:Y:S01]  /*13040*/  FMUL.FTZ R16, R69.reuse, R88 ;  /* 0x0000005845107220 */ /* 0x050fe20000410000 */
[----:B------:R-:W-:Y:S01]  /*13050*/  FMUL.FTZ R17, R69, R89 ;  /* 0x0000005945117220 */ /* 0x000fe20000410000 */
[----:B------:R2:W3:Y:S01]  /*13060*/  MUFU.EX2 R68, R0 ;  /* 0x0000000000447308 */ /* 0x0004e20000000800 */
[----:B------:R-:W-:Y:S01]  /*13070*/  LOP3.LUT R66, R6, R66, RZ, 0xc0, !PT ;  /* 0x0000004206427212 */ /* 0x000fe200078ec0ff */
[--C-:B------:R-:W-:Y:S01]  /*13080*/  FFMA.FTZ R6, R32, UR4, -R77.reuse ;  /* 0x0000000420067c23 */ /* 0x100fe2000801084d */
[----:B------:R-:W-:Y:S01]  /*13090*/  LOP3.LUT R13, R19, UR20, R36, 0x96, !PT ;  /* 0x00000014130d7c12 */ /* 0x000fe2000f8e9624 */
[----:B------:R-:W-:Y:S01]  /*130a0*/  FMUL.FTZ R32, R69, R104 ;  /* 0x0000006845207220 */ /* 0x000fe20000410000 */
[----:B------:R-:W4:Y:S01]  /*130b0*/  LDSM.16.MT88.4 R36, [R192+0x6000] ;  /* 0x00600000c024783b */ /* 0x000f220000004200 */
[--C-:B------:R-:W-:Y:S01]  /*130c0*/  FFMA.FTZ R104, R221, UR4, -R77.reuse ;  /* 0x00000004dd687c23 */ /* 0x100fe2000801084d */
[--C-:B------:R-:W-:Y:S03]  /*130d0*/  HSET2.LE.AND R5, R8, R232.reuse, PT ;  /* 0x000000e808057233 */ /* 0x100fe60003803000 */
[----:B------:R5:W-:Y:S01]  /*130e0*/  MUFU.EX2 R249, R6 ;  /* 0x0000000600f97308 */ /* 0x000be20000000800 */
[----:B------:R-:W-:Y:S02]  /*130f0*/  F2FP.F16.F32.PACK_AB R4, R162, R159 ;  /* 0x0000009fa204723e */ /* 0x000fe400000000ff */
[----:B------:R-:W-:Y:S02]  /*13100*/  LOP3.LUT R12, R153, UR18, R18, 0x96, !PT ;  /* 0x00000012990c7c12 */ /* 0x000fe4000f8e9612 */
[----:B------:R-:W-:Y:S02]  /*13110*/  LOP3.LUT R144, R144, R4, RZ, 0xc0, !PT ;  /* 0x0000000490907212 */ /* 0x000fe400078ec0ff */
[--C-:B------:R-:W-:Y:S01]  /*13120*/  HSET2.LE.AND R4, R9, R232.reuse, PT ;  /* 0x000000e809047233 */ /* 0x100fe20003803000 */
[----:B------:R-:W-:Y:S04]  /*13130*/  IMAD.WIDE.U32 R156, R12, -0x2daee0ad, RZ ;  /* 0xd2511f530c9c7825 */ /* 0x000fe800078e00ff */
[----:B--2---:R-:W-:Y:S01]  /*13140*/  FMUL.FTZ R0, R3, UR4 ;  /* 0x0000000403007c20 */ /* 0x004fe20008410000 */
[----:B------:R-:W-:Y:S01]  /*13150*/  LOP3.LUT R158, R19, UR20, R26, 0x96, !PT ;  /* 0x00000014139e7c12 */ /* 0x000fe2000f8e961a */
[----:B---3--:R-:W-:Y:S02]  /*13160*/  FMUL.FTZ R19, R68, R91 ;  /* 0x0000005b44137220 */ /* 0x008fe40000410000 */
[----:B------:R2:W3:Y:S01]  /*13170*/  MUFU.EX2 R3, R0 ;  /* 0x0000000000037308 */ /* 0x0004e20000000800 */
[----:B------:R-:W-:Y:S01]  /*13180*/  LOP3.LUT R64, R4, R64, RZ, 0xc0, !PT ;  /* 0x0000004004407212 */ /* 0x000fe200078ec0ff */
[----:B------:R-:W-:Y:S01]  /*13190*/  FMUL.FTZ R4, R69, R84 ;  /* 0x0000005445047220 */ /* 0x000fe20000410000 */
[----:B------:R-:W-:Y:S01]  /*131a0*/  LOP3.LUT R65, R5, R65, RZ, 0xc0, !PT ;  /* 0x0000004105417212 */ /* 0x000fe200078ec0ff */
[----:B------:R-:W-:Y:S01]  /*131b0*/  FMUL.FTZ R5, R69, R85 ;  /* 0x0000005545057220 */ /* 0x000fe20000410000 */
[C---:B-----5:R-:W-:Y:S01]  /*131c0*/  FMUL.FTZ R6, R68.reuse, R86 ;  /* 0x0000005644067220 */ /* 0x060fe20000410000 */
[C---:B------:R-:W-:Y:S01]  /*131d0*/  FMUL.FTZ R7, R68.reuse, R87 ;  /* 0x0000005744077220 */ /* 0x040fe20000410000 */
[----:B------:R-:W-:Y:S01]  /*131e0*/  LOP3.LUT R155, R155, UR18, R18, 0x96, !PT ;  /* 0x000000129b9b7c12 */ /* 0x000fe2000f8e9612 */
[----:B------:R-:W-:Y:S01]  /*131f0*/  FMUL.FTZ R18, R68, R90 ;  /* 0x0000005a44127220 */ /* 0x000fe20000410000 */
[----:B------:R-:W-:Y:S01]  /*13200*/  LOP3.LUT R48, R28, 0xffff, RZ, 0xc0, !PT ;  /* 0x0000ffff1c307812 */ /* 0x000fe200078ec0ff */
[----:B------:R-:W-:Y:S01]  /*13210*/  FFMA.FTZ R29, R165, UR4, -R148 ;  /* 0x00000004a51d7c23 */ /* 0x000fe20008010894 */
[----:B------:R-:W-:Y:S01]  /*13220*/  LDSM.16.MT88.4 R88, [R189+0x6800] ;  /* 0x00680000bd58783b */ /* 0x000fe20000004200 */
[----:B------:R-:W-:Y:S01]  /*13230*/  LOP3.LUT R50, R40, 0xff, RZ, 0xc0, !PT ;  /* 0x000000ff28327812 */ /* 0x000fe200078ec0ff */
[-C--:B-1----:R-:W-:Y:S01]  /*13240*/  HMMA.16816.F32 R4, R144, R20.reuse, R4 ;  /* 0x000000149004723c */ /* 0x082fe20000001804 */
[----:B------:R1:W-:Y:S04]  /*13250*/  MUFU.EX2 R244, R29 ;  /* 0x0000001d00f47308 */ /* 0x0003e80000000800 */
[----:B--2---:R-:W-:Y:S01]  /*13260*/  FMUL.FTZ R0, R2, UR4 ;  /* 0x0000000402007c20 */ /* 0x004fe20008410000 */
[--C-:B------:R-:W-:Y:S01]  /*13270*/  HSET2.LE.AND R2, R15, R232.reuse, PT ;  /* 0x000000e80f027233 */ /* 0x100fe20003803000 */
[C---:B---3--:R-:W-:Y:S01]  /*13280*/  FMUL.FTZ R8, R3.reuse, R80 ;  /* 0x0000005003087220 */ /* 0x048fe20000410000 */
[----:B------:R-:W-:Y:S03]  /*13290*/  FMUL.FTZ R9, R3, R81 ;  /* 0x0000005103097220 */ /* 0x000fe60000410000 */
[----:B------:R-:W-:Y:S01]  /*132a0*/  LOP3.LUT R67, R2, R67, RZ, 0xc0, !PT ;  /* 0x0000004302437212 */ /* 0x000fe200078ec0ff */
[----:B------:R-:W-:Y:S01]  /*132b0*/  FFMA.FTZ R2, R33, UR4, -R77 ;  /* 0x0000000421027c23 */ /* 0x000fe2000801084d */
[----:B------:R-:W2:Y:S01]  /*132c0*/  MUFU.EX2 R0, R0 ;  /* 0x0000000000007308 */ /* 0x000ea20000000800 */
[C---:B------:R-:W-:Y:S01]  /*132d0*/  FMUL.FTZ R12, R3.reuse, R92 ;  /* 0x0000005c030c7220 */ /* 0x040fe20000410000 */
[C---:B------:R-:W-:Y:S01]  /*132e0*/  FMUL.FTZ R24, R3.reuse, R96 ;  /* 0x0000006003187220 */ /* 0x040fe20000410000 */
[C---:B------:R-:W-:Y:S01]  /*132f0*/  FMUL.FTZ R25, R3.reuse, R97 ;  /* 0x0000006103197220 */ /* 0x040fe20000410000 */
[--C-:B------:R-:W-:Y:S01]  /*13300*/  SHF.R.U32.HI R45, RZ, 0x10, R28.reuse ;  /* 0x00000010ff2d7819 */ /* 0x100fe2000001161c */
[----:B-1----:R-:W-:Y:S01]  /*13310*/  FMUL.FTZ R29, R3, R109 ;  /* 0x0000006d031d7220 */ /* 0x002fe20000410000 */
[----:B------:R-:W-:Y:S01]  /*13320*/  SHF.R.U32.HI R63, RZ, 0x18, R28 ;  /* 0x00000018ff3f7819 */ /* 0x000fe2000001161c */
[----:B------:R-:W-:Y:S03]  /*13330*/  FMUL.FTZ R33, R69, R105 ;  /* 0x0000006945217220 */ /* 0x000fe60000410000 */
[----:B------:R1:W-:Y:S01]  /*13340*/  MUFU.EX2 R250, R2 ;  /* 0x0000000200fa7308 */ /* 0x0003e20000000800 */
[----:B------:R-:W-:Y:S01]  /*13350*/  LOP3.LUT R45, R45, 0xff, RZ, 0xc0, !PT ;  /* 0x000000ff2d2d7812 */ /* 0x000fe200078ec0ff */
[----:B------:R-:W-:Y:S01]  /*13360*/  IMAD.MOV.U32 R85, RZ, RZ, R241 ;  /* 0x000000ffff557224 */ /* 0x000fe200078e00f1 */
[----:B------:R-:W-:Y:S01]  /*13370*/  LOP3.LUT R86, R28, 0xff, RZ, 0xc0, !PT ;  /* 0x000000ff1c567812 */ /* 0x000fe200078ec0ff */
[----:B------:R-:W-:Y:S01]  /*13380*/  FMUL.FTZ R28, R3, R108 ;  /* 0x0000006c031c7220 */ /* 0x000fe20000410000 */
[----:B------:R-:W-:Y:S01]  /*13390*/  PRMT R63, R45, 0x5410, R63 ;  /* 0x000054102d3f7816 */ /* 0x000fe2000000003f */
[----:B------:R-:W-:Y:S01]  /*133a0*/  FFMA.FTZ R45, R169, UR4, -R150 ;  /* 0x00000004a92d7c23 */ /* 0x000fe20008010896 */
[----:B------:R-:W-:Y:S01]  /*133b0*/  SHF.R.U32.HI R49, RZ, 0x18, R40 ;  /* 0x00000018ff317819 */ /* 0x000fe20000011628 */
[----:B------:R-:W-:Y:S02]  /*133c0*/  IMAD.MOV.U32 R169, RZ, RZ, R59 ;  /* 0x000000ffffa97224 */ /* 0x000fe400078e003b */
[C---:B--2---:R-:W-:Y:S01]  /*133d0*/  FMUL.FTZ R10, R0.reuse, R82 ;  /* 0x00000052000a7220 */ /* 0x044fe20000410000 */
[C---:B------:R-:W-:Y:S01]  /*133e0*/  FMUL.FTZ R11, R0.reuse, R83 ;  /* 0x00000053000b7220 */ /* 0x040fe20000410000 */
[C---:B------:R-:W-:Y:S01]  /*133f0*/  FMUL.FTZ R26, R0.reuse, R98 ;  /* 0x00000062001a7220 */ /* 0x040fe20000410000 */
[----:B------:R-:W2:Y:S01]  /*13400*/  LDSM.16.MT88.4 R80, [R191+0x6000] ;  /* 0x00600000bf50783b */ /* 0x000ea20000004200 */
[----:B------:R-:W-:Y:S01]  /*13410*/  FMUL.FTZ R27, R0, R99 ;  /* 0x00000063001b7220 */ /* 0x000fe20000410000 */
[----:B------:R-:W-:Y:S01]  /*13420*/  FFMA.FTZ R105, R222, UR4, -R77 ;  /* 0x00000004de697c23 */ /* 0x000fe2000801084d */
[----:B------:R-:W-:Y:S01]  /*13430*/  FMUL.FTZ R31, R0, R111 ;  /* 0x0000006f001f7220 */ /* 0x000fe20000410000 */
[----:B------:R-:W-:Y:S01]  /*13440*/  SHF.R.U32.HI R48, RZ, 0x8, R48 ;  /* 0x00000008ff307819 */ /* 0x000fe20000011630 */
[C---:B------:R-:W-:Y:S03]  /*13450*/  HMMA.16816.F32 R8, R64.reuse, R20, R8 ;  /* 0x000000144008723c */ /* 0x040fe60000001808 */
[----:B------:R-:W3:Y:S01]  /*13460*/  LDSM.16.MT88.4 R96, [R192+0x6800] ;  /* 0x00680000c060783b */ /* 0x000ee20000004200 */
[----:B-1----:R-:W-:Y:S01]  /*13470*/  FFMA.FTZ R2, R34, UR4, -R148 ;  /* 0x0000000422027c23 */ /* 0x002fe20008010894 */
[C---:B------:R-:W-:Y:S01]  /*13480*/  FMUL.FTZ R14, R0.reuse, R94 ;  /* 0x0000005e000e7220 */ /* 0x040fe20000410000 */
[----:B------:R-:W-:Y:S01]  /*13490*/  FMUL.FTZ R15, R0, R95 ;  /* 0x0000005f000f7220 */ /* 0x000fe20000410000 */
[----:B------:R-:W-:Y:S01]  /*134a0*/  LOP3.LUT R47, R40, 0xffff, RZ, 0xc0, !PT ;  /* 0x0000ffff282f7812 */ /* 0x000fe200078ec0ff */
[----:B------:R1:W-:Y:S03]  /*134b0*/  MUFU.EX2 R248, R2 ;  /* 0x0000000200f87308 */ /* 0x0003e60000000800 */
[----:B------:R-:W-:Y:S04]  /*134c0*/  IMAD.WIDE.U32 R20, R13, -0x2daee0ad, RZ ;  /* 0xd2511f530d147825 */ /* 0x000fe800078e00ff */
[----:B------:R-:W-:Y:S01]  /*134d0*/  FMUL.FTZ R13, R3, R93 ;  /* 0x0000005d030d7220 */ /* 0x000fe20000410000 */
[----:B------:R-:W-:Y:S01]  /*134e0*/  FMUL.FTZ R34, R68, R106 ;  /* 0x0000006a44227220 */ /* 0x000fe20000410000 */
[----:B------:R-:W-:Y:S01]  /*134f0*/  SHF.R.U32.HI R47, RZ, 0x8, R47 ;  /* 0x00000008ff2f7819 */ /* 0x000fe2000001162f */
[----:B------:R-:W-:Y:S01]  /*13500*/  IMAD.MOV.U32 R84, RZ, RZ, R57 ;  /* 0x000000ffff547224 */ /* 0x000fe200078e0039 */
[----:B------:R-:W-:Y:S01]  /*13510*/  LOP3.LUT R153, R21, UR17, R236, 0x96, !PT ;  /* 0x0000001115997c12 */ /* 0x000fe2000f8e96ec */
[----:B------:R-:W-:Y:S02]  /*13520*/  FMUL.FTZ R21, R69, R101 ;  /* 0x0000006545157220 */ /* 0x000fe40000410000 */
[-C--:B------:R-:W-:Y:S03]  /*13530*/  HMMA.16816.F32 R12, R64, R22.reuse, R12 ;  /* 0x00000016400c723c */ /* 0x080fe6000000180c */
[----:B------:R-:W-:Y:S01]  /*13540*/  PRMT R74, R50, 0x5410, R47 ;  /* 0x00005410324a7816 */ /* 0x000fe2000000002f */
[C---:B------:R-:W-:Y:S01]  /*13550*/  FMUL.FTZ R50, R68.reuse, R122 ;  /* 0x0000007a44327220 */ /* 0x040fe20000410000 */
[----:B------:R-:W-:Y:S01]  /*13560*/  LOP3.LUT R151, R157, UR15, R20, 0x96, !PT ;  /* 0x0000000f9d977c12 */ /* 0x000fe2000f8e9614 */
[C---:B------:R-:W-:Y:S05]  /*13570*/  HMMA.16816.F32 R16, R144.reuse, R22, R16 ;  /* 0x000000169010723c */ /* 0x040fea0000001810 */
[----:B-1----:R-:W-:Y:S01]  /*13580*/  FFMA.FTZ R2, R35, UR4, -R148 ;  /* 0x0000000423027c23 */ /* 0x002fe20008010894 */
[----:B------:R-:W-:Y:S01]  /*13590*/  FMUL.FTZ R20, R69, R100 ;  /* 0x0000006445147220 */ /* 0x000fe20000410000 */
[C---:B------:R-:W-:Y:S01]  /*135a0*/  FMUL.FTZ R22, R68.reuse, R102 ;  /* 0x0000006644167220 */ /* 0x040fe20000410000 */
[C---:B------:R-:W-:Y:S01]  /*135b0*/  FMUL.FTZ R23, R68.reuse, R103 ;  /* 0x0000006744177220 */ /* 0x040fe20000410000 */
[----:B------:R1:W5:Y:S02]  /*135c0*/  MUFU.EX2 R247, R2 ;  /* 0x0000000200f77308 */ /* 0x0003640000000800 */
[----:B------:R-:W-:Y:S01]  /*135d0*/  FMUL.FTZ R35, R68, R107 ;  /* 0x0000006b44237220 */ /* 0x000fe20000410000 */
[----:B------:R-:W-:Y:S01]  /*135e0*/  IMAD.WIDE.U32 R100, R151, -0x326172a9, RZ ;  /* 0xcd9e8d5797647825 */ /* 0x000fe200078e00ff */
[----:B------:R-:W-:Y:S02]  /*135f0*/  PRMT R86, R86, 0x5410, R48 ;  /* 0x0000541056567816 */ /* 0x000fe40000000030 */
[-C--:B----4-:R-:W-:Y:S03]  /*13600*/  HMMA.16816.F32 R20, R144, R36.reuse, R20 ;  /* 0x000000249014723c */ /* 0x090fe60000001814 */
[----:B------:R-:W-:Y:S02]  /*13610*/  SHF.R.U32.HI R48, RZ, 0x10, R44 ;  /* 0x00000010ff307819 */ /* 0x000fe4000001162c */
[--C-:B------:R-:W-:Y:S01]  /*13620*/  HSET2.LE.AND R86, R86, R232.reuse, PT ;  /* 0x000000e856567233 */ /* 0x100fe20003803000 */
[C---:B------:R-:W-:Y:S05]  /*13630*/  HMMA.16816.F32 R24, R64.reuse, R36, R24 ;  /* 0x000000244018723c */ /* 0x040fea0000001818 */
[----:B-1----:R-:W-:Y:S01]  /*13640*/  FFMA.FTZ R2, R163, UR4, -R77 ;  /* 0x00000004a3027c23 */ /* 0x002fe2000801084d */
[----:B------:R-:W-:Y:S01]  /*13650*/  SHF.R.U32.HI R46, RZ, 0x10, R40 ;  /* 0x00000010ff2e7819 */ /* 0x000fe20000011628 */
[----:B------:R-:W-:Y:S01]  /*13660*/  FFMA.FTZ R36, R168, UR4, -R148 ;  /* 0x00000004a8247c23 */ /* 0x000fe20008010894 */
[----:B------:R-:W-:Y:S01]  /*13670*/  FFMA.FTZ R40, R166, UR4, -R149 ;  /* 0x00000004a6287c23 */ /* 0x000fe20008010895 */
[----:B------:R1:W-:Y:S02]  /*13680*/  MUFU.EX2 R245, R2 ;  /* 0x0000000200f57308 */ /* 0x0003e40000000800 */
[----:B------:R-:W-:Y:S01]  /*13690*/  LOP3.LUT R46, R46, 0xff, RZ, 0xc0, !PT ;  /* 0x000000ff2e2e7812 */ /* 0x000fe200078ec0ff */
[C---:B------:R-:W-:Y:S01]  /*136a0*/  FMUL.FTZ R37, R69.reuse, R117 ;  /* 0x0000007545257220 */ /* 0x040fe20000410000 */
[----:B------:R-:W-:Y:S01]  /*136b0*/  IMAD.MOV.U32 R117, RZ, RZ, R60 ;  /* 0x000000ffff757224 */ /* 0x000fe200078e003c */
[----:B------:R-:W-:Y:S02]  /*136c0*/  SHF.R.U32.HI R60, RZ, 0x18, R44 ;  /* 0x00000018ff3c7819 */ /* 0x000fe4000001162c */
[----:B------:R-:W-:Y:S03]  /*136d0*/  PRMT R75, R46, 0x5410, R49 ;  /* 0x000054102e4b7816 */ /* 0x000fe60000000031 */
[----:B------:R4:W-:Y:S01]  /*136e0*/  MUFU.EX2 R243, R36 ;  /* 0x0000002400f37308 */ /* 0x0009e20000000800 */
[C---:B------:R-:W-:Y:S01]  /*136f0*/  LOP3.LUT R62, R44.reuse, 0xff, RZ, 0xc0, !PT ;  /* 0x000000ff2c3e7812 */ /* 0x040fe200078ec0ff */
[C---:B------:R-:W-:Y:S01]  /*13700*/  FMUL.FTZ R49, R69.reuse, R121 ;  /* 0x0000007945317220 */ /* 0x040fe20000410000 */
[----:B------:R-:W-:Y:S02]  /*13710*/  LOP3.LUT R47, R44, 0xffff, RZ, 0xc0, !PT ;  /* 0x0000ffff2c2f7812 */ /* 0x000fe400078ec0ff */
[----:B------:R-:W-:Y:S01]  /*13720*/  LOP3.LUT R57, R48, 0xff, RZ, 0xc0, !PT ;  /* 0x000000ff30397812 */ /* 0x000fe200078ec0ff */
[----:B------:R-:W-:Y:S01]  /*13730*/  FMUL.FTZ R48, R69, R120 ;  /* 0x0000007845307220 */ /* 0x000fe20000410000 */
[--C-:B------:R-:W-:Y:S03]  /*13740*/  HSET2.LE.AND R75, R75, R232.reuse, PT ;  /* 0x000000e84b4b7233 */ /* 0x100fe60003803000 */
[----:B------:R2:W-:Y:S01]  /*13750*/  MUFU.EX2 R241, R40 ;  /* 0x0000002800f17308 */ /* 0x0005e20000000800 */
[----:B-1----:R-:W-:Y:S01]  /*13760*/  FFMA.FTZ R2, R164, UR4, -R77 ;  /* 0x00000004a4027c23 */ /* 0x002fe2000801084d */
[----:B------:R-:W-:Y:S01]  /*13770*/  SHF.R.U32.HI R61, RZ, 0x8, R47 ;  /* 0x00000008ff3d7819 */ /* 0x000fe2000001162f */
[----:B------:R-:W-:Y:S01]  /*13780*/  FMUL.FTZ R47, R0, R127 ;  /* 0x0000007f002f7220 */ /* 0x000fe20000410000 */
[--C-:B------:R-:W-:Y:S01]  /*13790*/  HSET2.LE.AND R74, R74, R232.reuse, PT ;  /* 0x000000e84a4a7233 */ /* 0x100fe20003803000 */
[----:B------:R-:W-:Y:S01]  /*137a0*/  IMAD.MOV.U32 R127, RZ, RZ, R79 ;  /* 0x000000ffff7f7224 */ /* 0x000fe200078e004f */
[----:B------:R-:W-:Y:S01]  /*137b0*/  PRMT R61, R62, 0x5410, R61 ;  /* 0x000054103e3d7816 */ /* 0x000fe2000000003d */
[----:B------:R-:W-:Y:S03]  /*137c0*/  FFMA.FTZ R62, R171, UR4, -R77 ;  /* 0x00000004ab3e7c23 */ /* 0x000fe6000801084d */
[----:B------:R1:W-:Y:S01]  /*137d0*/  MUFU.EX2 R246, R2 ;  /* 0x0000000200f67308 */ /* 0x0003e20000000800 */
[--C-:B----4-:R-:W-:Y:S01]  /*137e0*/  FFMA.FTZ R36, R167, UR4, -R149.reuse ;  /* 0x00000004a7247c23 */ /* 0x110fe20008010895 */
[----:B------:R-:W-:Y:S01]  /*137f0*/  IMAD.MOV.U32 R171, RZ, RZ, R162 ;  /* 0x000000ffffab7224 */ /* 0x000fe200078e00a2 */
[--C-:B------:R-:W-:Y:S02]  /*13800*/  HSET2.LE.AND R61, R61, R232.reuse, PT ;  /* 0x000000e83d3d7233 */ /* 0x100fe40003803000 */
[----:B-----5:R-:W-:Y:S05]  /*13810*/  F2FP.F16.F32.PACK_AB R87, R247, R248 ;  /* 0x000000f8f757723e */ /* 0x020fea00000000ff */
[----:B------:R4:W-:Y:S01]  /*13820*/  MUFU.EX2 R167, R45 ;  /* 0x0000002d00a77308 */ /* 0x0009e20000000800 */
[----:B--2---:R-:W-:Y:S09]  /*13830*/  FMUL.FTZ R40, R3, R112 ;  /* 0x0000007003287220 */ /* 0x004ff20000410000 */
[----:B------:R2:W5:Y:S01]  /*13840*/  MUFU.EX2 R242, R36 ;  /* 0x0000002400f27308 */ /* 0x0005620000000800 */
[----:B-1----:R-:W-:Y:S01]  /*13850*/  LOP3.LUT R2, R41, UR23, R30, 0x96, !PT ;  /* 0x0000001729027c12 */ /* 0x002fe2000f8e961e */
[----:B------:R-:W-:Y:S01]  /*13860*/  FMUL.FTZ R30, R0, R110 ;  /* 0x0000006e001e7220 */ /* 0x000fe20000410000 */
[----:B------:R-:W-:Y:S02]  /*13870*/  FMUL.FTZ R41, R3, R113 ;  /* 0x0000007103297220 */ /* 0x000fe40000410000 */
[C---:B------:R-:W-:Y:S02]  /*13880*/  LOP3.LUT R59, R2.reuse, 0xff, RZ, 0xc0, !PT ;  /* 0x000000ff023b7812 */ /* 0x040fe400078ec0ff */
[----:B------:R-:W-:Y:S03]  /*13890*/  LOP3.LUT R44, R2, 0xffff, RZ, 0xc0, !PT ;  /* 0x0000ffff022c7812 */ /* 0x000fe600078ec0ff */
[----:B------:R1:W-:Y:S01]  /*138a0*/  MUFU.EX2 R166, R62 ;  /* 0x0000003e00a67308 */ /* 0x0003e20000000800 */
[-C--:B------:R-:W-:Y:S03]  /*138b0*/  HMMA.16816.F32 R28, R64, R38.reuse, R28 ;  /* 0x00000026401c723c */ /* 0x080fe6000000181c */
[----:B----4-:R-:W-:Y:S01]  /*138c0*/  FFMA.FTZ R45, R170, UR4, -R150 ;  /* 0x00000004aa2d7c23 */ /* 0x010fe20008010896 */
[----:B------:R-:W-:Y:S01]  /*138d0*/  IMAD.MOV.U32 R170, RZ, RZ, R58 ;  /* 0x000000ffffaa7224 */ /* 0x000fe200078e003a */
[--C-:B------:R-:W-:Y:S01]  /*138e0*/  SHF.R.U32.HI R58, RZ, 0x18, R2.reuse ;  /* 0x00000018ff3a7819 */ /* 0x100fe20000011602 */
[C---:B------:R-:W-:Y:S03]  /*138f0*/  HMMA.16816.F32 R32, R144.reuse, R38, R32 ;  /* 0x000000269020723c */ /* 0x040fe60000001820 */
[----:B------:R4:W3:Y:S02]  /*13900*/  MUFU.EX2 R168, R45 ;  /* 0x0000002d00a87308 */ /* 0x0008e40000000800 */
[----:B------:R-:W-:Y:S01]  /*13910*/  SHF.R.U32.HI R46, RZ, 0x10, R2 ;  /* 0x00000010ff2e7819 */ /* 0x000fe20000011602 */
[----:B------:R-:W-:Y:S01]  /*13920*/  FFMA.FTZ R2, R174, UR4, -R149 ;  /* 0x00000004ae027c23 */ /* 0x000fe20008010895 */
[----:B--2---:R-:W-:Y:S01]  /*13930*/  FMUL.FTZ R36, R69, R116 ;  /* 0x0000007445247220 */ /* 0x004fe20000410000 */
[C---:B------:R-:W-:Y:S05]  /*13940*/  FMUL.FTZ R38, R68.reuse, R118 ;  /* 0x0000007644267220 */ /* 0x040fea0000410000 */
[----:B------:R2:W-:Y:S01]  /*13950*/  MUFU.EX2 R116, R2 ;  /* 0x0000000200747308 */ /* 0x0005e20000000800 */
[----:B------:R-:W-:Y:S01]  /*13960*/  FMUL.FTZ R39, R68, R119 ;  /* 0x0000007744277220 */ /* 0x000fe20000410000 */
[----:B------:R-:W-:Y:S02]  /*13970*/  IMAD.MOV.U32 R118, RZ, RZ, R43 ;  /* 0x000000ffff767224 */ /* 0x000fe400078e002b */
[C---:B------:R-:W-:Y:S01]  /*13980*/  FMUL.FTZ R43, R0.reuse, R115 ;  /* 0x00000073002b7220 */ /* 0x040fe20000410000 */
[----:B------:R-:W-:Y:S02]  /*13990*/  IMAD.MOV.U32 R119, RZ, RZ, R42 ;  /* 0x000000ffff777224 */ /* 0x000fe400078e002a */
[C---:B------:R-:W-:Y:S01]  /*139a0*/  FMUL.FTZ R42, R0.reuse, R114 ;  /* 0x00000072002a7220 */ /* 0x040fe20000410000 */
[----:B-1----:R-:W-:Y:S01]  /*139b0*/  FMUL.FTZ R62, R0, R138 ;  /* 0x0000008a003e7220 */ /* 0x002fe20000410000 */
[----:B-----5:R-:W-:Y:S01]  /*139c0*/  F2FP.F16.F32.PACK_AB R94, R241, R242 ;  /* 0x000000f2f15e723e */ /* 0x020fe200000000ff */
[-C--:B------:R-:W-:Y:S03]  /*139d0*/  HMMA.16816.F32 R36, R144, R52.reuse, R36 ;  /* 0x000000349024723c */ /* 0x080fe60000001824 */
[----:B------:R-:W-:Y:S01]  /*139e0*/  LOP3.LUT R94, R74, R94, RZ, 0xc0, !PT ;  /* 0x0000005e4a5e7212 */ /* 0x000fe200078ec0ff */
[----:B----4-:R-:W-:Y:S01]  /*139f0*/  FMUL.FTZ R45, R3, R125 ;  /* 0x0000007d032d7220 */ /* 0x010fe20000410000 */
[----:B---3--:R-:W-:Y:S01]  /*13a00*/  F2FP.F16.F32.PACK_AB R95, R168, R167 ;  /* 0x000000a7a85f723e */ /* 0x008fe200000000ff */
[C---:B------:R-:W-:Y:S05]  /*13a10*/  HMMA.16816.F32 R40, R64.reuse, R52, R40 ;  /* 0x000000344028723c */ /* 0x040fea0000001828 */
[----:B--2---:R-:W-:Y:S01]  /*13a20*/  FFMA.FTZ R2, R173, UR4, -R149 ;  /* 0x00000004ad027c23 */ /* 0x004fe20008010895 */
[----:B------:R-:W-:Y:S01]  /*13a30*/  IMAD.MOV.U32 R174, RZ, RZ, R56 ;  /* 0x000000ffffae7224 */ /* 0x000fe200078e0038 */
[----:B------:R-:W-:Y:S01]  /*13a40*/  LOP3.LUT R53, R46, 0xff, RZ, 0xc0, !PT ;  /* 0x000000ff2e357812 */ /* 0x000fe200078ec0ff */
[----:B------:R-:W-:Y:S02]  /*13a50*/  FMUL.FTZ R46, R0, R126 ;  /* 0x0000007e002e7220 */ /* 0x000fe40000410000 */
[----:B------:R1:W-:Y:S01]  /*13a60*/  MUFU.EX2 R126, R2 ;  /* 0x00000002007e7308 */ /* 0x0003e20000000800 */
[----:B------:R-:W-:Y:S01]  /*13a70*/  SHF.R.U32.HI R56, RZ, 0x8, R44 ;  /* 0x00000008ff387819 */ /* 0x000fe2000001162c */
[----:B------:R-:W-:Y:S01]  /*13a80*/  FMUL.FTZ R44, R3, R124 ;  /* 0x0000007c032c7220 */ /* 0x000fe20000410000 */
[----:B------:R-:W-:Y:S01]  /*13a90*/  IMAD.MOV.U32 R173, RZ, RZ, R85 ;  /* 0x000000ffffad7224 */ /* 0x000fe200078e0055 */
[----:B------:R-:W-:Y:S01]  /*13aa0*/  PRMT R85, R57, 0x5410, R60 ;  /* 0x0000541039557816 */ /* 0x000fe2000000003c */
[----:B------:R-:W-:Y:S01]  /*13ab0*/  FFMA.FTZ R52, R175, UR4, -R150 ;  /* 0x00000004af347c23 */ /* 0x000fe20008010896 */
[----:B------:R-:W-:Y:S01]  /*13ac0*/  PRMT R92, R59, 0x5410, R56 ;  /* 0x000054103b5c7816 */ /* 0x000fe20000000038 */
[----:B------:R-:W-:Y:S01]  /*13ad0*/  IMAD.MOV.U32 R175, RZ, RZ, R51 ;  /* 0x000000ffffaf7224 */ /* 0x000fe200078e0033 */
[----:B------:R-:W-:Y:S01]  /*13ae0*/  LOP3.LUT R95, R75, R95, RZ, 0xc0, !PT ;  /* 0x0000005f4b5f7212 */ /* 0x000fe200078ec0ff */
[-C--:B------:R-:W-:Y:S01]  /*13af0*/  HMMA.16816.F32 R44, R64, R54.reuse, R44 ;  /* 0x00000036402c723c */ /* 0x080fe2000000182c */
[----:B------:R2:W-:Y:S02]  /*13b00*/  MUFU.EX2 R125, R52 ;  /* 0x00000034007d7308 */ /* 0x0005e40000000800 */
[--C-:B------:R-:W-:Y:S01]  /*13b10*/  HSET2.LE.AND R85, R85, R232.reuse, PT ;  /* 0x000000e855557233 */ /* 0x100fe20003803000 */
[----:B------:R-:W-:Y:S01]  /*13b20*/  FFMA.FTZ R75, R184, UR4, -R77 ;  /* 0x00000004b84b7c23 */ /* 0x000fe2000801084d */
[--C-:B------:R-:W-:Y:S01]  /*13b30*/  HSET2.LE.AND R92, R92, R232.reuse, PT ;  /* 0x000000e85c5c7233 */ /* 0x100fe20003803000 */
[----:B------:R-:W-:Y:S01]  /*13b40*/  FMUL.FTZ R51, R68, R123 ;  /* 0x0000007b44337220 */ /* 0x000fe20000410000 */
[----:B------:R-:W-:Y:S04]  /*13b50*/  IMAD.MOV.U32 R184, RZ, RZ, R161 ;  /* 0x000000ffffb87224 */ /* 0x000fe800078e00a1 */
[----:B-1----:R-:W-:Y:S01]  /*13b60*/  FFMA.FTZ R2, R178, UR4, -R150 ;  /* 0x00000004b2027c23 */ /* 0x002fe20008010896 */
[----:B------:R-:W-:Y:S01]  /*13b70*/  MUFU.EX2 R162, R75 ;  /* 0x0000004b00a27308 */ /* 0x000fe20000000800 */
[----:B------:R-:W-:Y:S01]  /*13b80*/  LDSM.16.MT88.4 R120, [R190+0x7800] ;  /* 0x00780000be78783b */ /* 0x000fe20000004200 */
[--C-:B------:R-:W-:Y:S01]  /*13b90*/  HSET2.LE.AND R60, R63, R232.reuse, PT ;  /* 0x000000e83f3c7233 */ /* 0x100fe20003803000 */
[----:B------:R-:W-:Y:S01]  /*13ba0*/  FMUL.FTZ R59, R0, R131 ;  /* 0x00000083003b7220 */ /* 0x000fe20000410000 */
[C---:B------:R-:W-:Y:S06]  /*13bb0*/  HMMA.16816.F32 R48, R144.reuse, R54, R48 ;  /* 0x000000369030723c */ /* 0x040fec0000001830 */
[----:B------:R1:W3:Y:S01]  /*13bc0*/  MUFU.EX2 R124, R2 ;  /* 0x00000002007c7308 */ /* 0x0002e20000000800 */
[----:B------:R-:W-:Y:S01]  /*13bd0*/  PRMT R79, R53, 0x5410, R58 ;  /* 0x00005410354f7816 */ /* 0x000fe2000000003a */
[C---:B--2---:R-:W-:Y:S03]  /*13be0*/  FMUL.FTZ R52, R69.reuse, R132 ;  /* 0x0000008445347220 */ /* 0x044fe60000410000 */
[----:B------:R-:W-:Y:S01]  /*13bf0*/  FMUL.FTZ R53, R69, R133 ;  /* 0x0000008545357220 */ /* 0x000fe20000410000 */
[C---:B------:R-:W-:Y:S01]  /*13c00*/  FMUL.FTZ R54, R68.reuse, R134 ;  /* 0x0000008644367220 */ /* 0x040fe20000410000 */
[--C-:B------:R-:W-:Y:S01]  /*13c10*/  HSET2.LE.AND R74, R79, R232.reuse, PT ;  /* 0x000000e84f4a7233 */ /* 0x100fe20003803000 */
[----:B------:R-:W-:Y:S01]  /*13c20*/  FMUL.FTZ R55, R68, R135 ;  /* 0x0000008744377220 */ /* 0x000fe20000410000 */
[----:B------:R-:W-:Y:S02]  /*13c30*/  IMAD.MOV.U32 R178, RZ, RZ, R84 ;  /* 0x000000ffffb27224 */ /* 0x000fe400078e0054 */
[C---:B------:R-:W-:Y:S01]  /*13c40*/  FMUL.FTZ R56, R3.reuse, R128 ;  /* 0x0000008003387220 */ /* 0x040fe20000410000 */
[C---:B------:R-:W-:Y:S01]  /*13c50*/  FMUL.FTZ R57, R3.reuse, R129 ;  /* 0x0000008103397220 */ /* 0x040fe20000410000 */
[----:B------:R-:W-:Y:S01]  /*13c60*/  FMUL.FTZ R58, R0, R130 ;  /* 0x00000082003a7220 */ /* 0x000fe20000410000 */
[----:B------:R-:W-:Y:S01]  /*13c70*/  LOP3.LUT R87, R60, R87, RZ, 0xc0, !PT ;  /* 0x000000573c577212 */ /* 0x000fe200078ec0ff */
[----:B------:R-:W-:Y:S01]  /*13c80*/  FMUL.FTZ R63, R0, R139 ;  /* 0x0000008b003f7220 */ /* 0x000fe20000410000 */
[-C--:B------:R-:W-:Y:S03]  /*13c90*/  HMMA.16816.F32 R52, R144, R80.reuse, R52 ;  /* 0x000000509034723c */ /* 0x080fe60000001834 */
[----:B-1----:R-:W-:Y:S01]  /*13ca0*/  F2FP.F16.F32.PACK_AB R2, R250, R249 ;  /* 0x000000f9fa02723e */ /* 0x002fe200000000ff */
[----:B------:R-:W-:Y:S01]  /*13cb0*/  FMUL.FTZ R60, R3, R136 ;  /* 0x00000088033c7220 */ /* 0x000fe20000410000 */
[----:B---3--:R-:W-:Y:S01]  /*13cc0*/  F2FP.F16.F32.PACK_AB R93, R124, R125 ;  /* 0x0000007d7c5d723e */ /* 0x008fe200000000ff */
[C---:B------:R-:W-:Y:S05]  /*13cd0*/  HMMA.16816.F32 R56, R64.reuse, R80, R56 ;  /* 0x000000504038723c */ /* 0x040fea0000001838 */
[----:B------:R-:W-:Y:S01]  /*13ce0*/  LOP3.LUT R86, R86, R2, RZ, 0xc0, !PT ;  /* 0x0000000256567212 */ /* 0x000fe200078ec0ff */
[--C-:B------:R-:W-:Y:S01]  /*13cf0*/  FFMA.FTZ R2, R78, UR4, -R77.reuse ;  /* 0x000000044e027c23 */ /* 0x100fe2000801084d */
[----:B------:R-:W-:Y:S01]  /*13d00*/  FFMA.FTZ R78, R172, UR4, -R148 ;  /* 0x00000004ac4e7c23 */ /* 0x000fe20008010894 */
[----:B------:R-:W-:Y:S01]  /*13d10*/  LOP3.LUT R93, R74, R93, RZ, 0xc0, !PT ;  /* 0x0000005d4a5d7212 */ /* 0x000fe200078ec0ff */
[----:B------:R-:W2:Y:S01]  /*13d20*/  LDL.LU R172, [R1+0x2c] ;  /* 0x00002c0001ac7983 */ /* 0x000ea20000300800 */
[----:B------:R1:W-:Y:S01]  /*13d30*/  MUFU.EX2 R165, R2 ;  /* 0x0000000200a57308 */ /* 0x0003e20000000800 */
[----:B------:R-:W-:Y:S01]  /*13d40*/  IMAD.WIDE.U32 R74, R155, -0x2daee0ad, RZ ;  /* 0xd2511f539b4a7825 */ /* 0x000fe200078e00ff */
[----:B------:R-:W-:Y:S03]  /*13d50*/  F2FP.F16.F32.PACK_AB R84, R246, R245 ;  /* 0x000000f5f654723e */ /* 0x000fe600000000ff */
[----:B------:R-:W-:Y:S01]  /*13d60*/  IMAD.WIDE.U32 R80, R153, -0x326172a9, RZ ;  /* 0xcd9e8d5799507825 */ /* 0x000fe200078e00ff */
[----:B------:R-:W-:Y:S04]  /*13d70*/  LOP3.LUT R84, R61, R84, RZ, 0xc0, !PT ;  /* 0x000000543d547212 */ /* 0x000fe800078ec0ff */
[----:B------:R3:W-:Y:S01]  /*13d80*/  MUFU.EX2 R164, R78 ;  /* 0x0000004e00a47308 */ /* 0x0007e20000000800 */
[----:B------:R-:W-:Y:S01]  /*13d90*/  FMUL.FTZ R61, R3, R137 ;  /* 0x00000089033d7220 */ /* 0x000fe20000410000 */
[----:B------:R-:W-:Y:S05]  /*13da0*/  LOP3.LUT R80, R101, UR14, R80, 0x96, !PT ;  /* 0x0000000e65507c12 */ /* 0x000fea000f8e9650 */
[----:B------:R-:W-:Y:S01]  /*13db0*/  IMAD.WIDE.U32 R110, R80, -0x2daee0ad, RZ ;  /* 0xd2511f53506e7825 */ /* 0x000fe200078e00ff */
[-C--:B------:R-:W-:Y:S02]  /*13dc0*/  HMMA.16816.F32 R60, R64, R82.reuse, R60 ;  /* 0x00000052403c723c */ /* 0x080fe4000000183c */
[----:B------:R-:W-:Y:S01]  /*13dd0*/  MUFU.EX2 R155, R105 ;  /* 0x00000069009b7308 */ /* 0x000fe20000000800 */
[----:B-1----:R-:W-:Y:S04]  /*13de0*/  F2FP.F16.F32.PACK_AB R2, R243, R244 ;  /* 0x000000f4f302723e */ /* 0x002fe800000000ff */
[----:B------:R-:W-:Y:S01]  /*13df0*/  LOP3.LUT R85, R85, R2, RZ, 0xc0, !PT ;  /* 0x0000000255557212 */ /* 0x000fe200078ec0ff */
[----:B------:R-:W-:Y:S02]  /*13e00*/  FFMA.FTZ R2, R176, UR4, -R148 ;  /* 0x00000004b0027c23 */ /* 0x000fe40008010894 */
[----:B------:R-:W4:Y:S01]  /*13e10*/  LDL.LU R176, [R1+0x28] ;  /* 0x0000280001b07983 */ /* 0x000f220000300800 */
[----:B---3--:R-:W-:Y:S01]  /*13e20*/  IMAD.WIDE.U32 R78, R158, -0x2daee0ad, RZ ;  /* 0xd2511f539e4e7825 */ /* 0x008fe200078e00ff */
[----:B------:R1:W3:Y:S03]  /*13e30*/  MUFU.EX2 R163, R2 ;  /* 0x0000000200a37308 */ /* 0x0002e60000000800 */
[C---:B------:R-:W-:Y:S01]  /*13e40*/  FMUL.FTZ R67, R68.reuse, R143 ;  /* 0x0000008f44437220 */ /* 0x040fe20000410000 */
[C---:B------:R-:W-:Y:S01]  /*13e50*/  FMUL.FTZ R64, R69.reuse, R140 ;  /* 0x0000008c45407220 */ /* 0x040fe20000410000 */
[----:B------:R-:W-:Y:S01]  /*13e60*/  FMUL.FTZ R65, R69, R141 ;  /* 0x0000008d45417220 */ /* 0x000fe20000410000 */
[----:B------:R-:W-:Y:S01]  /*13e70*/  FMUL.FTZ R66, R68, R142 ;  /* 0x0000008e44427220 */ /* 0x000fe20000410000 */
[----:B------:R-:W-:Y:S06]  /*13e80*/  LOP3.LUT R79, R79, UR17, R234, 0x96, !PT ;  /* 0x000000114f4f7c12 */ /* 0x000fec000f8e96ea */
[----:B------:R-:W-:Y:S04]  /*13e90*/  HMMA.16816.F32 R64, R144, R82, R64 ;  /* 0x000000529040723c */ /* 0x000fe80000001840 */
[----:B-1----:R-:W-:Y:S02]  /*13ea0*/  F2FP.F16.F32.PACK_AB R2, R126, R116 ;  /* 0x000000747e02723e */ /* 0x002fe400000000ff */
[-C--:B------:R-:W-:Y:S05]  /*13eb0*/  HMMA.16816.F32 R4, R84, R88.reuse, R4 ;  /* 0x000000585404723c */ /* 0x080fea0000001804 */
[----:B------:R-:W-:Y:S01]  /*13ec0*/  LOP3.LUT R92, R92, R2, RZ, 0xc0, !PT ;  /* 0x000000025c5c7212 */ /* 0x000fe200078ec0ff */
[----:B------:R-:W-:Y:S02]  /*13ed0*/  FFMA.FTZ R2, R185, UR4, -R77 ;  /* 0x00000004b9027c23 */ /* 0x000fe4000801084d */
[----:B------:R-:W5:Y:S02]  /*13ee0*/  LDL.LU R185, [R1+0x24] ;  /* 0x0000240001b97983 */ /* 0x000f640000300800 */
[----:B------:R1:W-:Y:S01]  /*13ef0*/  MUFU.EX2 R161, R2 ;  /* 0x0000000200a17308 */ /* 0x0003e20000000800 */
[----:B------:R-:W-:Y:S01]  /*13f00*/  IMAD.WIDE.U32 R82, R79, -0x326172a9, RZ ;  /* 0xcd9e8d574f527825 */ /* 0x000fe200078e00ff */
[C---:B------:R-:W-:Y:S06]  /*13f10*/  HMMA.16816.F32 R8, R92.reuse, R88, R8 ;  /* 0x000000585c08723c */ /* 0x040fec0000001808 */
[-C--:B------:R-:W-:Y:S05]  /*13f20*/  HMMA.16816.F32 R12, R92, R90.reuse, R12 ;  /* 0x0000005a5c0c723c */ /* 0x080fea000000180c */
[----:B------:R-:W-:Y:S01]  /*13f30*/  LOP3.LUT R89, R83, UR16, R154, 0x96, !PT ;  /* 0x0000001053597c12 */ /* 0x000fe2000f8e969a */
[C---:B------:R-:W-:Y:S05]  /*13f40*/  HMMA.16816.F32 R16, R84.reuse, R90, R16 ;  /* 0x0000005a5410723c */ /* 0x040fea0000001810 */
[----:B-1----:R-:W-:Y:S01]  /*13f50*/  LOP3.LUT R2, R75, UR15, R78, 0x96, !PT ;  /* 0x0000000f4b027c12 */ /* 0x002fe2000f8e964e */
[-C--:B------:R-:W-:Y:S05]  /*13f60*/  HMMA.16816.F32 R20, R84, R96.reuse, R20 ;  /* 0x000000605414723c */ /* 0x080fea0000001814 */
[----:B------:R-:W-:Y:S01]  /*13f70*/  IMAD.WIDE.U32 R112, R2, -0x326172a9, RZ ;  /* 0xcd9e8d5702707825 */ /* 0x000fe200078e00ff */
[C---:B------:R-:W-:Y:S05]  /*13f80*/  HMMA.16816.F32 R24, R92.reuse, R96, R24 ;  /* 0x000000605c18723c */ /* 0x040fea0000001818 */
[----:B------:R-:W-:Y:S01]  /*13f90*/  FFMA.FTZ R2, R213, UR4, -R148 ;  /* 0x00000004d5027c23 */ /* 0x000fe20008010894 */
[-C--:B------:R-:W-:Y:S01]  /*13fa0*/  HMMA.16816.F32 R28, R92, R98.reuse, R28 ;  /* 0x000000625c1c723c */ /* 0x080fe2000000181c */
[----:B------:R-:W2:Y:S02]  /*13fb0*/  LDL.LU R213, [R1+0x20] ;  /* 0x0000200001d57983 */ /* 0x000ea40000300800 */
[----:B------:R1:W-:Y:S02]  /*13fc0*/  MUFU.EX2 R134, R2 ;  /* 0x0000000200867308 */ /* 0x0003e40000000800 */
[----:B------:R-:W-:Y:S01]  /*13fd0*/  LOP3.LUT R78, R81, UR16, R152, 0x96, !PT ;  /* 0x00000010514e7c12 */ /* 0x000fe2000f8e9698 */
[C---:B------:R-:W-:Y:S05]  /*13fe0*/  HMMA.16816.F32 R32, R84.reuse, R98, R32 ;  /* 0x000000625420723c */ /* 0x040fea0000001820 */
[----:B------:R-:W-:Y:S01]  /*13ff0*/  FFMA.FTZ R75, R186, UR4, -R148 ;  /* 0x00000004ba4b7c23 */ /* 0x000fe20008010894 */
[----:B------:R-:W-:Y:S03]  /*14000*/  IMAD.WIDE.U32 R78, R78, -0x2daee0ad, RZ ;  /* 0xd2511f534e4e7825 */ /* 0x000fe600078e00ff */
[----:B------:R3:W3:Y:S02]  /*14010*/  MUFU.EX2 R135, R75 ;  /* 0x0000004b00877308 */ /* 0x0006e40000000800 */
[----:B------:R-:W-:Y:S01]  /*14020*/  LOP3.LUT R88, R79, UR13, R156, 0x96, !PT ;  /* 0x0000000d4f587c12 */ /* 0x000fe2000f8e969c */
[----:B------:R-:W-:Y:S01]  /*14030*/  IMAD.WIDE.U32 R90, R89, -0x2daee0ad, RZ ;  /* 0xd2511f53595a7825 */ /* 0x000fe200078e00ff */
[----:B------:R-:W-:Y:S03]  /*14040*/  LOP3.LUT R78, R111, UR5, R78, 0x96, !PT ;  /* 0x000000056f4e7c12 */ /* 0x000fe6000f8e964e */
[----:B-1----:R-:W-:Y:S01]  /*14050*/  FFMA.FTZ R2, R177, UR4, -R149 ;  /* 0x00000004b1027c23 */ /* 0x002fe20008010895 */
[----:B------:R-:W-:Y:S01]  /*14060*/  IMAD.WIDE.U32 R88, R88, -0x326172a9, RZ ;  /* 0xcd9e8d5758587825 */ /* 0x000fe200078e00ff */
[----:B------:R-:W-:Y:S01]  /*14070*/  LOP3.LUT R91, R91, UR13, R74, 0x96, !PT ;  /* 0x0000000d5b5b7c12 */ /* 0x000fe2000f8e964a */
[----:B------:R-:W-:Y:S02]  /*14080*/  MUFU.EX2 R156, R104 ;  /* 0x00000068009c7308 */ /* 0x000fe40000000800 */
[----:B------:R-:W-:Y:S01]  /*14090*/  IMAD.WIDE.U32 R78, R78, -0x326172a9, RZ ;  /* 0xcd9e8d574e4e7825 */ /* 0x000fe200078e00ff */
[----:B------:R-:W-:Y:S03]  /*140a0*/  LOP3.LUT R111, R89, UR12, R100, 0x96, !PT ;  /* 0x0000000c596f7c12 */ /* 0x000fe6000f8e9664 */
[----:B------:R-:W-:Y:S01]  /*140b0*/  IMAD.WIDE.U32 R114, R91, -0x326172a9, RZ ;  /* 0xcd9e8d575b727825 */ /* 0x000fe200078e00ff */
[C---:B------:R-:W-:Y:S03]  /*140c0*/  LOP3.LUT R89, R78.reuse, 0xffff, RZ, 0xc0, !PT ;  /* 0x0000ffff4e597812 */ /* 0x040fe600078ec0ff */
[----:B------:R1:W-:Y:S01]  /*140d0*/  MUFU.EX2 R133, R2 ;  /* 0x0000000200857308 */ /* 0x0003e20000000800 */
[----:B---3--:R-:W-:Y:S01]  /*140e0*/  LOP3.LUT R75, R113, UR14, R82, 0x96, !PT ;  /* 0x0000000e714b7c12 */ /* 0x008fe2000f8e9652 */
[----:B------:R-:W-:Y:S01]  /*140f0*/  IMAD.MOV.U32 R186, RZ, RZ, R160 ;  /* 0x000000ffffba7224 */ /* 0x000fe200078e00a0 */
[----:B------:R-:W3:Y:S01]  /*14100*/  LDSM.16.MT88.4 R80, [R190+0x6800] ;  /* 0x00680000be50783b */ /* 0x000ee20000004200 */
[----:B------:R-:W-:Y:S01]  /*14110*/  LOP3.LUT R103, R78, 0xff, RZ, 0xc0, !PT ;  /* 0x000000ff4e677812 */ /* 0x000fe200078ec0ff */
[----:B------:R-:W-:Y:S01]  /*14120*/  IMAD.MOV.U32 R177, RZ, RZ, R159 ;  /* 0x000000ffffb17224 */ /* 0x000fe200078e009f */
[--C-:B------:R-:W-:Y:S01]  /*14130*/  SHF.R.U32.HI R102, RZ, 0x18, R78.reuse ;  /* 0x00000018ff667819 */ /* 0x100fe2000001164e */
[----:B------:R-:W-:Y:S01]  /*14140*/  IMAD.WIDE.U32 R108, R75, -0x2daee0ad, RZ ;  /* 0xd2511f534b6c7825 */ /* 0x000fe200078e00ff */
[----:B------:R-:W-:Y:S03]  /*14150*/  SHF.R.U32.HI R97, RZ, 0x10, R78 ;  /* 0x00000010ff617819 */ /* 0x000fe6000001164e */
[----:B------:R-:W-:Y:S01]  /*14160*/  FFMA.FTZ R78, R181, UR4, -R150 ;  /* 0x00000004b54e7c23 */ /* 0x000fe20008010896 */
[----:B------:R-:W-:Y:S02]  /*14170*/  SHF.R.U32.HI R98, RZ, 0x8, R89 ;  /* 0x00000008ff627819 */ /* 0x000fe40000011659 */
[----:B------:R-:W-:Y:S01]  /*14180*/  LOP3.LUT R74, R109, UR5, R90, 0x96, !PT ;  /* 0x000000056d4a7c12 */ /* 0x000fe2000f8e965a */
[----:B------:R3:W-:Y:S01]  /*14190*/  MUFU.EX2 R130, R78 ;  /* 0x0000004e00827308 */ /* 0x0007e20000000800 */
[----:B------:R-:W-:Y:S01]  /*141a0*/  PRMT R103, R103, 0x5410, R98 ;  /* 0x0000541067677816 */ /* 0x000fe20000000062 */
[--C-:B-1----:R-:W-:Y:S02]  /*141b0*/  FFMA.FTZ R2, R179, UR4, -R149.reuse ;  /* 0x00000004b3027c23 */ /* 0x102fe40008010895 */
[----:B------:R-:W-:Y:S01]  /*141c0*/  IMAD.WIDE.U32 R74, R74, -0x326172a9, RZ ;  /* 0xcd9e8d574a4a7825 */ /* 0x000fe200078e00ff */
[----:B------:R-:W-:Y:S05]  /*141d0*/  LOP3.LUT R97, R97, 0xff, RZ, 0xc0, !PT ;  /* 0x000000ff61617812 */ /* 0x000fea00078ec0ff */
[----:B------:R1:W1:Y:S01]  /*141e0*/  MUFU.EX2 R132, R2 ;  /* 0x0000000200847308 */ /* 0x0002620000000800 */
[C---:B------:R-:W-:Y:S02]  /*141f0*/  LOP3.LUT R101, R74.reuse, 0xff, RZ, 0xc0, !PT ;  /* 0x000000ff4a657812 */ /* 0x040fe400078ec0ff */
[----:B------:R-:W-:Y:S02]  /*14200*/  SHF.R.U32.HI R100, RZ, 0x18, R74 ;  /* 0x00000018ff647819 */ /* 0x000fe4000001164a */
[----:B------:R-:W-:Y:S02]  /*14210*/  LOP3.LUT R96, R74, 0xffff, RZ, 0xc0, !PT ;  /* 0x0000ffff4a607812 */ /* 0x000fe400078ec0ff */
[----:B------:R-:W-:Y:S01]  /*14220*/  PRMT R102, R97, 0x5410, R102 ;  /* 0x0000541061667816 */ /* 0x000fe20000000066 */
[--C-:B---3--:R-:W-:Y:S01]  /*14230*/  FFMA.FTZ R78, R183, UR4, -R149.reuse ;  /* 0x00000004b74e7c23 */ /* 0x108fe20008010895 */
[----:B------:R-:W-:Y:S03]  /*14240*/  SHF.R.U32.HI R96, RZ, 0x8, R96 ;  /* 0x00000008ff607819 */ /* 0x000fe60000011660 */
[----:B------:R-:W-:Y:S01]  /*14250*/  MUFU.EX2 R152, R78 ;  /* 0x0000004e00987308 */ /* 0x000fe20000000800 */
[----:B------:R-:W-:Y:S02]  /*14260*/  PRMT R109, R101, 0x5410, R96 ;  /* 0x00005410656d7816 */ /* 0x000fe40000000060 */
[----:B-1----:R-:W-:Y:S01]  /*14270*/  LOP3.LUT R2, R79, UR21, R88, 0x96, !PT ;  /* 0x000000154f027c12 */ /* 0x002fe2000f8e9658 */
[----:B------:R-:W-:Y:S01]  /*14280*/  FFMA.FTZ R88, R180, UR4, -R150 ;  /* 0x00000004b4587c23 */ /* 0x000fe20008010896 */
[----:B------:R-:W-:Y:S01]  /*14290*/  SHF.R.U32.HI R79, RZ, 0x10, R74 ;  /* 0x00000010ff4f7819 */ /* 0x000fe2000001164a */
[-C--:B------:R-:W-:Y:S04]  /*142a0*/  HMMA.16816.F32 R36, R84, R80.reuse, R36 ;  /* 0x000000505424723c */ /* 0x080fe80000001824 */
[----:B------:R1:W-:Y:S01]  /*142b0*/  MUFU.EX2 R131, R88 ;  /* 0x0000005800837308 */ /* 0x0003e20000000800 */
[----:B------:R-:W-:Y:S01]  /*142c0*/  LOP3.LUT R74, R75, UR21, R114, 0x96, !PT ;  /* 0x000000154b4a7c12 */ /* 0x000fe2000f8e9672 */
[----:B------:R-:W-:Y:S01]  /*142d0*/  FFMA.FTZ R75, R182, UR4, -R149 ;  /* 0x00000004b64b7c23 */ /* 0x000fe20008010895 */
[----:B------:R-:W-:Y:S01]  /*142e0*/  LOP3.LUT R98, R2, 0xff, RZ, 0xc0, !PT ;  /* 0x000000ff02627812 */ /* 0x000fe200078ec0ff */
[C---:B------:R-:W-:Y:S06]  /*142f0*/  HMMA.16816.F32 R40, R92.reuse, R80, R40 ;  /* 0x000000505c28723c */ /* 0x040fec0000001828 */
[----:B------:R3:W3:Y:S01]  /*14300*/  MUFU.EX2 R129, R75 ;  /* 0x0000004b00817308 */ /* 0x0006e20000000800 */
[--C-:B------:R-:W-:Y:S01]  /*14310*/  SHF.R.U32.HI R97, RZ, 0x18, R2.reuse ;  /* 0x00000018ff617819 */ /* 0x100fe20000011602 */
[-C--:B------:R-:W-:Y:S03]  /*14320*/  HMMA.16816.F32 R44, R92, R82.reuse, R44 ;  /* 0x000000525c2c723c */ /* 0x080fe6000000182c */
[----:B------:R-:W-:Y:S03]  /*14330*/  SHF.R.U32.HI R80, RZ, 0x10, R2 ;  /* 0x00000010ff507819 */ /* 0x000fe60000011602 */
[C---:B------:R-:W-:Y:S01]  /*14340*/  HMMA.16816.F32 R48, R84.reuse, R82, R48 ;  /* 0x000000525430723c */ /* 0x040fe20000001830 */
[----:B-1----:R-:W1:Y:S04]  /*14350*/  LDSM.16.MT88.4 R88, [R191+0x6800] ;  /* 0x00680000bf58783b */ /* 0x002e680000004200 */
[----:B------:R-:W-:Y:S01]  /*14360*/  FFMA.FTZ R78, R212, UR4, -R150 ;  /* 0x00000004d44e7c23 */ /* 0x000fe20008010896 */
[----:B------:R-:W-:Y:S01]  /*14370*/  LOP3.LUT R96, R74, 0xff, RZ, 0xc0, !PT ;  /* 0x000000ff4a607812 */ /* 0x000fe200078ec0ff */
[----:B------:R-:W-:Y:S01]  /*14380*/  IMAD.MOV.U32 R212, RZ, RZ, R211 ;  /* 0x000000ffffd47224 */ /* 0x000fe200078e00d3 */
[----:B---3--:R-:W-:Y:S01]  /*14390*/  LOP3.LUT R75, R79, 0xff, RZ, 0xc0, !PT ;  /* 0x000000ff4f4b7812 */ /* 0x008fe200078ec0ff */
[----:B------:R-:W-:Y:S02]  /*143a0*/  MUFU.EX2 R151, R78 ;  /* 0x0000004e00977308 */ /* 0x000fe40000000800 */
[----:B------:R-:W-:Y:S02]  /*143b0*/  LOP3.LUT R79, R2, 0xffff, RZ, 0xc0, !PT ;  /* 0x0000ffff024f7812 */ /* 0x000fe400078ec0ff */
[----:B------:R-:W-:Y:S01]  /*143c0*/  PRMT R107, R75, 0x5410, R100 ;  /* 0x000054104b6b7816 */ /* 0x000fe20000000064 */
[----:B------:R-:W-:Y:S01]  /*143d0*/  FFMA.FTZ R75, R187, UR4, -R150 ;  /* 0x00000004bb4b7c23 */ /* 0x000fe20008010896 */
[----:B------:R-:W-:Y:S02]  /*143e0*/  LOP3.LUT R2, R74, 0xffff, RZ, 0xc0, !PT ;  /* 0x0000ffff4a027812 */ /* 0x000fe400078ec0ff */
[--C-:B------:R-:W-:Y:S02]  /*143f0*/  SHF.R.U32.HI R81, RZ, 0x18, R74.reuse ;  /* 0x00000018ff517819 */ /* 0x100fe4000001164a */
[----:B------:R3:W1:Y:S01]  /*14400*/  MUFU.EX2 R128, R75 ;  /* 0x0000004b00807308 */ /* 0x0006620000000800 */
[----:B------:R-:W-:Y:S02]  /*14410*/  SHF.R.U32.HI R79, RZ, 0x8, R79 ;  /* 0x00000008ff4f7819 */ /* 0x000fe4000001164f */
[----:B------:R-:W-:Y:S02]  /*14420*/  LOP3.LUT R80, R80, 0xff, RZ, 0xc0, !PT ;  /* 0x000000ff50507812 */ /* 0x000fe400078ec0ff */
[----:B------:R-:W-:Y:S02]  /*14430*/  PRMT R100, R98, 0x5410, R79 ;  /* 0x0000541062647816 */ /* 0x000fe4000000004f */
[----:B------:R-:W-:Y:S02]  /*14440*/  PRMT R79, R80, 0x5410, R97 ;  /* 0x00005410504f7816 */ /* 0x000fe40000000061 */
[--C-:B------:R-:W-:Y:S02]  /*14450*/  HSET2.LE.AND R82, R103, R232.reuse, PT ;  /* 0x000000e867527233 */ /* 0x100fe40003803000 */
[--C-:B------:R-:W-:Y:S02]  /*14460*/  HSET2.LE.AND R80, R100, R232.reuse, PT ;  /* 0x000000e864507233 */ /* 0x100fe40003803000 */
[----:B------:R-:W-:Y:S02]  /*14470*/  F2FP.F16.F32.PACK_AB R83, R163, R164 ;  /* 0x000000a4a353723e */ /* 0x000fe400000000ff */
[----:B---3--:R-:W-:Y:S02]  /*14480*/  SHF.R.U32.HI R75, RZ, 0x10, R74 ;  /* 0x00000010ff4b7819 */ /* 0x008fe4000001164a */
[----:B------:R-:W-:Y:S01]  /*14490*/  SHF.R.U32.HI R74, RZ, 0x8, R2 ;  /* 0x00000008ff4a7819 */ /* 0x000fe20000011602 */
[----:B------:R-:W-:Y:S01]  /*144a0*/  FFMA.FTZ R2, R215, UR4, -R77 ;  /* 0x00000004d7027c23 */ /* 0x000fe2000801084d */
[----:B------:R-:W-:Y:S01]  /*144b0*/  LOP3.LUT R75, R75, 0xff, RZ, 0xc0, !PT ;  /* 0x000000ff4b4b7812 */ /* 0x000fe200078ec0ff */
[-C--:B-1----:R-:W-:Y:S02]  /*144c0*/  HMMA.16816.F32 R52, R84, R88.reuse, R52 ;  /* 0x000000585434723c */ /* 0x082fe40000001834 */
[----:B------:R1:W-:Y:S01]  /*144d0*/  MUFU.EX2 R160, R2 ;  /* 0x0000000200a07308 */ /* 0x0003e20000000800 */
[----:B------:R-:W-:Y:S02]  /*144e0*/  PRMT R78, R96, 0x5410, R74 ;  /* 0x00005410604e7816 */ /* 0x000fe4000000004a */
[----:B------:R-:W3:Y:S01]  /*144f0*/  LDSM.16.MT88.4 R96, [R189+0x7000] ;  /* 0x00700000bd60783b */ /* 0x000ee20000004200 */
[C---:B------:R-:W-:Y:S05]  /*14500*/  HMMA.16816.F32 R56, R92.reuse, R88, R56 ;  /* 0x000000585c38723c */ /* 0x040fea0000001838 */
[----:B------:R-:W-:Y:S01]  /*14510*/  PRMT R106, R75, 0x5410, R81 ;  /* 0x000054104b6a7816 */ /* 0x000fe20000000051 */
[-C--:B------:R-:W-:Y:S05]  /*14520*/  HMMA.16816.F32 R60, R92, R90.reuse, R60 ;  /* 0x0000005a5c3c723c */ /* 0x080fea000000183c */
[--C-:B------:R-:W-:Y:S01]  /*14530*/  FFMA.FTZ R75, R217, UR4, -R148.reuse ;  /* 0x00000004d94b7c23 */ /* 0x100fe20008010894 */
[----:B------:R-:W-:Y:S01]  /*14540*/  HMMA.16816.F32 R64, R84, R90, R64 ;  /* 0x0000005a5440723c */ /* 0x000fe20000001840 */
[----:B------:R-:W-:Y:S02]  /*14550*/  LDSM.16.MT88.4 R84, [R190+0x7000] ;  /* 0x00700000be54783b */ /* 0x000fe40000004200 */
[----:B------:R3:W-:Y:S02]  /*14560*/  MUFU.EX2 R158, R75 ;  /* 0x0000004b009e7308 */ /* 0x0007e40000000800 */
[----:B-1----:R-:W-:Y:S01]  /*14570*/  FFMA.FTZ R2, R216, UR4, -R77 ;  /* 0x00000004d8027c23 */ /* 0x002fe2000801084d */
[--C-:B------:R-:W-:Y:S01]  /*14580*/  FFMA.FTZ R77, R219, UR4, -R148.reuse ;  /* 0x00000004db4d7c23 */ /* 0x100fe20008010894 */
[--C-:B------:R-:W-:Y:S02]  /*14590*/  HSET2.LE.AND R74, R102, R232.reuse, PT ;  /* 0x000000e8664a7233 */ /* 0x100fe40003803000 */
[----:B------:R-:W1:Y:S04]  /*145a0*/  LDSM.16.MT88.4 R100, [R192+0x7000] ;  /* 0x00700000c064783b */ /* 0x000e680000004200 */
[----:B------:R3:W1:Y:S01]  /*145b0*/  MUFU.EX2 R159, R2 ;  /* 0x00000002009f7308 */ /* 0x0006620000000800 */
[----:B------:R-:W-:Y:S02]  /*145c0*/  LOP3.LUT R83, R74, R83, RZ, 0xc0, !PT ;  /* 0x000000534a537212 */ /* 0x000fe400078ec0ff */
[--C-:B------:R-:W-:Y:S02]  /*145d0*/  HSET2.LE.AND R81, R79, R232.reuse, PT ;  /* 0x000000e84f517233 */ /* 0x100fe40003803000 */
[----:B------:R-:W-:Y:S02]  /*145e0*/  F2FP.F16.F32.PACK_AB R74, R134, R135 ;  /* 0x00000087864a723e */ /* 0x000fe400000000ff */
[--C-:B------:R-:W-:Y:S03]  /*145f0*/  HSET2.LE.AND R88, R78, R232.reuse, PT ;  /* 0x000000e84e587233 */ /* 0x100fe60003803000 */
[----:B------:R1:W4:Y:S01]  /*14600*/  MUFU.EX2 R157, R77 ;  /* 0x0000004d009d7308 */ /* 0x0003220000000800 */
[----:B---3--:R-:W-:Y:S02]  /*14610*/  F2FP.F16.F32.PACK_AB R75, R132, R133 ;  /* 0x00000085844b723e */ /* 0x008fe400000000ff */
[----:B------:R-:W-:Y:S02]  /*14620*/  LOP3.LUT R81, R81, R74, RZ, 0xc0, !PT ;  /* 0x0000004a51517212 */ /* 0x000fe400078ec0ff */
[--C-:B------:R-:W-:Y:S02]  /*14630*/  HSET2.LE.AND R89, R106, R232.reuse, PT ;  /* 0x000000e86a597233 */ /* 0x100fe40003803000 */
[----:B------:R-:W-:Y:S02]  /*14640*/  LOP3.LUT R88, R88, R75, RZ, 0xc0, !PT ;  /* 0x0000004b58587212 */ /* 0x000fe400078ec0ff */
[----:B------:R-:W-:Y:S02]  /*14650*/  F2FP.F16.F32.PACK_AB R2, R165, R166 ;  /* 0x000000a6a502723e */ /* 0x000fe400000000ff */
[--C-:B------:R-:W-:Y:S02]  /*14660*/  HSET2.LE.AND R74, R109, R232.reuse, PT ;  /* 0x000000e86d4a7233 */ /* 0x100fe40003803000 */
[----:B------:R-:W-:Y:S02]  /*14670*/  LOP3.LUT R82, R82, R2, RZ, 0xc0, !PT ;  /* 0x0000000252527212 */ /* 0x000fe400078ec0ff */
[----:B------:R-:W-:Y:S02]  /*14680*/  F2FP.F16.F32.PACK_AB R2, R161, R162 ;  /* 0x000000a2a102723e */ /* 0x000fe400000000ff */
[--C-:B-1----:R-:W-:Y:S02]  /*14690*/  HSET2.LE.AND R77, R107, R232.reuse, PT ;  /* 0x000000e86b4d7233 */ /* 0x102fe40003803000 */
[----:B------:R-:W-:Y:S01]  /*146a0*/  LOP3.LUT R80, R80, R2, RZ, 0xc0, !PT ;  /* 0x0000000250507212 */ /* 0x000fe200078ec0ff */
[----:B------:R-:W-:Y:S01]  /*146b0*/  LDSM.16.MT88.4 R104, [R192+0x7800] ;  /* 0x00780000c068783b */ /* 0x000fe20000004200 */
[----:B------:R-:W-:Y:S02]  /*146c0*/  F2FP.F16.F32.PACK_AB R75, R152, R129 ;  /* 0x00000081984b723e */ /* 0x000fe400000000ff */
[----:B------:R-:W-:Y:S02]  /*146d0*/  F2FP.F16.F32.PACK_AB R2, R130, R131 ;  /* 0x000000838202723e */ /* 0x000fe400000000ff */
[----:B------:R-:W-:Y:S01]  /*146e0*/  F2FP.F16.F32.PACK_AB R78, R151, R128 ;  /* 0x00000080974e723e */ /* 0x000fe200000000ff */
[-C--:B------:R-:W-:Y:S05]  /*146f0*/  HMMA.16816.F32 R4, R80, R96.reuse, R4 ;  /* 0x000000605004723c */ /* 0x080fea0000001804 */
[----:B------:R-:W-:Y:S01]  /*14700*/  LOP3.LUT R89, R89, R2, RZ, 0xc0, !PT ;  /* 0x0000000259597212 */ /* 0x000fe200078ec0ff */
[--C-:B------:R-:W-:Y:S01]  /*14710*/  FFMA.FTZ R2, R228, UR4, -R148.reuse ;  /* 0x00000004e4027c23 */ /* 0x100fe20008010894 */
[----:B------:R-:W-:Y:S01]  /*14720*/  LOP3.LUT R90, R74, R75, RZ, 0xc0, !PT ;  /* 0x0000004b4a5a7212 */ /* 0x000fe200078ec0ff */
[----:B------:R-:W-:Y:S02]  /*14730*/  FFMA.FTZ R148, R229, UR4, -R148 ;  /* 0x00000004e5947c23 */ /* 0x000fe40008010894 */
[----:B------:R1:W-:Y:S01]  /*14740*/  MUFU.EX2 R154, R2 ;  /* 0x00000002009a7308 */ /* 0x0003e20000000800 */
[----:B------:R-:W-:Y:S01]  /*14750*/  LOP3.LUT R91, R77, R78, RZ, 0xc0, !PT ;  /* 0x0000004e4d5b7212 */ /* 0x000fe200078ec0ff */
[----:B------:R-:W-:Y:S01]  /*14760*/  IMAD.WIDE.U32 R74, R111, -0x2daee0ad, RZ ;  /* 0xd2511f536f4a7825 */ /* 0x000fe200078e00ff */
[----:B------:R-:W-:Y:S02]  /*14770*/  LOP3.LUT R78, R115, UR12, R112, 0x96, !PT ;  /* 0x0000000c734e7c12 */ /* 0x000fe4000f8e9670 */
[----:B------:R-:W-:Y:S02]  /*14780*/  F2FP.F16.F32.PACK_AB R142, R159, R160 ;  /* 0x000000a09f8e723e */ /* 0x000fe400000000ff */
[----:B------:R-:W-:Y:S01]  /*14790*/  SHF.R.U32.HI R95, RZ, 0x18, R74 ;  /* 0x00000018ff5f7819 */ /* 0x000fe2000001164a */
[C---:B------:R-:W-:Y:S02]  /*147a0*/  HMMA.16816.F32 R8, R88.reuse, R96, R8 ;  /* 0x000000605808723c */ /* 0x040fe40000001808 */
[----:B------:R-:W3:Y:S02]  /*147b0*/  MUFU.EX2 R153, R148 ;  /* 0x0000009400997308 */ /* 0x000ee40000000800 */
[----:B------:R-:W-:Y:S01]  /*147c0*/  LOP3.LUT R77, R75, UR23, R110, 0x96, !PT ;  /* 0x000000174b4d7c12 */ /* 0x000fe2000f8e966e */
[----:B------:R-:W-:Y:S01]  /*147d0*/  IMAD.WIDE.U32 R78, R78, -0x2daee0ad, RZ ;  /* 0xd2511f534e4e7825 */ /* 0x000fe200078e00ff */
[-C--:B------:R-:W-:Y:S05]  /*147e0*/  HMMA.16816.F32 R12, R88, R98.reuse, R12 ;  /* 0x00000062580c723c */ /* 0x080fea000000180c */
[----:B------:R-:W-:Y:S01]  /*147f0*/  SHF.R.U32.HI R93, RZ, 0x10, R74 ;  /* 0x00000010ff5d7819 */ /* 0x000fe2000001164a */
[C---:B------:R-:W-:Y:S05]  /*14800*/  HMMA.16816.F32 R16, R80.reuse, R98, R16 ;  /* 0x000000625010723c */ /* 0x040fea0000001810 */
[C---:B------:R-:W-:Y:S01]  /*14810*/  LOP3.LUT R96, R74.reuse, 0xff, RZ, 0xc0, !PT ;  /* 0x000000ff4a607812 */ /* 0x040fe200078ec0ff */
[-C--:B------:R-:W-:Y:S05]  /*14820*/  HMMA.16816.F32 R20, R80, R100.reuse, R20 ;  /* 0x000000645014723c */ /* 0x080fea0000001814 */
[----:B------:R-:W-:Y:S01]  /*14830*/  LOP3.LUT R75, R74, 0xffff, RZ, 0xc0, !PT ;  /* 0x0000ffff4a4b7812 */ /* 0x000fe200078ec0ff */
[C---:B------:R-:W-:Y:S05]  /*14840*/  HMMA.16816.F32 R24, R88.reuse, R100, R24 ;  /* 0x000000645818723c */ /* 0x040fea0000001818 */
[----:B------:R-:W-:Y:S01]  /*14850*/  FFMA.FTZ R74, R218, UR4, -R149 ;  /* 0x00000004da4a7c23 */ /* 0x000fe20008010895 */
[-C--:B------:R-:W-:Y:S03]  /*14860*/  HMMA.16816.F32 R28, R88, R102.reuse, R28 ;  /* 0x00000066581c723c */ /* 0x080fe6000000181c */
[----:B------:R4:W-:Y:S02]  /*14870*/  MUFU.EX2 R148, R74 ;  /* 0x0000004a00947308 */ /* 0x0009e40000000800 */
[----:B------:R-:W-:Y:S01]  /*14880*/  LOP3.LUT R92, R78, 0xffff, RZ, 0xc0, !PT ;  /* 0x0000ffff4e5c7812 */ /* 0x000fe200078ec0ff */
[C---:B------:R-:W-:Y:S05]  /*14890*/  HMMA.16816.F32 R32, R80.reuse, R102, R32 ;  /* 0x000000665020723c */ /* 0x040fea0000001820 */
[----:B-1----:R-:W-:Y:S01]  /*148a0*/  LOP3.LUT R2, R79, UR23, R108, 0x96, !PT ;  /* 0x000000174f027c12 */ /* 0x002fe2000f8e966c */
[-C--:B------:R-:W-:Y:S05]  /*148b0*/  HMMA.16816.F32 R36, R80, R84.reuse, R36 ;  /* 0x000000545024723c */ /* 0x080fea0000001824 */
[----:B------:R-:W-:Y:S01]  /*148c0*/  SHF.R.U32.HI R79, RZ, 0x8, R75 ;  /* 0x00000008ff4f7819 */ /* 0x000fe2000001164b */
[C---:B------:R-:W-:Y:S05]  /*148d0*/  HMMA.16816.F32 R40, R88.reuse, R84, R40 ;  /* 0x000000545828723c */ /* 0x040fea0000001828 */
[----:B----4-:R-:W-:Y:S01]  /*148e0*/  FFMA.FTZ R74, R220, UR4, -R149 ;  /* 0x00000004dc4a7c23 */ /* 0x010fe20008010895 */
[-C--:B------:R-:W-:Y:S03]  /*148f0*/  HMMA.16816.F32 R44, R88, R86.reuse, R44 ;  /* 0x00000056582c723c */ /* 0x080fe6000000182c */
[----:B------:R1:W4:Y:S02]  /*14900*/  MUFU.EX2 R147, R74 ;  /* 0x0000004a00937308 */ /* 0x0003240000000800 */
[----:B------:R-:W-:Y:S01]  /*14910*/  PRMT R99, R96, 0x5410, R79 ;  /* 0x0000541060637816 */ /* 0x000fe2000000004f */
[C---:B------:R-:W-:Y:S05]  /*14920*/  HMMA.16816.F32 R48, R80.reuse, R86, R48 ;  /* 0x000000565030723c */ /* 0x040fea0000001830 */
[----:B------:R-:W-:Y:S01]  /*14930*/  SHF.R.U32.HI R94, RZ, 0x10, R78 ;  /* 0x00000010ff5e7819 */ /* 0x000fe2000001164e */
[----:B-----5:R-:W-:Y:S01]  /*14940*/  FFMA.FTZ R68, R68, R185, R186 ;  /* 0x000000b944447223 */ /* 0x020fe200000100ba */
[----:B------:R-:W-:Y:S04]  /*14950*/  LOP3.LUT R75, R93, 0xff, RZ, 0xc0, !PT ;  /* 0x000000ff5d4b7812 */ /* 0x000fe800078ec0ff */
[----:B------:R-:W-:Y:S02]  /*14960*/  LOP3.LUT R98, R78, 0xff, RZ, 0xc0, !PT ;  /* 0x000000ff4e627812 */ /* 0x000fe400078ec0ff */
[----:B------:R-:W-:Y:S02]  /*14970*/  SHF.R.U32.HI R93, RZ, 0x18, R78 ;  /* 0x00000018ff5d7819 */ /* 0x000fe4000001164e */
[----:B-1----:R-:W-:Y:S02]  /*14980*/  LOP3.LUT R74, R77, 0xffff, RZ, 0xc0, !PT ;  /* 0x0000ffff4d4a7812 */ /* 0x002fe400078ec0ff */
[----:B------:R-:W-:Y:S02]  /*14990*/  LOP3.LUT R78, R94, 0xff, RZ, 0xc0, !PT ;  /* 0x000000ff5e4e7812 */ /* 0x000fe400078ec0ff */
[----:B------:R-:W-:Y:S01]  /*149a0*/  SHF.R.U32.HI R96, RZ, 0x8, R74 ;  /* 0x00000008ff607819 */ /* 0x000fe2000001164a */
[--C-:B------:R-:W-:Y:S01]  /*149b0*/  FFMA.FTZ R74, R224, UR4, -R150.reuse ;  /* 0x00000004e04a7c23 */ /* 0x100fe20008010896 */
[----:B------:R-:W-:Y:S01]  /*149c0*/  PRMT R143, R75, 0x5410, R95 ;  /* 0x000054104b8f7816 */ /* 0x000fe2000000005f */
[----:B------:R-:W-:Y:S01]  /*149d0*/  FFMA.FTZ R75, R223, UR4, -R150 ;  /* 0x00000004df4b7c23 */ /* 0x000fe20008010896 */
[----:B------:R-:W-:Y:S01]  /*149e0*/  SHF.R.U32.HI R79, RZ, 0x8, R92 ;  /* 0x00000008ff4f7819 */ /* 0x000fe2000001165c */
[----:B------:R1:W-:Y:S01]  /*149f0*/  MUFU.EX2 R145, R74 ;  /* 0x0000004a00917308 */ /* 0x0003e20000000800 */
[----:B------:R-:W-:Y:S01]  /*14a00*/  PRMT R139, R78, 0x5410, R93 ;  /* 0x000054104e8b7816 */ /* 0x000fe2000000005d */
[----:B--2---:R-:W-:Y:S01]  /*14a10*/  FFMA.FTZ R69, R69, R213, R177 ;  /* 0x000000d545457223 */ /* 0x004fe200000100b1 */
[----:B------:R-:W2:Y:S01]  /*14a20*/  LDSM.16.MT88.4 R92, [R191+0x7000] ;  /* 0x00700000bf5c783b */ /* 0x000ea20000004200 */
[----:B------:R-:W-:Y:S02]  /*14a30*/  LOP3.LUT R97, R77, 0xff, RZ, 0xc0, !PT ;  /* 0x000000ff4d617812 */ /* 0x000fe400078ec0ff */
[----:B------:R-:W-:Y:S02]  /*14a40*/  PRMT R138, R98, 0x5410, R79 ;  /* 0x00005410628a7816 */ /* 0x000fe4000000004f */
[----:B------:R-:W-:Y:S02]  /*14a50*/  PRMT R140, R97, 0x5410, R96 ;  /* 0x00005410618c7816 */ /* 0x000fe40000000060 */
[----:B------:R5:W4:Y:S01]  /*14a60*/  MUFU.EX2 R146, R75 ;  /* 0x0000004b00927308 */ /* 0x000b220000000800 */
[----:B------:R-:W-:Y:S02]  /*14a70*/  SHF.R.U32.HI R79, RZ, 0x10, R2 ;  /* 0x00000010ff4f7819 */ /* 0x000fe40000011602 */
[--C-:B------:R-:W-:Y:S02]  /*14a80*/  SHF.R.U32.HI R97, RZ, 0x18, R77.reuse ;  /* 0x00000018ff617819 */ /* 0x100fe4000001164d */
[----:B------:R-:W-:Y:S02]  /*14a90*/  SHF.R.U32.HI R78, RZ, 0x10, R77 ;  /* 0x00000010ff4e7819 */ /* 0x000fe4000001164d */
[C---:B------:R-:W-:Y:S02]  /*14aa0*/  LOP3.LUT R96, R2.reuse, 0xff, RZ, 0xc0, !PT ;  /* 0x000000ff02607812 */ /* 0x040fe400078ec0ff */
[----:B-1----:R-:W-:Y:S02]  /*14ab0*/  LOP3.LUT R74, R2, 0xffff, RZ, 0xc0, !PT ;  /* 0x0000ffff024a7812 */ /* 0x002fe400078ec0ff */
[----:B------:R-:W-:Y:S02]  /*14ac0*/  LOP3.LUT R78, R78, 0xff, RZ, 0xc0, !PT ;  /* 0x000000ff4e4e7812 */ /* 0x000fe400078ec0ff */
[----:B------:R-:W-:Y:S02]  /*14ad0*/  SHF.R.U32.HI R77, RZ, 0x8, R74 ;  /* 0x00000008ff4d7819 */ /* 0x000fe4000001164a */
[----:B------:R-:W-:Y:S02]  /*14ae0*/  SHF.R.U32.HI R74, RZ, 0x18, R2 ;  /* 0x00000018ff4a7819 */ /* 0x000fe40000011602 */
[----:B------:R-:W-:Y:S01]  /*14af0*/  LOP3.LUT R2, R79, 0xff, RZ, 0xc0, !PT ;  /* 0x000000ff4f027812 */ /* 0x000fe200078ec0ff */
[----:B-----5:R-:W-:Y:S01]  /*14b00*/  FFMA.FTZ R75, R225, UR4, -R149 ;  /* 0x00000004e14b7c23 */ /* 0x020fe20008010895 */
[----:B------:R-:W-:Y:S01]  /*14b10*/  PRMT R78, R78, 0x5410, R97 ;  /* 0x000054104e4e7816 */ /* 0x000fe20000000061 */
[----:B------:R-:W-:Y:S01]  /*14b20*/  FFMA.FTZ R149, R226, UR4, -R149 ;  /* 0x00000004e2957c23 */ /* 0x000fe20008010895 */
[----:B------:R-:W-:Y:S01]  /*14b30*/  PRMT R137, R2, 0x5410, R74 ;  /* 0x0000541002897816 */ /* 0x000fe2000000004a */
[--C-:B------:R-:W-:Y:S01]  /*14b40*/  FFMA.FTZ R74, R227, UR4, -R150.reuse ;  /* 0x00000004e34a7c23 */ /* 0x100fe20008010896 */
[----:B------:R-:W-:Y:S01]  /*14b50*/  PRMT R77, R96, 0x5410, R77 ;  /* 0x00005410604d7816 */ /* 0x000fe2000000004d */
[----:B------:R-:W-:Y:S01]  /*14b60*/  MUFU.EX2 R144, R75 ;  /* 0x0000004b00907308 */ /* 0x000fe20000000800 */
[--C-:B------:R-:W-:Y:S01]  /*14b70*/  HSET2.LE.AND R2, R99, R232.reuse, PT ;  /* 0x000000e863027233 */ /* 0x100fe20003803000 */
[----:B------:R-:W-:Y:S01]  /*14b80*/  FFMA.FTZ R150, R76, UR4, -R150 ;  /* 0x000000044c967c23 */ /* 0x000fe20008010896 */
[----:B------:R-:W1:Y:S01]  /*14b90*/  LDSM.16.MT88.4 R96, [R189+0x7800] ;  /* 0x00780000bd60783b */ /* 0x000e620000004200 */
[--C-:B------:R-:W-:Y:S02]  /*14ba0*/  HSET2.LE.AND R143, R143, R232.reuse, PT ;  /* 0x000000e88f8f7233 */ /* 0x100fe40003803000 */
[----:B------:R-:W-:Y:S04]  /*14bb0*/  LOP3.LUT R142, R2, R142, RZ, 0xc0, !PT ;  /* 0x0000008e028e7212 */ /* 0x000fe800078ec0ff */
[----:B------:R5:W-:Y:S01]  /*14bc0*/  MUFU.EX2 R79, R74 ;  /* 0x0000004a004f7308 */ /* 0x000be20000000800 */
[--C-:B------:R-:W-:Y:S01]  /*14bd0*/  HSET2.LE.AND R140, R140, R232.reuse, PT ;  /* 0x000000e88c8c7233 */ /* 0x100fe20003803000 */
[-C--:B--2---:R-:W-:Y:S03]  /*14be0*/  HMMA.16816.F32 R52, R80, R92.reuse, R52 ;  /* 0x0000005c5034723c */ /* 0x084fe60000001834 */
[--C-:B------:R-:W-:Y:S02]  /*14bf0*/  HSET2.LE.AND R141, R78, R232.reuse, PT ;  /* 0x000000e84e8d7233 */ /* 0x100fe40003803000 */
[----:B------:R-:W-:Y:S01]  /*14c00*/  F2FP.F16.F32.PACK_AB R2, R157, R158 ;  /* 0x0000009e9d02723e */ /* 0x000fe200000000ff */
[C---:B------:R-:W-:Y:S02]  /*14c10*/  HMMA.16816.F32 R56, R88.reuse, R92, R56 ;  /* 0x0000005c5838723c */ /* 0x040fe40000001838 */
[----:B------:R-:W2:Y:S03]  /*14c20*/  MUFU.EX2 R149, R149 ;  /* 0x0000009500957308 */ /* 0x000ea60000000800 */
[----:B------:R-:W-:Y:S01]  /*14c30*/  LOP3.LUT R143, R143, R2, RZ, 0xc0, !PT ;  /* 0x000000028f8f7212 */ /* 0x000fe200078ec0ff */
[-C--:B------:R-:W-:Y:S06]  /*14c40*/  HMMA.16816.F32 R60, R88, R94.reuse, R60 ;  /* 0x0000005e583c723c */ /* 0x080fec000000183c */
[----:B------:R-:W2:Y:S01]  /*14c50*/  MUFU.EX2 R150, R150 ;  /* 0x0000009600967308 */ /* 0x000ea20000000800 */
[----:B-----5:R-:W-:Y:S01]  /*14c60*/  F2FP.F16.F32.PACK_AB R74, R155, R156 ;  /* 0x0000009c9b4a723e */ /* 0x020fe200000000ff */
[----:B------:R-:W-:Y:S04]  /*14c70*/  HMMA.16816.F32 R64, R80, R94, R64 ;  /* 0x0000005e5040723c */ /* 0x000fe80000001840 */
[----:B---3--:R-:W-:Y:S02]  /*14c80*/  F2FP.F16.F32.PACK_AB R75, R153, R154 ;  /* 0x0000009a994b723e */ /* 0x008fe400000000ff */
[----:B------:R-:W-:Y:S02]  /*14c90*/  LOP3.LUT R140, R140, R74, RZ, 0xc0, !PT ;  /* 0x0000004a8c8c7212 */ /* 0x000fe400078ec0ff */
[----:B------:R-:W-:Y:S03]  /*14ca0*/  LOP3.LUT R141, R141, R75, RZ, 0xc0, !PT ;  /* 0x0000004b8d8d7212 */ /* 0x000fe600078ec0ff */
[--C-:B------:R-:W-:Y:S02]  /*14cb0*/  HSET2.LE.AND R76, R77, R232.reuse, PT ;  /* 0x000000e84d4c7233 */ /* 0x100fe40003803000 */
[--C-:B------:R-:W-:Y:S02]  /*14cc0*/  HSET2.LE.AND R138, R138, R232.reuse, PT ;  /* 0x000000e88a8a7233 */ /* 0x100fe40003803000 */
[--C-:B------:R-:W-:Y:S01]  /*14cd0*/  HSET2.LE.AND R137, R137, R232.reuse, PT ;  /* 0x000000e889897233 */ /* 0x100fe20003803000 */
[-C--:B-1----:R-:W-:Y:S01]  /*14ce0*/  HMMA.16816.F32 R84, R140, R96.reuse, R4 ;  /* 0x000000608c54723c */ /* 0x082fe20000001804 */
[----:B------:R-:W1:Y:S04]  /*14cf0*/  LDSM.16.MT88.4 R4, [R191+0x7800] ;  /* 0x00780000bf04783b */ /* 0x000e680000004200 */
[----:B------:R-:W-:Y:S02]  /*14d00*/  HSET2.LE.AND R139, R139, R232, PT ;  /* 0x000000e88b8b7233 */ /* 0x000fe40003803000 */
[----:B----4-:R-:W-:Y:S04]  /*14d10*/  F2FP.F16.F32.PACK_AB R136, R147, R148 ;  /* 0x000000949388723e */ /* 0x010fe800000000ff */
[----:B------:R-:W-:Y:S02]  /*14d20*/  F2FP.F16.F32.PACK_AB R2, R145, R146 ;  /* 0x000000929102723e */ /* 0x000fe400000000ff */
[----:B--2---:R-:W-:Y:S02]  /*14d30*/  F2FP.F16.F32.PACK_AB R74, R149, R144 ;  /* 0x00000090954a723e */ /* 0x004fe400000000ff */
[----:B------:R-:W-:Y:S02]  /*14d40*/  F2FP.F16.F32.PACK_AB R75, R150, R79 ;  /* 0x0000004f964b723e */ /* 0x000fe400000000ff */
        /* <DEDUP_REMOVED lines=44> */
[----:B------:R-:W-:Y:S04]  /*15010*/  IMAD.MOV.U32 R74, RZ, RZ, R71 ;  /* 0x000000ffff4a7224 */ /* 0x000fe800078e0047 */
        /* <DEDUP_REMOVED lines=45> */
.L_x_1981:
[----:B--2---:R-:W2:Y:S01]  /*152f0*/  LDL.LU R4, [R1+0x20] ;  /* 0x0000200001047983 */ /* 0x004ea20000300800 */
[----:B------:R-:W-:-:S03]  /*15300*/  ULDC UR4, c[0x0][0x38c] ;  /* 0x0000e30000047ab9 */ /* 0x000fc60000000800 */
[----:B------:R-:W3:Y:S04]  /*15310*/  LDL.LU R7, [R1+0x24] ;  /* 0x0000240001077983 */ /* 0x000ee80000300800 */
[----:B------:R-:W4:Y:S04]  /*15320*/  LDL.LU R6, [R1+0x28] ;  /* 0x0000280001067983 */ /* 0x000f280000300800 */
[----:B------:R-:W5:Y:S04]  /*15330*/  LDL.LU R8, [R1+0x2c] ;  /* 0x00002c0001087983 */ /* 0x000f680000300800 */
[----:B------:R-:W5:Y:S01]  /*15340*/  LDL R40, [R1+0x5c] ;  /* 0x00005c0001287983 */ /* 0x000f620000100800 */
[----:B------:R-:W1:Y:S02]  /*15350*/  S2R R39, SR_TID.X ;  /* 0x0000000000277919 */ /* 0x000e640000002100 */
[----:B-1----:R-:W-:Y:S01]  /*15360*/  SHF.R.S32.HI R38, RZ, 0x1f, R39 ;  /* 0x0000001fff267819 */ /* 0x002fe20000011427 */
[----:B------:R-:W-:Y:S01]  /*15370*/  UMOV UR5, 0x400 ;  /* 0x0000040000057882 */ /* 0x000fe20000000000 */
[----:B--2---:R-:W1:Y:S04]  /*15380*/  SHFL.BFLY PT, R2, R4, 0x2, 0x1f ;  /* 0x0c401f0004027f89 */ /* 0x004e6800000e0000 */
[----:B---3--:R-:W2:Y:S04]  /*15390*/  SHFL.BFLY PT, R0, R7, 0x2, 0x1f ;  /* 0x0c401f0007007f89 */ /* 0x008ea800000e0000 */
[----:B----4-:R-:W3:Y:S01]  /*153a0*/  SHFL.BFLY PT, R3, R6, 0x2, 0x1f ;  /* 0x0c401f0006037f89 */ /* 0x010ee200000e0000 */
[----:B-1----:R-:W-:-:S03]  /*153b0*/  FADD.FTZ R2, R2, R4 ;  /* 0x0000000402027221 */ /* 0x002fc60000010000 */
[----:B-----5:R-:W1:Y:S01]  /*153c0*/  SHFL.BFLY PT, R4, R8, 0x2, 0x1f ;  /* 0x0c401f0008047f89 */ /* 0x020e6200000e0000 */
[----:B--2---:R-:W-:-:S03]  /*153d0*/  FADD.FTZ R0, R0, R7 ;  /* 0x0000000700007221 */ /* 0x004fc60000010000 */
[----:B------:R-:W2:Y:S01]  /*153e0*/  SHFL.BFLY PT, R5, R2, 0x1, 0x1f ;  /* 0x0c201f0002057f89 */ /* 0x000ea200000e0000 */
[----:B---3--:R-:W-:-:S03]  /*153f0*/  FADD.FTZ R3, R3, R6 ;  /* 0x0000000603037221 */ /* 0x008fc60000010000 */
[----:B------:R-:W3:Y:S04]  /*15400*/  SHFL.BFLY PT, R7, R0, 0x1, 0x1f ;  /* 0x0c201f0000077f89 */ /* 0x000ee800000e0000 */
[----:B------:R-:W4:Y:S01]  /*15410*/  SHFL.BFLY PT, R6, R3, 0x1, 0x1f ;  /* 0x0c201f0003067f89 */ /* 0x000f2200000e0000 */
[----:B-1----:R-:W-:Y:S01]  /*15420*/  FADD.FTZ R4, R4, R8 ;  /* 0x0000000804047221 */ /* 0x002fe20000010000 */
[----:B--2---:R-:W-:-:S04]  /*15430*/  FADD.FTZ R35, R2, R5 ;  /* 0x0000000502237221 */ /* 0x004fc80000010000 */
[----:B------:R-:W1:Y:S01]  /*15440*/  SHFL.BFLY PT, R5, R4, 0x1, 0x1f ;  /* 0x0c201f0004057f89 */ /* 0x000e6200000e0000 */
[----:B------:R-:W-:Y:S01]  /*15450*/  LEA.HI R8, R38, R39, RZ, 0x2 ;  /* 0x0000002726087211 */ /* 0x000fe200078f10ff */
[----:B---3--:R-:W-:Y:S01]  /*15460*/  FADD.FTZ R34, R0, R7 ;  /* 0x0000000700227221 */ /* 0x008fe20000010000 */
[----:B----4-:R-:W-:Y:S02]  /*15470*/  FADD.FTZ R36, R3, R6 ;  /* 0x0000000603247221 */ /* 0x010fe40000010000 */
[--C-:B------:R-:W-:Y:S02]  /*15480*/  SHF.R.S32.HI R6, RZ, 0x2, R8.reuse ;  /* 0x00000002ff067819 */ /* 0x100fe40000011408 */
[----:B------:R-:W-:Y:S02]  /*15490*/  SHF.R.S32.HI R3, RZ, 0x1f, R8 ;  /* 0x0000001fff037819 */ /* 0x000fe40000011408 */
[----:B------:R-:W-:Y:S02]  /*154a0*/  FSETP.NE.FTZ.AND P5, PT, R35, RZ, PT ;  /* 0x000000ff2300720b */ /* 0x000fe40003fb5000 */
[----:B------:R-:W-:-:S02]  /*154b0*/  FSETP.NE.FTZ.AND P4, PT, R34, RZ, PT ;  /* 0x000000ff2200720b */ /* 0x000fc40003f95000 */
[----:B------:R-:W-:Y:S02]  /*154c0*/  FSETP.NE.FTZ.AND P3, PT, R36, RZ, PT ;  /* 0x000000ff2400720b */ /* 0x000fe40003f75000 */
[----:B------:R-:W-:Y:S01]  /*154d0*/  LEA.HI R3, R3, R6, RZ, 0x3 ;  /* 0x0000000603037211 */ /* 0x000fe200078f18ff */
[----:B-1----:R-:W-:-:S05]  /*154e0*/  FADD.FTZ R37, R4, R5 ;  /* 0x0000000504257221 */ /* 0x002fca0000010000 */
[----:B------:R-:W-:Y:S02]  /*154f0*/  FSETP.NE.FTZ.AND P0, PT, R37, RZ, PT ;  /* 0x000000ff2500720b */ /* 0x000fe40003f15000 */
[----:B------:R-:W-:Y:S02]  /*15500*/  LOP3.LUT R5, R3, 0xfffffff8, RZ, 0xc0, !PT ;  /* 0xfffffff803057812 */ /* 0x000fe400078ec0ff */
[----:B------:R-:W-:Y:S02]  /*15510*/  MOV R0, 0x3f800000 ;  /* 0x3f80000000007802 */ /* 0x000fe40000000f00 */
[----:B------:R-:W-:Y:S02]  /*15520*/  MOV R2, 0x3f800000 ;  /* 0x3f80000000027802 */ /* 0x000fe40000000f00 */
[----:B------:R-:W-:Y:S02]  /*15530*/  MOV R4, 0x3f800000 ;  /* 0x3f80000000047802 */ /* 0x000fe40000000f00 */
[----:B------:R-:W-:Y:S01]  /*15540*/  MOV R3, 0x3f800000 ;  /* 0x3f80000000037802 */ /* 0x000fe20000000f00 */
[----:B------:R-:W1:Y:S08]  /*15550*/  @P5 MUFU.RCP R0, R35 ;  /* 0x0000002300005308 */ /* 0x000e700000001000 */
[----:B------:R-:W2:Y:S08]  /*15560*/  @P4 MUFU.RCP R2, R34 ;  /* 0x0000002200024308 */ /* 0x000eb00000001000 */
[----:B------:R-:W3:Y:S08]  /*15570*/  @P3 MUFU.RCP R4, R36 ;  /* 0x0000002400043308 */ /* 0x000ef00000001000 */
[----:B------:R-:W4:Y:S01]  /*15580*/  @P0 MUFU.RCP R3, R37 ;  /* 0x0000002500030308 */ /* 0x000f220000001000 */
[----:B-1----:R-:W-:Y:S01]  /*15590*/  FMUL.FTZ R0, R0, UR4 ;  /* 0x0000000400007c20 */ /* 0x002fe20008410000 */
[----:B--2---:R-:W-:Y:S01]  /*155a0*/  FMUL.FTZ R2, R2, UR4 ;  /* 0x0000000402027c20 */ /* 0x004fe20008410000 */
[----:B---3--:R-:W-:Y:S01]  /*155b0*/  FMUL.FTZ R4, R4, UR4 ;  /* 0x0000000404047c20 */ /* 0x008fe20008410000 */
[----:B----4-:R-:W-:Y:S01]  /*155c0*/  FMUL.FTZ R3, R3, UR4 ;  /* 0x0000000403037c20 */ /* 0x010fe20008410000 */
[----:B------:R-:W1:Y:S01]  /*155d0*/  S2UR UR4, SR_CgaCtaId ;  /* 0x00000000000479c3 */ /* 0x000e620000008800 */
[----:B------:R-:W-:Y:S01]  /*155e0*/  IADD3 R5, R6, -R5, RZ ;  /* 0x8000000506057210 */ /* 0x000fe20007ffe0ff */
        /* <DEDUP_REMOVED lines=32> */
[----:B------:R-:W-:-:S02]  /*157f0*/  LEA.HI R38, R38, R39, RZ, 0x5 ;  /* 0x0000002726267211 */ /* 0x000fc400078f28ff */
[----:B------:R-:W-:Y:S02]  /*15800*/  LOP3.LUT R0, R8, 0x3ffffffc, RZ, 0xc0, !PT ;  /* 0x3ffffffc08007812 */ /* 0x000fe400078ec0ff */
[C---:B------:R-:W-:Y:S02]  /*15810*/  SHF.L.U32 R2, R5.reuse, 0x6, RZ ;  /* 0x0000000605027819 */ /* 0x040fe400000006ff */
[----:B------:R-:W-:Y:S02]  /*15820*/  SHF.R.S32.HI R33, RZ, 0x5, R38 ;  /* 0x00000005ff217819 */ /* 0x000fe40000011426 */
[----:B------:R-:W-:Y:S02]  /*15830*/  IADD3 R0, -R0, R39, RZ ;  /* 0x0000002700007210 */ /* 0x000fe40007ffe1ff */
[----:B------:R-:W-:Y:S02]  /*15840*/  LOP3.LUT R2, R2, 0x1c0, RZ, 0xc0, !PT ;  /* 0x000001c002027812 */ /* 0x000fe400078ec0ff */
[----:B------:R-:W-:-:S02]  /*15850*/  R2P PR, R5, 0x6 ;  /* 0x0000000605007804 */ /* 0x000fc40000000000 */
[----:B------:R-:W-:Y:S02]  /*15860*/  LEA R0, R33, R0, 0x9 ;  /* 0x0000000021007211 */ /* 0x000fe400078e48ff */
[----:B------:R-:W-:Y:S01]  /*15870*/  LEA.HI R2, R2, R2, RZ, 0x1d ;  /* 0x0000000202027211 */ /* 0x000fe200078fe8ff */
[----:B-1----:R-:W-:Y:S01]  /*15880*/  ULEA UR4, UR4, UR5, 0x18 ;  /* 0x0000000504047291 */ /* 0x002fe2000f8ec03f */
[----:B------:R-:W-:Y:S02]  /*15890*/  LOP3.LUT R5, R5, 0x1, RZ, 0xc0, !PT ;  /* 0x0000000105057812 */ /* 0x000fe400078ec0ff */
[----:B------:R-:W-:Y:S02]  /*158a0*/  LEA R0, R0, R2, 0x1 ;  /* 0x0000000200007211 */ /* 0x000fe400078e08ff */
[----:B------:R-:W-:Y:S02]  /*158b0*/  ISETP.NE.U32.AND P6, PT, R5, 0x1, PT ;  /* 0x000000010500780c */ /* 0x000fe40003fc5070 */
[----:B------:R-:W-:Y:S01]  /*158c0*/  MOV R8, 0x10 ;  /* 0x0000001000087802 */ /* 0x000fe20000000f00 */
[C---:B------:R-:W-:Y:S01]  /*158d0*/  FMUL.FTZ R80, R4.reuse, R80 ;  /* 0x0000005004507220 */ /* 0x040fe20000410000 */
[----:B------:R-:W-:Y:S01]  /*158e0*/  F2FP.F16.F32.PACK_AB R15, R15, R84 ;  /* 0x000000540f0f723e */ /* 0x000fe200000000ff */
[----:B------:R-:W-:Y:S01]  /*158f0*/  FMUL.FTZ R17, R4, R81 ;  /* 0x0000005104117220 */ /* 0x000fe20000410000 */
[----:B------:R-:W-:Y:S01]  /*15900*/  LEA R2, R0, UR4, 0x1 ;  /* 0x0000000400027c11 */ /* 0x000fe2000f8e08ff */
[C---:B------:R-:W-:Y:S01]  /*15910*/  FMUL.FTZ R82, R3.reuse, R82 ;  /* 0x0000005203527220 */ /* 0x040fe20000410000 */
[----:B------:R-:W-:Y:S01]  /*15920*/  FMUL.FTZ R18, R3, R83 ;  /* 0x0000005303127220 */ /* 0x000fe20000410000 */
[----:B------:R-:W-:-:S02]  /*15930*/  SEL R8, R8, 0xfffffff0, P6 ;  /* 0xfffffff008087807 */ /* 0x000fc40003000000 */
[----:B------:R-:W-:Y:S01]  /*15940*/  MOV R0, 0x20 ;  /* 0x0000002000007802 */ /* 0x000fe20000000f00 */
[C---:B------:R-:W-:Y:S01]  /*15950*/  FMUL.FTZ R92, R4.reuse, R92 ;  /* 0x0000005c045c7220 */ /* 0x040fe20000410000 */
[----:B------:R-:W-:Y:S01]  /*15960*/  F2FP.F16.F32.PACK_AB R7, R7, R86 ;  /* 0x000000560707723e */ /* 0x000fe200000000ff */
[----:B------:R-:W-:Y:S01]  /*15970*/  FMUL.FTZ R23, R4, R93 ;  /* 0x0000005d04177220 */ /* 0x000fe20000410000 */
[C---:B------:R-:W-:Y:S01]  /*15980*/  FMUL.FTZ R94, R3.reuse, R94 ;  /* 0x0000005e035e7220 */ /* 0x040fe20000410000 */
[----:B------:R-:W-:Y:S01]  /*15990*/  FMUL.FTZ R22, R3, R95 ;  /* 0x0000005f03167220 */ /* 0x000fe20000410000 */
[----:B------:R-:W-:Y:S01]  /*159a0*/  F2FP.F16.F32.PACK_AB R6, R6, R88 ;  /* 0x000000580606723e */ /* 0x000fe200000000ff */
[----:B------:R1:W-:Y:S01]  /*159b0*/  STS [R2], R15 ;  /* 0x0000000f02007388 */ /* 0x0003e20000000800 */
[----:B------:R-:W-:Y:S02]  /*159c0*/  F2FP.F16.F32.PACK_AB R16, R16, R90 ;  /* 0x0000005a1010723e */ /* 0x000fe400000000ff */
[----:B------:R-:W-:-:S02]  /*159d0*/  IADD3 R5, R2, R8, RZ ;  /* 0x0000000802057210 */ /* 0x000fc40007ffe0ff */
[----:B------:R-:W-:Y:S02]  /*159e0*/  ISETP.NE.AND P6, PT, R40, -0x1, PT ;  /* 0xffffffff2800780c */ /* 0x000fe40003fc5270 */
[----:B------:R-:W-:Y:S02]  /*159f0*/  F2FP.F16.F32.PACK_AB R17, R17, R80 ;  /* 0x000000501111723e */ /* 0x000fe400000000ff */
[----:B------:R-:W-:Y:S01]  /*15a00*/  F2FP.F16.F32.PACK_AB R18, R18, R82 ;  /* 0x000000521212723e */ /* 0x000fe200000000ff */
[C---:B------:R-:W-:Y:S01]  /*15a10*/  FMUL.FTZ R96, R4.reuse, R96 ;  /* 0x0000006004607220 */ /* 0x040fe20000410000 */
[C---:B------:R-:W-:Y:S01]  /*15a20*/  FMUL.FTZ R26, R4.reuse, R97 ;  /* 0x00000061041a7220 */ /* 0x040fe20000410000 */
[C---:B------:R-:W-:Y:S01]  /*15a30*/  FMUL.FTZ R98, R3.reuse, R98 ;  /* 0x0000006203627220 */ /* 0x040fe20000410000 */
[C---:B------:R-:W-:Y:S01]  /*15a40*/  FMUL.FTZ R25, R3.reuse, R99 ;  /* 0x0000006303197220 */ /* 0x040fe20000410000 */
[----:B------:R2:W-:Y:S01]  /*15a50*/  STS [R2+0x400], R7 ;  /* 0x0004000702007388 */ /* 0x0005e20000000800 */
[C---:B------:R-:W-:Y:S01]  /*15a60*/  FMUL.FTZ R108, R4.reuse, R108 ;  /* 0x0000006c046c7220 */ /* 0x040fe20000410000 */
[----:B------:R-:W-:Y:S01]  /*15a70*/  FMUL.FTZ R31, R4, R109 ;  /* 0x0000006d041f7220 */ /* 0x000fe20000410000 */
[C---:B------:R-:W-:Y:S01]  /*15a80*/  FMUL.FTZ R110, R3.reuse, R110 ;  /* 0x0000006e036e7220 */ /* 0x040fe20000410000 */
[----:B------:R-:W-:Y:S01]  /*15a90*/  FMUL.FTZ R111, R3, R111 ;  /* 0x0000006f036f7220 */ /* 0x000fe20000410000 */
[----:B------:R-:W-:Y:S01]  /*15aa0*/  F2FP.F16.F32.PACK_AB R23, R23, R92 ;  /* 0x0000005c1717723e */ /* 0x000fe200000000ff */
[----:B------:R3:W-:Y:S01]  /*15ab0*/  STS [R5], R6 ;  /* 0x0000000605007388 */ /* 0x0007e20000000800 */
[----:B------:R-:W-:-:S02]  /*15ac0*/  F2FP.F16.F32.PACK_AB R22, R22, R94 ;  /* 0x0000005e1616723e */ /* 0x000fc400000000ff */
[----:B-1----:R-:W-:Y:S02]  /*15ad0*/  SEL R15, R0, 0xffffffe0, !P1 ;  /* 0xffffffe0000f7807 */ /* 0x002fe40004800000 */
[C---:B------:R-:W-:Y:S02]  /*15ae0*/  IADD3 R0, R2.reuse, 0x40, RZ ;  /* 0x0000004002007810 */ /* 0x040fe40007ffe0ff */
[----:B------:R-:W-:Y:S01]  /*15af0*/  @P2 IADD3 R0, R2, -0x40, RZ ;  /* 0xffffffc002002810 */ /* 0x000fe20007ffe0ff */
[----:B------:R-:W-:Y:S01]  /*15b00*/  STS [R5+0x400], R16 ;  /* 0x0004001005007388 */ /* 0x000fe20000000800 */
[----:B------:R-:W-:Y:S02]  /*15b10*/  F2FP.F16.F32.PACK_AB R21, R21, R100 ;  /* 0x000000641515723e */ /* 0x000fe400000000ff */
[----:B------:R-:W-:Y:S01]  /*15b20*/  F2FP.F16.F32.PACK_AB R20, R20, R102 ;  /* 0x000000661414723e */ /* 0x000fe200000000ff */
[----:B------:R-:W-:Y:S01]  /*15b30*/  STS [R2+0x2000], R17 ;  /* 0x0020001102007388 */ /* 0x000fe20000000800 */
[----:B------:R-:W-:Y:S01]  /*15b40*/  F2FP.F16.F32.PACK_AB R19, R19, R104 ;  /* 0x000000681313723e */ /* 0x000fe200000000ff */
[----:B------:R-:W-:-:S02]  /*15b50*/  FMUL.FTZ R112, R4, R112 ;  /* 0x0000007004707220 */ /* 0x000fc40000410000 */
[----:B------:R1:W-:Y:S01]  /*15b60*/  STS [R2+0x2400], R18 ;  /* 0x0024001202007388 */ /* 0x0003e20000000800 */
[----:B--2---:R-:W-:Y:S01]  /*15b70*/  IADD3 R7, R2, R15, RZ ;  /* 0x0000000f02077210 */ /* 0x004fe20007ffe0ff */
[----:B------:R-:W-:Y:S01]  /*15b80*/  FMUL.FTZ R32, R4, R113 ;  /* 0x0000007104207220 */ /* 0x000fe20000410000 */
[C---:B------:R-:W-:Y:S01]  /*15b90*/  FMUL.FTZ R114, R3.reuse, R114 ;  /* 0x0000007203727220 */ /* 0x040fe20000410000 */
[----:B------:R-:W-:Y:S01]  /*15ba0*/  FMUL.FTZ R115, R3, R115 ;  /* 0x0000007303737220 */ /* 0x000fe20000410000 */
[----:B------:R-:W-:Y:S02]  /*15bb0*/  F2FP.F16.F32.PACK_AB R24, R24, R106 ;  /* 0x0000006a1818723e */ /* 0x000fe400000000ff */
[----:B---3--:R-:W-:Y:S01]  /*15bc0*/  IADD3 R6, R5, R15, RZ ;  /* 0x0000000f05067210 */ /* 0x008fe20007ffe0ff */
[C---:B------:R-:W-:Y:S01]  /*15bd0*/  FMUL.FTZ R124, R4.reuse, R124 ;  /* 0x0000007c047c7220 */ /* 0x040fe20000410000 */
[----:B------:R-:W-:Y:S01]  /*15be0*/  FMUL.FTZ R14, R4, R125 ;  /* 0x0000007d040e7220 */ /* 0x000fe20000410000 */
[C---:B------:R-:W-:Y:S01]  /*15bf0*/  FMUL.FTZ R126, R3.reuse, R126 ;  /* 0x0000007e037e7220 */ /* 0x040fe20000410000 */
[----:B------:R-:W-:Y:S01]  /*15c00*/  FMUL.FTZ R13, R3, R127 ;  /* 0x0000007f030d7220 */ /* 0x000fe20000410000 */
[----:B------:R-:W-:Y:S01]  /*15c10*/  F2FP.F16.F32.PACK_AB R26, R26, R96 ;  /* 0x000000601a1a723e */ /* 0x000fe200000000ff */
[----:B------:R-:W-:Y:S01]  /*15c20*/  STS [R5+0x2000], R23 ;  /* 0x0020001705007388 */ /* 0x000fe20000000800 */
[----:B------:R-:W-:-:S02]  /*15c30*/  F2FP.F16.F32.PACK_AB R25, R25, R98 ;  /* 0x000000621919723e */ /* 0x000fc400000000ff */
[----:B------:R-:W-:Y:S01]  /*15c40*/  F2FP.F16.F32.PACK_AB R31, R31, R108 ;  /* 0x0000006c1f1f723e */ /* 0x000fe200000000ff */
[----:B------:R-:W-:Y:S01]  /*15c50*/  STS [R5+0x2400], R22 ;  /* 0x0024001605007388 */ /* 0x000fe20000000800 */
[----:B------:R-:W-:Y:S02]  /*15c60*/  F2FP.F16.F32.PACK_AB R111, R111, R110 ;  /* 0x0000006e6f6f723e */ /* 0x000fe400000000ff */
[----:B------:R-:W-:Y:S01]  /*15c70*/  F2FP.F16.F32.PACK_AB R30, R30, R116 ;  /* 0x000000741e1e723e */ /* 0x000fe200000000ff */
[----:B------:R-:W-:Y:S01]  /*15c80*/  STS [R7], R21 ;  /* 0x0000001507007388 */ /* 0x000fe20000000800 */
[----:B-1----:R-:W-:-:S03]  /*15c90*/  IADD3 R2, R15, 0x400, R0 ;  /* 0x000004000f027810 */ /* 0x002fc60007ffe000 */
[----:B------:R-:W-:Y:S01]  /*15ca0*/  STS [R7+0x400], R20 ;  /* 0x0004001407007388 */ /* 0x000fe20000000800 */
[----:B------:R-:W-:Y:S02]  /*15cb0*/  F2FP.F16.F32.PACK_AB R29, R29, R118 ;  /* 0x000000761d1d723e */ /* 0x000fe400000000ff */
[----:B------:R-:W-:Y:S01]  /*15cc0*/  IADD3 R17, R8, R2, RZ ;  /* 0x0000000208117210 */ /* 0x000fe20007ffe0ff */
[----:B------:R1:W-:Y:S01]  /*15cd0*/  STS [R6], R19 ;  /* 0x0000001306007388 */ /* 0x0003e20000000800 */
[----:B------:R-:W-:Y:S02]  /*15ce0*/  F2FP.F16.F32.PACK_AB R28, R28, R120 ;  /* 0x000000781c1c723e */ /* 0x000fe400000000ff */
[----:B------:R-:W-:Y:S01]  /*15cf0*/  F2FP.F16.F32.PACK_AB R27, R27, R122 ;  /* 0x0000007a1b1b723e */ /* 0x000fe200000000ff */
[----:B------:R-:W-:Y:S01]  /*15d00*/  STS [R6+0x400], R24 ;  /* 0x0004001806007388 */ /* 0x000fe20000000800 */
[----:B------:R-:W-:Y:S02]  /*15d10*/  IADD3 R2, R8, R0, RZ ;  /* 0x0000000008027210 */ /* 0x000fe40007ffe0ff */
[----:B------:R-:W-:Y:S01]  /*15d20*/  F2FP.F16.F32.PACK_AB R32, R32, R112 ;  /* 0x000000702020723e */ /* 0x000fe200000000ff */
[----:B------:R-:W-:Y:S01]  /*15d30*/  STS [R7+0x2000], R26 ;  /* 0x0020001a07007388 */ /* 0x000fe20000000800 */
[----:B------:R-:W-:-:S02]  /*15d40*/  F2FP.F16.F32.PACK_AB R115, R115, R114 ;  /* 0x000000727373723e */ /* 0x000fc400000000ff */
[----:B------:R-:W-:Y:S01]  /*15d50*/  F2FP.F16.F32.PACK_AB R14, R14, R124 ;  /* 0x0000007c0e0e723e */ /* 0x000fe200000000ff */
[----:B------:R-:W-:Y:S01]  /*15d60*/  STS [R7+0x2400], R25 ;  /* 0x0024001907007388 */ /* 0x000fe20000000800 */
[----:B------:R-:W-:Y:S02]  /*15d70*/  F2FP.F16.F32.PACK_AB R13, R13, R126 ;  /* 0x0000007e0d0d723e */ /* 0x000fe400000000ff */
[----:B------:R-:W-:Y:S01]  /*15d80*/  F2FP.F16.F32.PACK_AB R12, R12, R132 ;  /* 0x000000840c0c723e */ /* 0x000fe200000000ff */
[----:B------:R-:W-:Y:S01]  /*15d90*/  STS [R6+0x2000], R31 ;  /* 0x0020001f06007388 */ /* 0x000fe20000000800 */
[----:B------:R-:W-:Y:S02]  /*15da0*/  F2FP.F16.F32.PACK_AB R11, R11, R134 ;  /* 0x000000860b0b723e */ /* 0x000fe400000000ff */
[C---:B------:R-:W-:Y:S01]  /*15db0*/  IADD3 R8, R15.reuse, R0, RZ ;  /* 0x000000000f087210 */ /* 0x040fe20007ffe0ff */
[----:B------:R2:W-:Y:S01]  /*15dc0*/  STS [R6+0x2400], R111 ;  /* 0x0024006f06007388 */ /* 0x0005e20000000800 */
[----:B------:R-:W-:Y:S01]  /*15dd0*/  F2FP.F16.F32.PACK_AB R10, R10, R140 ;  /* 0x0000008c0a0a723e */ /* 0x000fe200000000ff */
[----:B-1----:R-:W1:Y:S02]  /*15de0*/  @P6 LDC.64 R18, c[0x0][0x298] ;  /* 0x0000a600ff126b82 */ /* 0x002e640000000a00 */
[----:B------:R-:W-:Y:S01]  /*15df0*/  STS [R0], R30 ;  /* 0x0000001e00007388 */ /* 0x000fe20000000800 */
[----:B------:R-:W-:-:S02]  /*15e00*/  IADD3 R15, R15, R2, RZ ;  /* 0x000000020f0f7210 */ /* 0x000fc40007ffe0ff */
[----:B------:R-:W-:Y:S01]  /*15e10*/  F2FP.F16.F32.PACK_AB R9, R9, R142 ;  /* 0x0000008e0909723e */ /* 0x000fe200000000ff */
[----:B------:R-:W-:Y:S04]  /*15e20*/  STS [R0+0x400], R29 ;  /* 0x0004001d00007388 */ /* 0x000fe80000000800 */
[----:B------:R-:W-:Y:S04]  /*15e30*/  STS [R2], R28 ;  /* 0x0000001c02007388 */ /* 0x000fe80000000800 */
        /* <DEDUP_REMOVED lines=8> */
[----:B------:R-:W4:Y:S03]  /*15ec0*/  S2R R20, SR_TID.X ;  /* 0x0000000000147919 */ /* 0x000f260000002100 */
[----:B------:R4:W-:Y:S01]  /*15ed0*/  STS [R17], R9 ;  /* 0x0000000911007388 */ /* 0x0009e20000000800 */
[C---:B------:R-:W-:Y:S01]  /*15ee0*/  FMUL.FTZ R130, R3.reuse, R130 ;  /* 0x0000008203827220 */ /* 0x040fe20000410000 */
[C---:B--2---:R-:W-:Y:S01]  /*15ef0*/  FMUL.FTZ R6, R3.reuse, R131 ;  /* 0x0000008303067220 */ /* 0x044fe20000410000 */
[C---:B------:R-:W-:Y:S01]  /*15f00*/  FMUL.FTZ R138, R3.reuse, R138 ;  /* 0x0000008a038a7220 */ /* 0x040fe20000410000 */
[----:B------:R-:W-:Y:S01]  /*15f10*/  FMUL.FTZ R139, R3, R139 ;  /* 0x0000008b038b7220 */ /* 0x000fe20000410000 */
[C---:B------:R-:W-:Y:S01]  /*15f20*/  FMUL.FTZ R128, R4.reuse, R128 ;  /* 0x0000008004807220 */ /* 0x040fe20000410000 */
[C---:B------:R-:W-:Y:S01]  /*15f30*/  FMUL.FTZ R7, R4.reuse, R129 ;  /* 0x0000008104077220 */ /* 0x040fe20000410000 */
[C---:B------:R-:W-:Y:S01]  /*15f40*/  FMUL.FTZ R136, R4.reuse, R136 ;  /* 0x0000008804887220 */ /* 0x040fe20000410000 */
[----:B---3--:R-:W-:Y:S01]  /*15f50*/  FMUL.FTZ R0, R4, R137 ;  /* 0x0000008904007220 */ /* 0x008fe20000410000 */
[----:B-1----:R-:W-:Y:S01]  /*15f60*/  @P6 IMAD.WIDE.U32 R2, R40, R18, RZ ;  /* 0x0000001228026225 */ /* 0x002fe200078e00ff */
[----:B------:R-:W-:-:S02]  /*15f70*/  F2FP.F16.F32.PACK_AB R6, R6, R130 ;  /* 0x000000820606723e */ /* 0x000fc400000000ff */
[----:B------:R-:W-:Y:S01]  /*15f80*/  F2FP.F16.F32.PACK_AB R7, R7, R128 ;  /* 0x000000800707723e */ /* 0x000fe200000000ff */
[----:B------:R-:W-:Y:S01]  /*15f90*/  @P6 IMAD R24, R40, R19, R3 ;  /* 0x0000001328186224 */ /* 0x000fe200078e0203 */
[----:B------:R-:W-:Y:S02]  /*15fa0*/  F2FP.F16.F32.PACK_AB R0, R0, R136 ;  /* 0x000000880000723e */ /* 0x000fe400000000ff */
[----:B------:R-:W-:Y:S02]  /*15fb0*/  F2FP.F16.F32.PACK_AB R139, R139, R138 ;  /* 0x0000008a8b8b723e */ /* 0x000fe400000000ff */
[----:B------:R-:W-:Y:S01]  /*15fc0*/  @P6 MOV R23, R2 ;  /* 0x0000000200176202 */ /* 0x000fe20000000f00 */
[----:B------:R-:W-:Y:S06]  /*15fd0*/  @P6 BRA `(.L_x_1985) ;  /* 0x0000000000206947 */ /* 0x000fec0003800000 */
[----:B----4-:R-:W1:Y:S01]  /*15fe0*/  S2R R10, SR_CTAID.Y ;  /* 0x00000000000a7919 */ /* 0x010e620000002600 */
[----:B------:R-:W2:Y:S01]  /*15ff0*/  LDC.64 R4, c[0x0][0x290] ;  /* 0x0000a400ff047b82 */ /* 0x000ea20000000a00 */
[----:B-1----:R-:W-:Y:S01]  /*16000*/  SHF.R.S32.HI R9, RZ, 0x1f, R10 ;  /* 0x0000001fff097819 */ /* 0x002fe2000001140a */
[----:B--2---:R-:W-:-:S04]  /*16010*/  IMAD.WIDE.U32 R2, R10, R4, RZ ;  /* 0x000000040a027225 */ /* 0x004fc800078e00ff */
[----:B------:R-:W-:Y:S01]  /*16020*/  IMAD R9, R9, R4, RZ ;  /* 0x0000000409097224 */ /* 0x000fe200078e02ff */
[----:B------:R-:W-:-:S03]  /*16030*/  MOV R23, R2 ;  /* 0x0000000200177202 */ /* 0x000fc60000000f00 */
[----:B------:R-:W-:-:S05]  /*16040*/  IMAD R5, R10, R5, R9 ;  /* 0x000000050a057224 */ /* 0x000fca00078e0209 */
[----:B------:R-:W-:-:S07]  /*16050*/  IADD3 R24, R3, R5, RZ ;  /* 0x0000000503187210 */ /* 0x000fce0007ffe0ff */
.L_x_1985:
[----:B------:R-:W-:Y:S01]  /*16060*/  ULDC.U8 UR4, c[0x0][0x3d9] ;  /* 0x0000f64000047ab9 */ /* 0x000fe20000000000 */
[----:B------:R-:W-:Y:S01]  /*16070*/  ULDC.U8 UR5, c[0x0][0x3d8] ;  /* 0x0000f60000057ab9 */ /* 0x000fe20000000000 */
[----:B------:R-:W-:Y:S01]  /*16080*/  ISETP.NE.AND P2, PT, RZ, UR4, PT ;  /* 0x00000004ff007c0c */ /* 0x000fe2000bf45270 */
[----:B------:R-:W-:Y:S01]  /*16090*/  STS [R8+0x2000], R7 ;  /* 0x0020000708007388 */ /* 0x000fe20000000800 */
[----:B------:R-:W-:Y:S01]  /*160a0*/  ISETP.NE.AND P1, PT, RZ, UR5, PT ;  /* 0x00000005ff007c0c */ /* 0x000fe2000bf25270 */
[----:B------:R-:W1:Y:S01]  /*160b0*/  @P5 LDC R14, c[0x0][0x2e8] ;  /* 0x0000ba00ff0e5b82 */ /* 0x000e620000000800 */
[----:B------:R2:W3:Y:S01]  /*160c0*/  @P5 MUFU.LG2 R16, R35 ;  /* 0x0000002300105308 */ /* 0x0004e20000000c00 */
[----:B------:R5:W-:Y:S01]  /*160d0*/  STS [R8+0x2400], R6 ;  /* 0x0024000608007388 */ /* 0x000be20000000800 */
[----:B------:R-:W-:Y:S02]  /*160e0*/  ISETP.EQ.AND P1, PT, RZ, UR4, P1 ;  /* 0x00000004ff007c0c */ /* 0x000fe40008f22270 */
[----:B----4-:R-:W-:Y:S01]  /*160f0*/  SHF.R.S32.HI R11, RZ, 0x1f, R20 ;  /* 0x0000001fff0b7819 */ /* 0x010fe20000011414 */
[----:B------:R4:W-:Y:S01]  /*16100*/  STS [R15+0x2000], R0 ;  /* 0x002000000f007388 */ /* 0x0009e20000000800 */
[----:B------:R-:W-:Y:S01]  /*16110*/  P2R R4, PR, RZ, 0x1 ;  /* 0x00000001ff047803 */ /* 0x000fe20000000000 */
[----:B------:R-:W1:Y:S01]  /*16120*/  @P4 LDC R13, c[0x0][0x2e8] ;  /* 0x0000ba00ff0d4b82 */ /* 0x000e620000000800 */
[----:B------:R2:W1:Y:S01]  /*16130*/  @P4 MUFU.LG2 R9, R34 ;  /* 0x0000002200094308 */ /* 0x0004620000000c00 */
[----:B------:R-:W1:Y:S01]  /*16140*/  S2R R18, SR_CTAID.Y ;  /* 0x0000000000127919 */ /* 0x000e620000002600 */
[----:B------:R-:W-:Y:S01]  /*16150*/  LEA.HI R11, R11, R20, RZ, 0x3 ;  /* 0x000000140b0b7211 */ /* 0x000fe200078f18ff */
[----:B------:R-:W1:Y:S03]  /*16160*/  S2R R26, SR_CTAID.Z ;  /* 0x00000000001a7919 */ /* 0x000e660000002700 */
[----:B------:R-:W-:-:S02]  /*16170*/  SHF.R.S32.HI R11, RZ, 0x3, R11 ;  /* 0x00000003ff0b7819 */ /* 0x000fc4000001140b */
[----:B------:R-:W-:Y:S02]  /*16180*/  @!P1 CS2R R2, SRZ ;  /* 0x0000000000029805 */ /* 0x000fe4000001ff00 */
[----:B------:R-:W-:Y:S01]  /*16190*/  @!P1 PLOP3.LUT P0, PT, PT, PT, PT, 0x8, 0x0 ;  /* 0x000000000000981c */ /* 0x000fe20003f0e170 */
[----:B------:R-:W1:Y:S03]  /*161a0*/  S2R R19, SR_CTAID.X ;  /* 0x0000000000137919 */ /* 0x000e660000002500 */
[----:B------:R-:W-:Y:S01]  /*161b0*/  P2R R5, PR, RZ, 0x1 ;  /* 0x00000001ff057803 */ /* 0x000fe20000000000 */
[----:B------:R2:W-:Y:S01]  /*161c0*/  STS [R17+0x2000], R139 ;  /* 0x0020008b11007388 */ /* 0x0005e20000000800 */
[----:B------:R-:W-:Y:S01]  /*161d0*/  ISETP.NE.AND P0, PT, R4, RZ, PT ;  /* 0x000000ff0400720c */ /* 0x000fe20003f05270 */
[----:B-----5:R-:W1:Y:S01]  /*161e0*/  @P2 LDC.64 R6, c[0x0][0x2c0] ;  /* 0x0000b000ff062b82 */ /* 0x020e620000000a00 */
[----:B------:R-:W-:Y:S01]  /*161f0*/  LOP3.LUT R8, R38, 0xffffffe0, RZ, 0xc0, !PT ;  /* 0xffffffe026087812 */ /* 0x000fe200078ec0ff */
[----:B----4-:R2:W4:Y:S04]  /*16200*/  @P3 MUFU.LG2 R15, R36 ;  /* 0x00000024000f3308 */ /* 0x0105280000000c00 */
[----:B------:R-:W-:Y:S01]  /*16210*/  IMAD.IADD R8, R39, 0x1, -R8 ;  /* 0x0000000127087824 */ /* 0x000fe200078e0a08 */
[----:B---3--:R-:W-:Y:S06]  /*16220*/  @!P1 BRA `(.L_x_1986) ;  /* 0x0000000000209947 */ /* 0x008fec0003800000 */
[----:B------:R-:W3:Y:S01]  /*16230*/  S2R R2, SR_CTAID.Y ;  /* 0x0000000000027919 */ /* 0x000ee20000002600 */
[----:B------:R-:W3:Y:S01]  /*16240*/  LDC R0, c[0x0][0x2c4] ;  /* 0x0000b100ff007b82 */ /* 0x000ee20000000800 */
[----:B------:R-:W-:-:S04]  /*16250*/  PLOP3.LUT P1, PT, PT, PT, PT, 0x80, 0x0 ;  /* 0x000000000000781c */ /* 0x000fc80003f2f070 */
[----:B------:R-:W-:Y:S01]  /*16260*/  P2R R5, PR, RZ, 0x2 ;  /* 0x00000002ff057803 */ /* 0x000fe20000000000 */
[----:B---3--:R-:W-:-:S04]  /*16270*/  @!P6 IMAD R40, R2, R0, RZ ;  /* 0x000000000228e224 */ /* 0x008fc800078e02ff */
[--C-:B------:R-:W-:Y:S01]  /*16280*/  IMAD.MOV.U32 R2, RZ, RZ, R40.reuse ;  /* 0x000000ffff027224 */ /* 0x100fe200078e0028 */
[----:B------:R3:W-:Y:S01]  /*16290*/  @!P6 STL [R1+0x5c], R40 ;  /* 0x00005c280100e387 */ /* 0x0007e20000100800 */
[----:B------:R-:W-:-:S07]  /*162a0*/  SHF.R.S32.HI R3, RZ, 0x1f, R40 ;  /* 0x0000001fff037819 */ /* 0x000fce0000011428 */
.L_x_1986:
[----:B------:R-:W2:Y:S01]  /*162b0*/  @P2 LDC R10, c[0x0][0x2c0] ;  /* 0x0000b000ff0a2b82 */ /* 0x000ea20000000800 */
[----:B-1----:R-:W-:Y:S01]  /*162c0*/  @P2 IMAD R0, R7, R6, RZ ;  /* 0x0000000607002224 */ /* 0x002fe200078e02ff */
[----:B------:R-:W-:Y:S02]  /*162d0*/  IADD3 R6, R11, 0x10, RZ ;  /* 0x000000100b067810 */ /* 0x000fe40007ffe0ff */
[----:B------:R-:W-:Y:S01]  /*162e0*/  @P2 MOV R4, 0x1 ;  /* 0x0000000100042802 */ /* 0x000fe20000000f00 */
[----:B------:R-:W-:Y:S06]  /*162f0*/  @P2 BRA `(.L_x_1987) ;  /* 0x0000000000182947 */ /* 0x000fec0003800000 */
[----:B------:R-:W1:Y:S01]  /*16300*/  LDC R0, c[0x0][0x2c4] ;  /* 0x0000b100ff007b82 */ /* 0x000e620000000800 */
[----:B------:R-:W-:Y:S02]  /*16310*/  ISETP.NE.AND P1, PT, RZ, UR5, PT ;  /* 0x00000005ff007c0c */ /* 0x000fe4000bf25270 */
[----:B--2---:R-:W-:-:S05]  /*16320*/  MOV R10, 0x1 ;  /* 0x00000001000a7802 */ /* 0x004fca0000000f00 */
[----:B------:R-:W2:Y:S08]  /*16330*/  LDC R4, c[0x0][0x270] ;  /* 0x00009c00ff047b82 */ /* 0x000eb00000000800 */
[----:B-1----:R-:W2:Y:S02]  /*16340*/  @P1 LDC R0, c[0x0][0x2e4] ;  /* 0x0000b900ff001b82 */ /* 0x002ea40000000800 */
[----:B--2---:R-:W-:-:S07]  /*16350*/  IMAD R4, R0, R4, RZ ;  /* 0x0000000400047224 */ /* 0x004fce00078e02ff */
.L_x_1987:
[----:B------:R-:W5:Y:S01]  /*16360*/  LDL R27, [R1+0x3c] ;  /* 0x00003c00011b7983 */ /* 0x000f620000100800 */
[----:B------:R-:W1:Y:S01]  /*16370*/  @P3 LDC R12, c[0x0][0x2e8] ;  /* 0x0000ba00ff0c3b82 */ /* 0x000e620000000800 */
[----:B------:R-:W-:Y:S01]  /*16380*/  LOP3.LUT P2, RZ, R8, 0x3, RZ, 0xc0, !PT ;  /* 0x0000000308ff7812 */ /* 0x000fe2000784c0ff */
[----:B------:R-:W3:Y:S06]  /*16390*/  @P0 MUFU.LG2 R7, R37 ;  /* 0x0000002500070308 */ /* 0x000eec0000000c00 */
[----:B------:R-:W-:Y:S01]  /*163a0*/  BAR.SYNC.DEFER_BLOCKING 0x0 ;  /* 0x0000000000007b1d */ /* 0x000fe20000010000 */
[----:B------:R-:W-:Y:S01]  /*163b0*/  IMAD R4, R18, R4, RZ ;  /* 0x0000000412047224 */ /* 0x000fe200078e02ff */
[----:B------:R-:W-:Y:S01]  /*163c0*/  ISETP.NE.AND P6, PT, R5, RZ, PT ;  /* 0x000000ff0500720c */ /* 0x000fe20003fc5270 */
[----:B------:R-:W-:Y:S01]  /*163d0*/  @P4 FMUL.FTZ R5, R9, 0.69314718246459960938 ;  /* 0x3f31721809054820 */ /* 0x000fe20000410000 */
[----:B--2---:R-:W-:Y:S01]  /*163e0*/  MOV R17, 0x7f800000 ;  /* 0x7f80000000117802 */ /* 0x004fe20000000f00 */
[----:B------:R-:W-:-:S03]  /*163f0*/  IMAD.MOV.U32 R22, RZ, RZ, 0x7f800000 ;  /* 0x7f800000ff167424 */ /* 0x000fc600078e00ff */
[----:B------:R-:W2:Y:S01]  /*16400*/  @P0 LDC R8, c[0x0][0x2e8] ;  /* 0x0000ba00ff080b82 */ /* 0x000ea20000000800 */
[----:B------:R-:W-:Y:S01]  /*16410*/  @P4 FFMA.FTZ R22, R72, R13, R5 ;  /* 0x0000000d48164223 */ /* 0x000fe20000010005 */
[----:B----4-:R-:W-:Y:S01]  /*16420*/  @P3 FMUL.FTZ R5, R15, 0.69314718246459960938 ;  /* 0x3f3172180f053820 */ /* 0x010fe20000410000 */
[----:B------:R-:W-:Y:S01]  /*16430*/  MOV R21, 0x7f800000 ;  /* 0x7f80000000157802 */ /* 0x000fe20000000f00 */
[C---:B------:R-:W-:Y:S01]  /*16440*/  VIADD R9, R11.reuse, 0x30 ;  /* 0x000000300b097836 */ /* 0x040fe20000000000 */
[----:B------:R-:W-:Y:S01]  /*16450*/  BSSY B0, `(.L_x_1988) ;  /* 0x000003f000007945 */ /* 0x000fe20003800000 */
[----:B------:R-:W-:Y:S02]  /*16460*/  MOV R20, 0x7f800000 ;  /* 0x7f80000000147802 */ /* 0x000fe40000000f00 */
[----:B------:R-:W-:Y:S01]  /*16470*/  IADD3 R25, R11, 0x40, RZ ;  /* 0x000000400b197810 */ /* 0x000fe20007ffe0ff */
[----:B-1----:R-:W-:Y:S01]  /*16480*/  @P3 FFMA.FTZ R21, R71, R12, R5 ;  /* 0x0000000c47153223 */ /* 0x002fe20000010005 */
[----:B------:R1:W4:Y:S01]  /*16490*/  LDS.128 R28, [R214+0x3800] ;  /* 0x00380000d61c7984 */ /* 0x0003220000000c00 */
[----:B-----5:R-:W-:Y:S01]  /*164a0*/  ISETP.GE.AND P1, PT, R6, R27, PT ;  /* 0x0000001b0600720c */ /* 0x020fe20003f26270 */
[----:B------:R-:W-:Y:S01]  /*164b0*/  @P5 FMUL.FTZ R6, R16, 0.69314718246459960938 ;  /* 0x3f31721810065820 */ /* 0x000fe20000410000 */
[----:B------:R-:W-:-:S02]  /*164c0*/  IADD3 R16, R11, 0x20, RZ ;  /* 0x000000200b107810 */ /* 0x000fc40007ffe0ff */
[-C--:B------:R-:W-:Y:S01]  /*164d0*/  ISETP.GE.AND P4, PT, R9, R27.reuse, PT ;  /* 0x0000001b0900720c */ /* 0x080fe20003f86270 */
[----:B------:R-:W-:Y:S01]  /*164e0*/  @P5 FFMA.FTZ R17, R73, R14, R6 ;  /* 0x0000000e49115223 */ /* 0x000fe20000010006 */
[----:B------:R-:W-:Y:S01]  /*164f0*/  SEL R6, R4, RZ, !P6 ;  /* 0x000000ff04067207 */ /* 0x000fe20007000000 */
[----:B------:R-:W-:Y:S01]  /*16500*/  IMAD R4, R19, R10, RZ ;  /* 0x0000000a13047224 */ /* 0x000fe200078e02ff */
[----:B------:R-:W-:-:S03]  /*16510*/  ISETP.GE.AND P5, PT, R16, R27, PT ;  /* 0x0000001b1000720c */ /* 0x000fc60003fa6270 */
[----:B------:R-:W-:Y:S02]  /*16520*/  IMAD R0, R26, R0, R6 ;  /* 0x000000001a007224 */ /* 0x000fe400078e0206 */
[----:B------:R-:W-:Y:S02]  /*16530*/  IMAD.SHL.U32 R6, R4, 0x80, RZ ;  /* 0x0000008004067824 */ /* 0x000fe400078e00ff */
[----:B---3--:R-:W-:-:S03]  /*16540*/  @P0 FMUL.FTZ R4, R7, 0.69314718246459960938 ;  /* 0x3f31721807040820 */ /* 0x008fc60000410000 */
[----:B------:R-:W-:Y:S01]  /*16550*/  IADD3 R13, P6, P3, R6, R2, R0 ;  /* 0x00000002060d7210 */ /* 0x000fe20007bde000 */
[----:B--2---:R-:W-:Y:S01]  /*16560*/  @P0 FFMA.FTZ R20, R70, R8, R4 ;  /* 0x0000000846140223 */ /* 0x004fe20000010004 */
[----:B------:R-:W-:Y:S02]  /*16570*/  SHF.R.S32.HI R5, RZ, 0x1f, R6 ;  /* 0x0000001fff057819 */ /* 0x000fe40000011406 */
[----:B------:R-:W-:-:S04]  /*16580*/  SHF.R.S32.HI R0, RZ, 0x1f, R0 ;  /* 0x0000001fff007819 */ /* 0x000fc80000011400 */
[----:B------:R-:W-:Y:S01]  /*16590*/  IADD3.X R12, R5, R3, R0, P6, P3 ;  /* 0x00000003050c7210 */ /* 0x000fe200037e6400 */
[----:B-1--4-:R-:W-:Y:S06]  /*165a0*/  @P2 BRA `(.L_x_1989) ;  /* 0x0000000000a42947 */ /* 0x012fec0003800000 */
[----:B------:R-:W2:Y:S01]  /*165b0*/  LDL.LU R32, [R1+0x68] ;  /* 0x0000680001207983 */ /* 0x000ea20000300800 */
[----:B------:R-:W-:-:S04]  /*165c0*/  SHF.R.S32.HI R0, RZ, 0x1f, R33 ;  /* 0x0000001fff007819 */ /* 0x000fc80000011421 */
[----:B------:R-:W-:-:S04]  /*165d0*/  LEA.HI R0, R0, R33, RZ, 0x2 ;  /* 0x0000002100007211 */ /* 0x000fc800078f10ff */
[----:B------:R-:W-:-:S05]  /*165e0*/  LOP3.LUT R0, R0, 0xffffffc, RZ, 0xc0, !PT ;  /* 0x0ffffffc00007812 */ /* 0x000fca00078ec0ff */
[----:B------:R-:W-:-:S04]  /*165f0*/  IMAD.IADD R0, R33, 0x1, -R0 ;  /* 0x0000000121007824 */ /* 0x000fc800078e0a00 */
[----:B--2---:R-:W-:-:S04]  /*16600*/  IMAD R3, R0, 0x10, R32 ;  /* 0x0000001000037824 */ /* 0x004fc800078e0220 */
        /* <DEDUP_REMOVED lines=35> */
.L_x_1989:
[----:B------:R-:W-:Y:S05]  /*16840*/  BSYNC B0 ;  /* 0x0000000000007941 */ /* 0x000fea0003800000 */
.L_x_1988:
[----:B------:R-:W3:Y:S01]  /*16850*/  LDL.LU.64 R8, [R1+0x60] ;  /* 0x0000600001087983 */ /* 0x000ee20000300a00 */
[C---:B------:R-:W-:Y:S01]  /*16860*/  VIADD R0, R11.reuse, 0x50 ;  /* 0x000000500b007836 */ /* 0x040fe20000000000 */
[C---:B--2---:R-:W-:Y:S01]  /*16870*/  IADD3 R4, R11.reuse, 0x60, RZ ;  /* 0x000000600b047810 */ /* 0x044fe20007ffe0ff */
[----:B------:R-:W-:Y:S01]  /*16880*/  ULDC.64 UR4, c[0x0][0x2a0] ;  /* 0x0000a80000047ab9 */ /* 0x000fe20000000a00 */
[----:B------:R1:W5:Y:S01]  /*16890*/  LDL.64 R16, [R1+0x40] ;  /* 0x0000400001107983 */ /* 0x0003620000100a00 */
[----:B------:R-:W-:Y:S01]  /*168a0*/  VIADD R14, R11, 0x70 ;  /* 0x000000700b0e7836 */ /* 0x000fe20000000000 */
[----:B------:R-:W-:Y:S01]  /*168b0*/  SHF.R.S32.HI R5, RZ, 0x1f, R26 ;  /* 0x0000001fff057819 */ /* 0x000fe2000001141a */
[----:B------:R-:W-:Y:S01]  /*168c0*/  BSSY B0, `(.L_x_1990) ;  /* 0x0000017000007945 */ /* 0x000fe20003800000 */
[-C--:B------:R-:W-:Y:S02]  /*168d0*/  ISETP.GE.AND P3, PT, R0, R27.reuse, PT ;  /* 0x0000001b0000720c */ /* 0x080fe40003f66270 */
[-C--:B------:R-:W-:Y:S01]  /*168e0*/  ISETP.GE.AND P6, PT, R25, R27.reuse, PT ;  /* 0x0000001b1900720c */ /* 0x080fe20003fc6270 */
[----:B------:R-:W-:Y:S01]  /*168f0*/  IMAD R0, R5, UR4, RZ ;  /* 0x0000000405007c24 */ /* 0x000fe2000f8e02ff */
[----:B------:R-:W-:-:S03]  /*16900*/  ISETP.GE.AND P2, PT, R4, R27, PT ;  /* 0x0000001b0400720c */ /* 0x000fc60003f46270 */
[----:B------:R-:W-:Y:S01]  /*16910*/  IMAD R0, R26, UR5, R0 ;  /* 0x000000051a007c24 */ /* 0x000fe2000f8e0200 */
[----:B---3--:R-:W-:-:S05]  /*16920*/  IADD3 R2, P0, R8, R23, RZ ;  /* 0x0000001708027210 */ /* 0x008fca0007f1e0ff */
[----:B------:R-:W-:Y:S01]  /*16930*/  IMAD.X R3, R9, 0x1, R24, P0 ;  /* 0x0000000109037824 */ /* 0x000fe200000e0618 */
[----:B------:R-:W-:Y:S02]  /*16940*/  ISETP.GE.AND P0, PT, R11, R27, PT ;  /* 0x0000001b0b00720c */ /* 0x000fe40003f06270 */
[----:B------:R1:W2:Y:S01]  /*16950*/  LDS.128 R8, [R214] ;  /* 0x00000000d6087984 */ /* 0x0002a20000000c00 */
[----:B------:R-:W-:-:S05]  /*16960*/  IMAD.WIDE.U32 R12, R26, UR4, R2 ;  /* 0x000000041a0c7c25 */ /* 0x000fca000f8e0002 */
[----:B------:R-:W-:-:S05]  /*16970*/  IADD3 R7, R0, R13, RZ ;  /* 0x0000000d00077210 */ /* 0x000fca0007ffe0ff */
[----:B------:R-:W-:Y:S05]  /*16980*/  @P0 BRA `(.L_x_1991) ;  /* 0x0000000000280947 */ /* 0x000fea0003800000 */
        /* <DEDUP_REMOVED lines=10> */
.L_x_1991:
[----:B------:R-:W-:Y:S05]  /*16a30*/  BSYNC B0 ;  /* 0x0000000000007941 */ /* 0x000fea0003800000 */
.L_x_1990:
        /* <DEDUP_REMOVED lines=17> */
.L_x_1993:
[----:B------:R-:W-:Y:S05]  /*16b50*/  BSYNC B0 ;  /* 0x0000000000007941 */ /* 0x000fea0003800000 */
.L_x_1992:
        /* <DEDUP_REMOVED lines=16> */
.L_x_1995:
[----:B------:R-:W-:Y:S05]  /*16c60*/  BSYNC B0 ;  /* 0x0000000000007941 */ /* 0x000fea0003800000 */
.L_x_1994:
        /* <DEDUP_REMOVED lines=16> */
.L_x_1997:
[----:B------:R-:W-:Y:S05]  /*16d70*/  BSYNC B0 ;  /* 0x0000000000007941 */ /* 0x000fea0003800000 */
.L_x_1996:
        /* <DEDUP_REMOVED lines=16> */
.L_x_1999:
[----:B------:R-:W-:Y:S05]  /*16e80*/  BSYNC B0 ;  /* 0x0000000000007941 */ /* 0x000fea0003800000 */
.L_x_1998:
        /* <DEDUP_REMOVED lines=16> */
.L_x_2001:
[----:B------:R-:W-:Y:S05]  /*16f90*/  BSYNC B0 ;  /* 0x0000000000007941 */ /* 0x000fea0003800000 */
.L_x_2000:
        /* <DEDUP_REMOVED lines=16> */
.L_x_2003:
[----:B------:R-:W-:Y:S05]  /*170a0*/  BSYNC B0 ;  /* 0x0000000000007941 */ /* 0x000fea0003800000 */
.L_x_2002:
        /* <DEDUP_REMOVED lines=15> */
.L_x_2004:
        /* <DEDUP_REMOVED lines=14> */
.L_x_2595:


//--------------------- .text._ZN5flash16flash_fwd_kernelI23Flash_fwd_kernel_traitsILi64ELi128ELi64ELi4ELb0ELb0EN7cutlass6half_tE19Flash_kernel_traitsILi64ELi128ELi64ELi4ES3_EELb0ELb0ELb1ELb0ELb0ELb1ELb1ELb0EEEvNS_16Flash_fwd_paramsE --------------------------
	.section	.text._ZN5flash16flash_fwd_kernelI23Flash_fwd_kernel_traitsILi64ELi128ELi64ELi4ELb0ELb0EN7cutlass6half_tE19Flash_kernel_traitsILi64ELi128ELi64ELi4ES3_EELb0ELb0ELb1ELb0ELb0ELb1ELb1ELb0EEEvNS_16Flash_fwd_paramsE,"ax",@progbits
	.align	128
        .global         _ZN5flash16flash_fwd_kernelI23Flash_fwd_kernel_traitsILi64ELi128ELi64ELi4ELb0ELb0EN7cutlass6half_tE19Flash_kernel_traitsILi64ELi128ELi64ELi4ES3_EELb0ELb0ELb1ELb0ELb0ELb1ELb1ELb0EEEvNS_16Flash_fwd_paramsE
        .type           _ZN5flash16flash_fwd_kernelI23Flash_fwd_kernel_traitsILi64ELi128ELi64ELi4ELb0ELb0EN7cutlass6half_tE19Flash_kernel_traitsILi64ELi128ELi64ELi4ES3_EELb0ELb0ELb1ELb0ELb0ELb1ELb1ELb0EEEvNS_16Flash_fwd_paramsE,@function
        .size           _ZN5flash16flash_fwd_kernelI23Flash_fwd_kernel_traitsILi64ELi128ELi64ELi4ELb0ELb0EN7cutlass6half_tE19Flash_kernel_traitsILi64ELi128ELi64ELi4ES3_EELb0ELb0ELb1ELb0ELb0ELb1ELb1ELb0EEEvNS_16Flash_fwd_paramsE,(.L_x_2596 - _ZN5flash16flash_fwd_kernelI23Flash_fwd_kernel_traitsILi64ELi128ELi64ELi4ELb0ELb0EN7cutlass6half_tE19Flash_kernel_traitsILi64ELi128ELi64ELi4ES3_EELb0ELb0ELb1ELb0ELb0ELb1ELb1ELb0EEEvNS_16Flash_fwd_paramsE)
        .other          _ZN5flash16flash_fwd_kernelI23Flash_fwd_kernel_traitsILi64ELi128ELi64ELi4ELb0ELb0EN7cutlass6half_tE19Flash_kernel_traitsILi64ELi128ELi64ELi4ES3_EELb0ELb0ELb1ELb0ELb0ELb1ELb1ELb0EEEvNS_16Flash_fwd_paramsE,@"STO_CUDA_ENTRY STV_DEFAULT"
_ZN5flash16flash_fwd_kernelI23Flash_fwd_kernel_traitsILi64ELi128ELi64ELi4ELb0ELb0EN7cutlass6half_tE19Flash_kernel_traitsILi64ELi128ELi64ELi4ES3_EELb0ELb0ELb1ELb0ELb0ELb1ELb1ELb0EEEvNS_16Flash_fwd_paramsE:
.text._ZN5flash16flash_fwd_kernelI23Flash_fwd_kernel_traitsILi64ELi128ELi64ELi4ELb0ELb0EN7cutlass6half_tE19Flash_kernel_traitsILi64ELi128ELi64ELi4ES3_EELb0ELb0ELb1ELb0ELb0ELb1ELb1ELb0EEEvNS_16Flash_fwd_paramsE:
[----:B------:R-:W1:Y:S08]  /*0000*/  LDC R1, c[0x0][0x28] ;  /* 0x00000a00ff017b82 */ /* 0x000e700000000800 */
[----:B------:R-:W2:Y:S01]  /*0010*/  LDC.64 R4, c[0x0][0x2f0] ;  /* 0x0000bc00ff047b82 */ /* 0x000ea20000000a00 */
[----:B------:R-:W3:Y:S01]  /*0020*/  S2R R46, SR_CTAID.Y ;  /* 0x00000000002e7919 */ /* 0x000ee20000002600 */
[----:B------:R-:W-:Y:S01]  /*0030*/  IMAD.MOV.U32 R29, RZ, RZ, -0x1 ;  /* 0xffffffffff1d7424 */ /* 0x000fe200078e00ff */
[----:B------:R-:W-:Y:S01]  /*0040*/  ULDC.64 UR12, c[0x0][0x208] ;  /* 0x00008200000c7ab9 */ /* 0x000fe20000000a00 */
[----:B-1----:R-:W-:-:S04]  /*0050*/  VIADD R1, R1, 0xffffff90 ;  /* 0xffffff9001017836 */ /* 0x002fc80000000000 */
[----:B------:R-:W1:Y:S08]  /*0060*/  LDC.64 R2, c[0x0][0x300] ;  /* 0x0000c000ff027b82 */ /* 0x000e700000000a00 */
[----:B------:R-:W3:Y:S01]  /*0070*/  LDC.64 R6, c[0x0][0x2f0] ;  /* 0x0000bc00ff067b82 */ /* 0x000ee20000000a00 */
[----:B--2---:R-:W-:-:S07]  /*0080*/  ISETP.NE.U32.AND P2, PT, R4, RZ, PT ;  /* 0x000000ff0400720c */ /* 0x004fce0003f45070 */
[----:B------:R-:W2:Y:S01]  /*0090*/  LDC.U8 R10, c[0x0][0x3c2] ;  /* 0x0000f080ff0a7b82 */ /* 0x000ea20000000000 */
[----:B------:R-:W-:Y:S02]  /*00a0*/  ISETP.NE.AND.EX P2, PT, R5, RZ, PT, P2 ;  /* 0x000000ff0500720c */ /* 0x000fe40003f45320 */
[----:B-1----:R-:W-:-:S05]  /*00b0*/  ISETP.NE.U32.AND P1, PT, R2, RZ, PT ;  /* 0x000000ff0200720c */ /* 0x002fca0003f25070 */
[----:B------:R-:W1:Y:S01]  /*00c0*/  LDC.64 R8, c[0x0][0x2f8] ;  /* 0x0000be00ff087b82 */ /* 0x000e620000000a00 */
[----:B------:R-:W-:Y:S01]  /*00d0*/  ISETP.NE.AND.EX P1, PT, R3, RZ, PT, P1 ;  /* 0x000000ff0300720c */ /* 0x000fe20003f25310 */
[----:B---3--:R-:W-:-:S06]  /*00e0*/  IMAD.WIDE R4, R46, 0x4, R6 ;  /* 0x000000042e047825 */ /* 0x008fcc00078e0206 */
[----:B------:R-:W3:Y:S01]  /*00f0*/  LDC.64 R2, c[0x0][0x2f8] ;  /* 0x0000be00ff027b82 */ /* 0x000ee20000000a00 */
[----:B------:R-:W4:Y:S04]  /*0100*/  @P2 LDG.E R29, desc[UR12][R4.64] ;  /* 0x0000000c041d2981 */ /* 0x000f28000c1e1900 */
[----:B------:R2:W4:Y:S03]  /*0110*/  @P2 LDG.E R0, desc[UR12][R4.64+0x4] ;  /* 0x0000040c04002981 */ /* 0x000526000c1e1900 */
[----:B------:R-:W2:Y:S01]  /*0120*/  @P1 LDC.64 R6, c[0x0][0x300] ;  /* 0x0000c000ff061b82 */ /* 0x000ea20000000a00 */
[----:B------:R-:W-:Y:S02]  /*0130*/  IMAD.MOV.U32 R18, RZ, RZ, RZ ;  /* 0x000000ffff127224 */ /* 0x000fe400078e00ff */
[----:B--2---:R-:W-:-:S05]  /*0140*/  @P1 IMAD.WIDE R4, R46, 0x4, R6 ;  /* 0x000000042e041825 */ /* 0x004fca00078e0206 */
[----:B------:R2:W5:Y:S01]  /*0150*/  @P1 LDG.E R18, desc[UR12][R4.64] ;  /* 0x0000000c04121981 */ /* 0x000562000c1e1900 */
[----:B------:R-:W-:Y:S02]  /*0160*/  ISETP.NE.AND P3, PT, R10, RZ, PT ;  /* 0x000000ff0a00720c */ /* 0x000fe40003f65270 */
[----:B---3--:R-:W-:-:S04]  /*0170*/  ISETP.EQ.U32.AND P0, PT, R2, RZ, PT ;  /* 0x000000ff0200720c */ /* 0x008fc80003f02070 */
[----:B------:R-:W-:Y:S01]  /*0180*/  ISETP.EQ.OR.EX P0, PT, R3, RZ, !P3, P0 ;  /* 0x000000ff0300720c */ /* 0x000fe20005f02700 */
[----:B------:R-:W-:Y:S02]  /*0190*/  IMAD.MOV.U32 R28, RZ, RZ, -0x1 ;  /* 0xffffffffff1c7424 */ /* 0x000fe400078e00ff */
[----:B-1----:R-:W-:Y:S01]  /*01a0*/  IMAD.WIDE R6, R46, 0x4, R8 ;  /* 0x000000042e067825 */ /* 0x002fe200078e0208 */
[----:B------:R-:W1:Y:S01]  /*01b0*/  S2R R22, SR_CTAID.X ;  /* 0x0000000000167919 */ /* 0x000e620000002500 */
[----:B------:R-:W3:Y:S08]  /*01c0*/  S2R R27, SR_CTAID.Z ;  /* 0x00000000001b7919 */ /* 0x000ef00000002700 */
[----:B------:R2:W5:Y:S01]  /*01d0*/  @!P0 LDG.E R28, desc[UR12][R6.64] ;  /* 0x0000000c061c8981 */ /* 0x000562000c1e1900 */
[----:B------:R-:W-:-:S04]  /*01e0*/  ISETP.NE.U32.AND P0, PT, R2, RZ, PT ;  /* 0x000000ff0200720c */ /* 0x000fc80003f05070 */
[----:B------:R-:W-:Y:S01]  /*01f0*/  ISETP.NE.AND.EX P0, PT, R3, RZ, PT, P0 ;  /* 0x000000ff0300720c */ /* 0x000fe20003f05300 */
[----:B----4-:R-:W-:Y:S01]  /*0200*/  @P2 IMAD.IADD R74, R0, 0x1, -R29 ;  /* 0x00000001004a2824 */ /* 0x010fe200078e0a1d */
[----:B------:R2:W-:Y:S05]  /*0210*/  STL [R1+0x40], R29 ;  /* 0x0000401d01007387 */ /* 0x0005ea0000100800 */
[----:B------:R-:W4:Y:S06]  /*0220*/  @!P2 LDC R74, c[0x0][0x2c4] ;  /* 0x0000b100ff4aab82 */ /* 0x000f2c0000000800 */
[----:B-1-3--:R-:W-:Y:S05]  /*0230*/  @!P0 BRA `(.L_x_2005) ;  /* 0x0000000000108947 */ /* 0x00afea0003800000 */
[----:B------:R-:W2:Y:S02]  /*0240*/  @P3 LDG.E R0, desc[UR12][R6.64+0x4] ;  /* 0x0000040c06003981 */ /* 0x000ea4000c1e1900 */
[----:B--2--5:R-:W-:-:S06]  /*0250*/  @P3 IADD3 R4, R0, -R28, RZ ;  /* 0x8000001c00043210 */ /* 0x024fcc0007ffe0ff */
[----:B------:R2:W5:Y:S01]  /*0260*/  @!P3 LDG.E R4, desc[UR12][R6.64] ;  /* 0x0000000c0604b981 */ /* 0x000562000c1e1900 */
[----:B------:R-:W-:Y:S05]  /*0270*/  BRA `(.L_x_2006) ;  /* 0x0000000000047947 */ /* 0x000fea0003800000 */
.L_x_2005:
[----:B--2---:R-:W1:Y:S02]  /*0280*/  LDC R4, c[0x0][0x2c8] ;  /* 0x0000b200ff047b82 */ /* 0x004e640000000800 */
.L_x_2006:
[----:B------:R-:W3:Y:S02]  /*0290*/  LDC.64 R2, c[0x0][0x308] ;  /* 0x0000c200ff027b82 */ /* 0x000ee40000000a00 */
[----:B---3--:R-:W-:-:S04]  /*02a0*/  ISETP.NE.U32.AND P1, PT, R2, RZ, PT ;  /* 0x000000ff0200720c */ /* 0x008fc80003f25070 */
[----:B------:R-:W-:-:S13]  /*02b0*/  ISETP.NE.AND.EX P1, PT, R3, RZ, PT, P1 ;  /* 0x000000ff0300720c */ /* 0x000fda0003f25310 */
[----:B------:R-:W3:Y:S01]  /*02c0*/  @P1 LDC.64 R2, c[0x0][0x308] ;  /* 0x0000c200ff021b82 */ /* 0x000ee20000000a00 */
[----:B------:R-:W-:-:S07]  /*02d0*/  IMAD.SHL.U32 R171, R22, 0x80, RZ ;  /* 0x0000008016ab7824 */ /* 0x000fce00078e00ff */
[----:B------:R-:W1:Y:S01]  /*02e0*/  @!P1 LDC R5, c[0x0][0x2cc] ;  /* 0x0000b300ff059b82 */ /* 0x000e620000000800 */
[----:B----4-:R-:W-:Y:S01]  /*02f0*/  ISETP.GT.AND P0, PT, R74, R171, PT ;  /* 0x000000ab4a00720c */ /* 0x010fe20003f04270 */
[----:B---3--:R-:W-:-:S05]  /*0300*/  @P1 IMAD.WIDE R2, R46, 0x4, R2 ;  /* 0x000000042e021825 */ /* 0x008fca00078e0202 */
[----:B------:R3:W5:Y:S01]  /*0310*/  @P1 LDG.E R0, desc[UR12][R2.64] ;  /* 0x0000000c02001981 */ /* 0x000762000c1e1900 */
[----:B------:R-:W4:Y:S06]  /*0320*/  @!P1 LDC.64 R2, c[0x0][0x318] ;  /* 0x0000c600ff029b82 */ /* 0x000f2c0000000a00 */
[----:B-1-3--:R-:W-:Y:S05]  /*0330*/  @!P0 EXIT ;  /* 0x000000000000894d */ /* 0x00afea0003800000 */
[----:B------:R-:W1:Y:S01]  /*0340*/  LDC R172, c[0x0][0x394] ;  /* 0x0000e500ffac7b82 */ /* 0x000e620000000800 */
[----:B----4-:R-:W-:Y:S01]  /*0350*/  @!P1 ISETP.NE.U32.AND P0, PT, R2, RZ, PT ;  /* 0x000000ff0200920c */ /* 0x010fe20003f05070 */
[----:B-----5:R-:W-:Y:S01]  /*0360*/  @P1 IMAD.IADD R72, R0, 0x1, -R18 ;  /* 0x0000000100481824 */ /* 0x020fe200078e0a12 */
[----:B------:R-:W3:Y:S02]  /*0370*/  S2R R170, SR_TID.X ;  /* 0x0000000000aa7919 */ /* 0x000ee40000002100 */
[----:B------:R-:W-:-:S03]  /*0380*/  @!P1 ISETP.NE.AND.EX P0, PT, R3, RZ, PT, P0 ;  /* 0x000000ff0300920c */ /* 0x000fc60003f05300 */
[----:B------:R-:W4:Y:S01]  /*0390*/  LDC R173, c[0x0][0x398] ;  /* 0x0000e600ffad7b82 */ /* 0x000f220000000800 */
[----:B------:R-:W-:-:S04]  /*03a0*/  @!P1 SEL R0, R5, RZ, P0 ;  /* 0x000000ff05009207 */ /* 0x000fc80000000000 */
[----:B------:R-:W-:Y:S02]  /*03b0*/  @!P1 IADD3 R72, R0, R4, -R18 ;  /* 0x0000000400489210 */ /* 0x000fe40007ffe812 */
[----:B------:R-:W-:Y:S02]  /*03c0*/  IADD3 R0, -R74, 0xbf, R171 ;  /* 0x000000bf4a007810 */ /* 0x000fe40007ffe1ab */
[C---:B------:R-:W-:Y:S01]  /*03d0*/  IADD3 R3, R72.reuse, R171, -R74 ;  /* 0x000000ab48037210 */ /* 0x040fe20007ffe84a */
[----:B------:R-:W-:-:S05]  /*03e0*/  VIADD R2, R72, 0x3f ;  /* 0x0000003f48027836 */ /* 0x000fca0000000000 */
[----:B------:R-:W-:Y:S01]  /*03f0*/  SHF.R.S32.HI R5, RZ, 0x1f, R2 ;  /* 0x0000001fff057819 */ /* 0x000fe20000011402 */
[----:B-1----:R-:W-:-:S03]  /*0400*/  IMAD.IADD R3, R3, 0x1, -R172 ;  /* 0x0000000103037824 */ /* 0x002fc600078e0aac */
[----:B------:R-:W-:Y:S02]  /*0410*/  LEA.HI R5, R5, R2, RZ, 0x6 ;  /* 0x0000000205057211 */ /* 0x000fe400078f30ff */
[----:B--2---:R-:W-:Y:S02]  /*0420*/  SHF.R.S32.HI R6, RZ, 0x1f, R3 ;  /* 0x0000001fff067819 */ /* 0x004fe40000011403 */
[----:B----4-:R-:W-:Y:S02]  /*0430*/  IADD3 R0, R0, R173, R72 ;  /* 0x000000ad00007210 */ /* 0x010fe40007ffe048 */
[----:B------:R-:W-:Y:S02]  /*0440*/  LEA.HI R2, R6, R3, RZ, 0x6 ;  /* 0x0000000306027211 */ /* 0x000fe400078f30ff */
[----:B------:R-:W-:Y:S02]  /*0450*/  SHF.R.S32.HI R4, RZ, 0x1f, R0 ;  /* 0x0000001fff047819 */ /* 0x000fe40000011400 */
[----:B------:R-:W-:-:S02]  /*0460*/  SHF.R.S32.HI R2, RZ, 0x6, R2 ;  /* 0x00000006ff027819 */ /* 0x000fc40000011402 */
[----:B------:R-:W-:Y:S02]  /*0470*/  LEA.HI R0, R4, R0, RZ, 0x6 ;  /* 0x0000000004007211 */ /* 0x000fe400078f30ff */
[----:B------:R-:W-:Y:S02]  /*0480*/  VIMNMX R248, RZ, R2, !PT ;  /* 0x00000002fff87248 */ /* 0x000fe40007fe0100 */
[----:B------:R-:W-:Y:S02]  /*0490*/  SHF.R.S32.HI R3, RZ, 0x6, R5 ;  /* 0x00000006ff037819 */ /* 0x000fe40000011405 */
[----:B------:R-:W-:Y:S01]  /*04a0*/  SHF.R.S32.HI R0, RZ, 0x6, R0 ;  /* 0x00000006ff007819 */ /* 0x000fe20000011400 */
[----:B------:R1:W-:Y:S03]  /*04b0*/  STL [R1+0x14], R248 ;  /* 0x000014f801007387 */ /* 0x0003e60000100800 */
[----:B------:R-:W-:-:S04]  /*04c0*/  VIMNMX R237, R3, R0, PT ;  /* 0x0000000003ed7248 */ /* 0x000fc80003fe0100 */
[----:B------:R-:W-:-:S13]  /*04d0*/  ISETP.GT.AND P0, PT, R237, R248, PT ;  /* 0x000000f8ed00720c */ /* 0x000fda0003f04270 */
[----:B---3--:R-:W-:Y:S05]  /*04e0*/  @P0 BRA `(.L_x_2007) ;  /* 0x0000001000940947 */ /* 0x008fea0003800000 */
[----:B------:R-:W2:Y:S01]  /*04f0*/  LDC.U8 R0, c[0x0][0x3d9] ;  /* 0x0000f640ff007b82 */ /* 0x000ea20000000000 */
[----:B------:R-:W-:Y:S01]  /*0500*/  ISETP.NE.AND P3, PT, R29, -0x1, PT ;  /* 0xffffffff1d00780c */ /* 0x000fe20003f65270 */
[----:B------:R-:W-:Y:S01]  /*0510*/  ULDC.64 UR4, c[0x0][0x2a0] ;  /* 0x0000a80000047ab9 */ /* 0x000fe20000000a00 */
[----:B------:R-:W-:Y:S02]  /*0520*/  SHF.R.S32.HI R11, RZ, 0x1f, R170 ;  /* 0x0000001fff0b7819 */ /* 0x000fe400000114aa */
[----:B------:R-:W-:Y:S01]  /*0530*/  CS2R R18, SRZ ;  /* 0x0000000000127805 */ /* 0x000fe2000001ff00 */
[----:B------:R-:W-:Y:S01]  /*0540*/  BSSY B0, `(.L_x_2008) ;  /* 0x0000047000007945 */ /* 0x000fe20003800000 */
[----:B------:R-:W-:Y:S01]  /*0550*/  LEA.HI R11, R11, R170, RZ, 0x3 ;  /* 0x000000aa0b0b7211 */ /* 0x000fe200078f18ff */
[----:B------:R-:W3:Y:S08]  /*0560*/  LDC.U8 R2, c[0x0][0x3d8] ;  /* 0x0000f600ff027b82 */ /* 0x000ef00000000000 */
[----:B------:R-:W4:Y:S01]  /*0570*/  @!P3 LDC.64 R4, c[0x0][0x290] ;  /* 0x0000a400ff04bb82 */ /* 0x000f220000000a00 */
[----:B--2---:R-:W-:-:S07]  /*0580*/  ISETP.NE.AND P2, PT, R0, RZ, PT ;  /* 0x000000ff0000720c */ /* 0x004fce0003f45270 */
[----:B------:R-:W2:Y:S01]  /*0590*/  @P3 LDC.64 R6, c[0x0][0x298] ;  /* 0x0000a600ff063b82 */ /* 0x000ea20000000a00 */
[C---:B---3--:R-:W-:Y:S02]  /*05a0*/  ISETP.NE.AND P0, PT, R2.reuse, RZ, PT ;  /* 0x000000ff0200720c */ /* 0x048fe40003f05270 */
[----:B------:R-:W-:Y:S02]  /*05b0*/  ISETP.NE.AND P1, PT, R2, RZ, !P2 ;  /* 0x000000ff0200720c */ /* 0x000fe40005725270 */
[----:B------:R-:W-:-:S03]  /*05c0*/  ISETP.NE.OR P0, PT, R0, RZ, !P0 ;  /* 0x000000ff0000720c */ /* 0x000fc60004705670 */
[----:B------:R-:W3:Y:S01]  /*05d0*/  @!P2 LDC R10, c[0x0][0x2c4] ;  /* 0x0000b100ff0aab82 */ /* 0x000ee20000000800 */
[----:B------:R-:W-:-:S05]  /*05e0*/  @!P3 SHF.R.S32.HI R0, RZ, 0x1f, R46 ;  /* 0x0000001fff00b819 */ /* 0x000fca000001142e */
[----:B----4-:R-:W-:Y:S02]  /*05f0*/  @!P3 IMAD R0, R0, R4, RZ ;  /* 0x000000040000b224 */ /* 0x010fe400078e02ff */
[----:B------:R-:W4:Y:S01]  /*0600*/  @!P2 LDC R14, c[0x0][0x270] ;  /* 0x00009c00ff0eab82 */ /* 0x000f220000000800 */
[----:B--2---:R-:W-:-:S07]  /*0610*/  @P3 IMAD.WIDE.U32 R2, R29, R6, RZ ;  /* 0x000000061d023225 */ /* 0x004fce00078e00ff */
[----:B------:R-:W2:Y:S01]  /*0620*/  @!P0 LDC R8, c[0x0][0x2c4] ;  /* 0x0000b100ff088b82 */ /* 0x000ea20000000800 */
[C---:B------:R-:W-:Y:S01]  /*0630*/  @!P3 IMAD R6, R46.reuse, R5, R0 ;  /* 0x000000052e06b224 */ /* 0x040fe200078e0200 */
[----:B------:R-:W-:Y:S01]  /*0640*/  LOP3.LUT R0, R11, 0x1ffffff8, RZ, 0xc0, !PT ;  /* 0x1ffffff80b007812 */ /* 0x000fe200078ec0ff */
[----:B------:R-:W-:-:S04]  /*0650*/  @!P3 IMAD.WIDE.U32 R4, R46, R4, RZ ;  /* 0x000000042e04b225 */ /* 0x000fc800078e00ff */
[C---:B------:R-:W-:Y:S01]  /*0660*/  IMAD.IADD R0, R170.reuse, 0x1, -R0 ;  /* 0x00000001aa007824 */ /* 0x040fe200078e0a00 */
[----:B---3--:R-:W4:Y:S01]  /*0670*/  @P1 LDC R10, c[0x0][0x2e4] ;  /* 0x0000b900ff0a1b82 */ /* 0x008f220000000800 */
[----:B------:R-:W-:Y:S01]  /*0680*/  @P3 IMAD R7, R29, R7, R3 ;  /* 0x000000071d073224 */ /* 0x000fe200078e0203 */
[----:B------:R-:W-:Y:S01]  /*0690*/  LOP3.LUT P1, RZ, R170, 0x7, RZ, 0xc0, !PT ;  /* 0x00000007aaff7812 */ /* 0x000fe2000782c0ff */
[----:B------:R-:W-:Y:S01]  /*06a0*/  @!P3 IMAD.MOV.U32 R2, RZ, RZ, R4 ;  /* 0x000000ffff02b224 */ /* 0x000fe200078e0004 */
[----:B------:R-:W-:Y:S01]  /*06b0*/  SHF.R.S32.HI R4, RZ, 0x3, R11 ;  /* 0x00000003ff047819 */ /* 0x000fe2000001140b */
[----:B------:R-:W-:Y:S02]  /*06c0*/  IMAD.SHL.U32 R0, R0, 0x8, RZ ;  /* 0x0000000800007824 */ /* 0x000fe400078e00ff */
[----:B------:R-:W-:Y:S01]  /*06d0*/  @!P3 IMAD.IADD R7, R5, 0x1, R6 ;  /* 0x000000010507b824 */ /* 0x000fe200078e0206 */
[----:B------:R-:W3:Y:S01]  /*06e0*/  @P2 LDC.64 R12, c[0x0][0x2c0] ;  /* 0x0000b000ff0c2b82 */ /* 0x000ee20000000a00 */
[----:B------:R-:W-:Y:S01]  /*06f0*/  SHF.R.S32.HI R6, RZ, 0x1f, R27 ;  /* 0x0000001fff067819 */ /* 0x000fe2000001141b */
[C---:B------:R-:W-:Y:S01]  /*0700*/  VIADD R20, R4.reuse, 0x10 ;  /* 0x0000001004147836 */ /* 0x040fe20000000000 */
[----:B------:R-:W-:Y:S01]  /*0710*/  SHF.R.S32.HI R5, RZ, 0x1f, R4 ;  /* 0x0000001fff057819 */ /* 0x000fe20000011404 */
[C---:B------:R-:W-:Y:S01]  /*0720*/  VIADD R23, R4.reuse, 0x30 ;  /* 0x0000003004177836 */ /* 0x040fe20000000000 */
[----:B------:R-:W-:Y:S01]  /*0730*/  IADD3 R21, R4, 0x20, RZ ;  /* 0x0000002004157810 */ /* 0x000fe20007ffe0ff */
[----:B------:R-:W-:Y:S01]  /*0740*/  IMAD R6, R6, UR4, RZ ;  /* 0x0000000406067c24 */ /* 0x000fe2000f8e02ff */
[----:B------:R-:W-:Y:S01]  /*0750*/  IADD3 R26, R4, 0x50, RZ ;  /* 0x00000050041a7810 */ /* 0x000fe20007ffe0ff */
[----:B--2---:R-:W-:Y:S01]  /*0760*/  @!P0 IMAD R3, R46, R8, RZ ;  /* 0x000000082e038224 */ /* 0x004fe200078e02ff */
[----:B------:R-:W2:Y:S01]  /*0770*/  @P2 LDC R17, c[0x0][0x2c0] ;  /* 0x0000b000ff112b82 */ /* 0x000ea20000000800 */
[----:B------:R-:W-:-:S02]  /*0780*/  VIADD R25, R4, 0x40 ;  /* 0x0000004004197836 */ /* 0x000fc40000000000 */
[----:B------:R-:W-:Y:S01]  /*0790*/  IMAD R6, R27, UR5, R6 ;  /* 0x000000051b067c24 */ /* 0x000fe2000f8e0206 */
[----:B------:R-:W-:Y:S02]  /*07a0*/  @!P0 SEL R3, R3, R29, !P3 ;  /* 0x0000001d03038207 */ /* 0x000fe40005800000 */
[----:B------:R-:W-:Y:S01]  /*07b0*/  IADD3 R8, P3, R0, R2, RZ ;  /* 0x0000000200087210 */ /* 0x000fe20007f7e0ff */
[----:B------:R-:W-:Y:S01]  /*07c0*/  @P2 IMAD.MOV.U32 R2, RZ, RZ, 0x1 ;  /* 0x00000001ff022424 */ /* 0x000fe200078e00ff */
[----:B------:R-:W-:Y:S01]  /*07d0*/  @!P0 SHF.R.S32.HI R19, RZ, 0x1f, R3 ;  /* 0x0000001fff138819 */ /* 0x000fe20000011403 */
[----:B----4-:R-:W-:Y:S01]  /*07e0*/  @!P2 IMAD R2, R10, R14, RZ ;  /* 0x0000000e0a02a224 */ /* 0x010fe200078e02ff */
[----:B------:R-:W-:Y:S01]  /*07f0*/  LEA.HI.X.SX32 R9, R0, R7, 0x1, P3 ;  /* 0x0000000700097211 */ /* 0x000fe200018f0eff */
[----:B------:R-:W-:Y:S01]  /*0800*/  IMAD.IADD R14, R74, 0x1, -R171 ;  /* 0x000000014a0e7824 */ /* 0x000fe200078e0aab */
[----:B------:R-:W-:Y:S01]  /*0810*/  @!P0 MOV R18, R3 ;  /* 0x0000000300128202 */ /* 0x000fe20000000f00 */
[----:B------:R-:W-:-:S02]  /*0820*/  IMAD R2, R46, R2, RZ ;  /* 0x000000022e027224 */ /* 0x000fc400078e02ff */
[----:B------:R-:W-:Y:S01]  /*0830*/  IMAD.WIDE.U32 R8, R27, UR4, R8 ;  /* 0x000000041b087c25 */ /* 0x000fe2000f8e0008 */
[----:B------:R-:W-:Y:S02]  /*0840*/  ISETP.GE.AND P3, PT, R4, R14, PT ;  /* 0x0000000e0400720c */ /* 0x000fe40003f66270 */
[----:B------:R-:W-:Y:S01]  /*0850*/  SEL R15, R2, RZ, P0 ;  /* 0x000000ff020f7207 */ /* 0x000fe20000000000 */
[----:B---3--:R-:W-:Y:S01]  /*0860*/  @P2 IMAD R16, R13, R12, RZ ;  /* 0x0000000c0d102224 */ /* 0x008fe200078e02ff */
[-C--:B------:R-:W-:Y:S01]  /*0870*/  ISETP.GE.OR P5, PT, R4, R14.reuse, P1 ;  /* 0x0000000e0400720c */ /* 0x080fe20000fa6670 */
[----:B------:R-:W-:Y:S01]  /*0880*/  @!P2 IMAD.MOV.U32 R16, RZ, RZ, R10 ;  /* 0x000000ffff10a224 */ /* 0x000fe200078e000a */
[-C--:B------:R-:W-:Y:S01]  /*0890*/  ISETP.GE.AND P4, PT, R20, R14.reuse, PT ;  /* 0x0000000e1400720c */ /* 0x080fe20003f86270 */
[----:B------:R-:W-:Y:S01]  /*08a0*/  IMAD.WIDE R2, R22, 0x80, R4 ;  /* 0x0000008016027825 */ /* 0x000fe200078e0204 */
[-C--:B------:R-:W-:Y:S02]  /*08b0*/  ISETP.GE.AND P0, PT, R23, R14.reuse, PT ;  /* 0x0000000e1700720c */ /* 0x080fe40003f06270 */
[-C--:B------:R-:W-:Y:S01]  /*08c0*/  ISETP.GE.AND P6, PT, R25, R14.reuse, PT ;  /* 0x0000000e1900720c */ /* 0x080fe20003fc6270 */
[----:B------:R-:W-:Y:S01]  /*08d0*/  @!P2 IMAD.MOV.U32 R17, RZ, RZ, 0x1 ;  /* 0x00000001ff11a424 */ /* 0x000fe200078e00ff */
[----:B------:R-:W-:Y:S01]  /*08e0*/  ISETP.GE.AND P2, PT, R21, R14, PT ;  /* 0x0000000e1500720c */ /* 0x000fe20003f46270 */
[----:B------:R-:W-:Y:S01]  /*08f0*/  IMAD.IADD R7, R9, 0x1, R6 ;  /* 0x0000000109077824 */ /* 0x000fe200078e0206 */
[----:B--2---:R-:W-:Y:S11]  /*0900*/  @P3 BRA `(.L_x_2009) ;  /* 0x0000000000283947 */ /* 0x004ff60003800000 */
        /* <DEDUP_REMOVED lines=10> */
.L_x_2009:
[----:B------:R-:W-:Y:S05]  /*09b0*/  BSYNC B0 ;  /* 0x0000000000007941 */ /* 0x000fea0003800000 */
.L_x_2008:
        /* <DEDUP_REMOVED lines=17> */
.L_x_2011:
[----:B------:R-:W-:Y:S05]  /*0ad0*/  BSYNC B0 ;  /* 0x0000000000007941 */ /* 0x000fea0003800000 */
.L_x_2010:
        /* <DEDUP_REMOVED lines=17> */
.L_x_2013:
[----:B------:R-:W-:Y:S05]  /*0bf0*/  BSYNC B0 ;  /* 0x0000000000007941 */ /* 0x000fea0003800000 */
.L_x_2012:
[----:B------:R-:W-:Y:S01]  /*0c00*/  BSSY B0, `(.L_x_2014) ;  /* 0x0000010000007945 */ /* 0x000fe20003800000 */
[----:B------:R-:W-:-:S03]  /*0c10*/  ISETP.GE.AND P2, PT, R22, R14, PT ;  /* 0x0000000e1600720c */ /* 0x000fc60003f46270 */
        /* <DEDUP_REMOVED lines=14> */
.L_x_2015:
[----:B------:R-:W-:Y:S05]  /*0d00*/  BSYNC B0 ;  /* 0x0000000000007941 */ /* 0x000fea0003800000 */
.L_x_2014:
[----:B------:R-:W-:Y:S01]  /*0d10*/  BSSY B0, `(.L_x_2016) ;  /* 0x0000010000007945 */ /* 0x000fe20003800000 */
[----:B------:R-:W-:-:S03]  /*0d20*/  ISETP.GE.OR P0, PT, R20, R14, P1 ;  /* 0x0000000e1400720c */ /* 0x000fc60000f06670 */
        /* <DEDUP_REMOVED lines=14> */
.L_x_2017:
[----:B------:R-:W-:Y:S05]  /*0e10*/  BSYNC B0 ;  /* 0x0000000000007941 */ /* 0x000fea0003800000 */
.L_x_2016:
        /* <DEDUP_REMOVED lines=18> */
.L_x_2019:
[----:B------:R-:W-:Y:S05]  /*0f40*/  BSYNC B0 ;  /* 0x0000000000007941 */ /* 0x000fea0003800000 */
.L_x_2018:
[----:B------:R-:W-:Y:S04]  /*0f50*/  BSSY B0, `(.L_x_2020) ;  /* 0x000000f000007945 */ /* 0x000fe80003800000 */
        /* <DEDUP_REMOVED lines=14> */
.L_x_2021:
[----:B------:R-:W-:Y:S05]  /*1040*/  BSYNC B0 ;  /* 0x0000000000007941 */ /* 0x000fea0003800000 */
.L_x_2020:
        /* <DEDUP_REMOVED lines=17> */
.L_x_2023:
[----:B------:R-:W-:Y:S05]  /*1160*/  BSYNC B0 ;  /* 0x0000000000007941 */ /* 0x000fea0003800000 */
.L_x_2022:
        /* <DEDUP_REMOVED lines=11> */
.L_x_2025:
[----:B------:R-:W-:Y:S05]  /*1220*/  BSYNC B0 ;  /* 0x0000000000007941 */ /* 0x000fea0003800000 */
.L_x_2024:
        /* <DEDUP_REMOVED lines=15> */
.L_x_2027:
[----:B------:R-:W-:Y:S05]  /*1320*/  BSYNC B0 ;  /* 0x0000000000007941 */ /* 0x000fea0003800000 */
.L_x_2026:
        /* <DEDUP_REMOVED lines=10> */
.L_x_2029:
[----:B------:R-:W-:Y:S05]  /*13d0*/  BSYNC B0 ;  /* 0x0000000000007941 */ /* 0x000fea0003800000 */
.L_x_2028:
        /* <DEDUP_REMOVED lines=10> */
.L_x_2031:
[----:B------:R-:W-:Y:S05]  /*1480*/  BSYNC B0 ;  /* 0x0000000000007941 */ /* 0x000fea0003800000 */
.L_x_2030:
        /* <DEDUP_REMOVED lines=10> */
.L_x_2033:
[----:B------:R-:W-:Y:S05]  /*1530*/  BSYNC B0 ;  /* 0x0000000000007941 */ /* 0x000fea0003800000 */
.L_x_2032:
        /* <DEDUP_REMOVED lines=10> */
.L_x_2035:
[----:B------:R-:W-:Y:S05]  /*15e0*/  BSYNC B0 ;  /* 0x0000000000007941 */ /* 0x000fea0003800000 */
.L_x_2034:
        /* <DEDUP_REMOVED lines=10> */
.L_x_2037:
[----:B------:R-:W-:Y:S05]  /*1690*/  BSYNC B0 ;  /* 0x0000000000007941 */ /* 0x000fea0003800000 */
.L_x_2036:
        /* <DEDUP_REMOVED lines=10> */
.L_x_2007:
[----:B------:R-:W2:Y:S01]  /*1740*/  LDC R30, c[0x0][0x278] ;  /* 0x00009e00ff1e7b82 */ /* 0x000ea20000000800 */
[----:B------:R-:W-:Y:S01]  /*1750*/  ISETP.NE.AND P4, PT, R29, -0x1, PT ;  /* 0xffffffff1d00780c */ /* 0x000fe20003f85270 */
[----:B------:R-:W-:Y:S01]  /*1760*/  IMAD.IADD R31, R74, 0x1, -R171 ;  /* 0x000000014a1f7824 */ /* 0x000fe200078e0aab */
[----:B------:R-:W-:Y:S01]  /*1770*/  SHF.R.S32.HI R47, RZ, 0x1f, R170 ;  /* 0x0000001fff2f7819 */ /* 0x000fe200000114aa */
[----:B------:R-:W-:Y:S01]  /*1780*/  ULDC.64 UR4, c[0x0][0x258] ;  /* 0x0000960000047ab9 */ /* 0x000fe20000000a00 */
[----:B------:R-:W-:Y:S01]  /*1790*/  IABS R16, R27 ;  /* 0x0000001b00107213 */ /* 0x000fe20000000000 */
[----:B------:R-:W-:Y:S01]  /*17a0*/  VIADD R73, R237, 0xffffffff ;  /* 0xffffffffed497836 */ /* 0x000fe20000000000 */
[----:B------:R-:W-:Y:S01]  /*17b0*/  LEA.HI R4, R47, R170, RZ, 0x3 ;  /* 0x000000aa2f047211 */ /* 0x000fe200078f18ff */
[----:B------:R-:W3:Y:S03]  /*17c0*/  S2UR UR6, SR_CgaCtaId ;  /* 0x00000000000679c3 */ /* 0x000ee60000008800 */
[----:B------:R-:W-:-:S02]  /*17d0*/  SHF.R.S32.HI R48, RZ, 0x3, R4 ;  /* 0x00000003ff307819 */ /* 0x000fc40000011404 */
[----:B------:R-:W-:Y:S02]  /*17e0*/  LOP3.LUT R4, R4, 0xfffffff8, RZ, 0xc0, !PT ;  /* 0xfffffff804047812 */ /* 0x000fe400078ec0ff */
[----:B------:R-:W-:Y:S01]  /*17f0*/  @!P4 SHF.R.S32.HI R5, RZ, 0x1f, R46 ;  /* 0x0000001fff05c819 */ /* 0x000fe2000001142e */
[----:B------:R-:W4:Y:S01]  /*1800*/  @!P4 LDC.64 R8, c[0x0][0x228] ;  /* 0x00008a00ff08cb82 */ /* 0x000f220000000a00 */
[C---:B------:R-:W-:Y:S01]  /*1810*/  VIADD R51, R48.reuse, 0x20 ;  /* 0x0000002030337836 */ /* 0x040fe20000000000 */
[CC--:B------:R-:W-:Y:S01]  /*1820*/  ISETP.GE.AND P3, PT, R48.reuse, R31.reuse, PT ;  /* 0x0000001f3000720c */ /* 0x0c0fe20003f66270 */
[----:B------:R-:W-:Y:S01]  /*1830*/  VIADD R52, R48, 0x10 ;  /* 0x0000001030347836 */ /* 0x000fe20000000000 */
[----:B------:R-:W-:Y:S01]  /*1840*/  SHF.R.S32.HI R49, RZ, 0x1f, R48 ;  /* 0x0000001fff317819 */ /* 0x000fe20000011430 */
[----:B------:R-:W-:Y:S01]  /*1850*/  IMAD.IADD R45, R170, 0x1, -R4 ;  /* 0x00000001aa2d7824 */ /* 0x000fe200078e0a04 */
[-C--:B------:R-:W-:Y:S01]  /*1860*/  ISETP.GE.AND P0, PT, R51, R31.reuse, PT ;  /* 0x0000001f3300720c */ /* 0x080fe20003f06270 */
[----:B------:R-:W-:Y:S01]  /*1870*/  VIADD R50, R48, 0x30 ;  /* 0x0000003030327836 */ /* 0x000fe20000000000 */
[----:B--2---:R-:W-:Y:S01]  /*1880*/  IABS R0, R30 ;  /* 0x0000001e00007213 */ /* 0x004fe20000000000 */
[----:B------:R-:W2:Y:S01]  /*1890*/  @P4 LDC.64 R10, c[0x0][0x240] ;  /* 0x00009000ff0a4b82 */ /* 0x000ea20000000a00 */
[----:B------:R-:W-:Y:S01]  /*18a0*/  ISETP.GE.AND P2, PT, R52, R31, PT ;  /* 0x0000001f3400720c */ /* 0x000fe20003f46270 */
[----:B------:R-:W-:Y:S01]  /*18b0*/  IMAD.WIDE R56, R22, 0x80, R48 ;  /* 0x0000008016387825 */ /* 0x000fe200078e0230 */
[----:B------:R-:W-:Y:S01]  /*18c0*/  SHF.L.U32 R54, R45, 0x3, RZ ;  /* 0x000000032d367819 */ /* 0x000fe200000006ff */
[----:B------:R-:W-:Y:S01]  /*18d0*/  STL [R1+0x44], R52 ;  /* 0x0000443401007387 */ /* 0x000fe20000100800 */
[C---:B------:R-:W-:Y:S01]  /*18e0*/  IADD3 R32, R48.reuse, 0x60, RZ ;  /* 0x0000006030207810 */ /* 0x040fe20007ffe0ff */
[----:B------:R-:W-:Y:S01]  /*18f0*/  IMAD.MOV.U32 R15, RZ, RZ, R0 ;  /* 0x000000ffff0f7224 */ /* 0x000fe200078e0000 */
[----:B------:R-:W-:Y:S01]  /*1900*/  SHF.R.S32.HI R55, RZ, 0x1f, R54 ;  /* 0x0000001fff377819 */ /* 0x000fe20000011436 */
[C---:B------:R-:W-:Y:S01]  /*1910*/  VIADD R34, R48.reuse, 0x40 ;  /* 0x0000004030227836 */ /* 0x040fe20000000000 */
[----:B------:R5:W-:Y:S01]  /*1920*/  STL [R1+0x38], R31 ;  /* 0x0000381f01007387 */ /* 0x000be20000100800 */
[----:B------:R-:W1:Y:S01]  /*1930*/  I2F.RP R2, R15 ;  /* 0x0000000f00027306 */ /* 0x000e620000209400 */
[----:B------:R-:W-:Y:S01]  /*1940*/  VIADD R33, R48, 0x50 ;  /* 0x0000005030217836 */ /* 0x000fe20000000000 */
[----:B------:R-:W3:Y:S02]  /*1950*/  @!P0 S2R R13, SR_CgaCtaId ;  /* 0x00000000000d8919 */ /* 0x000ee40000008800 */
[----:B------:R-:W5:Y:S01]  /*1960*/  @!P2 LDC.64 R24, c[0x0][0x210] ;  /* 0x00008400ff18ab82 */ /* 0x000f620000000a00 */
[----:B----4-:R-:W-:Y:S01]  /*1970*/  @!P4 IMAD R7, R5, R8, RZ ;  /* 0x000000080507c224 */ /* 0x010fe200078e02ff */
[----:B------:R-:W4:Y:S03]  /*1980*/  @!P2 S2R R14, SR_CgaCtaId ;  /* 0x00000000000ea919 */ /* 0x000f260000008800 */
[----:B------:R-:W-:Y:S01]  /*1990*/  @!P4 IMAD R7, R46, R9, R7 ;  /* 0x000000092e07c224 */ /* 0x000fe200078e0207 */
[----:B------:R-:W-:Y:S01]  /*19a0*/  @!P2 MOV R9, 0x400 ;  /* 0x000004000009a802 */ /* 0x000fe20000000f00 */
[----:B------:R-:W-:Y:S01]  /*19b0*/  STL [R1+0x50], R51 ;  /* 0x0000503301007387 */ /* 0x000fe20000100800 */
[----:B-1----:R-:W1:Y:S03]  /*19c0*/  MUFU.RCP R2, R2 ;  /* 0x0000000200027308 */ /* 0x002e660000001000 */
[----:B------:R-:W-:Y:S04]  /*19d0*/  STL.64 [R1+0x28], R48 ;  /* 0x0000283001007387 */ /* 0x000fe80000100a00 */
[----:B------:R-:W-:Y:S04]  /*19e0*/  STL.64 [R1+0x18], R56 ;  /* 0x0000183801007387 */ /* 0x000fe80000100a00 */
[----:B------:R-:W-:Y:S04]  /*19f0*/  STL.64 [R1+0x48], R54 ;  /* 0x0000483601007387 */ /* 0x000fe80000100a00 */
[----:B------:R-:W-:Y:S01]  /*1a00*/  STL [R1+0x54], R50 ;  /* 0x0000543201007387 */ /* 0x000fe20000100800 */
[----:B-1----:R-:W-:-:S03]  /*1a10*/  VIADD R2, R2, 0xffffffe ;  /* 0x0ffffffe02027836 */ /* 0x002fc60000000000 */
[----:B------:R-:W-:Y:S01]  /*1a20*/  STL [R1+0x5c], R34 ;  /* 0x00005c2201007387 */ /* 0x000fe20000100800 */
[----:B------:R-:W1:Y:S03]  /*1a30*/  F2I.FTZ.U32.TRUNC.NTZ R3, R2 ;  /* 0x0000000200037305 */ /* 0x000e66000021f000 */
[----:B------:R-:W-:Y:S01]  /*1a40*/  STL [R1+0x64], R33 ;  /* 0x0000642101007387 */ /* 0x000fe20000100800 */
[----:B----4-:R-:W-:-:S03]  /*1a50*/  @!P2 LEA R19, R14, R9, 0x18 ;  /* 0x000000090e13a211 */ /* 0x010fc600078ec0ff */
[----:B------:R4:W-:Y:S01]  /*1a60*/  STL [R1+0x60], R32 ;  /* 0x0000602001007387 */ /* 0x0009e20000100800 */
[----:B-1----:R-:W-:Y:S01]  /*1a70*/  IADD3 R0, RZ, -R3, RZ ;  /* 0x80000003ff007210 */ /* 0x002fe20007ffe0ff */
[----:B------:R-:W-:-:S04]  /*1a80*/  IMAD.MOV.U32 R2, RZ, RZ, RZ ;  /* 0x000000ffff027224 */ /* 0x000fc800078e00ff */
[----:B------:R-:W-:-:S04]  /*1a90*/  IMAD R0, R0, R15, RZ ;  /* 0x0000000f00007224 */ /* 0x000fc800078e02ff */
[----:B------:R-:W-:-:S04]  /*1aa0*/  IMAD.HI.U32 R2, R3, R0, R2 ;  /* 0x0000000003027227 */ /* 0x000fc800078e0002 */
[----:B------:R-:W-:Y:S02]  /*1ab0*/  IMAD.SHL.U32 R0, R48, 0x40, RZ ;  /* 0x0000004030007824 */ /* 0x000fe400078e00ff */
[----:B------:R-:W-:-:S03]  /*1ac0*/  IMAD.HI.U32 R6, R2, R16, RZ ;  /* 0x0000001002067227 */ /* 0x000fc600078e00ff */
[----:B------:R-:W-:Y:S01]  /*1ad0*/  LOP3.LUT R0, R0, 0x1c0, RZ, 0xc0, !PT ;  /* 0x000001c000007812 */ /* 0x000fe200078ec0ff */
[----:B--2---:R-:W-:-:S03]  /*1ae0*/  @P4 IMAD.WIDE.U32 R2, R29, R10, RZ ;  /* 0x0000000a1d024225 */ /* 0x004fc600078e00ff */
[----:B------:R-:W-:Y:S01]  /*1af0*/  LOP3.LUT R4, R0, 0x38, R54, 0xf8, !PT ;  /* 0x0000003800047812 */ /* 0x000fe200078ef836 */
[----:B------:R-:W-:Y:S01]  /*1b00*/  @P4 IMAD R3, R29, R11, R3 ;  /* 0x0000000b1d034224 */ /* 0x000fe200078e0203 */
[----:B------:R-:W-:Y:S01]  /*1b10*/  SHF.R.U32.HI R5, RZ, 0x3, R0 ;  /* 0x00000003ff057819 */ /* 0x000fe20000011600 */
[----:B------:R-:W-:Y:S01]  /*1b20*/  IMAD.MOV R0, RZ, RZ, -R6 ;  /* 0x000000ffff007224 */ /* 0x000fe200078e0a06 */
[----:B------:R-:W1:Y:S02]  /*1b30*/  @!P3 LDC.64 R10, c[0x0][0x240] ;  /* 0x00009000ff0abb82 */ /* 0x000e640000000a00 */
[----:B------:R-:W-:Y:S01]  /*1b40*/  LOP3.LUT R12, R4, R5, RZ, 0x3c, !PT ;  /* 0x00000005040c7212 */ /* 0x000fe200078e3cff */
[----:B------:R-:W-:Y:S02]  /*1b50*/  IMAD R0, R15, R0, R16 ;  /* 0x000000000f007224 */ /* 0x000fe400078e0210 */
[----:B------:R-:W-:Y:S01]  /*1b60*/  @!P4 IMAD.WIDE.U32 R4, R46, R8, RZ ;  /* 0x000000082e04c225 */ /* 0x000fe200078e00ff */
[----:B------:R-:W-:-:S02]  /*1b70*/  SHF.R.S32.HI R8, RZ, 0x1f, R27 ;  /* 0x0000001fff087819 */ /* 0x000fc4000001141b */
[----:B------:R-:W-:Y:S01]  /*1b80*/  ISETP.GT.U32.AND P1, PT, R15, R0, PT ;  /* 0x000000000f00720c */ /* 0x000fe20003f24070 */
[----:B------:R-:W-:Y:S01]  /*1b90*/  @!P4 IMAD.MOV.U32 R2, RZ, RZ, R4 ;  /* 0x000000ffff02c224 */ /* 0x000fe200078e0004 */
[----:B------:R-:W-:Y:S01]  /*1ba0*/  LEA.HI R4, R47, R170, RZ, 0x6 ;  /* 0x000000aa2f047211 */ /* 0x000fe200078f30ff */
[----:B------:R-:W-:Y:S01]  /*1bb0*/  @!P4 IMAD.IADD R3, R5, 0x1, R7 ;  /* 0x000000010503c824 */ /* 0x000fe200078e0207 */
[----:B------:R-:W-:Y:S01]  /*1bc0*/  @!P0 MOV R5, 0x400 ;  /* 0x0000040000058802 */ /* 0x000fe20000000f00 */
[----:B------:R-:W2:Y:S01]  /*1bd0*/  @!P0 LDC.64 R16, c[0x0][0x240] ;  /* 0x00009000ff108b82 */ /* 0x000ea20000000a00 */
[----:B------:R-:W-:Y:S01]  /*1be0*/  IADD3 R2, P4, R54, R2, RZ ;  /* 0x0000000236027210 */ /* 0x000fe20007f9e0ff */
[----:B------:R-:W-:Y:S01]  /*1bf0*/  IMAD.SHL.U32 R4, R4, 0x8, RZ ;  /* 0x0000000804047824 */ /* 0x000fe200078e00ff */
[----:B---3--:R-:W-:Y:S01]  /*1c00*/  @!P0 LEA R29, R13, R5, 0x18 ;  /* 0x000000050d1d8211 */ /* 0x008fe200078ec0ff */
[----:B------:R-:W-:Y:S01]  /*1c10*/  IMAD R7, R8, UR4, RZ ;  /* 0x0000000408077c24 */ /* 0x000fe2000f8e02ff */
[----:B------:R-:W-:Y:S01]  /*1c20*/  LOP3.LUT R5, R27, R30, RZ, 0x3c, !PT ;  /* 0x0000001e1b057212 */ /* 0x000fe200078e3cff */
[----:B------:R-:W-:Y:S01]  /*1c30*/  IMAD.X R3, R55, 0x1, R3, P4 ;  /* 0x0000000137037824 */ /* 0x000fe200020e0603 */
[----:B------:R-:W-:Y:S01]  /*1c40*/  LOP3.LUT R20, R12, 0xfffffe00, R4, 0xf8, !PT ;  /* 0xfffffe000c147812 */ /* 0x000fe200078ef804 */
[----:B------:R-:W-:Y:S01]  /*1c50*/  @!P1 VIADD R6, R6, 0x1 ;  /* 0x0000000106069836 */ /* 0x000fe20000000000 */
[----:B------:R-:W-:Y:S01]  /*1c60*/  @!P1 IADD3 R0, R0, -R15, RZ ;  /* 0x8000000f00009210 */ /* 0x000fe20007ffe0ff */
[----:B------:R-:W3:Y:S01]  /*1c70*/  @!P2 LDC.64 R12, c[0x0][0x240] ;  /* 0x00009000ff0cab82 */ /* 0x000ee20000000a00 */
[----:B------:R-:W-:Y:S01]  /*1c80*/  ISETP.GE.AND P4, PT, R50, R31, PT ;  /* 0x0000001f3200720c */ /* 0x000fe20003f86270 */
[C---:B------:R-:W-:Y:S01]  /*1c90*/  IMAD R4, R27.reuse, UR5, R7 ;  /* 0x000000051b047c24 */ /* 0x040fe2000f8e0207 */
[----:B------:R-:W-:Y:S01]  /*1ca0*/  ISETP.GE.U32.AND P6, PT, R0, R15, PT ;  /* 0x0000000f0000720c */ /* 0x000fe20003fc6070 */
[----:B------:R-:W-:Y:S01]  /*1cb0*/  IMAD.WIDE.U32 R2, R27, UR4, R2 ;  /* 0x000000041b027c25 */ /* 0x000fe2000f8e0002 */
[----:B------:R-:W-:Y:S01]  /*1cc0*/  ISETP.GE.AND P5, PT, R5, RZ, PT ;  /* 0x000000ff0500720c */ /* 0x000fe20003fa6270 */
[----:B------:R-:W-:Y:S01]  /*1cd0*/  UMOV UR4, 0x400 ;  /* 0x0000040000047882 */ /* 0x000fe20000000000 */
[----:B------:R-:W-:Y:S01]  /*1ce0*/  @!P2 IADD3 R7, P1, R56, 0x10, RZ ;  /* 0x000000103807a810 */ /* 0x000fe20007f3e0ff */
[----:B------:R-:W5:Y:S01]  /*1cf0*/  @!P3 LDC.64 R14, c[0x0][0x210] ;  /* 0x00008400ff0ebb82 */ /* 0x000f620000000a00 */
[----:B-1----:R-:W-:Y:S01]  /*1d00*/  @!P3 IMAD R0, R57, R10, RZ ;  /* 0x0000000a3900b224 */ /* 0x002fe200078e02ff */
[----:B------:R-:W-:Y:S01]  /*1d10*/  ULEA UR4, UR6, UR4, 0x18 ;  /* 0x0000000406047291 */ /* 0x000fe2000f8ec03f */
[----:B------:R-:W-:-:S02]  /*1d20*/  IMAD.IADD R3, R3, 0x1, R4 ;  /* 0x0000000103037824 */ /* 0x000fc400078e0204 */
[C---:B------:R-:W-:Y:S02]  /*1d30*/  @!P3 IMAD R8, R56.reuse, R11, R0 ;  /* 0x0000000b3808b224 */ /* 0x040fe400078e0200 */
[----:B------:R-:W-:Y:S01]  /*1d40*/  @!P3 IMAD.WIDE.U32 R4, R56, R10, R2 ;  /* 0x0000000a3804b225 */ /* 0x000fe200078e0002 */
[----:B------:R-:W-:Y:S01]  /*1d50*/  @P6 IADD3 R6, R6, 0x1, RZ ;  /* 0x0000000106066810 */ /* 0x000fe20007ffe0ff */
[----:B------:R-:W1:Y:S01]  /*1d60*/  @!P0 LDC.64 R26, c[0x0][0x210] ;  /* 0x00008400ff1a8b82 */ /* 0x000e620000000a00 */
[----:B------:R-:W-:Y:S01]  /*1d70*/  LEA R216, R20, UR4, 0x1 ;  /* 0x0000000414d87c11 */ /* 0x000fe2000f8e08ff */
[----:B------:R-:W-:Y:S01]  /*1d80*/  @!P2 IMAD.X R0, RZ, RZ, R57, P1 ;  /* 0x000000ffff00a224 */ /* 0x000fe200008e0639 */
[----:B------:R-:W-:Y:S01]  /*1d90*/  @!P0 IADD3 R11, P1, R56, 0x20, RZ ;  /* 0x00000020380b8810 */ /* 0x000fe20007f3e0ff */
[----:B------:R-:W-:Y:S01]  /*1da0*/  IMAD.MOV.U32 R21, RZ, RZ, R6 ;  /* 0x000000ffff157224 */ /* 0x000fe200078e0006 */
[----:B------:R-:W-:Y:S01]  /*1db0*/  ISETP.NE.AND P6, PT, R30, RZ, PT ;  /* 0x000000ff1e00720c */ /* 0x000fe20003fc5270 */
[----:B------:R-:W-:-:S02]  /*1dc0*/  @!P3 IMAD.IADD R5, R5, 0x1, R8 ;  /* 0x000000010505b824 */ /* 0x000fc400078e0208 */
[----:B------:R-:W4:Y:S01]  /*1dd0*/  @!P4 LDC.64 R22, c[0x0][0x240] ;  /* 0x00009000ff16cb82 */ /* 0x000f220000000a00 */
[----:B------:R-:W-:Y:S02]  /*1de0*/  @!P5 IMAD.MOV R21, RZ, RZ, -R21 ;  /* 0x000000ffff15d224 */ /* 0x000fe400078e0a15 */
[----:B---3--:R-:W-:Y:S01]  /*1df0*/  @!P2 IMAD R6, R0, R12, RZ ;  /* 0x0000000c0006a224 */ /* 0x008fe200078e02ff */
[----:B------:R-:W-:Y:S02]  /*1e00*/  @!P0 IADD3.X R0, RZ, R57, RZ, P1, !PT ;  /* 0x00000039ff008210 */ /* 0x000fe40000ffe4ff */
[----:B------:R-:W-:Y:S02]  /*1e10*/  @!P4 IADD3 R10, P1, R56, 0x30, RZ ;  /* 0x00000030380ac810 */ /* 0x000fe40007f3e0ff */
[----:B-----5:R-:W-:Y:S01]  /*1e20*/  @!P3 LEA R8, P5, R4, R14, 0x1 ;  /* 0x0000000e0408b211 */ /* 0x020fe200078a08ff */
[----:B--2---:R-:W-:Y:S01]  /*1e30*/  @!P0 IMAD R0, R0, R16, RZ ;  /* 0x0000001000008224 */ /* 0x004fe200078e02ff */
[----:B------:R-:W-:-:S02]  /*1e40*/  @!P6 LOP3.LUT R21, RZ, R30, RZ, 0x33, !PT ;  /* 0x0000001eff15e212 */ /* 0x000fc400078e33ff */
[----:B------:R-:W-:Y:S01]  /*1e50*/  @!P3 LEA.HI.X R9, R4, R15, R5, 0x1, P5 ;  /* 0x0000000f0409b211 */ /* 0x000fe200028f0c05 */
[C---:B------:R-:W-:Y:S01]  /*1e60*/  @!P2 IMAD R4, R7.reuse, R13, R6 ;  /* 0x0000000d0704a224 */ /* 0x040fe200078e0206 */
[----:B------:R-:W2:Y:S01]  /*1e70*/  @!P4 LDC.64 R14, c[0x0][0x210] ;  /* 0x00008400ff0ecb82 */ /* 0x000ea20000000a00 */
[----:B------:R-:W-:Y:S02]  /*1e80*/  @!P2 IMAD.WIDE.U32 R6, R7, R12, R2 ;  /* 0x0000000c0706a225 */ /* 0x000fe400078e0002 */
[----:B------:R-:W-:Y:S01]  /*1e90*/  @!PT LDS RZ, [RZ] ;  /* 0x00000000fffff984 */ /* 0x000fe20000000800 */
[----:B------:R-:W-:Y:S01]  /*1ea0*/  @!PT LDS RZ, [RZ] ;  /* 0x00000000fffff984 */ /* 0x000fe20000000800 */
[----:B------:R-:W-:Y:S01]  /*1eb0*/  @!PT LDS RZ, [RZ] ;  /* 0x00000000fffff984 */ /* 0x000fe20000000800 */
[----:B------:R3:W-:Y:S02]  /*1ec0*/  @!P3 LDGSTS.E.BYPASS.LTC128B.128 [R216], desc[UR12][R8.64] ;  /* 0x0000000008d8bfae */ /* 0x0007e4000b901d4c */
[----:B------:R-:W-:Y:S02]  /*1ed0*/  @!P0 IMAD R12, R11, R17, R0 ;  /* 0x000000110b0c8224 */ /* 0x000fe400078e0200 */
[----:B------:R-:W-:Y:S01]  /*1ee0*/  @!P2 IMAD.IADD R0, R7, 0x1, R4 ;  /* 0x000000010700a824 */ /* 0x000fe200078e0204 */
[----:B------:R-:W-:Y:S01]  /*1ef0*/  @!P2 LEA R7, R20, R19, 0x1 ;  /* 0x000000131407a211 */ /* 0x000fe200078e08ff */
[----:B------:R-:W-:-:S04]  /*1f00*/  @!P0 IMAD.WIDE.U32 R4, R11, R16, R2 ;  /* 0x000000100b048225 */ /* 0x000fc800078e0002 */
[----:B------:R-:W-:Y:S02]  /*1f10*/  @!P0 IMAD.IADD R5, R5, 0x1, R12 ;  /* 0x0000000105058824 */ /* 0x000fe400078e020c */
[----:B------:R-:W-:-:S05]  /*1f20*/  IMAD R19, R73, -0x40, R72 ;  /* 0xffffffc049137824 */ /* 0x000fca00078e0248 */
[----:B------:R-:W-:Y:S02]  /*1f30*/  ISETP.GE.AND P6, PT, R48, R19, PT ;  /* 0x000000133000720c */ /* 0x000fe40003fc6270 */
[----:B---3--:R-:W-:-:S04]  /*1f40*/  @!P2 LEA R8, P3, R6, R24, 0x1 ;  /* 0x000000180608a211 */ /* 0x008fc800078608ff */
[----:B------:R-:W-:Y:S01]  /*1f50*/  @!P2 LEA.HI.X R9, R6, R25, R0, 0x1, P3 ;  /* 0x000000190609a211 */ /* 0x000fe200018f0c00 */
[----:B------:R-:W-:Y:S01]  /*1f60*/  @!P4 IMAD.X R0, RZ, RZ, R57, P1 ;  /* 0x000000ffff00c224 */ /* 0x000fe200008e0639 */
[----:B-1----:R-:W-:Y:S02]  /*1f70*/  @!P0 LEA R6, P1, R4, R26, 0x1 ;  /* 0x0000001a04068211 */ /* 0x002fe400078208ff */
[-C--:B------:R-:W-:Y:S01]  /*1f80*/  ISETP.GE.AND P3, PT, R34, R31.reuse, PT ;  /* 0x0000001f2200720c */ /* 0x080fe20003f66270 */
[----:B----4-:R-:W-:Y:S01]  /*1f90*/  @!P4 IMAD R0, R0, R22, RZ ;  /* 0x000000160000c224 */ /* 0x010fe200078e02ff */
[----:B------:R1:W-:Y:S01]  /*1fa0*/  @!P2 LDGSTS.E.BYPASS.LTC128B.128 [R7+0x800], desc[UR12][R8.64] ;  /* 0x008000000807afae */ /* 0x0003e2000b901d4c */
[----:B------:R-:W-:Y:S02]  /*1fb0*/  ISETP.GE.AND P2, PT, R33, R31, PT ;  /* 0x0000001f2100720c */ /* 0x000fe40003f46270 */
[----:B------:R-:W-:-:S08]  /*1fc0*/  P2R R26, PR, RZ, 0x40 ;  /* 0x00000040ff1a7803 */ /* 0x000fd00000000000 */
[----:B------:R-:W-:Y:S01]  /*1fd0*/  @!P3 IADD3 R13, P5, R56, 0x40, RZ ;  /* 0x00000040380db810 */ /* 0x000fe20007fbe0ff */
[----:B------:R-:W3:Y:S02]  /*1fe0*/  @!P3 LDC.64 R24, c[0x0][0x210] ;  /* 0x00008400ff18bb82 */ /* 0x000ee40000000a00 */
[----:B------:R-:W-:Y:S01]  /*1ff0*/  @!P2 IMAD.MOV.U32 R30, RZ, RZ, R2 ;  /* 0x000000ffff1ea224 */ /* 0x000fe200078e0002 */
[----:B------:R-:W-:Y:S02]  /*2000*/  @!P3 IADD3.X R16, RZ, R57, RZ, P5, !PT ;  /* 0x00000039ff10b210 */ /* 0x000fe40002ffe4ff */
[----:B------:R-:W-:Y:S02]  /*2010*/  ISETP.NE.AND P5, PT, R28, -0x1, PT ;  /* 0xffffffff1c00780c */ /* 0x000fe40003fa5270 */
[----:B-1----:R-:W-:Y:S01]  /*2020*/  @!P0 LEA.HI.X R7, R4, R27, R5, 0x1, P1 ;  /* 0x0000001b04078211 */ /* 0x002fe200008f0c05 */
[C---:B------:R-:W-:Y:S02]  /*2030*/  @!P4 IMAD R8, R10.reuse, R23, R0 ;  /* 0x000000170a08c224 */ /* 0x040fe400078e0200 */
[----:B------:R-:W-:-:S08]  /*2040*/  @!P4 IMAD.WIDE.U32 R4, R10, R22, R2 ;  /* 0x000000160a04c225 */ /* 0x000fd000078e0002 */
[----:B------:R-:W1:Y:S01]  /*2050*/  @P5 LDC.64 R238, c[0x0][0x250] ;  /* 0x00009400ffee5b82 */ /* 0x000e620000000a00 */
[----:B------:R-:W-:Y:S01]  /*2060*/  @!P4 MOV R10, 0x400 ;  /* 0x00000400000ac802 */ /* 0x000fe20000000f00 */
[----:B------:R-:W-:Y:S01]  /*2070*/  @!P0 IMAD R0, R20, 0x2, R29 ;  /* 0x0000000214008824 */ /* 0x000fe200078e021d */
[----:B--2---:R-:W-:Y:S01]  /*2080*/  @!P4 LEA R22, P1, R4, R14, 0x1 ;  /* 0x0000000e0416c211 */ /* 0x004fe200078208ff */
[----:B------:R-:W-:Y:S01]  /*2090*/  @!P4 IMAD.IADD R5, R5, 0x1, R8 ;  /* 0x000000010505c824 */ /* 0x000fe200078e0208 */
[----:B------:R-:W-:Y:S01]  /*20a0*/  @!P3 MOV R8, 0x400 ;  /* 0x000004000008b802 */ /* 0x000fe20000000f00 */
[----:B------:R-:W-:Y:S01]  /*20b0*/  VIADD R9, R48, 0x70 ;  /* 0x0000007030097836 */ /* 0x000fe20000000000 */
[----:B------:R2:W-:Y:S01]  /*20c0*/  @!P0 LDGSTS.E.BYPASS.LTC128B.128 [R0+0x1000], desc[UR12][R6.64] ;  /* 0x0100000006008fae */ /* 0x0005e2000b901d4c */
[----:B------:R-:W4:Y:S01]  /*20d0*/  @P5 LDC.64 R218, c[0x0][0x248] ;  /* 0x00009200ffda5b82 */ /* 0x000f220000000a00 */
[----:B------:R-:W-:Y:S02]  /*20e0*/  @!P4 LEA.HI.X R23, R4, R15, R5, 0x1, P1 ;  /* 0x0000000f0417c211 */ /* 0x000fe400008f0c05 */
[-C--:B------:R-:W-:Y:S01]  /*20f0*/  ISETP.GE.AND P1, PT, R32, R31.reuse, PT ;  /* 0x0000001f2000720c */ /* 0x080fe20003f26270 */
[----:B------:R-:W5:Y:S01]  /*2100*/  @!P2 S2R R5, SR_CgaCtaId ;  /* 0x000000000005a919 */ /* 0x000f620000008800 */
[----:B------:R-:W-:Y:S01]  /*2110*/  ISETP.GE.AND P0, PT, R9, R31, PT ;  /* 0x0000001f0900720c */ /* 0x000fe20003f06270 */
[----:B------:R-:W-:Y:S01]  /*2120*/  @!P2 IMAD.MOV.U32 R31, RZ, RZ, R3 ;  /* 0x000000ffff1fa224 */ /* 0x000fe200078e0003 */
[----:B------:R-:W-:Y:S01]  /*2130*/  @!P6 MOV R4, 0x400 ;  /* 0x000004000004e802 */ /* 0x000fe20000000f00 */
[----:B------:R3:W-:Y:S01]  /*2140*/  STL [R1+0x68], R9 ;  /* 0x0000680901007387 */ /* 0x0007e20000100800 */
[----:B------:R-:W4:Y:S07]  /*2150*/  @!P3 LDC.64 R14, c[0x0][0x240] ;  /* 0x00009000ff0ebb82 */ /* 0x000f2e0000000a00 */
[----:B------:R-:W1:Y:S01]  /*2160*/  @!P1 S2R R12, SR_CgaCtaId ;  /* 0x00000000000c9919 */ /* 0x000e620000008800 */
[----:B------:R-:W4:Y:S01]  /*2170*/  @!P2 LDC.64 R32, c[0x0][0x240] ;  /* 0x00009000ff20ab82 */ /* 0x000f220000000a00 */
[--C-:B------:R-:W-:Y:S01]  /*2180*/  @!P1 IMAD.MOV.U32 R34, RZ, RZ, R2.reuse ;  /* 0x000000ffff229224 */ /* 0x100fe200078e0002 */
[----:B------:R-:W-:Y:S01]  /*2190*/  @!P1 MOV R35, R3 ;  /* 0x0000000300239202 */ /* 0x000fe20000000f00 */
[----:B------:R-:W4:Y:S01]  /*21a0*/  @!P0 S2R R11, SR_CgaCtaId ;  /* 0x00000000000b8919 */ /* 0x000f220000008800 */
[----:B------:R-:W-:-:S02]  /*21b0*/  @!P0 IMAD.MOV.U32 R36, RZ, RZ, R2 ;  /* 0x000000ffff248224 */ /* 0x000fc400078e0002 */
[----:B------:R-:W-:Y:S02]  /*21c0*/  @!P0 IMAD.MOV.U32 R37, RZ, RZ, R3 ;  /* 0x000000ffff258224 */ /* 0x000fe400078e0003 */
[----:B------:R-:W4:Y:S01]  /*21d0*/  @!P1 LDC.64 R38, c[0x0][0x240] ;  /* 0x00009000ff269b82 */ /* 0x000f220000000a00 */
[----:B--2---:R-:W2:Y:S01]  /*21e0*/  @!P6 S2R R0, SR_CgaCtaId ;  /* 0x000000000000e919 */ /* 0x004ea20000008800 */
[----:B------:R-:W-:Y:S01]  /*21f0*/  @!P2 MOV R6, 0x400 ;  /* 0x000004000006a802 */ /* 0x000fe20000000f00 */
[----:B------:R-:W2:Y:S01]  /*2200*/  @!P3 S2R R7, SR_CgaCtaId ;  /* 0x000000000007b919 */ /* 0x000ea20000008800 */
[----:B---3--:R-:W3:Y:S02]  /*2210*/  @!P4 S2R R9, SR_CgaCtaId ;  /* 0x000000000009c919 */ /* 0x008ee40000008800 */
[----:B-----5:R-:W-:Y:S02]  /*2220*/  @!P2 LEA R41, R5, R6, 0x18 ;  /* 0x000000060529a211 */ /* 0x020fe400078ec0ff */
[----:B------:R-:W-:-:S04]  /*2230*/  @!P1 MOV R5, 0x400 ;  /* 0x0000040000059802 */ /* 0x000fc80000000f00 */
[----:B-1----:R-:W-:Y:S02]  /*2240*/  @!P1 LEA R42, R12, R5, 0x18 ;  /* 0x000000050c2a9211 */ /* 0x002fe400078ec0ff */
[----:B------:R-:W-:Y:S02]  /*2250*/  @!P3 MOV R5, R3 ;  /* 0x000000030005b202 */ /* 0x000fe40000000f00 */
[----:B--2---:R-:W-:Y:S01]  /*2260*/  @!P6 LEA R44, R0, R4, 0x18 ;  /* 0x00000004002ce211 */ /* 0x004fe200078ec0ff */
[C-C-:B------:R-:W-:Y:S01]  /*2270*/  @P5 IMAD.IADD R0, R18.reuse, 0x1, R28.reuse ;  /* 0x0000000112005824 */ /* 0x140fe200078e021c */
[----:B------:R-:W-:Y:S02]  /*2280*/  @!P0 MOV R4, 0x400 ;  /* 0x0000040000048802 */ /* 0x000fe40000000f00 */
[----:B------:R-:W-:Y:S01]  /*2290*/  @!P3 LEA R40, R7, R8, 0x18 ;  /* 0x000000080728b211 */ /* 0x000fe200078ec0ff */
[----:B------:R-:W-:Y:S01]  /*22a0*/  @P5 IMAD.IADD R8, R18, 0x1, R28 ;  /* 0x0000000112085824 */ /* 0x000fe200078e021c */
[----:B----4-:R-:W-:Y:S01]  /*22b0*/  @!P0 LEA R43, R11, R4, 0x18 ;  /* 0x000000040b2b8211 */ /* 0x010fe200078ec0ff */
[----:B------:R-:W-:Y:S01]  /*22c0*/  @P5 IMAD.WIDE.U32 R6, R0, R238, RZ ;  /* 0x000000ee00065225 */ /* 0x000fe200078e00ff */
[----:B---3--:R-:W-:-:S03]  /*22d0*/  @!P4 LEA R17, R9, R10, 0x18 ;  /* 0x0000000a0911c211 */ /* 0x008fc600078ec0ff */
[----:B------:R-:W-:Y:S01]  /*22e0*/  @P5 IMAD R10, R0, R239, RZ ;  /* 0x000000ef000a5224 */ /* 0x000fe200078e02ff */
[----:B------:R-:W-:Y:S01]  /*22f0*/  @P5 MOV R28, R6 ;  /* 0x00000006001c5202 */ /* 0x000fe20000000f00 */
[----:B------:R-:W-:Y:S02]  /*2300*/  @!P3 IMAD.MOV.U32 R4, RZ, RZ, R2 ;  /* 0x000000ffff04b224 */ /* 0x000fe400078e0002 */
[----:B------:R-:W-:Y:S02]  /*2310*/  @P5 IMAD R9, R8, R219, RZ ;  /* 0x000000db08095224 */ /* 0x000fe400078e02ff */
[----:B------:R-:W-:Y:S02]  /*2320*/  @!P3 IMAD R0, R16, R14, RZ ;  /* 0x0000000e1000b224 */ /* 0x000fe400078e02ff */
[----:B------:R-:W-:-:S04]  /*2330*/  @P5 IMAD.WIDE.U32 R2, R8, R218, RZ ;  /* 0x000000da08025225 */ /* 0x000fc800078e00ff */
[----:B------:R-:W-:Y:S02]  /*2340*/  @P5 IMAD.IADD R29, R7, 0x1, R10 ;  /* 0x00000001071d5824 */ /* 0x000fe400078e020a */
[C---:B------:R-:W-:Y:S02]  /*2350*/  @!P3 IMAD R10, R13.reuse, R15, R0 ;  /* 0x0000000f0d0ab224 */ /* 0x040fe400078e0200 */
[----:B------:R-:W-:-:S04]  /*2360*/  @!P3 IMAD.WIDE.U32 R6, R13, R14, R4 ;  /* 0x0000000e0d06b225 */ /* 0x000fc800078e0004 */
[----:B------:R-:W-:Y:S02]  /*2370*/  @P5 IMAD.IADD R11, R3, 0x1, R9 ;  /* 0x00000001030b5824 */ /* 0x000fe400078e0209 */
        /* <DEDUP_REMOVED lines=15> */
.L_x_2038:
[----:B------:R-:W-:Y:S01]  /*2470*/  @!P4 IMAD R9, R20, 0x2, R17 ;  /* 0x000000021409c824 */ /* 0x000fe200078e0211 */
        /* <DEDUP_REMOVED lines=16> */
.L_x_2039:
[----:B------:R-:W-:Y:S01]  /*2580*/  @!PT LDS RZ, [RZ] ;  /* 0x00000000fffff984 */ /* 0x000fe20000000800 */
[----:B------:R-:W-:Y:S01]  /*2590*/  @!PT LDS RZ, [RZ] ;  /* 0x00000000fffff984 */ /* 0x000fe20000000800 */
[----:B------:R-:W-:Y:S01]  /*25a0*/  @!PT LDS RZ, [RZ] ;  /* 0x00000000fffff984 */ /* 0x000fe20000000800 */
[----:B------:R1:W-:Y:S01]  /*25b0*/  @!P4 LDGSTS.E.BYPASS.LTC128B.128 [R9+0x1800], desc[UR12][R22.64] ;  /* 0x018000001609cfae */ /* 0x0003e2000b901d4c */
[----:B------:R-:W2:Y:S01]  /*25c0*/  @!P0 LDC.64 R16, c[0x0][0x240] ;  /* 0x00009000ff108b82 */ /* 0x000ea20000000a00 */
[----:B------:R-:W-:Y:S01]  /*25d0*/  @!P3 LEA.HI.X R13, R6, R25, R10, 0x1, P6 ;  /* 0x00000019060db211 */ /* 0x000fe200030f0c0a */
[-C--:B------:R-:W-:Y:S01]  /*25e0*/  IMAD R4, R49, R218.reuse, RZ ;  /* 0x000000da31047224 */ /* 0x080fe200078e02ff */
[----:B------:R-:W-:Y:S01]  /*25f0*/  @!P2 IADD3 R6, P4, R56, 0x50, RZ ;  /* 0x000000503806a810 */ /* 0x000fe20007f9e0ff */
[----:B------:R-:W-:Y:S01]  /*2600*/  IMAD.WIDE.U32 R2, R48, R218, R54 ;  /* 0x000000da30027225 */ /* 0x000fe200078e0036 */
[----:B------:R-:W-:Y:S01]  /*2610*/  ISETP.NE.AND P6, PT, R26, RZ, PT ;  /* 0x000000ff1a00720c */ /* 0x000fe20003fc5270 */
[----:B------:R-:W-:Y:S01]  /*2620*/  ULDC.64 UR6, c[0x0][0x260] ;  /* 0x0000980000067ab9 */ /* 0x000fe20000000a00 */
[----:B------:R-:W-:Y:S01]  /*2630*/  SHF.L.U64.HI R157, R218, 0x6, R219 ;  /* 0x00000006da9d7819 */ /* 0x000fe200000102db */
[----:B------:R-:W3:Y:S01]  /*2640*/  @!P1 LDC.64 R24, c[0x0][0x210] ;  /* 0x00008400ff189b82 */ /* 0x000ee20000000a00 */
[----:B------:R-:W-:Y:S01]  /*2650*/  @!P2 IMAD.X R0, RZ, RZ, R57, P4 ;  /* 0x000000ffff00a224 */ /* 0x000fe200020e0639 */
[----:B------:R-:W-:Y:S01]  /*2660*/  @!P1 IADD3 R10, P4, R56, 0x60, RZ ;  /* 0x00000060380a9810 */ /* 0x000fe20007f9e0ff */
[----:B------:R-:W-:Y:S01]  /*2670*/  IMAD R4, R48, R219, R4 ;  /* 0x000000db30047224 */ /* 0x000fe200078e0204 */
[----:B------:R-:W-:Y:S01]  /*2680*/  IADD3 R14, P5, R8, R2, RZ ;  /* 0x00000002080e7210 */ /* 0x000fe20007fbe0ff */
[----:B------:R-:W-:Y:S01]  /*2690*/  @!P2 IMAD R0, R0, R32, RZ ;  /* 0x000000200000a224 */ /* 0x000fe200078e02ff */
[----:B------:R-:W-:Y:S01]  /*26a0*/  SHF.R.S32.HI R18, RZ, 0x1f, R73 ;  /* 0x0000001fff127819 */ /* 0x000fe20000011449 */
[----:B------:R-:W-:Y:S01]  /*26b0*/  @!P1 IMAD.X R5, RZ, RZ, R57, P4 ;  /* 0x000000ffff059224 */ /* 0x000fe200020e0639 */
[----:B------:R-:W4:Y:S01]  /*26c0*/  @!P0 LDC.64 R26, c[0x0][0x210] ;  /* 0x00008400ff1a8b82 */ /* 0x000f220000000a00 */
[----:B------:R-:W-:Y:S01]  /*26d0*/  IADD3.X R15, R11, R3, R4, P5, !PT ;  /* 0x000000030b0f7210 */ /* 0x000fe20002ffe404 */
[----:B------:R-:W-:Y:S01]  /*26e0*/  @!P2 IMAD R4, R6, R33, R0 ;  /* 0x000000210604a224 */ /* 0x000fe200078e0200 */
[----:B------:R-:W-:Y:S01]  /*26f0*/  SHF.L.U64.HI R221, R238, 0x6, R239 ;  /* 0x00000006eedd7819 */ /* 0x000fe200000102ef */
[----:B------:R-:W-:Y:S01]  /*2700*/  @!P3 IMAD R2, R20, 0x2, R40 ;  /* 0x000000021402b824 */ /* 0x000fe200078e0228 */
[----:B------:R-:W-:Y:S01]  /*2710*/  LEA.HI R169, R47, R170, RZ, 0x5 ;  /* 0x000000aa2fa97211 */ /* 0x000fe200078f28ff */
[----:B------:R-:W-:Y:S01]  /*2720*/  @!P2 IMAD.WIDE.U32 R6, R6, R32, R30 ;  /* 0x000000200606a225 */ /* 0x000fe200078e001e */
[----:B------:R-:W-:-:S02]  /*2730*/  ULDC UR8, c[0x0][0x39c] ;  /* 0x0000e70000087ab9 */ /* 0x000fc40000000800 */
[----:B------:R5:W-:Y:S01]  /*2740*/  @!P3 LDGSTS.E.BYPASS.LTC128B.128 [R2+0x2000], desc[UR12][R12.64] ;  /* 0x020000000c02bfae */ /* 0x000be2000b901d4c */
[----:B-1----:R-:W1:Y:S01]  /*2750*/  @!P2 LDC.64 R22, c[0x0][0x210] ;  /* 0x00008400ff16ab82 */ /* 0x002e620000000a00 */
[----:B------:R-:W-:Y:S01]  /*2760*/  @!P0 IADD3 R9, P4, R56, 0x70, RZ ;  /* 0x0000007038098810 */ /* 0x000fe20007f9e0ff */
[----:B------:R-:W-:Y:S01]  /*2770*/  @!P1 IMAD R3, R5, R38, RZ ;  /* 0x0000002605039224 */ /* 0x000fe200078e02ff */
[----:B------:R-:W-:Y:S01]  /*2780*/  SHF.R.S32.HI R156, RZ, 0x5, R169 ;  /* 0x00000005ff9c7819 */ /* 0x000fe200000114a9 */
[----:B------:R-:W-:Y:S02]  /*2790*/  @!P2 IMAD.IADD R7, R7, 0x1, R4 ;  /* 0x000000010707a824 */ /* 0x000fe400078e0204 */
[----:B------:R-:W-:Y:S02]  /*27a0*/  @!P0 IMAD.X R0, RZ, RZ, R57, P4 ;  /* 0x000000ffff008224 */ /* 0x000fe400020e0639 */
[----:B------:R-:W-:Y:S02]  /*27b0*/  @!P1 IMAD R11, R10, R39, R3 ;  /* 0x000000270a0b9224 */ /* 0x000fe400078e0203 */
[----:B--2---:R-:W-:-:S02]  /*27c0*/  @!P0 IMAD R0, R0, R16, RZ ;  /* 0x0000001000008224 */ /* 0x004fc400078e02ff */
[----:B------:R-:W-:-:S04]  /*27d0*/  @!P1 IMAD.WIDE.U32 R4, R10, R38, R34 ;  /* 0x000000260a049225 */ /* 0x000fc800078e0022 */
[----:B------:R-:W-:Y:S02]  /*27e0*/  @!P0 IMAD R10, R9, R17, R0 ;  /* 0x00000011090a8224 */ /* 0x000fe400078e0200 */
[----:B------:R-:W-:Y:S02]  /*27f0*/  @!P1 IMAD.IADD R5, R5, 0x1, R11 ;  /* 0x0000000105059824 */ /* 0x000fe400078e020b */
[----:B------:R-:W-:Y:S02]  /*2800*/  @!P2 IMAD R0, R20, 0x2, R41 ;  /* 0x000000021400a824 */ /* 0x000fe400078e0229 */
[----:B------:R-:W-:Y:S01]  /*2810*/  IMAD.WIDE.U32 R246, R21, UR6, R14 ;  /* 0x0000000615f67c25 */ /* 0x000fe2000f8e000e */
[----:B-1----:R-:W-:-:S03]  /*2820*/  @!P2 LEA R8, P3, R6, R22, 0x1 ;  /* 0x000000160608a211 */ /* 0x002fc600078608ff */
[----:B-----5:R-:W-:Y:S01]  /*2830*/  @!P0 IMAD.WIDE.U32 R2, R9, R16, R36 ;  /* 0x0000001009028225 */ /* 0x020fe200078e0024 */
[----:B------:R-:W-:Y:S01]  /*2840*/  STL.64 [R1+0x30], R246 ;  /* 0x000030f601007387 */ /* 0x000fe20000100a00 */
[----:B------:R-:W-:Y:S01]  /*2850*/  @!P2 LEA.HI.X R9, R6, R23, R7, 0x1, P3 ;  /* 0x000000170609a211 */ /* 0x000fe200018f0c07 */
[----:B------:R-:W1:Y:S01]  /*2860*/  @!P6 LDC.64 R16, c[0x0][0x218] ;  /* 0x00008600ff10eb82 */ /* 0x000e620000000a00 */
[----:B---3--:R-:W-:Y:S01]  /*2870*/  @!P1 LEA R6, P4, R4, R24, 0x1 ;  /* 0x0000001804069211 */ /* 0x008fe200078808ff */
[----:B------:R-:W-:Y:S01]  /*2880*/  @!P0 IMAD.IADD R3, R3, 0x1, R10 ;  /* 0x0000000103038824 */ /* 0x000fe200078e020a */
[----:B----4-:R-:W-:Y:S01]  /*2890*/  @!P0 LEA R10, P3, R2, R26, 0x1 ;  /* 0x0000001a020a8211 */ /* 0x010fe200078608ff */
[----:B------:R2:W-:Y:S01]  /*28a0*/  @!P2 LDGSTS.E.BYPASS.LTC128B.128 [R0+0x2800], desc[UR12][R8.64] ;  /* 0x028000000800afae */ /* 0x0005e2000b901d4c */
[----:B------:R-:W-:Y:S01]  /*28b0*/  @!P1 LEA.HI.X R7, R4, R25, R5, 0x1, P4 ;  /* 0x0000001904079211 */ /* 0x000fe200020f0c05 */
[----:B------:R-:W-:Y:S01]  /*28c0*/  IMAD.SHL.U32 R158, R218, 0x40, RZ ;  /* 0x00000040da9e7824 */ /* 0x000fe200078e00ff */
[----:B------:R-:W-:Y:S01]  /*28d0*/  ISETP.GE.AND P4, PT, R52, R19, PT ;  /* 0x000000133400720c */ /* 0x000fe20003f86270 */
[----:B------:R-:W-:Y:S01]  /*28e0*/  IMAD.MOV.U32 R242, RZ, RZ, R246 ;  /* 0x000000fffff27224 */ /* 0x000fe200078e00f6 */
[----:B------:R-:W-:Y:S01]  /*28f0*/  @!P0 LEA.HI.X R11, R2, R27, R3, 0x1, P3 ;  /* 0x0000001b020b8211 */ /* 0x000fe200018f0c03 */
[----:B------:R-:W-:Y:S01]  /*2900*/  IMAD.WIDE.U32 R2, R48, R238, R54 ;  /* 0x000000ee30027225 */ /* 0x000fe200078e0036 */
[----:B------:R-:W-:-:S02]  /*2910*/  SHF.R.S32.HI R27, RZ, 0x1f, R21 ;  /* 0x0000001fff1b7819 */ /* 0x000fc40000011415 */
[-C--:B------:R-:W-:Y:S01]  /*2920*/  ISETP.GE.AND P3, PT, R51, R19.reuse, PT ;  /* 0x000000133300720c */ /* 0x080fe20003f66270 */
[----:B------:R-:W-:Y:S01]  /*2930*/  @!P1 IMAD R4, R20, 0x2, R42 ;  /* 0x0000000214049824 */ /* 0x000fe200078e022a */
[----:B------:R-:W-:Y:S01]  /*2940*/  IADD3 R22, P5, R28, R2, RZ ;  /* 0x000000021c167210 */ /* 0x000fe20007fbe0ff */
[----:B------:R-:W-:Y:S01]  /*2950*/  IMAD R2, R27, UR6, RZ ;  /* 0x000000061b027c24 */ /* 0x000fe2000f8e02ff */
[----:B------:R-:W-:Y:S01]  /*2960*/  ISETP.GE.AND P2, PT, R50, R19, PT ;  /* 0x000000133200720c */ /* 0x000fe20003f46270 */
[----:B------:R-:W-:Y:S01]  /*2970*/  @!P0 IMAD R5, R20, 0x2, R43 ;  /* 0x0000000214058824 */ /* 0x000fe200078e022b */
[----:B------:R1:W-:Y:S01]  /*2980*/  @!P1 LDGSTS.E.BYPASS.LTC128B.128 [R4+0x3000], desc[UR12][R6.64] ;  /* 0x0300000006049fae */ /* 0x0003e2000b901d4c */
[----:B------:R-:W3:Y:S01]  /*2990*/  @!P4 LDC.64 R12, c[0x0][0x218] ;  /* 0x00008600ff0ccb82 */ /* 0x000ee20000000a00 */
[----:B------:R-:W-:Y:S01]  /*29a0*/  IMAD R2, R21, UR7, R2 ;  /* 0x0000000715027c24 */ /* 0x000fe2000f8e0202 */
[----:B------:R-:W-:Y:S01]  /*29b0*/  ULDC.64 UR6, c[0x0][0x268] ;  /* 0x00009a0000067ab9 */ /* 0x000fe20000000a00 */
[----:B------:R-:W4:Y:S01]  /*29c0*/  @!P4 S2R R14, SR_CgaCtaId ;  /* 0x00000000000ec919 */ /* 0x000f220000008800 */
[----:B------:R-:W-:-:S02]  /*29d0*/  IMAD.SHL.U32 R220, R238, 0x40, RZ ;  /* 0x00000040eedc7824 */ /* 0x000fc400078e00ff */
[----:B------:R-:W-:Y:S01]  /*29e0*/  IMAD.IADD R243, R247, 0x1, R2 ;  /* 0x00000001f7f37824 */ /* 0x000fe200078e0202 */
[----:B------:R-:W5:Y:S01]  /*29f0*/  @!P3 S2R R15, SR_CgaCtaId ;  /* 0x00000000000fb919 */ /* 0x000f620000008800 */
[----:B------:R-:W-:Y:S02]  /*2a00*/  IMAD.MOV.U32 R217, RZ, RZ, R73 ;  /* 0x000000ffffd97224 */ /* 0x000fe400078e0049 */
[----:B--2---:R-:W-:Y:S01]  /*2a10*/  IMAD R0, R49, R238, RZ ;  /* 0x000000ee31007224 */ /* 0x004fe200078e02ff */
[----:B------:R-:W2:Y:S01]  /*2a20*/  @!P2 S2R R24, SR_CgaCtaId ;  /* 0x000000000018a919 */ /* 0x000ea20000008800 */
[----:B------:R-:W-:Y:S02]  /*2a30*/  LEA.HI R9, R47, R170, RZ, 0x4 ;  /* 0x000000aa2f097211 */ /* 0x000fe400078f20ff */
[----:B------:R-:W-:Y:S01]  /*2a40*/  IMAD R0, R48, R239, R0 ;  /* 0x000000ef30007224 */ /* 0x000fe200078e0200 */
[----:B------:R4:W-:Y:S04]  /*2a50*/  @!P0 LDGSTS.E.BYPASS.LTC128B.128 [R5+0x3800], desc[UR12][R10.64] ;  /* 0x038000000a058fae */ /* 0x0009e8000b901d4c */
[----:B------:R-:W-:Y:S01]  /*2a60*/  IADD3.X R23, R29, R3, R0, P5, !PT ;  /* 0x000000031d177210 */ /* 0x000fe20002ffe400 */
[----:B------:R-:W-:Y:S01]  /*2a70*/  IMAD R0, R157, R73, RZ ;  /* 0x000000499d007224 */ /* 0x000fe200078e02ff */
[----:B------:R-:W-:Y:S01]  /*2a80*/  ISETP.GE.AND P5, PT, R52, R19, PT ;  /* 0x000000133400720c */ /* 0x000fe20003fa6270 */
[-C--:B------:R-:W-:Y:S01]  /*2a90*/  IMAD.WIDE.U32 R2, R73, R158.reuse, R242 ;  /* 0x0000009e49027225 */ /* 0x080fe200078e00f2 */
[----:B------:R-:W-:Y:S03]  /*2aa0*/  STL.64 [R1+0x20], R242 ;  /* 0x000020f201007387 */ /* 0x000fe60000100a00 */
[----:B------:R-:W-:Y:S01]  /*2ab0*/  IMAD R0, R18, R158, R0 ;  /* 0x0000009e12007224 */ /* 0x000fe200078e0200 */
[----:B-1----:R-:W-:Y:S01]  /*2ac0*/  @!P6 LEA R6, P1, R2, R16, 0x1 ;  /* 0x000000100206e211 */ /* 0x002fe200078208ff */
[----:B------:R-:W-:Y:S01]  /*2ad0*/  IMAD.WIDE.U32 R22, R21, UR6, R22 ;  /* 0x0000000615167c25 */ /* 0x000fe2000f8e0016 */
[----:B------:R-:W-:Y:S03]  /*2ae0*/  STL [R1+0x3c], R221 ;  /* 0x00003cdd01007387 */ /* 0x000fe60000100800 */
[----:B------:R-:W-:Y:S01]  /*2af0*/  IMAD.IADD R3, R3, 0x1, R0 ;  /* 0x0000000103037824 */ /* 0x000fe200078e0200 */
[----:B------:R-:W-:Y:S01]  /*2b00*/  @!P4 LEA R0, P0, R218, R2, 0x4 ;  /* 0x00000002da00c211 */ /* 0x000fe200078020ff */
[----:B------:R-:W-:Y:S01]  /*2b10*/  IMAD.MOV.U32 R244, RZ, RZ, R22 ;  /* 0x000000fffff47224 */ /* 0x000fe200078e0016 */
[----:B------:R-:W-:Y:S02]  /*2b20*/  STL [R1+0x10], R220 ;  /* 0x000010dc01007387 */ /* 0x000fe40000100800 */
[----:B------:R-:W-:-:S02]  /*2b30*/  @!P6 LEA.HI.X R7, R2, R17, R3, 0x1, P1 ;  /* 0x000000110207e211 */ /* 0x000fc400008f0c03 */
[----:B------:R-:W-:Y:S01]  /*2b40*/  @!P4 LEA.HI.X R8, R218, R3, R219, 0x4, P0 ;  /* 0x00000003da08c211 */ /* 0x000fe200000f24db */
[----:B------:R-:W-:Y:S01]  /*2b50*/  STL.64 [R1+0x8], R22 ;  /* 0x0000081601007387 */ /* 0x000fe20000100a00 */
[----:B---3--:R-:W-:Y:S01]  /*2b60*/  @!P4 LEA R4, P0, R0, R12, 0x1 ;  /* 0x0000000c0004c211 */ /* 0x008fe200078008ff */
[----:B----4-:R-:W-:Y:S01]  /*2b70*/  @!P6 IMAD R5, R20, 0x2, R44 ;  /* 0x000000021405e824 */ /* 0x010fe200078e022c */
[----:B------:R-:W-:Y:S02]  /*2b80*/  SHF.R.S32.HI R10, RZ, 0x4, R9 ;  /* 0x00000004ff0a7819 */ /* 0x000fe40000011409 */
[-C--:B------:R-:W-:Y:S02]  /*2b90*/  ISETP.GE.AND P1, PT, R51, R19.reuse, PT ;  /* 0x000000133300720c */ /* 0x080fe40003f26270 */
[----:B------:R1:W-:Y:S01]  /*2ba0*/  @!P6 LDGSTS.E.BYPASS.LTC128B.128 [R5+0x4000], desc[UR12][R6.64] ;  /* 0x040000000605efae */ /* 0x0003e2000b901d4c */
[----:B------:R-:W-:-:S13]  /*2bb0*/  ISETP.GE.AND P6, PT, R48, R19, PT ;  /* 0x000000133000720c */ /* 0x000fda0003fc6270 */
[----:B------:R-:W3:Y:S01]  /*2bc0*/  @!P6 LDC.64 R16, c[0x0][0x220] ;  /* 0x00008800ff10eb82 */ /* 0x000ee20000000a00 */
[----:B-1----:R-:W-:Y:S02]  /*2bd0*/  LEA.HI R6, R9, R10, RZ, 0x1 ;  /* 0x0000000a09067211 */ /* 0x002fe400078f08ff */
[----:B------:R-:W-:Y:S02]  /*2be0*/  @!P4 LEA.HI.X R5, R0, R13, R8, 0x1, P0 ;  /* 0x0000000d0005c211 */ /* 0x000fe400000f0c08 */
[----:B------:R-:W-:-:S03]  /*2bf0*/  LOP3.LUT R0, R6, 0xfffffffe, RZ, 0xc0, !PT ;  /* 0xfffffffe06007812 */ /* 0x000fc600078ec0ff */
[----:B------:R-:W1:Y:S01]  /*2c00*/  @!P2 LDC.64 R12, c[0x0][0x218] ;  /* 0x00008600ff0cab82 */ /* 0x000e620000000a00 */
[----:B------:R-:W-:Y:S02]  /*2c10*/  @!P4 MOV R6, 0x400 ;  /* 0x000004000006c802 */ /* 0x000fe40000000f00 */
[----:B------:R-:W-:Y:S01]  /*2c20*/  LOP3.LUT R7, R9, 0xfffffff0, RZ, 0xc0, !PT ;  /* 0xfffffff009077812 */ /* 0x000fe200078ec0ff */
[----:B------:R-:W-:Y:S01]  /*2c30*/  IMAD.IADD R25, R10, 0x1, -R0 ;  /* 0x000000010a197824 */ /* 0x000fe200078e0a00 */
[----:B------:R-:W-:Y:S02]  /*2c40*/  @!P4 LEA R0, R14, R6, 0x18 ;  /* 0x000000060e00c211 */ /* 0x000fe400078ec0ff */
[----:B------:R-:W-:Y:S01]  /*2c50*/  @!P3 MOV R8, 0x400 ;  /* 0x000004000008b802 */ /* 0x000fe20000000f00 */
[----:B------:R-:W4:Y:S01]  /*2c60*/  @!P3 LDC.64 R10, c[0x0][0x218] ;  /* 0x00008600ff0abb82 */ /* 0x000f220000000a00 */
[----:B------:R-:W-:Y:S01]  /*2c70*/  @!P2 MOV R6, 0x400 ;  /* 0x000004000006a802 */ /* 0x000fe20000000f00 */
[----:B------:R-:W-:Y:S01]  /*2c80*/  @!P4 IMAD R0, R20, 0x2, R0 ;  /* 0x000000021400c824 */ /* 0x000fe200078e0200 */
[----:B-----5:R-:W-:Y:S01]  /*2c90*/  @!P3 LEA R14, R15, R8, 0x18 ;  /* 0x000000080f0eb211 */ /* 0x020fe200078ec0ff */
[----:B------:R-:W-:Y:S01]  /*2ca0*/  IMAD.IADD R7, R170, 0x1, -R7 ;  /* 0x00000001aa077824 */ /* 0x000fe200078e0a07 */
[----:B--2---:R-:W-:Y:S01]  /*2cb0*/  @!P2 LEA R15, R24, R6, 0x18 ;  /* 0x00000006180fa211 */ /* 0x004fe200078ec0ff */
[----:B------:R-:W-:Y:S01]  /*2cc0*/  IMAD.SHL.U32 R8, R48, 0x8, RZ ;  /* 0x0000000830087824 */ /* 0x000fe200078e00ff */
[----:B------:R2:W-:Y:S01]  /*2cd0*/  @!P4 LDGSTS.E.BYPASS.LTC128B.128 [R0+0x4800], desc[UR12][R4.64] ;  /* 0x048000000400cfae */ /* 0x0005e2000b901d4c */
[----:B------:R-:W-:-:S02]  /*2ce0*/  ISETP.GE.AND P0, PT, R50, R19, PT ;  /* 0x000000133200720c */ /* 0x000fc40003f06270 */
[----:B------:R-:W-:-:S04]  /*2cf0*/  SHF.R.S32.HI R6, RZ, 0x1f, R7 ;  /* 0x0000001fff067819 */ /* 0x000fc80000011407 */
[----:B------:R-:W-:Y:S01]  /*2d00*/  LEA.HI R24, R6, R7, RZ, 0x3 ;  /* 0x0000000706187211 */ /* 0x000fe200078f18ff */
[----:B------:R-:W-:-:S03]  /*2d10*/  IMAD.SHL.U32 R6, R219, 0x20, RZ ;  /* 0x00000020db067824 */ /* 0x000fc600078e00ff */
[----:B------:R-:W-:-:S05]  /*2d20*/  LOP3.LUT R9, R24, 0xfffffff8, RZ, 0xc0, !PT ;  /* 0xfffffff818097812 */ /* 0x000fca00078ec0ff */
[----:B------:R-:W-:Y:S02]  /*2d30*/  IMAD.IADD R28, R7, 0x1, -R9 ;  /* 0x00000001071c7824 */ /* 0x000fe400078e0a09 */
[----:B------:R-:W-:Y:S02]  /*2d40*/  @!P3 IMAD R9, R20, 0x2, R14 ;  /* 0x000000021409b824 */ /* 0x000fe400078e020e */
[----:B--2---:R-:W-:Y:S02]  /*2d50*/  IMAD.SHL.U32 R0, R45, 0x40, RZ ;  /* 0x000000402d007824 */ /* 0x004fe400078e00ff */
[----:B------:R-:W-:-:S03]  /*2d60*/  IMAD.WIDE.U32 R4, R218, 0x20, RZ ;  /* 0x00000020da047825 */ /* 0x000fc600078e00ff */
[----:B------:R-:W-:Y:S02]  /*2d70*/  LOP3.LUT R0, R0, 0x1c0, RZ, 0xc0, !PT ;  /* 0x000001c000007812 */ /* 0x000fe400078ec0ff */
[----:B------:R-:W-:Y:S02]  /*2d80*/  @!P3 IADD3 R4, P4, R2, R4, RZ ;  /* 0x000000040204b210 */ /* 0x000fe40007f9e0ff */
[----:B------:R-:W-:Y:S02]  /*2d90*/  LOP3.LUT R8, R0, 0x8, R8, 0xf8, !PT ;  /* 0x0000000800087812 */ /* 0x000fe400078ef808 */
[----:B------:R-:W-:Y:S02]  /*2da0*/  SHF.R.U32.HI R0, RZ, 0x3, R0 ;  /* 0x00000003ff007819 */ /* 0x000fe40000011600 */
[----:B------:R-:W-:Y:S01]  /*2db0*/  @!P3 IADD3.X R5, R3, R5, R6, P4, !PT ;  /* 0x000000050305b210 */ /* 0x000fe200027fe406 */
[----:B------:R-:W-:Y:S01]  /*2dc0*/  @!P2 IMAD.WIDE.U32 R2, R218, 0x30, R2 ;  /* 0x00000030da02a825 */ /* 0x000fe200078e0002 */
[----:B----4-:R-:W-:-:S02]  /*2dd0*/  @!P3 LEA R6, P4, R4, R10, 0x1 ;  /* 0x0000000a0406b211 */ /* 0x010fc400078808ff */
[----:B------:R-:W-:Y:S01]  /*2de0*/  LOP3.LUT R26, R8, R0, RZ, 0x3c, !PT ;  /* 0x00000000081a7212 */ /* 0x000fe200078e3cff */
[----:B------:R-:W-:Y:S01]  /*2df0*/  @!P2 IMAD R0, R219, 0x30, RZ ;  /* 0x00000030db00a824 */ /* 0x000fe200078e02ff */
[----:B------:R-:W-:Y:S01]  /*2e00*/  @!P3 LEA.HI.X R7, R4, R11, R5, 0x1, P4 ;  /* 0x0000000b0407b211 */ /* 0x000fe200020f0c05 */
[----:B------:R-:W-:Y:S01]  /*2e10*/  IMAD R5, R221, R73, RZ ;  /* 0x00000049dd057224 */ /* 0x000fe200078e02ff */
[----:B-1----:R-:W-:Y:S01]  /*2e20*/  @!P2 LEA R4, P4, R2, R12, 0x1 ;  /* 0x0000000c0204a211 */ /* 0x002fe200078808ff */
[----:B------:R-:W-:Y:S02]  /*2e30*/  @!P2 IMAD.IADD R3, R3, 0x1, R0 ;  /* 0x000000010303a824 */ /* 0x000fe400078e0200 */
[----:B------:R-:W-:Y:S01]  /*2e40*/  IMAD R10, R18, R220, R5 ;  /* 0x000000dc120a7224 */ /* 0x000fe200078e0205 */
[----:B------:R1:W-:Y:S01]  /*2e50*/  @!P3 LDGSTS.E.BYPASS.LTC128B.128 [R9+0x5000], desc[UR12][R6.64] ;  /* 0x050000000609bfae */ /* 0x0003e2000b901d4c */
[----:B------:R-:W-:Y:S01]  /*2e60*/  @!P2 IMAD R8, R20, 0x2, R15 ;  /* 0x000000021408a824 */ /* 0x000fe200078e020f */
[----:B------:R-:W-:Y:S01]  /*2e70*/  @!P2 LEA.HI.X R5, R2, R13, R3, 0x1, P4 ;  /* 0x0000000d0205a211 */ /* 0x000fe200020f0c03 */
[----:B------:R-:W-:Y:S01]  /*2e80*/  IMAD R0, R27, UR6, RZ ;  /* 0x000000061b007c24 */ /* 0x000fe2000f8e02ff */
[----:B------:R-:W2:Y:S01]  /*2e90*/  @!P5 LDC.64 R18, c[0x0][0x220] ;  /* 0x00008800ff12db82 */ /* 0x000ea20000000a00 */
[----:B------:R-:W-:-:S02]  /*2ea0*/  @!P0 IMAD R11, R239, 0x30, RZ ;  /* 0x00000030ef0b8824 */ /* 0x000fc400078e02ff */
[----:B------:R4:W-:Y:S01]  /*2eb0*/  @!P2 LDGSTS.E.BYPASS.LTC128B.128 [R8+0x5800], desc[UR12][R4.64] ;  /* 0x058000000408afae */ /* 0x0009e2000b901d4c */
[----:B------:R-:W-:Y:S02]  /*2ec0*/  IMAD R2, R21, UR7, R0 ;  /* 0x0000000715027c24 */ /* 0x000fe4000f8e0200 */
[----:B------:R-:W-:Y:S01]  /*2ed0*/  IMAD.SHL.U32 R0, R28, 0x40, RZ ;  /* 0x000000401c007824 */ /* 0x000fe200078e00ff */
[----:B------:R-:W0:Y:S01]  /*2ee0*/  LDGDEPBAR ;  /* 0x00000000000079af */ /* 0x000e220000000000 */
[----:B------:R-:W-:Y:S01]  /*2ef0*/  IMAD.IADD R245, R23, 0x1, R2 ;  /* 0x0000000117f57824 */ /* 0x000fe200078e0202 */
[----:B------:R-:W5:Y:S02]  /*2f00*/  @!P1 LDC.64 R20, c[0x0][0x220] ;  /* 0x00008800ff149b82 */ /* 0x000f640000000a00 */
[----:B------:R-:W-:Y:S01]  /*2f10*/  LOP3.LUT R0, R0, 0x1c0, RZ, 0xc0, !PT ;  /* 0x000001c000007812 */ /* 0x000fe200078ec0ff */
[----:B------:R-:W-:-:S04]  /*2f20*/  IMAD.WIDE.U32 R2, R73, R220, R244 ;  /* 0x000000dc49027225 */ /* 0x000fc800078e00f4 */
[----:B------:R-:W-:Y:S01]  /*2f30*/  IMAD.IADD R3, R3, 0x1, R10 ;  /* 0x0000000103037824 */ /* 0x000fe200078e020a */
[----:B------:R-:W5:Y:S01]  /*2f40*/  @!P0 LDC.64 R14, c[0x0][0x220] ;  /* 0x00008800ff0e8b82 */ /* 0x000f620000000a00 */
[----:B-1----:R-:W-:-:S05]  /*2f50*/  IMAD.SHL.U32 R6, R25, 0x8, RZ ;  /* 0x0000000819067824 */ /* 0x002fca00078e00ff */
[----:B------:R-:W-:Y:S01]  /*2f60*/  LOP3.LUT R7, R0, 0x8, R6, 0xf8, !PT ;  /* 0x0000000800077812 */ /* 0x000fe200078ef806 */
[----:B----4-:R-:W-:Y:S01]  /*2f70*/  IMAD.WIDE.U32 R4, R238, 0x20, RZ ;  /* 0x00000020ee047825 */ /* 0x010fe200078e00ff */
[----:B------:R-:W-:-:S04]  /*2f80*/  DEPBAR.LE SB0, 0x0 ;  /* 0x000080000000791a */ /* 0x000fc80000000000 */
[----:B------:R-:W-:Y:S01]  /*2f90*/  BAR.SYNC.DEFER_BLOCKING 0x0 ;  /* 0x0000000000007b1d */ /* 0x000fe20000010000 */
[----:B------:R-:W-:Y:S01]  /*2fa0*/  IMAD.SHL.U32 R8, R239, 0x20, RZ ;  /* 0x00000020ef087824 */ /* 0x000fe200078e00ff */
[----:B------:R-:W-:Y:S01]  /*2fb0*/  SHF.R.U32.HI R6, RZ, 0x3, R0 ;  /* 0x00000003ff067819 */ /* 0x000fe20000011600 */
[----:B------:R-:W-:Y:S01]  /*2fc0*/  IMAD R0, R25, 0x200, R26 ;  /* 0x0000020019007824 */ /* 0x000fe200078e021a */
[----:B------:R-:W-:Y:S01]  /*2fd0*/  @!P1 IADD3 R10, P2, R2, R4, RZ ;  /* 0x00000004020a9210 */ /* 0x000fe20007f5e0ff */
[----:B------:R-:W-:Y:S01]  /*2fe0*/  IMAD.SHL.U32 R4, R24, 0x40, RZ ;  /* 0x0000004018047824 */ /* 0x000fe200078e00ff */
[----:B------:R-:W-:Y:S02]  /*2ff0*/  LOP3.LUT R168, R7, R6, RZ, 0x3c, !PT ;  /* 0x0000000607a87212 */ /* 0x000fe400078e3cff */
[----:B------:R-:W-:Y:S02]  /*3000*/  @!P1 IADD3.X R12, R3, R5, R8, P2, !PT ;  /* 0x00000005030c9210 */ /* 0x000fe400017fe408 */
[----:B---3--:R-:W-:-:S02]  /*3010*/  @!P6 LEA R6, P2, R2, R16, 0x1 ;  /* 0x000000100206e211 */ /* 0x008fc400078408ff */
[----:B------:R-:W-:Y:S02]  /*3020*/  LOP3.LUT R166, R4, 0xfffffe00, RZ, 0xc0, !PT ;  /* 0xfffffe0004a67812 */ /* 0x000fe400078ec0ff */
[----:B------:R-:W-:Y:S02]  /*3030*/  @!P6 LEA.HI.X R7, R2, R17, R3, 0x1, P2 ;  /* 0x000000110207e211 */ /* 0x000fe400010f0c03 */
[----:B------:R-:W-:Y:S02]  /*3040*/  @!P5 LEA R5, P2, R238, R2, 0x4 ;  /* 0x00000002ee05d211 */ /* 0x000fe400078420ff */
[----:B------:R-:W-:Y:S01]  /*3050*/  LEA R192, R0, UR4, 0x1 ;  /* 0x0000000400c07c11 */ /* 0x000fe2000f8e08ff */
[----:B------:R-:W-:Y:S01]  /*3060*/  IMAD.MOV.U32 R0, RZ, RZ, 0x20 ;  /* 0x00000020ff007424 */ /* 0x000fe200078e00ff */
[C---:B------:R-:W-:Y:S01]  /*3070*/  @!P5 LEA.HI.X R9, R238.reuse, R3, R239, 0x4, P2 ;  /* 0x00000003ee09d211 */ /* 0x040fe200010f24ef */
[----:B------:R-:W-:Y:S01]  /*3080*/  @!P0 IMAD.WIDE.U32 R2, R238, 0x30, R2 ;  /* 0x00000030ee028825 */ /* 0x000fe200078e0002 */
[----:B--2---:R-:W-:-:S02]  /*3090*/  @!P5 LEA R4, P3, R5, R18, 0x1 ;  /* 0x000000120504d211 */ /* 0x004fc400078608ff */
[C---:B-----5:R-:W-:Y:S01]  /*30a0*/  @!P1 LEA R8, P2, R10.reuse, R20, 0x1 ;  /* 0x000000140a089211 */ /* 0x060fe200078408ff */
        /* <DEDUP_REMOVED lines=8> */
[----:B------:R-:W-:Y:S02]  /*3130*/  IMAD R10, R156, 0x400, R166 ;  /* 0x000004009c0a7824 */ /* 0x000fe400078e02a6 */
[C---:B------:R-:W-:Y:S01]  /*3140*/  VIADD R12, R192.reuse, 0x4000 ;  /* 0x00004000c00c7836 */ /* 0x040fe20000000000 */
[----:B------:R-:W-:Y:S01]  /*3150*/  @P5 STS.128 [R216+0x6800], RZ ;  /* 0x006800ffd8005388 */ /* 0x000fe20000000c00 */
[----:B------:R-:W-:-:S03]  /*3160*/  VIADD R203, R192, 0x4040 ;  /* 0x00004040c0cb7836 */ /* 0x000fc60000000000 */
        /* <DEDUP_REMOVED lines=23> */
[----:B--2---:R-:W2:Y:S01]  /*32e0*/  LDSM.16.M88.4 R8, [R199] ;  /* 0x00000000c708783b */ /* 0x004ea20000000200 */
[----:B------:R-:W-:Y:S01]  /*32f0*/  R2P PR, R45, 0x6 ;  /* 0x000000062d007804 */ /* 0x000fe20000000000 */
[----:B------:R-:W-:-:S02]  /*3300*/  IMAD R200, R3, 0x2, R199 ;  /* 0x0000000203c87824 */ /* 0x000fc400078e02c7 */
[----:B------:R-:W-:Y:S01]  /*3310*/  IMAD R202, R2, 0x2, R199 ;  /* 0x0000000202ca7824 */ /* 0x000fe200078e02c7 */
[----:B------:R-:W3:Y:S01]  /*3320*/  LDSM.16.M88.4 R40, [R192+0x4800] ;  /* 0x00480000c028783b */ /* 0x000ee20000000200 */
[----:B------:R-:W-:Y:S01]  /*3330*/  SEL R0, R0, 0xffffffe0, !P1 ;  /* 0xffffffe000007807 */ /* 0x000fe20004800000 */
[----:B------:R-:W-:Y:S02]  /*3340*/  IMAD R201, R2, 0x2, R200 ;  /* 0x0000000202c97824 */ /* 0x000fe400078e02c8 */
[----:B------:R-:W-:Y:S02]  /*3350*/  LDSM.16.M88.4 R16, [R202] ;  /* 0x00000000ca10783b */ /* 0x000fe40000000200 */
[----:B------:R-:W-:Y:S02]  /*3360*/  IMAD.IADD R198, R192, 0x1, R0 ;  /* 0x00000001c0c67824 */ /* 0x000fe400078e0200 */
[----:B------:R-:W4:Y:S01]  /*3370*/  LDSM.16.M88.4 R36, [R192+0x5000] ;  /* 0x00500000c024783b */ /* 0x000f220000000200 */
[----:B------:R-:W-:-:S03]  /*3380*/  @P2 VIADD R203, R12, 0xffffffc0 ;  /* 0xffffffc00ccb2836 */ /* 0x000fc60000000000 */
[----:B------:R-:W5:Y:S01]  /*3390*/  LDSM.16.M88.4 R56, [R198+0x4000] ;  /* 0x00400000c638783b */ /* 0x000f620000000200 */
[----:B------:R-:W-:-:S03]  /*33a0*/  IMAD.IADD R197, R0, 0x1, R203 ;  /* 0x0000000100c57824 */ /* 0x000fc600078e02cb */
[----:B-1----:R-:W1:Y:S04]  /*33b0*/  LDSM.16.M88.4 R4, [R199+0x2000] ;  /* 0x00200000c704783b */ /* 0x002e680000000200 */
[----:B------:R-:W1:Y:S04]  /*33c0*/  LDSM.16.M88.4 R64, [R198+0x4800] ;  /* 0x00480000c640783b */ /* 0x000e680000000200 */
[----:B------:R-:W-:Y:S04]  /*33d0*/  LDSM.16.M88.4 R84, [R203] ;  /* 0x00000000cb54783b */ /* 0x000fe80000000200 */
[----:B------:R-:W1:Y:S04]  /*33e0*/  LDSM.16.M88.4 R28, [R200] ;  /* 0x00000000c81c783b */ /* 0x000e680000000200 */
[----:B------:R-:W1:Y:S01]  /*33f0*/  LDSM.16.M88.4 R32, [R192+0x5800] ;  /* 0x00580000c020783b */ /* 0x000e620000000200 */
[C---:B--2---:R-:W-:Y:S03]  /*3400*/  HMMA.16816.F32 R24, R8.reuse, R20, RZ ;  /* 0x000000140818723c */ /* 0x044fe600000018ff */
[----:B------:R-:W2:Y:S04]  /*3410*/  LDSM.16.M88.4 R80, [R198+0x5000] ;  /* 0x00500000c650783b */ /* 0x000ea80000000200 */
[----:B------:R-:W2:Y:S01]  /*3420*/  LDSM.16.M88.4 R100, [R203+0x800] ;  /* 0x00080000cb64783b */ /* 0x000ea20000000200 */
[C---:B---3--:R-:W-:Y:S03]  /*3430*/  HMMA.16816.F32 R48, R8.reuse, R40, RZ ;  /* 0x000000280830723c */ /* 0x048fe600000018ff */
[----:B------:R-:W-:Y:S03]  /*3440*/  LDSM.16.M88.4 R92, [R197] ;  /* 0x00000000c55c783b */ /* 0x000fe60000000200 */
[C---:B------:R-:W-:Y:S01]  /*3450*/  HMMA.16816.F32 R116, R8.reuse, R22, RZ ;  /* 0x000000160874723c */ /* 0x040fe200000018ff */
[----:B------:R-:W-:Y:S04]  /*3460*/  LDSM.16.M88.4 R60, [R198+0x5800] ;  /* 0x00580000c63c783b */ /* 0x000fe80000000200 */
[----:B------:R-:W-:Y:S01]  /*3470*/  LDSM.16.M88.4 R112, [R203+0x1000] ;  /* 0x00100000cb70783b */ /* 0x000fe20000000200 */
[----:B----4-:R-:W-:Y:S03]  /*3480*/  HMMA.16816.F32 R52, R8, R36, RZ ;  /* 0x000000240834723c */ /* 0x010fe600000018ff */
[----:B------:R-:W-:Y:S03]  /*3490*/  LDSM.16.M88.4 R124, [R197+0x800] ;  /* 0x00080000c57c783b */ /* 0x000fe60000000200 */
[----:B-----5:R-:W-:Y:S01]  /*34a0*/  HMMA.16816.F32 R44, R16, R56, R24 ;  /* 0x00000038102c723c */ /* 0x020fe20000001818 */
[----:B------:R-:W3:Y:S04]  /*34b0*/  LDSM.16.M88.4 R24, [R201] ;  /* 0x00000000c918783b */ /* 0x000ee80000000200 */
[----:B------:R-:W4:Y:S01]  /*34c0*/  LDSM.16.M88.4 R12, [R202+0x2000] ;  /* 0x00200000ca0c783b */ /* 0x000f220000000200 */
[C---:B-1----:R-:W-:Y:S03]  /*34d0*/  HMMA.16816.F32 R76, R4.reuse, R20, RZ ;  /* 0x00000014044c723c */ /* 0x042fe600000018ff */
[----:B------:R-:W1:Y:S03]  /*34e0*/  LDSM.16.M88.4 R104, [R203+0x1800] ;  /* 0x00180000cb68783b */ /* 0x000e660000000200 */
[----:B------:R-:W-:Y:S01]  /*34f0*/  HMMA.16816.F32 R108, R4, R22, RZ ;  /* 0x00000016046c723c */ /* 0x000fe200000018ff */
[----:B------:R-:W5:Y:S04]  /*3500*/  LDSM.16.M88.4 R136, [R197+0x1000] ;  /* 0x00100000c588783b */ /* 0x000f680000000200 */
[----:B------:R-:W5:Y:S01]  /*3510*/  LDSM.16.M88.4 R144, [R197+0x1800] ;  /* 0x00180000c590783b */ /* 0x000f620000000200 */
[----:B------:R-:W-:Y:S03]  /*3520*/  HMMA.16816.F32 R20, R16, R64, R48 ;  /* 0x000000401014723c */ /* 0x000fe60000001830 */
[----:B------:R-:W0:Y:S03]  /*3530*/  LDGDEPBAR ;  /* 0x00000000000079af */ /* 0x000e260000000000 */
[----:B------:R-:W-:Y:S06]  /*3540*/  HMMA.16816.F32 R44, R28, R84, R44 ;  /* 0x000000541c2c723c */ /* 0x000fec000000182c */
[C---:B------:R-:W-:Y:S06]  /*3550*/  HMMA.16816.F32 R96, R4.reuse, R36, RZ ;  /* 0x000000240460723c */ /* 0x040fec00000018ff */
[-C--:B------:R-:W-:Y:S06]  /*3560*/  HMMA.16816.F32 R128, R4, R38.reuse, RZ ;  /* 0x000000260480723c */ /* 0x080fec00000018ff */
[C---:B------:R-:W-:Y:S06]  /*3570*/  HMMA.16816.F32 R152, R8.reuse, R38, RZ ;  /* 0x000000260898723c */ /* 0x040fec00000018ff */
[C---:B------:R-:W-:Y:S06]  /*3580*/  HMMA.16816.F32 R140, R8.reuse, R42, RZ ;  /* 0x0000002a088c723c */ /* 0x040fec00000018ff */
[C---:B------:R-:W-:Y:S06]  /*3590*/  HMMA.16816.F32 R36, R8.reuse, R32, RZ ;  /* 0x000000200824723c */ /* 0x040fec00000018ff */
[----:B------:R-:W-:Y:S06]  /*35a0*/  HMMA.16816.F32 R148, R8, R34, RZ ;  /* 0x000000220894723c */ /* 0x000fec00000018ff */
[----:B--2---:R-:W-:Y:S06]  /*35b0*/  HMMA.16816.F32 R8, R16, R80, R52 ;  /* 0x000000501008723c */ /* 0x004fec0000001834 */
[----:B------:R-:W-:Y:S06]  /*35c0*/  HMMA.16816.F32 R20, R28, R100, R20 ;  /* 0x000000641c14723c */ /* 0x000fec0000001814 */
[C---:B------:R-:W-:Y:S06]  /*35d0*/  HMMA.16816.F32 R88, R4.reuse, R32, RZ ;  /* 0x000000200458723c */ /* 0x040fec00000018ff */
[----:B------:R-:W-:Y:S06]  /*35e0*/  HMMA.16816.F32 R132, R4, R34, RZ ;  /* 0x000000220484723c */ /* 0x000fec00000018ff */
[----:B---3--:R-:W-:Y:S06]  /*35f0*/  HMMA.16816.F32 R32, R24, R92, R44 ;  /* 0x0000005c1820723c */ /* 0x008fec000000182c */
[----:B------:R-:W-:Y:S06]  /*3600*/  HMMA.16816.F32 R36, R16, R60, R36 ;  /* 0x0000003c1024723c */ /* 0x000fec0000001824 */
[----:B------:R-:W-:Y:S06]  /*3610*/  HMMA.16816.F32 R8, R28, R112, R8 ;  /* 0x000000701c08723c */ /* 0x000fec0000001808 */
[C---:B------:R-:W-:Y:S06]  /*3620*/  HMMA.16816.F32 R68, R4.reuse, R40, RZ ;  /* 0x000000280444723c */ /* 0x040fec00000018ff */
[----:B------:R-:W-:Y:S01]  /*3630*/  HMMA.16816.F32 R120, R4, R42, RZ ;  /* 0x0000002a0478723c */ /* 0x000fe200000018ff */
[----:B------:R-:W2:Y:S01]  /*3640*/  LDSM.16.M88.4 R4, [R200+0x2000] ;  /* 0x00200000c804783b */ /* 0x000ea20000000200 */
[----:B------:R-:W-:-:S04]  /*3650*/  FMUL.FTZ R0, R32, UR8 ;  /* 0x0000000820007c20 */ /* 0x000fc80008410000 */
[----:B------:R-:W-:Y:S01]  /*3660*/  HMMA.16816.F32 R44, R24, R124, R20 ;  /* 0x0000007c182c723c */ /* 0x000fe20000001814 */
[----:B------:R3:W2:Y:S01]  /*3670*/  MUFU.TANH R162, R0 ;  /* 0x0000000000a27308 */ /* 0x0006a20000002400 */
[----:B------:R-:W2:Y:S01]  /*3680*/  LDSM.16.M88.4 R20, [R201+0x2000] ;  /* 0x00200000c914783b */ /* 0x000ea20000000200 */
[----:B------:R-:W-:-:S04]  /*3690*/  DEPBAR.LE SB0, 0x0 ;  /* 0x000080000000791a */ /* 0x000fc80000000000 */
[----:B----4-:R-:W-:Y:S06]  /*36a0*/  HMMA.16816.F32 R48, R12, R56, R76 ;  /* 0x000000380c30723c */ /* 0x010fec000000184c */
[----:B-1----:R-:W-:Y:S01]  /*36b0*/  HMMA.16816.F32 R40, R28, R104, R36 ;  /* 0x000000681c28723c */ /* 0x002fe20000001824 */
[----:B---3--:R-:W-:-:S05]  /*36c0*/  FMUL.FTZ R0, R33, UR8 ;  /* 0x0000000821007c20 */ /* 0x008fca0008410000 */
[----:B-----5:R-:W-:Y:S01]  /*36d0*/  HMMA.16816.F32 R8, R24, R136, R8 ;  /* 0x000000881808723c */ /* 0x020fe20000001808 */
[----:B------:R1:W-:Y:S05]  /*36e0*/  MUFU.TANH R161, R0 ;  /* 0x0000000000a17308 */ /* 0x0003ea0000002400 */
[----:B------:R-:W-:Y:S06]  /*36f0*/  HMMA.16816.F32 R36, R16, R58, R116 ;  /* 0x0000003a1024723c */ /* 0x000fec0000001874 */
[----:B------:R-:W-:Y:S06]  /*3700*/  HMMA.16816.F32 R76, R12, R64, R68 ;  /* 0x000000400c4c723c */ /* 0x000fec0000001844 */
[----:B------:R-:W-:Y:S01]  /*3710*/  HMMA.16816.F32 R40, R24, R144, R40 ;  /* 0x000000901828723c */ /* 0x000fe20000001828 */
[----:B-1----:R-:W-:-:S04]  /*3720*/  FMUL.FTZ R0, R34, UR8 ;  /* 0x0000000822007c20 */ /* 0x002fc80008410000 */
[----:B------:R1:W3:Y:S01]  /*3730*/  MUFU.TANH R159, R0 ;  /* 0x00000000009f7308 */ /* 0x0002e20000002400 */
[C---:B------:R-:W-:Y:S06]  /*3740*/  HMMA.16816.F32 R68, R12.reuse, R82, R128 ;  /* 0x000000520c44723c */ /* 0x040fec0000001880 */
[C---:B------:R-:W-:Y:S06]  /*3750*/  HMMA.16816.F32 R96, R12.reuse, R80, R96 ;  /* 0x000000500c60723c */ /* 0x040fec0000001860 */
[----:B------:R-:W-:Y:S01]  /*3760*/  HMMA.16816.F32 R88, R12, R60, R88 ;  /* 0x0000003c0c58723c */ /* 0x000fe20000001858 */
[----:B-1----:R-:W-:-:S05]  /*3770*/  FMUL.FTZ R0, R35, UR8 ;  /* 0x0000000823007c20 */ /* 0x002fca0008410000 */
[----:B--2---:R-:W-:Y:S01]  /*3780*/  HMMA.16816.F32 R32, R4, R84, R48 ;  /* 0x000000540420723c */ /* 0x004fe20000001830 */
[----:B------:R1:W-:Y:S05]  /*3790*/  MUFU.TANH R160, R0 ;  /* 0x0000000000a07308 */ /* 0x0003ea0000002400 */
[C---:B------:R-:W-:Y:S06]  /*37a0*/  HMMA.16816.F32 R48, R12.reuse, R58, R108 ;  /* 0x0000003a0c30723c */ /* 0x040fec000000186c */
[C---:B------:R-:W-:Y:S06]  /*37b0*/  HMMA.16816.F32 R52, R12.reuse, R66, R120 ;  /* 0x000000420c34723c */ /* 0x040fec0000001878 */
[----:B------:R-:W-:Y:S01]  /*37c0*/  HMMA.16816.F32 R56, R12, R62, R132 ;  /* 0x0000003e0c38723c */ /* 0x000fe20000001884 */
[----:B-1----:R-:W-:-:S04]  /*37d0*/  FMUL.FTZ R0, R44, UR8 ;  /* 0x000000082c007c20 */ /* 0x002fc80008410000 */
[----:B------:R1:W-:Y:S01]  /*37e0*/  MUFU.TANH R165, R0 ;  /* 0x0000000000a57308 */ /* 0x0003e20000002400 */
[----:B------:R-:W-:Y:S06]  /*37f0*/  HMMA.16816.F32 R12, R4, R100, R76 ;  /* 0x00000064040c723c */ /* 0x000fec000000184c */
[C---:B------:R-:W-:Y:S06]  /*3800*/  HMMA.16816.F32 R80, R16.reuse, R82, R152 ;  /* 0x000000521050723c */ /* 0x040fec0000001898 */
[----:B------:R-:W-:Y:S01]  /*3810*/  HMMA.16816.F32 R60, R16, R62, R148 ;  /* 0x0000003e103c723c */ /* 0x000fe20000001894 */
[----:B-1----:R-:W-:-:S05]  /*3820*/  FMUL.FTZ R0, R45, UR8 ;  /* 0x000000082d007c20 */ /* 0x002fca0008410000 */
[----:B------:R-:W-:Y:S01]  /*3830*/  HMMA.16816.F32 R52, R4, R102, R52 ;  /* 0x000000660434723c */ /* 0x000fe20000001834 */
[----:B------:R1:W-:Y:S02]  /*3840*/  MUFU.TANH R167, R0 ;  /* 0x0000000000a77308 */ /* 0x0003e40000002400 */
[----:B-1----:R-:W-:-:S06]  /*3850*/  FMUL.FTZ R0, R46, UR8 ;  /* 0x000000082e007c20 */ /* 0x002fcc0008410000 */
[----:B------:R1:W-:Y:S02]  /*3860*/  MUFU.TANH R163, R0 ;  /* 0x0000000000a37308 */ /* 0x0003e40000002400 */
[----:B-1----:R-:W-:Y:S02]  /*3870*/  FMUL.FTZ R0, R47, UR8 ;  /* 0x000000082f007c20 */ /* 0x002fe40008410000 */
[----:B------:R-:W-:Y:S04]  /*3880*/  HMMA.16816.F32 R44, R20, R92, R32 ;  /* 0x0000005c142c723c */ /* 0x000fe80000001820 */
[----:B------:R1:W-:Y:S02]  /*3890*/  MUFU.TANH R164, R0 ;  /* 0x0000000000a47308 */ /* 0x0003e40000002400 */
[C---:B------:R-:W-:Y:S06]  /*38a0*/  HMMA.16816.F32 R32, R4.reuse, R86, R48 ;  /* 0x000000560420723c */ /* 0x040fec0000001830 */
[----:B------:R-:W-:Y:S01]  /*38b0*/  HMMA.16816.F32 R48, R4, R112, R96 ;  /* 0x000000700430723c */ /* 0x000fe20000001860 */
[----:B-1----:R-:W-:-:S04]  /*38c0*/  FMUL.FTZ R0, R8, UR8 ;  /* 0x0000000808007c20 */ /* 0x002fc80008410000 */
[----:B------:R1:W-:-:S13]  /*38d0*/  MUFU.TANH R117, R0 ;  /* 0x0000000000757308 */ /* 0x0003da0000002400 */
[----:B------:R-:W-:Y:S01]  /*38e0*/  HMMA.16816.F32 R32, R20, R94, R32 ;  /* 0x0000005e1420723c */ /* 0x000fe20000001820 */
[----:B-1----:R-:W-:-:S04]  /*38f0*/  FMUL.FTZ R0, R9, UR8 ;  /* 0x0000000809007c20 */ /* 0x002fc80008410000 */
[----:B------:R1:W-:-:S15]  /*3900*/  MUFU.TANH R116, R0 ;  /* 0x0000000000747308 */ /* 0x0003de0000002400 */
[----:B------:R-:W-:-:S04]  /*3910*/  NOP ;  /* 0x0000000000007918 */ /* 0x000fc80000000000 */
[----:B------:R-:W-:-:S04]  /*3920*/  FMUL.FTZ R32, R32, UR8 ;  /* 0x0000000820207c20 */ /* 0x000fc80008410000 */
[----:B------:R-:W-:Y:S01]  /*3930*/  MUFU.TANH R78, R32 ;  /* 0x00000020004e7308 */ /* 0x000fe20000002400 */
[----:B-1----:R-:W-:-:S07]  /*3940*/  FMUL.FTZ R0, R10, UR8 ;  /* 0x000000080a007c20 */ /* 0x002fce0008410000 */
[----:B------:R1:W-:Y:S02]  /*3950*/  MUFU.TANH R119, R0 ;  /* 0x0000000000777308 */ /* 0x0003e40000002400 */
[----:B-1----:R-:W-:Y:S02]  /*3960*/  FMUL.FTZ R0, R11, UR8 ;  /* 0x000000080b007c20 */ /* 0x002fe40008410000 */
[----:B------:R-:W-:Y:S04]  /*3970*/  HMMA.16816.F32 R8, R28, R86, R36 ;  /* 0x000000561c08723c */ /* 0x000fe80000001824 */
[----:B------:R1:W-:Y:S02]  /*3980*/  MUFU.TANH R118, R0 ;  /* 0x0000000000767308 */ /* 0x0003e40000002400 */
[----:B------:R-:W-:Y:S06]  /*3990*/  HMMA.16816.F32 R36, R16, R66, R140 ;  /* 0x000000421024723c */ /* 0x000fec000000188c */
[----:B------:R-:W-:Y:S06]  /*39a0*/  HMMA.16816.F32 R16, R20, R124, R12 ;  /* 0x0000007c1410723c */ /* 0x000fec000000180c */
[----:B------:R-:W-:Y:S01]  /*39b0*/  HMMA.16816.F32 R64, R4, R104, R88 ;  /* 0x000000680440723c */ /* 0x000fe20000001858 */
[----:B-1----:R-:W-:Y:S01]  /*39c0*/  FMUL.FTZ R0, R40, UR8 ;  /* 0x0000000828007c20 */ /* 0x002fe20008410000 */
[----:B------:R-:W-:-:S03]  /*39d0*/  FMUL.FTZ R15, R33, UR8 ;  /* 0x00000008210f7c20 */ /* 0x000fc60008410000 */
[----:B------:R1:W-:Y:S01]  /*39e0*/  MUFU.TANH R111, R0 ;  /* 0x00000000006f7308 */ /* 0x0003e20000002400 */
[----:B------:R-:W-:Y:S06]  /*39f0*/  HMMA.16816.F32 R8, R24, R94, R8 ;  /* 0x0000005e1808723c */ /* 0x000fec0000001808 */
[----:B------:R-:W-:Y:S01]  /*3a00*/  HMMA.16816.F32 R36, R28, R102, R36 ;  /* 0x000000661c24723c */ /* 0x000fe20000001824 */
[----:B------:R2:W-:Y:S01]  /*3a10*/  MUFU.TANH R86, R15 ;  /* 0x0000000f00567308 */ /* 0x0005e20000002400 */
[----:B-1----:R-:W-:-:S07]  /*3a20*/  FMUL.FTZ R0, R41, UR8 ;  /* 0x0000000829007c20 */ /* 0x002fce0008410000 */
[----:B------:R1:W-:Y:S09]  /*3a30*/  MUFU.TANH R110, R0 ;  /* 0x00000000006e7308 */ /* 0x0003f20000002400 */
[----:B------:R-:W-:Y:S01]  /*3a40*/  FMUL.FTZ R10, R10, UR8 ;  /* 0x000000080a0a7c20 */ /* 0x000fe20008410000 */
[----:B------:R-:W-:Y:S01]  /*3a50*/  FMUL.FTZ R11, R11, UR8 ;  /* 0x000000080b0b7c20 */ /* 0x000fe20008410000 */
[----:B--2---:R-:W-:Y:S01]  /*3a60*/  FMUL.FTZ R15, R34, UR8 ;  /* 0x00000008220f7c20 */ /* 0x004fe20008410000 */
[----:B------:R-:W-:Y:S01]  /*3a70*/  FMUL.FTZ R9, R9, UR8 ;  /* 0x0000000809097c20 */ /* 0x000fe20008410000 */
[----:B------:R2:W-:Y:S08]  /*3a80*/  MUFU.TANH R85, R10 ;  /* 0x0000000a00557308 */ /* 0x0005f00000002400 */
[----:B------:R-:W-:Y:S01]  /*3a90*/  MUFU.TANH R87, R11 ;  /* 0x0000000b00577308 */ /* 0x000fe20000002400 */
[----:B-1----:R-:W-:-:S07]  /*3aa0*/  FMUL.FTZ R0, R42, UR8 ;  /* 0x000000082a007c20 */ /* 0x002fce0008410000 */
[----:B------:R1:W-:Y:S01]  /*3ab0*/  MUFU.TANH R129, R0 ;  /* 0x0000000000817308 */ /* 0x0003e20000002400 */
[----:B--2---:R-:W-:-:S07]  /*3ac0*/  IMAD R10, R156, 0x10, R171 ;  /* 0x000000109c0a7824 */ /* 0x004fce00078e02ab */
[----:B------:R2:W-:Y:S01]  /*3ad0*/  MUFU.TANH R93, R9 ;  /* 0x00000009005d7308 */ /* 0x0005e20000002400 */
[----:B-1----:R-:W-:Y:S02]  /*3ae0*/  FMUL.FTZ R0, R43, UR8 ;  /* 0x000000082b007c20 */ /* 0x002fe40008410000 */
[----:B------:R-:W-:Y:S05]  /*3af0*/  HMMA.16816.F32 R40, R4, R114, R68 ;  /* 0x000000720428723c */ /* 0x000fea0000001844 */
[----:B------:R-:W-:Y:S01]  /*3b00*/  MUFU.TANH R71, R15 ;  /* 0x0000000f00477308 */ /* 0x000fe20000002400 */
[----:B--2---:R-:W-:-:S07]  /*3b10*/  IADD3 R9, R72, -R172, -R74 ;  /* 0x800000ac48097210 */ /* 0x004fce0007ffe84a */
[----:B------:R1:W-:Y:S02]  /*3b20*/  MUFU.TANH R128, R0 ;  /* 0x0000000000807308 */ /* 0x0003e40000002400 */
[----:B-1----:R-:W-:-:S06]  /*3b30*/  FMUL.FTZ R0, R44, UR8 ;  /* 0x000000082c007c20 */ /* 0x002fcc0008410000 */
[----:B------:R1:W2:Y:S02]  /*3b40*/  MUFU.TANH R108, R0 ;  /* 0x00000000006c7308 */ /* 0x0002a40000002400 */
[----:B-1----:R-:W-:-:S06]  /*3b50*/  FMUL.FTZ R0, R45, UR8 ;  /* 0x000000082d007c20 */ /* 0x002fcc0008410000 */
[----:B------:R1:W-:Y:S02]  /*3b60*/  MUFU.TANH R109, R0 ;  /* 0x00000000006d7308 */ /* 0x0003e40000002400 */
[----:B-1----:R-:W-:-:S06]  /*3b70*/  FMUL.FTZ R0, R46, UR8 ;  /* 0x000000082e007c20 */ /* 0x002fcc0008410000 */
[----:B------:R1:W4:Y:S02]  /*3b80*/  MUFU.TANH R75, R0 ;  /* 0x00000000004b7308 */ /* 0x0003240000002400 */
[----:B-1----:R-:W-:Y:S02]  /*3b90*/  FMUL.FTZ R0, R47, UR8 ;  /* 0x000000082f007c20 */ /* 0x002fe40008410000 */
[----:B------:R-:W-:Y:S04]  /*3ba0*/  HMMA.16816.F32 R44, R4, R106, R56 ;  /* 0x0000006a042c723c */ /* 0x000fe80000001838 */
[----:B------:R1:W5:Y:S03]  /*3bb0*/  MUFU.TANH R100, R0 ;  /* 0x0000000000647308 */ /* 0x0003660000002400 */
[----:B------:R-:W-:-:S02]  /*3bc0*/  FMUL.FTZ R5, R35, UR8 ;  /* 0x0000000823057c20 */ /* 0x000fc40008410000 */
[----:B------:R-:W-:Y:S03]  /*3bd0*/  HMMA.16816.F32 R32, R28, R114, R80 ;  /* 0x000000721c20723c */ /* 0x000fe60000001850 */
[----:B------:R3:W-:Y:S01]  /*3be0*/  MUFU.TANH R77, R5 ;  /* 0x00000005004d7308 */ /* 0x0007e20000002400 */
[----:B-1----:R-:W-:-:S07]  /*3bf0*/  FMUL.FTZ R0, R8, UR8 ;  /* 0x0000000808007c20 */ /* 0x002fce0008410000 */
[----:B------:R1:W5:Y:S04]  /*3c00*/  MUFU.TANH R92, R0 ;  /* 0x00000000005c7308 */ /* 0x0003680000002400 */
[----:B------:R-:W-:Y:S01]  /*3c10*/  HMMA.16816.F32 R44, R20, R146, R44 ;  /* 0x00000092142c723c */ /* 0x000fe2000000182c */
[----:B---3--:R-:W-:-:S04]  /*3c20*/  FMUL.FTZ R5, R16, UR8 ;  /* 0x0000000810057c20 */ /* 0x008fc80008410000 */
[----:B------:R3:W5:Y:S01]  /*3c30*/  MUFU.TANH R80, R5 ;  /* 0x0000000500507308 */ /* 0x0007620000002400 */
[----:B-1----:R-:W-:-:S05]  /*3c40*/  LOP3.LUT R0, R169, 0xffffffe0, RZ, 0xc0, !PT ;  /* 0xffffffe0a9007812 */ /* 0x002fca00078ec0ff */
[C---:B------:R-:W-:Y:S02]  /*3c50*/  IMAD.IADD R0, R170.reuse, 0x1, -R0 ;  /* 0x00000001aa007824 */ /* 0x040fe400078e0a00 */
[----:B------:R-:W-:Y:S02]  /*3c60*/  IMAD.SHL.U32 R170, R170, 0x2, RZ ;  /* 0x00000002aaaa7824 */ /* 0x000fe400078e00ff */
[----:B---3--:R-:W-:Y:S01]  /*3c70*/  FMUL.FTZ R5, R17, UR8 ;  /* 0x0000000811057c20 */ /* 0x008fe20008410000 */
[----:B------:R-:W-:Y:S02]  /*3c80*/  SHF.R.S32.HI R8, RZ, 0x1f, R0 ;  /* 0x0000001fff087819 */ /* 0x000fe40000011400 */
[----:B------:R-:W-:Y:S02]  /*3c90*/  LOP3.LUT R249, R170, 0x6, RZ, 0xc0, !PT ;  /* 0x00000006aaf97812 */ /* 0x000fe400078ec0ff */
[----:B------:R-:W-:Y:S02]  /*3ca0*/  LEA.HI R8, R8, R0, RZ, 0x2 ;  /* 0x0000000008087211 */ /* 0x000fe400078f10ff */
[----:B------:R-:W-:-:S02]  /*3cb0*/  IADD3 R0, R72, 0x1, -R74 ;  /* 0x0000000148007810 */ /* 0x000fc40007ffe84a */
[----:B------:R-:W-:Y:S01]  /*3cc0*/  SHF.R.S32.HI R174, RZ, 0x2, R8 ;  /* 0x00000002ffae7819 */ /* 0x000fe20000011408 */
[----:B------:R1:W-:Y:S02]  /*3cd0*/  MUFU.TANH R74, R5 ;  /* 0x00000005004a7308 */ /* 0x0003e40000002400 */
[----:B------:R-:W-:Y:S02]  /*3ce0*/  IMAD.IADD R11, R0, 0x1, R173 ;  /* 0x00000001000b7824 */ /* 0x000fe400078e02ad */
[----:B------:R-:W-:Y:S01]  /*3cf0*/  IMAD.IADD R8, R174, 0x1, R10 ;  /* 0x00000001ae087824 */ /* 0x000fe200078e020a */
[----:B------:R3:W-:Y:S01]  /*3d00*/  STL [R1+0x58], R174 ;  /* 0x000058ae01007387 */ /* 0x0007e20000100800 */
[----:B------:R-:W-:Y:S02]  /*3d10*/  IMAD R0, R73, 0x40, R249 ;  /* 0x0000004049007824 */ /* 0x000fe400078e02f9 */
[----:B------:R-:W-:Y:S01]  /*3d20*/  VIADD R10, R8, 0x8 ;  /* 0x00000008080a7836 */ /* 0x000fe20000000000 */
[C-C-:B------:R-:W-:Y:S01]  /*3d30*/  IADD3 R12, R11.reuse, 0x8, R8.reuse ;  /* 0x000000080b0c7810 */ /* 0x140fe20007ffe008 */
[----:B------:R-:W-:Y:S01]  /*3d40*/  VIADD R4, R0, 0x1 ;  /* 0x0000000100047836 */ /* 0x000fe20000000000 */
[----:B------:R-:W-:-:S02]  /*3d50*/  IADD3 R14, R11, 0x40, R8 ;  /* 0x000000400b0e7810 */ /* 0x000fc40007ffe008 */
[----:B------:R-:W-:Y:S02]  /*3d60*/  IADD3 R13, R11, 0x48, R8 ;  /* 0x000000480b0d7810 */ /* 0x000fe40007ffe008 */
[-C--:B------:R-:W-:Y:S02]  /*3d70*/  VIMNMX R213, R12, R72.reuse, PT ;  /* 0x000000480cd57248 */ /* 0x080fe40003fe0100 */
[-C--:B------:R-:W-:Y:S01]  /*3d80*/  VIMNMX R212, R14, R72.reuse, PT ;  /* 0x000000480ed47248 */ /* 0x080fe20003fe0100 */
[----:B-1----:R-:W-:Y:S01]  /*3d90*/  FMUL.FTZ R5, R18, UR8 ;  /* 0x0000000812057c20 */ /* 0x002fe20008410000 */
[----:B------:R-:W-:Y:S02]  /*3da0*/  VIMNMX R211, R13, R72, PT ;  /* 0x000000480dd37248 */ /* 0x000fe40003fe0100 */
[----:B------:R-:W-:Y:S01]  /*3db0*/  HMMA.16816.F32 R12, R24, R126, R36 ;  /* 0x0000007e180c723c */ /* 0x000fe20000001824 */
[-C--:B------:R-:W-:Y:S01]  /*3dc0*/  VIADDMNMX R214, R11, R8.reuse, R72, PT ;  /* 0x000000080bd67246 */ /* 0x080fe20003800148 */
[C---:B------:R-:W-:Y:S01]  /*3dd0*/  VIADD R11, R8.reuse, 0x40 ;  /* 0x00000040080b7836 */ /* 0x040fe20000000000 */
[C---:B------:R-:W-:Y:S01]  /*3de0*/  VIADDMNMX R210, R9.reuse, R8, RZ, !PT ;  /* 0x0000000809d27246 */ /* 0x040fe200078001ff */
[----:B------:R-:W-:Y:S01]  /*3df0*/  VIADD R8, R8, 0x48 ;  /* 0x0000004808087836 */ /* 0x000fe20000000000 */
[----:B------:R-:W-:Y:S01]  /*3e00*/  VIADDMNMX R209, R9, R10, RZ, !PT ;  /* 0x0000000a09d17246 */ /* 0x000fe200078001ff */
[----:B------:R1:W3:Y:S01]  /*3e10*/  MUFU.TANH R58, R5 ;  /* 0x00000005003a7308 */ /* 0x0002e20000002400 */
[C---:B------:R-:W-:Y:S01]  /*3e20*/  ISETP.GE.AND P4, PT, R0.reuse, R214, PT ;  /* 0x000000d60000720c */ /* 0x040fe20003f86270 */
[----:B------:R-:W-:Y:S01]  /*3e30*/  HMMA.16816.F32 R36, R28, R106, R60 ;  /* 0x0000006a1c24723c */ /* 0x000fe2000000183c */
[----:B------:R-:W-:-:S02]  /*3e40*/  ISETP.GE.AND P1, PT, R0, R213, PT ;  /* 0x000000d50000720c */ /* 0x000fc40003f26270 */
[C---:B------:R-:W-:Y:S02]  /*3e50*/  ISETP.LT.OR P4, PT, R0.reuse, R210, P4 ;  /* 0x000000d20000720c */ /* 0x040fe40002781670 */
[----:B------:R-:W-:Y:S01]  /*3e60*/  ISETP.LT.OR P1, PT, R0, R209, P1 ;  /* 0x000000d10000720c */ /* 0x000fe20000f21670 */
[C---:B------:R-:W-:Y:S01]  /*3e70*/  HMMA.16816.F32 R28, R20.reuse, R138, R40 ;  /* 0x0000008a141c723c */ /* 0x040fe20000001828 */
[C---:B------:R-:W-:Y:S02]  /*3e80*/  VIADDMNMX R208, R9.reuse, R11, RZ, !PT ;  /* 0x0000000b09d07246 */ /* 0x040fe400078001ff */
[----:B------:R-:W-:Y:S02]  /*3e90*/  VIADDMNMX R207, R9, R8, RZ, !PT ;  /* 0x0000000809cf7246 */ /* 0x000fe400078001ff */
[C---:B------:R-:W-:Y:S01]  /*3ea0*/  ISETP.GE.AND P0, PT, R4.reuse, R214, PT ;  /* 0x000000d60400720c */ /* 0x040fe20003f06270 */
[C---:B------:R-:W-:Y:S01]  /*3eb0*/  HMMA.16816.F32 R8, R20.reuse, R126, R52 ;  /* 0x0000007e1408723c */ /* 0x040fe20000001834 */
[C---:B------:R-:W-:Y:S01]  /*3ec0*/  ISETP.GE.AND P5, PT, R4.reuse, R213, PT ;  /* 0x000000d50400720c */ /* 0x040fe20003fa6270 */
[----:B-1----:R-:W-:Y:S01]  /*3ed0*/  FMUL.FTZ R5, R19, UR8 ;  /* 0x0000000813057c20 */ /* 0x002fe20008410000 */
[CC--:B------:R-:W-:Y:S01]  /*3ee0*/  ISETP.GE.AND P2, PT, R4.reuse, R212.reuse, PT ;  /* 0x000000d40400720c */ /* 0x0c0fe20003f46270 */
[----:B------:R-:W-:Y:S01]  /*3ef0*/  FMUL.FTZ R15, R15, UR8 ;  /* 0x000000080f0f7c20 */ /* 0x000fe20008410000 */
[-C--:B------:R-:W-:Y:S01]  /*3f00*/  ISETP.GE.AND P3, PT, R4, R211.reuse, PT ;  /* 0x000000d30400720c */ /* 0x080fe20003f66270 */
[----:B------:R1:W3:Y:S01]  /*3f10*/  MUFU.TANH R69, R5 ;  /* 0x0000000500457308 */ /* 0x0002e20000002400 */
[----:B------:R-:W-:Y:S01]  /*3f20*/  FSEL R56, R162, -INF , !P4 ;  /* 0xff800000a2387808 */ /* 0x000fe20006000000 */
[C---:B------:R-:W-:Y:S01]  /*3f30*/  HMMA.16816.F32 R16, R20.reuse, R136, R48 ;  /* 0x000000881410723c */ /* 0x040fe20000001830 */
[----:B------:R-:W-:Y:S01]  /*3f40*/  FSEL R84, R159, -INF , !P1 ;  /* 0xff8000009f547808 */ /* 0x000fe20004800000 */
[----:B------:R-:W-:Y:S01]  /*3f50*/  FMUL.FTZ R7, R13, UR8 ;  /* 0x000000080d077c20 */ /* 0x000fe20008410000 */
[----:B------:R-:W-:Y:S01]  /*3f60*/  ISETP.GE.AND P4, PT, R0, R212, PT ;  /* 0x000000d40000720c */ /* 0x000fe20003f86270 */
[----:B------:R-:W-:Y:S01]  /*3f70*/  FMUL.FTZ R6, R14, UR8 ;  /* 0x000000080e067c20 */ /* 0x000fe20008410000 */
[----:B------:R-:W-:Y:S01]  /*3f80*/  ISETP.GE.AND P1, PT, R0, R211, PT ;  /* 0x000000d30000720c */ /* 0x000fe20003f26270 */
[----:B------:R5:W-:Y:S01]  /*3f90*/  MUFU.TANH R55, R15 ;  /* 0x0000000f00377308 */ /* 0x000be20000002400 */
[C---:B------:R-:W-:Y:S01]  /*3fa0*/  ISETP.LT.OR P0, PT, R4.reuse, R210, P0 ;  /* 0x000000d20400720c */ /* 0x040fe20000701670 */
[----:B------:R-:W-:Y:S01]  /*3fb0*/  HMMA.16816.F32 R60, R20, R144, R64 ;  /* 0x00000090143c723c */ /* 0x000fe20000001840 */
[----:B------:R-:W-:-:S02]  /*3fc0*/  ISETP.LT.OR P5, PT, R4, R209, P5 ;  /* 0x000000d10400720c */ /* 0x000fc40002fa1670 */
[CC--:B------:R-:W-:Y:S02]  /*3fd0*/  ISETP.LT.OR P2, PT, R4.reuse, R208.reuse, P2 ;  /* 0x000000d00400720c */ /* 0x0c0fe40001741670 */
[-C--:B------:R-:W-:Y:S01]  /*3fe0*/  ISETP.LT.OR P3, PT, R4, R207.reuse, P3 ;  /* 0x000000cf0400720c */ /* 0x080fe20001f61670 */
[----:B------:R-:W-:Y:S02]  /*3ff0*/  VIADD R4, R0, 0x8 ;  /* 0x0000000800047836 */ /* 0x000fe40000000000 */
[----:B-1----:R-:W-:Y:S01]  /*4000*/  FMUL.FTZ R5, R12, UR8 ;  /* 0x000000080c057c20 */ /* 0x002fe20008410000 */
[C---:B------:R-:W-:Y:S01]  /*4010*/  ISETP.LT.OR P4, PT, R0.reuse, R208, P4 ;  /* 0x000000d00000720c */ /* 0x040fe20002781670 */
[----:B------:R1:W3:Y:S01]  /*4020*/  MUFU.TANH R70, R6 ;  /* 0x0000000600467308 */ /* 0x0002e20000002400 */
[----:B------:R-:W-:Y:S01]  /*4030*/  ISETP.LT.OR P1, PT, R0, R207, P1 ;  /* 0x000000cf0000720c */ /* 0x000fe20000f21670 */
[C---:B------:R-:W-:Y:S01]  /*4040*/  HMMA.16816.F32 R36, R24.reuse, R146, R36 ;  /* 0x000000921824723c */ /* 0x040fe20000001824 */
[----:B--2---:R-:W-:Y:S01]  /*4050*/  FSEL R76, R108, -INF , !P4 ;  /* 0xff8000006c4c7808 */ /* 0x004fe20006000000 */
[----:B------:R-:W-:Y:S01]  /*4060*/  FMUL.FTZ R20, R29, UR8 ;  /* 0x000000081d147c20 */ /* 0x000fe20008410000 */
[----:B----4-:R-:W-:Y:S01]  /*4070*/  FSEL R79, R75, -INF , !P1 ;  /* 0xff8000004b4f7808 */ /* 0x010fe20004800000 */
[----:B------:R-:W-:Y:S01]  /*4080*/  FMUL.FTZ R21, R30, UR8 ;  /* 0x000000081e157c20 */ /* 0x000fe20008410000 */
[----:B------:R-:W-:Y:S01]  /*4090*/  FSEL R57, R161, -INF , !P0 ;  /* 0xff800000a1397808 */ /* 0x000fe20004000000 */
[----:B------:R2:W4:Y:S01]  /*40a0*/  MUFU.TANH R68, R5 ;  /* 0x0000000500447308 */ /* 0x0005220000002400 */
[C---:B------:R-:W-:Y:S01]  /*40b0*/  ISETP.GE.AND P6, PT, R4.reuse, R214, PT ;  /* 0x000000d60400720c */ /* 0x040fe20003fc6270 */
[----:B-----5:R-:W-:Y:S01]  /*40c0*/  HMMA.16816.F32 R12, R24, R138, R32 ;  /* 0x0000008a180c723c */ /* 0x020fe20000001820 */
[C---:B------:R-:W-:Y:S01]  /*40d0*/  ISETP.GE.AND P4, PT, R4.reuse, R213, PT ;  /* 0x000000d50400720c */ /* 0x040fe20003f86270 */
[----:B------:R-:W-:Y:S01]  /*40e0*/  FMUL.FTZ R22, R31, UR8 ;  /* 0x000000081f167c20 */ /* 0x000fe20008410000 */
[----:B------:R-:W-:-:S02]  /*40f0*/  ISETP.GE.AND P1, PT, R4, R212, PT ;  /* 0x000000d40400720c */ /* 0x000fc40003f26270 */
[----:B------:R-:W-:Y:S01]  /*4100*/  ISETP.GE.AND P0, PT, R4, R211, PT ;  /* 0x000000d30400720c */ /* 0x000fe20003f06270 */
[----:B------:R5:W3:Y:S01]  /*4110*/  MUFU.TANH R52, R7 ;  /* 0x0000000700347308 */ /* 0x000ae20000002400 */
[----:B------:R-:W-:Y:S01]  /*4120*/  FSEL R83, R160, -INF , !P5 ;  /* 0xff800000a0537808 */ /* 0x000fe20006800000 */
[----:B-1----:R-:W-:Y:S01]  /*4130*/  FMUL.FTZ R6, R11, UR8 ;  /* 0x000000080b067c20 */ /* 0x002fe20008410000 */
[C---:B------:R-:W-:Y:S02]  /*4140*/  ISETP.LT.OR P6, PT, R4.reuse, R210, P6 ;  /* 0x000000d20400720c */ /* 0x040fe400037c1670 */
[C---:B------:R-:W-:Y:S02]  /*4150*/  ISETP.LT.OR P4, PT, R4.reuse, R209, P4 ;  /* 0x000000d10400720c */ /* 0x040fe40002781670 */
[----:B------:R-:W-:Y:S01]  /*4160*/  ISETP.LT.OR P1, PT, R4, R208, P1 ;  /* 0x000000d00400720c */ /* 0x000fe20000f21670 */
[----:B------:R1:W1:Y:S01]  /*4170*/  MUFU.TANH R50, R6 ;  /* 0x0000000600327308 */ /* 0x0002620000002400 */
[----:B--2---:R-:W-:Y:S01]  /*4180*/  VIADD R5, R0, 0x9 ;  /* 0x0000000900057836 */ /* 0x004fe20000000000 */
[----:B------:R-:W-:Y:S01]  /*4190*/  ISETP.LT.OR P0, PT, R4, R207, P0 ;  /* 0x000000cf0400720c */ /* 0x000fe20000701670 */
[----:B------:R-:W-:Y:S01]  /*41a0*/  VIADD R4, R0, 0x10 ;  /* 0x0000001000047836 */ /* 0x000fe20000000000 */
[----:B------:R-:W-:-:S02]  /*41b0*/  FSEL R72, R78, -INF , !P1 ;  /* 0xff8000004e487808 */ /* 0x000fc40004800000 */
[----:B------:R-:W-:Y:S02]  /*41c0*/  ISETP.GE.AND P5, PT, R5, R214, PT ;  /* 0x000000d60500720c */ /* 0x000fe40003fa6270 */
[----:B------:R-:W-:Y:S01]  /*41d0*/  FSEL R59, R109, -INF , !P2 ;  /* 0xff8000006d3b7808 */ /* 0x000fe20005000000 */
[----:B-----5:R-:W-:Y:S01]  /*41e0*/  FMUL.FTZ R7, R10, UR8 ;  /* 0x000000080a077c20 */ /* 0x020fe20008410000 */
[----:B------:R-:W-:Y:S01]  /*41f0*/  ISETP.LT.OR P5, PT, R5, R210, P5 ;  /* 0x000000d20500720c */ /* 0x000fe20002fa1670 */
[----:B------:R-:W-:Y:S01]  /*4200*/  FMUL.FTZ R14, R14, UR8 ;  /* 0x000000080e0e7c20 */ /* 0x000fe20008410000 */
[----:B------:R-:W-:Y:S01]  /*4210*/  FSEL R78, R71, -INF , !P0 ;  /* 0xff800000474e7808 */ /* 0x000fe20004000000 */
[----:B------:R-:W2:Y:S01]  /*4220*/  MUFU.TANH R32, R7 ;  /* 0x0000000700207308 */ /* 0x000ea20000002400 */
[----:B------:R-:W-:Y:S01]  /*4230*/  FSEL R43, R93, -INF , !P5 ;  /* 0xff8000005d2b7808 */ /* 0x000fe20006800000 */
[----:B------:R-:W-:Y:S01]  /*4240*/  FMUL.FTZ R15, R15, UR8 ;  /* 0x000000080f0f7c20 */ /* 0x000fe20008410000 */
[----:B------:R-:W-:Y:S01]  /*4250*/  ISETP.GE.AND P2, PT, R4, R214, PT ;  /* 0x000000d60400720c */ /* 0x000fe20003f46270 */
[----:B-1----:R-:W-:Y:S01]  /*4260*/  FMUL.FTZ R6, R16, UR8 ;  /* 0x0000000810067c20 */ /* 0x002fe20008410000 */
[----:B------:R-:W-:Y:S01]  /*4270*/  FSEL R75, R100, -INF , !P3 ;  /* 0xff800000644b7808 */ /* 0x000fe20005800000 */
[----:B------:R-:W-:Y:S01]  /*4280*/  FMUL.FTZ R16, R13, UR8 ;  /* 0x000000080d107c20 */ /* 0x000fe20008410000 */
[----:B------:R-:W-:Y:S01]  /*4290*/  FSEL R53, R92, -INF , !P6 ;  /* 0xff8000005c357808 */ /* 0x000fe20007000000 */
[----:B------:R1:W1:Y:S01]  /*42a0*/  MUFU.TANH R49, R6 ;  /* 0x0000000600317308 */ /* 0x0002620000002400 */
[----:B------:R-:W-:-:S02]  /*42b0*/  FSEL R85, R85, -INF , !P4 ;  /* 0xff80000055557808 */ /* 0x000fc40006000000 */
[C---:B------:R-:W-:Y:S02]  /*42c0*/  ISETP.GE.AND P1, PT, R4.reuse, R213, PT ;  /* 0x000000d50400720c */ /* 0x040fe40003f26270 */
[CC--:B------:R-:W-:Y:S02]  /*42d0*/  ISETP.GE.AND P0, PT, R4.reuse, R212.reuse, PT ;  /* 0x000000d40400720c */ /* 0x0c0fe40003f06270 */
[----:B------:R-:W-:Y:S02]  /*42e0*/  ISETP.GE.AND P5, PT, R4, R211, PT ;  /* 0x000000d30400720c */ /* 0x000fe40003fa6270 */
[C---:B------:R-:W-:Y:S02]  /*42f0*/  ISETP.GE.AND P3, PT, R5.reuse, R213, PT ;  /* 0x000000d50500720c */ /* 0x040fe40003f66270 */
[C---:B------:R-:W-:Y:S02]  /*4300*/  ISETP.GE.AND P6, PT, R5.reuse, R212, PT ;  /* 0x000000d40500720c */ /* 0x040fe40003fc6270 */
[----:B------:R-:W-:-:S02]  /*4310*/  ISETP.GE.AND P4, PT, R5, R211, PT ;  /* 0x000000d30500720c */ /* 0x000fc40003f86270 */
[C---:B------:R-:W-:Y:S02]  /*4320*/  ISETP.LT.OR P2, PT, R4.reuse, R210, P2 ;  /* 0x000000d20400720c */ /* 0x040fe40001741670 */
[C---:B------:R-:W-:Y:S01]  /*4330*/  ISETP.LT.OR P1, PT, R4.reuse, R209, P1 ;  /* 0x000000d10400720c */ /* 0x040fe20000f21670 */
[----:B-1----:R-:W-:Y:S01]  /*4340*/  FMUL.FTZ R6, R17, UR8 ;  /* 0x0000000811067c20 */ /* 0x002fe20008410000 */
[-C--:B------:R-:W-:Y:S01]  /*4350*/  ISETP.LT.OR P0, PT, R4, R208.reuse, P0 ;  /* 0x000000d00400720c */ /* 0x080fe20000701670 */
[----:B------:R-:W-:Y:S01]  /*4360*/  FMUL.FTZ R17, R28, UR8 ;  /* 0x000000081c117c20 */ /* 0x000fe20008410000 */
[----:B------:R-:W-:Y:S01]  /*4370*/  ISETP.LT.OR P5, PT, R4, R207, P5 ;  /* 0x000000cf0400720c */ /* 0x000fe20002fa1670 */
[----:B------:R-:W-:Y:S01]  /*4380*/  VIADD R4, R0, 0x11 ;  /* 0x0000001100047836 */ /* 0x000fe20000000000 */
[C---:B------:R-:W-:Y:S01]  /*4390*/  ISETP.LT.OR P3, PT, R5.reuse, R209, P3 ;  /* 0x000000d10500720c */ /* 0x040fe20001f61670 */
[----:B------:R1:W1:Y:S01]  /*43a0*/  MUFU.TANH R48, R6 ;  /* 0x0000000600307308 */ /* 0x0002620000002400 */
[----:B------:R-:W-:-:S02]  /*43b0*/  ISETP.LT.OR P6, PT, R5, R208, P6 ;  /* 0x000000d00500720c */ /* 0x000fc400037c1670 */
[----:B------:R-:W-:Y:S01]  /*43c0*/  ISETP.LT.OR P4, PT, R5, R207, P4 ;  /* 0x000000cf0500720c */ /* 0x000fe20002781670 */
[----:B------:R-:W-:Y:S01]  /*43d0*/  FMUL.FTZ R5, R8, UR8 ;  /* 0x0000000808057c20 */ /* 0x000fe20008410000 */
[----:B------:R-:W-:Y:S02]  /*43e0*/  FSEL R81, R87, -INF , !P3 ;  /* 0xff80000057517808 */ /* 0x000fe40005800000 */
[----:B------:R-:W-:Y:S01]  /*43f0*/  FSEL R54, R86, -INF , !P6 ;  /* 0xff80000056367808 */ /* 0x000fe20007000000 */
[----:B------:R5:W2:Y:S01]  /*4400*/  MUFU.TANH R40, R5 ;  /* 0x0000000500287308 */ /* 0x000aa20000002400 */
[----:B------:R-:W-:Y:S02]  /*4410*/  FSEL R77, R77, -INF , !P4 ;  /* 0xff8000004d4d7808 */ /* 0x000fe40006000000 */
[----:B------:R-:W-:Y:S02]  /*4420*/  FSEL R41, R165, -INF , !P2 ;  /* 0xff800000a5297808 */ /* 0x000fe40005000000 */
[----:B------:R-:W-:-:S02]  /*4430*/  ISETP.GE.AND P3, PT, R4, R214, PT ;  /* 0x000000d60400720c */ /* 0x000fc40003f66270 */
[C---:B------:R-:W-:Y:S02]  /*4440*/  ISETP.GE.AND P6, PT, R4.reuse, R213, PT ;  /* 0x000000d50400720c */ /* 0x040fe40003fc6270 */
[----:B------:R-:W-:Y:S01]  /*4450*/  ISETP.GE.AND P4, PT, R4, R212, PT ;  /* 0x000000d40400720c */ /* 0x000fe20003f86270 */
[----:B-1----:R-:W-:Y:S01]  /*4460*/  FMUL.FTZ R6, R18, UR8 ;  /* 0x0000000812067c20 */ /* 0x002fe20008410000 */
[C---:B------:R-:W-:Y:S02]  /*4470*/  ISETP.GE.AND P2, PT, R4.reuse, R211, PT ;  /* 0x000000d30400720c */ /* 0x040fe40003f46270 */
[C---:B------:R-:W-:Y:S01]  /*4480*/  ISETP.LT.OR P3, PT, R4.reuse, R210, P3 ;  /* 0x000000d20400720c */ /* 0x040fe20001f61670 */
[----:B------:R-:W1:Y:S01]  /*4490*/  MUFU.TANH R33, R6 ;  /* 0x0000000600217308 */ /* 0x000e620000002400 */
[C---:B------:R-:W-:Y:S01]  /*44a0*/  ISETP.LT.OR P6, PT, R4.reuse, R209, P6 ;  /* 0x000000d10400720c */ /* 0x040fe200037c1670 */
[----:B-----5:R-:W-:Y:S01]  /*44b0*/  FMUL.FTZ R5, R9, UR8 ;  /* 0x0000000809057c20 */ /* 0x020fe20008410000 */
[----:B------:R-:W-:-:S02]  /*44c0*/  ISETP.LT.OR P4, PT, R4, R208, P4 ;  /* 0x000000d00400720c */ /* 0x000fc40002781670 */
[----:B------:R-:W-:Y:S01]  /*44d0*/  ISETP.LT.OR P2, PT, R4, R207, P2 ;  /* 0x000000cf0400720c */ /* 0x000fe20001741670 */
[----:B------:R-:W-:Y:S02]  /*44e0*/  VIADD R4, R0, 0x19 ;  /* 0x0000001900047836 */ /* 0x000fe40000000000 */
[----:B------:R5:W1:Y:S01]  /*44f0*/  MUFU.TANH R51, R5 ;  /* 0x0000000500337308 */ /* 0x000a620000002400 */
[----:B------:R-:W-:Y:S02]  /*4500*/  FSEL R101, R164, -INF , !P6 ;  /* 0xff800000a4657808 */ /* 0x000fe40007000000 */
[----:B------:R-:W-:Y:S01]  /*4510*/  FSEL R102, R163, -INF , !P1 ;  /* 0xff800000a3667808 */ /* 0x000fe20004800000 */
[----:B------:R-:W-:Y:S01]  /*4520*/  BAR.SYNC.DEFER_BLOCKING 0x0 ;  /* 0x0000000000007b1d */ /* 0x000fe20000010000 */
[----:B------:R-:W-:Y:S02]  /*4530*/  ISETP.GE.AND P6, PT, R4, R214, PT ;  /* 0x000000d60400720c */ /* 0x000fe40003fc6270 */
[----:B------:R-:W-:-:S02]  /*4540*/  FSEL R65, R80, -INF , !P0 ;  /* 0xff80000050417808 */ /* 0x000fc40004000000 */
[----:B---3--:R-:W-:Y:S02]  /*4550*/  FSEL R93, R58, -INF , !P5 ;  /* 0xff8000003a5d7808 */ /* 0x008fe40006800000 */
[----:B------:R-:W-:Y:S02]  /*4560*/  FSEL R42, R167, -INF , !P3 ;  /* 0xff800000a72a7808 */ /* 0x000fe40005800000 */
[----:B------:R-:W-:Y:S02]  /*4570*/  ISETP.LT.OR P6, PT, R4, R210, P6 ;  /* 0x000000d20400720c */ /* 0x000fe400037c1670 */
[----:B------:R-:W-:Y:S01]  /*4580*/  FSEL R64, R74, -INF , !P4 ;  /* 0xff8000004a407808 */ /* 0x000fe20006000000 */
[----:B-----5:R-:W-:Y:S01]  /*4590*/  VIADD R5, R0, 0x18 ;  /* 0x0000001800057836 */ /* 0x020fe20000000000 */
[----:B------:R-:W-:Y:S02]  /*45a0*/  FSEL R92, R69, -INF , !P2 ;  /* 0xff800000455c7808 */ /* 0x000fe40005000000 */
[----:B------:R-:W-:-:S02]  /*45b0*/  ISETP.GE.AND P4, PT, R4, R212, PT ;  /* 0x000000d40400720c */ /* 0x000fc40003f86270 */
[C---:B------:R-:W-:Y:S02]  /*45c0*/  ISETP.GE.AND P1, PT, R5.reuse, R214, PT ;  /* 0x000000d60500720c */ /* 0x040fe40003f26270 */
[C---:B------:R-:W-:Y:S02]  /*45d0*/  ISETP.GE.AND P0, PT, R5.reuse, R213, PT ;  /* 0x000000d50500720c */ /* 0x040fe40003f06270 */
[C---:B------:R-:W-:Y:S02]  /*45e0*/  ISETP.GE.AND P5, PT, R5.reuse, R212, PT ;  /* 0x000000d40500720c */ /* 0x040fe40003fa6270 */
[C---:B------:R-:W-:Y:S02]  /*45f0*/  ISETP.GE.AND P3, PT, R5.reuse, R211, PT ;  /* 0x000000d30500720c */ /* 0x040fe40003f66270 */
[C---:B------:R-:W-:Y:S02]  /*4600*/  ISETP.LT.OR P1, PT, R5.reuse, R210, P1 ;  /* 0x000000d20500720c */ /* 0x040fe40000f21670 */
[----:B------:R-:W-:-:S02]  /*4610*/  ISETP.LT.OR P0, PT, R5, R209, P0 ;  /* 0x000000d10500720c */ /* 0x000fc40000701670 */
[C---:B------:R-:W-:Y:S02]  /*4620*/  ISETP.LT.OR P5, PT, R5.reuse, R208, P5 ;  /* 0x000000d00500720c */ /* 0x040fe40002fa1670 */
[----:B------:R-:W-:Y:S01]  /*4630*/  ISETP.LT.OR P3, PT, R5, R207, P3 ;  /* 0x000000cf0500720c */ /* 0x000fe20001f61670 */
[----:B------:R-:W-:Y:S01]  /*4640*/  FMUL.FTZ R5, R19, UR8 ;  /* 0x0000000813057c20 */ /* 0x000fe20008410000 */
[----:B------:R-:W-:Y:S02]  /*4650*/  P2R R19, PR, RZ, 0x40 ;  /* 0x00000040ff137803 */ /* 0x000fe40000000000 */
[C---:B------:R-:W-:Y:S01]  /*4660*/  ISETP.GE.AND P6, PT, R4.reuse, R213, PT ;  /* 0x000000d50400720c */ /* 0x040fe20003fc6270 */
[----:B------:R3:W1:Y:S01]  /*4670*/  MUFU.TANH R34, R5 ;  /* 0x0000000500227308 */ /* 0x0006620000002400 */
[C---:B------:R-:W-:Y:S02]  /*4680*/  ISETP.GE.AND P2, PT, R4.reuse, R211, PT ;  /* 0x000000d30400720c */ /* 0x040fe40003f46270 */
[----:B------:R-:W-:-:S02]  /*4690*/  ISETP.LT.OR P6, PT, R4, R209, P6 ;  /* 0x000000d10400720c */ /* 0x000fc400037c1670 */
[C---:B------:R-:W-:Y:S02]  /*46a0*/  ISETP.LT.OR P4, PT, R4.reuse, R208, P4 ;  /* 0x000000d00400720c */ /* 0x040fe40002781670 */
[----:B------:R-:W-:Y:S01]  /*46b0*/  ISETP.LT.OR P2, PT, R4, R207, P2 ;  /* 0x000000cf0400720c */ /* 0x000fe20001741670 */
[----:B------:R-:W-:Y:S01]  /*46c0*/  FMUL.FTZ R4, R12, UR8 ;  /* 0x000000080c047c20 */ /* 0x000fe20008410000 */
[----:B------:R-:W-:Y:S02]  /*46d0*/  FSEL R100, R70, -INF , !P0 ;  /* 0xff80000046647808 */ /* 0x000fe40004000000 */
[----:B------:R-:W-:Y:S01]  /*46e0*/  ISETP.GT.AND P0, PT, R217, R248, PT ;  /* 0x000000f8d900720c */ /* 0x000fe20003f04270 */
[----:B------:R3:W1:Y:S01]  /*46f0*/  MUFU.TANH R18, R4 ;  /* 0x0000000400127308 */ /* 0x0006620000002400 */
[----:B----4-:R-:W-:-:S11]  /*4700*/  FSEL R35, R68, -INF , !P1 ;  /* 0xff80000044237808 */ /* 0x010fd60004800000 */
[----:B--2---:R-:W-:Y:S05]  /*4710*/  @!P0 BRA `(.L_x_2040) ;  /* 0x0000000000648947 */ /* 0x004fea0003800000 */
[----:B---3--:R-:W-:Y:S01]  /*4720*/  VIADD R4, R237, 0xfffffffe ;  /* 0xfffffffeed047836 */ /* 0x008fe20000000000 */
[----:B------:R-:W-:Y:S01]  /*4730*/  ULDC.64 UR6, c[0x0][0x218] ;  /* 0x0000860000067ab9 */ /* 0x000fe20000000a00 */
[C---:B------:R-:W-:Y:S01]  /*4740*/  IMAD.SHL.U32 R11, R218.reuse, 0x20, RZ ;  /* 0x00000020da0b7824 */ /* 0x040fe200078e00ff */
[----:B------:R-:W-:Y:S01]  /*4750*/  SHF.L.U64.HI R10, R218, 0x5, R219 ;  /* 0x00000005da0a7819 */ /* 0x000fe200000102db */
[----:B------:R-:W-:Y:S01]  /*4760*/  IMAD R6, R157, R4, RZ ;  /* 0x000000049d067224 */ /* 0x000fe200078e02ff */
[----:B------:R-:W-:Y:S01]  /*4770*/  SHF.R.S32.HI R7, RZ, 0x1f, R4 ;  /* 0x0000001fff077819 */ /* 0x000fe20000011404 */
[----:B------:R-:W-:-:S04]  /*4780*/  IMAD.WIDE.U32 R4, R4, R158, R242 ;  /* 0x0000009e04047225 */ /* 0x000fc800078e00f2 */
        /* <DEDUP_REMOVED lines=18> */
.L_x_2040:
[----:B--23--:R-:W-:Y:S01]  /*48b0*/  FMNMX.FTZ R4, R56, R57, !PT ;  /* 0x0000003938047209 */ /* 0x00cfe20007810000 */
[----:B------:R2:W3:Y:S01]  /*48c0*/  MUFU.TANH R6, R16 ;  /* 0x0000001000067308 */ /* 0x0004e20000002400 */
[----:B------:R-:W-:Y:S01]  /*48d0*/  VIADD R5, R0, 0x20 ;  /* 0x0000002000057836 */ /* 0x000fe20000000000 */
[----:B------:R-:W-:Y:S01]  /*48e0*/  FSEL R40, R40, -INF , !P5 ;  /* 0xff80000028287808 */ /* 0x000fe20006800000 */
[C---:B------:R-:W-:Y:S01]  /*48f0*/  VIADD R7, R0.reuse, 0x21 ;  /* 0x0000002100077836 */ /* 0x040fe20000000000 */
[----:B------:R-:W-:Y:S01]  /*4900*/  ISETP.NE.AND P5, PT, R19, RZ, PT ;  /* 0x000000ff1300720c */ /* 0x000fe20003fa5270 */
[C---:B------:R-:W-:Y:S01]  /*4910*/  VIADD R8, R0.reuse, 0x28 ;  /* 0x0000002800087836 */ /* 0x040fe20000000000 */
[-C--:B------:R-:W-:Y:S01]  /*4920*/  ISETP.GE.AND P1, PT, R5, R214.reuse, PT ;  /* 0x000000d60500720c */ /* 0x080fe20003f26270 */
[C---:B------:R-:W-:Y:S01]  /*4930*/  VIADD R9, R0.reuse, 0x29 ;  /* 0x0000002900097836 */ /* 0x040fe20000000000 */
[----:B------:R4:W-:Y:S01]  /*4940*/  MUFU.TANH R27, R14 ;  /* 0x0000000e001b7308 */ /* 0x0009e20000002400 */
[----:B------:R-:W-:Y:S01]  /*4950*/  VIADD R23, R0, 0x31 ;  /* 0x0000003100177836 */ /* 0x000fe20000000000 */
[----:B------:R-:W-:Y:S01]  /*4960*/  FSEL R80, R32, -INF , !P3 ;  /* 0xff80000020507808 */ /* 0x000fe20005800000 */
[C---:B------:R-:W-:Y:S01]  /*4970*/  VIADD R24, R0.reuse, 0x38 ;  /* 0x0000003800187836 */ /* 0x040fe20000000000 */
[----:B------:R-:W-:Y:S01]  /*4980*/  ISETP.GE.AND P3, PT, R7, R214, PT ;  /* 0x000000d60700720c */ /* 0x000fe20003f66270 */
[C---:B------:R-:W-:Y:S01]  /*4990*/  VIADD R25, R0.reuse, 0x39 ;  /* 0x0000003900197836 */ /* 0x040fe20000000000 */
[----:B------:R-:W-:Y:S01]  /*49a0*/  ISETP.LT.OR P1, PT, R5, R210, P1 ;  /* 0x000000d20500720c */ /* 0x000fe20000f21670 */
[----:B------:R-:W-:Y:S01]  /*49b0*/  ULDC UR9, c[0x0][0x2ec] ;  /* 0x0000bb0000097ab9 */ /* 0x000fe20000000800 */
[----:B------:R5:W-:Y:S01]  /*49c0*/  MUFU.TANH R26, R15 ;  /* 0x0000000f001a7308 */ /* 0x000be20000002400 */
[----:B--2---:R-:W-:Y:S01]  /*49d0*/  VIADD R16, R0, 0x30 ;  /* 0x0000003000107836 */ /* 0x004fe20000000000 */
[----:B------:R-:W-:Y:S01]  /*49e0*/  FMNMX.FTZ R0, R53, R4, !PT ;  /* 0x0000000435007209 */ /* 0x000fe20007810000 */
[----:B------:R-:W-:Y:S01]  /*49f0*/  FMUL.FTZ R4, R36, UR8 ;  /* 0x0000000824047c20 */ /* 0x000fe20008410000 */
[----:B------:R-:W-:-:S02]  /*4a00*/  ISETP.LT.OR P3, PT, R7, R210, P3 ;  /* 0x000000d20700720c */ /* 0x000fc40001f61670 */
[----:B------:R-:W-:Y:S02]  /*4a10*/  FMNMX.FTZ R0, R43, R0, !PT ;  /* 0x000000002b007209 */ /* 0x000fe40007810000 */
[----:B------:R2:W-:Y:S01]  /*4a20*/  MUFU.TANH R12, R17 ;  /* 0x00000011000c7308 */ /* 0x0005e20000002400 */
[----:B----4-:R-:W-:Y:S02]  /*4a30*/  FSEL R14, R52, -INF , !P5 ;  /* 0xff800000340e7808 */ /* 0x010fe40006800000 */
[----:B------:R-:W-:Y:S02]  /*4a40*/  FMNMX.FTZ R0, R41, R0, !PT ;  /* 0x0000000029007209 */ /* 0x000fe40007810000 */
[----:B------:R-:W-:Y:S02]  /*4a50*/  ISETP.GE.AND P5, PT, R8, R214, PT ;  /* 0x000000d60800720c */ /* 0x000fe40003fa6270 */
[----:B------:R-:W-:Y:S01]  /*4a60*/  FMNMX.FTZ R0, R42, R0, !PT ;  /* 0x000000002a007209 */ /* 0x000fe20007810000 */
[----:B------:R4:W3:Y:S01]  /*4a70*/  MUFU.TANH R11, R4 ;  /* 0x00000004000b7308 */ /* 0x0008e20000002400 */
[----:B-----5:R-:W-:-:S02]  /*4a80*/  FSEL R15, R117, -INF , !P1 ;  /* 0xff800000750f7808 */ /* 0x020fc40004800000 */
[----:B------:R-:W-:Y:S02]  /*4a90*/  FMNMX.FTZ R0, R35, R0, !PT ;  /* 0x0000000023007209 */ /* 0x000fe40007810000 */
[----:B------:R-:W-:Y:S02]  /*4aa0*/  ISETP.GE.AND P1, PT, R9, R214, PT ;  /* 0x000000d60900720c */ /* 0x000fe40003f26270 */
[----:B------:R-:W-:Y:S01]  /*4ab0*/  FMNMX.FTZ R0, R14, R0, !PT ;  /* 0x000000000e007209 */ /* 0x000fe20007810000 */
[----:B------:R-:W-:Y:S01]  /*4ac0*/  MUFU.TANH R10, R20 ;  /* 0x00000014000a7308 */ /* 0x000fe20000002400 */
[----:B------:R-:W-:Y:S02]  /*4ad0*/  ISETP.LT.OR P5, PT, R8, R210, P5 ;  /* 0x000000d20800720c */ /* 0x000fe40002fa1670 */
[----:B--2---:R-:W-:Y:S02]  /*4ae0*/  FSEL R17, R116, -INF , !P3 ;  /* 0xff80000074117808 */ /* 0x004fe40005800000 */
[----:B------:R-:W-:-:S02]  /*4af0*/  FMNMX.FTZ R0, R15, R0, !PT ;  /* 0x000000000f007209 */ /* 0x000fc40007810000 */
[----:B------:R-:W-:Y:S01]  /*4b00*/  ISETP.GE.AND P3, PT, R16, R214, PT ;  /* 0x000000d61000720c */ /* 0x000fe20003f66270 */
[----:B----4-:R-:W-:Y:S01]  /*4b10*/  FMUL.FTZ R4, R37, UR8 ;  /* 0x0000000825047c20 */ /* 0x010fe20008410000 */
[----:B-1----:R-:W-:Y:S02]  /*4b20*/  FSEL R18, R18, -INF , !P5 ;  /* 0xff80000012127808 */ /* 0x002fe40006800000 */
[----:B------:R-:W-:Y:S02]  /*4b30*/  ISETP.LT.OR P1, PT, R9, R210, P1 ;  /* 0x000000d20900720c */ /* 0x000fe40000f21670 */
[----:B------:R-:W-:Y:S01]  /*4b40*/  FMNMX.FTZ R0, R17, R0, !PT ;  /* 0x0000000011007209 */ /* 0x000fe20007810000 */
[----:B------:R-:W1:Y:S01]  /*4b50*/  MUFU.TANH R4, R4 ;  /* 0x0000000400047308 */ /* 0x000e620000002400 */
[----:B------:R-:W-:Y:S02]  /*4b60*/  ISETP.GE.AND P5, PT, R23, R214, PT ;  /* 0x000000d61700720c */ /* 0x000fe40003fa6270 */
[----:B------:R-:W-:-:S02]  /*4b70*/  ISETP.LT.OR P3, PT, R16, R210, P3 ;  /* 0x000000d21000720c */ /* 0x000fc40001f61670 */
[----:B---3--:R-:W-:Y:S02]  /*4b80*/  FSEL R28, R6, -INF , !P1 ;  /* 0xff800000061c7808 */ /* 0x008fe40004800000 */
[----:B------:R-:W-:Y:S01]  /*4b90*/  FMNMX.FTZ R0, R18, R0, !PT ;  /* 0x0000000012007209 */ /* 0x000fe20007810000 */
[----:B------:R-:W2:Y:S01]  /*4ba0*/  MUFU.TANH R6, R21 ;  /* 0x0000001500067308 */ /* 0x000ea20000002400 */
[----:B------:R-:W-:Y:S02]  /*4bb0*/  ISETP.GE.AND P1, PT, R24, R214, PT ;  /* 0x000000d61800720c */ /* 0x000fe40003f26270 */
[----:B------:R-:W-:Y:S02]  /*4bc0*/  FSEL R19, R111, -INF , !P3 ;  /* 0xff8000006f137808 */ /* 0x000fe40005800000 */
[----:B------:R-:W-:Y:S02]  /*4bd0*/  ISETP.LT.OR P5, PT, R23, R210, P5 ;  /* 0x000000d21700720c */ /* 0x000fe40002fa1670 */
[----:B------:R-:W-:-:S02]  /*4be0*/  FMNMX.FTZ R0, R28, R0, !PT ;  /* 0x000000001c007209 */ /* 0x000fc40007810000 */
[----:B------:R-:W-:Y:S02]  /*4bf0*/  ISETP.GE.AND P3, PT, R25, R214, PT ;  /* 0x000000d61900720c */ /* 0x000fe40003f66270 */
[----:B------:R-:W-:Y:S02]  /*4c00*/  ISETP.LT.OR P1, PT, R24, R210, P1 ;  /* 0x000000d21800720c */ /* 0x000fe40000f21670 */
[----:B------:R-:W-:Y:S02]  /*4c10*/  FSEL R32, R110, -INF , !P5 ;  /* 0xff8000006e207808 */ /* 0x000fe40006800000 */
[----:B------:R-:W-:Y:S02]  /*4c20*/  FMNMX.FTZ R0, R19, R0, !PT ;  /* 0x0000000013007209 */ /* 0x000fe40007810000 */
[----:B------:R-:W-:Y:S02]  /*4c30*/  ISETP.LT.OR P3, PT, R25, R210, P3 ;  /* 0x000000d21900720c */ /* 0x000fe40001f61670 */
[----:B------:R-:W-:-:S02]  /*4c40*/  FSEL R103, R11, -INF , !P1 ;  /* 0xff8000000b677808 */ /* 0x000fc40004800000 */
[----:B------:R-:W-:Y:S01]  /*4c50*/  FMNMX.FTZ R0, R32, R0, !PT ;  /* 0x0000000020007209 */ /* 0x000fe20007810000 */
[----:B------:R-:W-:Y:S01]  /*4c60*/  MUFU.TANH R11, R22 ;  /* 0x00000016000b7308 */ /* 0x000fe20000002400 */
[----:B-1----:R-:W-:Y:S01]  /*4c70*/  FSEL R104, R4, -INF , !P3 ;  /* 0xff80000004687808 */ /* 0x002fe20005800000 */
[----:B------:R-:W-:Y:S01]  /*4c80*/  FMUL.FTZ R4, R60, UR8 ;  /* 0x000000083c047c20 */ /* 0x000fe20008410000 */
[----:B------:R-:W-:Y:S02]  /*4c90*/  FMNMX.FTZ R0, R103, R0, !PT ;  /* 0x0000000067007209 */ /* 0x000fe40007810000 */
[C---:B------:R-:W-:Y:S02]  /*4ca0*/  ISETP.GE.AND P5, PT, R5.reuse, R213, PT ;  /* 0x000000d50500720c */ /* 0x040fe40003fa6270 */
[C---:B------:R-:W-:Y:S01]  /*4cb0*/  ISETP.GE.AND P1, PT, R5.reuse, R212, PT ;  /* 0x000000d40500720c */ /* 0x040fe20003f26270 */
[----:B------:R1:W3:Y:S01]  /*4cc0*/  MUFU.TANH R13, R4 ;  /* 0x00000004000d7308 */ /* 0x0002e20000002400 */
[----:B------:R-:W-:-:S02]  /*4cd0*/  ISETP.GE.AND P3, PT, R5, R211, PT ;  /* 0x000000d30500720c */ /* 0x000fc40003f66270 */
[----:B------:R-:W-:Y:S02]  /*4ce0*/  FMNMX.FTZ R0, R104, R0, !PT ;  /* 0x0000000068007209 */ /* 0x000fe40007810000 */
[C---:B------:R-:W-:Y:S02]  /*4cf0*/  ISETP.LT.OR P5, PT, R5.reuse, R209, P5 ;  /* 0x000000d10500720c */ /* 0x040fe40002fa1670 */
[C---:B------:R-:W-:Y:S02]  /*4d00*/  ISETP.LT.OR P1, PT, R5.reuse, R208, P1 ;  /* 0x000000d00500720c */ /* 0x040fe40000f21670 */
[----:B------:R-:W-:Y:S02]  /*4d10*/  ISETP.LT.OR P3, PT, R5, R207, P3 ;  /* 0x000000cf0500720c */ /* 0x000fe40001f61670 */
[----:B------:R-:W4:Y:S01]  /*4d20*/  SHFL.BFLY PT, R5, R0, 0x2, 0x1f ;  /* 0x0c401f0000057f89 */ /* 0x000f2200000e0000 */
[----:B------:R-:W-:Y:S02]  /*4d30*/  FSEL R82, R55, -INF , !P6 ;  /* 0xff80000037527808 */ /* 0x000fe40007000000 */
[----:B------:R-:W-:-:S02]  /*4d40*/  FSEL R133, R33, -INF , !P3 ;  /* 0xff80000021857808 */ /* 0x000fc40005800000 */
[----:B------:R-:W-:Y:S01]  /*4d50*/  FSEL R36, R51, -INF , !P4 ;  /* 0xff80000033247808 */ /* 0x000fe20006000000 */
[----:B-1----:R-:W-:Y:S01]  /*4d60*/  FMUL.FTZ R4, R61, UR8 ;  /* 0x000000083d047c20 */ /* 0x002fe20008410000 */
[----:B------:R-:W-:Y:S02]  /*4d70*/  FSEL R69, R50, -INF , !P2 ;  /* 0xff80000032457808 */ /* 0x000fe40005000000 */
[-C--:B------:R-:W-:Y:S01]  /*4d80*/  ISETP.GE.AND P3, PT, R8, R212.reuse, PT ;  /* 0x000000d40800720c */ /* 0x080fe20003f66270 */
[----:B------:R1:W5:Y:S01]  /*4d90*/  MUFU.TANH R21, R4 ;  /* 0x0000000400157308 */ /* 0x0003620000002400 */
[C---:B------:R-:W-:Y:S02]  /*4da0*/  ISETP.GE.AND P6, PT, R7.reuse, R213, PT ;  /* 0x000000d50700720c */ /* 0x040fe40003fc6270 */
[C---:B------:R-:W-:Y:S02]  /*4db0*/  ISETP.GE.AND P4, PT, R7.reuse, R212, PT ;  /* 0x000000d40700720c */ /* 0x040fe40003f86270 */
[----:B------:R-:W-:-:S02]  /*4dc0*/  ISETP.GE.AND P2, PT, R7, R211, PT ;  /* 0x000000d30700720c */ /* 0x000fc40003f46270 */
[-C--:B------:R-:W-:Y:S02]  /*4dd0*/  ISETP.LT.OR P3, PT, R8, R208.reuse, P3 ;  /* 0x000000d00800720c */ /* 0x080fe40001f61670 */
[C---:B------:R-:W-:Y:S02]  /*4de0*/  ISETP.LT.OR P6, PT, R7.reuse, R209, P6 ;  /* 0x000000d10700720c */ /* 0x040fe400037c1670 */
[C---:B------:R-:W-:Y:S02]  /*4df0*/  ISETP.LT.OR P4, PT, R7.reuse, R208, P4 ;  /* 0x000000d00700720c */ /* 0x040fe40002781670 */
[----:B------:R-:W-:Y:S02]  /*4e00*/  ISETP.LT.OR P2, PT, R7, R207, P2 ;  /* 0x000000cf0700720c */ /* 0x000fe40001741670 */
[----:B----4-:R-:W-:Y:S01]  /*4e10*/  FMNMX.FTZ R0, R0, R5, !PT ;  /* 0x0000000500007209 */ /* 0x010fe20007810000 */
[----:B------:R-:W-:Y:S01]  /*4e20*/  FMUL.FTZ R5, R39, UR8 ;  /* 0x0000000827057c20 */ /* 0x000fe20008410000 */
[----:B-1----:R-:W-:Y:S01]  /*4e30*/  FMUL.FTZ R4, R62, UR8 ;  /* 0x000000083e047c20 */ /* 0x002fe20008410000 */
[----:B------:R-:W-:-:S02]  /*4e40*/  FSEL R134, R12, -INF , !P3 ;  /* 0xff8000000c867808 */ /* 0x000fc40005800000 */
[----:B------:R-:W1:Y:S01]  /*4e50*/  SHFL.BFLY PT, R7, R0, 0x1, 0x1f ;  /* 0x0c201f0000077f89 */ /* 0x000e6200000e0000 */
[----:B------:R4:W-:Y:S01]  /*4e60*/  MUFU.TANH R20, R4 ;  /* 0x0000000400147308 */ /* 0x0009e20000002400 */
[C---:B------:R-:W-:Y:S02]  /*4e70*/  ISETP.GE.AND P3, PT, R9.reuse, R212, PT ;  /* 0x000000d40900720c */ /* 0x040fe40003f66270 */
[----:B------:R-:W-:Y:S02]  /*4e80*/  FSEL R131, R48, -INF , !P4 ;  /* 0xff80000030837808 */ /* 0x000fe40006000000 */
[C---:B------:R-:W-:Y:S02]  /*4e90*/  ISETP.GE.AND P4, PT, R8.reuse, R211, PT ;  /* 0x000000d30800720c */ /* 0x040fe40003f86270 */
[----:B------:R-:W-:Y:S01]  /*4ea0*/  ISETP.LT.OR P3, PT, R9, R208, P3 ;  /* 0x000000d00900720c */ /* 0x000fe20001f61670 */
[----:B------:R-:W-:Y:S01]  /*4eb0*/  MUFU.TANH R22, R5 ;  /* 0x0000000500167308 */ /* 0x000fe20000002400 */
[----:B------:R-:W-:-:S02]  /*4ec0*/  ISETP.LT.OR P4, PT, R8, R207, P4 ;  /* 0x000000cf0800720c */ /* 0x000fc40002781670 */
[----:B------:R-:W-:Y:S01]  /*4ed0*/  FSEL R135, R10, -INF , !P3 ;  /* 0xff8000000a877808 */ /* 0x000fe20005800000 */
[----:B------:R-:W-:Y:S01]  /*4ee0*/  FMUL.FTZ R10, R47, UR8 ;  /* 0x000000082f0a7c20 */ /* 0x000fe20008410000 */
[----:B------:R-:W-:Y:S02]  /*4ef0*/  ISETP.GE.AND P3, PT, R16, R212, PT ;  /* 0x000000d41000720c */ /* 0x000fe40003f66270 */
[----:B--2---:R-:W-:Y:S01]  /*4f00*/  FSEL R138, R6, -INF , !P4 ;  /* 0xff800000068a7808 */ /* 0x004fe20006000000 */
[----:B------:R-:W-:Y:S01]  /*4f10*/  FMUL.FTZ R6, R44, UR8 ;  /* 0x000000082c067c20 */ /* 0x000fe20008410000 */
[----:B----4-:R-:W-:Y:S01]  /*4f20*/  FMUL.FTZ R4, R63, UR8 ;  /* 0x000000083f047c20 */ /* 0x010fe20008410000 */
[----:B------:R-:W-:Y:S01]  /*4f30*/  ISETP.LT.OR P3, PT, R16, R208, P3 ;  /* 0x000000d01000720c */ /* 0x000fe20001f61670 */
[----:B------:R-:W-:Y:S01]  /*4f40*/  MUFU.TANH R10, R10 ;  /* 0x0000000a000a7308 */ /* 0x000fe20000002400 */
[----:B------:R-:W-:Y:S02]  /*4f50*/  FSEL R130, R49, -INF , !P1 ;  /* 0xff80000031827808 */ /* 0x000fe40004800000 */
[----:B---3--:R-:W-:-:S02]  /*4f60*/  FSEL R165, R13, -INF , !P3 ;  /* 0xff8000000da57808 */ /* 0x008fc40005800000 */
[----:B-1----:R-:W-:Y:S02]  /*4f70*/  FMNMX.FTZ R73, R0, R7, !PT ;  /* 0x0000000700497209 */ /* 0x002fe40007810000 */
[C---:B------:R-:W-:Y:S01]  /*4f80*/  ISETP.GE.AND P3, PT, R23.reuse, R212, PT ;  /* 0x000000d41700720c */ /* 0x040fe20003f66270 */
[----:B------:R1:W-:Y:S01]  /*4f90*/  MUFU.TANH R12, R4 ;  /* 0x00000004000c7308 */ /* 0x0003e20000002400 */
[----:B------:R-:W-:Y:S02]  /*4fa0*/  FSEL R132, R34, -INF , !P2 ;  /* 0xff80000022847808 */ /* 0x000fe40005000000 */
[----:B------:R-:W-:Y:S02]  /*4fb0*/  ISETP.LT.OR P3, PT, R23, R208, P3 ;  /* 0x000000d01700720c */ /* 0x000fe40001f61670 */
[----:B------:R-:W-:Y:S02]  /*4fc0*/  ISETP.GE.AND P2, PT, R9, R213, PT ;  /* 0x000000d50900720c */ /* 0x000fe40003f46270 */
[----:B-----5:R-:W-:Y:S01]  /*4fd0*/  FSEL R163, R21, -INF , !P3 ;  /* 0xff80000015a37808 */ /* 0x020fe20005800000 */
[----:B------:R-:W2:Y:S01]  /*4fe0*/  MUFU.TANH R6, R6 ;  /* 0x0000000600067308 */ /* 0x000ea20000002400 */
[----:B------:R-:W-:-:S02]  /*4ff0*/  ISETP.GE.AND P3, PT, R24, R212, PT ;  /* 0x000000d41800720c */ /* 0x000fc40003f66270 */
[C---:B------:R-:W-:Y:S02]  /*5000*/  ISETP.GE.AND P4, PT, R9.reuse, R211, PT ;  /* 0x000000d30900720c */ /* 0x040fe40003f86270 */
[----:B------:R-:W-:Y:S02]  /*5010*/  ISETP.LT.OR P3, PT, R24, R208, P3 ;  /* 0x000000d01800720c */ /* 0x000fe40001f61670 */
[C---:B------:R-:W-:Y:S01]  /*5020*/  ISETP.LT.OR P2, PT, R9.reuse, R209, P2 ;  /* 0x000000d10900720c */ /* 0x040fe20001741670 */
[----:B-1----:R-:W-:Y:S01]  /*5030*/  FMUL.FTZ R4, R38, UR8 ;  /* 0x0000000826047c20 */ /* 0x002fe20008410000 */
[----:B------:R-:W-:Y:S01]  /*5040*/  ISETP.LT.OR P4, PT, R9, R207, P4 ;  /* 0x000000cf0900720c */ /* 0x000fe20002781670 */
[----:B------:R-:W-:Y:S01]  /*5050*/  FMUL.FTZ R9, R45, UR8 ;  /* 0x000000082d097c20 */ /* 0x000fe20008410000 */
[----:B------:R-:W-:Y:S01]  /*5060*/  ISETP.GE.AND P1, PT, R8, R213, PT ;  /* 0x000000d50800720c */ /* 0x000fe20003f26270 */
[----:B------:R1:W-:Y:S01]  /*5070*/  MUFU.TANH R29, R4 ;  /* 0x00000004001d7308 */ /* 0x0003e20000002400 */
[----:B------:R-:W-:-:S02]  /*5080*/  FSEL R139, R11, -INF , !P4 ;  /* 0xff8000000b8b7808 */ /* 0x000fc40006000000 */
[----:B------:R-:W-:Y:S01]  /*5090*/  ISETP.LT.OR P1, PT, R8, R209, P1 ;  /* 0x000000d10800720c */ /* 0x000fe20000f21670 */
[----:B------:R-:W-:Y:S01]  /*50a0*/  FMUL.FTZ R8, R46, UR8 ;  /* 0x000000082e087c20 */ /* 0x000fe20008410000 */
[----:B--2---:R-:W-:Y:S01]  /*50b0*/  FSEL R162, R6, -INF , !P3 ;  /* 0xff80000006a27808 */ /* 0x004fe20005800000 */
[C---:B------:R-:W-:Y:S01]  /*50c0*/  FMUL.FTZ R6, R73.reuse, UR9 ;  /* 0x0000000949067c20 */ /* 0x040fe20008410000 */
[----:B------:R-:W-:Y:S01]  /*50d0*/  FSETP.NEU.FTZ.AND P3, PT, R73, -INF , PT ;  /* 0xff8000004900780b */ /* 0x000fe20003f7d000 */
[----:B------:R-:W2:Y:S01]  /*50e0*/  MUFU.TANH R9, R9 ;  /* 0x0000000900097308 */ /* 0x000ea20000002400 */
[----:B------:R-:W-:Y:S02]  /*50f0*/  ISETP.GE.AND P4, PT, R16, R211, PT ;  /* 0x000000d31000720c */ /* 0x000fe40003f86270 */
[----:B------:R-:W-:Y:S02]  /*5100*/  FSEL R6, R6, RZ, P3 ;  /* 0x000000ff06067208 */ /* 0x000fe40001800000 */
[----:B------:R-:W-:-:S02]  /*5110*/  ISETP.GE.AND P3, PT, R25, R212, PT ;  /* 0x000000d41900720c */ /* 0x000fc40003f66270 */
[----:B------:R-:W-:Y:S01]  /*5120*/  FMNMX.FTZ R5, R84, R83, !PT ;  /* 0x0000005354057209 */ /* 0x000fe20007810000 */
[----:B------:R-:W3:Y:S01]  /*5130*/  MUFU.TANH R8, R8 ;  /* 0x0000000800087308 */ /* 0x000ee20000002400 */
[----:B-1----:R-:W-:Y:S02]  /*5140*/  FMNMX.FTZ R4, R76, R59, !PT ;  /* 0x0000003b4c047209 */ /* 0x002fe40007810000 */
[----:B------:R-:W-:Y:S02]  /*5150*/  ISETP.LT.OR P3, PT, R25, R208, P3 ;  /* 0x000000d01900720c */ /* 0x000fe40001f61670 */
[----:B------:R-:W-:Y:S02]  /*5160*/  FMNMX.FTZ R4, R72, R4, !PT ;  /* 0x0000000448047209 */ /* 0x000fe40007810000 */
[----:B------:R-:W-:Y:S02]  /*5170*/  ISETP.LT.OR P4, PT, R16, R207, P4 ;  /* 0x000000cf1000720c */ /* 0x000fe40002781670 */
[----:B------:R-:W-:-:S02]  /*5180*/  FMNMX.FTZ R4, R54, R4, !PT ;  /* 0x0000000436047209 */ /* 0x000fc40007810000 */
[----:B--2---:R-:W-:Y:S02]  /*5190*/  FSEL R164, R9, -INF , !P3 ;  /* 0xff80000009a47808 */ /* 0x004fe40005800000 */
[----:B------:R-:W-:Y:S02]  /*51a0*/  FMNMX.FTZ R4, R65, R4, !PT ;  /* 0x0000000441047209 */ /* 0x000fe40007810000 */
[----:B------:R-:W-:Y:S02]  /*51b0*/  FSEL R171, R20, -INF , !P4 ;  /* 0xff80000014ab7808 */ /* 0x000fe40006000000 */
[----:B------:R-:W-:Y:S02]  /*51c0*/  FMNMX.FTZ R0, R64, R4, !PT ;  /* 0x0000000440007209 */ /* 0x000fe40007810000 */
[----:B------:R-:W-:Y:S02]  /*51d0*/  ISETP.GE.AND P3, PT, R24, R211, PT ;  /* 0x000000d31800720c */ /* 0x000fe40003f66270 */
[----:B------:R-:W-:-:S02]  /*51e0*/  FMNMX.FTZ R0, R40, R0, !PT ;  /* 0x0000000028007209 */ /* 0x000fc40007810000 */
[----:B------:R-:W-:Y:S02]  /*51f0*/  ISETP.GE.AND P4, PT, R23, R211, PT ;  /* 0x000000d31700720c */ /* 0x000fe40003f86270 */
        /* <DEDUP_REMOVED lines=20> */
[-C--:B------:R-:W-:Y:S01]  /*5340*/  ISETP.LT.OR P3, PT, R24, R207.reuse, P3 ;  /* 0x000000cf1800720c */ /* 0x080fe20001f61670 */
[----:B------:R-:W2:Y:S01]  /*5350*/  SHFL.BFLY PT, R7, R71, 0x2, 0x1f ;  /* 0x0c401f0047077f89 */ /* 0x000ea200000e0000 */
[----:B------:R-:W-:Y:S01]  /*5360*/  ISETP.LT.OR P4, PT, R23, R207, P4 ;  /* 0x000000cf1700720c */ /* 0x000fe20002781670 */
[----:B-1----:R-:W-:Y:S01]  /*5370*/  FFMA.FTZ R0, R57, UR9, -R6 ;  /* 0x0000000939007c23 */ /* 0x002fe20008010806 */
[----:B---3--:R-:W-:Y:S02]  /*5380*/  FSEL R169, R8, -INF , !P3 ;  /* 0xff80000008a97808 */ /* 0x008fe40005800000 */
[----:B------:R-:W-:Y:S01]  /*5390*/  FSEL R170, R12, -INF , !P4 ;  /* 0xff8000000caa7808 */ /* 0x000fe20006000000 */
[----:B------:R1:W3:Y:S01]  /*53a0*/  MUFU.EX2 R189, R0 ;  /* 0x0000000000bd7308 */ /* 0x0002e20000000800 */
[----:B------:R-:W-:-:S02]  /*53b0*/  ISETP.GE.AND P3, PT, R25, R211, PT ;  /* 0x000000d31900720c */ /* 0x000fc40003f66270 */
[----:B------:R-:W-:Y:S02]  /*53c0*/  FSEL R68, R119, -INF , !P5 ;  /* 0xff80000077447808 */ /* 0x000fe40006800000 */
[----:B------:R-:W-:Y:S02]  /*53d0*/  ISETP.LT.OR P3, PT, R25, R207, P3 ;  /* 0x000000cf1900720c */ /* 0x000fe40001f61670 */
[----:B------:R-:W-:Y:S02]  /*53e0*/  FSEL R74, R118, -INF , !P6 ;  /* 0xff800000764a7808 */ /* 0x000fe40007000000 */
[----:B------:R-:W-:Y:S02]  /*53f0*/  FSEL R167, R10, -INF , !P3 ;  /* 0xff8000000aa77808 */ /* 0x000fe40005800000 */
[----:B------:R-:W-:Y:S02]  /*5400*/  ISETP.GE.AND P4, PT, R16, R213, PT ;  /* 0x000000d51000720c */ /* 0x000fe40003f86270 */
[----:B------:R-:W-:-:S02]  /*5410*/  FSEL R136, R27, -INF , !P1 ;  /* 0xff8000001b887808 */ /* 0x000fc40004800000 */
[----:B------:R-:W-:Y:S01]  /*5420*/  ISETP.LT.OR P4, PT, R16, R209, P4 ;  /* 0x000000d11000720c */ /* 0x000fe20002781670 */
[----:B-1----:R-:W-:Y:S01]  /*5430*/  FFMA.FTZ R0, R53, UR9, -R6 ;  /* 0x0000000935007c23 */ /* 0x002fe20008010806 */
[----:B--2---:R-:W-:Y:S02]  /*5440*/  FMNMX.FTZ R71, R71, R7, !PT ;  /* 0x0000000747477209 */ /* 0x004fe40007810000 */
[C---:B------:R-:W-:Y:S01]  /*5450*/  ISETP.GE.AND P3, PT, R23.reuse, R213, PT ;  /* 0x000000d51700720c */ /* 0x040fe20003f66270 */
[----:B------:R1:W-:Y:S01]  /*5460*/  MUFU.EX2 R191, R0 ;  /* 0x0000000000bf7308 */ /* 0x0003e20000000800 */
[----:B------:R-:W-:Y:S01]  /*5470*/  FSEL R137, R26, -INF , !P2 ;  /* 0xff8000001a897808 */ /* 0x000fe20005000000 */
[----:B------:R-:W2:Y:S01]  /*5480*/  SHFL.BFLY PT, R8, R71, 0x1, 0x1f ;  /* 0x0c201f0047087f89 */ /* 0x000ea200000e0000 */
[----:B------:R-:W-:Y:S02]  /*5490*/  ISETP.LT.OR P3, PT, R23, R209, P3 ;  /* 0x000000d11700720c */ /* 0x000fe40001f61670 */
[----:B------:R-:W-:-:S02]  /*54a0*/  ISETP.GE.AND P5, PT, R24, R213, PT ;  /* 0x000000d51800720c */ /* 0x000fc40003fa6270 */
[----:B------:R-:W-:Y:S02]  /*54b0*/  FSEL R129, R129, -INF , !P4 ;  /* 0xff80000081817808 */ /* 0x000fe40006000000 */
[----:B------:R-:W-:Y:S02]  /*54c0*/  ISETP.LT.OR P5, PT, R24, R209, P5 ;  /* 0x000000d11800720c */ /* 0x000fe40002fa1670 */
[C---:B------:R-:W-:Y:S02]  /*54d0*/  ISETP.GE.AND P1, PT, R25.reuse, R213, PT ;  /* 0x000000d51900720c */ /* 0x040fe40003f26270 */
[----:B------:R-:W-:Y:S02]  /*54e0*/  FSEL R128, R128, -INF , !P3 ;  /* 0xff80000080807808 */ /* 0x000fe40005800000 */
[----:B------:R-:W-:Y:S02]  /*54f0*/  ISETP.LT.OR P1, PT, R25, R209, P1 ;  /* 0x000000d11900720c */ /* 0x000fe40000f21670 */
[----:B-1----:R-:W-:-:S02]  /*5500*/  FMNMX.FTZ R0, R138, R4, !PT ;  /* 0x000000048a007209 */ /* 0x002fc40007810000 */
[----:B------:R-:W-:Y:S01]  /*5510*/  FMNMX.FTZ R4, R85, R5, !PT ;  /* 0x0000000555047209 */ /* 0x000fe20007810000 */
[----:B------:R-:W-:Y:S01]  /*5520*/  FFMA.FTZ R5, R43, UR9, -R6 ;  /* 0x000000092b057c23 */ /* 0x000fe20008010806 */
[----:B------:R-:W-:Y:S02]  /*5530*/  FMNMX.FTZ R0, R139, R0, !PT ;  /* 0x000000008b007209 */ /* 0x000fe40007810000 */
[----:B------:R-:W-:Y:S01]  /*5540*/  FMNMX.FTZ R4, R81, R4, !PT ;  /* 0x0000000451047209 */ /* 0x000fe20007810000 */
[----:B------:R1:W4:Y:S01]  /*5550*/  MUFU.EX2 R205, R5 ;  /* 0x0000000500cd7308 */ /* 0x0003220000000800 */
[----:B------:R-:W-:Y:S02]  /*5560*/  FMNMX.FTZ R0, R171, R0, !PT ;  /* 0x00000000ab007209 */ /* 0x000fe40007810000 */
[----:B------:R-:W-:Y:S02]  /*5570*/  FMNMX.FTZ R4, R102, R4, !PT ;  /* 0x0000000466047209 */ /* 0x000fe40007810000 */
[----:B------:R-:W-:-:S02]  /*5580*/  FMNMX.FTZ R0, R170, R0, !PT ;  /* 0x00000000aa007209 */ /* 0x000fc40007810000 */
[----:B------:R-:W-:Y:S02]  /*5590*/  FMNMX.FTZ R4, R101, R4, !PT ;  /* 0x0000000465047209 */ /* 0x000fe40007810000 */
[----:B------:R-:W-:Y:S02]  /*55a0*/  FMNMX.FTZ R0, R169, R0, !PT ;  /* 0x00000000a9007209 */ /* 0x000fe40007810000 */
[----:B------:R-:W-:Y:S02]  /*55b0*/  FSEL R160, R29, -INF , !P5 ;  /* 0xff8000001da07808 */ /* 0x000fe40006800000 */
[----:B------:R-:W-:Y:S02]  /*55c0*/  FMNMX.FTZ R0, R167, R0, !PT ;  /* 0x00000000a7007209 */ /* 0x000fe40007810000 */
[----:B------:R-:W-:Y:S01]  /*55d0*/  FSEL R161, R22, -INF , !P1 ;  /* 0xff80000016a17808 */ /* 0x000fe20004800000 */
[----:B-1----:R-:W-:Y:S02]  /*55e0*/  FFMA.FTZ R5, R41, UR9, -R6 ;  /* 0x0000000929057c23 */ /* 0x002fe40008010806 */
[----:B------:R-:W1:Y:S01]  /*55f0*/  SHFL.BFLY PT, R7, R0, 0x2, 0x1f ;  /* 0x0c401f0000077f89 */ /* 0x000e6200000e0000 */
[----:B--2---:R-:W-:Y:S01]  /*5600*/  FMNMX.FTZ R71, R71, R8, !PT ;  /* 0x0000000847477209 */ /* 0x004fe20007810000 */
[----:B------:R2:W-:Y:S01]  /*5610*/  MUFU.EX2 R206, R5 ;  /* 0x0000000500ce7308 */ /* 0x0005e20000000800 */
[----:B---3--:R-:W-:-:S02]  /*5620*/  F2FP.F16.F32.PACK_AB R12, R189, R215 ;  /* 0x000000d7bd0c723e */ /* 0x008fc400000000ff */
[----:B------:R-:W-:Y:S02]  /*5630*/  FSETP.NEU.FTZ.AND P1, PT, R71, -INF , PT ;  /* 0xff8000004700780b */ /* 0x000fe40003f3d000 */
[----:B--2---:R-:W-:Y:S01]  /*5640*/  FMNMX.FTZ R5, R100, R4, !PT ;  /* 0x0000000464057209 */ /* 0x004fe20007810000 */
[----:B------:R-:W-:-:S03]  /*5650*/  FFMA.FTZ R4, R42, UR9, -R6 ;  /* 0x000000092a047c23 */ /* 0x000fc60008010806 */
[----:B------:R-:W-:Y:S01]  /*5660*/  FMNMX.FTZ R5, R82, R5, !PT ;  /* 0x0000000552057209 */ /* 0x000fe20007810000 */
[----:B------:R2:W-:Y:S01]  /*5670*/  MUFU.EX2 R204, R4 ;  /* 0x0000000400cc7308 */ /* 0x0005e20000000800 */
[----:B-1----:R-:W-:Y:S01]  /*5680*/  FMNMX.FTZ R0, R0, R7, !PT ;  /* 0x0000000700007209 */ /* 0x002fe20007810000 */
[----:B------:R-:W-:Y:S01]  /*5690*/  FFMA.FTZ R7, R28, UR9, -R6 ;  /* 0x000000091c077c23 */ /* 0x000fe20008010806 */
[----:B------:R-:W-:-:S03]  /*56a0*/  FMNMX.FTZ R5, R68, R5, !PT ;  /* 0x0000000544057209 */ /* 0x000fc60007810000 */
[----:B------:R-:W1:Y:S02]  /*56b0*/  SHFL.BFLY PT, R70, R0, 0x1, 0x1f ;  /* 0x0c201f0000467f89 */ /* 0x000e6400000e0000 */
[----:B------:R3:W-:Y:S01]  /*56c0*/  MUFU.EX2 R156, R7 ;  /* 0x00000007009c7308 */ /* 0x0007e20000000800 */
[----:B--2---:R-:W-:-:S07]  /*56d0*/  FFMA.FTZ R4, R35, UR9, -R6 ;  /* 0x0000000923047c23 */ /* 0x004fce0008010806 */
[----:B------:R2:W-:Y:S01]  /*56e0*/  MUFU.EX2 R190, R4 ;  /* 0x0000000400be7308 */ /* 0x0005e20000000800 */
[----:B---3--:R-:W-:-:S07]  /*56f0*/  FFMA.FTZ R7, R19, UR9, -R6 ;  /* 0x0000000913077c23 */ /* 0x008fce0008010806 */
[----:B------:R-:W-:Y:S01]  /*5700*/  MUFU.EX2 R157, R7 ;  /* 0x00000007009d7308 */ /* 0x000fe20000000800 */
[----:B-1----:R-:W-:Y:S02]  /*5710*/  FMNMX.FTZ R70, R0, R70, !PT ;  /* 0x0000004600467209 */ /* 0x002fe40007810000 */
[----:B--2---:R-:W-:Y:S01]  /*5720*/  FMNMX.FTZ R4, R74, R5, !PT ;  /* 0x000000054a047209 */ /* 0x004fe20007810000 */
[----:B------:R-:W-:Y:S01]  /*5730*/  FFMA.FTZ R5, R14, UR9, -R6 ;  /* 0x000000090e057c23 */ /* 0x000fe20008010806 */
[----:B----4-:R-:W-:Y:S02]  /*5740*/  F2FP.F16.F32.PACK_AB R14, R205, R191 ;  /* 0x000000bfcd0e723e */ /* 0x010fe400000000ff */
[----:B------:R-:W-:Y:S01]  /*5750*/  FMNMX.FTZ R4, R136, R4, !PT ;  /* 0x0000000488047209 */ /* 0x000fe20007810000 */
[----:B------:R1:W-:Y:S03]  /*5760*/  MUFU.EX2 R159, R5 ;  /* 0x00000005009f7308 */ /* 0x0003e60000000800 */
[----:B------:R-:W-:-:S04]  /*5770*/  FMNMX.FTZ R4, R137, R4, !PT ;  /* 0x0000000489047209 */ /* 0x000fc80007810000 */
[----:B------:R-:W-:Y:S01]  /*5780*/  FMNMX.FTZ R4, R129, R4, !PT ;  /* 0x0000000481047209 */ /* 0x000fe20007810000 */
[----:B-1----:R-:W-:-:S04]  /*5790*/  FFMA.FTZ R5, R15, UR9, -R6 ;  /* 0x000000090f057c23 */ /* 0x002fc80008010806 */
[----:B------:R1:W-:Y:S02]  /*57a0*/  MUFU.EX2 R158, R5 ;  /* 0x00000005009e7308 */ /* 0x0003e40000000800 */
[----:B-1----:R-:W-:Y:S01]  /*57b0*/  FMNMX.FTZ R5, R128, R4, !PT ;  /* 0x0000000480057209 */ /* 0x002fe20007810000 */
[----:B------:R-:W-:-:S03]  /*57c0*/  FFMA.FTZ R4, R17, UR9, -R6 ;  /* 0x0000000911047c23 */ /* 0x000fc60008010806 */
[----:B------:R-:W-:Y:S02]  /*57d0*/  FMNMX.FTZ R5, R160, R5, !PT ;  /* 0x00000005a0057209 */ /* 0x000fe40007810000 */
[----:B------:R1:W-:Y:S02]  /*57e0*/  MUFU.EX2 R155, R4 ;  /* 0x00000004009b7308 */ /* 0x0003e40000000800 */
[----:B-1----:R-:W-:Y:S01]  /*57f0*/  FMNMX.FTZ R4, R161, R5, !PT ;  /* 0x00000005a1047209 */ /* 0x002fe20007810000 */
[----:B------:R-:W-:-:S04]  /*5800*/  FFMA.FTZ R5, R18, UR9, -R6 ;  /* 0x0000000912057c23 */ /* 0x000fc80008010806 */
[----:B------:R-:W1:Y:S01]  /*5810*/  SHFL.BFLY PT, R9, R4, 0x2, 0x1f ;  /* 0x0c401f0004097f89 */ /* 0x000e6200000e0000 */
[----:B------:R2:W-:Y:S02]  /*5820*/  MUFU.EX2 R154, R5 ;  /* 0x00000005009a7308 */ /* 0x0005e40000000800 */
[----:B--2---:R-:W-:-:S05]  /*5830*/  FMUL.FTZ R5, R71, UR9 ;  /* 0x0000000947057c20 */ /* 0x004fca0008410000 */
        /* <DEDUP_REMOVED lines=8> */
[----:B-1----:R-:W-:-:S05]  /*58c0*/  FMNMX.FTZ R7, R4, R9, !PT ;  /* 0x0000000904077209 */ /* 0x002fca0007810000 */
[----:B------:R-:W1:Y:S01]  /*58d0*/  SHFL.BFLY PT, R72, R7, 0x1, 0x1f ;  /* 0x0c201f0007487f89 */ /* 0x000e6200000e0000 */
[----:B--2---:R-:W-:-:S05]  /*58e0*/  FMUL.FTZ R0, R70, UR9 ;  /* 0x0000000946007c20 */ /* 0x004fca0008410000 */
[----:B------:R-:W-:Y:S01]  /*58f0*/  FSEL R4, R0, RZ, P1 ;  /* 0x000000ff00047208 */ /* 0x000fe20000800000 */
[----:B------:R-:W-:-:S04]  /*5900*/  FFMA.FTZ R0, R54, UR9, -R5 ;  /* 0x0000000936007c23 */ /* 0x000fc80008010805 */
[----:B------:R2:W4:Y:S01]  /*5910*/  MUFU.EX2 R188, R0 ;  /* 0x0000000000bc7308 */ /* 0x0005220000000800 */
[----:B---3--:R-:W-:-:S07]  /*5920*/  FFMA.FTZ R8, R79, UR9, -R4 ;  /* 0x000000094f087c23 */ /* 0x008fce0008010804 */
[----:B------:R3:W-:Y:S01]  /*5930*/  MUFU.EX2 R181, R8 ;  /* 0x0000000800b57308 */ /* 0x0007e20000000800 */
[----:B-1----:R-:W-:-:S04]  /*5940*/  FMNMX.FTZ R72, R7, R72, !PT ;  /* 0x0000004807487209 */ /* 0x002fc80007810000 */
[----:B------:R-:W-:Y:S01]  /*5950*/  FSETP.NEU.FTZ.AND P1, PT, R72, -INF , PT ;  /* 0xff8000004800780b */ /* 0x000fe20003f3d000 */
[----:B--2---:R-:W-:Y:S01]  /*5960*/  IMAD.IADD R0, R166, 0x1, R168 ;  /* 0x00000001a6007824 */ /* 0x004fe200078e02a8 */
[----:B----4-:R-:W-:-:S04]  /*5970*/  F2FP.F16.F32.PACK_AB R10, R188, R186 ;  /* 0x000000babc0a723e */ /* 0x010fc800000000ff */
[----:B------:R-:W-:Y:S01]  /*5980*/  LEA R193, R0, UR4, 0x1 ;  /* 0x0000000400c17c11 */ /* 0x000fe2000f8e08ff */
[----:B------:R-:W-:Y:S01]  /*5990*/  FFMA.FTZ R0, R75, UR9, -R4 ;  /* 0x000000094b007c23 */ /* 0x000fe20008010804 */
[----:B---3--:R-:W-:-:S03]  /*59a0*/  F2FP.F16.F32.PACK_AB R8, R185, R187 ;  /* 0x000000bbb908723e */ /* 0x008fc600000000ff */
[----:B------:R1:W2:Y:S01]  /*59b0*/  MUFU.EX2 R180, R0 ;  /* 0x0000000000b47308 */ /* 0x0002a20000000800 */
[--C-:B------:R-:W-:Y:S01]  /*59c0*/  IMAD R194, R3, 0x2, R193.reuse ;  /* 0x0000000203c27824 */ /* 0x100fe200078e02c1 */
[----:B------:R-:W-:Y:S01]  /*59d0*/  LDSM.16.MT88.4 R28, [R193+0x6000] ;  /* 0x00600000c11c783b */ /* 0x000fe20000004200 */
[C---:B------:R-:W-:Y:S02]  /*59e0*/  IMAD R196, R2.reuse, 0x2, R193 ;  /* 0x0000000202c47824 */ /* 0x040fe400078e02c1 */
[----:B------:R-:W-:Y:S01]  /*59f0*/  FADD.FTZ R3, R215, R189 ;  /* 0x000000bdd7037221 */ /* 0x000fe20000010000 */
[----:B------:R-:W-:Y:S02]  /*5a00*/  IMAD R195, R2, 0x2, R194 ;  /* 0x0000000202c37824 */ /* 0x000fe400078e02c2 */
[----:B------:R-:W-:Y:S01]  /*5a10*/  FMUL.FTZ R2, R72, UR9 ;  /* 0x0000000948027c20 */ /* 0x000fe20008410000 */
[----:B------:R-:W-:Y:S01]  /*5a20*/  LDSM.16.MT88.4 R16, [R194+0x6000] ;  /* 0x00600000c210783b */ /* 0x000fe20000004200 */
[----:B------:R-:W-:-:S03]  /*5a30*/  FADD.FTZ R3, R191, R3 ;  /* 0x00000003bf037221 */ /* 0x000fc60000010000 */
[----:B------:R-:W3:Y:S01]  /*5a40*/  LDSM.16.MT88.4 R24, [R196+0x6000] ;  /* 0x00600000c418783b */ /* 0x000ee20000004200 */
[----:B------:R-:W-:Y:S01]  /*5a50*/  FADD.FTZ R3, R205, R3 ;  /* 0x00000003cd037221 */ /* 0x000fe20000010000 */
[----:B------:R-:W-:Y:S02]  /*5a60*/  VIADD R205, R203, 0x1000 ;  /* 0x00001000cbcd7836 */ /* 0x000fe40000000000 */
[----:B------:R-:W4:Y:S01]  /*5a70*/  LDSM.16.MT88.4 R20, [R195+0x6000] ;  /* 0x00600000c314783b */ /* 0x000f220000004200 */
[----:B------:R-:W-:Y:S01]  /*5a80*/  FADD.FTZ R3, R206, R3 ;  /* 0x00000003ce037221 */ /* 0x000fe20000010000 */
[--C-:B-1----:R-:W-:Y:S01]  /*5a90*/  FFMA.FTZ R0, R78, UR9, -R4.reuse ;  /* 0x000000094e007c23 */ /* 0x102fe20008010804 */
[----:B--2---:R-:W-:Y:S01]  /*5aa0*/  F2FP.F16.F32.PACK_AB R9, R180, R181 ;  /* 0x000000b5b409723e */ /* 0x004fe200000000ff */
[----:B------:R-:W-:Y:S01]  /*5ab0*/  LDSM.16.MT88.4 R44, [R195+0x6800] ;  /* 0x00680000c32c783b */ /* 0x000fe20000004200 */
[----:B------:R-:W-:Y:S01]  /*5ac0*/  FADD.FTZ R3, R204, R3 ;  /* 0x00000003cc037221 */ /* 0x000fe20000010000 */
[----:B------:R1:W-:Y:S02]  /*5ad0*/  MUFU.EX2 R183, R0 ;  /* 0x0000000000b77308 */ /* 0x0003e40000000800 */
[----:B-1----:R-:W-:-:S06]  /*5ae0*/  FFMA.FTZ R0, R77, UR9, -R4 ;  /* 0x000000094d007c23 */ /* 0x002fcc0008010804 */
[----:B------:R1:W2:Y:S02]  /*5af0*/  MUFU.EX2 R184, R0 ;  /* 0x0000000000b87308 */ /* 0x0002a40000000800 */
[----:B-1----:R-:W-:Y:S01]  /*5b00*/  FSEL R0, R2, RZ, P1 ;  /* 0x000000ff02007208 */ /* 0x002fe20000800000 */
[----:B------:R-:W-:Y:S01]  /*5b10*/  FFMA.FTZ R2, R32, UR9, -R6 ;  /* 0x0000000920027c23 */ /* 0x000fe20008010806 */
[----:B--2---:R-:W-:Y:S01]  /*5b20*/  F2FP.F16.F32.PACK_AB R11, R184, R183 ;  /* 0x000000b7b80b723e */ /* 0x004fe200000000ff */
[----:B------:R-:W-:Y:S03]  /*5b30*/  LDSM.16.MT88.4 R32, [R194+0x6800] ;  /* 0x00680000c220783b */ /* 0x000fe60000004200 */
[----:B------:R1:W-:Y:S03]  /*5b40*/  MUFU.EX2 R153, R2 ;  /* 0x0000000200997308 */ /* 0x0003e60000000800 */
[C---:B---3--:R-:W-:Y:S06]  /*5b50*/  HMMA.16816.F32 R56, R8.reuse, R24, RZ ;  /* 0x000000180838723c */ /* 0x048fec00000018ff */
[C---:B------:R-:W-:Y:S06]  /*5b60*/  HMMA.16816.F32 R60, R8.reuse, R28, RZ ;  /* 0x0000001c083c723c */ /* 0x040fec00000018ff */
[----:B------:R-:W-:Y:S01]  /*5b70*/  HMMA.16816.F32 R52, R8, R16, RZ ;  /* 0x000000100834723c */ /* 0x000fe200000018ff */
[----:B-1----:R-:W-:-:S04]  /*5b80*/  FFMA.FTZ R2, R84, UR9, -R0 ;  /* 0x0000000954027c23 */ /* 0x002fc80008010800 */
[----:B------:R1:W-:Y:S01]  /*5b90*/  MUFU.EX2 R175, R2 ;  /* 0x0000000200af7308 */ /* 0x0003e20000000800 */
[C---:B----4-:R-:W-:Y:S06]  /*5ba0*/  HMMA.16816.F32 R48, R8.reuse, R20, RZ ;  /* 0x000000140830723c */ /* 0x050fec00000018ff */
[C---:B------:R-:W-:Y:S06]  /*5bb0*/  HMMA.16816.F32 R88, R8.reuse, R30, RZ ;  /* 0x0000001e0858723c */ /* 0x040fec00000018ff */
[----:B------:R-:W-:Y:S01]  /*5bc0*/  HMMA.16816.F32 R76, R8, R18, RZ ;  /* 0x00000012084c723c */ /* 0x000fe200000018ff */
        /* <DEDUP_REMOVED lines=8> */
[----:B-1----:R-:W-:Y:S01]  /*5c50*/  FFMA.FTZ R2, R65, UR9, -R5 ;  /* 0x0000000941027c23 */ /* 0x002fe20008010805 */
[----:B--2---:R-:W-:-:S05]  /*5c60*/  F2FP.F16.F32.PACK_AB R15, R178, R174 ;  /* 0x000000aeb20f723e */ /* 0x004fca00000000ff */
[----:B------:R1:W-:Y:S02]  /*5c70*/  MUFU.EX2 R179, R2 ;  /* 0x0000000200b37308 */ /* 0x0003e40000000800 */
[C---:B------:R-:W-:Y:S06]  /*5c80*/  HMMA.16816.F32 R96, R12.reuse, R28, RZ ;  /* 0x0000001c0c60723c */ /* 0x040fec00000018ff */
[C---:B------:R-:W-:Y:S06]  /*5c90*/  HMMA.16816.F32 R116, R12.reuse, R30, RZ ;  /* 0x0000001e0c74723c */ /* 0x040fec00000018ff */
[----:B------:R-:W-:Y:S01]  /*5ca0*/  HMMA.16816.F32 R124, R12, R26, RZ ;  /* 0x0000001a0c7c723c */ /* 0x000fe200000018ff */
[----:B-1----:R-:W-:-:S04]  /*5cb0*/  FFMA.FTZ R2, R64, UR9, -R5 ;  /* 0x0000000940027c23 */ /* 0x002fc80008010805 */
[----:B------:R1:W2:Y:S01]  /*5cc0*/  MUFU.EX2 R182, R2 ;  /* 0x0000000200b67308 */ /* 0x0002a20000000800 */
[----:B------:R-:W-:Y:S06]  /*5cd0*/  HMMA.16816.F32 R64, R8, R26, RZ ;  /* 0x0000001a0840723c */ /* 0x000fec00000018ff */
[C---:B------:R-:W-:Y:S06]  /*5ce0*/  HMMA.16816.F32 R112, R12.reuse, R22, RZ ;  /* 0x000000160c70723c */ /* 0x040fec00000018ff */
[C---:B------:R-:W-:Y:S01]  /*5cf0*/  HMMA.16816.F32 R28, R12.reuse, R16, RZ ;  /* 0x000000100c1c723c */ /* 0x040fe200000018ff */
[--C-:B-1----:R-:W-:Y:S01]  /*5d00*/  FFMA.FTZ R2, R40, UR9, -R5.reuse ;  /* 0x0000000928027c23 */ /* 0x102fe20008010805 */
[----:B--2---:R-:W-:Y:S01]  /*5d10*/  F2FP.F16.F32.PACK_AB R8, R182, R179 ;  /* 0x000000b3b608723e */ /* 0x004fe200000000ff */
[----:B------:R-:W1:Y:S03]  /*5d20*/  LDSM.16.MT88.4 R40, [R193+0x6800] ;  /* 0x00680000c128783b */ /* 0x000e660000004200 */
[----:B------:R-:W-:Y:S01]  /*5d30*/  HMMA.16816.F32 R120, R12, R18, RZ ;  /* 0x000000120c78723c */ /* 0x000fe200000018ff */
[----:B------:R2:W-:Y:S01]  /*5d40*/  MUFU.EX2 R150, R2 ;  /* 0x0000000200967308 */ /* 0x0005e20000000800 */
[----:B------:R-:W-:Y:S01]  /*5d50*/  LDSM.16.MT88.4 R16, [R196+0x7000] ;  /* 0x00700000c410783b */ /* 0x000fe20000004200 */
[----:B--2---:R-:W-:-:S03]  /*5d60*/  FFMA.FTZ R2, R36, UR9, -R5 ;  /* 0x0000000924027c23 */ /* 0x004fc60008010805 */
[----:B------:R-:W2:Y:S03]  /*5d70*/  LDSM.16.MT88.4 R36, [R196+0x6800] ;  /* 0x00680000c424783b */ /* 0x000ea60000004200 */
[----:B------:R3:W4:Y:S02]  /*5d80*/  MUFU.EX2 R151, R2 ;  /* 0x0000000200977308 */ /* 0x0007240000000800 */
[----:B---3--:R-:W-:Y:S01]  /*5d90*/  FFMA.FTZ R2, R93, UR9, -R4 ;  /* 0x000000095d027c23 */ /* 0x008fe20008010804 */
[----:B----4-:R-:W-:-:S05]  /*5da0*/  F2FP.F16.F32.PACK_AB R10, R151, R150 ;  /* 0x00000096970a723e */ /* 0x010fca00000000ff */
[----:B------:R3:W-:Y:S02]  /*5db0*/  MUFU.EX2 R176, R2 ;  /* 0x0000000200b07308 */ /* 0x0007e40000000800 */
[----:B---3--:R-:W-:Y:S02]  /*5dc0*/  FFMA.FTZ R2, R92, UR9, -R4 ;  /* 0x000000095c027c23 */ /* 0x008fe40008010804 */
[C---:B------:R-:W-:Y:S04]  /*5dd0*/  HMMA.16816.F32 R92, R12.reuse, R24, RZ ;  /* 0x000000180c5c723c */ /* 0x040fe800000018ff */
[----:B------:R3:W4:Y:S02]  /*5de0*/  MUFU.EX2 R177, R2 ;  /* 0x0000000200b17308 */ /* 0x0007240000000800 */
[----:B------:R-:W-:Y:S01]  /*5df0*/  HMMA.16816.F32 R24, R12, R20, RZ ;  /* 0x000000140c18723c */ /* 0x000fe200000018ff */
[----:B------:R-:W5:Y:S06]  /*5e00*/  LDSM.16.MT88.4 R20, [R193+0x7000] ;  /* 0x00700000c114783b */ /* 0x000f6c0000004200 */
[----:B------:R-:W-:Y:S01]  /*5e10*/  F2FP.F16.F32.PACK_AB R12, R204, R206 ;  /* 0x000000cecc0c723e */ /* 0x000fe200000000ff */
[----:B------:R-:W-:Y:S01]  /*5e20*/  VIADD R206, R203, 0x800 ;  /* 0x00000800cbce7836 */ /* 0x000fe20000000000 */
[----:B------:R-:W-:Y:S01]  /*5e30*/  F2FP.F16.F32.PACK_AB R14, R159, R190 ;  /* 0x000000be9f0e723e */ /* 0x000fe200000000ff */
[----:B------:R-:W-:-:S02]  /*5e40*/  VIADD R204, R203, 0x1800 ;  /* 0x00001800cbcc7836 */ /* 0x000fc40000000000 */
[----:B---3--:R-:W-:Y:S01]  /*5e50*/  FFMA.FTZ R2, R80, UR9, -R4 ;  /* 0x0000000950027c23 */ /* 0x008fe20008010804 */
[----:B----4-:R-:W-:-:S03]  /*5e60*/  F2FP.F16.F32.PACK_AB R9, R177, R176 ;  /* 0x000000b0b109723e */ /* 0x010fc600000000ff */
[----:B------:R3:W-:Y:S02]  /*5e70*/  MUFU.EX2 R149, R2 ;  /* 0x0000000200957308 */ /* 0x0007e40000000800 */
[----:B---3--:R-:W-:-:S06]  /*5e80*/  FFMA.FTZ R2, R69, UR9, -R4 ;  /* 0x0000000945027c23 */ /* 0x008fcc0008010804 */
[----:B------:R3:W4:Y:S02]  /*5e90*/  MUFU.EX2 R148, R2 ;  /* 0x0000000200947308 */ /* 0x0007240000000800 */
[----:B---3--:R-:W-:Y:S01]  /*5ea0*/  FFMA.FTZ R2, R103, UR9, -R6 ;  /* 0x0000000967027c23 */ /* 0x008fe20008010806 */
[----:B----4-:R-:W-:-:S05]  /*5eb0*/  F2FP.F16.F32.PACK_AB R11, R148, R149 ;  /* 0x00000095940b723e */ /* 0x010fca00000000ff */
[----:B------:R3:W-:Y:S02]  /*5ec0*/  MUFU.EX2 R152, R2 ;  /* 0x0000000200987308 */ /* 0x0007e40000000800 */
[C---:B-1----:R-:W-:Y:S06]  /*5ed0*/  HMMA.16816.F32 R108, R8.reuse, R40, R60 ;  /* 0x00000028086c723c */ /* 0x042fec000000183c */
[C---:B------:R-:W-:Y:S06]  /*5ee0*/  HMMA.16816.F32 R88, R8.reuse, R42, R88 ;  /* 0x0000002a0858723c */ /* 0x040fec0000001858 */
[----:B------:R-:W-:Y:S01]  /*5ef0*/  HMMA.16816.F32 R60, R8, R34, R76 ;  /* 0x00000022083c723c */ /* 0x000fe2000000184c */
[----:B---3--:R-:W-:-:S04]  /*5f00*/  FFMA.FTZ R2, R104, UR9, -R6 ;  /* 0x0000000968027c23 */ /* 0x008fc80008010806 */
[----:B------:R1:W-:Y:S01]  /*5f10*/  MUFU.EX2 R251, R2 ;  /* 0x0000000200fb7308 */ /* 0x0003e20000000800 */
[C---:B--2---:R-:W-:Y:S06]  /*5f20*/  HMMA.16816.F32 R104, R8.reuse, R36, R56 ;  /* 0x000000240868723c */ /* 0x044fec0000001838 */
[----:B------:R-:W-:Y:S01]  /*5f30*/  HMMA.16816.F32 R56, R8, R38, R64 ;  /* 0x000000260838723c */ /* 0x000fe20000001840 */
[----:B-1----:R-:W-:-:S04]  /*5f40*/  FFMA.FTZ R2, R102, UR9, -R0 ;  /* 0x0000000966027c23 */ /* 0x002fc80008010800 */
        /* <DEDUP_REMOVED lines=8> */
[----:B------:R-:W-:Y:S01]  /*5fd0*/  LDSM.16.MT88.4 R84, [R193+0x7800] ;  /* 0x00780000c154783b */ /* 0x000fe20000004200 */
[----:B-1----:R-:W-:-:S04]  /*5fe0*/  FFMA.FTZ R2, R82, UR9, -R0 ;  /* 0x0000000952027c23 */ /* 0x002fc80008010800 */
[----:B------:R-:W-:Y:S01]  /*5ff0*/  HMMA.16816.F32 R80, R8, R44, R48 ;  /* 0x0000002c0850723c */ /* 0x000fe20000001830 */
[----:B------:R1:W2:Y:S02]  /*6000*/  MUFU.EX2 R147, R2 ;  /* 0x0000000200937308 */ /* 0x0002a40000000800 */
[----:B-1----:R-:W-:Y:S01]  /*6010*/  FFMA.FTZ R2, R130, UR9, -R5 ;  /* 0x0000000982027c23 */ /* 0x002fe20008010805 */
[----:B--2---:R-:W-:-:S05]  /*6020*/  F2FP.F16.F32.PACK_AB R15, R147, R166 ;  /* 0x000000a6930f723e */ /* 0x004fca00000000ff */
[----:B------:R1:W-:Y:S02]  /*6030*/  MUFU.EX2 R146, R2 ;  /* 0x0000000200927308 */ /* 0x0003e40000000800 */
[C---:B------:R-:W-:Y:S06]  /*6040*/  HMMA.16816.F32 R48, R12.reuse, R40, R96 ;  /* 0x000000280c30723c */ /* 0x040fec0000001860 */
[C---:B------:R-:W-:Y:S06]  /*6050*/  HMMA.16816.F32 R112, R12.reuse, R46, R112 ;  /* 0x0000002e0c70723c */ /* 0x040fec0000001870 */
[C---:B------:R-:W-:Y:S01]  /*6060*/  HMMA.16816.F32 R96, R12.reuse, R32, R28 ;  /* 0x000000200c60723c */ /* 0x040fe2000000181c */
[--C-:B-1----:R-:W-:Y:S01]  /*6070*/  FFMA.FTZ R2, R131, UR9, -R5.reuse ;  /* 0x0000000983027c23 */ /* 0x102fe20008010805 */
[----:B------:R-:W-:Y:S03]  /*6080*/  LDSM.16.MT88.4 R28, [R195+0x7000] ;  /* 0x00700000c31c783b */ /* 0x000fe60000004200 */
[----:B------:R1:W2:Y:S01]  /*6090*/  MUFU.EX2 R145, R2 ;  /* 0x0000000200917308 */ /* 0x0002a20000000800 */
[C---:B------:R-:W-:Y:S06]  /*60a0*/  HMMA.16816.F32 R92, R12.reuse, R36, R92 ;  /* 0x000000240c5c723c */ /* 0x040fec000000185c */
[C---:B------:R-:W-:Y:S01]  /*60b0*/  HMMA.16816.F32 R40, R12.reuse, R42, R116 ;  /* 0x0000002a0c28723c */ /* 0x040fe20000001874 */
[----:B------:R-:W-:Y:S05]  /*60c0*/  LDSM.16.MT88.4 R116, [R194+0x7800] ;  /* 0x00780000c274783b */ /* 0x000fea0000004200 */
[----:B------:R-:W-:Y:S01]  /*60d0*/  HMMA.16816.F32 R36, R12, R38, R124 ;  /* 0x000000260c24723c */ /* 0x000fe2000000187c */
[----:B-1----:R-:W-:Y:S01]  /*60e0*/  FFMA.FTZ R2, R134, UR9, -R5 ;  /* 0x0000000986027c23 */ /* 0x002fe20008010805 */
[----:B--2---:R-:W-:-:S04]  /*60f0*/  F2FP.F16.F32.PACK_AB R8, R145, R146 ;  /* 0x000000929108723e */ /* 0x004fc800000000ff */
[----:B------:R-:W-:Y:S01]  /*6100*/  HMMA.16816.F32 R32, R12, R34, R120 ;  /* 0x000000220c20723c */ /* 0x000fe20000001878 */
[----:B------:R1:W-:Y:S02]  /*6110*/  MUFU.EX2 R144, R2 ;  /* 0x0000000200907308 */ /* 0x0003e40000000800 */
[----:B-1----:R-:W-:-:S06]  /*6120*/  FFMA.FTZ R2, R135, UR9, -R5 ;  /* 0x0000000987027c23 */ /* 0x002fcc0008010805 */
[----:B------:R1:W2:Y:S02]  /*6130*/  MUFU.EX2 R143, R2 ;  /* 0x00000002008f7308 */ /* 0x0002a40000000800 */
[----:B-1----:R-:W-:Y:S01]  /*6140*/  FFMA.FTZ R2, R133, UR9, -R4 ;  /* 0x0000000985027c23 */ /* 0x002fe20008010804 */
[----:B--2---:R-:W-:-:S05]  /*6150*/  F2FP.F16.F32.PACK_AB R10, R143, R144 ;  /* 0x000000908f0a723e */ /* 0x004fca00000000ff */
[----:B------:R1:W-:Y:S02]  /*6160*/  MUFU.EX2 R142, R2 ;  /* 0x00000002008e7308 */ /* 0x0003e40000000800 */
[----:B-1----:R-:W-:Y:S02]  /*6170*/  FFMA.FTZ R2, R132, UR9, -R4 ;  /* 0x0000000984027c23 */ /* 0x002fe40008010804 */
[----:B------:R-:W-:Y:S01]  /*6180*/  HMMA.16816.F32 R132, R12, R44, R24 ;  /* 0x0000002c0c84723c */ /* 0x000fe20000001818 */
[----:B------:R-:W1:Y:S03]  /*6190*/  LDSM.16.MT88.4 R24, [R194+0x7000] ;  /* 0x00700000c218783b */ /* 0x000e660000004200 */
[----:B------:R2:W3:Y:S03]  /*61a0*/  MUFU.EX2 R141, R2 ;  /* 0x00000002008d7308 */ /* 0x0004e60000000800 */
[----:B------:R-:W-:-:S02]  /*61b0*/  F2FP.F16.F32.PACK_AB R12, R155, R158 ;  /* 0x0000009e9b0c723e */ /* 0x000fc400000000ff */
[----:B------:R-:W-:Y:S01]  /*61c0*/  F2FP.F16.F32.PACK_AB R14, R156, R154 ;  /* 0x0000009a9c0e723e */ /* 0x000fe200000000ff */
[----:B--2---:R-:W-:Y:S01]  /*61d0*/  FFMA.FTZ R2, R138, UR9, -R4 ;  /* 0x000000098a027c23 */ /* 0x004fe20008010804 */
[----:B---3--:R-:W-:-:S03]  /*61e0*/  F2FP.F16.F32.PACK_AB R9, R141, R142 ;  /* 0x0000008e8d09723e */ /* 0x008fc600000000ff */
[----:B------:R2:W-:Y:S02]  /*61f0*/  MUFU.EX2 R140, R2 ;  /* 0x00000002008c7308 */ /* 0x0005e40000000800 */
[----:B--2---:R-:W-:-:S06]  /*6200*/  FFMA.FTZ R2, R139, UR9, -R4 ;  /* 0x000000098b027c23 */ /* 0x004fcc0008010804 */
[----:B------:R2:W3:Y:S02]  /*6210*/  MUFU.EX2 R75, R2 ;  /* 0x00000002004b7308 */ /* 0x0004e40000000800 */
[----:B--2---:R-:W-:Y:S01]  /*6220*/  FFMA.FTZ R2, R68, UR9, -R0 ;  /* 0x0000000944027c23 */ /* 0x004fe20008010800 */
[----:B---3--:R-:W-:-:S05]  /*6230*/  F2FP.F16.F32.PACK_AB R11, R75, R140 ;  /* 0x0000008c4b0b723e */ /* 0x008fca00000000ff */
[----:B------:R2:W-:Y:S02]  /*6240*/  MUFU.EX2 R69, R2 ;  /* 0x0000000200457308 */ /* 0x0005e40000000800 */
[C---:B-----5:R-:W-:Y:S06]  /*6250*/  HMMA.16816.F32 R76, R8.reuse, R20, R108 ;  /* 0x00000014084c723c */ /* 0x060fec000000186c */
[C---:B------:R-:W-:Y:S06]  /*6260*/  HMMA.16816.F32 R104, R8.reuse, R16, R104 ;  /* 0x000000100868723c */ /* 0x040fec0000001868 */
[C---:B-1----:R-:W-:Y:S01]  /*6270*/  HMMA.16816.F32 R120, R8.reuse, R24, R100 ;  /* 0x000000180878723c */ /* 0x042fe20000001864 */
[--C-:B--2---:R-:W-:Y:S01]  /*6280*/  FFMA.FTZ R2, R74, UR9, -R0.reuse ;  /* 0x000000094a027c23 */ /* 0x104fe20008010800 */
[----:B------:R-:W1:Y:S03]  /*6290*/  LDSM.16.MT88.4 R100, [R196+0x7800] ;  /* 0x00780000c464783b */ /* 0x000e660000004200 */
[----:B------:R2:W3:Y:S01]  /*62a0*/  MUFU.EX2 R68, R2 ;  /* 0x0000000200447308 */ /* 0x0004e20000000800 */
[C---:B------:R-:W-:Y:S06]  /*62b0*/  HMMA.16816.F32 R80, R8.reuse, R28, R80 ;  /* 0x0000001c0850723c */ /* 0x040fec0000001850 */
[C---:B------:R-:W-:Y:S06]  /*62c0*/  HMMA.16816.F32 R88, R8.reuse, R22, R88 ;  /* 0x000000160858723c */ /* 0x040fec0000001858 */
[----:B------:R-:W-:Y:S01]  /*62d0*/  HMMA.16816.F32 R56, R8, R18, R56 ;  /* 0x000000120838723c */ /* 0x000fe20000001838 */
[----:B--2---:R-:W-:Y:S01]  /*62e0*/  FFMA.FTZ R2, R136, UR9, -R0 ;  /* 0x0000000988027c23 */ /* 0x004fe20008010800 */
[----:B---3--:R-:W-:-:S04]  /*62f0*/  F2FP.F16.F32.PACK_AB R13, R68, R69 ;  /* 0x00000045440d723e */ /* 0x008fc800000000ff */
[C---:B------:R-:W-:Y:S01]  /*6300*/  HMMA.16816.F32 R60, R8.reuse, R26, R60 ;  /* 0x0000001a083c723c */ /* 0x040fe2000000183c */
[----:B------:R2:W-:Y:S05]  /*6310*/  MUFU.EX2 R67, R2 ;  /* 0x0000000200437308 */ /* 0x0005ea0000000800 */
[----:B------:R-:W-:Y:S07]  /*6320*/  HMMA.16816.F32 R52, R8, R30, R52 ;  /* 0x0000001e0834723c */ /* 0x000fee0000001834 */
[----:B------:R-:W-:-:S04]  /*6330*/  FADD.FTZ R10, R181, R180 ;  /* 0x000000b4b50a7221 */ /* 0x000fc80000010000 */
[----:B------:R-:W-:Y:S01]  /*6340*/  FADD.FTZ R10, R183, R10 ;  /* 0x0000000ab70a7221 */ /* 0x000fe20000010000 */
[----:B--2---:R-:W-:-:S04]  /*6350*/  FFMA.FTZ R2, R137, UR9, -R0 ;  /* 0x0000000989027c23 */ /* 0x004fc80008010800 */
[----:B------:R2:W3:Y:S02]  /*6360*/  MUFU.EX2 R66, R2 ;  /* 0x0000000200427308 */ /* 0x0004e40000000800 */
[----:B--2---:R-:W-:Y:S01]  /*6370*/  FFMA.FTZ R2, R129, UR9, -R0 ;  /* 0x0000000981027c23 */ /* 0x004fe20008010800 */
[----:B---3--:R-:W-:-:S05]  /*6380*/  F2FP.F16.F32.PACK_AB R15, R66, R67 ;  /* 0x00000043420f723e */ /* 0x008fca00000000ff */
[----:B------:R2:W-:Y:S02]  /*6390*/  MUFU.EX2 R65, R2 ;  /* 0x0000000200417308 */ /* 0x0005e40000000800 */
[C---:B------:R-:W-:Y:S06]  /*63a0*/  HMMA.16816.F32 R48, R12.reuse, R20, R48 ;  /* 0x000000140c30723c */ /* 0x040fec0000001830 */
[C---:B------:R-:W-:Y:S06]  /*63b0*/  HMMA.16816.F32 R92, R12.reuse, R16, R92 ;  /* 0x000000100c5c723c */ /* 0x040fec000000185c */
[----:B------:R-:W-:Y:S01]  /*63c0*/  HMMA.16816.F32 R124, R12, R28, R132 ;  /* 0x0000001c0c7c723c */ /* 0x000fe20000001884 */
[----:B--2---:R-:W-:-:S04]  /*63d0*/  FFMA.FTZ R2, R128, UR9, -R0 ;  /* 0x0000000980027c23 */ /* 0x004fc80008010800 */
[----:B------:R2:W3:Y:S01]  /*63e0*/  MUFU.EX2 R64, R2 ;  /* 0x0000000200407308 */ /* 0x0004e20000000800 */
[----:B------:R-:W-:Y:S01]  /*63f0*/  HMMA.16816.F32 R108, R12, R24, R96 ;  /* 0x000000180c6c723c */ /* 0x000fe20000001860 */
[----:B------:R-:W-:Y:S02]  /*6400*/  F2FP.F16.F32.PACK_AB R132, R153, R157 ;  /* 0x0000009d9984723e */ /* 0x000fe400000000ff */
[----:B------:R-:W-:-:S03]  /*6410*/  F2FP.F16.F32.PACK_AB R134, R251, R152 ;  /* 0x00000098fb86723e */ /* 0x000fc600000000ff */
[C---:B------:R-:W-:Y:S06]  /*6420*/  HMMA.16816.F32 R40, R12.reuse, R22, R40 ;  /* 0x000000160c28723c */ /* 0x040fec0000001828 */
[----:B------:R-:W-:Y:S01]  /*6430*/  HMMA.16816.F32 R36, R12, R18, R36 ;  /* 0x000000120c24723c */ /* 0x000fe20000001824 */
[----:B--2---:R-:W-:Y:S01]  /*6440*/  FFMA.FTZ R2, R165, UR9, -R5 ;  /* 0x00000009a5027c23 */ /* 0x004fe20008010805 */
[----:B---3--:R-:W-:-:S04]  /*6450*/  F2FP.F16.F32.PACK_AB R133, R64, R65 ;  /* 0x000000414085723e */ /* 0x008fc800000000ff */
[C---:B------:R-:W-:Y:S01]  /*6460*/  HMMA.16816.F32 R24, R12.reuse, R26, R32 ;  /* 0x0000001a0c18723c */ /* 0x040fe20000001820 */
[----:B------:R2:W-:Y:S05]  /*6470*/  MUFU.EX2 R47, R2 ;  /* 0x00000002002f7308 */ /* 0x0005ea0000000800 */
[----:B------:R-:W-:Y:S01]  /*6480*/  HMMA.16816.F32 R12, R12, R30, R112 ;  /* 0x0000001e0c0c723c */ /* 0x000fe20000001870 */
        /* <DEDUP_REMOVED lines=15> */
[----:B--2---:R-:W-:Y:S02]  /*6580*/  FFMA.FTZ R2, R167, UR9, -R4 ;  /* 0x00000009a7027c23 */ /* 0x004fe40008010804 */
[----:B------:R-:W2:Y:S04]  /*6590*/  LDSM.16.MT88.4 R4, [R195+0x7800] ;  /* 0x00780000c304783b */ /* 0x000ea80000004200 */
[----:B------:R3:W4:Y:S02]  /*65a0*/  MUFU.EX2 R11, R2 ;  /* 0x00000002000b7308 */ /* 0x0007240000000800 */
[--C-:B---3--:R-:W-:Y:S01]  /*65b0*/  FFMA.FTZ R2, R160, UR9, -R0.reuse ;  /* 0x00000009a0027c23 */ /* 0x108fe20008010800 */
[----:B------:R-:W-:Y:S01]  /*65c0*/  FFMA.FTZ R0, R161, UR9, -R0 ;  /* 0x00000009a1007c23 */ /* 0x000fe20008010800 */
[----:B----4-:R-:W-:-:S04]  /*65d0*/  F2FP.F16.F32.PACK_AB R139, R11, R16 ;  /* 0x000000100b8b723e */ /* 0x010fc800000000ff */
[----:B------:R3:W-:Y:S03]  /*65e0*/  MUFU.EX2 R9, R2 ;  /* 0x0000000200097308 */ /* 0x0007e60000000800 */
[C---:B-1----:R-:W-:Y:S05]  /*65f0*/  HMMA.16816.F32 R96, R136.reuse, R100, R104 ;  /* 0x000000648860723c */ /* 0x042fea0000001868 */
[----:B------:R1:W4:Y:S01]  /*6600*/  MUFU.EX2 R8, R0 ;  /* 0x0000000000087308 */ /* 0x0003220000000800 */
[----:B------:R-:W-:Y:S01]  /*6610*/  HMMA.16816.F32 R112, R136, R116, R120 ;  /* 0x000000748870723c */ /* 0x000fe20000001878 */
[----:B---3--:R-:W-:-:S05]  /*6620*/  FADD.FTZ R2, R175, R173 ;  /* 0x000000adaf027221 */ /* 0x008fca0000010000 */
[----:B--2---:R-:W-:Y:S01]  /*6630*/  HMMA.16816.F32 R128, R136, R4, R80 ;  /* 0x000000048880723c */ /* 0x004fe20000001850 */
[----:B------:R-:W-:-:S05]  /*6640*/  FADD.FTZ R2, R174, R2 ;  /* 0x00000002ae027221 */ /* 0x000fca0000010000 */
[C---:B------:R-:W-:Y:S01]  /*6650*/  HMMA.16816.F32 R76, R136.reuse, R84, R76 ;  /* 0x00000054884c723c */ /* 0x040fe2000000184c */
[----:B-1----:R-:W-:Y:S01]  /*6660*/  FADD.FTZ R0, R187, R185 ;  /* 0x000000b9bb007221 */ /* 0x002fe20000010000 */
        /* <DEDUP_REMOVED lines=8> */
[----:B------:R-:W-:-:S04]  /*66f0*/  FADD.FTZ R0, R179, R0 ;  /* 0x00000000b3007221 */ /* 0x000fc80000010000 */
        /* <DEDUP_REMOVED lines=46> */
[----:B------:R1:W-:Y:S01]  /*69e0*/  STL [R1], R241 ;  /* 0x000000f101007387 */ /* 0x0003e20000100800 */
[----:B------:R-:W-:Y:S01]  /*69f0*/  FADD.FTZ R251, R251, R4 ;  /* 0x00000004fbfb7221 */ /* 0x000fe20000010000 */
[----:B------:R-:W-:Y:S01]  /*6a00*/  HMMA.16816.F32 R108, R132, R116, R108 ;  /* 0x00000074846c723c */ /* 0x000fe2000000186c */
[----:B------:R-:W-:-:S05]  /*6a10*/  FADD.FTZ R240, R11, R0 ;  /* 0x000000000bf07221 */ /* 0x000fca0000010000 */
[----:B------:R1:W-:Y:S01]  /*6a20*/  STL [R1+0x4], R240 ;  /* 0x000004f001007387 */ /* 0x0003e20000100800 */
[C---:B------:R-:W-:Y:S06]  /*6a30*/  HMMA.16816.F32 R84, R132.reuse, R86, R40 ;  /* 0x000000568454723c */ /* 0x040fec0000001828 */
[C---:B------:R-:W-:Y:S06]  /*6a40*/  HMMA.16816.F32 R100, R132.reuse, R102, R36 ;  /* 0x000000668464723c */ /* 0x040fec0000001824 */
[----:B------:R-:W-:Y:S06]  /*6a50*/  HMMA.16816.F32 R116, R132, R118, R24 ;  /* 0x000000768474723c */ /* 0x000fec0000001818 */
[-C--:B------:R-:W-:Y:S06]  /*6a60*/  HMMA.16816.F32 R136, R136, R6.reuse, R52 ;  /* 0x000000068888723c */ /* 0x080fec0000001834 */
        /* <DEDUP_REMOVED lines=26> */
[----:B------:R1:W-:Y:S04]  /*6c10*/  LDGSTS.E.BYPASS.LTC128B.128 [R216+0x6800], desc[UR12][R4.64] ;  /* 0x0680000004d87fae */ /* 0x0003e8000b901d4c */
[----:B------:R-:W-:Y:S04]  /*6c20*/  LDGSTS.E.BYPASS.LTC128B.128 [R216+0x7000], desc[UR12][R2.64] ;  /* 0x0700000002d87fae */ /* 0x000fe8000b901d4c */
[----:B------:R2:W-:Y:S04]  /*6c30*/  LDGSTS.E.BYPASS.LTC128B.128 [R216+0x7800], desc[UR12][R8.64] ;  /* 0x0780000008d87fae */ /* 0x0005e8000b901d4c */
[----:B------:R-:W-:Y:S04]  /*6c40*/  LDSM.16.M88.4 R16, [R199] ;  /* 0x00000000c710783b */ /* 0x000fe80000000200 */
[----:B------:R-:W3:Y:S04]  /*6c50*/  LDSM.16.M88.4 R32, [R192+0x4000] ;  /* 0x00400000c020783b */ /* 0x000ee80000000200 */
[----:B------:R-:W4:Y:S04]  /*6c60*/  LDSM.16.M88.4 R12, [R199+0x2000] ;  /* 0x00200000c70c783b */ /* 0x000f280000000200 */
[----:B------:R-:W-:Y:S04]  /*6c70*/  LDSM.16.M88.4 R36, [R198+0x4000] ;  /* 0x00400000c624783b */ /* 0x000fe80000000200 */
[----:B-1----:R-:W-:Y:S04]  /*6c80*/  LDSM.16.M88.4 R4, [R202+0x2000] ;  /* 0x00200000ca04783b */ /* 0x002fe80000000200 */
[----:B------:R-:W-:Y:S04]  /*6c90*/  LDSM.16.M88.4 R56, [R203] ;  /* 0x00000000cb38783b */ /* 0x000fe80000000200 */
[----:B--2---:R-:W1:Y:S04]  /*6ca0*/  LDSM.16.M88.4 R8, [R202] ;  /* 0x00000000ca08783b */ /* 0x004e680000000200 */
[----:B------:R-:W-:Y:S04]  /*6cb0*/  LDSM.16.M88.4 R28, [R200] ;  /* 0x00000000c81c783b */ /* 0x000fe80000000200 */
[----:B------:R-:W2:Y:S04]  /*6cc0*/  LDSM.16.M88.4 R52, [R192+0x4800] ;  /* 0x00480000c034783b */ /* 0x000ea80000000200 */
[----:B------:R-:W5:Y:S04]  /*6cd0*/  LDSM.16.M88.4 R44, [R192+0x5000] ;  /* 0x00500000c02c783b */ /* 0x000f680000000200 */
[----:B------:R-:W-:Y:S01]  /*6ce0*/  LDSM.16.M88.4 R24, [R200+0x2000] ;  /* 0x00200000c818783b */ /* 0x000fe20000000200 */
[-C--:B---3--:R-:W-:Y:S03]  /*6cf0*/  HMMA.16816.F32 R20, R16, R32.reuse, RZ ;  /* 0x000000201014723c */ /* 0x088fe600000018ff */
[----:B------:R-:W-:Y:S04]  /*6d00*/  LDSM.16.M88.4 R60, [R197] ;  /* 0x00000000c53c783b */ /* 0x000fe80000000200 */
[----:B------:R-:W0:Y:S01]  /*6d10*/  LDGDEPBAR ;  /* 0x00000000000079af */ /* 0x000e220000000000 */
[----:B----4-:R-:W-:Y:S06]  /*6d20*/  HMMA.16816.F32 R40, R12, R32, RZ ;  /* 0x000000200c28723c */ /* 0x010fec00000018ff */
[-C--:B------:R-:W-:Y:S06]  /*6d30*/  HMMA.16816.F32 R156, R16, R34.reuse, RZ ;  /* 0x00000022109c723c */ /* 0x080fec00000018ff */
[----:B------:R-:W-:Y:S01]  /*6d40*/  HMMA.16816.F32 R144, R12, R34, RZ ;  /* 0x000000220c90723c */ /* 0x000fe200000018ff */
[----:B------:R-:W-:Y:S05]  /*6d50*/  LDSM.16.M88.4 R32, [R201+0x2000] ;  /* 0x00200000c920783b */ /* 0x000fea0000000200 */
[-C--:B-1----:R-:W-:Y:S01]  /*6d60*/  HMMA.16816.F32 R48, R8, R36.reuse, R20 ;  /* 0x000000240830723c */ /* 0x082fe20000001814 */
[----:B------:R-:W-:Y:S05]  /*6d70*/  LDSM.16.M88.4 R20, [R201] ;  /* 0x00000000c914783b */ /* 0x000fea0000000200 */
[----:B------:R-:W-:Y:S01]  /*6d80*/  HMMA.16816.F32 R140, R4, R36, R40 ;  /* 0x00000024048c723c */ /* 0x000fe20000001828 */
[----:B------:R-:W1:Y:S05]  /*6d90*/  LDSM.16.M88.4 R40, [R192+0x5800] ;  /* 0x00580000c028783b */ /* 0x000e6a0000000200 */
[----:B------:R-:W-:Y:S06]  /*6da0*/  HMMA.16816.F32 R156, R8, R38, R156 ;  /* 0x00000026089c723c */ /* 0x000fec000000189c */
[----:B--2---:R-:W-:Y:S06]  /*6db0*/  HMMA.16816.F32 R152, R16, R52, RZ ;  /* 0x000000341098723c */ /* 0x004fec00000018ff */
[----:B------:R-:W-:Y:S01]  /*6dc0*/  HMMA.16816.F32 R148, R28, R56, R48 ;  /* 0x000000381c94723c */ /* 0x000fe20000001830 */
[----:B------:R-:W2:Y:S05]  /*6dd0*/  LDSM.16.M88.4 R48, [R198+0x4800] ;  /* 0x00480000c630783b */ /* 0x000eaa0000000200 */
[----:B------:R-:W-:Y:S06]  /*6de0*/  HMMA.16816.F32 R144, R4, R38, R144 ;  /* 0x000000260490723c */ /* 0x000fec0000001890 */
[C---:B------:R-:W-:Y:S06]  /*6df0*/  HMMA.16816.F32 R64, R12.reuse, R52, RZ ;  /* 0x000000340c40723c */ /* 0x040fec00000018ff */
[C---:B------:R-:W-:Y:S06]  /*6e00*/  HMMA.16816.F32 R160, R12.reuse, R54, RZ ;  /* 0x000000360ca0723c */ /* 0x040fec00000018ff */
[C---:B-----5:R-:W-:Y:S06]  /*6e10*/  HMMA.16816.F32 R168, R12.reuse, R44, RZ ;  /* 0x0000002c0ca8723c */ /* 0x060fec00000018ff */
[C---:B-1----:R-:W-:Y:S06]  /*6e20*/  HMMA.16816.F32 R176, R12.reuse, R40, RZ ;  /* 0x000000280cb0723c */ /* 0x042fec00000018ff */
[C---:B------:R-:W-:Y:S06]  /*6e30*/  HMMA.16816.F32 R180, R12.reuse, R46, RZ ;  /* 0x0000002e0cb4723c */ /* 0x040fec00000018ff */
[----:B------:R-:W-:Y:S06]  /*6e40*/  HMMA.16816.F32 R172, R12, R42, RZ ;  /* 0x0000002a0cac723c */ /* 0x000fec00000018ff */
[C---:B------:R-:W-:Y:S06]  /*6e50*/  HMMA.16816.F32 R52, R16.reuse, R54, RZ ;  /* 0x000000361034723c */ /* 0x040fec00000018ff */
[C---:B------:R-:W-:Y:S06]  /*6e60*/  HMMA.16816.F32 R184, R16.reuse, R44, RZ ;  /* 0x0000002c10b8723c */ /* 0x040fec00000018ff */
[C---:B------:R-:W-:Y:S01]  /*6e70*/  HMMA.16816.F32 R224, R16.reuse, R46, RZ ;  /* 0x0000002e10e0723c */ /* 0x040fe200000018ff */
[----:B------:R-:W-:Y:S05]  /*6e80*/  LDSM.16.M88.4 R44, [R198+0x5800] ;  /* 0x00580000c62c783b */ /* 0x000fea0000000200 */
[C---:B------:R-:W-:Y:S06]  /*6e90*/  HMMA.16816.F32 R188, R16.reuse, R40, RZ ;  /* 0x0000002810bc723c */ /* 0x040fec00000018ff */
[----:B------:R-:W-:Y:S01]  /*6ea0*/  HMMA.16816.F32 R220, R16, R42, RZ ;  /* 0x0000002a10dc723c */ /* 0x000fe200000018ff */
[----:B------:R-:W1:Y:S04]  /*6eb0*/  LDSM.16.M88.4 R16, [R206] ;  /* 0x00000000ce10783b */ /* 0x000e680000000200 */
[----:B------:R-:W3:Y:S01]  /*6ec0*/  LDSM.16.M88.4 R40, [R198+0x5000] ;  /* 0x00500000c628783b */ /* 0x000ee20000000200 */
[----:B------:R-:W-:Y:S06]  /*6ed0*/  HMMA.16816.F32 R12, R28, R58, R156 ;  /* 0x0000003a1c0c723c */ /* 0x000fec000000189c */
[----:B------:R-:W-:Y:S06]  /*6ee0*/  HMMA.16816.F32 R140, R24, R56, R140 ;  /* 0x00000038188c723c */ /* 0x000fec000000188c */
[----:B------:R-:W-:Y:S06]  /*6ef0*/  HMMA.16816.F32 R164, R20, R60, R148 ;  /* 0x0000003c14a4723c */ /* 0x000fec0000001894 */
[----:B--2---:R-:W-:Y:S06]  /*6f00*/  HMMA.16816.F32 R152, R8, R48, R152 ;  /* 0x000000300898723c */ /* 0x004fec0000001898 */
[----:B------:R-:W-:Y:S06]  /*6f10*/  HMMA.16816.F32 R56, R24, R58, R144 ;  /* 0x0000003a1838723c */ /* 0x000fec0000001890 */
[----:B------:R-:W-:Y:S06]  /*6f20*/  HMMA.16816.F32 R148, R4, R48, R64 ;  /* 0x000000300494723c */ /* 0x000fec0000001840 */
[----:B------:R-:W-:Y:S01]  /*6f30*/  HMMA.16816.F32 R64, R8, R50, R52 ;  /* 0x000000320840723c */ /* 0x000fe20000001834 */
[----:B------:R-:W-:-:S04]  /*6f40*/  FMUL.FTZ R0, R164, UR8 ;  /* 0x00000008a4007c20 */ /* 0x000fc80008410000 */
[----:B------:R2:W4:Y:S01]  /*6f50*/  MUFU.TANH R236, R0 ;  /* 0x0000000000ec7308 */ /* 0x0005220000002400 */
[----:B------:R-:W-:Y:S01]  /*6f60*/  HMMA.16816.F32 R52, R20, R62, R12 ;  /* 0x0000003e1434723c */ /* 0x000fe2000000180c */
[----:B------:R-:W5:Y:S05]  /*6f70*/  LDSM.16.M88.4 R12, [R197+0x800] ;  /* 0x00080000c50c783b */ /* 0x000f6a0000000200 */
[----:B------:R-:W-:Y:S06]  /*6f80*/  HMMA.16816.F32 R36, R32, R60, R140 ;  /* 0x0000003c2024723c */ /* 0x000fec000000188c */
[----:B------:R-:W-:Y:S01]  /*6f90*/  HMMA.16816.F32 R160, R4, R50, R160 ;  /* 0x0000003204a0723c */ /* 0x000fe200000018a0 */
[----:B--2---:R-:W-:-:S05]  /*6fa0*/  FMUL.FTZ R0, R165, UR8 ;  /* 0x00000008a5007c20 */ /* 0x004fca0008410000 */
[----:B-1----:R-:W-:Y:S01]  /*6fb0*/  HMMA.16816.F32 R48, R28, R16, R152 ;  /* 0x000000101c30723c */ /* 0x002fe20000001898 */
[----:B------:R1:W-:Y:S05]  /*6fc0*/  MUFU.TANH R235, R0 ;  /* 0x0000000000eb7308 */ /* 0x0003ea0000002400 */
[----:B------:R-:W-:Y:S01]  /*6fd0*/  HMMA.16816.F32 R56, R32, R62, R56 ;  /* 0x0000003e2038723c */ /* 0x000fe20000001838 */
[----:B------:R-:W-:-:S05]  /*6fe0*/  FMUL.FTZ R52, R52, UR8 ;  /* 0x0000000834347c20 */ /* 0x000fca0008410000 */
[----:B------:R-:W-:Y:S01]  /*6ff0*/  FMUL.FTZ R36, R36, UR8 ;  /* 0x0000000824247c20 */ /* 0x000fe20008410000 */
[----:B------:R-:W-:Y:S01]  /*7000*/  FMUL.FTZ R37, R37, UR8 ;  /* 0x0000000825257c20 */ /* 0x000fe20008410000 */
[----:B------:R-:W-:Y:S01]  /*7010*/  FMUL.FTZ R38, R38, UR8 ;  /* 0x0000000826267c20 */ /* 0x000fe20008410000 */
[----:B------:R-:W-:Y:S01]  /*7020*/  FMUL.FTZ R39, R39, UR8 ;  /* 0x0000000827277c20 */ /* 0x000fe20008410000 */
[----:B------:R-:W2:Y:S01]  /*7030*/  MUFU.TANH R75, R36 ;  /* 0x00000024004b7308 */ /* 0x000ea20000002400 */
[----:B---3--:R-:W-:Y:S01]  /*7040*/  HMMA.16816.F32 R144, R4, R40, R168 ;  /* 0x000000280490723c */ /* 0x008fe200000018a8 */
[----:B-1----:R-:W-:-:S05]  /*7050*/  FMUL.FTZ R0, R166, UR8 ;  /* 0x00000008a6007c20 */ /* 0x002fca0008410000 */
[C---:B------:R-:W-:Y:S01]  /*7060*/  HMMA.16816.F32 R176, R4.reuse, R44, R176 ;  /* 0x0000002c04b0723c */ /* 0x040fe200000018b0 */
[----:B------:R1:W-:Y:S05]  /*7070*/  MUFU.TANH R233, R0 ;  /* 0x0000000000e97308 */ /* 0x0003ea0000002400 */
[C---:B------:R-:W-:Y:S03]  /*7080*/  HMMA.16816.F32 R180, R4.reuse, R42, R180 ;  /* 0x0000002a04b4723c */ /* 0x040fe600000018b4 */
[----:B------:R-:W-:Y:S03]  /*7090*/  MUFU.TANH R232, R37 ;  /* 0x0000002500e87308 */ /* 0x000fe60000002400 */
[----:B------:R-:W-:Y:S05]  /*70a0*/  HMMA.16816.F32 R172, R4, R46, R172 ;  /* 0x0000002e04ac723c */ /* 0x000fea00000018ac */
[----:B------:R-:W3:Y:S01]  /*70b0*/  MUFU.TANH R74, R38 ;  /* 0x00000026004a7308 */ /* 0x000ee20000002400 */
[----:B-1----:R-:W-:Y:S01]  /*70c0*/  FMUL.FTZ R0, R167, UR8 ;  /* 0x00000008a7007c20 */ /* 0x002fe20008410000 */
[----:B------:R-:W-:Y:S06]  /*70d0*/  HMMA.16816.F32 R4, R28, R18, R64 ;  /* 0x000000121c04723c */ /* 0x000fec0000001840 */
[----:B------:R1:W3:Y:S01]  /*70e0*/  MUFU.TANH R234, R0 ;  /* 0x0000000000ea7308 */ /* 0x0002e20000002400 */
[C---:B------:R-:W-:Y:S06]  /*70f0*/  HMMA.16816.F32 R64, R8.reuse, R40, R184 ;  /* 0x000000280840723c */ /* 0x040fec00000018b8 */
[C---:B------:R-:W-:Y:S01]  /*7100*/  HMMA.16816.F32 R140, R8.reuse, R44, R188 ;  /* 0x0000002c088c723c */ /* 0x040fe200000018bc */
[----:B------:R4:W3:Y:S05]  /*7110*/  MUFU.TANH R230, R39 ;  /* 0x0000002700e67308 */ /* 0x0008ea0000002400 */
[----:B------:R-:W-:Y:S03]  /*7120*/  HMMA.16816.F32 R44, R8, R46, R220 ;  /* 0x0000002e082c723c */ /* 0x000fe600000018dc */
[----:B------:R-:W3:Y:S01]  /*7130*/  MUFU.TANH R167, R52 ;  /* 0x0000003400a77308 */ /* 0x000ee20000002400 */
[----:B-1----:R-:W-:-:S07]  /*7140*/  FMUL.FTZ R0, R53, UR8 ;  /* 0x0000000835007c20 */ /* 0x002fce0008410000 */
[----:B------:R1:W-:Y:S01]  /*7150*/  MUFU.TANH R231, R0 ;  /* 0x0000000000e77308 */ /* 0x0003e20000002400 */
[C---:B----4-:R-:W-:Y:S06]  /*7160*/  HMMA.16816.F32 R36, R24.reuse, R16, R148 ;  /* 0x000000101824723c */ /* 0x050fec0000001894 */
[----:B------:R-:W-:Y:S01]  /*7170*/  HMMA.16816.F32 R16, R24, R18, R160 ;  /* 0x000000121810723c */ /* 0x000fe200000018a0 */
[----:B-1----:R-:W-:-:S04]  /*7180*/  FMUL.FTZ R0, R54, UR8 ;  /* 0x0000000836007c20 */ /* 0x002fc80008410000 */
[----:B------:R1:W4:-:S13]  /*7190*/  MUFU.TANH R148, R0 ;  /* 0x0000000000947308 */ /* 0x00031a0000002400 */
[----:B-----5:R-:W-:Y:S01]  /*71a0*/  HMMA.16816.F32 R60, R32, R12, R36 ;  /* 0x0000000c203c723c */ /* 0x020fe20000001824 */
[----:B------:R-:W-:Y:S01]  /*71b0*/  LDSM.16.M88.4 R36, [R205] ;  /* 0x00000000cd24783b */ /* 0x000fe20000000200 */
[----:B-1----:R-:W-:-:S04]  /*71c0*/  FMUL.FTZ R0, R55, UR8 ;  /* 0x0000000837007c20 */ /* 0x002fc80008410000 */
[----:B------:R-:W-:Y:S01]  /*71d0*/  HMMA.16816.F32 R52, R20, R12, R48 ;  /* 0x0000000c1434723c */ /* 0x000fe20000001830 */
[----:B------:R-:W1:Y:S01]  /*71e0*/  LDSM.16.M88.4 R48, [R204] ;  /* 0x00000000cc30783b */ /* 0x000e620000000200 */
[----:B------:R5:W-:Y:S02]  /*71f0*/  MUFU.TANH R217, R0 ;  /* 0x0000000000d97308 */ /* 0x000be40000002400 */
[----:B-----5:R-:W-:-:S06]  /*7200*/  FMUL.FTZ R0, R56, UR8 ;  /* 0x0000000838007c20 */ /* 0x020fcc0008410000 */
[----:B------:R5:W4:Y:S02]  /*7210*/  MUFU.TANH R170, R0 ;  /* 0x0000000000aa7308 */ /* 0x000b240000002400 */
[----:B-----5:R-:W-:Y:S01]  /*7220*/  FMUL.FTZ R0, R57, UR8 ;  /* 0x0000000839007c20 */ /* 0x020fe20008410000 */
[----:B-1----:R-:W-:Y:S05]  /*7230*/  HMMA.16816.F32 R140, R28, R48, R140 ;  /* 0x000000301c8c723c */ /* 0x002fea000000188c */
[----:B------:R1:W-:Y:S02]  /*7240*/  MUFU.TANH R171, R0 ;  /* 0x0000000000ab7308 */ /* 0x0003e40000002400 */
[----:B-1----:R-:W-:-:S06]  /*7250*/  FMUL.FTZ R0, R58, UR8 ;  /* 0x000000083a007c20 */ /* 0x002fcc0008410000 */
[----:B------:R1:W5:Y:S02]  /*7260*/  MUFU.TANH R154, R0 ;  /* 0x00000000009a7308 */ /* 0x0003640000002400 */
[----:B-1----:R-:W-:Y:S02]  /*7270*/  FMUL.FTZ R0, R59, UR8 ;  /* 0x000000083b007c20 */ /* 0x002fe40008410000 */
[----:B------:R-:W-:Y:S04]  /*7280*/  HMMA.16816.F32 R56, R20, R14, R4 ;  /* 0x0000000e1438723c */ /* 0x000fe80000001804 */
[----:B------:R1:W5:Y:S02]  /*7290*/  MUFU.TANH R168, R0 ;  /* 0x0000000000a87308 */ /* 0x0003640000002400 */
[----:B------:R-:W-:Y:S01]  /*72a0*/  HMMA.16816.F32 R4, R8, R42, R224 ;  /* 0x0000002a0804723c */ /* 0x000fe200000018e0 */
[----:B------:R-:W2:Y:S05]  /*72b0*/  LDSM.16.M88.4 R8, [R197+0x1000] ;  /* 0x00100000c508783b */ /* 0x000eaa0000000200 */
[----:B------:R-:W-:Y:S06]  /*72c0*/  HMMA.16816.F32 R40, R32, R14, R16 ;  /* 0x0000000e2028723c */ /* 0x000fec0000001810 */
[----:B------:R-:W-:Y:S01]  /*72d0*/  HMMA.16816.F32 R16, R28, R36, R64 ;  /* 0x000000241c10723c */ /* 0x000fe20000001840 */
[----:B-1----:R-:W-:-:S04]  /*72e0*/  FMUL.FTZ R0, R52, UR8 ;  /* 0x0000000834007c20 */ /* 0x002fc80008410000 */
[----:B------:R1:W5:Y:S01]  /*72f0*/  MUFU.TANH R159, R0 ;  /* 0x00000000009f7308 */ /* 0x0003620000002400 */
[----:B------:R-:W-:Y:S01]  /*7300*/  HMMA.16816.F32 R12, R24, R36, R144 ;  /* 0x00000024180c723c */ /* 0x000fe20000001890 */
[----:B------:R-:W-:-:S06]  /*7310*/  FMUL.FTZ R2, R59, UR8 ;  /* 0x000000083b027c20 */ /* 0x000fcc0008410000 */
[----:B------:R3:W-:Y:S05]  /*7320*/  MUFU.TANH R158, R2 ;  /* 0x00000002009e7308 */ /* 0x0007ea0000002400 */
[----:B------:R-:W-:Y:S01]  /*7330*/  FMUL.FTZ R3, R43, UR8 ;  /* 0x000000082b037c20 */ /* 0x000fe20008410000 */
[----:B-1----:R-:W-:-:S03]  /*7340*/  FMUL.FTZ R0, R53, UR8 ;  /* 0x0000000835007c20 */ /* 0x002fc60008410000 */
[----:B------:R-:W-:Y:S02]  /*7350*/  MUFU.TANH R150, R3 ;  /* 0x0000000300967308 */ /* 0x000fe40000002400 */
[----:B--2---:R-:W-:Y:S01]  /*7360*/  HMMA.16816.F32 R16, R20, R8, R16 ;  /* 0x000000081410723c */ /* 0x004fe20000001810 */
[----:B---3--:R-:W-:-:S05]  /*7370*/  FMUL.FTZ R2, R40, UR8 ;  /* 0x0000000828027c20 */ /* 0x008fca0008410000 */
[----:B------:R1:W-:Y:S01]  /*7380*/  MUFU.TANH R169, R0 ;  /* 0x0000000000a97308 */ /* 0x0003e20000002400 */
[----:B------:R-:W-:Y:S07]  /*7390*/  HMMA.16816.F32 R12, R32, R8, R12 ;  /* 0x00000008200c723c */ /* 0x000fee000000180c */
[----:B------:R2:W-:Y:S01]  /*73a0*/  MUFU.TANH R149, R2 ;  /* 0x0000000200957308 */ /* 0x0005e20000002400 */
[----:B-1----:R-:W-:-:S07]  /*73b0*/  FMUL.FTZ R0, R54, UR8 ;  /* 0x0000000836007c20 */ /* 0x002fce0008410000 */
[----:B------:R1:W3:Y:S01]  /*73c0*/  MUFU.TANH R166, R0 ;  /* 0x0000000000a67308 */ /* 0x0002e20000002400 */
[----:B--2---:R-:W-:-:S08]  /*73d0*/  FMUL.FTZ R2, R42, UR8 ;  /* 0x000000082a027c20 */ /* 0x004fd00008410000 */
[----:B------:R-:W-:Y:S01]  /*73e0*/  FMUL.FTZ R3, R13, UR8 ;  /* 0x000000080d037c20 */ /* 0x000fe20008410000 */
[----:B------:R2:W-:Y:S08]  /*73f0*/  MUFU.TANH R151, R2 ;  /* 0x0000000200977308 */ /* 0x0005f00000002400 */
[----:B------:R4:W-:Y:S01]  /*7400*/  MUFU.TANH R146, R3 ;  /* 0x0000000300927308 */ /* 0x0009e20000002400 */
[----:B-1----:R-:W-:-:S02]  /*7410*/  FMUL.FTZ R0, R55, UR8 ;  /* 0x0000000837007c20 */ /* 0x002fc40008410000 */
[-C--:B------:R-:W-:Y:S05]  /*7420*/  HMMA.16816.F32 R52, R28, R38.reuse, R4 ;  /* 0x000000261c34723c */ /* 0x080fea0000001804 */
[----:B------:R1:W-:Y:S01]  /*7430*/  MUFU.TANH R165, R0 ;  /* 0x0000000000a57308 */ /* 0x0003e20000002400 */
[----:B------:R-:W-:Y:S01]  /*7440*/  HMMA.16816.F32 R36, R24, R38, R180 ;  /* 0x000000261824723c */ /* 0x000fe200000018b4 */
[----:B------:R-:W-:Y:S02]  /*7450*/  IMAD R5, R215, 0x40, R249 ;  /* 0x00000040d7057824 */ /* 0x000fe400078e02f9 */
[----:B--2---:R-:W-:-:S03]  /*7460*/  FMUL.FTZ R2, R16, UR8 ;  /* 0x0000000810027c20 */ /* 0x004fc60008410000 */
[C---:B------:R-:W-:Y:S01]  /*7470*/  ISETP.GE.AND P4, PT, R5.reuse, R214, PT ;  /* 0x000000d60500720c */ /* 0x040fe20003f86270 */
[----:B------:R2:W-:Y:S01]  /*7480*/  MUFU.TANH R4, R2 ;  /* 0x0000000200047308 */ /* 0x0005e20000002400 */
[----:B------:R-:W-:Y:S01]  /*7490*/  ISETP.GE.AND P1, PT, R5, R213, PT ;  /* 0x000000d50500720c */ /* 0x000fe20003f26270 */
[----:B----4-:R-:W-:Y:S01]  /*74a0*/  FMUL.FTZ R3, R15, UR8 ;  /* 0x000000080f037c20 */ /* 0x010fe20008410000 */
[C---:B------:R-:W-:Y:S02]  /*74b0*/  ISETP.LT.OR P4, PT, R5.reuse, R210, P4 ;  /* 0x000000d20500720c */ /* 0x040fe40002781670 */
[C---:B------:R-:W-:Y:S02]  /*74c0*/  ISETP.GE.AND P6, PT, R5.reuse, R212, PT ;  /* 0x000000d40500720c */ /* 0x040fe40003fc6270 */
[----:B------:R-:W-:Y:S01]  /*74d0*/  FSEL R40, R236, -INF , !P4 ;  /* 0xff800000ec287808 */ /* 0x000fe20006000000 */
[----:B------:R-:W-:Y:S01]  /*74e0*/  MUFU.TANH R144, R3 ;  /* 0x0000000300907308 */ /* 0x000fe20000002400 */
[----:B-1----:R-:W-:Y:S01]  /*74f0*/  FMUL.FTZ R0, R60, UR8 ;  /* 0x000000083c007c20 */ /* 0x002fe20008410000 */
[----:B------:R-:W-:-:S02]  /*7500*/  ISETP.GE.AND P4, PT, R5, R211, PT ;  /* 0x000000d30500720c */ /* 0x000fc40003f86270 */
[C---:B------:R-:W-:Y:S02]  /*7510*/  ISETP.LT.OR P1, PT, R5.reuse, R209, P1 ;  /* 0x000000d10500720c */ /* 0x040fe40000f21670 */
[C---:B------:R-:W-:Y:S02]  /*7520*/  ISETP.LT.OR P6, PT, R5.reuse, R208, P6 ;  /* 0x000000d00500720c */ /* 0x040fe400037c1670 */
[----:B------:R1:W4:Y:S01]  /*7530*/  MUFU.TANH R69, R0 ;  /* 0x0000000000457308 */ /* 0x0003220000002400 */
[----:B------:R-:W-:Y:S01]  /*7540*/  ISETP.LT.OR P4, PT, R5, R207, P4 ;  /* 0x000000cf0500720c */ /* 0x000fe20002781670 */
[----:B--2---:R-:W-:Y:S01]  /*7550*/  FMUL.FTZ R2, R17, UR8 ;  /* 0x0000000811027c20 */ /* 0x004fe20008410000 */
[----:B------:R-:W-:Y:S01]  /*7560*/  FSEL R66, R75, -INF , !P6 ;  /* 0xff8000004b427808 */ /* 0x000fe20007000000 */
[----:B------:R-:W-:Y:S01]  /*7570*/  HMMA.16816.F32 R36, R32, R10, R36 ;  /* 0x0000000a2024723c */ /* 0x000fe20000001824 */
[----:B------:R-:W-:-:S03]  /*7580*/  FSEL R74, R74, -INF , !P4 ;  /* 0xff8000004a4a7808 */ /* 0x000fc60006000000 */
[----:B------:R2:W-:Y:S01]  /*7590*/  MUFU.TANH R155, R2 ;  /* 0x00000002009b7308 */ /* 0x0005e20000002400 */
[----:B-1----:R-:W-:-:S07]  /*75a0*/  FMUL.FTZ R0, R61, UR8 ;  /* 0x000000083d007c20 */ /* 0x002fce0008410000 */
[----:B------:R1:W-:Y:S01]  /*75b0*/  MUFU.TANH R157, R0 ;  /* 0x00000000009d7308 */ /* 0x0003e20000002400 */
[----:B--2---:R-:W-:-:S11]  /*75c0*/  FMUL.FTZ R2, R18, UR8 ;  /* 0x0000000812027c20 */ /* 0x004fd60008410000 */
[----:B------:R-:W-:Y:S01]  /*75d0*/  FMUL.FTZ R36, R36, UR8 ;  /* 0x0000000824247c20 */ /* 0x000fe20008410000 */
[----:B------:R-:W-:Y:S01]  /*75e0*/  FMUL.FTZ R37, R37, UR8 ;  /* 0x0000000825257c20 */ /* 0x000fe20008410000 */
[----:B------:R-:W-:Y:S01]  /*75f0*/  FMUL.FTZ R38, R38, UR8 ;  /* 0x0000000826267c20 */ /* 0x000fe20008410000 */
[----:B------:R-:W-:Y:S01]  /*7600*/  FMUL.FTZ R39, R39, UR8 ;  /* 0x0000000827277c20 */ /* 0x000fe20008410000 */
[----:B-1----:R-:W-:-:S04]  /*7610*/  FMUL.FTZ R0, R62, UR8 ;  /* 0x000000083e007c20 */ /* 0x002fc80008410000 */
[----:B------:R1:W2:Y:S02]  /*7620*/  MUFU.TANH R153, R0 ;  /* 0x0000000000997308 */ /* 0x0002a40000002400 */
[----:B-1----:R-:W-:Y:S02]  /*7630*/  FMUL.FTZ R0, R63, UR8 ;  /* 0x000000083f007c20 */ /* 0x002fe40008410000 */
[----:B------:R-:W-:Y:S04]  /*7640*/  HMMA.16816.F32 R60, R28, R50, R44 ;  /* 0x000000321c3c723c */ /* 0x000fe8000000182c */
[----:B------:R1:W2:Y:S02]  /*7650*/  MUFU.TANH R152, R0 ;  /* 0x0000000000987308 */ /* 0x0002a40000002400 */
[----:B------:R-:W-:Y:S01]  /*7660*/  HMMA.16816.F32 R28, R20, R10, R52 ;  /* 0x0000000a141c723c */ /* 0x000fe20000001834 */
[----:B------:R-:W2:Y:S01]  /*7670*/  LDSM.16.M88.4 R8, [R197+0x1800] ;  /* 0x00180000c508783b */ /* 0x000ea20000000200 */
[----:B------:R-:W-:-:S04]  /*7680*/  DEPBAR.LE SB0, 0x0 ;  /* 0x000080000000791a */ /* 0x000fc80000000000 */
[----:B-1----:R-:W-:-:S04]  /*7690*/  FMUL.FTZ R0, R56, UR8 ;  /* 0x0000000838007c20 */ /* 0x002fc80008410000 */
[----:B------:R1:W-:-:S14]  /*76a0*/  MUFU.TANH R68, R0 ;  /* 0x0000000000447308 */ /* 0x0003dc0000002400 */
[----:B------:R-:W-:Y:S01]  /*76b0*/  FMUL.FTZ R3, R31, UR8 ;  /* 0x000000081f037c20 */ /* 0x000fe20008410000 */
[----:B-1----:R-:W-:Y:S01]  /*76c0*/  FMUL.FTZ R0, R57, UR8 ;  /* 0x0000000839007c20 */ /* 0x002fe20008410000 */
[----:B------:R-:W-:-:S03]  /*76d0*/  FSEL R57, R233, -INF , !P1 ;  /* 0xff800000e9397808 */ /* 0x000fc60004800000 */
[----:B------:R1:W-:Y:S02]  /*76e0*/  MUFU.TANH R156, R0 ;  /* 0x00000000009c7308 */ /* 0x0003e40000002400 */
[----:B-1----:R-:W-:-:S06]  /*76f0*/  FMUL.FTZ R0, R58, UR8 ;  /* 0x000000083a007c20 */ /* 0x002fcc0008410000 */
[----:B------:R1:W2:Y:S02]  /*7700*/  MUFU.TANH R164, R0 ;  /* 0x0000000000a47308 */ /* 0x0002a40000002400 */
[----:B-1----:R-:W-:Y:S01]  /*7710*/  VIADD R0, R5, 0x1 ;  /* 0x0000000105007836 */ /* 0x002fe20000000000 */
[----:B------:R-:W-:Y:S04]  /*7720*/  BAR.SYNC.DEFER_BLOCKING 0x0 ;  /* 0x0000000000007b1d */ /* 0x000fe80000010000 */
        /* <DEDUP_REMOVED lines=9> */
[----:B------:R-:W-:-:S02]  /*77c0*/  FSEL R45, R235, -INF , !P2 ;  /* 0xff800000eb2d7808 */ /* 0x000fc40005000000 */
[----:B------:R-:W-:Y:S01]  /*77d0*/  FSEL R58, R234, -INF , !P0 ;  /* 0xff800000ea3a7808 */ /* 0x000fe20004000000 */
[----:B------:R1:W2:Y:S01]  /*77e0*/  MUFU.TANH R6, R0 ;  /* 0x0000000000067308 */ /* 0x0002a20000002400 */
[----:B------:R-:W-:Y:S02]  /*77f0*/  FSEL R65, R232, -INF , !P5 ;  /* 0xff800000e8417808 */ /* 0x000fe40006800000 */
[----:B------:R-:W-:Y:S01]  /*7800*/  FSEL R75, R230, -INF , !P3 ;  /* 0xff800000e64b7808 */ /* 0x000fe20005800000 */
[----:B-1----:R-:W-:-:S05]  /*7810*/  VIADD R0, R5, 0x8 ;  /* 0x0000000805007836 */ /* 0x002fca0000000000 */
        /* <DEDUP_REMOVED lines=9> */
[----:B------:R-:W-:Y:S02]  /*78b0*/  FSEL R43, R167, -INF , !P1 ;  /* 0xff800000a72b7808 */ /* 0x000fe40004800000 */
[----:B------:R-:W-:Y:S01]  /*78c0*/  FSEL R56, R148, -INF , !P6 ;  /* 0xff80000094387808 */ /* 0x000fe20007000000 */
[----:B------:R1:W2:Y:S01]  /*78d0*/  MUFU.TANH R167, R2 ;  /* 0x0000000200a77308 */ /* 0x0002a20000002400 */
[C---:B------:R-:W-:Y:S02]  /*78e0*/  ISETP.GE.AND P0, PT, R0.reuse, R214, PT ;  /* 0x000000d60000720c */ /* 0x040fe40003f06270 */
        /* <DEDUP_REMOVED lines=8> */
[----:B------:R-:W-:Y:S01]  /*7970*/  FSEL R59, R170, -INF , !P4 ;  /* 0xff800000aa3b7808 */ /* 0x000fe20006000000 */
[----:B-1----:R-:W-:Y:S01]  /*7980*/  FMUL.FTZ R2, R19, UR8 ;  /* 0x0000000813027c20 */ /* 0x002fe20008410000 */
[----:B-----5:R-:W-:Y:S01]  /*7990*/  FSEL R67, R154, -INF , !P2 ;  /* 0xff8000009a437808 */ /* 0x020fe20005000000 */
[----:B------:R-:W-:Y:S01]  /*79a0*/  HMMA.16816.F32 R16, R24, R48, R176 ;  /* 0x000000301810723c */ /* 0x000fe200000018b0 */
[----:B------:R-:W-:Y:S01]  /*79b0*/  FSEL R44, R231, -INF , !P0 ;  /* 0xff800000e72c7808 */ /* 0x000fe20004000000 */
[----:B------:R1:W-:Y:S01]  /*79c0*/  MUFU.TANH R148, R2 ;  /* 0x0000000200947308 */ /* 0x0003e20000002400 */
[----:B------:R-:W-:-:S02]  /*79d0*/  ISETP.GE.AND P6, PT, R0, R214, PT ;  /* 0x000000d60000720c */ /* 0x000fc40003fc6270 */
[C---:B------:R-:W-:Y:S01]  /*79e0*/  ISETP.GE.AND P4, PT, R0.reuse, R213, PT ;  /* 0x000000d50000720c */ /* 0x040fe20003f86270 */
[----:B------:R-:W-:Y:S01]  /*79f0*/  HMMA.16816.F32 R24, R24, R50, R172 ;  /* 0x000000321818723c */ /* 0x000fe200000018ac */
[C---:B------:R-:W-:Y:S02]  /*7a00*/  ISETP.GE.AND P2, PT, R0.reuse, R212, PT ;  /* 0x000000d40000720c */ /* 0x040fe40003f46270 */
[C---:B------:R-:W-:Y:S01]  /*7a10*/  ISETP.GE.AND P0, PT, R0.reuse, R211, PT ;  /* 0x000000d30000720c */ /* 0x040fe20003f06270 */
[----:B------:R-:W-:Y:S01]  /*7a20*/  MUFU.TANH R50, R36 ;  /* 0x0000002400327308 */ /* 0x000fe20000002400 */
[C---:B------:R-:W-:Y:S02]  /*7a30*/  ISETP.LT.OR P6, PT, R0.reuse, R210, P6 ;  /* 0x000000d20000720c */ /* 0x040fe400037c1670 */
[C---:B------:R-:W-:Y:S02]  /*7a40*/  ISETP.LT.OR P4, PT, R0.reuse, R209, P4 ;  /* 0x000000d10000720c */ /* 0x040fe40002781670 */
[----:B------:R-:W-:-:S02]  /*7a50*/  ISETP.LT.OR P2, PT, R0, R208, P2 ;  /* 0x000000d00000720c */ /* 0x000fc40001741670 */
[----:B------:R-:W-:Y:S01]  /*7a60*/  ISETP.LT.OR P0, PT, R0, R207, P0 ;  /* 0x000000cf0000720c */ /* 0x000fe20000701670 */
[----:B------:R-:W-:Y:S02]  /*7a70*/  VIADD R0, R5, 0x11 ;  /* 0x0000001105007836 */ /* 0x000fe40000000000 */
[----:B-1----:R-:W-:Y:S01]  /*7a80*/  FMUL.FTZ R2, R12, UR8 ;  /* 0x000000080c027c20 */ /* 0x002fe20008410000 */
[----:B------:R-:W-:Y:S01]  /*7a90*/  FSEL R53, R217, -INF , !P5 ;  /* 0xff800000d9357808 */ /* 0x000fe20006800000 */
[----:B------:R-:W-:Y:S01]  /*7aa0*/  MUFU.TANH R49, R37 ;  /* 0x0000002500317308 */ /* 0x000fe20000002400 */
[----:B------:R-:W-:Y:S02]  /*7ab0*/  FSEL R54, R171, -INF , !P3 ;  /* 0xff800000ab367808 */ /* 0x000fe40005800000 */
[----:B------:R-:W-:Y:S02]  /*7ac0*/  FSEL R55, R168, -INF , !P1 ;  /* 0xff800000a8377808 */ /* 0x000fe40004800000 */
[----:B------:R-:W-:-:S02]  /*7ad0*/  FSEL R42, R159, -INF , !P6 ;  /* 0xff8000009f2a7808 */ /* 0x000fc40007000000 */
[C---:B------:R-:W-:Y:S01]  /*7ae0*/  ISETP.GE.AND P5, PT, R0.reuse, R214, PT ;  /* 0x000000d60000720c */ /* 0x040fe20003fa6270 */
[----:B------:R1:W-:Y:S01]  /*7af0*/  MUFU.TANH R147, R2 ;  /* 0x0000000200937308 */ /* 0x0003e20000002400 */
[C---:B------:R-:W-:Y:S02]  /*7b00*/  ISETP.GE.AND P3, PT, R0.reuse, R213, PT ;  /* 0x000000d50000720c */ /* 0x040fe40003f66270 */
[C---:B------:R-:W-:Y:S02]  /*7b10*/  ISETP.GE.AND P1, PT, R0.reuse, R212, PT ;  /* 0x000000d40000720c */ /* 0x040fe40003f26270 */
[C---:B------:R-:W-:Y:S02]  /*7b20*/  ISETP.GE.AND P6, PT, R0.reuse, R211, PT ;  /* 0x000000d30000720c */ /* 0x040fe40003fc6270 */
[C---:B------:R-:W-:Y:S01]  /*7b30*/  ISETP.LT.OR P5, PT, R0.reuse, R210, P5 ;  /* 0x000000d20000720c */ /* 0x040fe20002fa1670 */
[----:B------:R-:W-:Y:S01]  /*7b40*/  MUFU.TANH R48, R38 ;  /* 0x0000002600307308 */ /* 0x000fe20000002400 */
[----:B------:R-:W-:-:S02]  /*7b50*/  ISETP.LT.OR P3, PT, R0, R209, P3 ;  /* 0x000000d10000720c */ /* 0x000fc40001f61670 */
[C---:B------:R-:W-:Y:S02]  /*7b60*/  ISETP.LT.OR P1, PT, R0.reuse, R208, P1 ;  /* 0x000000d00000720c */ /* 0x040fe40000f21670 */
[----:B------:R-:W-:Y:S01]  /*7b70*/  ISETP.LT.OR P6, PT, R0, R207, P6 ;  /* 0x000000cf0000720c */ /* 0x000fe200037c1670 */
[----:B------:R-:W-:Y:S01]  /*7b80*/  VIADD R0, R5, 0x18 ;  /* 0x0000001805007836 */ /* 0x000fe20000000000 */
[----:B---3--:R-:W-:Y:S01]  /*7b90*/  FSEL R166, R166, -INF , !P4 ;  /* 0xff800000a6a67808 */ /* 0x008fe20006000000 */
[----:B------:R3:W-:Y:S01]  /*7ba0*/  MUFU.TANH R51, R39 ;  /* 0x0000002700337308 */ /* 0x0007e20000002400 */
[----:B-1----:R-:W-:Y:S01]  /*7bb0*/  FMUL.FTZ R2, R14, UR8 ;  /* 0x000000080e027c20 */ /* 0x002fe20008410000 */
[----:B----4-:R-:W-:Y:S01]  /*7bc0*/  FSEL R52, R69, -INF , !P2 ;  /* 0xff80000045347808 */ /* 0x010fe20005000000 */
[----:B--2---:R-:W-:Y:S01]  /*7bd0*/  HMMA.16816.F32 R12, R20, R8, R140 ;  /* 0x00000008140c723c */ /* 0x004fe2000000188c */
[----:B------:R-:W-:Y:S02]  /*7be0*/  FSEL R153, R153, -INF , !P0 ;  /* 0xff80000099997808 */ /* 0x000fe40004000000 */
[----:B------:R-:W-:-:S02]  /*7bf0*/  FSEL R41, R169, -INF , !P5 ;  /* 0xff800000a9297808 */ /* 0x000fc40006800000 */
[----:B------:R1:W-:Y:S01]  /*7c00*/  MUFU.TANH R145, R2 ;  /* 0x0000000200917308 */ /* 0x0003e20000002400 */
[C---:B------:R-:W-:Y:S01]  /*7c10*/  ISETP.GE.AND P4, PT, R0.reuse, R214, PT ;  /* 0x000000d60000720c */ /* 0x040fe20003f86270 */
[----:B------:R-:W-:Y:S01]  /*7c20*/  HMMA.16816.F32 R20, R20, R10, R60 ;  /* 0x0000000a1414723c */ /* 0x000fe2000000183c */
[C---:B------:R-:W-:Y:S02]  /*7c30*/  ISETP.GE.AND P2, PT, R0.reuse, R213, PT ;  /* 0x000000d50000720c */ /* 0x040fe40003f46270 */
[C---:B------:R-:W-:Y:S02]  /*7c40*/  ISETP.GE.AND P0, PT, R0.reuse, R212, PT ;  /* 0x000000d40000720c */ /* 0x040fe40003f06270 */
[C---:B------:R-:W-:Y:S02]  /*7c50*/  ISETP.GE.AND P5, PT, R0.reuse, R211, PT ;  /* 0x000000d30000720c */ /* 0x040fe40003fa6270 */
[C---:B------:R-:W-:Y:S01]  /*7c60*/  ISETP.LT.OR P4, PT, R0.reuse, R210, P4 ;  /* 0x000000d20000720c */ /* 0x040fe20002781670 */
[----:B---3--:R-:W-:Y:S01]  /*7c70*/  HMMA.16816.F32 R36, R32, R8, R16 ;  /* 0x000000082024723c */ /* 0x008fe20000001810 */
[----:B------:R-:W-:-:S02]  /*7c80*/  ISETP.LT.OR P2, PT, R0, R209, P2 ;  /* 0x000000d10000720c */ /* 0x000fc40001741670 */
[C---:B------:R-:W-:Y:S02]  /*7c90*/  ISETP.LT.OR P0, PT, R0.reuse, R208, P0 ;  /* 0x000000d00000720c */ /* 0x040fe40000701670 */
[----:B------:R-:W-:Y:S01]  /*7ca0*/  ISETP.LT.OR P5, PT, R0, R207, P5 ;  /* 0x000000cf0000720c */ /* 0x000fe20002fa1670 */
[----:B------:R-:W-:Y:S02]  /*7cb0*/  VIADD R0, R5, 0x19 ;  /* 0x0000001905007836 */ /* 0x000fe40000000000 */
[----:B-1----:R-:W-:Y:S01]  /*7cc0*/  FMUL.FTZ R2, R28, UR8 ;  /* 0x000000081c027c20 */ /* 0x002fe20008410000 */
[----:B------:R-:W-:Y:S01]  /*7cd0*/  FSEL R165, R165, -INF , !P3 ;  /* 0xff800000a5a57808 */ /* 0x000fe20005800000 */
[----:B------:R-:W-:Y:S01]  /*7ce0*/  FMUL.FTZ R12, R12, UR8 ;  /* 0x000000080c0c7c20 */ /* 0x000fe20008410000 */
[----:B------:R-:W-:Y:S01]  /*7cf0*/  FSEL R64, R157, -INF , !P1 ;  /* 0xff8000009d407808 */ /* 0x000fe20004800000 */
[----:B------:R1:W2:Y:S01]  /*7d00*/  MUFU.TANH R154, R2 ;  /* 0x00000002009a7308 */ /* 0x0002a20000002400 */
[----:B------:R-:W-:Y:S01]  /*7d10*/  FSEL R152, R152, -INF , !P6 ;  /* 0xff80000098987808 */ /* 0x000fe20007000000 */
[----:B------:R-:W-:Y:S01]  /*7d20*/  FMUL.FTZ R13, R13, UR8 ;  /* 0x000000080d0d7c20 */ /* 0x000fe20008410000 */
[----:B------:R-:W-:Y:S01]  /*7d30*/  ISETP.GE.AND P3, PT, R0, R214, PT ;  /* 0x000000d60000720c */ /* 0x000fe20003f66270 */
[----:B------:R-:W-:Y:S01]  /*7d40*/  FMUL.FTZ R14, R14, UR8 ;  /* 0x000000080e0e7c20 */ /* 0x000fe20008410000 */
[----:B------:R-:W-:Y:S01]  /*7d50*/  ISETP.GE.AND P1, PT, R0, R213, PT ;  /* 0x000000d50000720c */ /* 0x000fe20003f26270 */
[----:B------:R-:W-:Y:S01]  /*7d60*/  FMUL.FTZ R20, R20, UR8 ;  /* 0x0000000814147c20 */ /* 0x000fe20008410000 */
[C---:B------:R-:W-:Y:S01]  /*7d70*/  ISETP.GE.AND P6, PT, R0.reuse, R212, PT ;  /* 0x000000d40000720c */ /* 0x040fe20003fc6270 */
[----:B------:R-:W3:Y:S01]  /*7d80*/  MUFU.TANH R12, R12 ;  /* 0x0000000c000c7308 */ /* 0x000ee20000002400 */
[C---:B------:R-:W-:Y:S01]  /*7d90*/  ISETP.LT.OR P3, PT, R0.reuse, R210, P3 ;  /* 0x000000d20000720c */ /* 0x040fe20001f61670 */
[----:B------:R-:W-:Y:S01]  /*7da0*/  FMUL.FTZ R21, R21, UR8 ;  /* 0x0000000815157c20 */ /* 0x000fe20008410000 */
[C---:B------:R-:W-:Y:S01]  /*7db0*/  ISETP.LT.OR P1, PT, R0.reuse, R209, P1 ;  /* 0x000000d10000720c */ /* 0x040fe20000f21670 */
[----:B------:R-:W-:Y:S01]  /*7dc0*/  FMUL.FTZ R15, R15, UR8 ;  /* 0x000000080f0f7c20 */ /* 0x000fe20008410000 */
[----:B------:R-:W-:Y:S01]  /*7dd0*/  ISETP.LT.OR P6, PT, R0, R208, P6 ;  /* 0x000000d00000720c */ /* 0x000fe200037c1670 */
[----:B------:R-:W-:Y:S01]  /*7de0*/  FMUL.FTZ R31, R36, UR8 ;  /* 0x00000008241f7c20 */ /* 0x000fe20008410000 */
[----:B------:R-:W-:Y:S01]  /*7df0*/  FSEL R164, R164, -INF , !P2 ;  /* 0xff800000a4a47808 */ /* 0x000fe20005000000 */
[----:B------:R-:W-:Y:S01]  /*7e00*/  MUFU.TANH R8, R20 ;  /* 0x0000001400087308 */ /* 0x000fe20000002400 */
[----:B-1----:R-:W-:Y:S01]  /*7e10*/  FMUL.FTZ R2, R29, UR8 ;  /* 0x000000081d027c20 */ /* 0x002fe20008410000 */
[----:B------:R-:W-:Y:S01]  /*7e20*/  FSEL R149, R149, -INF , !P0 ;  /* 0xff80000095957808 */ /* 0x000fe20004000000 */
[----:B------:R-:W-:Y:S01]  /*7e30*/  HMMA.16816.F32 R32, R32, R10, R24 ;  /* 0x0000000a2020723c */ /* 0x000fe20000001818 */
[----:B------:R-:W-:-:S02]  /*7e40*/  FSEL R151, R151, -INF , !P5 ;  /* 0xff80000097977808 */ /* 0x000fc40006800000 */
[----:B------:R-:W-:Y:S02]  /*7e50*/  FSEL R29, R156, -INF , !P3 ;  /* 0xff8000009c1d7808 */ /* 0x000fe40005800000 */
[----:B------:R1:W4:Y:S01]  /*7e60*/  MUFU.TANH R46, R2 ;  /* 0x00000002002e7308 */ /* 0x0003220000002400 */
[----:B------:R-:W-:Y:S02]  /*7e70*/  FSEL R158, R158, -INF , !P1 ;  /* 0xff8000009e9e7808 */ /* 0x000fe40004800000 */
[----:B------:R-:W-:-:S05]  /*7e80*/  FSEL R141, R6, -INF , !P6 ;  /* 0xff800000068d7808 */ /* 0x000fca0007000000 */
[----:B------:R-:W5:Y:S08]  /*7e90*/  MUFU.TANH R13, R13 ;  /* 0x0000000d000d7308 */ /* 0x000f700000002400 */
[----:B------:R-:W5:Y:S01]  /*7ea0*/  MUFU.TANH R9, R21 ;  /* 0x0000001500097308 */ /* 0x000f620000002400 */
[----:B-1----:R-:W-:Y:S01]  /*7eb0*/  FMUL.FTZ R2, R30, UR8 ;  /* 0x000000081e027c20 */ /* 0x002fe20008410000 */
[----:B------:R-:W-:-:S02]  /*7ec0*/  FSEL R30, R68, -INF , !P4 ;  /* 0xff800000441e7808 */ /* 0x000fc40006000000 */
[----:B------:R-:W-:-:S04]  /*7ed0*/  ISETP.GE.AND P4, PT, R0, R211, PT ;  /* 0x000000d30000720c */ /* 0x000fc80003f86270 */
[----:B------:R-:W-:Y:S01]  /*7ee0*/  ISETP.LT.OR P4, PT, R0, R207, P4 ;  /* 0x000000cf0000720c */ /* 0x000fe20002781670 */
[----:B------:R-:W-:Y:S01]  /*7ef0*/  VIADD R0, R5, 0x20 ;  /* 0x0000002005007836 */ /* 0x000fe20000000000 */
[----:B------:R1:W1:Y:S02]  /*7f00*/  MUFU.TANH R69, R2 ;  /* 0x0000000200457308 */ /* 0x0002640000002400 */
[----:B------:R-:W-:Y:S02]  /*7f10*/  FSEL R150, R150, -INF , !P4 ;  /* 0xff80000096967808 */ /* 0x000fe40006000000 */
[C---:B------:R-:W-:Y:S02]  /*7f20*/  ISETP.GE.AND P2, PT, R0.reuse, R214, PT ;  /* 0x000000d60000720c */ /* 0x040fe40003f46270 */
[C---:B------:R-:W-:Y:S02]  /*7f30*/  ISETP.GE.AND P0, PT, R0.reuse, R213, PT ;  /* 0x000000d50000720c */ /* 0x040fe40003f06270 */
[C---:B------:R-:W-:Y:S01]  /*7f40*/  ISETP.GE.AND P5, PT, R0.reuse, R212, PT ;  /* 0x000000d40000720c */ /* 0x040fe20003fa6270 */
[----:B------:R2:W2:Y:S01]  /*7f50*/  MUFU.TANH R68, R3 ;  /* 0x0000000300447308 */ /* 0x0004a20000002400 */
[----:B------:R-:W-:-:S02]  /*7f60*/  ISETP.GE.AND P3, PT, R0, R211, PT ;  /* 0x000000d30000720c */ /* 0x000fc40003f66270 */
[C---:B------:R-:W-:Y:S02]  /*7f70*/  ISETP.LT.OR P2, PT, R0.reuse, R210, P2 ;  /* 0x000000d20000720c */ /* 0x040fe40001741670 */
[C---:B------:R-:W-:Y:S02]  /*7f80*/  ISETP.LT.OR P0, PT, R0.reuse, R209, P0 ;  /* 0x000000d10000720c */ /* 0x040fe40000701670 */
[C---:B------:R-:W-:Y:S01]  /*7f90*/  ISETP.LT.OR P5, PT, R0.reuse, R208, P5 ;  /* 0x000000d00000720c */ /* 0x040fe20002fa1670 */
[C---:B-1----:R-:W-:Y:S01]  /*7fa0*/  VIADD R2, R5.reuse, 0x30 ;  /* 0x0000003005027836 */ /* 0x042fe20000000000 */
[----:B------:R-:W-:Y:S01]  /*7fb0*/  ISETP.LT.OR P3, PT, R0, R207, P3 ;  /* 0x000000cf0000720c */ /* 0x000fe20001f61670 */
[C---:B------:R-:W-:Y:S01]  /*7fc0*/  VIADD R0, R5.reuse, 0x21 ;  /* 0x0000002105007836 */ /* 0x040fe20000000000 */
[----:B------:R-:W-:Y:S01]  /*7fd0*/  FSEL R28, R4, -INF , !P2 ;  /* 0xff800000041c7808 */ /* 0x000fe20005000000 */
[----:B------:R-:W-:Y:S01]  /*7fe0*/  VIADD R4, R5, 0x28 ;  /* 0x0000002805047836 */ /* 0x000fe20000000000 */
[----:B------:R-:W-:Y:S01]  /*7ff0*/  FSEL R167, R167, -INF , !P0 ;  /* 0xff800000a7a77808 */ /* 0x000fe20004000000 */
[----:B------:R1:W1:Y:S01]  /*8000*/  MUFU.TANH R47, R14 ;  /* 0x0000000e002f7308 */ /* 0x0002620000002400 */
[----:B------:R-:W-:-:S02]  /*8010*/  ISETP.GE.AND P1, PT, R0, R214, PT ;  /* 0x000000d60000720c */ /* 0x000fc40003f26270 */
[C---:B------:R-:W-:Y:S01]  /*8020*/  ISETP.GE.AND P6, PT, R0.reuse, R213, PT ;  /* 0x000000d50000720c */ /* 0x040fe20003fc6270 */
[----:B--2---:R-:W-:Y:S01]  /*8030*/  VIADD R3, R5, 0x29 ;  /* 0x0000002905037836 */ /* 0x004fe20000000000 */
[C---:B------:R-:W-:Y:S02]  /*8040*/  ISETP.GE.AND P4, PT, R0.reuse, R212, PT ;  /* 0x000000d40000720c */ /* 0x040fe40003f86270 */
[C---:B------:R-:W-:Y:S01]  /*8050*/  ISETP.GE.AND P2, PT, R0.reuse, R211, PT ;  /* 0x000000d30000720c */ /* 0x040fe20003f46270 */
[----:B------:R-:W2:Y:S01]  /*8060*/  MUFU.TANH R31, R31 ;  /* 0x0000001f001f7308 */ /* 0x000ea20000002400 */
[C---:B------:R-:W-:Y:S02]  /*8070*/  ISETP.LT.OR P1, PT, R0.reuse, R210, P1 ;  /* 0x000000d20000720c */ /* 0x040fe40000f21670 */
[C---:B------:R-:W-:Y:S02]  /*8080*/  ISETP.LT.OR P6, PT, R0.reuse, R209, P6 ;  /* 0x000000d10000720c */ /* 0x040fe400037c1670 */
[----:B------:R-:W-:-:S02]  /*8090*/  ISETP.LT.OR P4, PT, R0, R208, P4 ;  /* 0x000000d00000720c */ /* 0x000fc40002781670 */
[----:B------:R-:W-:Y:S02]  /*80a0*/  ISETP.LT.OR P2, PT, R0, R207, P2 ;  /* 0x000000cf0000720c */ /* 0x000fe40001741670 */
[----:B------:R-:W-:Y:S02]  /*80b0*/  FMNMX.FTZ R0, R73, R40, !PT ;  /* 0x0000002849007209 */ /* 0x000fe40007810000 */
[C---:B------:R-:W-:Y:S02]  /*80c0*/  ISETP.GE.AND P0, PT, R4.reuse, R214, PT ;  /* 0x000000d60400720c */ /* 0x040fe40003f06270 */
[----:B------:R-:W-:Y:S02]  /*80d0*/  FMNMX.FTZ R0, R45, R0, !PT ;  /* 0x000000002d007209 */ /* 0x000fe40007810000 */
[----:B------:R-:W-:Y:S02]  /*80e0*/  ISETP.LT.OR P0, PT, R4, R210, P0 ;  /* 0x000000d20400720c */ /* 0x000fe40000701670 */
[----:B------:R-:W-:Y:S01]  /*80f0*/  FMNMX.FTZ R6, R43, R0, !PT ;  /* 0x000000002b067209 */ /* 0x000fe20007810000 */
[----:B------:R-:W-:Y:S01]  /*8100*/  VIADD R0, R5, 0x31 ;  /* 0x0000003105007836 */ /* 0x000fe20000000000 */
[----:B------:R-:W-:-:S02]  /*8110*/  FSEL R18, R154, -INF , !P0 ;  /* 0xff8000009a127808 */ /* 0x000fc40004000000 */
[----:B------:R-:W-:Y:S01]  /*8120*/  FMNMX.FTZ R7, R44, R6, !PT ;  /* 0x000000062c077209 */ /* 0x000fe20007810000 */
[C---:B------:R-:W-:Y:S01]  /*8130*/  VIADD R6, R5.reuse, 0x38 ;  /* 0x0000003805067836 */ /* 0x040fe20000000000 */
[-C--:B------:R-:W-:Y:S01]  /*8140*/  ISETP.GE.AND P0, PT, R2, R214.reuse, PT ;  /* 0x000000d60200720c */ /* 0x080fe20003f06270 */
[----:B------:R-:W-:Y:S01]  /*8150*/  VIADD R5, R5, 0x39 ;  /* 0x0000003905057836 */ /* 0x000fe20000000000 */
[----:B------:R-:W-:Y:S02]  /*8160*/  FMNMX.FTZ R7, R42, R7, !PT ;  /* 0x000000072a077209 */ /* 0x000fe40007810000 */
[----:B------:R-:W-:Y:S02]  /*8170*/  FSEL R17, R155, -INF , !P1 ;  /* 0xff8000009b117808 */ /* 0x000fe40004800000 */
[----:B------:R-:W-:Y:S02]  /*8180*/  FMNMX.FTZ R7, R41, R7, !PT ;  /* 0x0000000729077209 */ /* 0x000fe40007810000 */
[----:B------:R-:W-:-:S02]  /*8190*/  ISETP.GE.AND P1, PT, R3, R214, PT ;  /* 0x000000d60300720c */ /* 0x000fc40003f26270 */
[----:B------:R-:W-:Y:S02]  /*81a0*/  FMNMX.FTZ R7, R30, R7, !PT ;  /* 0x000000071e077209 */ /* 0x000fe40007810000 */
[-C--:B------:R-:W-:Y:S02]  /*81b0*/  ISETP.LT.OR P0, PT, R2, R210.reuse, P0 ;  /* 0x000000d20200720c */ /* 0x080fe40000701670 */
[----:B------:R-:W-:Y:S02]  /*81c0*/  FMNMX.FTZ R7, R29, R7, !PT ;  /* 0x000000071d077209 */ /* 0x000fe40007810000 */
[----:B------:R-:W-:Y:S02]  /*81d0*/  ISETP.LT.OR P1, PT, R3, R210, P1 ;  /* 0x000000d20300720c */ /* 0x000fe40000f21670 */
[----:B------:R-:W-:Y:S02]  /*81e0*/  FMNMX.FTZ R7, R28, R7, !PT ;  /* 0x000000071c077209 */ /* 0x000fe40007810000 */
[----:B---3--:R-:W-:-:S02]  /*81f0*/  FSEL R19, R12, -INF , !P0 ;  /* 0xff8000000c137808 */ /* 0x008fc40004000000 */
[----:B------:R-:W-:Y:S02]  /*8200*/  FMNMX.FTZ R7, R17, R7, !PT ;  /* 0x0000000711077209 */ /* 0x000fe40007810000 */
[-C--:B------:R-:W-:Y:S02]  /*8210*/  ISETP.GE.AND P0, PT, R6, R214.reuse, PT ;  /* 0x000000d60600720c */ /* 0x080fe40003f06270 */
[----:B----4-:R-:W-:Y:S02]  /*8220*/  FSEL R20, R46, -INF , !P1 ;  /* 0xff8000002e147808 */ /* 0x010fe40004800000 */
[----:B------:R-:W-:Y:S01]  /*8230*/  ISETP.GE.AND P1, PT, R0, R214, PT ;  /* 0x000000d60000720c */ /* 0x000fe20003f26270 */
[----:B------:R3:W4:Y:S01]  /*8240*/  MUFU.TANH R46, R15 ;  /* 0x0000000f002e7308 */ /* 0x0007220000002400 */
[----:B------:R-:W-:Y:S02]  /*8250*/  FMNMX.FTZ R7, R18, R7, !PT ;  /* 0x0000000712077209 */ /* 0x000fe40007810000 */
[----:B------:R-:W-:-:S02]  /*8260*/  ISETP.LT.OR P0, PT, R6, R210, P0 ;  /* 0x000000d20600720c */ /* 0x000fc40000701670 */
[----:B------:R-:W-:Y:S02]  /*8270*/  ISETP.LT.OR P1, PT, R0, R210, P1 ;  /* 0x000000d20000720c */ /* 0x000fe40000f21670 */
[----:B------:R-:W-:Y:S02]  /*8280*/  FMNMX.FTZ R7, R20, R7, !PT ;  /* 0x0000000714077209 */ /* 0x000fe40007810000 */
[----:B------:R-:W-:Y:S02]  /*8290*/  FSEL R143, R8, -INF , !P0 ;  /* 0xff800000088f7808 */ /* 0x000fe40004000000 */
[----:B------:R-:W-:Y:S02]  /*82a0*/  ISETP.GT.AND P0, PT, R215, R248, PT ;  /* 0x000000f8d700720c */ /* 0x000fe40003f04270 */
[----:B-----5:R-:W-:Y:S02]  /*82b0*/  FSEL R21, R13, -INF , !P1 ;  /* 0xff8000000d157808 */ /* 0x020fe40004800000 */
[----:B------:R-:W-:-:S02]  /*82c0*/  ISETP.GE.AND P1, PT, R5, R214, PT ;  /* 0x000000d60500720c */ /* 0x000fc40003f26270 */
[----:B------:R-:W-:Y:S02]  /*82d0*/  FMNMX.FTZ R7, R19, R7, !PT ;  /* 0x0000000713077209 */ /* 0x000fe40007810000 */
[----:B------:R-:W-:Y:S02]  /*82e0*/  ISETP.LT.OR P1, PT, R5, R210, P1 ;  /* 0x000000d20500720c */ /* 0x000fe40000f21670 */
[----:B------:R-:W-:Y:S02]  /*82f0*/  FMNMX.FTZ R7, R21, R7, !PT ;  /* 0x0000000715077209 */ /* 0x000fe40007810000 */
[----:B------:R-:W-:Y:S02]  /*8300*/  FSEL R142, R9, -INF , !P1 ;  /* 0xff800000098e7808 */ /* 0x000fe40004800000 */
[----:B------:R-:W-:-:S04]  /*8310*/  FMNMX.FTZ R7, R143, R7, !PT ;  /* 0x000000078f077209 */ /* 0x000fc80007810000 */
[----:B------:R-:W-:Y:S01]  /*8320*/  FMNMX.FTZ R16, R142, R7, !PT ;  /* 0x000000078e107209 */ /* 0x000fe20007810000 */
[----:B-1234-:R-:W-:Y:S06]  /*8330*/  @!P0 BRA `(.L_x_2042) ;  /* 0x00000000006c8947 */ /* 0x01efec0003800000 */
[----:B------:R-:W-:Y:S01]  /*8340*/  VIADD R7, R237, 0xfffffffd ;  /* 0xfffffffded077836 */ /* 0x000fe20000000000 */
[----:B------:R-:W-:Y:S01]  /*8350*/  ULDC.64 UR4, c[0x0][0x218] ;  /* 0x0000860000047ab9 */ /* 0x000fe20000000a00 */
[----:B------:R-:W-:Y:S02]  /*8360*/  IMAD.SHL.U32 R14, R218, 0x20, RZ ;  /* 0x00000020da0e7824 */ /* 0x000fe400078e00ff */
[----:B------:R-:W-:Y:S01]  /*8370*/  IMAD.WIDE.U32 R8, R7, R218, RZ ;  /* 0x000000da07087225 */ /* 0x000fe200078e00ff */
[----:B------:R-:W-:-:S05]  /*8380*/  SHF.R.S32.HI R10, RZ, 0x1f, R7 ;  /* 0x0000001fff0a7819 */ /* 0x000fca0000011407 */
[----:B------:R-:W-:-:S04]  /*8390*/  IMAD R10, R10, R218, RZ ;  /* 0x000000da0a0a7224 */ /* 0x000fc800078e02ff */
[----:B------:R-:W-:Y:S01]  /*83a0*/  IMAD R7, R7, R219, R10 ;  /* 0x000000db07077224 */ /* 0x000fe200078e020a */
[----:B------:R-:W-:-:S03]  /*83b0*/  LEA R10, P1, R8, R246, 0x6 ;  /* 0x000000f6080a7211 */ /* 0x000fc600078230ff */
[----:B------:R-:W-:-:S05]  /*83c0*/  IMAD.IADD R7, R9, 0x1, R7 ;  /* 0x0000000109077824 */ /* 0x000fca00078e0207 */
[----:B------:R-:W-:Y:S02]  /*83d0*/  LEA.HI.X R8, R8, R243, R7, 0x6, P1 ;  /* 0x000000f308087211 */ /* 0x000fe400008f3407 */
[----:B------:R-:W-:Y:S02]  /*83e0*/  LEA R12, P1, R10, UR4, 0x1 ;  /* 0x000000040a0c7c11 */ /* 0x000fe4000f8208ff */
[----:B------:R-:W-:Y:S02]  /*83f0*/  SHF.L.U64.HI R7, R218, 0x5, R219 ;  /* 0x00000005da077819 */ /* 0x000fe400000102db */
        /* <DEDUP_REMOVED lines=15> */
.L_x_2042:
[----:B-1----:R-:W1:Y:S01]  /*84f0*/  SHFL.BFLY PT, R8, R16, 0x2, 0x1f ;  /* 0x0c401f0010087f89 */ /* 0x002e6200000e0000 */
[----:B------:R-:W-:Y:S01]  /*8500*/  FSEL R147, R147, -INF , !P5 ;  /* 0xff80000093937808 */ /* 0x000fe20006800000 */
[----:B------:R-:W-:Y:S01]  /*8510*/  FMUL.FTZ R7, R37, UR8 ;  /* 0x0000000825077c20 */ /* 0x000fe20008410000 */
[----:B------:R-:W-:Y:S02]  /*8520*/  FSEL R156, R145, -INF , !P3 ;  /* 0xff800000919c7808 */ /* 0x000fe40005800000 */
[C---:B------:R-:W-:Y:S01]  /*8530*/  ISETP.GE.AND P1, PT, R4.reuse, R213, PT ;  /* 0x000000d50400720c */ /* 0x040fe20003f26270 */
[----:B------:R2:W3:Y:S01]  /*8540*/  MUFU.TANH R11, R7 ;  /* 0x00000007000b7308 */ /* 0x0004e20000002400 */
[C---:B------:R-:W-:Y:S02]  /*8550*/  ISETP.GE.AND P5, PT, R4.reuse, R212, PT ;  /* 0x000000d40400720c */ /* 0x040fe40003fa6270 */
[----:B------:R-:W-:Y:S02]  /*8560*/  ISETP.GE.AND P3, PT, R4, R211, PT ;  /* 0x000000d30400720c */ /* 0x000fe40003f66270 */
[----:B------:R-:W-:-:S02]  /*8570*/  FSEL R159, R148, -INF , !P6 ;  /* 0xff800000949f7808 */ /* 0x000fc40007000000 */
[----:B------:R-:W-:Y:S02]  /*8580*/  FSEL R146, R146, -INF , !P4 ;  /* 0xff80000092927808 */ /* 0x000fe40006000000 */
[----:B------:R-:W-:Y:S02]  /*8590*/  FSEL R155, R144, -INF , !P2 ;  /* 0xff800000909b7808 */ /* 0x000fe40005000000 */
[C---:B------:R-:W-:Y:S02]  /*85a0*/  ISETP.LT.OR P1, PT, R4.reuse, R209, P1 ;  /* 0x000000d10400720c */ /* 0x040fe40000f21670 */
[C---:B------:R-:W-:Y:S02]  /*85b0*/  ISETP.LT.OR P5, PT, R4.reuse, R208, P5 ;  /* 0x000000d00400720c */ /* 0x040fe40002fa1670 */
[----:B------:R-:W-:Y:S01]  /*85c0*/  ISETP.LT.OR P3, PT, R4, R207, P3 ;  /* 0x000000cf0400720c */ /* 0x000fe20001f61670 */
[----:B------:R-:W-:Y:S01]  /*85d0*/  FMUL.FTZ R4, R39, UR8 ;  /* 0x0000000827047c20 */ /* 0x000fe20008410000 */
[C---:B------:R-:W-:Y:S01]  /*85e0*/  ISETP.GE.AND P6, PT, R3.reuse, R213, PT ;  /* 0x000000d50300720c */ /* 0x040fe20003fc6270 */
[----:B--2---:R-:W-:Y:S01]  /*85f0*/  FMUL.FTZ R7, R38, UR8 ;  /* 0x0000000826077c20 */ /* 0x004fe20008410000 */
[C---:B------:R-:W-:Y:S01]  /*8600*/  ISETP.GE.AND P4, PT, R3.reuse, R212, PT ;  /* 0x000000d40300720c */ /* 0x040fe20003f86270 */
[----:B------:R2:W-:Y:S01]  /*8610*/  MUFU.TANH R15, R4 ;  /* 0x00000004000f7308 */ /* 0x0005e20000002400 */
[C---:B------:R-:W-:Y:S01]  /*8620*/  ISETP.GE.AND P2, PT, R3.reuse, R211, PT ;  /* 0x000000d30300720c */ /* 0x040fe20003f46270 */
[----:B------:R-:W-:Y:S01]  /*8630*/  LDSM.16.MT88.4 R36, [R195+0x6000] ;  /* 0x00600000c324783b */ /* 0x000fe20000004200 */
[----:B------:R-:W-:-:S02]  /*8640*/  ISETP.LT.OR P6, PT, R3, R209, P6 ;  /* 0x000000d10300720c */ /* 0x000fc400037c1670 */
[C---:B------:R-:W-:Y:S02]  /*8650*/  ISETP.LT.OR P4, PT, R3.reuse, R208, P4 ;  /* 0x000000d00300720c */ /* 0x040fe40002781670 */
[----:B------:R-:W-:Y:S01]  /*8660*/  ISETP.LT.OR P2, PT, R3, R207, P2 ;  /* 0x000000cf0300720c */ /* 0x000fe20001741670 */
[----:B------:R4:W-:Y:S01]  /*8670*/  MUFU.TANH R24, R7 ;  /* 0x0000000700187308 */ /* 0x0009e20000002400 */
[----:B------:R-:W-:Y:S02]  /*8680*/  FSEL R160, R69, -INF , !P1 ;  /* 0xff80000045a07808 */ /* 0x000fe40004800000 */
[----:B------:R-:W-:Y:S02]  /*8690*/  FSEL R145, R50, -INF , !P5 ;  /* 0xff80000032917808 */ /* 0x000fe40006800000 */
[----:B------:R-:W-:Y:S02]  /*86a0*/  FSEL R154, R48, -INF , !P3 ;  /* 0xff800000309a7808 */ /* 0x000fe40005800000 */
[----:B-1----:R-:W-:-:S02]  /*86b0*/  FMNMX.FTZ R3, R16, R8, !PT ;  /* 0x0000000810037209 */ /* 0x002fc40007810000 */
[C---:B------:R-:W-:Y:S01]  /*86c0*/  ISETP.GE.AND P1, PT, R2.reuse, R213, PT ;  /* 0x000000d50200720c */ /* 0x040fe20003f26270 */
[----:B--2---:R-:W-:Y:S01]  /*86d0*/  FMUL.FTZ R4, R23, UR8 ;  /* 0x0000000817047c20 */ /* 0x004fe20008410000 */
[C---:B------:R-:W-:Y:S01]  /*86e0*/  ISETP.GE.AND P5, PT, R2.reuse, R212, PT ;  /* 0x000000d40200720c */ /* 0x040fe20003fa6270 */
[----:B------:R-:W1:Y:S01]  /*86f0*/  SHFL.BFLY PT, R8, R3, 0x1, 0x1f ;  /* 0x0c201f0003087f89 */ /* 0x000e6200000e0000 */
[C---:B------:R-:W-:Y:S01]  /*8700*/  ISETP.GE.AND P3, PT, R2.reuse, R211, PT ;  /* 0x000000d30200720c */ /* 0x040fe20003f66270 */
[----:B------:R2:W-:Y:S01]  /*8710*/  MUFU.TANH R10, R4 ;  /* 0x00000004000a7308 */ /* 0x0005e20000002400 */
[C---:B------:R-:W-:Y:S02]  /*8720*/  ISETP.LT.OR P1, PT, R2.reuse, R209, P1 ;  /* 0x000000d10200720c */ /* 0x040fe40000f21670 */
[----:B------:R-:W-:Y:S01]  /*8730*/  ISETP.LT.OR P5, PT, R2, R208, P5 ;  /* 0x000000d00200720c */ /* 0x000fe20002fa1670 */
[----:B----4-:R-:W-:Y:S01]  /*8740*/  FMUL.FTZ R7, R22, UR8 ;  /* 0x0000000816077c20 */ /* 0x010fe20008410000 */
[----:B------:R-:W-:-:S02]  /*8750*/  ISETP.LT.OR P3, PT, R2, R207, P3 ;  /* 0x000000cf0200720c */ /* 0x000fc40001f61670 */
[----:B------:R-:W-:Y:S01]  /*8760*/  FMNMX.FTZ R2, R72, R57, !PT ;  /* 0x0000003948027209 */ /* 0x000fe20007810000 */
[----:B------:R4:W5:Y:S01]  /*8770*/  MUFU.TANH R9, R7 ;  /* 0x0000000700097308 */ /* 0x0009620000002400 */
[----:B------:R-:W-:Y:S02]  /*8780*/  FSEL R161, R68, -INF , !P6 ;  /* 0xff80000044a17808 */ /* 0x000fe40007000000 */
[----:B------:R-:W-:Y:S02]  /*8790*/  FMNMX.FTZ R2, R58, R2, !PT ;  /* 0x000000023a027209 */ /* 0x000fe40007810000 */
[----:B------:R-:W-:Y:S02]  /*87a0*/  FSEL R144, R49, -INF , !P4 ;  /* 0xff80000031907808 */ /* 0x000fe40006000000 */
[----:B------:R-:W-:Y:S02]  /*87b0*/  FSEL R163, R47, -INF , !P1 ;  /* 0xff8000002fa37808 */ /* 0x000fe40004800000 */
[----:B------:R-:W-:Y:S01]  /*87c0*/  ISETP.GE.AND P6, PT, R0, R213, PT ;  /* 0x000000d50000720c */ /* 0x000fe20003fc6270 */
[----:B--2---:R-:W-:Y:S01]  /*87d0*/  FMUL.FTZ R4, R32, UR8 ;  /* 0x0000000820047c20 */ /* 0x004fe20008410000 */
[----:B------:R-:W-:-:S02]  /*87e0*/  ISETP.GE.AND P4, PT, R0, R212, PT ;  /* 0x000000d40000720c */ /* 0x000fc40003f86270 */
[----:B------:R-:W-:Y:S01]  /*87f0*/  ISETP.GE.AND P1, PT, R0, R211, PT ;  /* 0x000000d30000720c */ /* 0x000fe20003f26270 */
[----:B------:R2:W5:Y:S01]  /*8800*/  MUFU.TANH R13, R4 ;  /* 0x00000004000d7308 */ /* 0x0005620000002400 */
[----:B------:R-:W-:Y:S02]  /*8810*/  FMNMX.FTZ R2, R56, R2, !PT ;  /* 0x0000000238027209 */ /* 0x000fe40007810000 */
[C---:B------:R-:W-:Y:S01]  /*8820*/  ISETP.LT.OR P6, PT, R0.reuse, R209, P6 ;  /* 0x000000d10000720c */ /* 0x040fe200037c1670 */
[----:B----4-:R-:W-:Y:S01]  /*8830*/  FMUL.FTZ R7, R35, UR8 ;  /* 0x0000000823077c20 */ /* 0x010fe20008410000 */
[C---:B------:R-:W-:Y:S02]  /*8840*/  ISETP.LT.OR P4, PT, R0.reuse, R208, P4 ;  /* 0x000000d00000720c */ /* 0x040fe40002781670 */
[----:B------:R-:W-:Y:S02]  /*8850*/  ISETP.LT.OR P1, PT, R0, R207, P1 ;  /* 0x000000cf0000720c */ /* 0x000fe40000f21670 */
[----:B------:R-:W-:Y:S01]  /*8860*/  FMNMX.FTZ R0, R53, R2, !PT ;  /* 0x0000000235007209 */ /* 0x000fe20007810000 */
[----:B------:R-:W-:Y:S01]  /*8870*/  FMUL.FTZ R2, R34, UR8 ;  /* 0x0000000822027c20 */ /* 0x000fe20008410000 */
[----:B-1----:R-:W-:-:S02]  /*8880*/  FMNMX.FTZ R235, R3, R8, !PT ;  /* 0x0000000803eb7209 */ /* 0x002fc40007810000 */
[----:B------:R-:W-:Y:S01]  /*8890*/  FMNMX.FTZ R0, R166, R0, !PT ;  /* 0x00000000a6007209 */ /* 0x000fe20007810000 */
[----:B------:R1:W-:Y:S01]  /*88a0*/  MUFU.TANH R14, R2 ;  /* 0x00000002000e7308 */ /* 0x0003e20000002400 */
[----:B---3--:R-:W-:Y:S02]  /*88b0*/  FSEL R174, R11, -INF , !P4 ;  /* 0xff8000000bae7808 */ /* 0x008fe40006000000 */
[----:B------:R-:W-:Y:S01]  /*88c0*/  FMNMX.FTZ R0, R165, R0, !PT ;  /* 0x00000000a5007209 */ /* 0x000fe20007810000 */
[----:B--2---:R-:W-:Y:S01]  /*88d0*/  FMUL.FTZ R4, R33, UR8 ;  /* 0x0000000821047c20 */ /* 0x004fe20008410000 */
[----:B------:R-:W-:Y:S01]  /*88e0*/  FSETP.NEU.FTZ.AND P4, PT, R235, -INF , PT ;  /* 0xff800000eb00780b */ /* 0x000fe20003f9d000 */
[----:B------:R-:W-:Y:S01]  /*88f0*/  LDSM.16.MT88.4 R32, [R194+0x6800] ;  /* 0x00680000c220783b */ /* 0x000fe20000004200 */
[----:B------:R-:W-:Y:S01]  /*8900*/  FMNMX.FTZ R0, R164, R0, !PT ;  /* 0x00000000a4007209 */ /* 0x000fe20007810000 */
[----:B------:R2:W-:Y:S01]  /*8910*/  MUFU.TANH R11, R7 ;  /* 0x00000007000b7308 */ /* 0x0005e20000002400 */
[----:B------:R-:W-:-:S02]  /*8920*/  FSEL R162, R31, -INF , !P5 ;  /* 0xff8000001fa27808 */ /* 0x000fc40006800000 */
[----:B------:R-:W-:Y:S01]  /*8930*/  FMNMX.FTZ R3, R158, R0, !PT ;  /* 0x000000009e037209 */ /* 0x000fe20007810000 */
[----:B------:R-:W-:Y:S01]  /*8940*/  FMUL.FTZ R0, R235, UR9 ;  /* 0x00000009eb007c20 */ /* 0x000fe20008410000 */
[----:B------:R-:W-:Y:S02]  /*8950*/  ISETP.GE.AND P5, PT, R6, R213, PT ;  /* 0x000000d50600720c */ /* 0x000fe40003fa6270 */
[----:B------:R-:W-:Y:S01]  /*8960*/  FMNMX.FTZ R3, R167, R3, !PT ;  /* 0x00000003a7037209 */ /* 0x000fe20007810000 */
[----:B------:R-:W3:Y:S01]  /*8970*/  MUFU.TANH R12, R4 ;  /* 0x00000004000c7308 */ /* 0x000ee20000002400 */
[----:B-1----:R-:W-:Y:S02]  /*8980*/  FMNMX.FTZ R2, R71, R66, !PT ;  /* 0x0000004247027209 */ /* 0x002fe40007810000 */
[----:B------:R-:W-:Y:S02]  /*8990*/  FSEL R0, R0, RZ, P4 ;  /* 0x000000ff00007208 */ /* 0x000fe40002000000 */
[----:B------:R-:W-:-:S02]  /*89a0*/  FMNMX.FTZ R2, R65, R2, !PT ;  /* 0x0000000241027209 */ /* 0x000fc40007810000 */
[----:B------:R-:W-:Y:S01]  /*89b0*/  ISETP.LT.OR P5, PT, R6, R209, P5 ;  /* 0x000000d10600720c */ /* 0x000fe20002fa1670 */
[--C-:B------:R-:W-:Y:S01]  /*89c0*/  FFMA.FTZ R8, R43, UR9, -R0.reuse ;  /* 0x000000092b087c23 */ /* 0x100fe20008010800 */
[----:B------:R-:W-:Y:S02]  /*89d0*/  FMNMX.FTZ R2, R59, R2, !PT ;  /* 0x000000023b027209 */ /* 0x000fe40007810000 */
[----:B--2---:R-:W-:Y:S01]  /*89e0*/  FMNMX.FTZ R7, R159, R3, !PT ;  /* 0x000000039f077209 */ /* 0x004fe20007810000 */
[----:B------:R-:W-:Y:S01]  /*89f0*/  FFMA.FTZ R3, R40, UR9, -R0 ;  /* 0x0000000928037c23 */ /* 0x000fe20008010800 */
[----:B------:R-:W-:Y:S01]  /*8a00*/  FMNMX.FTZ R2, R54, R2, !PT ;  /* 0x0000000236027209 */ /* 0x000fe20007810000 */
[----:B------:R-:W-:Y:S01]  /*8a10*/  MUFU.EX2 R248, R8 ;  /* 0x0000000800f87308 */ /* 0x000fe20000000800 */
[----:B------:R-:W-:Y:S02]  /*8a20*/  FMNMX.FTZ R7, R160, R7, !PT ;  /* 0x00000007a0077209 */ /* 0x000fe40007810000 */
[----:B-----5:R-:W-:-:S02]  /*8a30*/  FSEL R184, R9, -INF , !P5 ;  /* 0xff80000009b87808 */ /* 0x020fc40006800000 */
[----:B------:R-:W-:Y:S02]  /*8a40*/  FMNMX.FTZ R7, R161, R7, !PT ;  /* 0x00000007a1077209 */ /* 0x000fe40007810000 */
[----:B------:R-:W-:Y:S01]  /*8a50*/  FSEL R157, R46, -INF , !P6 ;  /* 0xff8000002e9d7808 */ /* 0x000fe20007000000 */
[----:B------:R1:W-:Y:S01]  /*8a60*/  MUFU.EX2 R250, R3 ;  /* 0x0000000300fa7308 */ /* 0x0003e20000000800 */
[----:B------:R-:W-:Y:S02]  /*8a70*/  ISETP.GE.AND P5, PT, R5, R213, PT ;  /* 0x000000d50500720c */ /* 0x000fe40003fa6270 */
[----:B------:R-:W-:Y:S02]  /*8a80*/  FMNMX.FTZ R7, R163, R7, !PT ;  /* 0x00000007a3077209 */ /* 0x000fe40007810000 */
[----:B------:R-:W-:Y:S02]  /*8a90*/  ISETP.LT.OR P5, PT, R5, R209, P5 ;  /* 0x000000d10500720c */ /* 0x000fe40002fa1670 */
[----:B------:R-:W-:-:S02]  /*8aa0*/  FMNMX.FTZ R7, R157, R7, !PT ;  /* 0x000000079d077209 */ /* 0x000fc40007810000 */
[----:B------:R-:W-:Y:S02]  /*8ab0*/  FSEL R183, R10, -INF , !P5 ;  /* 0xff8000000ab77808 */ /* 0x000fe40006800000 */
[C---:B------:R-:W-:Y:S02]  /*8ac0*/  ISETP.GE.AND P6, PT, R6.reuse, R212, PT ;  /* 0x000000d40600720c */ /* 0x040fe40003fc6270 */
[C---:B------:R-:W-:Y:S02]  /*8ad0*/  ISETP.GE.AND P5, PT, R6.reuse, R211, PT ;  /* 0x000000d30600720c */ /* 0x040fe40003fa6270 */
[----:B------:R-:W-:Y:S02]  /*8ae0*/  ISETP.LT.OR P6, PT, R6, R208, P6 ;  /* 0x000000d00600720c */ /* 0x000fe400037c1670 */
[----:B-1----:R-:W-:Y:S01]  /*8af0*/  FMNMX.FTZ R3, R52, R2, !PT ;  /* 0x0000000234037209 */ /* 0x002fe20007810000 */
[----:B------:R-:W-:Y:S01]  /*8b00*/  FFMA.FTZ R2, R45, UR9, -R0 ;  /* 0x000000092d027c23 */ /* 0x000fe20008010800 */
[----:B------:R-:W-:-:S02]  /*8b10*/  FSEL R170, R13, -INF , !P6 ;  /* 0xff8000000daa7808 */ /* 0x000fc40007000000 */
[----:B------:R-:W-:Y:S01]  /*8b20*/  FMNMX.FTZ R3, R64, R3, !PT ;  /* 0x0000000340037209 */ /* 0x000fe20007810000 */
[----:B------:R1:W-:Y:S01]  /*8b30*/  MUFU.EX2 R249, R2 ;  /* 0x0000000200f97308 */ /* 0x0003e20000000800 */
[----:B------:R-:W-:Y:S02]  /*8b40*/  ISETP.GE.AND P6, PT, R5, R212, PT ;  /* 0x000000d40500720c */ /* 0x000fe40003fc6270 */
[----:B------:R-:W-:Y:S02]  /*8b50*/  FMNMX.FTZ R3, R149, R3, !PT ;  /* 0x0000000395037209 */ /* 0x000fe40007810000 */
[----:B------:R-:W-:Y:S02]  /*8b60*/  ISETP.LT.OR P6, PT, R5, R208, P6 ;  /* 0x000000d00500720c */ /* 0x000fe400037c1670 */
[----:B------:R-:W-:Y:S02]  /*8b70*/  ISETP.LT.OR P5, PT, R6, R207, P5 ;  /* 0x000000cf0600720c */ /* 0x000fe40002fa1670 */
[----:B---3--:R-:W-:-:S02]  /*8b80*/  FSEL R171, R12, -INF , !P6 ;  /* 0xff8000000cab7808 */ /* 0x008fc40007000000 */
[----:B------:R-:W-:Y:S02]  /*8b90*/  FSEL R140, R51, -INF , !P2 ;  /* 0xff800000338c7808 */ /* 0x000fe40005000000 */
[----:B------:R-:W-:Y:S02]  /*8ba0*/  FSEL R168, R24, -INF , !P3 ;  /* 0xff80000018a87808 */ /* 0x000fe40005800000 */
[----:B------:R-:W-:Y:S02]  /*8bb0*/  MOV R148, R241 ;  /* 0x000000f100947202 */ /* 0x000fe40000000f00 */
[----:B-1----:R-:W-:Y:S02]  /*8bc0*/  FMNMX.FTZ R2, R70, R74, !PT ;  /* 0x0000004a46027209 */ /* 0x002fe40007810000 */
[----:B------:R-:W-:Y:S02]  /*8bd0*/  ISETP.GE.AND P2, PT, R5, R211, PT ;  /* 0x000000d30500720c */ /* 0x000fe40003f46270 */
        /* <DEDUP_REMOVED lines=9> */
[----:B------:R1:W2:Y:S01]  /*8c70*/  MUFU.EX2 R247, R3 ;  /* 0x0000000300f77308 */ /* 0x0002a20000000800 */
[----:B------:R-:W3:Y:S01]  /*8c80*/  SHFL.BFLY PT, R8, R2, 0x2, 0x1f ;  /* 0x0c401f0002087f89 */ /* 0x000ee200000e0000 */
[----:B------:R-:W-:Y:S02]  /*8c90*/  FSEL R169, R15, -INF , !P1 ;  /* 0xff8000000fa97808 */ /* 0x000fe40004800000 */
[----:B------:R-:W-:Y:S02]  /*8ca0*/  FMNMX.FTZ R7, R145, R7, !PT ;  /* 0x0000000791077209 */ /* 0x000fe40007810000 */
[----:B------:R-:W-:Y:S01]  /*8cb0*/  ISETP.LT.OR P2, PT, R5, R207, P2 ;  /* 0x000000cf0500720c */ /* 0x000fe20001741670 */
[----:B------:R-:W-:Y:S01]  /*8cc0*/  FFMA.FTZ R5, R17, UR9, -R0 ;  /* 0x0000000911057c23 */ /* 0x000fe20008010800 */
[----:B------:R-:W-:Y:S02]  /*8cd0*/  FMNMX.FTZ R7, R144, R7, !PT ;  /* 0x0000000790077209 */ /* 0x000fe40007810000 */
[----:B------:R-:W-:Y:S01]  /*8ce0*/  FSEL R173, R14, -INF , !P5 ;  /* 0xff8000000ead7808 */ /* 0x000fe20006800000 */
[----:B------:R4:W-:Y:S01]  /*8cf0*/  MUFU.EX2 R230, R5 ;  /* 0x0000000500e67308 */ /* 0x0009e20000000800 */
[----:B------:R-:W-:-:S02]  /*8d00*/  FSEL R172, R11, -INF , !P2 ;  /* 0xff8000000bac7808 */ /* 0x000fc40005000000 */
[----:B------:R-:W-:Y:S02]  /*8d10*/  MOV R25, R240 ;  /* 0x000000f000197202 */ /* 0x000fe40000000f00 */
[----:B-1----:R-:W-:Y:S01]  /*8d20*/  FMNMX.FTZ R3, R153, R4, !PT ;  /* 0x0000000499037209 */ /* 0x002fe20007810000 */
[----:B------:R-:W-:Y:S01]  /*8d30*/  FFMA.FTZ R4, R42, UR9, -R0 ;  /* 0x000000092a047c23 */ /* 0x000fe20008010800 */
[----:B--2---:R-:W-:Y:S02]  /*8d40*/  F2FP.F16.F32.PACK_AB R10, R247, R248 ;  /* 0x000000f8f70a723e */ /* 0x004fe400000000ff */
[----:B------:R-:W-:Y:S01]  /*8d50*/  FMNMX.FTZ R3, R152, R3, !PT ;  /* 0x0000000398037209 */ /* 0x000fe20007810000 */
[----:B------:R1:W-:Y:S03]  /*8d60*/  MUFU.EX2 R246, R4 ;  /* 0x0000000400f67308 */ /* 0x0003e60000000800 */
[----:B------:R-:W-:-:S02]  /*8d70*/  FMNMX.FTZ R3, R151, R3, !PT ;  /* 0x0000000397037209 */ /* 0x000fc40007810000 */
[----:B---3--:R-:W-:Y:S01]  /*8d80*/  FMNMX.FTZ R2, R2, R8, !PT ;  /* 0x0000000802027209 */ /* 0x008fe20007810000 */
[----:B----4-:R-:W-:Y:S01]  /*8d90*/  FFMA.FTZ R5, R18, UR9, -R0 ;  /* 0x0000000912057c23 */ /* 0x010fe20008010800 */
[----:B------:R-:W-:-:S03]  /*8da0*/  FMNMX.FTZ R3, R150, R3, !PT ;  /* 0x0000000396037209 */ /* 0x000fc60007810000 */
[----:B------:R-:W2:Y:S01]  /*8db0*/  SHFL.BFLY PT, R8, R2, 0x1, 0x1f ;  /* 0x0c201f0002087f89 */ /* 0x000ea200000e0000 */
[----:B------:R-:W-:Y:S01]  /*8dc0*/  MUFU.EX2 R227, R5 ;  /* 0x0000000500e37308 */ /* 0x000fe20000000800 */
[----:B-1----:R-:W-:Y:S01]  /*8dd0*/  FMNMX.FTZ R4, R162, R7, !PT ;  /* 0x00000007a2047209 */ /* 0x002fe20007810000 */
[----:B------:R-:W-:-:S03]  /*8de0*/  FFMA.FTZ R7, R41, UR9, -R0 ;  /* 0x0000000929077c23 */ /* 0x000fc60008010800 */
[----:B------:R-:W-:-:S03]  /*8df0*/  FMNMX.FTZ R4, R174, R4, !PT ;  /* 0x00000004ae047209 */ /* 0x000fc60007810000 */
[----:B------:R1:W-:Y:S01]  /*8e00*/  MUFU.EX2 R243, R7 ;  /* 0x0000000700f37308 */ /* 0x0003e20000000800 */
[----:B------:R-:W-:-:S04]  /*8e10*/  FMNMX.FTZ R4, R170, R4, !PT ;  /* 0x00000004aa047209 */ /* 0x000fc80007810000 */
[----:B------:R-:W-:Y:S02]  /*8e20*/  FMNMX.FTZ R4, R171, R4, !PT ;  /* 0x00000004ab047209 */ /* 0x000fe40007810000 */
[----:B--2---:R-:W-:Y:S01]  /*8e30*/  FMNMX.FTZ R234, R2, R8, !PT ;  /* 0x0000000802ea7209 */ /* 0x004fe20007810000 */
[----:B------:R-:W-:-:S03]  /*8e40*/  FFMA.FTZ R2, R20, UR9, -R0 ;  /* 0x0000000914027c23 */ /* 0x000fc60008010800 */
[----:B------:R-:W-:Y:S01]  /*8e50*/  FSETP.NEU.FTZ.AND P3, PT, R234, -INF , PT ;  /* 0xff800000ea00780b */ /* 0x000fe20003f7d000 */
[----:B------:R2:W-:Y:S01]  /*8e60*/  MUFU.EX2 R226, R2 ;  /* 0x0000000200e27308 */ /* 0x0005e20000000800 */
[----:B-1----:R-:W-:Y:S01]  /*8e70*/  FMNMX.FTZ R7, R156, R3, !PT ;  /* 0x000000039c077209 */ /* 0x002fe20007810000 */
[----:B------:R-:W-:Y:S01]  /*8e80*/  FFMA.FTZ R3, R30, UR9, -R0 ;  /* 0x000000091e037c23 */ /* 0x000fe20008010800 */
[----:B------:R-:W-:Y:S02]  /*8e90*/  FMUL.FTZ R12, R234, UR9 ;  /* 0x00000009ea0c7c20 */ /* 0x000fe40008410000 */
[----:B------:R-:W-:Y:S02]  /*8ea0*/  FMNMX.FTZ R6, R155, R7, !PT ;  /* 0x000000079b067209 */ /* 0x000fe40007810000 */
[----:B------:R-:W1:Y:S01]  /*8eb0*/  SHFL.BFLY PT, R7, R4, 0x2, 0x1f ;  /* 0x0c401f0004077f89 */ /* 0x000e6200000e0000 */
[----:B------:R3:W-:Y:S01]  /*8ec0*/  MUFU.EX2 R242, R3 ;  /* 0x0000000300f27308 */ /* 0x0007e20000000800 */
[----:B------:R-:W-:-:S02]  /*8ed0*/  FMNMX.FTZ R6, R154, R6, !PT ;  /* 0x000000069a067209 */ /* 0x000fc40007810000 */
[----:B------:R-:W-:Y:S02]  /*8ee0*/  FSEL R12, R12, RZ, P3 ;  /* 0x000000ff0c0c7208 */ /* 0x000fe40001800000 */
[----:B------:R-:W-:-:S04]  /*8ef0*/  FMNMX.FTZ R6, R140, R6, !PT ;  /* 0x000000068c067209 */ /* 0x000fc80007810000 */
[----:B------:R-:W-:Y:S01]  /*8f00*/  FMNMX.FTZ R6, R168, R6, !PT ;  /* 0x00000006a8067209 */ /* 0x000fe20007810000 */
[--C-:B--2---:R-:W-:Y:S02]  /*8f10*/  FFMA.FTZ R2, R19, UR9, -R0.reuse ;  /* 0x0000000913027c23 */ /* 0x104fe40008010800 */
[----:B------:R-:W-:Y:S02]  /*8f20*/  LDSM.16.MT88.4 R16, [R193+0x6000] ;  /* 0x00600000c110783b */ /* 0x000fe40000004200 */
[----:B------:R2:W-:Y:S01]  /*8f30*/  MUFU.EX2 R231, R2 ;  /* 0x0000000200e77308 */ /* 0x0005e20000000800 */
[----:B---3--:R-:W-:-:S07]  /*8f40*/  FFMA.FTZ R3, R29, UR9, -R0 ;  /* 0x000000091d037c23 */ /* 0x008fce0008010800 */
[----:B------:R3:W-:Y:S01]  /*8f50*/  MUFU.EX2 R241, R3 ;  /* 0x0000000300f17308 */ /* 0x0007e20000000800 */
[----:B-1----:R-:W-:Y:S01]  /*8f60*/  FMNMX.FTZ R4, R4, R7, !PT ;  /* 0x0000000704047209 */ /* 0x002fe20007810000 */
[--C-:B--2---:R-:W-:Y:S02]  /*8f70*/  FFMA.FTZ R2, R21, UR9, -R0.reuse ;  /* 0x0000000915027c23 */ /* 0x104fe40008010800 */
[----:B------:R-:W-:Y:S04]  /*8f80*/  LDSM.16.MT88.4 R20, [R196+0x6000] ;  /* 0x00600000c414783b */ /* 0x000fe80000004200 */
[----:B------:R1:W-:Y:S01]  /*8f90*/  MUFU.EX2 R240, R2 ;  /* 0x0000000200f07308 */ /* 0x0003e20000000800 */
[----:B---3--:R-:W-:Y:S02]  /*8fa0*/  FFMA.FTZ R3, R28, UR9, -R0 ;  /* 0x000000091c037c23 */ /* 0x008fe40008010800 */
[----:B------:R-:W-:Y:S05]  /*8fb0*/  LDSM.16.MT88.4 R28, [R194+0x6000] ;  /* 0x00600000c21c783b */ /* 0x000fea0000004200 */
[----:B------:R2:W-:Y:S01]  /*8fc0*/  MUFU.EX2 R236, R3 ;  /* 0x0000000300ec7308 */ /* 0x0005e20000000800 */
[----:B-1----:R-:W-:Y:S01]  /*8fd0*/  FFMA.FTZ R2, R57, UR9, -R12 ;  /* 0x0000000939027c23 */ /* 0x002fe2000801080c */
[----:B------:R-:W-:-:S02]  /*8fe0*/  MOV R57, R25 ;  /* 0x0000001900397202 */ /* 0x000fc40000000f00 */
[----:B------:R-:W-:Y:S04]  /*8ff0*/  LDSM.16.MT88.4 R24, [R193+0x6800] ;  /* 0x00680000c118783b */ /* 0x000fe80000004200 */
[----:B------:R1:W-:Y:S01]  /*9000*/  MUFU.EX2 R224, R2 ;  /* 0x0000000200e07308 */ /* 0x0003e20000000800 */
[----:B--2---:R-:W-:Y:S02]  /*9010*/  FMNMX.FTZ R3, R169, R6, !PT ;  /* 0x00000006a9037209 */ /* 0x004fe40007810000 */
[----:B------:R-:W2:Y:S02]  /*9020*/  SHFL.BFLY PT, R6, R4, 0x1, 0x1f ;  /* 0x0c201f0004067f89 */ /* 0x000ea400000e0000 */
[----:B------:R-:W-:-:S04]  /*9030*/  FMNMX.FTZ R3, R173, R3, !PT ;  /* 0x00000003ad037209 */ /* 0x000fc80007810000 */
[----:B------:R-:W-:-:S05]  /*9040*/  FMNMX.FTZ R3, R172, R3, !PT ;  /* 0x00000003ac037209 */ /* 0x000fca0007810000 */
[----:B------:R-:W1:Y:S01]  /*9050*/  SHFL.BFLY PT, R5, R3, 0x2, 0x1f ;  /* 0x0c401f0003057f89 */ /* 0x000e6200000e0000 */
[----:B--2---:R-:W-:Y:S01]  /*9060*/  FMNMX.FTZ R233, R4, R6, !PT ;  /* 0x0000000604e97209 */ /* 0x004fe20007810000 */
[----:B------:R-:W-:-:S03]  /*9070*/  FFMA.FTZ R4, R56, UR9, -R12 ;  /* 0x0000000938047c23 */ /* 0x000fc6000801080c */
[----:B------:R-:W-:Y:S01]  /*9080*/  FSETP.NEU.FTZ.AND P2, PT, R233, -INF , PT ;  /* 0xff800000e900780b */ /* 0x000fe20003f5d000 */
[----:B------:R2:W-:Y:S01]  /*9090*/  MUFU.EX2 R223, R4 ;  /* 0x0000000400df7308 */ /* 0x0005e20000000800 */
[----:B-1----:R-:W-:Y:S01]  /*90a0*/  FMNMX.FTZ R2, R3, R5, !PT ;  /* 0x0000000503027209 */ /* 0x002fe20007810000 */
[----:B------:R-:W-:-:S04]  /*90b0*/  FFMA.FTZ R3, R58, UR9, -R12 ;  /* 0x000000093a037c23 */ /* 0x000fc8000801080c */
[----:B------:R-:W1:Y:S02]  /*90c0*/  SHFL.BFLY PT, R5, R2, 0x1, 0x1f ;  /* 0x0c201f0002057f89 */ /* 0x000e6400000e0000 */
[----:B------:R3:W4:Y:S01]  /*90d0*/  MUFU.EX2 R222, R3 ;  /* 0x0000000300de7308 */ /* 0x0007220000000800 */
[----:B--2---:R-:W-:-:S07]  /*90e0*/  FFMA.FTZ R4, R53, UR9, -R12 ;  /* 0x0000000935047c23 */ /* 0x004fce000801080c */
[----:B------:R2:W5:Y:S01]  /*90f0*/  MUFU.EX2 R225, R4 ;  /* 0x0000000400e17308 */ /* 0x0005620000000800 */
[----:B---3--:R-:W-:Y:S01]  /*9100*/  FMUL.FTZ R3, R233, UR9 ;  /* 0x00000009e9037c20 */ /* 0x008fe20008410000 */
[----:B----4-:R-:W-:-:S04]  /*9110*/  F2FP.F16.F32.PACK_AB R9, R222, R224 ;  /* 0x000000e0de09723e */ /* 0x010fc800000000ff */
[----:B------:R-:W-:Y:S02]  /*9120*/  FSEL R3, R3, RZ, P2 ;  /* 0x000000ff03037208 */ /* 0x000fe40001000000 */
[----:B-1----:R-:W-:Y:S02]  /*9130*/  FMNMX.FTZ R232, R2, R5, !PT ;  /* 0x0000000502e87209 */ /* 0x002fe40007810000 */
[----:B------:R-:W-:Y:S01]  /*9140*/  FSEL R5, R233, RZ, P2 ;  /* 0x000000ffe9057208 */ /* 0x000fe20001000000 */
[--C-:B--2---:R-:W-:Y:S01]  /*9150*/  FFMA.FTZ R4, R66, UR9, -R3.reuse ;  /* 0x0000000942047c23 */ /* 0x104fe20008010803 */
[----:B------:R-:W-:Y:S01]  /*9160*/  FFMA.FTZ R2, R59, UR9, -R3 ;  /* 0x000000093b027c23 */ /* 0x000fe20008010803 */
[C---:B------:R-:W-:Y:S02]  /*9170*/  FSETP.NEU.FTZ.AND P1, PT, R232.reuse, -INF , PT ;  /* 0xff800000e800780b */ /* 0x040fe40003f3d000 */
[----:B------:R1:W-:Y:S01]  /*9180*/  MUFU.EX2 R190, R4 ;  /* 0x0000000400be7308 */ /* 0x0003e20000000800 */
[----:B------:R-:W-:Y:S01]  /*9190*/  FADD.FTZ R6, R71, -R5 ;  /* 0x8000000547067221 */ /* 0x000fe20000010000 */
[----:B------:R-:W-:-:S02]  /*91a0*/  FSEL R5, R232, RZ, P1 ;  /* 0x000000ffe8057208 */ /* 0x000fc40000800000 */
[----:B-----5:R-:W-:Y:S01]  /*91b0*/  F2FP.F16.F32.PACK_AB R11, R225, R223 ;  /* 0x000000dfe10b723e */ /* 0x020fe200000000ff */
[----:B------:R-:W-:-:S03]  /*91c0*/  FMUL.FTZ R6, R6, UR9 ;  /* 0x0000000906067c20 */ /* 0x000fc60008410000 */
[----:B------:R2:W-:Y:S08]  /*91d0*/  MUFU.EX2 R191, R2 ;  /* 0x0000000200bf7308 */ /* 0x0005f00000000800 */
[----:B------:R-:W3:Y:S01]  /*91e0*/  MUFU.EX2 R56, R6 ;  /* 0x0000000600387308 */ /* 0x000ee20000000800 */
[----:B-1----:R-:W-:-:S07]  /*91f0*/  FFMA.FTZ R4, R65, UR9, -R3 ;  /* 0x0000000941047c23 */ /* 0x002fce0008010803 */
[----:B------:R1:W-:Y:S01]  /*9200*/  MUFU.EX2 R217, R4 ;  /* 0x0000000400d97308 */ /* 0x0003e20000000800 */
[----:B--2---:R-:W-:-:S05]  /*9210*/  FMUL.FTZ R2, R232, UR9 ;  /* 0x00000009e8027c20 */ /* 0x004fca0008410000 */
[----:B------:R-:W-:Y:S01]  /*9220*/  FSEL R2, R2, RZ, P1 ;  /* 0x000000ff02027208 */ /* 0x000fe20000800000 */
        /* <DEDUP_REMOVED lines=8> */
[--C-:B-1----:R-:W-:Y:S01]  /*92b0*/  FFMA.FTZ R4, R54, UR9, -R3.reuse ;  /* 0x0000000936047c23 */ /* 0x102fe20008010803 */
[-C--:B------:R-:W-:Y:S01]  /*92c0*/  FMUL.FTZ R112, R112, R56.reuse ;  /* 0x0000003870707220 */ /* 0x080fe20000410000 */
[-C--:B------:R-:W-:Y:S01]  /*92d0*/  FMUL.FTZ R113, R113, R56.reuse ;  /* 0x0000003871717220 */ /* 0x080fe20000410000 */
[-C--:B------:R-:W-:Y:S01]  /*92e0*/  FMUL.FTZ R120, R120, R56.reuse ;  /* 0x0000003878787220 */ /* 0x080fe20000410000 */
[----:B------:R1:W2:Y:S01]  /*92f0*/  MUFU.EX2 R220, R4 ;  /* 0x0000000400dc7308 */ /* 0x0002a20000000800 */
[-C--:B------:R-:W-:Y:S01]  /*9300*/  FMUL.FTZ R121, R121, R56.reuse ;  /* 0x0000003879797220 */ /* 0x080fe20000410000 */
[-C--:B------:R-:W-:Y:S01]  /*9310*/  FMUL.FTZ R128, R128, R56.reuse ;  /* 0x0000003880807220 */ /* 0x080fe20000410000 */
[-C--:B------:R-:W-:Y:S01]  /*9320*/  FMUL.FTZ R129, R129, R56.reuse ;  /* 0x0000003881817220 */ /* 0x080fe20000410000 */
[-C--:B------:R-:W-:Y:S01]  /*9330*/  FMUL.FTZ R136, R136, R56.reuse ;  /* 0x0000003888887220 */ /* 0x080fe20000410000 */
[----:B------:R-:W-:Y:S01]  /*9340*/  FMUL.FTZ R137, R137, R56 ;  /* 0x0000003889897220 */ /* 0x000fe20000410000 */
[----:B-1----:R-:W-:Y:S01]  /*9350*/  FFMA.FTZ R4, R52, UR9, -R3 ;  /* 0x0000000934047c23 */ /* 0x002fe20008010803 */
[----:B--2---:R-:W-:-:S03]  /*9360*/  F2FP.F16.F32.PACK_AB R6, R220, R191 ;  /* 0x000000bfdc06723e */ /* 0x004fc600000000ff */
        /* <DEDUP_REMOVED lines=9> */
[----:B-1----:R-:W-:Y:S01]  /*9400*/  FADD.FTZ R4, R70, -R5 ;  /* 0x8000000546047221 */ /* 0x002fe20000010000 */
[----:B------:R-:W-:Y:S02]  /*9410*/  FSEL R5, R235, RZ, P4 ;  /* 0x000000ffeb057208 */ /* 0x000fe40002000000 */
[----:B--2---:R-:W-:Y:S01]  /*9420*/  F2FP.F16.F32.PACK_AB R7, R188, R189 ;  /* 0x000000bdbc07723e */ /* 0x004fe200000000ff */
[----:B------:R-:W-:Y:S02]  /*9430*/  FMUL.FTZ R4, R4, UR9 ;  /* 0x0000000904047c20 */ /* 0x000fe40008410000 */
[----:B------:R-:W-:Y:S02]  /*9440*/  FADD.FTZ R5, R73, -R5 ;  /* 0x8000000549057221 */ /* 0x000fe40000010000 */
[----:B------:R1:W2:Y:S02]  /*9450*/  MUFU.EX2 R15, R4 ;  /* 0x00000004000f7308 */ /* 0x0002a40000000800 */
[----:B------:R-:W-:-:S06]  /*9460*/  FMUL.FTZ R5, R5, UR9 ;  /* 0x0000000905057c20 */ /* 0x000fcc0008410000 */
[----:B------:R3:W4:Y:S01]  /*9470*/  MUFU.EX2 R13, R5 ;  /* 0x00000005000d7308 */ /* 0x0007220000000800 */
[----:B-1----:R-:W-:Y:S01]  /*9480*/  FFMA.FTZ R4, R64, UR9, -R3 ;  /* 0x0000000940047c23 */ /* 0x002fe20008010803 */
[-C--:B--2---:R-:W-:Y:S01]  /*9490*/  FMUL.FTZ R78, R78, R15.reuse ;  /* 0x0000000f4e4e7220 */ /* 0x084fe20000410000 */
[-C--:B------:R-:W-:Y:S01]  /*94a0*/  FMUL.FTZ R79, R79, R15.reuse ;  /* 0x0000000f4f4f7220 */ /* 0x080fe20000410000 */
[----:B------:R-:W-:-:S04]  /*94b0*/  FMUL.FTZ R90, R90, R15 ;  /* 0x0000000f5a5a7220 */ /* 0x000fc80000410000 */
[----:B------:R1:W-:Y:S01]  /*94c0*/  MUFU.EX2 R186, R4 ;  /* 0x0000000400ba7308 */ /* 0x0003e20000000800 */
[-C--:B------:R-:W-:Y:S01]  /*94d0*/  FMUL.FTZ R91, R91, R15.reuse ;  /* 0x0000000f5b5b7220 */ /* 0x080fe20000410000 */
[-C--:B------:R-:W-:Y:S01]  /*94e0*/  FMUL.FTZ R98, R98, R15.reuse ;  /* 0x0000000f62627220 */ /* 0x080fe20000410000 */
[----:B------:R-:W-:Y:S01]  /*94f0*/  FMUL.FTZ R99, R99, R15 ;  /* 0x0000000f63637220 */ /* 0x000fe20000410000 */
[----:B---3--:R-:W-:Y:S01]  /*9500*/  F2FP.F16.F32.PACK_AB R5, R187, R185 ;  /* 0x000000b9bb05723e */ /* 0x008fe200000000ff */
        /* <DEDUP_REMOVED lines=10> */
[-C--:B----4-:R-:W-:Y:S01]  /*95b0*/  FMUL.FTZ R80, R80, R13.reuse ;  /* 0x0000000d50507220 */ /* 0x090fe20000410000 */
[-C--:B------:R-:W-:Y:S01]  /*95c0*/  FMUL.FTZ R81, R81, R13.reuse ;  /* 0x0000000d51517220 */ /* 0x080fe20000410000 */
[----:B-1----:R-:W-:Y:S01]  /*95d0*/  FSEL R4, R234, RZ, P3 ;  /* 0x000000ffea047208 */ /* 0x002fe20001800000 */
[-C--:B------:R-:W-:Y:S01]  /*95e0*/  FMUL.FTZ R84, R84, R13.reuse ;  /* 0x0000000d54547220 */ /* 0x080fe20000410000 */
[-C--:B------:R-:W-:Y:S01]  /*95f0*/  FMUL.FTZ R85, R85, R13.reuse ;  /* 0x0000000d55557220 */ /* 0x080fe20000410000 */
[-C--:B------:R-:W-:Y:S01]  /*9600*/  FMUL.FTZ R92, R92, R13.reuse ;  /* 0x0000000d5c5c7220 */ /* 0x080fe20000410000 */
[-C--:B------:R-:W-:Y:S01]  /*9610*/  FMUL.FTZ R93, R93, R13.reuse ;  /* 0x0000000d5d5d7220 */ /* 0x080fe20000410000 */
[----:B------:R-:W-:Y:S01]  /*9620*/  FADD.FTZ R8, R72, -R4 ;  /* 0x8000000448087221 */ /* 0x000fe20000010000 */
[----:B------:R-:W-:Y:S01]  /*9630*/  F2FP.F16.F32.PACK_AB R4, R217, R190 ;  /* 0x000000bed904723e */ /* 0x000fe200000000ff */
[-C--:B------:R-:W-:Y:S01]  /*9640*/  FMUL.FTZ R100, R100, R13.reuse ;  /* 0x0000000d64647220 */ /* 0x080fe20000410000 */
[-C--:B------:R-:W-:Y:S01]  /*9650*/  FMUL.FTZ R101, R101, R13.reuse ;  /* 0x0000000d65657220 */ /* 0x080fe20000410000 */
[----:B------:R-:W-:Y:S01]  /*9660*/  FMUL.FTZ R8, R8, UR9 ;  /* 0x0000000908087c20 */ /* 0x000fe20008410000 */
[-C--:B------:R-:W-:Y:S01]  /*9670*/  FMUL.FTZ R124, R124, R13.reuse ;  /* 0x0000000d7c7c7220 */ /* 0x080fe20000410000 */
[-C--:B------:R-:W-:Y:S01]  /*9680*/  FMUL.FTZ R125, R125, R13.reuse ;  /* 0x0000000d7d7d7220 */ /* 0x080fe20000410000 */
[-C--:B------:R-:W-:Y:S01]  /*9690*/  FMUL.FTZ R132, R132, R13.reuse ;  /* 0x0000000d84847220 */ /* 0x080fe20000410000 */
[C---:B------:R-:W-:Y:S01]  /*96a0*/  HMMA.16816.F32 R52, R4.reuse, R16, R76 ;  /* 0x000000100434723c */ /* 0x040fe2000000184c */
[----:B------:R1:W2:Y:S01]  /*96b0*/  MUFU.EX2 R14, R8 ;  /* 0x00000008000e7308 */ /* 0x0002a20000000800 */
[-C--:B------:R-:W-:Y:S01]  /*96c0*/  FMUL.FTZ R133, R133, R13.reuse ;  /* 0x0000000d85857220 */ /* 0x080fe20000410000 */
[-C--:B------:R-:W-:Y:S01]  /*96d0*/  FMUL.FTZ R108, R108, R13.reuse ;  /* 0x0000000d6c6c7220 */ /* 0x080fe20000410000 */
[-C--:B------:R-:W-:Y:S01]  /*96e0*/  FMUL.FTZ R109, R109, R13.reuse ;  /* 0x0000000d6d6d7220 */ /* 0x080fe20000410000 */
[-C--:B------:R-:W-:Y:S01]  /*96f0*/  FMUL.FTZ R116, R116, R13.reuse ;  /* 0x0000000d74747220 */ /* 0x080fe20000410000 */
[----:B------:R-:W-:Y:S01]  /*9700*/  HMMA.16816.F32 R48, R4, R18, R88 ;  /* 0x000000120430723c */ /* 0x000fe20000001858 */
[----:B------:R-:W-:-:S05]  /*9710*/  FMUL.FTZ R117, R117, R13 ;  /* 0x0000000d75757220 */ /* 0x000fca0000410000 */
[C---:B------:R-:W-:Y:S06]  /*9720*/  HMMA.16816.F32 R44, R4.reuse, R20, R96 ;  /* 0x00000014042c723c */ /* 0x040fec0000001860 */
[C---:B------:R-:W-:Y:S01]  /*9730*/  HMMA.16816.F32 R72, R4.reuse, R22, R104 ;  /* 0x000000160448723c */ /* 0x040fe20000001868 */
[----:B-1----:R-:W-:Y:S01]  /*9740*/  F2FP.F16.F32.PACK_AB R8, R249, R250 ;  /* 0x000000faf908723e */ /* 0x002fe200000000ff */
[-C--:B--2---:R-:W-:Y:S01]  /*9750*/  FMUL.FTZ R82, R82, R14.reuse ;  /* 0x0000000e52527220 */ /* 0x084fe20000410000 */
[-C--:B------:R-:W-:Y:S01]  /*9760*/  FMUL.FTZ R83, R83, R14.reuse ;  /* 0x0000000e53537220 */ /* 0x080fe20000410000 */
        /* <DEDUP_REMOVED lines=14> */
[----:B------:R-:W-:Y:S01]  /*9850*/  HMMA.16816.F32 R76, R4, R36, R128 ;  /* 0x00000024044c723c */ /* 0x000fe20000001880 */
[-C--:B------:R-:W-:Y:S01]  /*9860*/  FMUL.FTZ R118, R118, R14.reuse ;  /* 0x0000000e76767220 */ /* 0x080fe20000410000 */
[----:B------:R-:W-:-:S04]  /*9870*/  FMUL.FTZ R119, R119, R14 ;  /* 0x0000000e77777220 */ /* 0x000fc80000410000 */
[----:B------:R-:W-:Y:S06]  /*9880*/  HMMA.16816.F32 R60, R4, R38, R136 ;  /* 0x00000026043c723c */ /* 0x000fec0000001888 */
[----:B------:R-:W-:Y:S01]  /*9890*/  HMMA.16816.F32 R40, R8, R16, R80 ;  /* 0x000000100828723c */ /* 0x000fe20000001850 */
[----:B------:R-:W-:Y:S01]  /*98a0*/  FFMA.FTZ R4, R149, UR9, -R3 ;  /* 0x0000000995047c23 */ /* 0x000fe20008010803 */
[----:B------:R-:W-:-:S03]  /*98b0*/  FFMA.FTZ R5, R151, UR9, -R2 ;  /* 0x0000000997057c23 */ /* 0x000fc60008010802 */
[----:B------:R1:W-:Y:S01]  /*98c0*/  MUFU.EX2 R182, R4 ;  /* 0x0000000400b67308 */ /* 0x0003e20000000800 */
[C---:B------:R-:W-:Y:S01]  /*98d0*/  HMMA.16816.F32 R84, R8.reuse, R18, R84 ;  /* 0x000000120854723c */ /* 0x040fe20000001854 */
[----:B------:R-:W-:Y:S05]  /*98e0*/  LDSM.16.MT88.4 R16, [R195+0x6800] ;  /* 0x00680000c310783b */ /* 0x000fea0000004200 */
[C---:B------:R-:W-:Y:S01]  /*98f0*/  HMMA.16816.F32 R92, R8.reuse, R20, R92 ;  /* 0x00000014085c723c */ /* 0x040fe2000000185c */
[----:B------:R-:W-:Y:S05]  /*9900*/  MUFU.EX2 R176, R5 ;  /* 0x0000000500b07308 */ /* 0x000fea0000000800 */
[----:B------:R-:W-:Y:S01]  /*9910*/  HMMA.16816.F32 R100, R8, R22, R100 ;  /* 0x000000160864723c */ /* 0x000fe20000001864 */
[----:B------:R-:W2:Y:S01]  /*9920*/  LDSM.16.MT88.4 R20, [R196+0x6800] ;  /* 0x00680000c414783b */ /* 0x000ea20000004200 */
[----:B-1----:R-:W-:-:S04]  /*9930*/  FFMA.FTZ R4, R141, UR9, -R3 ;  /* 0x000000098d047c23 */ /* 0x002fc80008010803 */
[C---:B------:R-:W-:Y:S01]  /*9940*/  HMMA.16816.F32 R124, R8.reuse, R36, R124 ;  /* 0x00000024087c723c */ /* 0x040fe2000000187c */
[----:B------:R1:W3:Y:S05]  /*9950*/  MUFU.EX2 R181, R4 ;  /* 0x0000000400b57308 */ /* 0x0002ea0000000800 */
[C---:B------:R-:W-:Y:S06]  /*9960*/  HMMA.16816.F32 R132, R8.reuse, R38, R132 ;  /* 0x000000260884723c */ /* 0x040fec0000001884 */
[C---:B------:R-:W-:Y:S06]  /*9970*/  HMMA.16816.F32 R108, R8.reuse, R28, R108 ;  /* 0x0000001c086c723c */ /* 0x040fec000000186c */
[----:B------:R-:W-:Y:S01]  /*9980*/  HMMA.16816.F32 R116, R8, R30, R116 ;  /* 0x0000001e0874723c */ /* 0x000fe20000001874 */
[----:B-1----:R-:W-:Y:S01]  /*9990*/  FFMA.FTZ R4, R153, UR9, -R2 ;  /* 0x0000000999047c23 */ /* 0x002fe20008010802 */
[----:B---3--:R-:W-:Y:S01]  /*99a0*/  F2FP.F16.F32.PACK_AB R6, R181, R182 ;  /* 0x000000b6b506723e */ /* 0x008fe200000000ff */
[----:B------:R-:W-:Y:S02]  /*99b0*/  LDSM.16.MT88.4 R28, [R196+0x7000] ;  /* 0x00700000c41c783b */ /* 0x000fe40000004200 */
[----:B------:R1:W-:Y:S02]  /*99c0*/  MUFU.EX2 R178, R4 ;  /* 0x0000000400b27308 */ /* 0x0003e40000000800 */
[----:B------:R-:W-:-:S02]  /*99d0*/  F2FP.F16.F32.PACK_AB R8, R243, R246 ;  /* 0x000000f6f308723e */ /* 0x000fc400000000ff */
[----:B------:R-:W-:Y:S01]  /*99e0*/  F2FP.F16.F32.PACK_AB R10, R241, R242 ;  /* 0x000000f2f10a723e */ /* 0x000fe200000000ff */
[----:B-1----:R-:W-:-:S04]  /*99f0*/  FFMA.FTZ R4, R152, UR9, -R2 ;  /* 0x0000000998047c23 */ /* 0x002fc80008010802 */
[----:B------:R1:W3:Y:S02]  /*9a00*/  MUFU.EX2 R177, R4 ;  /* 0x0000000400b17308 */ /* 0x0002e40000000800 */
[----:B-1----:R-:W-:Y:S01]  /*9a10*/  FFMA.FTZ R4, R150, UR9, -R2 ;  /* 0x0000000996047c23 */ /* 0x002fe20008010802 */
[----:B---3--:R-:W-:-:S05]  /*9a20*/  F2FP.F16.F32.PACK_AB R5, R177, R178 ;  /* 0x000000b2b105723e */ /* 0x008fca00000000ff */
[----:B------:R1:W3:Y:S02]  /*9a30*/  MUFU.EX2 R175, R4 ;  /* 0x0000000400af7308 */ /* 0x0002e40000000800 */
[--C-:B-1----:R-:W-:Y:S01]  /*9a40*/  FFMA.FTZ R4, R143, UR9, -R0.reuse ;  /* 0x000000098f047c23 */ /* 0x102fe20008010800 */
[----:B------:R-:W-:Y:S01]  /*9a50*/  FFMA.FTZ R0, R142, UR9, -R0 ;  /* 0x000000098e007c23 */ /* 0x000fe20008010800 */
[----:B---3--:R-:W-:-:S04]  /*9a60*/  F2FP.F16.F32.PACK_AB R7, R175, R176 ;  /* 0x000000b0af07723e */ /* 0x008fc800000000ff */
[----:B------:R1:W-:Y:S08]  /*9a70*/  MUFU.EX2 R180, R4 ;  /* 0x0000000400b47308 */ /* 0x0003f00000000800 */
[----:B------:R3:W-:Y:S01]  /*9a80*/  MUFU.EX2 R179, R0 ;  /* 0x0000000000b37308 */ /* 0x0007e20000000800 */
[----:B-1----:R-:W-:-:S07]  /*9a90*/  F2FP.F16.F32.PACK_AB R4, R186, R221 ;  /* 0x000000ddba04723e */ /* 0x002fce00000000ff */
[----:B------:R-:W-:Y:S01]  /*9aa0*/  HMMA.16816.F32 R52, R4, R24, R52 ;  /* 0x000000180434723c */ /* 0x000fe20000001834 */
[----:B---3--:R-:W-:-:S04]  /*9ab0*/  FFMA.FTZ R0, R166, UR9, -R12 ;  /* 0x00000009a6007c23 */ /* 0x008fc8000801080c */
[----:B------:R1:W-:Y:S01]  /*9ac0*/  MUFU.EX2 R166, R0 ;  /* 0x0000000000a67308 */ /* 0x0003e20000000800 */
[C---:B------:R-:W-:Y:S06]  /*9ad0*/  HMMA.16816.F32 R48, R4.reuse, R26, R48 ;  /* 0x0000001a0430723c */ /* 0x040fec0000001830 */
[C---:B--2---:R-:W-:Y:S06]  /*9ae0*/  HMMA.16816.F32 R44, R4.reuse, R20, R44 ;  /* 0x00000014042c723c */ /* 0x044fec000000182c */
        /* <DEDUP_REMOVED lines=8> */
[----:B--2---:R-:W-:-:S02]  /*9b70*/  F2FP.F16.F32.PACK_AB R9, R165, R166 ;  /* 0x000000a6a509723e */ /* 0x004fc400000000ff */
[----:B------:R-:W-:Y:S01]  /*9b80*/  MOV R164, R57 ;  /* 0x0000003900a47202 */ /* 0x000fe20000000f00 */
        /* <DEDUP_REMOVED lines=8> */
[C---:B------:R-:W-:Y:S01]  /*9c10*/  HMMA.16816.F32 R36, R8.reuse, R26, R84 ;  /* 0x0000001a0824723c */ /* 0x040fe20000001854 */
[----:B------:R-:W2:Y:S04]  /*9c20*/  LDSM.16.MT88.4 R24, [R193+0x7000] ;  /* 0x00700000c118783b */ /* 0x000ea80000004200 */
[----:B------:R-:W-:Y:S01]  /*9c30*/  LDSM.16.MT88.4 R84, [R193+0x7800] ;  /* 0x00780000c154783b */ /* 0x000fe20000004200 */
[----:B------:R-:W-:Y:S01]  /*9c40*/  HMMA.16816.F32 R92, R8, R20, R92 ;  /* 0x00000014085c723c */ /* 0x000fe2000000185c */
[----:B-1----:R-:W-:-:S04]  /*9c50*/  FFMA.FTZ R0, R146, UR9, -R3 ;  /* 0x0000000992007c23 */ /* 0x002fc80008010803 */
[----:B------:R1:W3:Y:S01]  /*9c60*/  MUFU.EX2 R149, R0 ;  /* 0x0000000000957308 */ /* 0x0002e20000000800 */
[C---:B------:R-:W-:Y:S01]  /*9c70*/  HMMA.16816.F32 R80, R8.reuse, R22, R100 ;  /* 0x000000160850723c */ /* 0x040fe20000001864 */
[----:B------:R-:W4:Y:S04]  /*9c80*/  LDSM.16.MT88.4 R20, [R194+0x7000] ;  /* 0x00700000c214783b */ /* 0x000f280000004200 */
[----:B------:R-:W-:Y:S01]  /*9c90*/  LDSM.16.MT88.4 R100, [R196+0x7800] ;  /* 0x00780000c464783b */ /* 0x000fe20000004200 */
[C---:B------:R-:W-:Y:S06]  /*9ca0*/  HMMA.16816.F32 R124, R8.reuse, R16, R124 ;  /* 0x00000010087c723c */ /* 0x040fec000000187c */
[----:B------:R-:W-:Y:S01]  /*9cb0*/  HMMA.16816.F32 R132, R8, R18, R132 ;  /* 0x000000120884723c */ /* 0x000fe20000001884 */
[----:B------:R-:W5:Y:S01]  /*9cc0*/  LDSM.16.MT88.4 R16, [R195+0x7000] ;  /* 0x00700000c310783b */ /* 0x000f620000004200 */
[----:B-1----:R-:W-:Y:S01]  /*9cd0*/  FFMA.FTZ R0, R145, UR9, -R3 ;  /* 0x0000000991007c23 */ /* 0x002fe20008010803 */
[----:B---3--:R-:W-:-:S03]  /*9ce0*/  F2FP.F16.F32.PACK_AB R4, R149, R150 ;  /* 0x000000969504723e */ /* 0x008fc600000000ff */
[C---:B------:R-:W-:Y:S01]  /*9cf0*/  HMMA.16816.F32 R88, R8.reuse, R34, R116 ;  /* 0x000000220858723c */ /* 0x040fe20000001874 */
[----:B------:R-:W-:Y:S01]  /*9d00*/  LDSM.16.MT88.4 R116, [R194+0x7800] ;  /* 0x00780000c274783b */ /* 0x000fe20000004200 */
[----:B------:R1:W-:Y:S04]  /*9d10*/  MUFU.EX2 R148, R0 ;  /* 0x0000000000947308 */ /* 0x0003e80000000800 */
        /* <DEDUP_REMOVED lines=24> */
[C---:B----4-:R-:W-:Y:S06]  /*9ea0*/  HMMA.16816.F32 R68, R4.reuse, R20, R68 ;  /* 0x000000140444723c */ /* 0x050fec0000001844 */
[----:B------:R-:W-:Y:S01]  /*9eb0*/  HMMA.16816.F32 R64, R4, R22, R64 ;  /* 0x000000160440723c */ /* 0x000fe20000001840 */
[----:B-1----:R-:W-:Y:S01]  /*9ec0*/  FFMA.FTZ R0, R160, UR9, -R12 ;  /* 0x00000009a0007c23 */ /* 0x002fe2000801080c */
[----:B--2---:R-:W-:-:S04]  /*9ed0*/  F2FP.F16.F32.PACK_AB R9, R59, R151 ;  /* 0x000000973b09723e */ /* 0x004fc800000000ff */
[C---:B-----5:R-:W-:Y:S01]  /*9ee0*/  HMMA.16816.F32 R128, R4.reuse, R16, R76 ;  /* 0x000000100480723c */ /* 0x060fe2000000184c */
[----:B------:R1:W-:Y:S05]  /*9ef0*/  MUFU.EX2 R142, R0 ;  /* 0x00000000008e7308 */ /* 0x0003ea0000000800 */
[----:B------:R-:W-:Y:S01]  /*9f00*/  HMMA.16816.F32 R60, R4, R18, R60 ;  /* 0x00000012043c723c */ /* 0x000fe2000000183c */
[----:B------:R-:W2:Y:S01]  /*9f10*/  LDSM.16.MT88.4 R4, [R195+0x7800] ;  /* 0x00780000c304783b */ /* 0x000ea20000004200 */
[----:B-1----:R-:W-:-:S04]  /*9f20*/  FFMA.FTZ R0, R161, UR9, -R12 ;  /* 0x00000009a1007c23 */ /* 0x002fc8000801080c */
[----:B------:R1:W3:Y:S02]  /*9f30*/  MUFU.EX2 R141, R0 ;  /* 0x00000000008d7308 */ /* 0x0002e40000000800 */
[----:B-1----:R-:W-:Y:S01]  /*9f40*/  FFMA.FTZ R0, R163, UR9, -R12 ;  /* 0x00000009a3007c23 */ /* 0x002fe2000801080c */
[----:B---3--:R-:W-:-:S05]  /*9f50*/  F2FP.F16.F32.PACK_AB R11, R141, R142 ;  /* 0x0000008e8d0b723e */ /* 0x008fca00000000ff */
[----:B------:R1:W-:Y:S02]  /*9f60*/  MUFU.EX2 R140, R0 ;  /* 0x00000000008c7308 */ /* 0x0003e40000000800 */
[C---:B------:R-:W-:Y:S06]  /*9f70*/  HMMA.16816.F32 R40, R8.reuse, R24, R40 ;  /* 0x000000180828723c */ /* 0x040fec0000001828 */
        /* <DEDUP_REMOVED lines=11> */
[----:B------:R-:W-:Y:S01]  /*a030*/  FFMA.FTZ R8, R158, R56, R190 ;  /* 0x000000389e087223 */ /* 0x000fe200000100be */
[----:B------:R-:W-:-:S02]  /*a040*/  F2FP.F16.F32.PACK_AB R132, R240, R231 ;  /* 0x000000e7f084723e */ /* 0x000fc400000000ff */
[----:B---3--:R-:W-:Y:S02]  /*a050*/  F2FP.F16.F32.PACK_AB R133, R58, R140 ;  /* 0x0000008c3a85723e */ /* 0x008fe400000000ff */
[----:B------:R-:W-:Y:S01]  /*a060*/  F2FP.F16.F32.PACK_AB R134, R179, R180 ;  /* 0x000000b4b386723e */ /* 0x000fe200000000ff */
[----:B-1----:R-:W-:-:S04]  /*a070*/  FFMA.FTZ R0, R174, UR9, -R3 ;  /* 0x00000009ae007c23 */ /* 0x002fc80008010803 */
[----:B------:R1:W3:Y:S02]  /*a080*/  MUFU.EX2 R35, R0 ;  /* 0x0000000000237308 */ /* 0x0002e40000000800 */
[--C-:B-1----:R-:W-:Y:S01]  /*a090*/  FFMA.FTZ R0, R170, UR9, -R3.reuse ;  /* 0x00000009aa007c23 */ /* 0x102fe20008010803 */
[----:B------:R-:W-:Y:S01]  /*a0a0*/  FFMA.FTZ R3, R171, UR9, -R3 ;  /* 0x00000009ab037c23 */ /* 0x000fe20008010803 */
[----:B---3--:R-:W-:-:S04]  /*a0b0*/  F2FP.F16.F32.PACK_AB R136, R35, R57 ;  /* 0x000000392388723e */ /* 0x008fc800000000ff */
[----:B------:R1:W-:Y:S08]  /*a0c0*/  MUFU.EX2 R34, R0 ;  /* 0x0000000000227308 */ /* 0x0003f00000000800 */
[----:B------:R-:W3:Y:S01]  /*a0d0*/  MUFU.EX2 R33, R3 ;  /* 0x0000000300217308 */ /* 0x000ee20000000800 */
[----:B-1----:R-:W-:-:S07]  /*a0e0*/  FFMA.FTZ R0, R168, UR9, -R2 ;  /* 0x00000009a8007c23 */ /* 0x002fce0008010802 */
[----:B------:R1:W-:Y:S01]  /*a0f0*/  MUFU.EX2 R32, R0 ;  /* 0x0000000000207308 */ /* 0x0003e20000000800 */
[----:B---3--:R-:W-:Y:S01]  /*a100*/  F2FP.F16.F32.PACK_AB R138, R33, R34 ;  /* 0x00000022218a723e */ /* 0x008fe200000000ff */
[----:B------:R-:W-:Y:S01]  /*a110*/  FFMA.FTZ R3, R164, R15, R185 ;  /* 0x0000000fa4037223 */ /* 0x000fe200000100b9 */
[----:B-1----:R-:W-:-:S05]  /*a120*/  FFMA.FTZ R0, R169, UR9, -R2 ;  /* 0x00000009a9007c23 */ /* 0x002fca0008010802 */
[----:B------:R1:W3:Y:S02]  /*a130*/  MUFU.EX2 R25, R0 ;  /* 0x0000000000197308 */ /* 0x0002e40000000800 */
[--C-:B-1----:R-:W-:Y:S01]  /*a140*/  FFMA.FTZ R0, R173, UR9, -R2.reuse ;  /* 0x00000009ad007c23 */ /* 0x102fe20008010802 */
[----:B------:R-:W-:Y:S01]  /*a150*/  FFMA.FTZ R2, R172, UR9, -R2 ;  /* 0x00000009ac027c23 */ /* 0x000fe20008010802 */
[----:B---3--:R-:W-:-:S04]  /*a160*/  F2FP.F16.F32.PACK_AB R137, R25, R32 ;  /* 0x000000201989723e */ /* 0x008fc800000000ff */
[----:B------:R1:W-:Y:S08]  /*a170*/  MUFU.EX2 R26, R0 ;  /* 0x00000000001a7308 */ /* 0x0003f00000000800 */
[----:B------:R3:W4:Y:S01]  /*a180*/  MUFU.EX2 R24, R2 ;  /* 0x0000000200187308 */ /* 0x0007220000000800 */
[----:B-1----:R-:W-:-:S07]  /*a190*/  FFMA.FTZ R0, R184, UR9, -R12 ;  /* 0x00000009b8007c23 */ /* 0x002fce000801080c */
[----:B------:R1:W-:Y:S01]  /*a1a0*/  MUFU.EX2 R20, R0 ;  /* 0x0000000000147308 */ /* 0x0003e20000000800 */
[----:B---3--:R-:W-:Y:S01]  /*a1b0*/  FFMA.FTZ R2, R251, R13, R250 ;  /* 0x0000000dfb027223 */ /* 0x008fe200000100fa */
[----:B----4-:R-:W-:-:S03]  /*a1c0*/  F2FP.F16.F32.PACK_AB R139, R24, R26 ;  /* 0x0000001a188b723e */ /* 0x010fc600000000ff */
[----:B------:R-:W-:-:S04]  /*a1d0*/  FADD.FTZ R9, R249, R2 ;  /* 0x00000002f9097221 */ /* 0x000fc80000010000 */
[----:B--2---:R-:W-:Y:S01]  /*a1e0*/  HMMA.16816.F32 R128, R136, R4, R128 ;  /* 0x000000048880723c */ /* 0x004fe20000001880 */
[----:B-1----:R-:W-:-:S05]  /*a1f0*/  FFMA.FTZ R0, R183, UR9, -R12 ;  /* 0x00000009b7007c23 */ /* 0x002fca000801080c */
[C---:B------:R-:W-:Y:S01]  /*a200*/  HMMA.16816.F32 R76, R136.reuse, R84, R52 ;  /* 0x00000054884c723c */ /* 0x040fe20000001834 */
[----:B------:R1:W2:Y:S05]  /*a210*/  MUFU.EX2 R12, R0 ;  /* 0x00000000000c7308 */ /* 0x0002aa0000000800 */
[C---:B------:R-:W-:Y:S06]  /*a220*/  HMMA.16816.F32 R88, R136.reuse, R86, R48 ;  /* 0x000000568858723c */ /* 0x040fec0000001830 */
[C---:B------:R-:W-:Y:S06]  /*a230*/  HMMA.16816.F32 R96, R136.reuse, R100, R96 ;  /* 0x000000648860723c */ /* 0x040fec0000001860 */
[----:B------:R-:W-:Y:S01]  /*a240*/  HMMA.16816.F32 R104, R136, R102, R72 ;  /* 0x000000668868723c */ /* 0x000fe20000001848 */
[----:B-1----:R-:W-:Y:S01]  /*a250*/  FFMA.FTZ R0, R252, R14, R224 ;  /* 0x0000000efc007223 */ /* 0x002fe200000100e0 */
[----:B--2---:R-:W-:-:S03]  /*a260*/  F2FP.F16.F32.PACK_AB R135, R12, R20 ;  /* 0x000000140c87723e */ /* 0x004fc600000000ff */
        /* <DEDUP_REMOVED lines=65> */
[----:B------:R-:W-:Y:S01]  /*a680*/  FADD.FTZ R250, R24, R0 ;  /* 0x0000000018fa7221 */ /* 0x000fe20000010000 */
[----:B------:R-:W-:Y:S01]  /*a690*/  HMMA.16816.F32 R92, R132, R100, R92 ;  /* 0x00000064845c723c */ /* 0x000fe2000000185c */
[----:B------:R-:W-:-:S02]  /*a6a0*/  MOV R73, R235 ;  /* 0x000000eb00497202 */ /* 0x000fc40000000f00 */
[----:B------:R-:W-:Y:S01]  /*a6b0*/  MOV R70, R232 ;  /* 0x000000e800467202 */ /* 0x000fe20000000f00 */
[----:B------:R1:W-:Y:S01]  /*a6c0*/  STL [R1+0x4], R250 ;  /* 0x000004fa01007387 */ /* 0x0003e20000100800 */
[----:B------:R-:W-:Y:S01]  /*a6d0*/  MOV R71, R233 ;  /* 0x000000e900477202 */ /* 0x000fe20000000f00 */
        /* <DEDUP_REMOVED lines=8> */
[----:B------:R-:W2:Y:S04]  /*a760*/  LDL.64 R154, [R1+0x8] ;  /* 0x00000800019a7983 */ /* 0x000ea80000100a00 */
[----:B------:R-:W3:Y:S01]  /*a770*/  LDL R164, [R1+0x14] ;  /* 0x0000140001a47983 */ /* 0x000ee20000100800 */
[----:B------:R-:W-:Y:S01]  /*a780*/  IADD3 R217, R237, -0x3, RZ ;  /* 0xfffffffdedd97810 */ /* 0x000fe20007ffe0ff */
[----:B------:R-:W-:-:S04]  /*a790*/  DEPBAR.LE SB0, 0x0 ;  /* 0x000080000000791a */ /* 0x000fc80000000000 */
[----:B------:R-:W-:Y:S01]  /*a7a0*/  SHF.R.S32.HI R0, RZ, 0x1f, R217 ;  /* 0x0000001fff007819 */ /* 0x000fe200000114d9 */
[-C--:B------:R-:W-:Y:S01]  /*a7b0*/  IMAD.WIDE.U32 R2, R217, R238.reuse, RZ ;  /* 0x000000eed9027225 */ /* 0x080fe200078e00ff */
[----:B------:R-:W1:Y:S03]  /*a7c0*/  S2R R247, SR_TID.X ;  /* 0x0000000000f77919 */ /* 0x000e660000002100 */
[----:B------:R-:W-:-:S04]  /*a7d0*/  IMAD R0, R0, R238, RZ ;  /* 0x000000ee00007224 */ /* 0x000fc800078e02ff */
[----:B------:R-:W-:-:S05]  /*a7e0*/  IMAD R4, R217, R239, R0 ;  /* 0x000000efd9047224 */ /* 0x000fca00078e0200 */
[----:B------:R-:W-:Y:S02]  /*a7f0*/  IADD3 R4, R3, R4, RZ ;  /* 0x0000000403047210 */ /* 0x000fe40007ffe0ff */
[----:B-1----:R-:W-:-:S04]  /*a800*/  SHF.L.U32 R247, R247, 0x1, RZ ;  /* 0x00000001f7f77819 */ /* 0x002fc800000006ff */
[----:B------:R-:W-:Y:S01]  /*a810*/  LOP3.LUT R247, R247, 0x6, RZ, 0xc0, !PT ;  /* 0x00000006f7f77812 */ /* 0x000fe200078ec0ff */
[----:B------:R-:W-:Y:S01]  /*a820*/  BAR.SYNC.DEFER_BLOCKING 0x0 ;  /* 0x0000000000007b1d */ /* 0x000fe20000010000 */
[----:B--2---:R-:W-:-:S04]  /*a830*/  LEA R0, P0, R2, R154, 0x6 ;  /* 0x0000009a02007211 */ /* 0x004fc800078030ff */
[----:B------:R-:W-:Y:S02]  /*a840*/  LEA R6, P1, R0, UR6, 0x1 ;  /* 0x0000000600067c11 */ /* 0x000fe4000f8208ff */
[----:B------:R-:W-:Y:S02]  /*a850*/  LEA.HI.X R2, R2, R245, R4, 0x6, P0 ;  /* 0x000000f502027211 */ /* 0x000fe400000f3404 */
[-C--:B------:R-:W-:Y:S02]  /*a860*/  IADD3 R4, P0, R6, R228.reuse, RZ ;  /* 0x000000e406047210 */ /* 0x080fe40007f1e0ff */
[----:B------:R-:W-:Y:S02]  /*a870*/  LEA.HI.X R7, R0, UR7, R2, 0x1, P1 ;  /* 0x0000000700077c11 */ /* 0x000fe400088f0c02 */
[-C--:B------:R-:W-:Y:S02]  /*a880*/  IADD3 R2, P1, R4, R228.reuse, RZ ;  /* 0x000000e404027210 */ /* 0x080fe40007f3e0ff */
[----:B------:R-:W-:Y:S01]  /*a890*/  IADD3.X R5, R7, R229, RZ, P0, !PT ;  /* 0x000000e507057210 */ /* 0x000fe200007fe4ff */
[----:B------:R-:W-:Y:S01]  /*a8a0*/  @!PT LDS RZ, [RZ] ;  /* 0x00000000fffff984 */ /* 0x000fe20000000800 */
[----:B------:R-:W-:Y:S01]  /*a8b0*/  @!PT LDS RZ, [RZ] ;  /* 0x00000000fffff984 */ /* 0x000fe20000000800 */
[----:B------:R-:W-:Y:S01]  /*a8c0*/  @!PT LDS RZ, [RZ] ;  /* 0x00000000fffff984 */ /* 0x000fe20000000800 */
[----:B------:R-:W-:Y:S01]  /*a8d0*/  LDGSTS.E.BYPASS.LTC128B.128 [R216+0x6000], desc[UR12][R6.64] ;  /* 0x0600000006d87fae */ /* 0x000fe2000b901d4c */
[----:B------:R-:W-:-:S02]  /*a8e0*/  IADD3 R8, P0, R2, R228, RZ ;  /* 0x000000e402087210 */ /* 0x000fc40007f1e0ff */
[-C--:B------:R-:W-:Y:S01]  /*a8f0*/  IADD3.X R3, R5, R229.reuse, RZ, P1, !PT ;  /* 0x000000e505037210 */ /* 0x080fe20000ffe4ff */
[----:B------:R-:W-:Y:S01]  /*a900*/  LDGSTS.E.BYPASS.LTC128B.128 [R216+0x6800], desc[UR12][R4.64] ;  /* 0x0680000004d87fae */ /* 0x000fe2000b901d4c */
[----:B---3--:R-:W-:Y:S02]  /*a910*/  MOV R248, R164 ;  /* 0x000000a400f87202 */ /* 0x008fe40000000f00 */
[----:B------:R-:W-:Y:S01]  /*a920*/  IADD3.X R9, R3, R229, RZ, P0, !PT ;  /* 0x000000e503097210 */ /* 0x000fe200007fe4ff */
[----:B------:R-:W-:Y:S01]  /*a930*/  LDGSTS.E.BYPASS.LTC128B.128 [R216+0x7000], desc[UR12][R2.64] ;  /* 0x0700000002d87fae */ /* 0x000fe2000b901d4c */
[----:B------:R-:W-:-:S03]  /*a940*/  ISETP.GT.AND P0, PT, R217, R248, PT ;  /* 0x000000f8d900720c */ /* 0x000fc60003f04270 */
[----:B------:R1:W-:Y:S04]  /*a950*/  LDGSTS.E.BYPASS.LTC128B.128 [R216+0x7800], desc[UR12][R8.64] ;  /* 0x0780000008d87fae */ /* 0x0003e8000b901d4c */
[----:B------:R-:W-:Y:S04]  /*a960*/  LDSM.16.M88.4 R28, [R199] ;  /* 0x00000000c71c783b */ /* 0x000fe80000000200 */
[----:B------:R-:W2:Y:S04]  /*a970*/  LDSM.16.M88.4 R36, [R192+0x4000] ;  /* 0x00400000c024783b */ /* 0x000ea80000000200 */
[----:B------:R-:W3:Y:S04]  /*a980*/  LDSM.16.M88.4 R24, [R199+0x2000] ;  /* 0x00200000c718783b */ /* 0x000ee80000000200 */
[----:B------:R-:W-:Y:S04]  /*a990*/  LDSM.16.M88.4 R20, [R202] ;  /* 0x00000000ca14783b */ /* 0x000fe80000000200 */
[----:B------:R-:W4:Y:S04]  /*a9a0*/  LDSM.16.M88.4 R40, [R198+0x4000] ;  /* 0x00400000c628783b */ /* 0x000f280000000200 */
[----:B------:R-:W5:Y:S04]  /*a9b0*/  LDSM.16.M88.4 R16, [R202+0x2000] ;  /* 0x00200000ca10783b */ /* 0x000f680000000200 */
[----:B------:R-:W-:Y:S04]  /*a9c0*/  LDSM.16.M88.4 R44, [R203] ;  /* 0x00000000cb2c783b */ /* 0x000fe80000000200 */
[----:B------:R-:W-:Y:S04]  /*a9d0*/  LDSM.16.M88.4 R12, [R200] ;  /* 0x00000000c80c783b */ /* 0x000fe80000000200 */
[----:B-1----:R-:W-:Y:S04]  /*a9e0*/  LDSM.16.M88.4 R8, [R200+0x2000] ;  /* 0x00200000c808783b */ /* 0x002fe80000000200 */
[----:B------:R-:W1:Y:S04]  /*a9f0*/  LDSM.16.M88.4 R64, [R192+0x4800] ;  /* 0x00480000c040783b */ /* 0x000e680000000200 */
[----:B------:R-:W1:Y:S01]  /*aa00*/  LDSM.16.M88.4 R60, [R192+0x5000] ;  /* 0x00500000c03c783b */ /* 0x000e620000000200 */
[-C--:B--2---:R-:W-:Y:S03]  /*aa10*/  HMMA.16816.F32 R32, R28, R36.reuse, RZ ;  /* 0x000000241c20723c */ /* 0x084fe600000018ff */
[----:B------:R-:W2:Y:S04]  /*aa20*/  LDSM.16.M88.4 R56, [R192+0x5800] ;  /* 0x00580000c038783b */ /* 0x000ea80000000200 */
[----:B------:R-:W-:Y:S01]  /*aa30*/  LDSM.16.M88.4 R48, [R198+0x5000] ;  /* 0x00500000c630783b */ /* 0x000fe20000000200 */
[----:B---3--:R-:W-:Y:S03]  /*aa40*/  HMMA.16816.F32 R4, R24, R36, RZ ;  /* 0x000000241804723c */ /* 0x008fe600000018ff */
[----:B------:R-:W-:Y:S03]  /*aa50*/  LDSM.16.M88.4 R68, [R197] ;  /* 0x00000000c544783b */ /* 0x000fe60000000200 */
[-C--:B------:R-:W-:Y:S01]  /*aa60*/  HMMA.16816.F32 R152, R28, R38.reuse, RZ ;  /* 0x000000261c98723c */ /* 0x080fe200000018ff */
[----:B------:R-:W-:Y:S04]  /*aa70*/  LDSM.16.M88.4 R52, [R198+0x4800] ;  /* 0x00480000c634783b */ /* 0x000fe80000000200 */
[----:B------:R-:W0:Y:S01]  /*aa80*/  LDGDEPBAR ;  /* 0x00000000000079af */ /* 0x000e220000000000 */
[----:B------:R-:W-:Y:S06]  /*aa90*/  HMMA.16816.F32 R144, R24, R38, RZ ;  /* 0x000000261890723c */ /* 0x000fec00000018ff */
[-C--:B----4-:R-:W-:Y:S01]  /*aaa0*/  HMMA.16816.F32 R72, R20, R40.reuse, R32 ;  /* 0x000000281448723c */ /* 0x090fe20000001820 */
[----:B------:R-:W-:Y:S05]  /*aab0*/  LDSM.16.M88.4 R32, [R201] ;  /* 0x00000000c920783b */ /* 0x000fea0000000200 */
[----:B-----5:R-:W-:Y:S06]  /*aac0*/  HMMA.16816.F32 R4, R16, R40, R4 ;  /* 0x000000281004723c */ /* 0x020fec0000001804 */
[C---:B-1----:R-:W-:Y:S06]  /*aad0*/  HMMA.16816.F32 R172, R24.reuse, R64, RZ ;  /* 0x0000004018ac723c */ /* 0x042fec00000018ff */
[----:B------:R-:W-:Y:S06]  /*aae0*/  HMMA.16816.F32 R164, R24, R60, RZ ;  /* 0x0000003c18a4723c */ /* 0x000fec00000018ff */
[-C--:B------:R-:W-:Y:S01]  /*aaf0*/  HMMA.16816.F32 R148, R12, R44.reuse, R72 ;  /* 0x0000002c0c94723c */ /* 0x080fe20000001848 */
[----:B------:R-:W1:Y:S05]  /*ab00*/  LDSM.16.M88.4 R72, [R198+0x5800] ;  /* 0x00580000c648783b */ /* 0x000e6a0000000200 */
[----:B------:R-:W-:Y:S01]  /*ab10*/  HMMA.16816.F32 R176, R8, R44, R4 ;  /* 0x0000002c08b0723c */ /* 0x000fe20000001804 */
[----:B------:R-:W3:Y:S05]  /*ab20*/  LDSM.16.M88.4 R4, [R201+0x2000] ;  /* 0x00200000c904783b */ /* 0x000eea0000000200 */
[C---:B--2---:R-:W-:Y:S06]  /*ab30*/  HMMA.16816.F32 R156, R24.reuse, R56, RZ ;  /* 0x00000038189c723c */ /* 0x044fec00000018ff */
[C---:B------:R-:W-:Y:S06]  /*ab40*/  HMMA.16816.F32 R168, R24.reuse, R66, RZ ;  /* 0x0000004218a8723c */ /* 0x040fec00000018ff */
[C---:B------:R-:W-:Y:S06]  /*ab50*/  HMMA.16816.F32 R160, R24.reuse, R62, RZ ;  /* 0x0000003e18a0723c */ /* 0x040fec00000018ff */
[----:B------:R-:W-:Y:S06]  /*ab60*/  HMMA.16816.F32 R140, R24, R58, RZ ;  /* 0x0000003a188c723c */ /* 0x000fec00000018ff */
[C---:B------:R-:W-:Y:S06]  /*ab70*/  HMMA.16816.F32 R36, R28.reuse, R64, RZ ;  /* 0x000000401c24723c */ /* 0x040fec00000018ff */
[C---:B------:R-:W-:Y:S06]  /*ab80*/  HMMA.16816.F32 R188, R28.reuse, R66, RZ ;  /* 0x000000421cbc723c */ /* 0x040fec00000018ff */
[----:B------:R-:W-:Y:S06]  /*ab90*/  HMMA.16816.F32 R24, R28, R60, RZ ;  /* 0x0000003c1c18723c */ /* 0x000fec00000018ff */
[-C--:B------:R-:W-:Y:S06]  /*aba0*/  HMMA.16816.F32 R64, R20, R42.reuse, R152 ;  /* 0x0000002a1440723c */ /* 0x080fec0000001898 */
[C---:B------:R-:W-:Y:S06]  /*abb0*/  HMMA.16816.F32 R40, R16.reuse, R42, R144 ;  /* 0x0000002a1028723c */ /* 0x040fec0000001890 */
[C---:B-1----:R-:W-:Y:S06]  /*abc0*/  HMMA.16816.F32 R228, R16.reuse, R72, R156 ;  /* 0x0000004810e4723c */ /* 0x042fec000000189c */
[----:B------:R-:W-:Y:S06]  /*abd0*/  HMMA.16816.F32 R220, R16, R50, R160 ;  /* 0x0000003210dc723c */ /* 0x000fec00000018a0 */
[----:B------:R-:W-:Y:S06]  /*abe0*/  HMMA.16816.F32 R152, R32, R68, R148 ;  /* 0x000000442098723c */ /* 0x000fec0000001894 */
        /* <DEDUP_REMOVED lines=8> */
[----:B------:R-:W-:Y:S01]  /*ac70*/  HMMA.16816.F32 R156, R20, R48, R24 ;  /* 0x00000030149c723c */ /* 0x000fe20000001818 */
[----:B------:R-:W1:Y:S01]  /*ac80*/  LDSM.16.M88.4 R24, [R206] ;  /* 0x00000000ce18783b */ /* 0x000e620000000200 */
[----:B------:R-:W2:Y:S04]  /*ac90*/  MUFU.TANH R215, R153 ;  /* 0x0000009900d77308 */ /* 0x000ea80000002400 */
[----:B------:R-:W-:Y:S04]  /*aca0*/  HMMA.16816.F32 R16, R12, R46, R64 ;  /* 0x0000002e0c10723c */ /* 0x000fe80000001840 */
[----:B------:R-:W4:Y:S02]  /*acb0*/  MUFU.TANH R236, R152 ;  /* 0x0000009800ec7308 */ /* 0x000f240000002400 */
[----:B------:R-:W-:Y:S06]  /*acc0*/  HMMA.16816.F32 R180, R28, R62, RZ ;  /* 0x0000003e1cb4723c */ /* 0x000fec00000018ff */
[----:B------:R-:W-:Y:S06]  /*acd0*/  HMMA.16816.F32 R60, R20, R52, R36 ;  /* 0x00000034143c723c */ /* 0x000fec0000001824 */
[----:B---3--:R-:W-:Y:S06]  /*ace0*/  HMMA.16816.F32 R36, R4, R68, R176 ;  /* 0x000000440424723c */ /* 0x008fec00000018b0 */
[C---:B------:R-:W-:Y:S06]  /*acf0*/  HMMA.16816.F32 R148, R28.reuse, R56, RZ ;  /* 0x000000381c94723c */ /* 0x040fec00000018ff */
[----:B------:R-:W-:Y:S01]  /*ad00*/  HMMA.16816.F32 R184, R28, R58, RZ ;  /* 0x0000003a1cb8723c */ /* 0x000fe200000018ff */
[----:B------:R-:W3:Y:S05]  /*ad10*/  LDSM.16.M88.4 R28, [R197+0x800] ;  /* 0x00080000c51c783b */ /* 0x000eea0000000200 */
[----:B------:R-:W-:Y:S06]  /*ad20*/  HMMA.16816.F32 R44, R8, R46, R40 ;  /* 0x0000002e082c723c */ /* 0x000fec0000001828 */
[----:B------:R-:W-:Y:S01]  /*ad30*/  HMMA.16816.F32 R56, R20, R54, R188 ;  /* 0x000000361438723c */ /* 0x000fe200000018bc */
[----:B------:R5:W1:Y:S05]  /*ad40*/  MUFU.TANH R189, R0 ;  /* 0x0000000000bd7308 */ /* 0x000a6a0000002400 */
[----:B------:R-:W-:Y:S01]  /*ad50*/  HMMA.16816.F32 R52, R32, R70, R16 ;  /* 0x000000462034723c */ /* 0x000fe20000001810 */
[----:B------:R-:W2:Y:S02]  /*ad60*/  LDSM.16.M88.4 R16, [R205] ;  /* 0x00000000cd10783b */ /* 0x000ea40000000200 */
[----:B------:R-:W1:Y:S03]  /*ad70*/  MUFU.TANH R188, R154 ;  /* 0x0000009a00bc7308 */ /* 0x000e660000002400 */
[----:B------:R-:W-:Y:S01]  /*ad80*/  HMMA.16816.F32 R140, R20, R50, R180 ;  /* 0x00000032148c723c */ /* 0x000fe200000018b4 */
[----:B-----5:R-:W-:-:S05]  /*ad90*/  FMUL.FTZ R0, R36, UR8 ;  /* 0x0000000824007c20 */ /* 0x020fca0008410000 */
[C---:B------:R-:W-:Y:S01]  /*ada0*/  HMMA.16816.F32 R164, R20.reuse, R72, R148 ;  /* 0x0000004814a4723c */ /* 0x040fe20000001894 */
[----:B------:R5:W2:Y:S05]  /*adb0*/  MUFU.TANH R179, R0 ;  /* 0x0000000000b37308 */ /* 0x000aaa0000002400 */
[----:B------:R-:W-:Y:S06]  /*adc0*/  HMMA.16816.F32 R144, R20, R74, R184 ;  /* 0x0000004a1490723c */ /* 0x000fec00000018b8 */
[----:B-1----:R-:W-:Y:S06]  /*add0*/  HMMA.16816.F32 R20, R12, R24, R60 ;  /* 0x000000180c14723c */ /* 0x002fec000000183c */
[----:B------:R-:W-:Y:S01]  /*ade0*/  HMMA.16816.F32 R44, R4, R70, R44 ;  /* 0x00000046042c723c */ /* 0x000fe2000000182c */
[----:B-----5:R-:W-:-:S04]  /*adf0*/  FMUL.FTZ R0, R37, UR8 ;  /* 0x0000000825007c20 */ /* 0x020fc80008410000 */
[----:B------:R1:W1:Y:S01]  /*ae00*/  MUFU.TANH R180, R0 ;  /* 0x0000000000b47308 */ /* 0x0002620000002400 */
[C---:B------:R-:W-:Y:S06]  /*ae10*/  HMMA.16816.F32 R40, R8.reuse, R24, R172 ;  /* 0x000000180828723c */ /* 0x040fec00000018ac */
[-C--:B------:R-:W-:Y:S06]  /*ae20*/  HMMA.16816.F32 R72, R8, R26.reuse, R168 ;  /* 0x0000001a0848723c */ /* 0x080fec00000018a8 */
[----:B------:R-:W-:Y:S01]  /*ae30*/  HMMA.16816.F32 R56, R12, R26, R56 ;  /* 0x0000001a0c38723c */ /* 0x000fe20000001838 */
[----:B-1----:R-:W-:-:S05]  /*ae40*/  FMUL.FTZ R0, R38, UR8 ;  /* 0x0000000826007c20 */ /* 0x002fca0008410000 */
[----:B---3--:R-:W-:Y:S01]  /*ae50*/  HMMA.16816.F32 R24, R32, R28, R20 ;  /* 0x0000001c2018723c */ /* 0x008fe20000001814 */
[----:B------:R-:W1:Y:S01]  /*ae60*/  LDSM.16.M88.4 R20, [R197+0x1000] ;  /* 0x00100000c514783b */ /* 0x000e620000000200 */
[----:B------:R3:W1:Y:S04]  /*ae70*/  MUFU.TANH R177, R0 ;  /* 0x0000000000b17308 */ /* 0x0006680000002400 */
[C---:B--2---:R-:W-:Y:S06]  /*ae80*/  HMMA.16816.F32 R68, R8.reuse, R16, R224 ;  /* 0x000000100844723c */ /* 0x044fec00000018e0 */
[----:B------:R-:W-:Y:S01]  /*ae90*/  HMMA.16816.F32 R60, R8, R18, R220 ;  /* 0x00000012083c723c */ /* 0x000fe200000018dc */
[----:B---3--:R-:W-:-:S02]  /*aea0*/  FMUL.FTZ R0, R39, UR8 ;  /* 0x0000000827007c20 */ /* 0x008fc40008410000 */
[----:B------:R-:W2:Y:S02]  /*aeb0*/  LDSM.16.M88.4 R36, [R204] ;  /* 0x00000000cc24783b */ /* 0x000ea40000000200 */
[----:B------:R3:W1:Y:S02]  /*aec0*/  MUFU.TANH R178, R0 ;  /* 0x0000000000b27308 */ /* 0x0006640000002400 */
[----:B---3--:R-:W-:-:S11]  /*aed0*/  FMUL.FTZ R0, R52, UR8 ;  /* 0x0000000834007c20 */ /* 0x008fd60008410000 */
[C---:B-1----:R-:W-:Y:S01]  /*aee0*/  HMMA.16816.F32 R68, R4.reuse, R20, R68 ;  /* 0x000000140444723c */ /* 0x042fe20000001844 */
[----:B------:R1:W3:Y:S05]  /*aef0*/  MUFU.TANH R176, R0 ;  /* 0x0000000000b07308 */ /* 0x0002ea0000002400 */
[----:B------:R-:W-:Y:S01]  /*af00*/  HMMA.16816.F32 R60, R4, R22, R60 ;  /* 0x00000016043c723c */ /* 0x000fe2000000183c */
[----:B-1----:R-:W-:-:S05]  /*af10*/  FMUL.FTZ R0, R53, UR8 ;  /* 0x0000000835007c20 */ /* 0x002fca0008410000 */
[C---:B--2---:R-:W-:Y:S01]  /*af20*/  HMMA.16816.F32 R64, R8.reuse, R36, R228 ;  /* 0x000000240840723c */ /* 0x044fe200000018e4 */
[----:B------:R1:W2:Y:S05]  /*af30*/  MUFU.TANH R172, R0 ;  /* 0x0000000000ac7308 */ /* 0x0002aa0000002400 */
[----:B------:R-:W-:Y:S01]  /*af40*/  HMMA.16816.F32 R48, R8, R38, R160 ;  /* 0x000000260830723c */ /* 0x000fe200000018a0 */
[----:B------:R-:W5:Y:S01]  /*af50*/  LDSM.16.M88.4 R8, [R197+0x1800] ;  /* 0x00180000c508783b */ /* 0x000f620000000200 */
[----:B------:R-:W-:-:S04]  /*af60*/  DEPBAR.LE SB0, 0x0 ;  /* 0x000080000000791a */ /* 0x000fc80000000000 */
[----:B-1----:R-:W-:-:S04]  /*af70*/  FMUL.FTZ R0, R54, UR8 ;  /* 0x0000000836007c20 */ /* 0x002fc80008410000 */
[----:B------:R1:W1:Y:S02]  /*af80*/  MUFU.TANH R155, R0 ;  /* 0x00000000009b7308 */ /* 0x0002640000002400 */
[----:B-1----:R-:W-:Y:S02]  /*af90*/  FMUL.FTZ R0, R55, UR8 ;  /* 0x0000000837007c20 */ /* 0x002fe40008410000 */
[----:B------:R-:W-:Y:S04]  /*afa0*/  HMMA.16816.F32 R52, R4, R28, R40 ;  /* 0x0000001c0434723c */ /* 0x000fe80000001828 */
[----:B------:R1:W1:Y:S02]  /*afb0*/  MUFU.TANH R168, R0 ;  /* 0x0000000000a87308 */ /* 0x0002640000002400 */
[----:B------:R-:W-:Y:S06]  /*afc0*/  HMMA.16816.F32 R40, R12, R18, R140 ;  /* 0x000000120c28723c */ /* 0x000fec000000188c */
[----:B-----5:R-:W-:Y:S01]  /*afd0*/  HMMA.16816.F32 R64, R4, R8, R64 ;  /* 0x000000080440723c */ /* 0x020fe20000001840 */
[----:B-1----:R-:W-:-:S04]  /*afe0*/  FMUL.FTZ R0, R44, UR8 ;  /* 0x000000082c007c20 */ /* 0x002fc80008410000 */
[----:B------:R1:W1:Y:S07]  /*aff0*/  MUFU.TANH R153, R0 ;  /* 0x0000000000997308 */ /* 0x00026e0000002400 */
[----:B------:R-:W-:Y:S01]  /*b000*/  FMUL.FTZ R53, R53, UR8 ;  /* 0x0000000835357c20 */ /* 0x000fe20008410000 */
[----:B------:R-:W-:Y:S01]  /*b010*/  FMUL.FTZ R55, R55, UR8 ;  /* 0x0000000837377c20 */ /* 0x000fe20008410000 */
[----:B------:R-:W-:-:S04]  /*b020*/  FMUL.FTZ R54, R54, UR8 ;  /* 0x0000000836367c20 */ /* 0x000fc80008410000 */
[----:B------:R-:W-:Y:S01]  /*b030*/  HMMA.16816.F32 R40, R32, R22, R40 ;  /* 0x000000162028723c */ /* 0x000fe20000001828 */
[----:B------:R-:W2:Y:S01]  /*b040*/  MUFU.TANH R140, R53 ;  /* 0x00000035008c7308 */ /* 0x000ea20000002400 */
[----:B-1----:R-:W-:-:S07]  /*b050*/  FMUL.FTZ R0, R45, UR8 ;  /* 0x000000082d007c20 */ /* 0x002fce0008410000 */
[----:B------:R1:W1:Y:S02]  /*b060*/  MUFU.TANH R154, R0 ;  /* 0x00000000009a7308 */ /* 0x0002640000002400 */
[----:B-1----:R-:W-:-:S06]  /*b070*/  FMUL.FTZ R0, R46, UR8 ;  /* 0x000000082e007c20 */ /* 0x002fcc0008410000 */
[----:B------:R1:W1:Y:S02]  /*b080*/  MUFU.TANH R151, R0 ;  /* 0x0000000000977308 */ /* 0x0002640000002400 */
[----:B-1----:R-:W-:Y:S02]  /*b090*/  FMUL.FTZ R0, R47, UR8 ;  /* 0x000000082f007c20 */ /* 0x002fe40008410000 */
[----:B------:R-:W-:Y:S04]  /*b0a0*/  HMMA.16816.F32 R44, R12, R16, R156 ;  /* 0x000000100c2c723c */ /* 0x000fe8000000189c */
[----:B------:R1:W1:Y:S02]  /*b0b0*/  MUFU.TANH R152, R0 ;  /* 0x0000000000987308 */ /* 0x0002640000002400 */
[-C--:B------:R-:W-:Y:S06]  /*b0c0*/  HMMA.16816.F32 R16, R32, R30.reuse, R56 ;  /* 0x0000001e2010723c */ /* 0x080fec0000001838 */
[----:B------:R-:W2:Y:S01]  /*b0d0*/  MUFU.TANH R57, R55 ;  /* 0x0000003700397308 */ /* 0x000ea20000002400 */
[----:B------:R-:W-:Y:S07]  /*b0e0*/  HMMA.16816.F32 R28, R4, R30, R72 ;  /* 0x0000001e041c723c */ /* 0x000fee0000001848 */
[----:B------:R-:W2:Y:S01]  /*b0f0*/  MUFU.TANH R58, R54 ;  /* 0x00000036003a7308 */ /* 0x000ea20000002400 */
[----:B-1----:R-:W-:-:S03]  /*b100*/  FMUL.FTZ R0, R24, UR8 ;  /* 0x0000000818007c20 */ /* 0x002fc60008410000 */
[----:B------:R-:W-:Y:S04]  /*b110*/  HMMA.16816.F32 R44, R32, R20, R44 ;  /* 0x00000014202c723c */ /* 0x000fe8000000182c */
[----:B------:R1:W1:Y:S02]  /*b120*/  MUFU.TANH R150, R0 ;  /* 0x0000000000967308 */ /* 0x0002640000002400 */
[----:B------:R-:W-:Y:S01]  /*b130*/  FMUL.FTZ R16, R16, UR8 ;  /* 0x0000000810107c20 */ /* 0x000fe20008410000 */
[----:B------:R-:W-:-:S05]  /*b140*/  FMUL.FTZ R17, R17, UR8 ;  /* 0x0000000811117c20 */ /* 0x000fca0008410000 */
[----:B------:R-:W2:Y:S01]  /*b150*/  MUFU.TANH R56, R16 ;  /* 0x0000001000387308 */ /* 0x000ea20000002400 */
[----:B------:R-:W-:-:S07]  /*b160*/  FMUL.FTZ R3, R29, UR8 ;  /* 0x000000081d037c20 */ /* 0x000fce0008410000 */
[----:B------:R-:W2:Y:S01]  /*b170*/  MUFU.TANH R54, R17 ;  /* 0x0000001100367308 */ /* 0x000ea20000002400 */
[----:B-1----:R-:W-:-:S07]  /*b180*/  FMUL.FTZ R0, R25, UR8 ;  /* 0x0000000819007c20 */ /* 0x002fce0008410000 */
[----:B------:R1:W1:Y:S02]  /*b190*/  MUFU.TANH R149, R0 ;  /* 0x0000000000957308 */ /* 0x0002640000002400 */
[----:B-1----:R-:W-:-:S06]  /*b1a0*/  FMUL.FTZ R0, R26, UR8 ;  /* 0x000000081a007c20 */ /* 0x002fcc0008410000 */
[----:B------:R1:W1:Y:S02]  /*b1b0*/  MUFU.TANH R148, R0 ;  /* 0x0000000000947308 */ /* 0x0002640000002400 */
[----:B-1----:R-:W-:Y:S02]  /*b1c0*/  FMUL.FTZ R0, R27, UR8 ;  /* 0x000000081b007c20 */ /* 0x002fe40008410000 */
[C---:B------:R-:W-:Y:S04]  /*b1d0*/  HMMA.16816.F32 R24, R12.reuse, R36, R164 ;  /* 0x000000240c18723c */ /* 0x040fe800000018a4 */
[----:B------:R1:W1:Y:S02]  /*b1e0*/  MUFU.TANH R141, R0 ;  /* 0x00000000008d7308 */ /* 0x0002640000002400 */
[----:B------:R-:W-:Y:S06]  /*b1f0*/  HMMA.16816.F32 R12, R12, R38, R144 ;  /* 0x000000260c0c723c */ /* 0x000fec0000001890 */
[----:B------:R-:W-:Y:S01]  /*b200*/  HMMA.16816.F32 R144, R4, R10, R48 ;  /* 0x0000000a0490723c */ /* 0x000fe20000001830 */
[----:B-1----:R-:W-:-:S02]  /*b210*/  FMUL.FTZ R0, R52, UR8 ;  /* 0x0000000834007c20 */ /* 0x002fc40008410000 */
[----:B------:R1:W1:Y:S09]  /*b220*/  MUFU.TANH R52, R3 ;  /* 0x0000000300347308 */ /* 0x0002720000002400 */
[C---:B------:R-:W-:Y:S01]  /*b230*/  HMMA.16816.F32 R36, R32.reuse, R8, R24 ;  /* 0x000000082024723c */ /* 0x040fe20000001818 */
[----:B------:R5:W2:Y:S05]  /*b240*/  MUFU.TANH R59, R0 ;  /* 0x00000000003b7308 */ /* 0x000aaa0000002400 */
[----:B------:R-:W-:Y:S07]  /*b250*/  HMMA.16816.F32 R48, R32, R10, R12 ;  /* 0x0000000a2030723c */ /* 0x000fee000000180c */
[----:B------:R-:W-:Y:S01]  /*b260*/  FMUL.FTZ R12, R31, UR8 ;  /* 0x000000081f0c7c20 */ /* 0x000fe20008410000 */
[----:B-1----:R-:W-:Y:S01]  /*b270*/  FMUL.FTZ R3, R30, UR8 ;  /* 0x000000081e037c20 */ /* 0x002fe20008410000 */
[----:B-----5:R-:W-:-:S04]  /*b280*/  FMUL.FTZ R0, R18, UR8 ;  /* 0x0000000812007c20 */ /* 0x020fc80008410000 */
[----:B------:R1:W1:Y:S02]  /*b290*/  MUFU.TANH R53, R0 ;  /* 0x0000000000357308 */ /* 0x0002640000002400 */
[----:B-1----:R-:W-:-:S06]  /*b2a0*/  FMUL.FTZ R0, R19, UR8 ;  /* 0x0000000813007c20 */ /* 0x002fcc0008410000 */
[----:B------:R-:W1:Y:S08]  /*b2b0*/  MUFU.TANH R19, R3 ;  /* 0x0000000300137308 */ /* 0x000e700000002400 */
[----:B------:R5:W1:Y:S02]  /*b2c0*/  MUFU.TANH R55, R0 ;  /* 0x0000000000377308 */ /* 0x000a640000002400 */
[----:B-----5:R-:W-:-:S06]  /*b2d0*/  FMUL.FTZ R0, R28, UR8 ;  /* 0x000000081c007c20 */ /* 0x020fcc0008410000 */
[----:B------:R5:W1:Y:S02]  /*b2e0*/  MUFU.TANH R20, R0 ;  /* 0x0000000000147308 */ /* 0x000a640000002400 */
[----:B-----5:R-:W-:-:S04]  /*b2f0*/  LEA R0, R217, R247, 0x6 ;  /* 0x000000f7d9007211 */ /* 0x020fc800078e30ff */
[C---:B------:R-:W-:Y:S01]  /*b300*/  IADD3 R2, R0.reuse, 0x1, RZ ;  /* 0x0000000100027810 */ /* 0x040fe20007ffe0ff */
[----:B------:R-:W-:Y:S01]  /*b310*/  BAR.SYNC.DEFER_BLOCKING 0x0 ;  /* 0x0000000000007b1d */ /* 0x000fe20000010000 */
[-C--:B------:R-:W-:Y:S02]  /*b320*/  ISETP.GE.AND P6, PT, R0, R214.reuse, PT ;  /* 0x000000d60000720c */ /* 0x080fe40003fc6270 */
[C---:B------:R-:W-:Y:S02]  /*b330*/  ISETP.GE.AND P5, PT, R2.reuse, R214, PT ;  /* 0x000000d60200720c */ /* 0x040fe40003fa6270 */
[C---:B------:R-:W-:Y:S02]  /*b340*/  ISETP.GE.AND P4, PT, R2.reuse, R213, PT ;  /* 0x000000d50200720c */ /* 0x040fe40003f86270 */
[C---:B------:R-:W-:Y:S02]  /*b350*/  ISETP.GE.AND P3, PT, R2.reuse, R212, PT ;  /* 0x000000d40200720c */ /* 0x040fe40003f66270 */
[----:B------:R-:W-:-:S02]  /*b360*/  ISETP.GE.AND P2, PT, R2, R211, PT ;  /* 0x000000d30200720c */ /* 0x000fc40003f46270 */
[C---:B------:R-:W-:Y:S02]  /*b370*/  ISETP.LT.OR P5, PT, R2.reuse, R210, P5 ;  /* 0x000000d20200720c */ /* 0x040fe40002fa1670 */
[C---:B------:R-:W-:Y:S02]  /*b380*/  ISETP.LT.OR P4, PT, R2.reuse, R209, P4 ;  /* 0x000000d10200720c */ /* 0x040fe40002781670 */
[C---:B------:R-:W-:Y:S02]  /*b390*/  ISETP.LT.OR P3, PT, R2.reuse, R208, P3 ;  /* 0x000000d00200720c */ /* 0x040fe40001f61670 */
[----:B------:R-:W-:Y:S02]  /*b3a0*/  ISETP.LT.OR P2, PT, R2, R207, P2 ;  /* 0x000000cf0200720c */ /* 0x000fe40001741670 */
[----:B------:R-:W-:Y:S01]  /*b3b0*/  ISETP.LT.OR P6, PT, R0, R210, P6 ;  /* 0x000000d20000720c */ /* 0x000fe200037c1670 */
[----:B-1234-:R-:W-:-:S12]  /*b3c0*/  @!P0 BRA `(.L_x_2043) ;  /* 0x0000000000748947 */ /* 0x01efd80003800000 */
[----:B------:R-:W2:Y:S04]  /*b3d0*/  LDL.64 R242, [R1+0x30] ;  /* 0x0000300001f27983 */ /* 0x000ea80000100a00 */
[----:B------:R-:W3:Y:S01]  /*b3e0*/  LDL.64 R246, [R1+0x20] ;  /* 0x0000200001f67983 */ /* 0x000ee20000100a00 */
[----:B------:R-:W-:Y:S01]  /*b3f0*/  VIADD R4, R237, 0xfffffffc ;  /* 0xfffffffced047836 */ /* 0x000fe20000000000 */
[----:B------:R-:W-:Y:S01]  /*b400*/  ULDC.64 UR4, c[0x0][0x218] ;  /* 0x0000860000047ab9 */ /* 0x000fe20000000a00 */
[----:B------:R-:W-:-:S03]  /*b410*/  SHF.L.U64.HI R8, R218, 0x5, R219 ;  /* 0x00000005da087819 */ /* 0x000fc600000102db */
        /* <DEDUP_REMOVED lines=24> */
.L_x_2043:
[----:B------:R-:W-:Y:S01]  /*b5a0*/  ISETP.GE.AND P1, PT, R0, R213, PT ;  /* 0x000000d50000720c */ /* 0x000fe20003f26270 */
[----:B-1----:R-:W-:Y:S01]  /*b5b0*/  FMUL.FTZ R3, R44, UR8 ;  /* 0x000000082c037c20 */ /* 0x002fe20008410000 */
[----:B------:R-:W-:Y:S01]  /*b5c0*/  VIADD R2, R0, 0x8 ;  /* 0x0000000800027836 */ /* 0x000fe20000000000 */
[----:B------:R-:W-:Y:S01]  /*b5d0*/  FSEL R9, R236, -INF , !P6 ;  /* 0xff800000ec097808 */ /* 0x000fe20007000000 */
[----:B------:R1:W-:Y:S01]  /*b5e0*/  MUFU.TANH R26, R12 ;  /* 0x0000000c001a7308 */ /* 0x0003e20000002400 */
[----:B------:R-:W-:Y:S01]  /*b5f0*/  ISETP.LT.OR P1, PT, R0, R209, P1 ;  /* 0x000000d10000720c */ /* 0x000fe20000f21670 */
[----:B------:R-:W-:Y:S01]  /*b600*/  FMUL.FTZ R5, R46, UR8 ;  /* 0x000000082e057c20 */ /* 0x000fe20008410000 */
[----:B------:R-:W-:Y:S01]  /*b610*/  ISETP.GE.AND P0, PT, R0, R212, PT ;  /* 0x000000d40000720c */ /* 0x000fe20003f06270 */
[----:B------:R-:W-:Y:S01]  /*b620*/  FMUL.FTZ R4, R47, UR8 ;  /* 0x000000082f047c20 */ /* 0x000fe20008410000 */
[----:B------:R-:W-:Y:S01]  /*b630*/  FSEL R22, R188, -INF , !P1 ;  /* 0xff800000bc167808 */ /* 0x000fe20004800000 */
[----:B------:R-:W-:Y:S01]  /*b640*/  FMUL.FTZ R7, R36, UR8 ;  /* 0x0000000824077c20 */ /* 0x000fe20008410000 */
[----:B------:R-:W-:Y:S01]  /*b650*/  ISETP.GE.AND P1, PT, R2, R214, PT ;  /* 0x000000d60200720c */ /* 0x000fe20003f26270 */
[----:B------:R2:W-:Y:S01]  /*b660*/  MUFU.TANH R73, R3 ;  /* 0x0000000300497308 */ /* 0x0005e20000002400 */
[C---:B------:R-:W-:Y:S01]  /*b670*/  ISETP.GE.AND P6, PT, R0.reuse, R211, PT ;  /* 0x000000d30000720c */ /* 0x040fe20003fc6270 */
[----:B------:R-:W-:Y:S01]  /*b680*/  VIADD R6, R0, 0x30 ;  /* 0x0000003000067836 */ /* 0x000fe20000000000 */
[----:B------:R-:W-:Y:S01]  /*b690*/  ISETP.LT.OR P1, PT, R2, R210, P1 ;  /* 0x000000d20200720c */ /* 0x000fe20000f21670 */
[C---:B------:R-:W-:Y:S01]  /*b6a0*/  VIADD R21, R0.reuse, 0x39 ;  /* 0x0000003900157836 */ /* 0x040fe20000000000 */
[C---:B------:R-:W-:Y:S01]  /*b6b0*/  ISETP.LT.OR P0, PT, R0.reuse, R208, P0 ;  /* 0x000000d00000720c */ /* 0x040fe20000701670 */
[----:B------:R-:W-:Y:S01]  /*b6c0*/  FMUL.FTZ R8, R37, UR8 ;  /* 0x0000000825087c20 */ /* 0x000fe20008410000 */
[----:B------:R-:W-:Y:S01]  /*b6d0*/  ISETP.LT.OR P6, PT, R0, R207, P6 ;  /* 0x000000cf0000720c */ /* 0x000fe200037c1670 */
[----:B------:R3:W-:Y:S01]  /*b6e0*/  MUFU.TANH R156, R4 ;  /* 0x00000004009c7308 */ /* 0x0007e20000002400 */
[----:B------:R-:W-:Y:S01]  /*b6f0*/  FSEL R24, R189, -INF , !P4 ;  /* 0xff800000bd187808 */ /* 0x000fe20006000000 */
[----:B------:R-:W-:Y:S01]  /*b700*/  FMUL.FTZ R14, R39, UR8 ;  /* 0x00000008270e7c20 */ /* 0x000fe20008410000 */
[----:B------:R-:W-:Y:S01]  /*b710*/  FSEL R30, R180, -INF , !P3 ;  /* 0xff800000b41e7808 */ /* 0x000fe20005800000 */
[----:B------:R-:W-:Y:S01]  /*b720*/  FMUL.FTZ R11, R63, UR8 ;  /* 0x000000083f0b7c20 */ /* 0x000fe20008410000 */
[----:B------:R-:W-:Y:S01]  /*b730*/  FSEL R35, R178, -INF , !P2 ;  /* 0xff800000b2237808 */ /* 0x000fe20005000000 */
[----:B------:R-:W-:Y:S01]  /*b740*/  FMUL.FTZ R13, R38, UR8 ;  /* 0x00000008260d7c20 */ /* 0x000fe20008410000 */
[----:B-1----:R-:W-:Y:S01]  /*b750*/  FSEL R12, R176, -INF , !P1 ;  /* 0xff800000b00c7808 */ /* 0x002fe20004800000 */
[----:B------:R1:W4:Y:S01]  /*b760*/  MUFU.TANH R157, R5 ;  /* 0x00000005009d7308 */ /* 0x0003220000002400 */
[----:B--2---:R-:W-:Y:S01]  /*b770*/  FMUL.FTZ R3, R45, UR8 ;  /* 0x000000082d037c20 */ /* 0x004fe20008410000 */
[----:B------:R-:W-:-:S02]  /*b780*/  FSEL R31, R179, -INF , !P0 ;  /* 0xff800000b31f7808 */ /* 0x000fc40004000000 */
[----:B------:R-:W-:Y:S02]  /*b790*/  FSEL R34, R177, -INF , !P6 ;  /* 0xff800000b1227808 */ /* 0x000fe40007000000 */
[----:B------:R-:W-:Y:S02]  /*b7a0*/  FSEL R10, R215, -INF , !P5 ;  /* 0xff800000d70a7808 */ /* 0x000fe40006800000 */
[----:B------:R2:W-:Y:S01]  /*b7b0*/  MUFU.TANH R72, R3 ;  /* 0x0000000300487308 */ /* 0x0005e20000002400 */
[C---:B------:R-:W-:Y:S01]  /*b7c0*/  ISETP.GE.AND P0, PT, R2.reuse, R213, PT ;  /* 0x000000d50200720c */ /* 0x040fe20003f06270 */
[----:B---3--:R-:W-:Y:S01]  /*b7d0*/  FMUL.FTZ R4, R71, UR8 ;  /* 0x0000000847047c20 */ /* 0x008fe20008410000 */
[C---:B------:R-:W-:Y:S02]  /*b7e0*/  ISETP.GE.AND P6, PT, R2.reuse, R212, PT ;  /* 0x000000d40200720c */ /* 0x040fe40003fc6270 */
[C---:B------:R-:W-:Y:S02]  /*b7f0*/  ISETP.GE.AND P5, PT, R2.reuse, R211, PT ;  /* 0x000000d30200720c */ /* 0x040fe40003fa6270 */
[C---:B------:R-:W-:Y:S01]  /*b800*/  ISETP.LT.OR P0, PT, R2.reuse, R209, P0 ;  /* 0x000000d10200720c */ /* 0x040fe20000701670 */
[----:B------:R-:W-:Y:S01]  /*b810*/  MUFU.TANH R44, R7 ;  /* 0x00000007002c7308 */ /* 0x000fe20000002400 */
[----:B------:R-:W-:Y:S01]  /*b820*/  ISETP.LT.OR P6, PT, R2, R208, P6 ;  /* 0x000000d00200720c */ /* 0x000fe200037c1670 */
[----:B-1----:R-:W-:Y:S01]  /*b830*/  FMUL.FTZ R5, R70, UR8 ;  /* 0x0000000846057c20 */ /* 0x002fe20008410000 */
[----:B------:R-:W-:Y:S01]  /*b840*/  ISETP.LT.OR P5, PT, R2, R207, P5 ;  /* 0x000000cf0200720c */ /* 0x000fe20002fa1670 */
[----:B------:R-:W-:Y:S01]  /*b850*/  VIADD R2, R0, 0x10 ;  /* 0x0000001000027836 */ /* 0x000fe20000000000 */
[----:B------:R-:W-:-:S02]  /*b860*/  FSEL R25, R155, -INF , !P0 ;  /* 0xff8000009b197808 */ /* 0x000fc40004000000 */
[----:B------:R-:W-:Y:S01]  /*b870*/  FSEL R29, R153, -INF , !P6 ;  /* 0xff800000991d7808 */ /* 0x000fe20007000000 */
[----:B------:R1:W-:Y:S01]  /*b880*/  MUFU.TANH R70, R4 ;  /* 0x0000000400467308 */ /* 0x0003e20000002400 */
[----:B--2---:R-:W-:Y:S01]  /*b890*/  VIADD R3, R0, 0x9 ;  /* 0x0000000900037836 */ /* 0x004fe20000000000 */
[-C--:B------:R-:W-:Y:S02]  /*b8a0*/  ISETP.GE.AND P0, PT, R2, R214.reuse, PT ;  /* 0x000000d60200720c */ /* 0x080fe40003f06270 */
[----:B------:R-:W-:Y:S02]  /*b8b0*/  FSEL R33, R151, -INF , !P5 ;  /* 0xff80000097217808 */ /* 0x000fe40006800000 */
[C---:B------:R-:W-:Y:S02]  /*b8c0*/  ISETP.GE.AND P4, PT, R3.reuse, R214, PT ;  /* 0x000000d60300720c */ /* 0x040fe40003f86270 */
[C---:B------:R-:W-:Y:S01]  /*b8d0*/  ISETP.GE.AND P3, PT, R3.reuse, R213, PT ;  /* 0x000000d50300720c */ /* 0x040fe20003f66270 */
[----:B------:R2:W-:Y:S01]  /*b8e0*/  MUFU.TANH R71, R5 ;  /* 0x0000000500477308 */ /* 0x0005e20000002400 */
[----:B------:R-:W-:-:S02]  /*b8f0*/  ISETP.GE.AND P2, PT, R3, R212, PT ;  /* 0x000000d40300720c */ /* 0x000fc40003f46270 */
[C---:B------:R-:W-:Y:S02]  /*b900*/  ISETP.GE.AND P1, PT, R3.reuse, R211, PT ;  /* 0x000000d30300720c */ /* 0x040fe40003f26270 */
[C---:B------:R-:W-:Y:S02]  /*b910*/  ISETP.LT.OR P4, PT, R3.reuse, R210, P4 ;  /* 0x000000d20300720c */ /* 0x040fe40002781670 */
[----:B------:R-:W-:Y:S01]  /*b920*/  ISETP.LT.OR P3, PT, R3, R209, P3 ;  /* 0x000000d10300720c */ /* 0x000fe20001f61670 */
[----:B-1----:R-:W-:Y:S01]  /*b930*/  FMUL.FTZ R4, R43, UR8 ;  /* 0x000000082b047c20 */ /* 0x002fe20008410000 */
[C---:B------:R-:W-:Y:S01]  /*b940*/  ISETP.LT.OR P2, PT, R3.reuse, R208, P2 ;  /* 0x000000d00300720c */ /* 0x040fe20001741670 */
[----:B------:R-:W-:Y:S01]  /*b950*/  MUFU.TANH R39, R8 ;  /* 0x0000000800277308 */ /* 0x000fe20000002400 */
[----:B------:R-:W-:Y:S01]  /*b960*/  ISETP.LT.OR P1, PT, R3, R207, P1 ;  /* 0x000000cf0300720c */ /* 0x000fe20000f21670 */
[----:B------:R-:W-:Y:S01]  /*b970*/  FMUL.FTZ R3, R68, UR8 ;  /* 0x0000000844037c20 */ /* 0x000fe20008410000 */
[----:B------:R-:W-:-:S02]  /*b980*/  ISETP.LT.OR P0, PT, R2, R210, P0 ;  /* 0x000000d20200720c */ /* 0x000fc40000701670 */
[----:B------:R-:W-:Y:S02]  /*b990*/  FSEL R23, R168, -INF , !P3 ;  /* 0xff800000a8177808 */ /* 0x000fe40005800000 */
[----:B------:R-:W-:Y:S01]  /*b9a0*/  FSEL R28, R154, -INF , !P2 ;  /* 0xff8000009a1c7808 */ /* 0x000fe20005000000 */
[----:B------:R1:W3:Y:S01]  /*b9b0*/  MUFU.TANH R143, R3 ;  /* 0x00000003008f7308 */ /* 0x0002e20000002400 */
[----:B------:R-:W-:Y:S01]  /*b9c0*/  FSEL R32, R152, -INF , !P1 ;  /* 0xff80000098207808 */ /* 0x000fe20004800000 */
[----:B--2---:R-:W-:Y:S01]  /*b9d0*/  FMUL.FTZ R5, R42, UR8 ;  /* 0x000000082a057c20 */ /* 0x004fe20008410000 */
[----:B------:R-:W-:Y:S02]  /*b9e0*/  FSEL R16, R150, -INF , !P0 ;  /* 0xff80000096107808 */ /* 0x000fe40004000000 */
[----:B------:R-:W-:Y:S02]  /*b9f0*/  FSEL R15, R172, -INF , !P4 ;  /* 0xff800000ac0f7808 */ /* 0x000fe40006000000 */
[----:B------:R-:W-:-:S02]  /*ba00*/  ISETP.GE.AND P6, PT, R2, R213, PT ;  /* 0x000000d50200720c */ /* 0x000fc40003fc6270 */
[C---:B------:R-:W-:Y:S02]  /*ba10*/  ISETP.GE.AND P5, PT, R2.reuse, R212, PT ;  /* 0x000000d40200720c */ /* 0x040fe40003fa6270 */
[C---:B------:R-:W-:Y:S02]  /*ba20*/  ISETP.GE.AND P4, PT, R2.reuse, R211, PT ;  /* 0x000000d30200720c */ /* 0x040fe40003f86270 */
[C---:B------:R-:W-:Y:S02]  /*ba30*/  ISETP.LT.OR P6, PT, R2.reuse, R209, P6 ;  /* 0x000000d10200720c */ /* 0x040fe400037c1670 */
[C---:B------:R-:W-:Y:S01]  /*ba40*/  ISETP.LT.OR P5, PT, R2.reuse, R208, P5 ;  /* 0x000000d00200720c */ /* 0x040fe20002fa1670 */
[----:B-1----:R-:W-:Y:S01]  /*ba50*/  FMUL.FTZ R3, R69, UR8 ;  /* 0x0000000845037c20 */ /* 0x002fe20008410000 */
[----:B------:R-:W-:Y:S01]  /*ba60*/  ISETP.LT.OR P4, PT, R2, R207, P4 ;  /* 0x000000cf0200720c */ /* 0x000fe20002781670 */
[----:B------:R-:W-:Y:S01]  /*ba70*/  VIADD R2, R0, 0x18 ;  /* 0x0000001800027836 */ /* 0x000fe20000000000 */
[----:B------:R-:W-:Y:S01]  /*ba80*/  FSEL R148, R148, -INF , !P6 ;  /* 0xff80000094947808 */ /* 0x000fe20007000000 */
[----:B------:R1:W-:Y:S01]  /*ba90*/  MUFU.TANH R142, R3 ;  /* 0x00000003008e7308 */ /* 0x0003e20000002400 */
[----:B------:R-:W-:-:S02]  /*baa0*/  FSEL R27, R59, -INF , !P5 ;  /* 0xff8000003b1b7808 */ /* 0x000fc40006800000 */
[----:B------:R-:W-:Y:S02]  /*bab0*/  FSEL R74, R58, -INF , !P4 ;  /* 0xff8000003a4a7808 */ /* 0x000fe40006000000 */
[C---:B------:R-:W-:Y:S02]  /*bac0*/  ISETP.GE.AND P6, PT, R2.reuse, R214, PT ;  /* 0x000000d60200720c */ /* 0x040fe40003fc6270 */
[C---:B------:R-:W-:Y:S01]  /*bad0*/  ISETP.GE.AND P5, PT, R2.reuse, R213, PT ;  /* 0x000000d50200720c */ /* 0x040fe20003fa6270 */
[----:B------:R-:W-:Y:S01]  /*bae0*/  MUFU.TANH R58, R5 ;  /* 0x00000005003a7308 */ /* 0x000fe20000002400 */
[C---:B------:R-:W-:Y:S02]  /*baf0*/  ISETP.GE.AND P4, PT, R2.reuse, R212, PT ;  /* 0x000000d40200720c */ /* 0x040fe40003f86270 */
[C---:B------:R-:W-:Y:S02]  /*bb00*/  ISETP.LT.OR P6, PT, R2.reuse, R210, P6 ;  /* 0x000000d20200720c */ /* 0x040fe400037c1670 */
[----:B------:R-:W-:-:S02]  /*bb10*/  ISETP.LT.OR P5, PT, R2, R209, P5 ;  /* 0x000000d10200720c */ /* 0x000fc40002fa1670 */
[----:B------:R-:W-:Y:S01]  /*bb20*/  ISETP.LT.OR P4, PT, R2, R208, P4 ;  /* 0x000000d00200720c */ /* 0x000fe20002781670 */
[----:B-1----:R-:W-:Y:S01]  /*bb30*/  VIADD R3, R0, 0x11 ;  /* 0x0000001100037836 */ /* 0x002fe20000000000 */
[----:B------:R-:W-:Y:S02]  /*bb40*/  FSEL R18, R56, -INF , !P6 ;  /* 0xff80000038127808 */ /* 0x000fe40007000000 */
[----:B------:R-:W-:Y:S01]  /*bb50*/  FSEL R43, R20, -INF , !P4 ;  /* 0xff800000142b7808 */ /* 0x000fe20006000000 */
[----:B------:R1:W-:Y:S01]  /*bb60*/  MUFU.TANH R56, R4 ;  /* 0x0000000400387308 */ /* 0x0003e20000002400 */
[C---:B------:R-:W-:Y:S01]  /*bb70*/  ISETP.GE.AND P3, PT, R3.reuse, R214, PT ;  /* 0x000000d60300720c */ /* 0x040fe20003f66270 */
[----:B------:R-:W-:Y:S01]  /*bb80*/  VIADD R20, R0, 0x38 ;  /* 0x0000003800147836 */ /* 0x000fe20000000000 */
        /* <DEDUP_REMOVED lines=8> */
[----:B------:R-:W-:Y:S01]  /*bc10*/  FSEL R17, R149, -INF , !P3 ;  /* 0xff80000095117808 */ /* 0x000fe20005800000 */
[----:B-1----:R-:W-:Y:S01]  /*bc20*/  VIADD R4, R0, 0x21 ;  /* 0x0000002100047836 */ /* 0x002fe20000000000 */
[----:B------:R-:W-:Y:S01]  /*bc30*/  ISETP.GE.AND P3, PT, R2, R211, PT ;  /* 0x000000d30200720c */ /* 0x000fe20003f66270 */
[----:B------:R1:W-:Y:S01]  /*bc40*/  MUFU.TANH R46, R3 ;  /* 0x00000003002e7308 */ /* 0x0003e20000002400 */
[----:B------:R-:W-:-:S02]  /*bc50*/  FSEL R141, R141, -INF , !P2 ;  /* 0xff8000008d8d7808 */ /* 0x000fc40005000000 */
[----:B------:R-:W-:Y:S01]  /*bc60*/  ISETP.LT.OR P3, PT, R2, R207, P3 ;  /* 0x000000cf0200720c */ /* 0x000fe20001f61670 */
[----:B------:R-:W-:Y:S01]  /*bc70*/  VIADD R2, R0, 0x20 ;  /* 0x0000002000027836 */ /* 0x000fe20000000000 */
[----:B------:R-:W-:Y:S02]  /*bc80*/  FSEL R68, R57, -INF , !P0 ;  /* 0xff80000039447808 */ /* 0x000fe40004000000 */
[----:B------:R-:W-:Y:S02]  /*bc90*/  FSEL R69, R19, -INF , !P3 ;  /* 0xff80000013457808 */ /* 0x000fe40005800000 */
[C---:B------:R-:W-:Y:S02]  /*bca0*/  ISETP.GE.AND P4, PT, R2.reuse, R213, PT ;  /* 0x000000d50200720c */ /* 0x040fe40003f86270 */
[C---:B------:R-:W-:Y:S02]  /*bcb0*/  ISETP.GE.AND P3, PT, R2.reuse, R212, PT ;  /* 0x000000d40200720c */ /* 0x040fe40003f66270 */
[----:B------:R-:W-:-:S02]  /*bcc0*/  ISETP.LT.OR P4, PT, R2, R209, P4 ;  /* 0x000000d10200720c */ /* 0x000fc40002781670 */
[----:B------:R-:W-:Y:S01]  /*bcd0*/  ISETP.LT.OR P3, PT, R2, R208, P3 ;  /* 0x000000d00200720c */ /* 0x000fe20001f61670 */
[----:B-1----:R-:W-:Y:S01]  /*bce0*/  FMUL.FTZ R3, R41, UR8 ;  /* 0x0000000829037c20 */ /* 0x002fe20008410000 */
[----:B------:R-:W-:Y:S02]  /*bcf0*/  FSEL R41, R140, -INF , !P1 ;  /* 0xff8000008c297808 */ /* 0x000fe40004800000 */
[----:B------:R-:W-:Y:S01]  /*bd00*/  FSEL R140, R53, -INF , !P5 ;  /* 0xff800000358c7808 */ /* 0x000fe20006800000 */
[----:B------:R1:W2:Y:S01]  /*bd10*/  MUFU.TANH R45, R3 ;  /* 0x00000003002d7308 */ /* 0x0002a20000002400 */
[C---:B------:R-:W-:Y:S02]  /*bd20*/  ISETP.GE.AND P5, PT, R2.reuse, R214, PT ;  /* 0x000000d60200720c */ /* 0x040fe40003fa6270 */
[----:B----4-:R-:W-:Y:S02]  /*bd30*/  FSEL R227, R157, -INF , !P4 ;  /* 0xff8000009de37808 */ /* 0x010fe40006000000 */
[----:B------:R-:W-:-:S02]  /*bd40*/  ISETP.LT.OR P5, PT, R2, R210, P5 ;  /* 0x000000d20200720c */ /* 0x000fc40002fa1670 */
[----:B---3--:R-:W-:Y:S02]  /*bd50*/  FSEL R143, R143, -INF , !P3 ;  /* 0xff8000008f8f7808 */ /* 0x008fe40005800000 */
[----:B------:R-:W-:Y:S01]  /*bd60*/  FSEL R36, R73, -INF , !P5 ;  /* 0xff80000049247808 */ /* 0x000fe20006800000 */
[----:B-1----:R-:W-:-:S05]  /*bd70*/  VIADD R3, R0, 0x19 ;  /* 0x0000001900037836 */ /* 0x002fca0000000000 */
[C---:B------:R-:W-:Y:S02]  /*bd80*/  ISETP.GE.AND P2, PT, R3.reuse, R214, PT ;  /* 0x000000d60300720c */ /* 0x040fe40003f46270 */
[C---:B------:R-:W-:Y:S02]  /*bd90*/  ISETP.GE.AND P1, PT, R3.reuse, R213, PT ;  /* 0x000000d50300720c */ /* 0x040fe40003f26270 */
[C---:B------:R-:W-:Y:S02]  /*bda0*/  ISETP.LT.OR P2, PT, R3.reuse, R210, P2 ;  /* 0x000000d20300720c */ /* 0x040fe40001741670 */
[----:B------:R-:W-:Y:S02]  /*bdb0*/  ISETP.GE.AND P0, PT, R3, R212, PT ;  /* 0x000000d40300720c */ /* 0x000fe40003f06270 */
[----:B------:R-:W-:Y:S02]  /*bdc0*/  FSEL R19, R54, -INF , !P2 ;  /* 0xff80000036137808 */ /* 0x000fe40005000000 */
[----:B------:R-:W-:-:S02]  /*bdd0*/  ISETP.GE.AND P2, PT, R2, R211, PT ;  /* 0x000000d30200720c */ /* 0x000fc40003f46270 */
[C---:B------:R-:W-:Y:S02]  /*bde0*/  ISETP.GE.AND P6, PT, R3.reuse, R211, PT ;  /* 0x000000d30300720c */ /* 0x040fe40003fc6270 */
[----:B------:R-:W-:Y:S01]  /*bdf0*/  ISETP.LT.OR P2, PT, R2, R207, P2 ;  /* 0x000000cf0200720c */ /* 0x000fe20001741670 */
[----:B------:R-:W-:Y:S01]  /*be00*/  FMUL.FTZ R2, R62, UR8 ;  /* 0x000000083e027c20 */ /* 0x000fe20008410000 */
[C---:B------:R-:W-:Y:S02]  /*be10*/  ISETP.LT.OR P1, PT, R3.reuse, R209, P1 ;  /* 0x000000d10300720c */ /* 0x040fe40000f21670 */
[C---:B------:R-:W-:Y:S01]  /*be20*/  ISETP.LT.OR P0, PT, R3.reuse, R208, P0 ;  /* 0x000000d00300720c */ /* 0x040fe20000701670 */
[----:B------:R1:W-:Y:S01]  /*be30*/  MUFU.TANH R54, R2 ;  /* 0x0000000200367308 */ /* 0x0003e20000002400 */
[----:B------:R-:W-:Y:S01]  /*be40*/  ISETP.LT.OR P6, PT, R3, R207, P6 ;  /* 0x000000cf0300720c */ /* 0x000fe200037c1670 */
[----:B------:R-:W-:Y:S01]  /*be50*/  FMUL.FTZ R3, R60, UR8 ;  /* 0x000000083c037c20 */ /* 0x000fe20008410000 */
[----:B------:R-:W-:-:S02]  /*be60*/  FSEL R75, R55, -INF , !P1 ;  /* 0xff800000374b7808 */ /* 0x000fc40004800000 */
[----:B------:R-:W-:Y:S02]  /*be70*/  ISETP.GE.AND P1, PT, R4, R214, PT ;  /* 0x000000d60400720c */ /* 0x000fe40003f26270 */
[----:B------:R-:W-:Y:S01]  /*be80*/  FSEL R42, R52, -INF , !P0 ;  /* 0xff800000342a7808 */ /* 0x000fe20004000000 */
[----:B------:R3:W-:Y:S01]  /*be90*/  MUFU.TANH R53, R3 ;  /* 0x0000000300357308 */ /* 0x0007e20000002400 */
[----:B------:R-:W-:Y:S02]  /*bea0*/  ISETP.LT.OR P1, PT, R4, R210, P1 ;  /* 0x000000d20400720c */ /* 0x000fe40000f21670 */
[----:B------:R-:W-:Y:S02]  /*beb0*/  FSEL R220, R71, -INF , !P2 ;  /* 0xff80000047dc7808 */ /* 0x000fe40005000000 */
[----:B------:R-:W-:Y:S02]  /*bec0*/  FSEL R37, R72, -INF , !P1 ;  /* 0xff80000048257808 */ /* 0x000fe40004800000 */
[----:B------:R-:W-:-:S02]  /*bed0*/  ISETP.GE.AND P1, PT, R6, R214, PT ;  /* 0x000000d60600720c */ /* 0x000fc40003f26270 */
[----:B-1----:R-:W-:Y:S02]  /*bee0*/  FMNMX.FTZ R2, R235, R9, !PT ;  /* 0x00000009eb027209 */ /* 0x002fe40007810000 */
[----:B------:R-:W-:Y:S02]  /*bef0*/  ISETP.LT.OR P1, PT, R6, R210, P1 ;  /* 0x000000d20600720c */ /* 0x000fe40000f21670 */
[----:B------:R-:W-:Y:S01]  /*bf00*/  FMNMX.FTZ R5, R10, R2, !PT ;  /* 0x000000020a057209 */ /* 0x000fe20007810000 */
[----:B------:R-:W-:Y:S01]  /*bf10*/  VIADD R2, R0, 0x29 ;  /* 0x0000002900027836 */ /* 0x000fe20000000000 */
[----:B------:R-:W-:Y:S01]  /*bf20*/  FSEL R151, R26, -INF , !P6 ;  /* 0xff8000001a977808 */ /* 0x000fe20007000000 */
[----:B---3--:R-:W-:Y:S01]  /*bf30*/  FMUL.FTZ R3, R61, UR8 ;  /* 0x000000083d037c20 */ /* 0x008fe20008410000 */
[----:B------:R-:W-:Y:S01]  /*bf40*/  FMNMX.FTZ R7, R12, R5, !PT ;  /* 0x000000050c077209 */ /* 0x000fe20007810000 */
[----:B------:R-:W-:Y:S01]  /*bf50*/  VIADD R5, R0, 0x31 ;  /* 0x0000003100057836 */ /* 0x000fe20000000000 */
[C---:B------:R-:W-:Y:S01]  /*bf60*/  ISETP.GE.AND P5, PT, R2.reuse, R214, PT ;  /* 0x000000d60200720c */ /* 0x040fe20003fa6270 */
[----:B------:R1:W-:Y:S01]  /*bf70*/  MUFU.TANH R47, R3 ;  /* 0x00000003002f7308 */ /* 0x0003e20000002400 */
[----:B------:R-:W-:-:S02]  /*bf80*/  ISETP.GE.AND P2, PT, R2, R213, PT ;  /* 0x000000d50200720c */ /* 0x000fc40003f46270 */
[C---:B------:R-:W-:Y:S02]  /*bf90*/  ISETP.LT.OR P5, PT, R2.reuse, R210, P5 ;  /* 0x000000d20200720c */ /* 0x040fe40002fa1670 */
[----:B------:R-:W-:Y:S02]  /*bfa0*/  ISETP.LT.OR P2, PT, R2, R209, P2 ;  /* 0x000000d10200720c */ /* 0x000fe40001741670 */
[----:B--2---:R-:W-:Y:S02]  /*bfb0*/  FSEL R38, R45, -INF , !P5 ;  /* 0xff8000002d267808 */ /* 0x004fe40006800000 */
[----:B------:R-:W-:Y:S02]  /*bfc0*/  ISETP.GE.AND P5, PT, R20, R214, PT ;  /* 0x000000d61400720c */ /* 0x000fe40003fa6270 */
[----:B------:R-:W-:Y:S02]  /*bfd0*/  FSEL R230, R56, -INF , !P2 ;  /* 0xff80000038e67808 */ /* 0x000fe40005000000 */
[----:B------:R-:W-:-:S02]  /*bfe0*/  ISETP.LT.OR P5, PT, R20, R210, P5 ;  /* 0x000000d21400720c */ /* 0x000fc40002fa1670 */
[----:B------:R-:W-:Y:S01]  /*bff0*/  ISETP.GE.AND P2, PT, R5, R213, PT ;  /* 0x000000d50500720c */ /* 0x000fe20003f46270 */
[----:B-1----:R-:W-:Y:S01]  /*c000*/  VIADD R3, R0, 0x28 ;  /* 0x0000002800037836 */ /* 0x002fe20000000000 */
[----:B------:R-:W-:Y:S01]  /*c010*/  FMNMX.FTZ R0, R15, R7, !PT ;  /* 0x000000070f007209 */ /* 0x000fe20007810000 */
[----:B------:R-:W-:Y:S01]  /*c020*/  FMUL.FTZ R7, R48, UR8 ;  /* 0x0000000830077c20 */ /* 0x000fe20008410000 */
[----:B------:R-:W-:Y:S01]  /*c030*/  ISETP.LT.OR P2, PT, R5, R209, P2 ;  /* 0x000000d10500720c */ /* 0x000fe20001741670 */
[----:B------:R1:W-:Y:S01]  /*c040*/  MUFU.TANH R48, R11 ;  /* 0x0000000b00307308 */ /* 0x0003e20000002400 */
[----:B------:R-:W-:Y:S02]  /*c050*/  FMNMX.FTZ R0, R16, R0, !PT ;  /* 0x0000000010007209 */ /* 0x000fe40007810000 */
[----:B------:R-:W-:Y:S02]  /*c060*/  ISETP.GE.AND P0, PT, R3, R214, PT ;  /* 0x000000d60300720c */ /* 0x000fe40003f06270 */
[----:B------:R-:W-:-:S02]  /*c070*/  FMNMX.FTZ R0, R17, R0, !PT ;  /* 0x0000000011007209 */ /* 0x000fc40007810000 */
[----:B------:R-:W-:Y:S01]  /*c080*/  ISETP.LT.OR P0, PT, R3, R210, P0 ;  /* 0x000000d20300720c */ /* 0x000fe20000701670 */
[----:B------:R2:W3:Y:S01]  /*c090*/  MUFU.TANH R40, R7 ;  /* 0x0000000700287308 */ /* 0x0004e20000002400 */
[----:B------:R-:W-:Y:S02]  /*c0a0*/  FMNMX.FTZ R0, R18, R0, !PT ;  /* 0x0000000012007209 */ /* 0x000fe40007810000 */
[----:B------:R-:W-:Y:S02]  /*c0b0*/  FSEL R8, R46, -INF , !P0 ;  /* 0xff8000002e087808 */ /* 0x000fe40004000000 */
[----:B------:R-:W-:Y:S02]  /*c0c0*/  FMNMX.FTZ R0, R19, R0, !PT ;  /* 0x0000000013007209 */ /* 0x000fe40007810000 */
[----:B------:R-:W-:Y:S02]  /*c0d0*/  ISETP.GE.AND P0, PT, R5, R214, PT ;  /* 0x000000d60500720c */ /* 0x000fe40003f06270 */
[----:B------:R-:W-:-:S02]  /*c0e0*/  FMNMX.FTZ R0, R36, R0, !PT ;  /* 0x0000000024007209 */ /* 0x000fc40007810000 */
[----:B------:R-:W-:Y:S02]  /*c0f0*/  ISETP.LT.OR P0, PT, R5, R210, P0 ;  /* 0x000000d20500720c */ /* 0x000fe40000701670 */
[----:B------:R-:W-:Y:S02]  /*c100*/  FMNMX.FTZ R0, R37, R0, !PT ;  /* 0x0000000025007209 */ /* 0x000fe40007810000 */
[----:B-1----:R-:W-:Y:S01]  /*c110*/  FSEL R11, R44, -INF , !P1 ;  /* 0xff8000002c0b7808 */ /* 0x002fe20004800000 */
[----:B--2---:R-:W-:Y:S01]  /*c120*/  FMUL.FTZ R7, R49, UR8 ;  /* 0x0000000831077c20 */ /* 0x004fe20008410000 */
[----:B------:R-:W-:Y:S01]  /*c130*/  FMNMX.FTZ R0, R8, R0, !PT ;  /* 0x0000000008007209 */ /* 0x000fe20007810000 */
[----:B------:R-:W-:Y:S01]  /*c140*/  MUFU.TANH R44, R13 ;  /* 0x0000000d002c7308 */ /* 0x000fe20000002400 */
[----:B------:R-:W-:Y:S02]  /*c150*/  ISETP.GE.AND P1, PT, R21, R214, PT ;  /* 0x000000d61500720c */ /* 0x000fe40003f26270 */
[----:B------:R-:W-:-:S02]  /*c160*/  FMNMX.FTZ R0, R38, R0, !PT ;  /* 0x0000000026007209 */ /* 0x000fc40007810000 */
[----:B------:R-:W-:Y:S02]  /*c170*/  FSEL R39, R39, -INF , !P0 ;  /* 0xff80000027277808 */ /* 0x000fe40004000000 */
[----:B------:R-:W-:Y:S01]  /*c180*/  FMNMX.FTZ R0, R11, R0, !PT ;  /* 0x000000000b007209 */ /* 0x000fe20007810000 */
[----:B------:R-:W1:Y:S01]  /*c190*/  MUFU.TANH R7, R7 ;  /* 0x0000000700077308 */ /* 0x000e620000002400 */
[----:B------:R-:W-:Y:S02]  /*c1a0*/  ISETP.LT.OR P1, PT, R21, R210, P1 ;  /* 0x000000d21500720c */ /* 0x000fe40000f21670 */
[----:B---3--:R-:W-:Y:S02]  /*c1b0*/  FSEL R149, R40, -INF , !P5 ;  /* 0xff80000028957808 */ /* 0x008fe40006800000 */
[----:B------:R-:W-:Y:S02]  /*c1c0*/  FMNMX.FTZ R0, R39, R0, !PT ;  /* 0x0000000027007209 */ /* 0x000fe40007810000 */
[----:B------:R-:W-:Y:S01]  /*c1d0*/  ISETP.GE.AND P5, PT, R4, R213, PT ;  /* 0x000000d50400720c */ /* 0x000fe20003fa6270 */
[----:B------:R-:W-:Y:S01]  /*c1e0*/  MUFU.TANH R40, R14 ;  /* 0x0000000e00287308 */ /* 0x000fe20000002400 */
[----:B------:R-:W-:-:S02]  /*c1f0*/  FMNMX.FTZ R0, R149, R0, !PT ;  /* 0x0000000095007209 */ /* 0x000fc40007810000 */
[C---:B------:R-:W-:Y:S02]  /*c200*/  ISETP.GE.AND P0, PT, R4.reuse, R212, PT ;  /* 0x000000d40400720c */ /* 0x040fe40003f06270 */
[C---:B------:R-:W-:Y:S02]  /*c210*/  ISETP.LT.OR P5, PT, R4.reuse, R209, P5 ;  /* 0x000000d10400720c */ /* 0x040fe40002fa1670 */
[----:B------:R-:W-:Y:S02]  /*c220*/  ISETP.LT.OR P0, PT, R4, R208, P0 ;  /* 0x000000d00400720c */ /* 0x000fe40000701670 */
[----:B-1----:R-:W-:Y:S02]  /*c230*/  FSEL R150, R7, -INF , !P1 ;  /* 0xff80000007967808 */ /* 0x002fe40004800000 */
[----:B------:R-:W-:Y:S02]  /*c240*/  FSEL R229, R156, -INF , !P5 ;  /* 0xff8000009ce57808 */ /* 0x000fe40006800000 */
[----:B------:R-:W-:-:S02]  /*c250*/  FMNMX.FTZ R0, R150, R0, !PT ;  /* 0x0000000096007209 */ /* 0x000fc40007810000 */
[----:B------:R-:W-:Y:S02]  /*c260*/  FSEL R142, R142, -INF , !P0 ;  /* 0xff8000008e8e7808 */ /* 0x000fe40004000000 */
[C---:B------:R-:W-:Y:S01]  /*c270*/  ISETP.GE.AND P5, PT, R2.reuse, R212, PT ;  /* 0x000000d40200720c */ /* 0x040fe20003fa6270 */
[----:B------:R-:W1:Y:S01]  /*c280*/  SHFL.BFLY PT, R7, R0, 0x2, 0x1f ;  /* 0x0c401f0000077f89 */ /* 0x000e6200000e0000 */
[C---:B------:R-:W-:Y:S02]  /*c290*/  ISETP.GE.AND P0, PT, R2.reuse, R211, PT ;  /* 0x000000d30200720c */ /* 0x040fe40003f06270 */
[C---:B------:R-:W-:Y:S02]  /*c2a0*/  ISETP.LT.OR P5, PT, R2.reuse, R208, P5 ;  /* 0x000000d00200720c */ /* 0x040fe40002fa1670 */
[----:B------:R-:W-:Y:S01]  /*c2b0*/  ISETP.LT.OR P0, PT, R2, R207, P0 ;  /* 0x000000cf0200720c */ /* 0x000fe20000701670 */
[----:B------:R-:W-:Y:S01]  /*c2c0*/  FMUL.FTZ R2, R67, UR8 ;  /* 0x0000000843027c20 */ /* 0x000fe20008410000 */
[----:B------:R-:W-:-:S02]  /*c2d0*/  ISETP.GE.AND P1, PT, R4, R211, PT ;  /* 0x000000d30400720c */ /* 0x000fc40003f26270 */
[C---:B------:R-:W-:Y:S01]  /*c2e0*/  ISETP.GE.AND P6, PT, R3.reuse, R213, PT ;  /* 0x000000d50300720c */ /* 0x040fe20003fc6270 */
[----:B------:R2:W-:Y:S01]  /*c2f0*/  MUFU.TANH R45, R2 ;  /* 0x00000002002d7308 */ /* 0x0005e20000002400 */
[C---:B------:R-:W-:Y:S02]  /*c300*/  ISETP.GE.AND P4, PT, R3.reuse, R212, PT ;  /* 0x000000d40300720c */ /* 0x040fe40003f86270 */
[----:B------:R-:W-:Y:S01]  /*c310*/  ISETP.LT.OR P1, PT, R4, R207, P1 ;  /* 0x000000cf0400720c */ /* 0x000fe20000f21670 */
[----:B------:R-:W-:Y:S01]  /*c320*/  FMUL.FTZ R4, R64, UR8 ;  /* 0x0000000840047c20 */ /* 0x000fe20008410000 */
[C---:B------:R-:W-:Y:S02]  /*c330*/  ISETP.LT.OR P6, PT, R3.reuse, R209, P6 ;  /* 0x000000d10300720c */ /* 0x040fe400037c1670 */
[----:B------:R-:W-:Y:S01]  /*c340*/  ISETP.LT.OR P4, PT, R3, R208, P4 ;  /* 0x000000d00300720c */ /* 0x000fe20002781670 */
[----:B------:R3:W-:Y:S01]  /*c350*/  MUFU.TANH R26, R4 ;  /* 0x00000004001a7308 */ /* 0x0007e20000002400 */
[----:B------:R-:W-:-:S02]  /*c360*/  FSEL R215, R70, -INF , !P1 ;  /* 0xff80000046d77808 */ /* 0x000fc40004800000 */
[----:B------:R-:W-:Y:S02]  /*c370*/  FSEL R231, R58, -INF , !P6 ;  /* 0xff8000003ae77808 */ /* 0x000fe40007000000 */
[----:B------:R-:W-:Y:S02]  /*c380*/  FSEL R190, R53, -INF , !P4 ;  /* 0xff80000035be7808 */ /* 0x000fe40006000000 */
[----:B-1----:R-:W-:Y:S01]  /*c390*/  FMNMX.FTZ R0, R0, R7, !PT ;  /* 0x0000000700007209 */ /* 0x002fe20007810000 */
[----:B--2---:R-:W-:Y:S01]  /*c3a0*/  FMUL.FTZ R2, R50, UR8 ;  /* 0x0000000832027c20 */ /* 0x004fe20008410000 */
[----:B------:R-:W-:-:S03]  /*c3b0*/  ISETP.GE.AND P1, PT, R6, R213, PT ;  /* 0x000000d50600720c */ /* 0x000fc60003f26270 */
[----:B------:R-:W1:Y:S01]  /*c3c0*/  SHFL.BFLY PT, R7, R0, 0x1, 0x1f ;  /* 0x0c201f0000077f89 */ /* 0x000e6200000e0000 */
[C---:B------:R-:W-:Y:S01]  /*c3d0*/  ISETP.GE.AND P6, PT, R6.reuse, R212, PT ;  /* 0x000000d40600720c */ /* 0x040fe20003fc6270 */
[----:B------:R2:W-:Y:S01]  /*c3e0*/  MUFU.TANH R13, R2 ;  /* 0x00000002000d7308 */ /* 0x0005e20000002400 */
[C---:B------:R-:W-:Y:S02]  /*c3f0*/  ISETP.GE.AND P4, PT, R6.reuse, R211, PT ;  /* 0x000000d30600720c */ /* 0x040fe40003f86270 */
[C---:B------:R-:W-:Y:S01]  /*c400*/  ISETP.LT.OR P1, PT, R6.reuse, R209, P1 ;  /* 0x000000d10600720c */ /* 0x040fe20000f21670 */
[----:B---3--:R-:W-:Y:S01]  /*c410*/  FMUL.FTZ R4, R65, UR8 ;  /* 0x0000000841047c20 */ /* 0x008fe20008410000 */
[C---:B------:R-:W-:Y:S02]  /*c420*/  ISETP.LT.OR P6, PT, R6.reuse, R208, P6 ;  /* 0x000000d00600720c */ /* 0x040fe400037c1670 */
[----:B------:R-:W-:Y:S01]  /*c430*/  ISETP.LT.OR P4, PT, R6, R207, P4 ;  /* 0x000000cf0600720c */ /* 0x000fe20002781670 */
[----:B------:R-:W3:Y:S01]  /*c440*/  MUFU.TANH R14, R4 ;  /* 0x00000004000e7308 */ /* 0x000ee20000002400 */
[----:B------:R-:W-:-:S02]  /*c450*/  ISETP.GE.AND P3, PT, R3, R211, PT ;  /* 0x000000d30300720c */ /* 0x000fc40003f66270 */
[----:B------:R-:W-:Y:S02]  /*c460*/  FSEL R191, R47, -INF , !P5 ;  /* 0xff8000002fbf7808 */ /* 0x000fe40006800000 */
[----:B------:R-:W-:Y:S01]  /*c470*/  ISETP.LT.OR P3, PT, R3, R207, P3 ;  /* 0x000000cf0300720c */ /* 0x000fe20001f61670 */
[----:B------:R-:W-:Y:S01]  /*c480*/  FMUL.FTZ R3, R66, UR8 ;  /* 0x0000000842037c20 */ /* 0x000fe20008410000 */
[----:B------:R-:W-:Y:S01]  /*c490*/  ISETP.GE.AND P5, PT, R5, R212, PT ;  /* 0x000000d40500720c */ /* 0x000fe20003fa6270 */
[----:B--2---:R-:W-:Y:S02]  /*c4a0*/  FMUL.FTZ R2, R51, UR8 ;  /* 0x0000000833027c20 */ /* 0x004fe40008410000 */
[----:B------:R2:W-:Y:S01]  /*c4b0*/  MUFU.TANH R46, R3 ;  /* 0x00000003002e7308 */ /* 0x0005e20000002400 */
[----:B------:R-:W-:Y:S02]  /*c4c0*/  FSEL R240, R44, -INF , !P1 ;  /* 0xff8000002cf07808 */ /* 0x000fe40004800000 */
[----:B------:R-:W-:-:S02]  /*c4d0*/  ISETP.LT.OR P5, PT, R5, R208, P5 ;  /* 0x000000d00500720c */ /* 0x000fc40002fa1670 */
[----:B-1----:R-:W-:Y:S02]  /*c4e0*/  FMNMX.FTZ R73, R0, R7, !PT ;  /* 0x0000000700497209 */ /* 0x002fe40007810000 */
[----:B---3--:R-:W-:Y:S01]  /*c4f0*/  FSEL R237, R14, -INF , !P5 ;  /* 0xff8000000eed7808 */ /* 0x008fe20006800000 */
[----:B------:R1:W3:Y:S01]  /*c500*/  MUFU.TANH R6, R2 ;  /* 0x0000000200067308 */ /* 0x0002e20000002400 */
[----:B------:R-:W-:Y:S01]  /*c510*/  FSETP.NEU.FTZ.AND P5, PT, R73, -INF , PT ;  /* 0xff8000004900780b */ /* 0x000fe20003fbd000 */
[----:B------:R-:W-:Y:S01]  /*c520*/  FMUL.FTZ R4, R146, UR8 ;  /* 0x0000000892047c20 */ /* 0x000fe20008410000 */
[----:B------:R-:W-:Y:S02]  /*c530*/  FSEL R236, R26, -INF , !P6 ;  /* 0xff8000001aec7808 */ /* 0x000fe40007000000 */
[----:B------:R-:W-:Y:S02]  /*c540*/  ISETP.GE.AND P6, PT, R20, R213, PT ;  /* 0x000000d51400720c */ /* 0x000fe40003fc6270 */
[----:B------:R-:W-:Y:S01]  /*c550*/  FSEL R228, R40, -INF , !P2 ;  /* 0xff80000028e47808 */ /* 0x000fe20005000000 */
[----:B------:R-:W-:Y:S01]  /*c560*/  MUFU.TANH R26, R4 ;  /* 0x00000004001a7308 */ /* 0x000fe20000002400 */
[----:B--2---:R-:W-:Y:S01]  /*c570*/  FMUL.FTZ R3, R144, UR8 ;  /* 0x0000000890037c20 */ /* 0x004fe20008410000 */
[----:B------:R-:W-:-:S02]  /*c580*/  ISETP.LT.OR P6, PT, R20, R209, P6 ;  /* 0x000000d11400720c */ /* 0x000fc400037c1670 */
[----:B------:R-:W-:Y:S02]  /*c590*/  ISETP.GE.AND P1, PT, R5, R211, PT ;  /* 0x000000d30500720c */ /* 0x000fe40003f26270 */
[----:B------:R-:W-:Y:S02]  /*c5a0*/  FSEL R242, R13, -INF , !P6 ;  /* 0xff8000000df27808 */ /* 0x000fe40007000000 */
[----:B------:R2:W4:Y:S01]  /*c5b0*/  MUFU.TANH R44, R3 ;  /* 0x00000003002c7308 */ /* 0x0005220000002400 */
[----:B-1----:R-:W-:Y:S02]  /*c5c0*/  FMNMX.FTZ R2, R234, R22, !PT ;  /* 0x00000016ea027209 */ /* 0x002fe40007810000 */
[C---:B------:R-:W-:Y:S02]  /*c5d0*/  ISETP.GE.AND P6, PT, R21.reuse, R213, PT ;  /* 0x000000d51500720c */ /* 0x040fe40003fc6270 */
[----:B------:R-:W-:Y:S02]  /*c5e0*/  FMNMX.FTZ R2, R24, R2, !PT ;  /* 0x0000000218027209 */ /* 0x000fe40007810000 */
[----:B------:R-:W-:-:S02]  /*c5f0*/  ISETP.LT.OR P6, PT, R21, R209, P6 ;  /* 0x000000d11500720c */ /* 0x000fc400037c1670 */
[----:B------:R-:W-:Y:S02]  /*c600*/  FMNMX.FTZ R2, R25, R2, !PT ;  /* 0x0000000219027209 */ /* 0x000fe40007810000 */
[----:B------:R-:W-:Y:S01]  /*c610*/  ISETP.LT.OR P1, PT, R5, R207, P1 ;  /* 0x000000cf0500720c */ /* 0x000fe20000f21670 */
[----:B------:R-:W-:Y:S01]  /*c620*/  FMUL.FTZ R5, R147, UR8 ;  /* 0x0000000893057c20 */ /* 0x000fe20008410000 */
[----:B------:R-:W-:Y:S02]  /*c630*/  FMNMX.FTZ R2, R23, R2, !PT ;  /* 0x0000000217027209 */ /* 0x000fe40007810000 */
[----:B---3--:R-:W-:Y:S01]  /*c640*/  FSEL R241, R6, -INF , !P6 ;  /* 0xff80000006f17808 */ /* 0x008fe20007000000 */
[----:B------:R-:W-:Y:S01]  /*c650*/  MUFU.TANH R13, R5 ;  /* 0x00000005000d7308 */ /* 0x000fe20000002400 */
[----:B------:R-:W-:Y:S01]  /*c660*/  FMNMX.FTZ R0, R148, R2, !PT ;  /* 0x0000000294007209 */ /* 0x000fe20007810000 */
[----:B--2---:R-:W-:Y:S01]  /*c670*/  FMUL.FTZ R3, R145, UR8 ;  /* 0x0000000891037c20 */ /* 0x004fe20008410000 */
[----:B------:R-:W-:-:S02]  /*c680*/  FMNMX.FTZ R2, R233, R31, !PT ;  /* 0x0000001fe9027209 */ /* 0x000fc40007810000 */
[----:B------:R-:W-:Y:S02]  /*c690*/  FMNMX.FTZ R0, R141, R0, !PT ;  /* 0x000000008d007209 */ /* 0x000fe40007810000 */
[----:B------:R-:W-:Y:S01]  /*c6a0*/  FMNMX.FTZ R2, R30, R2, !PT ;  /* 0x000000021e027209 */ /* 0x000fe20007810000 */
[----:B------:R1:W2:Y:S01]  /*c6b0*/  MUFU.TANH R7, R3 ;  /* 0x0000000300077308 */ /* 0x0002a20000002400 */
[----:B------:R-:W-:Y:S02]  /*c6c0*/  FMNMX.FTZ R0, R140, R0, !PT ;  /* 0x000000008c007209 */ /* 0x000fe40007810000 */
[----:B------:R-:W-:Y:S02]  /*c6d0*/  FMNMX.FTZ R2, R29, R2, !PT ;  /* 0x000000021d027209 */ /* 0x000fe40007810000 */
[----:B------:R-:W-:Y:S02]  /*c6e0*/  ISETP.GE.AND P2, PT, R20, R212, PT ;  /* 0x000000d41400720c */ /* 0x000fe40003f46270 */
[----:B------:R-:W-:-:S02]  /*c6f0*/  FMNMX.FTZ R2, R28, R2, !PT ;  /* 0x000000021c027209 */ /* 0x000fc40007810000 */
[----:B------:R-:W-:Y:S02]  /*c700*/  ISETP.LT.OR P2, PT, R20, R208, P2 ;  /* 0x000000d01400720c */ /* 0x000fe40001741670 */
[----:B------:R-:W-:Y:S02]  /*c710*/  FSEL R188, R54, -INF , !P3 ;  /* 0xff80000036bc7808 */ /* 0x000fe40005800000 */
[----:B----4-:R-:W-:Y:S02]  /*c720*/  FSEL R223, R44, -INF , !P2 ;  /* 0xff8000002cdf7808 */ /* 0x010fe40005000000 */
[----:B------:R-:W-:Y:S02]  /*c730*/  ISETP.GE.AND P2, PT, R21, R212, PT ;  /* 0x000000d41500720c */ /* 0x000fe40003f46270 */
[----:B-1----:R-:W-:Y:S01]  /*c740*/  FMNMX.FTZ R3, R75, R0, !PT ;  /* 0x000000004b037209 */ /* 0x002fe20007810000 */
[----:B------:R-:W-:Y:S01]  /*c750*/  FMUL.FTZ R0, R73, UR9 ;  /* 0x0000000949007c20 */ /* 0x000fe20008410000 */
[----:B------:R-:W-:-:S02]  /*c760*/  ISETP.LT.OR P2, PT, R21, R208, P2 ;  /* 0x000000d01500720c */ /* 0x000fc40001741670 */
[----:B------:R-:W-:Y:S02]  /*c770*/  FMNMX.FTZ R3, R227, R3, !PT ;  /* 0x00000003e3037209 */ /* 0x000fe40007810000 */
[----:B------:R-:W-:Y:S02]  /*c780*/  FSEL R0, R0, RZ, P5 ;  /* 0x000000ff00007208 */ /* 0x000fe40002800000 */
[----:B------:R-:W-:Y:S02]  /*c790*/  FMNMX.FTZ R4, R229, R3, !PT ;  /* 0x00000003e5047209 */ /* 0x000fe40007810000 */
[----:B--2---:R-:W-:Y:S01]  /*c7a0*/  FSEL R224, R7, -INF , !P2 ;  /* 0xff80000007e07808 */ /* 0x004fe20005000000 */
[--C-:B------:R-:W-:Y:S01]  /*c7b0*/  FFMA.FTZ R3, R9, UR9, -R0.reuse ;  /* 0x0000000909037c23 */ /* 0x100fe20008010800 */
[----:B------:R-:W-:Y:S01]  /*c7c0*/  FMNMX.FTZ R4, R231, R4, !PT ;  /* 0x00000004e7047209 */ /* 0x000fe20007810000 */
[----:B------:R-:W-:Y:S01]  /*c7d0*/  FFMA.FTZ R5, R12, UR9, -R0 ;  /* 0x000000090c057c23 */ /* 0x000fe20008010800 */
[----:B------:R-:W-:Y:S01]  /*c7e0*/  FSEL R189, R48, -INF , !P0 ;  /* 0xff80000030bd7808 */ /* 0x000fe20004000000 */
[----:B------:R1:W-:Y:S01]  /*c7f0*/  MUFU.EX2 R187, R3 ;  /* 0x0000000300bb7308 */ /* 0x0003e20000000800 */
[----:B------:R-:W-:-:S02]  /*c800*/  FMNMX.FTZ R4, R230, R4, !PT ;  /* 0x00000004e6047209 */ /* 0x000fc40007810000 */
[----:B------:R-:W-:Y:S02]  /*c810*/  ISETP.GE.AND P6, PT, R20, R211, PT ;  /* 0x000000d31400720c */ /* 0x000fe40003fc6270 */
[----:B------:R-:W-:Y:S02]  /*c820*/  FMNMX.FTZ R4, R240, R4, !PT ;  /* 0x00000004f0047209 */ /* 0x000fe40007810000 */
[----:B------:R-:W-:Y:S01]  /*c830*/  FSEL R221, R46, -INF , !P4 ;  /* 0xff8000002edd7808 */ /* 0x000fe20006000000 */
[----:B------:R2:W-:Y:S01]  /*c840*/  MUFU.EX2 R185, R5 ;  /* 0x0000000500b97308 */ /* 0x0005e20000000800 */
[----:B------:R-:W-:Y:S02]  /*c850*/  FMNMX.FTZ R72, R228, R4, !PT ;  /* 0x00000004e4487209 */ /* 0x000fe40007810000 */
[----:B------:R-:W-:Y:S02]  /*c860*/  ISETP.LT.OR P6, PT, R20, R207, P6 ;  /* 0x000000cf1400720c */ /* 0x000fe400037c1670 */
[----:B------:R-:W-:-:S02]  /*c870*/  FMNMX.FTZ R72, R242, R72, !PT ;  /* 0x00000048f2487209 */ /* 0x000fc40007810000 */
[----:B------:R-:W-:Y:S02]  /*c880*/  ISETP.GE.AND P0, PT, R21, R211, PT ;  /* 0x000000d31500720c */ /* 0x000fe40003f06270 */
[----:B-1----:R-:W-:Y:S01]  /*c890*/  FMNMX.FTZ R3, R27, R2, !PT ;  /* 0x000000021b037209 */ /* 0x002fe20007810000 */
[----:B------:R-:W-:Y:S01]  /*c8a0*/  FFMA.FTZ R2, R10, UR9, -R0 ;  /* 0x000000090a027c23 */ /* 0x000fe20008010800 */
[----:B------:R-:W-:Y:S02]  /*c8b0*/  FMNMX.FTZ R72, R241, R72, !PT ;  /* 0x00000048f1487209 */ /* 0x000fe40007810000 */
[----:B------:R-:W-:Y:S01]  /*c8c0*/  FMNMX.FTZ R3, R41, R3, !PT ;  /* 0x0000000329037209 */ /* 0x000fe20007810000 */
[----:B------:R1:W-:Y:S01]  /*c8d0*/  MUFU.EX2 R186, R2 ;  /* 0x0000000200ba7308 */ /* 0x0003e20000000800 */
[----:B------:R-:W-:Y:S02]  /*c8e0*/  FSEL R222, R45, -INF , !P1 ;  /* 0xff8000002dde7808 */ /* 0x000fe40004800000 */
[----:B------:R-:W-:Y:S01]  /*c8f0*/  FMNMX.FTZ R3, R43, R3, !PT ;  /* 0x000000032b037209 */ /* 0x000fe20007810000 */
[----:B--2---:R-:W2:Y:S01]  /*c900*/  SHFL.BFLY PT, R5, R72, 0x2, 0x1f ;  /* 0x0c401f0048057f89 */ /* 0x004ea200000e0000 */
[----:B------:R-:W-:-:S02]  /*c910*/  ISETP.LT.OR P0, PT, R21, R207, P0 ;  /* 0x000000cf1500720c */ /* 0x000fc40000701670 */
[----:B------:R-:W-:Y:S02]  /*c920*/  FSEL R226, R26, -INF , !P6 ;  /* 0xff8000001ae27808 */ /* 0x000fe40007000000 */
[----:B------:R-:W-:Y:S02]  /*c930*/  FSEL R225, R13, -INF , !P0 ;  /* 0xff8000000de17808 */ /* 0x000fe40004000000 */
[----:B-1----:R-:W-:-:S04]  /*c940*/  FMNMX.FTZ R2, R232, R34, !PT ;  /* 0x00000022e8027209 */ /* 0x002fc80007810000 */
[----:B------:R-:W-:Y:S02]  /*c950*/  FMNMX.FTZ R4, R35, R2, !PT ;  /* 0x0000000223047209 */ /* 0x000fe40007810000 */
[----:B------:R-:W-:Y:S02]  /*c960*/  FMNMX.FTZ R2, R42, R3, !PT ;  /* 0x000000032a027209 */ /* 0x000fe40007810000 */
[----:B------:R-:W-:Y:S02]  /*c970*/  FMNMX.FTZ R3, R33, R4, !PT ;  /* 0x0000000421037209 */ /* 0x000fe40007810000 */
[----:B------:R-:W-:Y:S01]  /*c980*/  FMNMX.FTZ R4, R143, R2, !PT ;  /* 0x000000028f047209 */ /* 0x000fe20007810000 */
[----:B------:R-:W-:Y:S01]  /*c990*/  FFMA.FTZ R2, R15, UR9, -R0 ;  /* 0x000000090f027c23 */ /* 0x000fe20008010800 */
[----:B------:R-:W-:Y:S02]  /*c9a0*/  FMNMX.FTZ R3, R32, R3, !PT ;  /* 0x0000000320037209 */ /* 0x000fe40007810000 */
[----:B------:R-:W-:Y:S01]  /*c9b0*/  FMNMX.FTZ R4, R142, R4, !PT ;  /* 0x000000048e047209 */ /* 0x000fe20007810000 */
[----:B------:R1:W3:Y:S01]  /*c9c0*/  MUFU.EX2 R184, R2 ;  /* 0x0000000200b87308 */ /* 0x0002e20000000800 */
[----:B--2---:R-:W-:-:S05]  /*c9d0*/  FMNMX.FTZ R72, R72, R5, !PT ;  /* 0x0000000548487209 */ /* 0x004fca0007810000 */
[----:B------:R-:W2:Y:S01]  /*c9e0*/  SHFL.BFLY PT, R5, R72, 0x1, 0x1f ;  /* 0x0c201f0048057f89 */ /* 0x000ea200000e0000 */
[----:B-1----:R-:W-:Y:S02]  /*c9f0*/  FMNMX.FTZ R2, R74, R3, !PT ;  /* 0x000000034a027209 */ /* 0x002fe40007810000 */
[----:B------:R-:W-:Y:S01]  /*ca00*/  FMNMX.FTZ R3, R190, R4, !PT ;  /* 0x00000004be037209 */ /* 0x000fe20007810000 */
[----:B------:R-:W-:Y:S01]  /*ca10*/  FFMA.FTZ R4, R16, UR9, -R0 ;  /* 0x0000000910047c23 */ /* 0x000fe20008010800 */
[----:B------:R-:W-:Y:S02]  /*ca20*/  FMNMX.FTZ R2, R68, R2, !PT ;  /* 0x0000000244027209 */ /* 0x000fe40007810000 */
[----:B------:R-:W-:Y:S01]  /*ca30*/  FMNMX.FTZ R3, R191, R3, !PT ;  /* 0x00000003bf037209 */ /* 0x000fe20007810000 */
[----:B------:R1:W-:Y:S01]  /*ca40*/  MUFU.EX2 R183, R4 ;  /* 0x0000000400b77308 */ /* 0x0003e20000000800 */
[----:B------:R-:W-:Y:S02]  /*ca50*/  FMNMX.FTZ R2, R69, R2, !PT ;  /* 0x0000000245027209 */ /* 0x000fe40007810000 */
[----:B------:R-:W-:-:S02]  /*ca60*/  FMNMX.FTZ R3, R236, R3, !PT ;  /* 0x00000003ec037209 */ /* 0x000fc40007810000 */
[----:B------:R-:W-:Y:S02]  /*ca70*/  FMNMX.FTZ R2, R151, R2, !PT ;  /* 0x0000000297027209 */ /* 0x000fe40007810000 */
[----:B------:R-:W-:Y:S02]  /*ca80*/  FMNMX.FTZ R3, R237, R3, !PT ;  /* 0x00000003ed037209 */ /* 0x000fe40007810000 */
[----:B--2---:R-:W-:Y:S02]  /*ca90*/  FMNMX.FTZ R72, R72, R5, !PT ;  /* 0x0000000548487209 */ /* 0x004fe40007810000 */
[----:B---3--:R-:W-:Y:S02]  /*caa0*/  F2FP.F16.F32.PACK_AB R10, R184, R185 ;  /* 0x000000b9b80a723e */ /* 0x008fe400000000ff */
[C---:B------:R-:W-:Y:S01]  /*cab0*/  FSETP.NEU.FTZ.AND P2, PT, R72.reuse, -INF , PT ;  /* 0xff8000004800780b */ /* 0x040fe20003f5d000 */
[----:B------:R-:W-:Y:S01]  /*cac0*/  FMUL.FTZ R12, R72, UR9 ;  /* 0x00000009480c7c20 */ /* 0x000fe20008410000 */
[----:B-1----:R-:W-:-:S04]  /*cad0*/  FFMA.FTZ R4, R17, UR9, -R0 ;  /* 0x0000000911047c23 */ /* 0x002fc80008010800 */
[----:B------:R-:W-:Y:S01]  /*cae0*/  FSEL R12, R12, RZ, P2 ;  /* 0x000000ff0c0c7208 */ /* 0x000fe20001000000 */
[----:B------:R1:W-:Y:S02]  /*caf0*/  MUFU.EX2 R182, R4 ;  /* 0x0000000400b67308 */ /* 0x0003e40000000800 */
[----:B-1----:R-:W-:Y:S02]  /*cb00*/  FMNMX.FTZ R4, R220, R2, !PT ;  /* 0x00000002dc047209 */ /* 0x002fe40007810000 */
[----:B------:R-:W-:Y:S01]  /*cb10*/  FMNMX.FTZ R2, R223, R3, !PT ;  /* 0x00000003df027209 */ /* 0x000fe20007810000 */
[----:B------:R-:W-:Y:S01]  /*cb20*/  FFMA.FTZ R3, R18, UR9, -R0 ;  /* 0x0000000912037c23 */ /* 0x000fe20008010800 */
[----:B------:R-:W-:Y:S02]  /*cb30*/  FMNMX.FTZ R4, R215, R4, !PT ;  /* 0x00000004d7047209 */ /* 0x000fe40007810000 */
[----:B------:R-:W-:Y:S01]  /*cb40*/  FMNMX.FTZ R2, R224, R2, !PT ;  /* 0x00000002e0027209 */ /* 0x000fe20007810000 */
[----:B------:R1:W-:Y:S01]  /*cb50*/  MUFU.EX2 R181, R3 ;  /* 0x0000000300b57308 */ /* 0x0003e20000000800 */
[----:B------:R-:W-:-:S03]  /*cb60*/  FMNMX.FTZ R70, R188, R4, !PT ;  /* 0x00000004bc467209 */ /* 0x000fc60007810000 */
[----:B------:R-:W2:Y:S01]  /*cb70*/  SHFL.BFLY PT, R4, R2, 0x2, 0x1f ;  /* 0x0c401f0002047f89 */ /* 0x000ea200000e0000 */
[----:B------:R-:W-:-:S04]  /*cb80*/  FMNMX.FTZ R70, R189, R70, !PT ;  /* 0x00000046bd467209 */ /* 0x000fc80007810000 */
[----:B------:R-:W-:-:S04]  /*cb90*/  FMNMX.FTZ R70, R221, R70, !PT ;  /* 0x00000046dd467209 */ /* 0x000fc80007810000 */
[----:B------:R-:W-:Y:S01]  /*cba0*/  FMNMX.FTZ R70, R222, R70, !PT ;  /* 0x00000046de467209 */ /* 0x000fe20007810000 */
[----:B-1----:R-:W-:-:S03]  /*cbb0*/  FFMA.FTZ R3, R19, UR9, -R0 ;  /* 0x0000000913037c23 */ /* 0x002fc60008010800 */
[----:B------:R-:W-:Y:S01]  /*cbc0*/  FMNMX.FTZ R70, R226, R70, !PT ;  /* 0x00000046e2467209 */ /* 0x000fe20007810000 */
[----:B------:R-:W-:Y:S01]  /*cbd0*/  LDSM.16.MT88.4 R16, [R193+0x6000] ;  /* 0x00600000c110783b */ /* 0x000fe20000004200 */
[----:B------:R1:W-:Y:S02]  /*cbe0*/  MUFU.EX2 R180, R3 ;  /* 0x0000000300b47308 */ /* 0x0003e40000000800 */
[----:B------:R-:W-:Y:S02]  /*cbf0*/  FMNMX.FTZ R70, R225, R70, !PT ;  /* 0x00000046e1467209 */ /* 0x000fe40007810000 */
[----:B--2---:R-:W-:-:S03]  /*cc00*/  FMNMX.FTZ R2, R2, R4, !PT ;  /* 0x0000000402027209 */ /* 0x004fc60007810000 */
[----:B------:R-:W2:Y:S04]  /*cc10*/  SHFL.BFLY PT, R4, R70, 0x2, 0x1f ;  /* 0x0c401f0046047f89 */ /* 0x000ea800000e0000 */
[----:B------:R-:W3:Y:S01]  /*cc20*/  SHFL.BFLY PT, R71, R2, 0x1, 0x1f ;  /* 0x0c201f0002477f89 */ /* 0x000ee200000e0000 */
[----:B-1----:R-:W-:-:S04]  /*cc30*/  FFMA.FTZ R3, R36, UR9, -R0 ;  /* 0x0000000924037c23 */ /* 0x002fc80008010800 */
[----:B------:R1:W-:Y:S01]  /*cc40*/  MUFU.EX2 R178, R3 ;  /* 0x0000000300b27308 */ /* 0x0003e20000000800 */
[----:B--2---:R-:W-:Y:S02]  /*cc50*/  FMNMX.FTZ R70, R70, R4, !PT ;  /* 0x0000000446467209 */ /* 0x004fe40007810000 */
[----:B---3--:R-:W-:Y:S01]  /*cc60*/  FMNMX.FTZ R71, R2, R71, !PT ;  /* 0x0000004702477209 */ /* 0x008fe20007810000 */
[----:B-1----:R-:W-:Y:S02]  /*cc70*/  FFMA.FTZ R3, R37, UR9, -R0 ;  /* 0x0000000925037c23 */ /* 0x002fe40008010800 */
[----:B------:R-:W1:Y:S01]  /*cc80*/  SHFL.BFLY PT, R4, R70, 0x1, 0x1f ;  /* 0x0c201f0046047f89 */ /* 0x000e6200000e0000 */
[----:B------:R-:W-:Y:S01]  /*cc90*/  FFMA.FTZ R2, R25, UR9, -R12 ;  /* 0x0000000919027c23 */ /* 0x000fe2000801080c */
[C---:B------:R-:W-:Y:S01]  /*cca0*/  FSETP.NEU.FTZ.AND P1, PT, R71.reuse, -INF , PT ;  /* 0xff8000004700780b */ /* 0x040fe20003f3d000 */
[----:B------:R2:W-:Y:S03]  /*ccb0*/  MUFU.EX2 R176, R3 ;  /* 0x0000000300b07308 */ /* 0x0005e60000000800 */
[----:B------:R-:W-:-:S05]  /*ccc0*/  FSEL R5, R71, RZ, P1 ;  /* 0x000000ff47057208 */ /* 0x000fca0000800000 */
[----:B------:R3:W-:Y:S01]  /*ccd0*/  MUFU.EX2 R171, R2 ;  /* 0x0000000200ab7308 */ /* 0x0007e20000000800 */
[----:B------:R-:W-:-:S04]  /*cce0*/  FADD.FTZ R6, R233, -R5 ;  /* 0x80000005e9067221 */ /* 0x000fc80000010000 */
[----:B------:R-:W-:Y:S01]  /*ccf0*/  FMUL.FTZ R6, R6, UR9 ;  /* 0x0000000906067c20 */ /* 0x000fe20008410000 */
[----:B--2---:R-:W-:-:S03]  /*cd00*/  FFMA.FTZ R3, R8, UR9, -R0 ;  /* 0x0000000908037c23 */ /* 0x004fc60008010800 */
[----:B------:R-:W2:Y:S01]  /*cd10*/  MUFU.EX2 R40, R6 ;  /* 0x0000000600287308 */ /* 0x000ea20000000800 */
[----:B-1----:R-:W-:Y:S01]  /*cd20*/  FMNMX.FTZ R70, R70, R4, !PT ;  /* 0x0000000446467209 */ /* 0x002fe20007810000 */
[----:B---3--:R-:W-:-:S06]  /*cd30*/  FFMA.FTZ R2, R23, UR9, -R12 ;  /* 0x0000000917027c23 */ /* 0x008fcc000801080c */
[----:B------:R1:W-:Y:S01]  /*cd40*/  MUFU.EX2 R175, R3 ;  /* 0x0000000300af7308 */ /* 0x0003e20000000800 */
[----:B------:R-:W-:-:S04]  /*cd50*/  FSETP.NEU.FTZ.AND P0, PT, R70, -INF , PT ;  /* 0xff8000004600780b */ /* 0x000fc80003f1d000 */
[----:B------:R-:W-:-:S03]  /*cd60*/  FSEL R5, R70, RZ, P0 ;  /* 0x000000ff46057208 */ /* 0x000fc60000000000 */
[----:B------:R-:W3:Y:S01]  /*cd70*/  MUFU.EX2 R173, R2 ;  /* 0x0000000200ad7308 */ /* 0x000ee20000000800 */
[-C--:B--2---:R-:W-:Y:S01]  /*cd80*/  FMUL.FTZ R76, R76, R40.reuse ;  /* 0x000000284c4c7220 */ /* 0x084fe20000410000 */
        /* <DEDUP_REMOVED lines=11> */
[----:B------:R1:W-:Y:S01]  /*ce40*/  MUFU.EX2 R174, R3 ;  /* 0x0000000300ae7308 */ /* 0x0003e20000000800 */
[-C--:B------:R-:W-:Y:S01]  /*ce50*/  FMUL.FTZ R121, R121, R40.reuse ;  /* 0x0000002879797220 */ /* 0x080fe20000410000 */
[-C--:B------:R-:W-:Y:S01]  /*ce60*/  FMUL.FTZ R128, R128, R40.reuse ;  /* 0x0000002880807220 */ /* 0x080fe20000410000 */
[-C--:B------:R-:W-:Y:S01]  /*ce70*/  FMUL.FTZ R129, R129, R40.reuse ;  /* 0x0000002881817220 */ /* 0x080fe20000410000 */
[-C--:B------:R-:W-:Y:S01]  /*ce80*/  FMUL.FTZ R136, R136, R40.reuse ;  /* 0x0000002888887220 */ /* 0x080fe20000410000 */
[----:B------:R-:W-:Y:S01]  /*ce90*/  FMUL.FTZ R137, R137, R40 ;  /* 0x0000002889897220 */ /* 0x000fe20000410000 */
[----:B-1----:R-:W-:Y:S01]  /*cea0*/  FFMA.FTZ R3, R11, UR9, -R0 ;  /* 0x000000090b037c23 */ /* 0x002fe20008010800 */
[----:B---3--:R-:W-:-:S03]  /*ceb0*/  F2FP.F16.F32.PACK_AB R11, R173, R171 ;  /* 0x000000abad0b723e */ /* 0x008fc600000000ff */
[----:B------:R1:W-:Y:S02]  /*cec0*/  MUFU.EX2 R177, R3 ;  /* 0x0000000300b17308 */ /* 0x0003e40000000800 */
[----:B-1----:R-:W-:Y:S02]  /*ced0*/  FFMA.FTZ R3, R39, UR9, -R0 ;  /* 0x0000000927037c23 */ /* 0x002fe40008010800 */
[----:B------:R-:W-:Y:S04]  /*cee0*/  LDSM.16.MT88.4 R36, [R195+0x6000] ;  /* 0x00600000c324783b */ /* 0x000fe80000004200 */
[----:B------:R1:W-:Y:S02]  /*cef0*/  MUFU.EX2 R179, R3 ;  /* 0x0000000300b37308 */ /* 0x0003e40000000800 */
[----:B-1----:R-:W-:-:S02]  /*cf00*/  FFMA.FTZ R3, R22, UR9, -R12 ;  /* 0x0000000916037c23 */ /* 0x002fc4000801080c */
[----:B------:R-:W1:Y:S04]  /*cf10*/  LDSM.16.MT88.4 R20, [R196+0x6000] ;  /* 0x00600000c414783b */ /* 0x000e680000004200 */
[----:B------:R2:W-:Y:S02]  /*cf20*/  MUFU.EX2 R172, R3 ;  /* 0x0000000300ac7308 */ /* 0x0005e40000000800 */
[----:B--2---:R-:W-:-:S06]  /*cf30*/  FFMA.FTZ R3, R24, UR9, -R12 ;  /* 0x0000000918037c23 */ /* 0x004fcc000801080c */
[----:B------:R2:W3:Y:S02]  /*cf40*/  MUFU.EX2 R170, R3 ;  /* 0x0000000300aa7308 */ /* 0x0004e40000000800 */
[----:B--2---:R-:W-:Y:S01]  /*cf50*/  FMUL.FTZ R3, R71, UR9 ;  /* 0x0000000947037c20 */ /* 0x004fe20008410000 */
[----:B---3--:R-:W-:-:S04]  /*cf60*/  F2FP.F16.F32.PACK_AB R9, R170, R172 ;  /* 0x000000acaa09723e */ /* 0x008fc800000000ff */
[----:B------:R-:W-:-:S05]  /*cf70*/  FSEL R3, R3, RZ, P1 ;  /* 0x000000ff03037208 */ /* 0x000fca0000800000 */
[--C-:B------:R-:W-:Y:S01]  /*cf80*/  FFMA.FTZ R2, R31, UR9, -R3.reuse ;  /* 0x000000091f027c23 */ /* 0x100fe20008010803 */
[----:B------:R-:W-:-:S03]  /*cf90*/  FFMA.FTZ R4, R28, UR9, -R3 ;  /* 0x000000091c047c23 */ /* 0x000fc60008010803 */
[----:B------:R2:W-:Y:S08]  /*cfa0*/  MUFU.EX2 R165, R2 ;  /* 0x0000000200a57308 */ /* 0x0005f00000000800 */
[----:B------:R3:W-:Y:S01]  /*cfb0*/  MUFU.EX2 R168, R4 ;  /* 0x0000000400a87308 */ /* 0x0007e20000000800 */
[----:B--2---:R-:W-:-:S07]  /*cfc0*/  FFMA.FTZ R2, R30, UR9, -R3 ;  /* 0x000000091e027c23 */ /* 0x004fce0008010803 */
[----:B------:R2:W-:Y:S01]  /*cfd0*/  MUFU.EX2 R167, R2 ;  /* 0x0000000200a77308 */ /* 0x0005e20000000800 */
[--C-:B---3--:R-:W-:Y:S02]  /*cfe0*/  FFMA.FTZ R4, R27, UR9, -R3.reuse ;  /* 0x000000091b047c23 */ /* 0x108fe40008010803 */
[----:B------:R-:W-:Y:S05]  /*cff0*/  LDSM.16.MT88.4 R24, [R193+0x6800] ;  /* 0x00680000c118783b */ /* 0x000fea0000004200 */
[----:B------:R-:W-:Y:S01]  /*d000*/  MUFU.EX2 R169, R4 ;  /* 0x0000000400a97308 */ /* 0x000fe20000000800 */
[----:B--2---:R-:W-:Y:S02]  /*d010*/  FFMA.FTZ R2, R29, UR9, -R3 ;  /* 0x000000091d027c23 */ /* 0x004fe40008010803 */
[----:B------:R-:W2:Y:S05]  /*d020*/  LDSM.16.MT88.4 R28, [R194+0x6000] ;  /* 0x00600000c21c783b */ /* 0x000eaa0000004200 */
[----:B------:R3:W4:Y:S02]  /*d030*/  MUFU.EX2 R166, R2 ;  /* 0x0000000200a67308 */ /* 0x0007240000000800 */
[----:B---3--:R-:W-:Y:S01]  /*d040*/  FMUL.FTZ R2, R70, UR9 ;  /* 0x0000000946027c20 */ /* 0x008fe20008410000 */
[----:B----4-:R-:W-:-:S04]  /*d050*/  F2FP.F16.F32.PACK_AB R6, R168, R166 ;  /* 0x000000a6a806723e */ /* 0x010fc800000000ff */
[----:B------:R-:W-:-:S05]  /*d060*/  FSEL R2, R2, RZ, P0 ;  /* 0x000000ff02027208 */ /* 0x000fca0000000000 */
[----:B------:R-:W-:-:S04]  /*d070*/  FFMA.FTZ R4, R34, UR9, -R2 ;  /* 0x0000000922047c23 */ /* 0x000fc80008010802 */
[----:B------:R3:W-:Y:S02]  /*d080*/  MUFU.EX2 R160, R4 ;  /* 0x0000000400a07308 */ /* 0x0007e40000000800 */
[----:B---3--:R-:W-:-:S06]  /*d090*/  FFMA.FTZ R4, R35, UR9, -R2 ;  /* 0x0000000923047c23 */ /* 0x008fcc0008010802 */
[----:B------:R3:W-:Y:S02]  /*d0a0*/  MUFU.EX2 R161, R4 ;  /* 0x0000000400a17308 */ /* 0x0007e40000000800 */
[----:B---3--:R-:W-:-:S06]  /*d0b0*/  FFMA.FTZ R4, R33, UR9, -R2 ;  /* 0x0000000921047c23 */ /* 0x008fcc0008010802 */
[----:B------:R3:W-:Y:S02]  /*d0c0*/  MUFU.EX2 R164, R4 ;  /* 0x0000000400a47308 */ /* 0x0007e40000000800 */
[----:B---3--:R-:W-:Y:S02]  /*d0d0*/  FFMA.FTZ R4, R32, UR9, -R2 ;  /* 0x0000000920047c23 */ /* 0x008fe40008010802 */
[----:B------:R-:W-:Y:S04]  /*d0e0*/  LDSM.16.MT88.4 R32, [R194+0x6800] ;  /* 0x00680000c220783b */ /* 0x000fe80000004200 */
[----:B------:R3:W4:Y:S02]  /*d0f0*/  MUFU.EX2 R163, R4 ;  /* 0x0000000400a37308 */ /* 0x0007240000000800 */
[----:B---3--:R-:W-:Y:S01]  /*d100*/  FADD.FTZ R4, R232, -R5 ;  /* 0x80000005e8047221 */ /* 0x008fe20000010000 */
[----:B------:R-:W-:-:S02]  /*d110*/  FSEL R5, R73, RZ, P5 ;  /* 0x000000ff49057208 */ /* 0x000fc40002800000 */
[----:B----4-:R-:W-:Y:S01]  /*d120*/  F2FP.F16.F32.PACK_AB R7, R163, R164 ;  /* 0x000000a4a307723e */ /* 0x010fe200000000ff */
[----:B------:R-:W-:Y:S02]  /*d130*/  FMUL.FTZ R4, R4, UR9 ;  /* 0x0000000904047c20 */ /* 0x000fe40008410000 */
[----:B------:R-:W-:Y:S02]  /*d140*/  FADD.FTZ R5, R235, -R5 ;  /* 0x80000005eb057221 */ /* 0x000fe40000010000 */
[----:B------:R3:W4:Y:S02]  /*d150*/  MUFU.EX2 R15, R4 ;  /* 0x00000004000f7308 */ /* 0x0007240000000800 */
[----:B------:R-:W-:-:S06]  /*d160*/  FMUL.FTZ R5, R5, UR9 ;  /* 0x0000000905057c20 */ /* 0x000fcc0008410000 */
[----:B------:R5:W1:Y:S01]  /*d170*/  MUFU.EX2 R13, R5 ;  /* 0x00000005000d7308 */ /* 0x000a620000000800 */
[----:B---3--:R-:W-:Y:S01]  /*d180*/  FFMA.FTZ R4, R41, UR9, -R3 ;  /* 0x0000000929047c23 */ /* 0x008fe20008010803 */
[-C--:B----4-:R-:W-:Y:S01]  /*d190*/  FMUL.FTZ R78, R78, R15.reuse ;  /* 0x0000000f4e4e7220 */ /* 0x090fe20000410000 */
[-C--:B------:R-:W-:Y:S01]  /*d1a0*/  FMUL.FTZ R79, R79, R15.reuse ;  /* 0x0000000f4f4f7220 */ /* 0x080fe20000410000 */
[----:B------:R-:W-:-:S04]  /*d1b0*/  FMUL.FTZ R90, R90, R15 ;  /* 0x0000000f5a5a7220 */ /* 0x000fc80000410000 */
[----:B------:R3:W-:Y:S01]  /*d1c0*/  MUFU.EX2 R162, R4 ;  /* 0x0000000400a27308 */ /* 0x0007e20000000800 */
[-C--:B------:R-:W-:Y:S01]  /*d1d0*/  FMUL.FTZ R91, R91, R15.reuse ;  /* 0x0000000f5b5b7220 */ /* 0x080fe20000410000 */
[-C--:B------:R-:W-:Y:S01]  /*d1e0*/  FMUL.FTZ R98, R98, R15.reuse ;  /* 0x0000000f62627220 */ /* 0x080fe20000410000 */
[-C--:B------:R-:W-:Y:S01]  /*d1f0*/  FMUL.FTZ R99, R99, R15.reuse ;  /* 0x0000000f63637220 */ /* 0x080fe20000410000 */
[----:B-----5:R-:W-:Y:S01]  /*d200*/  F2FP.F16.F32.PACK_AB R5, R161, R160 ;  /* 0x000000a0a105723e */ /* 0x020fe200000000ff */
        /* <DEDUP_REMOVED lines=10> */
[-C--:B-1----:R-:W-:Y:S01]  /*d2b0*/  FMUL.FTZ R80, R80, R13.reuse ;  /* 0x0000000d50507220 */ /* 0x082fe20000410000 */
[-C--:B------:R-:W-:Y:S01]  /*d2c0*/  FMUL.FTZ R81, R81, R13.reuse ;  /* 0x0000000d51517220 */ /* 0x080fe20000410000 */
[----:B---3--:R-:W-:Y:S01]  /*d2d0*/  FSEL R4, R72, RZ, P2 ;  /* 0x000000ff48047208 */ /* 0x008fe20001000000 */
[-C--:B------:R-:W-:Y:S01]  /*d2e0*/  FMUL.FTZ R84, R84, R13.reuse ;  /* 0x0000000d54547220 */ /* 0x080fe20000410000 */
[-C--:B------:R-:W-:Y:S01]  /*d2f0*/  FMUL.FTZ R85, R85, R13.reuse ;  /* 0x0000000d55557220 */ /* 0x080fe20000410000 */
[-C--:B------:R-:W-:Y:S01]  /*d300*/  FMUL.FTZ R92, R92, R13.reuse ;  /* 0x0000000d5c5c7220 */ /* 0x080fe20000410000 */
[----:B------:R-:W-:Y:S01]  /*d310*/  FMUL.FTZ R93, R93, R13 ;  /* 0x0000000d5d5d7220 */ /* 0x000fe20000410000 */
        /* <DEDUP_REMOVED lines=9> */
[----:B------:R1:W3:Y:S01]  /*d3b0*/  MUFU.EX2 R14, R8 ;  /* 0x00000008000e7308 */ /* 0x0002e20000000800 */
        /* <DEDUP_REMOVED lines=9> */
[-C--:B---3--:R-:W-:Y:S01]  /*d450*/  FMUL.FTZ R82, R82, R14.reuse ;  /* 0x0000000e52527220 */ /* 0x088fe20000410000 */
[-C--:B------:R-:W-:Y:S01]  /*d460*/  FMUL.FTZ R83, R83, R14.reuse ;  /* 0x0000000e53537220 */ /* 0x080fe20000410000 */
[-C--:B------:R-:W-:Y:S01]  /*d470*/  FMUL.FTZ R86, R86, R14.reuse ;  /* 0x0000000e56567220 */ /* 0x080fe20000410000 */
[-C--:B------:R-:W-:Y:S01]  /*d480*/  FMUL.FTZ R87, R87, R14.reuse ;  /* 0x0000000e57577220 */ /* 0x080fe20000410000 */
[C---:B--2---:R-:W-:Y:S01]  /*d490*/  HMMA.16816.F32 R76, R4.reuse, R28, R112 ;  /* 0x0000001c044c723c */ /* 0x044fe20000001870 */
        /* <DEDUP_REMOVED lines=33> */
[----:B------:R-:W1:Y:S02]  /*d6b0*/  LDSM.16.MT88.4 R28, [R193+0x7000] ;  /* 0x00700000c11c783b */ /* 0x000e640000004200 */
[----:B------:R3:W-:Y:S02]  /*d6c0*/  MUFU.EX2 R155, R4 ;  /* 0x00000004009b7308 */ /* 0x0007e40000000800 */
[----:B------:R-:W-:-:S02]  /*d6d0*/  F2FP.F16.F32.PACK_AB R8, R182, R183 ;  /* 0x000000b7b608723e */ /* 0x000fc400000000ff */
[----:B------:R-:W-:Y:S01]  /*d6e0*/  F2FP.F16.F32.PACK_AB R10, R180, R181 ;  /* 0x000000b5b40a723e */ /* 0x000fe200000000ff */
[----:B---3--:R-:W-:-:S04]  /*d6f0*/  FFMA.FTZ R4, R68, UR9, -R2 ;  /* 0x0000000944047c23 */ /* 0x008fc80008010802 */
[----:B------:R3:W4:Y:S02]  /*d700*/  MUFU.EX2 R154, R4 ;  /* 0x00000004009a7308 */ /* 0x0007240000000800 */
[----:B---3--:R-:W-:Y:S01]  /*d710*/  FFMA.FTZ R4, R151, UR9, -R2 ;  /* 0x0000000997047c23 */ /* 0x008fe20008010802 */
[----:B----4-:R-:W-:-:S05]  /*d720*/  F2FP.F16.F32.PACK_AB R5, R154, R155 ;  /* 0x0000009b9a05723e */ /* 0x010fca00000000ff */
[----:B------:R3:W4:Y:S02]  /*d730*/  MUFU.EX2 R152, R4 ;  /* 0x0000000400987308 */ /* 0x0007240000000800 */
[--C-:B---3--:R-:W-:Y:S01]  /*d740*/  FFMA.FTZ R4, R149, UR9, -R0.reuse ;  /* 0x0000000995047c23 */ /* 0x108fe20008010800 */
[----:B------:R-:W-:Y:S01]  /*d750*/  FFMA.FTZ R0, R150, UR9, -R0 ;  /* 0x0000000996007c23 */ /* 0x000fe20008010800 */
[----:B----4-:R-:W-:-:S04]  /*d760*/  F2FP.F16.F32.PACK_AB R7, R152, R153 ;  /* 0x000000999807723e */ /* 0x010fc800000000ff */
[----:B------:R3:W-:Y:S08]  /*d770*/  MUFU.EX2 R158, R4 ;  /* 0x00000004009e7308 */ /* 0x0007f00000000800 */
[----:B------:R4:W-:Y:S01]  /*d780*/  MUFU.EX2 R156, R0 ;  /* 0x00000000009c7308 */ /* 0x0009e20000000800 */
[----:B---3--:R-:W-:-:S07]  /*d790*/  F2FP.F16.F32.PACK_AB R4, R162, R169 ;  /* 0x000000a9a204723e */ /* 0x008fce00000000ff */
[----:B------:R-:W-:Y:S01]  /*d7a0*/  HMMA.16816.F32 R56, R4, R24, R56 ;  /* 0x000000180438723c */ /* 0x000fe20000001838 */
[----:B----4-:R-:W-:-:S04]  /*d7b0*/  FFMA.FTZ R0, R148, UR9, -R12 ;  /* 0x0000000994007c23 */ /* 0x010fc8000801080c */
[----:B------:R3:W-:Y:S01]  /*d7c0*/  MUFU.EX2 R151, R0 ;  /* 0x0000000000977308 */ /* 0x0007e20000000800 */
[C---:B------:R-:W-:Y:S06]  /*d7d0*/  HMMA.16816.F32 R52, R4.reuse, R26, R52 ;  /* 0x0000001a0434723c */ /* 0x040fec0000001834 */
[C---:B--2---:R-:W-:Y:S06]  /*d7e0*/  HMMA.16816.F32 R48, R4.reuse, R20, R48 ;  /* 0x000000140430723c */ /* 0x044fec0000001830 */
[----:B------:R-:W-:Y:S01]  /*d7f0*/  HMMA.16816.F32 R80, R4, R22, R104 ;  /* 0x000000160450723c */ /* 0x000fe20000001868 */
[----:B---3--:R-:W-:-:S05]  /*d800*/  FFMA.FTZ R0, R141, UR9, -R12 ;  /* 0x000000098d007c23 */ /* 0x008fca000801080c */
[C---:B------:R-:W-:Y:S01]  /*d810*/  HMMA.16816.F32 R84, R4.reuse, R16, R128 ;  /* 0x000000100454723c */ /* 0x040fe20000001880 */
[----:B------:R2:W3:Y:S05]  /*d820*/  MUFU.EX2 R150, R0 ;  /* 0x0000000000967308 */ /* 0x0004ea0000000800 */
[C---:B------:R-:W-:Y:S06]  /*d830*/  HMMA.16816.F32 R60, R4.reuse, R18, R60 ;  /* 0x00000012043c723c */ /* 0x040fec000000183c */
[C---:B------:R-:W-:Y:S06]  /*d840*/  HMMA.16816.F32 R76, R4.reuse, R32, R76 ;  /* 0x00000020044c723c */ /* 0x040fec000000184c */
[----:B------:R-:W-:Y:S01]  /*d850*/  HMMA.16816.F32 R64, R4, R34, R64 ;  /* 0x000000220440723c */ /* 0x000fe20000001840 */
        /* <DEDUP_REMOVED lines=8> */
[C---:B------:R-:W-:Y:S06]  /*d8e0*/  HMMA.16816.F32 R36, R8.reuse, R26, R88 ;  /* 0x0000001a0824723c */ /* 0x040fec0000001858 */
[C---:B------:R-:W-:Y:S01]  /*d8f0*/  HMMA.16816.F32 R44, R8.reuse, R24, R44 ;  /* 0x00000018082c723c */ /* 0x040fe2000000182c */
[----:B------:R-:W3:Y:S05]  /*d900*/  LDSM.16.MT88.4 R24, [R196+0x7000] ;  /* 0x00700000c418783b */ /* 0x000eea0000004200 */
[----:B------:R-:W-:Y:S01]  /*d910*/  HMMA.16816.F32 R92, R8, R20, R92 ;  /* 0x00000014085c723c */ /* 0x000fe2000000185c */
[----:B--2---:R-:W-:-:S04]  /*d920*/  FFMA.FTZ R0, R142, UR9, -R3 ;  /* 0x000000098e007c23 */ /* 0x004fc80008010803 */
[----:B------:R2:W4:Y:S01]  /*d930*/  MUFU.EX2 R146, R0 ;  /* 0x0000000000927308 */ /* 0x0005220000000800 */
[C---:B------:R-:W-:Y:S01]  /*d940*/  HMMA.16816.F32 R88, R8.reuse, R22, R100 ;  /* 0x000000160858723c */ /* 0x040fe20000001864 */
[----:B------:R-:W5:Y:S04]  /*d950*/  LDSM.16.MT88.4 R20, [R194+0x7000] ;  /* 0x00700000c214783b */ /* 0x000f680000004200 */
[----:B------:R-:W-:Y:S01]  /*d960*/  LDSM.16.MT88.4 R100, [R196+0x7800] ;  /* 0x00780000c464783b */ /* 0x000fe20000004200 */
[C---:B------:R-:W-:Y:S06]  /*d970*/  HMMA.16816.F32 R124, R8.reuse, R16, R124 ;  /* 0x00000010087c723c */ /* 0x040fec000000187c */
[----:B------:R-:W-:Y:S01]  /*d980*/  HMMA.16816.F32 R132, R8, R18, R132 ;  /* 0x000000120884723c */ /* 0x000fe20000001884 */
[----:B------:R-:W5:Y:S01]  /*d990*/  LDSM.16.MT88.4 R16, [R195+0x7000] ;  /* 0x00700000c310783b */ /* 0x000f620000004200 */
[----:B--2---:R-:W-:Y:S01]  /*d9a0*/  FFMA.FTZ R0, R190, UR9, -R3 ;  /* 0x00000009be007c23 */ /* 0x004fe20008010803 */
[----:B----4-:R-:W-:-:S03]  /*d9b0*/  F2FP.F16.F32.PACK_AB R4, R146, R147 ;  /* 0x000000939204723e */ /* 0x010fc600000000ff */
[C---:B------:R-:W-:Y:S01]  /*d9c0*/  HMMA.16816.F32 R104, R8.reuse, R34, R116 ;  /* 0x000000220868723c */ /* 0x040fe20000001874 */
[----:B------:R-:W-:Y:S01]  /*d9d0*/  LDSM.16.MT88.4 R116, [R194+0x7800] ;  /* 0x00780000c274783b */ /* 0x000fe20000004200 */
[----:B------:R2:W-:Y:S04]  /*d9e0*/  MUFU.EX2 R145, R0 ;  /* 0x0000000000917308 */ /* 0x0005e80000000800 */
[----:B------:R-:W-:Y:S07]  /*d9f0*/  HMMA.16816.F32 R108, R8, R32, R108 ;  /* 0x00000020086c723c */ /* 0x000fee000000186c */
[----:B------:R-:W-:-:S02]  /*da00*/  F2FP.F16.F32.PACK_AB R8, R176, R178 ;  /* 0x000000b2b008723e */ /* 0x000fc400000000ff */
[----:B------:R-:W-:Y:S01]  /*da10*/  F2FP.F16.F32.PACK_AB R10, R174, R175 ;  /* 0x000000afae0a723e */ /* 0x000fe200000000ff */
[----:B--2---:R-:W-:-:S04]  /*da20*/  FFMA.FTZ R0, R191, UR9, -R3 ;  /* 0x00000009bf007c23 */ /* 0x004fc80008010803 */
[----:B------:R2:W4:Y:S02]  /*da30*/  MUFU.EX2 R144, R0 ;  /* 0x0000000000907308 */ /* 0x0005240000000800 */
[----:B--2---:R-:W-:Y:S01]  /*da40*/  FFMA.FTZ R0, R220, UR9, -R2 ;  /* 0x00000009dc007c23 */ /* 0x004fe20008010802 */
[----:B----4-:R-:W-:-:S05]  /*da50*/  F2FP.F16.F32.PACK_AB R6, R144, R145 ;  /* 0x000000919006723e */ /* 0x010fca00000000ff */
[----:B------:R2:W-:Y:S02]  /*da60*/  MUFU.EX2 R143, R0 ;  /* 0x00000000008f7308 */ /* 0x0005e40000000800 */
[----:B--2---:R-:W-:-:S06]  /*da70*/  FFMA.FTZ R0, R215, UR9, -R2 ;  /* 0x00000009d7007c23 */ /* 0x004fcc0008010802 */
        /* <DEDUP_REMOVED lines=9> */
[C---:B-1----:R-:W-:Y:S06]  /*db10*/  HMMA.16816.F32 R56, R4.reuse, R28, R56 ;  /* 0x0000001c0438723c */ /* 0x042fec0000001838 */
[C---:B------:R-:W-:Y:S06]  /*db20*/  HMMA.16816.F32 R52, R4.reuse, R30, R52 ;  /* 0x0000001e0434723c */ /* 0x040fec0000001834 */
[----:B---3--:R-:W-:Y:S01]  /*db30*/  HMMA.16816.F32 R96, R4, R24, R48 ;  /* 0x000000180460723c */ /* 0x008fe20000001830 */
[----:B--2---:R-:W-:-:S04]  /*db40*/  FFMA.FTZ R0, R229, UR9, -R12 ;  /* 0x00000009e5007c23 */ /* 0x004fc8000801080c */
[----:B------:R1:W2:Y:S01]  /*db50*/  MUFU.EX2 R43, R0 ;  /* 0x00000000002b7308 */ /* 0x0002a20000000800 */
[C---:B------:R-:W-:Y:S06]  /*db60*/  HMMA.16816.F32 R80, R4.reuse, R26, R80 ;  /* 0x0000001a0450723c */ /* 0x040fec0000001850 */
[C---:B-----5:R-:W-:Y:S06]  /*db70*/  HMMA.16816.F32 R112, R4.reuse, R20, R76 ;  /* 0x000000140470723c */ /* 0x060fec000000184c */
[----:B------:R-:W-:Y:S01]  /*db80*/  HMMA.16816.F32 R64, R4, R22, R64 ;  /* 0x000000160440723c */ /* 0x000fe20000001840 */
[----:B-1----:R-:W-:Y:S01]  /*db90*/  FFMA.FTZ R0, R231, UR9, -R12 ;  /* 0x00000009e7007c23 */ /* 0x002fe2000801080c */
[----:B--2---:R-:W-:-:S04]  /*dba0*/  F2FP.F16.F32.PACK_AB R9, R43, R75 ;  /* 0x0000004b2b09723e */ /* 0x004fc800000000ff */
[C---:B------:R-:W-:Y:S01]  /*dbb0*/  HMMA.16816.F32 R128, R4.reuse, R16, R84 ;  /* 0x000000100480723c */ /* 0x040fe20000001854 */
[----:B------:R-:W-:Y:S01]  /*dbc0*/  LDSM.16.MT88.4 R84, [R193+0x7800] ;  /* 0x00780000c154783b */ /* 0x000fe20000004200 */
[----:B------:R1:W-:Y:S04]  /*dbd0*/  MUFU.EX2 R74, R0 ;  /* 0x00000000004a7308 */ /* 0x0003e80000000800 */
        /* <DEDUP_REMOVED lines=20> */
[----:B------:R-:W-:Y:S01]  /*dd20*/  FFMA.FTZ R8, R250, R15, R160 ;  /* 0x0000000ffa087223 */ /* 0x000fe200000100a0 */
[----:B------:R-:W-:-:S02]  /*dd30*/  F2FP.F16.F32.PACK_AB R132, R179, R177 ;  /* 0x000000b1b384723e */ /* 0x000fc400000000ff */
[----:B---3--:R-:W-:Y:S01]  /*dd40*/  F2FP.F16.F32.PACK_AB R133, R42, R68 ;  /* 0x000000442a85723e */ /* 0x008fe200000000ff */
[----:B------:R-:W-:Y:S01]  /*dd50*/  FADD.FTZ R8, R161, R8 ;  /* 0x00000008a1087221 */ /* 0x000fe20000010000 */
[----:B-1----:R-:W-:Y:S01]  /*dd60*/  FFMA.FTZ R0, R237, UR9, -R3 ;  /* 0x00000009ed007c23 */ /* 0x002fe20008010803 */
[----:B------:R-:W-:-:S03]  /*dd70*/  F2FP.F16.F32.PACK_AB R134, R156, R158 ;  /* 0x0000009e9c86723e */ /* 0x000fc600000000ff */
        /* <DEDUP_REMOVED lines=9> */
[----:B-1----:R-:W-:-:S06]  /*de10*/  FFMA.FTZ R0, R222, UR9, -R2 ;  /* 0x00000009de007c23 */ /* 0x002fcc0008010802 */
        /* <DEDUP_REMOVED lines=29> */
[----:B------:R-:W-:Y:S02]  /*dff0*/  HMMA.16816.F32 R124, R132, R4, R124 ;  /* 0x00000004847c723c */ /* 0x000fe4000000187c */
[----:B------:R-:W-:-:S04]  /*e000*/  FADD.FTZ R3, R183, R9 ;  /* 0x00000009b7037221 */ /* 0x000fc80000010000 */
        /* <DEDUP_REMOVED lines=52> */
[----:B------:R-:W-:-:S02]  /*e350*/  FADD.FTZ R251, R156, R4 ;  /* 0x000000049cfb7221 */ /* 0x000fc40000010000 */
[----:B------:R1:W-:Y:S01]  /*e360*/  STL [R1+0x4], R0 ;  /* 0x0000040001007387 */ /* 0x0003e20000100800 */
[----:B------:R-:W-:Y:S01]  /*e370*/  FADD.FTZ R252, R12, R3 ;  /* 0x000000030cfc7221 */ /* 0x000fe20000010000 */
[C---:B------:R-:W-:Y:S02]  /*e380*/  HMMA.16816.F32 R100, R132.reuse, R102, R24 ;  /* 0x000000668464723c */ /* 0x040fe40000001818 */
[----:B------:R1:W-:Y:S04]  /*e390*/  STL [R1], R2 ;  /* 0x0000000201007387 */ /* 0x0003e80000100800 */
[----:B------:R-:W-:Y:S06]  /*e3a0*/  HMMA.16816.F32 R116, R132, R118, R48 ;  /* 0x000000768474723c */ /* 0x000fec0000001830 */
[-C--:B------:R-:W-:Y:S06]  /*e3b0*/  HMMA.16816.F32 R136, R136, R6.reuse, R60 ;  /* 0x000000068888723c */ /* 0x080fec000000183c */
[----:B------:R-:W-:-:S15]  /*e3c0*/  HMMA.16816.F32 R132, R132, R6, R16 ;  /* 0x000000068484723c */ /* 0x000fde0000001810 */
[----:B------:R-:W-:-:S09]  /*e3d0*/  NOP ;  /* 0x0000000000007918 */ /* 0x000fd20000000000 */
.L_x_2041:
[----:B-1----:R-:W2:Y:S02]  /*e3e0*/  LDL R0, [R1+0x14] ;  /* 0x0000140001007983 */ /* 0x002ea40000100800 */
[----:B--2---:R-:W-:-:S13]  /*e3f0*/  ISETP.GT.AND P0, PT, R217, R0, PT ;  /* 0x00000000d900720c */ /* 0x004fda0003f04270 */
[----:B------:R-:W-:Y:S05]  /*e400*/  @!P0 BRA `(.L_x_2044) ;  /* 0x0000003c00808947 */ /* 0x000fea0003800000 */
[----:B------:R-:W2:Y:S01]  /*e410*/  LDL.LU.64 R4, [R1+0x8] ;  /* 0x0000080001047983 */ /* 0x000ea20000300a00 */
[C---:B------:R-:W-:Y:S01]  /*e420*/  SHF.L.U64.HI R250, R238.reuse, 0x5, R239 ;  /* 0x00000005eefa7819 */ /* 0x040fe200000102ef */
[----:B------:R-:W-:Y:S01]  /*e430*/  IMAD.SHL.U32 R249, R238, 0x20, RZ ;  /* 0x00000020eef97824 */ /* 0x000fe200078e00ff */
[C---:B------:R-:W-:Y:S01]  /*e440*/  SHF.L.U64.HI R248, R218.reuse, 0x5, R219 ;  /* 0x00000005daf87819 */ /* 0x040fe200000102db */
[----:B------:R-:W-:Y:S01]  /*e450*/  IMAD.MOV.U32 R68, RZ, RZ, R72 ;  /* 0x000000ffff447224 */ /* 0x000fe200078e0048 */
[----:B------:R-:W-:Y:S01]  /*e460*/  SHF.L.U32 R247, R218, 0x5, RZ ;  /* 0x00000005daf77819 */ /* 0x000fe200000006ff */
[----:B------:R-:W-:Y:S01]  /*e470*/  IMAD.MOV.U32 R75, RZ, RZ, R70 ;  /* 0x000000ffff4b7224 */ /* 0x000fe200078e0046 */
[----:B------:R-:W-:Y:S01]  /*e480*/  MOV R3, R73 ;  /* 0x0000004900037202 */ /* 0x000fe20000000f00 */
[----:B------:R-:W-:Y:S01]  /*e490*/  ULDC UR5, c[0x0][0x39c] ;  /* 0x0000e70000057ab9 */ /* 0x000fe20000000800 */
[----:B------:R-:W-:Y:S01]  /*e4a0*/  MOV R74, R71 ;  /* 0x00000047004a7202 */ /* 0x000fe20000000f00 */
[----:B------:R-:W-:Y:S01]  /*e4b0*/  ULDC UR4, c[0x0][0x2ec] ;  /* 0x0000bb0000047ab9 */ /* 0x000fe20000000800 */
[----:B------:R-:W-:Y:S01]  /*e4c0*/  ULDC.64 UR6, c[0x0][0x218] ;  /* 0x0000860000067ab9 */ /* 0x000fe20000000a00 */
[----:B------:R-:W-:Y:S01]  /*e4d0*/  ULDC.64 UR10, c[0x0][0x220] ;  /* 0x00008800000a7ab9 */ /* 0x000fe20000000a00 */
[----:B------:R-:W-:Y:S01]  /*e4e0*/  ULDC.64 UR8, c[0x0][0x248] ;  /* 0x0000920000087ab9 */ /* 0x000fe20000000a00 */
[----:B--2---:R-:W-:-:S05]  /*e4f0*/  IMAD.MOV.U32 R5, RZ, RZ, R245 ;  /* 0x000000ffff057224 */ /* 0x004fca00078e00f5 */
[----:B------:R1:W-:Y:S01]  /*e500*/  STL.64 [R1+0x8], R4 ;  /* 0x0000080401007387 */ /* 0x0003e20000100a00 */
[----:B------:R-:W-:Y:S05]  /*e510*/  BRA `(.L_x_2045) ;  /* 0x00000000006c7947 */ /* 0x000fea0003800000 */
.L_x_2047:
[----:B------:R-:W2:Y:S01]  /*e520*/  LDL.64 R220, [R1+0x30] ;  /* 0x0000300001dc7983 */ /* 0x000ea20000100a00 */
[----:B------:R-:W-:Y:S03]  /*e530*/  VIADD R2, R217, 0xfffffffe ;  /* 0xfffffffed9027836 */ /* 0x000fe60000000000 */
[----:B------:R-:W4:Y:S01]  /*e540*/  LDL.64 R10, [R1+0x20] ;  /* 0x00002000010a7983 */ /* 0x000f220000100a00 */
[----:B------:R-:W-:Y:S01]  /*e550*/  IMAD.WIDE.U32 R4, R2, UR8, RZ ;  /* 0x0000000802047c25 */ /* 0x000fe2000f8e00ff */
[----:B------:R-:W-:Y:S05]  /*e560*/  SHF.R.S32.HI R6, RZ, 0x1f, R2 ;  /* 0x0000001fff067819 */ /* 0x000fea0000011402 */
[----:B------:R-:W-:Y:S04]  /*e570*/  IMAD R6, R6, UR8, RZ ;  /* 0x0000000806067c24 */ /* 0x000fe8000f8e02ff */
[----:B------:R-:W-:Y:S04]  /*e580*/  IMAD R6, R2, UR9, R6 ;  /* 0x0000000902067c24 */ /* 0x000fe8000f8e0206 */
[----:B------:R-:W-:Y:S01]  /*e590*/  IMAD.IADD R6, R5, 0x1, R6 ;  /* 0x0000000105067824 */ /* 0x000fe200078e0206 */
[----:B--2---:R-:W-:Y:S04]  /*e5a0*/  LEA R2, P0, R4, R220, 0x6 ;  /* 0x000000dc04027211 */ /* 0x004fe800078030ff */
[----:B------:R-:W-:Y:S02]  /*e5b0*/  LEA R8, P1, R2, UR6, 0x1 ;  /* 0x0000000602087c11 */ /* 0x000fe4000f8208ff */
[----:B----4-:R-:W-:Y:S02]  /*e5c0*/  LEA.HI.X R4, R4, R11, R6, 0x6, P0 ;  /* 0x0000000b04047211 */ /* 0x010fe400000f3406 */
[-C--:B------:R-:W-:Y:S02]  /*e5d0*/  IADD3 R6, P0, R8, R247.reuse, RZ ;  /* 0x000000f708067210 */ /* 0x080fe40007f1e0ff */
[----:B------:R-:W-:Y:S02]  /*e5e0*/  LEA.HI.X R9, R2, UR7, R4, 0x1, P1 ;  /* 0x0000000702097c11 */ /* 0x000fe400088f0c04 */
[-C--:B------:R-:W-:Y:S03]  /*e5f0*/  IADD3 R4, P1, R6, R247.reuse, RZ ;  /* 0x000000f706047210 */ /* 0x080fe60007f3e0ff */
[----:B------:R-:W-:Y:S01]  /*e600*/  @!PT LDS RZ, [RZ] ;  /* 0x00000000fffff984 */ /* 0x000fe20000000800 */
[----:B------:R-:W-:Y:S01]  /*e610*/  @!PT LDS RZ, [RZ] ;  /* 0x00000000fffff984 */ /* 0x000fe20000000800 */
[----:B------:R-:W-:Y:S01]  /*e620*/  @!PT LDS RZ, [RZ] ;  /* 0x00000000fffff984 */ /* 0x000fe20000000800 */
[----:B------:R2:W-:Y:S01]  /*e630*/  LDGSTS.E.BYPASS.LTC128B.128 [R216+0x4000], desc[UR12][R8.64] ;  /* 0x0400000008d87fae */ /* 0x0005e2000b901d4c */
[--C-:B------:R-:W-:Y:S01]  /*e640*/  IMAD.X R7, R9, 0x1, R248.reuse, P0 ;  /* 0x0000000109077824 */ /* 0x100fe200000e06f8 */
[----:B------:R-:W-:Y:S03]  /*e650*/  IADD3 R10, P0, R4, R247, RZ ;  /* 0x000000f7040a7210 */ /* 0x000fe60007f1e0ff */
[--C-:B------:R-:W-:Y:S01]  /*e660*/  IMAD.X R5, R7, 0x1, R248.reuse, P1 ;  /* 0x0000000107057824 */ /* 0x100fe200008e06f8 */
[----:B------:R2:W-:Y:S03]  /*e670*/  LDGSTS.E.BYPASS.LTC128B.128 [R216+0x4800], desc[UR12][R6.64] ;  /* 0x0480000006d87fae */ /* 0x0005e6000b901d4c */
[----:B------:R-:W-:Y:S01]  /*e680*/  IMAD.X R11, R5, 0x1, R248, P0 ;  /* 0x00000001050b7824 */ /* 0x000fe200000e06f8 */
[----:B------:R2:W-:Y:S04]  /*e690*/  LDGSTS.E.BYPASS.LTC128B.128 [R216+0x5000], desc[UR12][R4.64] ;  /* 0x0500000004d87fae */ /* 0x0005e8000b901d4c */
[----:B------:R2:W-:Y:S04]  /*e6a0*/  LDGSTS.E.BYPASS.LTC128B.128 [R216+0x5800], desc[UR12][R10.64] ;  /* 0x058000000ad87fae */ /* 0x0005e8000b901d4c */
[----:B------:R-:W0:Y:S01]  /*e6b0*/  LDGDEPBAR ;  /* 0x00000000000079af */ /* 0x000e220000000000 */
[----:B------:R-:W-:Y:S05]  /*e6c0*/  BRA `(.L_x_2046) ;  /* 0x0000000800d47947 */ /* 0x000fea0003800000 */
.L_x_2045:
[----:B--2---:R-:W2:Y:S01]  /*e6d0*/  LDL R0, [R1+0x3c] ;  /* 0x00003c0001007983 */ /* 0x004ea20000100800 */
[----:B------:R-:W-:Y:S04]  /*e6e0*/  DEPBAR.LE SB0, 0x0 ;  /* 0x000080000000791a */ /* 0x000fe80000000000 */
[----:B-1----:R-:W3:Y:S01]  /*e6f0*/  LDL.64 R4, [R1+0x8] ;  /* 0x0000080001047983 */ /* 0x002ee20000100a00 */
[----:B------:R-:W-:Y:S04]  /*e700*/  IADD3 R215, R217, -0x1, RZ ;  /* 0xffffffffd9d77810 */ /* 0x000fe80007ffe0ff */
[----:B------:R-:W-:Y:S01]  /*e710*/  SHF.R.S32.HI R2, RZ, 0x1f, R215 ;  /* 0x0000001fff027819 */ /* 0x000fe200000114d7 */
[----:B------:R-:W3:Y:S01]  /*e720*/  LDL R6, [R1+0x10] ;  /* 0x0000100001067983 */ /* 0x000ee20000100800 */
[----:B------:R-:W-:Y:S01]  /*e730*/  BAR.SYNC.DEFER_BLOCKING 0x0 ;  /* 0x0000000000007b1d */ /* 0x000fe20000010000 */
[-C--:B---3--:R-:W-:Y:S05]  /*e740*/  IMAD.WIDE.U32 R4, R215, R6.reuse, R4 ;  /* 0x00000006d7047225 */ /* 0x088fea00078e0004 */
[----:B------:R-:W3:Y:S01]  /*e750*/  LDL R218, [R1+0x14] ;  /* 0x0000140001da7983 */ /* 0x000ee20000100800 */
[----:B--2---:R-:W-:Y:S01]  /*e760*/  IMAD R0, R0, R215, RZ ;  /* 0x000000d700007224 */ /* 0x004fe200078e02ff */
[----:B------:R-:W-:Y:S01]  /*e770*/  LEA R8, P1, R4, UR10, 0x1 ;  /* 0x0000000a04087c11 */ /* 0x000fe2000f8208ff */
[----:B------:R-:W1:Y:S02]  /*e780*/  S2R R69, SR_TID.X ;  /* 0x0000000000457919 */ /* 0x000e640000002100 */
[----:B------:R-:W-:Y:S01]  /*e790*/  IMAD R0, R2, R6, R0 ;  /* 0x0000000602007224 */ /* 0x000fe200078e0200 */
[-C--:B------:R-:W-:Y:S04]  /*e7a0*/  IADD3 R6, P0, R8, R249.reuse, RZ ;  /* 0x000000f908067210 */ /* 0x080fe80007f1e0ff */
[----:B------:R-:W-:Y:S04]  /*e7b0*/  IADD3 R0, R5, R0, RZ ;  /* 0x0000000005007210 */ /* 0x000fe80007ffe0ff */
[----:B------:R-:W-:Y:S02]  /*e7c0*/  LEA.HI.X R9, R4, UR11, R0, 0x1, P1 ;  /* 0x0000000b04097c11 */ /* 0x000fe400088f0c00 */
[-C--:B------:R-:W-:Y:S02]  /*e7d0*/  IADD3 R4, P1, R6, R249.reuse, RZ ;  /* 0x000000f906047210 */ /* 0x080fe40007f3e0ff */
[-C--:B------:R-:W-:Y:S01]  /*e7e0*/  IADD3.X R7, R9, R250.reuse, RZ, P0, !PT ;  /* 0x000000fa09077210 */ /* 0x080fe200007fe4ff */
[----:B------:R-:W-:Y:S01]  /*e7f0*/  @!PT LDS RZ, [RZ] ;  /* 0x00000000fffff984 */ /* 0x000fe20000000800 */
[----:B------:R-:W-:Y:S01]  /*e800*/  @!PT LDS RZ, [RZ] ;  /* 0x00000000fffff984 */ /* 0x000fe20000000800 */
[----:B------:R-:W-:Y:S01]  /*e810*/  @!PT LDS RZ, [RZ] ;  /* 0x00000000fffff984 */ /* 0x000fe20000000800 */
[----:B------:R-:W-:Y:S01]  /*e820*/  LDGSTS.E.BYPASS.LTC128B.128 [R216+0x6000], desc[UR12][R8.64] ;  /* 0x0600000008d87fae */ /* 0x000fe2000b901d4c */
[----:B------:R-:W-:Y:S02]  /*e830*/  IADD3 R10, P0, R4, R249, RZ ;  /* 0x000000f9040a7210 */ /* 0x000fe40007f1e0ff */
[-C--:B------:R-:W-:Y:S04]  /*e840*/  IADD3.X R5, R7, R250.reuse, RZ, P1, !PT ;  /* 0x000000fa07057210 */ /* 0x080fe80000ffe4ff */
[----:B------:R-:W-:Y:S01]  /*e850*/  IADD3.X R11, R5, R250, RZ, P0, !PT ;  /* 0x000000fa050b7210 */ /* 0x000fe200007fe4ff */
[----:B------:R-:W-:Y:S08]  /*e860*/  LDGSTS.E.BYPASS.LTC128B.128 [R216+0x6800], desc[UR12][R6.64] ;  /* 0x0680000006d87fae */ /* 0x000ff0000b901d4c */
[----:B------:R2:W-:Y:S01]  /*e870*/  LDGSTS.E.BYPASS.LTC128B.128 [R216+0x7000], desc[UR12][R4.64] ;  /* 0x0700000004d87fae */ /* 0x0005e2000b901d4c */
[----:B-1----:R-:W-:Y:S04]  /*e880*/  SHF.L.U32 R69, R69, 0x1, RZ ;  /* 0x0000000145457819 */ /* 0x002fe800000006ff */
[----:B------:R-:W-:Y:S03]  /*e890*/  LOP3.LUT R69, R69, 0x6, RZ, 0xc0, !PT ;  /* 0x0000000645457812 */ /* 0x000fe600078ec0ff */
[----:B------:R1:W-:Y:S01]  /*e8a0*/  LDGSTS.E.BYPASS.LTC128B.128 [R216+0x7800], desc[UR12][R10.64] ;  /* 0x078000000ad87fae */ /* 0x0003e2000b901d4c */
[C---:B------:R-:W-:Y:S04]  /*e8b0*/  LEA R0, R215.reuse, R69, 0x6 ;  /* 0x00000045d7007211 */ /* 0x040fe800078e30ff */
[C---:B------:R-:W-:Y:S02]  /*e8c0*/  IADD3 R2, R0.reuse, 0x1, RZ ;  /* 0x0000000100027810 */ /* 0x040fe40007ffe0ff */
[-C--:B------:R-:W-:Y:S01]  /*e8d0*/  ISETP.GE.AND P2, PT, R0, R210.reuse, PT ;  /* 0x000000d20000720c */ /* 0x080fe20003f46270 */
[----:B------:R-:W-:Y:S01]  /*e8e0*/  LDSM.16.M88.4 R64, [R199] ;  /* 0x00000000c740783b */ /* 0x000fe20000000200 */
[C---:B------:R-:W-:Y:S02]  /*e8f0*/  ISETP.GE.AND P6, PT, R2.reuse, R210, PT ;  /* 0x000000d20200720c */ /* 0x040fe40003fc6270 */
[C---:B------:R-:W-:Y:S02]  /*e900*/  ISETP.GE.AND P5, PT, R2.reuse, R209, PT ;  /* 0x000000d10200720c */ /* 0x040fe40003fa6270 */
[C---:B------:R-:W-:Y:S02]  /*e910*/  ISETP.GE.AND P4, PT, R2.reuse, R208, PT ;  /* 0x000000d00200720c */ /* 0x040fe40003f86270 */
[C---:B------:R-:W-:Y:S01]  /*e920*/  ISETP.GE.AND P3, PT, R2.reuse, R207, PT ;  /* 0x000000cf0200720c */ /* 0x040fe20003f66270 */
[----:B------:R-:W2:Y:S01]  /*e930*/  LDSM.16.M88.4 R16, [R192+0x4000] ;  /* 0x00400000c010783b */ /* 0x000ea20000000200 */
[C---:B------:R-:W-:Y:S02]  /*e940*/  ISETP.GE.OR P6, PT, R2.reuse, R214, !P6 ;  /* 0x000000d60200720c */ /* 0x040fe400077c6670 */
[C---:B------:R-:W-:Y:S02]  /*e950*/  ISETP.GE.OR P5, PT, R2.reuse, R213, !P5 ;  /* 0x000000d50200720c */ /* 0x040fe40006fa6670 */
[C---:B------:R-:W-:Y:S02]  /*e960*/  ISETP.GE.OR P4, PT, R2.reuse, R212, !P4 ;  /* 0x000000d40200720c */ /* 0x040fe40006786670 */
[----:B------:R-:W-:Y:S01]  /*e970*/  ISETP.GE.OR P3, PT, R2, R211, !P3 ;  /* 0x000000d30200720c */ /* 0x000fe20005f66670 */
[----:B------:R-:W1:Y:S08]  /*e980*/  LDSM.16.M88.4 R60, [R199+0x2000] ;  /* 0x00200000c73c783b */ /* 0x000e700000000200 */
[----:B------:R-:W4:Y:S08]  /*e990*/  LDSM.16.M88.4 R32, [R192+0x4800] ;  /* 0x00480000c020783b */ /* 0x000f300000000200 */
[----:B------:R-:W0:Y:S08]  /*e9a0*/  LDGDEPBAR ;  /* 0x00000000000079af */ /* 0x000e300000000000 */
[----:B------:R-:W5:Y:S08]  /*e9b0*/  LDSM.16.M88.4 R48, [R192+0x5000] ;  /* 0x00500000c030783b */ /* 0x000f700000000200 */
[----:B------:R-:W5:Y:S01]  /*e9c0*/  LDSM.16.M88.4 R140, [R192+0x5800] ;  /* 0x00580000c08c783b */ /* 0x000f620000000200 */
[-C--:B--2---:R-:W-:Y:S07]  /*e9d0*/  HMMA.16816.F32 R4, R64, R16.reuse, RZ ;  /* 0x000000104004723c */ /* 0x084fee00000018ff */
[----:B------:R-:W-:Y:S01]  /*e9e0*/  LDSM.16.M88.4 R144, [R202] ;  /* 0x00000000ca90783b */ /* 0x000fe20000000200 */
[C---:B-1----:R-:W-:Y:S07]  /*e9f0*/  HMMA.16816.F32 R8, R60.reuse, R16, RZ ;  /* 0x000000103c08723c */ /* 0x042fee00000018ff */
[----:B------:R-:W1:Y:S01]  /*ea00*/  LDSM.16.M88.4 R148, [R198+0x4000] ;  /* 0x00400000c694783b */ /* 0x000e620000000200 */
[-C--:B------:R-:W-:Y:S06]  /*ea10*/  HMMA.16816.F32 R12, R60, R18.reuse, RZ ;  /* 0x000000123c0c723c */ /* 0x080fec00000018ff */
[C---:B------:R-:W-:Y:S01]  /*ea20*/  HMMA.16816.F32 R16, R64.reuse, R18, RZ ;  /* 0x000000124010723c */ /* 0x040fe200000018ff */
[----:B------:R-:W2:Y:S05]  /*ea30*/  LDSM.16.M88.4 R152, [R202+0x2000] ;  /* 0x00200000ca98783b */ /* 0x000eaa0000000200 */
[-C--:B----4-:R-:W-:Y:S03]  /*ea40*/  HMMA.16816.F32 R20, R64, R32.reuse, RZ ;  /* 0x000000204014723c */ /* 0x090fe600000018ff */
[----:B------:R-:W4:Y:S03]  /*ea50*/  LDSM.16.M88.4 R156, [R198+0x4800] ;  /* 0x00480000c69c783b */ /* 0x000f260000000200 */
[C---:B------:R-:W-:Y:S05]  /*ea60*/  HMMA.16816.F32 R24, R60.reuse, R32, RZ ;  /* 0x000000203c18723c */ /* 0x040fea00000018ff */
[----:B------:R-:W4:Y:S01]  /*ea70*/  LDSM.16.M88.4 R160, [R198+0x5000] ;  /* 0x00500000c6a0783b */ /* 0x000f220000000200 */
[-C--:B------:R-:W-:Y:S06]  /*ea80*/  HMMA.16816.F32 R28, R60, R34.reuse, RZ ;  /* 0x000000223c1c723c */ /* 0x080fec00000018ff */
[C---:B------:R-:W-:Y:S01]  /*ea90*/  HMMA.16816.F32 R32, R64.reuse, R34, RZ ;  /* 0x000000224020723c */ /* 0x040fe200000018ff */
[----:B------:R-:W4:Y:S05]  /*eaa0*/  LDSM.16.M88.4 R164, [R198+0x5800] ;  /* 0x00580000c6a4783b */ /* 0x000f2a0000000200 */
[-C--:B-----5:R-:W-:Y:S03]  /*eab0*/  HMMA.16816.F32 R36, R64, R48.reuse, RZ ;  /* 0x000000304024723c */ /* 0x0a0fe600000018ff */
[----:B------:R-:W-:Y:S03]  /*eac0*/  LDSM.16.M88.4 R168, [R200] ;  /* 0x00000000c8a8783b */ /* 0x000fe60000000200 */
[C---:B------:R-:W-:Y:S05]  /*ead0*/  HMMA.16816.F32 R40, R60.reuse, R48, RZ ;  /* 0x000000303c28723c */ /* 0x040fea00000018ff */
[----:B------:R-:W5:Y:S01]  /*eae0*/  LDSM.16.M88.4 R172, [R203] ;  /* 0x00000000cbac783b */ /* 0x000f620000000200 */
[-C--:B------:R-:W-:Y:S06]  /*eaf0*/  HMMA.16816.F32 R44, R60, R50.reuse, RZ ;  /* 0x000000323c2c723c */ /* 0x080fec00000018ff */
[C---:B------:R-:W-:Y:S01]  /*eb00*/  HMMA.16816.F32 R48, R64.reuse, R50, RZ ;  /* 0x000000324030723c */ /* 0x040fe200000018ff */
[----:B------:R-:W-:Y:S05]  /*eb10*/  LDSM.16.M88.4 R176, [R206] ;  /* 0x00000000ceb0783b */ /* 0x000fea0000000200 */
[-C--:B------:R-:W-:Y:S03]  /*eb20*/  HMMA.16816.F32 R52, R64, R140.reuse, RZ ;  /* 0x0000008c4034723c */ /* 0x080fe600000018ff */
[----:B------:R-:W-:Y:S03]  /*eb30*/  LDSM.16.M88.4 R180, [R204] ;  /* 0x00000000ccb4783b */ /* 0x000fe60000000200 */
[C---:B------:R-:W-:Y:S05]  /*eb40*/  HMMA.16816.F32 R56, R60.reuse, R140, RZ ;  /* 0x0000008c3c38723c */ /* 0x040fea00000018ff */
[----:B------:R-:W-:Y:S01]  /*eb50*/  LDSM.16.M88.4 R184, [R201] ;  /* 0x00000000c9b8783b */ /* 0x000fe20000000200 */
[-C--:B------:R-:W-:Y:S06]  /*eb60*/  HMMA.16816.F32 R60, R60, R142.reuse, RZ ;  /* 0x0000008e3c3c723c */ /* 0x080fec00000018ff */
[----:B------:R-:W-:Y:S01]  /*eb70*/  HMMA.16816.F32 R64, R64, R142, RZ ;  /* 0x0000008e4040723c */ /* 0x000fe200000018ff */
[----:B------:R-:W3:Y:S05]  /*eb80*/  LDSM.16.M88.4 R140, [R200+0x2000] ;  /* 0x00200000c88c783b */ /* 0x000eea0000000200 */
[-C--:B-1----:R-:W-:Y:S03]  /*eb90*/  HMMA.16816.F32 R4, R144, R148.reuse, R4 ;  /* 0x000000949004723c */ /* 0x082fe60000001804 */
[----:B------:R-:W-:Y:S03]  /*eba0*/  LDSM.16.M88.4 R188, [R197] ;  /* 0x00000000c5bc783b */ /* 0x000fe60000000200 */
[C---:B--2---:R-:W-:Y:S06]  /*ebb0*/  HMMA.16816.F32 R8, R152.reuse, R148, R8 ;  /* 0x000000949808723c */ /* 0x044fec0000001808 */
[-C--:B------:R-:W-:Y:S06]  /*ebc0*/  HMMA.16816.F32 R12, R152, R150.reuse, R12 ;  /* 0x00000096980c723c */ /* 0x080fec000000180c */
[C---:B------:R-:W-:Y:S01]  /*ebd0*/  HMMA.16816.F32 R16, R144.reuse, R150, R16 ;  /* 0x000000969010723c */ /* 0x040fe20000001810 */
[----:B------:R-:W1:Y:S05]  /*ebe0*/  LDSM.16.M88.4 R148, [R205] ;  /* 0x00000000cd94783b */ /* 0x000e6a0000000200 */
[-C--:B----4-:R-:W-:Y:S06]  /*ebf0*/  HMMA.16816.F32 R20, R144, R156.reuse, R20 ;  /* 0x0000009c9014723c */ /* 0x090fec0000001814 */
        /* <DEDUP_REMOVED lines=12> */
[-C--:B-----5:R-:W-:Y:S05]  /*ecc0*/  HMMA.16816.F32 R4, R168, R172.reuse, R4 ;  /* 0x000000aca804723c */ /* 0x0a0fea0000001804 */
[----:B---3--:R-:W-:Y:S01]  /*ecd0*/  ISETP.GT.AND P0, PT, R215, R218, PT ;  /* 0x000000dad700720c */ /* 0x008fe20003f04270 */
        /* <DEDUP_REMOVED lines=35> */
[----:B------:R-:W3:Y:S01]  /*ef10*/  MUFU.TANH R155, R5 ;  /* 0x00000005009b7308 */ /* 0x000ee20000002400 */
[----:B------:R-:W-:Y:S01]  /*ef20*/  FMUL.FTZ R16, R16, UR5 ;  /* 0x0000000510107c20 */ /* 0x000fe20008410000 */
[----:B------:R-:W-:Y:S08]  /*ef30*/  FMUL.FTZ R17, R17, UR5 ;  /* 0x0000000511117c20 */ /* 0x000ff00008410000 */
[----:B------:R4:W1:Y:S10]  /*ef40*/  MUFU.TANH R153, R7 ;  /* 0x0000000700997308 */ /* 0x0008740000002400 */
[----:B------:R-:W1:Y:S10]  /*ef50*/  MUFU.TANH R150, R8 ;  /* 0x0000000800967308 */ /* 0x000e740000002400 */
[----:B------:R-:W1:Y:S01]  /*ef60*/  MUFU.TANH R152, R9 ;  /* 0x0000000900987308 */ /* 0x000e620000002400 */
[----:B----4-:R-:W4:Y:S09]  /*ef70*/  LDSM.16.M88.4 R4, [R197+0x800] ;  /* 0x00080000c504783b */ /* 0x010f320000000200 */
[----:B------:R-:W1:Y:S10]  /*ef80*/  MUFU.TANH R151, R10 ;  /* 0x0000000a00977308 */ /* 0x000e740000002400 */
[----:B------:R5:W1:Y:S10]  /*ef90*/  MUFU.TANH R149, R11 ;  /* 0x0000000b00957308 */ /* 0x000a740000002400 */
[----:B------:R-:W1:Y:S10]  /*efa0*/  MUFU.TANH R141, R12 ;  /* 0x0000000c008d7308 */ /* 0x000e740000002400 */
[----:B------:R-:W1:Y:S01]  /*efb0*/  MUFU.TANH R148, R13 ;  /* 0x0000000d00947308 */ /* 0x000e620000002400 */
[----:B-----5:R-:W5:Y:S09]  /*efc0*/  LDSM.16.M88.4 R8, [R197+0x1000] ;  /* 0x00100000c508783b */ /* 0x020f720000000200 */
[----:B------:R-:W1:Y:S01]  /*efd0*/  MUFU.TANH R143, R14 ;  /* 0x0000000e008f7308 */ /* 0x000e620000002400 */
[-C--:B----4-:R-:W-:Y:S06]  /*efe0*/  HMMA.16816.F32 R20, R184, R4.reuse, R20 ;  /* 0x00000004b814723c */ /* 0x090fec0000001814 */
[C---:B------:R-:W-:Y:S03]  /*eff0*/  HMMA.16816.F32 R24, R144.reuse, R4, R24 ;  /* 0x000000049018723c */ /* 0x040fe60000001818 */
[----:B------:R4:W1:Y:S03]  /*f000*/  MUFU.TANH R142, R15 ;  /* 0x0000000f008e7308 */ /* 0x0008660000002400 */
[-C--:B------:R-:W-:Y:S07]  /*f010*/  HMMA.16816.F32 R28, R144, R6.reuse, R28 ;  /* 0x00000006901c723c */ /* 0x080fee000000181c */
[----:B------:R2:W1:Y:S01]  /*f020*/  MUFU.TANH R71, R19 ;  /* 0x0000001300477308 */ /* 0x0004620000002400 */
[C---:B------:R-:W-:Y:S09]  /*f030*/  HMMA.16816.F32 R32, R184.reuse, R6, R32 ;  /* 0x00000006b820723c */ /* 0x040ff20000001820 */
[----:B------:R3:W1:Y:S01]  /*f040*/  MUFU.TANH R73, R18 ;  /* 0x0000001200497308 */ /* 0x0006620000002400 */
[----:B----4-:R-:W4:Y:S01]  /*f050*/  LDSM.16.M88.4 R12, [R197+0x1800] ;  /* 0x00180000c50c783b */ /* 0x010f220000000200 */
[----:B------:R-:W-:Y:S04]  /*f060*/  DEPBAR.LE SB0, 0x0 ;  /* 0x000080000000791a */ /* 0x000fe80000000000 */
[----:B------:R-:W-:Y:S01]  /*f070*/  FMUL.FTZ R20, R20, UR5 ;  /* 0x0000000514147c20 */ /* 0x000fe20008410000 */
[----:B------:R-:W-:Y:S03]  /*f080*/  FMUL.FTZ R24, R24, UR5 ;  /* 0x0000000518187c20 */ /* 0x000fe60008410000 */
[----:B------:R-:W1:Y:S01]  /*f090*/  MUFU.TANH R140, R16 ;  /* 0x00000010008c7308 */ /* 0x000e620000002400 */
[----:B------:R-:W-:Y:S01]  /*f0a0*/  BAR.SYNC.DEFER_BLOCKING 0x0 ;  /* 0x0000000000007b1d */ /* 0x000fe20000010000 */
[-C--:B-----5:R-:W-:Y:S05]  /*f0b0*/  HMMA.16816.F32 R36, R184, R8.reuse, R36 ;  /* 0x00000008b824723c */ /* 0x0a0fea0000001824 */
[----:B--2---:R-:W-:Y:S03]  /*f0c0*/  FMUL.FTZ R19, R23, UR5 ;  /* 0x0000000517137c20 */ /* 0x004fe60008410000 */
[----:B------:R2:W1:Y:S01]  /*f0d0*/  MUFU.TANH R70, R20 ;  /* 0x0000001400467308 */ /* 0x0004620000002400 */
[C---:B------:R-:W-:Y:S04]  /*f0e0*/  HMMA.16816.F32 R40, R144.reuse, R8, R40 ;  /* 0x000000089028723c */ /* 0x040fe80000001828 */
[----:B---3--:R-:W-:Y:S01]  /*f0f0*/  FMUL.FTZ R18, R21, UR5 ;  /* 0x0000000515127c20 */ /* 0x008fe20008410000 */
[----:B------:R-:W-:Y:S01]  /*f100*/  FMUL.FTZ R23, R25, UR5 ;  /* 0x0000000519177c20 */ /* 0x000fe20008410000 */
[-C--:B------:R-:W-:Y:S03]  /*f110*/  HMMA.16816.F32 R44, R144, R10.reuse, R44 ;  /* 0x0000000a902c723c */ /* 0x080fe6000000182c */
[----:B------:R3:W1:Y:S02]  /*f120*/  MUFU.TANH R72, R17 ;  /* 0x0000001100487308 */ /* 0x0006640000002400 */
[----:B------:R-:W-:Y:S01]  /*f130*/  FMUL.FTZ R26, R26, UR5 ;  /* 0x000000051a1a7c20 */ /* 0x000fe20008410000 */
[C---:B------:R-:W-:Y:S07]  /*f140*/  HMMA.16816.F32 R48, R184.reuse, R10, R48 ;  /* 0x0000000ab830723c */ /* 0x040fee0000001830 */
[----:B------:R-:W1:Y:S01]  /*f150*/  MUFU.TANH R18, R18 ;  /* 0x0000001200127308 */ /* 0x000e620000002400 */
[----:B--2---:R-:W-:Y:S03]  /*f160*/  FMUL.FTZ R20, R22, UR5 ;  /* 0x0000000516147c20 */ /* 0x004fe60008410000 */
[----:B------:R-:W-:Y:S06]  /*f170*/  FMUL.FTZ R27, R27, UR5 ;  /* 0x000000051b1b7c20 */ /* 0x000fec0008410000 */
[----:B------:R-:W2:Y:S01]  /*f180*/  MUFU.TANH R20, R20 ;  /* 0x0000001400147308 */ /* 0x000ea20000002400 */
[-C--:B----4-:R-:W-:Y:S06]  /*f190*/  HMMA.16816.F32 R52, R184, R12.reuse, R52 ;  /* 0x0000000cb834723c */ /* 0x090fec0000001834 */
[C---:B------:R-:W-:Y:S03]  /*f1a0*/  HMMA.16816.F32 R56, R144.reuse, R12, R56 ;  /* 0x0000000c9038723c */ /* 0x040fe60000001838 */
[----:B------:R-:W4:Y:S03]  /*f1b0*/  MUFU.TANH R19, R19 ;  /* 0x0000001300137308 */ /* 0x000f260000002400 */
[-C--:B------:R-:W-:Y:S07]  /*f1c0*/  HMMA.16816.F32 R60, R144, R14.reuse, R60 ;  /* 0x0000000e903c723c */ /* 0x080fee000000183c */
[----:B------:R-:W1:Y:S01]  /*f1d0*/  MUFU.TANH R24, R24 ;  /* 0x0000001800187308 */ /* 0x000e620000002400 */
[----:B------:R-:W-:Y:S09]  /*f1e0*/  HMMA.16816.F32 R64, R184, R14, R64 ;  /* 0x0000000eb840723c */ /* 0x000ff20000001840 */
[----:B------:R-:W1:Y:S10]  /*f1f0*/  MUFU.TANH R23, R23 ;  /* 0x0000001700177308 */ /* 0x000e740000002400 */
[----:B------:R3:W1:Y:S01]  /*f200*/  MUFU.TANH R69, R26 ;  /* 0x0000001a00457308 */ /* 0x0006620000002400 */
[----:B--2-4-:R-:W-:Y:S05]  /*f210*/  @P0 BRA `(.L_x_2047) ;  /* 0xfffffff000c00947 */ /* 0x014fea000383ffff */
.L_x_2046:
[----:B--2---:R-:W2:Y:S01]  /*f220*/  MUFU.TANH R5, R27 ;  /* 0x0000001b00057308 */ /* 0x004ea20000002400 */
[C---:B------:R-:W-:Y:S01]  /*f230*/  ISETP.GE.AND P1, PT, R0.reuse, R209, PT ;  /* 0x000000d10000720c */ /* 0x040fe20003f26270 */
[C---:B------:R-:W-:Y:S01]  /*f240*/  VIADD R2, R0.reuse, 0x8 ;  /* 0x0000000800027836 */ /* 0x040fe20000000000 */
[----:B------:R-:W-:Y:S01]  /*f250*/  ISETP.GE.AND P0, PT, R0, R208, PT ;  /* 0x000000d00000720c */ /* 0x000fe20003f06270 */
[----:B------:R-:W-:Y:S01]  /*f260*/  FMUL.FTZ R28, R28, UR5 ;  /* 0x000000051c1c7c20 */ /* 0x000fe20008410000 */
[----:B------:R-:W-:Y:S01]  /*f270*/  ISETP.GE.OR P2, PT, R0, R214, !P2 ;  /* 0x000000d60000720c */ /* 0x000fe20005746670 */
[----:B------:R-:W-:Y:S01]  /*f280*/  FMUL.FTZ R30, R30, UR5 ;  /* 0x000000051e1e7c20 */ /* 0x000fe20008410000 */
[C---:B------:R-:W-:Y:S03]  /*f290*/  ISETP.GE.OR P1, PT, R0.reuse, R213, !P1 ;  /* 0x000000d50000720c */ /* 0x040fe60004f26670 */
[----:B------:R-:W4:Y:S01]  /*f2a0*/  MUFU.TANH R145, R28 ;  /* 0x0000001c00917308 */ /* 0x000f220000002400 */
[----:B------:R-:W-:Y:S01]  /*f2b0*/  ISETP.GE.OR P0, PT, R0, R212, !P0 ;  /* 0x000000d40000720c */ /* 0x000fe20004706670 */
[----:B------:R-:W-:Y:S01]  /*f2c0*/  FMUL.FTZ R29, R29, UR5 ;  /* 0x000000051d1d7c20 */ /* 0x000fe20008410000 */
[----:B-1----:R-:W-:Y:S01]  /*f2d0*/  FSEL R11, R156, -INF , !P2 ;  /* 0xff8000009c0b7808 */ /* 0x002fe20005000000 */
[----:B------:R-:W-:Y:S01]  /*f2e0*/  FMUL.FTZ R41, R41, UR5 ;  /* 0x0000000529297c20 */ /* 0x000fe20008410000 */
[----:B------:R-:W-:Y:S01]  /*f2f0*/  FSEL R14, R154, -INF , !P1 ;  /* 0xff8000009a0e7808 */ /* 0x000fe20004800000 */
[----:B------:R-:W-:Y:S01]  /*f300*/  FMUL.FTZ R42, R42, UR5 ;  /* 0x000000052a2a7c20 */ /* 0x000fe20008410000 */
[----:B------:R-:W-:Y:S03]  /*f310*/  FSEL R15, R155, -INF , !P6 ;  /* 0xff8000009b0f7808 */ /* 0x000fe60007000000 */
[----:B------:R1:W-:Y:S01]  /*f320*/  MUFU.TANH R144, R30 ;  /* 0x0000001e00907308 */ /* 0x0003e20000002400 */
[----:B------:R-:W-:Y:S01]  /*f330*/  FSEL R16, R153, -INF , !P5 ;  /* 0xff80000099107808 */ /* 0x000fe20006800000 */
[----:B------:R-:W-:Y:S01]  /*f340*/  FMUL.FTZ R40, R40, UR5 ;  /* 0x0000000528287c20 */ /* 0x000fe20008410000 */
[----:B---3--:R-:W-:Y:S01]  /*f350*/  FSEL R17, R150, -INF , !P0 ;  /* 0xff80000096117808 */ /* 0x008fe20004000000 */
[----:B------:R-:W-:Y:S01]  /*f360*/  FMUL.FTZ R56, R56, UR5 ;  /* 0x0000000538387c20 */ /* 0x000fe20008410000 */
[C---:B------:R-:W-:Y:S01]  /*f370*/  ISETP.GE.AND P1, PT, R2.reuse, R207, PT ;  /* 0x000000cf0200720c */ /* 0x040fe20003f26270 */
[----:B------:R-:W-:Y:S01]  /*f380*/  FMUL.FTZ R57, R57, UR5 ;  /* 0x0000000539397c20 */ /* 0x000fe20008410000 */
[C---:B------:R-:W-:Y:S03]  /*f390*/  ISETP.GE.AND P2, PT, R2.reuse, R208, PT ;  /* 0x000000d00200720c */ /* 0x040fe60003f46270 */
[----:B------:R3:W-:Y:S01]  /*f3a0*/  MUFU.TANH R146, R29 ;  /* 0x0000001d00927308 */ /* 0x0007e20000002400 */
[----:B------:R-:W-:Y:S01]  /*f3b0*/  ISETP.GE.AND P6, PT, R2, R210, PT ;  /* 0x000000d20200720c */ /* 0x000fe20003fc6270 */
[----:B------:R-:W-:Y:S01]  /*f3c0*/  VIADD R4, R0, 0x10 ;  /* 0x0000001000047836 */ /* 0x000fe20000000000 */
[----:B------:R-:W-:Y:S01]  /*f3d0*/  ISETP.GE.AND P5, PT, R2, R209, PT ;  /* 0x000000d10200720c */ /* 0x000fe20003fa6270 */
[----:B------:R-:W-:Y:S01]  /*f3e0*/  FMUL.FTZ R31, R31, UR5 ;  /* 0x000000051f1f7c20 */ /* 0x000fe20008410000 */
[----:B------:R-:W-:Y:S01]  /*f3f0*/  ISETP.GE.AND P0, PT, R0, R207, PT ;  /* 0x000000cf0000720c */ /* 0x000fe20003f06270 */
[----:B------:R-:W-:Y:S01]  /*f400*/  FMUL.FTZ R43, R43, UR5 ;  /* 0x000000052b2b7c20 */ /* 0x000fe20008410000 */
[C---:B------:R-:W-:Y:S03]  /*f410*/  ISETP.GE.OR P1, PT, R2.reuse, R211, !P1 ;  /* 0x000000d30200720c */ /* 0x040fe60004f26670 */
[----:B------:R5:W-:Y:S01]  /*f420*/  MUFU.TANH R8, R31 ;  /* 0x0000001f00087308 */ /* 0x000be20000002400 */
[----:B------:R-:W-:Y:S01]  /*f430*/  ISETP.GE.OR P6, PT, R2, R214, !P6 ;  /* 0x000000d60200720c */ /* 0x000fe200077c6670 */
[----:B------:R-:W-:Y:S01]  /*f440*/  FMUL.FTZ R32, R32, UR5 ;  /* 0x0000000520207c20 */ /* 0x000fe20008410000 */
[----:B------:R-:W-:Y:S01]  /*f450*/  ISETP.GE.OR P5, PT, R2, R213, !P5 ;  /* 0x000000d50200720c */ /* 0x000fe20006fa6670 */
[----:B------:R-:W-:Y:S01]  /*f460*/  FMUL.FTZ R34, R34, UR5 ;  /* 0x0000000522227c20 */ /* 0x000fe20008410000 */
[----:B------:R-:W-:Y:S01]  /*f470*/  ISETP.GE.OR P2, PT, R2, R212, !P2 ;  /* 0x000000d40200720c */ /* 0x000fe20005746670 */
[C---:B------:R-:W-:Y:S01]  /*f480*/  VIADD R2, R0.reuse, 0x9 ;  /* 0x0000000900027836 */ /* 0x040fe20000000000 */
[----:B------:R-:W-:Y:S03]  /*f490*/  ISETP.GE.OR P0, PT, R0, R211, !P0 ;  /* 0x000000d30000720c */ /* 0x000fe60004706670 */
[----:B------:R-:W4:Y:S01]  /*f4a0*/  MUFU.TANH R7, R32 ;  /* 0x0000002000077308 */ /* 0x000f220000002400 */
[----:B------:R-:W-:Y:S01]  /*f4b0*/  FSEL R26, R152, -INF , !P4 ;  /* 0xff800000981a7808 */ /* 0x000fe20006000000 */
[----:B------:R-:W-:Y:S01]  /*f4c0*/  FMUL.FTZ R33, R33, UR5 ;  /* 0x0000000521217c20 */ /* 0x000fe20008410000 */
[----:B------:R-:W-:Y:S01]  /*f4d0*/  FSEL R22, R151, -INF , !P0 ;  /* 0xff80000097167808 */ /* 0x000fe20004000000 */
[----:B------:R-:W-:Y:S01]  /*f4e0*/  FMUL.FTZ R58, R58, UR5 ;  /* 0x000000053a3a7c20 */ /* 0x000fe20008410000 */
[C---:B------:R-:W-:Y:S01]  /*f4f0*/  ISETP.GE.AND P4, PT, R2.reuse, R208, PT ;  /* 0x000000d00200720c */ /* 0x040fe20003f86270 */
[----:B------:R-:W-:Y:S01]  /*f500*/  FMUL.FTZ R59, R59, UR5 ;  /* 0x000000053b3b7c20 */ /* 0x000fe20008410000 */
[C---:B------:R-:W-:Y:S03]  /*f510*/  ISETP.GE.AND P0, PT, R2.reuse, R207, PT ;  /* 0x000000cf0200720c */ /* 0x040fe60003f06270 */
[----:B------:R4:W4:Y:S01]  /*f520*/  MUFU.TANH R6, R34 ;  /* 0x0000002200067308 */ /* 0x0009220000002400 */
[----:B------:R-:W-:Y:S01]  /*f530*/  ISETP.GE.OR P4, PT, R2, R212, !P4 ;  /* 0x000000d40200720c */ /* 0x000fe20006786670 */
[----:B------:R-:W-:Y:S01]  /*f540*/  FMUL.FTZ R48, R48, UR5 ;  /* 0x0000000530307c20 */ /* 0x000fe20008410000 */
[----:B------:R-:W-:Y:S01]  /*f550*/  ISETP.GE.OR P0, PT, R2, R211, !P0 ;  /* 0x000000d30200720c */ /* 0x000fe20004706670 */
[----:B------:R-:W-:Y:S01]  /*f560*/  FMUL.FTZ R50, R50, UR5 ;  /* 0x0000000532327c20 */ /* 0x000fe20008410000 */
[----:B-1----:R-:W-:Y:S01]  /*f570*/  FSEL R30, R149, -INF , !P3 ;  /* 0xff800000951e7808 */ /* 0x002fe20005800000 */
[----:B------:R-:W-:Y:S01]  /*f580*/  FMUL.FTZ R49, R49, UR5 ;  /* 0x0000000531317c20 */ /* 0x000fe20008410000 */
[----:B------:R-:W-:Y:S03]  /*f590*/  FSEL R28, R141, -INF , !P2 ;  /* 0xff8000008d1c7808 */ /* 0x000fe60005000000 */
[----:B------:R1:W1:Y:S01]  /*f5a0*/  MUFU.TANH R32, R33 ;  /* 0x0000002100207308 */ /* 0x0002620000002400 */
[----:B------:R-:W-:Y:S01]  /*f5b0*/  FSEL R25, R148, -INF , !P4 ;  /* 0xff80000094197808 */ /* 0x000fe20006000000 */
[----:B------:R-:W-:Y:S01]  /*f5c0*/  FMUL.FTZ R35, R35, UR5 ;  /* 0x0000000523237c20 */ /* 0x000fe20008410000 */
[----:B------:R-:W-:Y:S01]  /*f5d0*/  FSEL R27, R143, -INF , !P1 ;  /* 0xff8000008f1b7808 */ /* 0x000fe20004800000 */
[----:B------:R-:W-:Y:S01]  /*f5e0*/  FMUL.FTZ R36, R36, UR5 ;  /* 0x0000000524247c20 */ /* 0x000fe20008410000 */
[----:B------:R-:W-:Y:S01]  /*f5f0*/  FSEL R10, R140, -INF , !P6 ;  /* 0xff8000008c0a7808 */ /* 0x000fe20007000000 */
[----:B------:R-:W-:Y:S01]  /*f600*/  FMUL.FTZ R38, R38, UR5 ;  /* 0x0000000526267c20 */ /* 0x000fe20008410000 */
[C---:B------:R-:W-:Y:S03]  /*f610*/  ISETP.GE.AND P3, PT, R2.reuse, R210, PT ;  /* 0x000000d20200720c */ /* 0x040fe60003f66270 */
[----:B------:R-:W1:Y:S01]  /*f620*/  MUFU.TANH R35, R35 ;  /* 0x0000002300237308 */ /* 0x000e620000002400 */
[-C--:B------:R-:W-:Y:S01]  /*f630*/  ISETP.GE.AND P2, PT, R2, R209.reuse, PT ;  /* 0x000000d10200720c */ /* 0x080fe20003f46270 */
[----:B------:R-:W-:Y:S01]  /*f640*/  FMUL.FTZ R37, R37, UR5 ;  /* 0x0000000525257c20 */ /* 0x000fe20008410000 */
[----:B---3--:R-:W-:Y:S01]  /*f650*/  FSEL R29, R142, -INF , !P0 ;  /* 0xff8000008e1d7808 */ /* 0x008fe20004000000 */
[----:B------:R-:W-:Y:S01]  /*f660*/  FMUL.FTZ R51, R51, UR5 ;  /* 0x0000000533337c20 */ /* 0x000fe20008410000 */
[----:B------:R-:W-:Y:S01]  /*f670*/  ISETP.GE.AND P0, PT, R4, R208, PT ;  /* 0x000000d00400720c */ /* 0x000fe20003f06270 */
[----:B------:R-:W-:Y:S01]  /*f680*/  FMUL.FTZ R44, R44, UR5 ;  /* 0x000000052c2c7c20 */ /* 0x000fe20008410000 */
[C---:B------:R-:W-:Y:S03]  /*f690*/  ISETP.GE.AND P4, PT, R4.reuse, R210, PT ;  /* 0x000000d20400720c */ /* 0x040fe60003f86270 */
[----:B------:R-:W3:Y:S01]  /*f6a0*/  MUFU.TANH R36, R36 ;  /* 0x0000002400247308 */ /* 0x000ee20000002400 */
[C---:B------:R-:W-:Y:S01]  /*f6b0*/  ISETP.GE.AND P1, PT, R4.reuse, R209, PT ;  /* 0x000000d10400720c */ /* 0x040fe20003f26270 */
[----:B------:R-:W-:Y:S01]  /*f6c0*/  FMUL.FTZ R39, R39, UR5 ;  /* 0x0000000527277c20 */ /* 0x000fe20008410000 */
[----:B------:R-:W-:Y:S01]  /*f6d0*/  ISETP.GE.AND P6, PT, R4, R207, PT ;  /* 0x000000cf0400720c */ /* 0x000fe20003fc6270 */
[----:B------:R-:W-:Y:S01]  /*f6e0*/  FMUL.FTZ R52, R52, UR5 ;  /* 0x0000000534347c20 */ /* 0x000fe20008410000 */
[----:B------:R-:W-:Y:S01]  /*f6f0*/  ISETP.GE.OR P3, PT, R2, R214, !P3 ;  /* 0x000000d60200720c */ /* 0x000fe20005f66670 */
[----:B------:R-:W-:Y:S01]  /*f700*/  FMUL.FTZ R54, R54, UR5 ;  /* 0x0000000536367c20 */ /* 0x000fe20008410000 */
[-C--:B------:R-:W-:Y:S03]  /*f710*/  ISETP.GE.OR P2, PT, R2, R213.reuse, !P2 ;  /* 0x000000d50200720c */ /* 0x080fe60005746670 */
[----:B------:R-:W3:Y:S01]  /*f720*/  MUFU.TANH R38, R38 ;  /* 0x0000002600267308 */ /* 0x000ee20000002400 */
[----:B------:R-:W-:Y:S01]  /*f730*/  ISETP.GE.OR P0, PT, R4, R212, !P0 ;  /* 0x000000d40400720c */ /* 0x000fe20004706670 */
[----:B------:R-:W-:Y:S01]  /*f740*/  VIADD R2, R0, 0x11 ;  /* 0x0000001100027836 */ /* 0x000fe20000000000 */
[C---:B------:R-:W-:Y:S01]  /*f750*/  ISETP.GE.OR P4, PT, R4.reuse, R214, !P4 ;  /* 0x000000d60400720c */ /* 0x040fe20006786670 */
[----:B------:R-:W-:Y:S01]  /*f760*/  FMUL.FTZ R53, R53, UR5 ;  /* 0x0000000535357c20 */ /* 0x000fe20008410000 */
[C---:B------:R-:W-:Y:S01]  /*f770*/  ISETP.GE.OR P1, PT, R4.reuse, R213, !P1 ;  /* 0x000000d50400720c */ /* 0x040fe20004f26670 */
[----:B------:R-:W-:Y:S01]  /*f780*/  FMUL.FTZ R55, R55, UR5 ;  /* 0x0000000537377c20 */ /* 0x000fe20008410000 */
[----:B------:R-:W-:Y:S03]  /*f790*/  ISETP.GE.OR P6, PT, R4, R211, !P6 ;  /* 0x000000d30400720c */ /* 0x000fe600077c6670 */
[----:B------:R-:W3:Y:S01]  /*f7a0*/  MUFU.TANH R37, R37 ;  /* 0x0000002500257308 */ /* 0x000ee20000002400 */
[----:B------:R-:W-:Y:S01]  /*f7b0*/  VIADD R4, R0, 0x18 ;  /* 0x0000001800047836 */ /* 0x000fe20000000000 */
[----:B------:R-:W-:Y:S01]  /*f7c0*/  FSEL R12, R73, -INF , !P5 ;  /* 0xff800000490c7808 */ /* 0x000fe20006800000 */
[----:B------:R-:W-:Y:S01]  /*f7d0*/  FMUL.FTZ R64, R64, UR5 ;  /* 0x0000000540407c20 */ /* 0x000fe20008410000 */
[----:B------:R-:W-:Y:S01]  /*f7e0*/  FSEL R9, R72, -INF , !P3 ;  /* 0xff80000048097808 */ /* 0x000fe20005800000 */
[----:B------:R-:W-:Y:S01]  /*f7f0*/  FMUL.FTZ R66, R66, UR5 ;  /* 0x0000000542427c20 */ /* 0x000fe20008410000 */
[----:B------:R-:W-:Y:S01]  /*f800*/  FSEL R13, R71, -INF , !P2 ;  /* 0xff800000470d7808 */ /* 0x000fe20005000000 */
[----:B------:R-:W-:Y:S03]  /*f810*/  FMUL.FTZ R65, R65, UR5 ;  /* 0x0000000541417c20 */ /* 0x000fe60008410000 */
[----:B------:R-:W3:Y:S01]  /*f820*/  MUFU.TANH R41, R41 ;  /* 0x0000002900297308 */ /* 0x000ee20000002400 */
[----:B------:R-:W-:Y:S01]  /*f830*/  FSEL R21, R70, -INF , !P4 ;  /* 0xff80000046157808 */ /* 0x000fe20006000000 */
[----:B------:R-:W-:Y:S01]  /*f840*/  FMUL.FTZ R67, R67, UR5 ;  /* 0x0000000543437c20 */ /* 0x000fe20008410000 */
[----:B------:R-:W-:Y:S01]  /*f850*/  FSEL R20, R20, -INF , !P1 ;  /* 0xff80000014147808 */ /* 0x000fe20004800000 */
[----:B------:R-:W-:Y:S01]  /*f860*/  FMUL.FTZ R45, R45, UR5 ;  /* 0x000000052d2d7c20 */ /* 0x000fe20008410000 */
[----:B------:R-:W-:Y:S01]  /*f870*/  ISETP.GE.AND P5, PT, R2, R210, PT ;  /* 0x000000d20200720c */ /* 0x000fe20003fa6270 */
[----:B------:R-:W-:Y:S01]  /*f880*/  FMUL.FTZ R60, R60, UR5 ;  /* 0x000000053c3c7c20 */ /* 0x000fe20008410000 */
[C---:B------:R-:W-:Y:S03]  /*f890*/  ISETP.GE.AND P3, PT, R2.reuse, R209, PT ;  /* 0x000000d10200720c */ /* 0x040fe60003f66270 */
[----:B------:R-:W3:Y:S01]  /*f8a0*/  MUFU.TANH R42, R42 ;  /* 0x0000002a002a7308 */ /* 0x000ee20000002400 */
[CC--:B------:R-:W-:Y:S01]  /*f8b0*/  ISETP.GE.AND P2, PT, R2.reuse, R208.reuse, PT ;  /* 0x000000d00200720c */ /* 0x0c0fe20003f46270 */
[----:B------:R-:W-:Y:S01]  /*f8c0*/  FMUL.FTZ R61, R61, UR5 ;  /* 0x000000053d3d7c20 */ /* 0x000fe20008410000 */
[----:B------:R-:W-:Y:S01]  /*f8d0*/  ISETP.GE.AND P4, PT, R2, R207, PT ;  /* 0x000000cf0200720c */ /* 0x000fe20003f86270 */
[----:B------:R-:W-:Y:S01]  /*f8e0*/  FMUL.FTZ R46, R46, UR5 ;  /* 0x000000052e2e7c20 */ /* 0x000fe20008410000 */
[----:B------:R-:W-:Y:S01]  /*f8f0*/  ISETP.GE.AND P1, PT, R4, R208, PT ;  /* 0x000000d00400720c */ /* 0x000fe20003f26270 */
[----:B------:R-:W-:Y:S01]  /*f900*/  FMUL.FTZ R47, R47, UR5 ;  /* 0x000000052f2f7c20 */ /* 0x000fe20008410000 */
[C---:B------:R-:W-:Y:S03]  /*f910*/  ISETP.GE.OR P5, PT, R2.reuse, R214, !P5 ;  /* 0x000000d60200720c */ /* 0x040fe60006fa6670 */
[----:B------:R-:W-:Y:S01]  /*f920*/  MUFU.TANH R44, R44 ;  /* 0x0000002c002c7308 */ /* 0x000fe20000002400 */
[----:B------:R-:W-:Y:S01]  /*f930*/  ISETP.GE.OR P3, PT, R2, R213, !P3 ;  /* 0x000000d50200720c */ /* 0x000fe20005f66670 */
[----:B------:R-:W-:Y:S01]  /*f940*/  FMUL.FTZ R62, R62, UR5 ;  /* 0x000000053e3e7c20 */ /* 0x000fe20008410000 */
[CC--:B------:R-:W-:Y:S01]  /*f950*/  ISETP.GE.OR P2, PT, R2.reuse, R212.reuse, !P2 ;  /* 0x000000d40200720c */ /* 0x0c0fe20005746670 */
[----:B------:R-:W-:Y:S01]  /*f960*/  FMUL.FTZ R63, R63, UR5 ;  /* 0x000000053f3f7c20 */ /* 0x000fe20008410000 */
[----:B------:R-:W-:Y:S01]  /*f970*/  ISETP.GE.OR P4, PT, R2, R211, !P4 ;  /* 0x000000d30200720c */ /* 0x000fe20006786670 */
[----:B------:R-:W-:Y:S01]  /*f980*/  VIADD R2, R0, 0x19 ;  /* 0x0000001900027836 */ /* 0x000fe20000000000 */
[----:B------:R-:W-:Y:S03]  /*f990*/  ISETP.GE.OR P1, PT, R4, R212, !P1 ;  /* 0x000000d40400720c */ /* 0x000fe60004f26670 */
[----:B------:R-:W3:Y:S01]  /*f9a0*/  MUFU.TANH R48, R48 ;  /* 0x0000003000307308 */ /* 0x000ee20000002400 */
[----:B------:R-:W-:Y:S02]  /*f9b0*/  FSEL R24, R24, -INF , !P0 ;  /* 0xff80000018187808 */ /* 0x000fe40004000000 */
[----:B------:R-:W-:Y:S02]  /*f9c0*/  FSEL R18, R18, -INF , !P5 ;  /* 0xff80000012127808 */ /* 0x000fe40006800000 */
[----:B------:R-:W-:Y:S02]  /*f9d0*/  FSEL R19, R19, -INF , !P3 ;  /* 0xff80000013137808 */ /* 0x000fe40005800000 */
[----:B------:R-:W-:Y:S03]  /*f9e0*/  FSEL R23, R23, -INF , !P2 ;  /* 0xff80000017177808 */ /* 0x000fe60005000000 */
[----:B------:R-:W3:Y:S01]  /*f9f0*/  MUFU.TANH R39, R39 ;  /* 0x0000002700277308 */ /* 0x000ee20000002400 */
[----:B-----5:R-:W-:Y:S02]  /*fa00*/  FSEL R31, R69, -INF , !P6 ;  /* 0xff800000451f7808 */ /* 0x020fe40007000000 */
[C---:B------:R-:W-:Y:S02]  /*fa10*/  ISETP.GE.AND P5, PT, R4.reuse, R207, PT ;  /* 0x000000cf0400720c */ /* 0x040fe40003fa6270 */
[C---:B------:R-:W-:Y:S02]  /*fa20*/  ISETP.GE.AND P3, PT, R4.reuse, R210, PT ;  /* 0x000000d20400720c */ /* 0x040fe40003f66270 */
[----:B------:R-:W-:Y:S03]  /*fa30*/  ISETP.GE.AND P0, PT, R4, R209, PT ;  /* 0x000000d10400720c */ /* 0x000fe60003f06270 */
[----:B------:R-:W-:Y:S01]  /*fa40*/  MUFU.TANH R50, R50 ;  /* 0x0000003200327308 */ /* 0x000fe20000002400 */
[C---:B------:R-:W-:Y:S02]  /*fa50*/  ISETP.GE.AND P2, PT, R2.reuse, R208, PT ;  /* 0x000000d00200720c */ /* 0x040fe40003f46270 */
[----:B------:R-:W-:Y:S02]  /*fa60*/  ISETP.GE.AND P6, PT, R2, R207, PT ;  /* 0x000000cf0200720c */ /* 0x000fe40003fc6270 */
[C---:B------:R-:W-:Y:S02]  /*fa70*/  ISETP.GE.OR P3, PT, R4.reuse, R214, !P3 ;  /* 0x000000d60400720c */ /* 0x040fe40005f66670 */
[C---:B------:R-:W-:Y:S03]  /*fa80*/  ISETP.GE.OR P0, PT, R4.reuse, R213, !P0 ;  /* 0x000000d50400720c */ /* 0x040fe60004706670 */
[----:B------:R-:W5:Y:S01]  /*fa90*/  MUFU.TANH R40, R40 ;  /* 0x0000002800287308 */ /* 0x000f620000002400 */
[-C--:B------:R-:W-:Y:S01]  /*faa0*/  ISETP.GE.OR P5, PT, R4, R211.reuse, !P5 ;  /* 0x000000d30400720c */ /* 0x080fe20006fa6670 */
[----:B------:R-:W-:Y:S01]  /*fab0*/  VIADD R4, R0, 0x20 ;  /* 0x0000002000047836 */ /* 0x000fe20000000000 */
[C---:B------:R-:W-:Y:S02]  /*fac0*/  ISETP.GE.OR P2, PT, R2.reuse, R212, !P2 ;  /* 0x000000d40200720c */ /* 0x040fe40005746670 */
[C---:B------:R-:W-:Y:S05]  /*fad0*/  ISETP.GE.OR P6, PT, R2.reuse, R211, !P6 ;  /* 0x000000d30200720c */ /* 0x040fea00077c6670 */
[----:B------:R-:W5:Y:S10]  /*fae0*/  MUFU.TANH R49, R49 ;  /* 0x0000003100317308 */ /* 0x000f740000002400 */
        /* <DEDUP_REMOVED lines=20> */
[----:B------:R-:W5:Y:S01]  /*fc30*/  MUFU.TANH R63, R63 ;  /* 0x0000003f003f7308 */ /* 0x000f620000002400 */
[----:B--2---:R-:W-:Y:S02]  /*fc40*/  FSEL R157, R5, -INF , !P4 ;  /* 0xff800000059d7808 */ /* 0x004fe40006000000 */
[----:B----4-:R-:W-:Y:S02]  /*fc50*/  FSEL R145, R145, -INF , !P1 ;  /* 0xff80000091917808 */ /* 0x010fe40004800000 */
[C---:B------:R-:W-:Y:S02]  /*fc60*/  ISETP.GE.AND P4, PT, R2.reuse, R210, PT ;  /* 0x000000d20200720c */ /* 0x040fe40003f86270 */
[C---:B------:R-:W-:Y:S02]  /*fc70*/  ISETP.GE.AND P1, PT, R2.reuse, R209, PT ;  /* 0x000000d10200720c */ /* 0x040fe40003f26270 */
[C---:B------:R-:W-:Y:S02]  /*fc80*/  ISETP.GE.OR P4, PT, R2.reuse, R214, !P4 ;  /* 0x000000d60200720c */ /* 0x040fe40006786670 */
[----:B------:R-:W-:Y:S01]  /*fc90*/  ISETP.GE.OR P1, PT, R2, R213, !P1 ;  /* 0x000000d50200720c */ /* 0x000fe20004f26670 */
[C---:B------:R-:W-:Y:S01]  /*fca0*/  VIADD R2, R0.reuse, 0x21 ;  /* 0x0000002100027836 */ /* 0x040fe20000000000 */
[----:B------:R-:W-:Y:S01]  /*fcb0*/  FSEL R34, R7, -INF , !P3 ;  /* 0xff80000007227808 */ /* 0x000fe20005800000 */
[----:B------:R-:W-:Y:S01]  /*fcc0*/  VIADD R7, R0, 0x39 ;  /* 0x0000003900077836 */ /* 0x000fe20000000000 */
[----:B------:R-:W-:Y:S01]  /*fcd0*/  FSEL R155, R8, -INF , !P6 ;  /* 0xff800000089b7808 */ /* 0x000fe20007000000 */
[----:B------:R-:W-:Y:S01]  /*fce0*/  VIADD R8, R0, 0x38 ;  /* 0x0000003800087836 */ /* 0x000fe20000000000 */
[----:B------:R-:W-:Y:S02]  /*fcf0*/  FSEL R153, R146, -INF , !P2 ;  /* 0xff80000092997808 */ /* 0x000fe40005000000 */
[----:B------:R-:W-:Y:S02]  /*fd00*/  FSEL R154, R144, -INF , !P5 ;  /* 0xff800000909a7808 */ /* 0x000fe40006800000 */
[----:B-1----:R-:W-:Y:S01]  /*fd10*/  FSEL R33, R6, -INF , !P0 ;  /* 0xff80000006217808 */ /* 0x002fe20004000000 */
[----:B------:R-:W-:Y:S01]  /*fd20*/  VIADD R6, R0, 0x31 ;  /* 0x0000003100067836 */ /* 0x000fe20000000000 */
[C---:B------:R-:W-:Y:S02]  /*fd30*/  ISETP.GE.AND P6, PT, R4.reuse, R208, PT ;  /* 0x000000d00400720c */ /* 0x040fe40003fc6270 */
[C---:B------:R-:W-:Y:S02]  /*fd40*/  ISETP.GE.AND P3, PT, R4.reuse, R207, PT ;  /* 0x000000cf0400720c */ /* 0x040fe40003f66270 */
[CC--:B------:R-:W-:Y:S02]  /*fd50*/  ISETP.GE.AND P2, PT, R4.reuse, R210.reuse, PT ;  /* 0x000000d20400720c */ /* 0x0c0fe40003f46270 */
[----:B------:R-:W-:Y:S02]  /*fd60*/  ISETP.GE.AND P5, PT, R4, R209, PT ;  /* 0x000000d10400720c */ /* 0x000fe40003fa6270 */
[----:B------:R-:W-:Y:S02]  /*fd70*/  ISETP.GE.AND P0, PT, R2, R210, PT ;  /* 0x000000d20200720c */ /* 0x000fe40003f06270 */
[C---:B------:R-:W-:Y:S02]  /*fd80*/  ISETP.GE.OR P6, PT, R4.reuse, R212, !P6 ;  /* 0x000000d40400720c */ /* 0x040fe400077c6670 */
[C---:B------:R-:W-:Y:S02]  /*fd90*/  ISETP.GE.OR P3, PT, R4.reuse, R211, !P3 ;  /* 0x000000d30400720c */ /* 0x040fe40005f66670 */
[CC--:B------:R-:W-:Y:S02]  /*fda0*/  ISETP.GE.OR P2, PT, R4.reuse, R214.reuse, !P2 ;  /* 0x000000d60400720c */ /* 0x0c0fe40005746670 */
[----:B------:R-:W-:Y:S01]  /*fdb0*/  ISETP.GE.OR P5, PT, R4, R213, !P5 ;  /* 0x000000d50400720c */ /* 0x000fe20006fa6670 */
[----:B------:R-:W-:Y:S01]  /*fdc0*/  VIADD R4, R0, 0x28 ;  /* 0x0000002800047836 */ /* 0x000fe20000000000 */
[----:B------:R-:W-:Y:S02]  /*fdd0*/  ISETP.GE.OR P0, PT, R2, R214, !P0 ;  /* 0x000000d60200720c */ /* 0x000fe40004706670 */
[----:B------:R-:W-:Y:S02]  /*fde0*/  FSEL R32, R32, -INF , !P4 ;  /* 0xff80000020207808 */ /* 0x000fe40006000000 */
[----:B------:R-:W-:Y:S02]  /*fdf0*/  FSEL R35, R35, -INF , !P1 ;  /* 0xff80000023237808 */ /* 0x000fe40004800000 */
[----:B---3--:R-:W-:Y:S02]  /*fe00*/  FSEL R36, R36, -INF , !P2 ;  /* 0xff80000024247808 */ /* 0x008fe40005000000 */
[CC--:B------:R-:W-:Y:S02]  /*fe10*/  ISETP.GE.AND P1, PT, R2.reuse, R208.reuse, PT ;  /* 0x000000d00200720c */ /* 0x0c0fe40003f26270 */
[C---:B------:R-:W-:Y:S02]  /*fe20*/  ISETP.GE.AND P2, PT, R2.reuse, R207, PT ;  /* 0x000000cf0200720c */ /* 0x040fe40003f46270 */
[----:B------:R-:W-:Y:S02]  /*fe30*/  ISETP.GE.AND P4, PT, R2, R209, PT ;  /* 0x000000d10200720c */ /* 0x000fe40003f86270 */
[----:B------:R-:W-:Y:S02]  /*fe40*/  FSEL R158, R38, -INF , !P5 ;  /* 0xff800000269e7808 */ /* 0x000fe40006800000 */
[----:B------:R-:W-:Y:S02]  /*fe50*/  FSEL R156, R37, -INF , !P0 ;  /* 0xff800000259c7808 */ /* 0x000fe40004000000 */
[C---:B------:R-:W-:Y:S02]  /*fe60*/  ISETP.GE.AND P5, PT, R4.reuse, R208, PT ;  /* 0x000000d00400720c */ /* 0x040fe40003fa6270 */
[----:B------:R-:W-:Y:S02]  /*fe70*/  ISETP.GE.AND P0, PT, R4, R210, PT ;  /* 0x000000d20400720c */ /* 0x000fe40003f06270 */
[CC--:B------:R-:W-:Y:S02]  /*fe80*/  ISETP.GE.OR P1, PT, R2.reuse, R212.reuse, !P1 ;  /* 0x000000d40200720c */ /* 0x0c0fe40004f26670 */
[C---:B------:R-:W-:Y:S02]  /*fe90*/  ISETP.GE.OR P2, PT, R2.reuse, R211, !P2 ;  /* 0x000000d30200720c */ /* 0x040fe40005746670 */
[----:B------:R-:W-:Y:S01]  /*fea0*/  ISETP.GE.OR P4, PT, R2, R213, !P4 ;  /* 0x000000d50200720c */ /* 0x000fe20006786670 */
[----:B------:R-:W-:Y:S01]  /*feb0*/  VIADD R2, R0, 0x29 ;  /* 0x0000002900027836 */ /* 0x000fe20000000000 */
[C---:B------:R-:W-:Y:S02]  /*fec0*/  ISETP.GE.OR P5, PT, R4.reuse, R212, !P5 ;  /* 0x000000d40400720c */ /* 0x040fe40006fa6670 */
[----:B------:R-:W-:Y:S02]  /*fed0*/  ISETP.GE.OR P0, PT, R4, R214, !P0 ;  /* 0x000000d60400720c */ /* 0x000fe40004706670 */
[----:B------:R-:W-:Y:S02]  /*fee0*/  FSEL R229, R41, -INF , !P1 ;  /* 0xff80000029e57808 */ /* 0x000fe40004800000 */
[----:B------:R-:W-:Y:S02]  /*fef0*/  FSEL R232, R42, -INF , !P3 ;  /* 0xff8000002ae87808 */ /* 0x000fe40005800000 */
[----:B------:R-:W-:Y:S02]  /*ff00*/  FSEL R225, R48, -INF , !P0 ;  /* 0xff80000030e17808 */ /* 0x000fe40004000000 */
[----:B------:R-:W-:Y:S02]  /*ff10*/  FSEL R230, R44, -INF , !P5 ;  /* 0xff8000002ce67808 */ /* 0x000fe40006800000 */
[----:B------:R-:W-:Y:S02]  /*ff20*/  FSEL R159, R39, -INF , !P4 ;  /* 0xff800000279f7808 */ /* 0x000fe40006000000 */
[C---:B------:R-:W-:Y:S02]  /*ff30*/  ISETP.GE.AND P1, PT, R2.reuse, R210, PT ;  /* 0x000000d20200720c */ /* 0x040fe40003f26270 */
[C---:B------:R-:W-:Y:S02]  /*ff40*/  ISETP.GE.AND P3, PT, R2.reuse, R209, PT ;  /* 0x000000d10200720c */ /* 0x040fe40003f66270 */
[C---:B------:R-:W-:Y:S02]  /*ff50*/  ISETP.GE.AND P5, PT, R2.reuse, R208, PT ;  /* 0x000000d00200720c */ /* 0x040fe40003fa6270 */
[----:B------:R-:W-:Y:S02]  /*ff60*/  ISETP.GE.AND P0, PT, R2, R207, PT ;  /* 0x000000cf0200720c */ /* 0x000fe40003f06270 */
[----:B------:R-:W-:Y:S02]  /*ff70*/  ISETP.GE.AND P4, PT, R4, R209, PT ;  /* 0x000000d10400720c */ /* 0x000fe40003f86270 */
[C---:B------:R-:W-:Y:S02]  /*ff80*/  ISETP.GE.OR P1, PT, R2.reuse, R214, !P1 ;  /* 0x000000d60200720c */ /* 0x040fe40004f26670 */
[C---:B------:R-:W-:Y:S02]  /*ff90*/  ISETP.GE.OR P3, PT, R2.reuse, R213, !P3 ;  /* 0x000000d50200720c */ /* 0x040fe40005f66670 */
[C---:B------:R-:W-:Y:S02]  /*ffa0*/  ISETP.GE.OR P0, PT, R2.reuse, R211, !P0 ;  /* 0x000000d30200720c */ /* 0x040fe40004706670 */
[----:B------:R-:W-:Y:S01]  /*ffb0*/  ISETP.GE.OR P5, PT, R2, R212, !P5 ;  /* 0x000000d40200720c */ /* 0x000fe20006fa6670 */
[----:B------:R-:W-:Y:S01]  /*ffc0*/  VIADD R2, R0, 0x30 ;  /* 0x0000003000027836 */ /* 0x000fe20000000000 */
[----:B------:R-:W-:Y:S02]  /*ffd0*/  ISETP.GE.OR P4, PT, R4, R213, !P4 ;  /* 0x000000d50400720c */ /* 0x000fe40006786670 */
[----:B-----5:R-:W-:Y:S02]  /*ffe0*/  FSEL R228, R40, -INF , !P6 ;  /* 0xff80000028e47808 */ /* 0x020fe40007000000 */
[----:B------:R-:W-:Y:S02]  /*fff0*/  FSEL R226, R50, -INF , !P4 ;  /* 0xff80000032e27808 */ /* 0x000fe40006000000 */
[C---:B------:R-:W-:Y:S02]  /*10000*/  ISETP.GE.AND P4, PT, R2.reuse, R210, PT ;  /* 0x000000d20200720c */ /* 0x040fe40003f86270 */
[----:B------:R-:W-:Y:S02]  /*10010*/  FSEL R224, R49, -INF , !P1 ;  /* 0xff80000031e07808 */ /* 0x000fe40004800000 */
[----:B------:R-:W-:Y:S02]  /*10020*/  ISETP.GE.OR P4, PT, R2, R214, !P4 ;  /* 0x000000d60200720c */ /* 0x000fe40006786670 */
[----:B------:R-:W-:Y:S02]  /*10030*/  FSEL R227, R51, -INF , !P3 ;  /* 0xff80000033e37808 */ /* 0x000fe40005800000 */
[----:B------:R-:W-:Y:S02]  /*10040*/  ISETP.GE.AND P6, PT, R4, R207, PT ;  /* 0x000000cf0400720c */ /* 0x000fe40003fc6270 */
[----:B------:R-:W-:Y:S02]  /*10050*/  ISETP.GE.AND P1, PT, R2, R209, PT ;  /* 0x000000d10200720c */ /* 0x000fe40003f26270 */
[----:B------:R-:W-:Y:S02]  /*10060*/  FSEL R238, R52, -INF , !P4 ;  /* 0xff80000034ee7808 */ /* 0x000fe40006000000 */
[C---:B------:R-:W-:Y:S02]  /*10070*/  ISETP.GE.AND P3, PT, R2.reuse, R208, PT ;  /* 0x000000d00200720c */ /* 0x040fe40003f66270 */
[----:B------:R-:W-:Y:S02]  /*10080*/  ISETP.GE.AND P4, PT, R2, R207, PT ;  /* 0x000000cf0200720c */ /* 0x000fe40003f86270 */
[----:B------:R-:W-:Y:S02]  /*10090*/  ISETP.GE.OR P6, PT, R4, R211, !P6 ;  /* 0x000000d30400720c */ /* 0x000fe400077c6670 */
[C---:B------:R-:W-:Y:S02]  /*100a0*/  ISETP.GE.OR P1, PT, R2.reuse, R213, !P1 ;  /* 0x000000d50200720c */ /* 0x040fe40004f26670 */
[C---:B------:R-:W-:Y:S02]  /*100b0*/  ISETP.GE.OR P3, PT, R2.reuse, R212, !P3 ;  /* 0x000000d40200720c */ /* 0x040fe40005f66670 */
[----:B------:R-:W-:Y:S02]  /*100c0*/  ISETP.GE.OR P4, PT, R2, R211, !P4 ;  /* 0x000000d30200720c */ /* 0x000fe40006786670 */
        /* <DEDUP_REMOVED lines=19> */
[----:B------:R-:W-:Y:S02]  /*10200*/  ISETP.GE.AND P1, PT, R8, R210, PT ;  /* 0x000000d20800720c */ /* 0x000fe40003f26270 */
[----:B------:R-:W-:Y:S02]  /*10210*/  FMNMX.FTZ R4, R34, R4, !PT ;  /* 0x0000000422047209 */ /* 0x000fe40007810000 */
[----:B------:R-:W-:Y:S02]  /*10220*/  FMNMX.FTZ R0, R33, R2, !PT ;  /* 0x0000000221007209 */ /* 0x000fe40007810000 */
[----:B------:R-:W-:Y:S02]  /*10230*/  ISETP.GE.OR P1, PT, R8, R214, !P1 ;  /* 0x000000d60800720c */ /* 0x000fe40004f26670 */
[----:B------:R-:W-:Y:S02]  /*10240*/  FMNMX.FTZ R2, R32, R4, !PT ;  /* 0x0000000420027209 */ /* 0x000fe40007810000 */
[----:B------:R-:W-:Y:S02]  /*10250*/  FMNMX.FTZ R0, R35, R0, !PT ;  /* 0x0000000023007209 */ /* 0x000fe40007810000 */
[----:B------:R-:W-:Y:S01]  /*10260*/  FSEL R242, R64, -INF , !P1 ;  /* 0xff80000040f27808 */ /* 0x000fe20004800000 */
[----:B------:R-:W-:Y:S01]  /*10270*/  IMAD.MOV.U32 R64, RZ, RZ, R218 ;  /* 0x000000ffff407224 */ /* 0x000fe200078e00da */
        /* <DEDUP_REMOVED lines=19> */
[----:B------:R-:W-:Y:S02]  /*103b0*/  FMNMX.FTZ R2, R243, R0, !PT ;  /* 0x00000000f3027209 */ /* 0x000fe40007810000 */
[----:B------:R-:W-:Y:S02]  /*103c0*/  ISETP.GE.OR P1, PT, R7, R213, !P1 ;  /* 0x000000d50700720c */ /* 0x000fe40004f26670 */
        /* <DEDUP_REMOVED lines=23> */
[----:B------:R-:W-:Y:S02]  /*10540*/  FSEL R223, R45, -INF , !P5 ;  /* 0xff8000002ddf7808 */ /* 0x000fe40006800000 */
[----:B------:R-:W-:Y:S02]  /*10550*/  FMNMX.FTZ R2, R230, R2, !PT ;  /* 0x00000002e6027209 */ /* 0x000fe40007810000 */
[----:B------:R-:W-:Y:S02]  /*10560*/  FSEL R231, R56, -INF , !P3 ;  /* 0xff80000038e77808 */ /* 0x000fe40005800000 */
[----:B------:R-:W-:Y:S02]  /*10570*/  ISETP.GE.OR P1, PT, R6, R212, !P1 ;  /* 0x000000d40600720c */ /* 0x000fe40004f26670 */
[----:B------:R-:W-:Y:S02]  /*10580*/  FMNMX.FTZ R0, R154, R0, !PT ;  /* 0x000000009a007209 */ /* 0x000fe40007810000 */
[C---:B------:R-:W-:Y:S02]  /*10590*/  ISETP.GE.AND P3, PT, R8.reuse, R208, PT ;  /* 0x000000d00800720c */ /* 0x040fe40003f66270 */
[----:B------:R-:W-:Y:S02]  /*105a0*/  FMNMX.FTZ R2, R223, R2, !PT ;  /* 0x00000002df027209 */ /* 0x000fe40007810000 */
[----:B-1----:R-:W-:Y:S02]  /*105b0*/  FMNMX.FTZ R73, R73, R4, !PT ;  /* 0x0000000449497209 */ /* 0x002fe40007810000 */
[----:B------:R-:W-:Y:S02]  /*105c0*/  FSEL R234, R57, -INF , !P1 ;  /* 0xff80000039ea7808 */ /* 0x000fe40004800000 */
[----:B------:R-:W-:Y:S02]  /*105d0*/  FMNMX.FTZ R4, R155, R0, !PT ;  /* 0x000000009b047209 */ /* 0x000fe40007810000 */
[----:B------:R-:W-:Y:S02]  /*105e0*/  ISETP.GE.OR P3, PT, R8, R212, !P3 ;  /* 0x000000d40800720c */ /* 0x000fe40005f66670 */
[----:B------:R-:W-:Y:S02]  /*105f0*/  ISETP.GE.AND P1, PT, R7, R208, PT ;  /* 0x000000d00700720c */ /* 0x000fe40003f26270 */
[----:B------:R-:W-:Y:S02]  /*10600*/  FMNMX.FTZ R0, R231, R2, !PT ;  /* 0x00000002e7007209 */ /* 0x000fe40007810000 */
[----:B------:R-:W-:Y:S02]  /*10610*/  ISETP.GE.OR P1, PT, R7, R212, !P1 ;  /* 0x000000d40700720c */ /* 0x000fe40004f26670 */
[----:B------:R-:W-:Y:S02]  /*10620*/  FSEL R233, R60, -INF , !P3 ;  /* 0xff8000003ce97808 */ /* 0x000fe40005800000 */
[----:B------:R-:W-:Y:S02]  /*10630*/  FMNMX.FTZ R2, R234, R0, !PT ;  /* 0x00000000ea027209 */ /* 0x000fe40007810000 */
[----:B------:R-:W-:Y:S02]  /*10640*/  FSEL R221, R43, -INF , !P2 ;  /* 0xff8000002bdd7808 */ /* 0x000fe40005000000 */
[----:B------:R-:W-:Y:S01]  /*10650*/  FMNMX.FTZ R0, R232, R4, !PT ;  /* 0x00000004e8007209 */ /* 0x000fe20007810000 */
[----:B------:R-:W-:Y:S01]  /*10660*/  LDSM.16.MT88.4 R40, [R196+0x6000] ;  /* 0x00600000c428783b */ /* 0x000fe20000004200 */
[----:B------:R-:W-:Y:S02]  /*10670*/  FSEL R236, R61, -INF , !P1 ;  /* 0xff8000003dec7808 */ /* 0x000fe40004800000 */
[----:B------:R-:W-:Y:S02]  /*10680*/  FMNMX.FTZ R2, R233, R2, !PT ;  /* 0x00000002e9027209 */ /* 0x000fe40007810000 */
[----:B------:R-:W-:Y:S02]  /*10690*/  FMNMX.FTZ R72, R72, R5, !PT ;  /* 0x0000000548487209 */ /* 0x000fe40007810000 */
[----:B------:R-:W-:Y:S01]  /*106a0*/  FSEL R220, R46, -INF , !P6 ;  /* 0xff8000002edc7808 */ /* 0x000fe20007000000 */
[----:B------:R-:W-:Y:S01]  /*106b0*/  SHFL.BFLY PT, R5, R73, 0x1, 0x1f ;  /* 0x0c201f0049057f89 */ /* 0x000fe200000e0000 */
[----:B------:R-:W-:Y:S02]  /*106c0*/  FMNMX.FTZ R0, R221, R0, !PT ;  /* 0x00000000dd007209 */ /* 0x000fe40007810000 */
[----:B------:R-:W-:Y:S05]  /*106d0*/  FMNMX.FTZ R71, R236, R2, !PT ;  /* 0x00000002ec477209 */ /* 0x000fea0007810000 */
[----:B------:R-:W1:Y:S01]  /*106e0*/  SHFL.BFLY PT, R2, R72, 0x1, 0x1f ;  /* 0x0c201f0048027f89 */ /* 0x000e6200000e0000 */
[----:B------:R-:W-:Y:S02]  /*106f0*/  ISETP.GE.AND P5, PT, R6, R207, PT ;  /* 0x000000cf0600720c */ /* 0x000fe40003fa6270 */
[----:B------:R-:W-:Y:S05]  /*10700*/  FSEL R222, R47, -INF , !P0 ;  /* 0xff8000002fde7808 */ /* 0x000fea0004000000 */
[----:B------:R-:W2:Y:S01]  /*10710*/  SHFL.BFLY PT, R4, R71, 0x2, 0x1f ;  /* 0x0c401f0047047f89 */ /* 0x000ea200000e0000 */
[----:B------:R-:W-:Y:S02]  /*10720*/  FMNMX.FTZ R0, R220, R0, !PT ;  /* 0x00000000dc007209 */ /* 0x000fe40007810000 */
[----:B------:R-:W-:Y:S02]  /*10730*/  FSEL R235, R58, -INF , !P4 ;  /* 0xff8000003aeb7808 */ /* 0x000fe40006000000 */
[----:B------:R-:W-:Y:S02]  /*10740*/  ISETP.GE.OR P5, PT, R6, R211, !P5 ;  /* 0x000000d30600720c */ /* 0x000fe40006fa6670 */
[----:B------:R-:W-:Y:S02]  /*10750*/  ISETP.GE.AND P0, PT, R8, R207, PT ;  /* 0x000000cf0800720c */ /* 0x000fe40003f06270 */
[----:B------:R-:W-:Y:S02]  /*10760*/  FMNMX.FTZ R0, R222, R0, !PT ;  /* 0x00000000de007209 */ /* 0x000fe40007810000 */
[----:B------:R-:W-:Y:S02]  /*10770*/  FSEL R237, R59, -INF , !P5 ;  /* 0xff8000003bed7808 */ /* 0x000fe40006800000 */
[----:B------:R-:W-:Y:S01]  /*10780*/  ISETP.GE.OR P0, PT, R8, R211, !P0 ;  /* 0x000000d30800720c */ /* 0x000fe20004706670 */
[----:B------:R-:W-:Y:S01]  /*10790*/  LDSM.16.MT88.4 R56, [R194+0x6000] ;  /* 0x00600000c238783b */ /* 0x000fe20000004200 */
[----:B------:R-:W-:Y:S02]  /*107a0*/  ISETP.GE.AND P1, PT, R7, R207, PT ;  /* 0x000000cf0700720c */ /* 0x000fe40003f26270 */
[----:B------:R-:W-:Y:S02]  /*107b0*/  FMNMX.FTZ R0, R235, R0, !PT ;  /* 0x00000000eb007209 */ /* 0x000fe40007810000 */
[----:B------:R-:W-:Y:S02]  /*107c0*/  ISETP.GE.OR P1, PT, R7, R211, !P1 ;  /* 0x000000d30700720c */ /* 0x000fe40004f26670 */
[----:B------:R-:W-:Y:S02]  /*107d0*/  FSEL R241, R62, -INF , !P0 ;  /* 0xff8000003ef17808 */ /* 0x000fe40004000000 */
[----:B------:R-:W-:Y:S02]  /*107e0*/  FMNMX.FTZ R0, R237, R0, !PT ;  /* 0x00000000ed007209 */ /* 0x000fe40007810000 */
[----:B------:R-:W-:Y:S02]  /*107f0*/  FSEL R140, R63, -INF , !P1 ;  /* 0xff8000003f8c7808 */ /* 0x000fe40004800000 */
[----:B------:R-:W-:Y:S02]  /*10800*/  FMNMX.FTZ R0, R241, R0, !PT ;  /* 0x00000000f1007209 */ /* 0x000fe40007810000 */
[----:B-1----:R-:W-:Y:S02]  /*10810*/  FMNMX.FTZ R72, R72, R2, !PT ;  /* 0x0000000248487209 */ /* 0x002fe40007810000 */
[----:B------:R-:W-:Y:S02]  /*10820*/  FMNMX.FTZ R0, R140, R0, !PT ;  /* 0x000000008c007209 */ /* 0x000fe40007810000 */
[----:B------:R-:W-:Y:S01]  /*10830*/  FMNMX.FTZ R73, R73, R5, !PT ;  /* 0x0000000549497209 */ /* 0x000fe20007810000 */
[C---:B------:R-:W-:Y:S01]  /*10840*/  FMUL.FTZ R142, R72.reuse, UR4 ;  /* 0x00000004488e7c20 */ /* 0x040fe20008410000 */
[----:B--2---:R-:W-:Y:S01]  /*10850*/  FMNMX.FTZ R71, R71, R4, !PT ;  /* 0x0000000447477209 */ /* 0x004fe20007810000 */
[----:B------:R-:W1:Y:S01]  /*10860*/  SHFL.BFLY PT, R2, R0, 0x2, 0x1f ;  /* 0x0c401f0000027f89 */ /* 0x000e6200000e0000 */
[C---:B------:R-:W-:Y:S01]  /*10870*/  FSETP.NEU.FTZ.AND P3, PT, R73.reuse, -INF , PT ;  /* 0xff8000004900780b */ /* 0x040fe20003f7d000 */
[----:B------:R-:W-:Y:S01]  /*10880*/  FMUL.FTZ R141, R73, UR4 ;  /* 0x00000004498d7c20 */ /* 0x000fe20008410000 */
[----:B------:R-:W-:Y:S05]  /*10890*/  FSETP.NEU.FTZ.AND P2, PT, R72, -INF , PT ;  /* 0xff8000004800780b */ /* 0x000fea0003f5d000 */
[----:B------:R-:W2:Y:S01]  /*108a0*/  SHFL.BFLY PT, R5, R71, 0x1, 0x1f ;  /* 0x0c201f0047057f89 */ /* 0x000ea200000e0000 */
[----:B------:R-:W-:Y:S02]  /*108b0*/  FSEL R141, R141, RZ, P3 ;  /* 0x000000ff8d8d7208 */ /* 0x000fe40001800000 */
[----:B------:R-:W-:Y:S03]  /*108c0*/  FSEL R142, R142, RZ, P2 ;  /* 0x000000ff8e8e7208 */ /* 0x000fe60001000000 */
[--C-:B------:R-:W-:Y:S01]  /*108d0*/  FFMA.FTZ R4, R11, UR4, -R141.reuse ;  /* 0x000000040b047c23 */ /* 0x100fe2000801088d */
[--C-:B------:R-:W-:Y:S03]  /*108e0*/  FFMA.FTZ R6, R21, UR4, -R141.reuse ;  /* 0x0000000415067c23 */ /* 0x100fe6000801088d */
[----:B------:R3:W-:Y:S10]  /*108f0*/  MUFU.EX2 R191, R4 ;  /* 0x0000000400bf7308 */ /* 0x0007f40000000800 */
[----:B------:R-:W-:Y:S01]  /*10900*/  MUFU.EX2 R179, R6 ;  /* 0x0000000600b37308 */ /* 0x000fe20000000800 */
[----:B-1----:R-:W-:Y:S01]  /*10910*/  FMNMX.FTZ R0, R0, R2, !PT ;  /* 0x0000000200007209 */ /* 0x002fe20007810000 */
[--C-:B------:R-:W-:Y:S01]  /*10920*/  FFMA.FTZ R2, R10, UR4, -R141.reuse ;  /* 0x000000040a027c23 */ /* 0x100fe2000801088d */
[----:B--2---:R-:W-:Y:S01]  /*10930*/  FMNMX.FTZ R71, R71, R5, !PT ;  /* 0x0000000547477209 */ /* 0x004fe20007810000 */
[--C-:B------:R-:W-:Y:S06]  /*10940*/  FFMA.FTZ R5, R18, UR4, -R141.reuse ;  /* 0x0000000412057c23 */ /* 0x100fec000801088d */
[----:B------:R1:W-:Y:S01]  /*10950*/  MUFU.EX2 R218, R2 ;  /* 0x0000000200da7308 */ /* 0x0003e20000000800 */
[C---:B------:R-:W-:Y:S01]  /*10960*/  FMUL.FTZ R143, R71.reuse, UR4 ;  /* 0x00000004478f7c20 */ /* 0x040fe20008410000 */
[----:B------:R-:W-:Y:S01]  /*10970*/  FSETP.NEU.FTZ.AND P1, PT, R71, -INF , PT ;  /* 0xff8000004700780b */ /* 0x000fe20003f3d000 */
[----:B---3--:R-:W-:Y:S03]  /*10980*/  FFMA.FTZ R4, R15, UR4, -R141 ;  /* 0x000000040f047c23 */ /* 0x008fe6000801088d */
[----:B------:R-:W-:Y:S04]  /*10990*/  FSEL R143, R143, RZ, P1 ;  /* 0x000000ff8f8f7208 */ /* 0x000fe80000800000 */
[----:B------:R2:W3:Y:S10]  /*109a0*/  MUFU.EX2 R219, R4 ;  /* 0x0000000400db7308 */ /* 0x0004f40000000800 */
[----:B------:R-:W-:Y:S01]  /*109b0*/  MUFU.EX2 R183, R5 ;  /* 0x0000000500b77308 */ /* 0x000fe20000000800 */
[----:B-1----:R-:W1:Y:S01]  /*109c0*/  SHFL.BFLY PT, R2, R0, 0x1, 0x1f ;  /* 0x0c201f0000027f89 */ /* 0x002e6200000e0000 */
[--C-:B--2---:R-:W-:Y:S01]  /*109d0*/  FFMA.FTZ R4, R14, UR4, -R142.reuse ;  /* 0x000000040e047c23 */ /* 0x104fe2000801088e */
[----:B---3--:R-:W-:Y:S07]  /*109e0*/  F2FP.F16.F32.PACK_AB R144, R219, R191 ;  /* 0x000000bfdb90723e */ /* 0x008fee00000000ff */
[----:B------:R2:W-:Y:S01]  /*109f0*/  MUFU.EX2 R188, R4 ;  /* 0x0000000400bc7308 */ /* 0x0005e20000000800 */
[----:B-1----:R-:W-:Y:S01]  /*10a00*/  FMNMX.FTZ R70, R0, R2, !PT ;  /* 0x0000000200467209 */ /* 0x002fe20007810000 */
[--C-:B------:R-:W-:Y:S01]  /*10a10*/  FFMA.FTZ R0, R26, UR4, -R143.reuse ;  /* 0x000000041a007c23 */ /* 0x100fe2000801088f */
[--C-:B------:R-:W-:Y:S02]  /*10a20*/  FFMA.FTZ R2, R25, UR4, -R143.reuse ;  /* 0x0000000419027c23 */ /* 0x100fe4000801088f */
[C---:B------:R-:W-:Y:S05]  /*10a30*/  FSETP.NEU.FTZ.AND P0, PT, R70.reuse, -INF , PT ;  /* 0xff8000004600780b */ /* 0x040fea0003f1d000 */
[----:B------:R1:W-:Y:S01]  /*10a40*/  MUFU.EX2 R184, R0 ;  /* 0x0000000000b87308 */ /* 0x0003e20000000800 */
[----:B------:R-:W-:Y:S01]  /*10a50*/  FMUL.FTZ R152, R70, UR4 ;  /* 0x0000000446987c20 */ /* 0x000fe20008410000 */
[--C-:B--2---:R-:W-:Y:S04]  /*10a60*/  FFMA.FTZ R4, R16, UR4, -R142.reuse ;  /* 0x0000000410047c23 */ /* 0x104fe8000801088e */
[----:B------:R-:W-:Y:S04]  /*10a70*/  FSEL R152, R152, RZ, P0 ;  /* 0x000000ff98987208 */ /* 0x000fe80000000000 */
[----:B------:R2:W-:Y:S10]  /*10a80*/  MUFU.EX2 R186, R2 ;  /* 0x0000000200ba7308 */ /* 0x0005f40000000800 */
[----:B------:R3:W-:Y:S01]  /*10a90*/  MUFU.EX2 R190, R4 ;  /* 0x0000000400be7308 */ /* 0x0007e20000000800 */
[----:B-1----:R-:W-:Y:S09]  /*10aa0*/  FFMA.FTZ R0, R28, UR4, -R143 ;  /* 0x000000041c007c23 */ /* 0x002ff2000801088f */
[----:B------:R1:W4:Y:S01]  /*10ab0*/  MUFU.EX2 R185, R0 ;  /* 0x0000000000b97308 */ /* 0x0003220000000800 */
[----:B--2---:R-:W-:Y:S09]  /*10ac0*/  FFMA.FTZ R2, R20, UR4, -R142 ;  /* 0x0000000414027c23 */ /* 0x004ff2000801088e */
[----:B------:R2:W-:Y:S01]  /*10ad0*/  MUFU.EX2 R174, R2 ;  /* 0x0000000200ae7308 */ /* 0x0005e20000000800 */
[----:B---3--:R-:W-:Y:S09]  /*10ae0*/  FFMA.FTZ R4, R9, UR4, -R141 ;  /* 0x0000000409047c23 */ /* 0x008ff2000801088d */
[----:B------:R3:W5:Y:S01]  /*10af0*/  MUFU.EX2 R217, R4 ;  /* 0x0000000400d97308 */ /* 0x0007620000000800 */
[----:B-1----:R-:W-:Y:S01]  /*10b00*/  FFMA.FTZ R0, R22, UR4, -R152 ;  /* 0x0000000416007c23 */ /* 0x002fe20008010898 */
[----:B----4-:R-:W-:Y:S08]  /*10b10*/  F2FP.F16.F32.PACK_AB R150, R186, R185 ;  /* 0x000000b9ba96723e */ /* 0x010ff000000000ff */
[----:B------:R1:W-:Y:S01]  /*10b20*/  MUFU.EX2 R171, R0 ;  /* 0x0000000000ab7308 */ /* 0x0003e20000000800 */
[--C-:B--2---:R-:W-:Y:S09]  /*10b30*/  FFMA.FTZ R2, R24, UR4, -R143.reuse ;  /* 0x0000000418027c23 */ /* 0x104ff2000801088f */
[----:B------:R-:W-:Y:S01]  /*10b40*/  MUFU.EX2 R170, R2 ;  /* 0x0000000200aa7308 */ /* 0x000fe20000000800 */
[----:B---3--:R-:W-:Y:S01]  /*10b50*/  FFMA.FTZ R4, R12, UR4, -R142 ;  /* 0x000000040c047c23 */ /* 0x008fe2000801088e */
[----:B-----5:R-:W-:Y:S08]  /*10b60*/  F2FP.F16.F32.PACK_AB R146, R217, R218 ;  /* 0x000000dad992723e */ /* 0x020ff000000000ff */
[----:B------:R2:W-:Y:S01]  /*10b70*/  MUFU.EX2 R187, R4 ;  /* 0x0000000400bb7308 */ /* 0x0005e20000000800 */
[----:B-1----:R-:W-:Y:S09]  /*10b80*/  FFMA.FTZ R0, R30, UR4, -R152 ;  /* 0x000000041e007c23 */ /* 0x002ff20008010898 */
[----:B------:R1:W3:Y:S01]  /*10b90*/  MUFU.EX2 R172, R0 ;  /* 0x0000000000ac7308 */ /* 0x0002e20000000800 */
[----:B--2---:R-:W-:Y:S09]  /*10ba0*/  FFMA.FTZ R4, R13, UR4, -R142 ;  /* 0x000000040d047c23 */ /* 0x004ff2000801088e */
[----:B------:R2:W4:Y:S01]  /*10bb0*/  MUFU.EX2 R189, R4 ;  /* 0x0000000400bd7308 */ /* 0x0005220000000800 */
[--C-:B-1----:R-:W-:Y:S01]  /*10bc0*/  FFMA.FTZ R0, R27, UR4, -R152.reuse ;  /* 0x000000041b007c23 */ /* 0x102fe20008010898 */
[----:B---3--:R-:W-:Y:S01]  /*10bd0*/  F2FP.F16.F32.PACK_AB R149, R172, R171 ;  /* 0x000000abac95723e */ /* 0x008fe200000000ff */
[----:B------:R-:W1:Y:S07]  /*10be0*/  LDSM.16.MT88.4 R24, [R193+0x6000] ;  /* 0x00600000c118783b */ /* 0x000e6e0000004200 */
[----:B------:R3:W-:Y:S01]  /*10bf0*/  MUFU.EX2 R175, R0 ;  /* 0x0000000000af7308 */ /* 0x0007e20000000800 */
[----:B--2---:R-:W-:Y:S01]  /*10c00*/  FFMA.FTZ R4, R17, UR4, -R143 ;  /* 0x0000000411047c23 */ /* 0x004fe2000801088f */
[----:B----4-:R-:W-:Y:S08]  /*10c10*/  F2FP.F16.F32.PACK_AB R147, R189, R187 ;  /* 0x000000bbbd93723e */ /* 0x010ff000000000ff */
[----:B------:R2:W4:Y:S01]  /*10c20*/  MUFU.EX2 R181, R4 ;  /* 0x0000000400b57308 */ /* 0x0005220000000800 */
[----:B---3--:R-:W-:Y:S09]  /*10c30*/  FFMA.FTZ R0, R29, UR4, -R152 ;  /* 0x000000041d007c23 */ /* 0x008ff20008010898 */
[----:B------:R3:W5:Y:S01]  /*10c40*/  MUFU.EX2 R180, R0 ;  /* 0x0000000000b47308 */ /* 0x0007620000000800 */
[----:B--2---:R-:W-:Y:S01]  /*10c50*/  FFMA.FTZ R4, R34, UR4, -R141 ;  /* 0x0000000422047c23 */ /* 0x004fe2000801088d */
[----:B----4-:R-:W-:Y:S08]  /*10c60*/  F2FP.F16.F32.PACK_AB R148, R184, R181 ;  /* 0x000000b5b894723e */ /* 0x010ff000000000ff */
[----:B------:R2:W-:Y:S01]  /*10c70*/  MUFU.EX2 R178, R4 ;  /* 0x0000000400b27308 */ /* 0x0005e20000000800 */
[--C-:B---3--:R-:W-:Y:S01]  /*10c80*/  FFMA.FTZ R0, R19, UR4, -R142.reuse ;  /* 0x0000000413007c23 */ /* 0x108fe2000801088e */
[----:B-----5:R-:W-:Y:S08]  /*10c90*/  F2FP.F16.F32.PACK_AB R151, R180, R175 ;  /* 0x000000afb497723e */ /* 0x020ff000000000ff */
[----:B------:R3:W-:Y:S01]  /*10ca0*/  MUFU.EX2 R177, R0 ;  /* 0x0000000000b17308 */ /* 0x0007e20000000800 */
[----:B--2---:R-:W-:Y:S09]  /*10cb0*/  FFMA.FTZ R4, R23, UR4, -R143 ;  /* 0x0000000417047c23 */ /* 0x004ff2000801088f */
[----:B------:R-:W-:Y:S01]  /*10cc0*/  MUFU.EX2 R169, R4 ;  /* 0x0000000400a97308 */ /* 0x000fe20000000800 */
[----:B---3--:R-:W-:Y:S09]  /*10cd0*/  FFMA.FTZ R0, R32, UR4, -R141 ;  /* 0x0000000420007c23 */ /* 0x008ff2000801088d */
[----:B------:R2:W-:Y:S02]  /*10ce0*/  MUFU.EX2 R182, R0 ;  /* 0x0000000000b67308 */ /* 0x0005e40000000800 */
[--C-:B--2---:R-:W-:Y:S08]  /*10cf0*/  FFMA.FTZ R0, R33, UR4, -R142.reuse ;  /* 0x0000000421007c23 */ /* 0x104ff0000801088e */
[----:B------:R2:W-:Y:S02]  /*10d00*/  MUFU.EX2 R173, R0 ;  /* 0x0000000000ad7308 */ /* 0x0005e40000000800 */
[----:B--2---:R-:W-:Y:S08]  /*10d10*/  FFMA.FTZ R0, R35, UR4, -R142 ;  /* 0x0000000423007c23 */ /* 0x004ff0000801088e */
[----:B------:R2:W-:Y:S02]  /*10d20*/  MUFU.EX2 R176, R0 ;  /* 0x0000000000b07308 */ /* 0x0005e40000000800 */
[----:B--2---:R-:W-:Y:S05]  /*10d30*/  FSEL R0, R73, RZ, P3 ;  /* 0x000000ff49007208 */ /* 0x004fea0001800000 */
[----:B------:R-:W-:Y:S01]  /*10d40*/  FADD.FTZ R2, -R0, R3 ;  /* 0x0000000300027221 */ /* 0x000fe20000010100 */
[----:B------:R-:W-:Y:S02]  /*10d50*/  FSEL R0, R72, RZ, P2 ;  /* 0x000000ff48007208 */ /* 0x000fe40001000000 */
[----:B------:R-:W-:Y:S01]  /*10d60*/  FSEL R3, R71, RZ, P1 ;  /* 0x000000ff47037208 */ /* 0x000fe20000800000 */
[----:B------:R-:W-:Y:S02]  /*10d70*/  FMUL.FTZ R2, R2, UR4 ;  /* 0x0000000402027c20 */ /* 0x000fe40008410000 */
[----:B------:R-:W-:Y:S02]  /*10d80*/  FADD.FTZ R0, -R0, R68 ;  /* 0x0000004400007221 */ /* 0x000fe40000010100 */
[----:B------:R2:W3:Y:S01]  /*10d90*/  MUFU.EX2 R69, R2 ;  /* 0x0000000200457308 */ /* 0x0004e20000000800 */
[----:B------:R-:W-:Y:S01]  /*10da0*/  FADD.FTZ R3, -R3, R74 ;  /* 0x0000004a03037221 */ /* 0x000fe20000010100 */
[----:B------:R-:W-:Y:S01]  /*10db0*/  FFMA.FTZ R74, R238, UR4, -R141 ;  /* 0x00000004ee4a7c23 */ /* 0x000fe2000801088d */
[----:B--2---:R-:W-:Y:S01]  /*10dc0*/  FMUL.FTZ R2, R0, UR4 ;  /* 0x0000000400027c20 */ /* 0x004fe20008410000 */
[----:B------:R-:W-:Y:S01]  /*10dd0*/  FSEL R0, R70, RZ, P0 ;  /* 0x000000ff46007208 */ /* 0x000fe20000000000 */
[C---:B---3--:R-:W-:Y:S01]  /*10de0*/  FMUL.FTZ R4, R69.reuse, R80 ;  /* 0x0000005045047220 */ /* 0x048fe20000410000 */
[C---:B------:R-:W-:Y:S04]  /*10df0*/  FMUL.FTZ R5, R69.reuse, R81 ;  /* 0x0000005145057220 */ /* 0x040fe80000410000 */
[----:B------:R2:W3:Y:S01]  /*10e00*/  MUFU.EX2 R68, R2 ;  /* 0x0000000200447308 */ /* 0x0004e20000000800 */
[C---:B------:R-:W-:Y:S01]  /*10e10*/  FMUL.FTZ R16, R69.reuse, R84 ;  /* 0x0000005445107220 */ /* 0x040fe20000410000 */
[----:B------:R-:W-:Y:S01]  /*10e20*/  FADD.FTZ R0, -R0, R75 ;  /* 0x0000004b00007221 */ /* 0x000fe20000010100 */
[C---:B------:R-:W-:Y:S01]  /*10e30*/  FMUL.FTZ R17, R69.reuse, R85 ;  /* 0x0000005545117220 */ /* 0x040fe20000410000 */
[C---:B------:R-:W-:Y:S01]  /*10e40*/  FMUL.FTZ R20, R69.reuse, R92 ;  /* 0x0000005c45147220 */ /* 0x040fe20000410000 */
[C---:B------:R-:W-:Y:S01]  /*10e50*/  FMUL.FTZ R21, R69.reuse, R93 ;  /* 0x0000005d45157220 */ /* 0x040fe20000410000 */
[----:B------:R-:W-:Y:S01]  /*10e60*/  FMUL.FTZ R0, R0, UR4 ;  /* 0x0000000400007c20 */ /* 0x000fe20008410000 */
[C---:B------:R-:W-:Y:S01]  /*10e70*/  FMUL.FTZ R32, R69.reuse, R100 ;  /* 0x0000006445207220 */ /* 0x040fe20000410000 */
[C---:B------:R-:W-:Y:S01]  /*10e80*/  FMUL.FTZ R33, R69.reuse, R101 ;  /* 0x0000006545217220 */ /* 0x040fe20000410000 */
[C---:B------:R-:W-:Y:S01]  /*10e90*/  FMUL.FTZ R37, R69.reuse, R109 ;  /* 0x0000006d45257220 */ /* 0x040fe20000410000 */
[C---:B------:R-:W-:Y:S01]  /*10ea0*/  FMUL.FTZ R48, R69.reuse, R116 ;  /* 0x0000007445307220 */ /* 0x040fe20000410000 */
[C---:B------:R-:W-:Y:S01]  /*10eb0*/  FMUL.FTZ R49, R69.reuse, R117 ;  /* 0x0000007545317220 */ /* 0x040fe20000410000 */
[----:B------:R-:W4:Y:S01]  /*10ec0*/  MUFU.EX2 R0, R0 ;  /* 0x0000000000007308 */ /* 0x000f220000000800 */
[C---:B------:R-:W-:Y:S01]  /*10ed0*/  FMUL.FTZ R53, R69.reuse, R125 ;  /* 0x0000007d45357220 */ /* 0x040fe20000410000 */
[----:B------:R-:W-:Y:S01]  /*10ee0*/  FMUL.FTZ R52, R69, R124 ;  /* 0x0000007c45347220 */ /* 0x000fe20000410000 */
[----:B------:R-:W-:Y:S01]  /*10ef0*/  F2FP.F16.F32.PACK_AB R80, R183, R179 ;  /* 0x000000b3b750723e */ /* 0x000fe200000000ff */
[----:B------:R-:W-:Y:S01]  /*10f00*/  FMUL.FTZ R65, R69, R133 ;  /* 0x0000008545417220 */ /* 0x000fe20000410000 */
[----:B--2---:R-:W-:Y:S01]  /*10f10*/  FMUL.FTZ R2, R3, UR4 ;  /* 0x0000000403027c20 */ /* 0x004fe20008410000 */
[--C-:B------:R-:W-:Y:S01]  /*10f20*/  FFMA.FTZ R3, R145, UR4, -R143.reuse ;  /* 0x0000000491037c23 */ /* 0x100fe2000801088f */
[----:B------:R-:W-:Y:S01]  /*10f30*/  F2FP.F16.F32.PACK_AB R145, R190, R188 ;  /* 0x000000bcbe91723e */ /* 0x000fe200000000ff */
[C---:B---3--:R-:W-:Y:S01]  /*10f40*/  FMUL.FTZ R6, R68.reuse, R82 ;  /* 0x0000005244067220 */ /* 0x048fe20000410000 */
[C---:B------:R-:W-:Y:S01]  /*10f50*/  FMUL.FTZ R7, R68.reuse, R83 ;  /* 0x0000005344077220 */ /* 0x040fe20000410000 */
[----:B------:R2:W-:Y:S01]  /*10f60*/  MUFU.EX2 R168, R3 ;  /* 0x0000000300a87308 */ /* 0x0005e20000000800 */
[C---:B------:R-:W-:Y:S01]  /*10f70*/  FMUL.FTZ R18, R68.reuse, R86 ;  /* 0x0000005644127220 */ /* 0x040fe20000410000 */
[C---:B------:R-:W-:Y:S01]  /*10f80*/  FMUL.FTZ R19, R68.reuse, R87 ;  /* 0x0000005744137220 */ /* 0x040fe20000410000 */
[C---:B------:R-:W-:Y:S01]  /*10f90*/  FMUL.FTZ R22, R68.reuse, R94 ;  /* 0x0000005e44167220 */ /* 0x040fe20000410000 */
[----:B------:R-:W-:Y:S01]  /*10fa0*/  LDSM.16.MT88.4 R84, [R193+0x6800] ;  /* 0x00680000c154783b */ /* 0x000fe20000004200 */
[----:B------:R-:W-:Y:S01]  /*10fb0*/  FMUL.FTZ R23, R68, R95 ;  /* 0x0000005f44177220 */ /* 0x000fe20000410000 */
[-C--:B-1----:R-:W-:Y:S04]  /*10fc0*/  HMMA.16816.F32 R4, R144, R24.reuse, R4 ;  /* 0x000000189004723c */ /* 0x082fe80000001804 */
[----:B------:R-:W1:Y:S01]  /*10fd0*/  MUFU.EX2 R2, R2 ;  /* 0x0000000200027308 */ /* 0x000e620000000800 */
[C---:B----4-:R-:W-:Y:S01]  /*10fe0*/  FMUL.FTZ R10, R0.reuse, R78 ;  /* 0x0000004e000a7220 */ /* 0x050fe20000410000 */
[C---:B------:R-:W-:Y:S01]  /*10ff0*/  FMUL.FTZ R11, R0.reuse, R79 ;  /* 0x0000004f000b7220 */ /* 0x040fe20000410000 */
[C---:B------:R-:W-:Y:S01]  /*11000*/  FMUL.FTZ R14, R0.reuse, R90 ;  /* 0x0000005a000e7220 */ /* 0x040fe20000410000 */
[----:B------:R-:W-:Y:S01]  /*11010*/  FMUL.FTZ R15, R0, R91 ;  /* 0x0000005b000f7220 */ /* 0x000fe20000410000 */
[----:B------:R-:W-:Y:S02]  /*11020*/  LDSM.16.MT88.4 R92, [R194+0x6800] ;  /* 0x00680000c25c783b */ /* 0x000fe40000004200 */
[----:B--2---:R-:W-:Y:S01]  /*11030*/  FFMA.FTZ R3, R153, UR4, -R143 ;  /* 0x0000000499037c23 */ /* 0x004fe2000801088f */
[----:B------:R-:W-:Y:S01]  /*11040*/  FMUL.FTZ R55, R68, R127 ;  /* 0x0000007f44377220 */ /* 0x000fe20000410000 */
[----:B------:R-:W-:Y:S01]  /*11050*/  FMUL.FTZ R30, R0, R106 ;  /* 0x0000006a001e7220 */ /* 0x000fe20000410000 */
[C---:B------:R-:W-:Y:S01]  /*11060*/  FMUL.FTZ R34, R68.reuse, R102 ;  /* 0x0000006644227220 */ /* 0x040fe20000410000 */
[----:B------:R2:W-:Y:S01]  /*11070*/  MUFU.EX2 R167, R3 ;  /* 0x0000000300a77308 */ /* 0x0005e20000000800 */
[C---:B------:R-:W-:Y:S01]  /*11080*/  FMUL.FTZ R35, R68.reuse, R103 ;  /* 0x0000006744237220 */ /* 0x040fe20000410000 */
[C---:B------:R-:W-:Y:S01]  /*11090*/  FMUL.FTZ R38, R68.reuse, R110 ;  /* 0x0000006e44267220 */ /* 0x040fe20000410000 */
[----:B------:R-:W-:Y:S01]  /*110a0*/  FMUL.FTZ R39, R68, R111 ;  /* 0x0000006f44277220 */ /* 0x000fe20000410000 */
[C---:B-1----:R-:W-:Y:S01]  /*110b0*/  FMUL.FTZ R8, R2.reuse, R76 ;  /* 0x0000004c02087220 */ /* 0x042fe20000410000 */
[C---:B------:R-:W-:Y:S01]  /*110c0*/  FMUL.FTZ R9, R2.reuse, R77 ;  /* 0x0000004d02097220 */ /* 0x040fe20000410000 */
[C---:B------:R-:W-:Y:S01]  /*110d0*/  FMUL.FTZ R12, R2.reuse, R88 ;  /* 0x00000058020c7220 */ /* 0x040fe20000410000 */
[----:B------:R-:W-:Y:S01]  /*110e0*/  FMUL.FTZ R13, R2, R89 ;  /* 0x00000059020d7220 */ /* 0x000fe20000410000 */
[----:B------:R-:W1:Y:S01]  /*110f0*/  LDSM.16.MT88.4 R76, [R195+0x6000] ;  /* 0x00600000c34c783b */ /* 0x000e620000004200 */
[C---:B------:R-:W-:Y:S01]  /*11100*/  FMUL.FTZ R50, R68.reuse, R118 ;  /* 0x0000007644327220 */ /* 0x040fe20000410000 */
[----:B------:R-:W-:Y:S01]  /*11110*/  FMUL.FTZ R51, R68, R119 ;  /* 0x0000007744337220 */ /* 0x000fe20000410000 */
[----:B------:R-:W-:Y:S01]  /*11120*/  F2FP.F16.F32.PACK_AB R81, R177, R174 ;  /* 0x000000aeb151723e */ /* 0x000fe200000000ff */
[C---:B------:R-:W-:Y:S01]  /*11130*/  HMMA.16816.F32 R8, R148.reuse, R24, R8 ;  /* 0x000000189408723c */ /* 0x040fe20000001808 */
[----:B------:R-:W-:Y:S03]  /*11140*/  MUFU.EX2 R153, R74 ;  /* 0x0000004a00997308 */ /* 0x000fe60000000800 */
[----:B------:R-:W3:Y:S01]  /*11150*/  LDSM.16.MT88.4 R88, [R196+0x6800] ;  /* 0x00680000c458783b */ /* 0x000ee20000004200 */
[--C-:B--2---:R-:W-:Y:S01]  /*11160*/  FFMA.FTZ R3, R31, UR4, -R152.reuse ;  /* 0x000000041f037c23 */ /* 0x104fe20008010898 */
[-C--:B------:R-:W-:Y:S05]  /*11170*/  HMMA.16816.F32 R12, R148, R26.reuse, R12 ;  /* 0x0000001a940c723c */ /* 0x080fea000000180c */
[----:B------:R2:W-:Y:S01]  /*11180*/  MUFU.EX2 R166, R3 ;  /* 0x0000000300a67308 */ /* 0x0005e20000000800 */
[C---:B------:R-:W-:Y:S01]  /*11190*/  FMUL.FTZ R24, R2.reuse, R96 ;  /* 0x0000006002187220 */ /* 0x040fe20000410000 */
[C---:B------:R-:W-:Y:S01]  /*111a0*/  HMMA.16816.F32 R16, R144.reuse, R26, R16 ;  /* 0x0000001a9010723c */ /* 0x040fe20000001810 */
[----:B------:R-:W-:Y:S03]  /*111b0*/  LDSM.16.MT88.4 R100, [R196+0x7800] ;  /* 0x00780000c464783b */ /* 0x000fe60000004200 */
[----:B------:R-:W-:Y:S02]  /*111c0*/  FMUL.FTZ R25, R2, R97 ;  /* 0x0000006102197220 */ /* 0x000fe40000410000 */
[-C--:B------:R-:W-:Y:S03]  /*111d0*/  HMMA.16816.F32 R20, R144, R40.reuse, R20 ;  /* 0x000000289014723c */ /* 0x080fe60000001814 */
[----:B------:R-:W4:Y:S02]  /*111e0*/  LDL.LU R97, [R1] ;  /* 0x0000000001617983 */ /* 0x000f240000300800 */
[C---:B------:R-:W-:Y:S01]  /*111f0*/  FMUL.FTZ R26, R0.reuse, R98 ;  /* 0x00000062001a7220 */ /* 0x040fe20000410000 */
[----:B------:R-:W-:Y:S01]  /*11200*/  FMUL.FTZ R27, R0, R99 ;  /* 0x00000063001b7220 */ /* 0x000fe20000410000 */
[C---:B------:R-:W-:Y:S01]  /*11210*/  FMUL.FTZ R28, R2.reuse, R104 ;  /* 0x00000068021c7220 */ /* 0x040fe20000410000 */
[--C-:B--2---:R-:W-:Y:S01]  /*11220*/  FFMA.FTZ R3, R157, UR4, -R152.reuse ;  /* 0x000000049d037c23 */ /* 0x104fe20008010898 */
[----:B------:R-:W-:Y:S02]  /*11230*/  LDSM.16.MT88.4 R116, [R194+0x7800] ;  /* 0x00780000c274783b */ /* 0x000fe40000004200 */
[----:B------:R-:W-:Y:S01]  /*11240*/  FMUL.FTZ R29, R2, R105 ;  /* 0x00000069021d7220 */ /* 0x000fe20000410000 */
[----:B------:R2:W5:Y:S01]  /*11250*/  MUFU.EX2 R165, R3 ;  /* 0x0000000300a57308 */ /* 0x0005620000000800 */
[C---:B------:R-:W-:Y:S04]  /*11260*/  HMMA.16816.F32 R24, R148.reuse, R40, R24 ;  /* 0x000000289418723c */ /* 0x040fe80000001818 */
[----:B------:R-:W-:Y:S01]  /*11270*/  FMUL.FTZ R31, R0, R107 ;  /* 0x0000006b001f7220 */ /* 0x000fe20000410000 */
[----:B------:R-:W4:Y:S01]  /*11280*/  LDL.LU R96, [R1+0x4] ;  /* 0x0000040001607983 */ /* 0x000f220000300800 */
[----:B------:R-:W-:Y:S01]  /*11290*/  F2FP.F16.F32.PACK_AB R82, R182, R178 ;  /* 0x000000b2b652723e */ /* 0x000fe200000000ff */
[----:B------:R-:W-:Y:S01]  /*112a0*/  FMUL.FTZ R40, R2, R112 ;  /* 0x0000007002287220 */ /* 0x000fe20000410000 */
[----:B------:R-:W-:Y:S03]  /*112b0*/  F2FP.F16.F32.PACK_AB R83, R176, R173 ;  /* 0x000000adb053723e */ /* 0x000fe600000000ff */
[-C--:B------:R-:W-:Y:S03]  /*112c0*/  HMMA.16816.F32 R28, R148, R42.reuse, R28 ;  /* 0x0000002a941c723c */ /* 0x080fe6000000181c */
[C---:B------:R-:W-:Y:S01]  /*112d0*/  FMUL.FTZ R41, R2.reuse, R113 ;  /* 0x0000007102297220 */ /* 0x040fe20000410000 */
[----:B------:R-:W-:Y:S01]  /*112e0*/  FMUL.FTZ R44, R2, R120 ;  /* 0x00000078022c7220 */ /* 0x000fe20000410000 */
[----:B--2---:R-:W-:Y:S01]  /*112f0*/  FFMA.FTZ R3, R154, UR4, -R152 ;  /* 0x000000049a037c23 */ /* 0x004fe20008010898 */
[C---:B------:R-:W-:Y:S03]  /*11300*/  HMMA.16816.F32 R32, R144.reuse, R42, R32 ;  /* 0x0000002a9020723c */ /* 0x040fe60000001820 */
[----:B------:R2:W-:Y:S02]  /*11310*/  MUFU.EX2 R164, R3 ;  /* 0x0000000300a47308 */ /* 0x0005e40000000800 */
[----:B------:R-:W-:Y:S01]  /*11320*/  FMUL.FTZ R45, R2, R121 ;  /* 0x00000079022d7220 */ /* 0x000fe20000410000 */
[C---:B------:R-:W-:Y:S01]  /*11330*/  FMUL.FTZ R46, R0.reuse, R122 ;  /* 0x0000007a002e7220 */ /* 0x040fe20000410000 */
[C---:B------:R-:W-:Y:S01]  /*11340*/  FMUL.FTZ R42, R0.reuse, R114 ;  /* 0x00000072002a7220 */ /* 0x040fe20000410000 */
[C---:B------:R-:W-:Y:S03]  /*11350*/  FMUL.FTZ R43, R0.reuse, R115 ;  /* 0x00000073002b7220 */ /* 0x040fe60000410000 */
[----:B------:R-:W-:Y:S01]  /*11360*/  FMUL.FTZ R47, R0, R123 ;  /* 0x0000007b002f7220 */ /* 0x000fe20000410000 */
[----:B------:R-:W-:Y:S01]  /*11370*/  FMUL.FTZ R54, R68, R126 ;  /* 0x0000007e44367220 */ /* 0x000fe20000410000 */
[C---:B------:R-:W-:Y:S01]  /*11380*/  FMUL.FTZ R60, R2.reuse, R136 ;  /* 0x00000088023c7220 */ /* 0x040fe20000410000 */
[----:B------:R-:W-:Y:S01]  /*11390*/  FMUL.FTZ R61, R2, R137 ;  /* 0x00000089023d7220 */ /* 0x000fe20000410000 */
[C---:B------:R-:W-:Y:S01]  /*113a0*/  FMUL.FTZ R62, R0.reuse, R138 ;  /* 0x0000008a003e7220 */ /* 0x040fe20000410000 */
[----:B------:R-:W-:Y:S01]  /*113b0*/  FMUL.FTZ R63, R0, R139 ;  /* 0x0000008b003f7220 */ /* 0x000fe20000410000 */
[C---:B------:R-:W-:Y:S01]  /*113c0*/  FMUL.FTZ R66, R68.reuse, R134 ;  /* 0x0000008644427220 */ /* 0x040fe20000410000 */
[C---:B------:R-:W-:Y:S01]  /*113d0*/  FMUL.FTZ R67, R68.reuse, R135 ;  /* 0x0000008744437220 */ /* 0x040fe20000410000 */
[----:B------:R-:W-:Y:S01]  /*113e0*/  FFMA.FTZ R68, R68, R252, R188 ;  /* 0x000000fc44447223 */ /* 0x000fe200000100bc */
[----:B--2---:R-:W-:Y:S04]  /*113f0*/  FFMA.FTZ R3, R155, UR4, -R152 ;  /* 0x000000049b037c23 */ /* 0x004fe80008010898 */
[----:B------:R2:W3:Y:S02]  /*11400*/  MUFU.EX2 R163, R3 ;  /* 0x0000000300a37308 */ /* 0x0004e40000000800 */
[--C-:B--2---:R-:W-:Y:S01]  /*11410*/  FFMA.FTZ R3, R36, UR4, -R141.reuse ;  /* 0x0000000424037c23 */ /* 0x104fe2000801088d */
[----:B------:R-:W-:Y:S07]  /*11420*/  FMUL.FTZ R36, R69, R108 ;  /* 0x0000006c45247220 */ /* 0x000fee0000410000 */
[----:B------:R2:W-:Y:S01]  /*11430*/  MUFU.EX2 R162, R3 ;  /* 0x0000000300a27308 */ /* 0x0005e20000000800 */
[-C--:B------:R-:W-:Y:S06]  /*11440*/  HMMA.16816.F32 R36, R144, R56.reuse, R36 ;  /* 0x000000389024723c */ /* 0x080fec0000001824 */
[C---:B------:R-:W-:Y:S06]  /*11450*/  HMMA.16816.F32 R40, R148.reuse, R56, R40 ;  /* 0x000000389428723c */ /* 0x040fec0000001828 */
[-C--:B------:R-:W-:Y:S05]  /*11460*/  HMMA.16816.F32 R44, R148, R58.reuse, R44 ;  /* 0x0000003a942c723c */ /* 0x080fea000000182c */
[--C-:B--2---:R-:W-:Y:S01]  /*11470*/  FFMA.FTZ R3, R156, UR4, -R141.reuse ;  /* 0x000000049c037c23 */ /* 0x104fe2000801088d */
[C---:B------:R-:W-:Y:S03]  /*11480*/  HMMA.16816.F32 R48, R144.reuse, R58, R48 ;  /* 0x0000003a9030723c */ /* 0x040fe60000001830 */
[----:B------:R2:W3:Y:S02]  /*11490*/  MUFU.EX2 R161, R3 ;  /* 0x0000000300a17308 */ /* 0x0004e40000000800 */
[----:B------:R-:W-:Y:S01]  /*114a0*/  FMUL.FTZ R57, R2, R129 ;  /* 0x0000008102397220 */ /* 0x000fe20000410000 */
[-C--:B-1----:R-:W-:Y:S05]  /*114b0*/  HMMA.16816.F32 R52, R144, R76.reuse, R52 ;  /* 0x0000004c9034723c */ /* 0x082fea0000001834 */
[C---:B------:R-:W-:Y:S01]  /*114c0*/  FMUL.FTZ R59, R0.reuse, R131 ;  /* 0x00000083003b7220 */ /* 0x040fe20000410000 */
[----:B------:R-:W-:Y:S01]  /*114d0*/  FMUL.FTZ R58, R0, R130 ;  /* 0x00000082003a7220 */ /* 0x000fe20000410000 */
[----:B------:R-:W-:Y:S07]  /*114e0*/  FMUL.FTZ R56, R2, R128 ;  /* 0x0000008002387220 */ /* 0x000fee0000410000 */
[C---:B------:R-:W-:Y:S04]  /*114f0*/  HMMA.16816.F32 R56, R148.reuse, R76, R56 ;  /* 0x0000004c9438723c */ /* 0x040fe80000001838 */
[--C-:B--2---:R-:W-:Y:S02]  /*11500*/  FFMA.FTZ R3, R158, UR4, -R142.reuse ;  /* 0x000000049e037c23 */ /* 0x104fe4000801088e */
[-C--:B------:R-:W-:Y:S02]  /*11510*/  HMMA.16816.F32 R60, R148, R78.reuse, R60 ;  /* 0x0000004e943c723c */ /* 0x080fe4000000183c */
[----:B------:R1:W-:Y:S03]  /*11520*/  MUFU.EX2 R160, R3 ;  /* 0x0000000300a07308 */ /* 0x0003e60000000800 */
[----:B------:R-:W-:Y:S02]  /*11530*/  F2FP.F16.F32.PACK_AB R76, R169, R170 ;  /* 0x000000aaa94c723e */ /* 0x000fe400000000ff */
[----:B-----5:R-:W-:Y:S01]  /*11540*/  F2FP.F16.F32.PACK_AB R77, R165, R166 ;  /* 0x000000a6a54d723e */ /* 0x020fe200000000ff */
[----:B-1----:R-:W-:Y:S04]  /*11550*/  FFMA.FTZ R3, R159, UR4, -R142 ;  /* 0x000000049f037c23 */ /* 0x002fe8000801088e */
[----:B------:R1:W2:Y:S02]  /*11560*/  MUFU.EX2 R127, R3 ;  /* 0x00000003007f7308 */ /* 0x0002a40000000800 */
[----:B-1----:R-:W-:Y:S01]  /*11570*/  FFMA.FTZ R3, R225, UR4, -R141 ;  /* 0x00000004e1037c23 */ /* 0x002fe2000801088d */
[----:B------:R-:W-:Y:S02]  /*11580*/  IMAD.MOV.U32 R225, RZ, RZ, R64 ;  /* 0x000000ffffe17224 */ /* 0x000fe400078e0040 */
[C---:B------:R-:W-:Y:S01]  /*11590*/  FMUL.FTZ R64, R69.reuse, R132 ;  /* 0x0000008445407220 */ /* 0x040fe20000410000 */
[----:B------:R-:W-:Y:S04]  /*115a0*/  FFMA.FTZ R69, R69, R251, R191 ;  /* 0x000000fb45457223 */ /* 0x000fe800000100bf */
[----:B------:R1:W-:Y:S01]  /*115b0*/  MUFU.EX2 R159, R3 ;  /* 0x00000003009f7308 */ /* 0x0003e20000000800 */
[----:B------:R-:W-:Y:S01]  /*115c0*/  ISETP.GT.AND P0, PT, R215, R225, PT ;  /* 0x000000e1d700720c */ /* 0x000fe20003f04270 */
[----:B------:R-:W-:Y:S06]  /*115d0*/  HMMA.16816.F32 R64, R144, R78, R64 ;  /* 0x0000004e9040723c */ /* 0x000fec0000001840 */
[-C--:B------:R-:W-:Y:S05]  /*115e0*/  HMMA.16816.F32 R4, R80, R84.reuse, R4 ;  /* 0x000000545004723c */ /* 0x080fea0000001804 */
[----:B------:R-:W-:Y:S01]  /*115f0*/  F2FP.F16.F32.PACK_AB R78, R167, R168 ;  /* 0x000000a8a74e723e */ /* 0x000fe200000000ff */
[----:B-1----:R-:W-:Y:S01]  /*11600*/  FFMA.FTZ R3, R224, UR4, -R141 ;  /* 0x00000004e0037c23 */ /* 0x002fe2000801088d */
[----:B---3--:R-:W-:Y:S03]  /*11610*/  F2FP.F16.F32.PACK_AB R79, R163, R164 ;  /* 0x000000a4a34f723e */ /* 0x008fe600000000ff */
[----:B------:R1:W3:Y:S04]  /*11620*/  MUFU.EX2 R158, R3 ;  /* 0x00000003009e7308 */ /* 0x0002e80000000800 */
[C---:B------:R-:W-:Y:S06]  /*11630*/  HMMA.16816.F32 R8, R76.reuse, R84, R8 ;  /* 0x000000544c08723c */ /* 0x040fec0000001808 */
[-C--:B------:R-:W-:Y:S06]  /*11640*/  HMMA.16816.F32 R12, R76, R86.reuse, R12 ;  /* 0x000000564c0c723c */ /* 0x080fec000000180c */
[C---:B------:R-:W-:Y:S01]  /*11650*/  HMMA.16816.F32 R16, R80.reuse, R86, R16 ;  /* 0x000000565010723c */ /* 0x040fe20000001810 */
[----:B------:R-:W5:Y:S04]  /*11660*/  LDSM.16.MT88.4 R84, [R195+0x6800] ;  /* 0x00680000c354783b */ /* 0x000f680000004200 */
[--C-:B-1----:R-:W-:Y:S01]  /*11670*/  FFMA.FTZ R3, R226, UR4, -R142.reuse ;  /* 0x00000004e2037c23 */ /* 0x102fe2000801088e */
[-C--:B------:R-:W-:Y:S03]  /*11680*/  HMMA.16816.F32 R20, R80, R88.reuse, R20 ;  /* 0x000000585014723c */ /* 0x080fe60000001814 */
[----:B------:R1:W-:Y:S03]  /*11690*/  MUFU.EX2 R131, R3 ;  /* 0x0000000300837308 */ /* 0x0003e60000000800 */
[C---:B------:R-:W-:Y:S06]  /*116a0*/  HMMA.16816.F32 R24, R76.reuse, R88, R24 ;  /* 0x000000584c18723c */ /* 0x040fec0000001818 */
[-C--:B------:R-:W-:Y:S06]  /*116b0*/  HMMA.16816.F32 R28, R76, R90.reuse, R28 ;  /* 0x0000005a4c1c723c */ /* 0x080fec000000181c */
[C---:B------:R-:W-:Y:S01]  /*116c0*/  HMMA.16816.F32 R32, R80.reuse, R90, R32 ;  /* 0x0000005a5020723c */ /* 0x040fe20000001820 */
[----:B------:R-:W3:Y:S04]  /*116d0*/  LDSM.16.MT88.4 R88, [R193+0x7000] ;  /* 0x00700000c158783b */ /* 0x000ee80000004200 */
[----:B-1----:R-:W-:Y:S01]  /*116e0*/  FFMA.FTZ R3, R227, UR4, -R142 ;  /* 0x00000004e3037c23 */ /* 0x002fe2000801088e */
[-C--:B------:R-:W-:Y:S03]  /*116f0*/  HMMA.16816.F32 R36, R80, R92.reuse, R36 ;  /* 0x0000005c5024723c */ /* 0x080fe60000001824 */
[----:B------:R1:W3:Y:S03]  /*11700*/  MUFU.EX2 R157, R3 ;  /* 0x00000003009d7308 */ /* 0x0002e60000000800 */
[C---:B------:R-:W-:Y:S06]  /*11710*/  HMMA.16816.F32 R40, R76.reuse, R92, R40 ;  /* 0x0000005c4c28723c */ /* 0x040fec0000001828 */
[-C--:B------:R-:W-:Y:S06]  /*11720*/  HMMA.16816.F32 R44, R76, R94.reuse, R44 ;  /* 0x0000005e4c2c723c */ /* 0x080fec000000182c */
[C---:B------:R-:W-:Y:S01]  /*11730*/  HMMA.16816.F32 R48, R80.reuse, R94, R48 ;  /* 0x0000005e5030723c */ /* 0x040fe20000001830 */
[----:B------:R-:W4:Y:S04]  /*11740*/  LDSM.16.MT88.4 R92, [R196+0x7000] ;  /* 0x00700000c45c783b */ /* 0x000f280000004200 */
[--C-:B-1----:R-:W-:Y:S01]  /*11750*/  FFMA.FTZ R3, R228, UR4, -R143.reuse ;  /* 0x00000004e4037c23 */ /* 0x102fe2000801088f */
[-C--:B-----5:R-:W-:Y:S03]  /*11760*/  HMMA.16816.F32 R52, R80, R84.reuse, R52 ;  /* 0x000000545034723c */ /* 0x0a0fe60000001834 */
[----:B------:R1:W-:Y:S03]  /*11770*/  MUFU.EX2 R126, R3 ;  /* 0x00000003007e7308 */ /* 0x0003e60000000800 */
[C---:B------:R-:W-:Y:S06]  /*11780*/  HMMA.16816.F32 R56, R76.reuse, R84, R56 ;  /* 0x000000544c38723c */ /* 0x040fec0000001838 */
[-C--:B------:R-:W-:Y:S06]  /*11790*/  HMMA.16816.F32 R60, R76, R86.reuse, R60 ;  /* 0x000000564c3c723c */ /* 0x080fec000000183c */
[----:B------:R-:W-:Y:S01]  /*117a0*/  HMMA.16816.F32 R64, R80, R86, R64 ;  /* 0x000000565040723c */ /* 0x000fe20000001840 */
[----:B------:R-:W5:Y:S04]  /*117b0*/  LDSM.16.MT88.4 R84, [R194+0x7000] ;  /* 0x00700000c254783b */ /* 0x000f680000004200 */
[--C-:B-1----:R-:W-:Y:S01]  /*117c0*/  FFMA.FTZ R3, R229, UR4, -R143.reuse ;  /* 0x00000004e5037c23 */ /* 0x102fe2000801088f */
[----:B------:R-:W-:Y:S02]  /*117d0*/  F2FP.F16.F32.PACK_AB R76, R161, R162 ;  /* 0x000000a2a14c723e */ /* 0x000fe400000000ff */
[----:B--2---:R-:W-:Y:S01]  /*117e0*/  F2FP.F16.F32.PACK_AB R77, R127, R160 ;  /* 0x000000a07f4d723e */ /* 0x004fe200000000ff */
[----:B------:R1:W2:Y:S02]  /*117f0*/  MUFU.EX2 R125, R3 ;  /* 0x00000003007d7308 */ /* 0x0002a40000000800 */
[----:B---3--:R-:W-:Y:S02]  /*11800*/  F2FP.F16.F32.PACK_AB R78, R158, R159 ;  /* 0x0000009f9e4e723e */ /* 0x008fe400000000ff */
[----:B------:R-:W-:Y:S07]  /*11810*/  F2FP.F16.F32.PACK_AB R79, R157, R131 ;  /* 0x000000839d4f723e */ /* 0x000fee00000000ff */
[-C--:B------:R-:W-:Y:S05]  /*11820*/  HMMA.16816.F32 R4, R76, R88.reuse, R4 ;  /* 0x000000584c04723c */ /* 0x080fea0000001804 */
[----:B-1----:R-:W-:Y:S01]  /*11830*/  FFMA.FTZ R3, R230, UR4, -R143 ;  /* 0x00000004e6037c23 */ /* 0x002fe2000801088f */
[----:B--2---:R-:W-:Y:S01]  /*11840*/  F2FP.F16.F32.PACK_AB R80, R125, R126 ;  /* 0x0000007e7d50723e */ /* 0x004fe200000000ff */
[----:B----4-:R-:W-:Y:S02]  /*11850*/  FFMA.FTZ R2, R2, R97, R181 ;  /* 0x0000006102027223 */ /* 0x010fe400000100b5 */
[----:B------:R1:W-:Y:S02]  /*11860*/  MUFU.EX2 R130, R3 ;  /* 0x0000000300827308 */ /* 0x0003e40000000800 */
[----:B------:R-:W-:Y:S04]  /*11870*/  FADD.FTZ R2, R184, R2 ;  /* 0x00000002b8027221 */ /* 0x000fe80000010000 */
[----:B------:R-:W-:Y:S01]  /*11880*/  FADD.FTZ R2, R185, R2 ;  /* 0x00000002b9027221 */ /* 0x000fe20000010000 */
[----:B-1----:R-:W-:Y:S04]  /*11890*/  FFMA.FTZ R3, R223, UR4, -R143 ;  /* 0x00000004df037c23 */ /* 0x002fe8000801088f */
[----:B------:R1:W2:Y:S02]  /*118a0*/  MUFU.EX2 R156, R3 ;  /* 0x00000003009c7308 */ /* 0x0002a40000000800 */
[--C-:B-1----:R-:W-:Y:S01]  /*118b0*/  FFMA.FTZ R3, R232, UR4, -R152.reuse ;  /* 0x00000004e8037c23 */ /* 0x102fe20008010898 */
[----:B--2---:R-:W-:Y:S07]  /*118c0*/  F2FP.F16.F32.PACK_AB R82, R156, R130 ;  /* 0x000000829c52723e */ /* 0x004fee00000000ff */
[----:B------:R1:W-:Y:S02]  /*118d0*/  MUFU.EX2 R124, R3 ;  /* 0x00000003007c7308 */ /* 0x0003e40000000800 */
[--C-:B-1----:R-:W-:Y:S08]  /*118e0*/  FFMA.FTZ R3, R221, UR4, -R152.reuse ;  /* 0x00000004dd037c23 */ /* 0x102ff00008010898 */
[----:B------:R1:W2:Y:S02]  /*118f0*/  MUFU.EX2 R129, R3 ;  /* 0x0000000300817308 */ /* 0x0002a40000000800 */
[--C-:B-1----:R-:W-:Y:S01]  /*11900*/  FFMA.FTZ R3, R220, UR4, -R152.reuse ;  /* 0x00000004dc037c23 */ /* 0x102fe20008010898 */
[----:B--2---:R-:W-:Y:S07]  /*11910*/  F2FP.F16.F32.PACK_AB R81, R129, R124 ;  /* 0x0000007c8151723e */ /* 0x004fee00000000ff */
[----:B------:R1:W-:Y:S02]  /*11920*/  MUFU.EX2 R128, R3 ;  /* 0x0000000300807308 */ /* 0x0003e40000000800 */
[----:B-1----:R-:W-:Y:S08]  /*11930*/  FFMA.FTZ R3, R222, UR4, -R152 ;  /* 0x00000004de037c23 */ /* 0x002ff00008010898 */
[----:B------:R1:W2:Y:S02]  /*11940*/  MUFU.EX2 R155, R3 ;  /* 0x00000003009b7308 */ /* 0x0002a40000000800 */
[--C-:B-1----:R-:W-:Y:S01]  /*11950*/  FFMA.FTZ R3, R240, UR4, -R141.reuse ;  /* 0x00000004f0037c23 */ /* 0x102fe2000801088d */
[----:B--2---:R-:W-:Y:S07]  /*11960*/  F2FP.F16.F32.PACK_AB R83, R155, R128 ;  /* 0x000000809b53723e */ /* 0x004fee00000000ff */
        /* <DEDUP_REMOVED lines=11> */
[C---:B------:R-:W-:Y:S01]  /*11a20*/  HMMA.16816.F32 R32, R76.reuse, R94, R32 ;  /* 0x0000005e4c20723c */ /* 0x040fe20000001820 */
[----:B------:R-:W2:Y:S04]  /*11a30*/  LDSM.16.MT88.4 R92, [R193+0x7800] ;  /* 0x00780000c15c783b */ /* 0x000ea80000004200 */
[--C-:B-1----:R-:W-:Y:S01]  /*11a40*/  FFMA.FTZ R3, R243, UR4, -R142.reuse ;  /* 0x00000004f3037c23 */ /* 0x102fe2000801088e */
[-C--:B-----5:R-:W-:Y:S03]  /*11a50*/  HMMA.16816.F32 R36, R76, R84.reuse, R36 ;  /* 0x000000544c24723c */ /* 0x0a0fe60000001824 */
[----:B------:R1:W4:Y:S03]  /*11a60*/  MUFU.EX2 R149, R3 ;  /* 0x0000000300957308 */ /* 0x0003260000000800 */
[C---:B------:R-:W-:Y:S06]  /*11a70*/  HMMA.16816.F32 R40, R80.reuse, R84, R40 ;  /* 0x000000545028723c */ /* 0x040fec0000001828 */
[-C--:B------:R-:W-:Y:S06]  /*11a80*/  HMMA.16816.F32 R44, R80, R86.reuse, R44 ;  /* 0x00000056502c723c */ /* 0x080fec000000182c */
[C---:B------:R-:W-:Y:S05]  /*11a90*/  HMMA.16816.F32 R48, R76.reuse, R86, R48 ;  /* 0x000000564c30723c */ /* 0x040fea0000001830 */
[--C-:B-1----:R-:W-:Y:S01]  /*11aa0*/  FFMA.FTZ R3, R242, UR4, -R141.reuse ;  /* 0x00000004f2037c23 */ /* 0x102fe2000801088d */
[-C--:B---3--:R-:W-:Y:S03]  /*11ab0*/  HMMA.16816.F32 R52, R76, R88.reuse, R52 ;  /* 0x000000584c34723c */ /* 0x088fe60000001834 */
[----:B------:R1:W-:Y:S02]  /*11ac0*/  MUFU.EX2 R150, R3 ;  /* 0x0000000300967308 */ /* 0x0003e40000000800 */
[----:B------:R-:W-:Y:S01]  /*11ad0*/  FFMA.FTZ R141, R239, UR4, -R141 ;  /* 0x00000004ef8d7c23 */ /* 0x000fe2000801088d */
[C---:B------:R-:W-:Y:S07]  /*11ae0*/  HMMA.16816.F32 R56, R80.reuse, R88, R56 ;  /* 0x000000585038723c */ /* 0x040fee0000001838 */
[----:B------:R-:W3:Y:S01]  /*11af0*/  MUFU.EX2 R148, R141 ;  /* 0x0000008d00947308 */ /* 0x000ee20000000800 */
[-C--:B------:R-:W-:Y:S03]  /*11b00*/  HMMA.16816.F32 R60, R80, R90.reuse, R60 ;  /* 0x0000005a503c723c */ /* 0x080fe6000000183c */
[----:B----4-:R-:W-:Y:S03]  /*11b10*/  F2FP.F16.F32.PACK_AB R133, R149, R151 ;  /* 0x000000979585723e */ /* 0x010fe600000000ff */
[----:B------:R-:W-:Y:S05]  /*11b20*/  HMMA.16816.F32 R64, R76, R90, R64 ;  /* 0x0000005a4c40723c */ /* 0x000fea0000001840 */
[--C-:B-1----:R-:W-:Y:S01]  /*11b30*/  FFMA.FTZ R3, R246, UR4, -R142.reuse ;  /* 0x00000004f6037c23 */ /* 0x102fe2000801088e */
[----:B------:R-:W-:Y:S03]  /*11b40*/  FFMA.FTZ R142, R245, UR4, -R142 ;  /* 0x00000004f58e7c23 */ /* 0x000fe6000801088e */
[----:B------:R1:W-:Y:S02]  /*11b50*/  MUFU.EX2 R147, R3 ;  /* 0x0000000300937308 */ /* 0x0003e40000000800 */
[----:B---3--:R-:W-:Y:S08]  /*11b60*/  F2FP.F16.F32.PACK_AB R134, R148, R150 ;  /* 0x000000969486723e */ /* 0x008ff000000000ff */
        /* <DEDUP_REMOVED lines=9> */
[----:B------:R-:W-:Y:S01]  /*11c00*/  FFMA.FTZ R143, R236, UR4, -R143 ;  /* 0x00000004ec8f7c23 */ /* 0x000fe2000801088f */
[----:B---3--:R-:W-:Y:S06]  /*11c10*/  F2FP.F16.F32.PACK_AB R136, R145, R144 ;  /* 0x000000909188723e */ /* 0x008fec00000000ff */
[----:B------:R1:W-:Y:S10]  /*11c20*/  MUFU.EX2 R142, R3 ;  /* 0x00000003008e7308 */ /* 0x0003f40000000800 */
[----:B------:R-:W3:Y:S01]  /*11c30*/  MUFU.EX2 R143, R143 ;  /* 0x0000008f008f7308 */ /* 0x000ee20000000800 */
[--C-:B-1----:R-:W-:Y:S09]  /*11c40*/  FFMA.FTZ R3, R235, UR4, -R152.reuse ;  /* 0x00000004eb037c23 */ /* 0x102ff20008010898 */
[----:B------:R1:W-:Y:S01]  /*11c50*/  MUFU.EX2 R141, R3 ;  /* 0x00000003008d7308 */ /* 0x0003e20000000800 */
[----:B---3--:R-:W-:Y:S01]  /*11c60*/  F2FP.F16.F32.PACK_AB R138, R143, R142 ;  /* 0x0000008e8f8a723e */ /* 0x008fe200000000ff */
[--C-:B-1----:R-:W-:Y:S08]  /*11c70*/  FFMA.FTZ R3, R237, UR4, -R152.reuse ;  /* 0x00000004ed037c23 */ /* 0x102ff00008010898 */
[----:B------:R1:W3:Y:S02]  /*11c80*/  MUFU.EX2 R75, R3 ;  /* 0x00000003004b7308 */ /* 0x0002e40000000800 */
[--C-:B-1----:R-:W-:Y:S01]  /*11c90*/  FFMA.FTZ R3, R241, UR4, -R152.reuse ;  /* 0x00000004f1037c23 */ /* 0x102fe20008010898 */
[----:B------:R-:W-:Y:S01]  /*11ca0*/  FFMA.FTZ R152, R140, UR4, -R152 ;  /* 0x000000048c987c23 */ /* 0x000fe20008010898 */
[----:B---3--:R-:W-:Y:S06]  /*11cb0*/  F2FP.F16.F32.PACK_AB R137, R75, R141 ;  /* 0x0000008d4b89723e */ /* 0x008fec00000000ff */
[----:B------:R1:W-:Y:S10]  /*11cc0*/  MUFU.EX2 R74, R3 ;  /* 0x00000003004a7308 */ /* 0x0003f40000000800 */
[----:B------:R-:W3:Y:S01]  /*11cd0*/  MUFU.EX2 R152, R152 ;  /* 0x0000009800987308 */ /* 0x000ee20000000800 */
[----:B-1----:R-:W-:Y:S01]  /*11ce0*/  FFMA.FTZ R3, R0, R96, R171 ;  /* 0x0000006000037223 */ /* 0x002fe200000100ab */
[----:B------:R-:W-:Y:S01]  /*11cf0*/  FADD.FTZ R0, R190, R68 ;  /* 0x00000044be007221 */ /* 0x000fe20000010000 */
[----:B------:R-:W-:Y:S02]  /*11d00*/  IMAD.MOV.U32 R68, RZ, RZ, R72 ;  /* 0x000000ffff447224 */ /* 0x000fe400078e0048 */
[----:B------:R-:W-:Y:S01]  /*11d10*/  FADD.FTZ R3, R172, R3 ;  /* 0x00000003ac037221 */ /* 0x000fe20000010000 */
[----:B------:R-:W-:Y:S01]  /*11d20*/  FADD.FTZ R0, R187, R0 ;  /* 0x00000000bb007221 */ /* 0x000fe20000010000 */
[----:B---3--:R-:W-:Y:S02]  /*11d30*/  F2FP.F16.F32.PACK_AB R139, R152, R74 ;  /* 0x0000004a988b723e */ /* 0x008fe400000000ff */
[----:B------:R-:W-:Y:S05]  /*11d40*/  FADD.FTZ R3, R175, R3 ;  /* 0x00000003af037221 */ /* 0x000fea0000010000 */
        /* <DEDUP_REMOVED lines=25> */
[----:B------:R-:W-:Y:S01]  /*11ee0*/  FADD.FTZ R9, R217, R9 ;  /* 0x00000009d9097221 */ /* 0x000fe20000010000 */
[----:B------:R-:W-:Y:S02]  /*11ef0*/  IMAD.MOV.U32 R217, RZ, RZ, R215 ;  /* 0x000000ffffd97224 */ /* 0x000fe400078e00d7 */
[----:B------:R-:W-:Y:S01]  /*11f00*/  FADD.FTZ R3, R163, R3 ;  /* 0x00000003a3037221 */ /* 0x000fe20000010000 */
[----:B------:R-:W-:Y:S04]  /*11f10*/  FADD.FTZ R9, R179, R9 ;  /* 0x00000009b3097221 */ /* 0x000fe80000010000 */
[----:B------:R-:W-:Y:S04]  /*11f20*/  FADD.FTZ R9, R183, R9 ;  /* 0x00000009b7097221 */ /* 0x000fe80000010000 */
        /* <DEDUP_REMOVED lines=38> */
[----:B------:R2:W-:Y:S01]  /*12190*/  STL [R1], R2 ;  /* 0x0000000201007387 */ /* 0x0005e20000100800 */
[----:B------:R-:W-:Y:S02]  /*121a0*/  IMAD.MOV.U32 R75, RZ, RZ, R70 ;  /* 0x000000ffff4b7224 */ /* 0x000fe400078e0046 */
[----:B------:R-:W-:Y:S01]  /*121b0*/  FADD.FTZ R0, R152, R0 ;  /* 0x0000000098007221 */ /* 0x000fe20000010000 */
[----:B------:R-:W-:Y:S01]  /*121c0*/  FADD.FTZ R251, R148, R4 ;  /* 0x0000000494fb7221 */ /* 0x000fe20000010000 */
[----:B------:R-:W-:Y:S02]  /*121d0*/  IMAD.MOV.U32 R3, RZ, RZ, R73 ;  /* 0x000000ffff037224 */ /* 0x000fe400078e0049 */
[----:B------:R-:W-:Y:S01]  /*121e0*/  IMAD.MOV.U32 R74, RZ, RZ, R71 ;  /* 0x000000ffff4a7224 */ /* 0x000fe200078e0047 */
[----:B------:R2:W-:Y:S01]  /*121f0*/  STL [R1+0x4], R0 ;  /* 0x0000040001007387 */ /* 0x0005e20000100800 */
[----:B------:R-:W-:Y:S05]  /*12200*/  @P0 BRA `(.L_x_2045) ;  /* 0xffffffc400300947 */ /* 0x000fea000383ffff */
.L_x_2044:
[----:B------:R-:W3:Y:S04]  /*12210*/  LDL.LU R13, [R1] ;  /* 0x00000000010d7983 */ /* 0x000ee80000300800 */
[----:B------:R-:W4:Y:S04]  /*12220*/  LDL.LU R11, [R1+0x4] ;  /* 0x00000400010b7983 */ /* 0x000f280000300800 */
[----:B------:R-:W5:Y:S01]  /*12230*/  LDL R12, [R1+0x40] ;  /* 0x00004000010c7983 */ /* 0x000f620000100800 */
[----:B------:R-:W1:Y:S01]  /*12240*/  S2UR UR4, SR_CgaCtaId ;  /* 0x00000000000479c3 */ /* 0x000e620000008800 */
[----:B------:R-:W-:Y:S01]  /*12250*/  UMOV UR5, 0x400 ;  /* 0x0000040000057882 */ /* 0x000fe20000000000 */
[----:B------:R-:W-:Y:S01]  /*12260*/  MOV R37, 0x20 ;  /* 0x0000002000257802 */ /* 0x000fe20000000f00 */
[----:B------:R-:W1:Y:S01]  /*12270*/  S2R R49, SR_TID.X ;  /* 0x0000000000317919 */ /* 0x000e620000002100 */
[----:B--2---:R-:W2:Y:S04]  /*12280*/  SHFL.BFLY PT, R0, R251, 0x2, 0x1f ;  /* 0x0c401f00fb007f89 */ /* 0x004ea800000e0000 */
[----:B------:R-:W2:Y:S01]  /*12290*/  SHFL.BFLY PT, R7, R252, 0x2, 0x1f ;  /* 0x0c401f00fc077f89 */ /* 0x000ea200000e0000 */
[----:B-1----:R-:W-:Y:S01]  /*122a0*/  ULEA UR4, UR4, UR5, 0x18 ;  /* 0x0000000504047291 */ /* 0x002fe2000f8ec03f */
[----:B--2---:R-:W-:Y:S01]  /*122b0*/  FADD.FTZ R0, R0, R251 ;  /* 0x000000fb00007221 */ /* 0x004fe20000010000 */
[----:B------:R-:W-:-:S04]  /*122c0*/  SHF.R.S32.HI R48, RZ, 0x1f, R49 ;  /* 0x0000001fff307819 */ /* 0x000fc80000011431 */
[----:B------:R-:W1:Y:S01]  /*122d0*/  SHFL.BFLY PT, R5, R0, 0x1, 0x1f ;  /* 0x0c201f0000057f89 */ /* 0x000e6200000e0000 */
[----:B------:R-:W-:Y:S01]  /*122e0*/  FADD.FTZ R7, R7, R252 ;  /* 0x000000fc07077221 */ /* 0x000fe20000010000 */
[CC--:B------:R-:W-:Y:S02]  /*122f0*/  LEA.HI R3, R48.reuse, R49.reuse, RZ, 0x2 ;  /* 0x0000003130037211 */ /* 0x0c0fe400078f10ff */
[----:B------:R-:W-:Y:S02]  /*12300*/  LEA.HI R48, R48, R49, RZ, 0x5 ;  /* 0x0000003130307211 */ /* 0x000fe400078f28ff */
[----:B------:R-:W-:Y:S01]  /*12310*/  SHFL.BFLY PT, R42, R7, 0x1, 0x1f ;  /* 0x0c201f00072a7f89 */ /* 0x000fe200000e0000 */
[--C-:B------:R-:W-:Y:S02]  /*12320*/  SHF.R.S32.HI R4, RZ, 0x2, R3.reuse ;  /* 0x00000002ff047819 */ /* 0x100fe40000011403 */
[----:B------:R-:W-:Y:S02]  /*12330*/  SHF.R.S32.HI R2, RZ, 0x1f, R3 ;  /* 0x0000001fff027819 */ /* 0x000fe40000011403 */
[----:B------:R-:W-:-:S02]  /*12340*/  LOP3.LUT R3, R3, 0x3ffffffc, RZ, 0xc0, !PT ;  /* 0x3ffffffc03037812 */ /* 0x000fc400078ec0ff */
[----:B------:R-:W-:Y:S02]  /*12350*/  LEA.HI R2, R2, R4, RZ, 0x3 ;  /* 0x0000000402027211 */ /* 0x000fe400078f18ff */
[----:B------:R-:W-:Y:S02]  /*12360*/  SHF.R.S32.HI R39, RZ, 0x5, R48 ;  /* 0x00000005ff277819 */ /* 0x000fe40000011430 */
[----:B------:R-:W-:-:S05]  /*12370*/  LOP3.LUT R2, R2, 0xfffffff8, RZ, 0xc0, !PT ;  /* 0xfffffff802027812 */ /* 0x000fca00078ec0ff */
[----:B------:R-:W-:Y:S02]  /*12380*/  IMAD.IADD R2, R4, 0x1, -R2 ;  /* 0x0000000104027824 */ /* 0x000fe400078e0a02 */
[----:B-1----:R-:W-:Y:S01]  /*12390*/  FADD.FTZ R45, R0, R5 ;  /* 0x00000005002d7221 */ /* 0x002fe20000010000 */
[----:B------:R-:W-:Y:S02]  /*123a0*/  IMAD.IADD R0, R49, 0x1, -R3 ;  /* 0x0000000131007824 */ /* 0x000fe400078e0a03 */
[----:B------:R-:W-:Y:S02]  /*123b0*/  IMAD.SHL.U32 R4, R2, 0x40, RZ ;  /* 0x0000004002047824 */ /* 0x000fe400078e00ff */
[----:B------:R-:W-:-:S03]  /*123c0*/  IMAD R0, R39, 0x200, R0 ;  /* 0x0000020027007824 */ /* 0x000fc600078e0200 */
[----:B------:R-:W-:-:S04]  /*123d0*/  LOP3.LUT R3, R4, 0x1c0, RZ, 0xc0, !PT ;  /* 0x000001c004037812 */ /* 0x000fc800078ec0ff */
[----:B------:R-:W-:-:S05]  /*123e0*/  LEA.HI R3, R3, R3, RZ, 0x1d ;  /* 0x0000000303037211 */ /* 0x000fca00078fe8ff */
[----:B------:R-:W-:Y:S01]  /*123f0*/  IMAD.U32 R22, R0, 0x2, R3 ;  /* 0x0000000200167824 */ /* 0x000fe200078e0003 */
[----:B------:R-:W-:-:S04]  /*12400*/  MOV R0, 0x3f800000 ;  /* 0x3f80000000007802 */ /* 0x000fc80000000f00 */
[----:B------:R-:W-:-:S05]  /*12410*/  LEA R22, R22, UR4, 0x1 ;  /* 0x0000000416167c11 */ /* 0x000fca000f8e08ff */
[----:B------:R-:W-:Y:S01]  /*12420*/  VIADD R24, R22, 0x40 ;  /* 0x0000004016187836 */ /* 0x000fe20000000000 */
[----:B---3--:R-:W1:Y:S04]  /*12430*/  SHFL.BFLY PT, R6, R13, 0x2, 0x1f ;  /* 0x0c401f000d067f89 */ /* 0x008e6800000e0000 */
[----:B----4-:R-:W2:Y:S01]  /*12440*/  SHFL.BFLY PT, R10, R11, 0x2, 0x1f ;  /* 0x0c401f000b0a7f89 */ /* 0x010ea200000e0000 */
[----:B-----5:R-:W-:-:S04]  /*12450*/  ISETP.NE.AND P0, PT, R12, -0x1, PT ;  /* 0xffffffff0c00780c */ /* 0x020fc80003f05270 */
[----:B------:R-:W-:Y:S02]  /*12460*/  R2P PR, R2, 0x6 ;  /* 0x0000000602007804 */ /* 0x000fe40000000000 */
[----:B------:R-:W-:-:S03]  /*12470*/  FSETP.NE.FTZ.AND P3, PT, R45, RZ, PT ;  /* 0x000000ff2d00720b */ /* 0x000fc60003f75000 */
[----:B------:R-:W-:-:S04]  /*12480*/  SEL R37, R37, 0xffffffe0, !P1 ;  /* 0xffffffe025257807 */ /* 0x000fc80004800000 */
[----:B------:R-:W3:Y:S01]  /*12490*/  @P0 LDC.64 R8, c[0x0][0x298] ;  /* 0x0000a600ff080b82 */ /* 0x000ee20000000a00 */
[----:B-1----:R-:W-:-:S03]  /*124a0*/  FADD.FTZ R6, R6, R13 ;  /* 0x0000000d06067221 */ /* 0x002fc60000010000 */
[----:B------:R-:W-:Y:S02]  /*124b0*/  @P2 VIADD R24, R22, 0xffffffc0 ;  /* 0xffffffc016182836 */ /* 0x000fe40000000000 */
[----:B--2---:R-:W-:Y:S01]  /*124c0*/  FADD.FTZ R3, R10, R11 ;  /* 0x0000000b0a037221 */ /* 0x004fe20000010000 */
[----:B------:R1:W2:Y:S04]  /*124d0*/  SHFL.BFLY PT, R43, R6, 0x1, 0x1f ;  /* 0x0c201f00062b7f89 */ /* 0x0002a800000e0000 */
[----:B------:R1:W4:Y:S01]  /*124e0*/  SHFL.BFLY PT, R44, R3, 0x1, 0x1f ;  /* 0x0c201f00032c7f89 */ /* 0x00032200000e0000 */
[----:B---3--:R-:W-:-:S04]  /*124f0*/  @P0 IMAD.WIDE.U32 R4, R12, R8, RZ ;  /* 0x000000080c040225 */ /* 0x008fc800078e00ff */
        /* <DEDUP_REMOVED lines=11> */
.L_x_2048:
        /* <DEDUP_REMOVED lines=16> */
[----:B-1----:R-:W-:-:S05]  /*126b0*/  @!P0 IMAD R12, R5, R4, RZ ;  /* 0x00000004050c8224 */ /* 0x002fca00078e02ff */
[----:B------:R1:W-:Y:S01]  /*126c0*/  @!P0 STL [R1+0x40], R12 ;  /* 0x0000400c01008387 */ /* 0x0003e20000100800 */
[----:B------:R-:W-:Y:S02]  /*126d0*/  SHF.R.S32.HI R41, RZ, 0x1f, R12 ;  /* 0x0000001fff297819 */ /* 0x000fe4000001140c */
[----:B------:R-:W-:-:S07]  /*126e0*/  MOV R40, R12 ;  /* 0x0000000c00287202 */ /* 0x000fce0000000f00 */
.L_x_2049:
[----:B------:R-:W2:Y:S04]  /*126f0*/  LDL.LU.64 R52, [R1+0x28] ;  /* 0x0000280001347983 */ /* 0x000ea80000300a00 */
[----:B------:R-:W3:Y:S04]  /*12700*/  LDL.LU R51, [R1+0x44] ;  /* 0x0000440001337983 */ /* 0x000ee80000300800 */
        /* <DEDUP_REMOVED lines=12> */
[C---:B-1----:R-:W-:Y:S01]  /*127d0*/  FMUL.FTZ R12, R0.reuse, R93 ;  /* 0x0000005d000c7220 */ /* 0x042fe20000410000 */
        /* <DEDUP_REMOVED lines=16> */
[----:B------:R-:W4:Y:S01]  /*128e0*/  @!P1 LDC R26, c[0x0][0x2c4] ;  /* 0x0000b100ff1a9b82 */ /* 0x000f220000000800 */
[----:B------:R-:W-:Y:S01]  /*128f0*/  F2FP.F16.F32.PACK_AB R6, R6, R80 ;  /* 0x000000500606723e */ /* 0x000fe200000000ff */
[----:B------:R-:W-:Y:S01]  /*12900*/  BSSY B0, `(.L_x_2050) ;  /* 0x00000d4000007945 */ /* 0x000fe20003800000 */
[----:B------:R-:W-:-:S02]  /*12910*/  F2FP.F16.F32.PACK_AB R12, R12, R92 ;  /* 0x0000005c0c0c723e */ /* 0x000fc400000000ff */
[----:B------:R-:W-:Y:S01]  /*12920*/  F2FP.F16.F32.PACK_AB R9, R9, R100 ;  /* 0x000000640909723e */ /* 0x000fe200000000ff */
[----:B------:R-:W5:Y:S01]  /*12930*/  @P4 MUFU.RCP R2, R43 ;  /* 0x0000002b00024308 */ /* 0x000f620000001000 */
[----:B------:R-:W-:Y:S01]  /*12940*/  STS [R22], R6 ;  /* 0x0000000616007388 */ /* 0x000fe20000000800 */
[----:B------:R-:W-:Y:S01]  /*12950*/  F2FP.F16.F32.PACK_AB R23, R23, R108 ;  /* 0x0000006c1717723e */ /* 0x000fe200000000ff */
[----:B------:R-:W4:Y:S01]  /*12960*/  S2UR UR4, SR_CTAID.X ;  /* 0x00000000000479c3 */ /* 0x000f220000002500 */
[----:B------:R-:W-:Y:S02]  /*12970*/  F2FP.F16.F32.PACK_AB R18, R18, R116 ;  /* 0x000000741212723e */ /* 0x000fe400000000ff */
[----:B------:R-:W-:Y:S02]  /*12980*/  F2FP.F16.F32.PACK_AB R30, R30, R124 ;  /* 0x0000007c1e1e723e */ /* 0x000fe400000000ff */
[----:B------:R-:W5:Y:S01]  /*12990*/  @P2 MUFU.RCP R0, R44 ;  /* 0x0000002c00002308 */ /* 0x000f620000001000 */
        /* <DEDUP_REMOVED lines=51> */
[----:B------:R-:W-:Y:S01]  /*12cd0*/  IADD3 R0, R22, R38, RZ ;  /* 0x0000002616007210 */ /* 0x000fe20007ffe0ff */
[----:B----4-:R-:W4:Y:S01]  /*12ce0*/  @P0 LDC R26, c[0x0][0x2e4] ;  /* 0x0000b900ff1a0b82 */ /* 0x010f220000000800 */
        /* <DEDUP_REMOVED lines=19> */
[----:B-1----:R-:W1:Y:S01]  /*12e20*/  @!P1 LDC R5, c[0x0][0x270] ;  /* 0x00009c00ff059b82 */ /* 0x002e620000000800 */
[----:B------:R-:W-:-:S02]  /*12e30*/  F2FP.F16.F32.PACK_AB R20, R20, R112 ;  /* 0x000000701414723e */ /* 0x000fc400000000ff */
[----:B-----5:R-:W-:Y:S02]  /*12e40*/  IADD3 R2, R22, R37, RZ ;  /* 0x0000002516027210 */ /* 0x020fe40007ffe0ff */
[----:B------:R-:W-:Y:S02]  /*12e50*/  F2FP.F16.F32.PACK_AB R19, R115, R19 ;  /* 0x000000137313723e */ /* 0x000fe400000000ff */
[----:B------:R-:W-:Y:S01]  /*12e60*/  IADD3 R3, R0, R37, RZ ;  /* 0x0000002500037210 */ /* 0x000fe20007ffe0ff */
[----:B------:R-:W-:Y:S01]  /*12e70*/  STS [R2], R12 ;  /* 0x0000000c02007388 */ /* 0x000fe20000000800 */
[----:B------:R-:W-:Y:S02]  /*12e80*/  F2FP.F16.F32.PACK_AB R32, R32, R120 ;  /* 0x000000782020723e */ /* 0x000fe400000000ff */
[----:B------:R-:W-:Y:S01]  /*12e90*/  IADD3 R4, R37, 0x400, R24 ;  /* 0x0000040025047810 */ /* 0x000fe20007ffe018 */
[----:B------:R5:W-:Y:S01]  /*12ea0*/  STS [R2+0x400], R11 ;  /* 0x0004000b02007388 */ /* 0x000be20000000800 */
[----:B------:R-:W-:-:S02]  /*12eb0*/  F2FP.F16.F32.PACK_AB R31, R123, R31 ;  /* 0x0000001f7b1f723e */ /* 0x000fc400000000ff */
[----:B------:R-:W-:Y:S01]  /*12ec0*/  F2FP.F16.F32.PACK_AB R29, R29, R126 ;  /* 0x0000007e1d1d723e */ /* 0x000fe200000000ff */
[----:B------:R1:W-:Y:S01]  /*12ed0*/  STS [R3], R9 ;  /* 0x0000000903007388 */ /* 0x0003e20000000800 */
[----:B------:R-:W-:Y:S01]  /*12ee0*/  F2FP.F16.F32.PACK_AB R28, R28, R132 ;  /* 0x000000841c1c723e */ /* 0x000fe200000000ff */
[----:B----4-:R-:W4:Y:S01]  /*12ef0*/  @P1 LDC.64 R6, c[0x0][0x2c0] ;  /* 0x0000b000ff061b82 */ /* 0x010f220000000a00 */
[----:B------:R-:W-:Y:S01]  /*12f00*/  F2FP.F16.F32.PACK_AB R27, R27, R134 ;  /* 0x000000861b1b723e */ /* 0x000fe200000000ff */
[----:B------:R1:W-:Y:S01]  /*12f10*/  STS [R3+0x400], R8 ;  /* 0x0004000803007388 */ /* 0x0003e20000000800 */
[C---:B------:R-:W-:Y:S02]  /*12f20*/  IADD3 R4, R38.reuse, R4, RZ ;  /* 0x0000000426047210 */ /* 0x040fe40007ffe0ff */
[----:B------:R-:W-:Y:S01]  /*12f30*/  IADD3 R0, R38, R24, RZ ;  /* 0x0000001826007210 */ /* 0x000fe20007ffe0ff */
[----:B------:R-:W-:Y:S01]  /*12f40*/  STS [R2+0x2000], R10 ;  /* 0x0020000a02007388 */ /* 0x000fe20000000800 */
[----:B------:R-:W-:Y:S01]  /*12f50*/  F2FP.F16.F32.PACK_AB R33, R33, R128 ;  /* 0x000000802121723e */ /* 0x000fe200000000ff */
[----:B------:R-:W4:Y:S01]  /*12f60*/  @P4 LDC R13, c[0x0][0x2e8] ;  /* 0x0000ba00ff0d4b82 */ /* 0x000f220000000800 */
[----:B------:R-:W-:Y:S01]  /*12f70*/  F2FP.F16.F32.PACK_AB R34, R131, R34 ;  /* 0x000000228322723e */ /* 0x000fe200000000ff */
[----:B------:R1:W-:Y:S01]  /*12f80*/  STS [R2+0x2400], R16 ;  /* 0x0024001002007388 */ /* 0x0003e20000000800 */
[----:B------:R-:W-:-:S02]  /*12f90*/  F2FP.F16.F32.PACK_AB R35, R35, R136 ;  /* 0x000000882323723e */ /* 0x000fc400000000ff */
[----:B------:R-:W-:Y:S01]  /*12fa0*/  F2FP.F16.F32.PACK_AB R36, R139, R36 ;  /* 0x000000248b24723e */ /* 0x000fe200000000ff */
[----:B------:R-:W-:Y:S01]  /*12fb0*/  STS [R3+0x2000], R15 ;  /* 0x0020000f03007388 */ /* 0x000fe20000000800 */
[----:B------:R-:W-:-:S03]  /*12fc0*/  MOV R22, 0x7f800000 ;  /* 0x7f80000000167802 */ /* 0x000fc60000000f00 */
[----:B------:R4:W-:Y:S01]  /*12fd0*/  STS [R3+0x2400], R25 ;  /* 0x0024001903007388 */ /* 0x0009e20000000800 */
[----:B-----5:R-:W5:Y:S03]  /*12fe0*/  @P3 LDC R11, c[0x0][0x2e8] ;  /* 0x0000ba00ff0b3b82 */ /* 0x020f660000000800 */
[----:B------:R-:W-:Y:S04]  /*12ff0*/  STS [R24], R23 ;  /* 0x0000001718007388 */ /* 0x000fe80000000800 */
[----:B------:R5:W-:Y:S01]  /*13000*/  STS [R24+0x400], R21 ;  /* 0x0004001518007388 */ /* 0x000be20000000800 */
[----:B-1----:R-:W1:Y:S01]  /*13010*/  @P1 LDC R9, c[0x0][0x2c0] ;  /* 0x0000b000ff091b82 */ /* 0x002e620000000800 */
[----:B------:R-:W-:Y:S02]  /*13020*/  @P3 MUFU.LG2 R8, R45 ;  /* 0x0000002d00083308 */ /* 0x000fe40000000c00 */
[----:B------:R-:W-:Y:S04]  /*13030*/  STS [R0], R18 ;  /* 0x0000001200007388 */ /* 0x000fe80000000800 */
[----:B------:R-:W-:Y:S01]  /*13040*/  STS [R0+0x400], R17 ;  /* 0x0004001100007388 */ /* 0x000fe20000000800 */
[C---:B------:R-:W-:Y:S01]  /*13050*/  IADD3 R2, R37.reuse, R24, RZ ;  /* 0x0000001825027210 */ /* 0x040fe20007ffe0ff */
[----:B------:R-:W1:Y:S02]  /*13060*/  @P5 LDC R10, c[0x0][0x2e8] ;  /* 0x0000ba00ff0a5b82 */ /* 0x000e640000000800 */
[----:B------:R5:W-:Y:S04]  /*13070*/  STS [R24+0x2000], R20 ;  /* 0x0020001418007388 */ /* 0x000be80000000800 */
[----:B------:R-:W-:Y:S01]  /*13080*/  STS [R24+0x2400], R19 ;  /* 0x0024001318007388 */ /* 0x000fe20000000800 */
[----:B----4-:R-:W-:-:S03]  /*13090*/  IADD3 R3, R37, R0, RZ ;  /* 0x0000000025037210 */ /* 0x010fc60007ffe0ff */
[----:B------:R-:W-:Y:S04]  /*130a0*/  STS [R0+0x2000], R32 ;  /* 0x0020002000007388 */ /* 0x000fe80000000800 */
[----:B------:R4:W-:Y:S01]  /*130b0*/  STS [R0+0x2400], R31 ;  /* 0x0024001f00007388 */ /* 0x0009e20000000800 */
[----:B------:R-:W-:Y:S02]  /*130c0*/  @!P1 MOV R9, 0x1 ;  /* 0x0000000100099802 */ /* 0x000fe40000000f00 */
[----:B-----5:R-:W-:Y:S01]  /*130d0*/  MOV R21, 0x7f800000 ;  /* 0x7f80000000157802 */ /* 0x020fe20000000f00 */
[----:B------:R-:W-:Y:S04]  /*130e0*/  STS [R2], R30 ;  /* 0x0000001e02007388 */ /* 0x000fe80000000800 */
[----:B------:R-:W-:Y:S04]  /*130f0*/  STS [R2+0x400], R29 ;  /* 0x0004001d02007388 */ /* 0x000fe80000000800 */
[----:B------:R-:W-:Y:S01]  /*13100*/  STS [R3], R28 ;  /* 0x0000001c03007388 */ /* 0x000fe20000000800 */
[----:B------:R-:W-:-:S03]  /*13110*/  MOV R20, 0x7f800000 ;  /* 0x7f80000000147802 */ /* 0x000fc60000000f00 */
[----:B------:R-:W-:Y:S04]  /*13120*/  STS [R4], R27 ;  /* 0x0000001b04007388 */ /* 0x000fe80000000800 */
[----:B------:R-:W-:Y:S04]  /*13130*/  STS [R2+0x2000], R33 ;  /* 0x0020002102007388 */ /* 0x000fe80000000800 */
[----:B------:R-:W-:Y:S01]  /*13140*/  STS [R2+0x2400], R34 ;  /* 0x0024002202007388 */ /* 0x000fe20000000800 */
[----:B----4-:R-:W-:Y:S01]  /*13150*/  @P1 MOV R0, 0x1 ;  /* 0x0000000100001802 */ /* 0x010fe20000000f00 */
[----:B------:R-:W-:-:S02]  /*13160*/  @!P1 IMAD R0, R26, R5, RZ ;  /* 0x000000051a009224 */ /* 0x000fc400078e02ff */
[----:B------:R4:W-:Y:S01]  /*13170*/  STS [R3+0x2000], R35 ;  /* 0x0020002303007388 */ /* 0x0009e20000000800 */
[----:B------:R-:W5:Y:S03]  /*13180*/  @P5 MUFU.LG2 R5, R42 ;  /* 0x0000002a00055308 */ /* 0x000f660000000c00 */
[----:B------:R4:W-:Y:S01]  /*13190*/  STS [R4+0x2000], R36 ;  /* 0x0020002404007388 */ /* 0x0009e20000000800 */
[----:B------:R-:W-:Y:S06]  /*131a0*/  BAR.SYNC.DEFER_BLOCKING 0x0 ;  /* 0x0000000000007b1d */ /* 0x000fec0000010000 */
[----:B------:R-:W4:Y:S01]  /*131b0*/  S2R R12, SR_CTAID.Y ;  /* 0x00000000000c7919 */ /* 0x000f220000002600 */
[----:B-----5:R-:W-:Y:S01]  /*131c0*/  @P5 FMUL.FTZ R5, R5, 0.69314718246459960938 ;  /* 0x3f31721805055820 */ /* 0x020fe20000410000 */
[----:B------:R-:W5:Y:S03]  /*131d0*/  S2R R23, SR_CTAID.Z ;  /* 0x0000000000177919 */ /* 0x000f660000002700 */
[----:B-1----:R-:W-:Y:S01]  /*131e0*/  @P5 FFMA.FTZ R21, R72, R10, R5 ;  /* 0x0000000a48155223 */ /* 0x002fe20000010005 */
[----:B----4-:R-:W-:-:S04]  /*131f0*/  LOP3.LUT R3, R48, 0xffffffe0, RZ, 0xc0, !PT ;  /* 0xffffffe030037812 */ /* 0x010fc800078ec0ff */
[----:B------:R-:W-:Y:S01]  /*13200*/  IADD3 R3, -R3, R49, RZ ;  /* 0x0000003103037210 */ /* 0x000fe20007ffe1ff */
[----:B------:R1:W4:Y:S01]  /*13210*/  LDS.128 R28, [R216+0x3800] ;  /* 0x00380000d81c7984 */ /* 0x0003220000000c00 */
[----:B------:R-:W-:Y:S02]  /*13220*/  IMAD R2, R12, R0, RZ ;  /* 0x000000000c027224 */ /* 0x000fe400078e02ff */
[----:B------:R-:W1:Y:S01]  /*13230*/  @P2 LDC R12, c[0x0][0x2e8] ;  /* 0x0000ba00ff0c2b82 */ /* 0x000e620000000800 */
[----:B------:R-:W-:Y:S01]  /*13240*/  @P1 IMAD R0, R7, R6, RZ ;  /* 0x0000000607001224 */ /* 0x000fe200078e02ff */
[----:B------:R-:W-:Y:S01]  /*13250*/  @!P1 MOV R0, R26 ;  /* 0x0000001a00009202 */ /* 0x000fe20000000f00 */
[----:B------:R-:W3:Y:S01]  /*13260*/  @P4 MUFU.LG2 R7, R43 ;  /* 0x0000002b00074308 */ /* 0x000ee20000000c00 */
[----:B------:R-:W-:Y:S01]  /*13270*/  SEL R4, R2, RZ, !P6 ;  /* 0x000000ff02047207 */ /* 0x000fe20007000000 */
[----:B------:R-:W-:Y:S01]  /*13280*/  @P3 FMUL.FTZ R2, R8, 0.69314718246459960938 ;  /* 0x3f31721808023820 */ /* 0x000fe20000410000 */
[----:B------:R-:W-:-:S03]  /*13290*/  LOP3.LUT P1, RZ, R3, 0x3, RZ, 0xc0, !PT ;  /* 0x0000000303ff7812 */ /* 0x000fc6000782c0ff */
[----:B------:R-:W-:Y:S01]  /*132a0*/  @P3 FFMA.FTZ R22, R73, R11, R2 ;  /* 0x0000000b49163223 */ /* 0x000fe20000010002 */
[----:B------:R-:W-:Y:S01]  /*132b0*/  IMAD R2, R9, UR4, RZ ;  /* 0x0000000409027c24 */ /* 0x000fe2000f8e02ff */
[----:B------:R-:W2:Y:S01]  /*132c0*/  @P2 MUFU.LG2 R6, R44 ;  /* 0x0000002c00062308 */ /* 0x000ea20000000c00 */
[----:B-----5:R-:W-:Y:S01]  /*132d0*/  IMAD R0, R23, R0, R4 ;  /* 0x0000000017007224 */ /* 0x020fe200078e0204 */
[----:B------:R-:W-:Y:S02]  /*132e0*/  MOV R11, 0x7f800000 ;  /* 0x7f800000000b7802 */ /* 0x000fe40000000f00 */
[----:B------:R-:W-:-:S04]  /*132f0*/  SHF.L.U32 R2, R2, 0x7, RZ ;  /* 0x0000000702027819 */ /* 0x000fc800000006ff */
[----:B------:R-:W-:Y:S01]  /*13300*/  IADD3 R10, P5, P3, R2, R40, R0 ;  /* 0x00000028020a7210 */ /* 0x000fe20007bbe000 */
[----:B---3--:R-:W-:Y:S01]  /*13310*/  @P4 FMUL.FTZ R4, R7, 0.69314718246459960938 ;  /* 0x3f31721807044820 */ /* 0x008fe20000410000 */
[----:B------:R-:W-:Y:S02]  /*13320*/  SHF.R.S32.HI R5, RZ, 0x1f, R2 ;  /* 0x0000001fff057819 */ /* 0x000fe40000011402 */
[----:B------:R-:W-:Y:S01]  /*13330*/  SHF.R.S32.HI R0, RZ, 0x1f, R0 ;  /* 0x0000001fff007819 */ /* 0x000fe20000011400 */
[----:B------:R-:W-:-:S03]  /*13340*/  @P4 FFMA.FTZ R20, R71, R13, R4 ;  /* 0x0000000d47144223 */ /* 0x000fc60000010004 */
[----:B------:R-:W-:Y:S01]  /*13350*/  IADD3.X R8, R5, R41, R0, P5, P3 ;  /* 0x0000002905087210 */ /* 0x000fe20002fe6400 */
[----:B--2---:R-:W-:Y:S01]  /*13360*/  @P2 FMUL.FTZ R3, R6, 0.69314718246459960938 ;  /* 0x3f31721806032820 */ /* 0x004fe20000410000 */
[----:B------:R-:W-:-:S03]  /*13370*/  ISETP.GE.AND P0, PT, R52, R50, PT ;  /* 0x000000323400720c */ /* 0x000fc60003f06270 */
[----:B-1----:R-:W-:Y:S01]  /*13380*/  @P2 FFMA.FTZ R11, R70, R12, R3 ;  /* 0x0000000c460b2223 */ /* 0x002fe20000010003 */
[----:B------:R-:W-:Y:S01]  /*13390*/  ISETP.GE.AND P6, PT, R51, R50, PT ;  /* 0x000000323300720c */ /* 0x000fe20003fc6270 */
[----:B----4-:R-:W-:-:S12]  /*133a0*/  @P1 BRA `(.L_x_2051) ;  /* 0x0000000000a41947 */ /* 0x010fd80003800000 */
[----:B------:R-:W2:Y:S01]  /*133b0*/  LDL.LU R14, [R1+0x58] ;  /* 0x00005800010e7983 */ /* 0x000ea20000300800 */
[----:B------:R-:W-:-:S04]  /*133c0*/  SHF.R.S32.HI R0, RZ, 0x1f, R39 ;  /* 0x0000001fff007819 */ /* 0x000fc80000011427 */
[----:B------:R-:W-:-:S04]  /*133d0*/  LEA.HI R0, R0, R39, RZ, 0x2 ;  /* 0x0000002700007211 */ /* 0x000fc800078f10ff */
[----:B------:R-:W-:-:S05]  /*133e0*/  LOP3.LUT R0, R0, 0xffffffc, RZ, 0xc0, !PT ;  /* 0x0ffffffc00007812 */ /* 0x000fca00078ec0ff */
[----:B------:R-:W-:-:S04]  /*133f0*/  IMAD.IADD R0, R39, 0x1, -R0 ;  /* 0x0000000127007824 */ /* 0x000fc800078e0a00 */
[----:B--2---:R-:W-:-:S04]  /*13400*/  IMAD R0, R0, 0x10, R14 ;  /* 0x0000001000007824 */ /* 0x004fc800078e020e */
        /* <DEDUP_REMOVED lines=35> */
.L_x_2051:
[----:B------:R-:W-:Y:S05]  /*13640*/  BSYNC B0 ;  /* 0x0000000000007941 */ /* 0x000fea0003800000 */
.L_x_2050:
[----:B------:R-:W2:Y:S01]  /*13650*/  LDL.LU R0, [R1+0x50] ;  /* 0x0000500001007983 */ /* 0x000ea20000300800 */
[----:B------:R-:W-:-:S03]  /*13660*/  ULDC.64 UR4, c[0x0][0x2a0] ;  /* 0x0000a80000047ab9 */ /* 0x000fc60000000a00 */
[----:B------:R-:W3:Y:S04]  /*13670*/  LDL.LU R10, [R1+0x54] ;  /* 0x00005400010a7983 */ /* 0x000ee80000300800 */
[----:B------:R-:W3:Y:S04]  /*13680*/  LDL.LU.64 R8, [R1+0x48] ;  /* 0x0000480001087983 */ /* 0x000ee80000300a00 */
[----:B----4-:R-:W4:Y:S04]  /*13690*/  LDL.LU R7, [R1+0x5c] ;  /* 0x00005c0001077983 */ /* 0x010f280000300800 */
[----:B------:R-:W4:Y:S04]  /*136a0*/  LDL.LU R5, [R1+0x64] ;  /* 0x0000640001057983 */ /* 0x000f280000300800 */
[----:B------:R-:W4:Y:S04]  /*136b0*/  LDL.LU R4, [R1+0x60] ;  /* 0x0000600001047983 */ /* 0x000f280000300800 */
[----:B------:R1:W5:Y:S01]  /*136c0*/  LDL.64 R14, [R1+0x18] ;  /* 0x00001800010e7983 */ /* 0x0003620000100a00 */
[----:B------:R-:W-:Y:S01]  /*136d0*/  BSSY B0, `(.L_x_2052) ;  /* 0x0000019000007945 */ /* 0x000fe20003800000 */
[----:B--2---:R-:W-:-:S02]  /*136e0*/  ISETP.GE.AND P5, PT, R0, R50, PT ;  /* 0x000000320000720c */ /* 0x004fc40003fa6270 */
[----:B------:R-:W-:Y:S02]  /*136f0*/  SHF.R.S32.HI R0, RZ, 0x1f, R23 ;  /* 0x0000001fff007819 */ /* 0x000fe40000011417 */
[----:B---3--:R-:W-:-:S03]  /*13700*/  ISETP.GE.AND P4, PT, R10, R50, PT ;  /* 0x000000320a00720c */ /* 0x008fc60003f86270 */
[----:B------:R-:W-:Y:S01]  /*13710*/  IMAD R0, R0, UR4, RZ ;  /* 0x0000000400007c24 */ /* 0x000fe2000f8e02ff */
[----:B------:R-:W-:-:S03]  /*13720*/  IADD3 R2, P1, R8, R46, RZ ;  /* 0x0000002e08027210 */ /* 0x000fc60007f3e0ff */
[----:B------:R-:W-:Y:S01]  /*13730*/  IMAD R0, R23, UR5, R0 ;  /* 0x0000000517007c24 */ /* 0x000fe2000f8e0200 */
[-C--:B----4-:R-:W-:Y:S01]  /*13740*/  ISETP.GE.AND P3, PT, R7, R50.reuse, PT ;  /* 0x000000320700720c */ /* 0x090fe20003f66270 */
        /* <DEDUP_REMOVED lines=17> */
.L_x_2053:
[----:B------:R-:W-:Y:S05]  /*13860*/  BSYNC B0 ;  /* 0x0000000000007941 */ /* 0x000fea0003800000 */
.L_x_2052:
[----:B------:R-:W4:Y:S01]  /*13870*/  LDL.LU R0, [R1+0x68] ;  /* 0x0000680001007983 */ /* 0x000f220000300800 */
[----:B------:R-:W-:Y:S03]  /*13880*/  BSSY B0, `(.L_x_2054) ;  /* 0x0000011000007945 */ /* 0x000fe60003800000 */
[----:B--23--:R2:W3:Y:S01]  /*13890*/  LDS.128 R8, [R216+0x800] ;  /* 0x00080000d8087984 */ /* 0x00c4e20000000c00 */
[----:B----4-:R-:W-:Y:S01]  /*138a0*/  ISETP.GE.AND P0, PT, R0, R50, PT ;  /* 0x000000320000720c */ /* 0x010fe20003f06270 */
[----:B--23--:R-:W-:-:S12]  /*138b0*/  @P6 BRA `(.L_x_2055) ;  /* 0x0000000000346947 */ /* 0x00cfd80003800000 */
        /* <DEDUP_REMOVED lines=13> */
.L_x_2055:
[----:B------:R-:W-:Y:S05]  /*13990*/  BSYNC B0 ;  /* 0x0000000000007941 */ /* 0x000fea0003800000 */
.L_x_2054:
[----:B--2---:R2:W3:Y:S01]  /*139a0*/  LDS.128 R8, [R216+0x1000] ;  /* 0x00100000d8087984 */ /* 0x0044e20000000c00 */
        /* <DEDUP_REMOVED lines=15> */
.L_x_2057:
[----:B------:R-:W-:Y:S05]  /*13aa0*/  BSYNC B0 ;  /* 0x0000000000007941 */ /* 0x000fea0003800000 */
.L_x_2056:
        /* <DEDUP_REMOVED lines=16> */
.L_x_2059:
[----:B------:R-:W-:Y:S05]  /*13bb0*/  BSYNC B0 ;  /* 0x0000000000007941 */ /* 0x000fea0003800000 */
.L_x_2058:
        /* <DEDUP_REMOVED lines=16> */
.L_x_2061:
[----:B------:R-:W-:Y:S05]  /*13cc0*/  BSYNC B0 ;  /* 0x0000000000007941 */ /* 0x000fea0003800000 */
.L_x_2060:
        /* <DEDUP_REMOVED lines=16> */
.L_x_2063:
[----:B------:R-:W-:Y:S05]  /*13dd0*/  BSYNC B0 ;  /* 0x0000000000007941 */ /* 0x000fea0003800000 */
.L_x_2062:
        /* <DEDUP_REMOVED lines=16> */
.L_x_2065:
[----:B------:R-:W-:Y:S05]  /*13ee0*/  BSYNC B0 ;  /* 0x0000000000007941 */ /* 0x000fea0003800000 */
.L_x_2064:
        /* <DEDUP_REMOVED lines=15> */
.L_x_2066:
        /* <DEDUP_REMOVED lines=10> */
.L_x_2596:


//--------------------- .text._ZN5flash16flash_fwd_kernelI23Flash_fwd_kernel_traitsILi64ELi128ELi64ELi4ELb0ELb0EN7cutlass6half_tE19Flash_kernel_traitsILi64ELi128ELi64ELi4ES3_EELb1ELb0ELb1ELb1ELb0ELb0ELb0ELb0EEEvNS_16Flash_fwd_paramsE --------------------------
	.section	.text._ZN5flash16flash_fwd_kernelI23Flash_fwd_kernel_traitsILi64ELi128ELi64ELi4ELb0ELb0EN7cutlass6half_tE19Flash_kernel_traitsILi64ELi128ELi64ELi4ES3_EELb1ELb0ELb1ELb1ELb0ELb0ELb0ELb0EEEvNS_16Flash_fwd_paramsE,"ax",@progbits
	.align	128
        .global         _ZN5flash16flash_fwd_kernelI23Flash_fwd_kernel_traitsILi64ELi128ELi64ELi4ELb0ELb0EN7cutlass6half_tE19Flash_kernel_traitsILi64ELi128ELi64ELi4ES3_EELb1ELb0ELb1ELb1ELb0ELb0ELb0ELb0EEEvNS_16Flash_fwd_paramsE
        .type           _ZN5flash16flash_fwd_kernelI23Flash_fwd_kernel_traitsILi64ELi128ELi64ELi4ELb0ELb0EN7cutlass6half_tE19Flash_kernel_traitsILi64ELi128ELi64ELi4ES3_EELb1ELb0ELb1ELb1ELb0ELb0ELb0ELb0EEEvNS_16Flash_fwd_paramsE,@function
        .size           _ZN5flash16flash_fwd_kernelI23Flash_fwd_kernel_traitsILi64ELi128ELi64ELi4ELb0ELb0EN7cutlass6half_tE19Flash_kernel_traitsILi64ELi128ELi64ELi4ES3_EELb1ELb0ELb1ELb1ELb0ELb0ELb0ELb0EEEvNS_16Flash_fwd_paramsE,(.L_x_2597 - _ZN5flash16flash_fwd_kernelI23Flash_fwd_kernel_traitsILi64ELi128ELi64ELi4ELb0ELb0EN7cutlass6half_tE19Flash_kernel_traitsILi64ELi128ELi64ELi4ES3_EELb1ELb0ELb1ELb1ELb0ELb0ELb0ELb0EEEvNS_16Flash_fwd_paramsE)
        .other          _ZN5flash16flash_fwd_kernelI23Flash_fwd_kernel_traitsILi64ELi128ELi64ELi4ELb0ELb0EN7cutlass6half_tE19Flash_kernel_traitsILi64ELi128ELi64ELi4ES3_EELb1ELb0ELb1ELb1ELb0ELb0ELb0ELb0EEEvNS_16Flash_fwd_paramsE,@"STO_CUDA_ENTRY STV_DEFAULT"
_ZN5flash16flash_fwd_kernelI23Flash_fwd_kernel_traitsILi64ELi128ELi64ELi4ELb0ELb0EN7cutlass6half_tE19Flash_kernel_traitsILi64ELi128ELi64ELi4ES3_EELb1ELb0ELb1ELb1ELb0ELb0ELb0ELb0EEEvNS_16Flash_fwd_paramsE:
.text._ZN5flash16flash_fwd_kernelI23Flash_fwd_kernel_traitsILi64ELi128ELi64ELi4ELb0ELb0EN7cutlass6half_tE19Flash_kernel_traitsILi64ELi128ELi64ELi4ES3_EELb1ELb0ELb1ELb1ELb0ELb0ELb0ELb0EEEvNS_16Flash_fwd_paramsE:
        /* <DEDUP_REMOVED lines=93> */
.L_x_2067:
[----:B------:R-:W-:Y:S02]  /*05d0*/  ULDC UR7, c[0x0][0x2c8] ;  /* 0x0000b20000077ab9 */ /* 0x000fe40000000800 */
.L_x_2068:
        /* <DEDUP_REMOVED lines=107> */
[----:B------:R-:W-:Y:S01]  /*0c90*/  UIMAD UR5, UR24, UR5, UR15 ;  /* 0x00000005180572a4 */ /* 0x000fe2000f8e020f */
[----:B------:R-:W-:Y:S01]  /*0ca0*/  ISETP.GE.OR P4, PT, R17, UR29, P2 ;  /* 0x0000001d11007c0c */ /* 0x000fe20009786670 */
[----:B------:R-:W-:Y:S01]  /*0cb0*/  @!UP3 UMOV UR14, URZ ;  /* 0x0000003f000ebc82 */ /* 0x000fe20008000000 */
[----:B------:R-:W-:Y:S01]  /*0cc0*/  @!UP3 UMOV UR15, URZ ;  /* 0x0000003f000fbc82 */ /* 0x000fe20008000000 */
[----:B------:R-:W-:Y:S01]  /*0cd0*/  @UP3 UMOV UR14, UR8 ;  /* 0x00000008000e3c82 */ /* 0x000fe20008000000 */
[----:B------:R-:W-:Y:S01]  /*0ce0*/  @UP3 USHF.R.S32.HI UR15, URZ, 0x1f, UR8 ;  /* 0x0000001f3f0f3899 */ /* 0x000fe20008011408 */
[----:B------:R-:W-:Y:S01]  /*0cf0*/  VIADD R7, R9, UR5 ;  /* 0x0000000509077c36 */ /* 0x000fe20008000000 */
[----:B------:R-:W-:Y:S01]  /*0d00*/  USHF.R.S32.HI UR6, URZ, 0x1f, UR25 ;  /* 0x0000001f3f067899 */ /* 0x000fe20008011419 */
[----:B------:R-:W-:Y:S01]  /*0d10*/  ISETP.GE.OR P6, PT, R19, UR29, P2 ;  /* 0x0000001d13007c0c */ /* 0x000fe200097c6670 */
        /* <DEDUP_REMOVED lines=15> */
.L_x_2071:
[----:B------:R-:W-:Y:S05]  /*0e10*/  BSYNC B0 ;  /* 0x0000000000007941 */ /* 0x000fea0003800000 */
.L_x_2070:
        /* <DEDUP_REMOVED lines=17> */
.L_x_2073:
[----:B------:R-:W-:Y:S05]  /*0f30*/  BSYNC B0 ;  /* 0x0000000000007941 */ /* 0x000fea0003800000 */
.L_x_2072:
        /* <DEDUP_REMOVED lines=16> */
.L_x_2075:
[----:B------:R-:W-:Y:S05]  /*1040*/  BSYNC B0 ;  /* 0x0000000000007941 */ /* 0x000fea0003800000 */
.L_x_2074:
        /* <DEDUP_REMOVED lines=16> */
.L_x_2077:
[----:B------:R-:W-:Y:S05]  /*1150*/  BSYNC B0 ;  /* 0x0000000000007941 */ /* 0x000fea0003800000 */
.L_x_2076:
        /* <DEDUP_REMOVED lines=16> */
.L_x_2079:
[----:B------:R-:W-:Y:S05]  /*1260*/  BSYNC B0 ;  /* 0x0000000000007941 */ /* 0x000fea0003800000 */
.L_x_2078:
        /* <DEDUP_REMOVED lines=28> */
.L_x_2081:
[----:B------:R-:W-:Y:S05]  /*1430*/  BSYNC B0 ;  /* 0x0000000000007941 */ /* 0x000fea0003800000 */
.L_x_2080:
        /* <DEDUP_REMOVED lines=19> */
.L_x_2083:
[----:B------:R-:W-:Y:S05]  /*1570*/  BSYNC B0 ;  /* 0x0000000000007941 */ /* 0x000fea0003800000 */
.L_x_2082:
        /* <DEDUP_REMOVED lines=16> */
.L_x_2085:
[----:B------:R-:W-:Y:S05]  /*1680*/  BSYNC B0 ;  /* 0x0000000000007941 */ /* 0x000fea0003800000 */
.L_x_2084:
        /* <DEDUP_REMOVED lines=10> */
.L_x_2087:
[----:B------:R-:W-:Y:S05]  /*1730*/  BSYNC B0 ;  /* 0x0000000000007941 */ /* 0x000fea0003800000 */
.L_x_2086:
        /* <DEDUP_REMOVED lines=10> */
.L_x_2089:
[----:B------:R-:W-:Y:S05]  /*17e0*/  BSYNC B0 ;  /* 0x0000000000007941 */ /* 0x000fea0003800000 */
.L_x_2088:
        /* <DEDUP_REMOVED lines=10> */
.L_x_2091:
[----:B------:R-:W-:Y:S05]  /*1890*/  BSYNC B0 ;  /* 0x0000000000007941 */ /* 0x000fea0003800000 */
.L_x_2090:
        /* <DEDUP_REMOVED lines=11> */
.L_x_2093:
[----:B------:R-:W-:Y:S05]  /*1950*/  BSYNC B0 ;  /* 0x0000000000007941 */ /* 0x000fea0003800000 */
.L_x_2092:
        /* <DEDUP_REMOVED lines=11> */
.L_x_2095:
[----:B------:R-:W-:Y:S05]  /*1a10*/  BSYNC B0 ;  /* 0x0000000000007941 */ /* 0x000fea0003800000 */
.L_x_2094:
        /* <DEDUP_REMOVED lines=11> */
.L_x_2097:
[----:B------:R-:W-:Y:S05]  /*1ad0*/  BSYNC B0 ;  /* 0x0000000000007941 */ /* 0x000fea0003800000 */
.L_x_2096:
        /* <DEDUP_REMOVED lines=10> */
.L_x_2099:
[----:B------:R-:W-:Y:S05]  /*1b80*/  BSYNC B0 ;  /* 0x0000000000007941 */ /* 0x000fea0003800000 */
.L_x_2098:
        /* <DEDUP_REMOVED lines=10> */
.L_x_2069:
[----:B------:R-:W2:Y:S01]  /*1c30*/  LDC R7, c[0x0][0x278] ;  /* 0x00009e00ff077b82 */ /* 0x000ea20000000800 */
[----:B------:R-:W3:Y:S01]  /*1c40*/  S2R R4, SR_CTAID.Z ;  /* 0x0000000000047919 */ /* 0x000ee20000002700 */
[----:B------:R-:W-:Y:S01]  /*1c50*/  UISETP.NE.AND UP0, UPT, UR13, -0x1, UPT ;  /* 0xffffffff0d00788c */ /* 0x000fe2000bf05270 */
[----:B------:R-:W-:Y:S01]  /*1c60*/  LEA.HI R5, R19, R152, RZ, 0x3 ;  /* 0x0000009813057211 */ /* 0x000fe200078f18ff */
[----:B------:R-:W-:Y:S02]  /*1c70*/  UISETP.NE.AND UP1, UPT, UR8, -0x1, UPT ;  /* 0xffffffff0800788c */ /* 0x000fe4000bf25270 */
[----:B------:R-:W-:Y:S01]  /*1c80*/  USHF.R.S32.HI UR15, URZ, 0x1f, UR24 ;  /* 0x0000001f3f0f7899 */ /* 0x000fe20008011418 */
[----:B------:R-:W-:-:S06]  /*1c90*/  SHF.R.S32.HI R10, RZ, 0x3, R5 ;  /* 0x00000003ff0a7819 */ /* 0x000fcc0000011405 */
[----:B------:R-:W-:Y:S01]  /*1ca0*/  @UP0 ULDC.64 UR4, c[0x0][0x240] ;  /* 0x0000900000040ab9 */ /* 0x000fe20000000a00 */
[----:B------:R-:W-:Y:S02]  /*1cb0*/  @!UP0 USHF.R.S32.HI UR9, URZ, 0x1f, UR23 ;  /* 0x0000001f3f098899 */ /* 0x000fe40008011417 */
[----:B------:R-:W-:Y:S02]  /*1cc0*/  @UP0 UIMAD.WIDE.U32 UR20, UR13, UR4, URZ ;  /* 0x000000040d1402a5 */ /* 0x000fe4000f8e003f */
[----:B------:R-:W-:Y:S02]  /*1cd0*/  @UP1 UIADD3 UR19, UR33, UR8, URZ ;  /* 0x0000000821131290 */ /* 0x000fe4000fffe03f */
[----:B------:R-:W-:Y:S02]  /*1ce0*/  @UP0 UIMAD UR4, UR13, UR5, UR21 ;  /* 0x000000050d0402a4 */ /* 0x000fe4000f8e0215 */
[----:B------:R-:W-:Y:S01]  /*1cf0*/  UIADD3 UR5, -UR25, UR29, URZ ;  /* 0x0000001d19057290 */ /* 0x000fe2000fffe13f */
[----:B--2---:R-:W-:Y:S01]  /*1d00*/  IABS R0, R7 ;  /* 0x0000000700007213 */ /* 0x004fe20000000000 */
[----:B------:R-:W-:Y:S01]  /*1d10*/  @!UP0 ULDC.64 UR6, c[0x0][0x228] ;  /* 0x00008a0000068ab9 */ /* 0x000fe20000000a00 */
[----:B------:R-:W-:Y:S01]  /*1d20*/  @UP1 ULDC.64 UR10, c[0x0][0x248] ;  /* 0x00009200000a1ab9 */ /* 0x000fe20000000a00 */
[----:B------:R-:W-:-:S02]  /*1d30*/  @!UP0 UIMAD UR9, UR9, UR6, URZ ;  /* 0x00000006090982a4 */ /* 0x000fc4000f8e023f */
[----:B------:R-:W-:Y:S01]  /*1d40*/  IMAD.MOV.U32 R6, RZ, RZ, R0 ;  /* 0x000000ffff067224 */ /* 0x000fe200078e0000 */
[----:B------:R-:W-:Y:S02]  /*1d50*/  @!UP0 UIMAD.WIDE.U32 UR34, UR23, UR6, URZ ;  /* 0x00000006172282a5 */ /* 0x000fe4000f8e003f */
[----:B------:R-:W-:Y:S01]  /*1d60*/  @UP1 UIMAD.WIDE.U32 UR36, UR19, UR10, URZ ;  /* 0x0000000a132412a5 */ /* 0x000fe2000f8e003f */
[----:B------:R-:W2:Y:S01]  /*1d70*/  I2F.RP R2, R6 ;  /* 0x0000000600027306 */ /* 0x000ea20000209400 */
[----:B---3--:R-:W-:Y:S01]  /*1d80*/  IABS R4, R4 ;  /* 0x0000000400047213 */ /* 0x008fe20000000000 */
[----:B------:R-:W-:Y:S02]  /*1d90*/  @!UP0 UIMAD UR7, UR23, UR7, UR9 ;  /* 0x00000007170782a4 */ /* 0x000fe4000f8e0209 */
[----:B------:R-:W-:Y:S01]  /*1da0*/  @UP1 UIMAD UR19, UR19, UR11, URZ ;  /* 0x0000000b131312a4 */ /* 0x000fe2000f8e023f */
[----:B------:R-:W-:Y:S01]  /*1db0*/  @UP0 UMOV UR32, UR20 ;  /* 0x0000001400200c82 */ /* 0x000fe20008000000 */
[----:B------:R-:W-:-:S02]  /*1dc0*/  @UP1 UMOV UR20, UR36 ;  /* 0x0000002400141c82 */ /* 0x000fc40008000000 */
[----:B------:R-:W-:Y:S02]  /*1dd0*/  @UP1 UIADD3 UR19, UR37, UR19, URZ ;  /* 0x0000001325131290 */ /* 0x000fe4000fffe03f */
[----:B------:R-:W-:Y:S01]  /*1de0*/  @!UP0 UIADD3 UR4, UR35, UR7, URZ ;  /* 0x0000000723048290 */ /* 0x000fe2000fffe03f */
[----:B------:R-:W-:Y:S01]  /*1df0*/  @!UP0 UMOV UR32, UR34 ;  /* 0x0000002200208c82 */ /* 0x000fe20008000000 */
[----:B--2---:R-:W2:Y:S02]  /*1e00*/  MUFU.RCP R2, R2 ;  /* 0x0000000200027308 */ /* 0x004ea40000001000 */
[----:B--2---:R-:W-:-:S06]  /*1e10*/  VIADD R2, R2, 0xffffffe ;  /* 0x0ffffffe02027836 */ /* 0x004fcc0000000000 */
[----:B------:R-:W2:Y:S02]  /*1e20*/  F2I.FTZ.U32.TRUNC.NTZ R3, R2 ;  /* 0x0000000200037305 */ /* 0x000ea4000021f000 */
[----:B--2---:R-:W-:Y:S02]  /*1e30*/  IMAD.MOV R0, RZ, RZ, -R3 ;  /* 0x000000ffff007224 */ /* 0x004fe400078e0a03 */
[----:B------:R-:W-:Y:S02]  /*1e40*/  IMAD.MOV.U32 R2, RZ, RZ, RZ ;  /* 0x000000ffff027224 */ /* 0x000fe400078e00ff */
[----:B------:R-:W-:-:S04]  /*1e50*/  IMAD R0, R0, R6, RZ ;  /* 0x0000000600007224 */ /* 0x000fc800078e02ff */
[----:B------:R-:W-:-:S04]  /*1e60*/  IMAD.HI.U32 R0, R3, R0, R2 ;  /* 0x0000000003007227 */ /* 0x000fc800078e0002 */
[----:B------:R-:W-:Y:S02]  /*1e70*/  IMAD.MOV.U32 R3, RZ, RZ, R4 ;  /* 0x000000ffff037224 */ /* 0x000fe400078e0004 */
[----:B------:R-:W-:Y:S02]  /*1e80*/  VIADD R4, R10, 0x50 ;  /* 0x000000500a047836 */ /* 0x000fe40000000000 */
[----:B------:R-:W-:-:S03]  /*1e90*/  IMAD.HI.U32 R0, R0, R3, RZ ;  /* 0x0000000300007227 */ /* 0x000fc600078e00ff */
[----:B------:R-:W-:Y:S01]  /*1ea0*/  ISETP.GE.AND P5, PT, R4, UR5, PT ;  /* 0x0000000504007c0c */ /* 0x000fe2000bfa6270 */
[----:B------:R-:W-:Y:S01]  /*1eb0*/  IMAD.MOV R2, RZ, RZ, -R0 ;  /* 0x000000ffff027224 */ /* 0x000fe200078e0a00 */
[----:B------:R-:W-:-:S03]  /*1ec0*/  LOP3.LUT R4, R7, UR24, RZ, 0x3c, !PT ;  /* 0x0000001807047c12 */ /* 0x000fc6000f8e3cff */
[----:B------:R-:W-:Y:S01]  /*1ed0*/  IMAD R2, R6, R2, R3 ;  /* 0x0000000206027224 */ /* 0x000fe200078e0203 */
[----:B------:R-:W-:Y:S02]  /*1ee0*/  IADD3 R3, R10, 0x40, RZ ;  /* 0x000000400a037810 */ /* 0x000fe40007ffe0ff */
[----:B------:R-:W-:Y:S02]  /*1ef0*/  ISETP.GE.AND P2, PT, R4, RZ, PT ;  /* 0x000000ff0400720c */ /* 0x000fe40003f46270 */
[----:B------:R-:W-:Y:S01]  /*1f00*/  ISETP.GE.AND P4, PT, R3, UR5, PT ;  /* 0x0000000503007c0c */ /* 0x000fe2000bf86270 */
[----:B------:R-:W-:Y:S01]  /*1f10*/  VIADD R3, R10, 0x60 ;  /* 0x000000600a037836 */ /* 0x000fe20000000000 */
[----:B------:R-:W-:-:S04]  /*1f20*/  ISETP.GT.U32.AND P1, PT, R6, R2, PT ;  /* 0x000000020600720c */ /* 0x000fc80003f24070 */
[----:B------:R-:W-:Y:S01]  /*1f30*/  ISETP.GE.AND P0, PT, R3, UR5, PT ;  /* 0x0000000503007c0c */ /* 0x000fe2000bf06270 */
[----:B------:R-:W-:-:S03]  /*1f40*/  IMAD.SHL.U32 R3, R10, 0x40, RZ ;  /* 0x000000400a037824 */ /* 0x000fc600078e00ff */
[----:B------:R-:W-:Y:S02]  /*1f50*/  P2R R18, PR, RZ, 0x1 ;  /* 0x00000001ff127803 */ /* 0x000fe40000000000 */
[----:B------:R-:W-:-:S03]  /*1f60*/  PLOP3.LUT P0, PT, PT, PT, UP1, 0x80, 0x0 ;  /* 0x000000000000781c */ /* 0x000fc60003f0f018 */
[----:B------:R-:W-:Y:S01]  /*1f70*/  @!P1 IMAD.IADD R2, R2, 0x1, -R6 ;  /* 0x0000000102029824 */ /* 0x000fe200078e0a06 */
[----:B------:R-:W-:Y:S02]  /*1f80*/  @!P1 IADD3 R0, R0, 0x1, RZ ;  /* 0x0000000100009810 */ /* 0x000fe40007ffe0ff */
[----:B------:R-:W-:Y:S02]  /*1f90*/  ISETP.NE.AND P1, PT, R7, RZ, PT ;  /* 0x000000ff0700720c */ /* 0x000fe40003f25270 */
[----:B------:R-:W-:Y:S02]  /*1fa0*/  ISETP.GE.U32.AND P3, PT, R2, R6, PT ;  /* 0x000000060200720c */ /* 0x000fe40003f66070 */
[----:B------:R-:W-:-:S03]  /*1fb0*/  LOP3.LUT R2, R5, 0xfffffff8, RZ, 0xc0, !PT ;  /* 0xfffffff805027812 */ /* 0x000fc600078ec0ff */
        /* <DEDUP_REMOVED lines=12> */
[----:B------:R-:W-:-:S12]  /*2080*/  UIADD3 UR19, UR21, UR7, URZ ;  /* 0x0000000715137290 */ /* 0x000fd8000fffe03f */
.L_x_2100:
[----:B------:R-:W-:Y:S01]  /*2090*/  IMAD.IADD R32, R152, 0x1, -R2 ;  /* 0x0000000198207824 */ /* 0x000fe200078e0a02 */
[----:B------:R-:W-:Y:S01]  /*20a0*/  @UP1 UIADD3 UR6, UR33, UR8, URZ ;  /* 0x0000000821061290 */ /* 0x000fe2000fffe03f */
[----:B------:R-:W-:Y:S02]  /*20b0*/  LOP3.LUT R2, R3, 0x1c0, RZ, 0xc0, !PT ;  /* 0x000001c003027812 */ /* 0x000fe400078ec0ff */
[----:B------:R-:W-:Y:S01]  /*20c0*/  IMAD.SHL.U32 R8, R32, 0x8, RZ ;  /* 0x0000000820087824 */ /* 0x000fe200078e00ff */
[----:B------:R-:W-:Y:S01]  /*20d0*/  @UP1 ULDC.64 UR8, c[0x0][0x250] ;  /* 0x0000940000081ab9 */ /* 0x000fe20000000a00 */
[----:B------:R-:W-:Y:S01]  /*20e0*/  SHF.R.U32.HI R3, RZ, 0x3, R2 ;  /* 0x00000003ff037819 */ /* 0x000fe20000011602 */
[----:B------:R-:W-:Y:S01]  /*20f0*/  @UP1 UIMAD.WIDE.U32 UR34, UR6, UR8, URZ ;  /* 0x00000008062212a5 */ /* 0x000fe2000f8e003f */
[--C-:B------:R-:W-:Y:S01]  /*2100*/  IMAD.MOV.U32 R244, RZ, RZ, R8.reuse ;  /* 0x000000fffff47224 */ /* 0x100fe200078e0008 */
[----:B------:R2:W-:Y:S01]  /*2110*/  STL [R1+0x60], R8 ;  /* 0x0000600801007387 */ /* 0x0005e20000100800 */
[----:B------:R-:W-:Y:S01]  /*2120*/  @UP1 UIMAD UR6, UR6, UR9, URZ ;  /* 0x00000009060612a4 */ /* 0x000fe2000f8e023f */
[----:B------:R-:W-:Y:S01]  /*2130*/  IMAD.MOV.U32 R244, RZ, RZ, R8 ;  /* 0x000000fffff47224 */ /* 0x000fe200078e0008 */
[----:B------:R-:W-:-:S02]  /*2140*/  MOV R245, R9 ;  /* 0x0000000900f57202 */ /* 0x000fc40000000f00 */
[----:B------:R-:W-:Y:S01]  /*2150*/  @UP1 UIADD3 UR21, UR35, UR6, URZ ;  /* 0x0000000623151290 */ /* 0x000fe2000fffe03f */
[----:B------:R-:W-:Y:S01]  /*2160*/  LEA.HI R4, R19, R152, RZ, 0x6 ;  /* 0x0000009813047211 */ /* 0x000fe200078f30ff */
[----:B------:R-:W-:Y:S01]  /*2170*/  @UP1 UMOV UR22, UR34 ;  /* 0x0000002200161c82 */ /* 0x000fe20008000000 */
[----:B------:R-:W-:Y:S02]  /*2180*/  LOP3.LUT R2, R2, 0x38, R244, 0xf8, !PT ;  /* 0x0000003802027812 */ /* 0x000fe400078ef8f4 */
[----:B------:R-:W-:Y:S01]  /*2190*/  @P3 IADD3 R0, R0, 0x1, RZ ;  /* 0x0000000100003810 */ /* 0x000fe20007ffe0ff */
[----:B------:R-:W-:Y:S06]  /*21a0*/  @P0 BRA `(.L_x_2101) ;  /* 0x0000000000340947 */ /* 0x000fec0003800000 */
        /* <DEDUP_REMOVED lines=13> */
.L_x_2101:
[----:B------:R-:W3:Y:S01]  /*2280*/  S2UR UR34, SR_CgaCtaId ;  /* 0x00000000002279c3 */ /* 0x000ee20000008800 */
[----:B------:R-:W-:Y:S01]  /*2290*/  SHF.R.S32.HI R245, RZ, 0x1f, R244 ;  /* 0x0000001ffff57819 */ /* 0x000fe200000114f4 */
[----:B------:R-:W-:Y:S01]  /*22a0*/  IMAD.MOV.U32 R14, RZ, RZ, R0 ;  /* 0x000000ffff0e7224 */ /* 0x000fe200078e0000 */
[----:B------:R-:W-:Y:S01]  /*22b0*/  IADD3 R6, P0, R244, UR32, RZ ;  /* 0x00000020f4067c10 */ /* 0x000fe2000ff1e0ff */
[C---:B------:R-:W-:Y:S01]  /*22c0*/  VIADD R0, R10.reuse, 0x70 ;  /* 0x000000700a007836 */ /* 0x040fe20000000000 */
[----:B------:R-:W-:Y:S01]  /*22d0*/  ULDC.64 UR6, c[0x0][0x258] ;  /* 0x0000960000067ab9 */ /* 0x000fe20000000a00 */
[----:B------:R4:W-:Y:S01]  /*22e0*/  STL [R1+0x64], R245 ;  /* 0x000064f501007387 */ /* 0x0009e20000100800 */
[----:B------:R-:W-:Y:S01]  /*22f0*/  @!P2 IMAD.MOV R14, RZ, RZ, -R14 ;  /* 0x000000ffff0ea224 */ /* 0x000fe200078e0a0e */
[----:B------:R-:W-:Y:S01]  /*2300*/  @!P1 LOP3.LUT R14, RZ, R7, RZ, 0x33, !PT ;  /* 0x00000007ff0e9212 */ /* 0x000fe200078e33ff */
[----:B------:R-:W-:Y:S01]  /*2310*/  UIMAD UR33, UR15, UR6, URZ ;  /* 0x000000060f2172a4 */ /* 0x000fe2000f8e023f */
[C---:B------:R-:W-:Y:S01]  /*2320*/  ISETP.GE.AND P1, PT, R10.reuse, UR5, PT ;  /* 0x000000050a007c0c */ /* 0x040fe2000bf26270 */
[----:B------:R-:W-:Y:S01]  /*2330*/  VIADD R16, R10, 0x10 ;  /* 0x000000100a107836 */ /* 0x000fe20000000000 */
[----:B------:R-:W-:Y:S01]  /*2340*/  ISETP.GE.AND P6, PT, R0, UR5, PT ;  /* 0x0000000500007c0c */ /* 0x000fe2000bfc6270 */
[----:B------:R-:W-:Y:S01]  /*2350*/  IMAD.U32 R0, RZ, RZ, UR6 ;  /* 0x00000006ff007e24 */ /* 0x000fe2000f8e00ff */
[----:B------:R-:W-:Y:S01]  /*2360*/  IADD3.X R7, R245, UR4, RZ, P0, !PT ;  /* 0x00000004f5077c10 */ /* 0x000fe200087fe4ff */
[----:B------:R-:W-:Y:S01]  /*2370*/  UIMAD UR7, UR24, UR7, UR33 ;  /* 0x00000007180772a4 */ /* 0x000fe2000f8e0221 */
[----:B------:R-:W-:Y:S01]  /*2380*/  LOP3.LUT R2, R2, R3, RZ, 0x3c, !PT ;  /* 0x0000000302027212 */ /* 0x000fe200078e3cff */
[----:B------:R-:W-:Y:S01]  /*2390*/  IMAD.SHL.U32 R3, R4, 0x8, RZ ;  /* 0x0000000804037824 */ /* 0x000fe200078e00ff */
[----:B------:R-:W-:Y:S01]  /*23a0*/  UMOV UR4, 0x400 ;  /* 0x0000040000047882 */ /* 0x000fe20000000000 */
[----:B------:R-:W-:Y:S01]  /*23b0*/  IMAD.WIDE.U32 R6, R0, UR24, R6 ;  /* 0x0000001800067c25 */ /* 0x000fe2000f8e0006 */
[--C-:B------:R-:W-:Y:S01]  /*23c0*/  SHF.R.S32.HI R11, RZ, 0x1f, R10.reuse ;  /* 0x0000001fff0b7819 */ /* 0x100fe2000001140a */
[----:B------:R-:W-:Y:S01]  /*23d0*/  BSSY B0, `(.L_x_2102) ;  /* 0x000001d000007945 */ /* 0x000fe20003800000 */
[----:B------:R-:W-:Y:S01]  /*23e0*/  LOP3.LUT R212, R2, 0xfffffe00, R3, 0xf8, !PT ;  /* 0xfffffe0002d47812 */ /* 0x000fe200078ef803 */
[----:B------:R-:W-:Y:S01]  /*23f0*/  VIADD R17, R10, 0x20 ;  /* 0x000000200a117836 */ /* 0x000fe20000000000 */
[----:B---3--:R-:W-:Y:S01]  /*2400*/  ULEA UR4, UR34, UR4, 0x18 ;  /* 0x0000000422047291 */ /* 0x008fe2000f8ec03f */
[----:B------:R-:W-:Y:S01]  /*2410*/  IMAD.U32 R2, RZ, RZ, UR14 ;  /* 0x0000000eff027e24 */ /* 0x000fe2000f8e00ff */
[----:B------:R-:W-:Y:S01]  /*2420*/  ISETP.GE.AND P2, PT, R16, UR5, PT ;  /* 0x0000000510007c0c */ /* 0x000fe2000bf46270 */
[----:B------:R-:W-:Y:S01]  /*2430*/  VIADD R5, R7, UR7 ;  /* 0x0000000707057c36 */ /* 0x000fe20008000000 */
[----:B------:R-:W-:Y:S01]  /*2440*/  ISETP.GE.AND P3, PT, R17, UR5, PT ;  /* 0x0000000511007c0c */ /* 0x000fe2000bf66270 */
[----:B------:R-:W-:Y:S01]  /*2450*/  IMAD.WIDE R2, R2, 0x80, R10 ;  /* 0x0000008002027825 */ /* 0x000fe200078e020a */
[----:B------:R-:W-:-:S03]  /*2460*/  LEA R212, R212, UR4, 0x1 ;  /* 0x00000004d4d47c11 */ /* 0x000fc6000f8e08ff */
[----:B------:R-:W-:Y:S01]  /*2470*/  VIADD R15, R10, 0x30 ;  /* 0x000000300a0f7836 */ /* 0x000fe20000000000 */
[----:B----4-:R-:W-:Y:S07]  /*2480*/  @P1 BRA `(.L_x_2103) ;  /* 0x0000000000441947 */ /* 0x010fee0003800000 */
        /* <DEDUP_REMOVED lines=17> */
.L_x_2103:
[----:B------:R-:W-:Y:S05]  /*25a0*/  BSYNC B0 ;  /* 0x0000000000007941 */ /* 0x000fea0003800000 */
.L_x_2102:
[----:B------:R-:W-:Y:S01]  /*25b0*/  UIADD3 UR32, UR16, -0x1, URZ ;  /* 0xffffffff10207890 */ /* 0x000fe2000fffe03f */
[----:B------:R-:W-:Y:S01]  /*25c0*/  BSSY B0, `(.L_x_2104) ;  /* 0x0000017000007945 */ /* 0x000fe20003800000 */
[----:B------:R-:W-:-:S03]  /*25d0*/  ISETP.GE.AND P1, PT, R15, UR5, PT ;  /* 0x000000050f007c0c */ /* 0x000fc6000bf26270 */
[----:B------:R-:W-:Y:S10]  /*25e0*/  @P2 BRA `(.L_x_2105) ;  /* 0x0000000000502947 */ /* 0x000ff40003800000 */
        /* <DEDUP_REMOVED lines=20> */
.L_x_2105:
[----:B------:R-:W-:Y:S05]  /*2730*/  BSYNC B0 ;  /* 0x0000000000007941 */ /* 0x000fea0003800000 */
.L_x_2104:
        /* <DEDUP_REMOVED lines=22> */
.L_x_2107:
[----:B------:R-:W-:Y:S05]  /*28a0*/  BSYNC B0 ;  /* 0x0000000000007941 */ /* 0x000fea0003800000 */
.L_x_2106:
        /* <DEDUP_REMOVED lines=22> */
.L_x_2109:
[----:B------:R-:W-:Y:S05]  /*2a10*/  BSYNC B0 ;  /* 0x0000000000007941 */ /* 0x000fea0003800000 */
.L_x_2108:
        /* <DEDUP_REMOVED lines=22> */
.L_x_2111:
[----:B------:R-:W-:Y:S05]  /*2b80*/  BSYNC B0 ;  /* 0x0000000000007941 */ /* 0x000fea0003800000 */
.L_x_2110:
        /* <DEDUP_REMOVED lines=22> */
.L_x_2113:
[----:B------:R-:W-:Y:S05]  /*2cf0*/  BSYNC B0 ;  /* 0x0000000000007941 */ /* 0x000fea0003800000 */
.L_x_2112:
[----:B------:R-:W-:Y:S01]  /*2d00*/  ISETP.NE.AND P0, PT, R18, RZ, PT ;  /* 0x000000ff1200720c */ /* 0x000fe20003f05270 */
[----:B------:R-:W-:-:S12]  /*2d10*/  BSSY B0, `(.L_x_2114) ;  /* 0x0000016000007945 */ /* 0x000fd80003800000 */
        /* <DEDUP_REMOVED lines=21> */
.L_x_2115:
[----:B------:R-:W-:Y:S05]  /*2e70*/  BSYNC B0 ;  /* 0x0000000000007941 */ /* 0x000fea0003800000 */
.L_x_2114:
        /* <DEDUP_REMOVED lines=21> */
.L_x_2117:
[----:B------:R-:W-:Y:S05]  /*2fd0*/  BSYNC B0 ;  /* 0x0000000000007941 */ /* 0x000fea0003800000 */
.L_x_2116:
[C---:B------:R-:W-:Y:S01]  /*2fe0*/  IMAD R0, R11.reuse, UR10, RZ ;  /* 0x0000000a0b007c24 */ /* 0x040fe2000f8e02ff */
[----:B--2---:R-:W-:Y:S01]  /*2ff0*/  SHF.R.S32.HI R8, RZ, 0x1f, R14 ;  /* 0x0000001fff087819 */ /* 0x004fe2000001140e */
[----:B------:R-:W-:Y:S01]  /*3000*/  IMAD.WIDE.U32 R4, R10, UR10, R244 ;  /* 0x0000000a0a047c25 */ /* 0x000fe2000f8e00f4 */
[----:B------:R-:W-:Y:S01]  /*3010*/  ULDC.64 UR6, c[0x0][0x260] ;  /* 0x0000980000067ab9 */ /* 0x000fe20000000a00 */
[----:B------:R-:W-:Y:S01]  /*3020*/  USHF.L.U64.HI UR33, UR10, 0x6, UR11 ;  /* 0x000000060a217899 */ /* 0x000fe2000801020b */
[----:B------:R-:W-:Y:S01]  /*3030*/  BSSY B0, `(.L_x_2118) ;  /* 0x000002d000007945 */ /* 0x000fe20003800000 */
[----:B------:R-:W-:Y:S01]  /*3040*/  IMAD R7, R11, UR8, RZ ;  /* 0x000000080b077c24 */ /* 0x000fe2000f8e02ff */
[----:B------:R-:W-:Y:S01]  /*3050*/  IADD3 R6, P1, R4, UR20, RZ ;  /* 0x0000001404067c10 */ /* 0x000fe2000ff3e0ff */
[C---:B------:R-:W-:Y:S01]  /*3060*/  IMAD R0, R10.reuse, UR11, R0 ;  /* 0x0000000b0a007c24 */ /* 0x040fe2000f8e0200 */
[----:B------:R-:W-:Y:S01]  /*3070*/  USHF.R.S32.HI UR36, URZ, 0x1f, UR32 ;  /* 0x0000001f3f247899 */ /* 0x000fe20008011420 */
[----:B-1----:R-:W-:Y:S01]  /*3080*/  IMAD.WIDE.U32 R2, R10, UR8, R244 ;  /* 0x000000080a027c25 */ /* 0x002fe2000f8e00f4 */
[----:B------:R-:W-:-:S03]  /*3090*/  UIMAD UR20, UR33, UR32, URZ ;  /* 0x00000020211472a4 */ /* 0x000fc6000f8e023f */
[----:B------:R-:W-:Y:S01]  /*30a0*/  IMAD R9, R10, UR9, R7 ;  /* 0x000000090a097c24 */ /* 0x000fe2000f8e0207 */
[----:B------:R-:W-:Y:S01]  /*30b0*/  IADD3.X R7, R5, UR19, R0, P1, !PT ;  /* 0x0000001305077c10 */ /* 0x000fe20008ffe400 */
[----:B------:R-:W-:Y:S01]  /*30c0*/  IMAD R0, R8, UR6, RZ ;  /* 0x0000000608007c24 */ /* 0x000fe2000f8e02ff */
[----:B------:R-:W-:Y:S01]  /*30d0*/  IADD3 R4, P0, R2, UR22, RZ ;  /* 0x0000001602047c10 */ /* 0x000fe2000ff1e0ff */
[----:B------:R-:W-:Y:S02]  /*30e0*/  UIMAD UR19, UR32, -0x40, UR28 ;  /* 0xffffffc0201378a4 */ /* 0x000fe4000f8e021c */
[C---:B------:R-:W-:Y:S01]  /*30f0*/  IMAD R0, R14.reuse, UR7, R0 ;  /* 0x000000070e007c24 */ /* 0x040fe2000f8e0200 */
[----:B------:R-:W-:Y:S01]  /*3100*/  IADD3.X R5, R3, UR21, R9, P0, !PT ;  /* 0x0000001503057c10 */ /* 0x000fe200087fe409 */
[----:B----4-:R-:W-:Y:S01]  /*3110*/  IMAD.WIDE.U32 R12, R14, UR6, R6 ;  /* 0x000000060e0c7c25 */ /* 0x010fe2000f8e0006 */
[----:B------:R-:W-:Y:S01]  /*3120*/  ULDC.64 UR6, c[0x0][0x268] ;  /* 0x00009a0000067ab9 */ /* 0x000fe20000000a00 */
[----:B------:R-:W-:Y:S01]  /*3130*/  USHF.L.U32 UR22, UR10, 0x6, URZ ;  /* 0x000000060a167899 */ /* 0x000fe2000800063f */
[----:B------:R-:W-:Y:S01]  /*3140*/  ISETP.GE.AND P0, PT, R10, UR19, PT ;  /* 0x000000130a007c0c */ /* 0x000fe2000bf06270 */
[----:B------:R-:W-:Y:S01]  /*3150*/  IMAD.WIDE.U32 R20, R14, UR6, R4 ;  /* 0x000000060e147c25 */ /* 0x000fe2000f8e0004 */
[----:B------:R-:W-:Y:S01]  /*3160*/  IADD3 R177, R13, R0, RZ ;  /* 0x000000000db17210 */ /* 0x000fe20007ffe0ff */
[----:B------:R1:W-:Y:S01]  /*3170*/  STL.64 [R1+0x70], R12 ;  /* 0x0000700c01007387 */ /* 0x0003e20000100a00 */
[----:B------:R-:W-:Y:S01]  /*3180*/  MOV R176, R12 ;  /* 0x0000000c00b07202 */ /* 0x000fe20000000f00 */
[----:B------:R-:W-:Y:S01]  /*3190*/  UIMAD UR20, UR36, UR22, UR20 ;  /* 0x00000016241472a4 */ /* 0x000fe2000f8e0214 */
[----:B------:R-:W-:Y:S01]  /*31a0*/  MOV R171, UR22 ;  /* 0x0000001600ab7c02 */ /* 0x000fe20008000f00 */
[----:B------:R-:W-:Y:S01]  /*31b0*/  IMAD R0, R8, UR6, RZ ;  /* 0x0000000608007c24 */ /* 0x000fe2000f8e02ff */
[----:B------:R-:W-:Y:S01]  /*31c0*/  ISETP.GE.AND P1, PT, R16, UR19, PT ;  /* 0x0000001310007c0c */ /* 0x000fe2000bf26270 */
[----:B------:R2:W-:Y:S01]  /*31d0*/  STL.64 [R1+0x68], R176 ;  /* 0x000068b001007387 */ /* 0x0005e20000100a00 */
[----:B------:R-:W-:Y:S01]  /*31e0*/  ISETP.GE.AND P2, PT, R17, UR19, PT ;  /* 0x0000001311007c0c */ /* 0x000fe2000bf46270 */
[----:B------:R-:W-:Y:S01]  /*31f0*/  IMAD.WIDE.U32 R2, R171, UR32, R176 ;  /* 0x00000020ab027c25 */ /* 0x000fe2000f8e00b0 */
[----:B------:R-:W-:Y:S01]  /*3200*/  ISETP.GE.AND P3, PT, R15, UR19, PT ;  /* 0x000000130f007c0c */ /* 0x000fe2000bf66270 */
[----:B------:R2:W-:Y:S03]  /*3210*/  STL.64 [R1+0x28], R20 ;  /* 0x0000281401007387 */ /* 0x0005e60000100a00 */
[----:B------:R-:W-:Y:S01]  /*3220*/  IADD3 R5, R3, UR20, RZ ;  /* 0x0000001403057c10 */ /* 0x000fe2000fffe0ff */
[----:B-1----:R-:W-:Y:S01]  /*3230*/  IMAD R12, R14, UR7, R0 ;  /* 0x000000070e0c7c24 */ /* 0x002fe2000f8e0200 */
        /* <DEDUP_REMOVED lines=12> */
.L_x_2119:
[----:B------:R-:W-:Y:S05]  /*3300*/  BSYNC B0 ;  /* 0x0000000000007941 */ /* 0x000fea0003800000 */
.L_x_2118:
        /* <DEDUP_REMOVED lines=8> */
[----:B------:R-:W-:Y:S01]  /*3390*/  IADD3 R0, P0, R2, UR35, RZ ;  /* 0x0000002302007c10 */ /* 0x000fe2000ff1e0ff */
[----:B------:R-:W-:-:S03]  /*33a0*/  ULDC.64 UR6, c[0x0][0x218] ;  /* 0x0000860000067ab9 */ /* 0x000fc60000000a00 */
[----:B----4-:R-:W-:Y:S02]  /*33b0*/  IADD3.X R7, R5, UR34, RZ, P0, !PT ;  /* 0x0000002205077c10 */ /* 0x010fe400087fe4ff */
[----:B------:R-:W-:-:S04]  /*33c0*/  LEA R6, P0, R0, UR6, 0x1 ;  /* 0x0000000600067c11 */ /* 0x000fc8000f8008ff */
[----:B------:R-:W-:-:S05]  /*33d0*/  LEA.HI.X R7, R0, UR7, R7, 0x1, P0 ;  /* 0x0000000700077c11 */ /* 0x000fca00080f0c07 */
[----:B------:R-:W-:Y:S01]  /*33e0*/  @!PT LDS RZ, [RZ] ;  /* 0x00000000fffff984 */ /* 0x000fe20000000800 */
[----:B------:R-:W-:Y:S01]  /*33f0*/  @!PT LDS RZ, [RZ] ;  /* 0x00000000fffff984 */ /* 0x000fe20000000800 */
[----:B------:R-:W-:Y:S01]  /*3400*/  @!PT LDS RZ, [RZ] ;  /* 0x00000000fffff984 */ /* 0x000fe20000000800 */
[----:B------:R4:W-:Y:S04]  /*3410*/  LDGSTS.E.BYPASS.LTC128B.128 [R212+0x4800], desc[UR26][R6.64] ;  /* 0x0480000006d47fae */ /* 0x0009e8000b901d5a */
.L_x_2121:
[----:B------:R-:W-:Y:S05]  /*3420*/  BSYNC B0 ;  /* 0x0000000000007941 */ /* 0x000fea0003800000 */
.L_x_2120:
        /* <DEDUP_REMOVED lines=8> */
[----:B----4-:R-:W-:Y:S02]  /*34b0*/  IMAD.U32 R7, RZ, RZ, UR10 ;  /* 0x0000000aff077e24 */ /* 0x010fe4000f8e00ff */
        /* <DEDUP_REMOVED lines=9> */
.L_x_2123:
[----:B------:R-:W-:Y:S05]  /*3550*/  BSYNC B0 ;  /* 0x0000000000007941 */ /* 0x000fea0003800000 */
.L_x_2122:
        /* <DEDUP_REMOVED lines=18> */
.L_x_2125:
[----:B------:R-:W-:Y:S05]  /*3680*/  BSYNC B0 ;  /* 0x0000000000007941 */ /* 0x000fea0003800000 */
.L_x_2124:
        /* <DEDUP_REMOVED lines=15> */
[----:B------:R-:W-:-:S03]  /*3780*/  @UP1 ULDC UR6, c[0x0][0x2e8] ;  /* 0x0000ba0000061ab9 */ /* 0x000fc60000000800 */
[----:B------:R-:W-:Y:S01]  /*3790*/  @UP1 ULEA.HI.X UR21, UR38, UR21, UR7, 0x2, UP0 ;  /* 0x0000001526151291 */ /* 0x000fe200080f1407 */
[----:B------:R-:W-:-:S05]  /*37a0*/  IMAD.U32 R2, RZ, RZ, UR20 ;  /* 0x00000014ff027e24 */ /* 0x000fca000f8e00ff */
[----:B------:R-:W-:-:S05]  /*37b0*/  IMAD.U32 R3, RZ, RZ, UR21 ;  /* 0x00000015ff037e24 */ /* 0x000fca000f8e00ff */
[----:B------:R5:W2:Y:S01]  /*37c0*/  @P0 LDG.E R8, desc[UR26][R2.64] ;  /* 0x0000001a02080981 */ /* 0x000aa2000c1e1900 */
[----:B----4-:R-:W2:Y:S01]  /*37d0*/  @P0 MUFU.RCP R7, UR6 ;  /* 0x0000000600070d08 */ /* 0x010ea20008001000 */
[----:B------:R-:W-:Y:S01]  /*37e0*/  IMAD.SHL.U32 R9, R32, 0x40, RZ ;  /* 0x0000004020097824 */ /* 0x000fe200078e00ff */
[C---:B------:R-:W-:Y:S01]  /*37f0*/  ISETP.GE.AND P1, PT, R10.reuse, UR19, PT ;  /* 0x000000130a007c0c */ /* 0x040fe2000bf26270 */
[----:B------:R-:W-:Y:S01]  /*3800*/  BAR.SYNC.DEFER_BLOCKING 0x0 ;  /* 0x0000000000007b1d */ /* 0x000fe20000010000 */
[----:B-1----:R-:W-:Y:S01]  /*3810*/  IMAD.SHL.U32 R5, R10, 0x8, RZ ;  /* 0x000000080a057824 */ /* 0x002fe200078e00ff */
[----:B------:R-:W-:Y:S01]  /*3820*/  USHF.L.U64.HI UR15, UR8, 0x6, UR9 ;  /* 0x00000006080f7899 */ /* 0x000fe20008010209 */
[----:B------:R-:W-:Y:S01]  /*3830*/  IMAD.IADD R243, R21, 0x1, R12 ;  /* 0x0000000115f37824 */ /* 0x000fe200078e020c */
[----:B------:R-:W-:Y:S01]  /*3840*/  USHF.L.U32 UR20, UR8, 0x6, URZ ;  /* 0x0000000608147899 */ /* 0x000fe2000800063f */
[----:B------:R-:W-:Y:S01]  /*3850*/  IMAD.MOV.U32 R242, RZ, RZ, R20 ;  /* 0x000000fffff27224 */ /* 0x000fe200078e0014 */
[----:B------:R-:W-:Y:S01]  /*3860*/  UIMAD UR6, UR15, UR32, URZ ;  /* 0x000000200f0672a4 */ /* 0x000fe2000f8e023f */
[----:B------:R-:W-:Y:S01]  /*3870*/  BSSY B0, `(.L_x_2126) ;  /* 0x0000035000007945 */ /* 0x000fe20003800000 */
[----:B------:R-:W-:Y:S01]  /*3880*/  UIADD3 UR24, UR28, 0x1, -UR29 ;  /* 0x000000011c187890 */ /* 0x000fe2000fffe81d */
[----:B------:R-:W-:Y:S01]  /*3890*/  ISETP.GE.AND P2, PT, R16, UR19, PT ;  /* 0x0000001310007c0c */ /* 0x000fe2000bf46270 */
[----:B------:R1:W-:Y:S01]  /*38a0*/  STL.64 [R1+0x8], R242 ;  /* 0x000008f201007387 */ /* 0x0003e20000100a00 */
[----:B------:R-:W-:Y:S01]  /*38b0*/  UIMAD UR6, UR36, UR20, UR6 ;  /* 0x00000014240672a4 */ /* 0x000fe2000f8e0206 */
[----:B------:R-:W-:Y:S01]  /*38c0*/  ISETP.GE.AND P3, PT, R17, UR19, PT ;  /* 0x0000001311007c0c */ /* 0x000fe2000bf66270 */
[----:B------:R-:W-:Y:S01]  /*38d0*/  UMOV UR21, URZ ;  /* 0x0000003f00157c82 */ /* 0x000fe20008000000 */
[----:B------:R-:W-:Y:S01]  /*38e0*/  UIADD3 UR24, UR24, UR17, URZ ;  /* 0x0000001118187290 */ /* 0x000fe2000fffe03f */
[----:B------:R-:W-:-:S02]  /*38f0*/  ISETP.GE.AND P4, PT, R15, UR19, PT ;  /* 0x000000130f007c0c */ /* 0x000fc4000bf86270 */
[----:B------:R-:W-:Y:S02]  /*3900*/  SHF.R.S32.HI R88, RZ, 0x5, R88 ;  /* 0x00000005ff587819 */ /* 0x000fe40000011458 */
[----:B-----5:R-:W-:Y:S01]  /*3910*/  LEA.HI R3, R19, R152, RZ, 0x4 ;  /* 0x0000009813037211 */ /* 0x020fe200078f20ff */
[----:B------:R1:W-:Y:S03]  /*3920*/  @P1 STS.128 [R212+0x6000], RZ ;  /* 0x006000ffd4001388 */ /* 0x0003e60000000c00 */
[----:B------:R-:W-:-:S05]  /*3930*/  LOP3.LUT R0, R3, 0xfffffff0, RZ, 0xc0, !PT ;  /* 0xfffffff003007812 */ /* 0x000fca00078ec0ff */
[----:B------:R-:W-:-:S05]  /*3940*/  IMAD.IADD R0, R152, 0x1, -R0 ;  /* 0x0000000198007824 */ /* 0x000fca00078e0a00 */
[----:B------:R-:W-:-:S04]  /*3950*/  SHF.R.S32.HI R2, RZ, 0x1f, R0 ;  /* 0x0000001fff027819 */ /* 0x000fc80000011400 */
[----:B------:R-:W-:Y:S02]  /*3960*/  LEA.HI R6, R2, R0, RZ, 0x3 ;  /* 0x0000000002067211 */ /* 0x000fe400078f18ff */
[----:B------:R-:W-:Y:S02]  /*3970*/  SHF.R.S32.HI R2, RZ, 0x4, R3 ;  /* 0x00000004ff027819 */ /* 0x000fe40000011403 */
[----:B------:R-:W-:Y:S02]  /*3980*/  LOP3.LUT R4, R6, 0xfffffff8, RZ, 0xc0, !PT ;  /* 0xfffffff806047812 */ /* 0x000fe400078ec0ff */
[----:B------:R-:W-:-:S03]  /*3990*/  LEA.HI R3, R3, R2, RZ, 0x1 ;  /* 0x0000000203037211 */ /* 0x000fc600078f08ff */
[----:B------:R-:W-:Y:S01]  /*39a0*/  IMAD.IADD R11, R0, 0x1, -R4 ;  /* 0x00000001000b7824 */ /* 0x000fe200078e0a04 */
[----:B------:R-:W-:Y:S02]  /*39b0*/  LOP3.LUT R3, R3, 0xfffffffe, RZ, 0xc0, !PT ;  /* 0xfffffffe03037812 */ /* 0x000fe400078ec0ff */
[----:B------:R-:W-:-:S03]  /*39c0*/  LOP3.LUT R0, R9, 0x1c0, RZ, 0xc0, !PT ;  /* 0x000001c009007812 */ /* 0x000fc600078ec0ff */
[----:B------:R-:W-:Y:S01]  /*39d0*/  IMAD.IADD R4, R2, 0x1, -R3 ;  /* 0x0000000102047824 */ /* 0x000fe200078e0a03 */
[----:B------:R-:W-:Y:S01]  /*39e0*/  LOP3.LUT R5, R0, 0x8, R5, 0xf8, !PT ;  /* 0x0000000800057812 */ /* 0x000fe200078ef805 */
[----:B------:R-:W-:Y:S01]  /*39f0*/  IMAD.SHL.U32 R2, R11, 0x40, RZ ;  /* 0x000000400b027824 */ /* 0x000fe200078e00ff */
[----:B------:R-:W-:Y:S01]  /*3a00*/  SHF.R.U32.HI R0, RZ, 0x3, R0 ;  /* 0x00000003ff007819 */ /* 0x000fe20000011600 */
[----:B------:R-:W-:-:S03]  /*3a10*/  IMAD.SHL.U32 R3, R4, 0x8, RZ ;  /* 0x0000000804037824 */ /* 0x000fc600078e00ff */
[----:B------:R-:W-:Y:S02]  /*3a20*/  LOP3.LUT R0, R5, R0, RZ, 0x3c, !PT ;  /* 0x0000000005007212 */ /* 0x000fe400078e3cff */
[----:B------:R-:W-:-:S03]  /*3a30*/  LOP3.LUT R2, R2, 0x1c0, RZ, 0xc0, !PT ;  /* 0x000001c002027812 */ /* 0x000fc600078ec0ff */
[----:B------:R-:W-:Y:S01]  /*3a40*/  IMAD R0, R4, 0x200, R0 ;  /* 0x0000020004007824 */ /* 0x000fe200078e0200 */
[----:B------:R-:W-:Y:S02]  /*3a50*/  LOP3.LUT R3, R2, 0x8, R3, 0xf8, !PT ;  /* 0x0000000802037812 */ /* 0x000fe400078ef803 */
[----:B------:R-:W-:-:S04]  /*3a60*/  SHF.R.U32.HI R2, RZ, 0x3, R2 ;  /* 0x00000003ff027819 */ /* 0x000fc80000011602 */
[----:B------:R-:W-:Y:S01]  /*3a70*/  LOP3.LUT R91, R3, R2, RZ, 0x3c, !PT ;  /* 0x00000002035b7212 */ /* 0x000fe200078e3cff */
[----:B------:R-:W-:Y:S02]  /*3a80*/  IMAD.U32 R2, RZ, RZ, UR32 ;  /* 0x00000020ff027e24 */ /* 0x000fe4000f8e00ff */
[----:B------:R-:W-:-:S05]  /*3a90*/  IMAD.SHL.U32 R3, R6, 0x40, RZ ;  /* 0x0000004006037824 */ /* 0x000fca00078e00ff */
[----:B------:R-:W-:Y:S01]  /*3aa0*/  LOP3.LUT R90, R3, 0xfffffe00, RZ, 0xc0, !PT ;  /* 0xfffffe00035a7812 */ /* 0x000fe200078ec0ff */
[----:B--2---:R-:W-:-:S05]  /*3ab0*/  @P0 FMUL.FTZ R5, R8, R7 ;  /* 0x0000000708050220 */ /* 0x004fca0000410000 */
[----:B------:R-:W-:Y:S01]  /*3ac0*/  @P0 R2UR UR7, R5 ;  /* 0x00000000050702ca */ /* 0x000fe200000e0000 */
[----:B------:R-:W-:-:S04]  /*3ad0*/  IMAD.WIDE.U32 R4, R2, UR20, R242 ;  /* 0x0000001402047c25 */ /* 0x000fc8000f8e00f2 */
[----:B------:R-:W-:-:S08]  /*3ae0*/  VIADD R7, R5, UR6 ;  /* 0x0000000605077c36 */ /* 0x000fd00008000000 */
        /* <DEDUP_REMOVED lines=13> */
.L_x_2127:
[----:B------:R-:W-:Y:S05]  /*3bc0*/  BSYNC B0 ;  /* 0x0000000000007941 */ /* 0x000fea0003800000 */
.L_x_2126:
[----:B------:R4:W-:Y:S01]  /*3bd0*/  @P2 STS.128 [R212+0x6800], RZ ;  /* 0x006800ffd4002388 */ /* 0x0009e20000000c00 */
[----:B------:R-:W-:Y:S01]  /*3be0*/  USHF.L.U64.HI UR17, UR8, 0x4, UR9 ;  /* 0x0000000408117899 */ /* 0x000fe20008010209 */
[----:B------:R-:W-:Y:S01]  /*3bf0*/  BSSY B0, `(.L_x_2128) ;  /* 0x0000011000007945 */ /* 0x000fe20003800000 */
[----:B------:R-:W-:Y:S01]  /*3c00*/  USHF.L.U32 UR23, UR8, 0x4, URZ ;  /* 0x0000000408177899 */ /* 0x000fe2000800063f */
[----:B------:R-:W-:Y:S02]  /*3c10*/  LEA R9, R88, R90, 0xa ;  /* 0x0000005a58097211 */ /* 0x000fe400078e50ff */
[----:B------:R-:W-:Y:S05]  /*3c20*/  @P2 BRA `(.L_x_2129) ;  /* 0x0000000000342947 */ /* 0x000fea0003800000 */
[----:B------:R-:W-:Y:S02]  /*3c30*/  ULDC UR6, c[0x0][0x2d0] ;  /* 0x0000b40000067ab9 */ /* 0x000fe40000000800 */
[----:B------:R-:W-:-:S13]  /*3c40*/  ISETP.GE.AND P0, PT, R244, UR6, PT ;  /* 0x00000006f4007c0c */ /* 0x000fda000bf06270 */
[----:B------:R1:W-:Y:S01]  /*3c50*/  @P0 STS.128 [R212+0x6800], RZ ;  /* 0x006800ffd4000388 */ /* 0x0003e20000000c00 */
[----:B------:R-:W-:Y:S05]  /*3c60*/  @P0 BRA `(.L_x_2129) ;  /* 0x0000000000240947 */ /* 0x000fea0003800000 */
[----:B--2---:R-:W-:Y:S01]  /*3c70*/  IADD3 R3, P0, R4, UR23, RZ ;  /* 0x0000001704037c10 */ /* 0x004fe2000ff1e0ff */
        /* <DEDUP_REMOVED lines=8> */
.L_x_2129:
[----:B------:R-:W-:Y:S05]  /*3d00*/  BSYNC B0 ;  /* 0x0000000000007941 */ /* 0x000fea0003800000 */
.L_x_2128:
        /* <DEDUP_REMOVED lines=19> */
.L_x_2131:
[----:B------:R-:W-:Y:S05]  /*3e40*/  BSYNC B0 ;  /* 0x0000000000007941 */ /* 0x000fea0003800000 */
.L_x_2130:
[----:B------:R1:W-:Y:S01]  /*3e50*/  @P4 STS.128 [R212+0x7800], RZ ;  /* 0x007800ffd4004388 */ /* 0x0003e20000000c00 */
[----:B--2---:R-:W-:Y:S01]  /*3e60*/  IMAD.IADD R2, R91, 0x1, R9 ;  /* 0x000000015b027824 */ /* 0x004fe200078e0209 */
        /* <DEDUP_REMOVED lines=25> */
.L_x_2133:
[----:B------:R-:W-:Y:S05]  /*4000*/  BSYNC B0 ;  /* 0x0000000000007941 */ /* 0x000fea0003800000 */
.L_x_2132:
[----:B------:R-:W-:Y:S01]  /*4010*/  LDSM.16.M88.4 R16, [R184+0x4000] ;  /* 0x00400000b810783b */ /* 0x000fe20000000200 */
[----:B------:R-:W-:Y:S01]  /*4020*/  R2P PR, R32, 0x6 ;  /* 0x0000000620007804 */ /* 0x000fe20000000000 */
[--C-:B------:R-:W-:Y:S01]  /*4030*/  IMAD R194, R2, 0x2, R191.reuse ;  /* 0x0000000202c27824 */ /* 0x100fe200078e02bf */
[----:B------:R-:W-:Y:S01]  /*4040*/  UIADD3 UR29, UR28, -UR29, URZ ;  /* 0x8000001d1c1d7290 */ /* 0x000fe2000fffe03f */
[----:B-1----:R-:W1:Y:S01]  /*4050*/  LDSM.16.M88.4 R4, [R191+0x2000] ;  /* 0x00200000bf04783b */ /* 0x002e620000000200 */
[----:B------:R-:W-:Y:S01]  /*4060*/  VIADD R195, R184, 0x4040 ;  /* 0x00004040b8c37836 */ /* 0x000fe20000000000 */
[----:B------:R-:W-:Y:S01]  /*4070*/  SEL R0, R12, 0xffffffe0, !P1 ;  /* 0xffffffe00c007807 */ /* 0x000fe20004800000 */
[----:B------:R-:W-:Y:S01]  /*4080*/  IMAD R192, R3, 0x2, R191 ;  /* 0x0000000203c07824 */ /* 0x000fe200078e02bf */
[----:B------:R-:W5:Y:S01]  /*4090*/  LDSM.16.M88.4 R24, [R184+0x5000] ;  /* 0x00500000b818783b */ /* 0x000f620000000200 */
[----:B------:R-:W-:Y:S01]  /*40a0*/  IMAD.SHL.U32 R152, R152, 0x2, RZ ;  /* 0x0000000298987824 */ /* 0x000fe200078e00ff */
[----:B------:R-:W3:Y:S01]  /*40b0*/  LDC.U8 R199, c[0x0][0x388] ;  /* 0x0000e200ffc77b82 */ /* 0x000ee20000000000 */
[----:B------:R-:W-:Y:S01]  /*40c0*/  IMAD.IADD R190, R184, 0x1, R0 ;  /* 0x00000001b8be7824 */ /* 0x000fe200078e0200 */
[----:B------:R-:W4:Y:S01]  /*40d0*/  LDSM.16.M88.4 R20, [R184+0x5800] ;  /* 0x00580000b814783b */ /* 0x000f220000000200 */
[----:B------:R-:W-:Y:S01]  /*40e0*/  IMAD R193, R2, 0x2, R192 ;  /* 0x0000000202c17824 */ /* 0x000fe200078e02c0 */
[----:B------:R-:W-:Y:S01]  /*40f0*/  LOP3.LUT R153, R152, 0x6, RZ, 0xc0, !PT ;  /* 0x0000000698997812 */ /* 0x000fe200078ec0ff */
[----:B------:R-:W-:Y:S01]  /*4100*/  UMOV UR37, UR32 ;  /* 0x0000002000257c82 */ /* 0x000fe20008000000 */
[----:B------:R-:W2:Y:S01]  /*4110*/  LDSM.16.M88.4 R8, [R191] ;  /* 0x00000000bf08783b */ /* 0x000ea20000000200 */
[----:B------:R-:W-:-:S02]  /*4120*/  UISETP.GT.AND UP0, UPT, UR37, UR12, UPT ;  /* 0x0000000c2500728c */ /* 0x000fc4000bf04270 */
[----:B------:R-:W-:Y:S01]  /*4130*/  UIADD3 UR39, UR31, 0x646e171e, URZ ;  /* 0x646e171e1f277890 */ /* 0x000fe2000fffe03f */
[----:B------:R-:W2:Y:S01]  /*4140*/  LDSM.16.M88.4 R28, [R184+0x4800] ;  /* 0x00480000b81c783b */ /* 0x000ea20000000200 */
[----:B------:R-:W-:-:S03]  /*4150*/  UIADD3 UR38, UR30, -0x4ab325aa, URZ ;  /* 0xb54cda561e267890 */ /* 0x000fc6000fffe03f */
[----:B------:R-:W-:Y:S04]  /*4160*/  LDSM.16.M88.4 R12, [R194+0x2000] ;  /* 0x00200000c20c783b */ /* 0x000fe80000000200 */
[----:B------:R-:W2:Y:S04]  /*4170*/  LDSM.16.M88.4 R48, [R190+0x4000] ;  /* 0x00400000be30783b */ /* 0x000ea80000000200 */
[----:B------:R-:W2:Y:S01]  /*4180*/  LDSM.16.M88.4 R60, [R190+0x5000] ;  /* 0x00500000be3c783b */ /* 0x000ea20000000200 */
[----:B---3--:R-:W-:-:S03]  /*4190*/  IMAD R172, R199, 0x10000, R199 ;  /* 0x00010000c7ac7824 */ /* 0x008fc600078e02c7 */
[----:B------:R-:W3:Y:S04]  /*41a0*/  LDSM.16.M88.4 R76, [R190+0x5800] ;  /* 0x00580000be4c783b */ /* 0x000ee80000000200 */
[----:B------:R-:W3:Y:S01]  /*41b0*/  LDSM.16.M88.4 R44, [R190+0x4800] ;  /* 0x00480000be2c783b */ /* 0x000ee20000000200 */
[C---:B-1----:R-:W-:Y:S03]  /*41c0*/  HMMA.16816.F32 R72, R4.reuse, R16, RZ ;  /* 0x000000100448723c */ /* 0x042fe600000018ff */
[----:B------:R-:W0:Y:S03]  /*41d0*/  LDGDEPBAR ;  /* 0x00000000000079af */ /* 0x000e260000000000 */
[C---:B------:R-:W-:Y:S06]  /*41e0*/  HMMA.16816.F32 R68, R4.reuse, R18, RZ ;  /* 0x000000120444723c */ /* 0x040fec00000018ff */
[C---:B-----5:R-:W-:Y:S06]  /*41f0*/  HMMA.16816.F32 R40, R4.reuse, R24, RZ ;  /* 0x000000180428723c */ /* 0x060fec00000018ff */
[C---:B----4-:R-:W-:Y:S06]  /*4200*/  HMMA.16816.F32 R36, R4.reuse, R20, RZ ;  /* 0x000000140424723c */ /* 0x050fec00000018ff */
[----:B------:R-:W-:Y:S06]  /*4210*/  HMMA.16816.F32 R32, R4, R22, RZ ;  /* 0x000000160420723c */ /* 0x000fec00000018ff */
[C---:B--2---:R-:W-:Y:S06]  /*4220*/  HMMA.16816.F32 R100, R8.reuse, R16, RZ ;  /* 0x000000100864723c */ /* 0x044fec00000018ff */
[----:B------:R-:W-:Y:S01]  /*4230*/  HMMA.16816.F32 R96, R8, R18, RZ ;  /* 0x000000120860723c */ /* 0x000fe200000018ff */
[----:B------:R-:W1:Y:S05]  /*4240*/  LDSM.16.M88.4 R16, [R194] ;  /* 0x00000000c210783b */ /* 0x000e6a0000000200 */
[C---:B------:R-:W-:Y:S06]  /*4250*/  HMMA.16816.F32 R56, R4.reuse, R28, RZ ;  /* 0x0000001c0438723c */ /* 0x040fec00000018ff */
[C---:B------:R-:W-:Y:S06]  /*4260*/  HMMA.16816.F32 R52, R4.reuse, R30, RZ ;  /* 0x0000001e0434723c */ /* 0x040fec00000018ff */
[----:B------:R-:W-:Y:S06]  /*4270*/  HMMA.16816.F32 R64, R4, R26, RZ ;  /* 0x0000001a0440723c */ /* 0x000fec00000018ff */
[----:B------:R-:W-:Y:S01]  /*4280*/  HMMA.16816.F32 R80, R8, R24, RZ ;  /* 0x000000180850723c */ /* 0x000fe200000018ff */
[----:B------:R-:W-:-:S04]  /*4290*/  VIADD R4, R184, 0x4000 ;  /* 0x00004000b8047836 */ /* 0x000fc80000000000 */
[----:B------:R-:W-:Y:S01]  /*42a0*/  @P2 VIADD R195, R4, 0xffffffc0 ;  /* 0xffffffc004c32836 */ /* 0x000fe20000000000 */
[----:B------:R-:W-:Y:S01]  /*42b0*/  HMMA.16816.F32 R104, R8, R26, RZ ;  /* 0x0000001a0868723c */ /* 0x000fe200000018ff */
[----:B------:R-:W-:Y:S02]  /*42c0*/  LDSM.16.M88.4 R4, [R193+0x2000] ;  /* 0x00200000c104783b */ /* 0x000fe40000000200 */
[----:B------:R-:W-:Y:S01]  /*42d0*/  IMAD.IADD R189, R0, 0x1, R195 ;  /* 0x0000000100bd7824 */ /* 0x000fe200078e02c3 */
[----:B------:R-:W-:Y:S01]  /*42e0*/  SHF.R.S32.HI R0, RZ, 0x1f, R89 ;  /* 0x0000001fff007819 */ /* 0x000fe20000011459 */
[C---:B------:R-:W-:Y:S01]  /*42f0*/  VIADD R198, R195.reuse, 0x800 ;  /* 0x00000800c3c67836 */ /* 0x040fe20000000000 */
[----:B------:R-:W-:Y:S01]  /*4300*/  HMMA.16816.F32 R148, R12, R48, R72 ;  /* 0x000000300c94723c */ /* 0x000fe20000001848 */
[C---:B------:R-:W-:Y:S01]  /*4310*/  VIADD R197, R195.reuse, 0x1000 ;  /* 0x00001000c3c57836 */ /* 0x040fe20000000000 */
[----:B------:R-:W-:Y:S01]  /*4320*/  LEA.HI R0, R0, R89, RZ, 0x2 ;  /* 0x0000005900007211 */ /* 0x000fe200078f10ff */
[----:B------:R-:W-:-:S03]  /*4330*/  VIADD R196, R195, 0x1800 ;  /* 0x00001800c3c47836 */ /* 0x000fc60000000000 */
[----:B------:R-:W-:Y:S01]  /*4340*/  HMMA.16816.F32 R144, R12, R50, R68 ;  /* 0x000000320c90723c */ /* 0x000fe20000001844 */
[----:B------:R-:W-:-:S05]  /*4350*/  SHF.R.S32.HI R0, RZ, 0x2, R0 ;  /* 0x00000002ff007819 */ /* 0x000fca0000011400 */
[C---:B------:R-:W-:Y:S06]  /*4360*/  HMMA.16816.F32 R84, R8.reuse, R28, RZ ;  /* 0x0000001c0854723c */ /* 0x040fec00000018ff */
[C---:B------:R-:W-:Y:S01]  /*4370*/  HMMA.16816.F32 R92, R8.reuse, R30, RZ ;  /* 0x0000001e085c723c */ /* 0x040fe200000018ff */
[----:B------:R-:W-:Y:S05]  /*4380*/  LDSM.16.M88.4 R28, [R195+0x1800] ;  /* 0x00180000c31c783b */ /* 0x000fea0000000200 */
[C---:B------:R-:W-:Y:S06]  /*4390*/  HMMA.16816.F32 R24, R8.reuse, R20, RZ ;  /* 0x000000140818723c */ /* 0x040fec00000018ff */
[----:B------:R-:W-:Y:S01]  /*43a0*/  HMMA.16816.F32 R116, R8, R22, RZ ;  /* 0x000000160874723c */ /* 0x000fe200000018ff */
[----:B------:R-:W-:Y:S04]  /*43b0*/  LDSM.16.M88.4 R8, [R192+0x2000] ;  /* 0x00200000c008783b */ /* 0x000fe80000000200 */
[----:B------:R-:W-:Y:S01]  /*43c0*/  LDSM.16.M88.4 R20, [R189+0x800] ;  /* 0x00080000bd14783b */ /* 0x000fe20000000200 */
[C---:B------:R-:W-:Y:S03]  /*43d0*/  HMMA.16816.F32 R132, R12.reuse, R60, R40 ;  /* 0x0000003c0c84723c */ /* 0x040fe60000001828 */
[----:B------:R-:W2:Y:S03]  /*43e0*/  LDSM.16.M88.4 R40, [R195] ;  /* 0x00000000c328783b */ /* 0x000ea60000000200 */
[C---:B---3--:R-:W-:Y:S01]  /*43f0*/  HMMA.16816.F32 R72, R12.reuse, R76, R36 ;  /* 0x0000004c0c48723c */ /* 0x048fe20000001824 */
[----:B------:R-:W3:Y:S05]  /*4400*/  LDSM.16.M88.4 R36, [R195+0x800] ;  /* 0x00080000c324783b */ /* 0x000eea0000000200 */
[C---:B------:R-:W-:Y:S01]  /*4410*/  HMMA.16816.F32 R68, R12.reuse, R78, R32 ;  /* 0x0000004e0c44723c */ /* 0x040fe20000001820 */
[----:B------:R-:W4:Y:S05]  /*4420*/  LDSM.16.M88.4 R32, [R195+0x1000] ;  /* 0x00100000c320783b */ /* 0x000f2a0000000200 */
[C---:B------:R-:W-:Y:S06]  /*4430*/  HMMA.16816.F32 R140, R12.reuse, R44, R56 ;  /* 0x0000002c0c8c723c */ /* 0x040fec0000001838 */
[C---:B------:R-:W-:Y:S06]  /*4440*/  HMMA.16816.F32 R136, R12.reuse, R46, R52 ;  /* 0x0000002e0c88723c */ /* 0x040fec0000001834 */
[----:B------:R-:W-:Y:S01]  /*4450*/  HMMA.16816.F32 R128, R12, R62, R64 ;  /* 0x0000003e0c80723c */ /* 0x000fe20000001840 */
[----:B------:R-:W5:Y:S05]  /*4460*/  LDSM.16.M88.4 R12, [R192] ;  /* 0x00000000c00c783b */ /* 0x000f6a0000000200 */
[C---:B-1----:R-:W-:Y:S06]  /*4470*/  HMMA.16816.F32 R108, R16.reuse, R48, R100 ;  /* 0x00000030106c723c */ /* 0x042fec0000001864 */
[C---:B------:R-:W-:Y:S06]  /*4480*/  HMMA.16816.F32 R112, R16.reuse, R44, R84 ;  /* 0x0000002c1070723c */ /* 0x040fec0000001854 */
[C---:B------:R-:W-:Y:S01]  /*4490*/  HMMA.16816.F32 R124, R16.reuse, R76, R24 ;  /* 0x0000004c107c723c */ /* 0x040fe20000001818 */
[----:B------:R-:W1:Y:S05]  /*44a0*/  LDSM.16.M88.4 R24, [R189] ;  /* 0x00000000bd18783b */ /* 0x000e6a0000000200 */
[C---:B------:R-:W-:Y:S01]  /*44b0*/  HMMA.16816.F32 R52, R16.reuse, R50, R96 ;  /* 0x000000321034723c */ /* 0x040fe20000001860 */
[----:B------:R-:W-:Y:S05]  /*44c0*/  LDSM.16.M88.4 R48, [R189+0x1800] ;  /* 0x00180000bd30783b */ /* 0x000fea0000000200 */
[C---:B------:R-:W-:Y:S01]  /*44d0*/  HMMA.16816.F32 R56, R16.reuse, R46, R92 ;  /* 0x0000002e1038723c */ /* 0x040fe2000000185c */
[----:B------:R-:W1:Y:S05]  /*44e0*/  LDSM.16.M88.4 R44, [R189+0x1000] ;  /* 0x00100000bd2c783b */ /* 0x000e6a0000000200 */
[C---:B------:R-:W-:Y:S06]  /*44f0*/  HMMA.16816.F32 R120, R16.reuse, R60, R80 ;  /* 0x0000003c1078723c */ /* 0x040fec0000001850 */
[C---:B------:R-:W-:Y:S06]  /*4500*/  HMMA.16816.F32 R64, R16.reuse, R62, R104 ;  /* 0x0000003e1040723c */ /* 0x040fec0000001868 */
[----:B------:R-:W-:Y:S01]  /*4510*/  HMMA.16816.F32 R76, R16, R78, R116 ;  /* 0x0000004e104c723c */ /* 0x000fe20000001874 */
[----:B------:R-:W1:Y:S01]  /*4520*/  LDSM.16.M88.4 R16, [R193] ;  /* 0x00000000c110783b */ /* 0x000e620000000200 */
[----:B------:R-:W-:-:S04]  /*4530*/  DEPBAR.LE SB0, 0x0 ;  /* 0x000080000000791a */ /* 0x000fc80000000000 */
[C---:B--2---:R-:W-:Y:S06]  /*4540*/  HMMA.16816.F32 R104, R8.reuse, R40, R148 ;  /* 0x000000280868723c */ /* 0x044fec0000001894 */
[C---:B---3--:R-:W-:Y:S06]  /*4550*/  HMMA.16816.F32 R96, R8.reuse, R36, R140 ;  /* 0x000000240860723c */ /* 0x048fec000000188c */
[C---:B----4-:R-:W-:Y:S06]  /*4560*/  HMMA.16816.F32 R84, R8.reuse, R32, R132 ;  /* 0x000000200854723c */ /* 0x050fec0000001884 */
[C---:B------:R-:W-:Y:S06]  /*4570*/  HMMA.16816.F32 R72, R8.reuse, R28, R72 ;  /* 0x0000001c0848723c */ /* 0x040fec0000001848 */
[C---:B------:R-:W-:Y:S06]  /*4580*/  HMMA.16816.F32 R100, R8.reuse, R42, R144 ;  /* 0x0000002a0864723c */ /* 0x040fec0000001890 */
[C---:B------:R-:W-:Y:S06]  /*4590*/  HMMA.16816.F32 R92, R8.reuse, R38, R136 ;  /* 0x00000026085c723c */ /* 0x040fec0000001888 */
        /* <DEDUP_REMOVED lines=8> */
[----:B------:R-:W-:Y:S06]  /*4620*/  HMMA.16816.F32 R28, R12, R30, R76 ;  /* 0x0000001e0c1c723c */ /* 0x000fec000000184c */
[C---:B-1----:R-:W-:Y:S06]  /*4630*/  HMMA.16816.F32 R104, R4.reuse, R24, R104 ;  /* 0x000000180468723c */ /* 0x042fec0000001868 */
        /* <DEDUP_REMOVED lines=8> */
[----:B------:R-:W-:Y:S01]  /*46c0*/  LEA R6, R88, UR25, 0x4 ;  /* 0x0000001958067c11 */ /* 0x000fe2000f8e20ff */
[----:B------:R-:W-:-:S02]  /*46d0*/  IMAD.U32 R4, RZ, RZ, UR14 ;  /* 0x0000000eff047e24 */ /* 0x000fc4000f8e00ff */
[----:B------:R-:W-:Y:S02]  /*46e0*/  IMAD.U32 R7, RZ, RZ, UR28 ;  /* 0x0000001cff077e24 */ /* 0x000fe4000f8e00ff */
[----:B------:R-:W-:Y:S01]  /*46f0*/  IMAD.IADD R6, R0, 0x1, R6 ;  /* 0x0000000100067824 */ /* 0x000fe200078e0206 */
[C---:B------:R-:W-:Y:S01]  /*4700*/  HMMA.16816.F32 R64, R16.reuse, R44, R8 ;  /* 0x0000002c1040723c */ /* 0x040fe20000001808 */
[----:B------:R-:W-:Y:S02]  /*4710*/  IMAD R174, R4, 0x8, R88 ;  /* 0x0000000804ae7824 */ /* 0x000fe400078e0258 */
[----:B------:R-:W-:Y:S01]  /*4720*/  IMAD.U32 R4, RZ, RZ, UR32 ;  /* 0x00000020ff047e24 */ /* 0x000fe2000f8e00ff */
[----:B------:R-:W-:Y:S01]  /*4730*/  VIADDMNMX R211, R6, UR24, R7, PT ;  /* 0x0000001806d37c46 */ /* 0x000fe2000b800107 */
[----:B------:R-:W-:Y:S01]  /*4740*/  IMAD.U32 R7, RZ, RZ, UR29 ;  /* 0x0000001dff077e24 */ /* 0x000fe2000f8e00ff */
[C---:B------:R-:W-:Y:S01]  /*4750*/  HMMA.16816.F32 R60, R16.reuse, R24, R60 ;  /* 0x00000018103c723c */ /* 0x040fe2000000183c */
[----:B------:R-:W-:Y:S01]  /*4760*/  IMAD.U32 R8, RZ, RZ, UR24 ;  /* 0x00000018ff087e24 */ /* 0x000fe2000f8e00ff */
[----:B------:R1:W-:Y:S01]  /*4770*/  STL [R1], R174 ;  /* 0x000000ae01007387 */ /* 0x0003e20000100800 */
[----:B------:R-:W-:Y:S01]  /*4780*/  IMAD R4, R4, 0x40, R153 ;  /* 0x0000004004047824 */ /* 0x000fe200078e0299 */
[C-C-:B------:R-:W-:Y:S01]  /*4790*/  IADD3 R206, R7.reuse, 0x8, R6.reuse ;  /* 0x0000000807ce7810 */ /* 0x140fe20007ffe006 */
[----:B------:R-:W-:Y:S01]  /*47a0*/  VIADD R202, R6, UR29 ;  /* 0x0000001d06ca7c36 */ /* 0x000fe20008000000 */
[--C-:B------:R-:W-:Y:S01]  /*47b0*/  IADD3 R13, R8, 0x8, R6.reuse ;  /* 0x00000008080d7810 */ /* 0x100fe20007ffe006 */
[----:B------:R-:W-:Y:S01]  /*47c0*/  VIADD R5, R4, 0x1 ;  /* 0x0000000104057836 */ /* 0x000fe20000000000 */
[C-C-:B------:R-:W-:Y:S01]  /*47d0*/  IADD3 R15, R8.reuse, 0x40, R6.reuse ;  /* 0x00000040080f7810 */ /* 0x140fe20007ffe006 */
[C---:B------:R-:W-:Y:S01]  /*47e0*/  HMMA.16816.F32 R52, R16.reuse, R26, R52 ;  /* 0x0000001a1034723c */ /* 0x040fe20000001834 */
[----:B------:R-:W-:Y:S01]  /*47f0*/  IADD3 R14, R8, 0x48, R6 ;  /* 0x00000048080e7810 */ /* 0x000fe20007ffe006 */
[C---:B------:R-:W-:Y:S01]  /*4800*/  IMAD.IADD R8, R202.reuse, 0x1, -R4 ;  /* 0x00000001ca087824 */ /* 0x040fe200078e0a04 */
[C-C-:B------:R-:W-:Y:S01]  /*4810*/  IADD3 R205, R7.reuse, 0x40, R6.reuse ;  /* 0x0000004007cd7810 */ /* 0x140fe20007ffe006 */
[----:B------:R-:W-:Y:S01]  /*4820*/  IMAD.IADD R10, R202, 0x1, -R5 ;  /* 0x00000001ca0a7824 */ /* 0x000fe200078e0a05 */
[----:B------:R-:W-:Y:S01]  /*4830*/  IADD3 R207, R7, 0x48, R6 ;  /* 0x0000004807cf7810 */ /* 0x000fe20007ffe006 */
[--C-:B------:R-:W-:Y:S01]  /*4840*/  IMAD.IADD R7, R206, 0x1, -R4.reuse ;  /* 0x00000001ce077824 */ /* 0x100fe200078e0a04 */
[----:B------:R-:W-:Y:S01]  /*4850*/  IABS R6, R8 ;  /* 0x0000000800067213 */ /* 0x000fe20000000000 */
[--C-:B------:R-:W-:Y:S01]  /*4860*/  IMAD.IADD R8, R205, 0x1, -R4.reuse ;  /* 0x00000001cd087824 */ /* 0x100fe200078e0a04 */
[----:B------:R-:W-:Y:S01]  /*4870*/  IABS R10, R10 ;  /* 0x0000000a000a7213 */ /* 0x000fe20000000000 */
[----:B------:R-:W-:Y:S01]  /*4880*/  IMAD.IADD R9, R207, 0x1, -R4 ;  /* 0x00000001cf097824 */ /* 0x000fe200078e0a04 */
[----:B------:R-:W-:Y:S01]  /*4890*/  IABS R7, R7 ;  /* 0x0000000700077213 */ /* 0x000fe20000000000 */
[----:B------:R-:W-:Y:S01]  /*48a0*/  IMAD.MOV.U32 R12, RZ, RZ, R6 ;  /* 0x000000ffff0c7224 */ /* 0x000fe200078e0006 */
[----:B------:R-:W-:Y:S01]  /*48b0*/  IABS R6, R8 ;  /* 0x0000000800067213 */ /* 0x000fe20000000000 */
[----:B------:R-:W-:Y:S01]  /*48c0*/  IMAD.MOV.U32 R11, RZ, RZ, R10 ;  /* 0x000000ffff0b7224 */ /* 0x000fe200078e000a */
[----:B------:R-:W-:Y:S01]  /*48d0*/  IABS R8, R9 ;  /* 0x0000000900087213 */ /* 0x000fe20000000000 */
[----:B------:R-:W-:Y:S01]  /*48e0*/  IMAD.MOV.U32 R9, RZ, RZ, R7 ;  /* 0x000000ffff097224 */ /* 0x000fe200078e0007 */
[----:B------:R-:W-:Y:S01]  /*48f0*/  VIMNMX R208, R14, UR28, PT ;  /* 0x0000001c0ed07c48 */ /* 0x000fe2000bfe0100 */
[----:B------:R-:W-:Y:S01]  /*4900*/  IMAD.MOV.U32 R7, RZ, RZ, R6 ;  /* 0x000000ffff077224 */ /* 0x000fe200078e0006 */
[----:B------:R-:W-:Y:S01]  /*4910*/  VIMNMX R210, R13, UR28, PT ;  /* 0x0000001c0dd27c48 */ /* 0x000fe2000bfe0100 */
[----:B------:R-:W-:Y:S01]  /*4920*/  IMAD.MOV.U32 R6, RZ, RZ, R8 ;  /* 0x000000ffff067224 */ /* 0x000fe200078e0008 */
[----:B------:R-:W-:Y:S01]  /*4930*/  I2FP.F32.S32 R9, R9 ;  /* 0x0000000900097245 */ /* 0x000fe20000201400 */
[----:B------:R-:W-:Y:S01]  /*4940*/  HMMA.16816.F32 R40, R16, R20, R40 ;  /* 0x000000141028723c */ /* 0x000fe20000001828 */
[----:B------:R-:W-:Y:S01]  /*4950*/  I2FP.F32.S32 R8, R7 ;  /* 0x0000000700087245 */ /* 0x000fe20000201400 */
[----:B------:R-:W-:Y:S01]  /*4960*/  IMAD.IADD R0, R90, 0x1, R91 ;  /* 0x000000015a007824 */ /* 0x000fe200078e025b */
[----:B------:R-:W-:-:S02]  /*4970*/  I2FP.F32.S32 R6, R6 ;  /* 0x0000000600067245 */ /* 0x000fc40000201400 */
[----:B------:R-:W-:Y:S01]  /*4980*/  I2FP.F32.S32 R7, R11 ;  /* 0x0000000b00077245 */ /* 0x000fe20000201400 */
[C---:B------:R-:W-:Y:S01]  /*4990*/  HMMA.16816.F32 R36, R16.reuse, R22, R36 ;  /* 0x000000161024723c */ /* 0x040fe20000001824 */
[----:B------:R-:W-:Y:S02]  /*49a0*/  VIMNMX R209, R15, UR28, PT ;  /* 0x0000001c0fd17c48 */ /* 0x000fe4000bfe0100 */
[----:B------:R-:W-:Y:S01]  /*49b0*/  I2FP.F32.S32 R10, R12 ;  /* 0x0000000c000a7245 */ /* 0x000fe20000201400 */
[----:B------:R-:W-:Y:S01]  /*49c0*/  FFMA.FTZ R12, R6, -UR21, R106 ;  /* 0x80000015060c7c23 */ /* 0x000fe2000801006a */
[----:B------:R-:W-:Y:S01]  /*49d0*/  FFMA.FTZ R11, R7, -UR21, R61 ;  /* 0x80000015070b7c23 */ /* 0x000fe2000801003d */
[----:B------:R-:W-:Y:S01]  /*49e0*/  HMMA.16816.F32 R68, R16, R46, R32 ;  /* 0x0000002e1044723c */ /* 0x000fe20000001820 */
[----:B------:R-:W-:Y:S01]  /*49f0*/  VIADD R6, R4, 0x8 ;  /* 0x0000000804067836 */ /* 0x000fe20000000000 */
[----:B------:R-:W-:Y:S01]  /*4a00*/  ISETP.GE.AND P0, PT, R5, R208, PT ;  /* 0x000000d00500720c */ /* 0x000fe20003f06270 */
[----:B------:R-:W-:Y:S01]  /*4a10*/  IMAD.IADD R7, R206, 0x1, -R5 ;  /* 0x00000001ce077824 */ /* 0x000fe200078e0a05 */
[----:B------:R-:W-:-:S02]  /*4a20*/  VIADDMNMX R200, R207, -UR18, RZ, !PT ;  /* 0x80000012cfc87c46 */ /* 0x000fc4000f8001ff */
[C---:B------:R-:W-:Y:S01]  /*4a30*/  HMMA.16816.F32 R56, R16.reuse, R48, R56 ;  /* 0x000000301038723c */ /* 0x040fe20000001838 */
[C---:B------:R-:W-:Y:S02]  /*4a40*/  ISETP.GE.AND P3, PT, R5.reuse, R211, PT ;  /* 0x000000d30500720c */ /* 0x040fe40003f66270 */
[----:B------:R-:W-:Y:S02]  /*4a50*/  VIADDMNMX R204, R202, -UR18, RZ, !PT ;  /* 0x80000012cacc7c46 */ /* 0x000fe4000f8001ff */
[C---:B------:R-:W-:Y:S01]  /*4a60*/  ISETP.GE.AND P2, PT, R5.reuse, R210, PT ;  /* 0x000000d20500720c */ /* 0x040fe20003f46270 */
[----:B------:R-:W-:Y:S01]  /*4a70*/  HMMA.16816.F32 R72, R16, R50, R28 ;  /* 0x000000321048723c */ /* 0x000fe2000000181c */
[----:B------:R-:W-:Y:S02]  /*4a80*/  ISETP.GE.AND P1, PT, R5, R209, PT ;  /* 0x000000d10500720c */ /* 0x000fe40003f26270 */
[----:B------:R-:W-:Y:S02]  /*4a90*/  VIADDMNMX R203, R206, -UR18, RZ, !PT ;  /* 0x80000012cecb7c46 */ /* 0x000fe4000f8001ff */
[----:B------:R-:W-:-:S02]  /*4aa0*/  VIADDMNMX R201, R205, -UR18, RZ, !PT ;  /* 0x80000012cdc97c46 */ /* 0x000fc4000f8001ff */
[----:B------:R-:W-:Y:S01]  /*4ab0*/  FFMA.FTZ R17, R9, -UR21, R62 ;  /* 0x8000001509117c23 */ /* 0x000fe2000801003e */
[----:B------:R-:W-:Y:S01]  /*4ac0*/  FFMA.FTZ R16, R8, -UR21, R104 ;  /* 0x8000001508107c23 */ /* 0x000fe20008010068 */
[--C-:B------:R-:W-:Y:S02]  /*4ad0*/  IMAD.IADD R9, R205, 0x1, -R5.reuse ;  /* 0x00000001cd097824 */ /* 0x100fe400078e0a05 */
[----:B------:R-:W-:Y:S01]  /*4ae0*/  FFMA.FTZ R18, R10, -UR21, R60 ;  /* 0x800000150a127c23 */ /* 0x000fe2000801003c */
[----:B------:R-:W-:Y:S01]  /*4af0*/  IMAD.IADD R8, R207, 0x1, -R5 ;  /* 0x00000001cf087824 */ /* 0x000fe200078e0a05 */
[----:B------:R-:W-:Y:S01]  /*4b00*/  BAR.SYNC.DEFER_BLOCKING 0x0 ;  /* 0x0000000000007b1d */ /* 0x000fe20000010000 */
[C---:B------:R-:W-:Y:S01]  /*4b10*/  ISETP.LT.OR P0, PT, R5.reuse, R200, P0 ;  /* 0x000000c80500720c */ /* 0x040fe20000701670 */
[----:B------:R-:W-:Y:S01]  /*4b20*/  IMAD.IADD R10, R202, 0x1, -R6 ;  /* 0x00000001ca0a7824 */ /* 0x000fe200078e0a06 */
[C---:B------:R-:W-:Y:S02]  /*4b30*/  ISETP.LT.OR P4, PT, R5.reuse, R204, P3 ;  /* 0x000000cc0500720c */ /* 0x040fe40001f81670 */
[----:B------:R-:W-:-:S02]  /*4b40*/  ISETP.LT.OR P2, PT, R5, R203, P2 ;  /* 0x000000cb0500720c */ /* 0x000fc40001741670 */
[----:B------:R-:W-:Y:S02]  /*4b50*/  ISETP.LT.OR P1, PT, R5, R201, P1 ;  /* 0x000000c90500720c */ /* 0x000fe40000f21670 */
[----:B------:R-:W-:Y:S02]  /*4b60*/  IABS R7, R7 ;  /* 0x0000000700077213 */ /* 0x000fe40000000000 */
[----:B------:R-:W-:Y:S02]  /*4b70*/  IABS R5, R9 ;  /* 0x0000000900057213 */ /* 0x000fe40000000000 */
[----:B------:R-:W-:Y:S02]  /*4b80*/  IABS R8, R8 ;  /* 0x0000000800087213 */ /* 0x000fe40000000000 */
[----:B------:R-:W-:Y:S02]  /*4b90*/  P2R R14, PR, RZ, 0x1 ;  /* 0x00000001ff0e7803 */ /* 0x000fe40000000000 */
[----:B------:R-:W-:Y:S01]  /*4ba0*/  IABS R9, R10 ;  /* 0x0000000a00097213 */ /* 0x000fe20000000000 */
[----:B------:R-:W-:Y:S01]  /*4bb0*/  IMAD.MOV.U32 R10, RZ, RZ, R7 ;  /* 0x000000ffff0a7224 */ /* 0x000fe200078e0007 */
[C---:B------:R-:W-:Y:S01]  /*4bc0*/  ISETP.GE.AND P0, PT, R4.reuse, R211, PT ;  /* 0x000000d30400720c */ /* 0x040fe20003f06270 */
[----:B------:R-:W-:Y:S01]  /*4bd0*/  IMAD.MOV.U32 R7, RZ, RZ, R5 ;  /* 0x000000ffff077224 */ /* 0x000fe200078e0005 */
[----:B------:R-:W-:Y:S01]  /*4be0*/  P2R R13, PR, RZ, 0x4 ;  /* 0x00000004ff0d7803 */ /* 0x000fe20000000000 */
[----:B------:R-:W-:Y:S01]  /*4bf0*/  IMAD.MOV.U32 R5, RZ, RZ, R8 ;  /* 0x000000ffff057224 */ /* 0x000fe200078e0008 */
[C---:B------:R-:W-:Y:S01]  /*4c00*/  ISETP.LT.OR P0, PT, R4.reuse, R204, P0 ;  /* 0x000000cc0400720c */ /* 0x040fe20000701670 */
[----:B------:R-:W-:Y:S01]  /*4c10*/  IMAD.MOV.U32 R8, RZ, RZ, R9 ;  /* 0x000000ffff087224 */ /* 0x000fe200078e0009 */
[----:B------:R-:W-:-:S02]  /*4c20*/  ISETP.GE.AND P2, PT, R4, R210, PT ;  /* 0x000000d20400720c */ /* 0x000fc40003f46270 */
[----:B------:R-:W-:Y:S02]  /*4c30*/  P2R R15, PR, RZ, 0x2 ;  /* 0x00000002ff0f7803 */ /* 0x000fe40000000000 */
[----:B------:R-:W-:Y:S02]  /*4c40*/  I2FP.F32.S32 R5, R5 ;  /* 0x0000000500057245 */ /* 0x000fe40000201400 */
[----:B------:R-:W-:Y:S02]  /*4c50*/  FSEL R31, R18, -INF , !P0 ;  /* 0xff800000121f7808 */ /* 0x000fe40004000000 */
[C---:B------:R-:W-:Y:S01]  /*4c60*/  ISETP.LT.OR P2, PT, R4.reuse, R203, P2 ;  /* 0x000000cb0400720c */ /* 0x040fe20001741670 */
[----:B------:R-:W-:Y:S01]  /*4c70*/  FFMA.FTZ R20, R5, -UR21, R107 ;  /* 0x8000001505147c23 */ /* 0x000fe2000801006b */
[C---:B------:R-:W-:Y:S01]  /*4c80*/  ISETP.GE.AND P1, PT, R4.reuse, R209, PT ;  /* 0x000000d10400720c */ /* 0x040fe20003f26270 */
[C---:B------:R-:W-:Y:S01]  /*4c90*/  VIADD R5, R4.reuse, 0x9 ;  /* 0x0000000904057836 */ /* 0x040fe20000000000 */
[----:B------:R-:W-:-:S02]  /*4ca0*/  ISETP.GE.AND P0, PT, R4, R208, PT ;  /* 0x000000d00400720c */ /* 0x000fc40003f06270 */
[----:B------:R-:W-:Y:S02]  /*4cb0*/  I2FP.F32.S32 R9, R7 ;  /* 0x0000000700097245 */ /* 0x000fe40000201400 */
[----:B------:R-:W-:Y:S01]  /*4cc0*/  I2FP.F32.S32 R7, R8 ;  /* 0x0000000800077245 */ /* 0x000fe20000201400 */
[----:B------:R-:W-:Y:S01]  /*4cd0*/  IMAD.IADD R8, R202, 0x1, -R5 ;  /* 0x00000001ca087824 */ /* 0x000fe200078e0a05 */
[----:B------:R-:W-:Y:S01]  /*4ce0*/  FSEL R49, R17, -INF , !P2 ;  /* 0xff80000011317808 */ /* 0x000fe20005000000 */
[----:B------:R-:W-:Y:S01]  /*4cf0*/  FFMA.FTZ R21, R9, -UR21, R105 ;  /* 0x8000001509157c23 */ /* 0x000fe20008010069 */
[----:B------:R-:W-:Y:S01]  /*4d00*/  I2FP.F32.S32 R10, R10 ;  /* 0x0000000a000a7245 */ /* 0x000fe20000201400 */
[----:B------:R-:W-:Y:S01]  /*4d10*/  FFMA.FTZ R19, R7, -UR21, R52 ;  /* 0x8000001507137c23 */ /* 0x000fe20008010034 */
[----:B------:R-:W-:Y:S01]  /*4d20*/  ISETP.LT.OR P1, PT, R4, R201, P1 ;  /* 0x000000c90400720c */ /* 0x000fe20000f21670 */
[--C-:B------:R-:W-:Y:S01]  /*4d30*/  IMAD.IADD R7, R206, 0x1, -R6.reuse ;  /* 0x00000001ce077824 */ /* 0x100fe200078e0a06 */
[----:B------:R-:W-:Y:S01]  /*4d40*/  ISETP.LT.OR P0, PT, R4, R200, P0 ;  /* 0x000000c80400720c */ /* 0x000fe20000701670 */
[----:B------:R-:W-:Y:S01]  /*4d50*/  FFMA.FTZ R22, R10, -UR21, R63 ;  /* 0x800000150a167c23 */ /* 0x000fe2000801003f */
[----:B------:R-:W-:Y:S01]  /*4d60*/  ISETP.GE.AND P2, PT, R6, R210, PT ;  /* 0x000000d20600720c */ /* 0x000fe20003f46270 */
[----:B------:R-:W-:Y:S01]  /*4d70*/  IMAD.IADD R10, R207, 0x1, -R6 ;  /* 0x00000001cf0a7824 */ /* 0x000fe200078e0a06 */
[----:B------:R-:W-:-:S02]  /*4d80*/  FSEL R45, R16, -INF , !P1 ;  /* 0xff800000102d7808 */ /* 0x000fc40004800000 */
[----:B------:R-:W-:Y:S01]  /*4d90*/  FSEL R48, R12, -INF , !P0 ;  /* 0xff8000000c307808 */ /* 0x000fe20004000000 */
[----:B------:R-:W-:Y:S01]  /*4da0*/  IMAD.IADD R12, R206, 0x1, -R5 ;  /* 0x00000001ce0c7824 */ /* 0x000fe200078e0a05 */
[----:B------:R-:W-:Y:S01]  /*4db0*/  FSEL R33, R11, -INF , !P4 ;  /* 0xff8000000b217808 */ /* 0x000fe20006000000 */
[----:B------:R-:W-:Y:S01]  /*4dc0*/  IMAD.IADD R11, R205, 0x1, -R6 ;  /* 0x00000001cd0b7824 */ /* 0x000fe200078e0a06 */
[C---:B------:R-:W-:Y:S02]  /*4dd0*/  ISETP.LT.OR P5, PT, R6.reuse, R203, P2 ;  /* 0x000000cb0600720c */ /* 0x040fe400017a1670 */
[C---:B------:R-:W-:Y:S02]  /*4de0*/  ISETP.GE.AND P3, PT, R6.reuse, R211, PT ;  /* 0x000000d30600720c */ /* 0x040fe40003f66270 */
[C---:B------:R-:W-:Y:S02]  /*4df0*/  ISETP.GE.AND P1, PT, R6.reuse, R209, PT ;  /* 0x000000d10600720c */ /* 0x040fe40003f26270 */
[----:B------:R-:W-:-:S02]  /*4e00*/  ISETP.GE.AND P0, PT, R6, R208, PT ;  /* 0x000000d00600720c */ /* 0x000fc40003f06270 */
[----:B------:R-:W-:Y:S02]  /*4e10*/  ISETP.NE.AND P2, PT, R15, RZ, PT ;  /* 0x000000ff0f00720c */ /* 0x000fe40003f45270 */
[----:B------:R-:W-:Y:S02]  /*4e20*/  P2R R15, PR, RZ, 0x20 ;  /* 0x00000020ff0f7803 */ /* 0x000fe40000000000 */
[C---:B------:R-:W-:Y:S02]  /*4e30*/  ISETP.LT.OR P4, PT, R6.reuse, R204, P3 ;  /* 0x000000cc0600720c */ /* 0x040fe40001f81670 */
[C---:B------:R-:W-:Y:S02]  /*4e40*/  ISETP.LT.OR P6, PT, R6.reuse, R201, P1 ;  /* 0x000000c90600720c */ /* 0x040fe40000fc1670 */
[----:B------:R-:W-:Y:S02]  /*4e50*/  ISETP.LT.OR P5, PT, R6, R200, P0 ;  /* 0x000000c80600720c */ /* 0x000fe400007a1670 */
[----:B------:R-:W-:-:S02]  /*4e60*/  IABS R7, R7 ;  /* 0x0000000700077213 */ /* 0x000fc40000000000 */
[----:B------:R-:W-:Y:S02]  /*4e70*/  IABS R9, R8 ;  /* 0x0000000800097213 */ /* 0x000fe40000000000 */
[----:B------:R-:W-:Y:S02]  /*4e80*/  IABS R6, R11 ;  /* 0x0000000b00067213 */ /* 0x000fe40000000000 */
[----:B------:R-:W-:Y:S01]  /*4e90*/  IABS R8, R10 ;  /* 0x0000000a00087213 */ /* 0x000fe20000000000 */
[----:B------:R-:W-:Y:S01]  /*4ea0*/  IMAD.MOV.U32 R10, RZ, RZ, R7 ;  /* 0x000000ffff0a7224 */ /* 0x000fe200078e0007 */
[----:B------:R-:W-:Y:S01]  /*4eb0*/  ISETP.NE.AND P3, PT, R13, RZ, PT ;  /* 0x000000ff0d00720c */ /* 0x000fe20003f65270 */
[----:B------:R-:W-:Y:S01]  /*4ec0*/  IMAD.MOV.U32 R7, RZ, RZ, R6 ;  /* 0x000000ffff077224 */ /* 0x000fe200078e0006 */
[----:B------:R-:W-:Y:S01]  /*4ed0*/  ISETP.NE.AND P1, PT, R14, RZ, PT ;  /* 0x000000ff0e00720c */ /* 0x000fe20003f25270 */
[----:B------:R-:W-:Y:S01]  /*4ee0*/  IMAD.MOV.U32 R6, RZ, RZ, R8 ;  /* 0x000000ffff067224 */ /* 0x000fe200078e0008 */
[----:B------:R-:W-:Y:S01]  /*4ef0*/  I2FP.F32.S32 R11, R10 ;  /* 0x0000000a000b7245 */ /* 0x000fe20000201400 */
[----:B------:R-:W-:Y:S01]  /*4f00*/  IMAD.MOV.U32 R13, RZ, RZ, R9 ;  /* 0x000000ffff0d7224 */ /* 0x000fe200078e0009 */
[----:B------:R-:W-:-:S02]  /*4f10*/  IABS R9, R12 ;  /* 0x0000000c00097213 */ /* 0x000fc40000000000 */
[----:B------:R-:W-:Y:S01]  /*4f20*/  I2FP.F32.S32 R6, R6 ;  /* 0x0000000600067245 */ /* 0x000fe20000201400 */
[----:B------:R-:W-:Y:S01]  /*4f30*/  FFMA.FTZ R17, R11, -UR21, R54 ;  /* 0x800000150b117c23 */ /* 0x000fe20008010036 */
[----:B------:R-:W-:Y:S02]  /*4f40*/  I2FP.F32.S32 R10, R7 ;  /* 0x00000007000a7245 */ /* 0x000fe40000201400 */
[----:B------:R-:W-:Y:S01]  /*4f50*/  I2FP.F32.S32 R7, R9 ;  /* 0x0000000900077245 */ /* 0x000fe20000201400 */
[----:B------:R-:W-:Y:S01]  /*4f60*/  FFMA.FTZ R14, R6, -UR21, R102 ;  /* 0x80000015060e7c23 */ /* 0x000fe20008010066 */
[----:B------:R-:W-:Y:S01]  /*4f70*/  VIADD R6, R4, 0x10 ;  /* 0x0000001004067836 */ /* 0x000fe20000000000 */
[----:B------:R-:W-:Y:S01]  /*4f80*/  FSEL R61, R22, -INF , !P3 ;  /* 0xff800000163d7808 */ /* 0x000fe20005800000 */
[----:B------:R-:W-:Y:S01]  /*4f90*/  IMAD.IADD R9, R205, 0x1, -R5 ;  /* 0x00000001cd097824 */ /* 0x000fe200078e0a05 */
[----:B------:R-:W-:Y:S01]  /*4fa0*/  ISETP.GE.AND P3, PT, R5, R211, PT ;  /* 0x000000d30500720c */ /* 0x000fe20003f66270 */
[----:B------:R-:W-:Y:S01]  /*4fb0*/  FFMA.FTZ R12, R7, -UR21, R55 ;  /* 0x80000015070c7c23 */ /* 0x000fe20008010037 */
[----:B------:R-:W-:Y:S01]  /*4fc0*/  FSEL R44, R21, -INF , !P2 ;  /* 0xff800000152c7808 */ /* 0x000fe20005000000 */
[----:B------:R-:W-:Y:S01]  /*4fd0*/  IMAD.IADD R7, R202, 0x1, -R6 ;  /* 0x00000001ca077824 */ /* 0x000fe200078e0a06 */
[----:B------:R-:W-:Y:S01]  /*4fe0*/  I2FP.F32.S32 R8, R13 ;  /* 0x0000000d00087245 */ /* 0x000fe20000201400 */
[----:B------:R-:W-:Y:S01]  /*4ff0*/  FFMA.FTZ R16, R10, -UR21, R100 ;  /* 0x800000150a107c23 */ /* 0x000fe20008010064 */
[----:B------:R-:W-:Y:S01]  /*5000*/  ISETP.GE.AND P2, PT, R5, R210, PT ;  /* 0x000000d20500720c */ /* 0x000fe20003f46270 */
[----:B------:R-:W-:Y:S01]  /*5010*/  IMAD.IADD R10, R205, 0x1, -R6 ;  /* 0x00000001cd0a7824 */ /* 0x000fe200078e0a06 */
[----:B------:R-:W-:Y:S01]  /*5020*/  FSEL R46, R20, -INF , !P1 ;  /* 0xff800000142e7808 */ /* 0x000fe20004800000 */
[----:B------:R-:W-:Y:S01]  /*5030*/  FFMA.FTZ R13, R8, -UR21, R53 ;  /* 0x80000015080d7c23 */ /* 0x000fe20008010035 */
[----:B------:R-:W-:Y:S01]  /*5040*/  ISETP.GE.AND P1, PT, R5, R209, PT ;  /* 0x000000d10500720c */ /* 0x000fe20003f26270 */
[----:B------:R-:W-:Y:S01]  /*5050*/  IMAD.IADD R8, R207, 0x1, -R5 ;  /* 0x00000001cf087824 */ /* 0x000fe200078e0a05 */
[----:B------:R-:W-:-:S02]  /*5060*/  FSEL R30, R19, -INF , !P4 ;  /* 0xff800000131e7808 */ /* 0x000fc40006000000 */
[C---:B------:R-:W-:Y:S02]  /*5070*/  ISETP.GE.AND P0, PT, R5.reuse, R208, PT ;  /* 0x000000d00500720c */ /* 0x040fe40003f06270 */
[C---:B------:R-:W-:Y:S02]  /*5080*/  ISETP.LT.OR P4, PT, R5.reuse, R204, P3 ;  /* 0x000000cc0500720c */ /* 0x040fe40001f81670 */
[C---:B------:R-:W-:Y:S02]  /*5090*/  ISETP.LT.OR P3, PT, R5.reuse, R203, P2 ;  /* 0x000000cb0500720c */ /* 0x040fe40001761670 */
[C---:B------:R-:W-:Y:S02]  /*50a0*/  ISETP.LT.OR P2, PT, R5.reuse, R201, P1 ;  /* 0x000000c90500720c */ /* 0x040fe40000f41670 */
[----:B------:R-:W-:Y:S02]  /*50b0*/  ISETP.LT.OR P1, PT, R5, R200, P0 ;  /* 0x000000c80500720c */ /* 0x000fe40000721670 */
[----:B------:R-:W-:Y:S01]  /*50c0*/  IABS R5, R7 ;  /* 0x0000000700057213 */ /* 0x000fe20000000000 */
[----:B------:R-:W-:Y:S01]  /*50d0*/  IMAD.IADD R7, R206, 0x1, -R6 ;  /* 0x00000001ce077824 */ /* 0x000fe200078e0a06 */
[----:B------:R-:W-:-:S02]  /*50e0*/  IABS R8, R8 ;  /* 0x0000000800087213 */ /* 0x000fc40000000000 */
[----:B------:R-:W-:Y:S01]  /*50f0*/  IABS R9, R9 ;  /* 0x0000000900097213 */ /* 0x000fe20000000000 */
[----:B------:R-:W-:Y:S01]  /*5100*/  IMAD.MOV.U32 R11, RZ, RZ, R5 ;  /* 0x000000ffff0b7224 */ /* 0x000fe200078e0005 */
[----:B------:R-:W-:Y:S02]  /*5110*/  IABS R7, R7 ;  /* 0x0000000700077213 */ /* 0x000fe40000000000 */
[----:B------:R-:W-:Y:S02]  /*5120*/  IABS R5, R10 ;  /* 0x0000000a00057213 */ /* 0x000fe40000000000 */
[----:B------:R-:W-:Y:S01]  /*5130*/  I2FP.F32.S32 R9, R9 ;  /* 0x0000000900097245 */ /* 0x000fe20000201400 */
[----:B------:R-:W-:Y:S01]  /*5140*/  IMAD.MOV.U32 R10, RZ, RZ, R7 ;  /* 0x000000ffff0a7224 */ /* 0x000fe200078e0007 */
[----:B------:R-:W-:Y:S02]  /*5150*/  I2FP.F32.S32 R7, R8 ;  /* 0x0000000800077245 */ /* 0x000fe40000201400 */
        /* <DEDUP_REMOVED lines=9> */
[----:B------:R-:W-:Y:S01]  /*51f0*/  FFMA.FTZ R20, R10, -UR21, R42 ;  /* 0x800000150a147c23 */ /* 0x000fe2000801002a */
[----:B------:R-:W-:Y:S01]  /*5200*/  ISETP.GE.AND P0, PT, R6, R211, PT ;  /* 0x000000d30600720c */ /* 0x000fe20003f06270 */
[----:B------:R-:W-:Y:S01]  /*5210*/  FFMA.FTZ R8, R8, -UR21, R40 ;  /* 0x8000001508087c23 */ /* 0x000fe20008010028 */
[----:B------:R-:W-:Y:S01]  /*5220*/  FSEL R42, R7, -INF , !P1 ;  /* 0xff800000072a7808 */ /* 0x000fe20004800000 */
[--C-:B------:R-:W-:Y:S01]  /*5230*/  IMAD.IADD R7, R202, 0x1, -R5.reuse ;  /* 0x00000001ca077824 */ /* 0x100fe200078e0a05 */
[----:B------:R-:W-:Y:S01]  /*5240*/  FSEL R40, R14, -INF , !P5 ;  /* 0xff8000000e287808 */ /* 0x000fe20006800000 */
[----:B------:R-:W-:Y:S01]  /*5250*/  IMAD.IADD R10, R207, 0x1, -R5 ;  /* 0x00000001cf0a7824 */ /* 0x000fe200078e0a05 */
[----:B------:R-:W-:-:S02]  /*5260*/  FSEL R28, R13, -INF , !P4 ;  /* 0xff8000000d1c7808 */ /* 0x000fc40006000000 */
[----:B------:R-:W-:Y:S01]  /*5270*/  FSEL R35, R9, -INF , !P2 ;  /* 0xff80000009237808 */ /* 0x000fe20005000000 */
[----:B------:R-:W-:Y:S01]  /*5280*/  IMAD.IADD R9, R205, 0x1, -R5 ;  /* 0x00000001cd097824 */ /* 0x000fe200078e0a05 */
[C---:B------:R-:W-:Y:S02]  /*5290*/  ISETP.GE.AND P5, PT, R6.reuse, R209, PT ;  /* 0x000000d10600720c */ /* 0x040fe40003fa6270 */
[C---:B------:R-:W-:Y:S02]  /*52a0*/  ISETP.GE.AND P4, PT, R6.reuse, R208, PT ;  /* 0x000000d00600720c */ /* 0x040fe40003f86270 */
[C---:B------:R-:W-:Y:S02]  /*52b0*/  ISETP.LT.OR P0, PT, R6.reuse, R204, P0 ;  /* 0x000000cc0600720c */ /* 0x040fe40000701670 */
[----:B------:R-:W-:Y:S02]  /*52c0*/  ISETP.GE.AND P2, PT, R6, R210, PT ;  /* 0x000000d20600720c */ /* 0x000fe40003f46270 */
[----:B------:R-:W-:-:S02]  /*52d0*/  FSEL R34, R16, -INF , !P6 ;  /* 0xff80000010227808 */ /* 0x000fc40007000000 */
[----:B------:R-:W-:Y:S02]  /*52e0*/  FSEL R55, R12, -INF , !P3 ;  /* 0xff8000000c377808 */ /* 0x000fe40005800000 */
[----:B------:R-:W-:Y:S01]  /*52f0*/  FSEL R29, R8, -INF , !P0 ;  /* 0xff800000081d7808 */ /* 0x000fe20004000000 */
[----:B------:R-:W-:Y:S01]  /*5300*/  IMAD.IADD R8, R206, 0x1, -R5 ;  /* 0x00000001ce087824 */ /* 0x000fe200078e0a05 */
[C---:B------:R-:W-:Y:S02]  /*5310*/  ISETP.LT.OR P2, PT, R6.reuse, R203, P2 ;  /* 0x000000cb0600720c */ /* 0x040fe40001741670 */
[C---:B------:R-:W-:Y:S02]  /*5320*/  ISETP.LT.OR P1, PT, R6.reuse, R201, P5 ;  /* 0x000000c90600720c */ /* 0x040fe40002f21670 */
[----:B------:R-:W-:Y:S01]  /*5330*/  ISETP.LT.OR P4, PT, R6, R200, P4 ;  /* 0x000000c80600720c */ /* 0x000fe20002781670 */
[----:B------:R-:W-:Y:S01]  /*5340*/  IMAD.IADD R6, R207, 0x1, -R6 ;  /* 0x00000001cf067824 */ /* 0x000fe200078e0a06 */
[----:B------:R-:W-:-:S02]  /*5350*/  IABS R7, R7 ;  /* 0x0000000700077213 */ /* 0x000fc40000000000 */
[C---:B------:R-:W-:Y:S02]  /*5360*/  ISETP.GE.AND P6, PT, R5.reuse, R210, PT ;  /* 0x000000d20500720c */ /* 0x040fe40003fc6270 */
[C---:B------:R-:W-:Y:S01]  /*5370*/  ISETP.GE.AND P3, PT, R5.reuse, R209, PT ;  /* 0x000000d10500720c */ /* 0x040fe20003f66270 */
[----:B------:R-:W-:Y:S01]  /*5380*/  IMAD.MOV.U32 R11, RZ, RZ, R7 ;  /* 0x000000ffff0b7224 */ /* 0x000fe200078e0007 */
[C---:B------:R-:W-:Y:S02]  /*5390*/  ISETP.GE.AND P0, PT, R5.reuse, R208, PT ;  /* 0x000000d00500720c */ /* 0x040fe40003f06270 */
[C---:B------:R-:W-:Y:S02]  /*53a0*/  ISETP.GE.AND P5, PT, R5.reuse, R211, PT ;  /* 0x000000d30500720c */ /* 0x040fe40003fa6270 */
[C---:B------:R-:W-:Y:S02]  /*53b0*/  ISETP.LT.OR P6, PT, R5.reuse, R203, P6 ;  /* 0x000000cb0500720c */ /* 0x040fe400037c1670 */
[----:B------:R-:W-:-:S02]  /*53c0*/  ISETP.LT.OR P5, PT, R5, R204, P5 ;  /* 0x000000cc0500720c */ /* 0x000fc40002fa1670 */
[C---:B------:R-:W-:Y:S02]  /*53d0*/  ISETP.LT.OR P3, PT, R5.reuse, R201, P3 ;  /* 0x000000c90500720c */ /* 0x040fe40001f61670 */
[----:B------:R-:W-:Y:S02]  /*53e0*/  ISETP.LT.OR P0, PT, R5, R200, P0 ;  /* 0x000000c80500720c */ /* 0x000fe40000701670 */
[----:B------:R-:W-:Y:S02]  /*53f0*/  IABS R5, R6 ;  /* 0x0000000600057213 */ /* 0x000fe40000000000 */
[----:B------:R-:W-:Y:S02]  /*5400*/  IABS R7, R8 ;  /* 0x0000000800077213 */ /* 0x000fe40000000000 */
[----:B------:R-:W-:Y:S02]  /*5410*/  IABS R6, R9 ;  /* 0x0000000900067213 */ /* 0x000fe40000000000 */
[----:B------:R-:W-:Y:S01]  /*5420*/  IABS R8, R10 ;  /* 0x0000000a00087213 */ /* 0x000fe20000000000 */
        /* <DEDUP_REMOVED lines=10> */
[----:B------:R-:W-:Y:S01]  /*54d0*/  VIADD R5, R4, 0x18 ;  /* 0x0000001804057836 */ /* 0x000fe20000000000 */
[----:B------:R-:W-:Y:S01]  /*54e0*/  FSEL R124, R20, -INF , !P2 ;  /* 0xff800000147c7808 */ /* 0x000fe20005000000 */
[----:B------:R-:W-:Y:S01]  /*54f0*/  FFMA.FTZ R16, R7, -UR21, R97 ;  /* 0x8000001507107c23 */ /* 0x000fe20008010061 */
[----:B------:R-:W-:Y:S01]  /*5500*/  FSEL R52, R19, -INF , !P1 ;  /* 0xff80000013347808 */ /* 0x000fe20004800000 */
[----:B------:R-:W-:Y:S01]  /*5510*/  FFMA.FTZ R15, R6, -UR21, R99 ;  /* 0x80000015060f7c23 */ /* 0x000fe20008010063 */
[----:B------:R-:W-:Y:S01]  /*5520*/  IMAD.IADD R7, R202, 0x1, -R5 ;  /* 0x00000001ca077824 */ /* 0x000fe200078e0a05 */
[----:B------:R-:W-:Y:S01]  /*5530*/  ISETP.GE.AND P2, PT, R5, R210, PT ;  /* 0x000000d20500720c */ /* 0x000fe20003f46270 */
[----:B------:R-:W-:-:S02]  /*5540*/  VIADD R6, R4, 0x19 ;  /* 0x0000001904067836 */ /* 0x000fc40000000000 */
[----:B------:R-:W-:Y:S01]  /*5550*/  FFMA.FTZ R18, R9, -UR21, R43 ;  /* 0x8000001509127c23 */ /* 0x000fe2000801002b */
[----:B------:R-:W-:Y:S01]  /*5560*/  ISETP.GE.AND P1, PT, R5, R209, PT ;  /* 0x000000d10500720c */ /* 0x000fe20003f26270 */
[--C-:B------:R-:W-:Y:S01]  /*5570*/  IMAD.IADD R11, R205, 0x1, -R5.reuse ;  /* 0x00000001cd0b7824 */ /* 0x100fe200078e0a05 */
[----:B------:R-:W-:Y:S01]  /*5580*/  P2R R14, PR, RZ, 0x8 ;  /* 0x00000008ff0e7803 */ /* 0x000fe20000000000 */
[----:B------:R-:W-:Y:S01]  /*5590*/  IMAD.IADD R9, R202, 0x1, -R6 ;  /* 0x00000001ca097824 */ /* 0x000fe200078e0a06 */
[----:B------:R-:W-:Y:S02]  /*55a0*/  P2R R13, PR, RZ, 0x1 ;  /* 0x00000001ff0d7803 */ /* 0x000fe40000000000 */
[----:B------:R-:W-:Y:S01]  /*55b0*/  FSEL R62, R8, -INF , !P4 ;  /* 0xff800000083e7808 */ /* 0x000fe20006000000 */
[--C-:B------:R-:W-:Y:S01]  /*55c0*/  IMAD.IADD R8, R206, 0x1, -R5.reuse ;  /* 0x00000001ce087824 */ /* 0x100fe200078e0a05 */
[----:B------:R-:W-:Y:S01]  /*55d0*/  FSEL R27, R10, -INF , !P5 ;  /* 0xff8000000a1b7808 */ /* 0x000fe20006800000 */
[----:B------:R-:W-:Y:S01]  /*55e0*/  IMAD.IADD R10, R207, 0x1, -R5 ;  /* 0x00000001cf0a7824 */ /* 0x000fe200078e0a05 */
[----:B------:R-:W-:-:S02]  /*55f0*/  IABS R7, R7 ;  /* 0x0000000700077213 */ /* 0x000fc40000000000 */
[C---:B------:R-:W-:Y:S02]  /*5600*/  ISETP.LT.OR P5, PT, R5.reuse, R203, P2 ;  /* 0x000000cb0500720c */ /* 0x040fe400017a1670 */
[----:B------:R-:W-:Y:S02]  /*5610*/  P2R R12, PR, RZ, 0x40 ;  /* 0x00000040ff0c7803 */ /* 0x000fe40000000000 */
[C---:B------:R-:W-:Y:S02]  /*5620*/  ISETP.GE.AND P3, PT, R5.reuse, R211, PT ;  /* 0x000000d30500720c */ /* 0x040fe40003f66270 */
[C---:B------:R-:W-:Y:S02]  /*5630*/  ISETP.GE.AND P0, PT, R5.reuse, R208, PT ;  /* 0x000000d00500720c */ /* 0x040fe40003f06270 */
[----:B------:R-:W-:Y:S02]  /*5640*/  ISETP.LT.OR P6, PT, R5, R201, P1 ;  /* 0x000000c90500720c */ /* 0x000fe40000fc1670 */
[----:B------:R-:W-:-:S02]  /*5650*/  ISETP.NE.AND P2, PT, R14, RZ, PT ;  /* 0x000000ff0e00720c */ /* 0x000fc40003f45270 */
[----:B------:R-:W-:Y:S01]  /*5660*/  ISETP.NE.AND P1, PT, R13, RZ, PT ;  /* 0x000000ff0d00720c */ /* 0x000fe20003f25270 */
[----:B------:R-:W-:Y:S01]  /*5670*/  IMAD.MOV.U32 R13, RZ, RZ, R7 ;  /* 0x000000ffff0d7224 */ /* 0x000fe200078e0007 */
[----:B------:R-:W-:Y:S02]  /*5680*/  P2R R14, PR, RZ, 0x20 ;  /* 0x00000020ff0e7803 */ /* 0x000fe40000000000 */
[----:B------:R-:W-:Y:S02]  /*5690*/  IABS R9, R9 ;  /* 0x0000000900097213 */ /* 0x000fe40000000000 */
[C---:B------:R-:W-:Y:S02]  /*56a0*/  ISETP.LT.OR P4, PT, R5.reuse, R204, P3 ;  /* 0x000000cc0500720c */ /* 0x040fe40001f81670 */
[----:B------:R-:W-:Y:S02]  /*56b0*/  ISETP.LT.OR P5, PT, R5, R200, P0 ;  /* 0x000000c80500720c */ /* 0x000fe400007a1670 */
[----:B------:R-:W-:-:S02]  /*56c0*/  IABS R7, R8 ;  /* 0x0000000800077213 */ /* 0x000fc40000000000 */
[----:B------:R-:W-:Y:S02]  /*56d0*/  IABS R5, R11 ;  /* 0x0000000b00057213 */ /* 0x000fe40000000000 */
[----:B------:R-:W-:Y:S02]  /*56e0*/  IABS R8, R10 ;  /* 0x0000000a00087213 */ /* 0x000fe40000000000 */
[----:B------:R-:W-:Y:S01]  /*56f0*/  ISETP.NE.AND P3, PT, R12, RZ, PT ;  /* 0x000000ff0c00720c */ /* 0x000fe20003f65270 */
[----:B------:R-:W-:Y:S01]  /*5700*/  IMAD.MOV.U32 R12, RZ, RZ, R9 ;  /* 0x000000ffff0c7224 */ /* 0x000fe200078e0009 */
[----:B------:R-:W-:Y:S01]  /*5710*/  I2FP.F32.S32 R11, R13 ;  /* 0x0000000d000b7245 */ /* 0x000fe20000201400 */
[----:B------:R-:W-:Y:S01]  /*5720*/  IMAD.MOV.U32 R9, RZ, RZ, R7 ;  /* 0x000000ffff097224 */ /* 0x000fe200078e0007 */
[----:B------:R-:W-:Y:S01]  /*5730*/  FSEL R123, R18, -INF , !P3 ;  /* 0xff800000127b7808 */ /* 0x000fe20005800000 */
        /* <DEDUP_REMOVED lines=11> */
[----:B------:R-:W-:Y:S01]  /*57f0*/  FSEL R38, R16, -INF , !P2 ;  /* 0xff80000010267808 */ /* 0x000fe20005000000 */
[----:B------:R-:W-:Y:S01]  /*5800*/  FFMA.FTZ R19, R5, -UR21, R94 ;  /* 0x8000001505137c23 */ /* 0x000fe2000801005e */
[----:B------:R-:W-:-:S02]  /*5810*/  VIADD R5, R4, 0x20 ;  /* 0x0000002004057836 */ /* 0x000fc40000000000 */
[----:B------:R-:W-:Y:S01]  /*5820*/  FFMA.FTZ R17, R7, -UR21, R37 ;  /* 0x8000001507117c23 */ /* 0x000fe20008010025 */
[--C-:B------:R-:W-:Y:S01]  /*5830*/  IMAD.IADD R7, R206, 0x1, -R6.reuse ;  /* 0x00000001ce077824 */ /* 0x100fe200078e0a06 */
[----:B------:R-:W-:Y:S01]  /*5840*/  ISETP.GE.AND P3, PT, R6, R211, PT ;  /* 0x000000d30600720c */ /* 0x000fe20003f66270 */
[--C-:B------:R-:W-:Y:S01]  /*5850*/  IMAD.IADD R8, R202, 0x1, -R5.reuse ;  /* 0x00000001ca087824 */ /* 0x100fe200078e0a05 */
[C---:B------:R-:W-:Y:S01]  /*5860*/  ISETP.GE.AND P2, PT, R6.reuse, R210, PT ;  /* 0x000000d20600720c */ /* 0x040fe20003f46270 */
[----:B------:R-:W-:Y:S01]  /*5870*/  IMAD.IADD R10, R207, 0x1, -R6 ;  /* 0x00000001cf0a7824 */ /* 0x000fe200078e0a06 */
[----:B------:R-:W-:Y:S01]  /*5880*/  ISETP.GE.AND P1, PT, R6, R209, PT ;  /* 0x000000d10600720c */ /* 0x000fe20003f26270 */
[----:B------:R-:W-:Y:S01]  /*5890*/  IMAD.IADD R12, R206, 0x1, -R5 ;  /* 0x00000001ce0c7824 */ /* 0x000fe200078e0a05 */
[----:B------:R-:W-:Y:S02]  /*58a0*/  ISETP.GE.AND P0, PT, R6, R208, PT ;  /* 0x000000d00600720c */ /* 0x000fe40003f06270 */
[----:B------:R-:W-:-:S02]  /*58b0*/  FSEL R26, R9, -INF , !P4 ;  /* 0xff800000091a7808 */ /* 0x000fc40006000000 */
[C---:B------:R-:W-:Y:S02]  /*58c0*/  ISETP.LT.OR P4, PT, R6.reuse, R204, P3 ;  /* 0x000000cc0600720c */ /* 0x040fe40001f81670 */
        /* <DEDUP_REMOVED lines=10> */
[----:B------:R-:W-:Y:S01]  /*5970*/  P2R R16, PR, RZ, 0x4 ;  /* 0x00000004ff107803 */ /* 0x000fe20000000000 */
        /* <DEDUP_REMOVED lines=14> */
[----:B------:R-:W-:Y:S01]  /*5a60*/  P2R R15, PR, RZ, 0x2 ;  /* 0x00000002ff0f7803 */ /* 0x000fe20000000000 */
[--C-:B------:R-:W-:Y:S01]  /*5a70*/  IMAD.IADD R7, R202, 0x1, -R6.reuse ;  /* 0x00000001ca077824 */ /* 0x100fe200078e0a06 */
[----:B------:R-:W-:Y:S01]  /*5a80*/  I2FP.F32.S32 R8, R13 ;  /* 0x0000000d00087245 */ /* 0x000fe20000201400 */
[----:B------:R-:W-:Y:S01]  /*5a90*/  FFMA.FTZ R20, R10, -UR21, R93 ;  /* 0x800000150a147c23 */ /* 0x000fe2000801005d */
[----:B------:R-:W-:Y:S01]  /*5aa0*/  ISETP.GE.AND P2, PT, R5, R210, PT ;  /* 0x000000d20500720c */ /* 0x000fe20003f46270 */
[----:B------:R-:W-:Y:S01]  /*5ab0*/  IMAD.IADD R10, R205, 0x1, -R6 ;  /* 0x00000001cd0a7824 */ /* 0x000fe200078e0a06 */
[----:B------:R-:W-:Y:S01]  /*5ac0*/  P2R R14, PR, RZ, 0x1 ;  /* 0x00000001ff0e7803 */ /* 0x000fe20000000000 */
        /* <DEDUP_REMOVED lines=23> */
[----:B------:R-:W-:Y:S01]  /*5c40*/  FSEL R53, R19, -INF , !P5 ;  /* 0xff80000013357808 */ /* 0x000fe20006800000 */
[----:B------:R-:W-:Y:S01]  /*5c50*/  FFMA.FTZ R16, R5, -UR21, R85 ;  /* 0x8000001505107c23 */ /* 0x000fe20008010055 */
[----:B------:R-:W-:Y:S01]  /*5c60*/  I2FP.F32.S32 R8, R11 ;  /* 0x0000000b00087245 */ /* 0x000fe20000201400 */
[----:B------:R-:W-:Y:S01]  /*5c70*/  VIADD R5, R4, 0x28 ;  /* 0x0000002804057836 */ /* 0x000fe20000000000 */
[----:B------:R-:W-:-:S02]  /*5c80*/  ISETP.NE.AND P5, PT, R15, RZ, PT ;  /* 0x000000ff0f00720c */ /* 0x000fc40003fa5270 */
[----:B------:R-:W-:Y:S01]  /*5c90*/  FSEL R121, R23, -INF , !P0 ;  /* 0xff80000017797808 */ /* 0x000fe20004000000 */
[----:B------:R-:W-:Y:S01]  /*5ca0*/  FFMA.FTZ R8, R8, -UR21, R65 ;  /* 0x8000001508087c23 */ /* 0x000fe20008010041 */
[----:B------:R-:W-:Y:S02]  /*5cb0*/  ISETP.GE.AND P0, PT, R6, R211, PT ;  /* 0x000000d30600720c */ /* 0x000fe40003f06270 */
[----:B------:R-:W-:Y:S01]  /*5cc0*/  FSEL R156, R7, -INF , !P1 ;  /* 0xff800000079c7808 */ /* 0x000fe20004800000 */
[----:B------:R-:W-:Y:S01]  /*5cd0*/  IMAD.IADD R7, R202, 0x1, -R5 ;  /* 0x00000001ca077824 */ /* 0x000fe200078e0a05 */
[----:B------:R-:W-:Y:S02]  /*5ce0*/  FSEL R37, R21, -INF , !P6 ;  /* 0xff80000015257808 */ /* 0x000fe40007000000 */
[----:B------:R-:W-:Y:S02]  /*5cf0*/  FSEL R36, R20, -INF , !P5 ;  /* 0xff80000014247808 */ /* 0x000fe40006800000 */
[----:B------:R-:W-:-:S02]  /*5d00*/  FSEL R47, R13, -INF , !P4 ;  /* 0xff8000000d2f7808 */ /* 0x000fc40006000000 */
[----:B------:R-:W-:Y:S01]  /*5d10*/  FSEL R148, R9, -INF , !P2 ;  /* 0xff80000009947808 */ /* 0x000fe20005000000 */
[----:B------:R-:W-:Y:S01]  /*5d20*/  IMAD.IADD R9, R205, 0x1, -R5 ;  /* 0x00000001cd097824 */ /* 0x000fe200078e0a05 */
[----:B------:R-:W-:Y:S02]  /*5d30*/  ISETP.NE.AND P6, PT, R14, RZ, PT ;  /* 0x000000ff0e00720c */ /* 0x000fe40003fc5270 */
[C---:B------:R-:W-:Y:S02]  /*5d40*/  ISETP.GE.AND P5, PT, R6.reuse, R209, PT ;  /* 0x000000d10600720c */ /* 0x040fe40003fa6270 */
[C---:B------:R-:W-:Y:S02]  /*5d50*/  ISETP.GE.AND P4, PT, R6.reuse, R208, PT ;  /* 0x000000d00600720c */ /* 0x040fe40003f86270 */
[C---:B------:R-:W-:Y:S02]  /*5d60*/  ISETP.LT.OR P0, PT, R6.reuse, R204, P0 ;  /* 0x000000cc0600720c */ /* 0x040fe40000701670 */
[----:B------:R-:W-:-:S02]  /*5d70*/  ISETP.GE.AND P2, PT, R6, R210, PT ;  /* 0x000000d20600720c */ /* 0x000fc40003f46270 */
[----:B------:R-:W-:Y:S02]  /*5d80*/  I2FP.F32.S32 R10, R10 ;  /* 0x0000000a000a7245 */ /* 0x000fe40000201400 */
[----:B------:R-:W-:Y:S02]  /*5d90*/  FSEL R39, R18, -INF , !P6 ;  /* 0xff80000012277808 */ /* 0x000fe40007000000 */
[----:B------:R-:W-:Y:S01]  /*5da0*/  FSEL R166, R12, -INF , !P3 ;  /* 0xff8000000ca67808 */ /* 0x000fe20005800000 */
[----:B------:R-:W-:Y:S01]  /*5db0*/  FFMA.FTZ R21, R10, -UR21, R67 ;  /* 0x800000150a157c23 */ /* 0x000fe20008010043 */
[----:B------:R-:W-:Y:S01]  /*5dc0*/  FSEL R120, R8, -INF , !P0 ;  /* 0xff80000008787808 */ /* 0x000fe20004000000 */
[--C-:B------:R-:W-:Y:S01]  /*5dd0*/  IMAD.IADD R8, R206, 0x1, -R5.reuse ;  /* 0x00000001ce087824 */ /* 0x100fe200078e0a05 */
[C---:B------:R-:W-:Y:S01]  /*5de0*/  ISETP.LT.OR P2, PT, R6.reuse, R203, P2 ;  /* 0x000000cb0600720c */ /* 0x040fe20001741670 */
[----:B------:R-:W-:Y:S01]  /*5df0*/  IMAD.IADD R10, R207, 0x1, -R5 ;  /* 0x00000001cf0a7824 */ /* 0x000fe200078e0a05 */
[----:B------:R-:W-:-:S02]  /*5e00*/  ISETP.LT.OR P1, PT, R6, R201, P5 ;  /* 0x000000c90600720c */ /* 0x000fc40002f21670 */
[----:B------:R-:W-:Y:S01]  /*5e10*/  ISETP.LT.OR P4, PT, R6, R200, P4 ;  /* 0x000000c80600720c */ /* 0x000fe20002781670 */
[----:B------:R-:W-:Y:S01]  /*5e20*/  IMAD.IADD R6, R207, 0x1, -R6 ;  /* 0x00000001cf067824 */ /* 0x000fe200078e0a06 */
[----:B------:R-:W-:Y:S02]  /*5e30*/  IABS R7, R7 ;  /* 0x0000000700077213 */ /* 0x000fe40000000000 */
[C---:B------:R-:W-:Y:S02]  /*5e40*/  ISETP.GE.AND P6, PT, R5.reuse, R210, PT ;  /* 0x000000d20500720c */ /* 0x040fe40003fc6270 */
[C---:B------:R-:W-:Y:S01]  /*5e50*/  ISETP.GE.AND P3, PT, R5.reuse, R209, PT ;  /* 0x000000d10500720c */ /* 0x040fe20003f66270 */
[----:B------:R-:W-:Y:S01]  /*5e60*/  IMAD.MOV.U32 R11, RZ, RZ, R7 ;  /* 0x000000ffff0b7224 */ /* 0x000fe200078e0007 */
[C---:B------:R-:W-:Y:S02]  /*5e70*/  ISETP.GE.AND P0, PT, R5.reuse, R208, PT ;  /* 0x000000d00500720c */ /* 0x040fe40003f06270 */
[----:B------:R-:W-:-:S02]  /*5e80*/  ISETP.GE.AND P5, PT, R5, R211, PT ;  /* 0x000000d30500720c */ /* 0x000fc40003fa6270 */
        /* <DEDUP_REMOVED lines=103> */
[----:B------:R-:W-:Y:S01]  /*6500*/  I2FP.F32.S32 R8, R13 ;  /* 0x0000000d00087245 */ /* 0x000fe20000201400 */
[----:B------:R-:W-:Y:S01]  /*6510*/  IMAD.IADD R9, R205, 0x1, -R5 ;  /* 0x00000001cd097824 */ /* 0x000fe200078e0a05 */
[----:B------:R-:W-:Y:S01]  /*6520*/  P2R R15, PR, RZ, 0x2 ;  /* 0x00000002ff0f7803 */ /* 0x000fe20000000000 */
[----:B------:R-:W-:Y:S01]  /*6530*/  FFMA.FTZ R12, R7, -UR21, R59 ;  /* 0x80000015070c7c23 */ /* 0x000fe2000801003b */
[----:B------:R-:W-:Y:S01]  /*6540*/  P2R R14, PR, RZ, 0x1 ;  /* 0x00000001ff0e7803 */ /* 0x000fe20000000000 */
[----:B------:R-:W-:Y:S01]  /*6550*/  IMAD.IADD R7, R202, 0x1, -R6 ;  /* 0x00000001ca077824 */ /* 0x000fe200078e0a06 */
[----:B------:R-:W-:Y:S01]  /*6560*/  FSEL R157, R22, -INF , !P3 ;  /* 0xff800000169d7808 */ /* 0x000fe20005800000 */
[----:B------:R-:W-:Y:S01]  /*6570*/  FFMA.FTZ R13, R8, -UR21, R57 ;  /* 0x80000015080d7c23 */ /* 0x000fe20008010039 */
[----:B------:R-:W-:Y:S01]  /*6580*/  ISETP.GE.AND P3, PT, R5, R211, PT ;  /* 0x000000d30500720c */ /* 0x000fe20003f66270 */
[----:B------:R-:W-:Y:S01]  /*6590*/  IMAD.IADD R8, R207, 0x1, -R5 ;  /* 0x00000001cf087824 */ /* 0x000fe200078e0a05 */
[C---:B------:R-:W-:Y:S01]  /*65a0*/  ISETP.GE.AND P2, PT, R5.reuse, R210, PT ;  /* 0x000000d20500720c */ /* 0x040fe20003f46270 */
[----:B------:R-:W-:Y:S01]  /*65b0*/  FFMA.FTZ R21, R10, -UR21, R76 ;  /* 0x800000150a157c23 */ /* 0x000fe2000801004c */
[----:B------:R-:W-:Y:S01]  /*65c0*/  ISETP.GE.AND P1, PT, R5, R209, PT ;  /* 0x000000d10500720c */ /* 0x000fe20003f26270 */
[----:B------:R-:W-:Y:S01]  /*65d0*/  IMAD.IADD R10, R205, 0x1, -R6 ;  /* 0x00000001cd0a7824 */ /* 0x000fe200078e0a06 */
[----:B------:R-:W-:Y:S01]  /*65e0*/  ISETP.GE.AND P0, PT, R5, R208, PT ;  /* 0x000000d00500720c */ /* 0x000fe20003f06270 */
[----:B------:R-:W-:Y:S01]  /*65f0*/  VIADD R4, R4, 0x39 ;  /* 0x0000003904047836 */ /* 0x000fe20000000000 */
[----:B------:R-:W-:-:S02]  /*6600*/  FSEL R147, R18, -INF , !P5 ;  /* 0xff80000012937808 */ /* 0x000fc40006800000 */
        /* <DEDUP_REMOVED lines=10> */
[----:B------:R-:W-:Y:S02]  /*66b0*/  I2FP.F32.S32 R9, R9 ;  /* 0x0000000900097245 */ /* 0x000fe40000201400 */
[----:B------:R-:W-:Y:S02]  /*66c0*/  ISETP.NE.AND P1, PT, R17, RZ, PT ;  /* 0x000000ff1100720c */ /* 0x000fe40003f25270 */
[----:B------:R-:W-:Y:S01]  /*66d0*/  IABS R5, R10 ;  /* 0x0000000a00057213 */ /* 0x000fe20000000000 */
[----:B------:R-:W-:Y:S01]  /*66e0*/  IMAD.MOV.U32 R10, RZ, RZ, R7 ;  /* 0x000000ffff0a7224 */ /* 0x000fe200078e0007 */
[----:B------:R-:W-:Y:S01]  /*66f0*/  I2FP.F32.S32 R7, R8 ;  /* 0x0000000800077245 */ /* 0x000fe20000201400 */
[----:B------:R-:W-:Y:S01]  /*6700*/  FFMA.FTZ R9, R9, -UR21, R77 ;  /* 0x8000001509097c23 */ /* 0x000fe2000801004d */
[----:B------:R-:W-:-:S02]  /*6710*/  I2FP.F32.S32 R11, R11 ;  /* 0x0000000b000b7245 */ /* 0x000fc40000201400 */
[----:B------:R-:W-:Y:S02]  /*6720*/  FSEL R169, R23, -INF , !P1 ;  /* 0xff80000017a97808 */ /* 0x000fe40004800000 */
[----:B------:R-:W-:Y:S02]  /*6730*/  ISETP.GE.AND P1, PT, R6, R211, PT ;  /* 0x000000d30600720c */ /* 0x000fe40003f26270 */
[----:B------:R-:W-:Y:S01]  /*6740*/  I2FP.F32.S32 R8, R5 ;  /* 0x0000000500087245 */ /* 0x000fe20000201400 */
[----:B------:R-:W-:Y:S01]  /*6750*/  FFMA.FTZ R5, R7, -UR21, R79 ;  /* 0x8000001507057c23 */ /* 0x000fe2000801004f */
[----:B------:R-:W-:Y:S01]  /*6760*/  FSEL R149, R16, -INF , !P4 ;  /* 0xff80000010957808 */ /* 0x000fe20006000000 */
[----:B------:R-:W-:Y:S01]  /*6770*/  FFMA.FTZ R7, R11, -UR21, R72 ;  /* 0x800000150b077c23 */ /* 0x000fe20008010048 */
[----:B------:R-:W-:Y:S02]  /*6780*/  ISETP.NE.AND P4, PT, R15, RZ, PT ;  /* 0x000000ff0f00720c */ /* 0x000fe40003f85270 */
[----:B------:R-:W-:-:S02]  /*6790*/  FSEL R170, R12, -INF , !P2 ;  /* 0xff8000000caa7808 */ /* 0x000fc40005000000 */
[C---:B------:R-:W-:Y:S02]  /*67a0*/  ISETP.LT.OR P2, PT, R6.reuse, R204, P1 ;  /* 0x000000cc0600720c */ /* 0x040fe40000f41670 */
[----:B------:R-:W-:Y:S02]  /*67b0*/  FSEL R155, R9, -INF , !P5 ;  /* 0xff800000099b7808 */ /* 0x000fe40006800000 */
[----:B------:R-:W-:Y:S02]  /*67c0*/  ISETP.GE.AND P5, PT, R6, R210, PT ;  /* 0x000000d20600720c */ /* 0x000fe40003fa6270 */
[----:B------:R-:W-:Y:S02]  /*67d0*/  FSEL R142, R20, -INF , !P6 ;  /* 0xff800000148e7808 */ /* 0x000fe40007000000 */
[----:B------:R-:W-:Y:S01]  /*67e0*/  ISETP.NE.AND P6, PT, R14, RZ, PT ;  /* 0x000000ff0e00720c */ /* 0x000fe20003fc5270 */
[----:B------:R-:W-:Y:S01]  /*67f0*/  FFMA.FTZ R14, R8, -UR21, R108 ;  /* 0x80000015080e7c23 */ /* 0x000fe2000801006c */
[----:B------:R-:W-:-:S02]  /*6800*/  FSEL R154, R21, -INF , !P4 ;  /* 0xff800000159a7808 */ /* 0x000fc40006000000 */
[----:B------:R-:W-:Y:S02]  /*6810*/  ISETP.GE.AND P4, PT, R6, R209, PT ;  /* 0x000000d10600720c */ /* 0x000fe40003f86270 */
[----:B------:R-:W-:Y:S01]  /*6820*/  FSEL R165, R7, -INF , !P2 ;  /* 0xff80000007a57808 */ /* 0x000fe20005000000 */
[----:B------:R-:W-:Y:S01]  /*6830*/  IMAD.IADD R7, R202, 0x1, -R4 ;  /* 0x00000001ca077824 */ /* 0x000fe200078e0a04 */
[----:B------:R-:W-:Y:S02]  /*6840*/  ISETP.LT.OR P2, PT, R6, R203, P5 ;  /* 0x000000cb0600720c */ /* 0x000fe40002f41670 */
[----:B------:R-:W-:Y:S02]  /*6850*/  FSEL R146, R13, -INF , !P3 ;  /* 0xff8000000d927808 */ /* 0x000fe40005800000 */
[----:B------:R-:W-:Y:S02]  /*6860*/  I2FP.F32.S32 R10, R10 ;  /* 0x0000000a000a7245 */ /* 0x000fe40000201400 */
[----:B------:R-:W-:-:S02]  /*6870*/  FSEL R160, R19, -INF , !P6 ;  /* 0xff80000013a07808 */ /* 0x000fc40007000000 */
[----:B------:R-:W-:Y:S01]  /*6880*/  ISETP.GE.AND P3, PT, R6, R208, PT ;  /* 0x000000d00600720c */ /* 0x000fe20003f66270 */
[----:B------:R-:W-:Y:S01]  /*6890*/  FFMA.FTZ R11, R10, -UR21, R74 ;  /* 0x800000150a0b7c23 */ /* 0x000fe2000801004a */
[----:B------:R-:W-:Y:S01]  /*68a0*/  ISETP.GE.AND P6, PT, R4, R210, PT ;  /* 0x000000d20400720c */ /* 0x000fe20003fc6270 */
[----:B------:R-:W-:Y:S01]  /*68b0*/  IMAD.IADD R10, R205, 0x1, -R4 ;  /* 0x00000001cd0a7824 */ /* 0x000fe200078e0a04 */
[----:B------:R-:W-:Y:S01]  /*68c0*/  FSEL R162, R5, -INF , !P0 ;  /* 0xff80000005a27808 */ /* 0x000fe20004000000 */
[----:B------:R-:W-:Y:S01]  /*68d0*/  IMAD.IADD R5, R207, 0x1, -R6 ;  /* 0x00000001cf057824 */ /* 0x000fe200078e0a06 */
[----:B------:R-:W-:Y:S02]  /*68e0*/  ISETP.LT.OR P5, PT, R6, R201, P4 ;  /* 0x000000c90600720c */ /* 0x000fe400027a1670 */
[C---:B------:R-:W-:Y:S02]  /*68f0*/  ISETP.GE.AND P1, PT, R4.reuse, R209, PT ;  /* 0x000000d10400720c */ /* 0x040fe40003f26270 */
[----:B------:R-:W-:-:S02]  /*6900*/  ISETP.GE.AND P0, PT, R4, R208, PT ;  /* 0x000000d00400720c */ /* 0x000fc40003f06270 */
[----:B------:R-:W-:Y:S02]  /*6910*/  ISETP.GE.AND P4, PT, R4, R211, PT ;  /* 0x000000d30400720c */ /* 0x000fe40003f86270 */
[----:B------:R-:W-:Y:S02]  /*6920*/  P2R R9, PR, RZ, 0x4 ;  /* 0x00000004ff097803 */ /* 0x000fe40000000000 */
[----:B------:R-:W-:Y:S02]  /*6930*/  ISETP.LT.OR P2, PT, R6, R200, P3 ;  /* 0x000000c80600720c */ /* 0x000fe40001f41670 */
[----:B------:R-:W-:Y:S01]  /*6940*/  IABS R6, R7 ;  /* 0x0000000700067213 */ /* 0x000fe20000000000 */
[----:B------:R-:W-:Y:S01]  /*6950*/  IMAD.IADD R7, R206, 0x1, -R4 ;  /* 0x00000001ce077824 */ /* 0x000fe200078e0a04 */
[C---:B------:R-:W-:Y:S02]  /*6960*/  ISETP.LT.OR P3, PT, R4.reuse, R203, P6 ;  /* 0x000000cb0400720c */ /* 0x040fe40003761670 */
[----:B------:R-:W-:Y:S01]  /*6970*/  ISETP.LT.OR P4, PT, R4, R204, P4 ;  /* 0x000000cc0400720c */ /* 0x000fe20002781670 */
[----:B------:R-:W-:Y:S01]  /*6980*/  IMAD.MOV.U32 R8, RZ, RZ, R6 ;  /* 0x000000ffff087224 */ /* 0x000fe200078e0006 */
[----:B------:R-:W-:-:S02]  /*6990*/  ISETP.NE.AND P6, PT, R9, RZ, PT ;  /* 0x000000ff0900720c */ /* 0x000fc40003fc5270 */
[C---:B------:R-:W-:Y:S02]  /*69a0*/  ISETP.LT.OR P1, PT, R4.reuse, R201, P1 ;  /* 0x000000c90400720c */ /* 0x040fe40000f21670 */
[----:B------:R-:W-:Y:S01]  /*69b0*/  ISETP.LT.OR P0, PT, R4, R200, P0 ;  /* 0x000000c80400720c */ /* 0x000fe20000701670 */
[----:B------:R-:W-:Y:S01]  /*69c0*/  IMAD.IADD R4, R207, 0x1, -R4 ;  /* 0x00000001cf047824 */ /* 0x000fe200078e0a04 */
[----:B------:R-:W-:Y:S02]  /*69d0*/  IABS R5, R5 ;  /* 0x0000000500057213 */ /* 0x000fe40000000000 */
[----:B------:R-:W-:Y:S02]  /*69e0*/  FSEL R167, R11, -INF , !P6 ;  /* 0xff8000000ba77808 */ /* 0x000fe40007000000 */
[----:B------:R-:W-:Y:S02]  /*69f0*/  I2FP.F32.S32 R9, R5 ;  /* 0x0000000500097245 */ /* 0x000fe40000201400 */
[----:B------:R-:W-:-:S02]  /*6a00*/  PLOP3.LUT P6, PT, PT, PT, UP0, 0x80, 0x0 ;  /* 0x000000000000781c */ /* 0x000fc40003fcf008 */
[----:B------:R-:W-:Y:S01]  /*6a10*/  IABS R6, R7 ;  /* 0x0000000700067213 */ /* 0x000fe20000000000 */
[----:B------:R-:W-:Y:S01]  /*6a20*/  FFMA.FTZ R9, R9, -UR21, R110 ;  /* 0x8000001509097c23 */ /* 0x000fe2000801006e */
        /* <DEDUP_REMOVED lines=10> */
[----:B------:R-:W-:Y:S01]  /*6ad0*/  FSEL R158, R9, -INF , !P2 ;  /* 0xff800000099e7808 */ /* 0x000fe20005000000 */
[----:B------:R-:W-:Y:S01]  /*6ae0*/  FFMA.FTZ R4, R4, -UR21, R111 ;  /* 0x8000001504047c23 */ /* 0x000fe2000801006f */
[----:B------:R-:W-:-:S02]  /*6af0*/  FSEL R163, R7, -INF , !P4 ;  /* 0xff80000007a37808 */ /* 0x000fc40006000000 */
[----:B------:R-:W-:Y:S02]  /*6b00*/  FSEL R168, R6, -INF , !P3 ;  /* 0xff80000006a87808 */ /* 0x000fe40005800000 */
[----:B------:R-:W-:Y:S02]  /*6b10*/  FSEL R153, R5, -INF , !P1 ;  /* 0xff80000005997808 */ /* 0x000fe40004800000 */
[----:B------:R-:W-:Y:S01]  /*6b20*/  FSEL R159, R4, -INF , !P0 ;  /* 0xff800000049f7808 */ /* 0x000fe20004000000 */
[----:B-1----:R-:W-:Y:S06]  /*6b30*/  @!P6 BRA `(.L_x_2134) ;  /* 0x0000000000e0e947 */ /* 0x002fec0003800000 */
        /* <DEDUP_REMOVED lines=54> */
.L_x_2136:
[----:B------:R-:W-:Y:S05]  /*6ea0*/  BSYNC B0 ;  /* 0x0000000000007941 */ /* 0x000fea0003800000 */
.L_x_2135:
[----:B------:R-:W0:Y:S02]  /*6eb0*/  LDGDEPBAR ;  /* 0x00000000000079af */ /* 0x000e240000000000 */
.L_x_2134:
[----:B------:R-:W-:Y:S01]  /*6ec0*/  FMNMX.FTZ R6, R31, R33, !PT ;  /* 0x000000211f067209 */ /* 0x000fe20007810000 */
[----:B-1----:R-:W-:Y:S01]  /*6ed0*/  VIADD R5, R174, 0x4 ;  /* 0x00000004ae057836 */ /* 0x002fe20000000000 */
[----:B------:R-:W-:Y:S01]  /*6ee0*/  FMNMX.FTZ R4, R45, R44, !PT ;  /* 0x0000002c2d047209 */ /* 0x000fe20007810000 */
[----:B------:R-:W-:Y:S01]  /*6ef0*/  USHF.L.U32 UR7, UR37, 0x1, URZ ;  /* 0x0000000125077899 */ /* 0x000fe2000800063f */
[----:B------:R-:W-:Y:S01]  /*6f00*/  FMNMX.FTZ R6, R30, R6, !PT ;  /* 0x000000061e067209 */ /* 0x000fe20007810000 */
[----:B--2---:R-:W-:Y:S01]  /*6f10*/  IMAD.WIDE.U32 R12, R173, -0x2daee0ad, RZ ;  /* 0xd2511f53ad0c7825 */ /* 0x004fe200078e00ff */
[----:B------:R-:W-:Y:S01]  /*6f20*/  FMNMX.FTZ R4, R34, R4, !PT ;  /* 0x0000000422047209 */ /* 0x000fe20007810000 */
[----:B------:R1:W-:Y:S01]  /*6f30*/  STL [R1+0x18], R5 ;  /* 0x0000180501007387 */ /* 0x0003e20000100800 */
[----:B------:R-:W-:Y:S01]  /*6f40*/  FMNMX.FTZ R6, R28, R6, !PT ;  /* 0x000000061c067209 */ /* 0x000fe20007810000 */
[----:B------:R-:W-:Y:S01]  /*6f50*/  UIADD3 UR6, UR7, 0x1, URZ ;  /* 0x0000000107067890 */ /* 0x000fe2000fffe03f */
[----:B------:R-:W-:Y:S01]  /*6f60*/  FMNMX.FTZ R4, R35, R4, !PT ;  /* 0x0000000423047209 */ /* 0x000fe20007810000 */
[----:B------:R-:W-:Y:S01]  /*6f70*/  IMAD.WIDE.U32 R18, R174, -0x326172a9, RZ ;  /* 0xcd9e8d57ae127825 */ /* 0x000fe200078e00ff */
[----:B------:R-:W-:Y:S01]  /*6f80*/  FMNMX.FTZ R6, R29, R6, !PT ;  /* 0x000000061d067209 */ /* 0x000fe20007810000 */
[----:B------:R-:W-:Y:S01]  /*6f90*/  UIADD3 UR33, UR31, -0x4498517b, URZ ;  /* 0xbb67ae851f217890 */ /* 0x000fe2000fffe03f */
[----:B------:R-:W-:Y:S01]  /*6fa0*/  FMNMX.FTZ R7, R52, R4, !PT ;  /* 0x0000000434077209 */ /* 0x000fe20007810000 */
[----:B------:R-:W-:Y:S01]  /*6fb0*/  IMAD.U32 R14, RZ, RZ, UR7 ;  /* 0x00000007ff0e7e24 */ /* 0x000fe2000f8e00ff */
[----:B------:R-:W-:Y:S01]  /*6fc0*/  FMNMX.FTZ R6, R27, R6, !PT ;  /* 0x000000061b067209 */ /* 0x000fe20007810000 */
[----:B------:R-:W-:Y:S01]  /*6fd0*/  UIADD3 UR36, UR30, -0x61c88647, URZ ;  /* 0x9e3779b91e247890 */ /* 0x000fe2000fffe03f */
[----:B------:R-:W-:Y:S01]  /*6fe0*/  LOP3.LUT R252, R252, UR30, RZ, 0x3c, !PT ;  /* 0x0000001efcfc7c12 */ /* 0x000fe2000f8e3cff */
[----:B------:R-:W-:Y:S01]  /*6ff0*/  UIADD3 UR32, UR30, 0x3c6ef372, URZ ;  /* 0x3c6ef3721e207890 */ /* 0x000fe2000fffe03f */
[----:B------:R-:W-:Y:S01]  /*7000*/  FMNMX.FTZ R6, R26, R6, !PT ;  /* 0x000000061a067209 */ /* 0x000fe20007810000 */
[----:B------:R-:W-:Y:S01]  /*7010*/  ULDC UR40, c[0x0][0x2ec] ;  /* 0x0000bb0000287ab9 */ /* 0x000fe20000000800 */
[----:B------:R-:W-:Y:S01]  /*7020*/  FMNMX.FTZ R7, R38, R7, !PT ;  /* 0x0000000726077209 */ /* 0x000fe20007810000 */
[----:B------:R-:W-:Y:S01]  /*7030*/  UIADD3 UR29, UR31, 0x76cf5d0a, URZ ;  /* 0x76cf5d0a1f1d7890 */ /* 0x000fe2000fffe03f */
[----:B------:R-:W-:Y:S01]  /*7040*/  FMNMX.FTZ R6, R32, R6, !PT ;  /* 0x0000000620067209 */ /* 0x000fe20007810000 */
[----:B------:R-:W-:Y:S01]  /*7050*/  UIADD3 UR25, UR31, 0x32370b8f, URZ ;  /* 0x32370b8f1f197890 */ /* 0x000fe2000fffe03f */
[----:B------:R-:W-:Y:S01]  /*7060*/  FMNMX.FTZ R16, R48, R46, !PT ;  /* 0x0000002e30107209 */ /* 0x000fe20007810000 */
[----:B------:R-:W-:Y:S01]  /*7070*/  UIADD3 UR28, UR30, -0x255992d5, URZ ;  /* 0xdaa66d2b1e1c7890 */ /* 0x000fe2000fffe03f */
[----:B------:R-:W-:Y:S01]  /*7080*/  FMNMX.FTZ R6, R47, R6, !PT ;  /* 0x000000062f067209 */ /* 0x000fe20007810000 */
[----:B------:R-:W-:Y:S01]  /*7090*/  UIADD3 UR24, UR30, 0x78dde6e4, URZ ;  /* 0x78dde6e41e187890 */ /* 0x000fe2000fffe03f */
[----:B------:R-:W-:Y:S01]  /*70a0*/  LOP3.LUT R10, R19, R252, RZ, 0x3c, !PT ;  /* 0x000000fc130a7212 */ /* 0x000fe200078e3cff */
[----:B------:R-:W-:Y:S01]  /*70b0*/  UIADD3 UR22, UR31, -0x126145ec, URZ ;  /* 0xed9eba141f167890 */ /* 0x000fe2000fffe03f */
[----:B------:R-:W-:Y:S01]  /*70c0*/  FMNMX.FTZ R6, R120, R6, !PT ;  /* 0x0000000678067209 */ /* 0x000fe20007810000 */
[----:B-1----:R-:W-:Y:S01]  /*70d0*/  IMAD.WIDE.U32 R4, R5, -0x326172a9, RZ ;  /* 0xcd9e8d5705047825 */ /* 0x002fe200078e00ff */
[----:B------:R-:W-:Y:S01]  /*70e0*/  LOP3.LUT R14, R13, UR31, R14, 0x96, !PT ;  /* 0x0000001f0d0e7c12 */ /* 0x000fe2000f8e960e */
[----:B------:R-:W-:Y:S01]  /*70f0*/  UIADD3 UR18, UR31, -0x56f99767, URZ ;  /* 0xa90668991f127890 */ /* 0x000fe2000fffe03f */
[----:B------:R-:W-:Y:S01]  /*7100*/  FMNMX.FTZ R6, R141, R6, !PT ;  /* 0x000000068d067209 */ /* 0x000fe20007810000 */
[----:B------:R-:W-:Y:S01]  /*7110*/  IMAD.WIDE.U32 R10, R10, -0x2daee0ad, RZ ;  /* 0xd2511f530a0a7825 */ /* 0x000fe200078e00ff */
[----:B------:R-:W-:Y:S01]  /*7120*/  LOP3.LUT R8, R5, R252, RZ, 0x3c, !PT ;  /* 0x000000fc05087212 */ /* 0x000fe200078e3cff */
[----:B------:R-:W-:Y:S01]  /*7130*/  UIADD3 UR19, UR30, 0x1715609d, URZ ;  /* 0x1715609d1e137890 */ /* 0x000fe2000fffe03f */
[----:B------:R-:W-:-:S02]  /*7140*/  FMNMX.FTZ R6, R140, R6, !PT ;  /* 0x000000068c067209 */ /* 0x000fc40007810000 */
[----:B------:R-:W-:Y:S01]  /*7150*/  FMNMX.FTZ R5, R37, R7, !PT ;  /* 0x0000000725057209 */ /* 0x000fe20007810000 */
[----:B------:R-:W-:Y:S01]  /*7160*/  IMAD.U32 R7, RZ, RZ, UR6 ;  /* 0x00000006ff077e24 */ /* 0x000fe2000f8e00ff */
[----:B------:R-:W-:Y:S01]  /*7170*/  FMNMX.FTZ R6, R149, R6, !PT ;  /* 0x0000000695067209 */ /* 0x000fe20007810000 */
[----:B------:R-:W-:Y:S01]  /*7180*/  IMAD.WIDE.U32 R8, R8, -0x2daee0ad, RZ ;  /* 0xd2511f5308087825 */ /* 0x000fe200078e00ff */
[----:B------:R-:W-:Y:S02]  /*7190*/  FMNMX.FTZ R5, R36, R5, !PT ;  /* 0x0000000524057209 */ /* 0x000fe40007810000 */
[----:B------:R-:W-:Y:S02]  /*71a0*/  FMNMX.FTZ R6, R146, R6, !PT ;  /* 0x0000000692067209 */ /* 0x000fe40007810000 */
[----:B------:R-:W-:Y:S02]  /*71b0*/  LOP3.LUT R15, R13, UR31, R7, 0x96, !PT ;  /* 0x0000001f0d0f7c12 */ /* 0x000fe4000f8e9607 */
[----:B------:R-:W-:-:S02]  /*71c0*/  FMNMX.FTZ R6, R165, R6, !PT ;  /* 0x00000006a5067209 */ /* 0x000fc40007810000 */
[----:B------:R-:W-:Y:S02]  /*71d0*/  FMNMX.FTZ R7, R148, R5, !PT ;  /* 0x0000000594077209 */ /* 0x000fe40007810000 */
[----:B------:R-:W-:Y:S02]  /*71e0*/  FMNMX.FTZ R6, R163, R6, !PT ;  /* 0x00000006a3067209 */ /* 0x000fe40007810000 */
[----:B------:R-:W-:Y:S02]  /*71f0*/  FMNMX.FTZ R5, R40, R16, !PT ;  /* 0x0000001028057209 */ /* 0x000fe40007810000 */
[--C-:B------:R-:W-:Y:S01]  /*7200*/  LOP3.LUT R17, R11, UR33, R12.reuse, 0x96, !PT ;  /* 0x000000210b117c12 */ /* 0x100fe2000f8e960c */
[----:B------:R-:W1:Y:S01]  /*7210*/  SHFL.BFLY PT, R73, R6, 0x2, 0x1f ;  /* 0x0c401f0006497f89 */ /* 0x000e6200000e0000 */
[----:B------:R-:W-:Y:S02]  /*7220*/  FMNMX.FTZ R5, R42, R5, !PT ;  /* 0x000000052a057209 */ /* 0x000fe40007810000 */
[----:B------:R-:W-:Y:S01]  /*7230*/  LOP3.LUT R11, R9, UR33, R12, 0x96, !PT ;  /* 0x00000021090b7c12 */ /* 0x000fe2000f8e960c */
[----:B------:R-:W-:Y:S01]  /*7240*/  IMAD.WIDE.U32 R12, R14, -0x326172a9, RZ ;  /* 0xcd9e8d570e0c7825 */ /* 0x000fe200078e00ff */
[----:B------:R-:W-:-:S02]  /*7250*/  FMNMX.FTZ R5, R62, R5, !PT ;  /* 0x000000053e057209 */ /* 0x000fc40007810000 */
[----:B------:R-:W-:Y:S01]  /*7260*/  LEA R185, R0, UR4, 0x1 ;  /* 0x0000000400b97c11 */ /* 0x000fe2000f8e08ff */
        /* <DEDUP_REMOVED lines=8> */
[--C-:B------:R-:W-:Y:S01]  /*72f0*/  LOP3.LUT R20, R59, UR32, R12.reuse, 0x96, !PT ;  /* 0x000000203b147c12 */ /* 0x100fe2000f8e960c */
[--C-:B------:R-:W-:Y:S01]  /*7300*/  IMAD R186, R3, 0x2, R185.reuse ;  /* 0x0000000203ba7824 */ /* 0x100fe200078e02b9 */
[----:B------:R-:W-:Y:S01]  /*7310*/  LOP3.LUT R22, R57, UR32, R12, 0x96, !PT ;  /* 0x0000002039167c12 */ /* 0x000fe2000f8e960c */
[----:B------:R-:W-:Y:S01]  /*7320*/  IMAD R188, R2, 0x2, R185 ;  /* 0x0000000202bc7824 */ /* 0x000fe200078e02b9 */
[----:B-1----:R-:W-:Y:S01]  /*7330*/  FMNMX.FTZ R73, R6, R73, !PT ;  /* 0x0000004906497209 */ /* 0x002fe20007810000 */
[----:B------:R-:W-:Y:S01]  /*7340*/  IMAD.WIDE.U32 R20, R20, -0x2daee0ad, RZ ;  /* 0xd2511f5314147825 */ /* 0x000fe200078e00ff */
[----:B------:R-:W-:-:S03]  /*7350*/  FMNMX.FTZ R6, R145, R7, !PT ;  /* 0x0000000791067209 */ /* 0x000fc60007810000 */
[----:B------:R-:W1:Y:S01]  /*7360*/  SHFL.BFLY PT, R9, R73, 0x1, 0x1f ;  /* 0x0c201f0049097f89 */ /* 0x000e6200000e0000 */
[----:B------:R-:W-:Y:S01]  /*7370*/  FMNMX.FTZ R71, R144, R6, !PT ;  /* 0x0000000690477209 */ /* 0x000fe20007810000 */
[----:B------:R-:W-:-:S03]  /*7380*/  IMAD.WIDE.U32 R6, R15, -0x326172a9, RZ ;  /* 0xcd9e8d570f067825 */ /* 0x000fc600078e00ff */
[----:B------:R-:W-:Y:S01]  /*7390*/  FMNMX.FTZ R71, R142, R71, !PT ;  /* 0x000000478e477209 */ /* 0x000fe20007810000 */
[----:B------:R-:W-:Y:S01]  /*73a0*/  IMAD R187, R2, 0x2, R186 ;  /* 0x0000000202bb7824 */ /* 0x000fe200078e02ba */
[----:B------:R-:W-:Y:S02]  /*73b0*/  LOP3.LUT R24, R7, UR36, R4, 0x96, !PT ;  /* 0x0000002407187c12 */ /* 0x000fe4000f8e9604 */
[----:B------:R-:W-:Y:S02]  /*73c0*/  FMNMX.FTZ R71, R154, R71, !PT ;  /* 0x000000479a477209 */ /* 0x000fe40007810000 */
[----:B------:R-:W-:Y:S02]  /*73d0*/  FMNMX.FTZ R4, R156, R5, !PT ;  /* 0x000000059c047209 */ /* 0x000fe40007810000 */
[----:B------:R-:W-:Y:S02]  /*73e0*/  FMNMX.FTZ R71, R155, R71, !PT ;  /* 0x000000479b477209 */ /* 0x000fe40007810000 */
[----:B------:R-:W-:-:S02]  /*73f0*/  FMNMX.FTZ R4, R152, R4, !PT ;  /* 0x0000000498047209 */ /* 0x000fc40007810000 */
[----:B------:R-:W-:Y:S02]  /*7400*/  FMNMX.FTZ R71, R151, R71, !PT ;  /* 0x0000004797477209 */ /* 0x000fe40007810000 */
[----:B------:R-:W-:Y:S02]  /*7410*/  FMNMX.FTZ R4, R150, R4, !PT ;  /* 0x0000000496047209 */ /* 0x000fe40007810000 */
[----:B------:R-:W-:Y:S02]  /*7420*/  FMNMX.FTZ R71, R153, R71, !PT ;  /* 0x0000004799477209 */ /* 0x000fe40007810000 */
[----:B------:R-:W-:Y:S02]  /*7430*/  LOP3.LUT R18, R7, UR36, R18, 0x96, !PT ;  /* 0x0000002407127c12 */ /* 0x000fe4000f8e9612 */
[----:B------:R-:W-:Y:S01]  /*7440*/  FMNMX.FTZ R7, R147, R4, !PT ;  /* 0x0000000493077209 */ /* 0x000fe20007810000 */
[----:B------:R-:W2:Y:S01]  /*7450*/  SHFL.BFLY PT, R11, R71, 0x2, 0x1f ;  /* 0x0c401f00470b7f89 */ /* 0x000ea200000e0000 */
[----:B------:R-:W-:Y:S01]  /*7460*/  FMNMX.FTZ R5, R49, R61, !PT ;  /* 0x0000003d31057209 */ /* 0x000fe20007810000 */
[----:B------:R-:W-:Y:S01]  /*7470*/  IMAD.WIDE.U32 R12, R18, -0x2daee0ad, RZ ;  /* 0xd2511f53120c7825 */ /* 0x000fe200078e00ff */
[----:B-1----:R-:W-:-:S02]  /*7480*/  FMNMX.FTZ R73, R73, R9, !PT ;  /* 0x0000000949497209 */ /* 0x002fc40007810000 */
[----:B------:R-:W-:Y:S02]  /*7490*/  FMNMX.FTZ R7, R160, R7, !PT ;  /* 0x00000007a0077209 */ /* 0x000fe40007810000 */
[--C-:B------:R-:W-:Y:S02]  /*74a0*/  LOP3.LUT R15, R59, UR32, R6.reuse, 0x96, !PT ;  /* 0x000000203b0f7c12 */ /* 0x100fe4000f8e9606 */
[----:B------:R-:W-:Y:S01]  /*74b0*/  LOP3.LUT R23, R57, UR32, R6, 0x96, !PT ;  /* 0x0000002039177c12 */ /* 0x000fe2000f8e9606 */
[----:B------:R-:W-:Y:S01]  /*74c0*/  FMUL.FTZ R6, R73, UR40 ;  /* 0x0000002849067c20 */ /* 0x000fe20008410000 */
[----:B------:R-:W-:Y:S01]  /*74d0*/  FMNMX.FTZ R5, R54, R5, !PT ;  /* 0x0000000536057209 */ /* 0x000fe20007810000 */
[----:B------:R-:W-:Y:S01]  /*74e0*/  IMAD.WIDE.U32 R74, R15, -0x2daee0ad, RZ ;  /* 0xd2511f530f4a7825 */ /* 0x000fe200078e00ff */
[----:B------:R-:W-:Y:S02]  /*74f0*/  FSETP.NEU.FTZ.AND P0, PT, R73, -INF , PT ;  /* 0xff8000004900780b */ /* 0x000fe40003f1d000 */
[----:B------:R-:W-:Y:S01]  /*7500*/  FMNMX.FTZ R7, R162, R7, !PT ;  /* 0x00000007a2077209 */ /* 0x000fe20007810000 */
[----:B------:R-:W-:Y:S01]  /*7510*/  IMAD.WIDE.U32 R68, R23, -0x2daee0ad, RZ ;  /* 0xd2511f5317447825 */ /* 0x000fe200078e00ff */
[----:B------:R-:W-:-:S02]  /*7520*/  FMNMX.FTZ R9, R55, R5, !PT ;  /* 0x0000000537097209 */ /* 0x000fc40007810000 */
[----:B------:R-:W-:Y:S01]  /*7530*/  FSEL R6, R6, RZ, P0 ;  /* 0x000000ff06067208 */ /* 0x000fe20000000000 */
[----:B------:R-:W-:Y:S01]  /*7540*/  IMAD.WIDE.U32 R4, R14, -0x2daee0ad, RZ ;  /* 0xd2511f530e047825 */ /* 0x000fe200078e00ff */
[----:B------:R-:W-:Y:S02]  /*7550*/  FMNMX.FTZ R7, R158, R7, !PT ;  /* 0x000000079e077209 */ /* 0x000fe40007810000 */
[----:B------:R-:W-:Y:S01]  /*7560*/  FMNMX.FTZ R9, R124, R9, !PT ;  /* 0x000000097c097209 */ /* 0x000fe20007810000 */
[----:B------:R-:W-:Y:S01]  /*7570*/  IMAD.WIDE.U32 R14, R22, -0x2daee0ad, RZ ;  /* 0xd2511f53160e7825 */ /* 0x000fe200078e00ff */
[----:B------:R-:W-:-:S03]  /*7580*/  LOP3.LUT R19, R5, UR29, R10, 0x96, !PT ;  /* 0x0000001d05137c12 */ /* 0x000fc6000f8e960a */
[----:B------:R-:W-:Y:S01]  /*7590*/  FFMA.FTZ R5, R31, UR40, -R6 ;  /* 0x000000281f057c23 */ /* 0x000fe20008010806 */
[----:B------:R-:W-:Y:S02]  /*75a0*/  LOP3.LUT R25, R21, UR25, R4, 0x96, !PT ;  /* 0x0000001915197c12 */ /* 0x000fe4000f8e9604 */
[----:B------:R-:W-:Y:S01]  /*75b0*/  FMNMX.FTZ R4, R159, R7, !PT ;  /* 0x000000079f047209 */ /* 0x000fe20007810000 */
[----:B------:R1:W-:Y:S01]  /*75c0*/  MUFU.EX2 R240, R5 ;  /* 0x0000000500f07308 */ /* 0x0003e20000000800 */
[----:B------:R-:W-:Y:S01]  /*75d0*/  FMNMX.FTZ R9, R123, R9, !PT ;  /* 0x000000097b097209 */ /* 0x000fe20007810000 */
[----:B------:R-:W-:Y:S01]  /*75e0*/  FFMA.FTZ R7, R30, UR40, -R6 ;  /* 0x000000281e077c23 */ /* 0x000fe20008010806 */
[----:B--2---:R-:W-:Y:S01]  /*75f0*/  FMNMX.FTZ R71, R71, R11, !PT ;  /* 0x0000000b47477209 */ /* 0x004fe20007810000 */
[----:B------:R-:W2:Y:S01]  /*7600*/  SHFL.BFLY PT, R70, R4, 0x2, 0x1f ;  /* 0x0c401f0004467f89 */ /* 0x000ea200000e0000 */
[----:B------:R-:W-:Y:S02]  /*7610*/  FMNMX.FTZ R9, R122, R9, !PT ;  /* 0x000000097a097209 */ /* 0x000fe40007810000 */
[----:B------:R-:W-:Y:S01]  /*7620*/  LOP3.LUT R75, R75, UR25, R12, 0x96, !PT ;  /* 0x000000194b4b7c12 */ /* 0x000fe2000f8e960c */
[----:B------:R-:W3:Y:S01]  /*7630*/  SHFL.BFLY PT, R18, R71, 0x1, 0x1f ;  /* 0x0c201f0047127f89 */ /* 0x000ee200000e0000 */
[----:B------:R-:W-:Y:S01]  /*7640*/  MUFU.EX2 R237, R7 ;  /* 0x0000000700ed7308 */ /* 0x000fe20000000800 */
[----:B------:R-:W-:Y:S01]  /*7650*/  LOP3.LUT R143, R13, UR29, R10, 0x96, !PT ;  /* 0x0000001d0d8f7c12 */ /* 0x000fe2000f8e960a */
[----:B------:R-:W-:Y:S01]  /*7660*/  IMAD.WIDE.U32 R10, R24, -0x2daee0ad, RZ ;  /* 0xd2511f53180a7825 */ /* 0x000fe200078e00ff */
[----:B------:R-:W-:-:S04]  /*7670*/  LOP3.LUT R16, R15, UR25, R16, 0x96, !PT ;  /* 0x000000190f107c12 */ /* 0x000fc8000f8e9610 */
[----:B------:R-:W-:Y:S01]  /*7680*/  LOP3.LUT R59, R11, UR29, R8, 0x96, !PT ;  /* 0x0000001d0b3b7c12 */ /* 0x000fe2000f8e9608 */
[----:B-1----:R-:W-:Y:S01]  /*7690*/  FFMA.FTZ R5, R33, UR40, -R6 ;  /* 0x0000002821057c23 */ /* 0x002fe20008010806 */
[----:B------:R-:W-:Y:S01]  /*76a0*/  LOP3.LUT R57, R69, UR25, R10, 0x96, !PT ;  /* 0x0000001945397c12 */ /* 0x000fe2000f8e960a */
[----:B------:R-:W-:Y:S02]  /*76b0*/  IMAD.WIDE.U32 R10, R25, -0x326172a9, RZ ;  /* 0xcd9e8d57190a7825 */ /* 0x000fe400078e00ff */
[----:B------:R1:W-:Y:S01]  /*76c0*/  MUFU.EX2 R239, R5 ;  /* 0x0000000500ef7308 */ /* 0x0003e20000000800 */
[----:B--2---:R-:W-:Y:S02]  /*76d0*/  FMNMX.FTZ R70, R4, R70, !PT ;  /* 0x0000004604467209 */ /* 0x004fe40007810000 */
[----:B---3--:R-:W-:Y:S01]  /*76e0*/  FMNMX.FTZ R71, R71, R18, !PT ;  /* 0x0000001247477209 */ /* 0x008fe20007810000 */
[----:B------:R-:W-:Y:S02]  /*76f0*/  IMAD.WIDE.U32 R18, R19, -0x326172a9, RZ ;  /* 0xcd9e8d5713127825 */ /* 0x000fe400078e00ff */
[----:B------:R-:W2:Y:S01]  /*7700*/  SHFL.BFLY PT, R21, R70, 0x1, 0x1f ;  /* 0x0c201f0046157f89 */ /* 0x000ea200000e0000 */
[----:B------:R-:W-:-:S02]  /*7710*/  FSETP.NEU.FTZ.AND P0, PT, R71, -INF , PT ;  /* 0xff8000004700780b */ /* 0x000fc40003f1d000 */
[----:B-1----:R-:W-:Y:S02]  /*7720*/  FMNMX.FTZ R5, R121, R9, !PT ;  /* 0x0000000979057209 */ /* 0x002fe40007810000 */
[----:B------:R-:W-:Y:S02]  /*7730*/  LOP3.LUT R12, R19, UR28, R58, 0x96, !PT ;  /* 0x0000001c130c7c12 */ /* 0x000fe4000f8e963a */
[----:B------:R-:W-:Y:S02]  /*7740*/  FMNMX.FTZ R5, R166, R5, !PT ;  /* 0x00000005a6057209 */ /* 0x000fe40007810000 */
[----:B------:R-:W-:Y:S01]  /*7750*/  LOP3.LUT R9, R17, UR29, R8, 0x96, !PT ;  /* 0x0000001d11097c12 */ /* 0x000fe2000f8e9608 */
[----:B------:R-:W-:Y:S01]  /*7760*/  IMAD.WIDE.U32 R16, R16, -0x326172a9, RZ ;  /* 0xcd9e8d5710107825 */ /* 0x000fe200078e00ff */
[----:B------:R-:W-:-:S03]  /*7770*/  FMNMX.FTZ R7, R164, R5, !PT ;  /* 0x00000005a4077209 */ /* 0x000fc60007810000 */
[--C-:B------:R-:W-:Y:S01]  /*7780*/  FFMA.FTZ R5, R28, UR40, -R6.reuse ;  /* 0x000000281c057c23 */ /* 0x100fe20008010806 */
[----:B------:R-:W-:Y:S01]  /*7790*/  FFMA.FTZ R8, R26, UR40, -R6 ;  /* 0x000000281a087c23 */ /* 0x000fe20008010806 */
[----:B------:R-:W-:Y:S01]  /*77a0*/  IMAD.WIDE.U32 R12, R12, -0x2daee0ad, RZ ;  /* 0xd2511f530c0c7825 */ /* 0x000fe200078e00ff */
[----:B------:R-:W-:Y:S01]  /*77b0*/  FMNMX.FTZ R7, R161, R7, !PT ;  /* 0x00000007a1077209 */ /* 0x000fe20007810000 */
[----:B------:R1:W-:Y:S01]  /*77c0*/  MUFU.EX2 R235, R5 ;  /* 0x0000000500eb7308 */ /* 0x0003e20000000800 */
[----:B------:R-:W-:Y:S02]  /*77d0*/  LOP3.LUT R18, R11, UR24, R18, 0x96, !PT ;  /* 0x000000180b127c12 */ /* 0x000fe4000f8e9612 */
[----:B------:R-:W-:-:S03]  /*77e0*/  LOP3.LUT R15, R13, UR22, R20, 0x96, !PT ;  /* 0x000000160d0f7c12 */ /* 0x000fc6000f8e9614 */
[----:B------:R-:W-:Y:S01]  /*77f0*/  IMAD.WIDE.U32 R24, R18, -0x2daee0ad, RZ ;  /* 0xd2511f5312187825 */ /* 0x000fe200078e00ff */
[----:B--2---:R-:W-:Y:S01]  /*7800*/  FMNMX.FTZ R70, R70, R21, !PT ;  /* 0x0000001546467209 */ /* 0x004fe20007810000 */
[----:B------:R-:W-:Y:S03]  /*7810*/  MUFU.EX2 R238, R8 ;  /* 0x0000000800ee7308 */ /* 0x000fe60000000800 */
[----:B------:R-:W-:-:S05]  /*7820*/  LOP3.LUT R12, R25, UR18, R12, 0x96, !PT ;  /* 0x00000012190c7c12 */ /* 0x000fca000f8e960c */
[----:B------:R-:W-:Y:S01]  /*7830*/  IMAD.WIDE.U32 R12, R12, -0x326172a9, RZ ;  /* 0xcd9e8d570c0c7825 */ /* 0x000fe200078e00ff */
[----:B-1----:R-:W-:-:S03]  /*7840*/  FMNMX.FTZ R5, R157, R7, !PT ;  /* 0x000000079d057209 */ /* 0x002fc60007810000 */
[----:B------:R-:W-:Y:S02]  /*7850*/  FFMA.FTZ R7, R29, UR40, -R6 ;  /* 0x000000281d077c23 */ /* 0x000fe40008010806 */
[----:B------:R-:W-:Y:S01]  /*7860*/  LDSM.16.MT88.4 R28, [R185+0x6000] ;  /* 0x00600000b91c783b */ /* 0x000fe20000004200 */
[----:B------:R-:W-:Y:S01]  /*7870*/  FMNMX.FTZ R4, R169, R5, !PT ;  /* 0x00000005a9047209 */ /* 0x000fe20007810000 */
[----:B------:R1:W-:Y:S01]  /*7880*/  MUFU.EX2 R234, R7 ;  /* 0x0000000700ea7308 */ /* 0x0003e20000000800 */
[----:B------:R-:W-:Y:S02]  /*7890*/  LOP3.LUT R20, R12, 0xff, RZ, 0xc0, !PT ;  /* 0x000000ff0c147812 */ /* 0x000fe400078ec0ff */
[----:B------:R-:W-:-:S04]  /*78a0*/  FMNMX.FTZ R4, R170, R4, !PT ;  /* 0x00000004aa047209 */ /* 0x000fc80007810000 */
[----:B------:R-:W-:Y:S01]  /*78b0*/  FMNMX.FTZ R72, R167, R4, !PT ;  /* 0x00000004a7487209 */ /* 0x000fe20007810000 */
[----:B------:R-:W-:-:S03]  /*78c0*/  IMAD.WIDE.U32 R4, R9, -0x326172a9, RZ ;  /* 0xcd9e8d5709047825 */ /* 0x000fc600078e00ff */
[----:B------:R-:W-:Y:S02]  /*78d0*/  FMNMX.FTZ R72, R168, R72, !PT ;  /* 0x00000048a8487209 */ /* 0x000fe40007810000 */
[----:B------:R-:W-:-:S03]  /*78e0*/  LOP3.LUT R9, R5, UR28, R56, 0x96, !PT ;  /* 0x0000001c05097c12 */ /* 0x000fc6000f8e9638 */
[----:B------:R-:W2:Y:S01]  /*78f0*/  SHFL.BFLY PT, R19, R72, 0x2, 0x1f ;  /* 0x0c401f0048137f89 */ /* 0x000ea200000e0000 */
[----:B-1----:R-:W-:Y:S01]  /*7900*/  FFMA.FTZ R7, R27, UR40, -R6 ;  /* 0x000000281b077c23 */ /* 0x002fe20008010806 */
[----:B------:R-:W-:-:S03]  /*7910*/  IMAD.WIDE.U32 R8, R9, -0x2daee0ad, RZ ;  /* 0xd2511f5309087825 */ /* 0x000fc600078e00ff */
[----:B------:R1:W-:Y:S02]  /*7920*/  MUFU.EX2 R236, R7 ;  /* 0x0000000700ec7308 */ /* 0x0003e40000000800 */
[----:B------:R-:W-:Y:S01]  /*7930*/  LOP3.LUT R11, R9, UR22, R14, 0x96, !PT ;  /* 0x00000016090b7c12 */ /* 0x000fe2000f8e960e */
[----:B------:R-:W-:-:S05]  /*7940*/  IMAD.WIDE.U32 R14, R15, -0x326172a9, RZ ;  /* 0xcd9e8d570f0e7825 */ /* 0x000fca00078e00ff */
[----:B------:R-:W-:Y:S01]  /*7950*/  LOP3.LUT R25, R15, UR19, R10, 0x96, !PT ;  /* 0x000000130f197c12 */ /* 0x000fe2000f8e960a */
[----:B------:R-:W-:Y:S01]  /*7960*/  IMAD.WIDE.U32 R10, R11, -0x326172a9, RZ ;  /* 0xcd9e8d570b0a7825 */ /* 0x000fe200078e00ff */
[----:B------:R-:W-:-:S04]  /*7970*/  LOP3.LUT R14, R13, UR38, R14, 0x96, !PT ;  /* 0x000000260d0e7c12 */ /* 0x000fc8000f8e960e */
[----:B------:R-:W-:Y:S01]  /*7980*/  LOP3.LUT R21, R11, UR19, R16, 0x96, !PT ;  /* 0x000000130b157c12 */ /* 0x000fe2000f8e9610 */
[----:B-1----:R-:W-:Y:S01]  /*7990*/  FMUL.FTZ R7, R71, UR40 ;  /* 0x0000002847077c20 */ /* 0x002fe20008410000 */
[----:B--2---:R-:W-:Y:S02]  /*79a0*/  FMNMX.FTZ R72, R72, R19, !PT ;  /* 0x0000001348487209 */ /* 0x004fe40007810000 */
[----:B------:R-:W-:Y:S02]  /*79b0*/  SHF.R.U32.HI R19, RZ, 0x10, R12 ;  /* 0x00000010ff137819 */ /* 0x000fe4000001160c */
[----:B------:R-:W-:Y:S01]  /*79c0*/  FSEL R5, R7, RZ, P0 ;  /* 0x000000ff07057208 */ /* 0x000fe20000000000 */
[----:B------:R-:W1:Y:S01]  /*79d0*/  SHFL.BFLY PT, R18, R72, 0x1, 0x1f ;  /* 0x0c201f0048127f89 */ /* 0x000e6200000e0000 */
[----:B------:R-:W-:Y:S02]  /*79e0*/  FSETP.NEU.FTZ.AND P0, PT, R70, -INF , PT ;  /* 0xff8000004600780b */ /* 0x000fe40003f1d000 */
[----:B------:R-:W-:Y:S01]  /*79f0*/  LOP3.LUT R19, R19, 0xff, RZ, 0xc0, !PT ;  /* 0x000000ff13137812 */ /* 0x000fe200078ec0ff */
[----:B------:R-:W-:-:S04]  /*7a00*/  FFMA.FTZ R7, R45, UR40, -R5 ;  /* 0x000000282d077c23 */ /* 0x000fc80008010805 */
[----:B------:R2:W-:Y:S01]  /*7a10*/  MUFU.EX2 R233, R7 ;  /* 0x0000000700e97308 */ /* 0x0005e20000000800 */
[----:B-1----:R-:W-:Y:S02]  /*7a20*/  FMNMX.FTZ R72, R72, R18, !PT ;  /* 0x0000001248487209 */ /* 0x002fe40007810000 */
[----:B--2---:R-:W-:Y:S01]  /*7a30*/  LOP3.LUT R7, R17, UR24, R4, 0x96, !PT ;  /* 0x0000001811077c12 */ /* 0x004fe2000f8e9604 */
[----:B------:R-:W-:-:S04]  /*7a40*/  FFMA.FTZ R4, R44, UR40, -R5 ;  /* 0x000000282c047c23 */ /* 0x000fc80008010805 */
[----:B------:R1:W-:Y:S01]  /*7a50*/  MUFU.EX2 R232, R4 ;  /* 0x0000000400e87308 */ /* 0x0003e20000000800 */
[----:B------:R-:W-:-:S04]  /*7a60*/  IMAD.WIDE.U32 R22, R7, -0x2daee0ad, RZ ;  /* 0xd2511f5307167825 */ /* 0x000fc800078e00ff */
[----:B------:R-:W-:Y:S01]  /*7a70*/  FFMA.FTZ R7, R35, UR40, -R5 ;  /* 0x0000002823077c23 */ /* 0x000fe20008010805 */
[----:B------:R-:W-:-:S03]  /*7a80*/  LOP3.LUT R8, R23, UR18, R8, 0x96, !PT ;  /* 0x0000001217087c12 */ /* 0x000fc6000f8e9608 */
[----:B------:R2:W-:Y:S01]  /*7a90*/  MUFU.EX2 R231, R7 ;  /* 0x0000000700e77308 */ /* 0x0005e20000000800 */
[----:B------:R-:W-:Y:S01]  /*7aa0*/  SHF.R.U32.HI R23, RZ, 0x18, R12 ;  /* 0x00000018ff177819 */ /* 0x000fe2000001160c */
        /* <DEDUP_REMOVED lines=30> */
[----:B------:R-:W1:Y:S01]  /*7c90*/  LDSM.16.MT88.4 R40, [R188+0x6000] ;  /* 0x00600000bc28783b */ /* 0x000e620000004200 */
[----:B----4-:R-:W-:-:S03]  /*7ca0*/  FMUL.FTZ R0, R72, UR40 ;  /* 0x0000002848007c20 */ /* 0x010fc60008410000 */
[----:B------:R-:W2:Y:S02]  /*7cb0*/  LDSM.16.MT88.4 R32, [R186+0x6000] ;  /* 0x00600000ba20783b */ /* 0x000ea40000004200 */
[----:B------:R4:W5:Y:S01]  /*7cc0*/  MUFU.EX2 R225, R8 ;  /* 0x0000000800e17308 */ /* 0x0009620000000800 */
[----:B------:R-:W-:-:S05]  /*7cd0*/  FSEL R0, R0, RZ, P0 ;  /* 0x000000ff00007208 */ /* 0x000fca0000000000 */
[----:B------:R-:W-:Y:S01]  /*7ce0*/  FFMA.FTZ R2, R49, UR40, -R0 ;  /* 0x0000002831027c23 */ /* 0x000fe20008010800 */
[----:B---3--:R-:W-:Y:S01]  /*7cf0*/  F2FP.F16.F32.PACK_AB R7, R231, R230 ;  /* 0x000000e6e707723e */ /* 0x008fe200000000ff */
[----:B------:R-:W3:Y:S02]  /*7d00*/  LDSM.16.MT88.4 R48, [R187+0x6000] ;  /* 0x00600000bb30783b */ /* 0x000ee40000004200 */
[----:B------:R5:W-:Y:S01]  /*7d10*/  MUFU.EX2 R224, R2 ;  /* 0x0000000200e07308 */ /* 0x000be20000000800 */
[----:B----4-:R-:W-:Y:S02]  /*7d20*/  LOP3.LUT R8, R3, 0xff, RZ, 0xc0, !PT ;  /* 0x000000ff03087812 */ /* 0x010fe400078ec0ff */
[----:B------:R-:W-:Y:S01]  /*7d30*/  HSET2.LE.AND R3, R17, R172, PT ;  /* 0x000000ac11037233 */ /* 0x000fe20003803000 */
[----:B------:R-:W-:Y:S01]  /*7d40*/  IMAD.WIDE.U32 R16, R25, -0x2daee0ad, RZ ;  /* 0xd2511f5319107825 */ /* 0x000fe200078e00ff */
[----:B------:R-:W-:-:S03]  /*7d50*/  PRMT R8, R8, 0x5410, R9 ;  /* 0x0000541008087816 */ /* 0x000fc60000000009 */
[----:B------:R-:W-:Y:S02]  /*7d60*/  LOP3.LUT R10, R3, R7, RZ, 0xc0, !PT ;  /* 0x00000007030a7212 */ /* 0x000fe400078ec0ff */
[--C-:B------:R-:W-:Y:S01]  /*7d70*/  HSET2.LE.AND R7, R11, R172.reuse, PT ;  /* 0x000000ac0b077233 */ /* 0x100fe20003803000 */
[----:B------:R-:W-:Y:S01]  /*7d80*/  FFMA.FTZ R11, R61, UR40, -R0 ;  /* 0x000000283d0b7c23 */ /* 0x000fe20008010800 */
[--C-:B-----5:R-:W-:Y:S02]  /*7d90*/  HSET2.LE.AND R2, R15, R172.reuse, PT ;  /* 0x000000ac0f027233 */ /* 0x120fe40003803000 */
[----:B------:R-:W-:Y:S01]  /*7da0*/  F2FP.F16.F32.PACK_AB R3, R227, R225 ;  /* 0x000000e1e303723e */ /* 0x000fe200000000ff */
[----:B------:R4:W5:Y:S01]  /*7db0*/  MUFU.EX2 R223, R11 ;  /* 0x0000000b00df7308 */ /* 0x0009620000000800 */
        /* <DEDUP_REMOVED lines=10> */
[----:B----4-:R-:W-:Y:S01]  /*7e60*/  LOP3.LUT R11, R2, R3, RZ, 0xc0, !PT ;  /* 0x00000003020b7212 */ /* 0x010fe200078ec0ff */
[----:B------:R-:W-:Y:S01]  /*7e70*/  FFMA.FTZ R2, R54, UR40, -R0 ;  /* 0x0000002836027c23 */ /* 0x000fe20008010800 */
[----:B------:R-:W-:-:S02]  /*7e80*/  SHF.R.U32.HI R12, RZ, 0x8, R12 ;  /* 0x00000008ff0c7819 */ /* 0x000fc4000001160c */
[----:B------:R-:W-:Y:S02]  /*7e90*/  LOP3.LUT R18, R17, UR39, R24, 0x96, !PT ;  /* 0x0000002711127c12 */ /* 0x000fe4000f8e9618 */
[----:B------:R-:W-:Y:S01]  /*7ea0*/  LDSM.16.MT88.4 R24, [R185+0x6800] ;  /* 0x00680000b918783b */ /* 0x000fe20000004200 */
[----:B------:R4:W5:Y:S01]  /*7eb0*/  MUFU.EX2 R222, R2 ;  /* 0x0000000200de7308 */ /* 0x0009620000000800 */
[C---:B------:R-:W-:Y:S06]  /*7ec0*/  HMMA.16816.F32 R80, R8.reuse, R28, RZ ;  /* 0x0000001c0850723c */ /* 0x040fec00000018ff */
[----:B-1----:R-:W-:Y:S01]  /*7ed0*/  HMMA.16816.F32 R108, R8, R40, RZ ;  /* 0x00000028086c723c */ /* 0x002fe200000018ff */
[----:B--2---:R-:W-:-:S05]  /*7ee0*/  SHF.R.U32.HI R15, RZ, 0x10, R14 ;  /* 0x00000010ff0f7819 */ /* 0x004fca000001160e */
[----:B------:R-:W-:Y:S01]  /*7ef0*/  HMMA.16816.F32 R96, R8, R32, RZ ;  /* 0x000000200860723c */ /* 0x000fe200000018ff */
[----:B----4-:R-:W-:Y:S01]  /*7f00*/  IMAD.WIDE.U32 R2, R21, -0x2daee0ad, RZ ;  /* 0xd2511f5315027825 */ /* 0x010fe200078e00ff */
[----:B------:R-:W-:-:S04]  /*7f10*/  LOP3.LUT R21, R14, 0xff, RZ, 0xc0, !PT ;  /* 0x000000ff0e157812 */ /* 0x000fc800078ec0ff */
[C---:B---3--:R-:W-:Y:S01]  /*7f20*/  HMMA.16816.F32 R88, R8.reuse, R48, RZ ;  /* 0x000000300858723c */ /* 0x048fe200000018ff */
        /* <DEDUP_REMOVED lines=14> */
[--C-:B------:R-:W-:Y:S01]  /*8010*/  HSET2.LE.AND R19, R12, R172.reuse, PT ;  /* 0x000000ac0c137233 */ /* 0x100fe20003803000 */
[C---:B------:R-:W-:Y:S01]  /*8020*/  HMMA.16816.F32 R104, R8.reuse, R34, RZ ;  /* 0x000000220868723c */ /* 0x040fe200000018ff */
[----:B------:R-:W-:Y:S02]  /*8030*/  F2FP.F16.F32.PACK_AB R12, R235, R237 ;  /* 0x000000edeb0c723e */ /* 0x000fe400000000ff */
[----:B------:R-:W-:Y:S02]  /*8040*/  F2FP.F16.F32.PACK_AB R20, R239, R240 ;  /* 0x000000f0ef14723e */ /* 0x000fe400000000ff */
[----:B------:R-:W-:Y:S01]  /*8050*/  HSET2.LE.AND R15, R15, R172, PT ;  /* 0x000000ac0f0f7233 */ /* 0x000fe20003803000 */
[----:B------:R-:W-:Y:S01]  /*8060*/  HMMA.16816.F32 R92, R8, R50, RZ ;  /* 0x00000032085c723c */ /* 0x000fe200000018ff */
[----:B-1----:R-:W-:Y:S01]  /*8070*/  FFMA.FTZ R13, R38, UR40, -R5 ;  /* 0x00000028260d7c23 */ /* 0x002fe20008010805 */
[----:B------:R-:W-:-:S02]  /*8080*/  LOP3.LUT R14, R14, R12, RZ, 0xc0, !PT ;  /* 0x0000000c0e0e7212 */ /* 0x000fc400078ec0ff */
[----:B------:R-:W-:Y:S01]  /*8090*/  LOP3.LUT R12, R19, R20, RZ, 0xc0, !PT ;  /* 0x00000014130c7212 */ /* 0x000fe200078ec0ff */
[----:B------:R1:W-:Y:S01]  /*80a0*/  MUFU.EX2 R221, R13 ;  /* 0x0000000d00dd7308 */ /* 0x0003e20000000800 */
[----:B------:R-:W-:Y:S01]  /*80b0*/  FFMA.FTZ R20, R62, UR40, -R4 ;  /* 0x000000283e147c23 */ /* 0x000fe20008010804 */
[C---:B------:R-:W-:Y:S02]  /*80c0*/  LOP3.LUT R3, R2.reuse, 0xffff, RZ, 0xc0, !PT ;  /* 0x0000ffff02037812 */ /* 0x040fe400078ec0ff */
[----:B-----5:R-:W-:Y:S02]  /*80d0*/  F2FP.F16.F32.PACK_AB R19, R223, R224 ;  /* 0x000000e0df13723e */ /* 0x020fe400000000ff */
[----:B--2---:R-:W-:Y:S02]  /*80e0*/  LOP3.LUT R21, R2, 0xff, RZ, 0xc0, !PT ;  /* 0x000000ff02157812 */ /* 0x004fe400078ec0ff */
[----:B------:R2:W-:Y:S01]  /*80f0*/  MUFU.EX2 R216, R20 ;  /* 0x0000001400d87308 */ /* 0x0005e20000000800 */
[----:B------:R-:W-:-:S02]  /*8100*/  SHF.R.U32.HI R22, RZ, 0x18, R2 ;  /* 0x00000018ff167819 */ /* 0x000fc40000011602 */
        /* <DEDUP_REMOVED lines=8> */
[----:B------:R2:W3:Y:S01]  /*8190*/  MUFU.EX2 R214, R3 ;  /* 0x0000000300d67308 */ /* 0x0004e20000000800 */
[----:B-1----:R-:W-:-:S04]  /*81a0*/  F2FP.F16.F32.PACK_AB R13, R218, R222 ;  /* 0x000000deda0d723e */ /* 0x002fc800000000ff */
[----:B------:R-:W-:Y:S02]  /*81b0*/  LOP3.LUT R15, R15, R13, RZ, 0xc0, !PT ;  /* 0x0000000d0f0f7212 */ /* 0x000fe400078ec0ff */
[----:B------:R-:W-:Y:S01]  /*81c0*/  HSET2.LE.AND R13, R23, R172, PT ;  /* 0x000000ac170d7233 */ /* 0x000fe20003803000 */
[----:B--2---:R-:W-:-:S04]  /*81d0*/  FFMA.FTZ R3, R53, UR40, -R4 ;  /* 0x0000002835037c23 */ /* 0x004fc80008010804 */
[----:B------:R-:W-:Y:S01]  /*81e0*/  LOP3.LUT R13, R13, R19, RZ, 0xc0, !PT ;  /* 0x000000130d0d7212 */ /* 0x000fe200078ec0ff */
[----:B------:R-:W-:Y:S01]  /*81f0*/  LDSM.16.MT88.4 R52, [R187+0x6800] ;  /* 0x00680000bb34783b */ /* 0x000fe20000004200 */
[----:B------:R-:W-:Y:S01]  /*8200*/  SHF.R.U32.HI R19, RZ, 0x10, R2 ;  /* 0x00000010ff137819 */ /* 0x000fe20000011602 */
[----:B------:R1:W-:Y:S01]  /*8210*/  MUFU.EX2 R215, R3 ;  /* 0x0000000300d77308 */ /* 0x0003e20000000800 */
[----:B------:R-:W-:Y:S01]  /*8220*/  LOP3.LUT R2, R7, 0xffff, RZ, 0xc0, !PT ;  /* 0x0000ffff07027812 */ /* 0x000fe200078ec0ff */
[----:B------:R-:W-:Y:S01]  /*8230*/  FFMA.FTZ R7, R39, UR40, -R4 ;  /* 0x0000002827077c23 */ /* 0x000fe20008010804 */
[----:B------:R-:W-:Y:S01]  /*8240*/  LOP3.LUT R10, R19, 0xff, RZ, 0xc0, !PT ;  /* 0x000000ff130a7812 */ /* 0x000fe200078ec0ff */
[C---:B------:R-:W-:Y:S01]  /*8250*/  HMMA.16816.F32 R84, R12.reuse, R28, RZ ;  /* 0x0000001c0c54723c */ /* 0x040fe200000018ff */
[----:B------:R-:W2:Y:S01]  /*8260*/  LDSM.16.MT88.4 R36, [R188+0x6800] ;  /* 0x00680000bc24783b */ /* 0x000ea20000004200 */
[----:B---3--:R-:W-:Y:S02]  /*8270*/  F2FP.F16.F32.PACK_AB R19, R214, R216 ;  /* 0x000000d8d613723e */ /* 0x008fe400000000ff */
        /* <DEDUP_REMOVED lines=10> */
[----:B---3--:R-:W-:Y:S01]  /*8320*/  FFMA.FTZ R7, R47, UR40, -R6 ;  /* 0x000000282f077c23 */ /* 0x008fe20008010806 */
[----:B------:R-:W-:Y:S01]  /*8330*/  F2FP.F16.F32.PACK_AB R3, R217, R219 ;  /* 0x000000dbd903723e */ /* 0x000fe200000000ff */
[----:B------:R-:W-:Y:S01]  /*8340*/  FFMA.FTZ R20, R124, UR40, -R0 ;  /* 0x000000287c147c23 */ /* 0x000fe20008010800 */
[----:B------:R-:W-:Y:S01]  /*8350*/  PRMT R9, R10, 0x5410, R22 ;  /* 0x000054100a097816 */ /* 0x000fe20000000016 */
[----:B------:R1:W-:Y:S01]  /*8360*/  MUFU.EX2 R183, R7 ;  /* 0x0000000700b77308 */ /* 0x0003e20000000800 */
[----:B------:R-:W-:Y:S01]  /*8370*/  LOP3.LUT R10, R2, R3, RZ, 0xc0, !PT ;  /* 0x00000003020a7212 */ /* 0x000fe200078ec0ff */
[----:B------:R-:W-:Y:S01]  /*8380*/  FFMA.FTZ R3, R120, UR40, -R6 ;  /* 0x0000002878037c23 */ /* 0x000fe20008010806 */
[----:B------:R-:W-:Y:S01]  /*8390*/  HMMA.16816.F32 R60, R12, R32, RZ ;  /* 0x000000200c3c723c */ /* 0x000fe200000018ff */
[--C-:B------:R-:W-:Y:S01]  /*83a0*/  HSET2.LE.AND R2, R9, R172.reuse, PT ;  /* 0x000000ac09027233 */ /* 0x100fe20003803000 */
[----:B------:R-:W3:Y:S01]  /*83b0*/  LDSM.16.MT88.4 R44, [R186+0x6800] ;  /* 0x00680000ba2c783b */ /* 0x000ee20000004200 */
[----:B------:R-:W-:-:S02]  /*83c0*/  HSET2.LE.AND R9, R8, R172, PT ;  /* 0x000000ac08097233 */ /* 0x000fc40003803000 */
[----:B------:R4:W-:Y:S01]  /*83d0*/  MUFU.EX2 R182, R3 ;  /* 0x0000000300b67308 */ /* 0x0009e20000000800 */
[----:B------:R-:W-:Y:S01]  /*83e0*/  F2FP.F16.F32.PACK_AB R8, R221, R220 ;  /* 0x000000dcdd08723e */ /* 0x000fe200000000ff */
[C---:B------:R-:W-:Y:S01]  /*83f0*/  HMMA.16816.F32 R136, R12.reuse, R34, RZ ;  /* 0x000000220c88723c */ /* 0x040fe200000018ff */
[----:B------:R-:W-:Y:S01]  /*8400*/  LOP3.LUT R9, R9, R19, RZ, 0xc0, !PT ;  /* 0x0000001309097212 */ /* 0x000fe200078ec0ff */
[----:B------:R-:W5:Y:S04]  /*8410*/  LDSM.16.MT88.4 R32, [R186+0x7000] ;  /* 0x00700000ba20783b */ /* 0x000f680000004200 */
        /* <DEDUP_REMOVED lines=13> */
[----:B--2---:R-:W-:Y:S01]  /*84f0*/  HMMA.16816.F32 R128, R8, R36, R108 ;  /* 0x000000240880723c */ /* 0x004fe2000000186c */
        /* <DEDUP_REMOVED lines=19> */
[----:B---3--:R-:W-:Y:S02]  /*8630*/  HMMA.16816.F32 R80, R8, R46, R104 ;  /* 0x0000002e0850723c */ /* 0x008fe40000001868 */
        /* <DEDUP_REMOVED lines=8> */
[----:B------:R1:W3:Y:S01]  /*86c0*/  MUFU.EX2 R178, R3 ;  /* 0x0000000300b27308 */ /* 0x0002e20000000800 */
[----:B------:R-:W-:Y:S01]  /*86d0*/  LOP3.LUT R13, R13, R16, RZ, 0xc0, !PT ;  /* 0x000000100d0d7212 */ /* 0x000fe200078ec0ff */
[----:B------:R-:W-:-:S03]  /*86e0*/  IMAD.WIDE.U32 R16, R143, -0x326172a9, RZ ;  /* 0xcd9e8d578f107825 */ /* 0x000fc600078e00ff */
[----:B------:R-:W-:Y:S01]  /*86f0*/  HMMA.16816.F32 R96, R8, R38, R76 ;  /* 0x000000260860723c */ /* 0x000fe2000000184c */
[----:B--2---:R-:W-:-:S04]  /*8700*/  F2FP.F16.F32.PACK_AB R12, R236, R234 ;  /* 0x000000eaec0c723e */ /* 0x004fc800000000ff */
        /* <DEDUP_REMOVED lines=14> */
[----:B---3--:R-:W-:-:S03]  /*87f0*/  F2FP.F16.F32.PACK_AB R3, R178, R179 ;  /* 0x000000b3b203723e */ /* 0x008fc600000000ff */
        /* <DEDUP_REMOVED lines=8> */
[----:B------:R-:W2:Y:S01]  /*8880*/  LDSM.16.MT88.4 R24, [R188+0x7000] ;  /* 0x00700000bc18783b */ /* 0x000ea20000004200 */
[----:B-1----:R-:W-:-:S04]  /*8890*/  IMAD.WIDE.U32 R2, R59, -0x326172a9, RZ ;  /* 0xcd9e8d573b027825 */ /* 0x002fc800078e00ff */
[----:B------:R-:W-:Y:S01]  /*88a0*/  HMMA.16816.F32 R64, R12, R36, R64 ;  /* 0x000000240c40723c */ /* 0x000fe20000001840 */
[----:B------:R-:W-:Y:S02]  /*88b0*/  LOP3.LUT R3, R3, UR28, R56, 0x96, !PT ;  /* 0x0000001c03037c12 */ /* 0x000fe4000f8e9638 */
[----:B------:R-:W-:-:S03]  /*88c0*/  LOP3.LUT R7, R49, UR24, R2, 0x96, !PT ;  /* 0x0000001831077c12 */ /* 0x000fc6000f8e9602 */
[----:B------:R-:W-:Y:S01]  /*88d0*/  HMMA.16816.F32 R56, R12, R38, R116 ;  /* 0x000000260c38723c */ /* 0x000fe20000001874 */
[----:B------:R-:W-:Y:S01]  /*88e0*/  LDSM.16.MT88.4 R36, [R187+0x7000] ;  /* 0x00700000bb24783b */ /* 0x000fe20000004200 */
[----:B------:R-:W-:-:S03]  /*88f0*/  IMAD.WIDE.U32 R2, R3, -0x2daee0ad, RZ ;  /* 0xd2511f5303027825 */ /* 0x000fc600078e00ff */
[----:B------:R-:W-:Y:S01]  /*8900*/  LDSM.16.MT88.4 R116, [R186+0x7800] ;  /* 0x00780000ba74783b */ /* 0x000fe20000004200 */
[----:B------:R-:W-:Y:S01]  /*8910*/  IMAD.WIDE.U32 R42, R7, -0x2daee0ad, RZ ;  /* 0xd2511f53072a7825 */ /* 0x000fe200078e00ff */
[----:B------:R-:W-:Y:S01]  /*8920*/  LOP3.LUT R7, R41, UR24, R16, 0x96, !PT ;  /* 0x0000001829077c12 */ /* 0x000fe2000f8e9610 */
[C---:B------:R-:W-:Y:S01]  /*8930*/  HMMA.16816.F32 R44, R12.reuse, R46, R136 ;  /* 0x0000002e0c2c723c */ /* 0x040fe20000001888 */
[----:B------:R-:W-:Y:S01]  /*8940*/  LOP3.LUT R10, R3, UR22, R68, 0x96, !PT ;  /* 0x00000016030a7c12 */ /* 0x000fe2000f8e9644 */
[----:B------:R-:W-:Y:S01]  /*8950*/  FFMA.FTZ R3, R142, UR40, -R5 ;  /* 0x000000288e037c23 */ /* 0x000fe20008010805 */
[----:B------:R-:W-:Y:S01]  /*8960*/  LOP3.LUT R2, R43, UR18, R2, 0x96, !PT ;  /* 0x000000122b027c12 */ /* 0x000fe2000f8e9602 */
[----:B------:R-:W-:Y:S02]  /*8970*/  IMAD.WIDE.U32 R22, R7, -0x2daee0ad, RZ ;  /* 0xd2511f5307167825 */ /* 0x000fe400078e00ff */
[----:B------:R1:W3:Y:S01]  /*8980*/  MUFU.EX2 R171, R3 ;  /* 0x0000000300ab7308 */ /* 0x0002e20000000800 */
[----:B------:R-:W-:Y:S01]  /*8990*/  HMMA.16816.F32 R140, R12, R52, R28 ;  /* 0x000000340c8c723c */ /* 0x000fe2000000181c */
[----:B------:R-:W-:Y:S01]  /*89a0*/  IMAD.WIDE.U32 R20, R10, -0x326172a9, RZ ;  /* 0xcd9e8d570a147825 */ /* 0x000fe200078e00ff */
[----:B------:R-:W-:-:S03]  /*89b0*/  LOP3.LUT R23, R23, UR18, R8, 0x96, !PT ;  /* 0x0000001217177c12 */ /* 0x000fc6000f8e9608 */
[----:B------:R-:W-:Y:S01]  /*89c0*/  FFMA.FTZ R8, R156, UR40, -R4 ;  /* 0x000000289c087c23 */ /* 0x000fe20008010804 */
[----:B------:R-:W4:Y:S01]  /*89d0*/  LDSM.16.MT88.4 R28, [R185+0x7000] ;  /* 0x00700000b91c783b */ /* 0x000f220000004200 */
[----:B------:R-:W-:Y:S02]  /*89e0*/  HMMA.16816.F32 R52, R12, R54, R124 ;  /* 0x000000360c34723c */ /* 0x000fe4000000187c */
[----:B------:R5:W2:Y:S05]  /*89f0*/  MUFU.EX2 R156, R8 ;  /* 0x00000008009c7308 */ /* 0x000aaa0000000800 */
[----:B------:R-:W-:Y:S01]  /*8a00*/  FFMA.FTZ R12, R164, UR40, -R0 ;  /* 0x00000028a40c7c23 */ /* 0x000fe20008010800 */
[----:B-1----:R-:W-:-:S03]  /*8a10*/  IMAD.WIDE.U32 R2, R2, -0x326172a9, RZ ;  /* 0xcd9e8d5702027825 */ /* 0x002fc600078e00ff */
[----:B------:R-:W-:Y:S01]  /*8a20*/  MUFU.EX2 R68, R12 ;  /* 0x0000000c00447308 */ /* 0x000fe20000000800 */
[C---:B------:R-:W-:Y:S02]  /*8a30*/  LOP3.LUT R7, R2.reuse, 0xffff, RZ, 0xc0, !PT ;  /* 0x0000ffff02077812 */ /* 0x040fe400078ec0ff */
[----:B------:R-:W-:Y:S02]  /*8a40*/  LOP3.LUT R10, R2, 0xff, RZ, 0xc0, !PT ;  /* 0x000000ff020a7812 */ /* 0x000fe400078ec0ff */
[----:B-----5:R-:W-:Y:S02]  /*8a50*/  SHF.R.U32.HI R8, RZ, 0x8, R7 ;  /* 0x00000008ff087819 */ /* 0x020fe40000011607 */
[----:B------:R-:W-:Y:S02]  /*8a60*/  LOP3.LUT R3, R3, UR38, R20, 0x96, !PT ;  /* 0x0000002603037c12 */ /* 0x000fe4000f8e9614 */
[--C-:B------:R-:W-:Y:S02]  /*8a70*/  SHF.R.U32.HI R7, RZ, 0x10, R2.reuse ;  /* 0x00000010ff077819 */ /* 0x100fe40000011602 */
[----:B------:R-:W-:-:S02]  /*8a80*/  SHF.R.U32.HI R16, RZ, 0x18, R2 ;  /* 0x00000018ff107819 */ /* 0x000fc40000011602 */
[----:B------:R-:W-:Y:S02]  /*8a90*/  PRMT R17, R10, 0x5410, R8 ;  /* 0x000054100a117816 */ /* 0x000fe40000000008 */
[----:B------:R-:W-:Y:S02]  /*8aa0*/  LOP3.LUT R2, R3, 0xffff, RZ, 0xc0, !PT ;  /* 0x0000ffff03027812 */ /* 0x000fe400078ec0ff */
[----:B------:R-:W-:Y:S01]  /*8ab0*/  LOP3.LUT R10, R7, 0xff, RZ, 0xc0, !PT ;  /* 0x000000ff070a7812 */ /* 0x000fe200078ec0ff */
[----:B------:R-:W-:Y:S01]  /*8ac0*/  FFMA.FTZ R7, R150, UR40, -R4 ;  /* 0x0000002896077c23 */ /* 0x000fe20008010804 */
[----:B------:R-:W-:Y:S02]  /*8ad0*/  SHF.R.U32.HI R8, RZ, 0x10, R3 ;  /* 0x00000010ff087819 */ /* 0x000fe40000011603 */
[----:B------:R-:W-:Y:S01]  /*8ae0*/  LOP3.LUT R11, R3, 0xff, RZ, 0xc0, !PT ;  /* 0x000000ff030b7812 */ /* 0x000fe200078ec0ff */
[----:B------:R1:W-:Y:S01]  /*8af0*/  MUFU.EX2 R150, R7 ;  /* 0x0000000700967308 */ /* 0x0003e20000000800 */
[----:B------:R-:W-:-:S02]  /*8b00*/  SHF.R.U32.HI R9, RZ, 0x8, R2 ;  /* 0x00000008ff097819 */ /* 0x000fc40000011602 */
[----:B------:R-:W-:Y:S02]  /*8b10*/  LOP3.LUT R2, R8, 0xff, RZ, 0xc0, !PT ;  /* 0x000000ff08027812 */ /* 0x000fe400078ec0ff */
        /* <DEDUP_REMOVED lines=26> */
[C---:B------:R-:W-:Y:S01]  /*8cc0*/  HMMA.16816.F32 R104, R8.reuse, R26, R96 ;  /* 0x0000001a0868723c */ /* 0x040fe20000001860 */
[----:B------:R-:W-:Y:S02]  /*8cd0*/  LOP3.LUT R7, R3, UR38, R18, 0x96, !PT ;  /* 0x0000002603077c12 */ /* 0x000fe4000f8e9612 */
[C---:B------:R-:W-:Y:S01]  /*8ce0*/  LOP3.LUT R3, R2.reuse, 0xffff, RZ, 0xc0, !PT ;  /* 0x0000ffff02037812 */ /* 0x040fe200078ec0ff */
[----:B--2---:R-:W-:Y:S01]  /*8cf0*/  FFMA.FTZ R17, R151, UR40, -R5 ;  /* 0x0000002897117c23 */ /* 0x004fe20008010805 */
[----:B------:R-:W-:Y:S01]  /*8d00*/  LOP3.LUT R16, R2, 0xff, RZ, 0xc0, !PT ;  /* 0x000000ff02107812 */ /* 0x000fe200078ec0ff */
[C---:B----4-:R-:W-:Y:S01]  /*8d10*/  HMMA.16816.F32 R76, R8.reuse, R28, R132 ;  /* 0x0000001c084c723c */ /* 0x050fe20000001884 */
[----:B------:R-:W-:Y:S01]  /*8d20*/  SHF.R.U32.HI R14, RZ, 0x8, R3 ;  /* 0x00000008ff0e7819 */ /* 0x000fe20000011603 */
[----:B------:R-:W-:Y:S01]  /*8d30*/  FFMA.FTZ R3, R161, UR40, -R0 ;  /* 0x00000028a1037c23 */ /* 0x000fe20008010800 */
[--C-:B------:R-:W-:Y:S01]  /*8d40*/  SHF.R.U32.HI R13, RZ, 0x10, R2.reuse ;  /* 0x00000010ff0d7819 */ /* 0x100fe20000011602 */
[----:B------:R-:W-:Y:S01]  /*8d50*/  MUFU.EX2 R41, R17 ;  /* 0x0000001100297308 */ /* 0x000fe20000000800 */
[----:B------:R-:W-:Y:S01]  /*8d60*/  SHF.R.U32.HI R15, RZ, 0x18, R2 ;  /* 0x00000018ff0f7819 */ /* 0x000fe20000011602 */
[----:B------:R-:W-:Y:S01]  /*8d70*/  HMMA.16816.F32 R124, R8, R24, R128 ;  /* 0x00000018087c723c */ /* 0x000fe20000001880 */
[----:B------:R-:W-:-:S02]  /*8d80*/  LOP3.LUT R2, R7, 0xffff, RZ, 0xc0, !PT ;  /* 0x0000ffff07027812 */ /* 0x000fc400078ec0ff */
[----:B------:R-:W-:Y:S02]  /*8d90*/  LOP3.LUT R13, R13, 0xff, RZ, 0xc0, !PT ;  /* 0x000000ff0d0d7812 */ /* 0x000fe400078ec0ff */
        /* <DEDUP_REMOVED lines=15> */
[----:B-1----:R-:W-:Y:S01]  /*8e90*/  FFMA.FTZ R3, R157, UR40, -R0 ;  /* 0x000000289d037c23 */ /* 0x002fe20008010800 */
[----:B------:R-:W-:Y:S02]  /*8ea0*/  PRMT R12, R7, 0x5410, R12 ;  /* 0x00005410070c7816 */ /* 0x000fe4000000000c */
[--C-:B------:R-:W-:Y:S01]  /*8eb0*/  HSET2.LE.AND R7, R15, R172.reuse, PT ;  /* 0x000000ac0f077233 */ /* 0x100fe20003803000 */
[----:B------:R1:W4:Y:S01]  /*8ec0*/  MUFU.EX2 R50, R3 ;  /* 0x0000000300327308 */ /* 0x0003220000000800 */
[----:B------:R-:W-:Y:S01]  /*8ed0*/  HMMA.16816.F32 R96, R8, R38, R92 ;  /* 0x000000260860723c */ /* 0x000fe2000000185c */
[----:B--2---:R-:W-:Y:S02]  /*8ee0*/  HSET2.LE.AND R13, R12, R172, PT ;  /* 0x000000ac0c0d7233 */ /* 0x004fe40003803000 */
[----:B------:R-:W-:-:S04]  /*8ef0*/  F2FP.F16.F32.PACK_AB R12, R182, R183 ;  /* 0x000000b7b60c723e */ /* 0x000fc800000000ff */
[--C-:B------:R-:W-:Y:S01]  /*8f00*/  FFMA.FTZ R10, R162, UR40, -R4.reuse ;  /* 0x00000028a20a7c23 */ /* 0x100fe20008010804 */
[----:B------:R-:W-:Y:S01]  /*8f10*/  LOP3.LUT R12, R7, R12, RZ, 0xc0, !PT ;  /* 0x0000000c070c7212 */ /* 0x000fe200078ec0ff */
[----:B------:R-:W-:Y:S02]  /*8f20*/  FFMA.FTZ R7, R160, UR40, -R4 ;  /* 0x00000028a0077c23 */ /* 0x000fe40008010804 */
[----:B------:R2:W-:Y:S01]  /*8f30*/  MUFU.EX2 R23, R10 ;  /* 0x0000000a00177308 */ /* 0x0005e20000000800 */
[----:B-1----:R-:W-:-:S04]  /*8f40*/  F2FP.F16.F32.PACK_AB R3, R176, R177 ;  /* 0x000000b1b003723e */ /* 0x002fc800000000ff */
[----:B------:R-:W-:Y:S01]  /*8f50*/  LOP3.LUT R14, R2, R3, RZ, 0xc0, !PT ;  /* 0x00000003020e7212 */ /* 0x000fe200078ec0ff */
[----:B------:R-:W-:Y:S01]  /*8f60*/  FFMA.FTZ R3, R155, UR40, -R5 ;  /* 0x000000289b037c23 */ /* 0x000fe20008010805 */
[----:B------:R-:W-:Y:S02]  /*8f70*/  HSET2.LE.AND R2, R16, R172, PT ;  /* 0x000000ac10027233 */ /* 0x000fe40003803000 */
[----:B---3--:R-:W-:Y:S01]  /*8f80*/  F2FP.F16.F32.PACK_AB R16, R68, R69 ;  /* 0x000000454410723e */ /* 0x008fe200000000ff */
[----:B------:R4:W1:Y:S03]  /*8f90*/  MUFU.EX2 R43, R3 ;  /* 0x00000003002b7308 */ /* 0x0008660000000800 */
[----:B------:R-:W-:Y:S01]  /*8fa0*/  LOP3.LUT R13, R13, R16, RZ, 0xc0, !PT ;  /* 0x000000100d0d7212 */ /* 0x000fe200078ec0ff */
[----:B--2---:R-:W-:Y:S01]  /*8fb0*/  FFMA.FTZ R10, R159, UR40, -R4 ;  /* 0x000000289f0a7c23 */ /* 0x004fe20008010804 */
[----:B----4-:R-:W-:-:S04]  /*8fc0*/  F2FP.F16.F32.PACK_AB R3, R50, R51 ;  /* 0x000000333203723e */ /* 0x010fc800000000ff */
[----:B------:R-:W-:Y:S01]  /*8fd0*/  LOP3.LUT R15, R2, R3, RZ, 0xc0, !PT ;  /* 0x00000003020f7212 */ /* 0x000fe200078ec0ff */
[----:B------:R-:W-:Y:S01]  /*8fe0*/  FFMA.FTZ R3, R153, UR40, -R5 ;  /* 0x0000002899037c23 */ /* 0x000fe20008010805 */
[----:B------:R-:W-:Y:S02]  /*8ff0*/  LOP3.LUT R2, R19, UR19, R40, 0x96, !PT ;  /* 0x0000001313027c12 */ /* 0x000fe4000f8e9628 */
[----:B------:R-:W-:Y:S01]  /*9000*/  LOP3.LUT R5, R21, UR19, R48, 0x96, !PT ;  /* 0x0000001315057c12 */ /* 0x000fe2000f8e9630 */
[----:B------:R2:W-:Y:S02]  /*9010*/  MUFU.EX2 R40, R3 ;  /* 0x0000000300287308 */ /* 0x0005e40000000800 */
[----:B------:R-:W-:Y:S01]  /*9020*/  IMAD.WIDE.U32 R8, R2, -0x2daee0ad, RZ ;  /* 0xd2511f5302087825 */ /* 0x000fe200078e00ff */
[C---:B------:R-:W-:Y:S01]  /*9030*/  HMMA.16816.F32 R80, R12.reuse, R28, R84 ;  /* 0x0000001c0c50723c */ /* 0x040fe20000001854 */
[----:B------:R-:W-:Y:S04]  /*9040*/  LDSM.16.MT88.4 R84, [R185+0x7800] ;  /* 0x00780000b954783b */ /* 0x000fe80000004200 */
[----:B------:R3:W4:Y:S01]  /*9050*/  MUFU.EX2 R28, R7 ;  /* 0x00000007001c7308 */ /* 0x0007220000000800 */
[C---:B------:R-:W-:Y:S06]  /*9060*/  HMMA.16816.F32 R128, R12.reuse, R36, R140 ;  /* 0x000000240c80723c */ /* 0x040fec000000188c */
[C---:B------:R-:W-:Y:S01]  /*9070*/  HMMA.16816.F32 R112, R12.reuse, R32, R100 ;  /* 0x000000200c70723c */ /* 0x040fe20000001864 */
[----:B------:R5:W-:Y:S01]  /*9080*/  MUFU.EX2 R21, R10 ;  /* 0x0000000a00157308 */ /* 0x000be20000000800 */
[----:B--2---:R-:W-:Y:S01]  /*9090*/  IMAD.WIDE.U32 R2, R5, -0x2daee0ad, RZ ;  /* 0xd2511f5305027825 */ /* 0x004fe200078e00ff */
[----:B------:R-:W-:Y:S01]  /*90a0*/  LOP3.LUT R5, R9, UR39, R22, 0x96, !PT ;  /* 0x0000002709057c12 */ /* 0x000fe2000f8e9616 */
[----:B------:R-:W2:Y:S02]  /*90b0*/  LDSM.16.MT88.4 R100, [R188+0x7800] ;  /* 0x00780000bc64783b */ /* 0x000ea40000004200 */
[----:B------:R-:W-:Y:S01]  /*90c0*/  HMMA.16816.F32 R60, R12, R30, R60 ;  /* 0x0000001e0c3c723c */ /* 0x000fe2000000183c */
[----:B------:R-:W-:-:S02]  /*90d0*/  LOP3.LUT R16, R2, 0xff, RZ, 0xc0, !PT ;  /* 0x000000ff02107812 */ /* 0x000fc400078ec0ff */
        /* <DEDUP_REMOVED lines=10> */
[----:B------:R3:W5:Y:S01]  /*9180*/  MUFU.EX2 R22, R2 ;  /* 0x0000000200167308 */ /* 0x0007620000000800 */
[----:B------:R-:W-:Y:S01]  /*9190*/  LOP3.LUT R4, R3, 0xff, RZ, 0xc0, !PT ;  /* 0x000000ff03047812 */ /* 0x000fe200078ec0ff */
[----:B------:R-:W-:Y:S01]  /*91a0*/  FFMA.FTZ R6, R163, UR40, -R6 ;  /* 0x00000028a3067c23 */ /* 0x000fe20008010806 */
[----:B------:R-:W-:Y:S01]  /*91b0*/  SHF.R.U32.HI R7, RZ, 0x8, R7 ;  /* 0x00000008ff077819 */ /* 0x000fe20000011607 */
[C---:B------:R-:W-:Y:S04]  /*91c0*/  HMMA.16816.F32 R56, R12.reuse, R26, R56 ;  /* 0x0000001a0c38723c */ /* 0x040fe80000001838 */
[----:B------:R4:W-:Y:S02]  /*91d0*/  MUFU.EX2 R20, R10 ;  /* 0x0000000a00147308 */ /* 0x0009e40000000800 */
[C---:B------:R-:W-:Y:S06]  /*91e0*/  HMMA.16816.F32 R44, R12.reuse, R34, R44 ;  /* 0x000000220c2c723c */ /* 0x040fec000000182c */
[----:B------:R5:W-:Y:S01]  /*91f0*/  MUFU.EX2 R19, R6 ;  /* 0x0000000600137308 */ /* 0x000be20000000800 */
[----:B---3--:R-:W-:Y:S01]  /*9200*/  LOP3.LUT R2, R11, 0xff, RZ, 0xc0, !PT ;  /* 0x000000ff0b027812 */ /* 0x008fe200078ec0ff */
[----:B------:R-:W-:Y:S01]  /*9210*/  HMMA.16816.F32 R36, R12, R38, R52 ;  /* 0x000000260c24723c */ /* 0x000fe20000001834 */
[----:B------:R-:W3:Y:S02]  /*9220*/  LDSM.16.MT88.4 R12, [R187+0x7800] ;  /* 0x00780000bb0c783b */ /* 0x000ee40000004200 */
[----:B------:R-:W-:-:S02]  /*9230*/  PRMT R11, R2, 0x5410, R17 ;  /* 0x00005410020b7816 */ /* 0x000fc40000000011 */
[----:B------:R-:W-:Y:S02]  /*9240*/  PRMT R2, R4, 0x5410, R7 ;  /* 0x0000541004027816 */ /* 0x000fe40000000007 */
[--C-:B------:R-:W-:Y:S02]  /*9250*/  SHF.R.U32.HI R4, RZ, 0x10, R3.reuse ;  /* 0x00000010ff047819 */ /* 0x100fe40000011603 */
[----:B------:R-:W-:Y:S02]  /*9260*/  SHF.R.U32.HI R7, RZ, 0x18, R3 ;  /* 0x00000018ff077819 */ /* 0x000fe40000011603 */
[----:B------:R-:W-:Y:S02]  /*9270*/  LOP3.LUT R4, R4, 0xff, RZ, 0xc0, !PT ;  /* 0x000000ff04047812 */ /* 0x000fe400078ec0ff */
[----:B------:R-:W-:Y:S02]  /*9280*/  HSET2.LE.AND R2, R2, R172, PT ;  /* 0x000000ac02027233 */ /* 0x000fe40003803000 */
[----:B-1----:R-:W-:-:S02]  /*9290*/  F2FP.F16.F32.PACK_AB R3, R43, R49 ;  /* 0x000000312b03723e */ /* 0x002fc400000000ff */
[----:B----4-:R-:W-:Y:S02]  /*92a0*/  PRMT R10, R4, 0x5410, R7 ;  /* 0x00005410040a7816 */ /* 0x010fe40000000007 */
[----:B------:R-:W-:Y:S02]  /*92b0*/  LOP3.LUT R132, R2, R3, RZ, 0xc0, !PT ;  /* 0x0000000302847212 */ /* 0x000fe400078ec0ff */
[----:B------:R-:W-:Y:S02]  /*92c0*/  F2FP.F16.F32.PACK_AB R3, R23, R28 ;  /* 0x0000001c1703723e */ /* 0x000fe400000000ff */
[--C-:B------:R-:W-:Y:S02]  /*92d0*/  HSET2.LE.AND R2, R10, R172.reuse, PT ;  /* 0x000000ac0a027233 */ /* 0x100fe40003803000 */
[----:B------:R-:W-:Y:S02]  /*92e0*/  HSET2.LE.AND R4, R16, R172, PT ;  /* 0x000000ac10047233 */ /* 0x000fe40003803000 */
[----:B-----5:R-:W-:-:S02]  /*92f0*/  F2FP.F16.F32.PACK_AB R6, R40, R41 ;  /* 0x000000292806723e */ /* 0x020fc400000000ff */
        /* <DEDUP_REMOVED lines=15> */
[----:B--2---:R-:W-:Y:S01]  /*93f0*/  HMMA.16816.F32 R92, R132, R100, R124 ;  /* 0x00000064845c723c */ /* 0x004fe2000000187c */
[----:B------:R-:W-:Y:S01]  /*9400*/  LOP3.LUT R4, R3, 0xff, RZ, 0xc0, !PT ;  /* 0x000000ff03047812 */ /* 0x000fe200078ec0ff */
[----:B------:R2:W-:Y:S01]  /*9410*/  MUFU.EX2 R11, R6 ;  /* 0x00000006000b7308 */ /* 0x0005e20000000800 */
[----:B-1----:R-:W-:Y:S01]  /*9420*/  FFMA.FTZ R2, R168, UR40, -R0 ;  /* 0x00000028a8027c23 */ /* 0x002fe20008010800 */
        /* <DEDUP_REMOVED lines=10> */
[----:B--2---:R-:W-:Y:S01]  /*94d0*/  F2FP.F16.F32.PACK_AB R6, R74, R75 ;  /* 0x0000004b4a06723e */ /* 0x004fe200000000ff */
[----:B------:R-:W-:Y:S01]  /*94e0*/  HMMA.16816.F32 R104, R132, R102, R104 ;  /* 0x000000668468723c */ /* 0x000fe20000001868 */
[----:B------:R-:W-:-:S05]  /*94f0*/  HSET2.LE.AND R3, R4, R172, PT ;  /* 0x000000ac04037233 */ /* 0x000fca0003803000 */
[C---:B------:R-:W-:Y:S01]  /*9500*/  HMMA.16816.F32 R108, R132.reuse, R116, R136 ;  /* 0x00000074846c723c */ /* 0x040fe20000001888 */
[--C-:B-1----:R-:W-:Y:S02]  /*9510*/  SHF.R.U32.HI R2, RZ, 0x10, R5.reuse ;  /* 0x00000010ff027819 */ /* 0x102fe40000011605 */
[----:B------:R-:W-:Y:S02]  /*9520*/  SHF.R.U32.HI R5, RZ, 0x18, R5 ;  /* 0x00000018ff057819 */ /* 0x000fe40000011605 */
[----:B------:R-:W-:Y:S01]  /*9530*/  LOP3.LUT R2, R2, 0xff, RZ, 0xc0, !PT ;  /* 0x000000ff02027812 */ /* 0x000fe200078ec0ff */
[C---:B------:R-:W-:Y:S01]  /*9540*/  HMMA.16816.F32 R120, R132.reuse, R118, R120 ;  /* 0x000000768478723c */ /* 0x040fe20000001878 */
[----:B----4-:R-:W-:Y:S02]  /*9550*/  F2FP.F16.F32.PACK_AB R4, R16, R17 ;  /* 0x000000111004723e */ /* 0x010fe400000000ff */
[----:B------:R-:W-:Y:S02]  /*9560*/  PRMT R2, R2, 0x5410, R5 ;  /* 0x0000541002027816 */ /* 0x000fe40000000005 */
[--C-:B------:R-:W-:Y:S01]  /*9570*/  HSET2.LE.AND R5, R7, R172.reuse, PT ;  /* 0x000000ac07057233 */ /* 0x100fe20003803000 */
[C---:B---3--:R-:W-:Y:S01]  /*9580*/  HMMA.16816.F32 R124, R132.reuse, R12, R144 ;  /* 0x0000000c847c723c */ /* 0x048fe20000001890 */
        /* <DEDUP_REMOVED lines=82> */
[----:B------:R-:W-:Y:S01]  /*9ab0*/  ULDC UR4, c[0x0][0x2d0] ;  /* 0x0000b40000047ab9 */ /* 0x000fe20000000800 */
[----:B------:R-:W-:-:S04]  /*9ac0*/  DEPBAR.LE SB0, 0x0 ;  /* 0x000080000000791a */ /* 0x000fc80000000000 */
[----:B------:R-:W-:Y:S01]  /*9ad0*/  BAR.SYNC.DEFER_BLOCKING 0x0 ;  /* 0x0000000000007b1d */ /* 0x000fe20000010000 */
[----:B------:R-:W-:Y:S01]  /*9ae0*/  ISETP.GE.AND P1, PT, R244, UR4, PT ;  /* 0x00000004f4007c0c */ /* 0x000fe2000bf26270 */
[----:B------:R-:W-:Y:S01]  /*9af0*/  UIADD3 UR4, UR16, -0x2, URZ ;  /* 0xfffffffe10047890 */ /* 0x000fe2000fffe03f */
[----:B------:R-:W-:Y:S01]  /*9b00*/  IMAD.U32 R5, RZ, RZ, UR8 ;  /* 0x00000008ff057e24 */ /* 0x000fe2000f8e00ff */
[----:B------:R-:W-:Y:S01]  /*9b10*/  UIMAD.WIDE.U32 UR38, UR8, 0x20, URZ ;  /* 0x00000020082678a5 */ /* 0x000fe2000f8e003f */
[----:B------:R-:W-:Y:S01]  /*9b20*/  P2R R69, PR, RZ, 0x2 ;  /* 0x00000002ff457803 */ /* 0x000fe20000000000 */
[----:B------:R-:W-:Y:S02]  /*9b30*/  USHF.R.S32.HI UR7, URZ, 0x1f, UR4 ;  /* 0x0000001f3f077899 */ /* 0x000fe40008011404 */
[----:B------:R-:W-:Y:S01]  /*9b40*/  UIMAD UR6, UR15, UR4, URZ ;  /* 0x000000040f0672a4 */ /* 0x000fe2000f8e023f */
[----:B------:R-:W-:Y:S01]  /*9b50*/  IMAD.U32 R2, RZ, RZ, UR4 ;  /* 0x00000004ff027e24 */ /* 0x000fe2000f8e00ff */
[----:B------:R-:W-:Y:S01]  /*9b60*/  USHF.L.U32 UR4, UR9, 0x5, URZ ;  /* 0x0000000509047899 */ /* 0x000fe2000800063f */
[----:B------:R-:W2:Y:S01]  /*9b70*/  S2R R68, SR_TID.X ;  /* 0x0000000000447919 */ /* 0x000ea20000002100 */
[----:B------:R-:W-:Y:S01]  /*9b80*/  UIMAD UR6, UR7, UR20, UR6 ;  /* 0x00000014070672a4 */ /* 0x000fe2000f8e0206 */
[----:B------:R-:W-:Y:S01]  /*9b90*/  IMAD.WIDE.U32 R2, R2, UR20, R242 ;  /* 0x0000001402027c25 */ /* 0x000fe2000f8e00f2 */
[----:B------:R-:W3:Y:S01]  /*9ba0*/  @!P1 LDC.64 R10, c[0x0][0x220] ;  /* 0x00008800ff0a9b82 */ /* 0x000ee20000000a00 */
[----:B------:R-:W-:Y:S01]  /*9bb0*/  VOTEU.ALL UP0, P1 ;  /* 0x00000000003f7886 */ /* 0x000fe20000800000 */
[----:B------:R-:W-:Y:S01]  /*9bc0*/  UIADD3 UR37, UR16, -0x2, URZ ;  /* 0xfffffffe10257890 */ /* 0x000fe2000fffe03f */
[----:B------:R-:W-:Y:S01]  /*9bd0*/  IMAD.U32 R4, RZ, RZ, UR4 ;  /* 0x00000004ff047e24 */ /* 0x000fe2000f8e00ff */
[C---:B------:R-:W-:Y:S01]  /*9be0*/  @!P1 IADD3 R0, P2, R2.reuse, UR23, RZ ;  /* 0x0000001702009c10 */ /* 0x040fe2000ff5e0ff */
[----:B------:R-:W-:Y:S01]  /*9bf0*/  VIADD R3, R3, UR6 ;  /* 0x0000000603037c36 */ /* 0x000fe20008000000 */
[----:B------:R-:W-:Y:S01]  /*9c00*/  @!P1 IADD3 R7, P0, R2, UR38, RZ ;  /* 0x0000002602079c10 */ /* 0x000fe2000ff1e0ff */
[----:B------:R-:W-:Y:S01]  /*9c10*/  @!UP0 UIMAD UR4, UR9, 0x30, URZ ;  /* 0x00000030090488a4 */ /* 0x000fe2000f8e023f */
[----:B------:R-:W4:Y:S01]  /*9c20*/  @!P1 LDC.64 R8, c[0x0][0x220] ;  /* 0x00008800ff089b82 */ /* 0x000f220000000a00 */
[----:B------:R-:W-:Y:S01]  /*9c30*/  UISETP.GT.AND UP1, UPT, UR37, UR12, UPT ;  /* 0x0000000c2500728c */ /* 0x000fe2000bf24270 */
[C---:B------:R-:W-:Y:S01]  /*9c40*/  @!P1 IADD3.X R14, R3.reuse, UR17, RZ, P2, !PT ;  /* 0x00000011030e9c10 */ /* 0x040fe200097fe4ff */
[----:B------:R-:W-:Y:S01]  /*9c50*/  @P1 STS.128 [R212+0x6000], RZ ;  /* 0x006000ffd4001388 */ /* 0x000fe20000000c00 */
[----:B------:R-:W-:Y:S01]  /*9c60*/  @!P1 IADD3.X R15, R3, UR39, R4, P0, !PT ;  /* 0x00000027030f9c10 */ /* 0x000fe200087fe404 */
[----:B------:R-:W-:-:S03]  /*9c70*/  @!P1 IMAD.WIDE.U32 R4, R5, 0x30, R2 ;  /* 0x0000003005049825 */ /* 0x000fc600078e0002 */
[----:B------:R-:W5:Y:S08]  /*9c80*/  @!P1 LDC.64 R12, c[0x0][0x220] ;  /* 0x00008800ff0c9b82 */ /* 0x000f700000000a00 */
[----:B------:R-:W1:Y:S01]  /*9c90*/  @!P1 LDC.64 R16, c[0x0][0x220] ;  /* 0x00008800ff109b82 */ /* 0x000e620000000a00 */
[----:B---3--:R-:W-:-:S04]  /*9ca0*/  @!P1 LEA R10, P3, R2, R10, 0x1 ;  /* 0x0000000a020a9211 */ /* 0x008fc800078608ff */
[----:B------:R-:W-:Y:S01]  /*9cb0*/  @!P1 LEA.HI.X R11, R2, R11, R3, 0x1, P3 ;  /* 0x0000000b020b9211 */ /* 0x000fe200018f0c03 */
[----:B--2---:R-:W-:Y:S01]  /*9cc0*/  IMAD.SHL.U32 R68, R68, 0x2, RZ ;  /* 0x0000000244447824 */ /* 0x004fe200078e00ff */
[----:B----4-:R-:W-:-:S03]  /*9cd0*/  @!P1 LEA R8, P2, R0, R8, 0x1 ;  /* 0x0000000800089211 */ /* 0x010fc600078408ff */
[----:B------:R-:W-:Y:S01]  /*9ce0*/  @!PT LDS RZ, [RZ] ;  /* 0x00000000fffff984 */ /* 0x000fe20000000800 */
[----:B------:R-:W-:Y:S01]  /*9cf0*/  @!PT LDS RZ, [RZ] ;  /* 0x00000000fffff984 */ /* 0x000fe20000000800 */
[----:B------:R-:W-:Y:S01]  /*9d00*/  @!PT LDS RZ, [RZ] ;  /* 0x00000000fffff984 */ /* 0x000fe20000000800 */
[----:B------:R-:W-:Y:S01]  /*9d10*/  @!P1 LDGSTS.E.BYPASS.LTC128B.128 [R212+0x6000], desc[UR26][R10.64] ;  /* 0x060000000ad49fae */ /* 0x000fe2000b901d5a */
[----:B------:R-:W-:Y:S02]  /*9d20*/  LOP3.LUT R68, R68, 0x6, RZ, 0xc0, !PT ;  /* 0x0000000644447812 */ /* 0x000fe400078ec0ff */
[----:B------:R-:W-:Y:S01]  /*9d30*/  @!P1 LEA.HI.X R9, R0, R9, R14, 0x1, P2 ;  /* 0x0000000900099211 */ /* 0x000fe200010f0c0e */
[----:B------:R-:W-:Y:S01]  /*9d40*/  @!P1 VIADD R0, R5, UR4 ;  /* 0x0000000405009c36 */ /* 0x000fe20008000000 */
[----:B------:R-:W-:Y:S01]  /*9d50*/  @P1 STS.128 [R212+0x6800], RZ ;  /* 0x006800ffd4001388 */ /* 0x000fe20000000c00 */
[----:B-----5:R-:W-:-:S03]  /*9d60*/  @!P1 LEA R6, P0, R7, R12, 0x1 ;  /* 0x0000000c07069211 */ /* 0x020fc600078008ff */
[----:B------:R-:W-:Y:S01]  /*9d70*/  @!PT LDS RZ, [RZ] ;  /* 0x00000000fffff984 */ /* 0x000fe20000000800 */
[----:B------:R-:W-:Y:S01]  /*9d80*/  @!PT LDS RZ, [RZ] ;  /* 0x00000000fffff984 */ /* 0x000fe20000000800 */
[----:B------:R-:W-:Y:S01]  /*9d90*/  @!PT LDS RZ, [RZ] ;  /* 0x00000000fffff984 */ /* 0x000fe20000000800 */
[----:B------:R2:W-:Y:S01]  /*9da0*/  @!P1 LDGSTS.E.BYPASS.LTC128B.128 [R212+0x6800], desc[UR26][R8.64] ;  /* 0x0680000008d49fae */ /* 0x0005e2000b901d5a */
[----:B------:R-:W-:-:S03]  /*9db0*/  @!P1 LEA.HI.X R7, R7, R13, R15, 0x1, P0 ;  /* 0x0000000d07079211 */ /* 0x000fc600000f0c0f */
[----:B------:R-:W-:Y:S01]  /*9dc0*/  @P1 STS.128 [R212+0x7000], RZ ;  /* 0x007000ffd4001388 */ /* 0x000fe20000000c00 */
[----:B-1----:R-:W-:-:S03]  /*9dd0*/  @!P1 LEA R2, P0, R4, R16, 0x1 ;  /* 0x0000001004029211 */ /* 0x002fc600078008ff */
[----:B------:R-:W-:Y:S01]  /*9de0*/  @!PT LDS RZ, [RZ] ;  /* 0x00000000fffff984 */ /* 0x000fe20000000800 */
[----:B------:R-:W-:Y:S01]  /*9df0*/  @!PT LDS RZ, [RZ] ;  /* 0x00000000fffff984 */ /* 0x000fe20000000800 */
[----:B------:R-:W-:Y:S01]  /*9e00*/  @!PT LDS RZ, [RZ] ;  /* 0x00000000fffff984 */ /* 0x000fe20000000800 */
[----:B------:R1:W-:Y:S01]  /*9e10*/  @!P1 LDGSTS.E.BYPASS.LTC128B.128 [R212+0x7000], desc[UR26][R6.64] ;  /* 0x0700000006d49fae */ /* 0x0003e2000b901d5a */
        /* <DEDUP_REMOVED lines=8> */
[----:B------:R-:W-:Y:S04]  /*9ea0*/  LDSM.16.M88.4 R12, [R184+0x4000] ;  /* 0x00400000b80c783b */ /* 0x000fe80000000200 */
[----:B------:R-:W-:Y:S04]  /*9eb0*/  LDSM.16.M88.4 R32, [R184+0x4800] ;  /* 0x00480000b820783b */ /* 0x000fe80000000200 */
[----:B--2---:R-:W2:Y:S04]  /*9ec0*/  LDSM.16.M88.4 R8, [R191] ;  /* 0x00000000bf08783b */ /* 0x004ea80000000200 */
[----:B------:R-:W-:Y:S04]  /*9ed0*/  LDSM.16.M88.4 R24, [R184+0x5800] ;  /* 0x00580000b818783b */ /* 0x000fe80000000200 */
[----:B-1----:R-:W1:Y:S04]  /*9ee0*/  LDSM.16.M88.4 R4, [R191+0x2000] ;  /* 0x00200000bf04783b */ /* 0x002e680000000200 */
[----:B------:R-:W4:Y:S01]  /*9ef0*/  LDSM.16.M88.4 R28, [R184+0x5000] ;  /* 0x00500000b81c783b */ /* 0x000f220000000200 */
[----:B---3--:R-:W-:-:S03]  /*9f00*/  IMAD.IADD R3, R202, 0x1, -R0 ;  /* 0x00000001ca037824 */ /* 0x008fc600078e0a00 */
[----:B------:R-:W-:Y:S01]  /*9f10*/  LDSM.16.M88.4 R16, [R194+0x2000] ;  /* 0x00200000c210783b */ /* 0x000fe20000000200 */
[----:B------:R-:W-:-:S03]  /*9f20*/  IMAD.IADD R2, R206, 0x1, -R0 ;  /* 0x00000001ce027824 */ /* 0x000fc600078e0a00 */
[----:B------:R-:W3:Y:S04]  /*9f30*/  LDSM.16.M88.4 R36, [R190+0x4800] ;  /* 0x00480000be24783b */ /* 0x000ee80000000200 */
[----:B------:R-:W5:Y:S04]  /*9f40*/  LDSM.16.M88.4 R64, [R190+0x5800] ;  /* 0x00580000be40783b */ /* 0x000f680000000200 */
[----:B------:R-:W5:Y:S04]  /*9f50*/  LDSM.16.M88.4 R56, [R190+0x4000] ;  /* 0x00400000be38783b */ /* 0x000f680000000200 */
[----:B------:R-:W5:Y:S04]  /*9f60*/  LDSM.16.M88.4 R20, [R194] ;  /* 0x00000000c214783b */ /* 0x000f680000000200 */
[----:B------:R-:W5:Y:S01]  /*9f70*/  LDSM.16.M88.4 R60, [R190+0x5000] ;  /* 0x00500000be3c783b */ /* 0x000f620000000200 */
[C---:B--2---:R-:W-:Y:S03]  /*9f80*/  HMMA.16816.F32 R176, R8.reuse, R12, RZ ;  /* 0x0000000c08b0723c */ /* 0x044fe600000018ff */
[----:B------:R-:W-:Y:S04]  /*9f90*/  LDSM.16.M88.4 R52, [R195] ;  /* 0x00000000c334783b */ /* 0x000fe80000000200 */
[----:B------:R-:W-:Y:S01]  /*9fa0*/  LDSM.16.M88.4 R48, [R198] ;  /* 0x00000000c630783b */ /* 0x000fe20000000200 */
[----:B------:R-:W-:Y:S03]  /*9fb0*/  HMMA.16816.F32 R168, R8, R14, RZ ;  /* 0x0000000e08a8723c */ /* 0x000fe600000018ff */
[----:B------:R-:W-:Y:S03]  /*9fc0*/  LDSM.16.M88.4 R44, [R197] ;  /* 0x00000000c52c783b */ /* 0x000fe60000000200 */
[C---:B-1----:R-:W-:Y:S01]  /*9fd0*/  HMMA.16816.F32 R40, R4.reuse, R12, RZ ;  /* 0x0000000c0428723c */ /* 0x042fe200000018ff */
[----:B------:R-:W0:Y:S05]  /*9fe0*/  LDGDEPBAR ;  /* 0x00000000000079af */ /* 0x000e2a0000000000 */
[C---:B------:R-:W-:Y:S06]  /*9ff0*/  HMMA.16816.F32 R172, R4.reuse, R14, RZ ;  /* 0x0000000e04ac723c */ /* 0x040fec00000018ff */
[C---:B------:R-:W-:Y:S06]  /*a000*/  HMMA.16816.F32 R156, R4.reuse, R32, RZ ;  /* 0x00000020049c723c */ /* 0x040fec00000018ff */
[C---:B------:R-:W-:Y:S06]  /*a010*/  HMMA.16816.F32 R12, R4.reuse, R24, RZ ;  /* 0x00000018040c723c */ /* 0x040fec00000018ff */
[C---:B----4-:R-:W-:Y:S06]  /*a020*/  HMMA.16816.F32 R148, R4.reuse, R28, RZ ;  /* 0x0000001c0494723c */ /* 0x050fec00000018ff */
[----:B------:R-:W-:Y:S06]  /*a030*/  HMMA.16816.F32 R164, R4, R34, RZ ;  /* 0x0000002204a4723c */ /* 0x000fec00000018ff */
[C---:B------:R-:W-:Y:S06]  /*a040*/  HMMA.16816.F32 R136, R8.reuse, R32, RZ ;  /* 0x000000200888723c */ /* 0x040fec00000018ff */
[----:B------:R-:W-:Y:S06]  /*a050*/  HMMA.16816.F32 R152, R8, R34, RZ ;  /* 0x000000220898723c */ /* 0x000fec00000018ff */
[----:B---3--:R-:W-:Y:S06]  /*a060*/  HMMA.16816.F32 R240, R16, R36, R156 ;  /* 0x0000002410f0723c */ /* 0x008fec000000189c */
[C---:B------:R-:W-:Y:S06]  /*a070*/  HMMA.16816.F32 R160, R4.reuse, R30, RZ ;  /* 0x0000001e04a0723c */ /* 0x040fec00000018ff */
[----:B------:R-:W-:Y:S06]  /*a080*/  HMMA.16816.F32 R144, R4, R26, RZ ;  /* 0x0000001a0490723c */ /* 0x000fec00000018ff */
[----:B------:R-:W-:Y:S06]  /*a090*/  HMMA.16816.F32 R32, R8, R28, RZ ;  /* 0x0000001c0820723c */ /* 0x000fec00000018ff */
[----:B-----5:R-:W-:Y:S01]  /*a0a0*/  HMMA.16816.F32 R156, R16, R64, R12 ;  /* 0x00000040109c723c */ /* 0x020fe2000000180c */
[----:B------:R-:W1:Y:S05]  /*a0b0*/  LDSM.16.M88.4 R12, [R192] ;  /* 0x00000000c00c783b */ /* 0x000e6a0000000200 */
[C---:B------:R-:W-:Y:S06]  /*a0c0*/  HMMA.16816.F32 R28, R8.reuse, R30, RZ ;  /* 0x0000001e081c723c */ /* 0x040fec00000018ff */
[C---:B------:R-:W-:Y:S06]  /*a0d0*/  HMMA.16816.F32 R4, R8.reuse, R24, RZ ;  /* 0x000000180804723c */ /* 0x040fec00000018ff */
[----:B------:R-:W-:Y:S01]  /*a0e0*/  HMMA.16816.F32 R220, R8, R26, RZ ;  /* 0x0000001a08dc723c */ /* 0x000fe200000018ff */
[----:B------:R-:W2:Y:S04]  /*a0f0*/  LDSM.16.M88.4 R8, [R192+0x2000] ;  /* 0x00200000c008783b */ /* 0x000ea80000000200 */
[----:B------:R-:W-:Y:S01]  /*a100*/  LDSM.16.M88.4 R24, [R189+0x1000] ;  /* 0x00100000bd18783b */ /* 0x000fe20000000200 */
[-C--:B------:R-:W-:Y:S03]  /*a110*/  HMMA.16816.F32 R248, R16, R56.reuse, R40 ;  /* 0x0000003810f8723c */ /* 0x080fe60000001828 */
[----:B------:R-:W3:Y:S03]  /*a120*/  LDSM.16.M88.4 R40, [R196] ;  /* 0x00000000c428783b */ /* 0x000ee60000000200 */
[----:B------:R-:W-:Y:S06]  /*a130*/  HMMA.16816.F32 R180, R20, R56, R176 ;  /* 0x0000003814b4723c */ /* 0x000fec00000018b0 */
[C---:B------:R-:W-:Y:S06]  /*a140*/  HMMA.16816.F32 R232, R16.reuse, R60, R148 ;  /* 0x0000003c10e8723c */ /* 0x040fec0000001894 */
[C---:B------:R-:W-:Y:S06]  /*a150*/  HMMA.16816.F32 R244, R16.reuse, R58, R172 ;  /* 0x0000003a10f4723c */ /* 0x040fec00000018ac */
[C---:B------:R-:W-:Y:S06]  /*a160*/  HMMA.16816.F32 R236, R16.reuse, R38, R164 ;  /* 0x0000002610ec723c */ /* 0x040fec00000018a4 */
[C---:B------:R-:W-:Y:S06]  /*a170*/  HMMA.16816.F32 R160, R16.reuse, R62, R160 ;  /* 0x0000003e10a0723c */ /* 0x040fec00000018a0 */
[----:B------:R-:W-:Y:S01]  /*a180*/  HMMA.16816.F32 R148, R16, R66, R144 ;  /* 0x000000421094723c */ /* 0x000fe20000001890 */
[----:B------:R-:W-:Y:S05]  /*a190*/  LDSM.16.M88.4 R16, [R193] ;  /* 0x00000000c110783b */ /* 0x000fea0000000200 */
[C---:B------:R-:W-:Y:S01]  /*a1a0*/  HMMA.16816.F32 R224, R20.reuse, R60, R32 ;  /* 0x0000003c14e0723c */ /* 0x040fe20000001820 */
[----:B------:R-:W4:Y:S05]  /*a1b0*/  LDSM.16.M88.4 R32, [R189] ;  /* 0x00000000bd20783b */ /* 0x000f2a0000000200 */
[C---:B------:R-:W-:Y:S01]  /*a1c0*/  HMMA.16816.F32 R228, R20.reuse, R64, R4 ;  /* 0x0000004014e4723c */ /* 0x040fe20000001804 */
[----:B------:R-:W5:Y:S05]  /*a1d0*/  LDSM.16.M88.4 R4, [R193+0x2000] ;  /* 0x00200000c104783b */ /* 0x000f6a0000000200 */
[C---:B------:R-:W-:Y:S06]  /*a1e0*/  HMMA.16816.F32 R216, R20.reuse, R36, R136 ;  /* 0x0000002414d8723c */ /* 0x040fec0000001888 */
[C---:B------:R-:W-:Y:S01]  /*a1f0*/  HMMA.16816.F32 R136, R20.reuse, R38, R152 ;  /* 0x000000261488723c */ /* 0x040fe20000001898 */
[----:B------:R-:W-:Y:S05]  /*a200*/  LDSM.16.M88.4 R36, [R189+0x1800] ;  /* 0x00180000bd24783b */ /* 0x000fea0000000200 */
[----:B------:R-:W-:Y:S01]  /*a210*/  HMMA.16816.F32 R144, R20, R62, R28 ;  /* 0x0000003e1490723c */ /* 0x000fe2000000181c */
[----:B------:R-:W5:Y:S01]  /*a220*/  LDSM.16.M88.4 R28, [R189+0x800] ;  /* 0x00080000bd1c783b */ /* 0x000f620000000200 */
[----:B------:R-:W-:-:S04]  /*a230*/  DEPBAR.LE SB0, 0x0 ;  /* 0x000080000000791a */ /* 0x000fc80000000000 */
[C---:B------:R-:W-:Y:S06]  /*a240*/  HMMA.16816.F32 R56, R20.reuse, R58, R168 ;  /* 0x0000003a1438723c */ /* 0x040fec00000018a8 */
[----:B------:R-:W-:Y:S06]  /*a250*/  HMMA.16816.F32 R64, R20, R66, R220 ;  /* 0x000000421440723c */ /* 0x000fec00000018dc */
[-C--:B-1----:R-:W-:Y:S06]  /*a260*/  HMMA.16816.F32 R60, R12, R52.reuse, R180 ;  /* 0x000000340c3c723c */ /* 0x082fec00000018b4 */
[C---:B--2---:R-:W-:Y:S06]  /*a270*/  HMMA.16816.F32 R152, R8.reuse, R52, R248 ;  /* 0x000000340898723c */ /* 0x044fec00000018f8 */
[C---:B------:R-:W-:Y:S06]  /*a280*/  HMMA.16816.F32 R172, R8.reuse, R48, R240 ;  /* 0x0000003008ac723c */ /* 0x040fec00000018f0 */
[C---:B------:R-:W-:Y:S06]  /*a290*/  HMMA.16816.F32 R164, R8.reuse, R44, R232 ;  /* 0x0000002c08a4723c */ /* 0x040fec00000018e8 */
[C---:B---3--:R-:W-:Y:S06]  /*a2a0*/  HMMA.16816.F32 R156, R8.reuse, R40, R156 ;  /* 0x00000028089c723c */ /* 0x048fec000000189c */
        /* <DEDUP_REMOVED lines=11> */
[-C--:B----4-:R-:W-:Y:S06]  /*a360*/  HMMA.16816.F32 R40, R16, R32.reuse, R60 ;  /* 0x000000201028723c */ /* 0x090fec000000183c */
[C---:B-----5:R-:W-:Y:S06]  /*a370*/  HMMA.16816.F32 R64, R4.reuse, R32, R152 ;  /* 0x000000200440723c */ /* 0x060fec0000001898 */
        /* <DEDUP_REMOVED lines=8> */
[--C-:B------:R-:W-:Y:S01]  /*a400*/  IMAD.IADD R5, R205, 0x1, -R0.reuse ;  /* 0x00000001cd057824 */ /* 0x100fe200078e0a00 */
[----:B------:R-:W-:Y:S01]  /*a410*/  IABS R6, R3 ;  /* 0x0000000300067213 */ /* 0x000fe20000000000 */
[----:B------:R-:W-:Y:S01]  /*a420*/  IMAD.IADD R7, R207, 0x1, -R0 ;  /* 0x00000001cf077824 */ /* 0x000fe200078e0a00 */
[----:B------:R-:W-:-:S02]  /*a430*/  IABS R4, R2 ;  /* 0x0000000200047213 */ /* 0x000fc40000000000 */
[----:B------:R-:W-:Y:S01]  /*a440*/  IABS R3, R5 ;  /* 0x0000000500037213 */ /* 0x000fe20000000000 */
[C---:B------:R-:W-:Y:S01]  /*a450*/  HMMA.16816.F32 R144, R16.reuse, R38, R12 ;  /* 0x000000261090723c */ /* 0x040fe2000000180c */
[----:B------:R-:W-:Y:S02]  /*a460*/  IABS R2, R7 ;  /* 0x0000000700027213 */ /* 0x000fe40000000000 */
[----:B------:R-:W-:Y:S02]  /*a470*/  I2FP.F32.S32 R5, R4 ;  /* 0x0000000400057245 */ /* 0x000fe40000201400 */
[----:B------:R-:W-:Y:S01]  /*a480*/  I2FP.F32.S32 R4, R3 ;  /* 0x0000000300047245 */ /* 0x000fe20000201400 */
[----:B------:R-:W-:Y:S01]  /*a490*/  HMMA.16816.F32 R32, R16, R36, R8 ;  /* 0x000000241020723c */ /* 0x000fe20000001808 */
[----:B------:R-:W-:Y:S01]  /*a4a0*/  I2FP.F32.S32 R3, R2 ;  /* 0x0000000200037245 */ /* 0x000fe20000201400 */
[----:B------:R-:W-:Y:S02]  /*a4b0*/  VIADD R2, R0, 0x1 ;  /* 0x0000000100027836 */ /* 0x000fe40000000000 */
[----:B------:R-:W-:Y:S01]  /*a4c0*/  FFMA.FTZ R12, R5, -UR21, R42 ;  /* 0x80000015050c7c23 */ /* 0x000fe2000801002a */
[----:B------:R-:W-:Y:S01]  /*a4d0*/  I2FP.F32.S32 R6, R6 ;  /* 0x0000000600067245 */ /* 0x000fe20000201400 */
[----:B------:R-:W-:-:S02]  /*a4e0*/  IMAD.IADD R5, R202, 0x1, -R2 ;  /* 0x00000001ca057824 */ /* 0x000fc400078e0a02 */
[----:B------:R-:W-:Y:S01]  /*a4f0*/  FFMA.FTZ R11, R4, -UR21, R64 ;  /* 0x80000015040b7c23 */ /* 0x000fe20008010040 */
[----:B------:R-:W-:Y:S01]  /*a500*/  ISETP.GE.AND P4, PT, R2, R211, PT ;  /* 0x000000d30200720c */ /* 0x000fe20003f86270 */
[----:B------:R-:W-:Y:S01]  /*a510*/  IMAD.IADD R4, R206, 0x1, -R2 ;  /* 0x00000001ce047824 */ /* 0x000fe200078e0a02 */
[C---:B------:R-:W-:Y:S01]  /*a520*/  ISETP.GE.AND P3, PT, R2.reuse, R210, PT ;  /* 0x000000d20200720c */ /* 0x040fe20003f66270 */
[----:B------:R-:W-:Y:S01]  /*a530*/  FFMA.FTZ R9, R3, -UR21, R66 ;  /* 0x8000001503097c23 */ /* 0x000fe20008010042 */
[C---:B------:R-:W-:Y:S01]  /*a540*/  ISETP.GE.AND P2, PT, R2.reuse, R209, PT ;  /* 0x000000d10200720c */ /* 0x040fe20003f46270 */
[----:B------:R-:W-:Y:S01]  /*a550*/  IMAD.IADD R3, R205, 0x1, -R2 ;  /* 0x00000001cd037824 */ /* 0x000fe200078e0a02 */
[----:B------:R-:W-:Y:S01]  /*a560*/  ISETP.GE.AND P0, PT, R2, R208, PT ;  /* 0x000000d00200720c */ /* 0x000fe20003f06270 */
[----:B------:R-:W-:Y:S01]  /*a570*/  FFMA.FTZ R13, R6, -UR21, R40 ;  /* 0x80000015060d7c23 */ /* 0x000fe20008010028 */
[C---:B------:R-:W-:Y:S01]  /*a580*/  ISETP.LT.OR P6, PT, R2.reuse, R204, P4 ;  /* 0x000000cc0200720c */ /* 0x040fe200027c1670 */
[----:B------:R-:W-:Y:S01]  /*a590*/  HMMA.16816.F32 R52, R16, R28, R52 ;  /* 0x0000001c1034723c */ /* 0x000fe20000001834 */
[C---:B------:R-:W-:Y:S01]  /*a5a0*/  ISETP.LT.OR P5, PT, R2.reuse, R203, P3 ;  /* 0x000000cb0200720c */ /* 0x040fe20001fa1670 */
[----:B------:R-:W-:Y:S01]  /*a5b0*/  BAR.SYNC.DEFER_BLOCKING 0x0 ;  /* 0x0000000000007b1d */ /* 0x000fe20000010000 */
[----:B------:R-:W-:-:S02]  /*a5c0*/  ISETP.LT.OR P1, PT, R2, R201, P2 ;  /* 0x000000c90200720c */ /* 0x000fc40001721670 */
[----:B------:R-:W-:Y:S01]  /*a5d0*/  ISETP.LT.OR P0, PT, R2, R200, P0 ;  /* 0x000000c80200720c */ /* 0x000fe20000701670 */
[----:B------:R-:W-:Y:S01]  /*a5e0*/  IMAD.IADD R2, R207, 0x1, -R2 ;  /* 0x00000001cf027824 */ /* 0x000fe200078e0a02 */
[----:B------:R-:W-:Y:S01]  /*a5f0*/  IABS R7, R5 ;  /* 0x0000000500077213 */ /* 0x000fe20000000000 */
[C---:B------:R-:W-:Y:S01]  /*a600*/  HMMA.16816.F32 R48, R16.reuse, R30, R48 ;  /* 0x0000001e1030723c */ /* 0x040fe20000001830 */
[----:B------:R-:W-:Y:S02]  /*a610*/  IABS R6, R4 ;  /* 0x0000000400067213 */ /* 0x000fe40000000000 */
[----:B------:R-:W-:Y:S01]  /*a620*/  IABS R4, R3 ;  /* 0x0000000300047213 */ /* 0x000fe20000000000 */
[----:B------:R-:W-:Y:S01]  /*a630*/  IMAD.MOV.U32 R3, RZ, RZ, R7 ;  /* 0x000000ffff037224 */ /* 0x000fe200078e0007 */
[----:B------:R-:W-:Y:S01]  /*a640*/  IABS R5, R2 ;  /* 0x0000000200057213 */ /* 0x000fe20000000000 */
[----:B------:R-:W-:Y:S01]  /*a650*/  IMAD.MOV.U32 R2, RZ, RZ, R6 ;  /* 0x000000ffff027224 */ /* 0x000fe200078e0006 */
[----:B------:R-:W-:Y:S01]  /*a660*/  P2R R8, PR, RZ, 0x1 ;  /* 0x00000001ff087803 */ /* 0x000fe20000000000 */
[----:B------:R-:W-:Y:S01]  /*a670*/  HMMA.16816.F32 R20, R16, R24, R20 ;  /* 0x000000181014723c */ /* 0x000fe20000001814 */
[----:B------:R-:W-:-:S02]  /*a680*/  I2FP.F32.S32 R3, R3 ;  /* 0x0000000300037245 */ /* 0x000fc40000201400 */
[----:B------:R-:W-:Y:S01]  /*a690*/  I2FP.F32.S32 R6, R2 ;  /* 0x0000000200067245 */ /* 0x000fe20000201400 */
[C---:B------:R-:W-:Y:S01]  /*a6a0*/  VIADD R2, R0.reuse, 0x8 ;  /* 0x0000000800027836 */ /* 0x040fe20000000000 */
[----:B------:R-:W-:Y:S01]  /*a6b0*/  I2FP.F32.S32 R5, R5 ;  /* 0x0000000500057245 */ /* 0x000fe20000201400 */
[----:B------:R-:W-:Y:S01]  /*a6c0*/  FFMA.FTZ R7, R3, -UR21, R41 ;  /* 0x8000001503077c23 */ /* 0x000fe20008010029 */
[----:B------:R-:W-:Y:S01]  /*a6d0*/  ISETP.GE.AND P2, PT, R0, R211, PT ;  /* 0x000000d30000720c */ /* 0x000fe20003f46270 */
[--C-:B------:R-:W-:Y:S01]  /*a6e0*/  IMAD.IADD R3, R202, 0x1, -R2.reuse ;  /* 0x00000001ca037824 */ /* 0x100fe200078e0a02 */
[----:B------:R-:W-:Y:S01]  /*a6f0*/  ISETP.GE.AND P0, PT, R0, R210, PT ;  /* 0x000000d20000720c */ /* 0x000fe20003f06270 */
[----:B------:R-:W-:Y:S01]  /*a700*/  FFMA.FTZ R15, R5, -UR21, R67 ;  /* 0x80000015050f7c23 */ /* 0x000fe20008010043 */
[----:B------:R-:W-:Y:S01]  /*a710*/  I2FP.F32.S32 R4, R4 ;  /* 0x0000000400047245 */ /* 0x000fe20000201400 */
[----:B------:R-:W-:Y:S01]  /*a720*/  IMAD.IADD R5, R206, 0x1, -R2 ;  /* 0x00000001ce057824 */ /* 0x000fe200078e0a02 */
[C---:B------:R-:W-:Y:S01]  /*a730*/  ISETP.LT.OR P2, PT, R0.reuse, R204, P2 ;  /* 0x000000cc0000720c */ /* 0x040fe20001741670 */
[----:B------:R-:W-:Y:S01]  /*a740*/  HMMA.16816.F32 R44, R16, R26, R44 ;  /* 0x0000001a102c723c */ /* 0x000fe2000000182c */
[----:B------:R-:W-:Y:S01]  /*a750*/  ISETP.LT.OR P0, PT, R0, R203, P0 ;  /* 0x000000cb0000720c */ /* 0x000fe20000701670 */
[----:B------:R-:W-:Y:S01]  /*a760*/  FFMA.FTZ R6, R6, -UR21, R43 ;  /* 0x8000001506067c23 */ /* 0x000fe2000801002b */
[----:B------:R-:W-:-:S02]  /*a770*/  FSEL R40, R13, -INF , !P2 ;  /* 0xff8000000d287808 */ /* 0x000fc40005000000 */
[----:B------:R-:W-:Y:S02]  /*a780*/  FSEL R64, R12, -INF , !P0 ;  /* 0xff8000000c407808 */ /* 0x000fe40004000000 */
[----:B------:R-:W-:Y:S01]  /*a790*/  FFMA.FTZ R16, R4, -UR21, R65 ;  /* 0x8000001504107c23 */ /* 0x000fe20008010041 */
[----:B------:R-:W-:Y:S02]  /*a7a0*/  IABS R4, R3 ;  /* 0x0000000300047213 */ /* 0x000fe40000000000 */
[----:B------:R-:W-:Y:S01]  /*a7b0*/  IABS R3, R5 ;  /* 0x0000000500037213 */ /* 0x000fe20000000000 */
[----:B------:R-:W-:Y:S01]  /*a7c0*/  IMAD.IADD R5, R205, 0x1, -R2 ;  /* 0x00000001cd057824 */ /* 0x000fe200078e0a02 */
[C---:B------:R-:W-:Y:S02]  /*a7d0*/  ISETP.GE.AND P2, PT, R0.reuse, R209, PT ;  /* 0x000000d10000720c */ /* 0x040fe40003f46270 */
[----:B------:R-:W-:Y:S02]  /*a7e0*/  ISETP.GE.AND P0, PT, R0, R208, PT ;  /* 0x000000d00000720c */ /* 0x000fe40003f06270 */
[----:B------:R-:W-:-:S02]  /*a7f0*/  I2FP.F32.S32 R3, R3 ;  /* 0x0000000300037245 */ /* 0x000fc40000201400 */
[C---:B------:R-:W-:Y:S02]  /*a800*/  ISETP.LT.OR P2, PT, R0.reuse, R201, P2 ;  /* 0x000000c90000720c */ /* 0x040fe40001741670 */
[C---:B------:R-:W-:Y:S01]  /*a810*/  ISETP.LT.OR P0, PT, R0.reuse, R200, P0 ;  /* 0x000000c80000720c */ /* 0x040fe20000701670 */
[----:B------:R-:W-:Y:S01]  /*a820*/  FFMA.FTZ R13, R3, -UR21, R58 ;  /* 0x80000015030d7c23 */ /* 0x000fe2000801003a */
[----:B------:R-:W-:Y:S01]  /*a830*/  I2FP.F32.S32 R4, R4 ;  /* 0x0000000400047245 */ /* 0x000fe20000201400 */
[----:B------:R-:W-:Y:S01]  /*a840*/  VIADD R3, R0, 0x9 ;  /* 0x0000000900037836 */ /* 0x000fe20000000000 */
[----:B------:R-:W-:Y:S02]  /*a850*/  FSEL R27, R11, -INF , !P2 ;  /* 0xff8000000b1b7808 */ /* 0x000fe40005000000 */
[----:B------:R-:W-:Y:S01]  /*a860*/  FSEL R30, R9, -INF , !P0 ;  /* 0xff800000091e7808 */ /* 0x000fe20004000000 */
[----:B------:R-:W-:Y:S01]  /*a870*/  FFMA.FTZ R14, R4, -UR21, R56 ;  /* 0x80000015040e7c23 */ /* 0x000fe20008010038 */
[----:B------:R-:W-:Y:S01]  /*a880*/  ISETP.GE.AND P4, PT, R2, R211, PT ;  /* 0x000000d30200720c */ /* 0x000fe20003f86270 */
[----:B------:R-:W-:Y:S01]  /*a890*/  IMAD.IADD R4, R202, 0x1, -R3 ;  /* 0x00000001ca047824 */ /* 0x000fe200078e0a03 */
[----:B------:R-:W-:-:S02]  /*a8a0*/  ISETP.GE.AND P3, PT, R2, R210, PT ;  /* 0x000000d20200720c */ /* 0x000fc40003f66270 */
[C---:B------:R-:W-:Y:S02]  /*a8b0*/  ISETP.GE.AND P2, PT, R2.reuse, R209, PT ;  /* 0x000000d10200720c */ /* 0x040fe40003f46270 */
[----:B------:R-:W-:Y:S02]  /*a8c0*/  ISETP.GE.AND P0, PT, R2, R208, PT ;  /* 0x000000d00200720c */ /* 0x000fe40003f06270 */
[----:B------:R-:W-:Y:S02]  /*a8d0*/  P2R R10, PR, RZ, 0x2 ;  /* 0x00000002ff0a7803 */ /* 0x000fe40000000000 */
[----:B------:R-:W-:Y:S01]  /*a8e0*/  FSEL R60, R7, -INF , !P6 ;  /* 0xff800000073c7808 */ /* 0x000fe20007000000 */
[--C-:B------:R-:W-:Y:S01]  /*a8f0*/  IMAD.IADD R7, R205, 0x1, -R3.reuse ;  /* 0x00000001cd077824 */ /* 0x100fe200078e0a03 */
[----:B------:R-:W-:Y:S01]  /*a900*/  FSEL R68, R6, -INF , !P5 ;  /* 0xff80000006447808 */ /* 0x000fe20006800000 */
[----:B------:R-:W-:Y:S01]  /*a910*/  IMAD.IADD R6, R206, 0x1, -R3 ;  /* 0x00000001ce067824 */ /* 0x000fe200078e0a03 */
[----:B------:R-:W-:-:S02]  /*a920*/  ISETP.LT.OR P6, PT, R2, R204, P4 ;  /* 0x000000cc0200720c */ /* 0x000fc400027c1670 */
[C---:B------:R-:W-:Y:S02]  /*a930*/  ISETP.LT.OR P5, PT, R2.reuse, R203, P3 ;  /* 0x000000cb0200720c */ /* 0x040fe40001fa1670 */
[C---:B------:R-:W-:Y:S02]  /*a940*/  ISETP.LT.OR P2, PT, R2.reuse, R201, P2 ;  /* 0x000000c90200720c */ /* 0x040fe40001741670 */
[----:B------:R-:W-:Y:S01]  /*a950*/  ISETP.LT.OR P1, PT, R2, R200, P0 ;  /* 0x000000c80200720c */ /* 0x000fe20000721670 */
[----:B------:R-:W-:Y:S01]  /*a960*/  IMAD.IADD R2, R207, 0x1, -R2 ;  /* 0x00000001cf027824 */ /* 0x000fe200078e0a02 */
[----:B------:R-:W-:Y:S02]  /*a970*/  ISETP.NE.AND P4, PT, R10, RZ, PT ;  /* 0x000000ff0a00720c */ /* 0x000fe40003f85270 */
[----:B------:R-:W-:Y:S02]  /*a980*/  IABS R4, R4 ;  /* 0x0000000400047213 */ /* 0x000fe40000000000 */
[----:B------:R-:W-:-:S02]  /*a990*/  IABS R9, R2 ;  /* 0x0000000200097213 */ /* 0x000fc40000000000 */
[----:B------:R-:W-:Y:S02]  /*a9a0*/  IABS R10, R5 ;  /* 0x00000005000a7213 */ /* 0x000fe40000000000 */
[----:B------:R-:W-:Y:S01]  /*a9b0*/  IABS R2, R6 ;  /* 0x0000000600027213 */ /* 0x000fe20000000000 */
[----:B------:R-:W-:Y:S01]  /*a9c0*/  IMAD.MOV.U32 R6, RZ, RZ, R4 ;  /* 0x000000ffff067224 */ /* 0x000fe200078e0004 */
[----:B------:R-:W-:Y:S01]  /*a9d0*/  IABS R5, R7 ;  /* 0x0000000700057213 */ /* 0x000fe20000000000 */
[----:B------:R-:W-:Y:S01]  /*a9e0*/  IMAD.MOV.U32 R7, RZ, RZ, R10 ;  /* 0x000000ffff077224 */ /* 0x000fe200078e000a */
[----:B------:R-:W-:Y:S01]  /*a9f0*/  ISETP.NE.AND P3, PT, R8, RZ, PT ;  /* 0x000000ff0800720c */ /* 0x000fe20003f65270 */
[----:B------:R-:W-:Y:S01]  /*aa00*/  IMAD.MOV.U32 R4, RZ, RZ, R2 ;  /* 0x000000ffff047224 */ /* 0x000fe200078e0002 */
[----:B------:R-:W-:Y:S01]  /*aa10*/  FSEL R24, R16, -INF , !P4 ;  /* 0xff80000010187808 */ /* 0x000fe20006000000 */
[----:B------:R-:W-:Y:S01]  /*aa20*/  IMAD.MOV.U32 R2, RZ, RZ, R5 ;  /* 0x000000ffff027224 */ /* 0x000fe200078e0005 */
[----:B------:R-:W-:-:S02]  /*aa30*/  I2FP.F32.S32 R5, R7 ;  /* 0x0000000700057245 */ /* 0x000fc40000201400 */
[----:B------:R-:W-:Y:S02]  /*aa40*/  P2R R8, PR, RZ, 0x4 ;  /* 0x00000004ff087803 */ /* 0x000fe40000000000 */
[----:B------:R-:W-:Y:S01]  /*aa50*/  I2FP.F32.S32 R2, R2 ;  /* 0x0000000200027245 */ /* 0x000fe20000201400 */
[----:B------:R-:W-:Y:S01]  /*aa60*/  FFMA.FTZ R5, R5, -UR21, R176 ;  /* 0x8000001505057c23 */ /* 0x000fe200080100b0 */
[C---:B------:R-:W-:Y:S02]  /*aa70*/  ISETP.GE.AND P4, PT, R3.reuse, R211, PT ;  /* 0x000000d30300720c */ /* 0x040fe40003f86270 */
[C---:B------:R-:W-:Y:S01]  /*aa80*/  ISETP.GE.AND P2, PT, R3.reuse, R209, PT ;  /* 0x000000d10300720c */ /* 0x040fe20003f46270 */
[----:B------:R-:W-:Y:S01]  /*aa90*/  FFMA.FTZ R12, R2, -UR21, R177 ;  /* 0x80000015020c7c23 */ /* 0x000fe200080100b1 */
[----:B------:R-:W-:Y:S01]  /*aaa0*/  ISETP.GE.AND P0, PT, R3, R208, PT ;  /* 0x000000d00300720c */ /* 0x000fe20003f06270 */
[----:B------:R-:W-:Y:S01]  /*aab0*/  VIADD R2, R0, 0x10 ;  /* 0x0000001000027836 */ /* 0x000fe20000000000 */
[----:B------:R-:W-:Y:S01]  /*aac0*/  I2FP.F32.S32 R7, R9 ;  /* 0x0000000900077245 */ /* 0x000fe20000201400 */
[----:B------:R-:W-:Y:S01]  /*aad0*/  IMAD.IADD R9, R207, 0x1, -R3 ;  /* 0x00000001cf097824 */ /* 0x000fe200078e0a03 */
[----:B------:R-:W-:-:S02]  /*aae0*/  I2FP.F32.S32 R6, R6 ;  /* 0x0000000600067245 */ /* 0x000fc40000201400 */
[----:B------:R-:W-:Y:S01]  /*aaf0*/  I2FP.F32.S32 R4, R4 ;  /* 0x0000000400047245 */ /* 0x000fe20000201400 */
[----:B------:R-:W-:Y:S01]  /*ab00*/  FFMA.FTZ R10, R7, -UR21, R178 ;  /* 0x80000015070a7c23 */ /* 0x000fe200080100b2 */
[----:B------:R-:W-:Y:S01]  /*ab10*/  FSEL R56, R14, -INF , !P6 ;  /* 0xff8000000e387808 */ /* 0x000fe20007000000 */
[----:B------:R-:W-:Y:S01]  /*ab20*/  FFMA.FTZ R7, R6, -UR21, R57 ;  /* 0x8000001506077c23 */ /* 0x000fe20008010039 */
[----:B------:R-:W-:Y:S01]  /*ab30*/  FSEL R28, R15, -INF , !P3 ;  /* 0xff8000000f1c7808 */ /* 0x000fe20005800000 */
[----:B------:R-:W-:Y:S01]  /*ab40*/  FFMA.FTZ R4, R4, -UR21, R59 ;  /* 0x8000001504047c23 */ /* 0x000fe2000801003b */
[C---:B------:R-:W-:Y:S02]  /*ab50*/  ISETP.LT.OR P6, PT, R3.reuse, R204, P4 ;  /* 0x000000cc0300720c */ /* 0x040fe400027c1670 */
[----:B------:R-:W-:Y:S02]  /*ab60*/  ISETP.GE.AND P3, PT, R3, R210, PT ;  /* 0x000000d20300720c */ /* 0x000fe40003f66270 */
[----:B------:R-:W-:-:S02]  /*ab70*/  ISETP.NE.AND P4, PT, R8, RZ, PT ;  /* 0x000000ff0800720c */ /* 0x000fc40003f85270 */
[C---:B------:R-:W-:Y:S02]  /*ab80*/  ISETP.LT.OR P2, PT, R3.reuse, R201, P2 ;  /* 0x000000c90300720c */ /* 0x040fe40001741670 */
[----:B------:R-:W-:Y:S02]  /*ab90*/  ISETP.LT.OR P0, PT, R3, R200, P0 ;  /* 0x000000c80300720c */ /* 0x000fe40000701670 */
[----:B------:R-:W-:Y:S02]  /*aba0*/  FSEL R67, R13, -INF , !P5 ;  /* 0xff8000000d437808 */ /* 0x000fe40006800000 */
[----:B------:R-:W-:Y:S01]  /*abb0*/  ISETP.LT.OR P5, PT, R3, R203, P3 ;  /* 0x000000cb0300720c */ /* 0x000fe20001fa1670 */
[--C-:B------:R-:W-:Y:S01]  /*abc0*/  IMAD.IADD R3, R205, 0x1, -R2.reuse ;  /* 0x00000001cd037824 */ /* 0x100fe200078e0a02 */
[----:B------:R-:W-:Y:S02]  /*abd0*/  P2R R8, PR, RZ, 0x4 ;  /* 0x00000004ff087803 */ /* 0x000fe40000000000 */
[----:B------:R-:W-:Y:S01]  /*abe0*/  FSEL R25, R5, -INF , !P4 ;  /* 0xff80000005197808 */ /* 0x000fe20006000000 */
[----:B------:R-:W-:Y:S01]  /*abf0*/  IMAD.IADD R5, R202, 0x1, -R2 ;  /* 0x00000001ca057824 */ /* 0x000fe200078e0a02 */
[----:B------:R-:W-:-:S02]  /*ac00*/  P2R R6, PR, RZ, 0x1 ;  /* 0x00000001ff067803 */ /* 0x000fc40000000000 */
[C---:B------:R-:W-:Y:S02]  /*ac10*/  ISETP.GE.AND P4, PT, R2.reuse, R211, PT ;  /* 0x000000d30200720c */ /* 0x040fe40003f86270 */
[C---:B------:R-:W-:Y:S02]  /*ac20*/  ISETP.GE.AND P3, PT, R2.reuse, R210, PT ;  /* 0x000000d20200720c */ /* 0x040fe40003f66270 */
[C---:B------:R-:W-:Y:S02]  /*ac30*/  ISETP.GE.AND P2, PT, R2.reuse, R209, PT ;  /* 0x000000d10200720c */ /* 0x040fe40003f46270 */
[----:B------:R-:W-:Y:S02]  /*ac40*/  ISETP.GE.AND P0, PT, R2, R208, PT ;  /* 0x000000d00200720c */ /* 0x000fe40003f06270 */
[----:B------:R-:W-:Y:S02]  /*ac50*/  FSEL R29, R10, -INF , !P1 ;  /* 0xff8000000a1d7808 */ /* 0x000fe40004800000 */
[----:B------:R-:W-:-:S02]  /*ac60*/  FSEL R58, R7, -INF , !P6 ;  /* 0xff800000073a7808 */ /* 0x000fc40007000000 */
[----:B------:R-:W-:Y:S01]  /*ac70*/  FSEL R66, R4, -INF , !P5 ;  /* 0xff80000004427808 */ /* 0x000fe20006800000 */
[--C-:B------:R-:W-:Y:S01]  /*ac80*/  IMAD.IADD R4, R206, 0x1, -R2.reuse ;  /* 0x00000001ce047824 */ /* 0x100fe200078e0a02 */
[C---:B------:R-:W-:Y:S02]  /*ac90*/  ISETP.LT.OR P6, PT, R2.reuse, R204, P4 ;  /* 0x000000cc0200720c */ /* 0x040fe400027c1670 */
[C---:B------:R-:W-:Y:S02]  /*aca0*/  ISETP.LT.OR P5, PT, R2.reuse, R203, P3 ;  /* 0x000000cb0200720c */ /* 0x040fe40001fa1670 */
[C---:B------:R-:W-:Y:S02]  /*acb0*/  ISETP.LT.OR P2, PT, R2.reuse, R201, P2 ;  /* 0x000000c90200720c */ /* 0x040fe40001741670 */
[----:B------:R-:W-:Y:S01]  /*acc0*/  ISETP.LT.OR P1, PT, R2, R200, P0 ;  /* 0x000000c80200720c */ /* 0x000fe20000721670 */
[----:B------:R-:W-:Y:S01]  /*acd0*/  IMAD.IADD R2, R207, 0x1, -R2 ;  /* 0x00000001cf027824 */ /* 0x000fe200078e0a02 */
[----:B------:R-:W-:-:S02]  /*ace0*/  ISETP.NE.AND P3, PT, R6, RZ, PT ;  /* 0x000000ff0600720c */ /* 0x000fc40003f65270 */
[----:B------:R-:W-:Y:S02]  /*acf0*/  IABS R6, R9 ;  /* 0x0000000900067213 */ /* 0x000fe40000000000 */
[----:B------:R-:W-:Y:S02]  /*ad00*/  IABS R5, R5 ;  /* 0x0000000500057213 */ /* 0x000fe40000000000 */
[----:B------:R-:W-:Y:S02]  /*ad10*/  IABS R4, R4 ;  /* 0x0000000400047213 */ /* 0x000fe40000000000 */
[----:B------:R-:W-:Y:S01]  /*ad20*/  IABS R9, R2 ;  /* 0x0000000200097213 */ /* 0x000fe20000000000 */
[----:B------:R-:W-:Y:S01]  /*ad30*/  IMAD.MOV.U32 R2, RZ, RZ, R6 ;  /* 0x000000ffff027224 */ /* 0x000fe200078e0006 */
[----:B------:R-:W-:Y:S01]  /*ad40*/  IABS R7, R3 ;  /* 0x0000000300077213 */ /* 0x000fe20000000000 */
[----:B------:R-:W-:Y:S01]  /*ad50*/  IMAD.MOV.U32 R3, RZ, RZ, R5 ;  /* 0x000000ffff037224 */ /* 0x000fe200078e0005 */
[----:B------:R-:W-:Y:S01]  /*ad60*/  ISETP.NE.AND P4, PT, R8, RZ, PT ;  /* 0x000000ff0800720c */ /* 0x000fe20003f85270 */
[----:B------:R-:W-:Y:S01]  /*ad70*/  IMAD.MOV.U32 R5, RZ, RZ, R4 ;  /* 0x000000ffff057224 */ /* 0x000fe200078e0004 */
[----:B------:R-:W-:Y:S01]  /*ad80*/  I2FP.F32.S32 R2, R2 ;  /* 0x0000000200027245 */ /* 0x000fe20000201400 */
[----:B------:R-:W-:Y:S01]  /*ad90*/  IMAD.MOV.U32 R6, RZ, RZ, R9 ;  /* 0x000000ffff067224 */ /* 0x000fe200078e0009 */
[----:B------:R-:W-:-:S02]  /*ada0*/  I2FP.F32.S32 R3, R3 ;  /* 0x0000000300037245 */ /* 0x000fc40000201400 */
[----:B------:R-:W-:Y:S01]  /*adb0*/  I2FP.F32.S32 R5, R5 ;  /* 0x0000000500057245 */ /* 0x000fe20000201400 */
[----:B------:R-:W-:Y:S01]  /*adc0*/  FFMA.FTZ R4, R2, -UR21, R179 ;  /* 0x8000001502047c23 */ /* 0x000fe200080100b3 */
[----:B------:R-:W-:Y:S01]  /*add0*/  I2FP.F32.S32 R10, R6 ;  /* 0x00000006000a7245 */ /* 0x000fe20000201400 */
[C---:B------:R-:W-:Y:S01]  /*ade0*/  VIADD R2, R0.reuse, 0x11 ;  /* 0x0000001100027836 */ /* 0x040fe20000000000 */
[----:B------:R-:W-:Y:S01]  /*adf0*/  I2FP.F32.S32 R7, R7 ;  /* 0x0000000700077245 */ /* 0x000fe20000201400 */
[----:B------:R-:W-:Y:S01]  /*ae00*/  FFMA.FTZ R6, R3, -UR21, R52 ;  /* 0x8000001503067c23 */ /* 0x000fe20008010034 */
[----:B------:R-:W-:Y:S01]  /*ae10*/  FFMA.FTZ R5, R5, -UR21, R54 ;  /* 0x8000001505057c23 */ /* 0x000fe20008010036 */
[----:B------:R-:W-:Y:S01]  /*ae20*/  P2R R8, PR, RZ, 0x4 ;  /* 0x00000004ff087803 */ /* 0x000fe20000000000 */
[----:B------:R-:W-:Y:S01]  /*ae30*/  VIADD R3, R0, 0x18 ;  /* 0x0000001800037836 */ /* 0x000fe20000000000 */
[----:B------:R-:W-:Y:S01]  /*ae40*/  FSEL R19, R12, -INF , !P4 ;  /* 0xff8000000c137808 */ /* 0x000fe20006000000 */
[----:B------:R-:W-:Y:S01]  /*ae50*/  FFMA.FTZ R11, R7, -UR21, R172 ;  /* 0x80000015070b7c23 */ /* 0x000fe200080100ac */
[----:B------:R-:W-:Y:S01]  /*ae60*/  FSEL R26, R4, -INF , !P3 ;  /* 0xff800000041a7808 */ /* 0x000fe20005800000 */
[----:B------:R-:W-:Y:S01]  /*ae70*/  IMAD.IADD R7, R202, 0x1, -R2 ;  /* 0x00000001ca077824 */ /* 0x000fe200078e0a02 */
[----:B------:R-:W-:Y:S01]  /*ae80*/  ISETP.GE.AND P4, PT, R2, R211, PT ;  /* 0x000000d30200720c */ /* 0x000fe20003f86270 */
[----:B------:R-:W-:Y:S01]  /*ae90*/  IMAD.IADD R4, R202, 0x1, -R3 ;  /* 0x00000001ca047824 */ /* 0x000fe200078e0a03 */
[----:B------:R-:W-:Y:S01]  /*aea0*/  ISETP.GE.AND P3, PT, R2, R210, PT ;  /* 0x000000d20200720c */ /* 0x000fe20003f66270 */
[----:B------:R-:W-:Y:S01]  /*aeb0*/  FFMA.FTZ R10, R10, -UR21, R174 ;  /* 0x800000150a0a7c23 */ /* 0x000fe200080100ae */
[----:B------:R-:W-:-:S02]  /*aec0*/  ISETP.GE.AND P2, PT, R2, R209, PT ;  /* 0x000000d10200720c */ /* 0x000fc40003f46270 */
[----:B------:R-:W-:Y:S02]  /*aed0*/  ISETP.GE.AND P0, PT, R2, R208, PT ;  /* 0x000000d00200720c */ /* 0x000fe40003f06270 */
[----:B------:R-:W-:Y:S01]  /*aee0*/  FSEL R63, R6, -INF , !P6 ;  /* 0xff800000063f7808 */ /* 0x000fe20007000000 */
[--C-:B------:R-:W-:Y:S01]  /*aef0*/  IMAD.IADD R6, R206, 0x1, -R2.reuse ;  /* 0x00000001ce067824 */ /* 0x100fe200078e0a02 */
[----:B------:R-:W-:Y:S01]  /*af00*/  FSEL R216, R5, -INF , !P5 ;  /* 0xff80000005d87808 */ /* 0x000fe20006800000 */
[----:B------:R-:W-:Y:S01]  /*af10*/  IMAD.IADD R5, R205, 0x1, -R2 ;  /* 0x00000001cd057824 */ /* 0x000fe200078e0a02 */
[C---:B------:R-:W-:Y:S02]  /*af20*/  ISETP.LT.OR P6, PT, R2.reuse, R204, P4 ;  /* 0x000000cc0200720c */ /* 0x040fe400027c1670 */
[C---:B------:R-:W-:Y:S02]  /*af30*/  ISETP.LT.OR P5, PT, R2.reuse, R203, P3 ;  /* 0x000000cb0200720c */ /* 0x040fe40001fa1670 */
[----:B------:R-:W-:-:S02]  /*af40*/  ISETP.LT.OR P2, PT, R2, R201, P2 ;  /* 0x000000c90200720c */ /* 0x000fc40001741670 */
[----:B------:R-:W-:Y:S01]  /*af50*/  ISETP.LT.OR P0, PT, R2, R200, P0 ;  /* 0x000000c80200720c */ /* 0x000fe20000701670 */
        /* <DEDUP_REMOVED lines=8> */
[----:B------:R-:W-:-:S02]  /*afe0*/  ISETP.NE.AND P4, PT, R8, RZ, PT ;  /* 0x000000ff0800720c */ /* 0x000fc40003f85270 */
[----:B------:R-:W-:Y:S02]  /*aff0*/  I2FP.F32.S32 R5, R5 ;  /* 0x0000000500057245 */ /* 0x000fe40000201400 */
[----:B------:R-:W-:Y:S02]  /*b000*/  I2FP.F32.S32 R4, R4 ;  /* 0x0000000400047245 */ /* 0x000fe40000201400 */
[----:B------:R-:W-:Y:S01]  /*b010*/  I2FP.F32.S32 R7, R7 ;  /* 0x0000000700077245 */ /* 0x000fe20000201400 */
[----:B------:R-:W-:Y:S01]  /*b020*/  FFMA.FTZ R5, R5, -UR21, R53 ;  /* 0x8000001505057c23 */ /* 0x000fe20008010035 */
[----:B------:R-:W-:Y:S01]  /*b030*/  I2FP.F32.S32 R2, R2 ;  /* 0x0000000200027245 */ /* 0x000fe20000201400 */
[----:B------:R-:W-:Y:S01]  /*b040*/  FFMA.FTZ R4, R4, -UR21, R55 ;  /* 0x8000001504047c23 */ /* 0x000fe20008010037 */
[----:B------:R-:W-:Y:S01]  /*b050*/  P2R R9, PR, RZ, 0x4 ;  /* 0x00000004ff097803 */ /* 0x000fe20000000000 */
[----:B------:R-:W-:Y:S01]  /*b060*/  FFMA.FTZ R13, R7, -UR21, R175 ;  /* 0x80000015070d7c23 */ /* 0x000fe200080100af */
[----:B------:R-:W-:Y:S01]  /*b070*/  P2R R8, PR, RZ, 0x1 ;  /* 0x00000001ff087803 */ /* 0x000fe20000000000 */
[----:B------:R-:W-:Y:S01]  /*b080*/  FFMA.FTZ R12, R2, -UR21, R48 ;  /* 0x80000015020c7c23 */ /* 0x000fe20008010030 */
[----:B------:R-:W-:Y:S01]  /*b090*/  FSEL R65, R11, -INF , !P4 ;  /* 0xff8000000b417808 */ /* 0x000fe20006000000 */
[----:B------:R-:W-:Y:S01]  /*b0a0*/  VIADD R2, R0, 0x19 ;  /* 0x0000001900027836 */ /* 0x000fe20000000000 */
[----:B------:R-:W-:Y:S01]  /*b0b0*/  I2FP.F32.S32 R6, R6 ;  /* 0x0000000600067245 */ /* 0x000fe20000201400 */
[----:B------:R-:W-:Y:S01]  /*b0c0*/  IMAD.IADD R7, R206, 0x1, -R3 ;  /* 0x00000001ce077824 */ /* 0x000fe200078e0a03 */
[----:B------:R-:W-:-:S02]  /*b0d0*/  ISETP.GE.AND P4, PT, R3, R211, PT ;  /* 0x000000d30300720c */ /* 0x000fc40003f86270 */
[C---:B------:R-:W-:Y:S01]  /*b0e0*/  ISETP.GE.AND P3, PT, R3.reuse, R210, PT ;  /* 0x000000d20300720c */ /* 0x040fe20003f66270 */
[----:B------:R-:W-:Y:S01]  /*b0f0*/  FFMA.FTZ R14, R6, -UR21, R173 ;  /* 0x80000015060e7c23 */ /* 0x000fe200080100ad */
[C---:B------:R-:W-:Y:S01]  /*b100*/  ISETP.GE.AND P2, PT, R3.reuse, R209, PT ;  /* 0x000000d10300720c */ /* 0x040fe20003f46270 */
[--C-:B------:R-:W-:Y:S01]  /*b110*/  IMAD.IADD R6, R206, 0x1, -R2.reuse ;  /* 0x00000001ce067824 */ /* 0x100fe200078e0a02 */
[----:B------:R-:W-:Y:S02]  /*b120*/  ISETP.GE.AND P0, PT, R3, R208, PT ;  /* 0x000000d00300720c */ /* 0x000fe40003f06270 */
[----:B------:R-:W-:Y:S02]  /*b130*/  FSEL R172, R10, -INF , !P1 ;  /* 0xff8000000aac7808 */ /* 0x000fe40004800000 */
[----:B------:R-:W-:Y:S01]  /*b140*/  FSEL R61, R5, -INF , !P6 ;  /* 0xff800000053d7808 */ /* 0x000fe20007000000 */
[----:B------:R-:W-:Y:S01]  /*b150*/  IMAD.IADD R5, R205, 0x1, -R3 ;  /* 0x00000001cd057824 */ /* 0x000fe200078e0a03 */
        /* <DEDUP_REMOVED lines=13> */
[----:B------:R-:W-:Y:S02]  /*b230*/  IABS R4, R4 ;  /* 0x0000000400047213 */ /* 0x000fe40000000000 */
[----:B------:R-:W-:Y:S02]  /*b240*/  I2FP.F32.S32 R7, R7 ;  /* 0x0000000700077245 */ /* 0x000fe40000201400 */
[----:B------:R-:W-:Y:S02]  /*b250*/  I2FP.F32.S32 R6, R6 ;  /* 0x0000000600067245 */ /* 0x000fe40000201400 */
[----:B------:R-:W-:Y:S01]  /*b260*/  ISETP.NE.AND P3, PT, R8, RZ, PT ;  /* 0x000000ff0800720c */ /* 0x000fe20003f65270 */
[----:B------:R-:W-:Y:S01]  /*b270*/  FFMA.FTZ R18, R7, -UR21, R168 ;  /* 0x8000001507127c23 */ /* 0x000fe200080100a8 */
[----:B------:R-:W-:-:S02]  /*b280*/  I2FP.F32.S32 R3, R3 ;  /* 0x0000000300037245 */ /* 0x000fc40000201400 */
[----:B------:R-:W-:Y:S02]  /*b290*/  I2FP.F32.S32 R9, R5 ;  /* 0x0000000500097245 */ /* 0x000fe40000201400 */
[----:B------:R-:W-:Y:S01]  /*b2a0*/  I2FP.F32.S32 R5, R4 ;  /* 0x0000000400057245 */ /* 0x000fe20000201400 */
[----:B------:R-:W-:Y:S01]  /*b2b0*/  FFMA.FTZ R4, R6, -UR21, R50 ;  /* 0x8000001506047c23 */ /* 0x000fe20008010032 */
[----:B------:R-:W-:Y:S01]  /*b2c0*/  P2R R8, PR, RZ, 0x4 ;  /* 0x00000004ff087803 */ /* 0x000fe20000000000 */
[----:B------:R-:W-:Y:S01]  /*b2d0*/  FFMA.FTZ R15, R3, -UR21, R51 ;  /* 0x80000015030f7c23 */ /* 0x000fe20008010033 */
[----:B------:R-:W-:Y:S01]  /*b2e0*/  FSEL R62, R14, -INF , !P4 ;  /* 0xff8000000e3e7808 */ /* 0x000fe20006000000 */
[----:B------:R-:W-:Y:S01]  /*b2f0*/  VIADD R3, R0, 0x20 ;  /* 0x0000002000037836 */ /* 0x000fe20000000000 */
[----:B------:R-:W-:Y:S01]  /*b300*/  FSEL R168, R13, -INF , !P3 ;  /* 0xff8000000da87808 */ /* 0x000fe20005800000 */
[----:B------:R-:W-:Y:S01]  /*b310*/  FFMA.FTZ R16, R5, -UR21, R49 ;  /* 0x8000001505107c23 */ /* 0x000fe20008010031 */
[C---:B------:R-:W-:Y:S01]  /*b320*/  ISETP.GE.AND P4, PT, R2.reuse, R211, PT ;  /* 0x000000d30200720c */ /* 0x040fe20003f86270 */
[C---:B------:R-:W-:Y:S01]  /*b330*/  IMAD.IADD R5, R205.reuse, 0x1, -R2 ;  /* 0x00000001cd057824 */ /* 0x040fe200078e0a02 */
[----:B------:R-:W-:Y:S01]  /*b340*/  ISETP.GE.AND P3, PT, R2, R210, PT ;  /* 0x000000d20200720c */ /* 0x000fe20003f66270 */
[--C-:B------:R-:W-:Y:S01]  /*b350*/  IMAD.IADD R6, R206, 0x1, -R3.reuse ;  /* 0x00000001ce067824 */ /* 0x100fe200078e0a03 */
[C---:B------:R-:W-:Y:S01]  /*b360*/  ISETP.GE.AND P2, PT, R2.reuse, R209, PT ;  /* 0x000000d10200720c */ /* 0x040fe20003f46270 */
[----:B------:R-:W-:Y:S01]  /*b370*/  IMAD.IADD R7, R205, 0x1, -R3 ;  /* 0x00000001cd077824 */ /* 0x000fe200078e0a03 */
[----:B------:R-:W-:Y:S01]  /*b380*/  ISETP.GE.AND P0, PT, R2, R208, PT ;  /* 0x000000d00200720c */ /* 0x000fe20003f06270 */
[----:B------:R-:W-:Y:S01]  /*b390*/  FFMA.FTZ R17, R9, -UR21, R170 ;  /* 0x8000001509117c23 */ /* 0x000fe200080100aa */
[----:B------:R-:W-:-:S02]  /*b3a0*/  FSEL R57, R12, -INF , !P6 ;  /* 0xff8000000c397808 */ /* 0x000fc40007000000 */
[----:B------:R-:W-:Y:S01]  /*b3b0*/  FSEL R173, R4, -INF , !P5 ;  /* 0xff80000004ad7808 */ /* 0x000fe20006800000 */
[----:B------:R-:W-:Y:S01]  /*b3c0*/  IMAD.IADD R4, R202, 0x1, -R3 ;  /* 0x00000001ca047824 */ /* 0x000fe200078e0a03 */
        /* <DEDUP_REMOVED lines=16> */
[----:B------:R-:W-:Y:S01]  /*b4d0*/  I2FP.F32.S32 R7, R7 ;  /* 0x0000000700077245 */ /* 0x000fe20000201400 */
[----:B------:R-:W-:Y:S01]  /*b4e0*/  IMAD.MOV.U32 R2, RZ, RZ, R5 ;  /* 0x000000ffff027224 */ /* 0x000fe200078e0005 */
[----:B------:R-:W-:Y:S01]  /*b4f0*/  P2R R11, PR, RZ, 0x4 ;  /* 0x00000004ff0b7803 */ /* 0x000fe20000000000 */
[----:B------:R-:W-:Y:S01]  /*b500*/  FFMA.FTZ R8, R8, -UR21, R171 ;  /* 0x8000001508087c23 */ /* 0x000fe200080100ab */
[----:B------:R-:W-:Y:S01]  /*b510*/  ISETP.GE.AND P4, PT, R3, R211, PT ;  /* 0x000000d30300720c */ /* 0x000fe20003f86270 */
[----:B------:R-:W-:Y:S01]  /*b520*/  FFMA.FTZ R9, R7, -UR21, R169 ;  /* 0x8000001507097c23 */ /* 0x000fe200080100a9 */
[----:B------:R-:W-:Y:S01]  /*b530*/  I2FP.F32.S32 R2, R2 ;  /* 0x0000000200027245 */ /* 0x000fe20000201400 */
[----:B------:R-:W-:Y:S01]  /*b540*/  IMAD.IADD R7, R207, 0x1, -R3 ;  /* 0x00000001cf077824 */ /* 0x000fe200078e0a03 */
[----:B------:R-:W-:-:S02]  /*b550*/  ISETP.GE.AND P3, PT, R3, R210, PT ;  /* 0x000000d20300720c */ /* 0x000fc40003f66270 */
[----:B------:R-:W-:Y:S01]  /*b560*/  P2R R10, PR, RZ, 0x1 ;  /* 0x00000001ff0a7803 */ /* 0x000fe20000000000 */
[----:B------:R-:W-:Y:S01]  /*b570*/  FFMA.FTZ R12, R2, -UR21, R164 ;  /* 0x80000015020c7c23 */ /* 0x000fe200080100a4 */
[----:B------:R-:W-:Y:S01]  /*b580*/  ISETP.GE.AND P2, PT, R3, R209, PT ;  /* 0x000000d10300720c */ /* 0x000fe20003f46270 */
[----:B------:R-:W-:Y:S01]  /*b590*/  VIADD R2, R0, 0x21 ;  /* 0x0000002100027836 */ /* 0x000fe20000000000 */
[----:B------:R-:W-:Y:S02]  /*b5a0*/  I2FP.F32.S32 R5, R6 ;  /* 0x0000000600057245 */ /* 0x000fe40000201400 */
[----:B------:R-:W-:Y:S02]  /*b5b0*/  I2FP.F32.S32 R4, R4 ;  /* 0x0000000400047245 */ /* 0x000fe40000201400 */
[----:B------:R-:W-:Y:S01]  /*b5c0*/  FSEL R37, R16, -INF , !P6 ;  /* 0xff80000010257808 */ /* 0x000fe20007000000 */
[----:B------:R-:W-:Y:S01]  /*b5d0*/  FFMA.FTZ R5, R5, -UR21, R20 ;  /* 0x8000001505057c23 */ /* 0x000fe20008010014 */
[----:B------:R-:W-:Y:S01]  /*b5e0*/  FSEL R169, R15, -INF , !P5 ;  /* 0xff8000000fa97808 */ /* 0x000fe20006800000 */
[----:B------:R-:W-:Y:S01]  /*b5f0*/  FFMA.FTZ R4, R4, -UR21, R22 ;  /* 0x8000001504047c23 */ /* 0x000fe20008010016 */
[----:B------:R-:W-:-:S02]  /*b600*/  ISETP.LT.OR P6, PT, R3, R204, P4 ;  /* 0x000000cc0300720c */ /* 0x000fc400027c1670 */
[C---:B------:R-:W-:Y:S02]  /*b610*/  ISETP.LT.OR P5, PT, R3.reuse, R203, P3 ;  /* 0x000000cb0300720c */ /* 0x040fe40001fa1670 */
[----:B------:R-:W-:Y:S02]  /*b620*/  ISETP.GE.AND P0, PT, R3, R208, PT ;  /* 0x000000d00300720c */ /* 0x000fe40003f06270 */
[----:B------:R-:W-:Y:S02]  /*b630*/  ISETP.NE.AND P4, PT, R11, RZ, PT ;  /* 0x000000ff0b00720c */ /* 0x000fe40003f85270 */
[----:B------:R-:W-:Y:S02]  /*b640*/  ISETP.NE.AND P3, PT, R10, RZ, PT ;  /* 0x000000ff0a00720c */ /* 0x000fe40003f65270 */
[----:B------:R-:W-:Y:S02]  /*b650*/  ISETP.LT.OR P2, PT, R3, R201, P2 ;  /* 0x000000c90300720c */ /* 0x000fe40001741670 */
[----:B------:R-:W-:-:S02]  /*b660*/  FSEL R157, R17, -INF , !P1 ;  /* 0xff800000119d7808 */ /* 0x000fc40004800000 */
[----:B------:R-:W-:Y:S01]  /*b670*/  ISETP.LT.OR P1, PT, R3, R200, P0 ;  /* 0x000000c80300720c */ /* 0x000fe20000721670 */
[----:B------:R-:W-:Y:S01]  /*b680*/  IMAD.IADD R3, R205, 0x1, -R2 ;  /* 0x00000001cd037824 */ /* 0x000fe200078e0a02 */
[----:B------:R-:W-:Y:S02]  /*b690*/  P2R R6, PR, RZ, 0x4 ;  /* 0x00000004ff067803 */ /* 0x000fe40000000000 */
[----:B------:R-:W-:Y:S02]  /*b6a0*/  FSEL R138, R9, -INF , !P4 ;  /* 0xff800000098a7808 */ /* 0x000fe40006000000 */
[----:B------:R-:W-:Y:S02]  /*b6b0*/  FSEL R159, R8, -INF , !P3 ;  /* 0xff800000089f7808 */ /* 0x000fe40005800000 */
[C---:B------:R-:W-:Y:S02]  /*b6c0*/  ISETP.GE.AND P4, PT, R2.reuse, R211, PT ;  /* 0x000000d30200720c */ /* 0x040fe40003f86270 */
[----:B------:R-:W-:-:S02]  /*b6d0*/  ISETP.GE.AND P3, PT, R2, R210, PT ;  /* 0x000000d20200720c */ /* 0x000fc40003f66270 */
[C---:B------:R-:W-:Y:S02]  /*b6e0*/  ISETP.GE.AND P2, PT, R2.reuse, R209, PT ;  /* 0x000000d10200720c */ /* 0x040fe40003f46270 */
[----:B------:R-:W-:Y:S02]  /*b6f0*/  ISETP.GE.AND P0, PT, R2, R208, PT ;  /* 0x000000d00200720c */ /* 0x000fe40003f06270 */
[----:B------:R-:W-:Y:S01]  /*b700*/  FSEL R164, R5, -INF , !P6 ;  /* 0xff80000005a47808 */ /* 0x000fe20007000000 */
[--C-:B------:R-:W-:Y:S01]  /*b710*/  IMAD.IADD R5, R202, 0x1, -R2.reuse ;  /* 0x00000001ca057824 */ /* 0x100fe200078e0a02 */
[----:B------:R-:W-:Y:S01]  /*b720*/  FSEL R223, R4, -INF , !P5 ;  /* 0xff80000004df7808 */ /* 0x000fe20006800000 */
[----:B------:R-:W-:Y:S01]  /*b730*/  IMAD.IADD R4, R206, 0x1, -R2 ;  /* 0x00000001ce047824 */ /* 0x000fe200078e0a02 */
[C---:B------:R-:W-:Y:S02]  /*b740*/  ISETP.LT.OR P6, PT, R2.reuse, R204, P4 ;  /* 0x000000cc0200720c */ /* 0x040fe400027c1670 */
[----:B------:R-:W-:-:S02]  /*b750*/  ISETP.LT.OR P5, PT, R2, R203, P3 ;  /* 0x000000cb0200720c */ /* 0x000fc40001fa1670 */
[C---:B------:R-:W-:Y:S02]  /*b760*/  ISETP.LT.OR P2, PT, R2.reuse, R201, P2 ;  /* 0x000000c90200720c */ /* 0x040fe40001741670 */
[----:B------:R-:W-:Y:S01]  /*b770*/  ISETP.LT.OR P0, PT, R2, R200, P0 ;  /* 0x000000c80200720c */ /* 0x000fe20000701670 */
[----:B------:R-:W-:Y:S01]  /*b780*/  IMAD.IADD R2, R207, 0x1, -R2 ;  /* 0x00000001cf027824 */ /* 0x000fe200078e0a02 */
[----:B------:R-:W-:Y:S02]  /*b790*/  IABS R7, R7 ;  /* 0x0000000700077213 */ /* 0x000fe40000000000 */
[----:B------:R-:W-:Y:S02]  /*b7a0*/  ISETP.NE.AND P4, PT, R6, RZ, PT ;  /* 0x000000ff0600720c */ /* 0x000fe40003f85270 */
[----:B------:R-:W-:Y:S02]  /*b7b0*/  IABS R6, R5 ;  /* 0x0000000500067213 */ /* 0x000fe40000000000 */
        /* <DEDUP_REMOVED lines=12> */
[----:B------:R-:W-:Y:S01]  /*b880*/  VIADD R2, R0, 0x28 ;  /* 0x0000002800027836 */ /* 0x000fe20000000000 */
[----:B------:R-:W-:Y:S01]  /*b890*/  I2FP.F32.S32 R7, R7 ;  /* 0x0000000700077245 */ /* 0x000fe20000201400 */
[----:B------:R-:W-:Y:S01]  /*b8a0*/  FFMA.FTZ R6, R3, -UR21, R21 ;  /* 0x8000001503067c23 */ /* 0x000fe20008010015 */
[----:B------:R-:W-:Y:S01]  /*b8b0*/  FFMA.FTZ R5, R5, -UR21, R23 ;  /* 0x8000001505057c23 */ /* 0x000fe20008010017 */
[----:B------:R-:W-:Y:S01]  /*b8c0*/  FFMA.FTZ R10, R10, -UR21, R167 ;  /* 0x800000150a0a7c23 */ /* 0x000fe200080100a7 */
[----:B------:R-:W-:Y:S01]  /*b8d0*/  P2R R9, PR, RZ, 0x4 ;  /* 0x00000004ff097803 */ /* 0x000fe20000000000 */
[----:B------:R-:W-:Y:S01]  /*b8e0*/  FFMA.FTZ R11, R7, -UR21, R165 ;  /* 0x80000015070b7c23 */ /* 0x000fe200080100a5 */
[----:B------:R-:W-:Y:S01]  /*b8f0*/  P2R R8, PR, RZ, 0x1 ;  /* 0x00000001ff087803 */ /* 0x000fe20000000000 */
[----:B------:R-:W-:Y:S01]  /*b900*/  VIADD R3, R0, 0x29 ;  /* 0x0000002900037836 */ /* 0x000fe20000000000 */
[----:B------:R-:W-:Y:S01]  /*b910*/  FSEL R167, R12, -INF , !P4 ;  /* 0xff8000000ca77808 */ /* 0x000fe20006000000 */
[----:B------:R-:W-:Y:S01]  /*b920*/  IMAD.IADD R7, R202, 0x1, -R2 ;  /* 0x00000001ca077824 */ /* 0x000fe200078e0a02 */
[----:B------:R-:W-:-:S02]  /*b930*/  ISETP.GE.AND P4, PT, R2, R211, PT ;  /* 0x000000d30200720c */ /* 0x000fc40003f86270 */
[C---:B------:R-:W-:Y:S02]  /*b940*/  ISETP.GE.AND P3, PT, R2.reuse, R210, PT ;  /* 0x000000d20200720c */ /* 0x040fe40003f66270 */
[C---:B------:R-:W-:Y:S02]  /*b950*/  ISETP.GE.AND P2, PT, R2.reuse, R209, PT ;  /* 0x000000d10200720c */ /* 0x040fe40003f46270 */
[----:B------:R-:W-:Y:S02]  /*b960*/  ISETP.GE.AND P0, PT, R2, R208, PT ;  /* 0x000000d00200720c */ /* 0x000fe40003f06270 */
[----:B------:R-:W-:Y:S01]  /*b970*/  FSEL R158, R6, -INF , !P6 ;  /* 0xff800000069e7808 */ /* 0x000fe20007000000 */
[--C-:B------:R-:W-:Y:S01]  /*b980*/  IMAD.IADD R6, R206, 0x1, -R2.reuse ;  /* 0x00000001ce067824 */ /* 0x100fe200078e0a02 */
        /* <DEDUP_REMOVED lines=17> */
[----:B------:R-:W-:Y:S02]  /*baa0*/  I2FP.F32.S32 R7, R7 ;  /* 0x0000000700077245 */ /* 0x000fe40000201400 */
[----:B------:R-:W-:Y:S02]  /*bab0*/  I2FP.F32.S32 R5, R5 ;  /* 0x0000000500057245 */ /* 0x000fe40000201400 */
[----:B------:R-:W-:Y:S01]  /*bac0*/  I2FP.F32.S32 R4, R4 ;  /* 0x0000000400047245 */ /* 0x000fe20000201400 */
[----:B------:R-:W-:Y:S01]  /*bad0*/  FFMA.FTZ R13, R7, -UR21, R162 ;  /* 0x80000015070d7c23 */ /* 0x000fe200080100a2 */
[----:B------:R-:W-:Y:S01]  /*bae0*/  ISETP.NE.AND P3, PT, R8, RZ, PT ;  /* 0x000000ff0800720c */ /* 0x000fe20003f65270 */
[----:B------:R-:W-:Y:S01]  /*baf0*/  FFMA.FTZ R5, R5, -UR21, R44 ;  /* 0x8000001505057c23 */ /* 0x000fe2000801002c */
[----:B------:R-:W-:Y:S01]  /*bb00*/  I2FP.F32.S32 R2, R2 ;  /* 0x0000000200027245 */ /* 0x000fe20000201400 */
[----:B------:R-:W-:Y:S01]  /*bb10*/  FFMA.FTZ R4, R4, -UR21, R46 ;  /* 0x8000001504047c23 */ /* 0x000fe2000801002e */
[----:B------:R-:W-:Y:S01]  /*bb20*/  P2R R8, PR, RZ, 0x4 ;  /* 0x00000004ff087803 */ /* 0x000fe20000000000 */
[----:B------:R-:W-:Y:S01]  /*bb30*/  IMAD.IADD R7, R206, 0x1, -R3 ;  /* 0x00000001ce077824 */ /* 0x000fe200078e0a03 */
[----:B------:R-:W-:Y:S01]  /*bb40*/  FSEL R162, R11, -INF , !P4 ;  /* 0xff8000000ba27808 */ /* 0x000fe20006000000 */
[----:B------:R-:W-:Y:S01]  /*bb50*/  FFMA.FTZ R12, R2, -UR21, R45 ;  /* 0x80000015020c7c23 */ /* 0x000fe2000801002d */
[----:B------:R-:W-:Y:S01]  /*bb60*/  FSEL R171, R10, -INF , !P3 ;  /* 0xff8000000aab7808 */ /* 0x000fe20005800000 */
[----:B------:R-:W-:Y:S01]  /*bb70*/  VIADD R2, R0, 0x30 ;  /* 0x0000003000027836 */ /* 0x000fe20000000000 */
[----:B------:R-:W-:-:S02]  /*bb80*/  I2FP.F32.S32 R6, R6 ;  /* 0x0000000600067245 */ /* 0x000fc40000201400 */
[C---:B------:R-:W-:Y:S02]  /*bb90*/  ISETP.GE.AND P4, PT, R3.reuse, R211, PT ;  /* 0x000000d30300720c */ /* 0x040fe40003f86270 */
[C---:B------:R-:W-:Y:S01]  /*bba0*/  ISETP.GE.AND P3, PT, R3.reuse, R210, PT ;  /* 0x000000d20300720c */ /* 0x040fe20003f66270 */
[----:B------:R-:W-:Y:S01]  /*bbb0*/  FFMA.FTZ R14, R6, -UR21, R160 ;  /* 0x80000015060e7c23 */ /* 0x000fe200080100a0 */
[C---:B------:R-:W-:Y:S01]  /*bbc0*/  ISETP.GE.AND P2, PT, R3.reuse, R209, PT ;  /* 0x000000d10300720c */ /* 0x040fe20003f46270 */
[--C-:B------:R-:W-:Y:S01]  /*bbd0*/  IMAD.IADD R6, R206, 0x1, -R2.reuse ;  /* 0x00000001ce067824 */ /* 0x100fe200078e0a02 */
[----:B------:R-:W-:Y:S02]  /*bbe0*/  ISETP.GE.AND P0, PT, R3, R208, PT ;  /* 0x000000d00300720c */ /* 0x000fe40003f06270 */
        /* <DEDUP_REMOVED lines=9> */
[----:B------:R-:W-:Y:S02]  /*bc80*/  IABS R10, R7 ;  /* 0x00000007000a7213 */ /* 0x000fe40000000000 */
[----:B------:R-:W-:Y:S02]  /*bc90*/  IABS R7, R5 ;  /* 0x0000000500077213 */ /* 0x000fe40000000000 */
[----:B------:R-:W-:-:S02]  /*bca0*/  IABS R5, R3 ;  /* 0x0000000300057213 */ /* 0x000fc40000000000 */
        /* <DEDUP_REMOVED lines=13> */
[----:B------:R-:W-:Y:S01]  /*bd80*/  P2R R8, PR, RZ, 0x1 ;  /* 0x00000001ff087803 */ /* 0x000fe20000000000 */
        /* <DEDUP_REMOVED lines=12> */
[----:B------:R-:W-:Y:S02]  /*be50*/  FSEL R156, R12, -INF , !P6 ;  /* 0xff8000000c9c7808 */ /* 0x000fe40007000000 */
        /* <DEDUP_REMOVED lines=24> */
[----:B------:R-:W-:Y:S01]  /*bfe0*/  ISETP.GE.AND P2, PT, R3, R209, PT ;  /* 0x000000d10300720c */ /* 0x000fe20003f46270 */
[----:B------:R-:W-:Y:S01]  /*bff0*/  FFMA.FTZ R11, R2, -UR21, R153 ;  /* 0x80000015020b7c23 */ /* 0x000fe20008010099 */
[----:B------:R-:W-:Y:S01]  /*c000*/  I2FP.F32.S32 R7, R9 ;  /* 0x0000000900077245 */ /* 0x000fe20000201400 */
[----:B------:R-:W-:Y:S01]  /*c010*/  VIADD R2, R0, 0x38 ;  /* 0x0000003800027836 */ /* 0x000fe20000000000 */
[----:B------:R-:W-:Y:S01]  /*c020*/  I2FP.F32.S32 R6, R6 ;  /* 0x0000000600067245 */ /* 0x000fe20000201400 */
[----:B------:R-:W-:Y:S01]  /*c030*/  IMAD.IADD R9, R207, 0x1, -R3 ;  /* 0x00000001cf097824 */ /* 0x000fe200078e0a03 */
[----:B------:R-:W-:Y:S01]  /*c040*/  I2FP.F32.S32 R4, R4 ;  /* 0x0000000400047245 */ /* 0x000fe20000201400 */
[----:B------:R-:W-:Y:S01]  /*c050*/  FFMA.FTZ R10, R7, -UR21, R154 ;  /* 0x80000015070a7c23 */ /* 0x000fe2000801009a */
[----:B------:R-:W-:Y:S01]  /*c060*/  FSEL R165, R16, -INF , !P6 ;  /* 0xff80000010a57808 */ /* 0x000fe20007000000 */
[----:B------:R-:W-:Y:S01]  /*c070*/  FFMA.FTZ R7, R6, -UR21, R33 ;  /* 0x8000001506077c23 */ /* 0x000fe20008010021 */
[----:B------:R-:W-:Y:S01]  /*c080*/  ISETP.GE.AND P0, PT, R3, R208, PT ;  /* 0x000000d00300720c */ /* 0x000fe20003f06270 */
[----:B------:R-:W-:Y:S01]  /*c090*/  FFMA.FTZ R4, R4, -UR21, R35 ;  /* 0x8000001504047c23 */ /* 0x000fe20008010023 */
[----:B------:R-:W-:Y:S01]  /*c0a0*/  FSEL R163, R17, -INF , !P3 ;  /* 0xff80000011a37808 */ /* 0x000fe20005800000 */
[----:B------:R-:W-:Y:S01]  /*c0b0*/  VIADD R0, R0, 0x39 ;  /* 0x0000003900007836 */ /* 0x000fe20000000000 */
[----:B------:R-:W-:-:S02]  /*c0c0*/  ISETP.LT.OR P6, PT, R3, R204, P4 ;  /* 0x000000cc0300720c */ /* 0x000fc400027c1670 */
[C---:B------:R-:W-:Y:S02]  /*c0d0*/  ISETP.GE.AND P3, PT, R3.reuse, R210, PT ;  /* 0x000000d20300720c */ /* 0x040fe40003f66270 */
[----:B------:R-:W-:Y:S02]  /*c0e0*/  ISETP.NE.AND P4, PT, R8, RZ, PT ;  /* 0x000000ff0800720c */ /* 0x000fe40003f85270 */
[C---:B------:R-:W-:Y:S02]  /*c0f0*/  ISETP.LT.OR P2, PT, R3.reuse, R201, P2 ;  /* 0x000000c90300720c */ /* 0x040fe40001741670 */
[----:B------:R-:W-:Y:S02]  /*c100*/  ISETP.LT.OR P0, PT, R3, R200, P0 ;  /* 0x000000c80300720c */ /* 0x000fe40000701670 */
[----:B------:R-:W-:Y:S02]  /*c110*/  FSEL R225, R15, -INF , !P5 ;  /* 0xff8000000fe17808 */ /* 0x000fe40006800000 */
[----:B------:R-:W-:Y:S01]  /*c120*/  ISETP.LT.OR P5, PT, R3, R203, P3 ;  /* 0x000000cb0300720c */ /* 0x000fe20001fa1670 */
[----:B------:R-:W-:Y:S01]  /*c130*/  IMAD.IADD R3, R205, 0x1, -R2 ;  /* 0x00000001cd037824 */ /* 0x000fe200078e0a02 */
[----:B------:R-:W-:-:S02]  /*c140*/  P2R R8, PR, RZ, 0x4 ;  /* 0x00000004ff087803 */ /* 0x000fc40000000000 */
[----:B------:R-:W-:Y:S01]  /*c150*/  FSEL R178, R5, -INF , !P4 ;  /* 0xff80000005b27808 */ /* 0x000fe20006000000 */
[----:B------:R-:W-:Y:S01]  /*c160*/  IMAD.IADD R5, R202, 0x1, -R2 ;  /* 0x00000001ca057824 */ /* 0x000fe200078e0a02 */
[C---:B------:R-:W-:Y:S02]  /*c170*/  ISETP.GE.AND P4, PT, R2.reuse, R211, PT ;  /* 0x000000d30200720c */ /* 0x040fe40003f86270 */
[C---:B------:R-:W-:Y:S02]  /*c180*/  ISETP.GE.AND P2, PT, R2.reuse, R209, PT ;  /* 0x000000d10200720c */ /* 0x040fe40003f46270 */
[----:B------:R-:W-:Y:S02]  /*c190*/  P2R R6, PR, RZ, 0x1 ;  /* 0x00000001ff067803 */ /* 0x000fe40000000000 */
[----:B------:R-:W-:Y:S02]  /*c1a0*/  ISETP.GE.AND P3, PT, R2, R210, PT ;  /* 0x000000d20200720c */ /* 0x000fe40003f66270 */
[----:B------:R-:W-:-:S02]  /*c1b0*/  FSEL R166, R7, -INF , !P6 ;  /* 0xff80000007a67808 */ /* 0x000fc40007000000 */
[----:B------:R-:W-:Y:S01]  /*c1c0*/  FSEL R226, R4, -INF , !P5 ;  /* 0xff80000004e27808 */ /* 0x000fe20006800000 */
[----:B------:R-:W-:Y:S01]  /*c1d0*/  IMAD.IADD R4, R206, 0x1, -R2 ;  /* 0x00000001ce047824 */ /* 0x000fe200078e0a02 */
[C---:B------:R-:W-:Y:S02]  /*c1e0*/  ISETP.LT.OR P5, PT, R2.reuse, R204, P4 ;  /* 0x000000cc0200720c */ /* 0x040fe400027a1670 */
[C---:B------:R-:W-:Y:S02]  /*c1f0*/  ISETP.LT.OR P6, PT, R2.reuse, R201, P2 ;  /* 0x000000c90200720c */ /* 0x040fe400017c1670 */
[C---:B------:R-:W-:Y:S02]  /*c200*/  ISETP.GE.AND P0, PT, R2.reuse, R208, PT ;  /* 0x000000d00200720c */ /* 0x040fe40003f06270 */
[----:B------:R-:W-:Y:S02]  /*c210*/  ISETP.LT.OR P4, PT, R2, R203, P3 ;  /* 0x000000cb0200720c */ /* 0x000fe40001f81670 */
[----:B------:R-:W-:-:S02]  /*c220*/  ISETP.NE.AND P2, PT, R6, RZ, PT ;  /* 0x000000ff0600720c */ /* 0x000fc40003f45270 */
[----:B------:R-:W-:Y:S02]  /*c230*/  ISETP.NE.AND P3, PT, R8, RZ, PT ;  /* 0x000000ff0800720c */ /* 0x000fe40003f65270 */
[----:B------:R-:W-:Y:S02]  /*c240*/  IABS R6, R9 ;  /* 0x0000000900067213 */ /* 0x000fe40000000000 */
[----:B------:R-:W-:Y:S02]  /*c250*/  IABS R8, R5 ;  /* 0x0000000500087213 */ /* 0x000fe40000000000 */
[----:B------:R-:W-:Y:S02]  /*c260*/  FSEL R217, R10, -INF , !P1 ;  /* 0xff8000000ad97808 */ /* 0x000fe40004800000 */
[----:B------:R-:W-:Y:S01]  /*c270*/  ISETP.LT.OR P1, PT, R2, R200, P0 ;  /* 0x000000c80200720c */ /* 0x000fe20000721670 */
[----:B------:R-:W-:Y:S01]  /*c280*/  IMAD.IADD R2, R207, 0x1, -R2 ;  /* 0x00000001cf027824 */ /* 0x000fe200078e0a02 */
[----:B------:R-:W-:Y:S01]  /*c290*/  IABS R9, R3 ;  /* 0x0000000300097213 */ /* 0x000fe20000000000 */
[----:B------:R-:W-:Y:S01]  /*c2a0*/  IMAD.MOV.U32 R3, RZ, RZ, R6 ;  /* 0x000000ffff037224 */ /* 0x000fe200078e0006 */
[----:B------:R-:W-:Y:S01]  /*c2b0*/  IABS R5, R4 ;  /* 0x0000000400057213 */ /* 0x000fe20000000000 */
[----:B------:R-:W-:Y:S01]  /*c2c0*/  IMAD.MOV.U32 R4, RZ, RZ, R8 ;  /* 0x000000ffff047224 */ /* 0x000fe200078e0008 */
        /* <DEDUP_REMOVED lines=8> */
[----:B------:R-:W-:Y:S01]  /*c350*/  ISETP.GE.AND P3, PT, R0, R211, PT ;  /* 0x000000d30000720c */ /* 0x000fe20003f66270 */
[----:B------:R-:W-:Y:S01]  /*c360*/  FFMA.FTZ R3, R5, -UR21, R146 ;  /* 0x8000001505037c23 */ /* 0x000fe20008010092 */
[----:B------:R-:W-:Y:S01]  /*c370*/  FSEL R182, R2, -INF , !P2 ;  /* 0xff80000002b67808 */ /* 0x000fe20005000000 */
[----:B------:R-:W-:Y:S01]  /*c380*/  IMAD.IADD R2, R205, 0x1, -R0 ;  /* 0x00000001cd027824 */ /* 0x000fe200078e0a00 */
[----:B------:R-:W-:-:S02]  /*c390*/  I2FP.F32.S32 R6, R6 ;  /* 0x0000000600067245 */ /* 0x000fc40000201400 */
[C---:B------:R-:W-:Y:S02]  /*c3a0*/  ISETP.GE.AND P2, PT, R0.reuse, R210, PT ;  /* 0x000000d20000720c */ /* 0x040fe40003f46270 */
[----:B------:R-:W-:Y:S01]  /*c3b0*/  ISETP.GE.AND P0, PT, R0, R209, PT ;  /* 0x000000d10000720c */ /* 0x000fe20003f06270 */
[----:B------:R-:W-:Y:S01]  /*c3c0*/  FFMA.FTZ R5, R6, -UR21, R148 ;  /* 0x8000001506057c23 */ /* 0x000fe20008010094 */
[----:B------:R-:W-:Y:S01]  /*c3d0*/  FSEL R224, R3, -INF , !P4 ;  /* 0xff80000003e07808 */ /* 0x000fe20006000000 */
[--C-:B------:R-:W-:Y:S01]  /*c3e0*/  IMAD.IADD R3, R206, 0x1, -R0.reuse ;  /* 0x00000001ce037824 */ /* 0x100fe200078e0a00 */
[----:B------:R-:W-:Y:S01]  /*c3f0*/  FSEL R220, R4, -INF , !P5 ;  /* 0xff80000004dc7808 */ /* 0x000fe20006800000 */
[----:B------:R-:W-:Y:S01]  /*c400*/  IMAD.IADD R4, R202, 0x1, -R0 ;  /* 0x00000001ca047824 */ /* 0x000fe200078e0a00 */
[C---:B------:R-:W-:Y:S02]  /*c410*/  ISETP.GE.AND P4, PT, R0.reuse, R208, PT ;  /* 0x000000d00000720c */ /* 0x040fe40003f86270 */
[----:B------:R-:W-:-:S02]  /*c420*/  ISETP.LT.OR P5, PT, R0, R204, P3 ;  /* 0x000000cc0000720c */ /* 0x000fc40001fa1670 */
[C---:B------:R-:W-:Y:S02]  /*c430*/  ISETP.LT.OR P3, PT, R0.reuse, R203, P2 ;  /* 0x000000cb0000720c */ /* 0x040fe40001761670 */
[C---:B------:R-:W-:Y:S02]  /*c440*/  ISETP.LT.OR P2, PT, R0.reuse, R201, P0 ;  /* 0x000000c90000720c */ /* 0x040fe40000741670 */
[----:B------:R-:W-:Y:S01]  /*c450*/  ISETP.LT.OR P0, PT, R0, R200, P4 ;  /* 0x000000c80000720c */ /* 0x000fe20002701670 */
[----:B------:R-:W-:Y:S01]  /*c460*/  IMAD.IADD R0, R207, 0x1, -R0 ;  /* 0x00000001cf007824 */ /* 0x000fe200078e0a00 */
[----:B------:R-:W-:Y:S02]  /*c470*/  FSEL R174, R5, -INF , !P6 ;  /* 0xff80000005ae7808 */ /* 0x000fe40007000000 */
[----:B------:R-:W-:Y:S02]  /*c480*/  PLOP3.LUT P6, PT, PT, PT, UP1, 0x80, 0x0 ;  /* 0x000000000000781c */ /* 0x000fe40003fcf018 */
[----:B------:R-:W-:-:S02]  /*c490*/  IABS R4, R4 ;  /* 0x0000000400047213 */ /* 0x000fc40000000000 */
[----:B------:R-:W-:Y:S02]  /*c4a0*/  IABS R3, R3 ;  /* 0x0000000300037213 */ /* 0x000fe40000000000 */
        /* <DEDUP_REMOVED lines=11> */
[----:B------:R-:W-:Y:S01]  /*c560*/  FFMA.FTZ R2, R2, -UR21, R149 ;  /* 0x8000001502027c23 */ /* 0x000fe20008010095 */
[----:B------:R-:W-:Y:S01]  /*c570*/  ISETP.NE.AND P1, PT, R69, RZ, PT ;  /* 0x000000ff4500720c */ /* 0x000fe20003f25270 */
[----:B------:R-:W-:Y:S01]  /*c580*/  FFMA.FTZ R0, R0, -UR21, R151 ;  /* 0x8000001500007c23 */ /* 0x000fe20008010097 */
[----:B------:R-:W-:-:S02]  /*c590*/  FSEL R219, R4, -INF , !P5 ;  /* 0xff80000004db7808 */ /* 0x000fc40006800000 */
        /* <DEDUP_REMOVED lines=62> */
.L_x_2140:
[----:B------:R-:W-:Y:S05]  /*c980*/  BSYNC B0 ;  /* 0x0000000000007941 */ /* 0x000fea0003800000 */
.L_x_2139:
[----:B------:R-:W0:Y:S02]  /*c990*/  LDGDEPBAR ;  /* 0x00000000000079af */ /* 0x000e240000000000 */
.L_x_2138:
[----:B-12---:R-:W2:Y:S01]  /*c9a0*/  LDL R4, [R1] ;  /* 0x0000000001047983 */ /* 0x006ea20000100800 */
[----:B------:R-:W-:-:S03]  /*c9b0*/  IMAD.MOV.U32 R6, RZ, RZ, R75 ;  /* 0x000000ffff067224 */ /* 0x000fc600078e004b */
[----:B------:R-:W3:Y:S04]  /*c9c0*/  LDL R11, [R1+0x18] ;  /* 0x00001800010b7983 */ /* 0x000ee80000100800 */
[----:B------:R-:W4:Y:S01]  /*c9d0*/  LDL R8, [R1+0x10] ;  /* 0x0000100001087983 */ /* 0x000f220000100800 */
        /* <DEDUP_REMOVED lines=23> */
[----:B------:R-:W-:Y:S01]  /*cb50*/  USHF.L.U32 UR6, UR37, 0x1, URZ ;  /* 0x0000000125067899 */ /* 0x000fe2000800063f */
[----:B------:R-:W-:Y:S01]  /*cb60*/  FMNMX.FTZ R5, R73, R40, !PT ;  /* 0x0000002849057209 */ /* 0x000fe20007810000 */
[----:B------:R-:W1:Y:S01]  /*cb70*/  SHFL.BFLY PT, R12, R0, 0x2, 0x1f ;  /* 0x0c401f00000c7f89 */ /* 0x000e6200000e0000 */
[----:B------:R-:W-:Y:S01]  /*cb80*/  IMAD.U32 R10, RZ, RZ, UR31 ;  /* 0x0000001fff0a7e24 */ /* 0x000fe2000f8e00ff */
[----:B------:R-:W-:Y:S01]  /*cb90*/  UIADD3 UR4, UR6, 0x1, URZ ;  /* 0x0000000106047890 */ /* 0x000fe2000fffe03f */
[----:B------:R-:W-:Y:S02]  /*cba0*/  IMAD.U32 R9, RZ, RZ, UR31 ;  /* 0x0000001fff097e24 */ /* 0x000fe4000f8e00ff */
[----:B------:R-:W-:Y:S01]  /*cbb0*/  IMAD.MOV.U32 R31, RZ, RZ, R6 ;  /* 0x000000ffff1f7224 */ /* 0x000fe200078e0006 */
[----:B------:R-:W-:-:S04]  /*cbc0*/  FMNMX.FTZ R7, R72, R64, !PT ;  /* 0x0000004048077209 */ /* 0x000fc80007810000 */
[----:B------:R-:W-:Y:S02]  /*cbd0*/  FMNMX.FTZ R7, R68, R7, !PT ;  /* 0x0000000744077209 */ /* 0x000fe40007810000 */
[----:B-1----:R-:W-:-:S05]  /*cbe0*/  FMNMX.FTZ R0, R0, R12, !PT ;  /* 0x0000000c00007209 */ /* 0x002fca0007810000 */
[----:B------:R-:W1:Y:S01]  /*cbf0*/  SHFL.BFLY PT, R17, R0, 0x1, 0x1f ;  /* 0x0c201f0000117f89 */ /* 0x000e6200000e0000 */
[----:B------:R-:W-:Y:S01]  /*cc00*/  IMAD.MOV.U32 R43, RZ, RZ, R214 ;  /* 0x000000ffff2b7224 */ /* 0x000fe200078e00d6 */
[----:B-1----:R-:W-:-:S04]  /*cc10*/  FMNMX.FTZ R214, R0, R17, !PT ;  /* 0x0000001100d67209 */ /* 0x002fc80007810000 */
[----:B------:R-:W-:Y:S01]  /*cc20*/  FSETP.NEU.FTZ.AND P2, PT, R214, -INF , PT ;  /* 0xff800000d600780b */ /* 0x000fe20003f5d000 */
[----:B------:R-:W-:Y:S02]  /*cc30*/  IMAD.MOV.U32 R41, RZ, RZ, R213 ;  /* 0x000000ffff297224 */ /* 0x000fe400078e00d5 */
[----:B------:R-:W-:Y:S01]  /*cc40*/  IMAD.MOV.U32 R42, RZ, RZ, R215 ;  /* 0x000000ffff2a7224 */ /* 0x000fe200078e00d7 */
[----:B------:R-:W-:Y:S01]  /*cc50*/  PRMT R227, R199, 0x7054, R199 ;  /* 0x00007054c7e37816 */ /* 0x000fe200000000c7 */
[----:B------:R-:W-:Y:S02]  /*cc60*/  IMAD.MOV.U32 R235, RZ, RZ, R31 ;  /* 0x000000ffffeb7224 */ /* 0x000fe400078e001f */
[----:B------:R-:W-:Y:S02]  /*cc70*/  IMAD.MOV.U32 R69, RZ, RZ, R43 ;  /* 0x000000ffff457224 */ /* 0x000fe400078e002b */
[----:B------:R-:W-:Y:S02]  /*cc80*/  IMAD.MOV.U32 R233, RZ, RZ, R42 ;  /* 0x000000ffffe97224 */ /* 0x000fe400078e002a */
[----:B------:R-:W-:-:S02]  /*cc90*/  IMAD.MOV.U32 R232, RZ, RZ, R41 ;  /* 0x000000ffffe87224 */ /* 0x000fc400078e0029 */
[----:B--2---:R-:W-:Y:S01]  /*cca0*/  IMAD.WIDE.U32 R74, R4, -0x326172a9, RZ ;  /* 0xcd9e8d57044a7825 */ /* 0x004fe200078e00ff */
[----:B------:R-:W-:-:S04]  /*ccb0*/  FMNMX.FTZ R4, R159, R2, !PT ;  /* 0x000000029f047209 */ /* 0x000fc80007810000 */
[----:B------:R-:W-:Y:S01]  /*ccc0*/  FMNMX.FTZ R4, R177, R4, !PT ;  /* 0x00000004b1047209 */ /* 0x000fe20007810000 */
[----:B---3--:R-:W-:-:S03]  /*ccd0*/  IMAD.WIDE.U32 R228, R11, -0x326172a9, RZ ;  /* 0xcd9e8d570be47825 */ /* 0x008fc600078e00ff */
[----:B------:R-:W-:Y:S01]  /*cce0*/  FMNMX.FTZ R4, R171, R4, !PT ;  /* 0x00000004ab047209 */ /* 0x000fe20007810000 */
[----:B----4-:R-:W-:Y:S01]  /*ccf0*/  IMAD.WIDE.U32 R2, R8, -0x2daee0ad, RZ ;  /* 0xd2511f5308027825 */ /* 0x010fe200078e00ff */
[----:B------:R-:W-:Y:S02]  /*cd00*/  FMNMX.FTZ R8, R60, R5, !PT ;  /* 0x000000053c087209 */ /* 0x000fe40007810000 */
[-C--:B------:R-:W-:Y:S02]  /*cd10*/  LOP3.LUT R5, R75, R252.reuse, RZ, 0x3c, !PT ;  /* 0x000000fc4b057212 */ /* 0x080fe400078e3cff */
[----:B------:R-:W-:Y:S02]  /*cd20*/  LOP3.LUT R6, R229, R252, RZ, 0x3c, !PT ;  /* 0x000000fce5067212 */ /* 0x000fe400078e3cff */
[----:B------:R-:W-:Y:S01]  /*cd30*/  FMNMX.FTZ R4, R170, R4, !PT ;  /* 0x00000004aa047209 */ /* 0x000fe20007810000 */
[----:B------:R-:W-:Y:S01]  /*cd40*/  IMAD.WIDE.U32 R22, R5, -0x2daee0ad, RZ ;  /* 0xd2511f5305167825 */ /* 0x000fe200078e00ff */
[----:B------:R-:W-:-:S02]  /*cd50*/  LOP3.LUT R5, R3, UR6, R10, 0x96, !PT ;  /* 0x0000000603057c12 */ /* 0x000fc4000f8e960a */
[----:B------:R-:W-:Y:S01]  /*cd60*/  LOP3.LUT R36, R3, UR4, R9, 0x96, !PT ;  /* 0x0000000403247c12 */ /* 0x000fe2000f8e9609 */
[----:B------:R-:W-:Y:S01]  /*cd70*/  IMAD.WIDE.U32 R32, R6, -0x2daee0ad, RZ ;  /* 0xd2511f5306207825 */ /* 0x000fe200078e00ff */
[----:B------:R-:W-:Y:S02]  /*cd80*/  FMNMX.FTZ R3, R163, R4, !PT ;  /* 0x00000004a3037209 */ /* 0x000fe40007810000 */
[----:B------:R-:W-:Y:S02]  /*cd90*/  FMNMX.FTZ R4, R56, R8, !PT ;  /* 0x0000000838047209 */ /* 0x000fe40007810000 */
[----:B------:R-:W-:Y:S02]  /*cda0*/  FMNMX.FTZ R10, R217, R3, !PT ;  /* 0x00000003d90a7209 */ /* 0x000fe40007810000 */
[--C-:B------:R-:W-:Y:S02]  /*cdb0*/  LOP3.LUT R11, R23, UR33, R2.reuse, 0x96, !PT ;  /* 0x00000021170b7c12 */ /* 0x100fe4000f8e9602 */
[----:B------:R-:W-:Y:S01]  /*cdc0*/  LOP3.LUT R9, R33, UR33, R2, 0x96, !PT ;  /* 0x0000002121097c12 */ /* 0x000fe2000f8e9602 */
[----:B------:R-:W-:Y:S01]  /*cdd0*/  IMAD.WIDE.U32 R2, R5, -0x326172a9, RZ ;  /* 0xcd9e8d5705027825 */ /* 0x000fe200078e00ff */
[----:B------:R-:W-:-:S02]  /*cde0*/  FMNMX.FTZ R6, R67, R7, !PT ;  /* 0x0000000743067209 */ /* 0x000fc40007810000 */
[----:B------:R-:W-:Y:S02]  /*cdf0*/  FMNMX.FTZ R5, R58, R4, !PT ;  /* 0x000000043a057209 */ /* 0x000fe40007810000 */
[----:B------:R-:W-:Y:S02]  /*ce00*/  FMNMX.FTZ R10, R182, R10, !PT ;  /* 0x0000000ab60a7209 */ /* 0x000fe40007810000 */
[----:B------:R-:W-:Y:S02]  /*ce10*/  FMNMX.FTZ R4, R66, R6, !PT ;  /* 0x0000000642047209 */ /* 0x000fe40007810000 */
[----:B------:R-:W-:Y:S02]  /*ce20*/  FMNMX.FTZ R5, R63, R5, !PT ;  /* 0x000000053f057209 */ /* 0x000fe40007810000 */
[C---:B------:R-:W-:Y:S02]  /*ce30*/  LOP3.LUT R7, R3.reuse, UR36, R74, 0x96, !PT ;  /* 0x0000002403077c12 */ /* 0x040fe4000f8e964a */
[----:B------:R-:W-:-:S02]  /*ce40*/  LOP3.LUT R12, R3, UR36, R228, 0x96, !PT ;  /* 0x00000024030c7c12 */ /* 0x000fc4000f8e96e4 */
[----:B------:R-:W-:Y:S02]  /*ce50*/  FMNMX.FTZ R10, R179, R10, !PT ;  /* 0x0000000ab30a7209 */ /* 0x000fe40007810000 */
[----:B------:R-:W-:Y:S02]  /*ce60*/  FMNMX.FTZ R3, R216, R4, !PT ;  /* 0x00000004d8037209 */ /* 0x000fe40007810000 */
[----:B------:R-:W-:Y:S02]  /*ce70*/  FMNMX.FTZ R4, R61, R5, !PT ;  /* 0x000000053d047209 */ /* 0x000fe40007810000 */
[----:B------:R-:W-:Y:S02]  /*ce80*/  FMNMX.FTZ R10, R180, R10, !PT ;  /* 0x0000000ab40a7209 */ /* 0x000fe40007810000 */
[----:B------:R-:W-:Y:S01]  /*ce90*/  FMNMX.FTZ R3, R181, R3, !PT ;  /* 0x00000003b5037209 */ /* 0x000fe20007810000 */
[----:B------:R-:W-:Y:S01]  /*cea0*/  IMAD.WIDE.U32 R38, R11, -0x326172a9, RZ ;  /* 0xcd9e8d570b267825 */ /* 0x000fe200078e00ff */
[----:B------:R-:W-:Y:S01]  /*ceb0*/  FMNMX.FTZ R6, R57, R4, !PT ;  /* 0x0000000439067209 */ /* 0x000fe20007810000 */
[----:B------:R-:W1:Y:S01]  /*cec0*/  SHFL.BFLY PT, R16, R10, 0x2, 0x1f ;  /* 0x0c401f000a107f89 */ /* 0x000e6200000e0000 */
[----:B------:R-:W-:Y:S01]  /*ced0*/  FMNMX.FTZ R3, R173, R3, !PT ;  /* 0x00000003ad037209 */ /* 0x000fe20007810000 */
[----:B------:R-:W-:Y:S01]  /*cee0*/  IMAD.WIDE.U32 R20, R9, -0x326172a9, RZ ;  /* 0xcd9e8d5709147825 */ /* 0x000fe200078e00ff */
[----:B------:R-:W-:-:S03]  /*cef0*/  LOP3.LUT R8, R39, UR32, R2, 0x96, !PT ;  /* 0x0000002027087c12 */ /* 0x000fc6000f8e9602 */
[----:B------:R-:W-:Y:S01]  /*cf00*/  IMAD.WIDE.U32 R4, R7, -0x2daee0ad, RZ ;  /* 0xd2511f5307047825 */ /* 0x000fe200078e00ff */
        /* <DEDUP_REMOVED lines=8> */
[----:B------:R-:W-:Y:S02]  /*cf90*/  LOP3.LUT R14, R5, UR29, R22, 0x96, !PT ;  /* 0x0000001d050e7c12 */ /* 0x000fe4000f8e9616 */
[----:B------:R-:W-:Y:S01]  /*cfa0*/  FMNMX.FTZ R5, R221, R11, !PT ;  /* 0x0000000bdd057209 */ /* 0x000fe20007810000 */
[----:B------:R-:W-:Y:S01]  /*cfb0*/  IMAD.WIDE.U32 R6, R13, -0x2daee0ad, RZ ;  /* 0xd2511f530d067825 */ /* 0x000fe200078e00ff */
[----:B------:R-:W-:Y:S02]  /*cfc0*/  LOP3.LUT R9, R9, UR25, R4, 0x96, !PT ;  /* 0x0000001909097c12 */ /* 0x000fe4000f8e9604 */
[----:B------:R-:W-:Y:S02]  /*cfd0*/  FMNMX.FTZ R4, R139, R12, !PT ;  /* 0x0000000c8b047209 */ /* 0x000fe40007810000 */
[----:B------:R-:W-:Y:S02]  /*cfe0*/  FMNMX.FTZ R5, R218, R5, !PT ;  /* 0x00000005da057209 */ /* 0x000fe40007810000 */
[----:B------:R-:W-:-:S02]  /*cff0*/  FMNMX.FTZ R4, R156, R4, !PT ;  /* 0x000000049c047209 */ /* 0x000fc40007810000 */
[----:B------:R-:W-:Y:S02]  /*d000*/  LOP3.LUT R15, R3, UR29, R32, 0x96, !PT ;  /* 0x0000001d030f7c12 */ /* 0x000fe4000f8e9620 */
[----:B------:R-:W-:Y:S01]  /*d010*/  LOP3.LUT R11, R7, UR25, R2, 0x96, !PT ;  /* 0x00000019070b7c12 */ /* 0x000fe2000f8e9602 */
[----:B------:R-:W-:Y:S01]  /*d020*/  IMAD.WIDE.U32 R2, R14, -0x326172a9, RZ ;  /* 0xcd9e8d570e027825 */ /* 0x000fe200078e00ff */
[----:B------:R-:W-:Y:S02]  /*d030*/  FMNMX.FTZ R5, R183, R5, !PT ;  /* 0x00000005b7057209 */ /* 0x000fe40007810000 */
[----:B------:R-:W-:Y:S02]  /*d040*/  FMNMX.FTZ R4, R165, R4, !PT ;  /* 0x00000004a5047209 */ /* 0x000fe40007810000 */
[----:B-1----:R-:W-:Y:S02]  /*d050*/  FMNMX.FTZ R10, R10, R16, !PT ;  /* 0x000000100a0a7209 */ /* 0x002fe40007810000 */
[----:B------:R-:W-:-:S02]  /*d060*/  FMNMX.FTZ R0, R225, R5, !PT ;  /* 0x00000005e1007209 */ /* 0x000fc40007810000 */
[----:B------:R-:W-:Y:S02]  /*d070*/  LOP3.LUT R5, R3, UR28, R38, 0x96, !PT ;  /* 0x0000001c03057c12 */ /* 0x000fe4000f8e9626 */
[----:B------:R-:W-:Y:S01]  /*d080*/  FMNMX.FTZ R3, R166, R4, !PT ;  /* 0x00000004a6037209 */ /* 0x000fe20007810000 */
[----:B------:R-:W1:Y:S01]  /*d090*/  SHFL.BFLY PT, R14, R10, 0x1, 0x1f ;  /* 0x0c201f000a0e7f89 */ /* 0x000e6200000e0000 */
[----:B------:R-:W-:Y:S02]  /*d0a0*/  FMNMX.FTZ R0, R226, R0, !PT ;  /* 0x00000000e2007209 */ /* 0x000fe40007810000 */
[----:B------:R-:W-:Y:S01]  /*d0b0*/  FMNMX.FTZ R3, R220, R3, !PT ;  /* 0x00000003dc037209 */ /* 0x000fe20007810000 */
[----:B------:R-:W-:Y:S01]  /*d0c0*/  IMAD.WIDE.U32 R52, R9, -0x326172a9, RZ ;  /* 0xcd9e8d5709347825 */ /* 0x000fe200078e00ff */
[----:B------:R-:W-:Y:S02]  /*d0d0*/  FMNMX.FTZ R7, R224, R0, !PT ;  /* 0x00000000e0077209 */ /* 0x000fe40007810000 */
[----:B------:R-:W-:-:S02]  /*d0e0*/  FMNMX.FTZ R0, R219, R3, !PT ;  /* 0x00000003db007209 */ /* 0x000fc40007810000 */
[----:B------:R-:W-:Y:S01]  /*d0f0*/  LOP3.LUT R13, R53, UR24, R2, 0x96, !PT ;  /* 0x00000018350d7c12 */ /* 0x000fe2000f8e9602 */
[----:B------:R-:W-:Y:S02]  /*d100*/  IMAD.WIDE.U32 R2, R15, -0x326172a9, RZ ;  /* 0xcd9e8d570f027825 */ /* 0x000fe400078e00ff */
[----:B------:R-:W2:Y:S02]  /*d110*/  SHFL.BFLY PT, R15, R0, 0x2, 0x1f ;  /* 0x0c401f00000f7f89 */ /* 0x000ea400000e0000 */
[----:B------:R-:W-:Y:S01]  /*d120*/  FMUL.FTZ R12, R214, UR40 ;  /* 0x00000028d60c7c20 */ /* 0x000fe20008410000 */
[----:B------:R-:W-:Y:S01]  /*d130*/  FMNMX.FTZ R7, R222, R7, !PT ;  /* 0x00000007de077209 */ /* 0x000fe20007810000 */
[----:B------:R-:W-:Y:S01]  /*d140*/  IMAD.WIDE.U32 R44, R11, -0x326172a9, RZ ;  /* 0xcd9e8d570b2c7825 */ /* 0x000fe200078e00ff */
[----:B------:R-:W-:Y:S02]  /*d150*/  LOP3.LUT R3, R3, UR28, R20, 0x96, !PT ;  /* 0x0000001c03037c12 */ /* 0x000fe4000f8e9614 */
[----:B------:R-:W-:Y:S01]  /*d160*/  FSEL R12, R12, RZ, P2 ;  /* 0x000000ff0c0c7208 */ /* 0x000fe20001000000 */
[----:B------:R-:W3:Y:S01]  /*d170*/  SHFL.BFLY PT, R16, R7, 0x2, 0x1f ;  /* 0x0c401f0007107f89 */ /* 0x000ee200000e0000 */
[----:B------:R-:W-:Y:S01]  /*d180*/  LOP3.LUT R9, R45, UR24, R2, 0x96, !PT ;  /* 0x000000182d097c12 */ /* 0x000fe2000f8e9602 */
[----:B------:R-:W-:-:S04]  /*d190*/  IMAD.WIDE.U32 R2, R3, -0x2daee0ad, RZ ;  /* 0xd2511f5303027825 */ /* 0x000fc800078e00ff */
[----:B------:R-:W-:Y:S01]  /*d1a0*/  FFMA.FTZ R4, R27, UR40, -R12 ;  /* 0x000000281b047c23 */ /* 0x000fe2000801080c */
[----:B-1----:R-:W-:Y:S01]  /*d1b0*/  FMNMX.FTZ R213, R10, R14, !PT ;  /* 0x0000000e0ad57209 */ /* 0x002fe20007810000 */
[----:B------:R-:W-:Y:S01]  /*d1c0*/  IMAD.WIDE.U32 R46, R9, -0x2daee0ad, RZ ;  /* 0xd2511f53092e7825 */ /* 0x000fe200078e00ff */
[----:B------:R-:W-:Y:S01]  /*d1d0*/  LOP3.LUT R6, R3, UR22, R6, 0x96, !PT ;  /* 0x0000001603067c12 */ /* 0x000fe2000f8e9606 */
[----:B------:R1:W-:Y:S02]  /*d1e0*/  MUFU.EX2 R231, R4 ;  /* 0x0000000400e77308 */ /* 0x0003e40000000800 */
[----:B------:R-:W-:Y:S01]  /*d1f0*/  FFMA.FTZ R3, R25, UR40, -R12 ;  /* 0x0000002819037c23 */ /* 0x000fe2000801080c */
[----:B------:R-:W-:Y:S01]  /*d200*/  FMUL.FTZ R14, R213, UR40 ;  /* 0x00000028d50e7c20 */ /* 0x000fe20008410000 */
[----:B------:R-:W-:Y:S01]  /*d210*/  LOP3.LUT R2, R47, UR18, R2, 0x96, !PT ;  /* 0x000000122f027c12 */ /* 0x000fe2000f8e9602 */
[----:B------:R-:W-:Y:S01]  /*d220*/  IMAD.WIDE.U32 R54, R13, -0x2daee0ad, RZ ;  /* 0xd2511f530d367825 */ /* 0x000fe200078e00ff */
[----:B------:R-:W-:Y:S01]  /*d230*/  FSETP.NEU.FTZ.AND P0, PT, R213, -INF , PT ;  /* 0xff800000d500780b */ /* 0x000fe20003f1d000 */
[----:B------:R-:W-:Y:S01]  /*d240*/  UIADD3 UR4, UR30, -0x4ab325aa, URZ ;  /* 0xb54cda561e047890 */ /* 0x000fe2000fffe03f */
[----:B------:R4:W-:Y:S01]  /*d250*/  MUFU.EX2 R234, R3 ;  /* 0x0000000300ea7308 */ /* 0x0009e20000000800 */
[----:B------:R-:W-:Y:S01]  /*d260*/  IMAD.WIDE.U32 R34, R6, -0x326172a9, RZ ;  /* 0xcd9e8d5706227825 */ /* 0x000fe200078e00ff */
[----:B------:R-:W-:-:S03]  /*d270*/  FSEL R14, R14, RZ, P0 ;  /* 0x000000ff0e0e7208 */ /* 0x000fc60000000000 */
[----:B-1----:R-:W-:-:S05]  /*d280*/  IMAD.WIDE.U32 R4, R5, -0x2daee0ad, RZ ;  /* 0xd2511f5305047825 */ /* 0x002fca00078e00ff */
[----:B------:R-:W-:Y:S02]  /*d290*/  LOP3.LUT R18, R5, UR22, R8, 0x96, !PT ;  /* 0x0000001605127c12 */ /* 0x000fe4000f8e9608 */
[----:B--2---:R-:W-:Y:S01]  /*d2a0*/  FMNMX.FTZ R5, R0, R15, !PT ;  /* 0x0000000f00057209 */ /* 0x004fe20007810000 */
[----:B----4-:R-:W-:Y:S01]  /*d2b0*/  IMAD.WIDE.U32 R2, R2, -0x326172a9, RZ ;  /* 0xcd9e8d5702027825 */ /* 0x010fe200078e00ff */
[----:B------:R-:W-:-:S03]  /*d2c0*/  LOP3.LUT R17, R55, UR18, R4, 0x96, !PT ;  /* 0x0000001237117c12 */ /* 0x000fc6000f8e9604 */
[----:B------:R-:W-:Y:S01]  /*d2d0*/  FFMA.FTZ R4, R19, UR40, -R12 ;  /* 0x0000002813047c23 */ /* 0x000fe2000801080c */
[----:B------:R-:W-:Y:S01]  /*d2e0*/  FFMA.FTZ R6, R30, UR40, -R14 ;  /* 0x000000281e067c23 */ /* 0x000fe2000801080e */
[----:B------:R-:W1:Y:S01]  /*d2f0*/  SHFL.BFLY PT, R15, R5, 0x1, 0x1f ;  /* 0x0c201f00050f7f89 */ /* 0x000e6200000e0000 */
[----:B------:R-:W-:Y:S02]  /*d300*/  LOP3.LUT R0, R3, UR4, R34, 0x96, !PT ;  /* 0x0000000403007c12 */ /* 0x000fe4000f8e9622 */
[----:B------:R-:W-:Y:S01]  /*d310*/  LOP3.LUT R3, R2, 0xffff, RZ, 0xc0, !PT ;  /* 0x0000ffff02037812 */ /* 0x000fe200078ec0ff */
[----:B------:R3:W-:Y:S01]  /*d320*/  MUFU.EX2 R230, R4 ;  /* 0x0000000400e67308 */ /* 0x0007e20000000800 */
[----:B------:R-:W-:Y:S01]  /*d330*/  FFMA.FTZ R11, R24, UR40, -R12 ;  /* 0x00000028180b7c23 */ /* 0x000fe2000801080c */
[----:B------:R-:W-:-:S06]  /*d340*/  LOP3.LUT R8, R2, 0xff, RZ, 0xc0, !PT ;  /* 0x000000ff02087812 */ /* 0x000fcc00078ec0ff */
[----:B------:R2:W-:Y:S01]  /*d350*/  MUFU.EX2 R236, R6 ;  /* 0x0000000600ec7308 */ /* 0x0005e20000000800 */
[----:B------:R-:W-:Y:S02]  /*d360*/  SHF.R.U32.HI R10, RZ, 0x18, R2 ;  /* 0x00000018ff0a7819 */ /* 0x000fe40000011602 */
[----:B---3--:R-:W-:Y:S02]  /*d370*/  FMNMX.FTZ R4, R7, R16, !PT ;  /* 0x0000001007047209 */ /* 0x008fe40007810000 */
[----:B------:R-:W-:Y:S01]  /*d380*/  SHF.R.U32.HI R7, RZ, 0x8, R3 ;  /* 0x00000008ff077819 */ /* 0x000fe20000011603 */
[----:B------:R-:W-:Y:S02]  /*d390*/  FFMA.FTZ R3, R28, UR40, -R14 ;  /* 0x000000281c037c23 */ /* 0x000fe4000801080e */
[----:B------:R3:W4:Y:S01]  /*d3a0*/  MUFU.EX2 R48, R11 ;  /* 0x0000000b00307308 */ /* 0x0007220000000800 */
[----:B--2---:R-:W-:Y:S01]  /*d3b0*/  SHF.R.U32.HI R6, RZ, 0x10, R2 ;  /* 0x00000010ff067819 */ /* 0x004fe20000011602 */
[----:B------:R-:W2:Y:S01]  /*d3c0*/  SHFL.BFLY PT, R13, R4, 0x1, 0x1f ;  /* 0x0c201f00040d7f89 */ /* 0x000ea200000e0000 */
[----:B------:R-:W-:-:S05]  /*d3d0*/  LOP3.LUT R2, R0, 0xffff, RZ, 0xc0, !PT ;  /* 0x0000ffff00027812 */ /* 0x000fca00078ec0ff */
[----:B------:R5:W-:Y:S01]  /*d3e0*/  MUFU.EX2 R251, R3 ;  /* 0x0000000300fb7308 */ /* 0x000be20000000800 */
[----:B------:R-:W-:Y:S02]  /*d3f0*/  LOP3.LUT R9, R0, 0xff, RZ, 0xc0, !PT ;  /* 0x000000ff00097812 */ /* 0x000fe400078ec0ff */
[----:B---3--:R-:W-:Y:S02]  /*d400*/  PRMT R11, R8, 0x5410, R7 ;  /* 0x00005410080b7816 */ /* 0x008fe40000000007 */
[----:B------:R-:W-:Y:S01]  /*d410*/  LOP3.LUT R8, R6, 0xff, RZ, 0xc0, !PT ;  /* 0x000000ff06087812 */ /* 0x000fe200078ec0ff */
[----:B------:R-:W-:Y:S01]  /*d420*/  FFMA.FTZ R6, R29, UR40, -R14 ;  /* 0x000000281d067c23 */ /* 0x000fe2000801080e */
[--C-:B------:R-:W-:Y:S01]  /*d430*/  SHF.R.U32.HI R7, RZ, 0x18, R0.reuse ;  /* 0x00000018ff077819 */ /* 0x100fe20000011600 */
[----:B------:R-:W-:Y:S01]  /*d440*/  LDSM.16.MT88.4 R28, [R188+0x6000] ;  /* 0x00600000bc1c783b */ /* 0x000fe20000004200 */
[----:B-----5:R-:W-:Y:S01]  /*d450*/  SHF.R.U32.HI R3, RZ, 0x10, R0 ;  /* 0x00000010ff037819 */ /* 0x020fe20000011600 */
[----:B------:R3:W-:Y:S01]  /*d460*/  MUFU.EX2 R250, R6 ;  /* 0x0000000600fa7308 */ /* 0x0007e20000000800 */
[----:B------:R-:W-:-:S02]  /*d470*/  SHF.R.U32.HI R2, RZ, 0x8, R2 ;  /* 0x00000008ff027819 */ /* 0x000fc40000011602 */
[----:B------:R-:W-:Y:S01]  /*d480*/  LOP3.LUT R0, R3, 0xff, RZ, 0xc0, !PT ;  /* 0x000000ff03007812 */ /* 0x000fe200078ec0ff */
[----:B------:R-:W-:Y:S01]  /*d490*/  FFMA.FTZ R3, R26, UR40, -R14 ;  /* 0x000000281a037c23 */ /* 0x000fe2000801080e */
[----:B------:R-:W-:Y:S01]  /*d4a0*/  PRMT R9, R9, 0x5410, R2 ;  /* 0x0000541009097816 */ /* 0x000fe20000000002 */
[----:B------:R-:W5:Y:S01]  /*d4b0*/  LDSM.16.MT88.4 R24, [R185+0x6000] ;  /* 0x00600000b918783b */ /* 0x000f620000004200 */
[----:B------:R-:W-:Y:S02]  /*d4c0*/  PRMT R7, R0, 0x5410, R7 ;  /* 0x0000541000077816 */ /* 0x000fe40000000007 */
[----:B------:R-:W-:Y:S02]  /*d4d0*/  FSEL R0, R213, RZ, P0 ;  /* 0x000000ffd5007208 */ /* 0x000fe40000000000 */
[----:B---3--:R-:W-:Y:S01]  /*d4e0*/  FSEL R6, R214, RZ, P2 ;  /* 0x000000ffd6067208 */ /* 0x008fe20001000000 */
[----:B------:R3:W5:Y:S04]  /*d4f0*/  MUFU.EX2 R249, R3 ;  /* 0x0000000300f97308 */ /* 0x0007680000000800 */
[----:B------:R-:W-:Y:S01]  /*d500*/  FADD.FTZ R2, R71, -R6 ;  /* 0x8000000647027221 */ /* 0x000fe20000010000 */
[----:B-1----:R-:W-:-:S04]  /*d510*/  FMNMX.FTZ R215, R5, R15, !PT ;  /* 0x0000000f05d77209 */ /* 0x002fc80007810000 */
[C---:B------:R-:W-:Y:S01]  /*d520*/  FSETP.NEU.FTZ.AND P2, PT, R215.reuse, -INF , PT ;  /* 0xff800000d700780b */ /* 0x040fe20003f5d000 */
[----:B------:R-:W-:Y:S01]  /*d530*/  FMUL.FTZ R5, R215, UR40 ;  /* 0x00000028d7057c20 */ /* 0x000fe20008410000 */
[----:B---3--:R-:W-:Y:S01]  /*d540*/  FMUL.FTZ R3, R2, UR40 ;  /* 0x0000002802037c20 */ /* 0x008fe20008410000 */
[----:B------:R-:W-:-:S04]  /*d550*/  FADD.FTZ R2, R70, -R0 ;  /* 0x8000000046027221 */ /* 0x000fc80000010000 */
[----:B------:R-:W-:Y:S01]  /*d560*/  FMUL.FTZ R2, R2, UR40 ;  /* 0x0000002802027c20 */ /* 0x000fe20008410000 */
[----:B--2---:R-:W-:Y:S02]  /*d570*/  FMNMX.FTZ R248, R4, R13, !PT ;  /* 0x0000000d04f87209 */ /* 0x004fe40007810000 */
[----:B------:R-:W-:Y:S01]  /*d580*/  HSET2.LE.AND R0, R11, R227, PT ;  /* 0x000000e30b007233 */ /* 0x000fe20003803000 */
[----:B------:R1:W-:Y:S01]  /*d590*/  MUFU.EX2 R136, R2 ;  /* 0x0000000200887308 */ /* 0x0003e20000000800 */
[----:B------:R-:W-:Y:S01]  /*d5a0*/  FSEL R13, R5, RZ, P2 ;  /* 0x000000ff050d7208 */ /* 0x000fe20001000000 */
[----:B----4-:R-:W-:Y:S02]  /*d5b0*/  IMAD.MOV.U32 R71, RZ, RZ, R48 ;  /* 0x000000ffff477224 */ /* 0x010fe400078e0030 */
[----:B------:R-:W-:Y:S01]  /*d5c0*/  LDSM.16.MT88.4 R48, [R187+0x6000] ;  /* 0x00600000bb30783b */ /* 0x000fe20000004200 */
[----:B-1----:R-:W-:-:S04]  /*d5d0*/  F2FP.F16.F32.PACK_AB R2, R230, R234 ;  /* 0x000000eae602723e */ /* 0x002fc800000000ff */
[----:B------:R-:W-:Y:S01]  /*d5e0*/  LOP3.LUT R6, R0, R2, RZ, 0xc0, !PT ;  /* 0x0000000200067212 */ /* 0x000fe200078ec0ff */
[--C-:B------:R-:W-:Y:S02]  /*d5f0*/  FFMA.FTZ R0, R40, UR40, -R13.reuse ;  /* 0x0000002828007c23 */ /* 0x100fe4000801080d */
[----:B------:R-:W1:Y:S01]  /*d600*/  LDSM.16.MT88.4 R40, [R186+0x6000] ;  /* 0x00600000ba28783b */ /* 0x000e620000004200 */
[----:B------:R2:W3:Y:S01]  /*d610*/  MUFU.EX2 R137, R3 ;  /* 0x0000000300897308 */ /* 0x0004e20000000800 */
[----:B------:R-:W-:Y:S01]  /*d620*/  FFMA.FTZ R2, R60, UR40, -R13 ;  /* 0x000000283c027c23 */ /* 0x000fe2000801080d */
[----:B------:R-:W-:Y:S02]  /*d630*/  PRMT R8, R8, 0x5410, R10 ;  /* 0x0000541008087816 */ /* 0x000fe4000000000a */
[----:B------:R-:W-:-:S04]  /*d640*/  FSETP.NEU.FTZ.AND P0, PT, R248, -INF , PT ;  /* 0xff800000f800780b */ /* 0x000fc80003f1d000 */
[----:B------:R4:W-:Y:S01]  /*d650*/  MUFU.EX2 R246, R0 ;  /* 0x0000000000f67308 */ /* 0x0009e20000000800 */
[----:B------:R-:W-:-:S07]  /*d660*/  HSET2.LE.AND R4, R9, R227, PT ;  /* 0x000000e309047233 */ /* 0x000fce0003803000 */
[----:B------:R5:W-:Y:S01]  /*d670*/  MUFU.EX2 R247, R2 ;  /* 0x0000000200f77308 */ /* 0x000be20000000800 */
[--C-:B--2---:R-:W-:Y:S02]  /*d680*/  HSET2.LE.AND R3, R8, R227.reuse, PT ;  /* 0x000000e308037233 */ /* 0x104fe40003803000 */
[----:B------:R-:W-:Y:S01]  /*d690*/  HSET2.LE.AND R8, R7, R227, PT ;  /* 0x000000e307087233 */ /* 0x000fe20003803000 */
[----:B----4-:R-:W-:Y:S01]  /*d6a0*/  FMUL.FTZ R0, R248, UR40 ;  /* 0x00000028f8007c20 */ /* 0x010fe20008410000 */
[----:B------:R-:W-:Y:S01]  /*d6b0*/  F2FP.F16.F32.PACK_AB R5, R71, R231 ;  /* 0x000000e74705723e */ /* 0x000fe200000000ff */
[----:B-----5:R-:W-:-:S03]  /*d6c0*/  FFMA.FTZ R2, R56, UR40, -R13 ;  /* 0x0000002838027c23 */ /* 0x020fc6000801080d */
[----:B------:R-:W-:Y:S01]  /*d6d0*/  FSEL R0, R0, RZ, P0 ;  /* 0x000000ff00007208 */ /* 0x000fe20000000000 */
[----:B------:R2:W-:Y:S01]  /*d6e0*/  MUFU.EX2 R245, R2 ;  /* 0x0000000200f57308 */ /* 0x0005e20000000800 */
[----:B------:R-:W-:Y:S02]  /*d6f0*/  F2FP.F16.F32.PACK_AB R7, R249, R250 ;  /* 0x000000faf907723e */ /* 0x000fe400000000ff */
[----:B------:R-:W-:Y:S01]  /*d700*/  F2FP.F16.F32.PACK_AB R9, R251, R236 ;  /* 0x000000ecfb09723e */ /* 0x000fe200000000ff */
[----:B---3--:R-:W-:Y:S01]  /*d710*/  FMUL.FTZ R88, R88, R137 ;  /* 0x0000008958587220 */ /* 0x008fe20000410000 */
[----:B------:R-:W-:Y:S01]  /*d720*/  LOP3.LUT R4, R4, R5, RZ, 0xc0, !PT ;  /* 0x0000000504047212 */ /* 0x000fe200078ec0ff */
[----:B------:R-:W-:Y:S01]  /*d730*/  FMUL.FTZ R89, R89, R137 ;  /* 0x0000008959597220 */ /* 0x000fe20000410000 */
[----:B------:R-:W-:Y:S01]  /*d740*/  LOP3.LUT R7, R3, R7, RZ, 0xc0, !PT ;  /* 0x0000000703077212 */ /* 0x000fe200078ec0ff */
[-C--:B------:R-:W-:Y:S01]  /*d750*/  FMUL.FTZ R90, R90, R136.reuse ;  /* 0x000000885a5a7220 */ /* 0x080fe20000410000 */
[----:B------:R-:W-:Y:S01]  /*d760*/  LOP3.LUT R5, R8, R9, RZ, 0xc0, !PT ;  /* 0x0000000908057212 */ /* 0x000fe200078ec0ff */
[-C--:B------:R-:W-:Y:S01]  /*d770*/  FMUL.FTZ R91, R91, R136.reuse ;  /* 0x000000885b5b7220 */ /* 0x080fe20000410000 */
[-C--:B------:R-:W-:Y:S01]  /*d780*/  FMUL.FTZ R104, R104, R137.reuse ;  /* 0x0000008968687220 */ /* 0x080fe20000410000 */
[----:B--2---:R-:W-:Y:S01]  /*d790*/  FFMA.FTZ R2, R58, UR40, -R13 ;  /* 0x000000283a027c23 */ /* 0x004fe2000801080d */
[----:B------:R-:W-:Y:S01]  /*d7a0*/  FMUL.FTZ R105, R105, R137 ;  /* 0x0000008969697220 */ /* 0x000fe20000410000 */
[----:B------:R-:W-:-:S02]  /*d7b0*/  FMUL.FTZ R106, R106, R136 ;  /* 0x000000886a6a7220 */ /* 0x000fc40000410000 */
[----:B------:R2:W3:Y:S01]  /*d7c0*/  MUFU.EX2 R244, R2 ;  /* 0x0000000200f47308 */ /* 0x0004e20000000800 */
        /* <DEDUP_REMOVED lines=15> */
[----:B--2---:R-:W-:Y:S01]  /*d8c0*/  FFMA.FTZ R2, R64, UR40, -R0 ;  /* 0x0000002840027c23 */ /* 0x004fe20008010800 */
        /* <DEDUP_REMOVED lines=10> */
[----:B------:R2:W-:Y:S01]  /*d970*/  MUFU.EX2 R243, R2 ;  /* 0x0000000200f37308 */ /* 0x0005e20000000800 */
[----:B------:R-:W-:Y:S01]  /*d980*/  IMAD.WIDE.U32 R18, R18, -0x326172a9, RZ ;  /* 0xcd9e8d5712127825 */ /* 0x000fe200078e00ff */
[C---:B------:R-:W-:Y:S06]  /*d990*/  HMMA.16816.F32 R148, R4.reuse, R26, R88 ;  /* 0x0000001a0494723c */ /* 0x040fec0000001858 */
[----:B------:R-:W-:Y:S01]  /*d9a0*/  HMMA.16816.F32 R144, R4, R30, R104 ;  /* 0x0000001e0490723c */ /* 0x000fe20000001868 */
[----:B--2---:R-:W-:-:S05]  /*d9b0*/  IMAD.WIDE.U32 R2, R17, -0x326172a9, RZ ;  /* 0xcd9e8d5711027825 */ /* 0x004fca00078e00ff */
[C---:B------:R-:W-:Y:S06]  /*d9c0*/  HMMA.16816.F32 R152, R4.reuse, R24, R76 ;  /* 0x000000180498723c */ /* 0x040fec000000184c */
[C---:B------:R-:W-:Y:S06]  /*d9d0*/  HMMA.16816.F32 R92, R4.reuse, R28, R92 ;  /* 0x0000001c045c723c */ /* 0x040fec000000185c */
[C---:B-1----:R-:W-:Y:S06]  /*d9e0*/  HMMA.16816.F32 R104, R4.reuse, R40, R108 ;  /* 0x000000280468723c */ /* 0x042fec000000186c */
[C---:B------:R-:W-:Y:S06]  /*d9f0*/  HMMA.16816.F32 R120, R4.reuse, R42, R120 ;  /* 0x0000002a0478723c */ /* 0x040fec0000001878 */
[C---:B------:R-:W-:Y:S06]  /*da00*/  HMMA.16816.F32 R88, R4.reuse, R48, R124 ;  /* 0x000000300458723c */ /* 0x040fec000000187c */
[----:B------:R-:W-:Y:S07]  /*da10*/  HMMA.16816.F32 R132, R4, R50, R132 ;  /* 0x000000320484723c */ /* 0x000fee0000001884 */
[----:B------:R-:W-:-:S02]  /*da20*/  LOP3.LUT R4, R3, UR4, R18, 0x96, !PT ;  /* 0x0000000403047c12 */ /* 0x000fc4000f8e9612 */
[C---:B------:R-:W-:Y:S02]  /*da30*/  LOP3.LUT R3, R2.reuse, 0xffff, RZ, 0xc0, !PT ;  /* 0x0000ffff02037812 */ /* 0x040fe400078ec0ff */
[----:B------:R-:W-:Y:S02]  /*da40*/  LOP3.LUT R7, R2, 0xff, RZ, 0xc0, !PT ;  /* 0x000000ff02077812 */ /* 0x000fe400078ec0ff */
[----:B------:R-:W-:Y:S01]  /*da50*/  SHF.R.U32.HI R3, RZ, 0x8, R3 ;  /* 0x00000008ff037819 */ /* 0x000fe20000011603 */
[--C-:B------:R-:W-:Y:S01]  /*da60*/  FFMA.FTZ R8, R68, UR40, -R0.reuse ;  /* 0x0000002844087c23 */ /* 0x100fe20008010800 */
[--C-:B------:R-:W-:Y:S01]  /*da70*/  FFMA.FTZ R5, R67, UR40, -R0.reuse ;  /* 0x0000002843057c23 */ /* 0x100fe20008010800 */
[----:B------:R-:W-:Y:S02]  /*da80*/  FSEL R6, R215, RZ, P2 ;  /* 0x000000ffd7067208 */ /* 0x000fe40001000000 */
[----:B------:R-:W-:Y:S01]  /*da90*/  PRMT R10, R7, 0x5410, R3 ;  /* 0x00005410070a7816 */ /* 0x000fe20000000003 */
[----:B------:R-:W-:Y:S01]  /*daa0*/  FFMA.FTZ R3, R66, UR40, -R0 ;  /* 0x0000002842037c23 */ /* 0x000fe20008010800 */
[----:B------:R1:W-:Y:S01]  /*dab0*/  MUFU.EX2 R242, R8 ;  /* 0x0000000800f27308 */ /* 0x0003e20000000800 */
[----:B------:R-:W-:Y:S01]  /*dac0*/  FADD.FTZ R6, R73, -R6 ;  /* 0x8000000649067221 */ /* 0x000fe20000010000 */
[----:B------:R-:W-:-:S06]  /*dad0*/  SHF.R.U32.HI R9, RZ, 0x18, R2 ;  /* 0x00000018ff097819 */ /* 0x000fcc0000011602 */
[----:B------:R2:W-:Y:S01]  /*dae0*/  MUFU.EX2 R241, R5 ;  /* 0x0000000500f17308 */ /* 0x0005e20000000800 */
[----:B------:R-:W-:Y:S01]  /*daf0*/  IMAD.MOV.U32 R124, RZ, RZ, R235 ;  /* 0x000000ffff7c7224 */ /* 0x000fe200078e00eb */
[----:B-1----:R-:W-:-:S06]  /*db00*/  SHF.R.U32.HI R8, RZ, 0x10, R2 ;  /* 0x00000010ff087819 */ /* 0x002fcc0000011602 */
[----:B------:R1:W4:Y:S01]  /*db10*/  MUFU.EX2 R240, R3 ;  /* 0x0000000300f07308 */ /* 0x0003220000000800 */
[----:B------:R-:W-:Y:S02]  /*db20*/  LOP3.LUT R2, R4, 0xffff, RZ, 0xc0, !PT ;  /* 0x0000ffff04027812 */ /* 0x000fe400078ec0ff */
[----:B------:R-:W-:Y:S02]  /*db30*/  LOP3.LUT R7, R8, 0xff, RZ, 0xc0, !PT ;  /* 0x000000ff08077812 */ /* 0x000fe400078ec0ff */
[----:B--2---:R-:W-:Y:S01]  /*db40*/  FSEL R5, R248, RZ, P0 ;  /* 0x000000fff8057208 */ /* 0x004fe20000000000 */
[----:B------:R-:W-:Y:S01]  /*db50*/  FMUL.FTZ R8, R6, UR40 ;  /* 0x0000002806087c20 */ /* 0x000fe20008410000 */
[----:B------:R-:W-:-:S03]  /*db60*/  IMAD.MOV.U32 R235, RZ, RZ, R69 ;  /* 0x000000ffffeb7224 */ /* 0x000fc600078e0045 */
[----:B------:R-:W-:Y:S01]  /*db70*/  FADD.FTZ R6, R72, -R5 ;  /* 0x8000000548067221 */ /* 0x000fe20000010000 */
[----:B------:R-:W-:Y:S01]  /*db80*/  SHF.R.U32.HI R5, RZ, 0x10, R4 ;  /* 0x00000010ff057819 */ /* 0x000fe20000011604 */
[----:B------:R2:W5:Y:S01]  /*db90*/  MUFU.EX2 R69, R8 ;  /* 0x0000000800457308 */ /* 0x0005620000000800 */
[----:B------:R-:W-:Y:S02]  /*dba0*/  PRMT R11, R7, 0x5410, R9 ;  /* 0x00005410070b7816 */ /* 0x000fe40000000009 */
[----:B-1----:R-:W-:Y:S02]  /*dbb0*/  SHF.R.U32.HI R3, RZ, 0x8, R2 ;  /* 0x00000008ff037819 */ /* 0x002fe40000011602 */
[----:B------:R-:W-:Y:S02]  /*dbc0*/  LOP3.LUT R2, R4, 0xff, RZ, 0xc0, !PT ;  /* 0x000000ff04027812 */ /* 0x000fe400078ec0ff */
[----:B------:R-:W-:Y:S02]  /*dbd0*/  SHF.R.U32.HI R7, RZ, 0x18, R4 ;  /* 0x00000018ff077819 */ /* 0x000fe40000011604 */
[----:B------:R-:W-:-:S02]  /*dbe0*/  HSET2.LE.AND R4, R10, R227, PT ;  /* 0x000000e30a047233 */ /* 0x000fc40003803000 */
[----:B------:R-:W-:Y:S01]  /*dbf0*/  PRMT R9, R2, 0x5410, R3 ;  /* 0x0000541002097816 */ /* 0x000fe20000000003 */
[----:B------:R-:W-:-:S04]  /*dc00*/  IMAD.WIDE.U32 R2, R36, -0x326172a9, RZ ;  /* 0xcd9e8d5724027825 */ /* 0x000fc800078e00ff */
[----:B--2---:R-:W-:Y:S01]  /*dc10*/  FMUL.FTZ R8, R6, UR40 ;  /* 0x0000002806087c20 */ /* 0x004fe20008410000 */
[----:B------:R-:W-:Y:S02]  /*dc20*/  LOP3.LUT R6, R5, 0xff, RZ, 0xc0, !PT ;  /* 0x000000ff05067812 */ /* 0x000fe400078ec0ff */
[----:B---3--:R-:W-:Y:S01]  /*dc30*/  F2FP.F16.F32.PACK_AB R5, R244, R245 ;  /* 0x000000f5f405723e */ /* 0x008fe200000000ff */
[----:B------:R1:W2:Y:S01]  /*dc40*/  MUFU.EX2 R68, R8 ;  /* 0x0000000800447308 */ /* 0x0002a20000000800 */
[----:B------:R-:W-:Y:S02]  /*dc50*/  PRMT R7, R6, 0x5410, R7 ;  /* 0x0000541006077816 */ /* 0x000fe40000000007 */
[----:B------:R-:W-:Y:S02]  /*dc60*/  LOP3.LUT R10, R4, R5, RZ, 0xc0, !PT ;  /* 0x00000005040a7212 */ /* 0x000fe400078ec0ff */
[----:B------:R-:W-:Y:S02]  /*dc70*/  HSET2.LE.AND R4, R11, R227, PT ;  /* 0x000000e30b047233 */ /* 0x000fe40003803000 */
[----:B------:R-:W-:-:S02]  /*dc80*/  LOP3.LUT R17, R3, UR36, R74, 0x96, !PT ;  /* 0x0000002403117c12 */ /* 0x000fc4000f8e964a */
[--C-:B------:R-:W-:Y:S02]  /*dc90*/  HSET2.LE.AND R6, R9, R227.reuse, PT ;  /* 0x000000e309067233 */ /* 0x100fe40003803000 */
[----:B----4-:R-:W-:Y:S02]  /*dca0*/  F2FP.F16.F32.PACK_AB R5, R240, R241 ;  /* 0x000000f1f005723e */ /* 0x010fe400000000ff */
[----:B------:R-:W-:Y:S02]  /*dcb0*/  HSET2.LE.AND R9, R7, R227, PT ;  /* 0x000000e307097233 */ /* 0x000fe40003803000 */
[----:B------:R-:W-:Y:S01]  /*dcc0*/  F2FP.F16.F32.PACK_AB R7, R247, R246 ;  /* 0x000000f6f707723e */ /* 0x000fe200000000ff */
[----:B-1----:R-:W-:Y:S01]  /*dcd0*/  FFMA.FTZ R8, R63, UR40, -R13 ;  /* 0x000000283f087c23 */ /* 0x002fe2000801080d */
[----:B------:R-:W-:Y:S02]  /*dce0*/  F2FP.F16.F32.PACK_AB R15, R242, R243 ;  /* 0x000000f3f20f723e */ /* 0x000fe400000000ff */
[----:B------:R-:W-:Y:S01]  /*dcf0*/  LOP3.LUT R11, R4, R5, RZ, 0xc0, !PT ;  /* 0x00000005040b7212 */ /* 0x000fe200078ec0ff */
[----:B------:R1:W-:Y:S01]  /*dd00*/  MUFU.EX2 R239, R8 ;  /* 0x0000000800ef7308 */ /* 0x0003e20000000800 */
[----:B------:R-:W-:Y:S01]  /*dd10*/  IMAD.WIDE.U32 R4, R17, -0x2daee0ad, RZ ;  /* 0xd2511f5311047825 */ /* 0x000fe200078e00ff */
[----:B------:R-:W-:-:S02]  /*dd20*/  LOP3.LUT R9, R9, R15, RZ, 0xc0, !PT ;  /* 0x0000000f09097212 */ /* 0x000fc400078ec0ff */
[----:B------:R-:W-:Y:S02]  /*dd30*/  LOP3.LUT R3, R3, UR36, R228, 0x96, !PT ;  /* 0x0000002403037c12 */ /* 0x000fe4000f8e96e4 */
[--C-:B------:R-:W-:Y:S01]  /*dd40*/  LOP3.LUT R15, R21, UR32, R2.reuse, 0x96, !PT ;  /* 0x00000020150f7c12 */ /* 0x100fe2000f8e9602 */
[-C--:B-----5:R-:W-:Y:S01]  /*dd50*/  FMUL.FTZ R80, R80, R69.reuse ;  /* 0x0000004550507220 */ /* 0x0a0fe20000410000 */
[----:B------:R-:W-:Y:S01]  /*dd60*/  FMUL.FTZ R81, R81, R69 ;  /* 0x0000004551517220 */ /* 0x000fe20000410000 */
[-C--:B--2---:R-:W-:Y:S01]  /*dd70*/  FMUL.FTZ R82, R82, R68.reuse ;  /* 0x0000004452527220 */ /* 0x084fe20000410000 */
[----:B------:R-:W-:Y:S01]  /*dd80*/  FMUL.FTZ R83, R83, R68 ;  /* 0x0000004453537220 */ /* 0x000fe20000410000 */
[----:B-1----:R-:W-:Y:S01]  /*dd90*/  LOP3.LUT R8, R6, R7, RZ, 0xc0, !PT ;  /* 0x0000000706087212 */ /* 0x002fe200078ec0ff */
[----:B------:R-:W-:Y:S01]  /*dda0*/  FFMA.FTZ R6, R57, UR40, -R13 ;  /* 0x0000002839067c23 */ /* 0x000fe2000801080d */
[----:B------:R-:W-:Y:S01]  /*ddb0*/  LOP3.LUT R7, R39, UR32, R2, 0x96, !PT ;  /* 0x0000002027077c12 */ /* 0x000fe2000f8e9602 */
[----:B------:R-:W-:Y:S01]  /*ddc0*/  IMAD.WIDE.U32 R2, R3, -0x2daee0ad, RZ ;  /* 0xd2511f5303027825 */ /* 0x000fe200078e00ff */
[----:B------:R-:W-:Y:S01]  /*ddd0*/  LOP3.LUT R39, R5, UR29, R22, 0x96, !PT ;  /* 0x0000001d05277c12 */ /* 0x000fe2000f8e9616 */
[----:B------:R1:W-:Y:S02]  /*dde0*/  MUFU.EX2 R237, R6 ;  /* 0x0000000600ed7308 */ /* 0x0003e40000000800 */
[----:B------:R-:W-:Y:S01]  /*ddf0*/  FFMA.FTZ R5, R65, UR40, -R12 ;  /* 0x0000002841057c23 */ /* 0x000fe2000801080c */
[----:B------:R-:W-:-:S04]  /*de00*/  IMAD.WIDE.U32 R22, R15, -0x2daee0ad, RZ ;  /* 0xd2511f530f167825 */ /* 0x000fc800078e00ff */
[----:B------:R-:W-:Y:S02]  /*de10*/  IMAD.MOV.U32 R110, RZ, RZ, R235 ;  /* 0x000000ffff6e7224 */ /* 0x000fe400078e00eb */
[----:B------:R-:W-:Y:S01]  /*de20*/  IMAD.MOV.U32 R111, RZ, RZ, R236 ;  /* 0x000000ffff6f7224 */ /* 0x000fe200078e00ec */
[----:B------:R2:W-:Y:S01]  /*de30*/  MUFU.EX2 R235, R5 ;  /* 0x0000000500eb7308 */ /* 0x0005e20000000800 */
[----:B-1----:R-:W-:Y:S01]  /*de40*/  FFMA.FTZ R6, R37, UR40, -R13 ;  /* 0x0000002825067c23 */ /* 0x002fe2000801080d */
[----:B------:R-:W-:-:S06]  /*de50*/  IMAD.WIDE.U32 R36, R7, -0x2daee0ad, RZ ;  /* 0xd2511f5307247825 */ /* 0x000fcc00078e00ff */
[----:B------:R1:W-:Y:S01]  /*de60*/  MUFU.EX2 R236, R6 ;  /* 0x0000000600ec7308 */ /* 0x0003e20000000800 */
[----:B------:R-:W-:Y:S01]  /*de70*/  HMMA.16816.F32 R72, R8, R24, R80 ;  /* 0x000000180848723c */ /* 0x000fe20000001850 */
[----:B--2---:R-:W-:Y:S01]  /*de80*/  LOP3.LUT R5, R3, UR29, R32, 0x96, !PT ;  /* 0x0000001d03057c12 */ /* 0x004fe2000f8e9620 */
[----:B------:R-:W-:Y:S01]  /*de90*/  FFMA.FTZ R3, R62, UR40, -R12 ;  /* 0x000000283e037c23 */ /* 0x000fe2000801080c */
[----:B------:R-:W-:Y:S01]  /*dea0*/  IMAD.MOV.U32 R109, RZ, RZ, R234 ;  /* 0x000000ffff6d7224 */ /* 0x000fe200078e00ea */
[----:B------:R-:W-:-:S03]  /*deb0*/  LOP3.LUT R37, R37, UR25, R4, 0x96, !PT ;  /* 0x0000001925257c12 */ /* 0x000fc6000f8e9604 */
[----:B------:R-:W-:Y:S01]  /*dec0*/  IMAD.MOV.U32 R81, RZ, RZ, R71 ;  /* 0x000000ffff517224 */ /* 0x000fe200078e0047 */
[----:B------:R2:W-:Y:S01]  /*ded0*/  MUFU.EX2 R234, R3 ;  /* 0x0000000300ea7308 */ /* 0x0005e20000000800 */
[----:B------:R-:W-:Y:S01]  /*dee0*/  FFMA.FTZ R4, R59, UR40, -R12 ;  /* 0x000000283b047c23 */ /* 0x000fe2000801080c */
[----:B-1----:R-:W-:Y:S02]  /*def0*/  LOP3.LUT R6, R23, UR25, R2, 0x96, !PT ;  /* 0x0000001917067c12 */ /* 0x002fe4000f8e9602 */
[----:B------:R-:W-:Y:S01]  /*df00*/  LOP3.LUT R7, R35, UR19, R44, 0x96, !PT ;  /* 0x0000001323077c12 */ /* 0x000fe2000f8e962c */
[----:B------:R-:W-:Y:S02]  /*df10*/  IMAD.MOV.U32 R79, RZ, RZ, R233 ;  /* 0x000000ffff4f7224 */ /* 0x000fe400078e00e9 */
[----:B------:R-:W-:Y:S01]  /*df20*/  FFMA.FTZ R16, R61, UR40, -R13 ;  /* 0x000000283d107c23 */ /* 0x000fe2000801080d */
[----:B------:R-:W-:Y:S01]  /*df30*/  IMAD.WIDE.U32 R70, R6, -0x326172a9, RZ ;  /* 0xcd9e8d5706467825 */ /* 0x000fe200078e00ff */
[----:B------:R1:W-:Y:S03]  /*df40*/  MUFU.EX2 R233, R4 ;  /* 0x0000000400e97308 */ /* 0x0003e60000000800 */
[----:B--2---:R-:W-:Y:S01]  /*df50*/  IMAD.WIDE.U32 R2, R5, -0x326172a9, RZ ;  /* 0xcd9e8d5705027825 */ /* 0x004fe200078e00ff */
[----:B------:R-:W-:-:S03]  /*df60*/  UIADD3 UR6, UR31, 0x646e171e, URZ ;  /* 0x646e171e1f067890 */ /* 0x000fc6000fffe03f */
[----:B------:R-:W-:Y:S01]  /*df70*/  IMAD.MOV.U32 R78, RZ, RZ, R232 ;  /* 0x000000ffff4e7224 */ /* 0x000fe200078e00e8 */
[----:B------:R-:W-:Y:S01]  /*df80*/  LOP3.LUT R21, R3, UR28, R20, 0x96, !PT ;  /* 0x0000001c03157c12 */ /* 0x000fe2000f8e9614 */
[----:B------:R-:W-:Y:S01]  /*df90*/  IMAD.MOV.U32 R77, RZ, RZ, R231 ;  /* 0x000000ffff4d7224 */ /* 0x000fe200078e00e7 */
[----:B------:R-:W-:Y:S01]  /*dfa0*/  LOP3.LUT R23, R71, UR24, R2, 0x96, !PT ;  /* 0x0000001847177c12 */ /* 0x000fe2000f8e9602 */
[----:B------:R-:W-:Y:S01]  /*dfb0*/  IMAD.WIDE.U32 R2, R7, -0x2daee0ad, RZ ;  /* 0xd2511f5307027825 */ /* 0x000fe200078e00ff */
[----:B------:R2:W-:Y:S03]  /*dfc0*/  MUFU.EX2 R238, R16 ;  /* 0x0000001000ee7308 */ /* 0x0005e60000000800 */
[-C--:B------:R-:W-:Y:S01]  /*dfd0*/  FMUL.FTZ R96, R96, R69.reuse ;  /* 0x0000004560607220 */ /* 0x080fe20000410000 */
[-C--:B------:R-:W-:Y:S01]  /*dfe0*/  FMUL.FTZ R97, R97, R69.reuse ;  /* 0x0000004561617220 */ /* 0x080fe20000410000 */
[----:B------:R-:W-:Y:S01]  /*dff0*/  IMAD.MOV.U32 R76, RZ, RZ, R230 ;  /* 0x000000ffff4c7224 */ /* 0x000fe200078e00e6 */
[----:B-1----:R-:W-:Y:S01]  /*e000*/  LOP3.LUT R4, R19, UR19, R52, 0x96, !PT ;  /* 0x0000001313047c12 */ /* 0x002fe2000f8e9634 */
[----:B------:R-:W-:Y:S01]  /*e010*/  FFMA.FTZ R5, R138, UR40, -R12 ;  /* 0x000000288a057c23 */ /* 0x000fe2000801080c */
[----:B------:R-:W-:Y:S01]  /*e020*/  FFMA.FTZ R6, R172, UR40, -R14 ;  /* 0x00000028ac067c23 */ /* 0x000fe2000801080e */
[----:B------:R-:W-:Y:S01]  /*e030*/  LOP3.LUT R7, R2, 0xff, RZ, 0xc0, !PT ;  /* 0x000000ff02077812 */ /* 0x000fe200078ec0ff */
[-C--:B------:R-:W-:Y:S01]  /*e040*/  FMUL.FTZ R98, R98, R68.reuse ;  /* 0x0000004462627220 */ /* 0x080fe20000410000 */
[----:B------:R1:W3:Y:S01]  /*e050*/  MUFU.EX2 R232, R5 ;  /* 0x0000000500e87308 */ /* 0x0002e20000000800 */
[----:B------:R-:W-:Y:S01]  /*e060*/  SHF.R.U32.HI R15, RZ, 0x18, R2 ;  /* 0x00000018ff0f7819 */ /* 0x000fe20000011602 */
[-C--:B------:R-:W-:Y:S01]  /*e070*/  FMUL.FTZ R99, R99, R68.reuse ;  /* 0x0000004463637220 */ /* 0x080fe20000410000 */
[-C--:B------:R-:W-:Y:S01]  /*e080*/  FMUL.FTZ R100, R100, R69.reuse ;  /* 0x0000004564647220 */ /* 0x080fe20000410000 */
[-C--:B------:R-:W-:Y:S01]  /*e090*/  FMUL.FTZ R101, R101, R69.reuse ;  /* 0x0000004565657220 */ /* 0x080fe20000410000 */
[-C--:B------:R-:W-:Y:S01]  /*e0a0*/  FMUL.FTZ R102, R102, R68.reuse ;  /* 0x0000004466667220 */ /* 0x080fe20000410000 */
[----:B------:R-:W-:Y:S01]  /*e0b0*/  FMUL.FTZ R103, R103, R68 ;  /* 0x0000004467677220 */ /* 0x000fe20000410000 */
[----:B------:R-:W-:Y:S01]  /*e0c0*/  FMUL.FTZ R84, R84, R69 ;  /* 0x0000004554547220 */ /* 0x000fe20000410000 */
[----:B--2---:R-:W-:Y:S01]  /*e0d0*/  IMAD.WIDE.U32 R16, R4, -0x2daee0ad, RZ ;  /* 0xd2511f5304107825 */ /* 0x004fe200078e00ff */
[----:B------:R-:W-:-:S03]  /*e0e0*/  LOP3.LUT R4, R2, 0xffff, RZ, 0xc0, !PT ;  /* 0x0000ffff02047812 */ /* 0x000fc600078ec0ff */
[-C--:B------:R-:W-:Y:S01]  /*e0f0*/  FMUL.FTZ R85, R85, R69.reuse ;  /* 0x0000004555557220 */ /* 0x080fe20000410000 */
[-C--:B------:R-:W-:Y:S01]  /*e100*/  FMUL.FTZ R86, R86, R68.reuse ;  /* 0x0000004456567220 */ /* 0x080fe20000410000 */
[-C--:B------:R-:W-:Y:S01]  /*e110*/  FMUL.FTZ R87, R87, R68.reuse ;  /* 0x0000004457577220 */ /* 0x080fe20000410000 */
[----:B------:R-:W-:Y:S01]  /*e120*/  SHF.R.U32.HI R4, RZ, 0x8, R4 ;  /* 0x00000008ff047819 */ /* 0x000fe20000011604 */
[----:B------:R2:W-:Y:S01]  /*e130*/  MUFU.EX2 R231, R6 ;  /* 0x0000000600e77308 */ /* 0x0005e20000000800 */
[-C--:B------:R-:W-:Y:S01]  /*e140*/  FMUL.FTZ R112, R112, R69.reuse ;  /* 0x0000004570707220 */ /* 0x080fe20000410000 */
[-C--:B------:R-:W-:Y:S01]  /*e150*/  FMUL.FTZ R113, R113, R69.reuse ;  /* 0x0000004571717220 */ /* 0x080fe20000410000 */
[----:B-1----:R-:W-:Y:S01]  /*e160*/  SHF.R.U32.HI R5, RZ, 0x10, R2 ;  /* 0x00000010ff057819 */ /* 0x002fe20000011602 */
[----:B------:R-:W-:Y:S01]  /*e170*/  FFMA.FTZ R2, R168, UR40, -R14 ;  /* 0x00000028a8027c23 */ /* 0x000fe2000801080e */
[----:B------:R-:W-:Y:S01]  /*e180*/  PRMT R19, R7, 0x5410, R4 ;  /* 0x0000541007137816 */ /* 0x000fe20000000004 */
[--C-:B------:R-:W-:Y:S01]  /*e190*/  FFMA.FTZ R4, R157, UR40, -R14.reuse ;  /* 0x000000289d047c23 */ /* 0x100fe2000801080e */
[----:B------:R-:W-:Y:S01]  /*e1a0*/  LOP3.LUT R5, R5, 0xff, RZ, 0xc0, !PT ;  /* 0x000000ff05057812 */ /* 0x000fe200078ec0ff */
[----:B------:R1:W-:Y:S01]  /*e1b0*/  MUFU.EX2 R230, R2 ;  /* 0x0000000200e67308 */ /* 0x0003e20000000800 */
[C---:B------:R-:W-:Y:S01]  /*e1c0*/  HMMA.16816.F32 R60, R8.reuse, R28, R96 ;  /* 0x0000001c083c723c */ /* 0x040fe20000001860 */
[-C--:B------:R-:W-:Y:S01]  /*e1d0*/  FMUL.FTZ R114, R114, R68.reuse ;  /* 0x0000004472727220 */ /* 0x080fe20000410000 */
[-C--:B------:R-:W-:Y:S01]  /*e1e0*/  FMUL.FTZ R115, R115, R68.reuse ;  /* 0x0000004473737220 */ /* 0x080fe20000410000 */
[-C--:B------:R-:W-:Y:S01]  /*e1f0*/  FMUL.FTZ R116, R116, R69.reuse ;  /* 0x0000004574747220 */ /* 0x080fe20000410000 */
[-C--:B------:R-:W-:Y:S01]  /*e200*/  FMUL.FTZ R117, R117, R69.reuse ;  /* 0x0000004575757220 */ /* 0x080fe20000410000 */
[-C--:B------:R-:W-:Y:S01]  /*e210*/  FMUL.FTZ R118, R118, R68.reuse ;  /* 0x0000004476767220 */ /* 0x080fe20000410000 */
[----:B------:R-:W-:Y:S01]  /*e220*/  FMUL.FTZ R119, R119, R68 ;  /* 0x0000004477777220 */ /* 0x000fe20000410000 */
[----:B------:R-:W-:Y:S01]  /*e230*/  FMUL.FTZ R128, R128, R69 ;  /* 0x0000004580807220 */ /* 0x000fe20000410000 */
[----:B--2---:R-:W-:Y:S01]  /*e240*/  FFMA.FTZ R6, R159, UR40, -R14 ;  /* 0x000000289f067c23 */ /* 0x004fe2000801080e */
[----:B------:R2:W-:Y:S01]  /*e250*/  MUFU.EX2 R229, R4 ;  /* 0x0000000400e57308 */ /* 0x0005e20000000800 */
[----:B------:R-:W-:Y:S01]  /*e260*/  PRMT R20, R5, 0x5410, R15 ;  /* 0x0000541005147816 */ /* 0x000fe2000000000f */
[----:B------:R-:W-:Y:S01]  /*e270*/  HMMA.16816.F32 R56, R8, R30, R100 ;  /* 0x0000001e0838723c */ /* 0x000fe20000001864 */
[----:B------:R-:W4:Y:S01]  /*e280*/  LDSM.16.MT88.4 R28, [R185+0x6800] ;  /* 0x00680000b91c783b */ /* 0x000f220000004200 */
[----:B-1----:R-:W-:-:S04]  /*e290*/  LOP3.LUT R2, R3, UR6, R46, 0x96, !PT ;  /* 0x0000000603027c12 */ /* 0x002fc8000f8e962e */
[----:B------:R3:W1:Y:S01]  /*e2a0*/  MUFU.EX2 R228, R6 ;  /* 0x0000000600e47308 */ /* 0x0006620000000800 */
[-C--:B------:R-:W-:Y:S01]  /*e2b0*/  FMUL.FTZ R129, R129, R69.reuse ;  /* 0x0000004581817220 */ /* 0x080fe20000410000 */
[-C--:B------:R-:W-:Y:S01]  /*e2c0*/  FMUL.FTZ R130, R130, R68.reuse ;  /* 0x0000004482827220 */ /* 0x080fe20000410000 */
[--C-:B------:R-:W-:Y:S01]  /*e2d0*/  SHF.R.U32.HI R5, RZ, 0x10, R2.reuse ;  /* 0x00000010ff057819 */ /* 0x100fe20000011602 */
[-C--:B------:R-:W-:Y:S01]  /*e2e0*/  FMUL.FTZ R131, R131, R68.reuse ;  /* 0x0000004483837220 */ /* 0x080fe20000410000 */
[----:B------:R-:W-:Y:S01]  /*e2f0*/  LOP3.LUT R15, R2, 0xff, RZ, 0xc0, !PT ;  /* 0x000000ff020f7812 */ /* 0x000fe200078ec0ff */
[-C--:B------:R-:W-:Y:S01]  /*e300*/  FMUL.FTZ R140, R140, R69.reuse ;  /* 0x000000458c8c7220 */ /* 0x080fe20000410000 */
[----:B------:R-:W-:Y:S01]  /*e310*/  FMUL.FTZ R141, R141, R69 ;  /* 0x000000458d8d7220 */ /* 0x000fe20000410000 */
[-C--:B------:R-:W-:Y:S01]  /*e320*/  FMUL.FTZ R142, R142, R68.reuse ;  /* 0x000000448e8e7220 */ /* 0x080fe20000410000 */
[----:B--2---:R-:W-:Y:S01]  /*e330*/  LOP3.LUT R4, R2, 0xffff, RZ, 0xc0, !PT ;  /* 0x0000ffff02047812 */ /* 0x004fe200078ec0ff */
[----:B------:R-:W-:Y:S01]  /*e340*/  FMUL.FTZ R143, R143, R68 ;  /* 0x000000448f8f7220 */ /* 0x000fe20000410000 */
[----:B------:R-:W-:Y:S01]  /*e350*/  SHF.R.U32.HI R18, RZ, 0x18, R2 ;  /* 0x00000018ff127819 */ /* 0x000fe20000011602 */
[----:B------:R-:W-:Y:S01]  /*e360*/  HMMA.16816.F32 R64, R8, R26, R84 ;  /* 0x0000001a0840723c */ /* 0x000fe20000001854 */
[----:B------:R-:W-:Y:S01]  /*e370*/  SHF.R.U32.HI R4, RZ, 0x8, R4 ;  /* 0x00000008ff047819 */ /* 0x000fe20000011604 */
[----:B------:R-:W2:Y:S01]  /*e380*/  LDSM.16.MT88.4 R24, [R188+0x6800] ;  /* 0x00680000bc18783b */ /* 0x000ea20000004200 */
[----:B------:R-:W-:-:S02]  /*e390*/  LOP3.LUT R7, R5, 0xff, RZ, 0xc0, !PT ;  /* 0x000000ff05077812 */ /* 0x000fc400078ec0ff */
[--C-:B------:R-:W-:Y:S01]  /*e3a0*/  HSET2.LE.AND R2, R19, R227.reuse, PT ;  /* 0x000000e313027233 */ /* 0x100fe20003803000 */
[----:B------:R-:W5:Y:S01]  /*e3b0*/  LDSM.16.MT88.4 R44, [R186+0x6800] ;  /* 0x00680000ba2c783b */ /* 0x000f620000004200 */
[----:B---3--:R-:W-:Y:S02]  /*e3c0*/  F2FP.F16.F32.PACK_AB R6, R232, R233 ;  /* 0x000000e9e806723e */ /* 0x008fe400000000ff */
[----:B------:R-:W-:Y:S01]  /*e3d0*/  PRMT R5, R15, 0x5410, R4 ;  /* 0x000054100f057816 */ /* 0x000fe20000000004 */
[--C-:B------:R-:W-:Y:S01]  /*e3e0*/  FFMA.FTZ R4, R164, UR40, -R13.reuse ;  /* 0x00000028a4047c23 */ /* 0x100fe2000801080d */
[----:B------:R-:W-:Y:S01]  /*e3f0*/  PRMT R15, R7, 0x5410, R18 ;  /* 0x00005410070f7816 */ /* 0x000fe20000000012 */
[----:B------:R-:W3:Y:S01]  /*e400*/  LDSM.16.MT88.4 R32, [R187+0x6800] ;  /* 0x00680000bb20783b */ /* 0x000ee20000004200 */
[----:B------:R-:W-:Y:S01]  /*e410*/  LOP3.LUT R6, R2, R6, RZ, 0xc0, !PT ;  /* 0x0000000602067212 */ /* 0x000fe200078ec0ff */
[----:B------:R1:W-:Y:S01]  /*e420*/  MUFU.EX2 R168, R4 ;  /* 0x0000000400a87308 */ /* 0x0003e20000000800 */
[--C-:B------:R-:W-:Y:S01]  /*e430*/  HSET2.LE.AND R7, R20, R227.reuse, PT ;  /* 0x000000e314077233 */ /* 0x100fe20003803000 */
[----:B------:R-:W-:Y:S01]  /*e440*/  FFMA.FTZ R2, R158, UR40, -R13 ;  /* 0x000000289e027c23 */ /* 0x000fe2000801080d */
[----:B------:R-:W-:-:S02]  /*e450*/  HSET2.LE.AND R5, R5, R227, PT ;  /* 0x000000e305057233 */ /* 0x000fc40003803000 */
[----:B------:R-:W-:Y:S02]  /*e460*/  HSET2.LE.AND R18, R15, R227, PT ;  /* 0x000000e30f127233 */ /* 0x000fe40003803000 */
[----:B------:R-:W-:Y:S01]  /*e470*/  F2FP.F16.F32.PACK_AB R15, R234, R235 ;  /* 0x000000ebea0f723e */ /* 0x000fe200000000ff */
[----:B------:R4:W-:Y:S01]  /*e480*/  MUFU.EX2 R164, R2 ;  /* 0x0000000200a47308 */ /* 0x0009e20000000800 */
[----:B------:R-:W-:Y:S01]  /*e490*/  IMAD.MOV.U32 R125, RZ, RZ, R77 ;  /* 0x000000ffff7d7224 */ /* 0x000fe200078e004d */
[----:B-1----:R-:W-:Y:S01]  /*e4a0*/  F2FP.F16.F32.PACK_AB R4, R228, R229 ;  /* 0x000000e5e404723e */ /* 0x002fe200000000ff */
[----:B------:R-:W-:-:S03]  /*e4b0*/  IMAD.MOV.U32 R82, RZ, RZ, R78 ;  /* 0x000000ffff527224 */ /* 0x000fc600078e004e */
[----:B------:R-:W-:Y:S02]  /*e4c0*/  LOP3.LUT R7, R7, R4, RZ, 0xc0, !PT ;  /* 0x0000000407077212 */ /* 0x000fe400078ec0ff */
[----:B------:R-:W-:Y:S02]  /*e4d0*/  LOP3.LUT R4, R5, R15, RZ, 0xc0, !PT ;  /* 0x0000000f05047212 */ /* 0x000fe400078ec0ff */
[----:B----4-:R-:W-:Y:S01]  /*e4e0*/  F2FP.F16.F32.PACK_AB R2, R230, R231 ;  /* 0x000000e7e602723e */ /* 0x010fe200000000ff */
[----:B------:R-:W-:Y:S01]  /*e4f0*/  FFMA.FTZ R15, R173, UR40, -R0 ;  /* 0x00000028ad0f7c23 */ /* 0x000fe20008010800 */
[----:B------:R-:W-:Y:S01]  /*e500*/  IMAD.MOV.U32 R173, RZ, RZ, R76 ;  /* 0x000000ffffad7224 */ /* 0x000fe200078e004c */
[----:B------:R-:W-:Y:S01]  /*e510*/  HMMA.16816.F32 R112, R8, R40, R112 ;  /* 0x000000280870723c */ /* 0x000fe20000001870 */
[----:B------:R-:W-:Y:S01]  /*e520*/  IMAD.MOV.U32 R126, RZ, RZ, R79 ;  /* 0x000000ffff7e7224 */ /* 0x000fe200078e004f */
[----:B------:R-:W-:Y:S02]  /*e530*/  LOP3.LUT R5, R18, R2, RZ, 0xc0, !PT ;  /* 0x0000000212057212 */ /* 0x000fe400078ec0ff */
[----:B------:R-:W-:-:S02]  /*e540*/  LOP3.LUT R2, R16, 0xffff, RZ, 0xc0, !PT ;  /* 0x0000ffff10027812 */ /* 0x000fc400078ec0ff */
[C---:B------:R-:W-:Y:S01]  /*e550*/  HMMA.16816.F32 R116, R8.reuse, R42, R116 ;  /* 0x0000002a0874723c */ /* 0x040fe20000001874 */
[----:B------:R1:W-:Y:S05]  /*e560*/  MUFU.EX2 R159, R15 ;  /* 0x0000000f009f7308 */ /* 0x0003ea0000000800 */
[C---:B------:R-:W-:Y:S06]  /*e570*/  HMMA.16816.F32 R128, R8.reuse, R48, R128 ;  /* 0x000000300880723c */ /* 0x040fec0000001880 */
[----:B------:R-:W-:Y:S01]  /*e580*/  HMMA.16816.F32 R76, R8, R50, R140 ;  /* 0x00000032084c723c */ /* 0x000fe2000000188c */
[----:B------:R-:W-:-:S06]  /*e590*/  LOP3.LUT R3, R17, UR6, R54, 0x96, !PT ;  /* 0x0000000611037c12 */ /* 0x000fcc000f8e9636 */
[----:B------:R-:W-:Y:S01]  /*e5a0*/  FFMA.FTZ R9, R169, UR40, -R0 ;  /* 0x00000028a9097c23 */ /* 0x000fe20008010800 */
[----:B------:R-:W-:Y:S02]  /*e5b0*/  LOP3.LUT R10, R16, 0xff, RZ, 0xc0, !PT ;  /* 0x000000ff100a7812 */ /* 0x000fe400078ec0ff */
[----:B------:R-:W-:Y:S01]  /*e5c0*/  SHF.R.U32.HI R8, RZ, 0x8, R2 ;  /* 0x00000008ff087819 */ /* 0x000fe20000011602 */
[----:B------:R4:W2:Y:S01]  /*e5d0*/  MUFU.EX2 R158, R9 ;  /* 0x00000009009e7308 */ /* 0x0008a20000000800 */
[----:B------:R-:W-:Y:S02]  /*e5e0*/  SHF.R.U32.HI R2, RZ, 0x10, R16 ;  /* 0x00000010ff027819 */ /* 0x000fe40000011610 */
[----:B------:R-:W-:Y:S02]  /*e5f0*/  PRMT R17, R10, 0x5410, R8 ;  /* 0x000054100a117816 */ /* 0x000fe40000000008 */
[----:B------:R-:W-:Y:S02]  /*e600*/  LOP3.LUT R8, R2, 0xff, RZ, 0xc0, !PT ;  /* 0x000000ff02087812 */ /* 0x000fe400078ec0ff */
[----:B------:R-:W-:-:S02]  /*e610*/  LOP3.LUT R2, R3, 0xffff, RZ, 0xc0, !PT ;  /* 0x0000ffff03027812 */ /* 0x000fc400078ec0ff */
[----:B-1----:R-:W-:Y:S01]  /*e620*/  SHF.R.U32.HI R15, RZ, 0x18, R16 ;  /* 0x00000018ff0f7819 */ /* 0x002fe20000011610 */
[--C-:B------:R-:W-:Y:S01]  /*e630*/  FFMA.FTZ R10, R216, UR40, -R0.reuse ;  /* 0x00000028d80a7c23 */ /* 0x100fe20008010800 */
[----:B------:R-:W-:Y:S02]  /*e640*/  LOP3.LUT R11, R3, 0xff, RZ, 0xc0, !PT ;  /* 0x000000ff030b7812 */ /* 0x000fe400078ec0ff */
[----:B------:R-:W-:Y:S01]  /*e650*/  PRMT R15, R8, 0x5410, R15 ;  /* 0x00005410080f7816 */ /* 0x000fe2000000000f */
[----:B------:R-:W-:Y:S01]  /*e660*/  FFMA.FTZ R8, R181, UR40, -R0 ;  /* 0x00000028b5087c23 */ /* 0x000fe20008010800 */
[----:B----4-:R-:W-:Y:S02]  /*e670*/  SHF.R.U32.HI R9, RZ, 0x8, R2 ;  /* 0x00000008ff097819 */ /* 0x010fe40000011602 */
[----:B------:R-:W-:Y:S01]  /*e680*/  SHF.R.U32.HI R2, RZ, 0x10, R3 ;  /* 0x00000010ff027819 */ /* 0x000fe20000011603 */
[----:B------:R-:W-:Y:S01]  /*e690*/  IMAD.MOV.U32 R169, RZ, RZ, R109 ;  /* 0x000000ffffa97224 */ /* 0x000fe200078e006d */
[----:B------:R1:W-:Y:S01]  /*e6a0*/  MUFU.EX2 R157, R10 ;  /* 0x0000000a009d7308 */ /* 0x0003e20000000800 */
[----:B------:R-:W-:Y:S01]  /*e6b0*/  IMAD.MOV.U32 R127, RZ, RZ, R110 ;  /* 0x000000ffff7f7224 */ /* 0x000fe200078e006e */
[----:B------:R-:W-:Y:S01]  /*e6c0*/  PRMT R18, R11, 0x5410, R9 ;  /* 0x000054100b127816 */ /* 0x000fe20000000009 */
[----:B------:R-:W-:Y:S01]  /*e6d0*/  IMAD.MOV.U32 R83, RZ, RZ, R111 ;  /* 0x000000ffff537224 */ /* 0x000fe200078e006f */
[----:B------:R-:W-:Y:S01]  /*e6e0*/  SHF.R.U32.HI R16, RZ, 0x18, R3 ;  /* 0x00000018ff107819 */ /* 0x000fe20000011603 */
[----:B------:R-:W-:Y:S01]  /*e6f0*/  HMMA.16816.F32 R108, R4, R28, R152 ;  /* 0x0000001c046c723c */ /* 0x000fe20000001898 */
[----:B------:R-:W-:-:S02]  /*e700*/  HSET2.LE.AND R11, R15, R227, PT ;  /* 0x000000e30f0b7233 */ /* 0x000fc40003803000 */
[----:B------:R2:W4:Y:S01]  /*e710*/  MUFU.EX2 R155, R8 ;  /* 0x00000008009b7308 */ /* 0x0005220000000800 */
[----:B------:R-:W-:Y:S02]  /*e720*/  F2FP.F16.F32.PACK_AB R3, R236, R237 ;  /* 0x000000edec03723e */ /* 0x000fe400000000ff */
[----:B-1----:R-:W-:Y:S02]  /*e730*/  LOP3.LUT R10, R2, 0xff, RZ, 0xc0, !PT ;  /* 0x000000ff020a7812 */ /* 0x002fe400078ec0ff */
[----:B------:R-:W-:Y:S02]  /*e740*/  HSET2.LE.AND R2, R17, R227, PT ;  /* 0x000000e311027233 */ /* 0x000fe40003803000 */
[----:B------:R-:W-:Y:S02]  /*e750*/  PRMT R15, R10, 0x5410, R16 ;  /* 0x000054100a0f7816 */ /* 0x000fe40000000010 */
[----:B--2---:R-:W-:Y:S02]  /*e760*/  F2FP.F16.F32.PACK_AB R8, R158, R159 ;  /* 0x0000009f9e08723e */ /* 0x004fe400000000ff */
[----:B------:R-:W-:-:S02]  /*e770*/  LOP3.LUT R10, R2, R3, RZ, 0xc0, !PT ;  /* 0x00000003020a7212 */ /* 0x000fc400078ec0ff */
[----:B------:R-:W-:Y:S01]  /*e780*/  LOP3.LUT R11, R11, R8, RZ, 0xc0, !PT ;  /* 0x000000080b0b7212 */ /* 0x000fe200078ec0ff */
[----:B------:R-:W-:Y:S01]  /*e790*/  FFMA.FTZ R8, R167, UR40, -R12 ;  /* 0x00000028a7087c23 */ /* 0x000fe2000801080c */
[----:B------:R-:W-:Y:S02]  /*e7a0*/  HSET2.LE.AND R2, R18, R227, PT ;  /* 0x000000e312027233 */ /* 0x000fe40003803000 */
[----:B------:R-:W-:Y:S01]  /*e7b0*/  F2FP.F16.F32.PACK_AB R3, R238, R239 ;  /* 0x000000efee03723e */ /* 0x000fe200000000ff */
[----:B------:R1:W-:Y:S01]  /*e7c0*/  MUFU.EX2 R154, R8 ;  /* 0x00000008009a7308 */ /* 0x0003e20000000800 */
[----:B------:R-:W-:Y:S01]  /*e7d0*/  FFMA.FTZ R9, R156, UR40, -R13 ;  /* 0x000000289c097c23 */ /* 0x000fe2000801080d */
[----:B------:R-:W-:Y:S01]  /*e7e0*/  IMAD.WIDE.U32 R16, R39, -0x326172a9, RZ ;  /* 0xcd9e8d5727107825 */ /* 0x000fe200078e00ff */
[----:B------:R-:W-:Y:S03]  /*e7f0*/  HMMA.16816.F32 R96, R4, R24, R92 ;  /* 0x000000180460723c */ /* 0x000fe6000000185c */
[----:B------:R-:W-:-:S02]  /*e800*/  IMAD.MOV.U32 R216, RZ, RZ, R81 ;  /* 0x000000ffffd87224 */ /* 0x000fc400078e0051 */
[----:B------:R-:W-:Y:S01]  /*e810*/  IMAD.MOV.U32 R181, RZ, RZ, R82 ;  /* 0x000000ffffb57224 */ /* 0x000fe200078e0052 */
[----:B------:R-:W-:Y:S01]  /*e820*/  HMMA.16816.F32 R100, R4, R30, R148 ;  /* 0x0000001e0464723c */ /* 0x000fe20000001894 */
[----:B------:R-:W-:Y:S01]  /*e830*/  IMAD.MOV.U32 R167, RZ, RZ, R83 ;  /* 0x000000ffffa77224 */ /* 0x000fe200078e0053 */
[----:B------:R2:W-:Y:S01]  /*e840*/  MUFU.EX2 R156, R9 ;  /* 0x00000009009c7308 */ /* 0x0005e20000000800 */
[----:B------:R-:W-:Y:S01]  /*e850*/  IMAD.WIDE.U32 R40, R37, -0x326172a9, RZ ;  /* 0xcd9e8d5725287825 */ /* 0x000fe200078e00ff */
[----:B-1----:R-:W-:-:S03]  /*e860*/  LOP3.LUT R8, R2, R3, RZ, 0xc0, !PT ;  /* 0x0000000302087212 */ /* 0x002fc600078ec0ff */
[----:B------:R-:W-:Y:S01]  /*e870*/  FFMA.FTZ R2, R162, UR40, -R12 ;  /* 0x00000028a2027c23 */ /* 0x000fe2000801080c */
[C---:B------:R-:W-:Y:S01]  /*e880*/  HMMA.16816.F32 R92, R4.reuse, R26, R144 ;  /* 0x0000001a045c723c */ /* 0x040fe20000001890 */
[----:B------:R-:W-:Y:S02]  /*e890*/  IMAD.WIDE.U32 R42, R23, -0x2daee0ad, RZ ;  /* 0xd2511f53172a7825 */ /* 0x000fe400078e00ff */
[----:B------:R1:W-:Y:S03]  /*e8a0*/  MUFU.EX2 R153, R2 ;  /* 0x0000000200997308 */ /* 0x0003e60000000800 */
[----:B-----5:R-:W-:Y:S01]  /*e8b0*/  HMMA.16816.F32 R104, R4, R44, R104 ;  /* 0x0000002c0468723c */ /* 0x020fe20000001868 */
[----:B--2---:R-:W-:-:S05]  /*e8c0*/  HSET2.LE.AND R9, R15, R227, PT ;  /* 0x000000e30f097233 */ /* 0x004fca0003803000 */
[----:B------:R-:W-:Y:S01]  /*e8d0*/  HMMA.16816.F32 R84, R4, R46, R120 ;  /* 0x0000002e0454723c */ /* 0x000fe20000001878 */
[----:B----4-:R-:W-:-:S05]  /*e8e0*/  F2FP.F16.F32.PACK_AB R15, R155, R157 ;  /* 0x0000009d9b0f723e */ /* 0x010fca00000000ff */
[----:B---3--:R-:W-:Y:S01]  /*e8f0*/  HMMA.16816.F32 R88, R4, R32, R88 ;  /* 0x000000200458723c */ /* 0x008fe20000001858 */
[----:B-1----:R-:W-:-:S05]  /*e900*/  IMAD.WIDE.U32 R2, R21, -0x2daee0ad, RZ ;  /* 0xd2511f5315027825 */ /* 0x002fca00078e00ff */
[----:B------:R-:W-:Y:S01]  /*e910*/  HMMA.16816.F32 R80, R4, R34, R132 ;  /* 0x000000220450723c */ /* 0x000fe20000001884 */
[----:B------:R-:W-:Y:S01]  /*e920*/  LOP3.LUT R2, R43, UR18, R2, 0x96, !PT ;  /* 0x000000122b027c12 */ /* 0x000fe2000f8e9602 */
[----:B------:R-:W-:-:S05]  /*e930*/  FFMA.FTZ R19, R139, UR40, -R13 ;  /* 0x000000288b137c23 */ /* 0x000fca000801080d */
[----:B------:R-:W-:Y:S01]  /*e940*/  LOP3.LUT R5, R17, UR28, R38, 0x96, !PT ;  /* 0x0000001c11057c12 */ /* 0x000fe2000f8e9626 */
[----:B------:R-:W-:Y:S01]  /*e950*/  FFMA.FTZ R4, R161, UR40, -R12 ;  /* 0x00000028a1047c23 */ /* 0x000fe2000801080c */
[----:B------:R-:W-:Y:S02]  /*e960*/  LOP3.LUT R7, R41, UR24, R16, 0x96, !PT ;  /* 0x0000001829077c12 */ /* 0x000fe4000f8e9610 */
[----:B------:R-:W-:Y:S01]  /*e970*/  LOP3.LUT R9, R9, R15, RZ, 0xc0, !PT ;  /* 0x0000000f09097212 */ /* 0x000fe200078ec0ff */
[----:B------:R1:W-:Y:S01]  /*e980*/  MUFU.EX2 R152, R4 ;  /* 0x0000000400987308 */ /* 0x0003e20000000800 */
[----:B------:R-:W-:Y:S01]  /*e990*/  LOP3.LUT R15, R3, UR22, R22, 0x96, !PT ;  /* 0x00000016030f7c12 */ /* 0x000fe2000f8e9616 */
[----:B------:R-:W-:-:S04]  /*e9a0*/  IMAD.WIDE.U32 R38, R7, -0x2daee0ad, RZ ;  /* 0xd2511f5307267825 */ /* 0x000fc800078e00ff */
[----:B------:R-:W-:Y:S01]  /*e9b0*/  FFMA.FTZ R6, R160, UR40, -R12 ;  /* 0x00000028a0067c23 */ /* 0x000fe2000801080c */
[----:B------:R-:W-:Y:S01]  /*e9c0*/  LDSM.16.MT88.4 R20, [R186+0x7000] ;  /* 0x00700000ba14783b */ /* 0x000fe20000004200 */
[----:B------:R-:W-:Y:S01]  /*e9d0*/  IMAD.WIDE.U32 R2, R2, -0x326172a9, RZ ;  /* 0xcd9e8d5702027825 */ /* 0x000fe200078e00ff */
[----:B------:R2:W-:Y:S03]  /*e9e0*/  MUFU.EX2 R172, R19 ;  /* 0x0000001300ac7308 */ /* 0x0005e60000000800 */
[----:B-1----:R-:W-:-:S05]  /*e9f0*/  IMAD.WIDE.U32 R4, R5, -0x2daee0ad, RZ ;  /* 0xd2511f5305047825 */ /* 0x002fca00078e00ff */
[----:B------:R1:W3:Y:S01]  /*ea00*/  MUFU.EX2 R151, R6 ;  /* 0x0000000600977308 */ /* 0x0002e20000000800 */
[----:B------:R-:W-:Y:S02]  /*ea10*/  LOP3.LUT R39, R39, UR18, R4, 0x96, !PT ;  /* 0x0000001227277c12 */ /* 0x000fe4000f8e9604 */
[----:B--2---:R-:W-:Y:S01]  /*ea20*/  LOP3.LUT R19, R5, UR22, R36, 0x96, !PT ;  /* 0x0000001605137c12 */ /* 0x004fe2000f8e9624 */
[----:B------:R-:W-:-:S04]  /*ea30*/  IMAD.WIDE.U32 R36, R15, -0x326172a9, RZ ;  /* 0xcd9e8d570f247825 */ /* 0x000fc800078e00ff */
[----:B------:R-:W-:Y:S01]  /*ea40*/  FFMA.FTZ R5, R177, UR40, -R14 ;  /* 0x00000028b1057c23 */ /* 0x000fe2000801080e */
[----:B------:R-:W-:-:S03]  /*ea50*/  LOP3.LUT R4, R2, 0xffff, RZ, 0xc0, !PT ;  /* 0x0000ffff02047812 */ /* 0x000fc600078ec0ff */
[----:B------:R2:W-:Y:S01]  /*ea60*/  MUFU.EX2 R150, R5 ;  /* 0x0000000500967308 */ /* 0x0005e20000000800 */
[----:B------:R-:W-:Y:S02]  /*ea70*/  LOP3.LUT R3, R3, UR4, R36, 0x96, !PT ;  /* 0x0000000403037c12 */ /* 0x000fe4000f8e9624 */
[----:B------:R-:W-:Y:S02]  /*ea80*/  SHF.R.U32.HI R4, RZ, 0x8, R4 ;  /* 0x00000008ff047819 */ /* 0x000fe40000011604 */
[----:B-1----:R-:W-:Y:S02]  /*ea90*/  LOP3.LUT R6, R2, 0xff, RZ, 0xc0, !PT ;  /* 0x000000ff02067812 */ /* 0x002fe400078ec0ff */
[--C-:B------:R-:W-:Y:S02]  /*eaa0*/  SHF.R.U32.HI R16, RZ, 0x10, R2.reuse ;  /* 0x00000010ff107819 */ /* 0x100fe40000011602 */
[----:B------:R-:W-:Y:S02]  /*eab0*/  SHF.R.U32.HI R18, RZ, 0x18, R2 ;  /* 0x00000018ff127819 */ /* 0x000fe40000011602 */
[----:B------:R-:W-:Y:S01]  /*eac0*/  LOP3.LUT R2, R3, 0xffff, RZ, 0xc0, !PT ;  /* 0x0000ffff03027812 */ /* 0x000fe200078ec0ff */
[----:B--2---:R-:W-:Y:S01]  /*ead0*/  FFMA.FTZ R5, R171, UR40, -R14 ;  /* 0x00000028ab057c23 */ /* 0x004fe2000801080e */
[----:B------:R-:W-:-:S03]  /*eae0*/  PRMT R17, R6, 0x5410, R4 ;  /* 0x0000541006117816 */ /* 0x000fc60000000004 */
[----:B------:R1:W2:Y:S01]  /*eaf0*/  MUFU.EX2 R149, R5 ;  /* 0x0000000500957308 */ /* 0x0002a20000000800 */
[----:B------:R-:W-:Y:S01]  /*eb00*/  LOP3.LUT R15, R3, 0xff, RZ, 0xc0, !PT ;  /* 0x000000ff030f7812 */ /* 0x000fe200078ec0ff */
[----:B------:R-:W-:Y:S01]  /*eb10*/  FFMA.FTZ R4, R170, UR40, -R14 ;  /* 0x00000028aa047c23 */ /* 0x000fe2000801080e */
[----:B------:R-:W-:Y:S02]  /*eb20*/  SHF.R.U32.HI R7, RZ, 0x18, R3 ;  /* 0x00000018ff077819 */ /* 0x000fe40000011603 */
[----:B------:R-:W-:-:S03]  /*eb30*/  LOP3.LUT R6, R16, 0xff, RZ, 0xc0, !PT ;  /* 0x000000ff10067812 */ /* 0x000fc600078ec0ff */
[----:B------:R4:W-:Y:S01]  /*eb40*/  MUFU.EX2 R148, R4 ;  /* 0x0000000400947308 */ /* 0x0009e20000000800 */
[----:B-1----:R-:W-:Y:S02]  /*eb50*/  SHF.R.U32.HI R5, RZ, 0x10, R3 ;  /* 0x00000010ff057819 */ /* 0x002fe40000011603 */
[----:B------:R-:W-:Y:S02]  /*eb60*/  SHF.R.U32.HI R3, RZ, 0x8, R2 ;  /* 0x00000008ff037819 */ /* 0x000fe40000011602 */
[----:B------:R-:W-:Y:S01]  /*eb70*/  LOP3.LUT R2, R5, 0xff, RZ, 0xc0, !PT ;  /* 0x000000ff05027812 */ /* 0x000fe200078ec0ff */
[----:B------:R-:W-:Y:S01]  /*eb80*/  FFMA.FTZ R5, R163, UR40, -R14 ;  /* 0x00000028a3057c23 */ /* 0x000fe2000801080e */
[----:B----4-:R-:W-:Y:S02]  /*eb90*/  PRMT R4, R15, 0x5410, R3 ;  /* 0x000054100f047816 */ /* 0x010fe40000000003 */
[----:B------:R-:W-:Y:S01]  /*eba0*/  PRMT R3, R2, 0x5410, R7 ;  /* 0x0000541002037816 */ /* 0x000fe20000000007 */
[----:B------:R1:W4:Y:S01]  /*ebb0*/  MUFU.EX2 R147, R5 ;  /* 0x0000000500937308 */ /* 0x0003220000000800 */
[----:B------:R-:W-:Y:S01]  /*ebc0*/  PRMT R18, R6, 0x5410, R18 ;  /* 0x0000541006127816 */ /* 0x000fe20000000012 */
[----:B------:R-:W-:Y:S01]  /*ebd0*/  FFMA.FTZ R6, R165, UR40, -R13 ;  /* 0x00000028a5067c23 */ /* 0x000fe2000801080d */
[----:B------:R-:W-:-:S02]  /*ebe0*/  HSET2.LE.AND R2, R4, R227, PT ;  /* 0x000000e304027233 */ /* 0x000fc40003803000 */
[----:B------:R-:W-:-:S03]  /*ebf0*/  HSET2.LE.AND R7, R17, R227, PT ;  /* 0x000000e311077233 */ /* 0x000fc60003803000 */
[----:B------:R2:W-:Y:S01]  /*ec00*/  MUFU.EX2 R146, R6 ;  /* 0x0000000600927308 */ /* 0x0005e20000000800 */
[----:B---3--:R-:W-:Y:S02]  /*ec10*/  F2FP.F16.F32.PACK_AB R15, R151, R152 ;  /* 0x00000098970f723e */ /* 0x008fe400000000ff */
[----:B-1----:R-:W-:Y:S02]  /*ec20*/  HSET2.LE.AND R5, R3, R227, PT ;  /* 0x000000e303057233 */ /* 0x002fe40003803000 */
[----:B------:R-:W-:-:S04]  /*ec30*/  F2FP.F16.F32.PACK_AB R3, R153, R154 ;  /* 0x0000009a9903723e */ /* 0x000fc800000000ff */
[----:B------:R-:W-:Y:S02]  /*ec40*/  LOP3.LUT R4, R2, R3, RZ, 0xc0, !PT ;  /* 0x0000000302047212 */ /* 0x000fe400078ec0ff */
[----:B--2---:R-:W-:Y:S01]  /*ec50*/  F2FP.F16.F32.PACK_AB R6, R149, R150 ;  /* 0x000000969506723e */ /* 0x004fe200000000ff */
[----:B------:R-:W-:Y:S01]  /*ec60*/  FFMA.FTZ R2, R166, UR40, -R13 ;  /* 0x00000028a6027c23 */ /* 0x000fe2000801080d */
[C---:B------:R-:W-:Y:S02]  /*ec70*/  HMMA.16816.F32 R72, R8.reuse, R28, R72 ;  /* 0x0000001c0848723c */ /* 0x040fe40000001848 */
[----:B------:R-:W-:Y:S01]  /*ec80*/  LOP3.LUT R5, R5, R6, RZ, 0xc0, !PT ;  /* 0x0000000605057212 */ /* 0x000fe200078ec0ff */
[----:B------:R1:W-:Y:S01]  /*ec90*/  MUFU.EX2 R145, R2 ;  /* 0x0000000200917308 */ /* 0x0003e20000000800 */
[----:B------:R-:W-:Y:S02]  /*eca0*/  LOP3.LUT R6, R7, R15, RZ, 0xc0, !PT ;  /* 0x0000000f07067212 */ /* 0x000fe400078ec0ff */
[----:B------:R-:W-:Y:S01]  /*ecb0*/  HMMA.16816.F32 R64, R8, R30, R64 ;  /* 0x0000001e0840723c */ /* 0x000fe20000001840 */
[----:B------:R-:W-:Y:S01]  /*ecc0*/  HSET2.LE.AND R7, R18, R227, PT ;  /* 0x000000e312077233 */ /* 0x000fe20003803000 */
[----:B------:R-:W2:Y:S01]  /*ecd0*/  LDSM.16.MT88.4 R28, [R185+0x7000] ;  /* 0x00700000b91c783b */ /* 0x000ea20000004200 */
[----:B------:R-:W-:-:S03]  /*ece0*/  IMAD.WIDE.U32 R18, R19, -0x326172a9, RZ ;  /* 0xcd9e8d5713127825 */ /* 0x000fc600078e00ff */
[C---:B------:R-:W-:Y:S06]  /*ecf0*/  HMMA.16816.F32 R60, R8.reuse, R24, R60 ;  /* 0x00000018083c723c */ /* 0x040fec000000183c */
[----:B------:R-:W-:Y:S01]  /*ed00*/  HMMA.16816.F32 R56, R8, R26, R56 ;  /* 0x0000001a0838723c */ /* 0x000fe20000001838 */
[----:B------:R-:W3:Y:S01]  /*ed10*/  LDSM.16.MT88.4 R24, [R188+0x7000] ;  /* 0x00700000bc18783b */ /* 0x000ee20000004200 */
[----:B-1----:R-:W-:-:S04]  /*ed20*/  IMAD.WIDE.U32 R2, R39, -0x326172a9, RZ ;  /* 0xcd9e8d5727027825 */ /* 0x002fc800078e00ff */
[C---:B------:R-:W-:Y:S06]  /*ed30*/  HMMA.16816.F32 R52, R8.reuse, R44, R112 ;  /* 0x0000002c0834723c */ /* 0x040fec0000001870 */
[----:B------:R-:W-:Y:S01]  /*ed40*/  HMMA.16816.F32 R48, R8, R46, R116 ;  /* 0x0000002e0830723c */ /* 0x000fe20000001874 */
[----:B----4-:R-:W-:-:S05]  /*ed50*/  F2FP.F16.F32.PACK_AB R15, R147, R148 ;  /* 0x00000094930f723e */ /* 0x010fca00000000ff */
[----:B------:R-:W-:Y:S01]  /*ed60*/  HMMA.16816.F32 R76, R8, R34, R76 ;  /* 0x00000022084c723c */ /* 0x000fe2000000184c */
[----:B------:R-:W-:-:S05]  /*ed70*/  FFMA.FTZ R16, R223, UR40, -R0 ;  /* 0x00000028df107c23 */ /* 0x000fca0008010800 */
[----:B------:R-:W-:Y:S01]  /*ed80*/  HMMA.16816.F32 R44, R8, R32, R128 ;  /* 0x00000020082c723c */ /* 0x000fe20000001880 */
[----:B------:R-:W1:Y:S01]  /*ed90*/  LDSM.16.MT88.4 R32, [R187+0x7000] ;  /* 0x00700000bb20783b */ /* 0x000e620000004200 */
[----:B------:R-:W-:Y:S01]  /*eda0*/  LOP3.LUT R7, R7, R15, RZ, 0xc0, !PT ;  /* 0x0000000f07077212 */ /* 0x000fe200078ec0ff */
[----:B------:R-:W-:Y:S02]  /*edb0*/  IMAD.MOV.U32 R162, RZ, RZ, R124 ;  /* 0x000000ffffa27224 */ /* 0x000fe400078e007c */
[----:B------:R-:W-:Y:S02]  /*edc0*/  IMAD.MOV.U32 R161, RZ, RZ, R125 ;  /* 0x000000ffffa17224 */ /* 0x000fe400078e007d */
[----:B------:R-:W-:Y:S01]  /*edd0*/  IMAD.MOV.U32 R160, RZ, RZ, R126 ;  /* 0x000000ffffa07224 */ /* 0x000fe200078e007e */
[----:B------:R-:W-:Y:S01]  /*ede0*/  LOP3.LUT R8, R3, UR4, R18, 0x96, !PT ;  /* 0x0000000403087c12 */ /* 0x000fe2000f8e9612 */
[----:B------:R-:W-:Y:S01]  /*edf0*/  IMAD.MOV.U32 R177, RZ, RZ, R127 ;  /* 0x000000ffffb17224 */ /* 0x000fe200078e007f */
[----:B------:R-:W-:Y:S01]  /*ee00*/  LOP3.LUT R3, R2, 0xffff, RZ, 0xc0, !PT ;  /* 0x0000ffff02037812 */ /* 0x000fe200078ec0ff */
[----:B------:R4:W-:Y:S01]  /*ee10*/  MUFU.EX2 R144, R16 ;  /* 0x0000001000907308 */ /* 0x0009e20000000800 */
[----:B------:R-:W-:Y:S01]  /*ee20*/  FFMA.FTZ R9, R221, UR40, -R0 ;  /* 0x00000028dd097c23 */ /* 0x000fe20008010800 */
[----:B------:R-:W-:Y:S01]  /*ee30*/  SHF.R.U32.HI R10, RZ, 0x10, R2 ;  /* 0x00000010ff0a7819 */ /* 0x000fe20000011602 */
[----:B------:R-:W-:Y:S01]  /*ee40*/  FFMA.FTZ R17, R174, UR40, -R12 ;  /* 0x00000028ae117c23 */ /* 0x000fe2000801080c */
[----:B------:R-:W-:Y:S01]  /*ee50*/  SHF.R.U32.HI R11, RZ, 0x8, R3 ;  /* 0x00000008ff0b7819 */ /* 0x000fe20000011603 */
[----:B------:R-:W-:Y:S01]  /*ee60*/  FFMA.FTZ R3, R218, UR40, -R0 ;  /* 0x00000028da037c23 */ /* 0x000fe20008010800 */
[----:B------:R-:W-:Y:S01]  /*ee70*/  SHF.R.U32.HI R15, RZ, 0x18, R2 ;  /* 0x00000018ff0f7819 */ /* 0x000fe20000011602 */
[----:B------:R-:W-:Y:S01]  /*ee80*/  LDSM.16.MT88.4 R116, [R186+0x7800] ;  /* 0x00780000ba74783b */ /* 0x000fe20000004200 */
[----:B------:R5:W3:Y:S01]  /*ee90*/  MUFU.EX2 R139, R9 ;  /* 0x00000009008b7308 */ /* 0x000ae20000000800 */
[----:B------:R-:W-:-:S02]  /*eea0*/  LOP3.LUT R10, R10, 0xff, RZ, 0xc0, !PT ;  /* 0x000000ff0a0a7812 */ /* 0x000fc400078ec0ff */
[----:B----4-:R-:W-:Y:S02]  /*eeb0*/  LOP3.LUT R16, R2, 0xff, RZ, 0xc0, !PT ;  /* 0x000000ff02107812 */ /* 0x010fe400078ec0ff */
[----:B------:R-:W-:-:S03]  /*eec0*/  LOP3.LUT R2, R8, 0xffff, RZ, 0xc0, !PT ;  /* 0x0000ffff08027812 */ /* 0x000fc600078ec0ff */
[----:B------:R4:W-:Y:S01]  /*eed0*/  MUFU.EX2 R138, R3 ;  /* 0x00000003008a7308 */ /* 0x0009e20000000800 */
[----:B------:R-:W-:Y:S02]  /*eee0*/  PRMT R11, R16, 0x5410, R11 ;  /* 0x00005410100b7816 */ /* 0x000fe4000000000b */
[----:B------:R-:W-:Y:S02]  /*eef0*/  SHF.R.U32.HI R2, RZ, 0x8, R2 ;  /* 0x00000008ff027819 */ /* 0x000fe40000011602 */
[----:B-----5:R-:W-:Y:S02]  /*ef00*/  LOP3.LUT R9, R8, 0xff, RZ, 0xc0, !PT ;  /* 0x000000ff08097812 */ /* 0x020fe400078ec0ff */
[----:B------:R-:W-:Y:S02]  /*ef10*/  PRMT R16, R10, 0x5410, R15 ;  /* 0x000054100a107816 */ /* 0x000fe4000000000f */
[----:B------:R-:W-:Y:S02]  /*ef20*/  PRMT R15, R9, 0x5410, R2 ;  /* 0x00005410090f7816 */ /* 0x000fe40000000002 */
[----:B------:R-:W-:Y:S01]  /*ef30*/  SHF.R.U32.HI R2, RZ, 0x10, R8 ;  /* 0x00000010ff027819 */ /* 0x000fe20000011608 */
[----:B----4-:R-:W-:-:S04]  /*ef40*/  FFMA.FTZ R3, R183, UR40, -R0 ;  /* 0x00000028b7037c23 */ /* 0x010fc80008010800 */
[----:B------:R4:W5:Y:S01]  /*ef50*/  MUFU.EX2 R71, R3 ;  /* 0x0000000300477308 */ /* 0x0009620000000800 */
[----:B------:R-:W-:Y:S01]  /*ef60*/  SHF.R.U32.HI R9, RZ, 0x18, R8 ;  /* 0x00000018ff097819 */ /* 0x000fe20000011608 */
[----:B------:R-:W-:Y:S01]  /*ef70*/  FFMA.FTZ R10, R178, UR40, -R12 ;  /* 0x00000028b20a7c23 */ /* 0x000fe2000801080c */
[----:B------:R-:W-:Y:S02]  /*ef80*/  LOP3.LUT R8, R2, 0xff, RZ, 0xc0, !PT ;  /* 0x000000ff02087812 */ /* 0x000fe400078ec0ff */
[----:B------:R-:W-:-:S03]  /*ef90*/  HSET2.LE.AND R2, R11, R227, PT ;  /* 0x000000e30b027233 */ /* 0x000fc60003803000 */
[----:B------:R2:W-:Y:S01]  /*efa0*/  MUFU.EX2 R43, R10 ;  /* 0x0000000a002b7308 */ /* 0x0005e20000000800 */
[----:B------:R-:W-:Y:S02]  /*efb0*/  PRMT R9, R8, 0x5410, R9 ;  /* 0x0000541008097816 */ /* 0x000fe40000000009 */
[----:B----4-:R-:W-:Y:S02]  /*efc0*/  F2FP.F16.F32.PACK_AB R3, R156, R172 ;  /* 0x000000ac9c03723e */ /* 0x010fe400000000ff */
[--C-:B------:R-:W-:Y:S02]  /*efd0*/  HSET2.LE.AND R8, R15, R227.reuse, PT ;  /* 0x000000e30f087233 */ /* 0x100fe40003803000 */
[----:B--2---:R-:W-:Y:S01]  /*efe0*/  LOP3.LUT R10, R2, R3, RZ, 0xc0, !PT ;  /* 0x00000003020a7212 */ /* 0x004fe200078ec0ff */
[----:B------:R-:W-:Y:S01]  /*eff0*/  FFMA.FTZ R3, R176, UR40, -R12 ;  /* 0x00000028b0037c23 */ /* 0x000fe2000801080c */
[----:B------:R-:W-:-:S03]  /*f000*/  HSET2.LE.AND R2, R16, R227, PT ;  /* 0x000000e310027233 */ /* 0x000fc60003803000 */
[----:B------:R5:W2:Y:S01]  /*f010*/  MUFU.EX2 R41, R3 ;  /* 0x0000000300297308 */ /* 0x000aa20000000800 */
[----:B------:R-:W-:Y:S01]  /*f020*/  HSET2.LE.AND R15, R9, R227, PT ;  /* 0x000000e3090f7233 */ /* 0x000fe20003803000 */
[----:B------:R-:W-:Y:S01]  /*f030*/  HMMA.16816.F32 R128, R4, R28, R108 ;  /* 0x0000001c0480723c */ /* 0x000fe2000000186c */
[----:B------:R-:W-:Y:S02]  /*f040*/  F2FP.F16.F32.PACK_AB R9, R164, R168 ;  /* 0x000000a8a409723e */ /* 0x000fe400000000ff */
[----:B---3--:R-:W-:-:S03]  /*f050*/  F2FP.F16.F32.PACK_AB R16, R139, R144 ;  /* 0x000000908b10723e */ /* 0x008fc600000000ff */
[----:B------:R-:W-:Y:S01]  /*f060*/  HMMA.16816.F32 R108, R4, R24, R96 ;  /* 0x00000018046c723c */ /* 0x000fe20000001860 */
[----:B------:R-:W-:Y:S02]  /*f070*/  LOP3.LUT R8, R8, R9, RZ, 0xc0, !PT ;  /* 0x0000000908087212 */ /* 0x000fe400078ec0ff */
[----:B-----5:R-:W-:-:S03]  /*f080*/  F2FP.F16.F32.PACK_AB R3, R71, R138 ;  /* 0x0000008a4703723e */ /* 0x020fc600000000ff */
[----:B------:R-:W-:Y:S01]  /*f090*/  HMMA.16816.F32 R112, R4, R30, R100 ;  /* 0x0000001e0470723c */ /* 0x000fe20000001864 */
[----:B------:R-:W-:-:S05]  /*f0a0*/  LOP3.LUT R9, R15, R16, RZ, 0xc0, !PT ;  /* 0x000000100f097212 */ /* 0x000fca00078ec0ff */
[----:B------:R-:W-:Y:S01]  /*f0b0*/  HMMA.16816.F32 R140, R4, R20, R104 ;  /* 0x00000014048c723c */ /* 0x000fe20000001868 */
[----:B------:R-:W-:Y:S01]  /*f0c0*/  LOP3.LUT R11, R2, R3, RZ, 0xc0, !PT ;  /* 0x00000003020b7212 */ /* 0x000fe200078ec0ff */
[----:B------:R-:W-:Y:S01]  /*f0d0*/  FFMA.FTZ R3, R175, UR40, -R12 ;  /* 0x00000028af037c23 */ /* 0x000fe2000801080c */
[----:B------:R-:W-:-:S03]  /*f0e0*/  LOP3.LUT R2, R19, UR19, R40, 0x96, !PT ;  /* 0x0000001313027c12 */ /* 0x000fc6000f8e9628 */
[C---:B------:R-:W-:Y:S01]  /*f0f0*/  HMMA.16816.F32 R120, R4.reuse, R22, R84 ;  /* 0x000000160478723c */ /* 0x040fe20000001854 */
[----:B------:R3:W-:Y:S05]  /*f100*/  MUFU.EX2 R36, R3 ;  /* 0x0000000300247308 */ /* 0x0007ea0000000800 */
[C---:B------:R-:W-:Y:S06]  /*f110*/  HMMA.16816.F32 R96, R4.reuse, R26, R92 ;  /* 0x0000001a0460723c */ /* 0x040fec000000185c */
[C---:B-1----:R-:W-:Y:S06]  /*f120*/  HMMA.16816.F32 R124, R4.reuse, R32, R88 ;  /* 0x00000020047c723c */ /* 0x042fec0000001858 */
[----:B------:R-:W-:Y:S01]  /*f130*/  HMMA.16816.F32 R80, R4, R34, R80 ;  /* 0x000000220450723c */ /* 0x000fe20000001850 */
[----:B------:R-:W-:Y:S01]  /*f140*/  FFMA.FTZ R12, R182, UR40, -R14 ;  /* 0x00000028b60c7c23 */ /* 0x000fe2000801080e */
[----:B------:R1:W-:Y:S01]  /*f150*/  MUFU.EX2 R39, R17 ;  /* 0x0000001100277308 */ /* 0x0003e20000000800 */
[----:B------:R-:W4:Y:S04]  /*f160*/  LDSM.16.MT88.4 R100, [R188+0x7800] ;  /* 0x00780000bc64783b */ /* 0x000f280000004200 */
[----:B------:R-:W-:Y:S01]  /*f170*/  LOP3.LUT R6, R37, UR19, R70, 0x96, !PT ;  /* 0x0000001325067c12 */ /* 0x000fe2000f8e9646 */
[----:B------:R-:W-:-:S04]  /*f180*/  IMAD.WIDE.U32 R4, R2, -0x2daee0ad, RZ ;  /* 0xd2511f5302047825 */ /* 0x000fc800078e00ff */
[----:B------:R-:W-:Y:S01]  /*f190*/  FFMA.FTZ R7, R217, UR40, -R14 ;  /* 0x00000028d9077c23 */ /* 0x000fe2000801080e */
[C---:B------:R-:W-:Y:S01]  /*f1a0*/  HMMA.16816.F32 R72, R8.reuse, R28, R72 ;  /* 0x0000001c0848723c */ /* 0x040fe20000001848 */
[----:B------:R-:W5:Y:S01]  /*f1b0*/  LDSM.16.MT88.4 R84, [R185+0x7800] ;  /* 0x00780000b954783b */ /* 0x000f620000004200 */
[----:B---3--:R-:W-:Y:S01]  /*f1c0*/  IMAD.WIDE.U32 R2, R6, -0x2daee0ad, RZ ;  /* 0xd2511f5306027825 */ /* 0x008fe200078e00ff */
[----:B------:R3:W-:Y:S03]  /*f1d0*/  MUFU.EX2 R28, R7 ;  /* 0x00000007001c7308 */ /* 0x0007e60000000800 */
[----:B------:R-:W-:Y:S01]  /*f1e0*/  HMMA.16816.F32 R60, R8, R24, R60 ;  /* 0x00000018083c723c */ /* 0x000fe2000000183c */
[----:B------:R-:W-:Y:S02]  /*f1f0*/  LOP3.LUT R16, R2, 0xff, RZ, 0xc0, !PT ;  /* 0x000000ff02107812 */ /* 0x000fe400078ec0ff */
[----:B------:R-:W-:-:S02]  /*f200*/  SHF.R.U32.HI R15, RZ, 0x10, R2 ;  /* 0x00000010ff0f7819 */ /* 0x000fc40000011602 */
[----:B-1----:R-:W-:Y:S01]  /*f210*/  SHF.R.U32.HI R17, RZ, 0x18, R2 ;  /* 0x00000018ff117819 */ /* 0x002fe20000011602 */
[----:B------:R1:W4:Y:S01]  /*f220*/  MUFU.EX2 R25, R12 ;  /* 0x0000000c00197308 */ /* 0x0003220000000800 */
[----:B---3--:R-:W-:Y:S02]  /*f230*/  LOP3.LUT R7, R2, 0xffff, RZ, 0xc0, !PT ;  /* 0x0000ffff02077812 */ /* 0x008fe400078ec0ff */
[----:B------:R-:W-:Y:S01]  /*f240*/  LOP3.LUT R3, R3, UR6, R42, 0x96, !PT ;  /* 0x0000000603037c12 */ /* 0x000fe2000f8e962a */
[----:B------:R-:W-:Y:S01]  /*f250*/  FFMA.FTZ R2, R179, UR40, -R14 ;  /* 0x00000028b3027c23 */ /* 0x000fe2000801080e */
[----:B------:R-:W-:-:S03]  /*f260*/  SHF.R.U32.HI R7, RZ, 0x8, R7 ;  /* 0x00000008ff077819 */ /* 0x000fc60000011607 */
[----:B------:R3:W-:Y:S01]  /*f270*/  MUFU.EX2 R24, R2 ;  /* 0x0000000200187308 */ /* 0x0007e20000000800 */
[C---:B-1----:R-:W-:Y:S02]  /*f280*/  LOP3.LUT R12, R3.reuse, 0xffff, RZ, 0xc0, !PT ;  /* 0x0000ffff030c7812 */ /* 0x042fe400078ec0ff */
[----:B------:R-:W-:Y:S02]  /*f290*/  PRMT R16, R16, 0x5410, R7 ;  /* 0x0000541010107816 */ /* 0x000fe40000000007 */
[----:B------:R-:W-:Y:S02]  /*f2a0*/  LOP3.LUT R7, R3, 0xff, RZ, 0xc0, !PT ;  /* 0x000000ff03077812 */ /* 0x000fe400078ec0ff */
[----:B------:R-:W-:Y:S02]  /*f2b0*/  SHF.R.U32.HI R12, RZ, 0x8, R12 ;  /* 0x00000008ff0c7819 */ /* 0x000fe4000001160c */
[----:B---3--:R-:W-:-:S04]  /*f2c0*/  LOP3.LUT R2, R15, 0xff, RZ, 0xc0, !PT ;  /* 0x000000ff0f027812 */ /* 0x008fc800078ec0ff */
[----:B------:R-:W-:Y:S02]  /*f2d0*/  PRMT R15, R2, 0x5410, R17 ;  /* 0x00005410020f7816 */ /* 0x000fe40000000011 */
[----:B------:R-:W-:Y:S02]  /*f2e0*/  PRMT R2, R7, 0x5410, R12 ;  /* 0x0000541007027816 */ /* 0x000fe4000000000c */
[--C-:B------:R-:W-:Y:S02]  /*f2f0*/  SHF.R.U32.HI R7, RZ, 0x10, R3.reuse ;  /* 0x00000010ff077819 */ /* 0x100fe40000011603 */
[----:B------:R-:W-:Y:S02]  /*f300*/  SHF.R.U32.HI R12, RZ, 0x18, R3 ;  /* 0x00000018ff0c7819 */ /* 0x000fe40000011603 */
[----:B------:R-:W-:Y:S02]  /*f310*/  LOP3.LUT R7, R7, 0xff, RZ, 0xc0, !PT ;  /* 0x000000ff07077812 */ /* 0x000fe400078ec0ff */
[----:B------:R-:W-:-:S02]  /*f320*/  HSET2.LE.AND R2, R2, R227, PT ;  /* 0x000000e302027233 */ /* 0x000fc40003803000 */
[----:B--2---:R-:W-:Y:S02]  /*f330*/  F2FP.F16.F32.PACK_AB R3, R41, R43 ;  /* 0x0000002b2903723e */ /* 0x004fe400000000ff */
[----:B------:R-:W-:Y:S01]  /*f340*/  PRMT R12, R7, 0x5410, R12 ;  /* 0x00005410070c7816 */ /* 0x000fe2000000000c */
[----:B------:R-:W-:Y:S01]  /*f350*/  FFMA.FTZ R14, R180, UR40, -R14 ;  /* 0x00000028b40e7c23 */ /* 0x000fe2000801080e */
[----:B------:R-:W-:Y:S02]  /*f360*/  LOP3.LUT R132, R2, R3, RZ, 0xc0, !PT ;  /* 0x0000000302847212 */ /* 0x000fe400078ec0ff */
[----:B----4-:R-:W-:Y:S02]  /*f370*/  F2FP.F16.F32.PACK_AB R3, R25, R28 ;  /* 0x0000001c1903723e */ /* 0x010fe400000000ff */
[----:B------:R-:W-:Y:S01]  /*f380*/  HSET2.LE.AND R2, R12, R227, PT ;  /* 0x000000e30c027233 */ /* 0x000fe20003803000 */
[C---:B------:R-:W-:Y:S01]  /*f390*/  HMMA.16816.F32 R52, R8.reuse, R20, R52 ;  /* 0x000000140834723c */ /* 0x040fe20000001834 */
[----:B------:R1:W2:Y:S03]  /*f3a0*/  MUFU.EX2 R21, R14 ;  /* 0x0000000e00157308 */ /* 0x0002a60000000800 */
[----:B------:R-:W-:Y:S01]  /*f3b0*/  LOP3.LUT R133, R2, R3, RZ, 0xc0, !PT ;  /* 0x0000000302857212 */ /* 0x000fe200078ec0ff */
[----:B------:R-:W-:Y:S01]  /*f3c0*/  FFMA.FTZ R2, R224, UR40, -R0 ;  /* 0x00000028e0027c23 */ /* 0x000fe20008010800 */
[----:B------:R-:W-:Y:S01]  /*f3d0*/  FFMA.FTZ R7, R219, UR40, -R13 ;  /* 0x00000028db077c23 */ /* 0x000fe2000801080d */
[----:B------:R-:W-:Y:S02]  /*f3e0*/  HMMA.16816.F32 R44, R8, R32, R44 ;  /* 0x00000020082c723c */ /* 0x000fe4000000182c */
[----:B------:R3:W-:Y:S01]  /*f3f0*/  MUFU.EX2 R17, R2 ;  /* 0x0000000200117308 */ /* 0x0007e20000000800 */
[----:B------:R-:W-:-:S02]  /*f400*/  LOP3.LUT R6, R5, UR6, R38, 0x96, !PT ;  /* 0x0000000605067c12 */ /* 0x000fc4000f8e9626 */
[----:B------:R-:W-:Y:S01]  /*f410*/  LOP3.LUT R5, R4, 0xffff, RZ, 0xc0, !PT ;  /* 0x0000ffff04057812 */ /* 0x000fe200078ec0ff */
[----:B------:R-:W-:Y:S01]  /*f420*/  HMMA.16816.F32 R64, R8, R30, R64 ;  /* 0x0000001e0840723c */ /* 0x000fe20000001840 */
[----:B------:R-:W-:Y:S01]  /*f430*/  SHF.R.U32.HI R3, RZ, 0x10, R4 ;  /* 0x00000010ff037819 */ /* 0x000fe20000011604 */
[----:B-1----:R-:W-:-:S04]  /*f440*/  FFMA.FTZ R14, R220, UR40, -R13 ;  /* 0x00000028dc0e7c23 */ /* 0x002fc8000801080d */
[C---:B------:R-:W-:Y:S01]  /*f450*/  HMMA.16816.F32 R56, R8.reuse, R26, R56 ;  /* 0x0000001a0838723c */ /* 0x040fe20000001838 */
[----:B------:R1:W-:Y:S01]  /*f460*/  MUFU.EX2 R19, R7 ;  /* 0x0000000700137308 */ /* 0x0003e20000000800 */
[--C-:B------:R-:W-:Y:S01]  /*f470*/  HSET2.LE.AND R13, R15, R227.reuse, PT ;  /* 0x000000e30f0d7233 */ /* 0x100fe20003803000 */
[--C-:B------:R-:W-:Y:S01]  /*f480*/  FFMA.FTZ R15, R225, UR40, -R0.reuse ;  /* 0x00000028e10f7c23 */ /* 0x100fe20008010800 */
[----:B------:R-:W-:Y:S02]  /*f490*/  F2FP.F16.F32.PACK_AB R12, R36, R39 ;  /* 0x00000027240c723e */ /* 0x000fe400000000ff */
[C---:B------:R-:W-:Y:S01]  /*f4a0*/  HMMA.16816.F32 R48, R8.reuse, R22, R48 ;  /* 0x000000160830723c */ /* 0x040fe20000001830 */
[----:B---3--:R-:W-:Y:S02]  /*f4b0*/  FFMA.FTZ R2, R222, UR40, -R0 ;  /* 0x00000028de027c23 */ /* 0x008fe40008010800 */
[----:B------:R2:W3:Y:S03]  /*f4c0*/  MUFU.EX2 R20, R14 ;  /* 0x0000000e00147308 */ /* 0x0004e60000000800 */
[----:B------:R-:W-:Y:S01]  /*f4d0*/  HMMA.16816.F32 R32, R8, R34, R76 ;  /* 0x000000220820723c */ /* 0x000fe2000000184c */
[----:B-1----:R-:W-:-:S06]  /*f4e0*/  HSET2.LE.AND R7, R16, R227, PT ;  /* 0x000000e310077233 */ /* 0x002fcc0003803000 */
[----:B------:R-:W-:Y:S02]  /*f4f0*/  LOP3.LUT R10, R4, 0xff, RZ, 0xc0, !PT ;  /* 0x000000ff040a7812 */ /* 0x000fe400078ec0ff */
[----:B------:R-:W-:Y:S01]  /*f500*/  SHF.R.U32.HI R9, RZ, 0x18, R4 ;  /* 0x00000018ff097819 */ /* 0x000fe20000011604 */
[----:B------:R-:W-:Y:S01]  /*f510*/  FFMA.FTZ R4, R226, UR40, -R0 ;  /* 0x00000028e2047c23 */ /* 0x000fe20008010800 */
[----:B------:R1:W4:Y:S01]  /*f520*/  MUFU.EX2 R16, R2 ;  /* 0x0000000200107308 */ /* 0x0003220000000800 */
[----:B------:R-:W-:Y:S02]  /*f530*/  LOP3.LUT R134, R7, R12, RZ, 0xc0, !PT ;  /* 0x0000000c07867212 */ /* 0x000fe400078ec0ff */
[C---:B------:R-:W-:Y:S02]  /*f540*/  LOP3.LUT R0, R6.reuse, 0xffff, RZ, 0xc0, !PT ;  /* 0x0000ffff06007812 */ /* 0x040fe400078ec0ff */
[----:B------:R-:W-:-:S03]  /*f550*/  LOP3.LUT R7, R6, 0xff, RZ, 0xc0, !PT ;  /* 0x000000ff06077812 */ /* 0x000fc600078ec0ff */
[----:B------:R5:W-:Y:S01]  /*f560*/  MUFU.EX2 R18, R15 ;  /* 0x0000000f00127308 */ /* 0x000be20000000800 */
[----:B------:R-:W-:Y:S02]  /*f570*/  SHF.R.U32.HI R8, RZ, 0x8, R5 ;  /* 0x00000008ff087819 */ /* 0x000fe40000011605 */
[----:B--2---:R-:W-:Y:S02]  /*f580*/  F2FP.F16.F32.PACK_AB R14, R21, R24 ;  /* 0x00000018150e723e */ /* 0x004fe400000000ff */
[----:B-1----:R-:W-:-:S03]  /*f590*/  SHF.R.U32.HI R2, RZ, 0x10, R6 ;  /* 0x00000010ff027819 */ /* 0x002fc60000011606 */
[----:B------:R1:W2:Y:S01]  /*f5a0*/  MUFU.EX2 R11, R4 ;  /* 0x00000004000b7308 */ /* 0x0002a20000000800 */
[----:B------:R-:W-:Y:S02]  /*f5b0*/  SHF.R.U32.HI R6, RZ, 0x18, R6 ;  /* 0x00000018ff067819 */ /* 0x000fe40000011606 */
[----:B------:R-:W-:Y:S02]  /*f5c0*/  LOP3.LUT R2, R2, 0xff, RZ, 0xc0, !PT ;  /* 0x000000ff02027812 */ /* 0x000fe400078ec0ff */
[----:B------:R-:W-:Y:S02]  /*f5d0*/  LOP3.LUT R5, R3, 0xff, RZ, 0xc0, !PT ;  /* 0x000000ff03057812 */ /* 0x000fe400078ec0ff */
[----:B------:R-:W-:Y:S02]  /*f5e0*/  SHF.R.U32.HI R3, RZ, 0x8, R0 ;  /* 0x00000008ff037819 */ /* 0x000fe40000011600 */
[----:B------:R-:W-:Y:S02]  /*f5f0*/  PRMT R0, R10, 0x5410, R8 ;  /* 0x000054100a007816 */ /* 0x000fe40000000008 */
[----:B------:R-:W-:-:S02]  /*f600*/  PRMT R2, R2, 0x5410, R6 ;  /* 0x0000541002027816 */ /* 0x000fc40000000006 */
[----:B------:R-:W-:Y:S02]  /*f610*/  LOP3.LUT R135, R13, R14, RZ, 0xc0, !PT ;  /* 0x0000000e0d877212 */ /* 0x000fe400078ec0ff */
[--C-:B------:R-:W-:Y:S01]  /*f620*/  HSET2.LE.AND R0, R0, R227.reuse, PT ;  /* 0x000000e300007233 */ /* 0x100fe20003803000 */
[----:B-----5:R-:W5:Y:S01]  /*f630*/  LDSM.16.MT88.4 R12, [R187+0x7800] ;  /* 0x00780000bb0c783b */ /* 0x020f620000004200 */
[----:B-1----:R-:W-:Y:S02]  /*f640*/  PRMT R4, R5, 0x5410, R9 ;  /* 0x0000541005047816 */ /* 0x002fe40000000009 */
[----:B------:R-:W-:Y:S02]  /*f650*/  PRMT R5, R7, 0x5410, R3 ;  /* 0x0000541007057816 */ /* 0x000fe40000000003 */
[--C-:B------:R-:W-:Y:S02]  /*f660*/  HSET2.LE.AND R7, R2, R227.reuse, PT ;  /* 0x000000e302077233 */ /* 0x100fe40003803000 */
[----:B---3--:R-:W-:Y:S01]  /*f670*/  F2FP.F16.F32.PACK_AB R2, R19, R20 ;  /* 0x000000141302723e */ /* 0x008fe200000000ff */
[----:B------:R-:W-:Y:S01]  /*f680*/  HMMA.16816.F32 R92, R132, R100, R108 ;  /* 0x00000064845c723c */ /* 0x000fe2000000186c */
[----:B------:R-:W-:-:S02]  /*f690*/  HSET2.LE.AND R3, R4, R227, PT ;  /* 0x000000e304037233 */ /* 0x000fc40003803000 */
[----:B----4-:R-:W-:-:S03]  /*f6a0*/  F2FP.F16.F32.PACK_AB R4, R16, R17 ;  /* 0x000000111004723e */ /* 0x010fc600000000ff */
[----:B------:R-:W-:Y:S01]  /*f6b0*/  HMMA.16816.F32 R108, R132, R116, R140 ;  /* 0x00000074846c723c */ /* 0x000fe2000000188c */
[----:B------:R-:W-:Y:S02]  /*f6c0*/  HSET2.LE.AND R5, R5, R227, PT ;  /* 0x000000e305057233 */ /* 0x000fe40003803000 */
[----:B------:R-:W-:-:S04]  /*f6d0*/  F2FP.F16.F32.PACK_AB R6, R145, R146 ;  /* 0x000000929106723e */ /* 0x000fc800000000ff */
[----:B------:R-:W-:Y:S02]  /*f6e0*/  LOP3.LUT R142, R0, R2, RZ, 0xc0, !PT ;  /* 0x00000002008e7212 */ /* 0x000fe400078ec0ff */
[----:B--2---:R-:W-:Y:S01]  /*f6f0*/  F2FP.F16.F32.PACK_AB R0, R11, R18 ;  /* 0x000000120b00723e */ /* 0x004fe200000000ff */
[----:B------:R-:W-:Y:S01]  /*f700*/  FFMA.FTZ R2, R177, R69, R246 ;  /* 0x00000045b1027223 */ /* 0x000fe200000100f6 */
[----:B------:R-:W-:Y:S02]  /*f710*/  LOP3.LUT R143, R3, R4, RZ, 0xc0, !PT ;  /* 0x00000004038f7212 */ /* 0x000fe400078ec0ff */
[----:B------:R-:W-:Y:S01]  /*f720*/  LOP3.LUT R141, R7, R0, RZ, 0xc0, !PT ;  /* 0x00000000078d7212 */ /* 0x000fe200078ec0ff */
[----:B------:R-:W-:Y:S01]  /*f730*/  FFMA.FTZ R0, R160, R68, R243 ;  /* 0x00000044a0007223 */ /* 0x000fe200000100f3 */
        /* <DEDUP_REMOVED lines=62> */
[----:B------:R-:W-:-:S02]  /*fb20*/  FADD.FTZ R251, R21, R0 ;  /* 0x0000000015fb7221 */ /* 0x000fc40000010000 */
[----:B------:R2:W-:Y:S04]  /*fb30*/  STL [R1+0x50], R4 ;  /* 0x0000500401007387 */ /* 0x0005e80000100800 */
[----:B------:R2:W-:Y:S04]  /*fb40*/  STL [R1+0x54], R3 ;  /* 0x0000540301007387 */ /* 0x0005e80000100800 */
[----:B------:R2:W-:Y:S04]  /*fb50*/  STL [R1+0x58], R250 ;  /* 0x000058fa01007387 */ /* 0x0005e80000100800 */
[----:B------:R2:W-:Y:S01]  /*fb60*/  STL [R1+0x5c], R251 ;  /* 0x00005cfb01007387 */ /* 0x0005e20000100800 */
[C---:B------:R-:W-:Y:S06]  /*fb70*/  HMMA.16816.F32 R76, R132.reuse, R84, R128 ;  /* 0x00000054844c723c */ /* 0x040fec0000001880 */
[C---:B------:R-:W-:Y:S06]  /*fb80*/  HMMA.16816.F32 R88, R132.reuse, R86, R112 ;  /* 0x000000568458723c */ /* 0x040fec0000001870 */
[C---:B------:R-:W-:Y:S06]  /*fb90*/  HMMA.16816.F32 R104, R132.reuse, R102, R96 ;  /* 0x000000668468723c */ /* 0x040fec0000001860 */
[C---:B------:R-:W-:Y:S06]  /*fba0*/  HMMA.16816.F32 R120, R132.reuse, R118, R120 ;  /* 0x000000768478723c */ /* 0x040fec0000001878 */
[C---:B-----5:R-:W-:Y:S06]  /*fbb0*/  HMMA.16816.F32 R124, R132.reuse, R12, R124 ;  /* 0x0000000c847c723c */ /* 0x060fec000000187c */
[----:B------:R-:W-:Y:S01]  /*fbc0*/  HMMA.16816.F32 R132, R132, R14, R80 ;  /* 0x0000000e8484723c */ /* 0x000fe20000001850 */
[----:B------:R-:W-:-:S05]  /*fbd0*/  IMAD.MOV.U32 R70, RZ, RZ, R213 ;  /* 0x000000ffff467224 */ /* 0x000fca00078e00d5 */
[----:B------:R-:W-:Y:S01]  /*fbe0*/  HMMA.16816.F32 R80, R140, R84, R72 ;  /* 0x000000548c50723c */ /* 0x000fe20000001848 */
[----:B------:R-:W-:-:S05]  /*fbf0*/  IMAD.MOV.U32 R71, RZ, RZ, R214 ;  /* 0x000000ffff477224 */ /* 0x000fca00078e00d6 */
[----:B------:R-:W-:Y:S01]  /*fc00*/  HMMA.16816.F32 R96, R140, R100, R60 ;  /* 0x000000648c60723c */ /* 0x000fe2000000183c */
[----:B------:R-:W-:-:S05]  /*fc10*/  IMAD.MOV.U32 R72, RZ, RZ, R248 ;  /* 0x000000ffff487224 */ /* 0x000fca00078e00f8 */
[----:B------:R-:W-:Y:S01]  /*fc20*/  HMMA.16816.F32 R112, R140, R116, R52 ;  /* 0x000000748c70723c */ /* 0x000fe20000001834 */
[----:B------:R-:W-:-:S05]  /*fc30*/  IMAD.MOV.U32 R73, RZ, RZ, R215 ;  /* 0x000000ffff497224 */ /* 0x000fca00078e00d7 */
        /* <DEDUP_REMOVED lines=16> */
[----:B------:R-:W-:Y:S01]  /*fd40*/  UIMAD UR4, UR4, UR8, URZ ;  /* 0x00000008040472a4 */ /* 0x000fe2000f8e023f */
[----:B------:R-:W-:-:S04]  /*fd50*/  P2R R249, PR, RZ, 0x2 ;  /* 0x00000002fff97803 */ /* 0x000fc80000000000 */
        /* <DEDUP_REMOVED lines=34> */
[----:B------:R-:W-:Y:S01]  /*ff80*/  @!P1 LEA.HI.X R3, R4, R19, R0, 0x1, P0 ;  /* 0x0000001304039211 */ /* 0x000fe200000f0c00 */
[----:B------:R-:W-:Y:S02]  /*ff90*/  IMAD.U32 R0, RZ, RZ, UR37 ;  /* 0x00000025ff007e24 */ /* 0x000fe4000f8e00ff */
        /* <DEDUP_REMOVED lines=19> */
[----:B------:R-:W-:Y:S04]  /*100d0*/  LDSM.16.M88.4 R16, [R194+0x2000] ;  /* 0x00200000c210783b */ /* 0x000fe80000000200 */
[----:B------:R-:W4:Y:S04]  /*100e0*/  LDSM.16.M88.4 R36, [R190+0x4800] ;  /* 0x00480000be24783b */ /* 0x000f280000000200 */
[----:B------:R-:W5:Y:S04]  /*100f0*/  LDSM.16.M88.4 R28, [R184+0x5000] ;  /* 0x00500000b81c783b */ /* 0x000f680000000200 */
[----:B------:R-:W5:Y:S04]  /*10100*/  LDSM.16.M88.4 R64, [R190+0x5800] ;  /* 0x00580000be40783b */ /* 0x000f680000000200 */
[----:B------:R-:W5:Y:S04]  /*10110*/  LDSM.16.M88.4 R56, [R190+0x4000] ;  /* 0x00400000be38783b */ /* 0x000f680000000200 */
[----:B------:R-:W5:Y:S04]  /*10120*/  LDSM.16.M88.4 R20, [R194] ;  /* 0x00000000c214783b */ /* 0x000f680000000200 */
[----:B------:R-:W5:Y:S01]  /*10130*/  LDSM.16.M88.4 R60, [R190+0x5000] ;  /* 0x00500000be3c783b */ /* 0x000f620000000200 */
[C---:B-1----:R-:W-:Y:S03]  /*10140*/  HMMA.16816.F32 R168, R8.reuse, R12, RZ ;  /* 0x0000000c08a8723c */ /* 0x042fe600000018ff */
[----:B------:R-:W-:Y:S04]  /*10150*/  LDSM.16.M88.4 R52, [R195] ;  /* 0x00000000c334783b */ /* 0x000fe80000000200 */
[----:B------:R-:W-:Y:S01]  /*10160*/  LDSM.16.M88.4 R48, [R198] ;  /* 0x00000000c630783b */ /* 0x000fe20000000200 */
[----:B------:R-:W-:Y:S03]  /*10170*/  HMMA.16816.F32 R160, R8, R14, RZ ;  /* 0x0000000e08a0723c */ /* 0x000fe600000018ff */
[----:B------:R-:W-:Y:S03]  /*10180*/  LDSM.16.M88.4 R44, [R197] ;  /* 0x00000000c52c783b */ /* 0x000fe60000000200 */
[C---:B--2---:R-:W-:Y:S01]  /*10190*/  HMMA.16816.F32 R40, R4.reuse, R12, RZ ;  /* 0x0000000c0428723c */ /* 0x044fe200000018ff */
[----:B---3--:R-:W1:Y:S01]  /*101a0*/  S2R R3, SR_TID.X ;  /* 0x0000000000037919 */ /* 0x008e620000002100 */
[----:B------:R-:W0:Y:S04]  /*101b0*/  LDGDEPBAR ;  /* 0x00000000000079af */ /* 0x000e280000000000 */
[C---:B------:R-:W-:Y:S06]  /*101c0*/  HMMA.16816.F32 R164, R4.reuse, R14, RZ ;  /* 0x0000000e04a4723c */ /* 0x040fec00000018ff */
[C---:B------:R-:W-:Y:S06]  /*101d0*/  HMMA.16816.F32 R148, R4.reuse, R32, RZ ;  /* 0x000000200494723c */ /* 0x040fec00000018ff */
[C---:B------:R-:W-:Y:S06]  /*101e0*/  HMMA.16816.F32 R12, R4.reuse, R24, RZ ;  /* 0x00000018040c723c */ /* 0x040fec00000018ff */
[----:B------:R-:W-:Y:S06]  /*101f0*/  HMMA.16816.F32 R156, R4, R34, RZ ;  /* 0x00000022049c723c */ /* 0x000fec00000018ff */
[----:B------:R-:W-:Y:S01]  /*10200*/  HMMA.16816.F32 R68, R8, R32, RZ ;  /* 0x000000200844723c */ /* 0x000fe200000018ff */
[----:B-1----:R-:W-:-:S05]  /*10210*/  IMAD.SHL.U32 R3, R3, 0x2, RZ ;  /* 0x0000000203037824 */ /* 0x002fca00078e00ff */
[----:B------:R-:W-:Y:S01]  /*10220*/  HMMA.16816.F32 R144, R8, R34, RZ ;  /* 0x000000220890723c */ /* 0x000fe200000018ff */
[----:B------:R-:W-:-:S05]  /*10230*/  LOP3.LUT R3, R3, 0x6, RZ, 0xc0, !PT ;  /* 0x0000000603037812 */ /* 0x000fca00078ec0ff */
[----:B----4-:R-:W-:Y:S01]  /*10240*/  HMMA.16816.F32 R236, R16, R36, R148 ;  /* 0x0000002410ec723c */ /* 0x010fe20000001894 */
[----:B------:R-:W-:-:S04]  /*10250*/  IMAD R0, R0, 0x40, R3 ;  /* 0x0000004000007824 */ /* 0x000fc800078e0203 */
[--C-:B------:R-:W-:Y:S01]  /*10260*/  IMAD.IADD R3, R202, 0x1, -R0.reuse ;  /* 0x00000001ca037824 */ /* 0x100fe200078e0a00 */
[----:B-----5:R-:W-:Y:S01]  /*10270*/  HMMA.16816.F32 R136, R4, R28, RZ ;  /* 0x0000001c0488723c */ /* 0x020fe200000018ff */
[----:B------:R-:W-:-:S05]  /*10280*/  IMAD.IADD R2, R206, 0x1, -R0 ;  /* 0x00000001ce027824 */ /* 0x000fca00078e0a00 */
[C---:B------:R-:W-:Y:S06]  /*10290*/  HMMA.16816.F32 R152, R4.reuse, R30, RZ ;  /* 0x0000001e0498723c */ /* 0x040fec00000018ff */
[----:B------:R-:W-:Y:S06]  /*102a0*/  HMMA.16816.F32 R72, R4, R26, RZ ;  /* 0x0000001a0448723c */ /* 0x000fec00000018ff */
[----:B------:R-:W-:Y:S06]  /*102b0*/  HMMA.16816.F32 R32, R8, R28, RZ ;  /* 0x0000001c0820723c */ /* 0x000fec00000018ff */
[----:B------:R-:W-:Y:S01]  /*102c0*/  HMMA.16816.F32 R148, R16, R64, R12 ;  /* 0x000000401094723c */ /* 0x000fe2000000180c */
        /* <DEDUP_REMOVED lines=281> */
[----:B------:R-:W-:Y:S02]  /*11460*/  ISETP.NE.AND P3, PT, R8, RZ, PT ;  /* 0x000000ff0800720c */ /* 0x000fe40003f65270 */
[----:B------:R-:W-:Y:S02]  /*11470*/  I2FP.F32.S32 R6, R6 ;  /* 0x0000000600067245 */ /* 0x000fe40000201400 */
        /* <DEDUP_REMOVED lines=11> */
[----:B------:R-:W-:Y:S01]  /*11530*/  IMAD.IADD R5, R205, 0x1, -R2 ;  /* 0x00000001cd057824 */ /* 0x000fe200078e0a02 */
[----:B------:R-:W-:Y:S01]  /*11540*/  ISETP.GE.AND P3, PT, R2, R210, PT ;  /* 0x000000d20200720c */ /* 0x000fe20003f66270 */
[----:B------:R-:W-:Y:S01]  /*11550*/  IMAD.IADD R6, R206, 0x1, -R3 ;  /* 0x00000001ce067824 */ /* 0x000fe200078e0a03 */
[C---:B------:R-:W-:Y:S01]  /*11560*/  ISETP.GE.AND P2, PT, R2.reuse, R209, PT ;  /* 0x000000d10200720c */ /* 0x040fe20003f46270 */
[----:B------:R-:W-:Y:S01]  /*11570*/  FFMA.FTZ R17, R9, -UR21, R162 ;  /* 0x8000001509117c23 */ /* 0x000fe200080100a2 */
[----:B------:R-:W-:-:S02]  /*11580*/  ISETP.GE.AND P0, PT, R2, R208, PT ;  /* 0x000000d00200720c */ /* 0x000fc40003f06270 */
[----:B------:R-:W-:Y:S02]  /*11590*/  I2FP.F32.S32 R7, R7 ;  /* 0x0000000700077245 */ /* 0x000fe40000201400 */
[----:B------:R-:W-:Y:S02]  /*115a0*/  FSEL R56, R12, -INF , !P6 ;  /* 0xff8000000c387808 */ /* 0x000fe40007000000 */
[----:B------:R-:W-:Y:S01]  /*115b0*/  FSEL R176, R4, -INF , !P5 ;  /* 0xff80000004b07808 */ /* 0x000fe20006800000 */
[--C-:B------:R-:W-:Y:S01]  /*115c0*/  IMAD.IADD R4, R202, 0x1, -R3.reuse ;  /* 0x00000001ca047824 */ /* 0x100fe200078e0a03 */
[C---:B------:R-:W-:Y:S01]  /*115d0*/  ISETP.LT.OR P6, PT, R2.reuse, R204, P4 ;  /* 0x000000cc0200720c */ /* 0x040fe200027c1670 */
[----:B------:R-:W-:Y:S01]  /*115e0*/  FFMA.FTZ R18, R7, -UR21, R160 ;  /* 0x8000001507127c23 */ /* 0x000fe200080100a0 */
[C---:B------:R-:W-:Y:S01]  /*115f0*/  ISETP.LT.OR P5, PT, R2.reuse, R203, P3 ;  /* 0x000000cb0200720c */ /* 0x040fe20001fa1670 */
[----:B------:R-:W-:Y:S01]  /*11600*/  IMAD.IADD R7, R205, 0x1, -R3 ;  /* 0x00000001cd077824 */ /* 0x000fe200078e0a03 */
[----:B------:R-:W-:-:S02]  /*11610*/  ISETP.LT.OR P2, PT, R2, R201, P2 ;  /* 0x000000c90200720c */ /* 0x000fc40001741670 */
[----:B------:R-:W-:Y:S01]  /*11620*/  ISETP.LT.OR P0, PT, R2, R200, P0 ;  /* 0x000000c80200720c */ /* 0x000fe20000701670 */
[----:B------:R-:W-:Y:S01]  /*11630*/  IMAD.IADD R2, R207, 0x1, -R2 ;  /* 0x00000001cf027824 */ /* 0x000fe200078e0a02 */
[----:B------:R-:W-:Y:S02]  /*11640*/  ISETP.NE.AND P4, PT, R8, RZ, PT ;  /* 0x000000ff0800720c */ /* 0x000fe40003f85270 */
[----:B------:R-:W-:Y:S02]  /*11650*/  IABS R4, R4 ;  /* 0x0000000400047213 */ /* 0x000fe40000000000 */
[----:B------:R-:W-:Y:S02]  /*11660*/  IABS R8, R2 ;  /* 0x0000000200087213 */ /* 0x000fe40000000000 */
[----:B------:R-:W-:Y:S02]  /*11670*/  IABS R9, R5 ;  /* 0x0000000500097213 */ /* 0x000fe40000000000 */
        /* <DEDUP_REMOVED lines=10> */
[----:B------:R-:W-:-:S02]  /*11720*/  P2R R11, PR, RZ, 0x4 ;  /* 0x00000004ff0b7803 */ /* 0x000fc40000000000 */
[----:B------:R-:W-:Y:S01]  /*11730*/  I2FP.F32.S32 R2, R2 ;  /* 0x0000000200027245 */ /* 0x000fe20000201400 */
[----:B------:R-:W-:Y:S01]  /*11740*/  FFMA.FTZ R9, R7, -UR21, R161 ;  /* 0x8000001507097c23 */ /* 0x000fe200080100a1 */
[----:B------:R-:W-:Y:S01]  /*11750*/  ISETP.GE.AND P4, PT, R3, R211, PT ;  /* 0x000000d30300720c */ /* 0x000fe20003f86270 */
[----:B------:R-:W-:Y:S01]  /*11760*/  IMAD.IADD R7, R207, 0x1, -R3 ;  /* 0x00000001cf077824 */ /* 0x000fe200078e0a03 */
[C---:B------:R-:W-:Y:S01]  /*11770*/  ISETP.GE.AND P3, PT, R3.reuse, R210, PT ;  /* 0x000000d20300720c */ /* 0x040fe20003f66270 */
[----:B------:R-:W-:Y:S01]  /*11780*/  FFMA.FTZ R12, R2, -UR21, R156 ;  /* 0x80000015020c7c23 */ /* 0x000fe2000801009c */
[----:B------:R-:W-:Y:S01]  /*11790*/  P2R R10, PR, RZ, 0x1 ;  /* 0x00000001ff0a7803 */ /* 0x000fe20000000000 */
[----:B------:R-:W-:Y:S01]  /*117a0*/  VIADD R2, R0, 0x21 ;  /* 0x0000002100027836 */ /* 0x000fe20000000000 */
[----:B------:R-:W-:Y:S02]  /*117b0*/  ISETP.GE.AND P2, PT, R3, R209, PT ;  /* 0x000000d10300720c */ /* 0x000fe40003f46270 */
[----:B------:R-:W-:-:S02]  /*117c0*/  I2FP.F32.S32 R5, R6 ;  /* 0x0000000600057245 */ /* 0x000fc40000201400 */
[----:B------:R-:W-:Y:S02]  /*117d0*/  I2FP.F32.S32 R4, R4 ;  /* 0x0000000400047245 */ /* 0x000fe40000201400 */
[----:B------:R-:W-:Y:S01]  /*117e0*/  FSEL R36, R16, -INF , !P6 ;  /* 0xff80000010247808 */ /* 0x000fe20007000000 */
[----:B------:R-:W-:Y:S01]  /*117f0*/  FFMA.FTZ R5, R5, -UR21, R20 ;  /* 0x8000001505057c23 */ /* 0x000fe20008010014 */
[----:B------:R-:W-:Y:S01]  /*11800*/  FSEL R171, R15, -INF , !P5 ;  /* 0xff8000000fab7808 */ /* 0x000fe20006800000 */
[----:B------:R-:W-:Y:S01]  /*11810*/  FFMA.FTZ R4, R4, -UR21, R22 ;  /* 0x8000001504047c23 */ /* 0x000fe20008010016 */
[C---:B------:R-:W-:Y:S02]  /*11820*/  ISETP.LT.OR P6, PT, R3.reuse, R204, P4 ;  /* 0x000000cc0300720c */ /* 0x040fe400027c1670 */
[C---:B------:R-:W-:Y:S02]  /*11830*/  ISETP.LT.OR P5, PT, R3.reuse, R203, P3 ;  /* 0x000000cb0300720c */ /* 0x040fe40001fa1670 */
[----:B------:R-:W-:-:S02]  /*11840*/  ISETP.GE.AND P0, PT, R3, R208, PT ;  /* 0x000000d00300720c */ /* 0x000fc40003f06270 */
[----:B------:R-:W-:Y:S02]  /*11850*/  ISETP.NE.AND P4, PT, R11, RZ, PT ;  /* 0x000000ff0b00720c */ /* 0x000fe40003f85270 */
[----:B------:R-:W-:Y:S02]  /*11860*/  ISETP.NE.AND P3, PT, R10, RZ, PT ;  /* 0x000000ff0a00720c */ /* 0x000fe40003f65270 */
[----:B------:R-:W-:Y:S02]  /*11870*/  ISETP.LT.OR P2, PT, R3, R201, P2 ;  /* 0x000000c90300720c */ /* 0x000fe40001741670 */
[----:B------:R-:W-:Y:S02]  /*11880*/  FSEL R161, R17, -INF , !P1 ;  /* 0xff80000011a17808 */ /* 0x000fe40004800000 */
[----:B------:R-:W-:Y:S01]  /*11890*/  ISETP.LT.OR P1, PT, R3, R200, P0 ;  /* 0x000000c80300720c */ /* 0x000fe20000721670 */
[----:B------:R-:W-:Y:S01]  /*118a0*/  IMAD.IADD R3, R205, 0x1, -R2 ;  /* 0x00000001cd037824 */ /* 0x000fe200078e0a02 */
[----:B------:R-:W-:-:S02]  /*118b0*/  P2R R6, PR, RZ, 0x4 ;  /* 0x00000004ff067803 */ /* 0x000fc40000000000 */
[----:B------:R-:W-:Y:S02]  /*118c0*/  FSEL R138, R9, -INF , !P4 ;  /* 0xff800000098a7808 */ /* 0x000fe40006000000 */
[----:B------:R-:W-:Y:S02]  /*118d0*/  FSEL R163, R8, -INF , !P3 ;  /* 0xff80000008a37808 */ /* 0x000fe40005800000 */
[C---:B------:R-:W-:Y:S02]  /*118e0*/  ISETP.GE.AND P4, PT, R2.reuse, R211, PT ;  /* 0x000000d30200720c */ /* 0x040fe40003f86270 */
[C---:B------:R-:W-:Y:S02]  /*118f0*/  ISETP.GE.AND P3, PT, R2.reuse, R210, PT ;  /* 0x000000d20200720c */ /* 0x040fe40003f66270 */
[C---:B------:R-:W-:Y:S02]  /*11900*/  ISETP.GE.AND P2, PT, R2.reuse, R209, PT ;  /* 0x000000d10200720c */ /* 0x040fe40003f46270 */
[----:B------:R-:W-:-:S02]  /*11910*/  ISETP.GE.AND P0, PT, R2, R208, PT ;  /* 0x000000d00200720c */ /* 0x000fc40003f06270 */
[----:B------:R-:W-:Y:S01]  /*11920*/  FSEL R164, R5, -INF , !P6 ;  /* 0xff80000005a47808 */ /* 0x000fe20007000000 */
[--C-:B------:R-:W-:Y:S01]  /*11930*/  IMAD.IADD R5, R202, 0x1, -R2.reuse ;  /* 0x00000001ca057824 */ /* 0x100fe200078e0a02 */
[----:B------:R-:W-:Y:S01]  /*11940*/  FSEL R227, R4, -INF , !P5 ;  /* 0xff80000004e37808 */ /* 0x000fe20006800000 */
[--C-:B------:R-:W-:Y:S01]  /*11950*/  IMAD.IADD R4, R206, 0x1, -R2.reuse ;  /* 0x00000001ce047824 */ /* 0x100fe200078e0a02 */
[C---:B------:R-:W-:Y:S02]  /*11960*/  ISETP.LT.OR P6, PT, R2.reuse, R204, P4 ;  /* 0x000000cc0200720c */ /* 0x040fe400027c1670 */
[C---:B------:R-:W-:Y:S02]  /*11970*/  ISETP.LT.OR P5, PT, R2.reuse, R203, P3 ;  /* 0x000000cb0200720c */ /* 0x040fe40001fa1670 */
[C---:B------:R-:W-:Y:S02]  /*11980*/  ISETP.LT.OR P2, PT, R2.reuse, R201, P2 ;  /* 0x000000c90200720c */ /* 0x040fe40001741670 */
[----:B------:R-:W-:Y:S01]  /*11990*/  ISETP.LT.OR P0, PT, R2, R200, P0 ;  /* 0x000000c80200720c */ /* 0x000fe20000701670 */
[----:B------:R-:W-:Y:S01]  /*119a0*/  IMAD.IADD R2, R207, 0x1, -R2 ;  /* 0x00000001cf027824 */ /* 0x000fe200078e0a02 */
[----:B------:R-:W-:-:S02]  /*119b0*/  IABS R7, R7 ;  /* 0x0000000700077213 */ /* 0x000fc40000000000 */
[----:B------:R-:W-:Y:S02]  /*119c0*/  ISETP.NE.AND P4, PT, R6, RZ, PT ;  /* 0x000000ff0600720c */ /* 0x000fe40003f85270 */
[----:B------:R-:W-:Y:S02]  /*119d0*/  IABS R6, R5 ;  /* 0x0000000500067213 */ /* 0x000fe40000000000 */
[----:B------:R-:W-:Y:S01]  /*119e0*/  IABS R10, R2 ;  /* 0x00000002000a7213 */ /* 0x000fe20000000000 */
[----:B------:R-:W-:Y:S01]  /*119f0*/  IMAD.MOV.U32 R2, RZ, RZ, R7 ;  /* 0x000000ffff027224 */ /* 0x000fe200078e0007 */
        /* <DEDUP_REMOVED lines=16> */
[----:B------:R-:W-:Y:S01]  /*11b00*/  P2R R8, PR, RZ, 0x1 ;  /* 0x00000001ff087803 */ /* 0x000fe20000000000 */
[----:B------:R-:W-:Y:S01]  /*11b10*/  FFMA.FTZ R11, R7, -UR21, R157 ;  /* 0x80000015070b7c23 */ /* 0x000fe2000801009d */
[----:B------:R-:W-:Y:S01]  /*11b20*/  FSEL R174, R12, -INF , !P4 ;  /* 0xff8000000cae7808 */ /* 0x000fe20006000000 */
[----:B------:R-:W-:Y:S01]  /*11b30*/  IMAD.IADD R7, R202, 0x1, -R2 ;  /* 0x00000001ca077824 */ /* 0x000fe200078e0a02 */
[----:B------:R-:W-:Y:S01]  /*11b40*/  ISETP.GE.AND P4, PT, R2, R211, PT ;  /* 0x000000d30200720c */ /* 0x000fe20003f86270 */
[----:B------:R-:W-:Y:S01]  /*11b50*/  FFMA.FTZ R10, R10, -UR21, R159 ;  /* 0x800000150a0a7c23 */ /* 0x000fe2000801009f */
[----:B------:R-:W-:-:S02]  /*11b60*/  ISETP.GE.AND P3, PT, R2, R210, PT ;  /* 0x000000d20200720c */ /* 0x000fc40003f66270 */
        /* <DEDUP_REMOVED lines=21> */
[----:B------:R-:W-:Y:S02]  /*11cc0*/  ISETP.NE.AND P3, PT, R8, RZ, PT ;  /* 0x000000ff0800720c */ /* 0x000fe40003f65270 */
[----:B------:R-:W-:Y:S02]  /*11cd0*/  I2FP.F32.S32 R5, R5 ;  /* 0x0000000500057245 */ /* 0x000fe40000201400 */
[----:B------:R-:W-:-:S02]  /*11ce0*/  I2FP.F32.S32 R4, R4 ;  /* 0x0000000400047245 */ /* 0x000fc40000201400 */
[----:B------:R-:W-:Y:S01]  /*11cf0*/  I2FP.F32.S32 R7, R7 ;  /* 0x0000000700077245 */ /* 0x000fe20000201400 */
[----:B------:R-:W-:Y:S01]  /*11d00*/  FFMA.FTZ R5, R5, -UR21, R44 ;  /* 0x8000001505057c23 */ /* 0x000fe2000801002c */
[----:B------:R-:W-:Y:S01]  /*11d10*/  I2FP.F32.S32 R2, R2 ;  /* 0x0000000200027245 */ /* 0x000fe20000201400 */
[----:B------:R-:W-:Y:S01]  /*11d20*/  FFMA.FTZ R4, R4, -UR21, R46 ;  /* 0x8000001504047c23 */ /* 0x000fe2000801002e */
[----:B------:R-:W-:Y:S01]  /*11d30*/  P2R R8, PR, RZ, 0x4 ;  /* 0x00000004ff087803 */ /* 0x000fe20000000000 */
[----:B------:R-:W-:Y:S01]  /*11d40*/  FFMA.FTZ R13, R7, -UR21, R154 ;  /* 0x80000015070d7c23 */ /* 0x000fe2000801009a */
[----:B------:R-:W-:Y:S01]  /*11d50*/  FSEL R169, R11, -INF , !P4 ;  /* 0xff8000000ba97808 */ /* 0x000fe20006000000 */
        /* <DEDUP_REMOVED lines=26> */
[----:B------:R-:W-:Y:S02]  /*11f00*/  ISETP.NE.AND P4, PT, R8, RZ, PT ;  /* 0x000000ff0800720c */ /* 0x000fe40003f85270 */
[----:B------:R-:W-:Y:S02]  /*11f10*/  I2FP.F32.S32 R6, R6 ;  /* 0x0000000600067245 */ /* 0x000fe40000201400 */
[----:B------:R-:W-:Y:S02]  /*11f20*/  I2FP.F32.S32 R3, R3 ;  /* 0x0000000300037245 */ /* 0x000fe40000201400 */
[----:B------:R-:W-:-:S02]  /*11f30*/  I2FP.F32.S32 R10, R5 ;  /* 0x00000005000a7245 */ /* 0x000fc40000201400 */
        /* <DEDUP_REMOVED lines=9> */
[----:B------:R-:W-:Y:S01]  /*11fd0*/  IMAD.IADD R5, R205, 0x1, -R2 ;  /* 0x00000001cd057824 */ /* 0x000fe200078e0a02 */
[----:B------:R-:W-:Y:S01]  /*11fe0*/  ISETP.GE.AND P3, PT, R2, R210, PT ;  /* 0x000000d20200720c */ /* 0x000fe20003f66270 */
[----:B------:R-:W-:Y:S01]  /*11ff0*/  IMAD.IADD R6, R206, 0x1, -R3 ;  /* 0x00000001ce067824 */ /* 0x000fe200078e0a03 */
[----:B------:R-:W-:Y:S01]  /*12000*/  ISETP.GE.AND P2, PT, R2, R209, PT ;  /* 0x000000d10200720c */ /* 0x000fe20003f46270 */
[----:B------:R-:W-:Y:S01]  /*12010*/  FFMA.FTZ R16, R10, -UR21, R155 ;  /* 0x800000150a107c23 */ /* 0x000fe2000801009b */
        /* <DEDUP_REMOVED lines=10> */
[C---:B------:R-:W-:Y:S02]  /*120c0*/  ISETP.LT.OR P2, PT, R2.reuse, R201, P2 ;  /* 0x000000c90200720c */ /* 0x040fe40001741670 */
[----:B------:R-:W-:Y:S01]  /*120d0*/  ISETP.LT.OR P1, PT, R2, R200, P0 ;  /* 0x000000c80200720c */ /* 0x000fe20000721670 */
[----:B------:R-:W-:Y:S01]  /*120e0*/  IMAD.IADD R2, R207, 0x1, -R2 ;  /* 0x00000001cf027824 */ /* 0x000fe200078e0a02 */
[----:B------:R-:W-:Y:S02]  /*120f0*/  ISETP.NE.AND P4, PT, R9, RZ, PT ;  /* 0x000000ff0900720c */ /* 0x000fe40003f85270 */
[----:B------:R-:W-:Y:S02]  /*12100*/  IABS R4, R4 ;  /* 0x0000000400047213 */ /* 0x000fe40000000000 */
[----:B------:R-:W-:Y:S02]  /*12110*/  IABS R9, R2 ;  /* 0x0000000200097213 */ /* 0x000fe40000000000 */
[----:B------:R-:W-:-:S02]  /*12120*/  IABS R10, R5 ;  /* 0x00000005000a7213 */ /* 0x000fc40000000000 */
        /* <DEDUP_REMOVED lines=8> */
[----:B------:R-:W-:Y:S02]  /*121b0*/  FSEL R170, R16, -INF , !P3 ;  /* 0xff80000010aa7808 */ /* 0x000fe40005800000 */
[----:B------:R-:W-:-:S02]  /*121c0*/  I2FP.F32.S32 R5, R4 ;  /* 0x0000000400057245 */ /* 0x000fc40000201400 */
[----:B------:R-:W-:Y:S02]  /*121d0*/  I2FP.F32.S32 R2, R2 ;  /* 0x0000000200027245 */ /* 0x000fe40000201400 */
[----:B------:R-:W-:Y:S01]  /*121e0*/  ISETP.GE.AND P0, PT, R3, R208, PT ;  /* 0x000000d00300720c */ /* 0x000fe20003f06270 */
[----:B------:R-:W-:Y:S01]  /*121f0*/  FFMA.FTZ R5, R5, -UR21, R35 ;  /* 0x8000001505057c23 */ /* 0x000fe20008010023 */
[----:B------:R-:W-:Y:S01]  /*12200*/  I2FP.F32.S32 R7, R7 ;  /* 0x0000000700077245 */ /* 0x000fe20000201400 */
[----:B------:R-:W-:Y:S01]  /*12210*/  FFMA.FTZ R10, R2, -UR21, R149 ;  /* 0x80000015020a7c23 */ /* 0x000fe20008010095 */
[----:B------:R-:W-:Y:S01]  /*12220*/  I2FP.F32.S32 R6, R6 ;  /* 0x0000000600067245 */ /* 0x000fe20000201400 */
[----:B------:R-:W-:Y:S01]  /*12230*/  VIADD R2, R0, 0x38 ;  /* 0x0000003800027836 */ /* 0x000fe20000000000 */
[----:B------:R-:W-:Y:S01]  /*12240*/  ISETP.GE.AND P4, PT, R3, R211, PT ;  /* 0x000000d30300720c */ /* 0x000fe20003f86270 */
[----:B------:R-:W-:Y:S01]  /*12250*/  FFMA.FTZ R4, R7, -UR21, R148 ;  /* 0x8000001507047c23 */ /* 0x000fe20008010094 */
[C---:B------:R-:W-:Y:S01]  /*12260*/  ISETP.GE.AND P3, PT, R3.reuse, R210, PT ;  /* 0x000000d20300720c */ /* 0x040fe20003f66270 */
[----:B------:R-:W-:Y:S01]  /*12270*/  FFMA.FTZ R6, R6, -UR21, R33 ;  /* 0x8000001506067c23 */ /* 0x000fe20008010021 */
[----:B------:R-:W-:Y:S01]  /*12280*/  P2R R8, PR, RZ, 0x4 ;  /* 0x00000004ff087803 */ /* 0x000fe20000000000 */
[----:B------:R-:W-:Y:S01]  /*12290*/  VIADD R0, R0, 0x39 ;  /* 0x0000003900007836 */ /* 0x000fe20000000000 */
[----:B------:R-:W-:-:S02]  /*122a0*/  ISETP.GE.AND P2, PT, R3, R209, PT ;  /* 0x000000d10300720c */ /* 0x000fc40003f46270 */
[----:B------:R-:W-:Y:S02]  /*122b0*/  I2FP.F32.S32 R9, R9 ;  /* 0x0000000900097245 */ /* 0x000fe40000201400 */
[----:B------:R-:W-:Y:S02]  /*122c0*/  FSEL R172, R15, -INF , !P6 ;  /* 0xff8000000fac7808 */ /* 0x000fe40007000000 */
[----:B------:R-:W-:Y:S01]  /*122d0*/  FSEL R229, R11, -INF , !P5 ;  /* 0xff8000000be57808 */ /* 0x000fe20006800000 */
[----:B------:R-:W-:Y:S01]  /*122e0*/  FFMA.FTZ R9, R9, -UR21, R150 ;  /* 0x8000001509097c23 */ /* 0x000fe20008010096 */
[C---:B------:R-:W-:Y:S02]  /*122f0*/  ISETP.LT.OR P0, PT, R3.reuse, R200, P0 ;  /* 0x000000c80300720c */ /* 0x040fe40000701670 */
[C---:B------:R-:W-:Y:S02]  /*12300*/  ISETP.LT.OR P6, PT, R3.reuse, R204, P4 ;  /* 0x000000cc0300720c */ /* 0x040fe400027c1670 */
[----:B------:R-:W-:-:S02]  /*12310*/  ISETP.LT.OR P5, PT, R3, R203, P3 ;  /* 0x000000cb0300720c */ /* 0x000fc40001fa1670 */
[----:B------:R-:W-:Y:S01]  /*12320*/  ISETP.NE.AND P4, PT, R8, RZ, PT ;  /* 0x000000ff0800720c */ /* 0x000fe20003f85270 */
[----:B------:R-:W-:Y:S01]  /*12330*/  IMAD.IADD R8, R207, 0x1, -R3 ;  /* 0x00000001cf087824 */ /* 0x000fe200078e0a03 */
[----:B------:R-:W-:Y:S02]  /*12340*/  ISETP.LT.OR P2, PT, R3, R201, P2 ;  /* 0x000000c90300720c */ /* 0x000fe40001741670 */
[----:B------:R-:W-:Y:S02]  /*12350*/  P2R R3, PR, RZ, 0x1 ;  /* 0x00000001ff037803 */ /* 0x000fe40000000000 */
[----:B------:R-:W-:Y:S01]  /*12360*/  FSEL R230, R5, -INF , !P5 ;  /* 0xff80000005e67808 */ /* 0x000fe20006800000 */
[--C-:B------:R-:W-:Y:S01]  /*12370*/  IMAD.IADD R5, R202, 0x1, -R2.reuse ;  /* 0x00000001ca057824 */ /* 0x100fe200078e0a02 */
[----:B------:R-:W-:Y:S01]  /*12380*/  FSEL R182, R4, -INF , !P4 ;  /* 0xff80000004b67808 */ /* 0x000fe20006000000 */
[----:B------:R-:W-:Y:S01]  /*12390*/  IMAD.IADD R4, R206, 0x1, -R2 ;  /* 0x00000001ce047824 */ /* 0x000fe200078e0a02 */
[----:B------:R-:W-:-:S02]  /*123a0*/  FSEL R173, R6, -INF , !P6 ;  /* 0xff80000006ad7808 */ /* 0x000fc40007000000 */
[----:B------:R-:W-:Y:S02]  /*123b0*/  P2R R7, PR, RZ, 0x4 ;  /* 0x00000004ff077803 */ /* 0x000fe40000000000 */
[C---:B------:R-:W-:Y:S02]  /*123c0*/  ISETP.GE.AND P4, PT, R2.reuse, R211, PT ;  /* 0x000000d30200720c */ /* 0x040fe40003f86270 */
[----:B------:R-:W-:Y:S01]  /*123d0*/  ISETP.NE.AND P6, PT, R3, RZ, PT ;  /* 0x000000ff0300720c */ /* 0x000fe20003fc5270 */
[----:B------:R-:W-:Y:S01]  /*123e0*/  IMAD.IADD R3, R205, 0x1, -R2 ;  /* 0x00000001cd037824 */ /* 0x000fe200078e0a02 */
[C---:B------:R-:W-:Y:S02]  /*123f0*/  ISETP.GE.AND P3, PT, R2.reuse, R210, PT ;  /* 0x000000d20200720c */ /* 0x040fe40003f66270 */
[C---:B------:R-:W-:Y:S02]  /*12400*/  ISETP.GE.AND P2, PT, R2.reuse, R209, PT ;  /* 0x000000d10200720c */ /* 0x040fe40003f46270 */
[----:B------:R-:W-:-:S02]  /*12410*/  ISETP.GE.AND P0, PT, R2, R208, PT ;  /* 0x000000d00200720c */ /* 0x000fc40003f06270 */
[----:B------:R-:W-:Y:S02]  /*12420*/  FSEL R221, R9, -INF , !P1 ;  /* 0xff80000009dd7808 */ /* 0x000fe40004800000 */
[----:B------:R-:W-:Y:S02]  /*12430*/  IABS R6, R8 ;  /* 0x0000000800067213 */ /* 0x000fe40000000000 */
[----:B------:R-:W-:Y:S02]  /*12440*/  IABS R9, R5 ;  /* 0x0000000500097213 */ /* 0x000fe40000000000 */
[C---:B------:R-:W-:Y:S02]  /*12450*/  ISETP.LT.OR P5, PT, R2.reuse, R204, P4 ;  /* 0x000000cc0200720c */ /* 0x040fe400027a1670 */
[C---:B------:R-:W-:Y:S02]  /*12460*/  ISETP.LT.OR P4, PT, R2.reuse, R203, P3 ;  /* 0x000000cb0200720c */ /* 0x040fe40001f81670 */
[----:B------:R-:W-:-:S02]  /*12470*/  ISETP.LT.OR P2, PT, R2, R201, P2 ;  /* 0x000000c90200720c */ /* 0x000fc40001741670 */
        /* <DEDUP_REMOVED lines=8> */
[----:B------:R-:W-:Y:S02]  /*12500*/  I2FP.F32.S32 R2, R3 ;  /* 0x0000000300027245 */ /* 0x000fe40000201400 */
[----:B------:R-:W-:-:S02]  /*12510*/  I2FP.F32.S32 R3, R4 ;  /* 0x0000000400037245 */ /* 0x000fc40000201400 */
[----:B------:R-:W-:Y:S01]  /*12520*/  I2FP.F32.S32 R5, R5 ;  /* 0x0000000500057245 */ /* 0x000fe20000201400 */
[----:B------:R-:W-:Y:S01]  /*12530*/  FFMA.FTZ R2, R2, -UR21, R151 ;  /* 0x8000001502027c23 */ /* 0x000fe20008010097 */
[----:B------:R-:W-:Y:S01]  /*12540*/  ISETP.NE.AND P3, PT, R7, RZ, PT ;  /* 0x000000ff0700720c */ /* 0x000fe20003f65270 */
[----:B------:R-:W-:Y:S01]  /*12550*/  FFMA.FTZ R4, R3, -UR21, R72 ;  /* 0x8000001503047c23 */ /* 0x000fe20008010048 */
[----:B------:R-:W-:Y:S01]  /*12560*/  P2R R7, PR, RZ, 0x4 ;  /* 0x00000004ff077803 */ /* 0x000fe20000000000 */
[----:B------:R-:W-:Y:S01]  /*12570*/  FFMA.FTZ R3, R5, -UR21, R74 ;  /* 0x8000001505037c23 */ /* 0x000fe2000801004a */
[----:B------:R-:W-:Y:S02]  /*12580*/  FSEL R180, R10, -INF , !P3 ;  /* 0xff8000000ab47808 */ /* 0x000fe40005800000 */
[----:B------:R-:W-:Y:S02]  /*12590*/  I2FP.F32.S32 R6, R6 ;  /* 0x0000000600067245 */ /* 0x000fe40000201400 */
[----:B------:R-:W-:-:S02]  /*125a0*/  ISETP.GE.AND P3, PT, R0, R211, PT ;  /* 0x000000d30000720c */ /* 0x000fc40003f66270 */
[----:B------:R-:W-:Y:S01]  /*125b0*/  ISETP.GE.AND P2, PT, R0, R210, PT ;  /* 0x000000d20000720c */ /* 0x000fe20003f46270 */
[----:B------:R-:W-:Y:S01]  /*125c0*/  FFMA.FTZ R5, R6, -UR21, R144 ;  /* 0x8000001506057c23 */ /* 0x000fe20008010090 */
[----:B------:R-:W-:Y:S02]  /*125d0*/  ISETP.GE.AND P0, PT, R0, R209, PT ;  /* 0x000000d10000720c */ /* 0x000fe40003f06270 */
[----:B------:R-:W-:Y:S01]  /*125e0*/  FSEL R228, R3, -INF , !P4 ;  /* 0xff80000003e47808 */ /* 0x000fe20006000000 */
[--C-:B------:R-:W-:Y:S01]  /*125f0*/  IMAD.IADD R3, R206, 0x1, -R0.reuse ;  /* 0x00000001ce037824 */ /* 0x100fe200078e0a00 */
[----:B------:R-:W-:Y:S02]  /*12600*/  ISETP.GE.AND P4, PT, R0, R208, PT ;  /* 0x000000d00000720c */ /* 0x000fe40003f86270 */
[----:B------:R-:W-:Y:S01]  /*12610*/  FSEL R218, R2, -INF , !P6 ;  /* 0xff80000002da7808 */ /* 0x000fe20007000000 */
[--C-:B------:R-:W-:Y:S01]  /*12620*/  IMAD.IADD R2, R205, 0x1, -R0.reuse ;  /* 0x00000001cd027824 */ /* 0x100fe200078e0a00 */
[----:B------:R-:W-:Y:S01]  /*12630*/  FSEL R224, R4, -INF , !P5 ;  /* 0xff80000004e07808 */ /* 0x000fe20006800000 */
[----:B------:R-:W-:Y:S01]  /*12640*/  IMAD.IADD R4, R202, 0x1, -R0 ;  /* 0x00000001ca047824 */ /* 0x000fe200078e0a00 */
[----:B------:R-:W-:-:S02]  /*12650*/  ISETP.LT.OR P6, PT, R0, R204, P3 ;  /* 0x000000cc0000720c */ /* 0x000fc40001fc1670 */
[C---:B------:R-:W-:Y:S02]  /*12660*/  ISETP.LT.OR P5, PT, R0.reuse, R203, P2 ;  /* 0x000000cb0000720c */ /* 0x040fe400017a1670 */
[C---:B------:R-:W-:Y:S02]  /*12670*/  ISETP.LT.OR P3, PT, R0.reuse, R201, P0 ;  /* 0x000000c90000720c */ /* 0x040fe40000761670 */
[----:B------:R-:W-:Y:S02]  /*12680*/  ISETP.NE.AND P0, PT, R7, RZ, PT ;  /* 0x000000ff0700720c */ /* 0x000fe40003f05270 */
[----:B------:R-:W-:Y:S01]  /*12690*/  ISETP.LT.OR P2, PT, R0, R200, P4 ;  /* 0x000000c80000720c */ /* 0x000fe20002741670 */
[----:B------:R-:W-:Y:S01]  /*126a0*/  IMAD.IADD R0, R207, 0x1, -R0 ;  /* 0x00000001cf007824 */ /* 0x000fe200078e0a00 */
[----:B------:R-:W-:Y:S02]  /*126b0*/  FSEL R178, R5, -INF , !P0 ;  /* 0xff80000005b27808 */ /* 0x000fe40004000000 */
[----:B------:R-:W-:-:S02]  /*126c0*/  PLOP3.LUT P0, PT, PT, PT, UP0, 0x80, 0x0 ;  /* 0x000000000000781c */ /* 0x000fc40003f0f008 */
[----:B------:R-:W-:Y:S02]  /*126d0*/  IABS R4, R4 ;  /* 0x0000000400047213 */ /* 0x000fe40000000000 */
[----:B------:R-:W-:Y:S02]  /*126e0*/  IABS R3, R3 ;  /* 0x0000000300037213 */ /* 0x000fe40000000000 */
[----:B------:R-:W-:Y:S02]  /*126f0*/  IABS R2, R2 ;  /* 0x0000000200027213 */ /* 0x000fe40000000000 */
[----:B------:R-:W-:Y:S02]  /*12700*/  IABS R0, R0 ;  /* 0x0000000000007213 */ /* 0x000fe40000000000 */
[----:B------:R-:W-:Y:S02]  /*12710*/  I2FP.F32.S32 R8, R8 ;  /* 0x0000000800087245 */ /* 0x000fe40000201400 */
[----:B------:R-:W-:-:S02]  /*12720*/  I2FP.F32.S32 R4, R4 ;  /* 0x0000000400047245 */ /* 0x000fc40000201400 */
        /* <DEDUP_REMOVED lines=73> */
.L_x_2143:
[----:B------:R-:W-:Y:S05]  /*12bc0*/  BSYNC B0 ;  /* 0x0000000000007941 */ /* 0x000fea0003800000 */
.L_x_2142:
[----:B------:R-:W0:Y:S02]  /*12bd0*/  LDGDEPBAR ;  /* 0x00000000000079af */ /* 0x000e240000000000 */
.L_x_2141:
[----:B-1----:R-:W3:Y:S04]  /*12be0*/  LDL.LU R6, [R1+0x54] ;  /* 0x0000540001067983 */ /* 0x002ee80000300800 */
[----:B------:R-:W4:Y:S04]  /*12bf0*/  LDL.LU R8, [R1+0x50] ;  /* 0x0000500001087983 */ /* 0x000f280000300800 */
[----:B--2---:R-:W2:Y:S04]  /*12c00*/  LDL R4, [R1] ;  /* 0x0000000001047983 */ /* 0x004ea80000100800 */
[----:B------:R-:W5:Y:S04]  /*12c10*/  LDL R13, [R1+0x18] ;  /* 0x00001800010d7983 */ /* 0x000f680000100800 */
[----:B------:R-:W3:Y:S01]  /*12c20*/  LDL R11, [R1+0x10] ;  /* 0x00001000010b7983 */ /* 0x000ee20000100800 */
[----:B------:R-:W-:Y:S01]  /*12c30*/  FMNMX.FTZ R0, R214, R27, !PT ;  /* 0x0000001bd6007209 */ /* 0x000fe20007810000 */
[----:B------:R-:W-:Y:S01]  /*12c40*/  USHF.L.U32 UR6, UR37, 0x1, URZ ;  /* 0x0000000125067899 */ /* 0x000fe2000800063f */
[----:B------:R-:W-:Y:S01]  /*12c50*/  FMNMX.FTZ R5, R215, R40, !PT ;  /* 0x00000028d7057209 */ /* 0x000fe20007810000 */
[----:B------:R-:W-:Y:S01]  /*12c60*/  IMAD.U32 R10, RZ, RZ, UR31 ;  /* 0x0000001fff0a7e24 */ /* 0x000fe2000f8e00ff */
[----:B------:R-:W-:Y:S01]  /*12c70*/  FMNMX.FTZ R0, R24, R0, !PT ;  /* 0x0000000018007209 */ /* 0x000fe20007810000 */
[----:B------:R-:W-:Y:S01]  /*12c80*/  IMAD.U32 R9, RZ, RZ, UR31 ;  /* 0x0000001fff097e24 */ /* 0x000fe2000f8e00ff */
[----:B------:R-:W-:Y:S01]  /*12c90*/  FMNMX.FTZ R7, R248, R63, !PT ;  /* 0x0000003ff8077209 */ /* 0x000fe20007810000 */
[----:B------:R-:W-:Y:S01]  /*12ca0*/  IMAD.MOV.U32 R235, RZ, RZ, R251 ;  /* 0x000000ffffeb7224 */ /* 0x000fe200078e00fb */
[----:B------:R-:W-:Y:S01]  /*12cb0*/  FMNMX.FTZ R0, R25, R0, !PT ;  /* 0x0000000019007209 */ /* 0x000fe20007810000 */
[----:B------:R-:W-:Y:S01]  /*12cc0*/  IMAD.MOV.U32 R239, RZ, RZ, R250 ;  /* 0x000000ffffef7224 */ /* 0x000fe200078e00fa */
[----:B------:R-:W-:Y:S02]  /*12cd0*/  LDSM.16.MT88.4 R48, [R187+0x6000] ;  /* 0x00600000bb30783b */ /* 0x000fe40000004200 */
[----:B------:R-:W-:-:S04]  /*12ce0*/  FMNMX.FTZ R0, R19, R0, !PT ;  /* 0x0000000013007209 */ /* 0x000fc80007810000 */
[----:B------:R-:W-:-:S04]  /*12cf0*/  FMNMX.FTZ R0, R64, R0, !PT ;  /* 0x0000000040007209 */ /* 0x000fc80007810000 */
[----:B------:R-:W-:-:S04]  /*12d00*/  FMNMX.FTZ R0, R61, R0, !PT ;  /* 0x000000003d007209 */ /* 0x000fc80007810000 */
[----:B------:R-:W-:-:S04]  /*12d10*/  FMNMX.FTZ R0, R59, R0, !PT ;  /* 0x000000003b007209 */ /* 0x000fc80007810000 */
[----:B------:R-:W-:-:S04]  /*12d20*/  FMNMX.FTZ R0, R138, R0, !PT ;  /* 0x000000008a007209 */ /* 0x000fc80007810000 */
[----:B------:R-:W-:-:S04]  /*12d30*/  FMNMX.FTZ R0, R174, R0, !PT ;  /* 0x00000000ae007209 */ /* 0x000fc80007810000 */
        /* <DEDUP_REMOVED lines=13> */
[----:B------:R-:W-:-:S05]  /*12e10*/  FMNMX.FTZ R0, R179, R3, !PT ;  /* 0x00000003b3007209 */ /* 0x000fca0007810000 */
[----:B------:R-:W1:Y:S01]  /*12e20*/  SHFL.BFLY PT, R12, R0, 0x2, 0x1f ;  /* 0x0c401f00000c7f89 */ /* 0x000e6200000e0000 */
[----:B------:R-:W-:Y:S01]  /*12e30*/  UIADD3 UR4, UR6, 0x1, URZ ;  /* 0x0000000106047890 */ /* 0x000fe2000fffe03f */
[----:B------:R-:W-:Y:S02]  /*12e40*/  FMNMX.FTZ R7, R67, R7, !PT ;  /* 0x0000000743077209 */ /* 0x000fe40007810000 */
[----:B-1----:R-:W-:-:S05]  /*12e50*/  FMNMX.FTZ R0, R0, R12, !PT ;  /* 0x0000000c00007209 */ /* 0x002fca0007810000 */
[----:B------:R-:W1:Y:S02]  /*12e60*/  SHFL.BFLY PT, R71, R0, 0x1, 0x1f ;  /* 0x0c201f0000477f89 */ /* 0x000e6400000e0000 */
[----:B-1----:R-:W-:-:S04]  /*12e70*/  FMNMX.FTZ R71, R0, R71, !PT ;  /* 0x0000004700477209 */ /* 0x002fc80007810000 */
[----:B------:R-:W-:Y:S01]  /*12e80*/  FSETP.NEU.FTZ.AND P1, PT, R71, -INF , PT ;  /* 0xff8000004700780b */ /* 0x000fe20003f3d000 */
[----:B--2---:R-:W-:Y:S01]  /*12e90*/  IMAD.WIDE.U32 R74, R4, -0x326172a9, RZ ;  /* 0xcd9e8d57044a7825 */ /* 0x004fe200078e00ff */
[----:B------:R-:W-:-:S04]  /*12ea0*/  FMNMX.FTZ R4, R163, R2, !PT ;  /* 0x00000002a3047209 */ /* 0x000fc80007810000 */
[----:B------:R-:W-:Y:S01]  /*12eb0*/  FMNMX.FTZ R4, R181, R4, !PT ;  /* 0x00000004b5047209 */ /* 0x000fe20007810000 */
[----:B-----5:R-:W-:-:S03]  /*12ec0*/  IMAD.WIDE.U32 R232, R13, -0x326172a9, RZ ;  /* 0xcd9e8d570de87825 */ /* 0x020fc600078e00ff */
[----:B------:R-:W-:Y:S01]  /*12ed0*/  FMNMX.FTZ R4, R177, R4, !PT ;  /* 0x00000004b1047209 */ /* 0x000fe20007810000 */
[----:B----4-:R-:W-:Y:S01]  /*12ee0*/  IMAD.MOV.U32 R236, RZ, RZ, R8 ;  /* 0x000000ffffec7224 */ /* 0x010fe200078e0008 */
[----:B------:R-:W-:Y:S01]  /*12ef0*/  FMNMX.FTZ R8, R58, R5, !PT ;  /* 0x000000053a087209 */ /* 0x000fe20007810000 */
[----:B---3--:R-:W-:Y:S01]  /*12f00*/  IMAD.WIDE.U32 R2, R11, -0x2daee0ad, RZ ;  /* 0xd2511f530b027825 */ /* 0x008fe200078e00ff */
[----:B------:R-:W-:Y:S02]  /*12f10*/  LOP3.LUT R5, R75, R252, RZ, 0x3c, !PT ;  /* 0x000000fc4b057212 */ /* 0x000fe400078e3cff */
[----:B------:R-:W-:Y:S01]  /*12f20*/  FMNMX.FTZ R4, R175, R4, !PT ;  /* 0x00000004af047209 */ /* 0x000fe20007810000 */
[----:B------:R-:W-:Y:S01]  /*12f30*/  IMAD.MOV.U32 R238, RZ, RZ, R6 ;  /* 0x000000ffffee7224 */ /* 0x000fe200078e0006 */
[----:B------:R-:W-:Y:S01]  /*12f40*/  LOP3.LUT R6, R233, R252, RZ, 0x3c, !PT ;  /* 0x000000fce9067212 */ /* 0x000fe200078e3cff */
        /* <DEDUP_REMOVED lines=15> */
[----:B------:R-:W-:Y:S02]  /*13040*/  FMNMX.FTZ R5, R62, R5, !PT ;  /* 0x000000053e057209 */ /* 0x000fe40007810000 */
[----:B------:R-:W-:-:S02]  /*13050*/  LOP3.LUT R7, R3, UR36, R74, 0x96, !PT ;  /* 0x0000002403077c12 */ /* 0x000fc4000f8e964a */
[----:B------:R-:W-:Y:S02]  /*13060*/  LOP3.LUT R12, R3, UR36, R232, 0x96, !PT ;  /* 0x00000024030c7c12 */ /* 0x000fe4000f8e96e8 */
        /* <DEDUP_REMOVED lines=19> */
[----:B------:R-:W-:Y:S01]  /*131a0*/  LOP3.LUT R14, R5, UR29, R22, 0x96, !PT ;  /* 0x0000001d050e7c12 */ /* 0x000fe2000f8e9616 */
[----:B------:R-:W-:Y:S01]  /*131b0*/  IMAD.WIDE.U32 R6, R13, -0x2daee0ad, RZ ;  /* 0xd2511f530d067825 */ /* 0x000fe200078e00ff */
[----:B------:R-:W-:Y:S02]  /*131c0*/  FMNMX.FTZ R5, R225, R11, !PT ;  /* 0x0000000be1057209 */ /* 0x000fe40007810000 */
[----:B------:R-:W-:Y:S02]  /*131d0*/  LOP3.LUT R11, R9, UR25, R4, 0x96, !PT ;  /* 0x00000019090b7c12 */ /* 0x000fe4000f8e9604 */
[----:B------:R-:W-:Y:S02]  /*131e0*/  FMNMX.FTZ R9, R139, R12, !PT ;  /* 0x0000000c8b097209 */ /* 0x000fe40007810000 */
[----:B------:R-:W-:Y:S02]  /*131f0*/  FMNMX.FTZ R4, R223, R5, !PT ;  /* 0x00000005df047209 */ /* 0x000fe40007810000 */
[----:B------:R-:W-:-:S02]  /*13200*/  LOP3.LUT R13, R7, UR25, R2, 0x96, !PT ;  /* 0x00000019070d7c12 */ /* 0x000fc4000f8e9602 */
[----:B------:R-:W-:Y:S02]  /*13210*/  FMNMX.FTZ R7, R160, R9, !PT ;  /* 0x00000009a0077209 */ /* 0x000fe40007810000 */
[----:B------:R-:W-:Y:S02]  /*13220*/  FMNMX.FTZ R5, R219, R4, !PT ;  /* 0x00000004db057209 */ /* 0x000fe40007810000 */
[----:B------:R-:W-:Y:S02]  /*13230*/  FMNMX.FTZ R4, R172, R7, !PT ;  /* 0x00000007ac047209 */ /* 0x000fe40007810000 */
[----:B-1----:R-:W-:Y:S02]  /*13240*/  FMNMX.FTZ R10, R10, R16, !PT ;  /* 0x000000100a0a7209 */ /* 0x002fe40007810000 */
[----:B------:R-:W-:Y:S01]  /*13250*/  LOP3.LUT R15, R3, UR29, R32, 0x96, !PT ;  /* 0x0000001d030f7c12 */ /* 0x000fe2000f8e9620 */
[----:B------:R-:W-:Y:S01]  /*13260*/  IMAD.WIDE.U32 R2, R14, -0x326172a9, RZ ;  /* 0xcd9e8d570e027825 */ /* 0x000fe200078e00ff */
[----:B------:R-:W-:Y:S01]  /*13270*/  FMNMX.FTZ R4, R173, R4, !PT ;  /* 0x00000004ad047209 */ /* 0x000fe20007810000 */
[----:B------:R-:W1:Y:S01]  /*13280*/  SHFL.BFLY PT, R70, R10, 0x1, 0x1f ;  /* 0x0c201f000a467f89 */ /* 0x000e6200000e0000 */
[----:B------:R-:W-:-:S02]  /*13290*/  FMNMX.FTZ R0, R229, R5, !PT ;  /* 0x00000005e5007209 */ /* 0x000fc40007810000 */
[----:B------:R-:W-:Y:S02]  /*132a0*/  FMNMX.FTZ R73, R224, R4, !PT ;  /* 0x00000004e0497209 */ /* 0x000fe40007810000 */
[----:B------:R-:W-:Y:S01]  /*132b0*/  LOP3.LUT R5, R3, UR28, R38, 0x96, !PT ;  /* 0x0000001c03057c12 */ /* 0x000fe2000f8e9626 */
[----:B------:R-:W-:Y:S01]  /*132c0*/  IMAD.WIDE.U32 R52, R11, -0x326172a9, RZ ;  /* 0xcd9e8d570b347825 */ /* 0x000fe200078e00ff */
[----:B------:R-:W-:Y:S02]  /*132d0*/  FMNMX.FTZ R3, R230, R0, !PT ;  /* 0x00000000e6037209 */ /* 0x000fe40007810000 */
[----:B------:R-:W-:Y:S02]  /*132e0*/  FMNMX.FTZ R73, R222, R73, !PT ;  /* 0x00000049de497209 */ /* 0x000fe40007810000 */
[----:B------:R-:W-:Y:S01]  /*132f0*/  FMNMX.FTZ R7, R228, R3, !PT ;  /* 0x00000003e4077209 */ /* 0x000fe20007810000 */
[----:B------:R-:W-:Y:S01]  /*13300*/  FMUL.FTZ R0, R71, UR40 ;  /* 0x0000002847007c20 */ /* 0x000fe20008410000 */
[----:B------:R-:W-:Y:S01]  /*13310*/  LOP3.LUT R12, R53, UR24, R2, 0x96, !PT ;  /* 0x00000018350c7c12 */ /* 0x000fe2000f8e9602 */
[----:B------:R-:W2:Y:S01]  /*13320*/  SHFL.BFLY PT, R14, R73, 0x2, 0x1f ;  /* 0x0c401f00490e7f89 */ /* 0x000ea200000e0000 */
[----:B------:R-:W-:Y:S01]  /*13330*/  IMAD.WIDE.U32 R2, R15, -0x326172a9, RZ ;  /* 0xcd9e8d570f027825 */ /* 0x000fe200078e00ff */
[----:B------:R-:W-:-:S03]  /*13340*/  FMNMX.FTZ R7, R226, R7, !PT ;  /* 0x00000007e2077209 */ /* 0x000fc60007810000 */
[----:B------:R-:W-:Y:S01]  /*13350*/  IMAD.WIDE.U32 R44, R13, -0x326172a9, RZ ;  /* 0xcd9e8d570d2c7825 */ /* 0x000fe200078e00ff */
[----:B------:R-:W-:Y:S01]  /*13360*/  FSEL R0, R0, RZ, P1 ;  /* 0x000000ff00007208 */ /* 0x000fe20000800000 */
[----:B------:R-:W3:Y:S01]  /*13370*/  SHFL.BFLY PT, R15, R7, 0x2, 0x1f ;  /* 0x0c401f00070f7f89 */ /* 0x000ee200000e0000 */
[----:B------:R-:W-:Y:S02]  /*13380*/  LOP3.LUT R3, R3, UR28, R20, 0x96, !PT ;  /* 0x0000001c03037c12 */ /* 0x000fe4000f8e9614 */
[----:B------:R-:W-:Y:S01]  /*13390*/  LOP3.LUT R9, R45, UR24, R2, 0x96, !PT ;  /* 0x000000182d097c12 */ /* 0x000fe2000f8e9602 */
[----:B------:R-:W-:Y:S02]  /*133a0*/  FFMA.FTZ R4, R27, UR40, -R0 ;  /* 0x000000281b047c23 */ /* 0x000fe40008010800 */
[----:B------:R-:W-:Y:S01]  /*133b0*/  IMAD.WIDE.U32 R2, R3, -0x2daee0ad, RZ ;  /* 0xd2511f5303027825 */ /* 0x000fe200078e00ff */
[----:B-1----:R-:W-:-:S03]  /*133c0*/  FMNMX.FTZ R70, R10, R70, !PT ;  /* 0x000000460a467209 */ /* 0x002fc60007810000 */
[----:B------:R-:W-:Y:S01]  /*133d0*/  IMAD.WIDE.U32 R46, R9, -0x2daee0ad, RZ ;  /* 0xd2511f53092e7825 */ /* 0x000fe200078e00ff */
[----:B------:R1:W-:Y:S01]  /*133e0*/  MUFU.EX2 R234, R4 ;  /* 0x0000000400ea7308 */ /* 0x0003e20000000800 */
[----:B------:R-:W-:Y:S02]  /*133f0*/  LOP3.LUT R6, R3, UR22, R6, 0x96, !PT ;  /* 0x0000001603067c12 */ /* 0x000fe4000f8e9606 */
[----:B------:R-:W-:Y:S01]  /*13400*/  FFMA.FTZ R3, R25, UR40, -R0 ;  /* 0x0000002819037c23 */ /* 0x000fe20008010800 */
[----:B------:R-:W-:Y:S01]  /*13410*/  IMAD.WIDE.U32 R54, R12, -0x2daee0ad, RZ ;  /* 0xd2511f530c367825 */ /* 0x000fe200078e00ff */
[----:B------:R-:W-:-:S03]  /*13420*/  LOP3.LUT R2, R47, UR18, R2, 0x96, !PT ;  /* 0x000000122f027c12 */ /* 0x000fc6000f8e9602 */
[C---:B------:R-:W-:Y:S01]  /*13430*/  FMUL.FTZ R13, R70.reuse, UR40 ;  /* 0x00000028460d7c20 */ /* 0x040fe20008410000 */
[----:B------:R-:W-:Y:S01]  /*13440*/  FSETP.NEU.FTZ.AND P0, PT, R70, -INF , PT ;  /* 0xff8000004600780b */ /* 0x000fe20003f1d000 */
[----:B------:R-:W-:Y:S01]  /*13450*/  UIADD3 UR4, UR30, -0x4ab325aa, URZ ;  /* 0xb54cda561e047890 */ /* 0x000fe2000fffe03f */
[----:B------:R4:W-:Y:S01]  /*13460*/  MUFU.EX2 R231, R3 ;  /* 0x0000000300e77308 */ /* 0x0009e20000000800 */
[----:B------:R-:W-:Y:S01]  /*13470*/  IMAD.WIDE.U32 R34, R6, -0x326172a9, RZ ;  /* 0xcd9e8d5706227825 */ /* 0x000fe200078e00ff */
[----:B------:R-:W-:-:S03]  /*13480*/  FSEL R13, R13, RZ, P0 ;  /* 0x000000ff0d0d7208 */ /* 0x000fc60000000000 */
[----:B-1----:R-:W-:Y:S01]  /*13490*/  IMAD.WIDE.U32 R4, R5, -0x2daee0ad, RZ ;  /* 0xd2511f5305047825 */ /* 0x002fe200078e00ff */
[----:B--2---:R-:W-:Y:S02]  /*134a0*/  FMNMX.FTZ R73, R73, R14, !PT ;  /* 0x0000000e49497209 */ /* 0x004fe40007810000 */
[----:B------:R-:W-:Y:S01]  /*134b0*/  LOP3.LUT R16, R55, UR18, R4, 0x96, !PT ;  /* 0x0000001237107c12 */ /* 0x000fe2000f8e9604 */
[----:B------:R-:W-:Y:S01]  /*134c0*/  FFMA.FTZ R4, R19, UR40, -R0 ;  /* 0x0000002813047c23 */ /* 0x000fe20008010800 */
[----:B----4-:R-:W-:-:S03]  /*134d0*/  IMAD.WIDE.U32 R2, R2, -0x326172a9, RZ ;  /* 0xcd9e8d5702027825 */ /* 0x010fc600078e00ff */
[----:B------:R1:W2:Y:S01]  /*134e0*/  MUFU.EX2 R240, R4 ;  /* 0x0000000400f07308 */ /* 0x0002a20000000800 */
[----:B------:R-:W-:Y:S01]  /*134f0*/  FFMA.FTZ R6, R30, UR40, -R13 ;  /* 0x000000281e067c23 */ /* 0x000fe2000801080d */
[----:B------:R-:W4:Y:S01]  /*13500*/  SHFL.BFLY PT, R14, R73, 0x1, 0x1f ;  /* 0x0c201f00490e7f89 */ /* 0x000f2200000e0000 */
[----:B------:R-:W-:Y:S01]  /*13510*/  LOP3.LUT R18, R5, UR22, R8, 0x96, !PT ;  /* 0x0000001605127c12 */ /* 0x000fe2000f8e9608 */
[----:B------:R-:W-:Y:S01]  /*13520*/  FFMA.FTZ R11, R24, UR40, -R0 ;  /* 0x00000028180b7c23 */ /* 0x000fe20008010800 */
[----:B---3--:R-:W-:Y:S02]  /*13530*/  FMNMX.FTZ R5, R7, R15, !PT ;  /* 0x0000000f07057209 */ /* 0x008fe40007810000 */
[C---:B------:R-:W-:Y:S01]  /*13540*/  LOP3.LUT R8, R2.reuse, 0xff, RZ, 0xc0, !PT ;  /* 0x000000ff02087812 */ /* 0x040fe200078ec0ff */
[----:B------:R3:W-:Y:S01]  /*13550*/  MUFU.EX2 R69, R6 ;  /* 0x0000000600457308 */ /* 0x0007e20000000800 */
[----:B-1----:R-:W-:Y:S02]  /*13560*/  LOP3.LUT R4, R3, UR4, R34, 0x96, !PT ;  /* 0x0000000403047c12 */ /* 0x002fe4000f8e9622 */
[----:B------:R-:W-:-:S05]  /*13570*/  LOP3.LUT R3, R2, 0xffff, RZ, 0xc0, !PT ;  /* 0x0000ffff02037812 */ /* 0x000fca00078ec0ff */
[----:B------:R1:W-:Y:S01]  /*13580*/  MUFU.EX2 R68, R11 ;  /* 0x0000000b00447308 */ /* 0x0003e20000000800 */
[----:B------:R-:W-:Y:S02]  /*13590*/  SHF.R.U32.HI R7, RZ, 0x8, R3 ;  /* 0x00000008ff077819 */ /* 0x000fe40000011603 */
[--C-:B---3--:R-:W-:Y:S02]  /*135a0*/  SHF.R.U32.HI R6, RZ, 0x10, R2.reuse ;  /* 0x00000010ff067819 */ /* 0x108fe40000011602 */
[----:B------:R-:W-:Y:S01]  /*135b0*/  SHF.R.U32.HI R10, RZ, 0x18, R2 ;  /* 0x00000018ff0a7819 */ /* 0x000fe20000011602 */
[----:B------:R-:W-:Y:S01]  /*135c0*/  FFMA.FTZ R3, R28, UR40, -R13 ;  /* 0x000000281c037c23 */ /* 0x000fe2000801080d */
[C---:B------:R-:W-:Y:S02]  /*135d0*/  LOP3.LUT R2, R4.reuse, 0xffff, RZ, 0xc0, !PT ;  /* 0x0000ffff04027812 */ /* 0x040fe400078ec0ff */
[----:B------:R-:W-:Y:S01]  /*135e0*/  LOP3.LUT R9, R4, 0xff, RZ, 0xc0, !PT ;  /* 0x000000ff04097812 */ /* 0x000fe200078ec0ff */
[----:B------:R-:W3:Y:S01]  /*135f0*/  SHFL.BFLY PT, R12, R5, 0x1, 0x1f ;  /* 0x0c201f00050c7f89 */ /* 0x000ee200000e0000 */
[----:B-1----:R-:W-:-:S02]  /*13600*/  PRMT R11, R8, 0x5410, R7 ;  /* 0x00005410080b7816 */ /* 0x002fc40000000007 */
[----:B------:R-:W-:Y:S02]  /*13610*/  LOP3.LUT R8, R6, 0xff, RZ, 0xc0, !PT ;  /* 0x000000ff06087812 */ /* 0x000fe400078ec0ff */
[--C-:B------:R-:W-:Y:S02]  /*13620*/  SHF.R.U32.HI R6, RZ, 0x10, R4.reuse ;  /* 0x00000010ff067819 */ /* 0x100fe40000011604 */
[----:B------:R-:W-:Y:S01]  /*13630*/  SHF.R.U32.HI R7, RZ, 0x18, R4 ;  /* 0x00000018ff077819 */ /* 0x000fe20000011604 */
[----:B------:R-:W-:Y:S01]  /*13640*/  FFMA.FTZ R4, R29, UR40, -R13 ;  /* 0x000000281d047c23 */ /* 0x000fe2000801080d */
[----:B------:R1:W-:Y:S01]  /*13650*/  MUFU.EX2 R237, R3 ;  /* 0x0000000300ed7308 */ /* 0x0003e20000000800 */
[----:B----4-:R-:W-:Y:S01]  /*13660*/  FMNMX.FTZ R73, R73, R14, !PT ;  /* 0x0000000e49497209 */ /* 0x010fe20007810000 */
[----:B------:R-:W-:Y:S06]  /*13670*/  LDSM.16.MT88.4 R28, [R188+0x6000] ;  /* 0x00600000bc1c783b */ /* 0x000fec0000004200 */
[----:B------:R4:W-:Y:S01]  /*13680*/  MUFU.EX2 R251, R4 ;  /* 0x0000000400fb7308 */ /* 0x0009e20000000800 */
[----:B-1----:R-:W-:-:S04]  /*13690*/  SHF.R.U32.HI R3, RZ, 0x8, R2 ;  /* 0x00000008ff037819 */ /* 0x002fc80000011602 */
[----:B------:R-:W-:Y:S02]  /*136a0*/  PRMT R9, R9, 0x5410, R3 ;  /* 0x0000541009097816 */ /* 0x000fe40000000003 */
[----:B----4-:R-:W-:Y:S02]  /*136b0*/  FSEL R4, R71, RZ, P1 ;  /* 0x000000ff47047208 */ /* 0x010fe40000800000 */
[----:B------:R-:W-:-:S03]  /*136c0*/  FSEL R3, R70, RZ, P0 ;  /* 0x000000ff46037208 */ /* 0x000fc60000000000 */
[----:B------:R-:W-:Y:S01]  /*136d0*/  FADD.FTZ R4, R214, -R4 ;  /* 0x80000004d6047221 */ /* 0x000fe20000010000 */
[----:B------:R-:W-:Y:S01]  /*136e0*/  LOP3.LUT R2, R6, 0xff, RZ, 0xc0, !PT ;  /* 0x000000ff06027812 */ /* 0x000fe200078ec0ff */
[----:B------:R-:W-:Y:S02]  /*136f0*/  FADD.FTZ R3, R213, -R3 ;  /* 0x80000003d5037221 */ /* 0x000fe40000010000 */
[----:B------:R-:W-:Y:S01]  /*13700*/  FMUL.FTZ R4, R4, UR40 ;  /* 0x0000002804047c20 */ /* 0x000fe20008410000 */
[----:B------:R-:W-:Y:S01]  /*13710*/  PRMT R6, R2, 0x5410, R7 ;  /* 0x0000541002067816 */ /* 0x000fe20000000007 */
[----:B------:R-:W-:Y:S01]  /*13720*/  FFMA.FTZ R2, R26, UR40, -R13 ;  /* 0x000000281a027c23 */ /* 0x000fe2000801080d */
[----:B------:R-:W-:Y:S01]  /*13730*/  PRMT R214, R199, 0x7054, R199 ;  /* 0x00007054c7d67816 */ /* 0x000fe200000000c7 */
[----:B------:R1:W-:Y:S01]  /*13740*/  MUFU.EX2 R137, R4 ;  /* 0x0000000400897308 */ /* 0x0003e20000000800 */
[----:B------:R-:W-:Y:S01]  /*13750*/  FMUL.FTZ R3, R3, UR40 ;  /* 0x0000002803037c20 */ /* 0x000fe20008410000 */
[----:B------:R-:W-:Y:S01]  /*13760*/  FSETP.NEU.FTZ.AND P1, PT, R73, -INF , PT ;  /* 0xff8000004900780b */ /* 0x000fe20003f3d000 */
[----:B------:R-:W4:Y:S01]  /*13770*/  LDSM.16.MT88.4 R24, [R185+0x6000] ;  /* 0x00600000b918783b */ /* 0x000f220000004200 */
[----:B---3--:R-:W-:-:S04]  /*13780*/  FMNMX.FTZ R72, R5, R12, !PT ;  /* 0x0000000c05487209 */ /* 0x008fc80007810000 */
[----:B------:R3:W5:Y:S01]  /*13790*/  MUFU.EX2 R250, R2 ;  /* 0x0000000200fa7308 */ /* 0x0007620000000800 */
[----:B------:R-:W-:Y:S01]  /*137a0*/  HSET2.LE.AND R5, R9, R214, PT ;  /* 0x000000d609057233 */ /* 0x000fe20003803000 */
[----:B-1----:R-:W-:-:S06]  /*137b0*/  FMUL.FTZ R4, R73, UR40 ;  /* 0x0000002849047c20 */ /* 0x002fcc0008410000 */
[----:B------:R2:W1:Y:S01]  /*137c0*/  MUFU.EX2 R136, R3 ;  /* 0x0000000300887308 */ /* 0x0004620000000800 */
[--C-:B------:R-:W-:Y:S02]  /*137d0*/  HSET2.LE.AND R9, R6, R214.reuse, PT ;  /* 0x000000d606097233 */ /* 0x100fe40003803000 */
[----:B------:R-:W-:Y:S02]  /*137e0*/  FSEL R14, R4, RZ, P1 ;  /* 0x000000ff040e7208 */ /* 0x000fe40000800000 */
[----:B---3--:R-:W-:Y:S02]  /*137f0*/  HSET2.LE.AND R2, R11, R214, PT ;  /* 0x000000d60b027233 */ /* 0x008fe40003803000 */
[----:B--2---:R-:W-:-:S04]  /*13800*/  F2FP.F16.F32.PACK_AB R3, R240, R231 ;  /* 0x000000e7f003723e */ /* 0x004fc800000000ff */
[----:B------:R-:W-:Y:S01]  /*13810*/  LOP3.LUT R6, R2, R3, RZ, 0xc0, !PT ;  /* 0x0000000302067212 */ /* 0x000fe200078ec0ff */
[----:B------:R-:W-:Y:S02]  /*13820*/  FFMA.FTZ R2, R40, UR40, -R14 ;  /* 0x0000002828027c23 */ /* 0x000fe4000801080e */
[----:B------:R-:W2:Y:S02]  /*13830*/  LDSM.16.MT88.4 R40, [R186+0x6000] ;  /* 0x00600000ba28783b */ /* 0x000ea40000004200 */
[----:B------:R3:W-:Y:S01]  /*13840*/  MUFU.EX2 R247, R2 ;  /* 0x0000000200f77308 */ /* 0x0007e20000000800 */
[----:B------:R-:W-:Y:S02]  /*13850*/  FSETP.NEU.FTZ.AND P0, PT, R72, -INF , PT ;  /* 0xff8000004800780b */ /* 0x000fe40003f1d000 */
[----:B------:R-:W-:Y:S02]  /*13860*/  PRMT R8, R8, 0x5410, R10 ;  /* 0x0000541008087816 */ /* 0x000fe4000000000a */
[----:B-----5:R-:W-:Y:S01]  /*13870*/  F2FP.F16.F32.PACK_AB R4, R250, R251 ;  /* 0x000000fbfa04723e */ /* 0x020fe200000000ff */
[----:B---3--:R-:W-:-:S05]  /*13880*/  FMUL.FTZ R2, R72, UR40 ;  /* 0x0000002848027c20 */ /* 0x008fca0008410000 */
[----:B------:R-:W-:Y:S01]  /*13890*/  FSEL R12, R2, RZ, P0 ;  /* 0x000000ff020c7208 */ /* 0x000fe20000000000 */
[----:B------:R-:W-:Y:S01]  /*138a0*/  FFMA.FTZ R2, R37, UR40, -R14 ;  /* 0x0000002825027c23 */ /* 0x000fe2000801080e */
[----:B------:R-:W-:-:S03]  /*138b0*/  HSET2.LE.AND R7, R8, R214, PT ;  /* 0x000000d608077233 */ /* 0x000fc60003803000 */
[----:B------:R3:W-:Y:S01]  /*138c0*/  MUFU.EX2 R246, R2 ;  /* 0x0000000200f67308 */ /* 0x0007e20000000800 */
[----:B------:R-:W-:Y:S02]  /*138d0*/  F2FP.F16.F32.PACK_AB R8, R68, R234 ;  /* 0x000000ea4408723e */ /* 0x000fe400000000ff */
[----:B------:R-:W-:Y:S01]  /*138e0*/  F2FP.F16.F32.PACK_AB R10, R237, R69 ;  /* 0x00000045ed0a723e */ /* 0x000fe200000000ff */
[--C-:B------:R-:W-:Y:S01]  /*138f0*/  FFMA.FTZ R3, R58, UR40, -R14.reuse ;  /* 0x000000283a037c23 */ /* 0x100fe2000801080e */
[----:B------:R-:W-:Y:S01]  /*13900*/  LOP3.LUT R7, R7, R4, RZ, 0xc0, !PT ;  /* 0x0000000407077212 */ /* 0x000fe200078ec0ff */
[-C--:B------:R-:W-:Y:S01]  /*13910*/  FMUL.FTZ R88, R88, R137.reuse ;  /* 0x0000008958587220 */ /* 0x080fe20000410000 */
[----:B------:R-:W-:Y:S01]  /*13920*/  LOP3.LUT R4, R5, R8, RZ, 0xc0, !PT ;  /* 0x0000000805047212 */ /* 0x000fe200078ec0ff */
[-C--:B------:R-:W-:Y:S01]  /*13930*/  FMUL.FTZ R89, R89, R137.reuse ;  /* 0x0000008959597220 */ /* 0x080fe20000410000 */
[----:B------:R-:W-:Y:S01]  /*13940*/  LOP3.LUT R5, R9, R10, RZ, 0xc0, !PT ;  /* 0x0000000a09057212 */ /* 0x000fe200078ec0ff */
[-C--:B-1----:R-:W-:Y:S01]  /*13950*/  FMUL.FTZ R90, R90, R136.reuse ;  /* 0x000000885a5a7220 */ /* 0x082fe20000410000 */
[----:B------:R-:W-:Y:S01]  /*13960*/  FMUL.FTZ R91, R91, R136 ;  /* 0x000000885b5b7220 */ /* 0x000fe20000410000 */
[----:B---3--:R-:W-:Y:S01]  /*13970*/  FFMA.FTZ R2, R57, UR40, -R14 ;  /* 0x0000002839027c23 */ /* 0x008fe2000801080e */
[-C--:B------:R-:W-:Y:S01]  /*13980*/  FMUL.FTZ R92, R92, R137.reuse ;  /* 0x000000895c5c7220 */ /* 0x080fe20000410000 */
        /* <DEDUP_REMOVED lines=17> */
[----:B-1----:R-:W-:Y:S01]  /*13aa0*/  FFMA.FTZ R2, R63, UR40, -R12 ;  /* 0x000000283f027c23 */ /* 0x002fe2000801080c */
        /* <DEDUP_REMOVED lines=11> */
[----:B------:R-:W-:Y:S01]  /*13b60*/  MUFU.EX2 R249, R3 ;  /* 0x0000000300f97308 */ /* 0x000fe20000000800 */
[----:B------:R-:W-:Y:S01]  /*13b70*/  IMAD.WIDE.U32 R18, R18, -0x326172a9, RZ ;  /* 0xcd9e8d5712127825 */ /* 0x000fe200078e00ff */
[C---:B----4-:R-:W-:Y:S06]  /*13b80*/  HMMA.16816.F32 R152, R4.reuse, R26, R88 ;  /* 0x0000001a0498723c */ /* 0x050fec0000001858 */
[----:B------:R1:W-:Y:S01]  /*13b90*/  MUFU.EX2 R244, R2 ;  /* 0x0000000200f47308 */ /* 0x0003e20000000800 */
[C---:B------:R-:W-:Y:S06]  /*13ba0*/  HMMA.16816.F32 R144, R4.reuse, R28, R92 ;  /* 0x0000001c0490723c */ /* 0x040fec000000185c */
[C---:B------:R-:W-:Y:S06]  /*13bb0*/  HMMA.16816.F32 R156, R4.reuse, R24, R76 ;  /* 0x00000018049c723c */ /* 0x040fec000000184c */
[----:B------:R-:W-:Y:S01]  /*13bc0*/  HMMA.16816.F32 R148, R4, R30, R104 ;  /* 0x0000001e0494723c */ /* 0x000fe20000001868 */
[----:B-1----:R-:W-:-:S05]  /*13bd0*/  IMAD.WIDE.U32 R2, R16, -0x326172a9, RZ ;  /* 0xcd9e8d5710027825 */ /* 0x002fca00078e00ff */
[C---:B--2---:R-:W-:Y:S06]  /*13be0*/  HMMA.16816.F32 R108, R4.reuse, R40, R108 ;  /* 0x00000028046c723c */ /* 0x044fec000000186c */
[C---:B------:R-:W-:Y:S06]  /*13bf0*/  HMMA.16816.F32 R88, R4.reuse, R42, R120 ;  /* 0x0000002a0458723c */ /* 0x040fec0000001878 */
[C---:B------:R-:W-:Y:S06]  /*13c00*/  HMMA.16816.F32 R92, R4.reuse, R48, R124 ;  /* 0x00000030045c723c */ /* 0x040fec000000187c */
[----:B------:R-:W-:Y:S07]  /*13c10*/  HMMA.16816.F32 R132, R4, R50, R132 ;  /* 0x000000320484723c */ /* 0x000fee0000001884 */
[----:B------:R-:W-:Y:S01]  /*13c20*/  LOP3.LUT R4, R3, UR4, R18, 0x96, !PT ;  /* 0x0000000403047c12 */ /* 0x000fe2000f8e9612 */
[----:B------:R-:W-:Y:S01]  /*13c30*/  FFMA.FTZ R5, R66, UR40, -R12 ;  /* 0x0000002842057c23 */ /* 0x000fe2000801080c */
[----:B------:R-:W-:-:S02]  /*13c40*/  LOP3.LUT R3, R2, 0xffff, RZ, 0xc0, !PT ;  /* 0x0000ffff02037812 */ /* 0x000fc400078ec0ff */
[----:B------:R-:W-:Y:S01]  /*13c50*/  LOP3.LUT R6, R2, 0xff, RZ, 0xc0, !PT ;  /* 0x000000ff02067812 */ /* 0x000fe200078ec0ff */
[----:B------:R1:W-:Y:S01]  /*13c60*/  MUFU.EX2 R242, R5 ;  /* 0x0000000500f27308 */ /* 0x0003e20000000800 */
[----:B------:R-:W-:Y:S01]  /*13c70*/  SHF.R.U32.HI R3, RZ, 0x8, R3 ;  /* 0x00000008ff037819 */ /* 0x000fe20000011603 */
[----:B------:R-:W-:-:S03]  /*13c80*/  FFMA.FTZ R8, R67, UR40, -R12 ;  /* 0x0000002843087c23 */ /* 0x000fc6000801080c */
[----:B------:R-:W-:Y:S01]  /*13c90*/  PRMT R10, R6, 0x5410, R3 ;  /* 0x00005410060a7816 */ /* 0x000fe20000000003 */
[----:B------:R-:W-:Y:S01]  /*13ca0*/  FFMA.FTZ R3, R65, UR40, -R12 ;  /* 0x0000002841037c23 */ /* 0x000fe2000801080c */
[----:B------:R-:W-:Y:S01]  /*13cb0*/  SHF.R.U32.HI R7, RZ, 0x10, R2 ;  /* 0x00000010ff077819 */ /* 0x000fe20000011602 */
[----:B------:R2:W-:Y:S01]  /*13cc0*/  MUFU.EX2 R243, R8 ;  /* 0x0000000800f37308 */ /* 0x0005e20000000800 */
[----:B-1----:R-:W-:-:S07]  /*13cd0*/  FSEL R5, R73, RZ, P1 ;  /* 0x000000ff49057208 */ /* 0x002fce0000800000 */
[----:B------:R1:W4:Y:S01]  /*13ce0*/  MUFU.EX2 R241, R3 ;  /* 0x0000000300f17308 */ /* 0x0003220000000800 */
[----:B------:R-:W-:Y:S01]  /*13cf0*/  FADD.FTZ R6, R215, -R5 ;  /* 0x80000005d7067221 */ /* 0x000fe20000010000 */
[----:B------:R-:W-:Y:S02]  /*13d00*/  FSEL R5, R72, RZ, P0 ;  /* 0x000000ff48057208 */ /* 0x000fe40000000000 */
[----:B--2---:R-:W-:Y:S01]  /*13d10*/  SHF.R.U32.HI R8, RZ, 0x18, R2 ;  /* 0x00000018ff087819 */ /* 0x004fe20000011602 */
[----:B------:R-:W-:Y:S01]  /*13d20*/  FMUL.FTZ R9, R6, UR40 ;  /* 0x0000002806097c20 */ /* 0x000fe20008410000 */
[----:B------:R-:W-:Y:S01]  /*13d30*/  LOP3.LUT R2, R4, 0xffff, RZ, 0xc0, !PT ;  /* 0x0000ffff04027812 */ /* 0x000fe200078ec0ff */
[----:B------:R-:W-:Y:S01]  /*13d40*/  FADD.FTZ R6, R248, -R5 ;  /* 0x80000005f8067221 */ /* 0x000fe20000010000 */
[----:B------:R-:W-:Y:S02]  /*13d50*/  LOP3.LUT R7, R7, 0xff, RZ, 0xc0, !PT ;  /* 0x000000ff07077812 */ /* 0x000fe400078ec0ff */
[----:B------:R-:W-:-:S02]  /*13d60*/  SHF.R.U32.HI R5, RZ, 0x10, R4 ;  /* 0x00000010ff057819 */ /* 0x000fc40000011604 */
[----:B------:R-:W-:Y:S02]  /*13d70*/  PRMT R11, R7, 0x5410, R8 ;  /* 0x00005410070b7816 */ /* 0x000fe40000000008 */
[----:B-1----:R-:W-:Y:S01]  /*13d80*/  SHF.R.U32.HI R3, RZ, 0x8, R2 ;  /* 0x00000008ff037819 */ /* 0x002fe20000011602 */
[----:B------:R-:W-:Y:S01]  /*13d90*/  FMUL.FTZ R8, R6, UR40 ;  /* 0x0000002806087c20 */ /* 0x000fe20008410000 */
[----:B------:R-:W-:Y:S01]  /*13da0*/  LOP3.LUT R2, R4, 0xff, RZ, 0xc0, !PT ;  /* 0x000000ff04027812 */ /* 0x000fe200078ec0ff */
[----:B------:R-:W-:Y:S01]  /*13db0*/  IMAD.MOV.U32 R107, RZ, RZ, R69 ;  /* 0x000000ffff6b7224 */ /* 0x000fe200078e0045 */
[----:B------:R-:W-:Y:S01]  /*13dc0*/  SHF.R.U32.HI R7, RZ, 0x18, R4 ;  /* 0x00000018ff077819 */ /* 0x000fe20000011604 */
[----:B------:R1:W2:Y:S01]  /*13dd0*/  MUFU.EX2 R69, R9 ;  /* 0x0000000900457308 */ /* 0x0002a20000000800 */
[----:B------:R-:W-:Y:S02]  /*13de0*/  LOP3.LUT R6, R5, 0xff, RZ, 0xc0, !PT ;  /* 0x000000ff05067812 */ /* 0x000fe400078ec0ff */
[----:B------:R-:W-:-:S02]  /*13df0*/  HSET2.LE.AND R4, R10, R214, PT ;  /* 0x000000d60a047233 */ /* 0x000fc40003803000 */
[----:B---3--:R-:W-:Y:S02]  /*13e00*/  F2FP.F16.F32.PACK_AB R5, R245, R246 ;  /* 0x000000f6f505723e */ /* 0x008fe400000000ff */
[----:B------:R-:W-:Y:S01]  /*13e10*/  PRMT R7, R6, 0x5410, R7 ;  /* 0x0000541006077816 */ /* 0x000fe20000000007 */
[----:B------:R-:W-:Y:S01]  /*13e20*/  IMAD.MOV.U32 R106, RZ, RZ, R68 ;  /* 0x000000ffff6a7224 */ /* 0x000fe200078e0044 */
[----:B------:R-:W-:Y:S01]  /*13e30*/  LOP3.LUT R10, R4, R5, RZ, 0xc0, !PT ;  /* 0x00000005040a7212 */ /* 0x000fe200078ec0ff */
[----:B------:R3:W5:Y:S01]  /*13e40*/  MUFU.EX2 R68, R8 ;  /* 0x0000000800447308 */ /* 0x0007620000000800 */
[----:B------:R-:W-:Y:S02]  /*13e50*/  HSET2.LE.AND R4, R11, R214, PT ;  /* 0x000000d60b047233 */ /* 0x000fe40003803000 */
[----:B-1----:R-:W-:Y:S01]  /*13e60*/  PRMT R9, R2, 0x5410, R3 ;  /* 0x0000541002097816 */ /* 0x002fe20000000003 */
[----:B------:R-:W-:Y:S01]  /*13e70*/  IMAD.WIDE.U32 R2, R17, -0x326172a9, RZ ;  /* 0xcd9e8d5711027825 */ /* 0x000fe200078e00ff */
[----:B----4-:R-:W-:-:S03]  /*13e80*/  F2FP.F16.F32.PACK_AB R5, R241, R242 ;  /* 0x000000f2f105723e */ /* 0x010fc600000000ff */
[--C-:B------:R-:W-:Y:S02]  /*13e90*/  HSET2.LE.AND R6, R9, R214.reuse, PT ;  /* 0x000000d609067233 */ /* 0x100fe40003803000 */
[----:B------:R-:W-:Y:S02]  /*13ea0*/  LOP3.LUT R17, R3, UR36, R74, 0x96, !PT ;  /* 0x0000002403117c12 */ /* 0x000fe4000f8e964a */
[----:B------:R-:W-:Y:S01]  /*13eb0*/  HSET2.LE.AND R9, R7, R214, PT ;  /* 0x000000d607097233 */ /* 0x000fe20003803000 */
[----:B---3--:R-:W-:Y:S01]  /*13ec0*/  FFMA.FTZ R8, R62, UR40, -R14 ;  /* 0x000000283e087c23 */ /* 0x008fe2000801080e */
[----:B------:R-:W-:Y:S02]  /*13ed0*/  F2FP.F16.F32.PACK_AB R7, R249, R247 ;  /* 0x000000f7f907723e */ /* 0x000fe400000000ff */
[----:B------:R-:W-:Y:S01]  /*13ee0*/  F2FP.F16.F32.PACK_AB R15, R243, R244 ;  /* 0x000000f4f30f723e */ /* 0x000fe200000000ff */
[----:B------:R-:W-:Y:S01]  /*13ef0*/  IMAD.MOV.U32 R248, RZ, RZ, R240 ;  /* 0x000000fffff87224 */ /* 0x000fe200078e00f0 */
[----:B------:R-:W-:Y:S01]  /*13f00*/  LOP3.LUT R11, R4, R5, RZ, 0xc0, !PT ;  /* 0x00000005040b7212 */ /* 0x000fe200078ec0ff */
[----:B------:R1:W-:Y:S01]  /*13f10*/  MUFU.EX2 R240, R8 ;  /* 0x0000000800f07308 */ /* 0x0003e20000000800 */
[----:B------:R-:W-:Y:S01]  /*13f20*/  IMAD.WIDE.U32 R4, R17, -0x2daee0ad, RZ ;  /* 0xd2511f5311047825 */ /* 0x000fe200078e00ff */
[----:B------:R-:W-:-:S02]  /*13f30*/  LOP3.LUT R9, R9, R15, RZ, 0xc0, !PT ;  /* 0x0000000f09097212 */ /* 0x000fc400078ec0ff */
[----:B------:R-:W-:Y:S02]  /*13f40*/  LOP3.LUT R3, R3, UR36, R232, 0x96, !PT ;  /* 0x0000002403037c12 */ /* 0x000fe4000f8e96e8 */
[----:B------:R-:W-:Y:S01]  /*13f50*/  LOP3.LUT R15, R21, UR32, R2, 0x96, !PT ;  /* 0x00000020150f7c12 */ /* 0x000fe2000f8e9602 */
[----:B------:R-:W-:Y:S02]  /*13f60*/  IMAD.MOV.U32 R213, RZ, RZ, R238 ;  /* 0x000000ffffd57224 */ /* 0x000fe400078e00ee */
[----:B------:R-:W-:Y:S01]  /*13f70*/  IMAD.MOV.U32 R57, RZ, RZ, R236 ;  /* 0x000000ffff397224 */ /* 0x000fe200078e00ec */
        /* <DEDUP_REMOVED lines=8> */
[----:B------:R-:W-:Y:S01]  /*14000*/  IMAD.MOV.U32 R58, RZ, RZ, R237 ;  /* 0x000000ffff3a7224 */ /* 0x000fe200078e00ed */
[----:B------:R3:W-:Y:S01]  /*14010*/  MUFU.EX2 R236, R5 ;  /* 0x0000000500ec7308 */ /* 0x0007e20000000800 */
[----:B------:R-:W-:Y:S02]  /*14020*/  IMAD.MOV.U32 R127, RZ, RZ, R235 ;  /* 0x000000ffff7f7224 */ /* 0x000fe400078e00eb */
[----:B-1----:R-:W-:Y:S01]  /*14030*/  FFMA.FTZ R6, R36, UR40, -R14 ;  /* 0x0000002824067c23 */ /* 0x002fe2000801080e */
[----:B------:R-:W-:-:S04]  /*14040*/  IMAD.WIDE.U32 R36, R7, -0x2daee0ad, RZ ;  /* 0xd2511f5307247825 */ /* 0x000fc800078e00ff */
[----:B------:R1:W-:Y:S01]  /*14050*/  MUFU.EX2 R237, R6 ;  /* 0x0000000600ed7308 */ /* 0x0003e20000000800 */
[----:B---3--:R-:W-:Y:S01]  /*14060*/  LOP3.LUT R5, R3, UR29, R32, 0x96, !PT ;  /* 0x0000001d03057c12 */ /* 0x008fe2000f8e9620 */
[----:B------:R-:W-:Y:S01]  /*14070*/  FFMA.FTZ R3, R61, UR40, -R0 ;  /* 0x000000283d037c23 */ /* 0x000fe20008010800 */
[----:B------:R-:W-:Y:S01]  /*14080*/  LOP3.LUT R37, R37, UR25, R4, 0x96, !PT ;  /* 0x0000001925257c12 */ /* 0x000fe2000f8e9604 */
[----:B------:R-:W-:-:S04]  /*14090*/  FFMA.FTZ R4, R59, UR40, -R0 ;  /* 0x000000283b047c23 */ /* 0x000fc80008010800 */
[----:B------:R3:W-:Y:S01]  /*140a0*/  MUFU.EX2 R235, R3 ;  /* 0x0000000300eb7308 */ /* 0x0007e20000000800 */
[----:B------:R-:W-:Y:S01]  /*140b0*/  LOP3.LUT R7, R35, UR19, R44, 0x96, !PT ;  /* 0x0000001323077c12 */ /* 0x000fe2000f8e962c */
[----:B------:R-:W-:Y:S02]  /*140c0*/  IMAD.MOV.U32 R126, RZ, RZ, R234 ;  /* 0x000000ffff7e7224 */ /* 0x000fe400078e00ea */
[----:B------:R-:W-:Y:S01]  /*140d0*/  FFMA.FTZ R16, R60, UR40, -R14 ;  /* 0x000000283c107c23 */ /* 0x000fe2000801080e */
[----:B------:R-:W-:Y:S02]  /*140e0*/  IMAD.MOV.U32 R124, RZ, RZ, R239 ;  /* 0x000000ffff7c7224 */ /* 0x000fe400078e00ef */
[-C--:B--2---:R-:W-:Y:S01]  /*140f0*/  FMUL.FTZ R84, R84, R69.reuse ;  /* 0x0000004554547220 */ /* 0x084fe20000410000 */
[-C--:B------:R-:W-:Y:S01]  /*14100*/  FMUL.FTZ R85, R85, R69.reuse ;  /* 0x0000004555557220 */ /* 0x080fe20000410000 */
[-C--:B-----5:R-:W-:Y:S01]  /*14110*/  FMUL.FTZ R86, R86, R68.reuse ;  /* 0x0000004456567220 */ /* 0x0a0fe20000410000 */
[----:B-1----:R-:W-:Y:S01]  /*14120*/  LOP3.LUT R6, R23, UR25, R2, 0x96, !PT ;  /* 0x0000001917067c12 */ /* 0x002fe2000f8e9602 */
[----:B------:R1:W-:Y:S01]  /*14130*/  MUFU.EX2 R234, R4 ;  /* 0x0000000400ea7308 */ /* 0x0003e20000000800 */
[----:B------:R-:W-:Y:S01]  /*14140*/  FMUL.FTZ R87, R87, R68 ;  /* 0x0000004457577220 */ /* 0x000fe20000410000 */
[----:B------:R-:W-:Y:S01]  /*14150*/  UIADD3 UR6, UR31, 0x646e171e, URZ ;  /* 0x646e171e1f067890 */ /* 0x000fe2000fffe03f */
[----:B------:R-:W-:Y:S01]  /*14160*/  FMUL.FTZ R96, R96, R69 ;  /* 0x0000004560607220 */ /* 0x000fe20000410000 */
[----:B------:R-:W-:-:S04]  /*14170*/  IMAD.WIDE.U32 R74, R6, -0x326172a9, RZ ;  /* 0xcd9e8d57064a7825 */ /* 0x000fc800078e00ff */
[-C--:B------:R-:W-:Y:S01]  /*14180*/  FMUL.FTZ R97, R97, R69.reuse ;  /* 0x0000004561617220 */ /* 0x080fe20000410000 */
[-C--:B------:R-:W-:Y:S01]  /*14190*/  FMUL.FTZ R98, R98, R68.reuse ;  /* 0x0000004462627220 */ /* 0x080fe20000410000 */
[-C--:B------:R-:W-:Y:S01]  /*141a0*/  FMUL.FTZ R99, R99, R68.reuse ;  /* 0x0000004463637220 */ /* 0x080fe20000410000 */
[----:B---3--:R-:W-:Y:S01]  /*141b0*/  IMAD.WIDE.U32 R2, R5, -0x326172a9, RZ ;  /* 0xcd9e8d5705027825 */ /* 0x008fe200078e00ff */
[----:B------:R2:W-:Y:S03]  /*141c0*/  MUFU.EX2 R239, R16 ;  /* 0x0000001000ef7308 */ /* 0x0005e60000000800 */
[-C--:B------:R-:W-:Y:S01]  /*141d0*/  FMUL.FTZ R100, R100, R69.reuse ;  /* 0x0000004564647220 */ /* 0x080fe20000410000 */
[----:B------:R-:W-:Y:S01]  /*141e0*/  FMUL.FTZ R101, R101, R69 ;  /* 0x0000004565657220 */ /* 0x000fe20000410000 */
[-C--:B------:R-:W-:Y:S01]  /*141f0*/  FMUL.FTZ R102, R102, R68.reuse ;  /* 0x0000004466667220 */ /* 0x080fe20000410000 */
[----:B------:R-:W-:Y:S01]  /*14200*/  LOP3.LUT R21, R3, UR28, R20, 0x96, !PT ;  /* 0x0000001c03157c12 */ /* 0x000fe2000f8e9614 */
[----:B------:R-:W-:Y:S01]  /*14210*/  FMUL.FTZ R103, R103, R68 ;  /* 0x0000004467677220 */ /* 0x000fe20000410000 */
[----:B------:R-:W-:Y:S01]  /*14220*/  LOP3.LUT R23, R75, UR24, R2, 0x96, !PT ;  /* 0x000000184b177c12 */ /* 0x000fe2000f8e9602 */
[----:B------:R-:W-:Y:S01]  /*14230*/  IMAD.WIDE.U32 R2, R7, -0x2daee0ad, RZ ;  /* 0xd2511f5307027825 */ /* 0x000fe200078e00ff */
[----:B-1----:R-:W-:-:S03]  /*14240*/  LOP3.LUT R4, R19, UR19, R52, 0x96, !PT ;  /* 0x0000001313047c12 */ /* 0x002fc6000f8e9634 */
[----:B------:R-:W-:Y:S01]  /*14250*/  FFMA.FTZ R5, R138, UR40, -R0 ;  /* 0x000000288a057c23 */ /* 0x000fe20008010800 */
[----:B------:R-:W-:Y:S01]  /*14260*/  FFMA.FTZ R6, R168, UR40, -R13 ;  /* 0x00000028a8067c23 */ /* 0x000fe2000801080d */
[----:B------:R-:W-:Y:S01]  /*14270*/  IMAD.MOV.U32 R125, RZ, RZ, R231 ;  /* 0x000000ffff7d7224 */ /* 0x000fe200078e00e7 */
[----:B------:R-:W-:Y:S01]  /*14280*/  LOP3.LUT R7, R2, 0xff, RZ, 0xc0, !PT ;  /* 0x000000ff02077812 */ /* 0x000fe200078ec0ff */
[----:B------:R-:W-:Y:S02]  /*14290*/  IMAD.MOV.U32 R104, RZ, RZ, R213 ;  /* 0x000000ffff687224 */ /* 0x000fe400078e00d5 */
[-C--:B------:R-:W-:Y:S01]  /*142a0*/  FMUL.FTZ R80, R80, R69.reuse ;  /* 0x0000004550507220 */ /* 0x080fe20000410000 */
[----:B------:R-:W-:Y:S02]  /*142b0*/  IMAD.MOV.U32 R105, RZ, RZ, R58 ;  /* 0x000000ffff697224 */ /* 0x000fe400078e003a */
[-C--:B------:R-:W-:Y:S01]  /*142c0*/  FMUL.FTZ R81, R81, R69.reuse ;  /* 0x0000004551517220 */ /* 0x080fe20000410000 */
[----:B--2---:R-:W-:Y:S01]  /*142d0*/  IMAD.WIDE.U32 R16, R4, -0x2daee0ad, RZ ;  /* 0xd2511f5304107825 */ /* 0x004fe200078e00ff */
[----:B------:R-:W-:Y:S01]  /*142e0*/  LOP3.LUT R4, R2, 0xffff, RZ, 0xc0, !PT ;  /* 0x0000ffff02047812 */ /* 0x000fe200078ec0ff */
[----:B------:R1:W2:Y:S01]  /*142f0*/  MUFU.EX2 R233, R5 ;  /* 0x0000000500e97308 */ /* 0x0002a20000000800 */
[----:B------:R-:W-:Y:S01]  /*14300*/  SHF.R.U32.HI R15, RZ, 0x18, R2 ;  /* 0x00000018ff0f7819 */ /* 0x000fe20000011602 */
[-C--:B------:R-:W-:Y:S01]  /*14310*/  FMUL.FTZ R82, R82, R68.reuse ;  /* 0x0000004452527220 */ /* 0x080fe20000410000 */
[----:B------:R-:W-:Y:S01]  /*14320*/  SHF.R.U32.HI R4, RZ, 0x8, R4 ;  /* 0x00000008ff047819 */ /* 0x000fe20000011604 */
[-C--:B------:R-:W-:Y:S01]  /*14330*/  FMUL.FTZ R83, R83, R68.reuse ;  /* 0x0000004453537220 */ /* 0x080fe20000410000 */
[-C--:B------:R-:W-:Y:S01]  /*14340*/  FMUL.FTZ R112, R112, R69.reuse ;  /* 0x0000004570707220 */ /* 0x080fe20000410000 */
[-C--:B------:R-:W-:Y:S01]  /*14350*/  FMUL.FTZ R113, R113, R69.reuse ;  /* 0x0000004571717220 */ /* 0x080fe20000410000 */
[----:B------:R-:W-:Y:S01]  /*14360*/  PRMT R19, R7, 0x5410, R4 ;  /* 0x0000541007137816 */ /* 0x000fe20000000004 */
[----:B------:R3:W-:Y:S01]  /*14370*/  MUFU.EX2 R232, R6 ;  /* 0x0000000600e87308 */ /* 0x0007e20000000800 */
[--C-:B------:R-:W-:Y:S01]  /*14380*/  FFMA.FTZ R4, R161, UR40, -R13.reuse ;  /* 0x00000028a1047c23 */ /* 0x100fe2000801080d */
[C---:B------:R-:W-:Y:S01]  /*14390*/  HMMA.16816.F32 R64, R8.reuse, R26, R84 ;  /* 0x0000001a0840723c */ /* 0x040fe20000001854 */
[-C--:B------:R-:W-:Y:S01]  /*143a0*/  FMUL.FTZ R114, R114, R68.reuse ;  /* 0x0000004472727220 */ /* 0x080fe20000410000 */
[-C--:B------:R-:W-:Y:S01]  /*143b0*/  FMUL.FTZ R115, R115, R68.reuse ;  /* 0x0000004473737220 */ /* 0x080fe20000410000 */
[-C--:B------:R-:W-:Y:S01]  /*143c0*/  FMUL.FTZ R116, R116, R69.reuse ;  /* 0x0000004574747220 */ /* 0x080fe20000410000 */
[-C--:B------:R-:W-:Y:S01]  /*143d0*/  FMUL.FTZ R117, R117, R69.reuse ;  /* 0x0000004575757220 */ /* 0x080fe20000410000 */
[-C--:B------:R-:W-:Y:S01]  /*143e0*/  FMUL.FTZ R118, R118, R68.reuse ;  /* 0x0000004476767220 */ /* 0x080fe20000410000 */
[-C--:B------:R-:W-:Y:S01]  /*143f0*/  FMUL.FTZ R119, R119, R68.reuse ;  /* 0x0000004477777220 */ /* 0x080fe20000410000 */
[----:B-1----:R-:W-:Y:S01]  /*14400*/  SHF.R.U32.HI R5, RZ, 0x10, R2 ;  /* 0x00000010ff057819 */ /* 0x002fe20000011602 */
[--C-:B------:R-:W-:Y:S01]  /*14410*/  FFMA.FTZ R2, R166, UR40, -R13.reuse ;  /* 0x00000028a6027c23 */ /* 0x100fe2000801080d */
[----:B------:R-:W-:Y:S01]  /*14420*/  IMAD.MOV.U32 R85, RZ, RZ, R106 ;  /* 0x000000ffff557224 */ /* 0x000fe200078e006a */
[----:B------:R-:W-:Y:S01]  /*14430*/  MUFU.EX2 R215, R4 ;  /* 0x0000000400d77308 */ /* 0x000fe20000000800 */
[----:B------:R-:W-:Y:S01]  /*14440*/  LOP3.LUT R5, R5, 0xff, RZ, 0xc0, !PT ;  /* 0x000000ff05057812 */ /* 0x000fe200078ec0ff */
[-C--:B------:R-:W-:Y:S01]  /*14450*/  FMUL.FTZ R128, R128, R69.reuse ;  /* 0x0000004580807220 */ /* 0x080fe20000410000 */
[-C--:B------:R-:W-:Y:S01]  /*14460*/  FMUL.FTZ R129, R129, R69.reuse ;  /* 0x0000004581817220 */ /* 0x080fe20000410000 */
[-C--:B------:R-:W-:Y:S01]  /*14470*/  FMUL.FTZ R130, R130, R68.reuse ;  /* 0x0000004482827220 */ /* 0x080fe20000410000 */
[----:B---3--:R-:W-:Y:S01]  /*14480*/  FFMA.FTZ R6, R163, UR40, -R13 ;  /* 0x00000028a3067c23 */ /* 0x008fe2000801080d */
[-C--:B------:R-:W-:Y:S01]  /*14490*/  FMUL.FTZ R131, R131, R68.reuse ;  /* 0x0000004483837220 */ /* 0x080fe20000410000 */
[-C--:B------:R-:W-:Y:S01]  /*144a0*/  FMUL.FTZ R140, R140, R69.reuse ;  /* 0x000000458c8c7220 */ /* 0x080fe20000410000 */
[----:B------:R1:W-:Y:S01]  /*144b0*/  MUFU.EX2 R231, R2 ;  /* 0x0000000200e77308 */ /* 0x0003e20000000800 */
[----:B------:R-:W-:Y:S01]  /*144c0*/  IMAD.MOV.U32 R106, RZ, RZ, R57 ;  /* 0x000000ffff6a7224 */ /* 0x000fe200078e0039 */
[C---:B------:R-:W-:Y:S01]  /*144d0*/  HMMA.16816.F32 R60, R8.reuse, R28, R96 ;  /* 0x0000001c083c723c */ /* 0x040fe20000001860 */
[----:B------:R-:W-:Y:S01]  /*144e0*/  PRMT R20, R5, 0x5410, R15 ;  /* 0x0000541005147816 */ /* 0x000fe2000000000f */
[----:B------:R-:W-:Y:S01]  /*144f0*/  FMUL.FTZ R141, R141, R69 ;  /* 0x000000458d8d7220 */ /* 0x000fe20000410000 */
[-C--:B------:R-:W-:Y:S01]  /*14500*/  FMUL.FTZ R142, R142, R68.reuse ;  /* 0x000000448e8e7220 */ /* 0x080fe20000410000 */
[----:B------:R-:W-:Y:S01]  /*14510*/  FMUL.FTZ R143, R143, R68 ;  /* 0x000000448f8f7220 */ /* 0x000fe20000410000 */
[----:B------:R-:W-:Y:S01]  /*14520*/  LDSM.16.MT88.4 R32, [R187+0x6800] ;  /* 0x00680000bb20783b */ /* 0x000fe20000004200 */
[----:B------:R2:W3:Y:S01]  /*14530*/  MUFU.EX2 R213, R6 ;  /* 0x0000000600d57308 */ /* 0x0004e20000000800 */
[----:B------:R-:W-:Y:S02]  /*14540*/  HMMA.16816.F32 R56, R8, R30, R100 ;  /* 0x0000001e0838723c */ /* 0x000fe40000001864 */
[----:B------:R-:W4:Y:S01]  /*14550*/  LDSM.16.MT88.4 R28, [R185+0x6800] ;  /* 0x00680000b91c783b */ /* 0x000f220000004200 */
[----:B-1----:R-:W-:-:S03]  /*14560*/  LOP3.LUT R2, R3, UR6, R46, 0x96, !PT ;  /* 0x0000000603027c12 */ /* 0x002fc6000f8e962e */
[----:B------:R-:W-:Y:S01]  /*14570*/  HMMA.16816.F32 R76, R8, R24, R80 ;  /* 0x00000018084c723c */ /* 0x000fe20000001850 */
[----:B------:R-:W1:Y:S01]  /*14580*/  LDSM.16.MT88.4 R24, [R188+0x6800] ;  /* 0x00680000bc18783b */ /* 0x000e620000004200 */
[C---:B------:R-:W-:Y:S02]  /*14590*/  LOP3.LUT R4, R2.reuse, 0xffff, RZ, 0xc0, !PT ;  /* 0x0000ffff02047812 */ /* 0x040fe400078ec0ff */
[--C-:B------:R-:W-:Y:S01]  /*145a0*/  SHF.R.U32.HI R5, RZ, 0x10, R2.reuse ;  /* 0x00000010ff057819 */ /* 0x100fe20000011602 */
[----:B------:R-:W5:Y:S01]  /*145b0*/  LDSM.16.MT88.4 R44, [R186+0x6800] ;  /* 0x00680000ba2c783b */ /* 0x000f620000004200 */
[----:B------:R-:W-:Y:S02]  /*145c0*/  LOP3.LUT R15, R2, 0xff, RZ, 0xc0, !PT ;  /* 0x000000ff020f7812 */ /* 0x000fe400078ec0ff */
[----:B------:R-:W-:Y:S02]  /*145d0*/  SHF.R.U32.HI R18, RZ, 0x18, R2 ;  /* 0x00000018ff127819 */ /* 0x000fe40000011602 */
[----:B------:R-:W-:-:S02]  /*145e0*/  SHF.R.U32.HI R4, RZ, 0x8, R4 ;  /* 0x00000008ff047819 */ /* 0x000fc40000011604 */
[----:B------:R-:W-:Y:S02]  /*145f0*/  LOP3.LUT R7, R5, 0xff, RZ, 0xc0, !PT ;  /* 0x000000ff05077812 */ /* 0x000fe400078ec0ff */
[--C-:B------:R-:W-:Y:S02]  /*14600*/  HSET2.LE.AND R2, R19, R214.reuse, PT ;  /* 0x000000d613027233 */ /* 0x100fe40003803000 */
[----:B--2---:R-:W-:Y:S02]  /*14610*/  F2FP.F16.F32.PACK_AB R6, R233, R234 ;  /* 0x000000eae906723e */ /* 0x004fe400000000ff */
[----:B------:R-:W-:Y:S01]  /*14620*/  PRMT R5, R15, 0x5410, R4 ;  /* 0x000054100f057816 */ /* 0x000fe20000000004 */
[----:B------:R-:W-:Y:S01]  /*14630*/  FFMA.FTZ R4, R164, UR40, -R14 ;  /* 0x00000028a4047c23 */ /* 0x000fe2000801080e */
[----:B------:R-:W-:Y:S02]  /*14640*/  PRMT R15, R7, 0x5410, R18 ;  /* 0x00005410070f7816 */ /* 0x000fe40000000012 */
[----:B------:R-:W-:Y:S01]  /*14650*/  LOP3.LUT R6, R2, R6, RZ, 0xc0, !PT ;  /* 0x0000000602067212 */ /* 0x000fe200078ec0ff */
[----:B------:R-:W-:Y:S01]  /*14660*/  FFMA.FTZ R2, R162, UR40, -R14 ;  /* 0x00000028a2027c23 */ /* 0x000fe2000801080e */
[----:B------:R3:W-:Y:S01]  /*14670*/  MUFU.EX2 R166, R4 ;  /* 0x0000000400a67308 */ /* 0x0007e20000000800 */
[----:B------:R-:W-:-:S02]  /*14680*/  HSET2.LE.AND R7, R20, R214, PT ;  /* 0x000000d614077233 */ /* 0x000fc40003803000 */
[--C-:B------:R-:W-:Y:S02]  /*14690*/  HSET2.LE.AND R5, R5, R214.reuse, PT ;  /* 0x000000d605057233 */ /* 0x100fe40003803000 */
[----:B------:R-:W-:Y:S02]  /*146a0*/  HSET2.LE.AND R18, R15, R214, PT ;  /* 0x000000d60f127233 */ /* 0x000fe40003803000 */
[----:B------:R-:W-:Y:S01]  /*146b0*/  F2FP.F16.F32.PACK_AB R15, R235, R236 ;  /* 0x000000eceb0f723e */ /* 0x000fe200000000ff */
[----:B------:R2:W-:Y:S01]  /*146c0*/  MUFU.EX2 R164, R2 ;  /* 0x0000000200a47308 */ /* 0x0005e20000000800 */
[----:B------:R-:W-:Y:S01]  /*146d0*/  HMMA.16816.F32 R120, R8, R40, R112 ;  /* 0x000000280878723c */ /* 0x000fe20000001870 */
[----:B---3--:R-:W-:-:S05]  /*146e0*/  F2FP.F16.F32.PACK_AB R4, R213, R215 ;  /* 0x000000d7d504723e */ /* 0x008fca00000000ff */
[----:B------:R-:W-:Y:S01]  /*146f0*/  HMMA.16816.F32 R116, R8, R42, R116 ;  /* 0x0000002a0874723c */ /* 0x000fe20000001874 */
[----:B------:R-:W-:Y:S02]  /*14700*/  LOP3.LUT R7, R7, R4, RZ, 0xc0, !PT ;  /* 0x0000000407077212 */ /* 0x000fe400078ec0ff */
[----:B--2---:R-:W-:-:S03]  /*14710*/  F2FP.F16.F32.PACK_AB R2, R231, R232 ;  /* 0x000000e8e702723e */ /* 0x004fc600000000ff */
[C---:B------:R-:W-:Y:S01]  /*14720*/  HMMA.16816.F32 R128, R8.reuse, R48, R128 ;  /* 0x000000300880723c */ /* 0x040fe20000001880 */
[----:B------:R-:W-:Y:S01]  /*14730*/  LOP3.LUT R4, R5, R15, RZ, 0xc0, !PT ;  /* 0x0000000f05047212 */ /* 0x000fe200078ec0ff */
[--C-:B------:R-:W-:Y:S01]  /*14740*/  FFMA.FTZ R15, R176, UR40, -R12.reuse ;  /* 0x00000028b00f7c23 */ /* 0x100fe2000801080c */
[----:B------:R-:W-:Y:S02]  /*14750*/  LOP3.LUT R5, R18, R2, RZ, 0xc0, !PT ;  /* 0x0000000212057212 */ /* 0x000fe400078ec0ff */
[C---:B------:R-:W-:Y:S01]  /*14760*/  LOP3.LUT R2, R16.reuse, 0xffff, RZ, 0xc0, !PT ;  /* 0x0000ffff10027812 */ /* 0x040fe200078ec0ff */
[----:B------:R-:W-:Y:S01]  /*14770*/  HMMA.16816.F32 R80, R8, R50, R140 ;  /* 0x000000320850723c */ /* 0x000fe2000000188c */
[----:B------:R2:W-:Y:S06]  /*14780*/  MUFU.EX2 R163, R15 ;  /* 0x0000000f00a37308 */ /* 0x0005ec0000000800 */
[----:B------:R-:W-:Y:S01]  /*14790*/  FFMA.FTZ R9, R171, UR40, -R12 ;  /* 0x00000028ab097c23 */ /* 0x000fe2000801080c */
[----:B------:R-:W-:-:S02]  /*147a0*/  LOP3.LUT R10, R16, 0xff, RZ, 0xc0, !PT ;  /* 0x000000ff100a7812 */ /* 0x000fc400078ec0ff */
[----:B------:R-:W-:Y:S01]  /*147b0*/  SHF.R.U32.HI R8, RZ, 0x8, R2 ;  /* 0x00000008ff087819 */ /* 0x000fe20000011602 */
[----:B------:R3:W1:Y:S01]  /*147c0*/  MUFU.EX2 R162, R9 ;  /* 0x0000000900a27308 */ /* 0x0006620000000800 */
[----:B------:R-:W-:Y:S02]  /*147d0*/  SHF.R.U32.HI R2, RZ, 0x10, R16 ;  /* 0x00000010ff027819 */ /* 0x000fe40000011610 */
[----:B------:R-:W-:Y:S02]  /*147e0*/  LOP3.LUT R3, R17, UR6, R54, 0x96, !PT ;  /* 0x0000000611037c12 */ /* 0x000fe4000f8e9636 */
[----:B------:R-:W-:Y:S02]  /*147f0*/  PRMT R17, R10, 0x5410, R8 ;  /* 0x000054100a117816 */ /* 0x000fe40000000008 */
[----:B------:R-:W-:Y:S02]  /*14800*/  LOP3.LUT R8, R2, 0xff, RZ, 0xc0, !PT ;  /* 0x000000ff02087812 */ /* 0x000fe400078ec0ff */
[----:B------:R-:W-:-:S02]  /*14810*/  LOP3.LUT R2, R3, 0xffff, RZ, 0xc0, !PT ;  /* 0x0000ffff03027812 */ /* 0x000fc400078ec0ff */
[----:B--2---:R-:W-:Y:S01]  /*14820*/  SHF.R.U32.HI R15, RZ, 0x18, R16 ;  /* 0x00000018ff0f7819 */ /* 0x004fe20000011610 */
[----:B------:R-:W-:Y:S01]  /*14830*/  FFMA.FTZ R10, R220, UR40, -R12 ;  /* 0x00000028dc0a7c23 */ /* 0x000fe2000801080c */
[----:B------:R-:W-:Y:S02]  /*14840*/  LOP3.LUT R11, R3, 0xff, RZ, 0xc0, !PT ;  /* 0x000000ff030b7812 */ /* 0x000fe400078ec0ff */
[----:B------:R-:W-:Y:S02]  /*14850*/  PRMT R15, R8, 0x5410, R15 ;  /* 0x00005410080f7816 */ /* 0x000fe4000000000f */
[----:B---3--:R-:W-:Y:S01]  /*14860*/  SHF.R.U32.HI R9, RZ, 0x8, R2 ;  /* 0x00000008ff097819 */ /* 0x008fe20000011602 */
[----:B------:R-:W-:Y:S01]  /*14870*/  FFMA.FTZ R8, R217, UR40, -R12 ;  /* 0x00000028d9087c23 */ /* 0x000fe2000801080c */
[----:B------:R-:W-:Y:S01]  /*14880*/  SHF.R.U32.HI R2, RZ, 0x10, R3 ;  /* 0x00000010ff027819 */ /* 0x000fe20000011603 */
[----:B------:R2:W-:Y:S01]  /*14890*/  MUFU.EX2 R161, R10 ;  /* 0x0000000a00a17308 */ /* 0x0005e20000000800 */
[----:B----4-:R-:W-:Y:S01]  /*148a0*/  HMMA.16816.F32 R112, R4, R28, R156 ;  /* 0x0000001c0470723c */ /* 0x010fe2000000189c */
[----:B------:R-:W-:-:S02]  /*148b0*/  PRMT R18, R11, 0x5410, R9 ;  /* 0x000054100b127816 */ /* 0x000fc40000000009 */
[----:B------:R-:W-:Y:S02]  /*148c0*/  SHF.R.U32.HI R16, RZ, 0x18, R3 ;  /* 0x00000018ff107819 */ /* 0x000fe40000011603 */
[--C-:B------:R-:W-:Y:S02]  /*148d0*/  HSET2.LE.AND R11, R15, R214.reuse, PT ;  /* 0x000000d60f0b7233 */ /* 0x100fe40003803000 */
[----:B------:R1:W3:Y:S01]  /*148e0*/  MUFU.EX2 R159, R8 ;  /* 0x00000008009f7308 */ /* 0x0002e20000000800 */
[----:B------:R-:W-:Y:S02]  /*148f0*/  F2FP.F16.F32.PACK_AB R3, R237, R238 ;  /* 0x000000eeed03723e */ /* 0x000fe400000000ff */
[----:B--2---:R-:W-:Y:S02]  /*14900*/  LOP3.LUT R10, R2, 0xff, RZ, 0xc0, !PT ;  /* 0x000000ff020a7812 */ /* 0x004fe400078ec0ff */
[----:B------:R-:W-:Y:S02]  /*14910*/  HSET2.LE.AND R2, R17, R214, PT ;  /* 0x000000d611027233 */ /* 0x000fe40003803000 */
[----:B------:R-:W-:-:S02]  /*14920*/  PRMT R15, R10, 0x5410, R16 ;  /* 0x000054100a0f7816 */ /* 0x000fc40000000010 */
[----:B-1----:R-:W-:Y:S02]  /*14930*/  F2FP.F16.F32.PACK_AB R8, R162, R163 ;  /* 0x000000a3a208723e */ /* 0x002fe400000000ff */
[----:B------:R-:W-:Y:S02]  /*14940*/  LOP3.LUT R10, R2, R3, RZ, 0xc0, !PT ;  /* 0x00000003020a7212 */ /* 0x000fe400078ec0ff */
[----:B------:R-:W-:Y:S01]  /*14950*/  LOP3.LUT R11, R11, R8, RZ, 0xc0, !PT ;  /* 0x000000080b0b7212 */ /* 0x000fe200078ec0ff */
[----:B------:R-:W-:Y:S01]  /*14960*/  FFMA.FTZ R8, R174, UR40, -R0 ;  /* 0x00000028ae087c23 */ /* 0x000fe20008010800 */
[----:B------:R-:W-:Y:S02]  /*14970*/  HSET2.LE.AND R2, R18, R214, PT ;  /* 0x000000d612027233 */ /* 0x000fe40003803000 */
[----:B------:R-:W-:Y:S01]  /*14980*/  F2FP.F16.F32.PACK_AB R3, R239, R240 ;  /* 0x000000f0ef03723e */ /* 0x000fe200000000ff */
[----:B------:R1:W-:Y:S01]  /*14990*/  MUFU.EX2 R158, R8 ;  /* 0x00000008009e7308 */ /* 0x0003e20000000800 */
[----:B------:R-:W-:-:S02]  /*149a0*/  IMAD.MOV.U32 R86, RZ, RZ, R127 ;  /* 0x000000ffff567224 */ /* 0x000fc400078e007f */
[----:B------:R-:W-:Y:S01]  /*149b0*/  FFMA.FTZ R9, R160, UR40, -R14 ;  /* 0x00000028a0097c23 */ /* 0x000fe2000801080e */
[----:B------:R-:W-:Y:S02]  /*149c0*/  IMAD.MOV.U32 R87, RZ, RZ, R107 ;  /* 0x000000ffff577224 */ /* 0x000fe400078e006b */
[----:B------:R-:W-:Y:S01]  /*149d0*/  IMAD.WIDE.U32 R16, R39, -0x326172a9, RZ ;  /* 0xcd9e8d5727107825 */ /* 0x000fe200078e00ff */
[C---:B------:R-:W-:Y:S03]  /*149e0*/  HMMA.16816.F32 R100, R4.reuse, R24, R144 ;  /* 0x000000180464723c */ /* 0x040fe60000001890 */
[----:B------:R-:W-:Y:S02]  /*149f0*/  IMAD.MOV.U32 R176, RZ, RZ, R125 ;  /* 0x000000ffffb07224 */ /* 0x000fe400078e007d */
[----:B------:R-:W-:Y:S01]  /*14a00*/  IMAD.MOV.U32 R125, RZ, RZ, R126 ;  /* 0x000000ffff7d7224 */ /* 0x000fe200078e007e */
[----:B-1----:R-:W-:Y:S01]  /*14a10*/  LOP3.LUT R8, R2, R3, RZ, 0xc0, !PT ;  /* 0x0000000302087212 */ /* 0x002fe200078ec0ff */
[----:B------:R-:W-:Y:S01]  /*14a20*/  FFMA.FTZ R2, R169, UR40, -R0 ;  /* 0x00000028a9027c23 */ /* 0x000fe20008010800 */
[----:B------:R-:W-:Y:S01]  /*14a30*/  IMAD.MOV.U32 R126, RZ, RZ, R104 ;  /* 0x000000ffff7e7224 */ /* 0x000fe200078e0068 */
[----:B------:R-:W-:Y:S01]  /*14a40*/  HMMA.16816.F32 R96, R4, R26, R148 ;  /* 0x0000001a0460723c */ /* 0x000fe20000001894 */
[----:B------:R-:W-:Y:S01]  /*14a50*/  IMAD.MOV.U32 R171, RZ, RZ, R105 ;  /* 0x000000ffffab7224 */ /* 0x000fe200078e0069 */
[----:B------:R1:W-:Y:S01]  /*14a60*/  MUFU.EX2 R157, R2 ;  /* 0x00000002009d7308 */ /* 0x0003e20000000800 */
[----:B------:R-:W-:-:S02]  /*14a70*/  IMAD.MOV.U32 R127, RZ, RZ, R106 ;  /* 0x000000ffff7f7224 */ /* 0x000fc400078e006a */
[----:B------:R-:W-:Y:S01]  /*14a80*/  IMAD.MOV.U32 R220, RZ, RZ, R85 ;  /* 0x000000ffffdc7224 */ /* 0x000fe200078e0055 */
[C---:B------:R-:W-:Y:S01]  /*14a90*/  HMMA.16816.F32 R104, R4.reuse, R30, R152 ;  /* 0x0000001e0468723c */ /* 0x040fe20000001898 */
[----:B------:R-:W-:Y:S02]  /*14aa0*/  IMAD.MOV.U32 R217, RZ, RZ, R86 ;  /* 0x000000ffffd97224 */ /* 0x000fe400078e0056 */
[----:B------:R-:W-:Y:S01]  /*14ab0*/  IMAD.MOV.U32 R174, RZ, RZ, R87 ;  /* 0x000000ffffae7224 */ /* 0x000fe200078e0057 */
[----:B------:R2:W-:Y:S01]  /*14ac0*/  MUFU.EX2 R160, R9 ;  /* 0x0000000900a07308 */ /* 0x0005e20000000800 */
[----:B------:R-:W-:Y:S01]  /*14ad0*/  IMAD.WIDE.U32 R40, R37, -0x326172a9, RZ ;  /* 0xcd9e8d5725287825 */ /* 0x000fe200078e00ff */
[----:B-----5:R-:W-:Y:S03]  /*14ae0*/  HMMA.16816.F32 R108, R4, R44, R108 ;  /* 0x0000002c046c723c */ /* 0x020fe6000000186c */
[----:B------:R-:W-:-:S03]  /*14af0*/  IMAD.WIDE.U32 R42, R23, -0x2daee0ad, RZ ;  /* 0xd2511f53172a7825 */ /* 0x000fc600078e00ff */
[----:B------:R-:W-:Y:S01]  /*14b00*/  HMMA.16816.F32 R88, R4, R46, R88 ;  /* 0x0000002e0458723c */ /* 0x000fe20000001858 */
[----:B-1----:R-:W-:-:S05]  /*14b10*/  IMAD.WIDE.U32 R2, R21, -0x2daee0ad, RZ ;  /* 0xd2511f5315027825 */ /* 0x002fca00078e00ff */
[----:B------:R-:W-:Y:S01]  /*14b20*/  HMMA.16816.F32 R92, R4, R32, R92 ;  /* 0x00000020045c723c */ /* 0x000fe2000000185c */
[----:B--2---:R-:W-:-:S05]  /*14b30*/  HSET2.LE.AND R9, R15, R214, PT ;  /* 0x000000d60f097233 */ /* 0x004fca0003803000 */
[----:B------:R-:W-:Y:S01]  /*14b40*/  HMMA.16816.F32 R84, R4, R34, R132 ;  /* 0x000000220454723c */ /* 0x000fe20000001884 */
[----:B---3--:R-:W-:Y:S01]  /*14b50*/  F2FP.F16.F32.PACK_AB R15, R159, R161 ;  /* 0x000000a19f0f723e */ /* 0x008fe200000000ff */
[----:B------:R-:W-:Y:S01]  /*14b60*/  FFMA.FTZ R19, R139, UR40, -R14 ;  /* 0x000000288b137c23 */ /* 0x000fe2000801080e */
[----:B------:R-:W-:-:S04]  /*14b70*/  LOP3.LUT R2, R43, UR18, R2, 0x96, !PT ;  /* 0x000000122b027c12 */ /* 0x000fc8000f8e9602 */
        /* <DEDUP_REMOVED lines=50> */
[----:B------:R-:W-:-:S03]  /*14ea0*/  FFMA.FTZ R2, R173, UR40, -R14 ;  /* 0x00000028ad027c23 */ /* 0x000fc6000801080e */
[----:B------:R-:W-:Y:S01]  /*14eb0*/  LOP3.LUT R5, R5, R6, RZ, 0xc0, !PT ;  /* 0x0000000605057212 */ /* 0x000fe200078ec0ff */
[----:B------:R1:W-:Y:S01]  /*14ec0*/  MUFU.EX2 R149, R2 ;  /* 0x0000000200957308 */ /* 0x0003e20000000800 */
[----:B------:R-:W-:Y:S02]  /*14ed0*/  LOP3.LUT R6, R7, R15, RZ, 0xc0, !PT ;  /* 0x0000000f07067212 */ /* 0x000fe400078ec0ff */
[----:B------:R-:W-:Y:S01]  /*14ee0*/  HSET2.LE.AND R7, R18, R214, PT ;  /* 0x000000d612077233 */ /* 0x000fe20003803000 */
[----:B------:R-:W-:Y:S01]  /*14ef0*/  IMAD.WIDE.U32 R18, R19, -0x326172a9, RZ ;  /* 0xcd9e8d5713127825 */ /* 0x000fe200078e00ff */
[----:B------:R-:W-:Y:S01]  /*14f00*/  HMMA.16816.F32 R52, R8, R44, R120 ;  /* 0x0000002c0834723c */ /* 0x000fe20000001878 */
[----:B----4-:R-:W-:Y:S02]  /*14f10*/  F2FP.F16.F32.PACK_AB R15, R151, R152 ;  /* 0x00000098970f723e */ /* 0x010fe400000000ff */
[----:B------:R-:W-:-:S03]  /*14f20*/  FFMA.FTZ R16, R227, UR40, -R12 ;  /* 0x00000028e3107c23 */ /* 0x000fc6000801080c */
[----:B------:R-:W-:Y:S01]  /*14f30*/  HMMA.16816.F32 R48, R8, R46, R116 ;  /* 0x0000002e0830723c */ /* 0x000fe20000001874 */
[----:B-1----:R-:W-:-:S05]  /*14f40*/  IMAD.WIDE.U32 R2, R39, -0x326172a9, RZ ;  /* 0xcd9e8d5727027825 */ /* 0x002fca00078e00ff */
[C---:B------:R-:W-:Y:S06]  /*14f50*/  HMMA.16816.F32 R76, R8.reuse, R28, R76 ;  /* 0x0000001c084c723c */ /* 0x040fec000000184c */
[C---:B------:R-:W-:Y:S01]  /*14f60*/  HMMA.16816.F32 R64, R8.reuse, R30, R64 ;  /* 0x0000001e0840723c */ /* 0x040fe20000001840 */
[----:B------:R-:W1:Y:S05]  /*14f70*/  LDSM.16.MT88.4 R28, [R185+0x7000] ;  /* 0x00700000b91c783b */ /* 0x000e6a0000004200 */
[C---:B------:R-:W-:Y:S06]  /*14f80*/  HMMA.16816.F32 R60, R8.reuse, R24, R60 ;  /* 0x00000018083c723c */ /* 0x040fec000000183c */
[C---:B------:R-:W-:Y:S01]  /*14f90*/  HMMA.16816.F32 R56, R8.reuse, R26, R56 ;  /* 0x0000001a0838723c */ /* 0x040fe20000001838 */
[----:B------:R-:W2:Y:S05]  /*14fa0*/  LDSM.16.MT88.4 R24, [R188+0x7000] ;  /* 0x00700000bc18783b */ /* 0x000eaa0000004200 */
[C---:B------:R-:W-:Y:S01]  /*14fb0*/  HMMA.16816.F32 R80, R8.reuse, R34, R80 ;  /* 0x000000220850723c */ /* 0x040fe20000001850 */
[----:B------:R-:W-:Y:S01]  /*14fc0*/  LOP3.LUT R7, R7, R15, RZ, 0xc0, !PT ;  /* 0x0000000f07077212 */ /* 0x000fe200078ec0ff */
[----:B------:R3:W-:Y:S04]  /*14fd0*/  MUFU.EX2 R148, R16 ;  /* 0x0000001000947308 */ /* 0x0007e80000000800 */
[----:B------:R-:W-:Y:S01]  /*14fe0*/  HMMA.16816.F32 R44, R8, R32, R128 ;  /* 0x00000020082c723c */ /* 0x000fe20000001880 */
[----:B------:R-:W4:Y:S01]  /*14ff0*/  LDSM.16.MT88.4 R32, [R187+0x7000] ;  /* 0x00700000bb20783b */ /* 0x000f220000004200 */
[----:B------:R-:W-:Y:S01]  /*15000*/  FFMA.FTZ R17, R178, UR40, -R0 ;  /* 0x00000028b2117c23 */ /* 0x000fe20008010800 */
[----:B------:R-:W-:-:S02]  /*15010*/  IMAD.MOV.U32 R169, RZ, RZ, R124 ;  /* 0x000000ffffa97224 */ /* 0x000fc400078e007c */
[----:B------:R-:W-:Y:S01]  /*15020*/  IMAD.MOV.U32 R167, RZ, RZ, R125 ;  /* 0x000000ffffa77224 */ /* 0x000fe200078e007d */
[----:B------:R-:W-:Y:S01]  /*15030*/  LDSM.16.MT88.4 R116, [R186+0x7800] ;  /* 0x00780000ba74783b */ /* 0x000fe20000004200 */
[----:B------:R-:W-:Y:S02]  /*15040*/  LOP3.LUT R8, R3, UR4, R18, 0x96, !PT ;  /* 0x0000000403087c12 */ /* 0x000fe4000f8e9612 */
[C---:B------:R-:W-:Y:S01]  /*15050*/  LOP3.LUT R3, R2.reuse, 0xffff, RZ, 0xc0, !PT ;  /* 0x0000ffff02037812 */ /* 0x040fe200078ec0ff */
[----:B------:R-:W-:Y:S01]  /*15060*/  FFMA.FTZ R9, R225, UR40, -R12 ;  /* 0x00000028e1097c23 */ /* 0x000fe2000801080c */
[----:B------:R-:W-:Y:S02]  /*15070*/  SHF.R.U32.HI R10, RZ, 0x10, R2 ;  /* 0x00000010ff0a7819 */ /* 0x000fe40000011602 */
[----:B------:R-:W-:Y:S01]  /*15080*/  SHF.R.U32.HI R11, RZ, 0x8, R3 ;  /* 0x00000008ff0b7819 */ /* 0x000fe20000011603 */
[----:B------:R-:W-:Y:S01]  /*15090*/  FFMA.FTZ R3, R223, UR40, -R12 ;  /* 0x00000028df037c23 */ /* 0x000fe2000801080c */
[----:B---3--:R-:W-:-:S02]  /*150a0*/  LOP3.LUT R16, R2, 0xff, RZ, 0xc0, !PT ;  /* 0x000000ff02107812 */ /* 0x008fc400078ec0ff */
[----:B------:R-:W-:Y:S02]  /*150b0*/  SHF.R.U32.HI R15, RZ, 0x18, R2 ;  /* 0x00000018ff0f7819 */ /* 0x000fe40000011602 */
[----:B------:R-:W-:Y:S01]  /*150c0*/  LOP3.LUT R2, R8, 0xffff, RZ, 0xc0, !PT ;  /* 0x0000ffff08027812 */ /* 0x000fe200078ec0ff */
[----:B------:R3:W5:Y:S01]  /*150d0*/  MUFU.EX2 R139, R9 ;  /* 0x00000009008b7308 */ /* 0x0007620000000800 */
[----:B------:R-:W-:Y:S02]  /*150e0*/  LOP3.LUT R10, R10, 0xff, RZ, 0xc0, !PT ;  /* 0x000000ff0a0a7812 */ /* 0x000fe400078ec0ff */
[----:B------:R-:W-:Y:S02]  /*150f0*/  SHF.R.U32.HI R2, RZ, 0x8, R2 ;  /* 0x00000008ff027819 */ /* 0x000fe40000011602 */
[----:B------:R-:W-:-:S03]  /*15100*/  PRMT R11, R16, 0x5410, R11 ;  /* 0x00005410100b7816 */ /* 0x000fc6000000000b */
[----:B------:R1:W-:Y:S01]  /*15110*/  MUFU.EX2 R138, R3 ;  /* 0x00000003008a7308 */ /* 0x0003e20000000800 */
[----:B------:R-:W-:Y:S02]  /*15120*/  PRMT R16, R10, 0x5410, R15 ;  /* 0x000054100a107816 */ /* 0x000fe4000000000f */
[----:B---3--:R-:W-:-:S04]  /*15130*/  LOP3.LUT R9, R8, 0xff, RZ, 0xc0, !PT ;  /* 0x000000ff08097812 */ /* 0x008fc800078ec0ff */
[----:B------:R-:W-:Y:S01]  /*15140*/  PRMT R15, R9, 0x5410, R2 ;  /* 0x00005410090f7816 */ /* 0x000fe20000000002 */
[----:B-1----:R-:W-:Y:S01]  /*15150*/  FFMA.FTZ R3, R219, UR40, -R12 ;  /* 0x00000028db037c23 */ /* 0x002fe2000801080c */
[----:B------:R-:W-:-:S03]  /*15160*/  SHF.R.U32.HI R2, RZ, 0x10, R8 ;  /* 0x00000010ff027819 */ /* 0x000fc60000011608 */
[----:B------:R1:W3:Y:S01]  /*15170*/  MUFU.EX2 R75, R3 ;  /* 0x00000003004b7308 */ /* 0x0002e20000000800 */
[----:B------:R-:W-:Y:S01]  /*15180*/  SHF.R.U32.HI R9, RZ, 0x18, R8 ;  /* 0x00000018ff097819 */ /* 0x000fe20000011608 */
[----:B------:R-:W-:Y:S01]  /*15190*/  FFMA.FTZ R10, R182, UR40, -R0 ;  /* 0x00000028b60a7c23 */ /* 0x000fe20008010800 */
[----:B------:R-:W-:Y:S02]  /*151a0*/  LOP3.LUT R8, R2, 0xff, RZ, 0xc0, !PT ;  /* 0x000000ff02087812 */ /* 0x000fe400078ec0ff */
[----:B------:R-:W-:-:S03]  /*151b0*/  HSET2.LE.AND R2, R11, R214, PT ;  /* 0x000000d60b027233 */ /* 0x000fc60003803000 */
[----:B------:R2:W-:Y:S01]  /*151c0*/  MUFU.EX2 R43, R10 ;  /* 0x0000000a002b7308 */ /* 0x0005e20000000800 */
[----:B------:R-:W-:Y:S02]  /*151d0*/  PRMT R9, R8, 0x5410, R9 ;  /* 0x0000541008097816 */ /* 0x000fe40000000009 */
[----:B-1----:R-:W-:-:S04]  /*151e0*/  F2FP.F16.F32.PACK_AB R3, R160, R168 ;  /* 0x000000a8a003723e */ /* 0x002fc800000000ff */
[----:B--2---:R-:W-:Y:S01]  /*151f0*/  LOP3.LUT R10, R2, R3, RZ, 0xc0, !PT ;  /* 0x00000003020a7212 */ /* 0x004fe200078ec0ff */
[----:B------:R-:W-:Y:S01]  /*15200*/  FFMA.FTZ R3, R180, UR40, -R0 ;  /* 0x00000028b4037c23 */ /* 0x000fe20008010800 */
[----:B------:R-:W-:-:S03]  /*15210*/  HSET2.LE.AND R2, R16, R214, PT ;  /* 0x000000d610027233 */ /* 0x000fc60003803000 */
[----:B------:R3:W1:Y:S01]  /*15220*/  MUFU.EX2 R41, R3 ;  /* 0x0000000300297308 */ /* 0x0006620000000800 */
[--C-:B------:R-:W-:Y:S02]  /*15230*/  HSET2.LE.AND R8, R15, R214.reuse, PT ;  /* 0x000000d60f087233 */ /* 0x100fe40003803000 */
[----:B------:R-:W-:Y:S02]  /*15240*/  HSET2.LE.AND R15, R9, R214, PT ;  /* 0x000000d6090f7233 */ /* 0x000fe40003803000 */
[----:B------:R-:W-:Y:S02]  /*15250*/  F2FP.F16.F32.PACK_AB R9, R164, R166 ;  /* 0x000000a6a409723e */ /* 0x000fe400000000ff */
[----:B-----5:R-:W-:Y:S02]  /*15260*/  F2FP.F16.F32.PACK_AB R16, R139, R148 ;  /* 0x000000948b10723e */ /* 0x020fe400000000ff */
[----:B------:R-:W-:Y:S02]  /*15270*/  LOP3.LUT R8, R8, R9, RZ, 0xc0, !PT ;  /* 0x0000000908087212 */ /* 0x000fe400078ec0ff */
[----:B---3--:R-:W-:-:S04]  /*15280*/  F2FP.F16.F32.PACK_AB R3, R75, R138 ;  /* 0x0000008a4b03723e */ /* 0x008fc800000000ff */
[----:B------:R-:W-:Y:S01]  /*15290*/  LOP3.LUT R11, R2, R3, RZ, 0xc0, !PT ;  /* 0x00000003020b7212 */ /* 0x000fe200078ec0ff */
[----:B------:R-:W-:Y:S01]  /*152a0*/  FFMA.FTZ R2, R179, UR40, -R0 ;  /* 0x00000028b3027c23 */ /* 0x000fe20008010800 */
[----:B------:R-:W-:Y:S02]  /*152b0*/  LOP3.LUT R0, R19, UR19, R40, 0x96, !PT ;  /* 0x0000001313007c12 */ /* 0x000fe4000f8e9628 */
[----:B------:R-:W-:Y:S01]  /*152c0*/  LOP3.LUT R3, R37, UR19, R74, 0x96, !PT ;  /* 0x0000001325037c12 */ /* 0x000fe2000f8e964a */
[----:B------:R-:W-:Y:S01]  /*152d0*/  IMAD.MOV.U32 R165, RZ, RZ, R126 ;  /* 0x000000ffffa57224 */ /* 0x000fe200078e007e */
[----:B------:R-:W-:Y:S01]  /*152e0*/  LOP3.LUT R9, R15, R16, RZ, 0xc0, !PT ;  /* 0x000000100f097212 */ /* 0x000fe200078ec0ff */
[----:B------:R-:W-:Y:S01]  /*152f0*/  IMAD.MOV.U32 R181, RZ, RZ, R127 ;  /* 0x000000ffffb57224 */ /* 0x000fe200078e007f */
[C---:B------:R-:W-:Y:S01]  /*15300*/  HMMA.16816.F32 R144, R4.reuse, R28, R112 ;  /* 0x0000001c0490723c */ /* 0x040fe20000001870 */
[----:B------:R2:W-:Y:S05]  /*15310*/  MUFU.EX2 R36, R2 ;  /* 0x0000000200247308 */ /* 0x0005ea0000000800 */
[C---:B------:R-:W-:Y:S06]  /*15320*/  HMMA.16816.F32 R140, R4.reuse, R30, R104 ;  /* 0x0000001e048c723c */ /* 0x040fec0000001868 */
[C---:B------:R-:W-:Y:S06]  /*15330*/  HMMA.16816.F32 R128, R4.reuse, R24, R100 ;  /* 0x000000180480723c */ /* 0x040fec0000001864 */
[----:B------:R-:W-:Y:S01]  /*15340*/  HMMA.16816.F32 R108, R4, R20, R108 ;  /* 0x00000014046c723c */ /* 0x000fe2000000186c */
[----:B--2---:R-:W-:-:S05]  /*15350*/  IMAD.WIDE.U32 R2, R3, -0x2daee0ad, RZ ;  /* 0xd2511f5303027825 */ /* 0x004fca00078e00ff */
[C---:B------:R-:W-:Y:S06]  /*15360*/  HMMA.16816.F32 R120, R4.reuse, R22, R88 ;  /* 0x000000160478723c */ /* 0x040fec0000001858 */
[C---:B------:R-:W-:Y:S01]  /*15370*/  HMMA.16816.F32 R104, R4.reuse, R26, R96 ;  /* 0x0000001a0468723c */ /* 0x040fe20000001860 */
[----:B------:R2:W-:Y:S01]  /*15380*/  MUFU.EX2 R39, R17 ;  /* 0x0000001100277308 */ /* 0x0005e20000000800 */
[----:B------:R-:W-:Y:S04]  /*15390*/  LDSM.16.MT88.4 R100, [R188+0x7800] ;  /* 0x00780000bc64783b */ /* 0x000fe80000004200 */
[C---:B----4-:R-:W-:Y:S06]  /*153a0*/  HMMA.16816.F32 R124, R4.reuse, R32, R92 ;  /* 0x00000020047c723c */ /* 0x050fec000000185c */
[----:B------:R-:W-:Y:S01]  /*153b0*/  HMMA.16816.F32 R112, R4, R34, R84 ;  /* 0x000000220470723c */ /* 0x000fe20000001854 */
[----:B------:R-:W-:Y:S01]  /*153c0*/  LOP3.LUT R16, R2, 0xff, RZ, 0xc0, !PT ;  /* 0x000000ff02107812 */ /* 0x000fe200078ec0ff */
[----:B------:R-:W3:Y:S05]  /*153d0*/  LDSM.16.MT88.4 R84, [R185+0x7800] ;  /* 0x00780000b954783b */ /* 0x000eea0000004200 */
[----:B------:R-:W-:-:S04]  /*153e0*/  IMAD.WIDE.U32 R4, R0, -0x2daee0ad, RZ ;  /* 0xd2511f5300047825 */ /* 0x000fc800078e00ff */
[--C-:B------:R-:W-:Y:S01]  /*153f0*/  FFMA.FTZ R0, R221, UR40, -R13.reuse ;  /* 0x00000028dd007c23 */ /* 0x100fe2000801080d */
[C---:B------:R-:W-:Y:S03]  /*15400*/  HMMA.16816.F32 R96, R8.reuse, R28, R76 ;  /* 0x0000001c0860723c */ /* 0x040fe6000000184c */
[----:B------:R4:W-:Y:S01]  /*15410*/  MUFU.EX2 R29, R0 ;  /* 0x00000000001d7308 */ /* 0x0009e20000000800 */
[----:B------:R-:W-:Y:S01]  /*15420*/  FFMA.FTZ R7, R218, UR40, -R13 ;  /* 0x00000028da077c23 */ /* 0x000fe2000801080d */
[----:B--2---:R-:W-:Y:S01]  /*15430*/  SHF.R.U32.HI R17, RZ, 0x18, R2 ;  /* 0x00000018ff117819 */ /* 0x004fe20000011602 */
[----:B------:R-:W-:Y:S05]  /*15440*/  HMMA.16816.F32 R60, R8, R24, R60 ;  /* 0x00000018083c723c */ /* 0x000fea000000183c */
[----:B------:R2:W5:Y:S01]  /*15450*/  MUFU.EX2 R28, R7 ;  /* 0x00000007001c7308 */ /* 0x0005620000000800 */
[----:B----4-:R-:W-:-:S04]  /*15460*/  LOP3.LUT R0, R2, 0xffff, RZ, 0xc0, !PT ;  /* 0x0000ffff02007812 */ /* 0x010fc800078ec0ff */
[----:B------:R-:W-:Y:S02]  /*15470*/  SHF.R.U32.HI R15, RZ, 0x8, R0 ;  /* 0x00000008ff0f7819 */ /* 0x000fe40000011600 */
[----:B------:R-:W-:Y:S02]  /*15480*/  LOP3.LUT R0, R3, UR6, R42, 0x96, !PT ;  /* 0x0000000603007c12 */ /* 0x000fe4000f8e962a */
[----:B------:R-:W-:Y:S01]  /*15490*/  SHF.R.U32.HI R3, RZ, 0x10, R2 ;  /* 0x00000010ff037819 */ /* 0x000fe20000011602 */
[----:B------:R-:W-:Y:S01]  /*154a0*/  FFMA.FTZ R2, R183, UR40, -R13 ;  /* 0x00000028b7027c23 */ /* 0x000fe2000801080d */
[----:B--2---:R-:W-:-:S03]  /*154b0*/  LOP3.LUT R7, R0, 0xffff, RZ, 0xc0, !PT ;  /* 0x0000ffff00077812 */ /* 0x004fc600078ec0ff */
[----:B------:R2:W-:Y:S01]  /*154c0*/  MUFU.EX2 R25, R2 ;  /* 0x0000000200197308 */ /* 0x0005e20000000800 */
[----:B------:R-:W-:Y:S01]  /*154d0*/  SHF.R.U32.HI R7, RZ, 0x8, R7 ;  /* 0x00000008ff077819 */ /* 0x000fe20000011607 */
[----:B------:R-:W-:Y:S01]  /*154e0*/  FFMA.FTZ R13, R216, UR40, -R13 ;  /* 0x00000028d80d7c23 */ /* 0x000fe2000801080d */
[----:B------:R-:W-:-:S05]  /*154f0*/  PRMT R16, R16, 0x5410, R15 ;  /* 0x0000541010107816 */ /* 0x000fca000000000f */
[----:B------:R4:W3:Y:S01]  /*15500*/  MUFU.EX2 R24, R13 ;  /* 0x0000000d00187308 */ /* 0x0008e20000000800 */
[----:B--2---:R-:W-:Y:S02]  /*15510*/  LOP3.LUT R2, R3, 0xff, RZ, 0xc0, !PT ;  /* 0x000000ff03027812 */ /* 0x004fe400078ec0ff */
[----:B------:R-:W-:Y:S02]  /*15520*/  LOP3.LUT R3, R0, 0xff, RZ, 0xc0, !PT ;  /* 0x000000ff00037812 */ /* 0x000fe400078ec0ff */
[----:B------:R-:W-:Y:S02]  /*15530*/  PRMT R15, R2, 0x5410, R17 ;  /* 0x00005410020f7816 */ /* 0x000fe40000000011 */
[----:B------:R-:W-:Y:S02]  /*15540*/  PRMT R2, R3, 0x5410, R7 ;  /* 0x0000541003027816 */ /* 0x000fe40000000007 */
[--C-:B------:R-:W-:Y:S02]  /*15550*/  SHF.R.U32.HI R3, RZ, 0x10, R0.reuse ;  /* 0x00000010ff037819 */ /* 0x100fe40000011600 */
[----:B------:R-:W-:-:S02]  /*15560*/  SHF.R.U32.HI R7, RZ, 0x18, R0 ;  /* 0x00000018ff077819 */ /* 0x000fc40000011600 */
[----:B------:R-:W-:Y:S02]  /*15570*/  LOP3.LUT R3, R3, 0xff, RZ, 0xc0, !PT ;  /* 0x000000ff03037812 */ /* 0x000fe400078ec0ff */
[--C-:B------:R-:W-:Y:S02]  /*15580*/  HSET2.LE.AND R0, R2, R214.reuse, PT ;  /* 0x000000d602007233 */ /* 0x100fe40003803000 */
[----:B-1----:R-:W-:Y:S02]  /*15590*/  F2FP.F16.F32.PACK_AB R2, R41, R43 ;  /* 0x0000002b2902723e */ /* 0x002fe400000000ff */
[----:B------:R-:W-:Y:S01]  /*155a0*/  PRMT R7, R3, 0x5410, R7 ;  /* 0x0000541003077816 */ /* 0x000fe20000000007 */
[--C-:B----4-:R-:W-:Y:S01]  /*155b0*/  FFMA.FTZ R13, R224, UR40, -R14.reuse ;  /* 0x00000028e00d7c23 */ /* 0x110fe2000801080e */
[----:B------:R-:W-:Y:S01]  /*155c0*/  FFMA.FTZ R3, R222, UR40, -R14 ;  /* 0x00000028de037c23 */ /* 0x000fe2000801080e */
[----:B------:R-:W-:Y:S02]  /*155d0*/  LOP3.LUT R132, R0, R2, RZ, 0xc0, !PT ;  /* 0x0000000200847212 */ /* 0x000fe400078ec0ff */
[----:B------:R-:W-:Y:S01]  /*155e0*/  HSET2.LE.AND R0, R7, R214, PT ;  /* 0x000000d607007233 */ /* 0x000fe20003803000 */
[----:B------:R-:W-:Y:S01]  /*155f0*/  HMMA.16816.F32 R52, R8, R20, R52 ;  /* 0x000000140834723c */ /* 0x000fe20000001834 */
[----:B-----5:R-:W-:Y:S01]  /*15600*/  F2FP.F16.F32.PACK_AB R2, R28, R29 ;  /* 0x0000001d1c02723e */ /* 0x020fe200000000ff */
[----:B------:R1:W-:Y:S01]  /*15610*/  MUFU.EX2 R21, R13 ;  /* 0x0000000d00157308 */ /* 0x0003e20000000800 */
[----:B------:R-:W-:-:S02]  /*15620*/  F2FP.F16.F32.PACK_AB R7, R36, R39 ;  /* 0x000000272407723e */ /* 0x000fc400000000ff */
[----:B---3--:R-:W-:Y:S02]  /*15630*/  F2FP.F16.F32.PACK_AB R14, R24, R25 ;  /* 0x00000019180e723e */ /* 0x008fe400000000ff */
[----:B------:R-:W-:-:S03]  /*15640*/  LOP3.LUT R133, R0, R2, RZ, 0xc0, !PT ;  /* 0x0000000200857212 */ /* 0x000fc600078ec0ff */
[----:B------:R2:W3:Y:S01]  /*15650*/  MUFU.EX2 R20, R3 ;  /* 0x0000000300147308 */ /* 0x0004e20000000800 */
[----:B------:R-:W-:Y:S01]  /*15660*/  FFMA.FTZ R0, R228, UR40, -R12 ;  /* 0x00000028e4007c23 */ /* 0x000fe2000801080c */
[----:B------:R-:W-:Y:S01]  /*15670*/  HMMA.16816.F32 R44, R8, R32, R44 ;  /* 0x00000020082c723c */ /* 0x000fe2000000182c */
[----:B------:R-:W-:Y:S02]  /*15680*/  SHF.R.U32.HI R2, RZ, 0x10, R4 ;  /* 0x00000010ff027819 */ /* 0x000fe40000011604 */
[----:B-1----:R-:W-:-:S03]  /*15690*/  HSET2.LE.AND R13, R15, R214, PT ;  /* 0x000000d60f0d7233 */ /* 0x002fc60003803000 */
[----:B------:R-:W-:Y:S01]  /*156a0*/  HMMA.16816.F32 R64, R8, R30, R64 ;  /* 0x0000001e0840723c */ /* 0x000fe20000001840 */
[----:B------:R-:W-:Y:S01]  /*156b0*/  LOP3.LUT R6, R5, UR6, R38, 0x96, !PT ;  /* 0x0000000605067c12 */ /* 0x000fe2000f8e9626 */
[----:B------:R-:W-:Y:S01]  /*156c0*/  FFMA.FTZ R15, R229, UR40, -R12 ;  /* 0x00000028e50f7c23 */ /* 0x000fe2000801080c */
[----:B--2---:R-:W-:-:S03]  /*156d0*/  HSET2.LE.AND R3, R16, R214, PT ;  /* 0x000000d610037233 */ /* 0x004fc60003803000 */
[----:B------:R-:W-:Y:S01]  /*156e0*/  HMMA.16816.F32 R56, R8, R26, R56 ;  /* 0x0000001a0838723c */ /* 0x000fe20000001838 */
[----:B------:R-:W-:-:S05]  /*156f0*/  LOP3.LUT R135, R13, R14, RZ, 0xc0, !PT ;  /* 0x0000000e0d877212 */ /* 0x000fca00078ec0ff */
[C---:B------:R-:W-:Y:S01]  /*15700*/  HMMA.16816.F32 R48, R8.reuse, R22, R48 ;  /* 0x000000160830723c */ /* 0x040fe20000001830 */
[----:B------:R-:W-:Y:S01]  /*15710*/  LOP3.LUT R134, R3, R7, RZ, 0xc0, !PT ;  /* 0x0000000703867212 */ /* 0x000fe200078ec0ff */
[----:B------:R1:W-:Y:S01]  /*15720*/  MUFU.EX2 R13, R0 ;  /* 0x00000000000d7308 */ /* 0x0003e20000000800 */
[----:B------:R-:W-:Y:S01]  /*15730*/  LOP3.LUT R3, R4, 0xffff, RZ, 0xc0, !PT ;  /* 0x0000ffff04037812 */ /* 0x000fe200078ec0ff */
[----:B------:R-:W2:Y:S02]  /*15740*/  LDSM.16.MT88.4 R16, [R187+0x7800] ;  /* 0x00780000bb10783b */ /* 0x000ea40000004200 */
[----:B------:R-:W-:Y:S01]  /*15750*/  HMMA.16816.F32 R32, R8, R34, R80 ;  /* 0x000000220820723c */ /* 0x000fe20000001850 */
[----:B------:R-:W-:Y:S02]  /*15760*/  LOP3.LUT R5, R2, 0xff, RZ, 0xc0, !PT ;  /* 0x000000ff02057812 */ /* 0x000fe400078ec0ff */
[----:B------:R-:W-:-:S04]  /*15770*/  SHF.R.U32.HI R2, RZ, 0x10, R6 ;  /* 0x00000010ff027819 */ /* 0x000fc80000011606 */
[----:B------:R-:W-:Y:S02]  /*15780*/  LOP3.LUT R10, R4, 0xff, RZ, 0xc0, !PT ;  /* 0x000000ff040a7812 */ /* 0x000fe400078ec0ff */
[----:B------:R-:W-:Y:S01]  /*15790*/  SHF.R.U32.HI R9, RZ, 0x18, R4 ;  /* 0x00000018ff097819 */ /* 0x000fe20000011604 */
[--C-:B------:R-:W-:Y:S01]  /*157a0*/  FFMA.FTZ R4, R230, UR40, -R12.reuse ;  /* 0x00000028e6047c23 */ /* 0x100fe2000801080c */
[----:B-1----:R-:W-:Y:S01]  /*157b0*/  FFMA.FTZ R0, R226, UR40, -R12 ;  /* 0x00000028e2007c23 */ /* 0x002fe2000801080c */
[----:B------:R-:W-:Y:S01]  /*157c0*/  MUFU.EX2 R15, R15 ;  /* 0x0000000f000f7308 */ /* 0x000fe20000000800 */
[----:B------:R-:W-:Y:S02]  /*157d0*/  LOP3.LUT R7, R6, 0xff, RZ, 0xc0, !PT ;  /* 0x000000ff06077812 */ /* 0x000fe400078ec0ff */
[----:B------:R-:W-:Y:S02]  /*157e0*/  SHF.R.U32.HI R8, RZ, 0x8, R3 ;  /* 0x00000008ff087819 */ /* 0x000fe40000011603 */
[----:B------:R-:W-:-:S03]  /*157f0*/  LOP3.LUT R2, R2, 0xff, RZ, 0xc0, !PT ;  /* 0x000000ff02027812 */ /* 0x000fc600078ec0ff */
[----:B------:R1:W4:Y:S08]  /*15800*/  MUFU.EX2 R12, R0 ;  /* 0x00000000000c7308 */ /* 0x0003300000000800 */
[----:B------:R5:W2:Y:S01]  /*15810*/  MUFU.EX2 R11, R4 ;  /* 0x00000004000b7308 */ /* 0x000aa20000000800 */
[----:B-1----:R-:W-:Y:S02]  /*15820*/  LOP3.LUT R0, R6, 0xffff, RZ, 0xc0, !PT ;  /* 0x0000ffff06007812 */ /* 0x002fe400078ec0ff */
[----:B------:R-:W-:-:S02]  /*15830*/  SHF.R.U32.HI R6, RZ, 0x18, R6 ;  /* 0x00000018ff067819 */ /* 0x000fc40000011606 */
[----:B------:R-:W-:Y:S02]  /*15840*/  SHF.R.U32.HI R3, RZ, 0x8, R0 ;  /* 0x00000008ff037819 */ /* 0x000fe40000011600 */
[----:B------:R-:W-:Y:S02]  /*15850*/  PRMT R0, R10, 0x5410, R8 ;  /* 0x000054100a007816 */ /* 0x000fe40000000008 */
[----:B------:R-:W-:Y:S02]  /*15860*/  PRMT R2, R2, 0x5410, R6 ;  /* 0x0000541002027816 */ /* 0x000fe40000000006 */
[----:B-----5:R-:W-:Y:S02]  /*15870*/  PRMT R4, R5, 0x5410, R9 ;  /* 0x0000541005047816 */ /* 0x020fe40000000009 */
[----:B------:R-:W-:Y:S02]  /*15880*/  PRMT R5, R7, 0x5410, R3 ;  /* 0x0000541007057816 */ /* 0x000fe40000000003 */
[----:B------:R-:W-:-:S02]  /*15890*/  HSET2.LE.AND R0, R0, R214, PT ;  /* 0x000000d600007233 */ /* 0x000fc40003803000 */
[--C-:B------:R-:W-:Y:S02]  /*158a0*/  HSET2.LE.AND R7, R2, R214.reuse, PT ;  /* 0x000000d602077233 */ /* 0x100fe40003803000 */
[----:B---3--:R-:W-:Y:S01]  /*158b0*/  F2FP.F16.F32.PACK_AB R2, R20, R21 ;  /* 0x000000151402723e */ /* 0x008fe200000000ff */
[----:B------:R-:W-:Y:S01]  /*158c0*/  HMMA.16816.F32 R88, R132, R86, R140 ;  /* 0x000000568458723c */ /* 0x000fe2000000188c */
[----:B------:R-:W-:Y:S02]  /*158d0*/  HSET2.LE.AND R3, R4, R214, PT ;  /* 0x000000d604037233 */ /* 0x000fe40003803000 */
[----:B----4-:R-:W-:-:S04]  /*158e0*/  F2FP.F16.F32.PACK_AB R4, R12, R13 ;  /* 0x0000000d0c04723e */ /* 0x010fc800000000ff */
[----:B------:R-:W-:Y:S02]  /*158f0*/  LOP3.LUT R142, R0, R2, RZ, 0xc0, !PT ;  /* 0x00000002008e7212 */ /* 0x000fe400078ec0ff */
[----:B--2---:R-:W-:Y:S02]  /*15900*/  F2FP.F16.F32.PACK_AB R0, R11, R15 ;  /* 0x0000000f0b00723e */ /* 0x004fe400000000ff */
[----:B------:R-:W-:Y:S01]  /*15910*/  HSET2.LE.AND R5, R5, R214, PT ;  /* 0x000000d605057233 */ /* 0x000fe20003803000 */
[----:B------:R-:W-:Y:S01]  /*15920*/  FFMA.FTZ R2, R181, R69, R247 ;  /* 0x00000045b5027223 */ /* 0x000fe200000100f7 */
        /* <DEDUP_REMOVED lines=85> */
[----:B--2---:R-:W-:-:S15]  /*15e80*/  HMMA.16816.F32 R140, R140, R18, R32 ;  /* 0x000000128c8c723c */ /* 0x004fde0000001820 */
[----:B------:R-:W-:-:S09]  /*15e90*/  NOP ;  /* 0x0000000000007918 */ /* 0x000fd20000000000 */
.L_x_2137:
[----:B------:R-:W-:-:S06]  /*15ea0*/  UISETP.GT.AND UP0, UPT, UR37, UR12, UPT ;  /* 0x0000000c2500728c */ /* 0x000fcc000bf04270 */
[----:B------:R-:W-:-:S13]  /*15eb0*/  PLOP3.LUT P0, PT, PT, PT, UP0, 0x80, 0x0 ;  /* 0x000000000000781c */ /* 0x000fda0003f0f008 */
[----:B------:R-:W-:Y:S05]  /*15ec0*/  @!P0 BRA `(.L_x_2144) ;  /* 0x00000060004c8947 */ /* 0x000fea0003800000 */
[----:B------:R-:W2:Y:S01]  /*15ed0*/  LDL.64 R4, [R1+0x60] ;  /* 0x0000600001047983 */ /* 0x000ea20000100a00 */
[----:B------:R-:W-:Y:S01]  /*15ee0*/  ULDC UR4, c[0x0][0x2d0] ;  /* 0x0000b40000047ab9 */ /* 0x000fe20000000800 */
[----:B------:R-:W-:Y:S02]  /*15ef0*/  UIMAD.WIDE.U32 UR40, UR8, 0x30, URZ ;  /* 0x00000030082878a5 */ /* 0x000fe4000f8e003f */
[----:B------:R-:W3:Y:S01]  /*15f00*/  LDL.LU R3, [R1] ;  /* 0x0000000001037983 */ /* 0x000ee20000300800 */
[----:B------:R-:W-:Y:S01]  /*15f10*/  UIMAD UR39, UR9, 0x30, URZ ;  /* 0x00000030092778a4 */ /* 0x000fe2000f8e023f */
[----:B------:R-:W-:Y:S01]  /*15f20*/  PRMT R237, R199, 0x7054, R199 ;  /* 0x00007054c7ed7816 */ /* 0x000fe200000000c7 */
[----:B------:R-:W-:Y:S01]  /*15f30*/  UIMAD.WIDE.U32 UR44, UR10, 0x30, URZ ;  /* 0x000000300a2c78a5 */ /* 0x000fe2000f8e003f */
[----:B------:R-:W4:Y:S01]  /*15f40*/  LDL.LU R2, [R1+0x18] ;  /* 0x0000180001027983 */ /* 0x000f220000300800 */
[----:B------:R-:W-:Y:S01]  /*15f50*/  UIMAD UR42, UR11, 0x30, URZ ;  /* 0x000000300b2a78a4 */ /* 0x000fe2000f8e023f */
[----:B------:R-:W-:Y:S01]  /*15f60*/  MOV R69, R72 ;  /* 0x0000004800457202 */ /* 0x000fe20000000f00 */
[----:B-1----:R-:W-:Y:S01]  /*15f70*/  IMAD.MOV.U32 R75, RZ, RZ, R70 ;  /* 0x000000ffff4b7224 */ /* 0x002fe200078e0046 */
[----:B------:R-:W5:Y:S01]  /*15f80*/  LDL.LU R0, [R1+0x10] ;  /* 0x0000100001007983 */ /* 0x000f620000300800 */
[----:B------:R-:W-:Y:S01]  /*15f90*/  MOV R68, R73 ;  /* 0x0000004900447202 */ /* 0x000fe20000000f00 */
[----:B------:R-:W-:Y:S01]  /*15fa0*/  USHF.L.U64.HI UR16, UR8, 0x5, UR9 ;  /* 0x0000000508107899 */ /* 0x000fe20008010209 */
[----:B------:R-:W-:Y:S01]  /*15fb0*/  MOV R74, R71 ;  /* 0x00000047004a7202 */ /* 0x000fe20000000f00 */
[----:B------:R-:W-:-:S02]  /*15fc0*/  USHF.L.U32 UR38, UR8, 0x5, URZ ;  /* 0x0000000508267899 */ /* 0x000fc4000800063f */
[----:B------:R-:W-:Y:S02]  /*15fd0*/  USHF.L.U64.HI UR8, UR10, 0x5, UR11 ;  /* 0x000000050a087899 */ /* 0x000fe4000801020b */
[----:B------:R-:W-:Y:S02]  /*15fe0*/  USHF.L.U32 UR9, UR10, 0x5, URZ ;  /* 0x000000050a097899 */ /* 0x000fe4000800063f */
[----:B------:R-:W-:Y:S02]  /*15ff0*/  UIADD3 UR39, UR39, UR41, URZ ;  /* 0x0000002927277290 */ /* 0x000fe4000fffe03f */
[----:B------:R-:W-:Y:S01]  /*16000*/  UIADD3 UR42, UR42, UR45, URZ ;  /* 0x0000002d2a2a7290 */ /* 0x000fe2000fffe03f */
[----:B------:R-:W-:Y:S01]  /*16010*/  ULDC.64 UR6, c[0x0][0x248] ;  /* 0x0000920000067ab9 */ /* 0x000fe20000000a00 */
[----:B--2---:R-:W-:Y:S01]  /*16020*/  ISETP.GE.AND P4, PT, R4, UR4, PT ;  /* 0x0000000404007c0c */ /* 0x004fe2000bf86270 */
[----:B------:R-:W-:Y:S01]  /*16030*/  ULDC UR4, c[0x0][0x2ec] ;  /* 0x0000bb0000047ab9 */ /* 0x000fe20000000800 */
[----:B-----5:R-:W-:-:S11]  /*16040*/  IMAD.WIDE.U32 R232, R0, -0x2daee0ad, RZ ;  /* 0xd2511f5300e87825 */ /* 0x020fd600078e00ff */
[----:B------:R-:W1:Y:S08]  /*16050*/  @!P4 LDC.64 R4, c[0x0][0x220] ;  /* 0x00008800ff04cb82 */ /* 0x000e700000000a00 */
[----:B------:R-:W2:Y:S08]  /*16060*/  @!P4 LDC.64 R8, c[0x0][0x220] ;  /* 0x00008800ff08cb82 */ /* 0x000eb00000000a00 */
[----:B------:R-:W5:Y:S01]  /*16070*/  @!P4 LDC.64 R6, c[0x0][0x220] ;  /* 0x00008800ff06cb82 */ /* 0x000f620000000a00 */
[----:B-1----:R1:W-:Y:S04]  /*16080*/  @!P4 STL.64 [R1+0x48], R4 ;  /* 0x000048040100c387 */ /* 0x0023e80000100a00 */
[----:B--2---:R-:W-:Y:S04]  /*16090*/  @!P4 STL.64 [R1+0x40], R8 ;  /* 0x000040080100c387 */ /* 0x004fe80000100a00 */
[----:B-----5:R-:W-:Y:S01]  /*160a0*/  @!P4 STL.64 [R1+0x38], R6 ;  /* 0x000038060100c387 */ /* 0x020fe20000100a00 */
[----:B-1----:R-:W1:Y:S03]  /*160b0*/  @!P4 LDC.64 R4, c[0x0][0x220] ;  /* 0x00008800ff04cb82 */ /* 0x002e660000000a00 */
[----:B-1----:R3:W-:Y:S02]  /*160c0*/  @!P4 STL.64 [R1+0x30], R4 ;  /* 0x000030040100c387 */ /* 0x0027e40000100a00 */
[----:B---3--:R-:W-:-:S04]  /*160d0*/  IMAD.WIDE.U32 R4, R3, -0x326172a9, RZ ;  /* 0xcd9e8d5703047825 */ /* 0x008fc800078e00ff */
[----:B----4-:R-:W-:Y:S01]  /*160e0*/  IMAD.WIDE.U32 R2, R2, -0x326172a9, RZ ;  /* 0xcd9e8d5702027825 */ /* 0x010fe200078e00ff */
[----:B------:R1:W-:Y:S01]  /*160f0*/  STL.64 [R1+0x20], R4 ;  /* 0x0000200401007387 */ /* 0x0003e20000100a00 */
[----:B------:R-:W-:-:S03]  /*16100*/  LOP3.LUT R240, R5, R252, RZ, 0x3c, !PT ;  /* 0x000000fc05f07212 */ /* 0x000fc600078e3cff */
[----:B------:R2:W-:Y:S01]  /*16110*/  STL.64 [R1+0x18], R2 ;  /* 0x0000180201007387 */ /* 0x0005e20000100a00 */
[----:B------:R-:W-:-:S03]  /*16120*/  LOP3.LUT R238, R3, R252, RZ, 0x3c, !PT ;  /* 0x000000fc03ee7212 */ /* 0x000fc600078e3cff */
[----:B-1----:R-:W3:Y:S04]  /*16130*/  LDL.LU.64 R4, [R1+0x8] ;  /* 0x0000080001047983 */ /* 0x002ee80000300a00 */
[----:B--2---:R-:W3:Y:S01]  /*16140*/  LDL.LU.64 R2, [R1+0x28] ;  /* 0x0000280001027983 */ /* 0x004ee20000300a00 */
[----:B------:R-:W-:-:S04]  /*16150*/  IMAD.WIDE.U32 R240, R240, -0x2daee0ad, RZ ;  /* 0xd2511f53f0f07825 */ /* 0x000fc800078e00ff */
[----:B------:R-:W-:-:S04]  /*16160*/  IMAD.WIDE.U32 R238, R238, -0x2daee0ad, RZ ;  /* 0xd2511f53eeee7825 */ /* 0x000fc800078e00ff */
[----:B---3--:R-:W-:-:S05]  /*16170*/  IMAD.MOV.U32 R3, RZ, RZ, R5 ;  /* 0x000000ffff037224 */ /* 0x008fca00078e0005 */
[----:B------:R1:W-:Y:S01]  /*16180*/  STL.64 [R1+0x28], R2 ;  /* 0x0000280201007387 */ /* 0x0003e20000100a00 */
[----:B------:R-:W-:Y:S05]  /*16190*/  BRA `(.L_x_2145) ;  /* 0x0000000000d47947 */ /* 0x000fea0003800000 */
.L_x_2147:
        /* <DEDUP_REMOVED lines=53> */
.L_x_2145:
[----:B------:R-:W-:Y:S01]  /*164f0*/  LOP3.LUT R199, R199, 0xfffffffd, RZ, 0xc0, !PT ;  /* 0xfffffffdc7c77812 */ /* 0x000fe200078ec0ff */
[----:B--2---:R-:W2:Y:S01]  /*16500*/  LDL.64 R10, [R1+0x28] ;  /* 0x00002800010a7983 */ /* 0x004ea20000100a00 */
[----:B------:R-:W-:Y:S01]  /*16510*/  P2R R213, PR, RZ, 0x10 ;  /* 0x00000010ffd57803 */ /* 0x000fe20000000000 */
[----:B------:R-:W-:Y:S04]  /*16520*/  DEPBAR.LE SB0, 0x0 ;  /* 0x000080000000791a */ /* 0x000fe80000000000 */
[----:B------:R-:W3:Y:S01]  /*16530*/  LDL R7, [R1+0x48] ;  /* 0x0000480001077983 */ /* 0x000ee20000100800 */
[----:B------:R-:W-:Y:S03]  /*16540*/  UIADD3 UR10, UR37, -0x1, URZ ;  /* 0xffffffff250a7890 */ /* 0x000fe6000fffe03f */
[----:B------:R-:W4:Y:S01]  /*16550*/  LDL R18, [R1+0x4c] ;  /* 0x00004c0001127983 */ /* 0x000f220000100800 */
[----:B------:R-:W-:Y:S02]  /*16560*/  USHF.R.S32.HI UR43, URZ, 0x1f, UR10 ;  /* 0x0000001f3f2b7899 */ /* 0x000fe4000801140a */
[----:B------:R-:W-:Y:S01]  /*16570*/  UIMAD UR11, UR15, UR10, URZ ;  /* 0x0000000a0f0b72a4 */ /* 0x000fe2000f8e023f */
[----:B------:R-:W5:Y:S01]  /*16580*/  LDL R8, [R1+0x40] ;  /* 0x0000400001087983 */ /* 0x000f620000100800 */
[----:B-1----:R-:W-:Y:S01]  /*16590*/  IMAD.U32 R2, RZ, RZ, UR10 ;  /* 0x0000000aff027e24 */ /* 0x002fe2000f8e00ff */
[----:B------:R-:W-:Y:S02]  /*165a0*/  UISETP.GT.AND UP0, UPT, UR10, UR12, UPT ;  /* 0x0000000c0a00728c */ /* 0x000fe4000bf04270 */
[----:B------:R-:W5:Y:S01]  /*165b0*/  LDL R17, [R1+0x44] ;  /* 0x0000440001117983 */ /* 0x000f620000100800 */
[----:B------:R-:W-:Y:S03]  /*165c0*/  UIMAD UR11, UR43, UR20, UR11 ;  /* 0x000000142b0b72a4 */ /* 0x000fe6000f8e020b */
[----:B------:R-:W5:Y:S04]  /*165d0*/  LDL R6, [R1+0x38] ;  /* 0x0000380001067983 */ /* 0x000f680000100800 */
[----:B------:R-:W5:Y:S04]  /*165e0*/  LDL R16, [R1+0x3c] ;  /* 0x00003c0001107983 */ /* 0x000f680000100800 */
[----:B------:R-:W5:Y:S04]  /*165f0*/  LDL R4, [R1+0x30] ;  /* 0x0000300001047983 */ /* 0x000f680000100800 */
[----:B------:R-:W5:Y:S01]  /*16600*/  LDL R15, [R1+0x34] ;  /* 0x00003400010f7983 */ /* 0x000f620000100800 */
[----:B------:R-:W-:Y:S06]  /*16610*/  BAR.SYNC.DEFER_BLOCKING 0x0 ;  /* 0x0000000000007b1d */ /* 0x000fec0000010000 */
[----:B------:R-:W-:Y:S01]  /*16620*/  @P4 STS.128 [R212+0x6000], RZ ;  /* 0x006000ffd4004388 */ /* 0x000fe20000000c00 */
[----:B--2---:R-:W-:Y:S04]  /*16630*/  IMAD.WIDE.U32 R2, R2, UR20, R10 ;  /* 0x0000001402027c25 */ /* 0x004fe8000f8e000a */
[----:B------:R-:W-:Y:S01]  /*16640*/  VIADD R0, R3, UR11 ;  /* 0x0000000b03007c36 */ /* 0x000fe20008000000 */
[C---:B------:R-:W-:Y:S02]  /*16650*/  @!P4 IADD3 R3, P1, R2.reuse, UR23, RZ ;  /* 0x000000170203cc10 */ /* 0x040fe4000ff3e0ff */
[----:B---3--:R-:W-:Y:S02]  /*16660*/  @!P4 LEA R10, P5, R2, R7, 0x1 ;  /* 0x00000007020ac211 */ /* 0x008fe400078a08ff */
[----:B------:R-:W-:Y:S02]  /*16670*/  @!P4 IADD3.X R7, R0, UR17, RZ, P1, !PT ;  /* 0x000000110007cc10 */ /* 0x000fe40008ffe4ff */
[C---:B----4-:R-:W-:Y:S02]  /*16680*/  @!P4 LEA.HI.X R11, R2.reuse, R18, R0, 0x1, P5 ;  /* 0x00000012020bc211 */ /* 0x050fe400028f0c00 */
[----:B------:R-:W-:Y:S02]  /*16690*/  @!P4 IADD3 R5, P0, R2, UR38, RZ ;  /* 0x000000260205cc10 */ /* 0x000fe4000ff1e0ff */
[C---:B-----5:R-:W-:Y:S01]  /*166a0*/  @!P4 LEA R8, P3, R3.reuse, R8, 0x1 ;  /* 0x000000080308c211 */ /* 0x060fe200078608ff */
[----:B------:R-:W-:Y:S01]  /*166b0*/  @!PT LDS RZ, [RZ] ;  /* 0x00000000fffff984 */ /* 0x000fe20000000800 */
[----:B------:R-:W-:Y:S01]  /*166c0*/  @!PT LDS RZ, [RZ] ;  /* 0x00000000fffff984 */ /* 0x000fe20000000800 */
[----:B------:R-:W-:Y:S01]  /*166d0*/  @!PT LDS RZ, [RZ] ;  /* 0x00000000fffff984 */ /* 0x000fe20000000800 */
[----:B------:R-:W-:Y:S01]  /*166e0*/  @!P4 LDGSTS.E.BYPASS.LTC128B.128 [R212+0x6000], desc[UR26][R10.64] ;  /* 0x060000000ad4cfae */ /* 0x000fe2000b901d5a */
[----:B------:R-:W-:Y:S02]  /*166f0*/  @!P4 IADD3.X R13, R0, UR16, RZ, P0, !PT ;  /* 0x00000010000dcc10 */ /* 0x000fe400087fe4ff */
[----:B------:R-:W-:Y:S02]  /*16700*/  @!P4 LEA.HI.X R9, R3, R17, R7, 0x1, P3 ;  /* 0x000000110309c211 */ /* 0x000fe400018f0c07 */
[----:B------:R-:W-:Y:S01]  /*16710*/  @!P4 IADD3 R12, P2, R2, UR40, RZ ;  /* 0x00000028020ccc10 */ /* 0x000fe2000ff5e0ff */
[----:B------:R-:W-:Y:S01]  /*16720*/  IMAD.U32 R2, RZ, RZ, UR10 ;  /* 0x0000000aff027e24 */ /* 0x000fe2000f8e00ff */
[C---:B------:R-:W-:Y:S01]  /*16730*/  @!P4 LEA R6, P1, R5.reuse, R6, 0x1 ;  /* 0x000000060506c211 */ /* 0x040fe200078208ff */
[----:B------:R-:W-:Y:S01]  /*16740*/  @P4 STS.128 [R212+0x6800], RZ ;  /* 0x006800ffd4004388 */ /* 0x000fe20000000c00 */
[----:B------:R-:W-:Y:S02]  /*16750*/  @!P4 IADD3.X R14, R0, UR39, RZ, P2, !PT ;  /* 0x00000027000ecc10 */ /* 0x000fe400097fe4ff */
        /* <DEDUP_REMOVED lines=24> */
[----:B------:R-:W0:Y:S08]  /*168e0*/  LDGDEPBAR ;  /* 0x00000000000079af */ /* 0x000e300000000000 */
        /* <DEDUP_REMOVED lines=22> */
[C---:B------:R-:W-:Y:S01]  /*16a50*/  HMMA.16816.F32 R56, R60.reuse, R136, RZ ;  /* 0x000000883c38723c */ /* 0x040fe200000018ff */
[----:B------:R-:W4:Y:S05]  /*16a60*/  S2R R0, SR_TID.X ;  /* 0x0000000000007919 */ /* 0x000f2a0000002100 */
[-C--:B------:R-:W-:Y:S06]  /*16a70*/  HMMA.16816.F32 R60, R60, R138.reuse, RZ ;  /* 0x0000008a3c3c723c */ /* 0x080fec00000018ff */
[----:B------:R-:W-:Y:S01]  /*16a80*/  HMMA.16816.F32 R64, R64, R138, RZ ;  /* 0x0000008a4040723c */ /* 0x000fe200000018ff */
[----:B------:R-:W-:Y:S05]  /*16a90*/  LDSM.16.M88.4 R136, [R192] ;  /* 0x00000000c088783b */ /* 0x000fea0000000200 */
[-C--:B-1----:R-:W-:Y:S06]  /*16aa0*/  HMMA.16816.F32 R4, R144, R148.reuse, R4 ;  /* 0x000000949004723c */ /* 0x082fec0000001804 */
[C---:B--2---:R-:W-:Y:S06]  /*16ab0*/  HMMA.16816.F32 R8, R152.reuse, R148, R8 ;  /* 0x000000949808723c */ /* 0x044fec0000001808 */
[-C--:B------:R-:W-:Y:S06]  /*16ac0*/  HMMA.16816.F32 R12, R152, R150.reuse, R12 ;  /* 0x00000096980c723c */ /* 0x080fec000000180c */
[C---:B------:R-:W-:Y:S01]  /*16ad0*/  HMMA.16816.F32 R16, R144.reuse, R150, R16 ;  /* 0x000000969010723c */ /* 0x040fe20000001810 */
[----:B------:R-:W1:Y:S04]  /*16ae0*/  LDSM.16.M88.4 R148, [R195] ;  /* 0x00000000c394783b */ /* 0x000e680000000200 */
[----:B----4-:R-:W-:Y:S01]  /*16af0*/  IMAD.SHL.U32 R0, R0, 0x2, RZ ;  /* 0x0000000200007824 */ /* 0x010fe200078e00ff */
[-C--:B---3--:R-:W-:Y:S05]  /*16b00*/  HMMA.16816.F32 R20, R144, R156.reuse, R20 ;  /* 0x0000009c9014723c */ /* 0x088fea0000001814 */
[----:B------:R-:W-:Y:S01]  /*16b10*/  LOP3.LUT R0, R0, 0x6, RZ, 0xc0, !PT ;  /* 0x0000000600007812 */ /* 0x000fe200078ec0ff */
[C---:B------:R-:W-:Y:S05]  /*16b20*/  HMMA.16816.F32 R24, R152.reuse, R156, R24 ;  /* 0x0000009c9818723c */ /* 0x040fea0000001818 */
[----:B------:R-:W-:Y:S01]  /*16b30*/  IMAD R2, R2, 0x40, R0 ;  /* 0x0000004002027824 */ /* 0x000fe200078e0200 */
[-C--:B------:R-:W-:Y:S05]  /*16b40*/  HMMA.16816.F32 R28, R152, R158.reuse, R28 ;  /* 0x0000009e981c723c */ /* 0x080fea000000181c */
[----:B------:R-:W-:Y:S01]  /*16b50*/  IMAD.IADD R70, R206, 0x1, -R2 ;  /* 0x00000001ce467824 */ /* 0x000fe200078e0a02 */
[C---:B------:R-:W-:Y:S01]  /*16b60*/  HMMA.16816.F32 R32, R144.reuse, R158, R32 ;  /* 0x0000009e9020723c */ /* 0x040fe20000001820 */
[----:B------:R-:W-:Y:S04]  /*16b70*/  LDSM.16.M88.4 R156, [R193] ;  /* 0x00000000c19c783b */ /* 0x000fe80000000200 */
[----:B------:R-:W-:Y:S01]  /*16b80*/  VIADD R0, R2, 0x1 ;  /* 0x0000000102007836 */ /* 0x000fe20000000000 */
[-C--:B------:R-:W-:Y:S04]  /*16b90*/  HMMA.16816.F32 R36, R144, R160.reuse, R36 ;  /* 0x000000a09024723c */ /* 0x080fe80000001824 */
[----:B------:R-:W-:Y:S01]  /*16ba0*/  ISETP.GE.AND P3, PT, R0, R204, PT ;  /* 0x000000cc0000720c */ /* 0x000fe20003f66270 */
[--C-:B------:R-:W-:Y:S01]  /*16bb0*/  IMAD.IADD R71, R202, 0x1, -R0.reuse ;  /* 0x00000001ca477824 */ /* 0x100fe200078e0a00 */
[C---:B------:R-:W-:Y:S01]  /*16bc0*/  ISETP.GE.AND P2, PT, R0.reuse, R203, PT ;  /* 0x000000cb0000720c */ /* 0x040fe20003f46270 */
[C---:B------:R-:W-:Y:S04]  /*16bd0*/  HMMA.16816.F32 R40, R152.reuse, R160, R40 ;  /* 0x000000a09828723c */ /* 0x040fe80000001828 */
[----:B------:R-:W-:Y:S01]  /*16be0*/  ISETP.GE.AND P1, PT, R0, R201, PT ;  /* 0x000000c90000720c */ /* 0x000fe20003f26270 */
[----:B------:R-:W-:Y:S01]  /*16bf0*/  IMAD.IADD R72, R206, 0x1, -R0 ;  /* 0x00000001ce487824 */ /* 0x000fe200078e0a00 */
[C---:B------:R-:W-:Y:S01]  /*16c00*/  ISETP.GE.AND P0, PT, R0.reuse, R200, PT ;  /* 0x000000c80000720c */ /* 0x040fe20003f06270 */
[-C--:B------:R-:W-:Y:S03]  /*16c10*/  HMMA.16816.F32 R44, R152, R162.reuse, R44 ;  /* 0x000000a2982c723c */ /* 0x080fe6000000182c */
[C---:B------:R-:W-:Y:S01]  /*16c20*/  ISETP.GE.OR P3, PT, R0.reuse, R211, !P3 ;  /* 0x000000d30000720c */ /* 0x040fe20005f66670 */
[--C-:B------:R-:W-:Y:S01]  /*16c30*/  IMAD.IADD R3, R205, 0x1, -R2.reuse ;  /* 0x00000001cd037824 */ /* 0x100fe200078e0a02 */
[C---:B------:R-:W-:Y:S01]  /*16c40*/  ISETP.GE.OR P5, PT, R0.reuse, R210, !P2 ;  /* 0x000000d20000720c */ /* 0x040fe200057a6670 */
[C---:B------:R-:W-:Y:S01]  /*16c50*/  HMMA.16816.F32 R48, R144.reuse, R162, R48 ;  /* 0x000000a29030723c */ /* 0x040fe20000001830 */
[----:B------:R-:W2:Y:S03]  /*16c60*/  LDSM.16.M88.4 R160, [R189] ;  /* 0x00000000bda0783b */ /* 0x000ea60000000200 */
[C---:B------:R-:W-:Y:S02]  /*16c70*/  ISETP.GE.OR P1, PT, R0.reuse, R209, !P1 ;  /* 0x000000d10000720c */ /* 0x040fe40004f26670 */
[----:B------:R-:W-:Y:S01]  /*16c80*/  IABS R73, R3 ;  /* 0x0000000300497213 */ /* 0x000fe20000000000 */
[-C--:B------:R-:W-:Y:S03]  /*16c90*/  HMMA.16816.F32 R52, R144, R164.reuse, R52 ;  /* 0x000000a49034723c */ /* 0x080fe60000001834 */
[----:B------:R-:W-:Y:S02]  /*16ca0*/  ISETP.GE.OR P0, PT, R0, R208, !P0 ;  /* 0x000000d00000720c */ /* 0x000fe40004706670 */
[----:B------:R-:W-:Y:S01]  /*16cb0*/  IABS R3, R72 ;  /* 0x0000004800037213 */ /* 0x000fe20000000000 */
[C---:B------:R-:W-:Y:S04]  /*16cc0*/  HMMA.16816.F32 R56, R152.reuse, R164, R56 ;  /* 0x000000a49838723c */ /* 0x040fe80000001838 */
[C---:B------:R-:W-:Y:S02]  /*16cd0*/  ISETP.GE.AND P2, PT, R2.reuse, R203, PT ;  /* 0x000000cb0200720c */ /* 0x040fe40003f46270 */
[----:B------:R-:W-:Y:S01]  /*16ce0*/  @P1 LOP3.LUT R199, R199, 0x2, RZ, 0xfc, !PT ;  /* 0x00000002c7c71812 */ /* 0x000fe200078efcff */
[-C--:B------:R-:W-:Y:S01]  /*16cf0*/  HMMA.16816.F32 R60, R152, R166.reuse, R60 ;  /* 0x000000a6983c723c */ /* 0x080fe2000000183c */
[----:B------:R-:W3:Y:S02]  /*16d00*/  LDSM.16.M88.4 R152, [R193+0x2000] ;  /* 0x00200000c198783b */ /* 0x000ee40000000200 */
[C---:B------:R-:W-:Y:S02]  /*16d10*/  ISETP.GE.AND P1, PT, R2.reuse, R201, PT ;  /* 0x000000c90200720c */ /* 0x040fe40003f26270 */
[----:B------:R-:W-:Y:S01]  /*16d20*/  LOP3.LUT R199, R199, 0xfffffffb, RZ, 0xc0, !PT ;  /* 0xfffffffbc7c77812 */ /* 0x000fe200078ec0ff */
[----:B------:R-:W-:Y:S04]  /*16d30*/  HMMA.16816.F32 R64, R144, R166, R64 ;  /* 0x000000a69040723c */ /* 0x000fe80000001840 */
[C---:B------:R-:W-:Y:S02]  /*16d40*/  ISETP.GE.OR P2, PT, R2.reuse, R210, !P2 ;  /* 0x000000d20200720c */ /* 0x040fe40005746670 */
[----:B------:R-:W-:Y:S01]  /*16d50*/  @P0 LOP3.LUT R199, R199, 0x4, RZ, 0xfc, !PT ;  /* 0x00000004c7c70812 */ /* 0x000fe200078efcff */
[-C--:B-1----:R-:W-:Y:S05]  /*16d60*/  HMMA.16816.F32 R4, R136, R148.reuse, R4 ;  /* 0x000000948804723c */ /* 0x082fea0000001804 */
[C---:B------:R-:W-:Y:S01]  /*16d70*/  ISETP.GE.AND P0, PT, R2.reuse, R204, PT ;  /* 0x000000cc0200720c */ /* 0x040fe20003f06270 */
[C---:B------:R-:W-:Y:S04]  /*16d80*/  HMMA.16816.F32 R8, R168.reuse, R148, R8 ;  /* 0x00000094a808723c */ /* 0x040fe80000001808 */
[----:B------:R-:W-:Y:S02]  /*16d90*/  ISETP.GE.OR P0, PT, R2, R211, !P0 ;  /* 0x000000d30200720c */ /* 0x000fe40004706670 */
        /* <DEDUP_REMOVED lines=14> */
[-C--:B--2---:R-:W-:Y:S05]  /*16e80*/  HMMA.16816.F32 R4, R156, R160.reuse, R4 ;  /* 0x000000a09c04723c */ /* 0x084fea0000001804 */
[----:B------:R-:W-:Y:S01]  /*16e90*/  IABS R136, R70 ;  /* 0x0000004600887213 */ /* 0x000fe20000000000 */
[C---:B---3--:R-:W-:Y:S05]  /*16ea0*/  HMMA.16816.F32 R8, R152.reuse, R160, R8 ;  /* 0x000000a09808723c */ /* 0x048fea0000001808 */
[----:B------:R-:W-:Y:S01]  /*16eb0*/  IABS R70, R71 ;  /* 0x0000004700467213 */ /* 0x000fe20000000000 */
[----:B------:R-:W-:Y:S01]  /*16ec0*/  IMAD.IADD R137, R202, 0x1, -R2 ;  /* 0x00000001ca897824 */ /* 0x000fe200078e0a02 */
[-C--:B------:R-:W-:Y:S04]  /*16ed0*/  HMMA.16816.F32 R12, R152, R162.reuse, R12 ;  /* 0x000000a2980c723c */ /* 0x080fe8000000180c */
[----:B------:R-:W-:Y:S02]  /*16ee0*/  IABS R137, R137 ;  /* 0x0000008900897213 */ /* 0x000fe40000000000 */
[----:B------:R-:W-:Y:S01]  /*16ef0*/  I2FP.F32.S32 R72, R70 ;  /* 0x0000004600487245 */ /* 0x000fe20000201400 */
[C---:B------:R-:W-:Y:S04]  /*16f00*/  HMMA.16816.F32 R16, R156.reuse, R162, R16 ;  /* 0x000000a29c10723c */ /* 0x040fe80000001810 */
[----:B------:R-:W-:Y:S01]  /*16f10*/  I2FP.F32.S32 R70, R3 ;  /* 0x0000000300467245 */ /* 0x000fe20000201400 */
[----:B------:R-:W-:Y:S01]  /*16f20*/  IMAD.MOV.U32 R71, RZ, RZ, R137 ;  /* 0x000000ffff477224 */ /* 0x000fe200078e0089 */
[----:B------:R-:W-:Y:S01]  /*16f30*/  I2FP.F32.S32 R3, R73 ;  /* 0x0000004900037245 */ /* 0x000fe20000201400 */
[----:B------:R-:W-:Y:S04]  /*16f40*/  IMAD.MOV.U32 R137, RZ, RZ, R136 ;  /* 0x000000ffff897224 */ /* 0x000fe800078e0088 */
[----:B------:R-:W-:Y:S01]  /*16f50*/  FFMA.FTZ R5, R72, -UR21, R5 ;  /* 0x8000001548057c23 */ /* 0x000fe20008010005 */
[----:B------:R-:W-:Y:S01]  /*16f60*/  I2FP.F32.S32 R136, R71 ;  /* 0x0000004700887245 */ /* 0x000fe20000201400 */
[----:B------:R-:W-:Y:S01]  /*16f70*/  FFMA.FTZ R8, R3, -UR21, R8 ;  /* 0x8000001503087c23 */ /* 0x000fe20008010008 */
[----:B------:R-:W-:Y:S01]  /*16f80*/  I2FP.F32.S32 R71, R137 ;  /* 0x0000008900477245 */ /* 0x000fe20000201400 */
[----:B------:R-:W-:Y:S01]  /*16f90*/  IMAD.IADD R3, R207, 0x1, -R0 ;  /* 0x00000001cf037824 */ /* 0x000fe200078e0a00 */
[----:B------:R-:W-:Y:S01]  /*16fa0*/  FSEL R146, R5, -INF , !P3 ;  /* 0xff80000005927808 */ /* 0x000fe20005800000 */
[----:B------:R-:W-:Y:S01]  /*16fb0*/  FFMA.FTZ R4, R136, -UR21, R4 ;  /* 0x8000001588047c23 */ /* 0x000fe20008010004 */
[----:B------:R-:W-:Y:S01]  /*16fc0*/  ISETP.GE.OR P3, PT, R2, R209, !P1 ;  /* 0x000000d10200720c */ /* 0x000fe20004f66670 */
[----:B------:R-:W-:Y:S01]  /*16fd0*/  FFMA.FTZ R7, R70, -UR21, R7 ;  /* 0x8000001546077c23 */ /* 0x000fe20008010007 */
[----:B------:R-:W-:Y:S01]  /*16fe0*/  IABS R136, R3 ;  /* 0x0000000300887213 */ /* 0x000fe20000000000 */
[----:B------:R-:W-:Y:S01]  /*16ff0*/  IMAD.IADD R70, R207, 0x1, -R2 ;  /* 0x00000001cf467824 */ /* 0x000fe200078e0a02 */
[----:B------:R-:W-:Y:S01]  /*17000*/  FSEL R144, R4, -INF , !P0 ;  /* 0xff80000004907808 */ /* 0x000fe20004000000 */
[----:B------:R-:W-:Y:S01]  /*17010*/  FFMA.FTZ R6, R71, -UR21, R6 ;  /* 0x8000001547067c23 */ /* 0x000fe20008010006 */
[C---:B------:R-:W-:Y:S01]  /*17020*/  ISETP.GE.AND P0, PT, R2.reuse, R200, PT ;  /* 0x000000c80200720c */ /* 0x040fe20003f06270 */
[C---:B------:R-:W-:Y:S01]  /*17030*/  VIADD R71, R2.reuse, 0x8 ;  /* 0x0000000802477836 */ /* 0x040fe20000000000 */
[----:B------:R-:W-:Y:S01]  /*17040*/  FSEL R148, R7, -INF , !P5 ;  /* 0xff80000007947808 */ /* 0x000fe20006800000 */
[C---:B------:R-:W-:Y:S01]  /*17050*/  IMAD.IADD R73, R205.reuse, 0x1, -R0 ;  /* 0x00000001cd497824 */ /* 0x040fe200078e0a00 */
[----:B------:R-:W-:Y:S01]  /*17060*/  IABS R0, R70 ;  /* 0x0000004600007213 */ /* 0x000fe20000000000 */
[--C-:B------:R-:W-:Y:S01]  /*17070*/  IMAD.IADD R70, R205, 0x1, -R71.reuse ;  /* 0x00000001cd467824 */ /* 0x100fe200078e0a47 */
[----:B------:R-:W-:Y:S01]  /*17080*/  ISETP.GE.OR P1, PT, R2, R208, !P0 ;  /* 0x000000d00200720c */ /* 0x000fe20004726670 */
[----:B------:R-:W-:Y:S01]  /*17090*/  IMAD.IADD R72, R207, 0x1, -R71 ;  /* 0x00000001cf487824 */ /* 0x000fe200078e0a47 */
[----:B------:R-:W-:Y:S02]  /*170a0*/  IABS R73, R73 ;  /* 0x0000004900497213 */ /* 0x000fe40000000000 */
[----:B------:R-:W-:Y:S02]  /*170b0*/  IABS R3, R70 ;  /* 0x0000004600037213 */ /* 0x000fe40000000000 */
[----:B------:R-:W-:Y:S02]  /*170c0*/  IABS R70, R72 ;  /* 0x0000004800467213 */ /* 0x000fe40000000000 */
[----:B------:R-:W-:Y:S02]  /*170d0*/  I2FP.F32.S32 R72, R0 ;  /* 0x0000000000487245 */ /* 0x000fe40000201400 */
[----:B------:R-:W-:Y:S01]  /*170e0*/  I2FP.F32.S32 R3, R3 ;  /* 0x0000000300037245 */ /* 0x000fe20000201400 */
[----:B------:R-:W-:Y:S01]  /*170f0*/  IMAD.MOV.U32 R0, RZ, RZ, R70 ;  /* 0x000000ffff007224 */ /* 0x000fe200078e0046 */
[----:B------:R-:W-:Y:S01]  /*17100*/  I2FP.F32.S32 R70, R136 ;  /* 0x0000008800467245 */ /* 0x000fe20000201400 */
[----:B------:R-:W-:Y:S01]  /*17110*/  FFMA.FTZ R10, R72, -UR21, R10 ;  /* 0x80000015480a7c23 */ /* 0x000fe2000801000a */
[----:B------:R-:W-:Y:S01]  /*17120*/  I2FP.F32.S32 R73, R73 ;  /* 0x0000004900497245 */ /* 0x000fe20000201400 */
[----:B------:R-:W-:Y:S01]  /*17130*/  FFMA.FTZ R12, R3, -UR21, R12 ;  /* 0x80000015030c7c23 */ /* 0x000fe2000801000c */
[C---:B------:R-:W-:Y:S01]  /*17140*/  ISETP.GE.AND P0, PT, R71.reuse, R201, PT ;  /* 0x000000c94700720c */ /* 0x040fe20003f06270 */
[----:B------:R-:W-:Y:S01]  /*17150*/  FFMA.FTZ R11, R70, -UR21, R11 ;  /* 0x80000015460b7c23 */ /* 0x000fe2000801000b */
[----:B------:R-:W-:Y:S01]  /*17160*/  FSEL R161, R10, -INF , !P1 ;  /* 0xff8000000aa17808 */ /* 0x000fe20004800000 */
[----:B------:R-:W-:Y:S01]  /*17170*/  VIADD R70, R2, 0x9 ;  /* 0x0000000902467836 */ /* 0x000fe20000000000 */
[----:B------:R-:W-:Y:S01]  /*17180*/  ISETP.GE.OR P1, PT, R71, R209, !P0 ;  /* 0x000000d14700720c */ /* 0x000fe20004726670 */
[----:B------:R-:W-:Y:S01]  /*17190*/  FFMA.FTZ R9, R73, -UR21, R9 ;  /* 0x8000001549097c23 */ /* 0x000fe20008010009 */
[----:B------:R-:W-:Y:S01]  /*171a0*/  ISETP.GE.AND P4, PT, R71, R204, PT ;  /* 0x000000cc4700720c */ /* 0x000fe20003f86270 */
[--C-:B------:R-:W-:Y:S01]  /*171b0*/  IMAD.IADD R136, R202, 0x1, -R70.reuse ;  /* 0x00000001ca887824 */ /* 0x100fe200078e0a46 */
[----:B------:R-:W-:Y:S01]  /*171c0*/  I2FP.F32.S32 R0, R0 ;  /* 0x0000000000007245 */ /* 0x000fe20000201400 */
[----:B------:R-:W-:Y:S01]  /*171d0*/  IMAD.IADD R3, R205, 0x1, -R70 ;  /* 0x00000001cd037824 */ /* 0x000fe200078e0a46 */
[----:B------:R-:W-:Y:S01]  /*171e0*/  FSEL R165, R12, -INF , !P1 ;  /* 0xff8000000ca57808 */ /* 0x000fe20004800000 */
[----:B------:R-:W-:Y:S01]  /*171f0*/  IMAD.IADD R72, R202, 0x1, -R71 ;  /* 0x00000001ca487824 */ /* 0x000fe200078e0a47 */
[----:B------:R-:W-:Y:S01]  /*17200*/  ISETP.GE.OR P1, PT, R71, R211, !P4 ;  /* 0x000000d34700720c */ /* 0x000fe20006726670 */
[----:B------:R-:W-:Y:S01]  /*17210*/  FFMA.FTZ R14, R0, -UR21, R14 ;  /* 0x80000015000e7c23 */ /* 0x000fe2000801000e */
[----:B------:R-:W-:Y:S01]  /*17220*/  IABS R73, R3 ;  /* 0x0000000300497213 */ /* 0x000fe20000000000 */
[----:B------:R-:W-:Y:S01]  /*17230*/  IMAD.IADD R0, R207, 0x1, -R70 ;  /* 0x00000001cf007824 */ /* 0x000fe200078e0a46 */
[----:B------:R-:W-:Y:S02]  /*17240*/  IABS R3, R136 ;  /* 0x0000008800037213 */ /* 0x000fe40000000000 */
[----:B------:R-:W-:Y:S01]  /*17250*/  FSEL R145, R6, -INF , !P2 ;  /* 0xff80000006917808 */ /* 0x000fe20005000000 */
[----:B------:R-:W1:Y:S01]  /*17260*/  LDSM.16.M88.4 R136, [R189+0x800] ;  /* 0x00080000bd88783b */ /* 0x000e620000000200 */
[----:B------:R-:W-:Y:S02]  /*17270*/  ISETP.GE.AND P2, PT, R71, R200, PT ;  /* 0x000000c84700720c */ /* 0x000fe40003f46270 */
[C---:B------:R-:W-:Y:S02]  /*17280*/  LOP3.LUT P5, RZ, R199.reuse, 0x2, RZ, 0xc0, !PT ;  /* 0x00000002c7ff7812 */ /* 0x040fe400078ac0ff */
[----:B------:R-:W-:Y:S02]  /*17290*/  FSEL R147, R8, -INF , !P3 ;  /* 0xff80000008937808 */ /* 0x000fe40005800000 */
[----:B------:R-:W-:Y:S02]  /*172a0*/  LOP3.LUT P3, RZ, R199, 0x4, RZ, 0xc0, !PT ;  /* 0x00000004c7ff7812 */ /* 0x000fe4000786c0ff */
[----:B------:R-:W-:Y:S02]  /*172b0*/  ISETP.GE.OR P0, PT, R71, R208, !P2 ;  /* 0x000000d04700720c */ /* 0x000fe40005706670 */
[----:B------:R-:W-:Y:S02]  /*172c0*/  IABS R0, R0 ;  /* 0x0000000000007213 */ /* 0x000fe40000000000 */
[----:B------:R-:W-:Y:S02]  /*172d0*/  FSEL R163, R9, -INF , !P5 ;  /* 0xff80000009a37808 */ /* 0x000fe40006800000 */
[----:B------:R-:W-:Y:S02]  /*172e0*/  LOP3.LUT R199, R199, 0xfffffffe, RZ, 0xc0, !PT ;  /* 0xfffffffec7c77812 */ /* 0x000fe400078ec0ff */
[----:B------:R-:W-:Y:S02]  /*172f0*/  ISETP.GE.AND P5, PT, R70, R201, PT ;  /* 0x000000c94600720c */ /* 0x000fe40003fa6270 */
[----:B------:R-:W-:Y:S02]  /*17300*/  FSEL R164, R11, -INF , !P3 ;  /* 0xff8000000ba47808 */ /* 0x000fe40005800000 */
[----:B------:R-:W-:Y:S02]  /*17310*/  FSEL R166, R14, -INF , !P0 ;  /* 0xff8000000ea67808 */ /* 0x000fe40004000000 */
[C---:B------:R-:W-:Y:S02]  /*17320*/  ISETP.GE.AND P2, PT, R70.reuse, R200, PT ;  /* 0x000000c84600720c */ /* 0x040fe40003f46270 */
[C---:B------:R-:W-:Y:S02]  /*17330*/  ISETP.GE.AND P3, PT, R70.reuse, R204, PT ;  /* 0x000000cc4600720c */ /* 0x040fe40003f66270 */
[----:B------:R-:W-:Y:S02]  /*17340*/  ISETP.GE.AND P0, PT, R70, R203, PT ;  /* 0x000000cb4600720c */ /* 0x000fe40003f06270 */
[----:B------:R-:W-:Y:S02]  /*17350*/  I2FP.F32.S32 R0, R0 ;  /* 0x0000000000007245 */ /* 0x000fe40000201400 */
[----:B------:R-:W-:Y:S02]  /*17360*/  I2FP.F32.S32 R3, R3 ;  /* 0x0000000300037245 */ /* 0x000fe40000201400 */
[----:B------:R-:W-:Y:S01]  /*17370*/  @P1 LOP3.LUT R199, R199, 0x1, RZ, 0xfc, !PT ;  /* 0x00000001c7c71812 */ /* 0x000fe200078efcff */
[----:B------:R-:W-:Y:S01]  /*17380*/  FFMA.FTZ R15, R0, -UR21, R15 ;  /* 0x80000015000f7c23 */ /* 0x000fe2000801000f */
[----:B------:R-:W-:Y:S01]  /*17390*/  ISETP.GE.OR P1, PT, R70, R209, !P5 ;  /* 0x000000d14600720c */ /* 0x000fe20006f26670 */
[----:B------:R-:W-:Y:S01]  /*173a0*/  VIADD R0, R2, 0x11 ;  /* 0x0000001102007836 */ /* 0x000fe20000000000 */
[C---:B------:R-:W-:Y:S01]  /*173b0*/  ISETP.GE.OR P2, PT, R70.reuse, R208, !P2 ;  /* 0x000000d04600720c */ /* 0x040fe20005746670 */
[----:B------:R-:W-:Y:S01]  /*173c0*/  FFMA.FTZ R17, R3, -UR21, R17 ;  /* 0x8000001503117c23 */ /* 0x000fe20008010011 */
[C---:B------:R-:W-:Y:S01]  /*173d0*/  ISETP.GE.OR P3, PT, R70.reuse, R211, !P3 ;  /* 0x000000d34600720c */ /* 0x040fe20005f66670 */
[-C--:B-1----:R-:W-:Y:S03]  /*173e0*/  HMMA.16816.F32 R20, R156, R136.reuse, R20 ;  /* 0x000000889c14723c */ /* 0x082fe60000001814 */
[-C--:B------:R-:W-:Y:S01]  /*173f0*/  ISETP.GE.OR P5, PT, R70, R210.reuse, !P0 ;  /* 0x000000d24600720c */ /* 0x080fe200047a6670 */
[----:B------:R-:W-:Y:S01]  /*17400*/  VIADD R3, R2, 0x10 ;  /* 0x0000001002037836 */ /* 0x000fe20000000000 */
[C---:B------:R-:W-:Y:S01]  /*17410*/  ISETP.GE.AND P6, PT, R71.reuse, R203, PT ;  /* 0x000000cb4700720c */ /* 0x040fe20003fc6270 */
[C---:B------:R-:W-:Y:S04]  /*17420*/  HMMA.16816.F32 R24, R152.reuse, R136, R24 ;  /* 0x000000889818723c */ /* 0x040fe80000001818 */
[----:B------:R-:W-:Y:S01]  /*17430*/  ISETP.GE.OR P4, PT, R71, R210, !P6 ;  /* 0x000000d24700720c */ /* 0x000fe20007786670 */
[C---:B------:R-:W-:Y:S01]  /*17440*/  IMAD.IADD R4, R202.reuse, 0x1, -R0 ;  /* 0x00000001ca047824 */ /* 0x040fe200078e0a00 */
[----:B------:R-:W-:Y:S01]  /*17450*/  IABS R72, R72 ;  /* 0x0000004800487213 */ /* 0x000fe20000000000 */
[--C-:B------:R-:W-:Y:S01]  /*17460*/  IMAD.IADD R6, R202, 0x1, -R3.reuse ;  /* 0x00000001ca067824 */ /* 0x100fe200078e0a03 */
[----:B------:R-:W-:Y:S01]  /*17470*/  I2FP.F32.S32 R73, R73 ;  /* 0x0000004900497245 */ /* 0x000fe20000201400 */
[-C--:B------:R-:W-:Y:S03]  /*17480*/  HMMA.16816.F32 R28, R152, R138.reuse, R28 ;  /* 0x0000008a981c723c */ /* 0x080fe6000000181c */
[----:B------:R-:W-:Y:S01]  /*17490*/  I2FP.F32.S32 R72, R72 ;  /* 0x0000004800487245 */ /* 0x000fe20000201400 */
[----:B------:R-:W-:Y:S01]  /*174a0*/  IMAD.IADD R5, R206, 0x1, -R3 ;  /* 0x00000001ce057824 */ /* 0x000fe200078e0a03 */
[----:B------:R-:W-:Y:S01]  /*174b0*/  LOP3.LUT P6, RZ, R199, 0x1, RZ, 0xc0, !PT ;  /* 0x00000001c7ff7812 */ /* 0x000fe200078cc0ff */
[C---:B------:R-:W-:Y:S04]  /*174c0*/  HMMA.16816.F32 R32, R156.reuse, R138, R32 ;  /* 0x0000008a9c20723c */ /* 0x040fe80000001820 */
[----:B------:R-:W-:Y:S01]  /*174d0*/  ISETP.GE.AND P0, PT, R0, R204, PT ;  /* 0x000000cc0000720c */ /* 0x000fe20003f06270 */
[C---:B------:R-:W-:Y:S01]  /*174e0*/  IMAD.IADD R70, R206.reuse, 0x1, -R70 ;  /* 0x00000001ce467824 */ /* 0x040fe200078e0a46 */
[----:B------:R-:W-:Y:S01]  /*174f0*/  IABS R4, R4 ;  /* 0x0000000400047213 */ /* 0x000fe20000000000 */
[----:B------:R-:W-:Y:S01]  /*17500*/  IMAD.IADD R71, R206, 0x1, -R71 ;  /* 0x00000001ce477824 */ /* 0x000fe200078e0a47 */
[----:B------:R-:W-:Y:S02]  /*17510*/  IABS R6, R6 ;  /* 0x0000000600067213 */ /* 0x000fe40000000000 */
[----:B------:R-:W-:Y:S01]  /*17520*/  ISETP.GE.OR P0, PT, R0, R211, !P0 ;  /* 0x000000d30000720c */ /* 0x000fe20004706670 */
[----:B------:R-:W-:Y:S01]  /*17530*/  FFMA.FTZ R16, R72, -UR21, R16 ;  /* 0x8000001548107c23 */ /* 0x000fe20008010010 */
[----:B------:R-:W-:Y:S01]  /*17540*/  IABS R8, R70 ;  /* 0x0000004600087213 */ /* 0x000fe20000000000 */
[----:B------:R-:W-:Y:S01]  /*17550*/  FFMA.FTZ R13, R73, -UR21, R13 ;  /* 0x80000015490d7c23 */ /* 0x000fe2000801000d */
[----:B------:R-:W-:Y:S02]  /*17560*/  IABS R7, R71 ;  /* 0x0000004700077213 */ /* 0x000fe40000000000 */
[----:B------:R-:W-:Y:S02]  /*17570*/  I2FP.F32.S32 R8, R8 ;  /* 0x0000000800087245 */ /* 0x000fe40000201400 */
[----:B------:R-:W-:Y:S02]  /*17580*/  I2FP.F32.S32 R7, R7 ;  /* 0x0000000700077245 */ /* 0x000fe40000201400 */
[----:B------:R-:W-:Y:S01]  /*17590*/  IABS R5, R5 ;  /* 0x0000000500057213 */ /* 0x000fe20000000000 */
[----:B------:R-:W-:Y:S01]  /*175a0*/  FFMA.FTZ R19, R8, -UR21, R19 ;  /* 0x8000001508137c23 */ /* 0x000fe20008010013 */
[----:B------:R-:W-:Y:S01]  /*175b0*/  I2FP.F32.S32 R4, R4 ;  /* 0x0000000400047245 */ /* 0x000fe20000201400 */
[----:B------:R-:W-:Y:S01]  /*175c0*/  FFMA.FTZ R18, R7, -UR21, R18 ;  /* 0x8000001507127c23 */ /* 0x000fe20008010012 */
[----:B------:R-:W-:Y:S01]  /*175d0*/  FSEL R70, R16, -INF , !P6 ;  /* 0xff80000010467808 */ /* 0x000fe20007000000 */
[--C-:B------:R-:W-:Y:S01]  /*175e0*/  IMAD.IADD R7, R205, 0x1, -R0.reuse ;  /* 0x00000001cd077824 */ /* 0x100fe200078e0a00 */
[----:B------:R-:W-:Y:S01]  /*175f0*/  I2FP.F32.S32 R6, R6 ;  /* 0x0000000600067245 */ /* 0x000fe20000201400 */
[----:B------:R-:W-:Y:S01]  /*17600*/  FFMA.FTZ R21, R4, -UR21, R21 ;  /* 0x8000001504157c23 */ /* 0x000fe20008010015 */
[----:B------:R-:W-:Y:S01]  /*17610*/  ISETP.GE.AND P6, PT, R3, R203, PT ;  /* 0x000000cb0300720c */ /* 0x000fe20003fc6270 */
[----:B------:R-:W-:Y:S01]  /*17620*/  IMAD.IADD R4, R206, 0x1, -R0 ;  /* 0x00000001ce047824 */ /* 0x000fe200078e0a00 */
[----:B------:R-:W-:Y:S01]  /*17630*/  FSEL R149, R13, -INF , !P1 ;  /* 0xff8000000d957808 */ /* 0x000fe20004800000 */
[----:B------:R-:W-:Y:S01]  /*17640*/  FFMA.FTZ R20, R6, -UR21, R20 ;  /* 0x8000001506147c23 */ /* 0x000fe20008010014 */
[----:B------:R-:W-:Y:S01]  /*17650*/  ISETP.GE.AND P1, PT, R3, R204, PT ;  /* 0x000000cc0300720c */ /* 0x000fe20003f26270 */
[--C-:B------:R-:W-:Y:S01]  /*17660*/  IMAD.IADD R6, R207, 0x1, -R3.reuse ;  /* 0x00000001cf067824 */ /* 0x100fe200078e0a03 */
[----:B------:R-:W-:Y:S02]  /*17670*/  I2FP.F32.S32 R5, R5 ;  /* 0x0000000500057245 */ /* 0x000fe40000201400 */
[----:B------:R-:W-:Y:S02]  /*17680*/  FSEL R19, R19, -INF , !P5 ;  /* 0xff80000013137808 */ /* 0x000fe40006800000 */
[----:B------:R-:W-:Y:S01]  /*17690*/  FSEL R71, R17, -INF , !P3 ;  /* 0xff80000011477808 */ /* 0x000fe20005800000 */
[----:B------:R-:W-:Y:S01]  /*176a0*/  FFMA.FTZ R22, R5, -UR21, R22 ;  /* 0x8000001505167c23 */ /* 0x000fe20008010016 */
[----:B------:R-:W-:Y:S01]  /*176b0*/  ISETP.GE.OR P5, PT, R3, R210, !P6 ;  /* 0x000000d20300720c */ /* 0x000fe200077a6670 */
[----:B------:R-:W-:Y:S01]  /*176c0*/  IMAD.IADD R5, R205, 0x1, -R3 ;  /* 0x00000001cd057824 */ /* 0x000fe200078e0a03 */
[C---:B------:R-:W-:Y:S02]  /*176d0*/  ISETP.GE.AND P3, PT, R3.reuse, R201, PT ;  /* 0x000000c90300720c */ /* 0x040fe40003f66270 */
[C---:B------:R-:W-:Y:S02]  /*176e0*/  ISETP.GE.AND P6, PT, R3.reuse, R200, PT ;  /* 0x000000c80300720c */ /* 0x040fe40003fc6270 */
[----:B------:R-:W-:Y:S02]  /*176f0*/  ISETP.GE.OR P1, PT, R3, R211, !P1 ;  /* 0x000000d30300720c */ /* 0x000fe40004f26670 */
[----:B------:R-:W-:Y:S02]  /*17700*/  FSEL R18, R18, -INF , !P4 ;  /* 0xff80000012127808 */ /* 0x000fe40006000000 */
[----:B------:R-:W-:Y:S02]  /*17710*/  FSEL R162, R15, -INF , !P2 ;  /* 0xff8000000fa27808 */ /* 0x000fe40005000000 */
[C---:B------:R-:W-:Y:S02]  /*17720*/  ISETP.GE.OR P4, PT, R3.reuse, R209, !P3 ;  /* 0x000000d10300720c */ /* 0x040fe40005f86670 */
[----:B------:R-:W-:Y:S02]  /*17730*/  ISETP.GE.OR P6, PT, R3, R208, !P6 ;  /* 0x000000d00300720c */ /* 0x000fe400077c6670 */
[----:B------:R-:W-:Y:S02]  /*17740*/  ISETP.GE.AND P2, PT, R0, R203, PT ;  /* 0x000000cb0000720c */ /* 0x000fe40003f46270 */
[----:B------:R-:W-:Y:S02]  /*17750*/  FSEL R174, R20, -INF , !P1 ;  /* 0xff80000014ae7808 */ /* 0x000fe40004800000 */
[----:B------:R-:W-:Y:S02]  /*17760*/  FSEL R175, R21, -INF , !P0 ;  /* 0xff80000015af7808 */ /* 0x000fe40004000000 */
[----:B------:R-:W-:Y:S01]  /*17770*/  IABS R3, R4 ;  /* 0x0000000400037213 */ /* 0x000fe20000000000 */
[----:B------:R-:W-:Y:S01]  /*17780*/  IMAD.IADD R4, R207, 0x1, -R0 ;  /* 0x00000001cf047824 */ /* 0x000fe200078e0a00 */
[C---:B------:R-:W-:Y:S02]  /*17790*/  ISETP.GE.AND P1, PT, R0.reuse, R201, PT ;  /* 0x000000c90000720c */ /* 0x040fe40003f26270 */
[C---:B------:R-:W-:Y:S02]  /*177a0*/  ISETP.GE.AND P0, PT, R0.reuse, R200, PT ;  /* 0x000000c80000720c */ /* 0x040fe40003f06270 */
[C---:B------:R-:W-:Y:S02]  /*177b0*/  ISETP.GE.OR P3, PT, R0.reuse, R210, !P2 ;  /* 0x000000d20000720c */ /* 0x040fe40005766670 */
[----:B------:R-:W-:Y:S02]  /*177c0*/  IABS R5, R5 ;  /* 0x0000000500057213 */ /* 0x000fe40000000000 */
[C---:B------:R-:W-:Y:S02]  /*177d0*/  ISETP.GE.OR P2, PT, R0.reuse, R209, !P1 ;  /* 0x000000d10000720c */ /* 0x040fe40004f46670 */
[----:B------:R-:W-:Y:S02]  /*177e0*/  ISETP.GE.OR P0, PT, R0, R208, !P0 ;  /* 0x000000d00000720c */ /* 0x000fe40004706670 */
[----:B------:R-:W-:Y:S02]  /*177f0*/  IABS R8, R7 ;  /* 0x0000000700087213 */ /* 0x000fe40000000000 */
[----:B------:R-:W-:Y:S02]  /*17800*/  I2FP.F32.S32 R0, R3 ;  /* 0x0000000300007245 */ /* 0x000fe40000201400 */
[----:B------:R-:W-:Y:S01]  /*17810*/  IABS R7, R4 ;  /* 0x0000000400077213 */ /* 0x000fe20000000000 */
[----:B------:R-:W-:Y:S01]  /*17820*/  IMAD.MOV.U32 R4, RZ, RZ, R8 ;  /* 0x000000ffff047224 */ /* 0x000fe200078e0008 */
[----:B------:R-:W-:Y:S01]  /*17830*/  IABS R6, R6 ;  /* 0x0000000600067213 */ /* 0x000fe20000000000 */
[----:B------:R-:W-:Y:S01]  /*17840*/  VIADD R8, R2, 0x19 ;  /* 0x0000001902087836 */ /* 0x000fe20000000000 */
[----:B------:R-:W-:Y:S01]  /*17850*/  I2FP.F32.S32 R3, R5 ;  /* 0x0000000500037245 */ /* 0x000fe20000201400 */
[----:B------:R-:W-:Y:S01]  /*17860*/  IMAD.MOV.U32 R5, RZ, RZ, R7 ;  /* 0x000000ffff057224 */ /* 0x000fe200078e0007 */
[----:B------:R-:W-:Y:S01]  /*17870*/  LOP3.LUT R199, R199, 0xfffffffd, RZ, 0xc0, !PT ;  /* 0xfffffffdc7c77812 */ /* 0x000fe200078ec0ff */
[----:B------:R-:W-:Y:S01]  /*17880*/  FFMA.FTZ R23, R0, -UR21, R23 ;  /* 0x8000001500177c23 */ /* 0x000fe20008010017 */
[----:B------:R-:W-:Y:S01]  /*17890*/  I2FP.F32.S32 R0, R6 ;  /* 0x0000000600007245 */ /* 0x000fe20000201400 */
[----:B------:R-:W-:Y:S01]  /*178a0*/  IMAD.IADD R6, R205, 0x1, -R8 ;  /* 0x00000001cd067824 */ /* 0x000fe200078e0a08 */
[----:B------:R-:W-:Y:S01]  /*178b0*/  @P0 LOP3.LUT R199, R199, 0x2, RZ, 0xfc, !PT ;  /* 0x00000002c7c70812 */ /* 0x000fe200078efcff */
[----:B------:R-:W-:Y:S01]  /*178c0*/  FFMA.FTZ R24, R3, -UR21, R24 ;  /* 0x8000001503187c23 */ /* 0x000fe20008010018 */
[----:B------:R-:W-:Y:S01]  /*178d0*/  I2FP.F32.S32 R3, R4 ;  /* 0x0000000400037245 */ /* 0x000fe20000201400 */
[----:B------:R-:W-:Y:S01]  /*178e0*/  FFMA.FTZ R26, R0, -UR21, R26 ;  /* 0x80000015001a7c23 */ /* 0x000fe2000801001a */
[----:B------:R-:W-:Y:S01]  /*178f0*/  I2FP.F32.S32 R4, R5 ;  /* 0x0000000500047245 */ /* 0x000fe20000201400 */
[----:B------:R-:W-:Y:S01]  /*17900*/  VIADD R0, R2, 0x18 ;  /* 0x0000001802007836 */ /* 0x000fe20000000000 */
[----:B------:R-:W-:Y:S01]  /*17910*/  IABS R11, R6 ;  /* 0x00000006000b7213 */ /* 0x000fe20000000000 */
[----:B------:R-:W-:Y:S01]  /*17920*/  FFMA.FTZ R25, R3, -UR21, R25 ;  /* 0x8000001503197c23 */ /* 0x000fe20008010019 */
[----:B------:R-:W-:Y:S01]  /*17930*/  FSEL R216, R26, -INF , !P6 ;  /* 0xff8000001ad87808 */ /* 0x000fe20007000000 */
[C---:B------:R-:W-:Y:S01]  /*17940*/  IMAD.IADD R5, R207.reuse, 0x1, -R0 ;  /* 0x00000001cf057824 */ /* 0x040fe200078e0a00 */
[----:B------:R-:W-:Y:S01]  /*17950*/  ISETP.GE.AND P1, PT, R0, R201, PT ;  /* 0x000000c90000720c */ /* 0x000fe20003f26270 */
[----:B------:R-:W-:Y:S01]  /*17960*/  FFMA.FTZ R27, R4, -UR21, R27 ;  /* 0x80000015041b7c23 */ /* 0x000fe2000801001b */
[C---:B------:R-:W-:Y:S01]  /*17970*/  ISETP.GE.AND P6, PT, R0.reuse, R203, PT ;  /* 0x000000cb0000720c */ /* 0x040fe20003fc6270 */
[----:B------:R-:W-:Y:S01]  /*17980*/  IMAD.IADD R4, R207, 0x1, -R8 ;  /* 0x00000001cf047824 */ /* 0x000fe200078e0a08 */
[----:B------:R-:W-:Y:S01]  /*17990*/  IABS R10, R5 ;  /* 0x00000005000a7213 */ /* 0x000fe20000000000 */
[----:B------:R-:W-:Y:S01]  /*179a0*/  IMAD.IADD R3, R205, 0x1, -R0 ;  /* 0x00000001cd037824 */ /* 0x000fe200078e0a00 */
[----:B------:R-:W-:Y:S02]  /*179b0*/  ISETP.GE.OR P1, PT, R0, R209, !P1 ;  /* 0x000000d10000720c */ /* 0x000fe40004f26670 */
[----:B------:R-:W-:Y:S02]  /*179c0*/  IABS R9, R4 ;  /* 0x0000000400097213 */ /* 0x000fe40000000000 */
[----:B------:R-:W-:Y:S01]  /*179d0*/  IABS R3, R3 ;  /* 0x0000000300037213 */ /* 0x000fe20000000000 */
[----:B------:R-:W1:Y:S01]  /*179e0*/  LDSM.16.M88.4 R4, [R189+0x1000] ;  /* 0x00100000bd04783b */ /* 0x000e620000000200 */
[----:B------:R-:W-:Y:S02]  /*179f0*/  I2FP.F32.S32 R10, R10 ;  /* 0x0000000a000a7245 */ /* 0x000fe40000201400 */
[----:B------:R-:W-:Y:S02]  /*17a00*/  I2FP.F32.S32 R3, R3 ;  /* 0x0000000300037245 */ /* 0x000fe40000201400 */
[----:B------:R-:W-:Y:S01]  /*17a10*/  I2FP.F32.S32 R11, R11 ;  /* 0x0000000b000b7245 */ /* 0x000fe20000201400 */
[----:B------:R-:W-:Y:S01]  /*17a20*/  FFMA.FTZ R30, R10, -UR21, R30 ;  /* 0x800000150a1e7c23 */ /* 0x000fe2000801001e */
[----:B------:R-:W-:Y:S01]  /*17a30*/  I2FP.F32.S32 R9, R9 ;  /* 0x0000000900097245 */ /* 0x000fe20000201400 */
[----:B------:R-:W-:Y:S01]  /*17a40*/  FFMA.FTZ R28, R3, -UR21, R28 ;  /* 0x80000015031c7c23 */ /* 0x000fe2000801001c */
[----:B------:R-:W-:Y:S01]  /*17a50*/  ISETP.GE.AND P0, PT, R0, R200, PT ;  /* 0x000000c80000720c */ /* 0x000fe20003f06270 */
[----:B------:R-:W-:Y:S01]  /*17a60*/  VIADD R3, R2, 0x20 ;  /* 0x0000002002037836 */ /* 0x000fe20000000000 */
[----:B------:R-:W-:Y:S01]  /*17a70*/  FSEL R182, R24, -INF , !P4 ;  /* 0xff80000018b67808 */ /* 0x000fe20006000000 */
[----:B------:R-:W-:Y:S01]  /*17a80*/  IMAD.IADD R10, R202, 0x1, -R8 ;  /* 0x00000001ca0a7824 */ /* 0x000fe200078e0a08 */
[----:B------:R-:W-:Y:S01]  /*17a90*/  FSEL R173, R28, -INF , !P1 ;  /* 0xff8000001cad7808 */ /* 0x000fe20004800000 */
[----:B------:R-:W-:Y:S01]  /*17aa0*/  FFMA.FTZ R29, R11, -UR21, R29 ;  /* 0x800000150b1d7c23 */ /* 0x000fe2000801001d */
[----:B------:R-:W-:Y:S01]  /*17ab0*/  ISETP.GE.OR P1, PT, R0, R210, !P6 ;  /* 0x000000d20000720c */ /* 0x000fe20007726670 */
[--C-:B------:R-:W-:Y:S01]  /*17ac0*/  IMAD.IADD R11, R202, 0x1, -R0.reuse ;  /* 0x00000001ca0b7824 */ /* 0x100fe200078e0a00 */
[----:B------:R-:W-:Y:S01]  /*17ad0*/  ISETP.GE.AND P4, PT, R0, R204, PT ;  /* 0x000000cc0000720c */ /* 0x000fe20003f86270 */
[----:B------:R-:W-:Y:S01]  /*17ae0*/  FFMA.FTZ R31, R9, -UR21, R31 ;  /* 0x80000015091f7c23 */ /* 0x000fe2000801001f */
[----:B------:R-:W-:Y:S01]  /*17af0*/  FSEL R168, R22, -INF , !P5 ;  /* 0xff80000016a87808 */ /* 0x000fe20006800000 */
[----:B------:R-:W-:Y:S01]  /*17b00*/  IMAD.IADD R9, R206, 0x1, -R0 ;  /* 0x00000001ce097824 */ /* 0x000fe200078e0a00 */
[----:B------:R-:W-:Y:S02]  /*17b10*/  LOP3.LUT P5, RZ, R199, 0x2, RZ, 0xc0, !PT ;  /* 0x00000002c7ff7812 */ /* 0x000fe400078ac0ff */
[C---:B------:R-:W-:Y:S02]  /*17b20*/  ISETP.GE.OR P0, PT, R0.reuse, R208, !P0 ;  /* 0x000000d00000720c */ /* 0x040fe40004706670 */
[----:B------:R-:W-:Y:S01]  /*17b30*/  ISETP.GE.OR P4, PT, R0, R211, !P4 ;  /* 0x000000d30000720c */ /* 0x000fe20006786670 */
[--C-:B------:R-:W-:Y:S01]  /*17b40*/  IMAD.IADD R0, R202, 0x1, -R3.reuse ;  /* 0x00000001ca007824 */ /* 0x100fe200078e0a03 */
[----:B------:R-:W-:Y:S02]  /*17b50*/  FSEL R170, R23, -INF , !P3 ;  /* 0xff80000017aa7808 */ /* 0x000fe40005800000 */
[----:B------:R-:W-:Y:S02]  /*17b60*/  FSEL R214, R25, -INF , !P2 ;  /* 0xff80000019d67808 */ /* 0x000fe40005000000 */
[----:B------:R-:W-:Y:S02]  /*17b70*/  FSEL R223, R27, -INF , !P5 ;  /* 0xff8000001bdf7808 */ /* 0x000fe40006800000 */
[----:B------:R-:W-:Y:S02]  /*17b80*/  FSEL R176, R30, -INF , !P0 ;  /* 0xff8000001eb07808 */ /* 0x000fe40004000000 */
[----:B------:R-:W-:Y:S02]  /*17b90*/  LOP3.LUT R199, R199, 0xfffffff7, RZ, 0xc0, !PT ;  /* 0xfffffff7c7c77812 */ /* 0x000fe400078ec0ff */
[C---:B------:R-:W-:Y:S02]  /*17ba0*/  ISETP.GE.AND P2, PT, R8.reuse, R201, PT ;  /* 0x000000c90800720c */ /* 0x040fe40003f46270 */
[C---:B------:R-:W-:Y:S01]  /*17bb0*/  ISETP.GE.AND P3, PT, R8.reuse, R200, PT ;  /* 0x000000c80800720c */ /* 0x040fe20003f66270 */
[-C--:B-1----:R-:W-:Y:S03]  /*17bc0*/  HMMA.16816.F32 R36, R156, R4.reuse, R36 ;  /* 0x000000049c24723c */ /* 0x082fe60000001824 */
[C---:B------:R-:W-:Y:S02]  /*17bd0*/  ISETP.GE.AND P5, PT, R8.reuse, R204, PT ;  /* 0x000000cc0800720c */ /* 0x040fe40003fa6270 */
[C---:B------:R-:W-:Y:S01]  /*17be0*/  ISETP.GE.AND P0, PT, R8.reuse, R203, PT ;  /* 0x000000cb0800720c */ /* 0x040fe20003f06270 */
[C---:B------:R-:W-:Y:S04]  /*17bf0*/  HMMA.16816.F32 R40, R152.reuse, R4, R40 ;  /* 0x000000049828723c */ /* 0x040fe80000001828 */
[C---:B------:R-:W-:Y:S02]  /*17c00*/  ISETP.GE.OR P2, PT, R8.reuse, R209, !P2 ;  /* 0x000000d10800720c */ /* 0x040fe40005746670 */
[----:B------:R-:W-:Y:S01]  /*17c10*/  @P1 LOP3.LUT R199, R199, 0x8, RZ, 0xfc, !PT ;  /* 0x00000008c7c71812 */ /* 0x000fe200078efcff */
[-C--:B------:R-:W-:Y:S03]  /*17c20*/  HMMA.16816.F32 R44, R152, R6.reuse, R44 ;  /* 0x00000006982c723c */ /* 0x080fe6000000182c */
[C---:B------:R-:W-:Y:S01]  /*17c30*/  ISETP.GE.OR P1, PT, R8.reuse, R208, !P3 ;  /* 0x000000d00800720c */ /* 0x040fe20005f26670 */
[----:B------:R-:W-:Y:S01]  /*17c40*/  IMAD.IADD R5, R207, 0x1, -R3 ;  /* 0x00000001cf057824 */ /* 0x000fe200078e0a03 */
[----:B------:R-:W-:Y:S01]  /*17c50*/  IABS R0, R0 ;  /* 0x0000000000007213 */ /* 0x000fe20000000000 */
[C---:B------:R-:W-:Y:S04]  /*17c60*/  HMMA.16816.F32 R48, R156.reuse, R6, R48 ;  /* 0x000000069c30723c */ /* 0x040fe80000001830 */
[C---:B------:R-:W-:Y:S02]  /*17c70*/  ISETP.GE.OR P5, PT, R8.reuse, R211, !P5 ;  /* 0x000000d30800720c */ /* 0x040fe40006fa6670 */
[----:B------:R-:W-:Y:S01]  /*17c80*/  ISETP.GE.OR P0, PT, R8, R210, !P0 ;  /* 0x000000d20800720c */ /* 0x000fe20004706670 */
[----:B------:R-:W-:Y:S01]  /*17c90*/  IMAD.IADD R8, R206, 0x1, -R8 ;  /* 0x00000001ce087824 */ /* 0x000fe200078e0a08 */
[----:B------:R-:W-:Y:S02]  /*17ca0*/  IABS R13, R11 ;  /* 0x0000000b000d7213 */ /* 0x000fe40000000000 */
[----:B------:R-:W-:Y:S02]  /*17cb0*/  ISETP.GE.AND P3, PT, R3, R204, PT ;  /* 0x000000cc0300720c */ /* 0x000fe40003f66270 */
[----:B------:R-:W-:Y:S02]  /*17cc0*/  IABS R12, R10 ;  /* 0x0000000a000c7213 */ /* 0x000fe40000000000 */
[----:B------:R-:W-:Y:S02]  /*17cd0*/  I2FP.F32.S32 R0, R0 ;  /* 0x0000000000007245 */ /* 0x000fe40000201400 */
[----:B------:R-:W-:Y:S01]  /*17ce0*/  IABS R10, R9 ;  /* 0x00000009000a7213 */ /* 0x000fe20000000000 */
[----:B------:R-:W-:Y:S01]  /*17cf0*/  IMAD.MOV.U32 R9, RZ, RZ, R12 ;  /* 0x000000ffff097224 */ /* 0x000fe200078e000c */
[----:B------:R-:W-:Y:S01]  /*17d00*/  IABS R11, R8 ;  /* 0x00000008000b7213 */ /* 0x000fe20000000000 */
[----:B------:R-:W-:Y:S01]  /*17d10*/  FFMA.FTZ R36, R0, -UR21, R36 ;  /* 0x8000001500247c23 */ /* 0x000fe20008010024 */
[----:B------:R-:W-:Y:S01]  /*17d20*/  LOP3.LUT R199, R199, 0xfffffffd, RZ, 0xc0, !PT ;  /* 0xfffffffdc7c77812 */ /* 0x000fe200078ec0ff */
[----:B------:R-:W-:Y:S01]  /*17d30*/  VIADD R0, R2, 0x21 ;  /* 0x0000002102007836 */ /* 0x000fe20000000000 */
[----:B------:R-:W-:Y:S01]  /*17d40*/  I2FP.F32.S32 R9, R9 ;  /* 0x0000000900097245 */ /* 0x000fe20000201400 */
[----:B------:R-:W-:Y:S01]  /*17d50*/  IMAD.MOV.U32 R8, RZ, RZ, R13 ;  /* 0x000000ffff087224 */ /* 0x000fe200078e000d */
[----:B------:R-:W-:Y:S01]  /*17d60*/  I2FP.F32.S32 R10, R10 ;  /* 0x0000000a000a7245 */ /* 0x000fe20000201400 */
[----:B------:R-:W-:Y:S01]  /*17d70*/  IMAD.IADD R4, R202, 0x1, -R0 ;  /* 0x00000001ca047824 */ /* 0x000fe200078e0a00 */
[----:B------:R-:W-:Y:S01]  /*17d80*/  FSEL R171, R31, -INF , !P1 ;  /* 0xff8000001fab7808 */ /* 0x000fe20004800000 */
[----:B------:R-:W-:Y:S01]  /*17d90*/  FFMA.FTZ R33, R9, -UR21, R33 ;  /* 0x8000001509217c23 */ /* 0x000fe20008010021 */
[----:B------:R-:W-:Y:S01]  /*17da0*/  I2FP.F32.S32 R8, R8 ;  /* 0x0000000800087245 */ /* 0x000fe20000201400 */
[--C-:B------:R-:W-:Y:S01]  /*17db0*/  IMAD.IADD R9, R206, 0x1, -R3.reuse ;  /* 0x00000001ce097824 */ /* 0x100fe200078e0a03 */
[----:B------:R-:W-:Y:S01]  /*17dc0*/  ISETP.GE.AND P1, PT, R3, R201, PT ;  /* 0x000000c90300720c */ /* 0x000fe20003f26270 */
[----:B------:R-:W-:Y:S01]  /*17dd0*/  FFMA.FTZ R34, R10, -UR21, R34 ;  /* 0x800000150a227c23 */ /* 0x000fe20008010022 */
[----:B------:R-:W-:Y:S01]  /*17de0*/  I2FP.F32.S32 R11, R11 ;  /* 0x0000000b000b7245 */ /* 0x000fe20000201400 */
[----:B------:R-:W-:Y:S01]  /*17df0*/  IMAD.IADD R10, R205, 0x1, -R3 ;  /* 0x00000001cd0a7824 */ /* 0x000fe200078e0a03 */
[----:B------:R-:W-:Y:S01]  /*17e00*/  @P0 LOP3.LUT R199, R199, 0x2, RZ, 0xfc, !PT ;  /* 0x00000002c7c70812 */ /* 0x000fe200078efcff */
[----:B------:R-:W-:Y:S01]  /*17e10*/  FFMA.FTZ R32, R8, -UR21, R32 ;  /* 0x8000001508207c23 */ /* 0x000fe20008010020 */
[----:B------:R-:W-:Y:S01]  /*17e20*/  FSEL R167, R29, -INF , !P2 ;  /* 0xff8000001da77808 */ /* 0x000fe20005000000 */
[----:B------:R-:W-:Y:S01]  /*17e30*/  IMAD.IADD R8, R206, 0x1, -R0 ;  /* 0x00000001ce087824 */ /* 0x000fe200078e0a00 */
[----:B------:R-:W-:Y:S01]  /*17e40*/  IABS R4, R4 ;  /* 0x0000000400047213 */ /* 0x000fe20000000000 */
[----:B------:R-:W-:Y:S01]  /*17e50*/  FFMA.FTZ R35, R11, -UR21, R35 ;  /* 0x800000150b237c23 */ /* 0x000fe20008010023 */
[C---:B------:R-:W-:Y:S02]  /*17e60*/  ISETP.GE.AND P2, PT, R3.reuse, R203, PT ;  /* 0x000000cb0300720c */ /* 0x040fe40003f46270 */
[C---:B------:R-:W-:Y:S02]  /*17e70*/  ISETP.GE.AND P0, PT, R3.reuse, R200, PT ;  /* 0x000000c80300720c */ /* 0x040fe40003f06270 */
[C---:B------:R-:W-:Y:S02]  /*17e80*/  ISETP.GE.OR P1, PT, R3.reuse, R209, !P1 ;  /* 0x000000d10300720c */ /* 0x040fe40004f26670 */
[----:B------:R-:W-:Y:S02]  /*17e90*/  FSEL R32, R32, -INF , !P4 ;  /* 0xff80000020207808 */ /* 0x000fe40006000000 */
[----:B------:R-:W-:Y:S02]  /*17ea0*/  I2FP.F32.S32 R4, R4 ;  /* 0x0000000400047245 */ /* 0x000fe40000201400 */
[C---:B------:R-:W-:Y:S02]  /*17eb0*/  ISETP.GE.OR P3, PT, R3.reuse, R211, !P3 ;  /* 0x000000d30300720c */ /* 0x040fe40005f66670 */
[C---:B------:R-:W-:Y:S01]  /*17ec0*/  ISETP.GE.OR P6, PT, R3.reuse, R210, !P2 ;  /* 0x000000d20300720c */ /* 0x040fe200057c6670 */
[----:B------:R-:W-:Y:S01]  /*17ed0*/  FFMA.FTZ R37, R4, -UR21, R37 ;  /* 0x8000001504257c23 */ /* 0x000fe20008010025 */
[----:B------:R-:W-:Y:S02]  /*17ee0*/  ISETP.GE.OR P4, PT, R3, R208, !P0 ;  /* 0x000000d00300720c */ /* 0x000fe40004786670 */
[----:B------:R-:W-:Y:S02]  /*17ef0*/  IABS R11, R9 ;  /* 0x00000009000b7213 */ /* 0x000fe40000000000 */
[----:B------:R-:W-:Y:S02]  /*17f00*/  IABS R3, R8 ;  /* 0x0000000800037213 */ /* 0x000fe40000000000 */
[C---:B------:R-:W-:Y:S02]  /*17f10*/  ISETP.GE.AND P0, PT, R0.reuse, R204, PT ;  /* 0x000000cc0000720c */ /* 0x040fe40003f06270 */
[----:B------:R-:W-:Y:S02]  /*17f20*/  IABS R8, R10 ;  /* 0x0000000a00087213 */ /* 0x000fe40000000000 */
[----:B------:R-:W-:Y:S02]  /*17f30*/  FSEL R33, R33, -INF , !P5 ;  /* 0xff80000021217808 */ /* 0x000fe40006800000 */
[C---:B------:R-:W-:Y:S02]  /*17f40*/  LOP3.LUT P5, RZ, R199.reuse, 0x2, RZ, 0xc0, !PT ;  /* 0x00000002c7ff7812 */ /* 0x040fe400078ac0ff */
[C---:B------:R-:W-:Y:S02]  /*17f50*/  LOP3.LUT P2, RZ, R199.reuse, 0x8, RZ, 0xc0, !PT ;  /* 0x00000008c7ff7812 */ /* 0x040fe4000784c0ff */
[----:B------:R-:W-:Y:S01]  /*17f60*/  IABS R9, R5 ;  /* 0x0000000500097213 */ /* 0x000fe20000000000 */
[----:B------:R-:W-:Y:S01]  /*17f70*/  IMAD.MOV.U32 R5, RZ, RZ, R11 ;  /* 0x000000ffff057224 */ /* 0x000fe200078e000b */
[----:B------:R-:W-:Y:S02]  /*17f80*/  LOP3.LUT R199, R199, 0xfffffffb, RZ, 0xc0, !PT ;  /* 0xfffffffbc7c77812 */ /* 0x000fe400078ec0ff */
[----:B------:R-:W-:Y:S02]  /*17f90*/  ISETP.GE.OR P0, PT, R0, R211, !P0 ;  /* 0x000000d30000720c */ /* 0x000fe40004706670 */
[----:B------:R-:W-:Y:S02]  /*17fa0*/  I2FP.F32.S32 R8, R8 ;  /* 0x0000000800087245 */ /* 0x000fe40000201400 */
[----:B------:R-:W-:Y:S02]  /*17fb0*/  I2FP.F32.S32 R3, R3 ;  /* 0x0000000300037245 */ /* 0x000fe40000201400 */
[----:B------:R-:W-:Y:S01]  /*17fc0*/  FSEL R34, R34, -INF , !P2 ;  /* 0xff80000022227808 */ /* 0x000fe20005000000 */
[----:B------:R-:W-:Y:S01]  /*17fd0*/  FFMA.FTZ R40, R8, -UR21, R40 ;  /* 0x8000001508287c23 */ /* 0x000fe20008010028 */
[----:B------:R-:W-:Y:S01]  /*17fe0*/  @P1 LOP3.LUT R199, R199, 0x4, RZ, 0xfc, !PT ;  /* 0x00000004c7c71812 */ /* 0x000fe200078efcff */
[----:B------:R-:W-:Y:S01]  /*17ff0*/  VIADD R8, R2, 0x28 ;  /* 0x0000002802087836 */ /* 0x000fe20000000000 */
[----:B------:R-:W-:Y:S01]  /*18000*/  ISETP.GE.AND P2, PT, R0, R203, PT ;  /* 0x000000cb0000720c */ /* 0x000fe20003f46270 */
[----:B------:R-:W-:Y:S01]  /*18010*/  FFMA.FTZ R39, R3, -UR21, R39 ;  /* 0x8000001503277c23 */ /* 0x000fe20008010027 */
[----:B------:R-:W-:Y:S01]  /*18020*/  FSEL R225, R37, -INF , !P0 ;  /* 0xff80000025e17808 */ /* 0x000fe20004000000 */
[----:B------:R-:W-:Y:S01]  /*18030*/  VIADD R3, R2, 0x29 ;  /* 0x0000002902037836 */ /* 0x000fe20000000000 */
[----:B------:R-:W-:Y:S02]  /*18040*/  I2FP.F32.S32 R5, R5 ;  /* 0x0000000500057245 */ /* 0x000fe40000201400 */
[----:B------:R-:W-:Y:S01]  /*18050*/  I2FP.F32.S32 R4, R9 ;  /* 0x0000000900047245 */ /* 0x000fe20000201400 */
[----:B------:R-:W-:Y:S01]  /*18060*/  IMAD.IADD R9, R205, 0x1, -R0 ;  /* 0x00000001cd097824 */ /* 0x000fe200078e0a00 */
[C---:B------:R-:W-:Y:S01]  /*18070*/  ISETP.GE.AND P1, PT, R0.reuse, R201, PT ;  /* 0x000000c90000720c */ /* 0x040fe20003f26270 */
[----:B------:R-:W-:Y:S01]  /*18080*/  FFMA.FTZ R38, R5, -UR21, R38 ;  /* 0x8000001505267c23 */ /* 0x000fe20008010026 */
[----:B------:R-:W-:Y:S01]  /*18090*/  ISETP.GE.AND P0, PT, R0, R200, PT ;  /* 0x000000c80000720c */ /* 0x000fe20003f06270 */
[----:B------:R-:W-:Y:S01]  /*180a0*/  IMAD.IADD R5, R207, 0x1, -R8 ;  /* 0x00000001cf057824 */ /* 0x000fe200078e0a08 */
[----:B------:R-:W-:Y:S01]  /*180b0*/  FSEL R220, R36, -INF , !P3 ;  /* 0xff80000024dc7808 */ /* 0x000fe20005800000 */
[----:B------:R-:W-:Y:S01]  /*180c0*/  FFMA.FTZ R42, R4, -UR21, R42 ;  /* 0x80000015042a7c23 */ /* 0x000fe2000801002a */
[----:B------:R-:W-:Y:S01]  /*180d0*/  FSEL R35, R35, -INF , !P5 ;  /* 0xff80000023237808 */ /* 0x000fe20006800000 */
[----:B------:R-:W-:Y:S01]  /*180e0*/  IMAD.IADD R4, R205, 0x1, -R8 ;  /* 0x00000001cd047824 */ /* 0x000fe200078e0a08 */
[C---:B------:R-:W-:Y:S02]  /*180f0*/  ISETP.GE.OR P3, PT, R0.reuse, R210, !P2 ;  /* 0x000000d20000720c */ /* 0x040fe40005766670 */
[C---:B------:R-:W-:Y:S02]  /*18100*/  ISETP.GE.OR P2, PT, R0.reuse, R209, !P1 ;  /* 0x000000d10000720c */ /* 0x040fe40004f46670 */
[----:B------:R-:W-:Y:S01]  /*18110*/  ISETP.GE.OR P5, PT, R0, R208, !P0 ;  /* 0x000000d00000720c */ /* 0x000fe200047a6670 */
[----:B------:R-:W-:Y:S01]  /*18120*/  IMAD.IADD R0, R207, 0x1, -R0 ;  /* 0x00000001cf007824 */ /* 0x000fe200078e0a00 */
[----:B------:R-:W-:Y:S01]  /*18130*/  IABS R10, R9 ;  /* 0x00000009000a7213 */ /* 0x000fe20000000000 */
[----:B------:R-:W-:Y:S01]  /*18140*/  IMAD.IADD R9, R205, 0x1, -R3 ;  /* 0x00000001cd097824 */ /* 0x000fe200078e0a03 */
[----:B------:R-:W-:Y:S02]  /*18150*/  IABS R4, R4 ;  /* 0x0000000400047213 */ /* 0x000fe40000000000 */
[----:B------:R-:W-:Y:S02]  /*18160*/  IABS R11, R0 ;  /* 0x00000000000b7213 */ /* 0x000fe40000000000 */
[----:B------:R-:W-:Y:S02]  /*18170*/  IABS R0, R5 ;  /* 0x0000000500007213 */ /* 0x000fe40000000000 */
[----:B------:R-:W-:Y:S02]  /*18180*/  IABS R5, R9 ;  /* 0x0000000900057213 */ /* 0x000fe40000000000 */
[----:B------:R-:W-:Y:S02]  /*18190*/  I2FP.F32.S32 R4, R4 ;  /* 0x0000000400047245 */ /* 0x000fe40000201400 */
[----:B------:R-:W-:Y:S02]  /*181a0*/  I2FP.F32.S32 R5, R5 ;  /* 0x0000000500057245 */ /* 0x000fe40000201400 */
[----:B------:R-:W-:Y:S01]  /*181b0*/  FSEL R183, R38, -INF , !P6 ;  /* 0xff80000026b77808 */ /* 0x000fe20007000000 */
[----:B------:R-:W-:Y:S01]  /*181c0*/  FFMA.FTZ R44, R4, -UR21, R44 ;  /* 0x80000015042c7c23 */ /* 0x000fe2000801002c */
[----:B------:R-:W-:Y:S01]  /*181d0*/  LOP3.LUT P6, RZ, R199, 0x4, RZ, 0xc0, !PT ;  /* 0x00000004c7ff7812 */ /* 0x000fe200078cc0ff */
[----:B------:R-:W-:Y:S01]  /*181e0*/  FFMA.FTZ R45, R5, -UR21, R45 ;  /* 0x80000015052d7c23 */ /* 0x000fe2000801002d */
[----:B------:R-:W-:Y:S01]  /*181f0*/  ISETP.GE.AND P1, PT, R8, R201, PT ;  /* 0x000000c90800720c */ /* 0x000fe20003f26270 */
[----:B------:R-:W1:Y:S01]  /*18200*/  LDSM.16.M88.4 R4, [R189+0x1800] ;  /* 0x00180000bd04783b */ /* 0x000e620000000200 */
[----:B------:R-:W-:Y:S01]  /*18210*/  FSEL R224, R40, -INF , !P6 ;  /* 0xff80000028e07808 */ /* 0x000fe20007000000 */
[----:B------:R-:W-:Y:S04]  /*18220*/  DEPBAR.LE SB0, 0x0 ;  /* 0x000080000000791a */ /* 0x000fe80000000000 */
[C---:B------:R-:W-:Y:S02]  /*18230*/  ISETP.GE.OR P1, PT, R8.reuse, R209, !P1 ;  /* 0x000000d10800720c */ /* 0x040fe40004f26670 */
[----:B------:R-:W-:Y:S01]  /*18240*/  ISETP.GE.AND P6, PT, R8, R204, PT ;  /* 0x000000cc0800720c */ /* 0x000fe20003fc6270 */
[----:B------:R-:W-:Y:S01]  /*18250*/  BAR.SYNC.DEFER_BLOCKING 0x0 ;  /* 0x0000000000007b1d */ /* 0x000fe20000010000 */
[----:B------:R-:W-:Y:S02]  /*18260*/  I2FP.F32.S32 R9, R10 ;  /* 0x0000000a00097245 */ /* 0x000fe40000201400 */
[----:B------:R-:W-:Y:S02]  /*18270*/  I2FP.F32.S32 R10, R11 ;  /* 0x0000000b000a7245 */ /* 0x000fe40000201400 */
[----:B------:R-:W-:Y:S01]  /*18280*/  I2FP.F32.S32 R0, R0 ;  /* 0x0000000000007245 */ /* 0x000fe20000201400 */
[----:B------:R-:W-:Y:S01]  /*18290*/  FFMA.FTZ R41, R9, -UR21, R41 ;  /* 0x8000001509297c23 */ /* 0x000fe20008010029 */
[----:B------:R-:W-:Y:S01]  /*182a0*/  FSEL R230, R44, -INF , !P1 ;  /* 0xff8000002ce67808 */ /* 0x000fe20004800000 */
[----:B------:R-:W-:Y:S01]  /*182b0*/  IMAD.IADD R9, R206, 0x1, -R8 ;  /* 0x00000001ce097824 */ /* 0x000fe200078e0a08 */
[----:B------:R-:W-:Y:S01]  /*182c0*/  ISETP.GE.OR P1, PT, R8, R211, !P6 ;  /* 0x000000d30800720c */ /* 0x000fe20007726670 */
[----:B------:R-:W-:Y:S01]  /*182d0*/  FFMA.FTZ R43, R10, -UR21, R43 ;  /* 0x800000150a2b7c23 */ /* 0x000fe2000801002b */
[----:B------:R-:W-:Y:S01]  /*182e0*/  ISETP.GE.AND P0, PT, R8, R200, PT ;  /* 0x000000c80800720c */ /* 0x000fe20003f06270 */
[----:B------:R-:W-:Y:S01]  /*182f0*/  FFMA.FTZ R46, R0, -UR21, R46 ;  /* 0x80000015002e7c23 */ /* 0x000fe2000801002e */
[----:B------:R-:W-:Y:S01]  /*18300*/  FSEL R228, R42, -INF , !P4 ;  /* 0xff8000002ae47808 */ /* 0x000fe20006000000 */
[--C-:B------:R-:W-:Y:S01]  /*18310*/  IMAD.IADD R0, R207, 0x1, -R3.reuse ;  /* 0x00000001cf007824 */ /* 0x100fe200078e0a03 */
[----:B------:R-:W-:Y:S01]  /*18320*/  ISETP.GE.OR P0, PT, R8, R208, !P0 ;  /* 0x000000d00800720c */ /* 0x000fe20004706670 */
[----:B------:R-:W-:Y:S01]  /*18330*/  IMAD.IADD R10, R202, 0x1, -R8 ;  /* 0x00000001ca0a7824 */ /* 0x000fe200078e0a08 */
[----:B------:R-:W-:Y:S02]  /*18340*/  ISETP.GE.AND P4, PT, R8, R203, PT ;  /* 0x000000cb0800720c */ /* 0x000fe40003f86270 */
[----:B------:R-:W-:Y:S02]  /*18350*/  FSEL R218, R39, -INF , !P3 ;  /* 0xff80000027da7808 */ /* 0x000fe40005800000 */
[----:B------:R-:W-:Y:S02]  /*18360*/  FSEL R226, R41, -INF , !P2 ;  /* 0xff80000029e27808 */ /* 0x000fe40005000000 */
[----:B------:R-:W-:Y:S02]  /*18370*/  FSEL R229, R43, -INF , !P5 ;  /* 0xff8000002be57808 */ /* 0x000fe40006800000 */
[----:B------:R-:W-:Y:S02]  /*18380*/  FSEL R231, R46, -INF , !P0 ;  /* 0xff8000002ee77808 */ /* 0x000fe40004000000 */
[----:B------:R-:W-:Y:S02]  /*18390*/  LOP3.LUT R199, R199, 0xfffffffe, RZ, 0xc0, !PT ;  /* 0xfffffffec7c77812 */ /* 0x000fe400078ec0ff */
[C---:B------:R-:W-:Y:S02]  /*183a0*/  ISETP.GE.AND P2, PT, R3.reuse, R201, PT ;  /* 0x000000c90300720c */ /* 0x040fe40003f46270 */
[C---:B------:R-:W-:Y:S01]  /*183b0*/  ISETP.GE.AND P3, PT, R3.reuse, R200, PT ;  /* 0x000000c80300720c */ /* 0x040fe20003f66270 */
[-C--:B-1----:R-:W-:Y:S05]  /*183c0*/  HMMA.16816.F32 R52, R156, R4.reuse, R52 ;  /* 0x000000049c34723c */ /* 0x082fea0000001834 */
[C---:B------:R-:W-:Y:S01]  /*183d0*/  ISETP.GE.AND P5, PT, R3.reuse, R204, PT ;  /* 0x000000cc0300720c */ /* 0x040fe20003fa6270 */
[C---:B------:R-:W-:Y:S04]  /*183e0*/  HMMA.16816.F32 R56, R152.reuse, R4, R56 ;  /* 0x000000049838723c */ /* 0x040fe80000001838 */
[----:B------:R-:W-:Y:S02]  /*183f0*/  ISETP.GE.AND P0, PT, R3, R203, PT ;  /* 0x000000cb0300720c */ /* 0x000fe40003f06270 */
[----:B------:R-:W-:Y:S01]  /*18400*/  ISETP.GE.OR P4, PT, R8, R210, !P4 ;  /* 0x000000d20800720c */ /* 0x000fe20006786670 */
[--C-:B------:R-:W-:Y:S01]  /*18410*/  IMAD.IADD R8, R202, 0x1, -R3.reuse ;  /* 0x00000001ca087824 */ /* 0x100fe200078e0a03 */
[----:B------:R-:W-:Y:S01]  /*18420*/  @P1 LOP3.LUT R199, R199, 0x1, RZ, 0xfc, !PT ;  /* 0x00000001c7c71812 */ /* 0x000fe200078efcff */
[-C--:B------:R-:W-:Y:S03]  /*18430*/  HMMA.16816.F32 R60, R152, R6.reuse, R60 ;  /* 0x00000006983c723c */ /* 0x080fe6000000183c */
[C---:B------:R-:W-:Y:S01]  /*18440*/  ISETP.GE.OR P2, PT, R3.reuse, R209, !P2 ;  /* 0x000000d10300720c */ /* 0x040fe20005746670 */
[----:B------:R-:W-:Y:S01]  /*18450*/  VIADD R4, R2, 0x30 ;  /* 0x0000003002047836 */ /* 0x000fe20000000000 */
[C---:B------:R-:W-:Y:S01]  /*18460*/  ISETP.GE.OR P1, PT, R3.reuse, R208, !P3 ;  /* 0x000000d00300720c */ /* 0x040fe20005f26670 */
[----:B------:R-:W-:Y:S04]  /*18470*/  HMMA.16816.F32 R64, R156, R6, R64 ;  /* 0x000000069c40723c */ /* 0x000fe80000001840 */
[C---:B------:R-:W-:Y:S01]  /*18480*/  ISETP.GE.OR P5, PT, R3.reuse, R211, !P5 ;  /* 0x000000d30300720c */ /* 0x040fe20006fa6670 */
[--C-:B------:R-:W-:Y:S01]  /*18490*/  IMAD.IADD R5, R202, 0x1, -R4.reuse ;  /* 0x00000001ca057824 */ /* 0x100fe200078e0a04 */
[----:B------:R-:W-:Y:S01]  /*184a0*/  ISETP.GE.OR P6, PT, R3, R210, !P0 ;  /* 0x000000d20300720c */ /* 0x000fe200047c6670 */
[----:B------:R-:W-:Y:S01]  /*184b0*/  IMAD.IADD R3, R206, 0x1, -R3 ;  /* 0x00000001ce037824 */ /* 0x000fe200078e0a03 */
[----:B------:R-:W-:Y:S02]  /*184c0*/  IABS R0, R0 ;  /* 0x0000000000007213 */ /* 0x000fe40000000000 */
[----:B------:R-:W-:Y:S01]  /*184d0*/  LOP3.LUT P0, RZ, R199, 0x1, RZ, 0xc0, !PT ;  /* 0x00000001c7ff7812 */ /* 0x000fe2000780c0ff */
[----:B------:R-:W-:Y:S01]  /*184e0*/  IMAD.IADD R6, R207, 0x1, -R4 ;  /* 0x00000001cf067824 */ /* 0x000fe200078e0a04 */
[----:B------:R-:W-:Y:S02]  /*184f0*/  IABS R11, R8 ;  /* 0x00000008000b7213 */ /* 0x000fe40000000000 */
[----:B------:R-:W-:Y:S02]  /*18500*/  I2FP.F32.S32 R0, R0 ;  /* 0x0000000000007245 */ /* 0x000fe40000201400 */
[----:B------:R-:W-:Y:S01]  /*18510*/  IABS R12, R3 ;  /* 0x00000003000c7213 */ /* 0x000fe20000000000 */
[----:B------:R-:W-:Y:S01]  /*18520*/  IMAD.MOV.U32 R3, RZ, RZ, R11 ;  /* 0x000000ffff037224 */ /* 0x000fe200078e000b */
[----:B------:R-:W-:Y:S01]  /*18530*/  IABS R10, R10 ;  /* 0x0000000a000a7213 */ /* 0x000fe20000000000 */
[----:B------:R-:W-:Y:S01]  /*18540*/  FFMA.FTZ R47, R0, -UR21, R47 ;  /* 0x80000015002f7c23 */ /* 0x000fe2000801002f */
[----:B------:R-:W-:Y:S01]  /*18550*/  IABS R9, R9 ;  /* 0x0000000900097213 */ /* 0x000fe20000000000 */
[----:B------:R-:W-:Y:S01]  /*18560*/  IMAD.MOV.U32 R0, RZ, RZ, R12 ;  /* 0x000000ffff007224 */ /* 0x000fe200078e000c */
[----:B------:R-:W-:Y:S01]  /*18570*/  I2FP.F32.S32 R3, R3 ;  /* 0x0000000300037245 */ /* 0x000fe20000201400 */
[----:B------:R-:W-:Y:S01]  /*18580*/  IMAD.MOV.U32 R8, RZ, RZ, R10 ;  /* 0x000000ffff087224 */ /* 0x000fe200078e000a */
[----:B------:R-:W-:Y:S01]  /*18590*/  I2FP.F32.S32 R9, R9 ;  /* 0x0000000900097245 */ /* 0x000fe20000201400 */
[----:B------:R-:W-:Y:S01]  /*185a0*/  IMAD.IADD R12, R205, 0x1, -R4 ;  /* 0x00000001cd0c7824 */ /* 0x000fe200078e0a04 */
[----:B------:R-:W-:Y:S01]  /*185b0*/  I2FP.F32.S32 R0, R0 ;  /* 0x0000000000007245 */ /* 0x000fe20000201400 */
[----:B------:R-:W-:Y:S01]  /*185c0*/  FFMA.FTZ R49, R3, -UR21, R49 ;  /* 0x8000001503317c23 */ /* 0x000fe20008010031 */
[----:B------:R-:W-:Y:S01]  /*185d0*/  I2FP.F32.S32 R8, R8 ;  /* 0x0000000800087245 */ /* 0x000fe20000201400 */
[----:B------:R-:W-:Y:S01]  /*185e0*/  VIADD R3, R2, 0x31 ;  /* 0x0000003102037836 */ /* 0x000fe20000000000 */
[----:B------:R-:W-:Y:S01]  /*185f0*/  IABS R11, R5 ;  /* 0x00000005000b7213 */ /* 0x000fe20000000000 */
[----:B------:R-:W-:Y:S01]  /*18600*/  FFMA.FTZ R51, R0, -UR21, R51 ;  /* 0x8000001500337c23 */ /* 0x000fe20008010033 */
[----:B------:R-:W-:Y:S01]  /*18610*/  IABS R5, R12 ;  /* 0x0000000c00057213 */ /* 0x000fe20000000000 */
[--C-:B------:R-:W-:Y:S01]  /*18620*/  IMAD.IADD R0, R202, 0x1, -R3.reuse ;  /* 0x00000001ca007824 */ /* 0x100fe200078e0a03 */
[----:B------:R-:W-:Y:S01]  /*18630*/  FSEL R180, R45, -INF , !P2 ;  /* 0xff8000002db47808 */ /* 0x000fe20005000000 */
[--C-:B------:R-:W-:Y:S01]  /*18640*/  IMAD.IADD R10, R206, 0x1, -R3.reuse ;  /* 0x00000001ce0a7824 */ /* 0x100fe200078e0a03 */
[----:B------:R-:W-:Y:S01]  /*18650*/  I2FP.F32.S32 R5, R5 ;  /* 0x0000000500057245 */ /* 0x000fe20000201400 */
[----:B------:R-:W-:Y:S01]  /*18660*/  FFMA.FTZ R50, R9, -UR21, R50 ;  /* 0x8000001509327c23 */ /* 0x000fe20008010032 */
[----:B------:R-:W-:Y:S01]  /*18670*/  IABS R9, R0 ;  /* 0x0000000000097213 */ /* 0x000fe20000000000 */
[----:B------:R-:W-:Y:S01]  /*18680*/  FFMA.FTZ R48, R8, -UR21, R48 ;  /* 0x8000001508307c23 */ /* 0x000fe20008010030 */
[----:B------:R-:W-:Y:S01]  /*18690*/  IABS R0, R10 ;  /* 0x0000000a00007213 */ /* 0x000fe20000000000 */
[----:B------:R-:W-:Y:S01]  /*186a0*/  IMAD.IADD R8, R206, 0x1, -R4 ;  /* 0x00000001ce087824 */ /* 0x000fe200078e0a04 */
[----:B------:R-:W-:Y:S01]  /*186b0*/  ISETP.GE.AND P2, PT, R4, R203, PT ;  /* 0x000000cb0400720c */ /* 0x000fe20003f46270 */
[----:B------:R-:W-:Y:S01]  /*186c0*/  FFMA.FTZ R56, R5, -UR21, R56 ;  /* 0x8000001505387c23 */ /* 0x000fe20008010038 */
[----:B------:R-:W-:Y:S01]  /*186d0*/  I2FP.F32.S32 R0, R0 ;  /* 0x0000000000007245 */ /* 0x000fe20000201400 */
[----:B------:R-:W-:Y:S01]  /*186e0*/  IMAD.IADD R7, R205, 0x1, -R3 ;  /* 0x00000001cd077824 */ /* 0x000fe200078e0a03 */
[----:B------:R-:W-:Y:S02]  /*186f0*/  IABS R8, R8 ;  /* 0x0000000800087213 */ /* 0x000fe40000000000 */
[----:B------:R-:W-:Y:S01]  /*18700*/  FSEL R221, R47, -INF , !P1 ;  /* 0xff8000002fdd7808 */ /* 0x000fe20004800000 */
[----:B------:R-:W-:Y:S01]  /*18710*/  FFMA.FTZ R55, R0, -UR21, R55 ;  /* 0x8000001500377c23 */ /* 0x000fe20008010037 */
[----:B------:R-:W-:Y:S01]  /*18720*/  FSEL R159, R48, -INF , !P0 ;  /* 0xff800000309f7808 */ /* 0x000fe20004000000 */
[----:B------:R-:W-:Y:S01]  /*18730*/  VIADD R0, R2, 0x38 ;  /* 0x0000003802007836 */ /* 0x000fe20000000000 */
[----:B------:R-:W-:Y:S01]  /*18740*/  ISETP.GE.OR P2, PT, R4, R210, !P2 ;  /* 0x000000d20400720c */ /* 0x000fe20005746670 */
[----:B------:R-:W-:Y:S01]  /*18750*/  VIADD R2, R2, 0x39 ;  /* 0x0000003902027836 */ /* 0x000fe20000000000 */
[C---:B------:R-:W-:Y:S02]  /*18760*/  ISETP.GE.AND P3, PT, R4.reuse, R204, PT ;  /* 0x000000cc0400720c */ /* 0x040fe40003f66270 */
[C---:B------:R-:W-:Y:S02]  /*18770*/  ISETP.GE.AND P1, PT, R4.reuse, R201, PT ;  /* 0x000000c90400720c */ /* 0x040fe40003f26270 */
[----:B------:R-:W-:Y:S02]  /*18780*/  ISETP.GE.AND P0, PT, R4, R200, PT ;  /* 0x000000c80400720c */ /* 0x000fe40003f06270 */
[----:B------:R-:W-:Y:S02]  /*18790*/  FMNMX.FTZ R5, R144, R68, !PT ;  /* 0x0000004490057209 */ /* 0x000fe40007810000 */
[----:B------:R-:W-:Y:S02]  /*187a0*/  I2FP.F32.S32 R8, R8 ;  /* 0x0000000800087245 */ /* 0x000fe40000201400 */
[C---:B------:R-:W-:Y:S02]  /*187b0*/  ISETP.GE.OR P3, PT, R4.reuse, R211, !P3 ;  /* 0x000000d30400720c */ /* 0x040fe40005f66670 */
[----:B------:R-:W-:Y:S01]  /*187c0*/  ISETP.GE.OR P1, PT, R4, R209, !P1 ;  /* 0x000000d10400720c */ /* 0x000fe20004f26670 */
[----:B------:R-:W-:Y:S01]  /*187d0*/  FFMA.FTZ R54, R8, -UR21, R54 ;  /* 0x8000001508367c23 */ /* 0x000fe20008010036 */
[----:B------:R-:W-:Y:S01]  /*187e0*/  ISETP.GE.OR P0, PT, R4, R208, !P0 ;  /* 0x000000d00400720c */ /* 0x000fe20004706670 */
[----:B------:R-:W-:Y:S01]  /*187f0*/  IMAD.IADD R8, R202, 0x1, -R2 ;  /* 0x00000001ca087824 */ /* 0x000fe200078e0a02 */
[----:B------:R-:W-:Y:S02]  /*18800*/  I2FP.F32.S32 R9, R9 ;  /* 0x0000000900097245 */ /* 0x000fe40000201400 */
[----:B------:R-:W-:Y:S02]  /*18810*/  FMNMX.FTZ R4, R146, R5, !PT ;  /* 0x0000000592047209 */ /* 0x000fe40007810000 */
[----:B------:R-:W-:Y:S01]  /*18820*/  LOP3.LUT R199, R199, 0xfffffffe, RZ, 0xc0, !PT ;  /* 0xfffffffec7c77812 */ /* 0x000fe200078ec0ff */
[----:B------:R-:W-:Y:S01]  /*18830*/  FFMA.FTZ R53, R9, -UR21, R53 ;  /* 0x8000001509357c23 */ /* 0x000fe20008010035 */
[----:B------:R-:W-:Y:S01]  /*18840*/  FMNMX.FTZ R5, R70, R4, !PT ;  /* 0x0000000446057209 */ /* 0x000fe20007810000 */
[----:B------:R-:W-:Y:S01]  /*18850*/  IMAD.IADD R9, R202, 0x1, -R0 ;  /* 0x00000001ca097824 */ /* 0x000fe200078e0a00 */
[----:B------:R-:W-:Y:S02]  /*18860*/  @P2 LOP3.LUT R199, R199, 0x1, RZ, 0xfc, !PT ;  /* 0x00000001c7c72812 */ /* 0x000fe400078efcff */
[----:B------:R-:W-:Y:S02]  /*18870*/  IABS R10, R6 ;  /* 0x00000006000a7213 */ /* 0x000fe40000000000 */
[----:B------:R-:W-:Y:S02]  /*18880*/  IABS R6, R7 ;  /* 0x0000000700067213 */ /* 0x000fe40000000000 */
[----:B------:R-:W-:Y:S02]  /*18890*/  FMNMX.FTZ R5, R71, R5, !PT ;  /* 0x0000000547057209 */ /* 0x000fe40007810000 */
[----:B------:R-:W-:Y:S02]  /*188a0*/  IABS R7, R8 ;  /* 0x0000000800077213 */ /* 0x000fe40000000000 */
[----:B------:R-:W-:Y:S02]  /*188b0*/  LOP3.LUT R199, R199, 0xfffffffb, RZ, 0xc0, !PT ;  /* 0xfffffffbc7c77812 */ /* 0x000fe400078ec0ff */
[----:B------:R-:W-:Y:S01]  /*188c0*/  IABS R4, R9 ;  /* 0x0000000900047213 */ /* 0x000fe20000000000 */
[----:B------:R-:W-:Y:S01]  /*188d0*/  IMAD.MOV.U32 R8, RZ, RZ, R7 ;  /* 0x000000ffff087224 */ /* 0x000fe200078e0007 */
[----:B------:R-:W-:Y:S01]  /*188e0*/  FMNMX.FTZ R5, R174, R5, !PT ;  /* 0x00000005ae057209 */ /* 0x000fe20007810000 */
[----:B------:R-:W-:Y:S01]  /*188f0*/  IMAD.MOV.U32 R9, RZ, RZ, R10 ;  /* 0x000000ffff097224 */ /* 0x000fe200078e000a */
[----:B------:R-:W-:Y:S02]  /*18900*/  @P1 LOP3.LUT R199, R199, 0x4, RZ, 0xfc, !PT ;  /* 0x00000004c7c71812 */ /* 0x000fe400078efcff */
[----:B------:R-:W-:Y:S02]  /*18910*/  I2FP.F32.S32 R7, R4 ;  /* 0x0000000400077245 */ /* 0x000fe40000201400 */
[----:B------:R-:W-:Y:S02]  /*18920*/  FMNMX.FTZ R4, R175, R5, !PT ;  /* 0x00000005af047209 */ /* 0x000fe40007810000 */
[----:B------:R-:W-:Y:S01]  /*18930*/  LOP3.LUT R199, R199, 0xfffffff7, RZ, 0xc0, !PT ;  /* 0xfffffff7c7c77812 */ /* 0x000fe200078ec0ff */
[----:B------:R-:W-:Y:S01]  /*18940*/  FFMA.FTZ R64, R7, -UR21, R64 ;  /* 0x8000001507407c23 */ /* 0x000fe20008010040 */
[----:B------:R-:W-:Y:S02]  /*18950*/  FMNMX.FTZ R4, R32, R4, !PT ;  /* 0x0000000420047209 */ /* 0x000fe40007810000 */
[----:B------:R-:W-:Y:S02]  /*18960*/  @P0 LOP3.LUT R199, R199, 0x8, RZ, 0xfc, !PT ;  /* 0x00000008c7c70812 */ /* 0x000fe400078efcff */
[----:B------:R-:W-:Y:S02]  /*18970*/  FMNMX.FTZ R4, R33, R4, !PT ;  /* 0x0000000421047209 */ /* 0x000fe40007810000 */
[C---:B------:R-:W-:Y:S02]  /*18980*/  ISETP.GE.AND P0, PT, R3.reuse, R204, PT ;  /* 0x000000cc0300720c */ /* 0x040fe40003f06270 */
[----:B------:R-:W-:Y:S02]  /*18990*/  FMNMX.FTZ R4, R220, R4, !PT ;  /* 0x00000004dc047209 */ /* 0x000fe40007810000 */
[----:B------:R-:W-:Y:S02]  /*189a0*/  ISETP.GE.OR P0, PT, R3, R211, !P0 ;  /* 0x000000d30300720c */ /* 0x000fe40004706670 */
[----:B------:R-:W-:Y:S02]  /*189b0*/  I2FP.F32.S32 R11, R11 ;  /* 0x0000000b000b7245 */ /* 0x000fe40000201400 */
[----:B------:R-:W-:Y:S02]  /*189c0*/  FMNMX.FTZ R4, R225, R4, !PT ;  /* 0x00000004e1047209 */ /* 0x000fe40007810000 */
[----:B------:R-:W-:Y:S01]  /*189d0*/  FSEL R219, R53, -INF , !P0 ;  /* 0xff80000035db7808 */ /* 0x000fe20004000000 */
[----:B------:R-:W-:Y:S01]  /*189e0*/  FFMA.FTZ R52, R11, -UR21, R52 ;  /* 0x800000150b347c23 */ /* 0x000fe20008010034 */
[----:B------:R-:W-:Y:S02]  /*189f0*/  PLOP3.LUT P0, PT, PT, PT, UP0, 0x80, 0x0 ;  /* 0x000000000000781c */ /* 0x000fe40003f0f008 */
[----:B------:R-:W-:Y:S02]  /*18a00*/  FSEL R160, R49, -INF , !P5 ;  /* 0xff80000031a07808 */ /* 0x000fe40006800000 */
[----:B------:R-:W-:Y:S02]  /*18a10*/  FMNMX.FTZ R4, R159, R4, !PT ;  /* 0x000000049f047209 */ /* 0x000fe40007810000 */
[----:B------:R-:W-:Y:S02]  /*18a20*/  I2FP.F32.S32 R5, R8 ;  /* 0x0000000800057245 */ /* 0x000fe40000201400 */
[-C--:B------:R-:W-:Y:S02]  /*18a30*/  ISETP.GE.AND P2, PT, R0, R204.reuse, PT ;  /* 0x000000cc0000720c */ /* 0x080fe40003f46270 */
[----:B------:R-:W-:Y:S01]  /*18a40*/  ISETP.GE.AND P1, PT, R2, R204, PT ;  /* 0x000000cc0200720c */ /* 0x000fe20003f26270 */
[----:B------:R-:W-:Y:S01]  /*18a50*/  FFMA.FTZ R65, R5, -UR21, R65 ;  /* 0x8000001505417c23 */ /* 0x000fe20008010041 */
[----:B------:R-:W-:Y:S02]  /*18a60*/  FSEL R215, R52, -INF , !P3 ;  /* 0xff80000034d77808 */ /* 0x000fe40005800000 */
[----:B------:R-:W-:Y:S02]  /*18a70*/  FMNMX.FTZ R4, R160, R4, !PT ;  /* 0x00000004a0047209 */ /* 0x000fe40007810000 */
[----:B------:R-:W-:Y:S02]  /*18a80*/  I2FP.F32.S32 R9, R9 ;  /* 0x0000000900097245 */ /* 0x000fe40000201400 */
[----:B------:R-:W-:Y:S02]  /*18a90*/  I2FP.F32.S32 R6, R6 ;  /* 0x0000000600067245 */ /* 0x000fe40000201400 */
[-C--:B------:R-:W-:Y:S01]  /*18aa0*/  ISETP.GE.OR P2, PT, R0, R211.reuse, !P2 ;  /* 0x000000d30000720c */ /* 0x080fe20005746670 */
[----:B------:R-:W-:Y:S01]  /*18ab0*/  FFMA.FTZ R58, R9, -UR21, R58 ;  /* 0x80000015093a7c23 */ /* 0x000fe2000801003a */
[----:B------:R-:W-:Y:S01]  /*18ac0*/  ISETP.GE.OR P1, PT, R2, R211, !P1 ;  /* 0x000000d30200720c */ /* 0x000fe20004f26670 */
[----:B------:R-:W-:Y:S01]  /*18ad0*/  FFMA.FTZ R57, R6, -UR21, R57 ;  /* 0x8000001506397c23 */ /* 0x000fe20008010039 */
[----:B------:R-:W-:Y:S02]  /*18ae0*/  FMNMX.FTZ R4, R215, R4, !PT ;  /* 0x00000004d7047209 */ /* 0x000fe40007810000 */
[----:B------:R-:W-:Y:S02]  /*18af0*/  FSEL R157, R50, -INF , !P4 ;  /* 0xff800000329d7808 */ /* 0x000fe40006000000 */
[----:B------:R-:W-:Y:S02]  /*18b00*/  FSEL R178, R64, -INF , !P2 ;  /* 0xff80000040b27808 */ /* 0x000fe40005000000 */
[----:B------:R-:W-:Y:S02]  /*18b10*/  FSEL R181, R65, -INF , !P1 ;  /* 0xff80000041b57808 */ /* 0x000fe40004800000 */
[----:B------:R-:W-:Y:S02]  /*18b20*/  ISETP.NE.AND P4, PT, R213, RZ, PT ;  /* 0x000000ffd500720c */ /* 0x000fe40003f85270 */
[----:B------:R-:W-:Y:S02]  /*18b30*/  FSEL R158, R51, -INF , !P6 ;  /* 0xff800000339e7808 */ /* 0x000fe40007000000 */
[C---:B------:R-:W-:Y:S02]  /*18b40*/  ISETP.GE.AND P2, PT, R3.reuse, R203, PT ;  /* 0x000000cb0300720c */ /* 0x040fe40003f46270 */
[----:B------:R-:W-:Y:S02]  /*18b50*/  ISETP.GE.AND P1, PT, R3, R201, PT ;  /* 0x000000c90300720c */ /* 0x000fe40003f26270 */
[----:B------:R-:W-:Y:S01]  /*18b60*/  FMNMX.FTZ R73, R219, R4, !PT ;  /* 0x00000004db497209 */ /* 0x000fe20007810000 */
[----:B------:R-:W-:Y:S10]  /*18b70*/  @P0 BRA `(.L_x_2147) ;  /* 0xffffffd400880947 */ /* 0x000ff4000383ffff */
.L_x_2146:
[C---:B------:R-:W-:Y:S01]  /*18b80*/  ISETP.GE.AND P0, PT, R3.reuse, R200, PT ;  /* 0x000000c80300720c */ /* 0x040fe20003f06270 */
[----:B------:R-:W2:Y:S01]  /*18b90*/  LDL.64 R36, [R1+0x20] ;  /* 0x0000200001247983 */ /* 0x000ea20000100a00 */
[C---:B------:R-:W-:Y:S01]  /*18ba0*/  ISETP.GE.OR P2, PT, R3.reuse, R210, !P2 ;  /* 0x000000d20300720c */ /* 0x040fe20005746670 */
[----:B------:R-:W-:Y:S01]  /*18bb0*/  UIADD3 UR37, UR30, -0x4ab325aa, URZ ;  /* 0xb54cda561e257890 */ /* 0x000fe2000fffe03f */
[----:B------:R-:W-:Y:S01]  /*18bc0*/  ISETP.GE.OR P6, PT, R3, R209, !P1 ;  /* 0x000000d10300720c */ /* 0x000fe20004fc6670 */
[----:B-1----:R-:W-:Y:S01]  /*18bd0*/  IMAD.IADD R4, R207, 0x1, -R3 ;  /* 0x00000001cf047824 */ /* 0x002fe200078e0a03 */
[----:B------:R-:W-:Y:S01]  /*18be0*/  ISETP.GE.OR P5, PT, R3, R208, !P0 ;  /* 0x000000d00300720c */ /* 0x000fe200047a6670 */
[----:B------:R-:W3:Y:S01]  /*18bf0*/  LDL.64 R26, [R1+0x18] ;  /* 0x00001800011a7983 */ /* 0x000ee20000100a00 */
[----:B------:R-:W-:Y:S01]  /*18c00*/  FMNMX.FTZ R3, R145, R69, !PT ;  /* 0x0000004591037209 */ /* 0x000fe20007810000 */
[--C-:B------:R-:W-:Y:S01]  /*18c10*/  IMAD.IADD R5, R205, 0x1, -R0.reuse ;  /* 0x00000001cd057824 */ /* 0x100fe200078e0a00 */
[----:B------:R-:W-:Y:S01]  /*18c20*/  FMNMX.FTZ R73, R178, R73, !PT ;  /* 0x00000049b2497209 */ /* 0x000fe20007810000 */
[----:B------:R-:W-:Y:S01]  /*18c30*/  IMAD.IADD R6, R206, 0x1, -R0 ;  /* 0x00000001ce067824 */ /* 0x000fe200078e0a00 */
[----:B------:R-:W-:Y:S01]  /*18c40*/  FMNMX.FTZ R3, R148, R3, !PT ;  /* 0x0000000394037209 */ /* 0x000fe20007810000 */
[----:B------:R-:W-:Y:S01]  /*18c50*/  LDSM.16.MT88.4 R20, [R185+0x6000] ;  /* 0x00600000b914783b */ /* 0x000fe20000004200 */
[----:B------:R-:W-:Y:S01]  /*18c60*/  FMNMX.FTZ R73, R181, R73, !PT ;  /* 0x00000049b5497209 */ /* 0x000fe20007810000 */
[----:B------:R-:W-:Y:S01]  /*18c70*/  IMAD.IADD R7, R206, 0x1, -R2 ;  /* 0x00000001ce077824 */ /* 0x000fe200078e0a02 */
[----:B------:R-:W-:Y:S01]  /*18c80*/  FMNMX.FTZ R3, R18, R3, !PT ;  /* 0x0000000312037209 */ /* 0x000fe20007810000 */
[----:B------:R-:W-:Y:S01]  /*18c90*/  USHF.L.U32 UR11, UR10, 0x1, URZ ;  /* 0x000000010a0b7899 */ /* 0x000fe2000800063f */
[----:B------:R-:W-:Y:S01]  /*18ca0*/  IABS R9, R4 ;  /* 0x0000000400097213 */ /* 0x000fe20000000000 */
[----:B------:R-:W-:Y:S01]  /*18cb0*/  UISETP.GT.AND UP0, UPT, UR10, UR12, UPT ;  /* 0x0000000c0a00728c */ /* 0x000fe2000bf04270 */
[----:B------:R-:W-:Y:S01]  /*18cc0*/  FMNMX.FTZ R3, R19, R3, !PT ;  /* 0x0000000313037209 */ /* 0x000fe20007810000 */
[----:B------:R-:W1:Y:S01]  /*18cd0*/  SHFL.BFLY PT, R8, R73, 0x2, 0x1f ;  /* 0x0c401f0049087f89 */ /* 0x000e6200000e0000 */
[----:B------:R-:W-:Y:S02]  /*18ce0*/  IABS R4, R5 ;  /* 0x0000000500047213 */ /* 0x000fe40000000000 */
[----:B------:R-:W-:Y:S02]  /*18cf0*/  FMNMX.FTZ R3, R168, R3, !PT ;  /* 0x00000003a8037209 */ /* 0x000fe40007810000 */
[----:B------:R-:W-:Y:S02]  /*18d00*/  IABS R6, R6 ;  /* 0x0000000600067213 */ /* 0x000fe40000000000 */
[----:B------:R-:W-:Y:S02]  /*18d10*/  FMNMX.FTZ R3, R170, R3, !PT ;  /* 0x00000003aa037209 */ /* 0x000fe40007810000 */
[----:B------:R-:W-:Y:S02]  /*18d20*/  LOP3.LUT P1, RZ, R199, 0x1, RZ, 0xc0, !PT ;  /* 0x00000001c7ff7812 */ /* 0x000fe4000782c0ff */
[----:B------:R-:W-:Y:S02]  /*18d30*/  FMNMX.FTZ R3, R34, R3, !PT ;  /* 0x0000000322037209 */ /* 0x000fe40007810000 */
[----:B------:R-:W-:Y:S01]  /*18d40*/  IABS R5, R7 ;  /* 0x0000000700057213 */ /* 0x000fe20000000000 */
[----:B------:R-:W-:Y:S01]  /*18d50*/  IMAD.MOV.U32 R7, RZ, RZ, R9 ;  /* 0x000000ffff077224 */ /* 0x000fe200078e0009 */
[----:B------:R-:W-:Y:S02]  /*18d60*/  FMNMX.FTZ R3, R35, R3, !PT ;  /* 0x0000000323037209 */ /* 0x000fe40007810000 */
[----:B------:R-:W-:Y:S02]  /*18d70*/  FSEL R213, R55, -INF , !P2 ;  /* 0xff80000037d57808 */ /* 0x000fe40005000000 */
[----:B------:R-:W-:Y:S02]  /*18d80*/  FMNMX.FTZ R3, R183, R3, !PT ;  /* 0x00000003b7037209 */ /* 0x000fe40007810000 */
[C---:B------:R-:W-:Y:S02]  /*18d90*/  LOP3.LUT P3, RZ, R199.reuse, 0x4, RZ, 0xc0, !PT ;  /* 0x00000004c7ff7812 */ /* 0x040fe4000786c0ff */
[----:B------:R-:W-:Y:S02]  /*18da0*/  FMNMX.FTZ R3, R218, R3, !PT ;  /* 0x00000003da037209 */ /* 0x000fe40007810000 */
[----:B------:R-:W-:Y:S02]  /*18db0*/  LOP3.LUT P2, RZ, R199, 0x8, RZ, 0xc0, !PT ;  /* 0x00000008c7ff7812 */ /* 0x000fe4000784c0ff */
[----:B------:R-:W-:Y:S02]  /*18dc0*/  FMNMX.FTZ R3, R157, R3, !PT ;  /* 0x000000039d037209 */ /* 0x000fe40007810000 */
[----:B------:R-:W-:Y:S02]  /*18dd0*/  I2FP.F32.S32 R6, R6 ;  /* 0x0000000600067245 */ /* 0x000fe40000201400 */
[----:B------:R-:W-:Y:S02]  /*18de0*/  I2FP.F32.S32 R5, R5 ;  /* 0x0000000500057245 */ /* 0x000fe40000201400 */
[----:B------:R-:W-:Y:S01]  /*18df0*/  FSEL R179, R54, -INF , !P1 ;  /* 0xff80000036b37808 */ /* 0x000fe20004800000 */
[----:B------:R-:W-:Y:S01]  /*18e00*/  FFMA.FTZ R66, R6, -UR21, R66 ;  /* 0x8000001506427c23 */ /* 0x000fe20008010042 */
[----:B------:R-:W-:Y:S01]  /*18e10*/  ISETP.GE.AND P1, PT, R0, R203, PT ;  /* 0x000000cb0000720c */ /* 0x000fe20003f26270 */
[----:B------:R-:W-:Y:S01]  /*18e20*/  LDSM.16.MT88.4 R52, [R186+0x6000] ;  /* 0x00600000ba34783b */ /* 0x000fe20000004200 */
[----:B------:R-:W-:Y:S01]  /*18e30*/  FSEL R222, R56, -INF , !P3 ;  /* 0xff80000038de7808 */ /* 0x000fe20005800000 */
[----:B------:R-:W-:Y:S01]  /*18e40*/  IMAD.IADD R6, R207, 0x1, -R0 ;  /* 0x00000001cf067824 */ /* 0x000fe200078e0a00 */
[----:B------:R-:W-:Y:S01]  /*18e50*/  FSEL R227, R58, -INF , !P2 ;  /* 0xff8000003ae37808 */ /* 0x000fe20005000000 */
[----:B------:R-:W-:Y:S01]  /*18e60*/  FFMA.FTZ R67, R5, -UR21, R67 ;  /* 0x8000001505437c23 */ /* 0x000fe20008010043 */
[----:B------:R-:W-:Y:S02]  /*18e70*/  FMNMX.FTZ R3, R158, R3, !PT ;  /* 0x000000039e037209 */ /* 0x000fe40007810000 */
[----:B------:R-:W-:Y:S02]  /*18e80*/  I2FP.F32.S32 R4, R4 ;  /* 0x0000000400047245 */ /* 0x000fe40000201400 */
[----:B------:R-:W-:Y:S02]  /*18e90*/  ISETP.GE.AND P0, PT, R2, R203, PT ;  /* 0x000000cb0200720c */ /* 0x000fe40003f06270 */
[----:B------:R-:W-:Y:S01]  /*18ea0*/  ISETP.GE.AND P3, PT, R0, R201, PT ;  /* 0x000000c90000720c */ /* 0x000fe20003f66270 */
[----:B------:R-:W-:Y:S01]  /*18eb0*/  FFMA.FTZ R60, R4, -UR21, R60 ;  /* 0x80000015043c7c23 */ /* 0x000fe2000801003c */
[C---:B------:R-:W-:Y:S02]  /*18ec0*/  ISETP.GE.AND P2, PT, R0.reuse, R200, PT ;  /* 0x000000c80000720c */ /* 0x040fe40003f46270 */
[-C--:B------:R-:W-:Y:S02]  /*18ed0*/  ISETP.GE.OR P1, PT, R0, R210.reuse, !P1 ;  /* 0x000000d20000720c */ /* 0x080fe40004f26670 */
[----:B------:R-:W-:Y:S02]  /*18ee0*/  FMNMX.FTZ R3, R179, R3, !PT ;  /* 0x00000003b3037209 */ /* 0x000fe40007810000 */
[----:B------:R-:W-:Y:S02]  /*18ef0*/  ISETP.GE.OR P0, PT, R2, R210, !P0 ;  /* 0x000000d20200720c */ /* 0x000fe40004706670 */
[C---:B------:R-:W-:Y:S02]  /*18f00*/  ISETP.GE.OR P3, PT, R0.reuse, R209, !P3 ;  /* 0x000000d10000720c */ /* 0x040fe40005f66670 */
[----:B------:R-:W-:Y:S02]  /*18f10*/  ISETP.GE.OR P2, PT, R0, R208, !P2 ;  /* 0x000000d00000720c */ /* 0x000fe40005746670 */
[----:B------:R-:W-:Y:S02]  /*18f20*/  FMNMX.FTZ R0, R147, R74, !PT ;  /* 0x0000004a93007209 */ /* 0x000fe40007810000 */
[----:B------:R-:W-:Y:S02]  /*18f30*/  FMNMX.FTZ R4, R161, R75, !PT ;  /* 0x0000004ba1047209 */ /* 0x000fe40007810000 */
[----:B------:R-:W-:Y:S02]  /*18f40*/  I2FP.F32.S32 R7, R7 ;  /* 0x0000000700077245 */ /* 0x000fe40000201400 */
[----:B------:R-:W-:Y:S02]  /*18f50*/  FSEL R169, R66, -INF , !P1 ;  /* 0xff80000042a97808 */ /* 0x000fe40004800000 */
[----:B------:R-:W-:Y:S01]  /*18f60*/  FMNMX.FTZ R5, R213, R3, !PT ;  /* 0x00000003d5057209 */ /* 0x000fe20007810000 */
[----:B------:R-:W-:Y:S01]  /*18f70*/  FFMA.FTZ R59, R7, -UR21, R59 ;  /* 0x80000015073b7c23 */ /* 0x000fe2000801003b */
[----:B------:R-:W-:Y:S01]  /*18f80*/  FSEL R172, R67, -INF , !P0 ;  /* 0xff80000043ac7808 */ /* 0x000fe20004000000 */
[--C-:B------:R-:W-:Y:S01]  /*18f90*/  IMAD.IADD R7, R205, 0x1, -R2.reuse ;  /* 0x00000001cd077824 */ /* 0x100fe200078e0a02 */
[C---:B------:R-:W-:Y:S02]  /*18fa0*/  ISETP.GE.AND P1, PT, R2.reuse, R201, PT ;  /* 0x000000c90200720c */ /* 0x040fe40003f26270 */
[----:B------:R-:W-:Y:S02]  /*18fb0*/  ISETP.GE.AND P0, PT, R2, R200, PT ;  /* 0x000000c80200720c */ /* 0x000fe40003f06270 */
[----:B------:R-:W-:Y:S02]  /*18fc0*/  FMNMX.FTZ R3, R163, R0, !PT ;  /* 0x00000000a3037209 */ /* 0x000fe40007810000 */
[----:B------:R-:W-:Y:S02]  /*18fd0*/  FMNMX.FTZ R0, R164, R4, !PT ;  /* 0x00000004a4007209 */ /* 0x000fe40007810000 */
[----:B------:R-:W-:Y:S01]  /*18fe0*/  FMNMX.FTZ R4, R169, R5, !PT ;  /* 0x00000005a9047209 */ /* 0x000fe20007810000 */
[----:B------:R-:W-:Y:S01]  /*18ff0*/  IMAD.IADD R5, R207, 0x1, -R2 ;  /* 0x00000001cf057824 */ /* 0x000fe200078e0a02 */
[C---:B------:R-:W-:Y:S02]  /*19000*/  ISETP.GE.OR P1, PT, R2.reuse, R209, !P1 ;  /* 0x000000d10200720c */ /* 0x040fe40004f26670 */
[----:B------:R-:W-:Y:S02]  /*19010*/  ISETP.GE.OR P0, PT, R2, R208, !P0 ;  /* 0x000000d00200720c */ /* 0x000fe40004706670 */
[----:B------:R-:W-:Y:S02]  /*19020*/  FMNMX.FTZ R2, R166, R0, !PT ;  /* 0x00000000a6027209 */ /* 0x000fe40007810000 */
[----:B------:R-:W-:Y:S02]  /*19030*/  FMNMX.FTZ R0, R172, R4, !PT ;  /* 0x00000004ac007209 */ /* 0x000fe40007810000 */
[----:B-1----:R-:W-:Y:S02]  /*19040*/  FMNMX.FTZ R73, R73, R8, !PT ;  /* 0x0000000849497209 */ /* 0x002fe40007810000 */
[----:B------:R-:W-:Y:S01]  /*19050*/  FMNMX.FTZ R3, R165, R3, !PT ;  /* 0x00000003a5037209 */ /* 0x000fe20007810000 */
[----:B------:R-:W1:Y:S01]  /*19060*/  SHFL.BFLY PT, R72, R0, 0x2, 0x1f ;  /* 0x0c401f0000487f89 */ /* 0x000e6200000e0000 */
[----:B------:R-:W-:Y:S02]  /*19070*/  FMNMX.FTZ R2, R162, R2, !PT ;  /* 0x00000002a2027209 */ /* 0x000fe40007810000 */
[----:B------:R-:W-:Y:S05]  /*19080*/  FMNMX.FTZ R3, R149, R3, !PT ;  /* 0x0000000395037209 */ /* 0x000fea0007810000 */
[----:B------:R-:W4:Y:S01]  /*19090*/  SHFL.BFLY PT, R4, R73, 0x1, 0x1f ;  /* 0x0c201f0049047f89 */ /* 0x000f2200000e0000 */
[----:B------:R-:W-:Y:S02]  /*190a0*/  FMNMX.FTZ R2, R216, R2, !PT ;  /* 0x00000002d8027209 */ /* 0x000fe40007810000 */
[----:B------:R-:W-:Y:S02]  /*190b0*/  FMNMX.FTZ R3, R182, R3, !PT ;  /* 0x00000003b6037209 */ /* 0x000fe40007810000 */
[----:B------:R-:W-:Y:S02]  /*190c0*/  IABS R8, R6 ;  /* 0x0000000600087213 */ /* 0x000fe40000000000 */
[----:B------:R-:W-:Y:S02]  /*190d0*/  FMNMX.FTZ R3, R214, R3, !PT ;  /* 0x00000003d6037209 */ /* 0x000fe40007810000 */
[----:B------:R-:W-:Y:S02]  /*190e0*/  IABS R6, R7 ;  /* 0x0000000700067213 */ /* 0x000fe40000000000 */
[----:B------:R-:W-:Y:S02]  /*190f0*/  FMNMX.FTZ R2, R223, R2, !PT ;  /* 0x00000002df027209 */ /* 0x000fe40007810000 */
[----:B------:R-:W-:Y:S01]  /*19100*/  IABS R7, R5 ;  /* 0x0000000500077213 */ /* 0x000fe20000000000 */
[----:B------:R-:W-:Y:S01]  /*19110*/  IMAD.MOV.U32 R5, RZ, RZ, R8 ;  /* 0x000000ffff057224 */ /* 0x000fe200078e0008 */
[----:B------:R-:W-:Y:S02]  /*19120*/  FMNMX.FTZ R3, R173, R3, !PT ;  /* 0x00000003ad037209 */ /* 0x000fe40007810000 */
[----:B------:R-:W-:Y:S02]  /*19130*/  FMNMX.FTZ R2, R176, R2, !PT ;  /* 0x00000002b0027209 */ /* 0x000fe40007810000 */
[----:B------:R-:W-:Y:S02]  /*19140*/  FMNMX.FTZ R3, R167, R3, !PT ;  /* 0x00000003a7037209 */ /* 0x000fe40007810000 */
[----:B------:R-:W-:Y:S02]  /*19150*/  I2FP.F32.S32 R6, R6 ;  /* 0x0000000600067245 */ /* 0x000fe40000201400 */
[----:B------:R-:W-:Y:S02]  /*19160*/  I2FP.F32.S32 R5, R5 ;  /* 0x0000000500057245 */ /* 0x000fe40000201400 */
[----:B-1----:R-:W-:Y:S01]  /*19170*/  FMNMX.FTZ R72, R0, R72, !PT ;  /* 0x0000004800487209 */ /* 0x002fe20007810000 */
[----:B------:R-:W-:Y:S01]  /*19180*/  FFMA.FTZ R61, R6, -UR21, R61 ;  /* 0x80000015063d7c23 */ /* 0x000fe2000801003d */
[----:B------:R-:W-:Y:S01]  /*19190*/  FMNMX.FTZ R2, R171, R2, !PT ;  /* 0x00000002ab027209 */ /* 0x000fe20007810000 */
[----:B------:R-:W-:Y:S01]  /*191a0*/  FFMA.FTZ R62, R5, -UR21, R62 ;  /* 0x80000015053e7c23 */ /* 0x000fe2000801003e */
[----:B------:R-:W-:Y:S01]  /*191b0*/  FMNMX.FTZ R3, R224, R3, !PT ;  /* 0x00000003e0037209 */ /* 0x000fe20007810000 */
[----:B------:R-:W1:Y:S01]  /*191c0*/  SHFL.BFLY PT, R6, R72, 0x1, 0x1f ;  /* 0x0c201f0048067f89 */ /* 0x000e6200000e0000 */
[----:B----4-:R-:W-:Y:S01]  /*191d0*/  FMNMX.FTZ R73, R73, R4, !PT ;  /* 0x0000000449497209 */ /* 0x010fe20007810000 */
[----:B------:R-:W-:Y:S01]  /*191e0*/  IMAD.U32 R5, RZ, RZ, UR31 ;  /* 0x0000001fff057e24 */ /* 0x000fe2000f8e00ff */
[----:B------:R-:W-:Y:S02]  /*191f0*/  FMNMX.FTZ R2, R228, R2, !PT ;  /* 0x00000002e4027209 */ /* 0x000fe40007810000 */
[----:B------:R-:W-:Y:S01]  /*19200*/  FMNMX.FTZ R3, R226, R3, !PT ;  /* 0x00000003e2037209 */ /* 0x000fe20007810000 */
[C---:B------:R-:W-:Y:S01]  /*19210*/  FMUL.FTZ R137, R73.reuse, UR4 ;  /* 0x0000000449897c20 */ /* 0x040fe20008410000 */
[----:B------:R-:W-:Y:S02]  /*19220*/  FSEL R217, R60, -INF , !P3 ;  /* 0xff8000003cd97808 */ /* 0x000fe40005800000 */
[----:B------:R-:W-:Y:S02]  /*19230*/  FSETP.NEU.FTZ.AND P3, PT, R73, -INF , PT ;  /* 0xff8000004900780b */ /* 0x000fe40003f7d000 */
[----:B------:R-:W-:Y:S02]  /*19240*/  FMNMX.FTZ R2, R229, R2, !PT ;  /* 0x00000002e5027209 */ /* 0x000fe40007810000 */
[----:B------:R-:W-:Y:S02]  /*19250*/  FMNMX.FTZ R3, R230, R3, !PT ;  /* 0x00000003e6037209 */ /* 0x000fe40007810000 */
[----:B------:R-:W-:Y:S01]  /*19260*/  LOP3.LUT R5, R233, UR11, R5, 0x96, !PT ;  /* 0x0000000be9057c12 */ /* 0x000fe2000f8e9605 */
[----:B------:R-:W-:Y:S01]  /*19270*/  UIADD3 UR11, UR11, 0x1, URZ ;  /* 0x000000010b0b7890 */ /* 0x000fe2000fffe03f */
[----:B------:R-:W-:Y:S02]  /*19280*/  FSEL R137, R137, RZ, P3 ;  /* 0x000000ff89897208 */ /* 0x000fe40001800000 */
[----:B------:R-:W-:Y:S01]  /*19290*/  FMNMX.FTZ R0, R231, R2, !PT ;  /* 0x00000002e7007209 */ /* 0x000fe20007810000 */
[----:B------:R-:W-:Y:S01]  /*192a0*/  IMAD.WIDE.U32 R12, R5, -0x326172a9, RZ ;  /* 0xcd9e8d57050c7825 */ /* 0x000fe200078e00ff */
[----:B------:R-:W-:Y:S02]  /*192b0*/  FMNMX.FTZ R2, R180, R3, !PT ;  /* 0x00000003b4027209 */ /* 0x000fe40007810000 */
[----:B------:R-:W-:Y:S01]  /*192c0*/  FMNMX.FTZ R0, R221, R0, !PT ;  /* 0x00000000dd007209 */ /* 0x000fe20007810000 */
[----:B------:R-:W-:Y:S01]  /*192d0*/  FFMA.FTZ R5, R70, UR4, -R137 ;  /* 0x0000000446057c23 */ /* 0x000fe20008010889 */
[----:B------:R-:W-:Y:S02]  /*192e0*/  FSEL R177, R57, -INF , !P6 ;  /* 0xff80000039b17808 */ /* 0x000fe40007000000 */
[----:B------:R-:W-:Y:S01]  /*192f0*/  FMNMX.FTZ R2, R222, R2, !PT ;  /* 0x00000002de027209 */ /* 0x000fe20007810000 */
[----:B------:R4:W-:Y:S01]  /*19300*/  MUFU.EX2 R42, R5 ;  /* 0x00000005002a7308 */ /* 0x0009e20000000800 */
[----:B------:R-:W-:Y:S02]  /*19310*/  I2FP.F32.S32 R7, R7 ;  /* 0x0000000700077245 */ /* 0x000fe40000201400 */
[----:B------:R-:W-:Y:S02]  /*19320*/  FSEL R234, R59, -INF , !P5 ;  /* 0xff8000003bea7808 */ /* 0x000fe40006800000 */
[----:B------:R-:W-:Y:S01]  /*19330*/  FMNMX.FTZ R0, R227, R0, !PT ;  /* 0x00000000e3007209 */ /* 0x000fe20007810000 */
[----:B------:R-:W-:Y:S01]  /*19340*/  FFMA.FTZ R63, R7, -UR21, R63 ;  /* 0x80000015073f7c23 */ /* 0x000fe2000801003f */
[----:B------:R-:W-:Y:S02]  /*19350*/  FMNMX.FTZ R2, R177, R2, !PT ;  /* 0x00000002b1027209 */ /* 0x000fe40007810000 */
[----:B------:R-:W-:Y:S02]  /*19360*/  FSEL R236, R62, -INF , !P2 ;  /* 0xff8000003eec7808 */ /* 0x000fe40005000000 */
[----:B------:R-:W-:Y:S02]  /*19370*/  FMNMX.FTZ R0, R234, R0, !PT ;  /* 0x00000000ea007209 */ /* 0x000fe40007810000 */
[----:B------:R-:W-:Y:S02]  /*19380*/  FSEL R235, R61, -INF , !P1 ;  /* 0xff8000003deb7808 */ /* 0x000fe40004800000 */
[----:B------:R-:W-:Y:S02]  /*19390*/  FMNMX.FTZ R2, R217, R2, !PT ;  /* 0x00000002d9027209 */ /* 0x000fe40007810000 */
[--C-:B------:R-:W-:Y:S02]  /*193a0*/  LOP3.LUT R4, R239, UR33, R232.reuse, 0x96, !PT ;  /* 0x00000021ef047c12 */ /* 0x100fe4000f8e96e8 */
[----:B------:R-:W-:Y:S02]  /*193b0*/  LOP3.LUT R7, R241, UR33, R232, 0x96, !PT ;  /* 0x00000021f1077c12 */ /* 0x000fe4000f8e96e8 */
[----:B------:R-:W-:Y:S01]  /*193c0*/  FSEL R136, R63, -INF , !P0 ;  /* 0xff8000003f887808 */ /* 0x000fe20004000000 */
[----:B------:R-:W-:Y:S01]  /*193d0*/  IMAD.WIDE.U32 R152, R4, -0x326172a9, RZ ;  /* 0xcd9e8d5704987825 */ /* 0x000fe200078e00ff */
[----:B------:R-:W-:Y:S02]  /*193e0*/  FMNMX.FTZ R0, R236, R0, !PT ;  /* 0x00000000ec007209 */ /* 0x000fe40007810000 */
[----:B-1----:R-:W-:Y:S01]  /*193f0*/  FMNMX.FTZ R72, R72, R6, !PT ;  /* 0x0000000648487209 */ /* 0x002fe20007810000 */
[----:B------:R-:W-:Y:S01]  /*19400*/  IMAD.WIDE.U32 R150, R7, -0x326172a9, RZ ;  /* 0xcd9e8d5707967825 */ /* 0x000fe200078e00ff */
[----:B------:R-:W-:Y:S02]  /*19410*/  FMNMX.FTZ R3, R235, R2, !PT ;  /* 0x00000002eb037209 */ /* 0x000fe40007810000 */
[----:B------:R-:W-:Y:S01]  /*19420*/  FMNMX.FTZ R0, R136, R0, !PT ;  /* 0x0000000088007209 */ /* 0x000fe20007810000 */
[--C-:B------:R-:W-:Y:S01]  /*19430*/  FFMA.FTZ R6, R71, UR4, -R137.reuse ;  /* 0x0000000447067c23 */ /* 0x100fe20008010889 */
[C---:B------:R-:W-:Y:S01]  /*19440*/  FSETP.NEU.FTZ.AND P2, PT, R72.reuse, -INF , PT ;  /* 0xff8000004800780b */ /* 0x040fe20003f5d000 */
[----:B------:R-:W-:Y:S01]  /*19450*/  FMUL.FTZ R138, R72, UR4 ;  /* 0x00000004488a7c20 */ /* 0x000fe20008410000 */
[--C-:B------:R-:W-:Y:S01]  /*19460*/  LOP3.LUT R8, R151, UR32, R12.reuse, 0x96, !PT ;  /* 0x0000002097087c12 */ /* 0x100fe2000f8e960c */
[----:B------:R3:W-:Y:S01]  /*19470*/  MUFU.EX2 R59, R6 ;  /* 0x00000006003b7308 */ /* 0x0007e20000000800 */
[----:B------:R-:W-:Y:S01]  /*19480*/  LOP3.LUT R7, R153, UR32, R12, 0x96, !PT ;  /* 0x0000002099077c12 */ /* 0x000fe2000f8e960c */
[----:B------:R-:W1:Y:S01]  /*19490*/  SHFL.BFLY PT, R10, R3, 0x2, 0x1f ;  /* 0x0c401f00030a7f89 */ /* 0x000e6200000e0000 */
[----:B------:R-:W-:Y:S01]  /*194a0*/  FSEL R138, R138, RZ, P2 ;  /* 0x000000ff8a8a7208 */ /* 0x000fe20001000000 */
[----:B------:R-:W-:Y:S06]  /*194b0*/  IMAD.WIDE.U32 R8, R8, -0x2daee0ad, RZ ;  /* 0xd2511f5308087825 */ /* 0x000fec00078e00ff */
[----:B------:R-:W5:Y:S01]  /*194c0*/  SHFL.BFLY PT, R2, R0, 0x2, 0x1f ;  /* 0x0c401f0000027f89 */ /* 0x000f6200000e0000 */
[----:B-1----:R-:W-:Y:S02]  /*194d0*/  FMNMX.FTZ R3, R3, R10, !PT ;  /* 0x0000000a03037209 */ /* 0x002fe40007810000 */
[----:B-----5:R-:W-:Y:S05]  /*194e0*/  FMNMX.FTZ R0, R0, R2, !PT ;  /* 0x0000000200007209 */ /* 0x020fea0007810000 */
[----:B------:R-:W1:Y:S08]  /*194f0*/  SHFL.BFLY PT, R71, R3, 0x1, 0x1f ;  /* 0x0c201f0003477f89 */ /* 0x000e7000000e0000 */
[----:B------:R-:W5:Y:S01]  /*19500*/  SHFL.BFLY PT, R2, R0, 0x1, 0x1f ;  /* 0x0c201f0000027f89 */ /* 0x000f6200000e0000 */
[----:B-1----:R-:W-:Y:S02]  /*19510*/  FMNMX.FTZ R71, R3, R71, !PT ;  /* 0x0000004703477209 */ /* 0x002fe40007810000 */
[----:B-----5:R-:W-:Y:S03]  /*19520*/  FMNMX.FTZ R70, R0, R2, !PT ;  /* 0x0000000200467209 */ /* 0x020fe60007810000 */
[C---:B------:R-:W-:Y:S01]  /*19530*/  FMUL.FTZ R139, R71.reuse, UR4 ;  /* 0x00000004478b7c20 */ /* 0x040fe20008410000 */
[----:B------:R-:W-:Y:S01]  /*19540*/  FSETP.NEU.FTZ.AND P1, PT, R71, -INF , PT ;  /* 0xff8000004700780b */ /* 0x000fe20003f3d000 */
[----:B------:R-:W-:Y:S01]  /*19550*/  FFMA.FTZ R0, R148, UR4, -R138 ;  /* 0x0000000494007c23 */ /* 0x000fe2000801088a */
[C---:B------:R-:W-:Y:S01]  /*19560*/  FSETP.NEU.FTZ.AND P0, PT, R70.reuse, -INF , PT ;  /* 0xff8000004600780b */ /* 0x040fe20003f1d000 */
[----:B------:R-:W-:Y:S01]  /*19570*/  FMUL.FTZ R148, R70, UR4 ;  /* 0x0000000446947c20 */ /* 0x000fe20008410000 */
[----:B------:R-:W-:Y:S01]  /*19580*/  FSEL R139, R139, RZ, P1 ;  /* 0x000000ff8b8b7208 */ /* 0x000fe20000800000 */
[----:B------:R-:W-:Y:S03]  /*19590*/  MUFU.EX2 R58, R0 ;  /* 0x00000000003a7308 */ /* 0x000fe60000000800 */
[----:B------:R-:W-:Y:S02]  /*195a0*/  FSEL R148, R148, RZ, P0 ;  /* 0x000000ff94947208 */ /* 0x000fe40000000000 */
[C---:B--2---:R-:W-:Y:S05]  /*195b0*/  LOP3.LUT R4, R13.reuse, UR36, R36, 0x96, !PT ;  /* 0x000000240d047c12 */ /* 0x044fea000f8e9624 */
[----:B----4-:R-:W-:Y:S01]  /*195c0*/  IMAD.WIDE.U32 R4, R4, -0x2daee0ad, RZ ;  /* 0xd2511f5304047825 */ /* 0x010fe200078e00ff */
[----:B---3--:R-:W-:Y:S04]  /*195d0*/  LOP3.LUT R6, R13, UR36, R26, 0x96, !PT ;  /* 0x000000240d067c12 */ /* 0x008fe8000f8e961a */
[----:B------:R-:W-:Y:S01]  /*195e0*/  LOP3.LUT R11, R5, UR29, R240, 0x96, !PT ;  /* 0x0000001d050b7c12 */ /* 0x000fe2000f8e96f0 */
[----:B------:R-:W-:Y:S01]  /*195f0*/  FFMA.FTZ R5, R18, UR4, -R138 ;  /* 0x0000000412057c23 */ /* 0x000fe2000801088a */
[----:B------:R-:W-:Y:S01]  /*19600*/  LOP3.LUT R12, R9, UR25, R4, 0x96, !PT ;  /* 0x00000019090c7c12 */ /* 0x000fe2000f8e9604 */
[----:B------:R-:W-:Y:S01]  /*19610*/  FFMA.FTZ R9, R19, UR4, -R138 ;  /* 0x0000000413097c23 */ /* 0x000fe2000801088a */
[----:B------:R-:W-:Y:S01]  /*19620*/  IMAD.WIDE.U32 R14, R6, -0x2daee0ad, RZ ;  /* 0xd2511f53060e7825 */ /* 0x000fe200078e00ff */
[----:B------:R1:W-:Y:S03]  /*19630*/  MUFU.EX2 R43, R5 ;  /* 0x00000005002b7308 */ /* 0x0003e60000000800 */
[----:B------:R-:W-:Y:S01]  /*19640*/  IMAD.WIDE.U32 R6, R7, -0x2daee0ad, RZ ;  /* 0xd2511f5307067825 */ /* 0x000fe200078e00ff */
[----:B------:R-:W-:Y:S04]  /*19650*/  LOP3.LUT R10, R15, UR29, R238, 0x96, !PT ;  /* 0x0000001d0f0a7c12 */ /* 0x000fe8000f8e96ee */
[----:B------:R-:W-:Y:S02]  /*19660*/  LOP3.LUT R7, R7, UR25, R14, 0x96, !PT ;  /* 0x0000001907077c12 */ /* 0x000fe4000f8e960e */
[----:B------:R2:W3:Y:S01]  /*19670*/  MUFU.EX2 R60, R9 ;  /* 0x00000009003c7308 */ /* 0x0004e20000000800 */
[----:B------:R-:W-:Y:S04]  /*19680*/  IMAD.WIDE.U32 R14, R12, -0x326172a9, RZ ;  /* 0xcd9e8d570c0e7825 */ /* 0x000fe800078e00ff */
[----:B------:R-:W-:Y:S04]  /*19690*/  IMAD.WIDE.U32 R40, R7, -0x326172a9, RZ ;  /* 0xcd9e8d5707287825 */ /* 0x000fe800078e00ff */
[----:B-1----:R-:W-:Y:S04]  /*196a0*/  IMAD.WIDE.U32 R4, R11, -0x326172a9, RZ ;  /* 0xcd9e8d570b047825 */ /* 0x002fe800078e00ff */
[----:B------:R-:W-:Y:S01]  /*196b0*/  IMAD.WIDE.U32 R12, R10, -0x326172a9, RZ ;  /* 0xcd9e8d570a0c7825 */ /* 0x000fe200078e00ff */
[----:B------:R-:W-:Y:S02]  /*196c0*/  LOP3.LUT R5, R5, UR28, R150, 0x96, !PT ;  /* 0x0000001c05057c12 */ /* 0x000fe4000f8e9696 */
[----:B------:R-:W-:Y:S01]  /*196d0*/  LOP3.LUT R7, R15, UR24, R4, 0x96, !PT ;  /* 0x000000180f077c12 */ /* 0x000fe2000f8e9604 */
[--C-:B--2---:R-:W-:Y:S01]  /*196e0*/  FFMA.FTZ R9, R144, UR4, -R137.reuse ;  /* 0x0000000490097c23 */ /* 0x104fe20008010889 */
[----:B------:R-:W-:Y:S01]  /*196f0*/  LOP3.LUT R10, R13, UR28, R152, 0x96, !PT ;  /* 0x0000001c0d0a7c12 */ /* 0x000fe2000f8e9698 */
[----:B------:R-:W-:Y:S02]  /*19700*/  IMAD.WIDE.U32 R4, R5, -0x2daee0ad, RZ ;  /* 0xd2511f5305047825 */ /* 0x000fe400078e00ff */
[----:B------:R1:W-:Y:S02]  /*19710*/  MUFU.EX2 R51, R9 ;  /* 0x0000000900337308 */ /* 0x0003e40000000800 */
[----:B------:R-:W-:Y:S01]  /*19720*/  IMAD.WIDE.U32 R44, R7, -0x2daee0ad, RZ ;  /* 0xd2511f53072c7825 */ /* 0x000fe200078e00ff */
[----:B------:R-:W-:Y:S03]  /*19730*/  LOP3.LUT R8, R5, UR22, R8, 0x96, !PT ;  /* 0x0000001605087c12 */ /* 0x000fe6000f8e9608 */
[----:B------:R-:W-:Y:S01]  /*19740*/  IMAD.WIDE.U32 R10, R10, -0x2daee0ad, RZ ;  /* 0xd2511f530a0a7825 */ /* 0x000fe200078e00ff */
[----:B------:R-:W-:Y:S03]  /*19750*/  LOP3.LUT R5, R45, UR18, R4, 0x96, !PT ;  /* 0x000000122d057c12 */ /* 0x000fe6000f8e9604 */
[----:B------:R-:W-:Y:S01]  /*19760*/  FFMA.FTZ R4, R145, UR4, -R138 ;  /* 0x0000000491047c23 */ /* 0x000fe2000801088a */
[----:B------:R-:W-:Y:S01]  /*19770*/  IMAD.WIDE.U32 R28, R8, -0x326172a9, RZ ;  /* 0xcd9e8d57081c7825 */ /* 0x000fe200078e00ff */
[----:B------:R-:W-:Y:S02]  /*19780*/  LOP3.LUT R6, R11, UR22, R6, 0x96, !PT ;  /* 0x000000160b067c12 */ /* 0x000fe4000f8e9606 */
[----:B------:R2:W-:Y:S01]  /*19790*/  MUFU.EX2 R17, R4 ;  /* 0x0000000400117308 */ /* 0x0005e20000000800 */
[----:B------:R-:W-:Y:S01]  /*197a0*/  IMAD.WIDE.U32 R2, R5, -0x326172a9, RZ ;  /* 0xcd9e8d5705027825 */ /* 0x000fe200078e00ff */
[----:B-1----:R-:W-:Y:S03]  /*197b0*/  LOP3.LUT R9, R41, UR24, R12, 0x96, !PT ;  /* 0x0000001829097c12 */ /* 0x002fe6000f8e960c */
[----:B------:R-:W-:Y:S01]  /*197c0*/  FFMA.FTZ R12, R146, UR4, -R137 ;  /* 0x00000004920c7c23 */ /* 0x000fe20008010889 */
[----:B------:R-:W-:Y:S01]  /*197d0*/  LOP3.LUT R5, R2, 0xffff, RZ, 0xc0, !PT ;  /* 0x0000ffff02057812 */ /* 0x000fe200078ec0ff */
[----:B------:R-:W-:Y:S01]  /*197e0*/  IMAD.WIDE.U32 R24, R6, -0x326172a9, RZ ;  /* 0xcd9e8d5706187825 */ /* 0x000fe200078e00ff */
[----:B------:R-:W-:Y:S02]  /*197f0*/  SHF.R.U32.HI R11, RZ, 0x10, R2 ;  /* 0x00000010ff0b7819 */ /* 0x000fe40000011602 */
[----:B------:R1:W4:Y:S01]  /*19800*/  MUFU.EX2 R56, R12 ;  /* 0x0000000c00387308 */ /* 0x0003220000000800 */
[----:B------:R-:W-:Y:S01]  /*19810*/  LOP3.LUT R13, R2, 0xff, RZ, 0xc0, !PT ;  /* 0x000000ff020d7812 */ /* 0x000fe200078ec0ff */
[----:B------:R-:W-:Y:S01]  /*19820*/  IMAD.WIDE.U32 R30, R9, -0x2daee0ad, RZ ;  /* 0xd2511f53091e7825 */ /* 0x000fe200078e00ff */
[----:B------:R-:W-:Y:S02]  /*19830*/  LOP3.LUT R0, R3, UR37, R28, 0x96, !PT ;  /* 0x0000002503007c12 */ /* 0x000fe4000f8e961c */
[----:B------:R-:W-:Y:S02]  /*19840*/  SHF.R.U32.HI R5, RZ, 0x8, R5 ;  /* 0x00000008ff057819 */ /* 0x000fe40000011605 */
[----:B------:R-:W-:Y:S01]  /*19850*/  LOP3.LUT R10, R31, UR18, R10, 0x96, !PT ;  /* 0x000000121f0a7c12 */ /* 0x000fe2000f8e960a */
[----:B--2---:R-:W-:Y:S01]  /*19860*/  FFMA.FTZ R4, R147, UR4, -R139 ;  /* 0x0000000493047c23 */ /* 0x004fe2000801088b */
[----:B------:R-:W-:Y:S02]  /*19870*/  PRMT R13, R13, 0x5410, R5 ;  /* 0x000054100d0d7816 */ /* 0x000fe40000000005 */
[----:B------:R-:W-:Y:S01]  /*19880*/  LOP3.LUT R5, R0, 0xffff, RZ, 0xc0, !PT ;  /* 0x0000ffff00057812 */ /* 0x000fe200078ec0ff */
[----:B------:R2:W5:Y:S01]  /*19890*/  MUFU.EX2 R16, R4 ;  /* 0x0000000400107308 */ /* 0x0005620000000800 */
[----:B---3--:R-:W-:Y:S02]  /*198a0*/  F2FP.F16.F32.PACK_AB R147, R60, R43 ;  /* 0x0000002b3c93723e */ /* 0x008fe400000000ff */
[----:B------:R-:W-:Y:S02]  /*198b0*/  SHF.R.U32.HI R5, RZ, 0x8, R5 ;  /* 0x00000008ff057819 */ /* 0x000fe40000011605 */
[----:B-1----:R-:W-:Y:S01]  /*198c0*/  SHF.R.U32.HI R12, RZ, 0x18, R2 ;  /* 0x00000018ff0c7819 */ /* 0x002fe20000011602 */
[----:B------:R-:W-:Y:S01]  /*198d0*/  IMAD.WIDE.U32 R2, R10, -0x326172a9, RZ ;  /* 0xcd9e8d570a027825 */ /* 0x000fe200078e00ff */
[----:B------:R-:W-:Y:S02]  /*198e0*/  SHF.R.U32.HI R10, RZ, 0x18, R0 ;  /* 0x00000018ff0a7819 */ /* 0x000fe40000011600 */
[--C-:B------:R-:W-:Y:S02]  /*198f0*/  HSET2.LE.AND R146, R13, R237.reuse, PT ;  /* 0x000000ed0d927233 */ /* 0x100fe40003803000 */
[C---:B------:R-:W-:Y:S02]  /*19900*/  LOP3.LUT R6, R2.reuse, 0xffff, RZ, 0xc0, !PT ;  /* 0x0000ffff02067812 */ /* 0x040fe400078ec0ff */
[--C-:B------:R-:W-:Y:S02]  /*19910*/  SHF.R.U32.HI R8, RZ, 0x10, R2.reuse ;  /* 0x00000010ff087819 */ /* 0x100fe40000011602 */
[----:B------:R-:W-:Y:S02]  /*19920*/  LOP3.LUT R9, R2, 0xff, RZ, 0xc0, !PT ;  /* 0x000000ff02097812 */ /* 0x000fe400078ec0ff */
[----:B------:R-:W-:Y:S01]  /*19930*/  SHF.R.U32.HI R7, RZ, 0x18, R2 ;  /* 0x00000018ff077819 */ /* 0x000fe20000011602 */
[----:B--2---:R-:W-:Y:S01]  /*19940*/  FFMA.FTZ R4, R163, UR4, -R139 ;  /* 0x00000004a3047c23 */ /* 0x004fe2000801088b */
[----:B------:R-:W-:Y:S01]  /*19950*/  LOP3.LUT R2, R3, UR37, R24, 0x96, !PT ;  /* 0x0000002503027c12 */ /* 0x000fe2000f8e9618 */
[----:B------:R-:W-:Y:S01]  /*19960*/  FFMA.FTZ R3, R161, UR4, -R148 ;  /* 0x00000004a1037c23 */ /* 0x000fe20008010894 */
[----:B------:R-:W-:Y:S01]  /*19970*/  SHF.R.U32.HI R6, RZ, 0x8, R6 ;  /* 0x00000008ff067819 */ /* 0x000fe20000011606 */
[----:B------:R1:W2:Y:S01]  /*19980*/  MUFU.EX2 R57, R4 ;  /* 0x0000000400397308 */ /* 0x0002a20000000800 */
[----:B----4-:R-:W-:Y:S01]  /*19990*/  F2FP.F16.F32.PACK_AB R144, R56, R51 ;  /* 0x000000333890723e */ /* 0x010fe200000000ff */
[----:B------:R-:W-:Y:S01]  /*199a0*/  IMAD.MOV.U32 R163, RZ, RZ, R17 ;  /* 0x000000ffffa37224 */ /* 0x000fe200078e0011 */
[----:B------:R-:W-:Y:S01]  /*199b0*/  LOP3.LUT R28, R29, UR19, R14, 0x96, !PT ;  /* 0x000000131d1c7c12 */ /* 0x000fe2000f8e960e */
[----:B-----5:R-:W-:Y:S01]  /*199c0*/  IMAD.MOV.U32 R161, RZ, RZ, R16 ;  /* 0x000000ffffa17224 */ /* 0x020fe200078e0010 */
[----:B------:R-:W-:Y:S02]  /*199d0*/  PRMT R16, R9, 0x5410, R6 ;  /* 0x0000541009107816 */ /* 0x000fe40000000006 */
[C---:B------:R-:W-:Y:S03]  /*199e0*/  LOP3.LUT R6, R2.reuse, 0xffff, RZ, 0xc0, !PT ;  /* 0x0000ffff02067812 */ /* 0x040fe600078ec0ff */
[----:B------:R3:W-:Y:S01]  /*199f0*/  MUFU.EX2 R252, R3 ;  /* 0x0000000300fc7308 */ /* 0x0007e20000000800 */
[----:B------:R-:W-:Y:S01]  /*19a00*/  LOP3.LUT R9, R2, 0xff, RZ, 0xc0, !PT ;  /* 0x000000ff02097812 */ /* 0x000fe200078ec0ff */
[----:B------:R-:W-:Y:S01]  /*19a10*/  IMAD.WIDE.U32 R28, R28, -0x2daee0ad, RZ ;  /* 0xd2511f531c1c7825 */ /* 0x000fe200078e00ff */
[----:B------:R-:W-:Y:S02]  /*19a20*/  F2FP.F16.F32.PACK_AB R145, R58, R163 ;  /* 0x000000a33a91723e */ /* 0x000fe400000000ff */
[----:B------:R-:W-:Y:S02]  /*19a30*/  LOP3.LUT R40, R25, UR19, R40, 0x96, !PT ;  /* 0x0000001319287c12 */ /* 0x000fe4000f8e9628 */
[----:B------:R-:W-:Y:S02]  /*19a40*/  SHF.R.U32.HI R45, RZ, 0x10, R28 ;  /* 0x00000010ff2d7819 */ /* 0x000fe4000001161c */
[----:B-1----:R-:W-:Y:S01]  /*19a50*/  LOP3.LUT R4, R11, 0xff, RZ, 0xc0, !PT ;  /* 0x000000ff0b047812 */ /* 0x002fe200078ec0ff */
[----:B------:R-:W-:Y:S01]  /*19a60*/  IMAD.WIDE.U32 R40, R40, -0x2daee0ad, RZ ;  /* 0xd2511f5328287825 */ /* 0x000fe200078e00ff */
[----:B------:R-:W-:Y:S02]  /*19a70*/  LOP3.LUT R11, R0, 0xff, RZ, 0xc0, !PT ;  /* 0x000000ff000b7812 */ /* 0x000fe400078ec0ff */
[----:B------:R-:W-:Y:S01]  /*19a80*/  PRMT R12, R4, 0x5410, R12 ;  /* 0x00005410040c7816 */ /* 0x000fe2000000000c */
[----:B------:R-:W-:Y:S01]  /*19a90*/  FFMA.FTZ R4, R164, UR4, -R148 ;  /* 0x00000004a4047c23 */ /* 0x000fe20008010894 */
[----:B------:R-:W-:Y:S02]  /*19aa0*/  PRMT R11, R11, 0x5410, R5 ;  /* 0x000054100b0b7816 */ /* 0x000fe40000000005 */
[----:B---3--:R-:W-:Y:S01]  /*19ab0*/  LOP3.LUT R3, R8, 0xff, RZ, 0xc0, !PT ;  /* 0x000000ff08037812 */ /* 0x008fe200078ec0ff */
[----:B------:R1:W-:Y:S01]  /*19ac0*/  MUFU.EX2 R250, R4 ;  /* 0x0000000400fa7308 */ /* 0x0003e20000000800 */
[----:B------:R-:W-:Y:S02]  /*19ad0*/  SHF.R.U32.HI R8, RZ, 0x10, R2 ;  /* 0x00000010ff087819 */ /* 0x000fe40000011602 */
[----:B------:R-:W-:Y:S02]  /*19ae0*/  PRMT R15, R3, 0x5410, R7 ;  /* 0x00005410030f7816 */ /* 0x000fe40000000007 */
[----:B------:R-:W-:Y:S01]  /*19af0*/  SHF.R.U32.HI R3, RZ, 0x10, R0 ;  /* 0x00000010ff037819 */ /* 0x000fe20000011600 */
[--C-:B------:R-:W-:Y:S01]  /*19b00*/  FFMA.FTZ R0, R165, UR4, -R139.reuse ;  /* 0x00000004a5007c23 */ /* 0x100fe2000801088b */
[----:B------:R-:W-:Y:S02]  /*19b10*/  LOP3.LUT R50, R40, 0xff, RZ, 0xc0, !PT ;  /* 0x000000ff28327812 */ /* 0x000fe400078ec0ff */
[----:B------:R-:W-:Y:S01]  /*19b20*/  SHF.R.U32.HI R49, RZ, 0x18, R40 ;  /* 0x00000018ff317819 */ /* 0x000fe20000011628 */
[----:B------:R3:W-:Y:S01]  /*19b30*/  MUFU.EX2 R251, R0 ;  /* 0x0000000000fb7308 */ /* 0x0007e20000000800 */
[----:B------:R-:W-:Y:S02]  /*19b40*/  SHF.R.U32.HI R7, RZ, 0x18, R2 ;  /* 0x00000018ff077819 */ /* 0x000fe40000011602 */
[----:B------:R-:W-:Y:S02]  /*19b50*/  LOP3.LUT R3, R3, 0xff, RZ, 0xc0, !PT ;  /* 0x000000ff03037812 */ /* 0x000fe400078ec0ff */
[----:B------:R-:W-:Y:S01]  /*19b60*/  SHF.R.U32.HI R2, RZ, 0x8, R6 ;  /* 0x00000008ff027819 */ /* 0x000fe20000011606 */
[----:B------:R-:W-:Y:S01]  /*19b70*/  FFMA.FTZ R6, R162, UR4, -R148 ;  /* 0x00000004a2067c23 */ /* 0x000fe20008010894 */
[----:B-1----:R-:W-:Y:S01]  /*19b80*/  FFMA.FTZ R4, R149, UR4, -R139 ;  /* 0x0000000495047c23 */ /* 0x002fe2000801088b */
[----:B------:R-:W-:Y:S02]  /*19b90*/  PRMT R10, R3, 0x5410, R10 ;  /* 0x00005410030a7816 */ /* 0x000fe4000000000a */
[----:B------:R1:W-:Y:S01]  /*19ba0*/  MUFU.EX2 R247, R6 ;  /* 0x0000000600f77308 */ /* 0x0003e20000000800 */
[----:B------:R-:W-:Y:S02]  /*19bb0*/  PRMT R9, R9, 0x5410, R2 ;  /* 0x0000541009097816 */ /* 0x000fe40000000002 */
[----:B------:R-:W-:Y:S02]  /*19bc0*/  FSEL R3, R72, RZ, P2 ;  /* 0x000000ff48037208 */ /* 0x000fe40001000000 */
[----:B--2---:R-:W-:Y:S02]  /*19bd0*/  F2FP.F16.F32.PACK_AB R64, R57, R161 ;  /* 0x000000a13940723e */ /* 0x004fe400000000ff */
[----:B---3--:R-:W-:Y:S03]  /*19be0*/  LOP3.LUT R0, R8, 0xff, RZ, 0xc0, !PT ;  /* 0x000000ff08007812 */ /* 0x008fe600078ec0ff */
[----:B------:R2:W3:Y:S01]  /*19bf0*/  MUFU.EX2 R249, R4 ;  /* 0x0000000400f97308 */ /* 0x0004e20000000800 */
[----:B------:R-:W-:Y:S02]  /*19c00*/  FSEL R2, R71, RZ, P1 ;  /* 0x000000ff47027208 */ /* 0x000fe40000800000 */
[----:B------:R-:W-:Y:S01]  /*19c10*/  PRMT R65, R0, 0x5410, R7 ;  /* 0x0000541000417816 */ /* 0x000fe20000000007 */
[----:B------:R-:W-:Y:S01]  /*19c20*/  FFMA.FTZ R0, R166, UR4, -R148 ;  /* 0x00000004a6007c23 */ /* 0x000fe20008010894 */
[--C-:B------:R-:W-:Y:S02]  /*19c30*/  HSET2.LE.AND R7, R12, R237.reuse, PT ;  /* 0x000000ed0c077233 */ /* 0x100fe40003803000 */
[----:B------:R-:W-:Y:S03]  /*19c40*/  SHF.R.U32.HI R63, RZ, 0x18, R28 ;  /* 0x00000018ff3f7819 */ /* 0x000fe6000001161c */
[----:B------:R4:W5:Y:S01]  /*19c50*/  MUFU.EX2 R248, R0 ;  /* 0x0000000000f87308 */ /* 0x0009620000000800 */
[--C-:B------:R-:W-:Y:S02]  /*19c60*/  HSET2.LE.AND R65, R65, R237.reuse, PT ;  /* 0x000000ed41417233 */ /* 0x100fe40003803000 */
[----:B------:R-:W-:Y:S02]  /*19c70*/  LOP3.LUT R147, R7, R147, RZ, 0xc0, !PT ;  /* 0x0000009307937212 */ /* 0x000fe400078ec0ff */
[----:B-1----:R-:W-:Y:S02]  /*19c80*/  F2FP.F16.F32.PACK_AB R6, R59, R42 ;  /* 0x0000002a3b06723e */ /* 0x002fe400000000ff */
[----:B------:R-:W-:Y:S02]  /*19c90*/  LOP3.LUT R45, R45, 0xff, RZ, 0xc0, !PT ;  /* 0x000000ff2d2d7812 */ /* 0x000fe400078ec0ff */
[----:B--2---:R-:W-:Y:S02]  /*19ca0*/  FSEL R4, R73, RZ, P3 ;  /* 0x000000ff49047208 */ /* 0x004fe40001800000 */
[----:B------:R-:W-:Y:S02]  /*19cb0*/  LOP3.LUT R146, R146, R6, RZ, 0xc0, !PT ;  /* 0x0000000692927212 */ /* 0x000fe400078ec0ff */
[--C-:B------:R-:W-:Y:S01]  /*19cc0*/  HSET2.LE.AND R6, R9, R237.reuse, PT ;  /* 0x000000ed09067233 */ /* 0x100fe20003803000 */
[----:B------:R-:W-:Y:S01]  /*19cd0*/  FADD.FTZ R5, -R4, R68 ;  /* 0x0000004404057221 */ /* 0x000fe20000010100 */
[----:B------:R-:W-:Y:S01]  /*19ce0*/  FADD.FTZ R4, -R3, R69 ;  /* 0x0000004503047221 */ /* 0x000fe20000010100 */
[----:B------:R-:W-:Y:S01]  /*19cf0*/  FADD.FTZ R3, -R2, R74 ;  /* 0x0000004a02037221 */ /* 0x000fe20000010100 */
[----:B----4-:R-:W-:Y:S02]  /*19d00*/  FSEL R0, R70, RZ, P0 ;  /* 0x000000ff46007208 */ /* 0x010fe40000000000 */
[----:B---3--:R-:W-:Y:S02]  /*19d10*/  F2FP.F16.F32.PACK_AB R66, R249, R251 ;  /* 0x000000fbf942723e */ /* 0x008fe400000000ff */
[----:B-----5:R-:W-:Y:S01]  /*19d20*/  F2FP.F16.F32.PACK_AB R67, R247, R248 ;  /* 0x000000f8f743723e */ /* 0x020fe200000000ff */
[----:B------:R-:W-:Y:S01]  /*19d30*/  FADD.FTZ R2, -R0, R75 ;  /* 0x0000004b00027221 */ /* 0x000fe20000010100 */
[----:B------:R-:W-:Y:S01]  /*19d40*/  FMUL.FTZ R0, R5, UR4 ;  /* 0x0000000405007c20 */ /* 0x000fe20008410000 */
[----:B------:R-:W-:Y:S01]  /*19d50*/  IMAD.U32 R5, RZ, RZ, UR31 ;  /* 0x0000001fff057e24 */ /* 0x000fe2000f8e00ff */
[----:B------:R-:W-:Y:S02]  /*19d60*/  LOP3.LUT R64, R6, R64, RZ, 0xc0, !PT ;  /* 0x0000004006407212 */ /* 0x000fe400078ec0ff */
[----:B------:R1:W2:Y:S01]  /*19d70*/  MUFU.EX2 R69, R0 ;  /* 0x0000000000457308 */ /* 0x0002a20000000800 */
[----:B------:R-:W-:Y:S01]  /*19d80*/  PRMT R63, R45, 0x5410, R63 ;  /* 0x000054102d3f7816 */ /* 0x000fe2000000003f */
[----:B------:R-:W-:Y:S01]  /*19d90*/  FFMA.FTZ R45, R176, UR4, -R148 ;  /* 0x00000004b02d7c23 */ /* 0x000fe20008010894 */
[----:B------:R-:W-:Y:S01]  /*19da0*/  LOP3.LUT R7, R233, UR11, R5, 0x96, !PT ;  /* 0x0000000be9077c12 */ /* 0x000fe2000f8e9605 */
[----:B------:R-:W-:Y:S01]  /*19db0*/  UIADD3 UR11, UR31, 0x646e171e, URZ ;  /* 0x646e171e1f0b7890 */ /* 0x000fe2000fffe03f */
[--C-:B------:R-:W-:Y:S01]  /*19dc0*/  HSET2.LE.AND R5, R10, R237.reuse, PT ;  /* 0x000000ed0a057233 */ /* 0x100fe20003803000 */
[----:B------:R-:W-:Y:S01]  /*19dd0*/  IMAD.MOV.U32 R176, RZ, RZ, R57 ;  /* 0x000000ffffb07224 */ /* 0x000fe200078e0039 */
[----:B------:R-:W-:Y:S03]  /*19de0*/  LOP3.LUT R46, R28, 0xffff, RZ, 0xc0, !PT ;  /* 0x0000ffff1c2e7812 */ /* 0x000fe600078ec0ff */
[----:B------:R3:W-:Y:S01]  /*19df0*/  MUFU.EX2 R165, R45 ;  /* 0x0000002d00a57308 */ /* 0x0007e20000000800 */
[----:B------:R-:W-:Y:S01]  /*19e00*/  IMAD.WIDE.U32 R18, R7, -0x326172a9, RZ ;  /* 0xcd9e8d5707127825 */ /* 0x000fe200078e00ff */
[----:B------:R-:W-:Y:S02]  /*19e10*/  LOP3.LUT R145, R5, R145, RZ, 0xc0, !PT ;  /* 0x0000009105917212 */ /* 0x000fe400078ec0ff */
[--C-:B------:R-:W-:Y:S02]  /*19e20*/  HSET2.LE.AND R5, R15, R237.reuse, PT ;  /* 0x000000ed0f057233 */ /* 0x100fe40003803000 */
[----:B------:R-:W-:Y:S02]  /*19e30*/  LOP3.LUT R13, R19, UR36, R36, 0x96, !PT ;  /* 0x00000024130d7c12 */ /* 0x000fe4000f8e9624 */
[----:B------:R-:W4:Y:S01]  /*19e40*/  LDSM.16.MT88.4 R36, [R188+0x6000] ;  /* 0x00600000bc24783b */ /* 0x000f220000004200 */
[----:B-1----:R-:W-:Y:S01]  /*19e50*/  FMUL.FTZ R0, R4, UR4 ;  /* 0x0000000404007c20 */ /* 0x002fe20008410000 */
[----:B--2---:R-:W-:Y:S01]  /*19e60*/  FMUL.FTZ R17, R69, R85 ;  /* 0x0000005545117220 */ /* 0x004fe20000410000 */
[--C-:B------:R-:W-:Y:S02]  /*19e70*/  HSET2.LE.AND R4, R11, R237.reuse, PT ;  /* 0x000000ed0b047233 */ /* 0x100fe40003803000 */
[----:B------:R1:W2:Y:S01]  /*19e80*/  MUFU.EX2 R68, R0 ;  /* 0x0000000000447308 */ /* 0x0002a20000000800 */
[----:B------:R-:W-:Y:S01]  /*19e90*/  LOP3.LUT R67, R5, R67, RZ, 0xc0, !PT ;  /* 0x0000004305437212 */ /* 0x000fe200078ec0ff */
[----:B------:R-:W-:Y:S01]  /*19ea0*/  FMUL.FTZ R5, R69, R81 ;  /* 0x0000005145057220 */ /* 0x000fe20000410000 */
[----:B------:R-:W-:Y:S01]  /*19eb0*/  LOP3.LUT R144, R4, R144, RZ, 0xc0, !PT ;  /* 0x0000009004907212 */ /* 0x000fe200078ec0ff */
[----:B---3--:R-:W-:Y:S01]  /*19ec0*/  FFMA.FTZ R45, R171, UR4, -R148 ;  /* 0x00000004ab2d7c23 */ /* 0x008fe20008010894 */
[--C-:B------:R-:W-:Y:S01]  /*19ed0*/  HSET2.LE.AND R4, R16, R237.reuse, PT ;  /* 0x000000ed10047233 */ /* 0x100fe20003803000 */
[----:B------:R-:W-:Y:S01]  /*19ee0*/  FMUL.FTZ R16, R69, R84 ;  /* 0x0000005445107220 */ /* 0x000fe20000410000 */
[----:B------:R-:W-:Y:S03]  /*19ef0*/  LOP3.LUT R12, R151, UR32, R18, 0x96, !PT ;  /* 0x00000020970c7c12 */ /* 0x000fe6000f8e9612 */
[----:B------:R-:W-:Y:S01]  /*19f00*/  MUFU.EX2 R166, R45 ;  /* 0x0000002d00a67308 */ /* 0x000fe20000000800 */
[----:B------:R-:W-:Y:S01]  /*19f10*/  LOP3.LUT R156, R19, UR36, R26, 0x96, !PT ;  /* 0x00000024139c7c12 */ /* 0x000fe2000f8e961a */
[----:B------:R-:W-:Y:S01]  /*19f20*/  IMAD.MOV.U32 R171, RZ, RZ, R58 ;  /* 0x000000ffffab7224 */ /* 0x000fe200078e003a */
[----:B------:R-:W-:Y:S01]  /*19f30*/  LOP3.LUT R66, R4, R66, RZ, 0xc0, !PT ;  /* 0x0000004204427212 */ /* 0x000fe200078ec0ff */
[----:B------:R-:W-:Y:S01]  /*19f40*/  FMUL.FTZ R4, R69, R80 ;  /* 0x0000005045047220 */ /* 0x000fe20000410000 */
[----:B------:R-:W-:Y:S01]  /*19f50*/  IMAD.WIDE.U32 R154, R12, -0x2daee0ad, RZ ;  /* 0xd2511f530c9a7825 */ /* 0x000fe200078e00ff */
[----:B------:R-:W-:Y:S02]  /*19f60*/  LOP3.LUT R153, R153, UR32, R18, 0x96, !PT ;  /* 0x0000002099997c12 */ /* 0x000fe4000f8e9612 */
[----:B------:R-:W-:Y:S01]  /*19f70*/  LOP3.LUT R44, R29, UR11, R44, 0x96, !PT ;  /* 0x0000000b1d2c7c12 */ /* 0x000fe2000f8e962c */
[----:B-1----:R-:W-:Y:S01]  /*19f80*/  FMUL.FTZ R0, R3, UR4 ;  /* 0x0000000403007c20 */ /* 0x002fe20008410000 */
[C---:B--2---:R-:W-:Y:S01]  /*19f90*/  FMUL.FTZ R18, R68.reuse, R86 ;  /* 0x0000005644127220 */ /* 0x044fe20000410000 */
[C---:B------:R-:W-:Y:S01]  /*19fa0*/  FMUL.FTZ R19, R68.reuse, R87 ;  /* 0x0000005744137220 */ /* 0x040fe20000410000 */
[C---:B------:R-:W-:Y:S01]  /*19fb0*/  FMUL.FTZ R6, R68.reuse, R82 ;  /* 0x0000005244067220 */ /* 0x040fe20000410000 */
[----:B------:R1:W2:Y:S01]  /*19fc0*/  MUFU.EX2 R3, R0 ;  /* 0x0000000000037308 */ /* 0x0002a20000000800 */
[----:B------:R-:W-:Y:S01]  /*19fd0*/  FMUL.FTZ R7, R68, R83 ;  /* 0x0000005344077220 */ /* 0x000fe20000410000 */
[----:B------:R-:W-:Y:S01]  /*19fe0*/  LDSM.16.MT88.4 R84, [R185+0x6800] ;  /* 0x00680000b954783b */ /* 0x000fe20000004200 */
[----:B------:R-:W-:Y:S01]  /*19ff0*/  FFMA.FTZ R29, R168, UR4, -R138 ;  /* 0x00000004a81d7c23 */ /* 0x000fe2000801088a */
[----:B------:R-:W-:Y:S02]  /*1a000*/  LOP3.LUT R82, R28, 0xff, RZ, 0xc0, !PT ;  /* 0x000000ff1c527812 */ /* 0x000fe400078ec0ff */
[----:B------:R-:W-:Y:S02]  /*1a010*/  LOP3.LUT R48, R40, 0xffff, RZ, 0xc0, !PT ;  /* 0x0000ffff28307812 */ /* 0x000fe400078ec0ff */
[-C--:B------:R-:W-:Y:S01]  /*1a020*/  HMMA.16816.F32 R4, R144, R20.reuse, R4 ;  /* 0x000000149004723c */ /* 0x080fe20000001804 */
[----:B------:R-:W-:Y:S04]  /*1a030*/  PLOP3.LUT P0, PT, PT, PT, UP0, 0x80, 0x0 ;  /* 0x000000000000781c */ /* 0x000fe80003f0f008 */
[----:B------:R-:W-:Y:S01]  /*1a040*/  SHF.R.U32.HI R47, RZ, 0x10, R40 ;  /* 0x00000010ff2f7819 */ /* 0x000fe20000011628 */
[----:B------:R-:W-:Y:S01]  /*1a050*/  FFMA.FTZ R40, R167, UR4, -R139 ;  /* 0x00000004a7287c23 */ /* 0x000fe2000801088b */
[----:B------:R-:W-:Y:S03]  /*1a060*/  SHF.R.U32.HI R48, RZ, 0x8, R48 ;  /* 0x00000008ff307819 */ /* 0x000fe60000011630 */
[----:B------:R3:W-:Y:S01]  /*1a070*/  MUFU.EX2 R167, R40 ;  /* 0x0000002800a77308 */ /* 0x0007e20000000800 */
[----:B-1----:R-:W-:Y:S01]  /*1a080*/  FMUL.FTZ R0, R2, UR4 ;  /* 0x0000000402007c20 */ /* 0x002fe20008410000 */
[----:B------:R-:W-:Y:S01]  /*1a090*/  F2FP.F16.F32.PACK_AB R2, R250, R252 ;  /* 0x000000fcfa02723e */ /* 0x000fe200000000ff */
[C---:B--2---:R-:W-:Y:S01]  /*1a0a0*/  FMUL.FTZ R8, R3.reuse, R76 ;  /* 0x0000004c03087220 */ /* 0x044fe20000410000 */
[C---:B------:R-:W-:Y:S01]  /*1a0b0*/  FMUL.FTZ R9, R3.reuse, R77 ;  /* 0x0000004d03097220 */ /* 0x040fe20000410000 */
[----:B------:R-:W-:Y:S01]  /*1a0c0*/  FMUL.FTZ R12, R3, R88 ;  /* 0x00000058030c7220 */ /* 0x000fe20000410000 */
[----:B------:R-:W-:Y:S01]  /*1a0d0*/  LOP3.LUT R65, R65, R2, RZ, 0xc0, !PT ;  /* 0x0000000241417212 */ /* 0x000fe200078ec0ff */
[----:B------:R-:W-:Y:S03]  /*1a0e0*/  FFMA.FTZ R2, R32, UR4, -R137 ;  /* 0x0000000420027c23 */ /* 0x000fe60008010889 */
[----:B------:R-:W1:Y:S01]  /*1a0f0*/  MUFU.EX2 R0, R0 ;  /* 0x0000000000007308 */ /* 0x000e620000000800 */
[C---:B------:R-:W-:Y:S01]  /*1a100*/  FMUL.FTZ R24, R3.reuse, R92 ;  /* 0x0000005c03187220 */ /* 0x040fe20000410000 */
[----:B------:R-:W-:Y:S01]  /*1a110*/  FMUL.FTZ R25, R3, R93 ;  /* 0x0000005d03197220 */ /* 0x000fe20000410000 */
[----:B------:R-:W-:Y:S01]  /*1a120*/  LOP3.LUT R47, R47, 0xff, RZ, 0xc0, !PT ;  /* 0x000000ff2f2f7812 */ /* 0x000fe200078ec0ff */
[----:B------:R-:W-:Y:S01]  /*1a130*/  FMUL.FTZ R28, R3, R104 ;  /* 0x00000068031c7220 */ /* 0x000fe20000410000 */
[----:B------:R-:W-:Y:S01]  /*1a140*/  SHF.R.U32.HI R46, RZ, 0x8, R46 ;  /* 0x00000008ff2e7819 */ /* 0x000fe2000001162e */
[----:B------:R-:W-:Y:S01]  /*1a150*/  FMUL.FTZ R32, R69, R100 ;  /* 0x0000006445207220 */ /* 0x000fe20000410000 */
[----:B------:R-:W-:Y:S03]  /*1a160*/  PRMT R74, R50, 0x5410, R48 ;  /* 0x00005410324a7816 */ /* 0x000fe60000000030 */
[----:B------:R2:W-:Y:S01]  /*1a170*/  MUFU.EX2 R246, R2 ;  /* 0x0000000200f67308 */ /* 0x0005e20000000800 */
[----:B------:R-:W-:Y:S01]  /*1a180*/  PRMT R75, R47, 0x5410, R49 ;  /* 0x000054102f4b7816 */ /* 0x000fe20000000031 */
[C---:B---3--:R-:W-:Y:S01]  /*1a190*/  FMUL.FTZ R40, R3.reuse, R108 ;  /* 0x0000006c03287220 */ /* 0x048fe20000410000 */
[----:B------:R-:W-:Y:S01]  /*1a1a0*/  LOP3.LUT R47, R44, 0xffff, RZ, 0xc0, !PT ;  /* 0x0000ffff2c2f7812 */ /* 0x000fe200078ec0ff */
[----:B------:R-:W-:Y:S01]  /*1a1b0*/  FMUL.FTZ R45, R3, R121 ;  /* 0x00000079032d7220 */ /* 0x000fe20000410000 */
[----:B------:R-:W-:Y:S01]  /*1a1c0*/  SHF.R.U32.HI R48, RZ, 0x10, R44 ;  /* 0x00000010ff307819 */ /* 0x000fe2000001162c */
[----:B------:R-:W-:Y:S01]  /*1a1d0*/  FMUL.FTZ R49, R69, R117 ;  /* 0x0000007545317220 */ /* 0x000fe20000410000 */
[----:B------:R-:W-:Y:S01]  /*1a1e0*/  PRMT R82, R82, 0x5410, R46 ;  /* 0x0000541052527816 */ /* 0x000fe2000000002e */
[----:B------:R-:W-:Y:S01]  /*1a1f0*/  FMUL.FTZ R50, R68, R118 ;  /* 0x0000007644327220 */ /* 0x000fe20000410000 */
[C---:B-1----:R-:W-:Y:S01]  /*1a200*/  FMUL.FTZ R10, R0.reuse, R78 ;  /* 0x0000004e000a7220 */ /* 0x042fe20000410000 */
[C---:B------:R-:W-:Y:S01]  /*1a210*/  FMUL.FTZ R11, R0.reuse, R79 ;  /* 0x0000004f000b7220 */ /* 0x040fe20000410000 */
[C---:B------:R-:W-:Y:S01]  /*1a220*/  FMUL.FTZ R26, R0.reuse, R94 ;  /* 0x0000005e001a7220 */ /* 0x040fe20000410000 */
[----:B------:R-:W1:Y:S01]  /*1a230*/  LDSM.16.MT88.4 R76, [R187+0x6000] ;  /* 0x00600000bb4c783b */ /* 0x000e620000004200 */
[C---:B------:R-:W-:Y:S01]  /*1a240*/  FMUL.FTZ R27, R0.reuse, R95 ;  /* 0x0000005f001b7220 */ /* 0x040fe20000410000 */
[--C-:B------:R-:W-:Y:S01]  /*1a250*/  HSET2.LE.AND R82, R82, R237.reuse, PT ;  /* 0x000000ed52527233 */ /* 0x100fe20003803000 */
[C---:B------:R-:W-:Y:S01]  /*1a260*/  FMUL.FTZ R14, R0.reuse, R90 ;  /* 0x0000005a000e7220 */ /* 0x040fe20000410000 */
[----:B------:R-:W-:Y:S01]  /*1a270*/  SHF.R.U32.HI R61, RZ, 0x8, R47 ;  /* 0x00000008ff3d7819 */ /* 0x000fe2000001162f */
[C---:B------:R-:W-:Y:S03]  /*1a280*/  HMMA.16816.F32 R8, R64.reuse, R20, R8 ;  /* 0x000000144008723c */ /* 0x040fe60000001808 */
[----:B------:R-:W3:Y:S01]  /*1a290*/  LDSM.16.MT88.4 R92, [R188+0x6800] ;  /* 0x00680000bc5c783b */ /* 0x000ee20000004200 */
[----:B--2---:R-:W-:Y:S01]  /*1a2a0*/  FFMA.FTZ R2, R33, UR4, -R137 ;  /* 0x0000000421027c23 */ /* 0x004fe20008010889 */
[----:B------:R-:W-:Y:S01]  /*1a2b0*/  FMUL.FTZ R15, R0, R91 ;  /* 0x0000005b000f7220 */ /* 0x000fe20000410000 */
[----:B------:R-:W-:Y:S01]  /*1a2c0*/  LOP3.LUT R62, R44, 0xff, RZ, 0xc0, !PT ;  /* 0x000000ff2c3e7812 */ /* 0x000fe200078ec0ff */
[C---:B------:R-:W-:Y:S01]  /*1a2d0*/  FMUL.FTZ R31, R0.reuse, R107 ;  /* 0x0000006b001f7220 */ /* 0x040fe20000410000 */
[----:B------:R2:W-:Y:S03]  /*1a2e0*/  MUFU.EX2 R245, R2 ;  /* 0x0000000200f57308 */ /* 0x0005e60000000800 */
[----:B------:R-:W-:Y:S04]  /*1a2f0*/  IMAD.WIDE.U32 R20, R13, -0x2daee0ad, RZ ;  /* 0xd2511f530d147825 */ /* 0x000fe800078e00ff */
[----:B------:R-:W-:Y:S01]  /*1a300*/  FMUL.FTZ R13, R3, R89 ;  /* 0x00000059030d7220 */ /* 0x000fe20000410000 */
[----:B------:R-:W-:Y:S01]  /*1a310*/  FMUL.FTZ R47, R0, R123 ;  /* 0x0000007b002f7220 */ /* 0x000fe20000410000 */
[----:B------:R-:W-:Y:S01]  /*1a320*/  LOP3.LUT R57, R48, 0xff, RZ, 0xc0, !PT ;  /* 0x000000ff30397812 */ /* 0x000fe200078ec0ff */
[----:B------:R-:W-:Y:S01]  /*1a330*/  FMUL.FTZ R48, R69, R116 ;  /* 0x0000007445307220 */ /* 0x000fe20000410000 */
[----:B------:R-:W-:Y:S01]  /*1a340*/  LOP3.LUT R151, R21, UR29, R240, 0x96, !PT ;  /* 0x0000001d15977c12 */ /* 0x000fe2000f8e96f0 */
[----:B------:R-:W-:Y:S02]  /*1a350*/  FMUL.FTZ R21, R69, R97 ;  /* 0x0000006145157220 */ /* 0x000fe40000410000 */
[-C--:B------:R-:W-:Y:S03]  /*1a360*/  HMMA.16816.F32 R12, R64, R22.reuse, R12 ;  /* 0x00000016400c723c */ /* 0x080fe6000000180c */
[----:B------:R-:W-:Y:S01]  /*1a370*/  LOP3.LUT R149, R155, UR25, R20, 0x96, !PT ;  /* 0x000000199b957c12 */ /* 0x000fe2000f8e9614 */
[C---:B------:R-:W-:Y:S01]  /*1a380*/  FMUL.FTZ R20, R69.reuse, R96 ;  /* 0x0000006045147220 */ /* 0x040fe20000410000 */
[----:B------:R-:W-:Y:S01]  /*1a390*/  IMAD.MOV.U32 R96, RZ, RZ, R51 ;  /* 0x000000ffff607224 */ /* 0x000fe200078e0033 */
[C---:B------:R-:W-:Y:S05]  /*1a3a0*/  HMMA.16816.F32 R16, R144.reuse, R22, R16 ;  /* 0x000000169010723c */ /* 0x040fea0000001810 */
[--C-:B--2---:R-:W-:Y:S01]  /*1a3b0*/  FFMA.FTZ R2, R34, UR4, -R138.reuse ;  /* 0x0000000422027c23 */ /* 0x104fe2000801088a */
[C---:B------:R-:W-:Y:S01]  /*1a3c0*/  FMUL.FTZ R34, R68.reuse, R102 ;  /* 0x0000006644227220 */ /* 0x040fe20000410000 */
[C---:B------:R-:W-:Y:S01]  /*1a3d0*/  FMUL.FTZ R22, R68.reuse, R98 ;  /* 0x0000006244167220 */ /* 0x040fe20000410000 */
[C---:B------:R-:W-:Y:S01]  /*1a3e0*/  FMUL.FTZ R23, R68.reuse, R99 ;  /* 0x0000006344177220 */ /* 0x040fe20000410000 */
[----:B------:R2:W-:Y:S02]  /*1a3f0*/  MUFU.EX2 R244, R2 ;  /* 0x0000000200f47308 */ /* 0x0005e40000000800 */
[----:B------:R-:W-:Y:S01]  /*1a400*/  FMUL.FTZ R51, R68, R119 ;  /* 0x0000007744337220 */ /* 0x000fe20000410000 */
[----:B------:R-:W-:Y:S01]  /*1a410*/  FMUL.FTZ R33, R69, R101 ;  /* 0x0000006545217220 */ /* 0x000fe20000410000 */
[----:B------:R-:W-:Y:S01]  /*1a420*/  LDSM.16.MT88.4 R116, [R186+0x7800] ;  /* 0x00780000ba74783b */ /* 0x000fe20000004200 */
[----:B------:R-:W-:Y:S01]  /*1a430*/  PRMT R61, R62, 0x5410, R61 ;  /* 0x000054103e3d7816 */ /* 0x000fe2000000003d */
[-C--:B----4-:R-:W-:Y:S03]  /*1a440*/  HMMA.16816.F32 R20, R144, R36.reuse, R20 ;  /* 0x000000249014723c */ /* 0x090fe60000001814 */
[----:B------:R-:W-:Y:S01]  /*1a450*/  FFMA.FTZ R62, R159, UR4, -R137 ;  /* 0x000000049f3e7c23 */ /* 0x000fe20008010889 */
[--C-:B------:R-:W-:Y:S02]  /*1a460*/  HSET2.LE.AND R61, R61, R237.reuse, PT ;  /* 0x000000ed3d3d7233 */ /* 0x100fe40003803000 */
[C---:B------:R-:W-:Y:S01]  /*1a470*/  HMMA.16816.F32 R24, R64.reuse, R36, R24 ;  /* 0x000000244018723c */ /* 0x040fe20000001818 */
[----:B------:R4:W-:Y:S04]  /*1a480*/  MUFU.EX2 R164, R62 ;  /* 0x0000003e00a47308 */ /* 0x0009e80000000800 */
[--C-:B--2---:R-:W-:Y:S01]  /*1a490*/  FFMA.FTZ R2, R35, UR4, -R138.reuse ;  /* 0x0000000423027c23 */ /* 0x104fe2000801088a */
[----:B------:R-:W-:Y:S01]  /*1a4a0*/  FMUL.FTZ R35, R68, R103 ;  /* 0x0000006744237220 */ /* 0x000fe20000410000 */
[----:B------:R-:W-:Y:S01]  /*1a4b0*/  FFMA.FTZ R36, R170, UR4, -R138 ;  /* 0x00000004aa247c23 */ /* 0x000fe2000801088a */
[----:B------:R-:W-:Y:S03]  /*1a4c0*/  FMUL.FTZ R37, R69, R113 ;  /* 0x0000007145257220 */ /* 0x000fe60000410000 */
[----:B------:R2:W5:Y:S01]  /*1a4d0*/  MUFU.EX2 R243, R2 ;  /* 0x0000000200f37308 */ /* 0x0005620000000800 */
[----:B------:R-:W-:Y:S01]  /*1a4e0*/  IMAD.MOV.U32 R113, RZ, RZ, R59 ;  /* 0x000000ffff717224 */ /* 0x000fe200078e003b */
[--C-:B------:R-:W-:Y:S02]  /*1a4f0*/  HSET2.LE.AND R75, R75, R237.reuse, PT ;  /* 0x000000ed4b4b7233 */ /* 0x100fe40003803000 */
[----:B------:R-:W-:Y:S02]  /*1a500*/  F2FP.F16.F32.PACK_AB R91, R166, R165 ;  /* 0x000000a5a65b723e */ /* 0x000fe400000000ff */
[--C-:B------:R-:W-:Y:S04]  /*1a510*/  HSET2.LE.AND R74, R74, R237.reuse, PT ;  /* 0x000000ed4a4a7233 */ /* 0x100fe80003803000 */
[----:B------:R1:W-:Y:S01]  /*1a520*/  MUFU.EX2 R170, R36 ;  /* 0x0000002400aa7308 */ /* 0x0003e20000000800 */
[----:B------:R-:W-:Y:S01]  /*1a530*/  LOP3.LUT R91, R75, R91, RZ, 0xc0, !PT ;  /* 0x0000005b4b5b7212 */ /* 0x000fe200078ec0ff */
[--C-:B------:R-:W-:Y:S01]  /*1a540*/  FFMA.FTZ R75, R220, UR4, -R137.reuse ;  /* 0x00000004dc4b7c23 */ /* 0x100fe20008010889 */
[----:B----4-:R-:W-:Y:S01]  /*1a550*/  FMUL.FTZ R62, R0, R134 ;  /* 0x00000086003e7220 */ /* 0x010fe20000410000 */
[----:B------:R-:W-:Y:S02]  /*1a560*/  IMAD.MOV.U32 R220, RZ, RZ, R96 ;  /* 0x000000ffffdc7224 */ /* 0x000fe400078e0060 */
[----:B------:R-:W-:Y:S04]  /*1a570*/  IMAD.WIDE.U32 R96, R149, -0x326172a9, RZ ;  /* 0xcd9e8d5795607825 */ /* 0x000fe800078e00ff */
[----:B--2---:R-:W-:Y:S01]  /*1a580*/  FFMA.FTZ R2, R174, UR4, -R137 ;  /* 0x00000004ae027c23 */ /* 0x004fe20008010889 */
[----:B-----5:R-:W-:Y:S01]  /*1a590*/  F2FP.F16.F32.PACK_AB R83, R243, R244 ;  /* 0x000000f4f353723e */ /* 0x020fe200000000ff */
[----:B------:R2:W-:Y:S01]  /*1a5a0*/  MUFU.EX2 R174, R29 ;  /* 0x0000001d00ae7308 */ /* 0x0005e20000000800 */
[----:B-1----:R-:W-:Y:S01]  /*1a5b0*/  FFMA.FTZ R36, R173, UR4, -R139 ;  /* 0x00000004ad247c23 */ /* 0x002fe2000801088b */
[----:B------:R-:W-:Y:S08]  /*1a5c0*/  IMAD.MOV.U32 R173, RZ, RZ, R60 ;  /* 0x000000ffffad7224 */ /* 0x000ff000078e003c */
[----:B------:R1:W-:Y:S01]  /*1a5d0*/  MUFU.EX2 R242, R2 ;  /* 0x0000000200f27308 */ /* 0x0003e20000000800 */
[----:B------:R-:W-:Y:S04]  /*1a5e0*/  SHF.R.U32.HI R60, RZ, 0x18, R44 ;  /* 0x00000018ff3c7819 */ /* 0x000fe8000001162c */
[----:B------:R-:W-:Y:S01]  /*1a5f0*/  PRMT R81, R57, 0x5410, R60 ;  /* 0x0000541039517816 */ /* 0x000fe2000000003c */
[C---:B------:R-:W-:Y:S01]  /*1a600*/  FMUL.FTZ R57, R3.reuse, R125 ;  /* 0x0000007d03397220 */ /* 0x040fe20000410000 */
[--C-:B------:R-:W-:Y:S03]  /*1a610*/  HSET2.LE.AND R60, R63, R237.reuse, PT ;  /* 0x000000ed3f3c7233 */ /* 0x100fe60003803000 */
[----:B------:R4:W5:Y:S01]  /*1a620*/  MUFU.EX2 R168, R36 ;  /* 0x0000002400a87308 */ /* 0x0009620000000800 */
[C---:B--2---:R-:W-:Y:S01]  /*1a630*/  FMUL.FTZ R29, R3.reuse, R105 ;  /* 0x00000069031d7220 */ /* 0x044fe20000410000 */
[--C-:B------:R-:W-:Y:S01]  /*1a640*/  HSET2.LE.AND R81, R81, R237.reuse, PT ;  /* 0x000000ed51517233 */ /* 0x100fe20003803000 */
[----:B------:R-:W-:Y:S01]  /*1a650*/  FMUL.FTZ R63, R0, R135 ;  /* 0x00000087003f7220 */ /* 0x000fe20000410000 */
[----:B------:R-:W-:Y:S01]  /*1a660*/  LOP3.LUT R83, R60, R83, RZ, 0xc0, !PT ;  /* 0x000000533c537212 */ /* 0x000fe200078ec0ff */
[----:B------:R-:W-:Y:S01]  /*1a670*/  FMUL.FTZ R60, R3, R132 ;  /* 0x00000084033c7220 */ /* 0x000fe20000410000 */
[----:B-1----:R-:W-:Y:S04]  /*1a680*/  FFMA.FTZ R2, R175, UR4, -R137 ;  /* 0x00000004af027c23 */ /* 0x002fe80008010889 */
[----:B------:R1:W2:Y:S01]  /*1a690*/  MUFU.EX2 R175, R2 ;  /* 0x0000000200af7308 */ /* 0x0002a20000000800 */
[----:B----4-:R-:W-:Y:S01]  /*1a6a0*/  FMUL.FTZ R36, R69, R112 ;  /* 0x0000007045247220 */ /* 0x010fe20000410000 */
[----:B-----5:R-:W-:Y:S04]  /*1a6b0*/  F2FP.F16.F32.PACK_AB R90, R167, R168 ;  /* 0x000000a8a75a723e */ /* 0x020fe800000000ff */
[----:B------:R-:W-:Y:S02]  /*1a6c0*/  LOP3.LUT R90, R74, R90, RZ, 0xc0, !PT ;  /* 0x0000005a4a5a7212 */ /* 0x000fe400078ec0ff */
[----:B-1----:R-:W-:Y:S01]  /*1a6d0*/  LOP3.LUT R2, R41, UR11, R30, 0x96, !PT ;  /* 0x0000000b29027c12 */ /* 0x002fe2000f8e961e */
[----:B------:R-:W-:Y:S01]  /*1a6e0*/  FMUL.FTZ R30, R0, R106 ;  /* 0x0000006a001e7220 */ /* 0x000fe20000410000 */
[----:B--2---:R-:W-:Y:S01]  /*1a6f0*/  F2FP.F16.F32.PACK_AB R80, R175, R242 ;  /* 0x000000f2af50723e */ /* 0x004fe200000000ff */
[C---:B------:R-:W-:Y:S01]  /*1a700*/  FMUL.FTZ R41, R3.reuse, R109 ;  /* 0x0000006d03297220 */ /* 0x040fe20000410000 */
        /* <DEDUP_REMOVED lines=9> */
[----:B------:R-:W-:Y:S01]  /*1a7a0*/  FMUL.FTZ R44, R3, R120 ;  /* 0x00000078032c7220 */ /* 0x000fe20000410000 */
[----:B------:R1:W-:Y:S02]  /*1a7b0*/  MUFU.EX2 R112, R2 ;  /* 0x0000000200707308 */ /* 0x0003e40000000800 */
[----:B------:R-:W-:Y:S01]  /*1a7c0*/  FMUL.FTZ R39, R68, R115 ;  /* 0x0000007344277220 */ /* 0x000fe20000410000 */
[----:B------:R-:W-:Y:S02]  /*1a7d0*/  IMAD.MOV.U32 R115, RZ, RZ, R42 ;  /* 0x000000ffff737224 */ /* 0x000fe400078e002a */
[----:B------:R-:W-:Y:S01]  /*1a7e0*/  FMUL.FTZ R42, R0, R110 ;  /* 0x0000006e002a7220 */ /* 0x000fe20000410000 */
[----:B------:R-:W-:Y:S01]  /*1a7f0*/  FMUL.FTZ R38, R68, R114 ;  /* 0x0000007244267220 */ /* 0x000fe20000410000 */
[----:B------:R-:W-:Y:S02]  /*1a800*/  IMAD.MOV.U32 R114, RZ, RZ, R43 ;  /* 0x000000ffff727224 */ /* 0x000fe400078e002b */
[C---:B------:R-:W-:Y:S01]  /*1a810*/  FMUL.FTZ R43, R0.reuse, R111 ;  /* 0x0000006f002b7220 */ /* 0x040fe20000410000 */
[----:B------:R-:W-:Y:S01]  /*1a820*/  LOP3.LUT R80, R61, R80, RZ, 0xc0, !PT ;  /* 0x000000503d507212 */ /* 0x000fe200078ec0ff */
[----:B------:R-:W-:Y:S01]  /*1a830*/  FMUL.FTZ R61, R3, R133 ;  /* 0x00000085033d7220 */ /* 0x000fe20000410000 */
[----:B------:R-:W-:Y:S01]  /*1a840*/  PRMT R88, R59, 0x5410, R56 ;  /* 0x000054103b587816 */ /* 0x000fe20000000038 */
[----:B------:R-:W-:Y:S01]  /*1a850*/  FMUL.FTZ R59, R0, R127 ;  /* 0x0000007f003b7220 */ /* 0x000fe20000410000 */
[-C--:B------:R-:W-:Y:S03]  /*1a860*/  HMMA.16816.F32 R36, R144, R52.reuse, R36 ;  /* 0x000000349024723c */ /* 0x080fe60000001824 */
[--C-:B------:R-:W-:Y:S01]  /*1a870*/  HSET2.LE.AND R88, R88, R237.reuse, PT ;  /* 0x000000ed58587233 */ /* 0x100fe20003803000 */
[----:B------:R-:W-:Y:S01]  /*1a880*/  FMUL.FTZ R56, R3, R124 ;  /* 0x0000007c03387220 */ /* 0x000fe20000410000 */
[----:B-1----:R-:W-:Y:S01]  /*1a890*/  FFMA.FTZ R2, R214, UR4, -R139 ;  /* 0x00000004d6027c23 */ /* 0x002fe2000801088b */
[C---:B------:R-:W-:Y:S01]  /*1a8a0*/  HMMA.16816.F32 R40, R64.reuse, R52, R40 ;  /* 0x000000344028723c */ /* 0x040fe20000001828 */
[----:B------:R-:W2:Y:S02]  /*1a8b0*/  LDL.LU R214, [R1+0x5c] ;  /* 0x00005c0001d67983 */ /* 0x000ea40000300800 */
[----:B------:R1:W-:Y:S02]  /*1a8c0*/  MUFU.EX2 R120, R2 ;  /* 0x0000000200787308 */ /* 0x0003e40000000800 */
[----:B------:R-:W4:Y:S02]  /*1a8d0*/  LDL.LU R121, [R1+0x58] ;  /* 0x0000580001797983 */ /* 0x000f240000300800 */
[----:B------:R-:W-:Y:S01]  /*1a8e0*/  FFMA.FTZ R52, R216, UR4, -R148 ;  /* 0x00000004d8347c23 */ /* 0x000fe20008010894 */
[----:B------:R-:W-:Y:S01]  /*1a8f0*/  IMAD.MOV.U32 R216, RZ, RZ, R163 ;  /* 0x000000ffffd87224 */ /* 0x000fe200078e00a3 */
[----:B------:R-:W5:Y:S02]  /*1a900*/  LDL.LU R123, [R1+0x54] ;  /* 0x00005400017b7983 */ /* 0x000f640000300800 */
[----:B------:R-:W-:Y:S01]  /*1a910*/  LOP3.LUT R53, R46, 0xff, RZ, 0xc0, !PT ;  /* 0x000000ff2e357812 */ /* 0x000fe200078ec0ff */
[C---:B------:R-:W-:Y:S01]  /*1a920*/  FMUL.FTZ R46, R0.reuse, R122 ;  /* 0x0000007a002e7220 */ /* 0x040fe20000410000 */
[----:B------:R3:W-:Y:S01]  /*1a930*/  MUFU.EX2 R111, R52 ;  /* 0x00000034006f7308 */ /* 0x0007e20000000800 */
[----:B------:R-:W-:Y:S01]  /*1a940*/  IMAD.MOV.U32 R122, RZ, RZ, R161 ;  /* 0x000000ffff7a7224 */ /* 0x000fe200078e00a1 */
[----:B------:R-:W-:Y:S01]  /*1a950*/  PRMT R89, R53, 0x5410, R58 ;  /* 0x0000541035597816 */ /* 0x000fe2000000003a */
[----:B------:R-:W-:Y:S01]  /*1a960*/  FMUL.FTZ R58, R0, R126 ;  /* 0x0000007e003a7220 */ /* 0x000fe20000410000 */
[----:B------:R-:W-:Y:S02]  /*1a970*/  FMUL.FTZ R53, R69, R129 ;  /* 0x0000008145357220 */ /* 0x000fe40000410000 */
[-C--:B------:R-:W-:Y:S03]  /*1a980*/  HMMA.16816.F32 R44, R64, R54.reuse, R44 ;  /* 0x00000036402c723c */ /* 0x080fe6000000182c */
[----:B-1----:R-:W-:Y:S01]  /*1a990*/  FFMA.FTZ R2, R223, UR4, -R148 ;  /* 0x00000004df027c23 */ /* 0x002fe20008010894 */
[--C-:B------:R-:W-:Y:S01]  /*1a9a0*/  HSET2.LE.AND R74, R89, R237.reuse, PT ;  /* 0x000000ed594a7233 */ /* 0x100fe20003803000 */
[----:B------:R-:W2:Y:S01]  /*1a9b0*/  LDL.LU R223, [R1+0x50] ;  /* 0x0000500001df7983 */ /* 0x000ea20000300800 */
[C---:B------:R-:W-:Y:S01]  /*1a9c0*/  HMMA.16816.F32 R48, R144.reuse, R54, R48 ;  /* 0x000000369030723c */ /* 0x040fe20000001830 */
[----:B------:R1:W1:Y:S04]  /*1a9d0*/  MUFU.EX2 R110, R2 ;  /* 0x00000002006e7308 */ /* 0x0002680000000800 */
[----:B---3--:R-:W-:Y:S02]  /*1a9e0*/  FMUL.FTZ R52, R69, R128 ;  /* 0x0000008045347220 */ /* 0x008fe40000410000 */
[C---:B------:R-:W-:Y:S01]  /*1a9f0*/  FMUL.FTZ R54, R68.reuse, R130 ;  /* 0x0000008244367220 */ /* 0x040fe20000410000 */
[----:B------:R-:W-:Y:S07]  /*1aa00*/  FMUL.FTZ R55, R68, R131 ;  /* 0x0000008344377220 */ /* 0x000fee0000410000 */
[-C--:B------:R-:W-:Y:S03]  /*1aa10*/  HMMA.16816.F32 R52, R144, R76.reuse, R52 ;  /* 0x0000004c9034723c */ /* 0x080fe60000001834 */
[----:B-1----:R-:W-:Y:S02]  /*1aa20*/  F2FP.F16.F32.PACK_AB R2, R245, R246 ;  /* 0x000000f6f502723e */ /* 0x002fe400000000ff */
[----:B------:R-:W-:Y:S01]  /*1aa30*/  F2FP.F16.F32.PACK_AB R89, R110, R111 ;  /* 0x0000006f6e59723e */ /* 0x000fe200000000ff */
[C---:B------:R-:W-:Y:S05]  /*1aa40*/  HMMA.16816.F32 R56, R64.reuse, R76, R56 ;  /* 0x0000004c4038723c */ /* 0x040fea0000001838 */
[----:B------:R-:W-:Y:S01]  /*1aa50*/  LOP3.LUT R82, R82, R2, RZ, 0xc0, !PT ;  /* 0x0000000252527212 */ /* 0x000fe200078ec0ff */
[-C--:B------:R-:W-:Y:S05]  /*1aa60*/  HMMA.16816.F32 R60, R64, R78.reuse, R60 ;  /* 0x0000004e403c723c */ /* 0x080fea000000183c */
[--C-:B------:R-:W-:Y:S01]  /*1aa70*/  FFMA.FTZ R2, R160, UR4, -R137.reuse ;  /* 0x00000004a0027c23 */ /* 0x100fe20008010889 */
[--C-:B------:R-:W-:Y:S01]  /*1aa80*/  FFMA.FTZ R76, R157, UR4, -R138.reuse ;  /* 0x000000049d4c7c23 */ /* 0x100fe2000801088a */
[----:B------:R1:W-:Y:S01]  /*1aa90*/  MUFU.EX2 R160, R75 ;  /* 0x0000004b00a07308 */ /* 0x0003e20000000800 */
[----:B------:R-:W-:Y:S03]  /*1aaa0*/  LOP3.LUT R89, R74, R89, RZ, 0xc0, !PT ;  /* 0x000000594a597212 */ /* 0x000fe600078ec0ff */
[C---:B------:R-:W-:Y:S01]  /*1aab0*/  FMUL.FTZ R65, R69.reuse, R141 ;  /* 0x0000008d45417220 */ /* 0x040fe20000410000 */
[----:B------:R-:W-:Y:S01]  /*1aac0*/  FMUL.FTZ R64, R69, R140 ;  /* 0x0000008c45407220 */ /* 0x000fe20000410000 */
[C---:B------:R-:W-:Y:S01]  /*1aad0*/  FMUL.FTZ R66, R68.reuse, R142 ;  /* 0x0000008e44427220 */ /* 0x040fe20000410000 */
[----:B------:R-:W-:Y:S03]  /*1aae0*/  FMUL.FTZ R67, R68, R143 ;  /* 0x0000008f44437220 */ /* 0x000fe60000410000 */
[----:B------:R3:W-:Y:S04]  /*1aaf0*/  MUFU.EX2 R163, R2 ;  /* 0x0000000200a37308 */ /* 0x0007e80000000800 */
[----:B------:R-:W-:Y:S06]  /*1ab00*/  HMMA.16816.F32 R64, R144, R78, R64 ;  /* 0x0000004e9040723c */ /* 0x000fec0000001840 */
[----:B------:R3:W-:Y:S05]  /*1ab10*/  MUFU.EX2 R162, R76 ;  /* 0x0000004c00a27308 */ /* 0x0007ea0000000800 */
[----:B-1----:R-:W-:Y:S01]  /*1ab20*/  IMAD.WIDE.U32 R74, R153, -0x2daee0ad, RZ ;  /* 0xd2511f53994a7825 */ /* 0x002fe200078e00ff */
[----:B---3--:R-:W-:Y:S03]  /*1ab30*/  F2FP.F16.F32.PACK_AB R2, R170, R174 ;  /* 0x000000aeaa02723e */ /* 0x008fe600000000ff */
[----:B------:R-:W-:Y:S01]  /*1ab40*/  IMAD.WIDE.U32 R78, R151, -0x326172a9, RZ ;  /* 0xcd9e8d57974e7825 */ /* 0x000fe200078e00ff */
[----:B------:R-:W-:Y:S03]  /*1ab50*/  LOP3.LUT R81, R81, R2, RZ, 0xc0, !PT ;  /* 0x0000000251517212 */ /* 0x000fe600078ec0ff */
[----:B------:R-:W-:Y:S01]  /*1ab60*/  FFMA.FTZ R2, R158, UR4, -R138 ;  /* 0x000000049e027c23 */ /* 0x000fe2000801088a */
[----:B------:R-:W-:Y:S01]  /*1ab70*/  LOP3.LUT R78, R97, UR24, R78, 0x96, !PT ;  /* 0x00000018614e7c12 */ /* 0x000fe2000f8e964e */
[----:B------:R-:W-:Y:S02]  /*1ab80*/  IMAD.WIDE.U32 R76, R156, -0x2daee0ad, RZ ;  /* 0xd2511f539c4c7825 */ /* 0x000fe400078e00ff */
[----:B------:R1:W3:Y:S01]  /*1ab90*/  MUFU.EX2 R161, R2 ;  /* 0x0000000200a17308 */ /* 0x0002e20000000800 */
[-C--:B------:R-:W-:Y:S05]  /*1aba0*/  HMMA.16816.F32 R4, R80, R84.reuse, R4 ;  /* 0x000000545004723c */ /* 0x080fea0000001804 */
[----:B------:R-:W-:Y:S01]  /*1abb0*/  LOP3.LUT R77, R77, UR29, R238, 0x96, !PT ;  /* 0x0000001d4d4d7c12 */ /* 0x000fe2000f8e96ee */
[----:B------:R-:W-:Y:S05]  /*1abc0*/  IMAD.WIDE.U32 R104, R78, -0x2daee0ad, RZ ;  /* 0xd2511f534e687825 */ /* 0x000fea00078e00ff */
[----:B------:R-:W-:Y:S01]  /*1abd0*/  IMAD.WIDE.U32 R100, R77, -0x326172a9, RZ ;  /* 0xcd9e8d574d647825 */ /* 0x000fe200078e00ff */
[----:B-1----:R-:W-:Y:S04]  /*1abe0*/  F2FP.F16.F32.PACK_AB R2, R120, R112 ;  /* 0x000000707802723e */ /* 0x002fe800000000ff */
[----:B------:R-:W-:Y:S02]  /*1abf0*/  LOP3.LUT R98, R101, UR28, R152, 0x96, !PT ;  /* 0x0000001c65627c12 */ /* 0x000fe4000f8e9698 */
[----:B------:R-:W-:Y:S01]  /*1ac00*/  LOP3.LUT R88, R88, R2, RZ, 0xc0, !PT ;  /* 0x0000000258587212 */ /* 0x000fe200078ec0ff */
[--C-:B------:R-:W-:Y:S02]  /*1ac10*/  FFMA.FTZ R2, R225, UR4, -R137.reuse ;  /* 0x00000004e1027c23 */ /* 0x100fe40008010889 */
[----:B------:R-:W-:Y:S02]  /*1ac20*/  IMAD.WIDE.U32 R98, R98, -0x2daee0ad, RZ ;  /* 0xd2511f5362627825 */ /* 0x000fe400078e00ff */
[----:B------:R1:W-:Y:S02]  /*1ac30*/  MUFU.EX2 R159, R2 ;  /* 0x00000002009f7308 */ /* 0x0003e40000000800 */
[C---:B------:R-:W-:Y:S04]  /*1ac40*/  HMMA.16816.F32 R8, R88.reuse, R84, R8 ;  /* 0x000000545808723c */ /* 0x040fe80000001808 */
[----:B------:R-:W-:Y:S02]  /*1ac50*/  LOP3.LUT R97, R99, UR22, R74, 0x96, !PT ;  /* 0x0000001663617c12 */ /* 0x000fe4000f8e964a */
[-C--:B------:R-:W-:Y:S05]  /*1ac60*/  HMMA.16816.F32 R12, R88, R86.reuse, R12 ;  /* 0x00000056580c723c */ /* 0x080fea000000180c */
[----:B------:R-:W-:Y:S01]  /*1ac70*/  IMAD.WIDE.U32 R108, R97, -0x326172a9, RZ ;  /* 0xcd9e8d57616c7825 */ /* 0x000fe200078e00ff */
[C---:B------:R-:W-:Y:S05]  /*1ac80*/  HMMA.16816.F32 R16, R80.reuse, R86, R16 ;  /* 0x000000565010723c */ /* 0x040fea0000001810 */
[----:B-1----:R-:W-:Y:S01]  /*1ac90*/  LOP3.LUT R2, R75, UR25, R76, 0x96, !PT ;  /* 0x000000194b027c12 */ /* 0x002fe2000f8e964c */
[-C--:B------:R-:W-:Y:S05]  /*1aca0*/  HMMA.16816.F32 R20, R80, R92.reuse, R20 ;  /* 0x0000005c5014723c */ /* 0x080fea0000001814 */
[----:B------:R-:W-:Y:S01]  /*1acb0*/  IMAD.WIDE.U32 R106, R2, -0x326172a9, RZ ;  /* 0xcd9e8d57026a7825 */ /* 0x000fe200078e00ff */
[C---:B------:R-:W-:Y:S05]  /*1acc0*/  HMMA.16816.F32 R24, R88.reuse, R92, R24 ;  /* 0x0000005c5818723c */ /* 0x040fea0000001818 */
[--C-:B------:R-:W-:Y:S01]  /*1acd0*/  FFMA.FTZ R2, R218, UR4, -R138.reuse ;  /* 0x00000004da027c23 */ /* 0x100fe2000801088a */
[-C--:B------:R-:W-:Y:S03]  /*1ace0*/  HMMA.16816.F32 R28, R88, R94.reuse, R28 ;  /* 0x0000005e581c723c */ /* 0x080fe6000000181c */
[----:B------:R1:W-:Y:S02]  /*1acf0*/  MUFU.EX2 R130, R2 ;  /* 0x0000000200827308 */ /* 0x0003e40000000800 */
[----:B------:R-:W-:Y:S01]  /*1ad00*/  FFMA.FTZ R75, R183, UR4, -R138 ;  /* 0x00000004b74b7c23 */ /* 0x000fe2000801088a */
[C---:B------:R-:W-:Y:S05]  /*1ad10*/  HMMA.16816.F32 R32, R80.reuse, R94, R32 ;  /* 0x0000005e5020723c */ /* 0x040fea0000001820 */
[----:B------:R-:W-:Y:S02]  /*1ad20*/  LOP3.LUT R76, R79, UR28, R150, 0x96, !PT ;  /* 0x0000001c4f4c7c12 */ /* 0x000fe4000f8e9696 */
[----:B------:R3:W4:Y:S01]  /*1ad30*/  MUFU.EX2 R131, R75 ;  /* 0x0000004b00837308 */ /* 0x0007220000000800 */
[----:B------:R-:W-:Y:S03]  /*1ad40*/  LOP3.LUT R85, R107, UR24, R100, 0x96, !PT ;  /* 0x000000186b557c12 */ /* 0x000fe6000f8e9664 */
[----:B------:R-:W-:Y:S01]  /*1ad50*/  FFMA.FTZ R100, R215, UR4, -R137 ;  /* 0x00000004d7647c23 */ /* 0x000fe20008010889 */
[----:B------:R-:W-:Y:S04]  /*1ad60*/  IMAD.WIDE.U32 R76, R76, -0x2daee0ad, RZ ;  /* 0xd2511f534c4c7825 */ /* 0x000fe800078e00ff */
[--C-:B-1----:R-:W-:Y:S01]  /*1ad70*/  FFMA.FTZ R2, R224, UR4, -R139.reuse ;  /* 0x00000004e0027c23 */ /* 0x102fe2000801088b */
[----:B------:R-:W-:Y:S01]  /*1ad80*/  IMAD.WIDE.U32 R102, R85, -0x2daee0ad, RZ ;  /* 0xd2511f5355667825 */ /* 0x000fe200078e00ff */
[----:B------:R-:W-:Y:S02]  /*1ad90*/  LOP3.LUT R84, R105, UR18, R76, 0x96, !PT ;  /* 0x0000001269547c12 */ /* 0x000fe4000f8e964c */
[----:B------:R1:W-:Y:S02]  /*1ada0*/  MUFU.EX2 R129, R2 ;  /* 0x0000000200817308 */ /* 0x0003e40000000800 */
[----:B------:R-:W-:Y:S01]  /*1adb0*/  LOP3.LUT R74, R103, UR18, R98, 0x96, !PT ;  /* 0x00000012674a7c12 */ /* 0x000fe2000f8e9662 */
[----:B------:R-:W-:Y:S01]  /*1adc0*/  IMAD.WIDE.U32 R84, R84, -0x326172a9, RZ ;  /* 0xcd9e8d5754547825 */ /* 0x000fe200078e00ff */
[----:B---3--:R-:W-:Y:S02]  /*1add0*/  LOP3.LUT R75, R77, UR22, R154, 0x96, !PT ;  /* 0x000000164d4b7c12 */ /* 0x008fe4000f8e969a */
[----:B------:R-:W3:Y:S01]  /*1ade0*/  LDSM.16.MT88.4 R76, [R186+0x6800] ;  /* 0x00680000ba4c783b */ /* 0x000ee20000004200 */
[--C-:B------:R-:W-:Y:S03]  /*1adf0*/  SHF.R.U32.HI R92, RZ, 0x10, R84.reuse ;  /* 0x00000010ff5c7819 */ /* 0x100fe60000011654 */
[----:B------:R-:W-:Y:S01]  /*1ae00*/  MUFU.EX2 R154, R100 ;  /* 0x00000064009a7308 */ /* 0x000fe20000000800 */
[----:B------:R-:W-:Y:S01]  /*1ae10*/  IMAD.WIDE.U32 R86, R75, -0x326172a9, RZ ;  /* 0xcd9e8d574b567825 */ /* 0x000fe200078e00ff */
[----:B------:R-:W-:Y:S02]  /*1ae20*/  LOP3.LUT R99, R84, 0xff, RZ, 0xc0, !PT ;  /* 0x000000ff54637812 */ /* 0x000fe400078ec0ff */
[----:B------:R-:W-:Y:S01]  /*1ae30*/  SHF.R.U32.HI R98, RZ, 0x18, R84 ;  /* 0x00000018ff627819 */ /* 0x000fe20000011654 */
[----:B------:R-:W-:Y:S01]  /*1ae40*/  IMAD.WIDE.U32 R74, R74, -0x326172a9, RZ ;  /* 0xcd9e8d574a4a7825 */ /* 0x000fe200078e00ff */
[----:B------:R-:W-:Y:S03]  /*1ae50*/  LOP3.LUT R107, R87, UR19, R96, 0x96, !PT ;  /* 0x00000013576b7c12 */ /* 0x000fe6000f8e9660 */
[--C-:B-1----:R-:W-:Y:S01]  /*1ae60*/  FFMA.FTZ R2, R226, UR4, -R139.reuse ;  /* 0x00000004e2027c23 */ /* 0x102fe2000801088b */
[----:B------:R-:W-:Y:S01]  /*1ae70*/  LOP3.LUT R87, R84, 0xffff, RZ, 0xc0, !PT ;  /* 0x0000ffff54577812 */ /* 0x000fe200078ec0ff */
[----:B------:R-:W-:Y:S01]  /*1ae80*/  FFMA.FTZ R84, R229, UR4, -R148 ;  /* 0x00000004e5547c23 */ /* 0x000fe20008010894 */
[C---:B------:R-:W-:Y:S01]  /*1ae90*/  LOP3.LUT R97, R74.reuse, 0xff, RZ, 0xc0, !PT ;  /* 0x000000ff4a617812 */ /* 0x040fe200078ec0ff */
[----:B------:R1:W4:Y:S01]  /*1aea0*/  MUFU.EX2 R128, R2 ;  /* 0x0000000200807308 */ /* 0x0003220000000800 */
[----:B------:R-:W-:Y:S02]  /*1aeb0*/  SHF.R.U32.HI R96, RZ, 0x18, R74 ;  /* 0x00000018ff607819 */ /* 0x000fe4000001164a */
[----:B------:R-:W-:Y:S02]  /*1aec0*/  LOP3.LUT R93, R74, 0xffff, RZ, 0xc0, !PT ;  /* 0x0000ffff4a5d7812 */ /* 0x000fe400078ec0ff */
[----:B------:R-:W-:Y:S01]  /*1aed0*/  LOP3.LUT R94, R92, 0xff, RZ, 0xc0, !PT ;  /* 0x000000ff5c5e7812 */ /* 0x000fe200078ec0ff */
[----:B------:R-:W-:Y:S01]  /*1aee0*/  FFMA.FTZ R92, R180, UR4, -R139 ;  /* 0x00000004b45c7c23 */ /* 0x000fe2000801088b */
[----:B------:R-:W-:Y:S03]  /*1aef0*/  SHF.R.U32.HI R95, RZ, 0x8, R87 ;  /* 0x00000008ff5f7819 */ /* 0x000fe60000011657 */
[----:B------:R-:W-:Y:S01]  /*1af00*/  MUFU.EX2 R126, R84 ;  /* 0x00000054007e7308 */ /* 0x000fe20000000800 */
[----:B------:R-:W-:Y:S02]  /*1af10*/  PRMT R98, R94, 0x5410, R98 ;  /* 0x000054105e627816 */ /* 0x000fe40000000062 */
[----:B------:R-:W-:Y:S02]  /*1af20*/  PRMT R99, R99, 0x5410, R95 ;  /* 0x0000541063637816 */ /* 0x000fe4000000005f */
[----:B------:R-:W-:Y:S05]  /*1af30*/  SHF.R.U32.HI R93, RZ, 0x8, R93 ;  /* 0x00000008ff5d7819 */ /* 0x000fea000001165d */
[----:B------:R3:W-:Y:S01]  /*1af40*/  MUFU.EX2 R158, R92 ;  /* 0x0000005c009e7308 */ /* 0x0007e20000000800 */
[----:B-1----:R-:W-:Y:S01]  /*1af50*/  LOP3.LUT R2, R85, UR37, R86, 0x96, !PT ;  /* 0x0000002555027c12 */ /* 0x002fe2000f8e9656 */
[----:B------:R-:W-:Y:S01]  /*1af60*/  FFMA.FTZ R86, R228, UR4, -R148 ;  /* 0x00000004e4567c23 */ /* 0x000fe20008010894 */
[----:B------:R-:W-:Y:S02]  /*1af70*/  SHF.R.U32.HI R85, RZ, 0x10, R74 ;  /* 0x00000010ff557819 */ /* 0x000fe4000001164a */
[----:B------:R-:W-:Y:S01]  /*1af80*/  LOP3.LUT R74, R75, UR37, R108, 0x96, !PT ;  /* 0x000000254b4a7c12 */ /* 0x000fe2000f8e966c */
[----:B------:R-:W-:Y:S01]  /*1af90*/  FFMA.FTZ R75, R230, UR4, -R139 ;  /* 0x00000004e64b7c23 */ /* 0x000fe2000801088b */
[----:B------:R-:W-:Y:S03]  /*1afa0*/  SHF.R.U32.HI R95, RZ, 0x18, R2 ;  /* 0x00000018ff5f7819 */ /* 0x000fe60000011602 */
[----:B------:R-:W1:Y:S01]  /*1afb0*/  MUFU.EX2 R127, R86 ;  /* 0x00000056007f7308 */ /* 0x000e620000000800 */
[----:B------:R-:W-:Y:S01]  /*1afc0*/  PRMT R105, R97, 0x5410, R93 ;  /* 0x0000541061697816 */ /* 0x000fe2000000005d */
[-C--:B---3--:R-:W-:Y:S01]  /*1afd0*/  HMMA.16816.F32 R36, R80, R76.reuse, R36 ;  /* 0x0000004c5024723c */ /* 0x088fe20000001824 */
[----:B------:R-:W-:Y:S02]  /*1afe0*/  UMOV UR37, UR10 ;  /* 0x0000000a00257c82 */ /* 0x000fe40008000000 */
[----:B------:R-:W-:Y:S02]  /*1aff0*/  LOP3.LUT R94, R74, 0xff, RZ, 0xc0, !PT ;  /* 0x000000ff4a5e7812 */ /* 0x000fe400078ec0ff */
[----:B------:R-:W-:Y:S01]  /*1b000*/  SHF.R.U32.HI R93, RZ, 0x18, R74 ;  /* 0x00000018ff5d7819 */ /* 0x000fe2000001164a */
[C---:B------:R-:W-:Y:S02]  /*1b010*/  HMMA.16816.F32 R40, R88.reuse, R76, R40 ;  /* 0x0000004c5828723c */ /* 0x040fe40000001828 */
[----:B------:R3:W-:Y:S03]  /*1b020*/  MUFU.EX2 R125, R75 ;  /* 0x0000004b007d7308 */ /* 0x0007e60000000800 */
[----:B------:R-:W-:Y:S01]  /*1b030*/  SHF.R.U32.HI R92, RZ, 0x10, R2 ;  /* 0x00000010ff5c7819 */ /* 0x000fe20000011602 */
[-C--:B------:R-:W-:Y:S05]  /*1b040*/  HMMA.16816.F32 R44, R88, R78.reuse, R44 ;  /* 0x0000004e582c723c */ /* 0x080fea000000182c */
[C---:B------:R-:W-:Y:S01]  /*1b050*/  LOP3.LUT R77, R2.reuse, 0xffff, RZ, 0xc0, !PT ;  /* 0x0000ffff024d7812 */ /* 0x040fe200078ec0ff */
[C---:B------:R-:W-:Y:S05]  /*1b060*/  HMMA.16816.F32 R48, R80.reuse, R78, R48 ;  /* 0x0000004e5030723c */ /* 0x040fea0000001830 */
[----:B------:R-:W-:Y:S01]  /*1b070*/  FFMA.FTZ R76, R221, UR4, -R148 ;  /* 0x00000004dd4c7c23 */ /* 0x000fe20008010894 */
[----:B---3--:R-:W-:Y:S02]  /*1b080*/  LOP3.LUT R75, R85, 0xff, RZ, 0xc0, !PT ;  /* 0x000000ff554b7812 */ /* 0x008fe400078ec0ff */
[----:B------:R-:W3:Y:S01]  /*1b090*/  LDSM.16.MT88.4 R84, [R187+0x6800] ;  /* 0x00680000bb54783b */ /* 0x000ee20000004200 */
[----:B------:R1:W-:Y:S02]  /*1b0a0*/  MUFU.EX2 R156, R76 ;  /* 0x0000004c009c7308 */ /* 0x0003e40000000800 */
[----:B------:R-:W-:Y:S01]  /*1b0b0*/  PRMT R103, R75, 0x5410, R96 ;  /* 0x000054104b677816 */ /* 0x000fe20000000060 */
[----:B------:R-:W-:Y:S01]  /*1b0c0*/  FFMA.FTZ R75, R231, UR4, -R148 ;  /* 0x00000004e74b7c23 */ /* 0x000fe20008010894 */
[----:B------:R-:W-:Y:S02]  /*1b0d0*/  LOP3.LUT R96, R2, 0xff, RZ, 0xc0, !PT ;  /* 0x000000ff02607812 */ /* 0x000fe400078ec0ff */
[----:B------:R-:W-:Y:S04]  /*1b0e0*/  LOP3.LUT R2, R74, 0xffff, RZ, 0xc0, !PT ;  /* 0x0000ffff4a027812 */ /* 0x000fe800078ec0ff */
[----:B------:R1:W2:Y:S01]  /*1b0f0*/  MUFU.EX2 R124, R75 ;  /* 0x0000004b007c7308 */ /* 0x0002a20000000800 */
[----:B------:R-:W-:Y:S02]  /*1b100*/  SHF.R.U32.HI R77, RZ, 0x8, R77 ;  /* 0x00000008ff4d7819 */ /* 0x000fe4000001164d */
[----:B------:R-:W-:Y:S02]  /*1b110*/  LOP3.LUT R92, R92, 0xff, RZ, 0xc0, !PT ;  /* 0x000000ff5c5c7812 */ /* 0x000fe400078ec0ff */
[--C-:B------:R-:W-:Y:S02]  /*1b120*/  HSET2.LE.AND R78, R99, R237.reuse, PT ;  /* 0x000000ed634e7233 */ /* 0x100fe40003803000 */
[----:B------:R-:W-:Y:S02]  /*1b130*/  F2FP.F16.F32.PACK_AB R79, R161, R162 ;  /* 0x000000a2a14f723e */ /* 0x000fe400000000ff */
[----:B-1----:R-:W-:Y:S02]  /*1b140*/  PRMT R76, R96, 0x5410, R77 ;  /* 0x00005410604c7816 */ /* 0x002fe4000000004d */
[----:B------:R-:W-:Y:S03]  /*1b150*/  PRMT R77, R92, 0x5410, R95 ;  /* 0x000054105c4d7816 */ /* 0x000fe6000000005f */
[--C-:B------:R-:W-:Y:S02]  /*1b160*/  HSET2.LE.AND R76, R76, R237.reuse, PT ;  /* 0x000000ed4c4c7233 */ /* 0x100fe40003803000 */
[--C-:B------:R-:W-:Y:S02]  /*1b170*/  HSET2.LE.AND R77, R77, R237.reuse, PT ;  /* 0x000000ed4d4d7233 */ /* 0x100fe40003803000 */
[----:B------:R-:W-:Y:S02]  /*1b180*/  SHF.R.U32.HI R75, RZ, 0x10, R74 ;  /* 0x00000010ff4b7819 */ /* 0x000fe4000001164a */
[----:B------:R-:W-:Y:S01]  /*1b190*/  SHF.R.U32.HI R74, RZ, 0x8, R2 ;  /* 0x00000008ff4a7819 */ /* 0x000fe20000011602 */
[----:B------:R-:W-:Y:S01]  /*1b1a0*/  FFMA.FTZ R2, R178, UR4, -R137 ;  /* 0x00000004b2027c23 */ /* 0x000fe20008010889 */
[----:B------:R-:W-:Y:S02]  /*1b1b0*/  LOP3.LUT R75, R75, 0xff, RZ, 0xc0, !PT ;  /* 0x000000ff4b4b7812 */ /* 0x000fe400078ec0ff */
[----:B------:R-:W-:Y:S01]  /*1b1c0*/  PRMT R96, R94, 0x5410, R74 ;  /* 0x000054105e607816 */ /* 0x000fe2000000004a */
[----:B------:R1:W-:Y:S01]  /*1b1d0*/  MUFU.EX2 R157, R2 ;  /* 0x00000002009d7308 */ /* 0x0003e20000000800 */
[----:B------:R-:W-:Y:S01]  /*1b1e0*/  PRMT R101, R75, 0x5410, R93 ;  /* 0x000054104b657816 */ /* 0x000fe2000000005d */
[--C-:B------:R-:W-:Y:S01]  /*1b1f0*/  FFMA.FTZ R75, R169, UR4, -R138.reuse ;  /* 0x00000004a94b7c23 */ /* 0x100fe2000801088a */
[----:B------:R-:W2:Y:S01]  /*1b200*/  LDSM.16.MT88.4 R92, [R185+0x7000] ;  /* 0x00700000b95c783b */ /* 0x000ea20000004200 */
[--C-:B------:R-:W-:Y:S01]  /*1b210*/  HSET2.LE.AND R74, R98, R237.reuse, PT ;  /* 0x000000ed624a7233 */ /* 0x100fe20003803000 */
[-C--:B---3--:R-:W-:Y:S05]  /*1b220*/  HMMA.16816.F32 R52, R80, R84.reuse, R52 ;  /* 0x000000545034723c */ /* 0x088fea0000001834 */
[----:B------:R3:W-:Y:S01]  /*1b230*/  MUFU.EX2 R152, R75 ;  /* 0x0000004b00987308 */ /* 0x0007e20000000800 */
[----:B------:R-:W-:Y:S02]  /*1b240*/  LOP3.LUT R79, R74, R79, RZ, 0xc0, !PT ;  /* 0x0000004f4a4f7212 */ /* 0x000fe400078ec0ff */
[----:B----4-:R-:W-:Y:S01]  /*1b250*/  F2FP.F16.F32.PACK_AB R74, R130, R131 ;  /* 0x00000083824a723e */ /* 0x010fe200000000ff */
[C---:B------:R-:W-:Y:S04]  /*1b260*/  HMMA.16816.F32 R56, R88.reuse, R84, R56 ;  /* 0x000000545838723c */ /* 0x040fe80000001838 */
[--C-:B-1----:R-:W-:Y:S02]  /*1b270*/  FFMA.FTZ R2, R181, UR4, -R137.reuse ;  /* 0x00000004b5027c23 */ /* 0x102fe40008010889 */
[-C--:B------:R-:W-:Y:S02]  /*1b280*/  HMMA.16816.F32 R60, R88, R86.reuse, R60 ;  /* 0x00000056583c723c */ /* 0x080fe4000000183c */
[----:B------:R1:W4:Y:S03]  /*1b290*/  MUFU.EX2 R155, R2 ;  /* 0x00000002009b7308 */ /* 0x0003260000000800 */
[----:B------:R-:W-:Y:S01]  /*1b2a0*/  FFMA.FTZ R85, R172, UR4, -R138 ;  /* 0x00000004ac557c23 */ /* 0x000fe2000801088a */
[----:B------:R-:W-:Y:S01]  /*1b2b0*/  HMMA.16816.F32 R64, R80, R86, R64 ;  /* 0x000000565040723c */ /* 0x000fe20000001840 */
[----:B------:R-:W-:Y:S05]  /*1b2c0*/  LDSM.16.MT88.4 R80, [R186+0x7000] ;  /* 0x00700000ba50783b */ /* 0x000fea0000004200 */
[----:B------:R4:W4:Y:S01]  /*1b2d0*/  MUFU.EX2 R151, R85 ;  /* 0x0000005500977308 */ /* 0x0009220000000800 */
[--C-:B------:R-:W-:Y:S01]  /*1b2e0*/  HSET2.LE.AND R84, R96, R237.reuse, PT ;  /* 0x000000ed60547233 */ /* 0x100fe20003803000 */
[----:B------:R-:W-:Y:S03]  /*1b2f0*/  FFMA.FTZ R137, R219, UR4, -R137 ;  /* 0x00000004db897c23 */ /* 0x000fe60008010889 */
[----:B---3--:R-:W-:Y:S01]  /*1b300*/  F2FP.F16.F32.PACK_AB R75, R128, R129 ;  /* 0x00000081804b723e */ /* 0x008fe200000000ff */
[----:B------:R-:W3:Y:S01]  /*1b310*/  LDSM.16.MT88.4 R96, [R188+0x7000] ;  /* 0x00700000bc60783b */ /* 0x000ee20000004200 */
[----:B------:R-:W-:Y:S01]  /*1b320*/  LOP3.LUT R77, R77, R74, RZ, 0xc0, !PT ;  /* 0x0000004a4d4d7212 */ /* 0x000fe200078ec0ff */
[----:B-----5:R-:W-:Y:S01]  /*1b330*/  FFMA.FTZ R68, R68, R123, R216 ;  /* 0x0000007b44447223 */ /* 0x020fe200000100d8 */
[--C-:B------:R-:W-:Y:S01]  /*1b340*/  HSET2.LE.AND R88, R103, R237.reuse, PT ;  /* 0x000000ed67587233 */ /* 0x100fe20003803000 */
[----:B------:R-:W5:Y:S01]  /*1b350*/  MUFU.EX2 R153, R137 ;  /* 0x0000008900997308 */ /* 0x000f620000000800 */
[----:B-1----:R-:W-:Y:S02]  /*1b360*/  F2FP.F16.F32.PACK_AB R2, R163, R164 ;  /* 0x000000a4a302723e */ /* 0x002fe400000000ff */
[----:B------:R-:W-:Y:S01]  /*1b370*/  LOP3.LUT R84, R84, R75, RZ, 0xc0, !PT ;  /* 0x0000004b54547212 */ /* 0x000fe200078ec0ff */
[----:B--2---:R-:W-:Y:S01]  /*1b380*/  FFMA.FTZ R69, R69, R223, R220 ;  /* 0x000000df45457223 */ /* 0x004fe200000100dc */
[----:B------:R-:W-:Y:S02]  /*1b390*/  LOP3.LUT R78, R78, R2, RZ, 0xc0, !PT ;  /* 0x000000024e4e7212 */ /* 0x000fe400078ec0ff */
[----:B------:R-:W-:Y:S02]  /*1b3a0*/  F2FP.F16.F32.PACK_AB R2, R159, R160 ;  /* 0x000000a09f02723e */ /* 0x000fe400000000ff */
[--C-:B----4-:R-:W-:Y:S02]  /*1b3b0*/  HSET2.LE.AND R85, R101, R237.reuse, PT ;  /* 0x000000ed65557233 */ /* 0x110fe40003803000 */
[----:B------:R-:W-:Y:S02]  /*1b3c0*/  LOP3.LUT R76, R76, R2, RZ, 0xc0, !PT ;  /* 0x000000024c4c7212 */ /* 0x000fe400078ec0ff */
[--C-:B------:R-:W-:Y:S02]  /*1b3d0*/  HSET2.LE.AND R74, R105, R237.reuse, PT ;  /* 0x000000ed694a7233 */ /* 0x100fe40003803000 */
[----:B------:R-:W-:Y:S02]  /*1b3e0*/  F2FP.F16.F32.PACK_AB R2, R126, R127 ;  /* 0x0000007f7e02723e */ /* 0x000fe400000000ff */
[----:B------:R-:W-:Y:S01]  /*1b3f0*/  F2FP.F16.F32.PACK_AB R89, R156, R124 ;  /* 0x0000007c9c59723e */ /* 0x000fe200000000ff */
[-C--:B------:R-:W-:Y:S05]  /*1b400*/  HMMA.16816.F32 R4, R76, R92.reuse, R4 ;  /* 0x0000005c4c04723c */ /* 0x080fea0000001804 */
[----:B------:R-:W-:Y:S02]  /*1b410*/  F2FP.F16.F32.PACK_AB R75, R158, R125 ;  /* 0x0000007d9e4b723e */ /* 0x000fe400000000ff */
[----:B------:R-:W-:Y:S01]  /*1b420*/  LOP3.LUT R85, R85, R2, RZ, 0xc0, !PT ;  /* 0x0000000255557212 */ /* 0x000fe200078ec0ff */
[----:B------:R-:W-:Y:S03]  /*1b430*/  FFMA.FTZ R2, R179, UR4, -R138 ;  /* 0x00000004b3027c23 */ /* 0x000fe6000801088a */
[----:B------:R-:W-:Y:S01]  /*1b440*/  LOP3.LUT R86, R74, R75, RZ, 0xc0, !PT ;  /* 0x0000004b4a567212 */ /* 0x000fe200078ec0ff */
[----:B------:R-:W-:Y:S01]  /*1b450*/  IMAD.WIDE.U32 R74, R107, -0x2daee0ad, RZ ;  /* 0xd2511f536b4a7825 */ /* 0x000fe200078e00ff */
[----:B------:R-:W-:Y:S01]  /*1b460*/  LOP3.LUT R87, R88, R89, RZ, 0xc0, !PT ;  /* 0x0000005958577212 */ /* 0x000fe200078ec0ff */
[----:B------:R1:W-:Y:S01]  /*1b470*/  MUFU.EX2 R150, R2 ;  /* 0x0000000200967308 */ /* 0x0003e20000000800 */
[----:B------:R-:W-:Y:S01]  /*1b480*/  LOP3.LUT R88, R109, UR19, R106, 0x96, !PT ;  /* 0x000000136d587c12 */ /* 0x000fe2000f8e966a */
[----:B------:R-:W-:Y:S01]  /*1b490*/  FFMA.FTZ R138, R213, UR4, -R138 ;  /* 0x00000004d58a7c23 */ /* 0x000fe2000801088a */
[----:B------:R-:W-:Y:S02]  /*1b4a0*/  LOP3.LUT R100, R75, UR11, R104, 0x96, !PT ;  /* 0x0000000b4b647c12 */ /* 0x000fe4000f8e9668 */
[--C-:B------:R-:W-:Y:S01]  /*1b4b0*/  SHF.R.U32.HI R91, RZ, 0x10, R74.reuse ;  /* 0x00000010ff5b7819 */ /* 0x100fe2000001164a */
[C---:B------:R-:W-:Y:S04]  /*1b4c0*/  HMMA.16816.F32 R8, R84.reuse, R92, R8 ;  /* 0x0000005c5408723c */ /* 0x040fe80000001808 */
[----:B------:R-:W2:Y:S01]  /*1b4d0*/  MUFU.EX2 R149, R138 ;  /* 0x0000008a00957308 */ /* 0x000ea20000000800 */
[----:B------:R-:W-:Y:S01]  /*1b4e0*/  LOP3.LUT R101, R74, 0xff, RZ, 0xc0, !PT ;  /* 0x000000ff4a657812 */ /* 0x000fe200078ec0ff */
[----:B------:R-:W-:Y:S01]  /*1b4f0*/  IMAD.WIDE.U32 R88, R88, -0x2daee0ad, RZ ;  /* 0xd2511f5358587825 */ /* 0x000fe200078e00ff */
[-C--:B------:R-:W-:Y:S04]  /*1b500*/  HMMA.16816.F32 R12, R84, R94.reuse, R12 ;  /* 0x0000005e540c723c */ /* 0x080fe8000000180c */
[----:B------:R-:W-:Y:S02]  /*1b510*/  LOP3.LUT R75, R74, 0xffff, RZ, 0xc0, !PT ;  /* 0x0000ffff4a4b7812 */ /* 0x000fe400078ec0ff */
[C---:B------:R-:W-:Y:S05]  /*1b520*/  HMMA.16816.F32 R16, R76.reuse, R94, R16 ;  /* 0x0000005e4c10723c */ /* 0x040fea0000001810 */
[----:B------:R-:W-:Y:S01]  /*1b530*/  SHF.R.U32.HI R93, RZ, 0x18, R74 ;  /* 0x00000018ff5d7819 */ /* 0x000fe2000001164a */
[-C--:B---3--:R-:W-:Y:S05]  /*1b540*/  HMMA.16816.F32 R20, R76, R96.reuse, R20 ;  /* 0x000000604c14723c */ /* 0x088fea0000001814 */
[----:B------:R-:W-:Y:S01]  /*1b550*/  FFMA.FTZ R74, R222, UR4, -R139 ;  /* 0x00000004de4a7c23 */ /* 0x000fe2000801088b */
[C---:B------:R-:W-:Y:S03]  /*1b560*/  HMMA.16816.F32 R24, R84.reuse, R96, R24 ;  /* 0x000000605418723c */ /* 0x040fe60000001818 */
[----:B------:R3:W-:Y:S02]  /*1b570*/  MUFU.EX2 R147, R74 ;  /* 0x0000004a00937308 */ /* 0x0007e40000000800 */
[----:B-1----:R-:W-:Y:S01]  /*1b580*/  LOP3.LUT R2, R89, UR11, R102, 0x96, !PT ;  /* 0x0000000b59027c12 */ /* 0x002fe2000f8e9666 */
[-C--:B------:R-:W-:Y:S05]  /*1b590*/  HMMA.16816.F32 R28, R84, R98.reuse, R28 ;  /* 0x00000062541c723c */ /* 0x080fea000000181c */
[----:B------:R-:W-:Y:S01]  /*1b5a0*/  LOP3.LUT R90, R88, 0xffff, RZ, 0xc0, !PT ;  /* 0x0000ffff585a7812 */ /* 0x000fe200078ec0ff */
[C---:B------:R-:W-:Y:S05]  /*1b5b0*/  HMMA.16816.F32 R32, R76.reuse, R98, R32 ;  /* 0x000000624c20723c */ /* 0x040fea0000001820 */
[----:B------:R-:W-:Y:S01]  /*1b5c0*/  SHF.R.U32.HI R89, RZ, 0x8, R75 ;  /* 0x00000008ff597819 */ /* 0x000fe2000001164b */
[-C--:B------:R-:W-:Y:S05]  /*1b5d0*/  HMMA.16816.F32 R36, R76, R80.reuse, R36 ;  /* 0x000000504c24723c */ /* 0x080fea0000001824 */
[----:B---3--:R-:W-:Y:S01]  /*1b5e0*/  FFMA.FTZ R74, R177, UR4, -R139 ;  /* 0x00000004b14a7c23 */ /* 0x008fe2000801088b */
[C---:B------:R-:W-:Y:S03]  /*1b5f0*/  HMMA.16816.F32 R40, R84.reuse, R80, R40 ;  /* 0x000000505428723c */ /* 0x040fe60000001828 */
[----:B------:R1:W3:Y:S02]  /*1b600*/  MUFU.EX2 R146, R74 ;  /* 0x0000004a00927308 */ /* 0x0002e40000000800 */
[----:B------:R-:W-:Y:S01]  /*1b610*/  LOP3.LUT R75, R91, 0xff, RZ, 0xc0, !PT ;  /* 0x000000ff5b4b7812 */ /* 0x000fe200078ec0ff */
[-C--:B------:R-:W-:Y:S05]  /*1b620*/  HMMA.16816.F32 R44, R84, R82.reuse, R44 ;  /* 0x00000052542c723c */ /* 0x080fea000000182c */
[----:B------:R-:W-:Y:S01]  /*1b630*/  PRMT R143, R75, 0x5410, R93 ;  /* 0x000054104b8f7816 */ /* 0x000fe2000000005d */
[C---:B------:R-:W-:Y:S05]  /*1b640*/  HMMA.16816.F32 R48, R76.reuse, R82, R48 ;  /* 0x000000524c30723c */ /* 0x040fea0000001830 */
[----:B------:R-:W-:Y:S01]  /*1b650*/  FFMA.FTZ R75, R227, UR4, -R148 ;  /* 0x00000004e34b7c23 */ /* 0x000fe20008010894 */
[--C-:B------:R-:W-:Y:S02]  /*1b660*/  SHF.R.U32.HI R92, RZ, 0x10, R88.reuse ;  /* 0x00000010ff5c7819 */ /* 0x100fe40000011658 */
[----:B-1----:R-:W-:Y:S01]  /*1b670*/  LOP3.LUT R74, R100, 0xffff, RZ, 0xc0, !PT ;  /* 0x0000ffff644a7812 */ /* 0x002fe200078ec0ff */
[----:B------:R1:W-:Y:S02]  /*1b680*/  MUFU.EX2 R145, R75 ;  /* 0x0000004b00917308 */ /* 0x0003e40000000800 */
[----:B------:R-:W-:Y:S02]  /*1b690*/  SHF.R.U32.HI R91, RZ, 0x18, R88 ;  /* 0x00000018ff5b7819 */ /* 0x000fe40000011658 */
[----:B------:R-:W-:Y:S02]  /*1b6a0*/  LOP3.LUT R94, R88, 0xff, RZ, 0xc0, !PT ;  /* 0x000000ff585e7812 */ /* 0x000fe400078ec0ff */
[----:B------:R-:W-:Y:S02]  /*1b6b0*/  LOP3.LUT R88, R92, 0xff, RZ, 0xc0, !PT ;  /* 0x000000ff5c587812 */ /* 0x000fe400078ec0ff */
[----:B------:R-:W-:Y:S01]  /*1b6c0*/  SHF.R.U32.HI R92, RZ, 0x8, R74 ;  /* 0x00000008ff5c7819 */ /* 0x000fe2000001164a */
[----:B------:R-:W-:Y:S01]  /*1b6d0*/  FFMA.FTZ R74, R234, UR4, -R148 ;  /* 0x00000004ea4a7c23 */ /* 0x000fe20008010894 */
[----:B------:R-:W-:Y:S02]  /*1b6e0*/  PRMT R101, R101, 0x5410, R89 ;  /* 0x0000541065657816 */ /* 0x000fe40000000059 */
[----:B------:R-:W-:Y:S01]  /*1b6f0*/  SHF.R.U32.HI R89, RZ, 0x8, R90 ;  /* 0x00000008ff597819 */ /* 0x000fe2000001165a */
[----:B------:R4:W3:Y:S01]  /*1b700*/  MUFU.EX2 R144, R74 ;  /* 0x0000004a00907308 */ /* 0x0008e20000000800 */
[----:B------:R-:W-:Y:S02]  /*1b710*/  PRMT R135, R88, 0x5410, R91 ;  /* 0x0000541058877816 */ /* 0x000fe4000000005b */
[----:B------:R-:W-:Y:S01]  /*1b720*/  PRMT R134, R94, 0x5410, R89 ;  /* 0x000054105e867816 */ /* 0x000fe20000000059 */
[--C-:B-1----:R-:W-:Y:S01]  /*1b730*/  FFMA.FTZ R75, R217, UR4, -R139.reuse ;  /* 0x00000004d94b7c23 */ /* 0x102fe2000801088b */
[----:B------:R-:W1:Y:S01]  /*1b740*/  LDSM.16.MT88.4 R88, [R187+0x7000] ;  /* 0x00700000bb58783b */ /* 0x000e620000004200 */
[----:B------:R-:W-:Y:S01]  /*1b750*/  LOP3.LUT R93, R100, 0xff, RZ, 0xc0, !PT ;  /* 0x000000ff645d7812 */ /* 0x000fe200078ec0ff */
[----:B------:R-:W-:Y:S03]  /*1b760*/  FFMA.FTZ R139, R235, UR4, -R139 ;  /* 0x00000004eb8b7c23 */ /* 0x000fe6000801088b */
[----:B------:R5:W-:Y:S01]  /*1b770*/  MUFU.EX2 R138, R75 ;  /* 0x0000004b008a7308 */ /* 0x000be20000000800 */
[C---:B------:R-:W-:Y:S02]  /*1b780*/  LOP3.LUT R95, R2.reuse, 0xff, RZ, 0xc0, !PT ;  /* 0x000000ff025f7812 */ /* 0x040fe400078ec0ff */
[----:B------:R-:W-:Y:S02]  /*1b790*/  PRMT R140, R93, 0x5410, R92 ;  /* 0x000054105d8c7816 */ /* 0x000fe4000000005c */
[--C-:B------:R-:W-:Y:S02]  /*1b7a0*/  SHF.R.U32.HI R92, RZ, 0x10, R100.reuse ;  /* 0x00000010ff5c7819 */ /* 0x100fe40000011664 */
[----:B------:R-:W-:Y:S03]  /*1b7b0*/  SHF.R.U32.HI R100, RZ, 0x18, R100 ;  /* 0x00000018ff647819 */ /* 0x000fe60000011664 */
[----:B------:R-:W3:Y:S01]  /*1b7c0*/  MUFU.EX2 R139, R139 ;  /* 0x0000008b008b7308 */ /* 0x000ee20000000800 */
[----:B----4-:R-:W-:Y:S02]  /*1b7d0*/  LOP3.LUT R74, R2, 0xffff, RZ, 0xc0, !PT ;  /* 0x0000ffff024a7812 */ /* 0x010fe400078ec0ff */
[----:B------:R-:W-:Y:S02]  /*1b7e0*/  LOP3.LUT R94, R92, 0xff, RZ, 0xc0, !PT ;  /* 0x000000ff5c5e7812 */ /* 0x000fe400078ec0ff */
[----:B------:R-:W-:Y:S02]  /*1b7f0*/  SHF.R.U32.HI R93, RZ, 0x10, R2 ;  /* 0x00000010ff5d7819 */ /* 0x000fe40000011602 */
[----:B------:R-:W-:Y:S02]  /*1b800*/  SHF.R.U32.HI R92, RZ, 0x8, R74 ;  /* 0x00000008ff5c7819 */ /* 0x000fe4000001164a */
[----:B------:R-:W-:Y:S02]  /*1b810*/  SHF.R.U32.HI R74, RZ, 0x18, R2 ;  /* 0x00000018ff4a7819 */ /* 0x000fe40000011602 */
[----:B------:R-:W-:Y:S02]  /*1b820*/  LOP3.LUT R2, R93, 0xff, RZ, 0xc0, !PT ;  /* 0x000000ff5d027812 */ /* 0x000fe400078ec0ff */
[----:B------:R-:W-:Y:S02]  /*1b830*/  PRMT R141, R94, 0x5410, R100 ;  /* 0x000054105e8d7816 */ /* 0x000fe40000000064 */
[----:B-----5:R-:W-:Y:S02]  /*1b840*/  PRMT R75, R95, 0x5410, R92 ;  /* 0x000054105f4b7816 */ /* 0x020fe4000000005c */
[----:B------:R-:W4:Y:S01]  /*1b850*/  LDSM.16.MT88.4 R92, [R185+0x7800] ;  /* 0x00780000b95c783b */ /* 0x000f220000004200 */
[----:B------:R-:W-:Y:S01]  /*1b860*/  PRMT R133, R2, 0x5410, R74 ;  /* 0x0000541002857816 */ /* 0x000fe2000000004a */
[--C-:B------:R-:W-:Y:S01]  /*1b870*/  FFMA.FTZ R74, R236, UR4, -R148.reuse ;  /* 0x00000004ec4a7c23 */ /* 0x100fe20008010894 */
[----:B------:R-:W-:Y:S01]  /*1b880*/  FFMA.FTZ R148, R136, UR4, -R148 ;  /* 0x0000000488947c23 */ /* 0x000fe20008010894 */
[--C-:B------:R-:W-:Y:S02]  /*1b890*/  HSET2.LE.AND R2, R101, R237.reuse, PT ;  /* 0x000000ed65027233 */ /* 0x100fe40003803000 */
[----:B------:R5:W-:Y:S01]  /*1b8a0*/  MUFU.EX2 R137, R74 ;  /* 0x0000004a00897308 */ /* 0x000be20000000800 */
[--C-:B------:R-:W-:Y:S01]  /*1b8b0*/  HSET2.LE.AND R80, R75, R237.reuse, PT ;  /* 0x000000ed4b507233 */ /* 0x100fe20003803000 */
[----:B------:R-:W4:Y:S01]  /*1b8c0*/  LDSM.16.MT88.4 R100, [R188+0x7800] ;  /* 0x00780000bc64783b */ /* 0x000f220000004200 */
[----:B------:R-:W-:Y:S02]  /*1b8d0*/  F2FP.F16.F32.PACK_AB R142, R155, R157 ;  /* 0x0000009d9b8e723e */ /* 0x000fe400000000ff */
[--C-:B------:R-:W-:Y:S01]  /*1b8e0*/  HSET2.LE.AND R143, R143, R237.reuse, PT ;  /* 0x000000ed8f8f7233 */ /* 0x100fe20003803000 */
[-C--:B-1----:R-:W-:Y:S04]  /*1b8f0*/  HMMA.16816.F32 R52, R76, R88.reuse, R52 ;  /* 0x000000584c34723c */ /* 0x082fe80000001834 */
[----:B------:R-:W1:Y:S01]  /*1b900*/  MUFU.EX2 R148, R148 ;  /* 0x0000009400947308 */ /* 0x000e620000000800 */
[----:B------:R-:W-:Y:S02]  /*1b910*/  LOP3.LUT R142, R2, R142, RZ, 0xc0, !PT ;  /* 0x0000008e028e7212 */ /* 0x000fe400078ec0ff */
[--C-:B------:R-:W-:Y:S01]  /*1b920*/  HSET2.LE.AND R140, R140, R237.reuse, PT ;  /* 0x000000ed8c8c7233 */ /* 0x100fe20003803000 */
[C---:B------:R-:W-:Y:S04]  /*1b930*/  HMMA.16816.F32 R56, R84.reuse, R88, R56 ;  /* 0x000000585438723c */ /* 0x040fe80000001838 */
[--C-:B------:R-:W-:Y:S02]  /*1b940*/  HSET2.LE.AND R141, R141, R237.reuse, PT ;  /* 0x000000ed8d8d7233 */ /* 0x100fe40003803000 */
[-C--:B------:R-:W-:Y:S05]  /*1b950*/  HMMA.16816.F32 R60, R84, R90.reuse, R60 ;  /* 0x0000005a543c723c */ /* 0x080fea000000183c */
[----:B------:R-:W-:Y:S01]  /*1b960*/  F2FP.F16.F32.PACK_AB R2, R151, R152 ;  /* 0x000000989702723e */ /* 0x000fe200000000ff */
[----:B------:R-:W-:Y:S05]  /*1b970*/  HMMA.16816.F32 R64, R76, R90, R64 ;  /* 0x0000005a4c40723c */ /* 0x000fea0000001840 */
[----:B-----5:R-:W-:Y:S02]  /*1b980*/  F2FP.F16.F32.PACK_AB R74, R153, R154 ;  /* 0x0000009a994a723e */ /* 0x020fe400000000ff */
[----:B--2---:R-:W-:Y:S04]  /*1b990*/  F2FP.F16.F32.PACK_AB R75, R149, R150 ;  /* 0x00000096954b723e */ /* 0x004fe800000000ff */
[----:B------:R-:W-:Y:S02]  /*1b9a0*/  LOP3.LUT R143, R143, R2, RZ, 0xc0, !PT ;  /* 0x000000028f8f7212 */ /* 0x000fe400078ec0ff */
[----:B------:R-:W-:Y:S02]  /*1b9b0*/  LOP3.LUT R140, R140, R74, RZ, 0xc0, !PT ;  /* 0x0000004a8c8c7212 */ /* 0x000fe400078ec0ff */
[----:B------:R-:W-:Y:S02]  /*1b9c0*/  LOP3.LUT R141, R141, R75, RZ, 0xc0, !PT ;  /* 0x0000004b8d8d7212 */ /* 0x000fe400078ec0ff */
[----:B---3--:R-:W-:Y:S02]  /*1b9d0*/  F2FP.F16.F32.PACK_AB R132, R146, R147 ;  /* 0x000000939284723e */ /* 0x008fe400000000ff */
[--C-:B------:R-:W-:Y:S02]  /*1b9e0*/  HSET2.LE.AND R134, R134, R237.reuse, PT ;  /* 0x000000ed86867233 */ /* 0x100fe40003803000 */
[--C-:B------:R-:W-:Y:S02]  /*1b9f0*/  HSET2.LE.AND R133, R133, R237.reuse, PT ;  /* 0x000000ed85857233 */ /* 0x100fe40003803000 */
[----:B------:R-:W-:Y:S02]  /*1ba00*/  HSET2.LE.AND R135, R135, R237, PT ;  /* 0x000000ed87877233 */ /* 0x000fe40003803000 */
[----:B------:R-:W-:Y:S02]  /*1ba10*/  F2FP.F16.F32.PACK_AB R2, R144, R145 ;  /* 0x000000919002723e */ /* 0x000fe400000000ff */
[----:B------:R-:W-:Y:S02]  /*1ba20*/  F2FP.F16.F32.PACK_AB R74, R139, R138 ;  /* 0x0000008a8b4a723e */ /* 0x000fe400000000ff */
[----:B-1----:R-:W-:Y:S02]  /*1ba30*/  F2FP.F16.F32.PACK_AB R75, R148, R137 ;  /* 0x00000089944b723e */ /* 0x002fe400000000ff */
[----:B------:R-:W-:Y:S02]  /*1ba40*/  LOP3.LUT R132, R80, R132, RZ, 0xc0, !PT ;  /* 0x0000008450847212 */ /* 0x000fe400078ec0ff */
[-C--:B----4-:R-:W-:Y:S01]  /*1ba50*/  HMMA.16816.F32 R80, R140, R92.reuse, R4 ;  /* 0x0000005c8c50723c */ /* 0x090fe20000001804 */
[----:B------:R-:W1:Y:S04]  /*1ba60*/  LDSM.16.MT88.4 R4, [R187+0x7800] ;  /* 0x00780000bb04783b */ /* 0x000e680000004200 */
[----:B------:R-:W-:Y:S01]  /*1ba70*/  LOP3.LUT R133, R133, R2, RZ, 0xc0, !PT ;  /* 0x0000000285857212 */ /* 0x000fe200078ec0ff */
[----:B------:R-:W-:Y:S01]  /*1ba80*/  FFMA.FTZ R2, R3, R121, R122 ;  /* 0x0000007903027223 */ /* 0x000fe2000001007a */
[----:B------:R-:W-:Y:S01]  /*1ba90*/  LOP3.LUT R134, R134, R74, RZ, 0xc0, !PT ;  /* 0x0000004a86867212 */ /* 0x000fe200078ec0ff */
[----:B------:R-:W-:Y:S03]  /*1baa0*/  FFMA.FTZ R3, R0, R214, R252 ;  /* 0x000000d600037223 */ /* 0x000fe600000100fc */
        /* <DEDUP_REMOVED lines=85> */
.L_x_2144:
[----:B------:R-:W3:Y:S01]  /*1c000*/  LDL.LU R6, [R1+0x50] ;  /* 0x0000500001067983 */ /* 0x000ee20000300800 */
[----:B------:R-:W-:-:S03]  /*1c010*/  ULDC UR4, c[0x0][0x38c] ;  /* 0x0000e30000047ab9 */ /* 0x000fc60000000800 */
[----:B--2---:R-:W2:Y:S04]  /*1c020*/  LDL.LU R2, [R1+0x54] ;  /* 0x0000540001027983 */ /* 0x004ea80000300800 */
[----:B------:R-:W4:Y:S04]  /*1c030*/  LDL.LU R5, [R1+0x58] ;  /* 0x0000580001057983 */ /* 0x000f280000300800 */
[----:B------:R-:W5:Y:S01]  /*1c040*/  LDL.LU R8, [R1+0x5c] ;  /* 0x00005c0001087983 */ /* 0x000f620000300800 */
[----:B------:R-:W-:Y:S01]  /*1c050*/  UMOV UR6, 0x400 ;  /* 0x0000040000067882 */ /* 0x000fe20000000000 */
[----:B------:R-:W-:Y:S01]  /*1c060*/  UISETP.NE.AND UP0, UPT, UR13, -0x1, UPT ;  /* 0xffffffff0d00788c */ /* 0x000fe2000bf05270 */
[----:B------:R-:W1:Y:S02]  /*1c070*/  S2R R31, SR_TID.X ;  /* 0x00000000001f7919 */ /* 0x000e640000002100 */
[----:B-1----:R-:W-:Y:S01]  /*1c080*/  SHF.R.S32.HI R30, RZ, 0x1f, R31 ;  /* 0x0000001fff1e7819 */ /* 0x002fe2000001141f */
[----:B---3--:R-:W1:Y:S04]  /*1c090*/  SHFL.BFLY PT, R0, R6, 0x2, 0x1f ;  /* 0x0c401f0006007f89 */ /* 0x008e6800000e0000 */
[----:B--2---:R-:W2:Y:S04]  /*1c0a0*/  SHFL.BFLY PT, R4, R2, 0x2, 0x1f ;  /* 0x0c401f0002047f89 */ /* 0x004ea800000e0000 */
[----:B----4-:R-:W3:Y:S01]  /*1c0b0*/  SHFL.BFLY PT, R3, R5, 0x2, 0x1f ;  /* 0x0c401f0005037f89 */ /* 0x010ee200000e0000 */
        /* <DEDUP_REMOVED lines=8> */
[----:B------:R-:W-:-:S02]  /*1c140*/  LEA.HI R7, R30, R31, RZ, 0x2 ;  /* 0x0000001f1e077211 */ /* 0x000fc400078f10ff */
[----:B------:R-:W-:Y:S01]  /*1c150*/  LEA.HI R30, R30, R31, RZ, 0x5 ;  /* 0x0000001f1e1e7211 */ /* 0x000fe200078f28ff */
[----:B--2---:R-:W-:Y:S01]  /*1c160*/  FADD.FTZ R2, R2, R8 ;  /* 0x0000000802027221 */ /* 0x004fe20000010000 */
[----:B------:R-:W-:Y:S02]  /*1c170*/  FSETP.NE.FTZ.AND P4, PT, R26, RZ, PT ;  /* 0x000000ff1a00720b */ /* 0x000fe40003f95000 */
[--C-:B------:R-:W-:Y:S01]  /*1c180*/  SHF.R.S32.HI R0, RZ, 0x2, R7.reuse ;  /* 0x00000002ff007819 */ /* 0x100fe20000011407 */
[----:B---3--:R-:W-:Y:S01]  /*1c190*/  FADD.FTZ R27, R4, R6 ;  /* 0x00000006041b7221 */ /* 0x008fe20000010000 */
[----:B------:R-:W1:Y:S01]  /*1c1a0*/  SHFL.BFLY PT, R9, R2, 0x1, 0x1f ;  /* 0x0c201f0002097f89 */ /* 0x000e6200000e0000 */
[----:B------:R-:W-:Y:S01]  /*1c1b0*/  SHF.R.S32.HI R6, RZ, 0x1f, R7 ;  /* 0x0000001fff067819 */ /* 0x000fe20000011407 */
[----:B----4-:R-:W-:Y:S01]  /*1c1c0*/  FADD.FTZ R29, R3, R5 ;  /* 0x00000005031d7221 */ /* 0x010fe20000010000 */
[----:B------:R-:W-:Y:S02]  /*1c1d0*/  LOP3.LUT R3, R7, 0x3ffffffc, RZ, 0xc0, !PT ;  /* 0x3ffffffc07037812 */ /* 0x000fe400078ec0ff */
[----:B------:R-:W-:-:S02]  /*1c1e0*/  FSETP.NE.FTZ.AND P3, PT, R27, RZ, PT ;  /* 0x000000ff1b00720b */ /* 0x000fc40003f75000 */
[----:B------:R-:W-:Y:S02]  /*1c1f0*/  FSETP.NE.FTZ.AND P6, PT, R29, RZ, PT ;  /* 0x000000ff1d00720b */ /* 0x000fe40003fd5000 */
[----:B------:R-:W-:Y:S02]  /*1c200*/  MOV R4, 0x3f800000 ;  /* 0x3f80000000047802 */ /* 0x000fe40000000f00 */
[----:B------:R-:W-:Y:S02]  /*1c210*/  SHF.R.S32.HI R7, RZ, 0x5, R30 ;  /* 0x00000005ff077819 */ /* 0x000fe4000001141e */
[----:B------:R-:W-:Y:S02]  /*1c220*/  IADD3 R3, -R3, R31, RZ ;  /* 0x0000001f03037210 */ /* 0x000fe40007ffe1ff */
[----:B------:R-:W-:Y:S01]  /*1c230*/  MOV R5, 0x3f800000 ;  /* 0x3f80000000057802 */ /* 0x000fe20000000f00 */
[----:B------:R-:W2:Y:S01]  /*1c240*/  @P4 MUFU.RCP R4, R26 ;  /* 0x0000001a00044308 */ /* 0x000ea20000001000 */
[----:B------:R-:W-:-:S02]  /*1c250*/  LEA R15, R7, R3, 0x9 ;  /* 0x00000003070f7211 */ /* 0x000fc400078e48ff */
[----:B------:R-:W-:Y:S02]  /*1c260*/  MOV R3, 0x3f800000 ;  /* 0x3f80000000037802 */ /* 0x000fe40000000f00 */
[----:B------:R-:W-:Y:S01]  /*1c270*/  MOV R7, 0x3f800000 ;  /* 0x3f80000000077802 */ /* 0x000fe20000000f00 */
[----:B-1----:R-:W-:Y:S02]  /*1c280*/  FADD.FTZ R28, R2, R9 ;  /* 0x00000009021c7221 */ /* 0x002fe40000010000 */
[----:B------:R-:W1:Y:S01]  /*1c290*/  @P3 MUFU.RCP R5, R27 ;  /* 0x0000001b00053308 */ /* 0x000e620000001000 */
[----:B------:R-:W-:Y:S02]  /*1c2a0*/  LEA.HI R6, R6, R0, RZ, 0x3 ;  /* 0x0000000006067211 */ /* 0x000fe400078f18ff */
[----:B------:R-:W-:Y:S02]  /*1c2b0*/  FSETP.NE.FTZ.AND P5, PT, R28, RZ, PT ;  /* 0x000000ff1c00720b */ /* 0x000fe40003fb5000 */
[----:B------:R-:W-:-:S03]  /*1c2c0*/  LOP3.LUT R8, R6, 0xfffffff8, RZ, 0xc0, !PT ;  /* 0xfffffff806087812 */ /* 0x000fc600078ec0ff */
[----:B------:R-:W3:Y:S01]  /*1c2d0*/  @P6 MUFU.RCP R3, R29 ;  /* 0x0000001d00036308 */ /* 0x000ee20000001000 */
[----:B------:R-:W-:Y:S01]  /*1c2e0*/  IADD3 R8, R0, -R8, RZ ;  /* 0x8000000800087210 */ /* 0x000fe20007ffe0ff */
[----:B--2---:R-:W-:-:S03]  /*1c2f0*/  FMUL.FTZ R0, R4, UR4 ;  /* 0x0000000404007c20 */ /* 0x004fc60008410000 */
[----:B------:R-:W-:Y:S01]  /*1c300*/  R2P PR, R8, 0x6 ;  /* 0x0000000608007804 */ /* 0x000fe20000000000 */
        /* <DEDUP_REMOVED lines=17> */
[----:B-1----:R-:W-:Y:S01]  /*1c420*/  FMUL.FTZ R2, R5, UR4 ;  /* 0x0000000405027c20 */ /* 0x002fe20008410000 */
[----:B---3--:R-:W-:Y:S01]  /*1c430*/  FMUL.FTZ R0, R3, UR4 ;  /* 0x0000000403007c20 */ /* 0x008fe20008410000 */
        /* <DEDUP_REMOVED lines=38> */
[----:B------:R-:W-:Y:S01]  /*1c6a0*/  LEA.HI R2, R2, R2, RZ, 0x1d ;  /* 0x0000000202027211 */ /* 0x000fe200078fe8ff */
[C---:B------:R-:W-:Y:S01]  /*1c6b0*/  FMUL.FTZ R78, R7.reuse, R78 ;  /* 0x0000004e074e7220 */ /* 0x040fe20000410000 */
[----:B------:R-:W-:Y:S01]  /*1c6c0*/  ISETP.NE.U32.AND P0, PT, R0, 0x1, PT ;  /* 0x000000010000780c */ /* 0x000fe20003f05070 */
[C---:B------:R-:W-:Y:S01]  /*1c6d0*/  FMUL.FTZ R79, R7.reuse, R79 ;  /* 0x0000004f074f7220 */ /* 0x040fe20000410000 */
[----:B------:R-:W-:Y:S01]  /*1c6e0*/  MOV R0, 0x10 ;  /* 0x0000001000007802 */ /* 0x000fe20000000f00 */
[----:B------:R-:W-:Y:S01]  /*1c6f0*/  FMUL.FTZ R90, R7, R90 ;  /* 0x0000005a075a7220 */ /* 0x000fe20000410000 */
[----:B------:R-:W-:Y:S01]  /*1c700*/  LEA R2, R15, R2, 0x1 ;  /* 0x000000020f027211 */ /* 0x000fe200078e08ff */
[C---:B------:R-:W-:Y:S01]  /*1c710*/  FMUL.FTZ R91, R7.reuse, R91 ;  /* 0x0000005b075b7220 */ /* 0x040fe20000410000 */
[----:B------:R-:W-:Y:S01]  /*1c720*/  SEL R15, R0, 0xfffffff0, P0 ;  /* 0xfffffff0000f7807 */ /* 0x000fe20000000000 */
[C---:B------:R-:W-:Y:S01]  /*1c730*/  FMUL.FTZ R94, R7.reuse, R94 ;  /* 0x0000005e075e7220 */ /* 0x040fe20000410000 */
[----:B------:R-:W-:Y:S01]  /*1c740*/  LEA R2, R2, UR4, 0x1 ;  /* 0x0000000402027c11 */ /* 0x000fe2000f8e08ff */
[C---:B------:R-:W-:Y:S01]  /*1c750*/  FMUL.FTZ R19, R7.reuse, R95 ;  /* 0x0000005f07137220 */ /* 0x040fe20000410000 */
[----:B------:R-:W-:Y:S01]  /*1c760*/  F2FP.F16.F32.PACK_AB R6, R6, R80 ;  /* 0x000000500606723e */ /* 0x000fe200000000ff */
[----:B------:R-:W-:Y:S01]  /*1c770*/  FMUL.FTZ R106, R7, R106 ;  /* 0x0000006a076a7220 */ /* 0x000fe20000410000 */
[----:B------:R-:W-:Y:S01]  /*1c780*/  F2FP.F16.F32.PACK_AB R5, R5, R82 ;  /* 0x000000520505723e */ /* 0x000fe200000000ff */
[C---:B------:R-:W-:Y:S01]  /*1c790*/  FMUL.FTZ R16, R7.reuse, R107 ;  /* 0x0000006b07107220 */ /* 0x040fe20000410000 */
[----:B------:R-:W-:Y:S01]  /*1c7a0*/  F2FP.F16.F32.PACK_AB R4, R4, R84 ;  /* 0x000000540404723e */ /* 0x000fe200000000ff */
[----:B------:R-:W-:Y:S01]  /*1c7b0*/  STS [R2], R6 ;  /* 0x0000000602007388 */ /* 0x000fe20000000800 */
[----:B------:R-:W-:Y:S01]  /*1c7c0*/  IADD3 R3, R2, R15, RZ ;  /* 0x0000000f02037210 */ /* 0x000fe20007ffe0ff */
[C---:B------:R-:W-:Y:S01]  /*1c7d0*/  FMUL.FTZ R110, R7.reuse, R110 ;  /* 0x0000006e076e7220 */ /* 0x040fe20000410000 */
[----:B------:R-:W-:Y:S01]  /*1c7e0*/  MOV R0, 0x20 ;  /* 0x0000002000007802 */ /* 0x000fe20000000f00 */
[----:B------:R-:W-:Y:S01]  /*1c7f0*/  STS [R2+0x400], R5 ;  /* 0x0004000502007388 */ /* 0x000fe20000000800 */
[----:B------:R-:W-:Y:S01]  /*1c800*/  F2FP.F16.F32.PACK_AB R14, R14, R86 ;  /* 0x000000560e0e723e */ /* 0x000fe200000000ff */
[----:B------:R-:W-:Y:S01]  /*1c810*/  FMUL.FTZ R10, R7, R111 ;  /* 0x0000006f070a7220 */ /* 0x000fe20000410000 */
[----:B------:R-:W-:Y:S01]  /*1c820*/  F2FP.F16.F32.PACK_AB R25, R25, R76 ;  /* 0x0000004c1919723e */ /* 0x000fe200000000ff */
[----:B------:R1:W-:Y:S01]  /*1c830*/  STS [R3], R4 ;  /* 0x0000000403007388 */ /* 0x0003e20000000800 */
[----:B------:R-:W-:Y:S01]  /*1c840*/  F2FP.F16.F32.PACK_AB R78, R79, R78 ;  /* 0x0000004e4f4e723e */ /* 0x000fe200000000ff */
[----:B------:R-:W-:Y:S01]  /*1c850*/  @UP0 ULDC.64 UR6, c[0x0][0x298] ;  /* 0x0000a60000060ab9 */ /* 0x000fe20000000a00 */
[----:B------:R-:W-:Y:S01]  /*1c860*/  F2FP.F16.F32.PACK_AB R24, R24, R88 ;  /* 0x000000581818723e */ /* 0x000fe200000000ff */
[----:B------:R-:W-:Y:S01]  /*1c870*/  STS [R3+0x400], R14 ;  /* 0x0004000e03007388 */ /* 0x000fe20000000800 */
[----:B------:R-:W-:Y:S01]  /*1c880*/  F2FP.F16.F32.PACK_AB R91, R91, R90 ;  /* 0x0000005a5b5b723e */ /* 0x000fe200000000ff */
[----:B------:R-:W-:Y:S01]  /*1c890*/  @UP0 UIMAD.WIDE.U32 UR10, UR13, UR6, URZ ;  /* 0x000000060d0a02a5 */ /* 0x000fe2000f8e003f */
[----:B------:R-:W-:Y:S01]  /*1c8a0*/  F2FP.F16.F32.PACK_AB R22, R22, R96 ;  /* 0x000000601616723e */ /* 0x000fe200000000ff */
[----:B------:R-:W-:Y:S01]  /*1c8b0*/  STS [R2+0x2000], R25 ;  /* 0x0020001902007388 */ /* 0x000fe20000000800 */
[----:B------:R-:W-:Y:S01]  /*1c8c0*/  F2FP.F16.F32.PACK_AB R21, R21, R98 ;  /* 0x000000621515723e */ /* 0x000fe200000000ff */
[C---:B------:R-:W-:Y:S01]  /*1c8d0*/  FMUL.FTZ R122, R7.reuse, R122 ;  /* 0x0000007a077a7220 */ /* 0x040fe20000410000 */
[----:B------:R-:W-:Y:S01]  /*1c8e0*/  PLOP3.LUT P0, PT, PT, PT, UP0, 0x80, 0x0 ;  /* 0x000000000000781c */ /* 0x000fe20003f0f008 */
        /* <DEDUP_REMOVED lines=11> */
[----:B------:R-:W-:Y:S01]  /*1c9a0*/  F2FP.F16.F32.PACK_AB R16, R16, R106 ;  /* 0x0000006a1010723e */ /* 0x000fe200000000ff */
[----:B------:R-:W-:Y:S01]  /*1c9b0*/  FMUL.FTZ R134, R7, R134 ;  /* 0x0000008607867220 */ /* 0x000fe20000410000 */
[----:B-1----:R-:W-:Y:S01]  /*1c9c0*/  SEL R4, R0, 0xffffffe0, !P1 ;  /* 0xffffffe000047807 */ /* 0x002fe20004800000 */
[----:B------:R-:W-:Y:S01]  /*1c9d0*/  @UP0 UIMAD UR8, UR13, UR7, UR11 ;  /* 0x000000070d0802a4 */ /* 0x000fe2000f8e020b */
[----:B------:R-:W-:-:S02]  /*1c9e0*/  IADD3 R0, R2, 0x40, RZ ;  /* 0x0000004002007810 */ /* 0x000fc40007ffe0ff */
[CC--:B------:R-:W-:Y:S02]  /*1c9f0*/  IADD3 R6, R2.reuse, R4.reuse, RZ ;  /* 0x0000000402067210 */ /* 0x0c0fe40007ffe0ff */
[----:B------:R-:W-:Y:S02]  /*1ca00*/  IADD3 R5, R3, R4, RZ ;  /* 0x0000000403057210 */ /* 0x000fe40007ffe0ff */
[----:B------:R-:W-:Y:S01]  /*1ca10*/  F2FP.F16.F32.PACK_AB R13, R13, R112 ;  /* 0x000000700d0d723e */ /* 0x000fe200000000ff */
[----:B------:R-:W-:Y:S01]  /*1ca20*/  STS [R6], R22 ;  /* 0x0000001606007388 */ /* 0x000fe20000000800 */
[----:B------:R-:W-:Y:S02]  /*1ca30*/  @P2 IADD3 R0, R2, -0x40, RZ ;  /* 0xffffffc002002810 */ /* 0x000fe40007ffe0ff */
[----:B------:R-:W-:Y:S01]  /*1ca40*/  F2FP.F16.F32.PACK_AB R12, R12, R114 ;  /* 0x000000720c0c723e */ /* 0x000fe200000000ff */
[----:B------:R-:W-:Y:S01]  /*1ca50*/  STS [R6+0x400], R21 ;  /* 0x0004001506007388 */ /* 0x000fe20000000800 */
[----:B------:R-:W-:-:S02]  /*1ca60*/  F2FP.F16.F32.PACK_AB R9, R9, R116 ;  /* 0x000000740909723e */ /* 0x000fc400000000ff */
[----:B------:R-:W-:Y:S01]  /*1ca70*/  F2FP.F16.F32.PACK_AB R8, R119, R118 ;  /* 0x000000767708723e */ /* 0x000fe200000000ff */
[----:B------:R-:W-:Y:S01]  /*1ca80*/  STS [R5], R18 ;  /* 0x0000001205007388 */ /* 0x000fe20000000800 */
[----:B--2---:R-:W-:Y:S02]  /*1ca90*/  IADD3 R2, R15, R0, RZ ;  /* 0x000000000f027210 */ /* 0x004fe40007ffe0ff */
[----:B------:R-:W-:Y:S01]  /*1caa0*/  F2FP.F16.F32.PACK_AB R11, R11, R108 ;  /* 0x0000006c0b0b723e */ /* 0x000fe200000000ff */
[----:B------:R-:W-:Y:S01]  /*1cab0*/  STS [R5+0x400], R17 ;  /* 0x0004001105007388 */ /* 0x000fe20000000800 */
[----:B------:R-:W-:Y:S02]  /*1cac0*/  F2FP.F16.F32.PACK_AB R10, R10, R110 ;  /* 0x0000006e0a0a723e */ /* 0x000fe400000000ff */
[----:B---3--:R-:W-:Y:S01]  /*1cad0*/  F2FP.F16.F32.PACK_AB R3, R143, R142 ;  /* 0x0000008e8f03723e */ /* 0x008fe200000000ff */
[----:B------:R-:W-:Y:S01]  /*1cae0*/  STS [R6+0x2000], R20 ;  /* 0x0020001406007388 */ /* 0x000fe20000000800 */
[----:B------:R-:W-:-:S03]  /*1caf0*/  F2FP.F16.F32.PACK_AB R14, R133, R132 ;  /* 0x00000084850e723e */ /* 0x000fc600000000ff */
[----:B------:R1:W-:Y:S04]  /*1cb00*/  STS [R6+0x2400], R19 ;  /* 0x0024001306007388 */ /* 0x0003e80000000800 */
[----:B------:R-:W-:Y:S04]  /*1cb10*/  STS [R5+0x2000], R23 ;  /* 0x0020001705007388 */ /* 0x000fe80000000800 */
[----:B------:R2:W-:Y:S04]  /*1cb20*/  STS [R5+0x2400], R16 ;  /* 0x0024001005007388 */ /* 0x0005e80000000800 */
[----:B------:R3:W-:Y:S04]  /*1cb30*/  STS [R0], R13 ;  /* 0x0000000d00007388 */ /* 0x0007e80000000800 */
[----:B------:R4:W-:Y:S04]  /*1cb40*/  STS [R0+0x400], R12 ;  /* 0x0004000c00007388 */ /* 0x0009e80000000800 */
[----:B------:R5:W-:Y:S04]  /*1cb50*/  STS [R2], R9 ;  /* 0x0000000902007388 */ /* 0x000be80000000800 */
[----:B------:R5:W-:Y:S01]  /*1cb60*/  STS [R2+0x400], R8 ;  /* 0x0004000802007388 */ /* 0x000be20000000800 */
[----:B-1----:R-:W-:-:S03]  /*1cb70*/  F2FP.F16.F32.PACK_AB R6, R127, R126 ;  /* 0x0000007e7f06723e */ /* 0x002fc600000000ff */
[----:B------:R1:W-:Y:S04]  /*1cb80*/  STS [R0+0x2000], R11 ;  /* 0x0020000b00007388 */ /* 0x0003e80000000800 */
[----:B------:R1:W-:Y:S01]  /*1cb90*/  STS [R0+0x2400], R10 ;  /* 0x0024000a00007388 */ /* 0x0003e20000000800 */
[----:B--2---:R-:W-:Y:S01]  /*1cba0*/  F2FP.F16.F32.PACK_AB R5, R141, R140 ;  /* 0x0000008c8d05723e */ /* 0x004fe200000000ff */
[----:B---3--:R-:W-:Y:S01]  /*1cbb0*/  FMUL.FTZ R13, R7, R135 ;  /* 0x00000087070d7220 */ /* 0x008fe20000410000 */
[----:B------:R-:W-:Y:S02]  /*1cbc0*/  F2FP.F16.F32.PACK_AB R7, R125, R124 ;  /* 0x0000007c7d07723e */ /* 0x000fe400000000ff */
[----:B----4-:R-:W-:Y:S02]  /*1cbd0*/  IADD3 R12, R4, 0x400, R0 ;  /* 0x00000400040c7810 */ /* 0x010fe40007ffe000 */
[----:B------:R-:W-:-:S02]  /*1cbe0*/  F2FP.F16.F32.PACK_AB R13, R13, R134 ;  /* 0x000000860d0d723e */ /* 0x000fc400000000ff */
[----:B-----5:R-:W-:Y:S02]  /*1cbf0*/  F2FP.F16.F32.PACK_AB R9, R129, R128 ;  /* 0x000000808109723e */ /* 0x020fe400000000ff */
[----:B------:R-:W-:Y:S02]  /*1cc00*/  IADD3 R12, R15, R12, RZ ;  /* 0x0000000c0f0c7210 */ /* 0x000fe40007ffe0ff */
[----:B------:R-:W-:Y:S02]  /*1cc10*/  F2FP.F16.F32.PACK_AB R8, R131, R130 ;  /* 0x000000828308723e */ /* 0x000fe400000000ff */
[----:B-1----:R-:W-:Y:S02]  /*1cc20*/  F2FP.F16.F32.PACK_AB R11, R121, R120 ;  /* 0x00000078790b723e */ /* 0x002fe400000000ff */
        /* <DEDUP_REMOVED lines=9> */
.L_x_2148:
        /* <DEDUP_REMOVED lines=39> */
.L_x_2149:
[----:B------:R-:W-:Y:S05]  /*1cf30*/  @P2 BRA `(.L_x_2150) ;  /* 0x0000000000182947 */ /* 0x000fea0003800000 */
[----:B------:R-:W1:Y:S01]  /*1cf40*/  LDC R0, c[0x0][0x2c4] ;  /* 0x0000b100ff007b82 */ /* 0x000e620000000800 */
[----:B------:R-:W-:Y:S02]  /*1cf50*/  ISETP.NE.AND P0, PT, RZ, UR7, PT ;  /* 0x00000007ff007c0c */ /* 0x000fe4000bf05270 */
[----:B------:R-:W-:-:S05]  /*1cf60*/  MOV R8, 0x1 ;  /* 0x0000000100087802 */ /* 0x000fca0000000f00 */
[----:B------:R-:W2:Y:S08]  /*1cf70*/  LDC R4, c[0x0][0x270] ;  /* 0x00009c00ff047b82 */ /* 0x000eb00000000800 */
[----:B-1----:R-:W2:Y:S02]  /*1cf80*/  @P0 LDC R0, c[0x0][0x2e4] ;  /* 0x0000b900ff000b82 */ /* 0x002ea40000000800 */
[----:B--2---:R-:W-:-:S07]  /*1cf90*/  IMAD R4, R0, R4, RZ ;  /* 0x0000000400047224 */ /* 0x004fce00078e02ff */
.L_x_2150:
[----:B------:R-:W-:Y:S01]  /*1cfa0*/  BAR.SYNC.DEFER_BLOCKING 0x0 ;  /* 0x0000000000007b1d */ /* 0x000fe20000010000 */
[----:B------:R-:W-:Y:S01]  /*1cfb0*/  LOP3.LUT R5, R30, 0xffffffe0, RZ, 0xc0, !PT ;  /* 0xffffffe01e057812 */ /* 0x000fe200078ec0ff */
[----:B------:R-:W-:Y:S02]  /*1cfc0*/  IMAD R4, R16, R4, RZ ;  /* 0x0000000410047224 */ /* 0x000fe400078e02ff */
[----:B------:R-:W-:Y:S01]  /*1cfd0*/  @P3 FMUL.FTZ R6, R6, 0.69314718246459960938 ;  /* 0x3f31721806063820 */ /* 0x000fe20000410000 */
[----:B------:R-:W-:Y:S01]  /*1cfe0*/  MOV R27, 0x7f800000 ;  /* 0x7f800000001b7802 */ /* 0x000fe20000000f00 */
[----:B------:R-:W-:Y:S02]  /*1cff0*/  @P4 FMUL.FTZ R7, R7, 0.69314718246459960938 ;  /* 0x3f31721807074820 */ /* 0x000fe40000410000 */
[----:B------:R-:W1:Y:S01]  /*1d000*/  @P6 LDC R15, c[0x0][0x2e8] ;  /* 0x0000ba00ff0f6b82 */ /* 0x000e620000000800 */
[----:B------:R-:W2:Y:S01]  /*1d010*/  @P6 MUFU.LG2 R13, R29 ;  /* 0x0000001d000d6308 */ /* 0x000ea20000000c00 */
[----:B------:R-:W-:Y:S01]  /*1d020*/  IADD3 R9, -R5, R31, RZ ;  /* 0x0000001f05097210 */ /* 0x000fe20007ffe1ff */
[----:B------:R-:W-:Y:S01]  /*1d030*/  @P3 FFMA.FTZ R27, R72, R10, R6 ;  /* 0x0000000a481b3223 */ /* 0x000fe20000010006 */
[----:B------:R-:W-:Y:S01]  /*1d040*/  SEL R5, R4, RZ, !P1 ;  /* 0x000000ff04057207 */ /* 0x000fe20004800000 */
[----:B------:R-:W-:Y:S01]  /*1d050*/  IMAD R4, R17, R8, RZ ;  /* 0x0000000811047224 */ /* 0x000fe200078e02ff */
[----:B------:R-:W-:Y:S01]  /*1d060*/  LOP3.LUT P2, RZ, R9, 0x3, RZ, 0xc0, !PT ;  /* 0x0000000309ff7812 */ /* 0x000fe2000784c0ff */
[----:B------:R-:W-:Y:S01]  /*1d070*/  BSSY B0, `(.L_x_2151) ;  /* 0x0000047000007945 */ /* 0x000fe20003800000 */
[----:B------:R-:W3:Y:S01]  /*1d080*/  @P5 LDC R14, c[0x0][0x2e8] ;  /* 0x0000ba00ff0e5b82 */ /* 0x000ee20000000800 */
[----:B------:R4:W5:Y:S01]  /*1d090*/  @P5 MUFU.LG2 R12, R28 ;  /* 0x0000001c000c5308 */ /* 0x0009620000000c00 */
[----:B------:R-:W-:Y:S01]  /*1d0a0*/  IMAD R0, R37, R0, R5 ;  /* 0x0000000025007224 */ /* 0x000fe200078e0205 */
[----:B------:R-:W-:Y:S01]  /*1d0b0*/  MOV R26, 0x7f800000 ;  /* 0x7f800000001a7802 */ /* 0x000fe20000000f00 */
[----:B------:R-:W-:-:S02]  /*1d0c0*/  IMAD.SHL.U32 R6, R4, 0x80, RZ ;  /* 0x0000008004067824 */ /* 0x000fc400078e00ff */
[----:B------:R-:W-:Y:S01]  /*1d0d0*/  @P4 FFMA.FTZ R26, R73, R11, R7 ;  /* 0x0000000b491a4223 */ /* 0x000fe20000010007 */
[----:B------:R-:W-:Y:S01]  /*1d0e0*/  IMAD.MOV.U32 R24, RZ, RZ, 0x7f800000 ;  /* 0x7f800000ff187424 */ /* 0x000fe200078e00ff */
[----:B------:R-:W-:Y:S02]  /*1d0f0*/  MOV R25, 0x7f800000 ;  /* 0x7f80000000197802 */ /* 0x000fe40000000f00 */
[----:B------:R-:W-:Y:S01]  /*1d100*/  IADD3 R10, P1, P0, R6, R2, R0 ;  /* 0x00000002060a7210 */ /* 0x000fe2000783e000 */
[----:B------:R1:W3:Y:S01]  /*1d110*/  LDS.128 R32, [R212+0x3800] ;  /* 0x00380000d4207984 */ /* 0x0002e20000000c00 */
[----:B--2---:R-:W-:Y:S01]  /*1d120*/  @P6 FMUL.FTZ R5, R13, 0.69314718246459960938 ;  /* 0x3f3172180d056820 */ /* 0x004fe20000410000 */
[----:B------:R-:W-:Y:S02]  /*1d130*/  SHF.R.S32.HI R7, RZ, 0x1f, R6 ;  /* 0x0000001fff077819 */ /* 0x000fe40000011406 */
[----:B------:R-:W-:Y:S01]  /*1d140*/  SHF.R.S32.HI R0, RZ, 0x1f, R0 ;  /* 0x0000001fff007819 */ /* 0x000fe20000011400 */
[----:B-1----:R-:W-:Y:S01]  /*1d150*/  @P6 FFMA.FTZ R24, R71, R15, R5 ;  /* 0x0000000f47186223 */ /* 0x002fe20000010005 */
[----:B----4-:R-:W-:Y:S01]  /*1d160*/  SHF.R.S32.HI R28, RZ, 0x1f, R36 ;  /* 0x0000001fff1c7819 */ /* 0x010fe20000011424 */
[----:B-----5:R-:W-:Y:S01]  /*1d170*/  @P5 FMUL.FTZ R4, R12, 0.69314718246459960938 ;  /* 0x3f3172180c045820 */ /* 0x020fe20000410000 */
[----:B------:R-:W-:-:S02]  /*1d180*/  IADD3.X R11, R7, R3, R0, P1, P0 ;  /* 0x00000003070b7210 */ /* 0x000fc40000fe0400 */
[----:B------:R-:W-:Y:S01]  /*1d190*/  LEA.HI R28, R28, R36, RZ, 0x3 ;  /* 0x000000241c1c7211 */ /* 0x000fe200078f18ff */
[----:B---3--:R-:W-:-:S03]  /*1d1a0*/  @P5 FFMA.FTZ R25, R70, R14, R4 ;  /* 0x0000000e46195223 */ /* 0x008fc60000010004 */
[----:B------:R-:W-:Y:S01]  /*1d1b0*/  SHF.R.S32.HI R2, RZ, 0x3, R28 ;  /* 0x00000003ff027819 */ /* 0x000fe2000001141c */
        /* <DEDUP_REMOVED lines=50> */
.L_x_2152:
[----:B------:R-:W-:Y:S05]  /*1d4e0*/  BSYNC B0 ;  /* 0x0000000000007941 */ /* 0x000fea0003800000 */
.L_x_2151:
[----:B-1----:R-:W2:Y:S01]  /*1d4f0*/  LDL.LU.64 R6, [R1+0x60] ;  /* 0x0000600001067983 */ /* 0x002ea20000300a00 */
[----:B------:R-:W-:Y:S01]  /*1d500*/  LOP3.LUT R4, R28, 0xfffffff8, RZ, 0xc0, !PT ;  /* 0xfffffff81c047812 */ /* 0x000fe200078ec0ff */
[----:B------:R-:W-:Y:S01]  /*1d510*/  ULDC UR4, c[0x0][0x2d0] ;  /* 0x0000b40000047ab9 */ /* 0x000fe20000000800 */
[C---:B------:R-:W-:Y:S01]  /*1d520*/  VIADD R0, R2.reuse, 0x20 ;  /* 0x0000002002007836 */ /* 0x040fe20000000000 */
[----:B------:R1:W3:Y:S01]  /*1d530*/  LDS.128 R12, [R212] ;  /* 0x00000000d40c7984 */ /* 0x0002e20000000c00 */
[----:B------:R-:W-:Y:S01]  /*1d540*/  VIADD R5, R2, 0x30 ;  /* 0x0000003002057836 */ /* 0x000fe20000000000 */
        /* <DEDUP_REMOVED lines=39> */
.L_x_2154:
[----:B------:R-:W-:Y:S05]  /*1d7c0*/  BSYNC B0 ;  /* 0x0000000000007941 */ /* 0x000fea0003800000 */
.L_x_2153:
        /* <DEDUP_REMOVED lines=18> */
.L_x_2156:
[----:B------:R-:W-:Y:S05]  /*1d8f0*/  BSYNC B0 ;  /* 0x0000000000007941 */ /* 0x000fea0003800000 */
.L_x_2155:
        /* <DEDUP_REMOVED lines=16> */
.L_x_2158:
[----:B------:R-:W-:Y:S05]  /*1da00*/  BSYNC B0 ;  /* 0x0000000000007941 */ /* 0x000fea0003800000 */
.L_x_2157:
        /* <DEDUP_REMOVED lines=16> */
.L_x_2160:
[----:B------:R-:W-:Y:S05]  /*1db10*/  BSYNC B0 ;  /* 0x0000000000007941 */ /* 0x000fea0003800000 */
.L_x_2159:
        /* <DEDUP_REMOVED lines=16> */
.L_x_2162:
[----:B------:R-:W-:Y:S05]  /*1dc20*/  BSYNC B0 ;  /* 0x0000000000007941 */ /* 0x000fea0003800000 */
.L_x_2161:
        /* <DEDUP_REMOVED lines=17> */
.L_x_2164:
[----:B------:R-:W-:Y:S05]  /*1dd40*/  BSYNC B0 ;  /* 0x0000000000007941 */ /* 0x000fea0003800000 */
.L_x_2163:
        /* <DEDUP_REMOVED lines=16> */
.L_x_2166:
[----:B------:R-:W-:Y:S05]  /*1de50*/  BSYNC B0 ;  /* 0x0000000000007941 */ /* 0x000fea0003800000 */
.L_x_2165:
        /* <DEDUP_REMOVED lines=15> */
.L_x_2167:
        /* <DEDUP_REMOVED lines=11> */
.L_x_2597:


//--------------------- .text._ZN5flash16flash_fwd_kernelI23Flash_fwd_kernel_traitsILi64ELi128ELi64ELi4ELb0ELb0EN7cutlass6half_tE19Flash_kernel_traitsILi64ELi128ELi64ELi4ES3_EELb1ELb0ELb1ELb0ELb0ELb0ELb0ELb1EEEvNS_16Flash_fwd_paramsE --------------------------
	.section	.text._ZN5flash16flash_fwd_kernelI23Flash_fwd_kernel_traitsILi64ELi128ELi64ELi4ELb0ELb0EN7cutlass6half_tE19Flash_kernel_traitsILi64ELi128ELi64ELi4ES3_EELb1ELb0ELb1ELb0ELb0ELb0ELb0ELb1EEEvNS_16Flash_fwd_paramsE,"ax",@progbits
	.align	128
        .global         _ZN5flash16flash_fwd_kernelI23Flash_fwd_kernel_traitsILi64ELi128ELi64ELi4ELb0ELb0EN7cutlass6half_tE19Flash_kernel_traitsILi64ELi128ELi64ELi4ES3_EELb1ELb0ELb1ELb0ELb0ELb0ELb0ELb1EEEvNS_16Flash_fwd_paramsE
        .type           _ZN5flash16flash_fwd_kernelI23Flash_fwd_kernel_traitsILi64ELi128ELi64ELi4ELb0ELb0EN7cutlass6half_tE19Flash_kernel_traitsILi64ELi128ELi64ELi4ES3_EELb1ELb0ELb1ELb0ELb0ELb0ELb0ELb1EEEvNS_16Flash_fwd_paramsE,@function
        .size           _ZN5flash16flash_fwd_kernelI23Flash_fwd_kernel_traitsILi64ELi128ELi64ELi4ELb0ELb0EN7cutlass6half_tE19Flash_kernel_traitsILi64ELi128ELi64ELi4ES3_EELb1ELb0ELb1ELb0ELb0ELb0ELb0ELb1EEEvNS_16Flash_fwd_paramsE,(.L_x_2598 - _ZN5flash16flash_fwd_kernelI23Flash_fwd_kernel_traitsILi64ELi128ELi64ELi4ELb0ELb0EN7cutlass6half_tE19Flash_kernel_traitsILi64ELi128ELi64ELi4ES3_EELb1ELb0ELb1ELb0ELb0ELb0ELb0ELb1EEEvNS_16Flash_fwd_paramsE)
        .other          _ZN5flash16flash_fwd_kernelI23Flash_fwd_kernel_traitsILi64ELi128ELi64ELi4ELb0ELb0EN7cutlass6half_tE19Flash_kernel_traitsILi64ELi128ELi64ELi4ES3_EELb1ELb0ELb1ELb0ELb0ELb0ELb0ELb1EEEvNS_16Flash_fwd_paramsE,@"STO_CUDA_ENTRY STV_DEFAULT"
_ZN5flash16flash_fwd_kernelI23Flash_fwd_kernel_traitsILi64ELi128ELi64ELi4ELb0ELb0EN7cutlass6half_tE19Flash_kernel_traitsILi64ELi128ELi64ELi4ES3_EELb1ELb0ELb1ELb0ELb0ELb0ELb0ELb1EEEvNS_16Flash_fwd_paramsE:
.text._ZN5flash16flash_fwd_kernelI23Flash_fwd_kernel_traitsILi64ELi128ELi64ELi4ELb0ELb0EN7cutlass6half_tE19Flash_kernel_traitsILi64ELi128ELi64ELi4ES3_EELb1ELb0ELb1ELb0ELb0ELb0ELb0ELb1EEEvNS_16Flash_fwd_paramsE:
        /* <DEDUP_REMOVED lines=13> */
[----:B------:R-:W-:Y:S01]  /*00d0*/  S2UR UR15, SR_CTAID.X ;  /* 0x00000000000f79c3 */ /* 0x000fe20000002500 */
[----:B------:R2:W5:Y:S07]  /*00e0*/  @P2 LDG.E.64 R4, desc[UR28][R2.64] ;  /* 0x0000001c02042981 */ /* 0x00056e000c1e1b00 */
[----:B------:R-:W1:Y:S08]  /*00f0*/  S2UR UR17, SR_CTAID.Y ;  /* 0x00000000001179c3 */ /* 0x000e700000002600 */
[----:B------:R-:W4:Y:S01]  /*0100*/  S2UR UR31, SR_CTAID.Z ;  /* 0x00000000001f79c3 */ /* 0x000f220000002700 */
[----:B------:R-:W-:Y:S01]  /*0110*/  UMOV UR14, 0xffffffff ;  /* 0xffffffff000e7882 */ /* 0x000fe20000000000 */
[----:B------:R-:W-:Y:S01]  /*0120*/  UMOV UR35, URZ ;  /* 0x0000003f00237c82 */ /* 0x000fe20008000000 */
[----:B------:R-:W-:-:S05]  /*0130*/  ULDC.U8 UR13, c[0x0][0x388] ;  /* 0x0000e200000d7ab9 */ /* 0x000fca0000000000 */
[----:B------:R-:W5:Y:S01]  /*0140*/  @P2 LDC R0, c[0x0][0x3b0] ;  /* 0x0000ec00ff002b82 */ /* 0x000f620000000800 */
[----:B--2---:R-:W-:Y:S02]  /*0150*/  @P2 IMAD.MOV.U32 R2, RZ, RZ, R8 ;  /* 0x000000ffff022224 */ /* 0x004fe400078e0008 */
[----:B---3--:R-:W-:-:S06]  /*0160*/  @P2 IMAD.MOV.U32 R3, RZ, RZ, R9 ;  /* 0x000000ffff032224 */ /* 0x008fcc00078e0009 */
[----:B------:R-:W2:Y:S01]  /*0170*/  @P2 LDG.E.64 R2, desc[UR28][R2.64] ;  /* 0x0000001c02022981 */ /* 0x000ea2000c1e1b00 */
[----:B------:R-:W-:Y:S02]  /*0180*/  UISETP.NE.U32.AND UP2, UPT, UR6, URZ, UPT ;  /* 0x0000003f0600728c */ /* 0x000fe4000bf45070 */
[----:B-1----:R-:W-:Y:S02]  /*0190*/  UIMAD.WIDE UR8, UR17, 0x4, UR8 ;  /* 0x00000004110878a5 */ /* 0x002fe4000f8e0208 */
[----:B------:R-:W-:Y:S02]  /*01a0*/  UISETP.NE.AND.EX UP2, UPT, UR7, URZ, UPT, UP2 ;  /* 0x0000003f0700728c */ /* 0x000fe4000bf45320 */
[----:B----4-:R-:W-:Y:S01]  /*01b0*/  ULOP3.LUT UR4, UR31, UR15, UR17, 0xfe, !UPT ;  /* 0x0000000f1f047292 */ /* 0x010fe2000f8efe11 */
[----:B------:R-:W-:-:S03]  /*01c0*/  ULDC.U8 UR6, c[0x0][0x3c2] ;  /* 0x0000f08000067ab9 */ /* 0x000fc60000000000 */
[----:B------:R-:W-:Y:S01]  /*01d0*/  PLOP3.LUT P0, PT, PT, PT, UP2, 0x80, 0x0 ;  /* 0x000000000000781c */ /* 0x000fe20003f0f028 */
[----:B------:R-:W-:Y:S01]  /*01e0*/  UISETP.NE.AND UP3, UPT, UR6, URZ, UPT ;  /* 0x0000003f0600728c */ /* 0x000fe2000bf65270 */
[----:B------:R-:W-:Y:S01]  /*01f0*/  LOP3.LUT P1, RZ, R165, UR4, RZ, 0xfc, !PT ;  /* 0x00000004a5ff7c12 */ /* 0x000fe2000f82fcff */
[----:B------:R-:W-:Y:S01]  /*0200*/  ULDC.64 UR4, c[0x0][0x300] ;  /* 0x0000c00000047ab9 */ /* 0x000fe20000000a00 */
[----:B------:R-:W-:Y:S01]  /*0210*/  ULDC.64 UR6, c[0x0][0x2f8] ;  /* 0x0000be0000067ab9 */ /* 0x000fe20000000a00 */
        /* <DEDUP_REMOVED lines=28> */
[----:B-1----:R-:W-:Y:S02]  /*03e0*/  IMAD.U32 R2, RZ, RZ, UR6 ;  /* 0x00000006ff027e24 */ /* 0x002fe4000f8e00ff */
[----:B------:R-:W-:-:S05]  /*03f0*/  IMAD.U32 R3, RZ, RZ, UR7 ;  /* 0x00000007ff037e24 */ /* 0x000fca000f8e00ff */
[----:B------:R-:W5:Y:S01]  /*0400*/  @!P1 LDG.E R4, desc[UR28][R2.64] ;  /* 0x0000001c02049981 */ /* 0x000f62000c1e1900 */
[----:B------:R-:W-:Y:S01]  /*0410*/  SHF.R.S32.HI R23, RZ, 0x1f, R165 ;  /* 0x0000001fff177819 */ /* 0x000fe200000114a5 */
[----:B------:R-:W-:-:S03]  /*0420*/  UMOV UR8, 0xffffffff ;  /* 0xffffffff00087882 */ /* 0x000fc60000000000 */
[----:B------:R-:W-:Y:S02]  /*0430*/  LEA.HI R164, R23, R165, RZ, 0x5 ;  /* 0x000000a517a47211 */ /* 0x000fe400078f28ff */
[----:B--2---:R-:W-:Y:S02]  /*0440*/  @P0 R2UR UR14, R6 ;  /* 0x00000000060e02ca */ /* 0x004fe400000e0000 */
[----:B---3--:R-:W-:Y:S02]  /*0450*/  @P0 R2UR UR16, R5 ;  /* 0x00000000051002ca */ /* 0x008fe400000e0000 */
[----:B------:R-:W-:-:S04]  /*0460*/  ISETP.NE.U32.AND P0, PT, RZ, UR4, PT ;  /* 0x00000004ff007c0c */ /* 0x000fc8000bf05070 */
[----:B------:R-:W-:-:S07]  /*0470*/  ISETP.NE.AND.EX P0, PT, RZ, UR5, PT, P0 ;  /* 0x00000005ff007c0c */ /* 0x000fce000bf05300 */
[----:B------:R-:W-:-:S07]  /*0480*/  @UP2 UIADD3 UR16, UR16, -UR14, URZ ;  /* 0x8000000e10102290 */ /* 0x000fce000fffe03f */
[----:B------:R-:W-:Y:S01]  /*0490*/  @!UP2 ULDC UR16, c[0x0][0x2c4] ;  /* 0x0000b1000010aab9 */ /* 0x000fe20000000800 */
[----:B----4-:R-:W-:Y:S02]  /*04a0*/  @P2 R2UR UR35, R0 ;  /* 0x00000000002322ca */ /* 0x010fe400000e0000 */
[----:B------:R-:W-:-:S05]  /*04b0*/  LOP3.LUT R0, R164, 0xffffffe0, RZ, 0xc0, !PT ;  /* 0xffffffe0a4007812 */ /* 0x000fca00078ec0ff */
[----:B------:R-:W-:Y:S01]  /*04c0*/  IMAD.IADD R132, R165, 0x1, -R0 ;  /* 0x00000001a5847824 */ /* 0x000fe200078e0a00 */
[----:B-----5:R-:W-:Y:S01]  /*04d0*/  @!P1 R2UR UR8, R4 ;  /* 0x00000000040892ca */ /* 0x020fe200000e0000 */
        /* <DEDUP_REMOVED lines=8> */
.L_x_2168:
[----:B------:R-:W-:-:S05]  /*0560*/  ULDC UR6, c[0x0][0x2c8] ;  /* 0x0000b20000067ab9 */ /* 0x000fca0000000800 */
.L_x_2169:
        /* <DEDUP_REMOVED lines=54> */
[----:B------:R-:W-:Y:S01]  /*08d0*/  @!UP0 USHF.R.S32.HI UR9, URZ, 0x1f, UR17 ;  /* 0x0000001f3f098899 */ /* 0x000fe20008011411 */
[----:B------:R-:W-:Y:S01]  /*08e0*/  PLOP3.LUT P0, PT, PT, PT, UP1, 0x80, 0x0 ;  /* 0x000000000000781c */ /* 0x000fe20003f0f018 */
[----:B------:R-:W-:Y:S01]  /*08f0*/  @UP0 ULDC.64 UR6, c[0x0][0x298] ;  /* 0x0000a60000060ab9 */ /* 0x000fe20000000a00 */
[----:B------:R-:W-:Y:S01]  /*0900*/  @!UP0 ULDC.64 UR4, c[0x0][0x290] ;  /* 0x0000a40000048ab9 */ /* 0x000fe20000000a00 */
[----:B------:R-:W-:-:S02]  /*0910*/  @UP0 UIMAD.WIDE.U32 UR10, UR14, UR6, URZ ;  /* 0x000000060e0a02a5 */ /* 0x000fc4000f8e003f */
[----:B------:R-:W-:Y:S02]  /*0920*/  @!UP0 UIMAD UR6, UR9, UR4, URZ ;  /* 0x00000004090682a4 */ /* 0x000fe4000f8e023f */
[----:B------:R-:W-:Y:S02]  /*0930*/  @!UP0 UIMAD.WIDE.U32 UR12, UR17, UR4, URZ ;  /* 0x00000004110c82a5 */ /* 0x000fe4000f8e003f */
[----:B------:R-:W-:Y:S02]  /*0940*/  @!UP0 UIMAD UR6, UR17, UR5, UR6 ;  /* 0x00000005110682a4 */ /* 0x000fe4000f8e0206 */
[----:B------:R-:W-:Y:S01]  /*0950*/  @UP0 UIMAD UR7, UR14, UR7, UR11 ;  /* 0x000000070e0702a4 */ /* 0x000fe2000f8e020b */
[----:B------:R-:W-:Y:S01]  /*0960*/  @UP1 ULDC.64 UR4, c[0x0][0x2c0] ;  /* 0x0000b00000041ab9 */ /* 0x000fe20000000a00 */
[----:B------:R-:W-:Y:S01]  /*0970*/  @!UP2 UMOV UR18, URZ ;  /* 0x0000003f0012ac82 */ /* 0x000fe20008000000 */
[----:B------:R-:W-:Y:S01]  /*0980*/  @UP1 UIMAD UR9, UR5, UR4, URZ ;  /* 0x00000004050912a4 */ /* 0x000fe2000f8e023f */
[----:B------:R-:W-:-:S02]  /*0990*/  @!UP2 UMOV UR19, URZ ;  /* 0x0000003f0013ac82 */ /* 0x000fc40008000000 */
[----:B------:R-:W-:Y:S01]  /*09a0*/  @UP2 ULDC UR5, c[0x0][0x2c4] ;  /* 0x0000b10000052ab9 */ /* 0x000fe20000000800 */
[----:B------:R-:W-:Y:S01]  /*09b0*/  @UP1 ULDC UR11, c[0x0][0x2c0] ;  /* 0x0000b000000b1ab9 */ /* 0x000fe20000000800 */
[----:B------:R-:W-:Y:S02]  /*09c0*/  @UP2 UIMAD UR5, UR17, UR5, URZ ;  /* 0x00000005110522a4 */ /* 0x000fe4000f8e023f */
[----:B------:R-:W-:Y:S02]  /*09d0*/  @!UP0 UIADD3 UR7, UR13, UR6, URZ ;  /* 0x000000060d078290 */ /* 0x000fe4000fffe03f */
[----:B------:R-:W-:Y:S01]  /*09e0*/  @UP2 USEL UR5, UR5, UR14, !UP0 ;  /* 0x0000000e05052287 */ /* 0x000fe2000c000000 */
[----:B------:R-:W-:Y:S02]  /*09f0*/  @!UP0 UMOV UR10, UR12 ;  /* 0x0000000c000a8c82 */ /* 0x000fe40008000000 */
[----:B------:R-:W-:Y:S01]  /*0a00*/  @UP1 UMOV UR14, 0x1 ;  /* 0x00000001000e1882 */ /* 0x000fe20000000000 */
        /* <DEDUP_REMOVED lines=10> */
.L_x_2171:
[----:B------:R-:W-:Y:S01]  /*0ab0*/  IMAD.IADD R14, R165, 0x1, -R0 ;  /* 0x00000001a50e7824 */ /* 0x000fe200078e0a00 */
[----:B------:R-:W-:Y:S01]  /*0ac0*/  USHF.R.S32.HI UR6, URZ, 0x1f, UR31 ;  /* 0x0000001f3f067899 */ /* 0x000fe2000801141f */
[----:B------:R-:W-:Y:S01]  /*0ad0*/  VIADD R20, R4, 0x40 ;  /* 0x0000004004147836 */ /* 0x000fe20000000000 */
[----:B------:R-:W-:Y:S01]  /*0ae0*/  ULDC.64 UR4, c[0x0][0x2a0] ;  /* 0x0000a80000047ab9 */ /* 0x000fe20000000a00 */
[----:B------:R-:W-:Y:S01]  /*0af0*/  IMAD.SHL.U32 R0, R14, 0x8, RZ ;  /* 0x000000080e007824 */ /* 0x000fe200078e00ff */
[----:B------:R-:W-:Y:S01]  /*0b00*/  UIMAD UR6, UR6, UR4, URZ ;  /* 0x00000004060672a4 */ /* 0x000fe2000f8e023f */
[----:B------:R-:W-:Y:S01]  /*0b10*/  IMAD.U32 R6, RZ, RZ, UR4 ;  /* 0x00000004ff067e24 */ /* 0x000fe2000f8e00ff */
[----:B------:R-:W-:Y:S01]  /*0b20*/  UIADD3 UR16, -UR27, UR16, URZ ;  /* 0x000000101b107290 */ /* 0x000fe2000fffe13f */
[----:B------:R-:W-:Y:S01]  /*0b30*/  SHF.R.S32.HI R5, RZ, 0x1f, R4 ;  /* 0x0000001fff057819 */ /* 0x000fe20000011404 */
[----:B------:R-:W-:Y:S01]  /*0b40*/  ULDC UR4, c[0x0][0x2d0] ;  /* 0x0000b40000047ab9 */ /* 0x000fe20000000800 */
[C---:B------:R-:W-:Y:S01]  /*0b50*/  IADD3 R8, P0, R0.reuse, UR10, RZ ;  /* 0x0000000a00087c10 */ /* 0x040fe2000ff1e0ff */
[----:B------:R-:W-:Y:S01]  /*0b60*/  UIMAD UR14, UR17, UR14, URZ ;  /* 0x0000000e110e72a4 */ /* 0x000fe2000f8e023f */
[C---:B------:R-:W-:Y:S01]  /*0b70*/  ISETP.GE.AND P2, PT, R0.reuse, UR4, PT ;  /* 0x0000000400007c0c */ /* 0x040fe2000bf46270 */
[----:B------:R-:W-:Y:S01]  /*0b80*/  UIMAD UR5, UR31, UR5, UR6 ;  /* 0x000000051f0572a4 */ /* 0x000fe2000f8e0206 */
[----:B------:R-:W-:Y:S01]  /*0b90*/  LEA.HI.X.SX32 R9, R0, UR7, 0x1, P0 ;  /* 0x0000000700097c11 */ /* 0x000fe200080f0eff */
[----:B------:R-:W-:Y:S01]  /*0ba0*/  USEL UR14, UR14, URZ, !UP2 ;  /* 0x0000003f0e0e7287 */ /* 0x000fe2000d000000 */
[C---:B------:R-:W-:Y:S01]  /*0bb0*/  ISETP.GE.OR P0, PT, R4.reuse, UR16, P2 ;  /* 0x0000001004007c0c */ /* 0x040fe20009706670 */
[----:B------:R-:W-:Y:S01]  /*0bc0*/  UIMAD UR6, UR27, UR11, URZ ;  /* 0x0000000b1b0672a4 */ /* 0x000fe2000f8e023f */
[----:B------:R-:W-:Y:S01]  /*0bd0*/  VIADD R15, R4, 0x10 ;  /* 0x00000010040f7836 */ /* 0x000fe20000000000 */
[----:B------:R-:W-:Y:S01]  /*0be0*/  UIMAD UR14, UR31, UR9, UR14 ;  /* 0x000000091f0e72a4 */ /* 0x000fe2000f8e020e */
[----:B------:R-:W-:Y:S01]  /*0bf0*/  IMAD.WIDE.U32 R8, R6, UR31, R8 ;  /* 0x0000001f06087c25 */ /* 0x000fe2000f8e0008 */
[----:B------:R-:W-:Y:S01]  /*0c00*/  USHF.R.S32.HI UR4, URZ, 0x1f, UR6 ;  /* 0x0000001f3f047899 */ /* 0x000fe20008011406 */
[----:B------:R-:W-:Y:S01]  /*0c10*/  ISETP.GE.AND P1, PT, R20, UR16, PT ;  /* 0x0000001014007c0c */ /* 0x000fe2000bf26270 */
[----:B------:R-:W-:Y:S01]  /*0c20*/  USHF.R.S32.HI UR7, URZ, 0x1f, UR14 ;  /* 0x0000001f3f077899 */ /* 0x000fe2000801140e */
[C---:B------:R-:W-:Y:S01]  /*0c30*/  VIADD R16, R4.reuse, 0x20 ;  /* 0x0000002004107836 */ /* 0x040fe20000000000 */
[----:B------:R-:W-:Y:S01]  /*0c40*/  UIADD3 UR6, UP1, UP0, UR6, UR18, UR14 ;  /* 0x0000001206067290 */ /* 0x000fe2000f83e00e */
[----:B------:R-:W-:Y:S01]  /*0c50*/  IADD3 R18, R4, 0x30, RZ ;  /* 0x0000003004127810 */ /* 0x000fe20007ffe0ff */
[----:B------:R-:W-:Y:S01]  /*0c60*/  VIADD R7, R9, UR5 ;  /* 0x0000000509077c36 */ /* 0x000fe20008000000 */
[----:B------:R-:W-:Y:S01]  /*0c70*/  BSSY B0, `(.L_x_2172) ;  /* 0x0000016000007945 */ /* 0x000fe20003800000 */
[----:B------:R-:W-:Y:S01]  /*0c80*/  UIADD3.X UR18, UR4, UR19, UR7, UP1, UP0 ;  /* 0x0000001304127290 */ /* 0x000fe20008fe0407 */
[----:B------:R-:W-:Y:S01]  /*0c90*/  P2R R23, PR, RZ, 0x2 ;  /* 0x00000002ff177803 */ /* 0x000fe20000000000 */
[----:B------:R-:W-:Y:S01]  /*0ca0*/  IMAD.WIDE R2, R2, 0x80, R4 ;  /* 0x0000008002027825 */ /* 0x000fe200078e0204 */
[----:B------:R-:W-:-:S02]  /*0cb0*/  ISETP.GE.OR P1, PT, R15, UR16, P2 ;  /* 0x000000100f007c0c */ /* 0x000fc40009726670 */
[----:B------:R-:W-:Y:S01]  /*0cc0*/  ISETP.GE.OR P3, PT, R16, UR16, P2 ;  /* 0x0000001010007c0c */ /* 0x000fe20009766670 */
[----:B------:R-:W-:Y:S01]  /*0cd0*/  VIADD R19, R4, 0x50 ;  /* 0x0000005004137836 */ /* 0x000fe20000000000 */
[----:B------:R-:W-:Y:S01]  /*0ce0*/  ISETP.GE.OR P4, PT, R18, UR16, P2 ;  /* 0x0000001012007c0c */ /* 0x000fe20009786670 */
[----:B------:R-:W-:Y:S01]  /*0cf0*/  VIADD R21, R4, 0x60 ;  /* 0x0000006004157836 */ /* 0x000fe20000000000 */
        /* <DEDUP_REMOVED lines=13> */
.L_x_2173:
[----:B------:R-:W-:Y:S05]  /*0dd0*/  BSYNC B0 ;  /* 0x0000000000007941 */ /* 0x000fea0003800000 */
.L_x_2172:
        /* <DEDUP_REMOVED lines=17> */
.L_x_2175:
[----:B------:R-:W-:Y:S05]  /*0ef0*/  BSYNC B0 ;  /* 0x0000000000007941 */ /* 0x000fea0003800000 */
.L_x_2174:
        /* <DEDUP_REMOVED lines=16> */
.L_x_2177:
[----:B------:R-:W-:Y:S05]  /*1000*/  BSYNC B0 ;  /* 0x0000000000007941 */ /* 0x000fea0003800000 */
.L_x_2176:
        /* <DEDUP_REMOVED lines=16> */
.L_x_2179:
[----:B------:R-:W-:Y:S05]  /*1110*/  BSYNC B0 ;  /* 0x0000000000007941 */ /* 0x000fea0003800000 */
.L_x_2178:
        /* <DEDUP_REMOVED lines=16> */
.L_x_2181:
[----:B------:R-:W-:Y:S05]  /*1220*/  BSYNC B0 ;  /* 0x0000000000007941 */ /* 0x000fea0003800000 */
.L_x_2180:
[C---:B------:R-:W-:Y:S01]  /*1230*/  ISETP.NE.OR P1, PT, R14.reuse, RZ, P1 ;  /* 0x000000ff0e00720c */ /* 0x040fe20000f25670 */
        /* <DEDUP_REMOVED lines=27> */
.L_x_2183:
[----:B------:R-:W-:Y:S05]  /*13f0*/  BSYNC B0 ;  /* 0x0000000000007941 */ /* 0x000fea0003800000 */
.L_x_2182:
        /* <DEDUP_REMOVED lines=19> */
.L_x_2185:
[----:B------:R-:W-:Y:S05]  /*1530*/  BSYNC B0 ;  /* 0x0000000000007941 */ /* 0x000fea0003800000 */
.L_x_2184:
        /* <DEDUP_REMOVED lines=16> */
.L_x_2187:
[----:B------:R-:W-:Y:S05]  /*1640*/  BSYNC B0 ;  /* 0x0000000000007941 */ /* 0x000fea0003800000 */
.L_x_2186:
        /* <DEDUP_REMOVED lines=10> */
.L_x_2189:
[----:B------:R-:W-:Y:S05]  /*16f0*/  BSYNC B0 ;  /* 0x0000000000007941 */ /* 0x000fea0003800000 */
.L_x_2188:
        /* <DEDUP_REMOVED lines=10> */
.L_x_2191:
[----:B------:R-:W-:Y:S05]  /*17a0*/  BSYNC B0 ;  /* 0x0000000000007941 */ /* 0x000fea0003800000 */
.L_x_2190:
        /* <DEDUP_REMOVED lines=10> */
.L_x_2193:
[----:B------:R-:W-:Y:S05]  /*1850*/  BSYNC B0 ;  /* 0x0000000000007941 */ /* 0x000fea0003800000 */
.L_x_2192:
        /* <DEDUP_REMOVED lines=11> */
.L_x_2195:
[----:B------:R-:W-:Y:S05]  /*1910*/  BSYNC B0 ;  /* 0x0000000000007941 */ /* 0x000fea0003800000 */
.L_x_2194:
        /* <DEDUP_REMOVED lines=11> */
.L_x_2197:
[----:B------:R-:W-:Y:S05]  /*19d0*/  BSYNC B0 ;  /* 0x0000000000007941 */ /* 0x000fea0003800000 */
.L_x_2196:
        /* <DEDUP_REMOVED lines=11> */
.L_x_2199:
[----:B------:R-:W-:Y:S05]  /*1a90*/  BSYNC B0 ;  /* 0x0000000000007941 */ /* 0x000fea0003800000 */
.L_x_2198:
        /* <DEDUP_REMOVED lines=10> */
.L_x_2201:
[----:B------:R-:W-:Y:S05]  /*1b40*/  BSYNC B0 ;  /* 0x0000000000007941 */ /* 0x000fea0003800000 */
.L_x_2200:
        /* <DEDUP_REMOVED lines=10> */
.L_x_2170:
[----:B------:R-:W1:Y:S01]  /*1bf0*/  LDC R25, c[0x0][0x278] ;  /* 0x00009e00ff197b82 */ /* 0x000e620000000800 */
[----:B------:R-:W-:Y:S01]  /*1c00*/  UISETP.NE.AND UP0, UPT, UR14, -0x1, UPT ;  /* 0xffffffff0e00788c */ /* 0x000fe2000bf05270 */
[----:B------:R-:W-:Y:S01]  /*1c10*/  LEA.HI R5, R23, R165, RZ, 0x3 ;  /* 0x000000a517057211 */ /* 0x000fe200078f18ff */
[----:B------:R-:W-:Y:S01]  /*1c20*/  ULDC UR9, c[0x0][0x270] ;  /* 0x00009c0000097ab9 */ /* 0x000fe20000000800 */
[----:B------:R-:W2:Y:S01]  /*1c30*/  S2R R15, SR_CTAID.Z ;  /* 0x00000000000f7919 */ /* 0x000ea20000002700 */
[----:B------:R-:W-:Y:S01]  /*1c40*/  UIMAD UR9, UR17, UR9, UR31 ;  /* 0x00000009110972a4 */ /* 0x000fe2000f8e021f */
[----:B------:R-:W-:Y:S01]  /*1c50*/  SHF.R.S32.HI R6, RZ, 0x3, R5 ;  /* 0x00000003ff067819 */ /* 0x000fe20000011405 */
[----:B------:R-:W-:Y:S01]  /*1c60*/  UISETP.NE.AND UP1, UPT, UR8, -0x1, UPT ;  /* 0xffffffff0800788c */ /* 0x000fe2000bf25270 */
[----:B------:R-:W-:Y:S01]  /*1c70*/  SHF.R.S32.HI R4, RZ, 0x1f, R132 ;  /* 0x0000001fff047819 */ /* 0x000fe20000011484 */
[----:B------:R-:W-:-:S03]  /*1c80*/  USHF.L.U32 UR19, UR9, 0x5, URZ ;  /* 0x0000000509137899 */ /* 0x000fc6000800063f */
[----:B------:R-:W-:Y:S01]  /*1c90*/  @UP0 ULDC.64 UR4, c[0x0][0x240] ;  /* 0x0000900000040ab9 */ /* 0x000fe20000000a00 */
[----:B------:R-:W-:Y:S02]  /*1ca0*/  @!UP0 USHF.R.S32.HI UR10, URZ, 0x1f, UR17 ;  /* 0x0000001f3f0a8899 */ /* 0x000fe40008011411 */
[----:B------:R-:W-:Y:S01]  /*1cb0*/  @UP0 UIMAD.WIDE.U32 UR24, UR14, UR4, URZ ;  /* 0x000000040e1802a5 */ /* 0x000fe2000f8e003f */
[----:B------:R-:W-:Y:S01]  /*1cc0*/  IADD3 R169, P1, P0, R8, UR19, R132 ;  /* 0x0000001308a97c10 */ /* 0x000fe2000f83e084 */
[----:B------:R-:W-:Y:S02]  /*1cd0*/  USHF.R.S32.HI UR11, URZ, 0x1f, UR19 ;  /* 0x0000001f3f0b7899 */ /* 0x000fe40008011413 */
[----:B------:R-:W-:Y:S02]  /*1ce0*/  @UP0 UIMAD UR4, UR14, UR5, UR25 ;  /* 0x000000050e0402a4 */ /* 0x000fe4000f8e0219 */
[----:B------:R-:W-:Y:S01]  /*1cf0*/  UIADD3 UR5, -UR27, UR16, URZ ;  /* 0x000000101b057290 */ /* 0x000fe2000fffe13f */
[----:B------:R3:W-:Y:S01]  /*1d00*/  STL [R1+0x168], R169 ;  /* 0x000168a901007387 */ /* 0x0007e20000100800 */
[----:B------:R-:W-:Y:S01]  /*1d10*/  @!UP0 ULDC.64 UR6, c[0x0][0x228] ;  /* 0x00008a0000068ab9 */ /* 0x000fe20000000a00 */
[----:B-1----:R-:W-:Y:S01]  /*1d20*/  IABS R0, R25 ;  /* 0x0000001900007213 */ /* 0x002fe20000000000 */
[----:B------:R-:W-:Y:S01]  /*1d30*/  @!UP0 UIMAD UR10, UR10, UR6, URZ ;  /* 0x000000060a0a82a4 */ /* 0x000fe2000f8e023f */
[----:B------:R-:W-:Y:S01]  /*1d40*/  IADD3.X R167, R9, UR11, R4, P1, P0 ;  /* 0x0000000b09a77c10 */ /* 0x000fe20008fe0404 */
[----:B------:R-:W-:Y:S01]  /*1d50*/  @UP1 UIADD3 UR22, UR35, UR8, URZ ;  /* 0x0000000823161290 */ /* 0x000fe2000fffe03f */
[----:B------:R-:W-:Y:S01]  /*1d60*/  PLOP3.LUT P0, PT, PT, PT, UP1, 0x80, 0x0 ;  /* 0x000000000000781c */ /* 0x000fe20003f0f018 */
[----:B------:R-:W-:Y:S01]  /*1d70*/  IMAD.MOV.U32 R24, RZ, RZ, R0 ;  /* 0x000000ffff187224 */ /* 0x000fe200078e0000 */
[----:B------:R-:W-:Y:S01]  /*1d80*/  @!UP0 UIMAD UR7, UR17, UR7, UR10 ;  /* 0x00000007110782a4 */ /* 0x000fe2000f8e020a */
[----:B------:R-:W-:Y:S01]  /*1d90*/  VIADD R0, R6, 0x40 ;  /* 0x0000004006007836 */ /* 0x000fe20000000000 */
[----:B------:R-:W-:Y:S01]  /*1da0*/  @!UP0 UIMAD.WIDE.U32 UR36, UR17, UR6, URZ ;  /* 0x00000006112482a5 */ /* 0x000fe2000f8e003f */
[----:B------:R-:W1:Y:S01]  /*1db0*/  I2F.RP R2, R24 ;  /* 0x0000001800027306 */ /* 0x000e620000209400 */
[----:B------:R-:W-:Y:S01]  /*1dc0*/  @UP1 ULDC.64 UR10, c[0x0][0x248] ;  /* 0x00009200000a1ab9 */ /* 0x000fe20000000a00 */
[----:B------:R-:W-:Y:S01]  /*1dd0*/  ULDC UR6, c[0x0][0x2d4] ;  /* 0x0000b50000067ab9 */ /* 0x000fe20000000800 */
[----:B------:R-:W-:Y:S01]  /*1de0*/  ISETP.GE.AND P4, PT, R0, UR5, PT ;  /* 0x0000000500007c0c */ /* 0x000fe2000bf86270 */
[----:B------:R-:W-:Y:S01]  /*1df0*/  @UP1 UIMAD.WIDE.U32 UR38, UR22, UR10, URZ ;  /* 0x0000000a162612a5 */ /* 0x000fe2000f8e003f */
[----:B--2---:R-:W-:Y:S01]  /*1e00*/  IABS R15, R15 ;  /* 0x0000000f000f7213 */ /* 0x004fe20000000000 */
[----:B------:R-:W-:-:S02]  /*1e10*/  UIMAD UR6, UR9, UR6, UR27 ;  /* 0x00000006090672a4 */ /* 0x000fc4000f8e021b */
[----:B------:R-:W-:Y:S01]  /*1e20*/  @UP1 UIMAD UR22, UR22, UR11, URZ ;  /* 0x0000000b161612a4 */ /* 0x000fe2000f8e023f */
[----:B------:R-:W-:Y:S01]  /*1e30*/  ULDC UR19, c[0x0][0x2d8] ;  /* 0x0000b60000137ab9 */ /* 0x000fe20000000800 */
[----:B------:R-:W-:Y:S01]  /*1e40*/  @UP0 UMOV UR34, UR24 ;  /* 0x0000001800220c82 */ /* 0x000fe20008000000 */
[----:B------:R-:W-:Y:S02]  /*1e50*/  UIMAD UR25, UR6, UR19, URZ ;  /* 0x00000013061972a4 */ /* 0x000fe4000f8e023f */
[----:B------:R-:W-:Y:S01]  /*1e60*/  @UP1 UIADD3 UR22, UR39, UR22, URZ ;  /* 0x0000001627161290 */ /* 0x000fe2000fffe03f */
[----:B-1----:R-:W1:Y:S01]  /*1e70*/  MUFU.RCP R2, R2 ;  /* 0x0000000200027308 */ /* 0x002e620000001000 */
[----:B------:R-:W-:Y:S01]  /*1e80*/  @UP1 UMOV UR24, UR38 ;  /* 0x0000002600181c82 */ /* 0x000fe20008000000 */
[----:B------:R-:W-:Y:S01]  /*1e90*/  @!UP0 UIADD3 UR4, UR37, UR7, URZ ;  /* 0x0000000725048290 */ /* 0x000fe2000fffe03f */
[----:B------:R-:W-:Y:S01]  /*1ea0*/  @!UP0 UMOV UR34, UR36 ;  /* 0x0000002400228c82 */ /* 0x000fe20008000000 */
[----:B-1----:R-:W-:-:S04]  /*1eb0*/  VIADD R2, R2, 0xffffffe ;  /* 0x0ffffffe02027836 */ /* 0x002fc80000000000 */
[----:B------:R1:W2:Y:S02]  /*1ec0*/  F2I.FTZ.U32.TRUNC.NTZ R3, R2 ;  /* 0x0000000200037305 */ /* 0x0002a4000021f000 */
[----:B-1----:R-:W-:Y:S02]  /*1ed0*/  VIADD R2, R6, 0x50 ;  /* 0x0000005006027836 */ /* 0x002fe40000000000 */
[----:B--2---:R-:W-:-:S03]  /*1ee0*/  IMAD.MOV R0, RZ, RZ, -R3 ;  /* 0x000000ffff007224 */ /* 0x004fc600078e0a03 */
[----:B------:R-:W-:Y:S01]  /*1ef0*/  ISETP.GE.AND P5, PT, R2, UR5, PT ;  /* 0x0000000502007c0c */ /* 0x000fe2000bfa6270 */
[----:B------:R-:W-:Y:S02]  /*1f00*/  IMAD R0, R0, R24, RZ ;  /* 0x0000001800007224 */ /* 0x000fe400078e02ff */
[----:B------:R-:W-:-:S04]  /*1f10*/  IMAD.MOV.U32 R2, RZ, RZ, RZ ;  /* 0x000000ffff027224 */ /* 0x000fc800078e00ff */
        /* <DEDUP_REMOVED lines=8> */
[----:B------:R-:W-:-:S03]  /*1fa0*/  VIADD R2, R6, 0x60 ;  /* 0x0000006006027836 */ /* 0x000fc60000000000 */
[----:B------:R-:W-:Y:S01]  /*1fb0*/  LOP3.LUT R0, R0, 0x38, R242, 0xf8, !PT ;  /* 0x0000003800007812 */ /* 0x000fe200078ef8f2 */
[----:B---3--:R-:W-:Y:S06]  /*1fc0*/  @P0 BRA `(.L_x_2202) ;  /* 0x0000000000380947 */ /* 0x008fec0003800000 */
        /* <DEDUP_REMOVED lines=14> */
.L_x_2202:
[----:B------:R-:W-:Y:S01]  /*20b0*/  @UP1 UIADD3 UR23, UR35, UR8, URZ ;  /* 0x0000000823171290 */ /* 0x000fe2000fffe03f */
[----:B------:R-:W-:Y:S01]  /*20c0*/  IMAD.MOV R3, RZ, RZ, -R16 ;  /* 0x000000ffff037224 */ /* 0x000fe200078e0a10 */
[----:B------:R-:W-:Y:S01]  /*20d0*/  USHF.R.S32.HI UR36, URZ, 0x1f, UR31 ;  /* 0x0000001f3f247899 */ /* 0x000fe2000801141f */
[----:B------:R-:W-:Y:S01]  /*20e0*/  LOP3.LUT R18, R25, UR31, RZ, 0x3c, !PT ;  /* 0x0000001f19127c12 */ /* 0x000fe2000f8e3cff */
[----:B------:R-:W-:Y:S01]  /*20f0*/  @UP1 ULDC.64 UR8, c[0x0][0x250] ;  /* 0x0000940000081ab9 */ /* 0x000fe20000000a00 */
[----:B------:R-:W-:Y:S01]  /*2100*/  ISETP.GE.AND P6, PT, R2, UR5, PT ;  /* 0x0000000502007c0c */ /* 0x000fe2000bfc6270 */
[----:B------:R-:W-:Y:S01]  /*2110*/  @UP1 UIMAD.WIDE.U32 UR6, UR23, UR8, URZ ;  /* 0x00000008170612a5 */ /* 0x000fe2000f8e003f */
[----:B------:R-:W-:Y:S01]  /*2120*/  IMAD R15, R24, R3, R15 ;  /* 0x00000003180f7224 */ /* 0x000fe200078e020f */
[----:B------:R-:W-:Y:S01]  /*2130*/  @UP1 UIMAD UR23, UR23, UR9, URZ ;  /* 0x00000009171712a4 */ /* 0x000fe2000f8e023f */
[----:B------:R-:W-:Y:S02]  /*2140*/  LOP3.LUT R2, R0, R4, RZ, 0x3c, !PT ;  /* 0x0000000400027212 */ /* 0x000fe400078e3cff */
        /* <DEDUP_REMOVED lines=17> */
.L_x_2203:
[----:B------:R-:W1:Y:S01]  /*2260*/  S2UR UR35, SR_CgaCtaId ;  /* 0x00000000002379c3 */ /* 0x000e620000008800 */
[C---:B------:R-:W-:Y:S01]  /*2270*/  VIADD R0, R6.reuse, 0x70 ;  /* 0x0000007006007836 */ /* 0x040fe20000000000 */
[----:B------:R-:W-:Y:S01]  /*2280*/  SHF.R.S32.HI R243, RZ, 0x1f, R242 ;  /* 0x0000001ffff37819 */ /* 0x000fe200000114f2 */
[----:B------:R-:W-:Y:S01]  /*2290*/  ULDC.64 UR6, c[0x0][0x258] ;  /* 0x0000960000067ab9 */ /* 0x000fe20000000a00 */
[----:B------:R-:W-:Y:S01]  /*22a0*/  ISETP.GE.AND P2, PT, R6, UR5, PT ;  /* 0x0000000506007c0c */ /* 0x000fe2000bf46270 */
[----:B------:R-:W-:Y:S01]  /*22b0*/  UIMAD UR36, UR36, UR6, URZ ;  /* 0x00000006242472a4 */ /* 0x000fe2000f8e023f */
[----:B------:R-:W-:Y:S01]  /*22c0*/  ISETP.GE.AND P1, PT, R0, UR5, PT ;  /* 0x0000000500007c0c */ /* 0x000fe2000bf26270 */
[----:B------:R-:W-:Y:S01]  /*22d0*/  IMAD.U32 R0, RZ, RZ, UR6 ;  /* 0x00000006ff007e24 */ /* 0x000fe2000f8e00ff */
[----:B------:R-:W-:Y:S01]  /*22e0*/  ISETP.GT.U32.AND P0, PT, R24, R15, PT ;  /* 0x0000000f1800720c */ /* 0x000fe20003f04070 */
[----:B------:R-:W-:Y:S01]  /*22f0*/  IMAD.SHL.U32 R3, R3, 0x8, RZ ;  /* 0x0000000803037824 */ /* 0x000fe200078e00ff */
[----:B------:R-:W-:Y:S01]  /*2300*/  P2R R17, PR, RZ, 0x2 ;  /* 0x00000002ff117803 */ /* 0x000fe20000000000 */
[----:B------:R-:W-:Y:S01]  /*2310*/  UIMAD UR7, UR31, UR7, UR36 ;  /* 0x000000071f0772a4 */ /* 0x000fe2000f8e0224 */
[----:B------:R-:W-:Y:S01]  /*2320*/  IADD3 R8, P1, R242, UR34, RZ ;  /* 0x00000022f2087c10 */ /* 0x000fe2000ff3e0ff */
[----:B------:R-:W-:Y:S01]  /*2330*/  VIADD R14, R6, 0x10 ;  /* 0x00000010060e7836 */ /* 0x000fe20000000000 */
[----:B------:R-:W-:Y:S01]  /*2340*/  LOP3.LUT R4, R2, 0xfffffe00, R3, 0xf8, !PT ;  /* 0xfffffe0002047812 */ /* 0x000fe200078ef803 */
[----:B------:R-:W-:Y:S01]  /*2350*/  VIADD R20, R6, 0x20 ;  /* 0x0000002006147836 */ /* 0x000fe20000000000 */
[----:B------:R-:W-:Y:S01]  /*2360*/  IADD3.X R9, R243, UR4, RZ, P1, !PT ;  /* 0x00000004f3097c10 */ /* 0x000fe20008ffe4ff */
[----:B------:R-:W-:Y:S01]  /*2370*/  UMOV UR4, 0x400 ;  /* 0x0000040000047882 */ /* 0x000fe20000000000 */
[----:B------:R-:W-:Y:S01]  /*2380*/  SHF.R.S32.HI R7, RZ, 0x1f, R6 ;  /* 0x0000001fff077819 */ /* 0x000fe20000011406 */
[----:B------:R-:W-:Y:S01]  /*2390*/  IMAD.U32 R2, RZ, RZ, UR15 ;  /* 0x0000000fff027e24 */ /* 0x000fe2000f8e00ff */
[----:B------:R-:W-:Y:S01]  /*23a0*/  UIADD3 UR17, UR18, -0x1, URZ ;  /* 0xffffffff12117890 */ /* 0x000fe2000fffe03f */
[----:B------:R-:W-:Y:S01]  /*23b0*/  IMAD.WIDE.U32 R8, R0, UR31, R8 ;  /* 0x0000001f00087c25 */ /* 0x000fe2000f8e0008 */
[----:B------:R-:W-:Y:S01]  /*23c0*/  BSSY B0, `(.L_x_2204) ;  /* 0x000001c000007945 */ /* 0x000fe20003800000 */
[----:B------:R-:W-:Y:S01]  /*23d0*/  ISETP.GE.AND P1, PT, R14, UR5, PT ;  /* 0x000000050e007c0c */ /* 0x000fe2000bf26270 */
[----:B-1----:R-:W-:Y:S01]  /*23e0*/  ULEA UR4, UR35, UR4, 0x18 ;  /* 0x0000000423047291 */ /* 0x002fe2000f8ec03f */
[----:B------:R-:W-:Y:S01]  /*23f0*/  VIADD R5, R9, UR7 ;  /* 0x0000000709057c36 */ /* 0x000fe20008000000 */
[----:B------:R-:W-:Y:S01]  /*2400*/  ISETP.GE.AND P3, PT, R20, UR5, PT ;  /* 0x0000000514007c0c */ /* 0x000fe2000bf66270 */
[----:B------:R-:W-:-:S02]  /*2410*/  @!P0 IMAD.IADD R15, R15, 0x1, -R24 ;  /* 0x000000010f0f8824 */ /* 0x000fc400078e0a18 */
[----:B------:R-:W-:Y:S01]  /*2420*/  @!P0 VIADD R16, R16, 0x1 ;  /* 0x0000000110108836 */ /* 0x000fe20000000000 */
[----:B------:R-:W-:Y:S01]  /*2430*/  LEA R192, R4, UR4, 0x1 ;  /* 0x0000000404c07c11 */ /* 0x000fe2000f8e08ff */
[----:B------:R-:W-:-:S04]  /*2440*/  IMAD.WIDE R2, R2, 0x80, R6 ;  /* 0x0000008002027825 */ /* 0x000fc800078e0206 */
[----:B------:R-:W-:Y:S01]  /*2450*/  VIADD R19, R6, 0x30 ;  /* 0x0000003006137836 */ /* 0x000fe20000000000 */
        /* <DEDUP_REMOVED lines=18> */
.L_x_2205:
[----:B------:R-:W-:Y:S05]  /*2580*/  BSYNC B0 ;  /* 0x0000000000007941 */ /* 0x000fea0003800000 */
.L_x_2204:
[----:B------:R-:W-:Y:S01]  /*2590*/  UIMAD UR31, UR17, -0x40, UR30 ;  /* 0xffffffc0111f78a4 */ /* 0x000fe2000f8e021e */
        /* <DEDUP_REMOVED lines=23> */
.L_x_2207:
[----:B------:R-:W-:Y:S05]  /*2710*/  BSYNC B0 ;  /* 0x0000000000007941 */ /* 0x000fea0003800000 */
.L_x_2206:
[----:B------:R-:W-:Y:S01]  /*2720*/  ISETP.GE.AND P0, PT, R14, UR31, PT ;  /* 0x0000001f0e007c0c */ /* 0x000fe2000bf06270 */
[----:B------:R-:W-:Y:S03]  /*2730*/  BSSY B0, `(.L_x_2208) ;  /* 0x0000017000007945 */ /* 0x000fe60003800000 */
        /* <DEDUP_REMOVED lines=22> */
.L_x_2209:
[----:B------:R-:W-:Y:S05]  /*28a0*/  BSYNC B0 ;  /* 0x0000000000007941 */ /* 0x000fea0003800000 */
.L_x_2208:
        /* <DEDUP_REMOVED lines=24> */
.L_x_2211:
[----:B------:R-:W-:Y:S05]  /*2a30*/  BSYNC B0 ;  /* 0x0000000000007941 */ /* 0x000fea0003800000 */
.L_x_2210:
[----:B------:R-:W-:Y:S01]  /*2a40*/  BSSY B0, `(.L_x_2212) ;  /* 0x0000017000007945 */ /* 0x000fe20003800000 */
[----:B------:R-:W-:-:S03]  /*2a50*/  ISETP.GE.AND P2, PT, R18, RZ, PT ;  /* 0x000000ff1200720c */ /* 0x000fc60003f46270 */
        /* <DEDUP_REMOVED lines=21> */
.L_x_2213:
[----:B------:R-:W-:Y:S05]  /*2bb0*/  BSYNC B0 ;  /* 0x0000000000007941 */ /* 0x000fea0003800000 */
.L_x_2212:
        /* <DEDUP_REMOVED lines=24> */
.L_x_2215:
[----:B------:R-:W-:Y:S05]  /*2d40*/  BSYNC B0 ;  /* 0x0000000000007941 */ /* 0x000fea0003800000 */
.L_x_2214:
        /* <DEDUP_REMOVED lines=22> */
.L_x_2217:
[----:B------:R-:W-:Y:S05]  /*2eb0*/  BSYNC B0 ;  /* 0x0000000000007941 */ /* 0x000fea0003800000 */
.L_x_2216:
        /* <DEDUP_REMOVED lines=22> */
.L_x_2219:
[----:B------:R-:W-:Y:S05]  /*3020*/  BSYNC B0 ;  /* 0x0000000000007941 */ /* 0x000fea0003800000 */
.L_x_2218:
[----:B------:R-:W-:Y:S01]  /*3030*/  @P1 VIADD R16, R16, 0x1 ;  /* 0x0000000110101836 */ /* 0x000fe20000000000 */
[----:B------:R-:W-:Y:S01]  /*3040*/  ISETP.NE.AND P1, PT, R25, RZ, PT ;  /* 0x000000ff1900720c */ /* 0x000fe20003f25270 */
[----:B------:R-:W-:Y:S01]  /*3050*/  IMAD R4, R7, UR10, RZ ;  /* 0x0000000a07047c24 */ /* 0x000fe2000f8e02ff */
[----:B------:R-:W-:Y:S01]  /*3060*/  LOP3.LUT R8, R14, 0xfffffff0, RZ, 0xc0, !PT ;  /* 0xfffffff00e087812 */ /* 0x000fe200078ec0ff */
[----:B-1----:R-:W-:Y:S01]  /*3070*/  IMAD.WIDE.U32 R2, R6, UR10, R242 ;  /* 0x0000000a06027c25 */ /* 0x002fe2000f8e00f2 */
[----:B--2-4-:R-:W-:Y:S01]  /*3080*/  SHF.R.S32.HI R13, RZ, 0x4, R14 ;  /* 0x00000004ff0d7819 */ /* 0x014fe2000001140e */
[----:B------:R-:W-:Y:S01]  /*3090*/  ULDC.64 UR6, c[0x0][0x260] ;  /* 0x0000980000067ab9 */ /* 0x000fe20000000a00 */
[----:B------:R-:W-:Y:S01]  /*30a0*/  USHF.R.S32.HI UR36, URZ, 0x1f, UR17 ;  /* 0x0000001f3f247899 */ /* 0x000fe20008011411 */
[----:B------:R-:W-:Y:S01]  /*30b0*/  IMAD.MOV.U32 R0, RZ, RZ, R16 ;  /* 0x000000ffff007224 */ /* 0x000fe200078e0010 */
[----:B------:R-:W-:Y:S01]  /*30c0*/  LEA.HI R11, R14, R13, RZ, 0x1 ;  /* 0x0000000d0e0b7211 */ /* 0x000fe200078f08ff */
[----:B------:R-:W-:Y:S01]  /*30d0*/  IMAD.IADD R8, R165, 0x1, -R8 ;  /* 0x00000001a5087824 */ /* 0x000fe200078e0a08 */
[C---:B------:R-:W-:Y:S01]  /*30e0*/  ISETP.GE.AND P4, PT, R6.reuse, UR31, PT ;  /* 0x0000001f06007c0c */ /* 0x040fe2000bf86270 */
[----:B------:R-:W-:Y:S01]  /*30f0*/  IMAD R5, R6, UR11, R4 ;  /* 0x0000000b06057c24 */ /* 0x000fe2000f8e0204 */
[----:B------:R-:W-:Y:S01]  /*3100*/  IADD3 R4, P0, R2, UR24, RZ ;  /* 0x0000001802047c10 */ /* 0x000fe2000ff1e0ff */
[----:B------:R-:W-:Y:S01]  /*3110*/  IMAD R9, R7, UR8, RZ ;  /* 0x0000000807097c24 */ /* 0x000fe2000f8e02ff */
[----:B------:R-:W-:Y:S01]  /*3120*/  @!P2 IADD3 R0, -R0, RZ, RZ ;  /* 0x000000ff0000a210 */ /* 0x000fe20007ffe1ff */
[----:B------:R-:W-:Y:S01]  /*3130*/  IMAD.U32 R15, RZ, RZ, UR17 ;  /* 0x00000011ff0f7e24 */ /* 0x000fe2000f8e00ff */
[----:B------:R-:W-:Y:S01]  /*3140*/  SHF.R.S32.HI R2, RZ, 0x1f, R8 ;  /* 0x0000001fff027819 */ /* 0x000fe20000011408 */
[----:B------:R-:W-:Y:S01]  /*3150*/  IMAD R9, R6, UR9, R9 ;  /* 0x0000000906097c24 */ /* 0x000fe2000f8e0209 */
[----:B------:R-:W-:Y:S01]  /*3160*/  @!P1 LOP3.LUT R0, RZ, R25, RZ, 0x33, !PT ;  /* 0x00000019ff009212 */ /* 0x000fe200078e33ff */
[----:B------:R-:W-:Y:S01]  /*3170*/  IMAD.MOV.U32 R36, RZ, RZ, 0x10 ;  /* 0x00000010ff247424 */ /* 0x000fe200078e00ff */
[----:B------:R-:W-:Y:S01]  /*3180*/  LEA.HI R17, R2, R8, RZ, 0x3 ;  /* 0x0000000802117211 */ /* 0x000fe200078f18ff */
[----:B------:R-:W-:Y:S01]  /*3190*/  BSSY B0, `(.L_x_2220) ;  /* 0x0000031000007945 */ /* 0x000fe20003800000 */
[----:B------:R-:W-:Y:S01]  /*31a0*/  IADD3.X R5, R3, UR22, R5, P0, !PT ;  /* 0x0000001603057c10 */ /* 0x000fe200087fe405 */
[----:B------:R-:W-:Y:S01]  /*31b0*/  IMAD.WIDE.U32 R2, R6, UR8, R242 ;  /* 0x0000000806027c25 */ /* 0x000fe2000f8e00f2 */
[----:B------:R-:W-:Y:S01]  /*31c0*/  SHF.R.S32.HI R7, RZ, 0x1f, R0 ;  /* 0x0000001fff077819 */ /* 0x000fe20000011400 */
[----:B------:R-:W-:Y:S01]  /*31d0*/  USHF.L.U64.HI UR22, UR10, 0x6, UR11 ;  /* 0x000000060a167899 */ /* 0x000fe2000801020b */
[----:B------:R-:W-:Y:S01]  /*31e0*/  LOP3.LUT R11, R11, 0xfffffffe, RZ, 0xc0, !PT ;  /* 0xfffffffe0b0b7812 */ /* 0x000fe200078ec0ff */
[----:B------:R-:W-:Y:S01]  /*31f0*/  IMAD.WIDE.U32 R26, R0, UR6, R4 ;  /* 0x00000006001a7c25 */ /* 0x000fe2000f8e0004 */
[----:B------:R-:W-:Y:S01]  /*3200*/  LOP3.LUT R12, R17, 0xfffffff8, RZ, 0xc0, !PT ;  /* 0xfffffff8110c7812 */ /* 0x000fe200078ec0ff */
[----:B------:R-:W-:Y:S01]  /*3210*/  UIMAD UR24, UR22, UR17, URZ ;  /* 0x00000011161872a4 */ /* 0x000fe2000f8e023f */
[----:B------:R-:W-:Y:S01]  /*3220*/  IADD3 R2, P0, R2, UR26, RZ ;  /* 0x0000001a02027c10 */ /* 0x000fe2000ff1e0ff */
[----:B------:R-:W-:Y:S01]  /*3230*/  IMAD R10, R7, UR6, RZ ;  /* 0x00000006070a7c24 */ /* 0x000fe2000f8e02ff */
[----:B------:R1:W-:Y:S01]  /*3240*/  STL.64 [R1+0x158], R26 ;  /* 0x0001581a01007387 */ /* 0x0003e20000100a00 */
[----:B------:R-:W-:Y:S01]  /*3250*/  IMAD.IADD R16, R13, 0x1, -R11 ;  /* 0x000000010d107824 */ /* 0x000fe200078e0a0b */
[----:B------:R-:W-:Y:S01]  /*3260*/  IADD3.X R3, R3, UR23, R9, P0, !PT ;  /* 0x0000001703037c10 */ /* 0x000fe200087fe409 */
[----:B------:R-:W-:Y:S01]  /*3270*/  IMAD.IADD R13, R8, 0x1, -R12 ;  /* 0x00000001080d7824 */ /* 0x000fe200078e0a0c */
[----:B------:R-:W-:Y:S01]  /*3280*/  ISETP.GE.AND P0, PT, R6, UR31, PT ;  /* 0x0000001f06007c0c */ /* 0x000fe2000bf06270 */
[C---:B------:R-:W-:Y:S01]  /*3290*/  IMAD R8, R0.reuse, UR7, R10 ;  /* 0x0000000700087c24 */ /* 0x040fe2000f8e020a */
[----:B------:R-:W-:Y:S01]  /*32a0*/  ULDC.64 UR6, c[0x0][0x268] ;  /* 0x00009a0000067ab9 */ /* 0x000fe20000000a00 */
[----:B------:R-:W-:Y:S01]  /*32b0*/  IMAD.MOV.U32 R194, RZ, RZ, R26 ;  /* 0x000000ffffc27224 */ /* 0x000fe200078e001a */
[----:B------:R-:W-:Y:S01]  /*32c0*/  USHF.L.U32 UR23, UR10, 0x6, URZ ;  /* 0x000000060a177899 */ /* 0x000fe2000800063f */
[----:B------:R-:W-:Y:S01]  /*32d0*/  IMAD.WIDE.U32 R24, R0, UR6, R2 ;  /* 0x0000000600187c25 */ /* 0x000fe2000f8e0002 */
[----:B------:R-:W-:-:S02]  /*32e0*/  IADD3 R195, R27, R8, RZ ;  /* 0x000000081bc37210 */ /* 0x000fc40007ffe0ff */
[----:B------:R-:W-:Y:S01]  /*32f0*/  UIMAD UR24, UR36, UR23, UR24 ;  /* 0x00000017241872a4 */ /* 0x000fe2000f8e0218 */
[----:B------:R-:W-:Y:S01]  /*3300*/  IMAD R5, R7, UR6, RZ ;  /* 0x0000000607057c24 */ /* 0x000fe2000f8e02ff */
[----:B------:R-:W-:Y:S01]  /*3310*/  R2P PR, R13, 0x6 ;  /* 0x000000060d007804 */ /* 0x000fe20000000000 */
[----:B------:R1:W-:Y:S01]  /*3320*/  STL.64 [R1+0x150], R194 ;  /* 0x000150c201007387 */ /* 0x0003e20000100a00 */
[----:B------:R-:W-:Y:S01]  /*3330*/  IMAD.WIDE.U32 R8, R15, UR23, R194 ;  /* 0x000000170f087c25 */ /* 0x000fe2000f8e00c2 */
[----:B------:R-:W-:Y:S02]  /*3340*/  MOV R4, 0x20 ;  /* 0x0000002000047802 */ /* 0x000fe40000000f00 */
[----:B------:R1:W-:Y:S01]  /*3350*/  STL.64 [R1+0x170], R24 ;  /* 0x0001701801007387 */ /* 0x0003e20000100a00 */
[----:B------:R-:W-:Y:S01]  /*3360*/  IMAD R18, R0, UR7, R5 ;  /* 0x0000000700127c24 */ /* 0x000fe2000f8e0205 */
[----:B------:R-:W-:Y:S01]  /*3370*/  SEL R4, R4, 0xffffffe0, !P2 ;  /* 0xffffffe004047807 */ /* 0x000fe20005000000 */
[----:B------:R-:W-:Y:S01]  /*3380*/  VIADD R7, R9, UR24 ;  /* 0x0000001809077c36 */ /* 0x000fe20008000000 */
[----:B------:R-:W-:Y:S01]  /*3390*/  ISETP.GE.AND P3, PT, R20, UR31, PT ;  /* 0x0000001f14007c0c */ /* 0x000fe2000bf66270 */
[----:B------:R-:W-:Y:S01]  /*33a0*/  IMAD.SHL.U32 R14, R6, 0x8, RZ ;  /* 0x00000008060e7824 */ /* 0x000fe200078e00ff */
[----:B------:R-:W-:-:S02]  /*33b0*/  ISETP.GE.AND P2, PT, R19, UR31, PT ;  /* 0x0000001f13007c0c */ /* 0x000fc4000bf46270 */
[----:B------:R-:W-:Y:S02]  /*33c0*/  SHF.L.U32 R12, R80, 0x6, RZ ;  /* 0x00000006500c7819 */ /* 0x000fe400000006ff */
        /* <DEDUP_REMOVED lines=13> */
.L_x_2221:
[----:B------:R-:W-:Y:S05]  /*34a0*/  BSYNC B0 ;  /* 0x0000000000007941 */ /* 0x000fea0003800000 */
.L_x_2220:
        /* <DEDUP_REMOVED lines=13> */
[----:B----4-:R-:W-:-:S04]  /*3580*/  LEA R10, P0, R0, UR6, 0x1 ;  /* 0x00000006000a7c11 */ /* 0x010fc8000f8008ff */
[----:B------:R-:W-:-:S05]  /*3590*/  LEA.HI.X R11, R0, UR7, R2, 0x1, P0 ;  /* 0x00000007000b7c11 */ /* 0x000fca00080f0c02 */
[----:B------:R-:W-:Y:S01]  /*35a0*/  @!PT LDS RZ, [RZ] ;  /* 0x00000000fffff984 */ /* 0x000fe20000000800 */
[----:B------:R-:W-:Y:S01]  /*35b0*/  @!PT LDS RZ, [RZ] ;  /* 0x00000000fffff984 */ /* 0x000fe20000000800 */
[----:B------:R-:W-:Y:S01]  /*35c0*/  @!PT LDS RZ, [RZ] ;  /* 0x00000000fffff984 */ /* 0x000fe20000000800 */
[----:B------:R4:W-:Y:S04]  /*35d0*/  LDGSTS.E.BYPASS.LTC128B.128 [R192+0x4800], desc[UR28][R10.64] ;  /* 0x048000000ac07fae */ /* 0x0009e8000b901d5c */
.L_x_2223:
[----:B------:R-:W-:Y:S05]  /*35e0*/  BSYNC B0 ;  /* 0x0000000000007941 */ /* 0x000fea0003800000 */
.L_x_2222:
        /* <DEDUP_REMOVED lines=12> */
[----:B----4-:R-:W-:-:S04]  /*36b0*/  LEA R10, P0, R0, UR6, 0x1 ;  /* 0x00000006000a7c11 */ /* 0x010fc8000f8008ff */
[----:B------:R-:W-:-:S05]  /*36c0*/  LEA.HI.X R11, R0, UR7, R2, 0x1, P0 ;  /* 0x00000007000b7c11 */ /* 0x000fca00080f0c02 */
[----:B------:R-:W-:Y:S01]  /*36d0*/  @!PT LDS RZ, [RZ] ;  /* 0x00000000fffff984 */ /* 0x000fe20000000800 */
[----:B------:R-:W-:Y:S01]  /*36e0*/  @!PT LDS RZ, [RZ] ;  /* 0x00000000fffff984 */ /* 0x000fe20000000800 */
[----:B------:R-:W-:Y:S01]  /*36f0*/  @!PT LDS RZ, [RZ] ;  /* 0x00000000fffff984 */ /* 0x000fe20000000800 */
[----:B------:R4:W-:Y:S04]  /*3700*/  LDGSTS.E.BYPASS.LTC128B.128 [R192+0x5000], desc[UR28][R10.64] ;  /* 0x050000000ac07fae */ /* 0x0009e8000b901d5c */
.L_x_2225:
[----:B------:R-:W-:Y:S05]  /*3710*/  BSYNC B0 ;  /* 0x0000000000007941 */ /* 0x000fea0003800000 */
.L_x_2224:
        /* <DEDUP_REMOVED lines=18> */
.L_x_2227:
[----:B------:R-:W-:Y:S05]  /*3840*/  BSYNC B0 ;  /* 0x0000000000007941 */ /* 0x000fea0003800000 */
.L_x_2226:
[----:B------:R-:W0:Y:S01]  /*3850*/  LDGDEPBAR ;  /* 0x00000000000079af */ /* 0x000e220000000000 */
[----:B----4-:R-:W-:Y:S01]  /*3860*/  IMAD.IADD R11, R25, 0x1, R18 ;  /* 0x00000001190b7824 */ /* 0x010fe200078e0212 */
[----:B------:R-:W-:Y:S01]  /*3870*/  LOP3.LUT R2, R12, 0x8, R14, 0xf8, !PT ;  /* 0x000000080c027812 */ /* 0x000fe200078ef80e */
[----:B------:R-:W-:Y:S01]  /*3880*/  IMAD.MOV.U32 R10, RZ, RZ, R24 ;  /* 0x000000ffff0a7224 */ /* 0x000fe200078e0018 */
[----:B------:R-:W-:Y:S01]  /*3890*/  SHF.R.U32.HI R6, RZ, 0x3, R12 ;  /* 0x00000003ff067819 */ /* 0x000fe2000001160c */
[----:B------:R-:W-:Y:S01]  /*38a0*/  IMAD.SHL.U32 R0, R13, 0x40, RZ ;  /* 0x000000400d007824 */ /* 0x000fe200078e00ff */
[----:B------:R-:W-:Y:S01]  /*38b0*/  USHF.L.U64.HI UR34, UR8, 0x6, UR9 ;  /* 0x0000000608227899 */ /* 0x000fe20008010209 */
[----:B------:R-:W-:Y:S01]  /*38c0*/  IMAD.SHL.U32 R5, R16, 0x8, RZ ;  /* 0x0000000810057824 */ /* 0x000fe200078e00ff */
[----:B------:R4:W-:Y:S01]  /*38d0*/  STL.64 [R1+0x160], R10 ;  /* 0x0001600a01007387 */ /* 0x0009e20000100a00 */
[----:B------:R-:W-:Y:S01]  /*38e0*/  LOP3.LUT R2, R2, R6, RZ, 0x3c, !PT ;  /* 0x0000000602027212 */ /* 0x000fe200078e3cff */
[----:B------:R-:W-:Y:S01]  /*38f0*/  USHF.L.U32 UR35, UR8, 0x6, URZ ;  /* 0x0000000608237899 */ /* 0x000fe2000800063f */
[----:B------:R-:W-:Y:S01]  /*3900*/  LOP3.LUT R0, R0, 0x1c0, RZ, 0xc0, !PT ;  /* 0x000001c000007812 */ /* 0x000fe200078ec0ff */
[----:B------:R-:W-:Y:S01]  /*3910*/  UIMAD UR6, UR34, UR17, URZ ;  /* 0x00000011220672a4 */ /* 0x000fe2000f8e023f */
[----:B------:R-:W-:Y:S01]  /*3920*/  SHF.R.S32.HI R166, RZ, 0x5, R164 ;  /* 0x00000005ffa67819 */ /* 0x000fe200000114a4 */
[----:B------:R-:W-:Y:S01]  /*3930*/  UIADD3 UR37, UR30, -UR21, -UR16 ;  /* 0x800000151e257290 */ /* 0x000fe2000fffe810 */
[----:B------:R-:W-:Y:S01]  /*3940*/  LOP3.LUT R6, R0, 0x8, R5, 0xf8, !PT ;  /* 0x0000000800067812 */ /* 0x000fe200078ef805 */
[----:B------:R-:W-:Y:S01]  /*3950*/  UIMAD UR6, UR36, UR35, UR6 ;  /* 0x00000023240672a4 */ /* 0x000fe2000f8e0206 */
[----:B------:R-:W-:Y:S01]  /*3960*/  SHF.R.U32.HI R5, RZ, 0x3, R0 ;  /* 0x00000003ff057819 */ /* 0x000fe20000011600 */
[----:B------:R-:W-:Y:S01]  /*3970*/  IMAD R0, R16, 0x200, R2 ;  /* 0x0000020010007824 */ /* 0x000fe200078e0202 */
[----:B------:R-:W-:Y:S01]  /*3980*/  BSSY B0, `(.L_x_2228) ;  /* 0x0000019000007945 */ /* 0x000fe20003800000 */
[----:B------:R-:W-:Y:S01]  /*3990*/  IMAD.SHL.U32 R2, R17, 0x40, RZ ;  /* 0x0000004011027824 */ /* 0x000fe200078e00ff */
[----:B------:R-:W-:Y:S01]  /*39a0*/  LOP3.LUT R134, R6, R5, RZ, 0x3c, !PT ;  /* 0x0000000506867212 */ /* 0x000fe200078e3cff */
[----:B------:R-:W-:Y:S01]  /*39b0*/  IMAD.WIDE.U32 R6, R15, UR35, R10 ;  /* 0x000000230f067c25 */ /* 0x000fe2000f8e000a */
[----:B------:R-:W-:Y:S01]  /*39c0*/  ISETP.GE.AND P1, PT, R20, UR31, PT ;  /* 0x0000001f14007c0c */ /* 0x000fe2000bf26270 */
[----:B------:R-:W-:-:S04]  /*39d0*/  DEPBAR.LE SB0, 0x0 ;  /* 0x000080000000791a */ /* 0x000fc80000000000 */
[----:B------:R-:W-:Y:S01]  /*39e0*/  BAR.SYNC.DEFER_BLOCKING 0x0 ;  /* 0x0000000000007b1d */ /* 0x000fe20000010000 */
[----:B------:R-:W-:Y:S01]  /*39f0*/  LOP3.LUT R133, R2, 0xfffffe00, RZ, 0xc0, !PT ;  /* 0xfffffe0002857812 */ /* 0x000fe200078ec0ff */
[----:B-1----:R-:W-:Y:S01]  /*3a00*/  VIADD R9, R7, UR6 ;  /* 0x0000000607097c36 */ /* 0x002fe20008000000 */
[----:B------:R-:W-:Y:S02]  /*3a10*/  ISETP.GE.AND P2, PT, R19, UR31, PT ;  /* 0x0000001f13007c0c */ /* 0x000fe4000bf46270 */
[C---:B------:R-:W-:Y:S01]  /*3a20*/  LEA R135, R166.reuse, UR27, 0x4 ;  /* 0x0000001ba6877c11 */ /* 0x040fe2000f8e20ff */
[----:B------:R-:W-:Y:S01]  /*3a30*/  IMAD R2, R166, 0x400, R133 ;  /* 0x00000400a6027824 */ /* 0x000fe200078e0285 */
[----:B------:R4:W-:Y:S01]  /*3a40*/  @P4 STS.128 [R192+0x6000], RZ ;  /* 0x006000ffc0004388 */ /* 0x0009e20000000c00 */
[----:B------:R-:W-:Y:S08]  /*3a50*/  @P4 BRA `(.L_x_2229) ;  /* 0x00000000002c4947 */ /* 0x000ff00003800000 */
[----:B------:R-:W-:Y:S02]  /*3a60*/  ULDC UR6, c[0x0][0x2d0] ;  /* 0x0000b40000067ab9 */ /* 0x000fe40000000800 */
[----:B------:R-:W-:-:S13]  /*3a70*/  ISETP.GE.AND P0, PT, R242, UR6, PT ;  /* 0x00000006f2007c0c */ /* 0x000fda000bf06270 */
[----:B------:R1:W-:Y:S01]  /*3a80*/  @P0 STS.128 [R192+0x6000], RZ ;  /* 0x006000ffc0000388 */ /* 0x0003e20000000c00 */
[----:B------:R-:W-:Y:S05]  /*3a90*/  @P0 BRA `(.L_x_2229) ;  /* 0x00000000001c0947 */ /* 0x000fea0003800000 */
[----:B------:R-:W-:Y:S02]  /*3aa0*/  ULDC.64 UR6, c[0x0][0x220] ;  /* 0x0000880000067ab9 */ /* 0x000fe40000000a00 */
[----:B----4-:R-:W-:-:S04]  /*3ab0*/  LEA R10, P0, R6, UR6, 0x1 ;  /* 0x00000006060a7c11 */ /* 0x010fc8000f8008ff */
[----:B------:R-:W-:-:S05]  /*3ac0*/  LEA.HI.X R11, R6, UR7, R9, 0x1, P0 ;  /* 0x00000007060b7c11 */ /* 0x000fca00080f0c09 */
[----:B------:R-:W-:Y:S01]  /*3ad0*/  @!PT LDS RZ, [RZ] ;  /* 0x00000000fffff984 */ /* 0x000fe20000000800 */
[----:B------:R-:W-:Y:S01]  /*3ae0*/  @!PT LDS RZ, [RZ] ;  /* 0x00000000fffff984 */ /* 0x000fe20000000800 */
[----:B------:R-:W-:Y:S01]  /*3af0*/  @!PT LDS RZ, [RZ] ;  /* 0x00000000fffff984 */ /* 0x000fe20000000800 */
[----:B------:R4:W-:Y:S04]  /*3b00*/  LDGSTS.E.BYPASS.LTC128B.128 [R192+0x6000], desc[UR28][R10.64] ;  /* 0x060000000ac07fae */ /* 0x0009e8000b901d5c */
.L_x_2229:
[----:B------:R-:W-:Y:S05]  /*3b10*/  BSYNC B0 ;  /* 0x0000000000007941 */ /* 0x000fea0003800000 */
.L_x_2228:
[----:B------:R-:W-:Y:S01]  /*3b20*/  ISETP.NE.AND P0, PT, R22, RZ, PT ;  /* 0x000000ff1600720c */ /* 0x000fe20003f05270 */
[----:B------:R-:W-:Y:S01]  /*3b30*/  USHF.L.U64.HI UR27, UR8, 0x4, UR9 ;  /* 0x00000004081b7899 */ /* 0x000fe20008010209 */
[----:B------:R-:W-:Y:S01]  /*3b40*/  BSSY B0, `(.L_x_2230) ;  /* 0x0000012000007945 */ /* 0x000fe20003800000 */
[----:B------:R-:W-:Y:S01]  /*3b50*/  USHF.L.U32 UR36, UR8, 0x4, URZ ;  /* 0x0000000408247899 */ /* 0x000fe2000800063f */
[----:B------:R-:W-:-:S09]  /*3b60*/  IADD3 R2, R134, R2, RZ ;  /* 0x0000000286027210 */ /* 0x000fd20007ffe0ff */
        /* <DEDUP_REMOVED lines=15> */
.L_x_2231:
[----:B------:R-:W-:Y:S05]  /*3c60*/  BSYNC B0 ;  /* 0x0000000000007941 */ /* 0x000fea0003800000 */
.L_x_2230:
        /* <DEDUP_REMOVED lines=19> */
.L_x_2233:
[----:B------:R-:W-:Y:S05]  /*3da0*/  BSYNC B0 ;  /* 0x0000000000007941 */ /* 0x000fea0003800000 */
.L_x_2232:
[----:B------:R1:W-:Y:S01]  /*3db0*/  @P2 STS.128 [R192+0x7800], RZ ;  /* 0x007800ffc0002388 */ /* 0x0003e20000000c00 */
[----:B------:R-:W-:Y:S01]  /*3dc0*/  UIADD3 UR31, UR30, 0x1, -UR16 ;  /* 0x000000011e1f7890 */ /* 0x000fe2000fffe810 */
[----:B------:R-:W-:Y:S01]  /*3dd0*/  BSSY B0, `(.L_x_2234) ;  /* 0x0000015000007945 */ /* 0x000fe20003800000 */
[----:B------:R-:W-:Y:S02]  /*3de0*/  LEA R175, R2, UR4, 0x1 ;  /* 0x0000000402af7c11 */ /* 0x000fe4000f8e08ff */
[----:B------:R-:W-:Y:S01]  /*3df0*/  UIADD3 UR31, UR31, UR20, URZ ;  /* 0x000000141f1f7290 */ /* 0x000fe2000fffe03f */
[----:B------:R-:W-:Y:S01]  /*3e00*/  LEA R168, R0, UR4, 0x1 ;  /* 0x0000000400a87c11 */ /* 0x000fe2000f8e08ff */
        /* <DEDUP_REMOVED lines=17> */
.L_x_2235:
[----:B------:R-:W-:Y:S05]  /*3f20*/  BSYNC B0 ;  /* 0x0000000000007941 */ /* 0x000fea0003800000 */
.L_x_2234:
[----:B------:R-:W-:Y:S01]  /*3f30*/  LDSM.16.M88.4 R20, [R168+0x4000] ;  /* 0x00400000a814783b */ /* 0x000fe20000000200 */
[----:B------:R-:W-:Y:S01]  /*3f40*/  LOP3.LUT P0, RZ, R80, 0x2, RZ, 0xc0, !PT ;  /* 0x0000000250ff7812 */ /* 0x000fe2000780c0ff */
[--C-:B------:R-:W-:Y:S01]  /*3f50*/  IMAD R178, R3, 0x2, R175.reuse ;  /* 0x0000000203b27824 */ /* 0x100fe200078e02af */
[----:B------:R-:W-:Y:S01]  /*3f60*/  UISETP.GT.AND UP0, UPT, UR17, UR12, UPT ;  /* 0x0000000c1100728c */ /* 0x000fe2000bf04270 */
[----:B----4-:R-:W4:Y:S01]  /*3f70*/  LDSM.16.M88.4 R8, [R175+0x2000] ;  /* 0x00200000af08783b */ /* 0x010f220000000200 */
[----:B------:R-:W-:Y:S01]  /*3f80*/  SEL R0, R36, 0xfffffff0, !P0 ;  /* 0xfffffff024007807 */ /* 0x000fe20004000000 */
[----:B------:R-:W-:Y:S01]  /*3f90*/  VIADD R2, R168, 0x4000 ;  /* 0x00004000a8027836 */ /* 0x000fe20000000000 */
[----:B------:R-:W-:Y:S01]  /*3fa0*/  LOP3.LUT P0, RZ, R80, 0x4, RZ, 0xc0, !PT ;  /* 0x0000000450ff7812 */ /* 0x000fe2000780c0ff */
[----:B------:R-:W5:Y:S01]  /*3fb0*/  LDSM.16.M88.4 R24, [R168+0x4800] ;  /* 0x00480000a818783b */ /* 0x000f620000000200 */
[----:B------:R-:W-:Y:S01]  /*3fc0*/  VIADD R179, R168, 0x4040 ;  /* 0x00004040a8b37836 */ /* 0x000fe20000000000 */
[----:B------:R-:W-:Y:S01]  /*3fd0*/  PLOP3.LUT P1, PT, PT, PT, UP0, 0x80, 0x0 ;  /* 0x000000000000781c */ /* 0x000fe20003f2f008 */
[----:B------:R-:W-:Y:S01]  /*3fe0*/  IMAD R174, R0, 0x2, R168 ;  /* 0x0000000200ae7824 */ /* 0x000fe200078e02a8 */
[----:B------:R-:W2:Y:S01]  /*3ff0*/  LDSM.16.M88.4 R32, [R168+0x5000] ;  /* 0x00500000a820783b */ /* 0x000ea20000000200 */
[----:B------:R-:W-:Y:S01]  /*4000*/  IMAD R176, R4, 0x2, R175 ;  /* 0x0000000204b07824 */ /* 0x000fe200078e02af */
[----:B------:R-:W-:Y:S01]  /*4010*/  LOP3.LUT R183, R183, 0xfffffffb, RZ, 0xc0, !PT ;  /* 0xfffffffbb7b77812 */ /* 0x000fe200078ec0ff */
[----:B-1----:R-:W-:Y:S01]  /*4020*/  IMAD.U32 R6, RZ, RZ, UR15 ;  /* 0x0000000fff067e24 */ /* 0x002fe2000f8e00ff */
[----:B------:R-:W1:Y:S01]  /*4030*/  LDSM.16.M88.4 R28, [R168+0x5800] ;  /* 0x00580000a81c783b */ /* 0x000e620000000200 */
[----:B------:R-:W-:Y:S01]  /*4040*/  IMAD R177, R3, 0x2, R176 ;  /* 0x0000000203b17824 */ /* 0x000fe200078e02b0 */
[----:B------:R-:W-:Y:S01]  /*4050*/  UIADD3 UR21, UR32, -0x4ab325aa, URZ ;  /* 0xb54cda5620157890 */ /* 0x000fe2000fffe03f */
[----:B------:R-:W-:Y:S01]  /*4060*/  IMAD R170, R6, 0x8, R166 ;  /* 0x0000000806aa7824 */ /* 0x000fe200078e02a6 */
[----:B------:R-:W3:Y:S01]  /*4070*/  LDSM.16.M88.4 R12, [R175] ;  /* 0x00000000af0c783b */ /* 0x000ee20000000200 */
[----:B------:R-:W-:Y:S01]  /*4080*/  @P0 VIADD R179, R2, 0xffffffc0 ;  /* 0xffffffc002b30836 */ /* 0x000fe20000000000 */
[----:B------:R-:W-:Y:S01]  /*4090*/  SHF.R.S32.HI R2, RZ, 0x1f, R132 ;  /* 0x0000001fff027819 */ /* 0x000fe20000011484 */
[----:B------:R-:W-:Y:S01]  /*40a0*/  IMAD.U32 R6, RZ, RZ, UR30 ;  /* 0x0000001eff067e24 */ /* 0x000fe2000f8e00ff */
[----:B------:R-:W-:Y:S01]  /*40b0*/  LDSM.16.M88.4 R48, [R174+0x4000] ;  /* 0x00400000ae30783b */ /* 0x000fe20000000200 */
[----:B------:R-:W-:Y:S01]  /*40c0*/  IMAD R173, R0, 0x2, R179 ;  /* 0x0000000200ad7824 */ /* 0x000fe200078e02b3 */
[----:B------:R-:W-:Y:S01]  /*40d0*/  SHF.R.S32.HI R0, RZ, 0x1f, R164 ;  /* 0x0000001fff007819 */ /* 0x000fe200000114a4 */
[----:B------:R-:W-:Y:S01]  /*40e0*/  IMAD.SHL.U32 R165, R165, 0x2, RZ ;  /* 0x00000002a5a57824 */ /* 0x000fe200078e00ff */
[----:B------:R-:W3:Y:S01]  /*40f0*/  LDSM.16.M88.4 R16, [R178+0x2000] ;  /* 0x00200000b210783b */ /* 0x000ee20000000200 */
[----:B------:R-:W-:Y:S01]  /*4100*/  UIADD3 UR20, UR33, 0x646e171e, URZ ;  /* 0x646e171e21147890 */ /* 0x000fe2000fffe03f */
[----:B------:R-:W-:Y:S01]  /*4110*/  LEA.HI R0, R0, R166, RZ, 0x2 ;  /* 0x000000a600007211 */ /* 0x000fe200078f10ff */
[----:B------:R-:W-:Y:S01]  /*4120*/  VIADD R182, R179, 0x800 ;  /* 0x00000800b3b67836 */ /* 0x000fe20000000000 */
[----:B------:R-:W3:Y:S01]  /*4130*/  LDSM.16.M88.4 R44, [R174+0x4800] ;  /* 0x00480000ae2c783b */ /* 0x000ee20000000200 */
[----:B------:R-:W-:Y:S01]  /*4140*/  LOP3.LUT R171, R165, 0x6, RZ, 0xc0, !PT ;  /* 0x00000006a5ab7812 */ /* 0x000fe200078ec0ff */
[----:B------:R-:W-:Y:S01]  /*4150*/  VIADD R181, R179, 0x1000 ;  /* 0x00001000b3b57836 */ /* 0x000fe20000000000 */
[----:B------:R-:W-:Y:S01]  /*4160*/  @P1 LOP3.LUT R183, R183, 0x4, RZ, 0xfc, !PT ;  /* 0x00000004b7b71812 */ /* 0x000fe200078efcff */
[----:B------:R-:W3:Y:S01]  /*4170*/  LDSM.16.M88.4 R60, [R174+0x5000] ;  /* 0x00500000ae3c783b */ /* 0x000ee20000000200 */
[----:B------:R-:W-:-:S03]  /*4180*/  VIADD R180, R179, 0x1800 ;  /* 0x00001800b3b47836 */ /* 0x000fc60000000000 */
[----:B------:R-:W3:Y:S01]  /*4190*/  LDSM.16.M88.4 R76, [R174+0x5800] ;  /* 0x00580000ae4c783b */ /* 0x000ee20000000200 */
[C---:B----4-:R-:W-:Y:S03]  /*41a0*/  HMMA.16816.F32 R72, R8.reuse, R20, RZ ;  /* 0x000000140848723c */ /* 0x050fe600000018ff */
[----:B------:R-:W0:Y:S04]  /*41b0*/  LDGDEPBAR ;  /* 0x00000000000079af */ /* 0x000e280000000000 */
[----:B------:R-:W-:Y:S01]  /*41c0*/  STL [R1+0xf0], R170 ;  /* 0x0000f0aa01007387 */ /* 0x000fe20000100800 */
[C---:B------:R-:W-:Y:S06]  /*41d0*/  HMMA.16816.F32 R68, R8.reuse, R22, RZ ;  /* 0x000000160844723c */ /* 0x040fec00000018ff */
[C---:B-----5:R-:W-:Y:S06]  /*41e0*/  HMMA.16816.F32 R56, R8.reuse, R24, RZ ;  /* 0x000000180838723c */ /* 0x060fec00000018ff */
[C---:B--2---:R-:W-:Y:S06]  /*41f0*/  HMMA.16816.F32 R40, R8.reuse, R32, RZ ;  /* 0x000000200828723c */ /* 0x044fec00000018ff */
[C---:B-1----:R-:W-:Y:S06]  /*4200*/  HMMA.16816.F32 R36, R8.reuse, R28, RZ ;  /* 0x0000001c0824723c */ /* 0x042fec00000018ff */
[C---:B------:R-:W-:Y:S06]  /*4210*/  HMMA.16816.F32 R52, R8.reuse, R26, RZ ;  /* 0x0000001a0834723c */ /* 0x040fec00000018ff */
[----:B------:R-:W-:Y:S06]  /*4220*/  HMMA.16816.F32 R64, R8, R34, RZ ;  /* 0x000000220840723c */ /* 0x000fec00000018ff */
[C---:B---3--:R-:W-:Y:S06]  /*4230*/  HMMA.16816.F32 R104, R12.reuse, R20, RZ ;  /* 0x000000140c68723c */ /* 0x048fec00000018ff */
[----:B------:R-:W-:Y:S01]  /*4240*/  HMMA.16816.F32 R100, R12, R22, RZ ;  /* 0x000000160c64723c */ /* 0x000fe200000018ff */
[----:B------:R-:W1:Y:S05]  /*4250*/  LDSM.16.M88.4 R20, [R178] ;  /* 0x00000000b214783b */ /* 0x000e6a0000000200 */
[----:B------:R-:W-:Y:S06]  /*4260*/  HMMA.16816.F32 R8, R8, R30, RZ ;  /* 0x0000001e0808723c */ /* 0x000fec00000018ff */
[C---:B------:R-:W-:Y:S06]  /*4270*/  HMMA.16816.F32 R92, R12.reuse, R24, RZ ;  /* 0x000000180c5c723c */ /* 0x040fec00000018ff */
[C---:B------:R-:W-:Y:S01]  /*4280*/  HMMA.16816.F32 R96, R12.reuse, R26, RZ ;  /* 0x0000001a0c60723c */ /* 0x040fe200000018ff */
[----:B------:R-:W-:Y:S05]  /*4290*/  LDSM.16.M88.4 R24, [R179+0x1800] ;  /* 0x00180000b318783b */ /* 0x000fea0000000200 */
[C---:B------:R-:W-:Y:S06]  /*42a0*/  HMMA.16816.F32 R88, R12.reuse, R32, RZ ;  /* 0x000000200c58723c */ /* 0x040fec00000018ff */
[C---:B------:R-:W-:Y:S01]  /*42b0*/  HMMA.16816.F32 R108, R12.reuse, R34, RZ ;  /* 0x000000220c6c723c */ /* 0x040fe200000018ff */
[----:B------:R-:W-:Y:S05]  /*42c0*/  LDSM.16.M88.4 R32, [R179+0x800] ;  /* 0x00080000b320783b */ /* 0x000fea0000000200 */
[C---:B------:R-:W-:Y:S06]  /*42d0*/  HMMA.16816.F32 R84, R12.reuse, R28, RZ ;  /* 0x0000001c0c54723c */ /* 0x040fec00000018ff */
[----:B------:R-:W-:Y:S01]  /*42e0*/  HMMA.16816.F32 R124, R12, R30, RZ ;  /* 0x0000001e0c7c723c */ /* 0x000fe200000018ff */
[----:B------:R-:W-:Y:S04]  /*42f0*/  LDSM.16.M88.4 R12, [R176+0x2000] ;  /* 0x00200000b00c783b */ /* 0x000fe80000000200 */
[----:B------:R-:W-:Y:S01]  /*4300*/  LDSM.16.M88.4 R28, [R179+0x1000] ;  /* 0x00100000b31c783b */ /* 0x000fe20000000200 */
[C---:B------:R-:W-:Y:S06]  /*4310*/  HMMA.16816.F32 R160, R16.reuse, R48, R72 ;  /* 0x0000003010a0723c */ /* 0x040fec0000001848 */
[C---:B------:R-:W-:Y:S06]  /*4320*/  HMMA.16816.F32 R156, R16.reuse, R44, R56 ;  /* 0x0000002c109c723c */ /* 0x040fec0000001838 */
[C---:B------:R-:W-:Y:S01]  /*4330*/  HMMA.16816.F32 R152, R16.reuse, R60, R40 ;  /* 0x0000003c1098723c */ /* 0x040fe20000001828 */
[----:B------:R-:W-:Y:S05]  /*4340*/  LDSM.16.M88.4 R40, [R173+0x800] ;  /* 0x00080000ad28783b */ /* 0x000fea0000000200 */
[C---:B------:R-:W-:Y:S01]  /*4350*/  HMMA.16816.F32 R136, R16.reuse, R76, R36 ;  /* 0x0000004c1088723c */ /* 0x040fe20000001824 */
[----:B------:R-:W-:Y:S05]  /*4360*/  LDSM.16.M88.4 R36, [R179] ;  /* 0x00000000b324783b */ /* 0x000fea0000000200 */
[C---:B------:R-:W-:Y:S06]  /*4370*/  HMMA.16816.F32 R148, R16.reuse, R50, R68 ;  /* 0x000000321094723c */ /* 0x040fec0000001844 */
[C---:B------:R-:W-:Y:S01]  /*4380*/  HMMA.16816.F32 R144, R16.reuse, R46, R52 ;  /* 0x0000002e1090723c */ /* 0x040fe20000001834 */
[----:B------:R-:W-:Y:S05]  /*4390*/  LDSM.16.M88.4 R52, [R173+0x1800] ;  /* 0x00180000ad34783b */ /* 0x000fea0000000200 */
[C---:B------:R-:W-:Y:S06]  /*43a0*/  HMMA.16816.F32 R140, R16.reuse, R62, R64 ;  /* 0x0000003e108c723c */ /* 0x040fec0000001840 */
[----:B------:R-:W-:Y:S01]  /*43b0*/  HMMA.16816.F32 R112, R16, R78, R8 ;  /* 0x0000004e1070723c */ /* 0x000fe20000001808 */
[----:B------:R-:W2:Y:S04]  /*43c0*/  LDSM.16.M88.4 R16, [R176] ;  /* 0x00000000b010783b */ /* 0x000ea80000000200 */
[----:B------:R-:W-:Y:S01]  /*43d0*/  LDSM.16.M88.4 R8, [R177+0x2000] ;  /* 0x00200000b108783b */ /* 0x000fe20000000200 */
[C---:B-1----:R-:W-:Y:S06]  /*43e0*/  HMMA.16816.F32 R56, R20.reuse, R50, R100 ;  /* 0x000000321438723c */ /* 0x042fec0000001864 */
[C---:B------:R-:W-:Y:S06]  /*43f0*/  HMMA.16816.F32 R116, R20.reuse, R44, R92 ;  /* 0x0000002c1474723c */ /* 0x040fec000000185c */
[C---:B------:R-:W-:Y:S01]  /*4400*/  HMMA.16816.F32 R68, R20.reuse, R48, R104 ;  /* 0x000000301444723c */ /* 0x040fe20000001868 */
[----:B------:R-:W-:Y:S05]  /*4410*/  LDSM.16.M88.4 R48, [R173+0x1000] ;  /* 0x00100000ad30783b */ /* 0x000fea0000000200 */
[C---:B------:R-:W-:Y:S06]  /*4420*/  HMMA.16816.F32 R120, R20.reuse, R60, R88 ;  /* 0x0000003c1478723c */ /* 0x040fec0000001858 */
[C---:B------:R-:W-:Y:S01]  /*4430*/  HMMA.16816.F32 R64, R20.reuse, R46, R96 ;  /* 0x0000002e1440723c */ /* 0x040fe20000001860 */
[----:B------:R-:W1:Y:S05]  /*4440*/  LDSM.16.M88.4 R44, [R173] ;  /* 0x00000000ad2c783b */ /* 0x000e6a0000000200 */
[C---:B------:R-:W-:Y:S06]  /*4450*/  HMMA.16816.F32 R128, R20.reuse, R76, R84 ;  /* 0x0000004c1480723c */ /* 0x040fec0000001854 */
[C---:B------:R-:W-:Y:S06]  /*4460*/  HMMA.16816.F32 R72, R20.reuse, R62, R108 ;  /* 0x0000003e1448723c */ /* 0x040fec000000186c */
[----:B------:R-:W-:Y:S01]  /*4470*/  HMMA.16816.F32 R80, R20, R78, R124 ;  /* 0x0000004e1450723c */ /* 0x000fe2000000187c */
[----:B------:R-:W3:Y:S01]  /*4480*/  LDSM.16.M88.4 R20, [R177] ;  /* 0x00000000b114783b */ /* 0x000ee20000000200 */
[----:B------:R-:W-:-:S04]  /*4490*/  DEPBAR.LE SB0, 0x0 ;  /* 0x000080000000791a */ /* 0x000fc80000000000 */
[----:B--2---:R-:W-:Y:S06]  /*44a0*/  HMMA.16816.F32 R60, R16, R38, R56 ;  /* 0x00000026103c723c */ /* 0x004fec0000001838 */
        /* <DEDUP_REMOVED lines=14> */
[----:B------:R-:W-:Y:S01]  /*4590*/  HMMA.16816.F32 R16, R16, R26, R80 ;  /* 0x0000001a1010723c */ /* 0x000fe20000001850 */
[----:B------:R-:W-:-:S02]  /*45a0*/  LEA.HI R24, R2, R132, RZ, 0x2 ;  /* 0x0000008402187211 */ /* 0x000fc400078f10ff */
[----:B------:R-:W-:Y:S02]  /*45b0*/  LOP3.LUT R2, R0, 0xffffffc, RZ, 0xc0, !PT ;  /* 0x0ffffffc00027812 */ /* 0x000fe400078ec0ff */
[----:B------:R-:W-:Y:S01]  /*45c0*/  SHF.R.S32.HI R0, RZ, 0x2, R24 ;  /* 0x00000002ff007819 */ /* 0x000fe20000011418 */
[C---:B-1----:R-:W-:Y:S02]  /*45d0*/  HMMA.16816.F32 R108, R8.reuse, R44, R108 ;  /* 0x0000002c086c723c */ /* 0x042fe4000000186c */
[----:B------:R-:W-:Y:S02]  /*45e0*/  IMAD.IADD R5, R166, 0x1, -R2 ;  /* 0x00000001a6057824 */ /* 0x000fe400078e0a02 */
[----:B------:R-:W-:Y:S02]  /*45f0*/  IMAD.IADD R2, R0, 0x1, R135 ;  /* 0x0000000100027824 */ /* 0x000fe400078e0287 */
[----:B------:R-:W-:Y:S01]  /*4600*/  IMAD R25, R5, 0x10, R0 ;  /* 0x0000001005197824 */ /* 0x000fe200078e0200 */
[C---:B------:R-:W-:Y:S01]  /*4610*/  HMMA.16816.F32 R104, R8.reuse, R46, R104 ;  /* 0x0000002e0868723c */ /* 0x040fe20000001868 */
[----:B------:R-:W-:Y:S01]  /*4620*/  IMAD.U32 R5, RZ, RZ, UR31 ;  /* 0x0000001fff057e24 */ /* 0x000fe2000f8e00ff */
[C---:B------:R-:W-:Y:S01]  /*4630*/  VIADDMNMX R191, R2.reuse, UR31, R6, PT ;  /* 0x0000001f02bf7c46 */ /* 0x040fe2000b800106 */
[C---:B------:R-:W-:Y:S01]  /*4640*/  VIADD R7, R2.reuse, 0x8 ;  /* 0x0000000802077836 */ /* 0x040fe20000000000 */
[----:B------:R-:W-:Y:S01]  /*4650*/  VIADDMNMX R187, R2, UR37, RZ, !PT ;  /* 0x0000002502bb7c46 */ /* 0x000fe2000f8001ff */
[----:B------:R-:W-:Y:S01]  /*4660*/  IMAD.IADD R0, R133, 0x1, R134 ;  /* 0x0000000185007824 */ /* 0x000fe200078e0286 */
[----:B------:R-:W-:Y:S01]  /*4670*/  HMMA.16816.F32 R100, R8, R40, R100 ;  /* 0x000000280864723c */ /* 0x000fe20000001864 */
[----:B------:R-:W-:-:S02]  /*4680*/  IADD3 R6, R5, 0x8, R2 ;  /* 0x0000000805067810 */ /* 0x000fc40007ffe002 */
[----:B------:R-:W-:Y:S02]  /*4690*/  VIADDMNMX R186, R7, UR37, RZ, !PT ;  /* 0x0000002507ba7c46 */ /* 0x000fe4000f8001ff */
[----:B------:R-:W-:Y:S01]  /*46a0*/  VIMNMX R190, R6, UR30, PT ;  /* 0x0000001e06be7c48 */ /* 0x000fe2000bfe0100 */
[C---:B------:R-:W-:Y:S06]  /*46b0*/  HMMA.16816.F32 R96, R8.reuse, R42, R96 ;  /* 0x0000002a0860723c */ /* 0x040fec0000001860 */
[C---:B------:R-:W-:Y:S06]  /*46c0*/  HMMA.16816.F32 R92, R8.reuse, R48, R92 ;  /* 0x00000030085c723c */ /* 0x040fec000000185c */
[C---:B------:R-:W-:Y:S06]  /*46d0*/  HMMA.16816.F32 R88, R8.reuse, R50, R88 ;  /* 0x000000320858723c */ /* 0x040fec0000001858 */
[C---:B------:R-:W-:Y:S06]  /*46e0*/  HMMA.16816.F32 R84, R8.reuse, R52, R84 ;  /* 0x000000340854723c */ /* 0x040fec0000001854 */
[----:B------:R-:W-:Y:S06]  /*46f0*/  HMMA.16816.F32 R76, R8, R54, R76 ;  /* 0x00000036084c723c */ /* 0x000fec000000184c */
[----:B---3--:R-:W-:Y:S01]  /*4700*/  HMMA.16816.F32 R56, R20, R40, R56 ;  /* 0x000000281438723c */ /* 0x008fe20000001838 */
[C---:B------:R-:W-:Y:S01]  /*4710*/  VIADD R8, R2.reuse, 0x40 ;  /* 0x0000004002087836 */ /* 0x040fe20000000000 */
[C-C-:B------:R-:W-:Y:S01]  /*4720*/  IADD3 R10, R5.reuse, 0x40, R2.reuse ;  /* 0x00000040050a7810 */ /* 0x140fe20007ffe002 */
[----:B------:R-:W-:Y:S01]  /*4730*/  VIADD R9, R2, 0x48 ;  /* 0x0000004802097836 */ /* 0x000fe20000000000 */
[----:B------:R-:W-:-:S02]  /*4740*/  IADD3 R5, R5, 0x48, R2 ;  /* 0x0000004805057810 */ /* 0x000fc40007ffe002 */
[C---:B------:R-:W-:Y:S01]  /*4750*/  HMMA.16816.F32 R40, R20.reuse, R42, R32 ;  /* 0x0000002a1428723c */ /* 0x040fe20000001820 */
[----:B------:R-:W-:Y:S02]  /*4760*/  VIADDMNMX R185, R8, UR37, RZ, !PT ;  /* 0x0000002508b97c46 */ /* 0x000fe4000f8001ff */
[----:B------:R-:W-:Y:S02]  /*4770*/  VIADDMNMX R184, R9, UR37, RZ, !PT ;  /* 0x0000002509b87c46 */ /* 0x000fe4000f8001ff */
[----:B------:R-:W-:Y:S01]  /*4780*/  VIMNMX R189, R10, UR30, PT ;  /* 0x0000001e0abd7c48 */ /* 0x000fe2000bfe0100 */
[----:B------:R-:W-:Y:S01]  /*4790*/  HMMA.16816.F32 R68, R20, R44, R68 ;  /* 0x0000002c1444723c */ /* 0x000fe20000001844 */
[----:B------:R-:W-:-:S05]  /*47a0*/  VIMNMX R188, R5, UR30, PT ;  /* 0x0000001e05bc7c48 */ /* 0x000fca000bfe0100 */
        /* <DEDUP_REMOVED lines=8> */
[----:B------:R-:W-:Y:S01]  /*4830*/  ULDC UR6, c[0x0][0x2d0] ;  /* 0x0000b40000067ab9 */ /* 0x000fe20000000800 */
[----:B------:R-:W-:Y:S01]  /*4840*/  IMAD.U32 R10, RZ, RZ, UR10 ;  /* 0x0000000aff0a7e24 */ /* 0x000fe2000f8e00ff */
[----:B------:R-:W-:Y:S01]  /*4850*/  ISETP.GE.AND P0, PT, R242, UR6, PT ;  /* 0x00000006f2007c0c */ /* 0x000fe2000bf06270 */
[----:B------:R-:W-:Y:S01]  /*4860*/  UIADD3 UR6, UR18, -0x2, URZ ;  /* 0xfffffffe12067890 */ /* 0x000fe2000fffe03f */
[----:B------:R-:W-:Y:S01]  /*4870*/  IMAD.U32 R8, RZ, RZ, UR11 ;  /* 0x0000000bff087e24 */ /* 0x000fe2000f8e00ff */
[----:B------:R-:W-:Y:S02]  /*4880*/  BSSY B0, `(.L_x_2237) ;  /* 0x0000032000007945 */ /* 0x000fe40003800000 */
[----:B------:R-:W-:Y:S02]  /*4890*/  USHF.R.S32.HI UR7, URZ, 0x1f, UR6 ;  /* 0x0000001f3f077899 */ /* 0x000fe40008011406 */
[----:B------:R-:W-:Y:S01]  /*48a0*/  IMAD.U32 R2, RZ, RZ, UR6 ;  /* 0x00000006ff027e24 */ /* 0x000fe2000f8e00ff */
[----:B------:R-:W-:-:S03]  /*48b0*/  UIMAD UR6, UR22, UR6, URZ ;  /* 0x00000006160672a4 */ /* 0x000fc6000f8e023f */
[----:B------:R-:W-:Y:S01]  /*48c0*/  IMAD.WIDE.U32 R6, R2, UR23, R194 ;  /* 0x0000001702067c25 */ /* 0x000fe2000f8e00c2 */
[----:B------:R-:W-:Y:S01]  /*48d0*/  UIMAD UR6, UR7, UR23, UR6 ;  /* 0x00000017070672a4 */ /* 0x000fe2000f8e0206 */
[----:B------:R-:W1:Y:S01]  /*48e0*/  @!P0 LDC.64 R14, c[0x0][0x218] ;  /* 0x00008600ff0e8b82 */ /* 0x000e620000000a00 */
[----:B------:R2:W-:Y:S01]  /*48f0*/  @P0 STS.128 [R192+0x4000], RZ ;  /* 0x004000ffc0000388 */ /* 0x0005e20000000c00 */
[----:B------:R-:W-:-:S03]  /*4900*/  IMAD.U32 R2, RZ, RZ, UR10 ;  /* 0x0000000aff027e24 */ /* 0x000fc6000f8e00ff */
[----:B------:R-:W-:Y:S02]  /*4910*/  VIADD R9, R7, UR6 ;  /* 0x0000000607097c36 */ /* 0x000fe40008000000 */
[----:B------:R-:W-:Y:S01]  /*4920*/  @!P0 LEA R5, P1, R2, R6, 0x5 ;  /* 0x0000000602058211 */ /* 0x000fe200078228ff */
[----:B------:R-:W3:Y:S01]  /*4930*/  @!P0 LDC.64 R12, c[0x0][0x218] ;  /* 0x00008600ff0c8b82 */ /* 0x000ee20000000a00 */
[----:B------:R-:W-:Y:S02]  /*4940*/  @!P0 IADD3 R2, P2, R6, UR26, RZ ;  /* 0x0000001a06028c10 */ /* 0x000fe4000ff5e0ff */
[----:B------:R-:W-:Y:S02]  /*4950*/  @!P0 LEA.HI.X R16, R10, R9, R8, 0x5, P1 ;  /* 0x000000090a108211 */ /* 0x000fe400008f2c08 */
[----:B------:R-:W-:-:S03]  /*4960*/  @!P0 IADD3.X R11, R9, UR24, RZ, P2, !PT ;  /* 0x00000018090b8c10 */ /* 0x000fc600097fe4ff */
        /* <DEDUP_REMOVED lines=35> */
.L_x_2238:
[----:B------:R-:W-:Y:S05]  /*4ba0*/  BSYNC B0 ;  /* 0x0000000000007941 */ /* 0x000fea0003800000 */
.L_x_2237:
[----:B------:R-:W0:Y:S02]  /*4bb0*/  LDGDEPBAR ;  /* 0x00000000000079af */ /* 0x000e240000000000 */
.L_x_2236:
[----:B------:R-:W-:Y:S01]  /*4bc0*/  LOP3.LUT R5, R24, 0x7ffffffc, RZ, 0xc0, !PT ;  /* 0x7ffffffc18057812 */ /* 0x000fe200078ec0ff */
[----:B------:R-:W-:Y:S01]  /*4bd0*/  IMAD.U32 R2, RZ, RZ, UR17 ;  /* 0x00000011ff027e24 */ /* 0x000fe2000f8e00ff */
[----:B------:R-:W-:Y:S01]  /*4be0*/  USHF.L.U32 UR6, UR17, 0x1, URZ ;  /* 0x0000000111067899 */ /* 0x000fe2000800063f */
[----:B------:R-:W-:Y:S01]  /*4bf0*/  LOP3.LUT R7, R167, UR32, RZ, 0x3c, !PT ;  /* 0x00000020a7077c12 */ /* 0x000fe2000f8e3cff */
[----:B------:R-:W-:Y:S01]  /*4c00*/  STL.64 [R1+0x188], R178 ;  /* 0x000188b201007387 */ /* 0x000fe20000100a00 */
[----:B------:R-:W-:Y:S01]  /*4c10*/  IMAD.IADD R5, R132, 0x1, -R5 ;  /* 0x0000000184057824 */ /* 0x000fe200078e0a05 */
[----:B------:R-:W-:Y:S01]  /*4c20*/  ULOP3.LUT UR7, UR6, UR33, URZ, 0x3c, !UPT ;  /* 0x0000002106077292 */ /* 0x000fe2000f8e3c3f */
[----:B------:R-:W-:Y:S01]  /*4c30*/  IMAD R2, R2, 0x40, R171 ;  /* 0x0000004002027824 */ /* 0x000fe200078e02ab */
[----:B------:R3:W-:Y:S01]  /*4c40*/  STL.64 [R1+0x180], R176 ;  /* 0x000180b001007387 */ /* 0x0007e20000100a00 */
[----:B------:R-:W-:Y:S01]  /*4c50*/  IMAD.SHL.U32 R6, R5, 0x2, RZ ;  /* 0x0000000205067824 */ /* 0x000fe200078e00ff */
[----:B------:R-:W-:Y:S01]  /*4c60*/  UIADD3 UR6, UR6, 0x1, URZ ;  /* 0x0000000106067890 */ /* 0x000fe2000fffe03f */
[C---:B------:R-:W-:Y:S01]  /*4c70*/  VIADD R5, R2.reuse, 0x1 ;  /* 0x0000000102057836 */ /* 0x040fe20000000000 */
[C---:B------:R-:W-:Y:S01]  /*4c80*/  ISETP.GE.AND P0, PT, R2.reuse, R191, PT ;  /* 0x000000bf0200720c */ /* 0x040fe20003f06270 */
[----:B------:R-:W-:Y:S01]  /*4c90*/  IMAD R250, R25, UR19, R6 ;  /* 0x0000001319fa7c24 */ /* 0x000fe2000f8e0206 */
[CC--:B------:R-:W-:Y:S01]  /*4ca0*/  ISETP.GE.AND P4, PT, R2.reuse, R190.reuse, PT ;  /* 0x000000be0200720c */ /* 0x0c0fe20003f86270 */
[----:B--2---:R-:W-:Y:S01]  /*4cb0*/  IMAD.WIDE.U32 R10, R169, -0x2daee0ad, RZ ;  /* 0xd2511f53a90a7825 */ /* 0x004fe200078e00ff */
[C---:B------:R-:W-:Y:S01]  /*4cc0*/  ISETP.LT.OR P6, PT, R2.reuse, R187, P0 ;  /* 0x000000bb0200720c */ /* 0x040fe200007c1670 */
[----:B------:R-:W-:Y:S01]  /*4cd0*/  STL [R1+0x178], R168 ;  /* 0x000178a801007387 */ /* 0x000fe20000100800 */
[C---:B------:R-:W-:Y:S01]  /*4ce0*/  ISETP.GE.AND P3, PT, R5.reuse, R191, PT ;  /* 0x000000bf0500720c */ /* 0x040fe20003f66270 */
[----:B------:R-:W-:Y:S01]  /*4cf0*/  ULOP3.LUT UR6, UR6, UR33, URZ, 0x3c, !UPT ;  /* 0x0000002106067292 */ /* 0x000fe2000f8e3c3f */
[C---:B------:R-:W-:Y:S01]  /*4d00*/  ISETP.GE.AND P2, PT, R5.reuse, R190, PT ;  /* 0x000000be0500720c */ /* 0x040fe20003f46270 */
[----:B------:R-:W-:Y:S01]  /*4d10*/  STL [R1+0x128], R7 ;  /* 0x0001280701007387 */ /* 0x000fe20000100800 */
[C---:B------:R-:W-:Y:S01]  /*4d20*/  ISETP.GE.AND P0, PT, R5.reuse, R188, PT ;  /* 0x000000bc0500720c */ /* 0x040fe20003f06270 */
[----:B------:R-:W-:Y:S01]  /*4d30*/  UIADD3 UR41, UR33, -0x4498517b, URZ ;  /* 0xbb67ae8521297890 */ /* 0x000fe2000fffe03f */
[C---:B------:R-:W-:Y:S01]  /*4d40*/  ISETP.GE.AND P1, PT, R5.reuse, R189, PT ;  /* 0x000000bd0500720c */ /* 0x040fe20003f26270 */
[----:B------:R-:W-:Y:S01]  /*4d50*/  UIADD3 UR42, UR32, -0x61c88647, URZ ;  /* 0x9e3779b9202a7890 */ /* 0x000fe2000fffe03f */
[C---:B------:R-:W-:Y:S01]  /*4d60*/  ISETP.LT.OR P5, PT, R5.reuse, R187, P3 ;  /* 0x000000bb0500720c */ /* 0x040fe20001fa1670 */
[----:B------:R-:W-:Y:S01]  /*4d70*/  UIADD3 UR40, UR32, 0x3c6ef372, URZ ;  /* 0x3c6ef37220287890 */ /* 0x000fe2000fffe03f */
[C---:B------:R-:W-:Y:S01]  /*4d80*/  ISETP.LT.OR P3, PT, R5.reuse, R186, P2 ;  /* 0x000000ba0500720c */ /* 0x040fe20001761670 */
[----:B------:R-:W-:Y:S01]  /*4d90*/  UIADD3 UR39, UR33, 0x76cf5d0a, URZ ;  /* 0x76cf5d0a21277890 */ /* 0x000fe2000fffe03f */
[C---:B------:R-:W-:Y:S01]  /*4da0*/  ISETP.LT.OR P0, PT, R5.reuse, R184, P0 ;  /* 0x000000b80500720c */ /* 0x040fe20000701670 */
[----:B------:R-:W-:Y:S01]  /*4db0*/  UIADD3 UR37, UR33, 0x32370b8f, URZ ;  /* 0x32370b8f21257890 */ /* 0x000fe2000fffe03f */
[----:B------:R-:W-:Y:S01]  /*4dc0*/  ISETP.LT.OR P2, PT, R5, R185, P1 ;  /* 0x000000b90500720c */ /* 0x000fe20000f41670 */
[----:B------:R-:W-:Y:S01]  /*4dd0*/  UIADD3 UR38, UR32, -0x255992d5, URZ ;  /* 0xdaa66d2b20267890 */ /* 0x000fe2000fffe03f */
[C---:B------:R-:W-:Y:S01]  /*4de0*/  ISETP.LT.OR P1, PT, R2.reuse, R186, P4 ;  /* 0x000000ba0200720c */ /* 0x040fe20002721670 */
[----:B------:R-:W-:Y:S01]  /*4df0*/  UIADD3 UR31, UR32, 0x78dde6e4, URZ ;  /* 0x78dde6e4201f7890 */ /* 0x000fe2000fffe03f */
[----:B------:R-:W-:Y:S01]  /*4e00*/  P2R R5, PR, RZ, 0x1 ;  /* 0x00000001ff057803 */ /* 0x000fe20000000000 */
[----:B------:R-:W-:Y:S01]  /*4e10*/  UIADD3 UR30, UR33, -0x126145ec, URZ ;  /* 0xed9eba14211e7890 */ /* 0x000fe2000fffe03f */
[----:B------:R-:W-:Y:S01]  /*4e20*/  P2R R6, PR, RZ, 0x4 ;  /* 0x00000004ff067803 */ /* 0x000fe20000000000 */
[----:B------:R-:W-:Y:S01]  /*4e30*/  UIADD3 UR24, UR33, -0x56f99767, URZ ;  /* 0xa906689921187890 */ /* 0x000fe2000fffe03f */
[C---:B------:R-:W-:Y:S01]  /*4e40*/  ISETP.GE.AND P0, PT, R2.reuse, R189, PT ;  /* 0x000000bd0200720c */ /* 0x040fe20003f06270 */
[----:B------:R-:W-:Y:S01]  /*4e50*/  UIADD3 UR26, UR32, 0x1715609d, URZ ;  /* 0x1715609d201a7890 */ /* 0x000fe2000fffe03f */
[----:B------:R-:W-:Y:S01]  /*4e60*/  ISETP.GE.AND P2, PT, R2, R188, PT ;  /* 0x000000bc0200720c */ /* 0x000fe20003f46270 */
[----:B------:R-:W-:Y:S01]  /*4e70*/  ULDC UR43, c[0x0][0x2ec] ;  /* 0x0000bb00002b7ab9 */ /* 0x000fe20000000800 */
[----:B------:R-:W-:-:S02]  /*4e80*/  FSEL R46, R68, -INF , !P6 ;  /* 0xff800000442e7808 */ /* 0x000fc40007000000 */
[----:B------:R-:W-:Y:S02]  /*4e90*/  FSEL R54, R70, -INF , !P1 ;  /* 0xff80000046367808 */ /* 0x000fe40004800000 */
[----:B------:R-:W-:Y:S01]  /*4ea0*/  ISETP.NE.AND P4, PT, R5, RZ, PT ;  /* 0x000000ff0500720c */ /* 0x000fe20003f85270 */
[----:B------:R-:W-:Y:S01]  /*4eb0*/  VIADD R5, R2, 0x9 ;  /* 0x0000000902057836 */ /* 0x000fe20000000000 */
[----:B------:R-:W-:Y:S01]  /*4ec0*/  ISETP.NE.AND P6, PT, R6, RZ, PT ;  /* 0x000000ff0600720c */ /* 0x000fe20003fc5270 */
[C---:B------:R-:W-:Y:S01]  /*4ed0*/  VIADD R6, R2.reuse, 0x8 ;  /* 0x0000000802067836 */ /* 0x040fe20000000000 */
[C---:B------:R-:W-:Y:S02]  /*4ee0*/  ISETP.LT.OR P1, PT, R2.reuse, R185, P0 ;  /* 0x000000b90200720c */ /* 0x040fe40000721670 */
[----:B------:R-:W-:Y:S02]  /*4ef0*/  ISETP.LT.OR P0, PT, R2, R184, P2 ;  /* 0x000000b80200720c */ /* 0x000fe40001701670 */
[----:B------:R-:W-:-:S02]  /*4f00*/  ISETP.GE.AND P2, PT, R6, R191, PT ;  /* 0x000000bf0600720c */ /* 0x000fc40003f46270 */
[----:B------:R-:W-:Y:S02]  /*4f10*/  FSEL R110, R110, -INF , !P0 ;  /* 0xff8000006e6e7808 */ /* 0x000fe40004000000 */
[C---:B------:R-:W-:Y:S02]  /*4f20*/  ISETP.GE.AND P0, PT, R5.reuse, R191, PT ;  /* 0x000000bf0500720c */ /* 0x040fe40003f06270 */
[----:B------:R-:W-:Y:S02]  /*4f30*/  FSEL R108, R108, -INF , !P1 ;  /* 0xff8000006c6c7808 */ /* 0x000fe40004800000 */
[-C--:B------:R-:W-:Y:S02]  /*4f40*/  ISETP.LT.OR P1, PT, R6, R187.reuse, P2 ;  /* 0x000000bb0600720c */ /* 0x080fe40001721670 */
[----:B------:R-:W-:Y:S02]  /*4f50*/  ISETP.LT.OR P0, PT, R5, R187, P0 ;  /* 0x000000bb0500720c */ /* 0x000fe40000701670 */
[----:B------:R-:W-:-:S02]  /*4f60*/  FSEL R47, R69, -INF , !P5 ;  /* 0xff800000452f7808 */ /* 0x000fc40006800000 */
[----:B------:R-:W-:Y:S02]  /*4f70*/  FSEL R72, R71, -INF , !P3 ;  /* 0xff80000047487808 */ /* 0x000fe40005800000 */
[----:B------:R-:W-:Y:S02]  /*4f80*/  FSEL R111, R111, -INF , !P4 ;  /* 0xff8000006f6f7808 */ /* 0x000fe40006000000 */
[----:B------:R-:W-:Y:S02]  /*4f90*/  FSEL R49, R60, -INF , !P1 ;  /* 0xff8000003c317808 */ /* 0x000fe40004800000 */
[----:B------:R-:W-:Y:S02]  /*4fa0*/  FSEL R52, R61, -INF , !P0 ;  /* 0xff8000003d347808 */ /* 0x000fe40004000000 */
[C---:B------:R-:W-:Y:S02]  /*4fb0*/  ISETP.GE.AND P5, PT, R6.reuse, R190, PT ;  /* 0x000000be0600720c */ /* 0x040fe40003fa6270 */
[----:B------:R-:W-:-:S02]  /*4fc0*/  ISETP.GE.AND P4, PT, R6, R189, PT ;  /* 0x000000bd0600720c */ /* 0x000fc40003f86270 */
[C---:B------:R-:W-:Y:S02]  /*4fd0*/  ISETP.GE.AND P3, PT, R6.reuse, R188, PT ;  /* 0x000000bc0600720c */ /* 0x040fe40003f66270 */
[C---:B------:R-:W-:Y:S02]  /*4fe0*/  ISETP.GE.AND P2, PT, R5.reuse, R190, PT ;  /* 0x000000be0500720c */ /* 0x040fe40003f46270 */
[C---:B------:R-:W-:Y:S02]  /*4ff0*/  ISETP.GE.AND P1, PT, R5.reuse, R189, PT ;  /* 0x000000bd0500720c */ /* 0x040fe40003f26270 */
[----:B------:R-:W-:Y:S02]  /*5000*/  ISETP.GE.AND P0, PT, R5, R188, PT ;  /* 0x000000bc0500720c */ /* 0x000fe40003f06270 */
[C---:B------:R-:W-:Y:S02]  /*5010*/  ISETP.LT.OR P5, PT, R6.reuse, R186, P5 ;  /* 0x000000ba0600720c */ /* 0x040fe40002fa1670 */
[----:B------:R-:W-:-:S02]  /*5020*/  ISETP.LT.OR P4, PT, R6, R185, P4 ;  /* 0x000000b90600720c */ /* 0x000fc40002781670 */
[----:B------:R-:W-:Y:S01]  /*5030*/  ISETP.LT.OR P3, PT, R6, R184, P3 ;  /* 0x000000b80600720c */ /* 0x000fe20001f61670 */
[C---:B------:R-:W-:Y:S01]  /*5040*/  VIADD R6, R2.reuse, 0x10 ;  /* 0x0000001002067836 */ /* 0x040fe20000000000 */
[C---:B------:R-:W-:Y:S02]  /*5050*/  ISETP.LT.OR P2, PT, R5.reuse, R186, P2 ;  /* 0x000000ba0500720c */ /* 0x040fe40001741670 */
[C---:B------:R-:W-:Y:S02]  /*5060*/  ISETP.LT.OR P1, PT, R5.reuse, R185, P1 ;  /* 0x000000b90500720c */ /* 0x040fe40000f21670 */
[----:B------:R-:W-:Y:S01]  /*5070*/  ISETP.LT.OR P0, PT, R5, R184, P0 ;  /* 0x000000b80500720c */ /* 0x000fe20000701670 */
[----:B------:R-:W-:Y:S01]  /*5080*/  VIADD R5, R2, 0x11 ;  /* 0x0000001102057836 */ /* 0x000fe20000000000 */
[----:B------:R-:W-:Y:S02]  /*5090*/  FSEL R73, R63, -INF , !P2 ;  /* 0xff8000003f497808 */ /* 0x000fe40005000000 */
[----:B------:R-:W-:-:S02]  /*50a0*/  FSEL R107, R107, -INF , !P0 ;  /* 0xff8000006b6b7808 */ /* 0x000fc40004000000 */
[CC--:B------:R-:W-:Y:S02]  /*50b0*/  ISETP.GE.AND P2, PT, R6.reuse, R191.reuse, PT ;  /* 0x000000bf0600720c */ /* 0x0c0fe40003f46270 */
[----:B------:R-:W-:Y:S02]  /*50c0*/  ISETP.GE.AND P0, PT, R5, R191, PT ;  /* 0x000000bf0500720c */ /* 0x000fe40003f06270 */
        /* <DEDUP_REMOVED lines=109> */
[C---:B------:R-:W-:Y:S02]  /*57a0*/  ISETP.GE.AND P2, PT, R5.reuse, R190, PT ;  /* 0x000000be0500720c */ /* 0x040fe40003f46270 */
[C---:B------:R-:W-:Y:S02]  /*57b0*/  ISETP.GE.AND P1, PT, R5.reuse, R189, PT ;  /* 0x000000bd0500720c */ /* 0x040fe40003f26270 */
[C---:B------:R-:W-:Y:S02]  /*57c0*/  ISETP.GE.AND P0, PT, R5.reuse, R188, PT ;  /* 0x000000bc0500720c */ /* 0x040fe40003f06270 */
[C---:B------:R-:W-:Y:S02]  /*57d0*/  ISETP.LT.OR P2, PT, R5.reuse, R186, P2 ;  /* 0x000000ba0500720c */ /* 0x040fe40001741670 */
[----:B------:R-:W-:-:S02]  /*57e0*/  ISETP.LT.OR P1, PT, R5, R185, P1 ;  /* 0x000000b90500720c */ /* 0x000fc40000f21670 */
[----:B------:R-:W-:Y:S01]  /*57f0*/  ISETP.LT.OR P0, PT, R5, R184, P0 ;  /* 0x000000b80500720c */ /* 0x000fe20000701670 */
[----:B------:R-:W-:Y:S01]  /*5800*/  VIADD R5, R2, 0x38 ;  /* 0x0000003802057836 */ /* 0x000fe20000000000 */
[----:B------:R-:W-:Y:S01]  /*5810*/  FSEL R229, R90, -INF , !P3 ;  /* 0xff8000005ae57808 */ /* 0x000fe20005800000 */
[----:B------:R-:W-:Y:S01]  /*5820*/  VIADD R2, R2, 0x39 ;  /* 0x0000003902027836 */ /* 0x000fe20000000000 */
[----:B------:R-:W-:Y:S02]  /*5830*/  ISETP.GE.AND P3, PT, R6, R188, PT ;  /* 0x000000bc0600720c */ /* 0x000fe40003f66270 */
[----:B------:R-:W-:Y:S02]  /*5840*/  FSEL R130, R39, -INF , !P2 ;  /* 0xff80000027827808 */ /* 0x000fe40005000000 */
[----:B------:R-:W-:Y:S02]  /*5850*/  FSEL R248, R87, -INF , !P0 ;  /* 0xff80000057f87808 */ /* 0x000fe40004000000 */
[----:B------:R-:W-:-:S02]  /*5860*/  ISETP.GE.AND P2, PT, R5, R191, PT ;  /* 0x000000bf0500720c */ /* 0x000fc40003f46270 */
[----:B------:R-:W-:Y:S02]  /*5870*/  ISETP.GE.AND P0, PT, R2, R191, PT ;  /* 0x000000bf0200720c */ /* 0x000fe40003f06270 */
[----:B------:R-:W-:Y:S02]  /*5880*/  ISETP.LT.OR P3, PT, R6, R184, P3 ;  /* 0x000000b80600720c */ /* 0x000fe40001f61670 */
[----:B------:R-:W-:Y:S02]  /*5890*/  FSEL R238, R85, -INF , !P1 ;  /* 0xff80000055ee7808 */ /* 0x000fe40004800000 */
[----:B------:R-:W-:Y:S02]  /*58a0*/  FSEL R124, R30, -INF , !P5 ;  /* 0xff8000001e7c7808 */ /* 0x000fe40006800000 */
[----:B------:R-:W-:Y:S02]  /*58b0*/  FSEL R203, R88, -INF , !P4 ;  /* 0xff80000058cb7808 */ /* 0x000fe40006000000 */
[----:B------:R-:W-:-:S02]  /*58c0*/  ISETP.LT.OR P1, PT, R5, R187, P2 ;  /* 0x000000bb0500720c */ /* 0x000fc40001721670 */
[----:B------:R-:W-:Y:S02]  /*58d0*/  ISETP.LT.OR P0, PT, R2, R187, P0 ;  /* 0x000000bb0200720c */ /* 0x000fe40000701670 */
[C---:B------:R-:W-:Y:S02]  /*58e0*/  ISETP.GE.AND P5, PT, R6.reuse, R190, PT ;  /* 0x000000be0600720c */ /* 0x040fe40003fa6270 */
[----:B------:R-:W-:Y:S02]  /*58f0*/  ISETP.GE.AND P4, PT, R6, R189, PT ;  /* 0x000000bd0600720c */ /* 0x000fe40003f86270 */
[----:B------:R-:W-:Y:S02]  /*5900*/  FSEL R81, R86, -INF , !P3 ;  /* 0xff80000056517808 */ /* 0x000fe40005800000 */
[----:B------:R-:W-:Y:S02]  /*5910*/  FSEL R86, R20, -INF , !P1 ;  /* 0xff80000014567808 */ /* 0x000fe40004800000 */
[----:B------:R-:W-:Y:S01]  /*5920*/  FSEL R85, R21, -INF , !P0 ;  /* 0xff80000015557808 */ /* 0x000fe20004000000 */
[----:B------:R-:W-:Y:S01]  /*5930*/  IMAD.WIDE.U32 R20, R170, -0x326172a9, RZ ;  /* 0xcd9e8d57aa147825 */ /* 0x000fe200078e00ff */
[----:B------:R-:W-:-:S02]  /*5940*/  ISETP.LT.OR P5, PT, R6, R186, P5 ;  /* 0x000000ba0600720c */ /* 0x000fc40002fa1670 */
[----:B------:R-:W-:Y:S02]  /*5950*/  ISETP.LT.OR P4, PT, R6, R185, P4 ;  /* 0x000000b90600720c */ /* 0x000fe40002781670 */
[C---:B------:R-:W-:Y:S02]  /*5960*/  ISETP.GE.AND P2, PT, R2.reuse, R190, PT ;  /* 0x000000be0200720c */ /* 0x040fe40003f46270 */
[C---:B------:R-:W-:Y:S02]  /*5970*/  ISETP.GE.AND P1, PT, R2.reuse, R189, PT ;  /* 0x000000bd0200720c */ /* 0x040fe40003f26270 */
[----:B------:R-:W-:Y:S02]  /*5980*/  ISETP.GE.AND P0, PT, R2, R188, PT ;  /* 0x000000bc0200720c */ /* 0x000fe40003f06270 */
[----:B------:R-:W-:Y:S02]  /*5990*/  FSEL R129, R38, -INF , !P5 ;  /* 0xff80000026817808 */ /* 0x000fe40006800000 */
[----:B------:R-:W-:-:S02]  /*59a0*/  FSEL R237, R84, -INF , !P4 ;  /* 0xff80000054ed7808 */ /* 0x000fc40006000000 */
[C---:B------:R-:W-:Y:S02]  /*59b0*/  ISETP.LT.OR P2, PT, R2.reuse, R186, P2 ;  /* 0x000000ba0200720c */ /* 0x040fe40001741670 */
[C---:B------:R-:W-:Y:S02]  /*59c0*/  ISETP.LT.OR P1, PT, R2.reuse, R185, P1 ;  /* 0x000000b90200720c */ /* 0x040fe40000f21670 */
[----:B------:R-:W-:Y:S01]  /*59d0*/  ISETP.LT.OR P0, PT, R2, R184, P0 ;  /* 0x000000b80200720c */ /* 0x000fe20000701670 */
[----:B------:R-:W-:Y:S01]  /*59e0*/  VIADD R2, R170, 0x4 ;  /* 0x00000004aa027836 */ /* 0x000fe20000000000 */
[C---:B------:R-:W-:Y:S02]  /*59f0*/  ISETP.GE.AND P5, PT, R5.reuse, R190, PT ;  /* 0x000000be0500720c */ /* 0x040fe40003fa6270 */
[C---:B------:R-:W-:Y:S01]  /*5a00*/  ISETP.GE.AND P4, PT, R5.reuse, R189, PT ;  /* 0x000000bd0500720c */ /* 0x040fe20003f86270 */
[C---:B------:R-:W-:Y:S01]  /*5a10*/  IMAD.WIDE.U32 R14, R2.reuse, -0x326172a9, RZ ;  /* 0xcd9e8d57020e7825 */ /* 0x040fe200078e00ff */
[C---:B------:R-:W-:Y:S01]  /*5a20*/  ISETP.GE.AND P3, PT, R5.reuse, R188, PT ;  /* 0x000000bc0500720c */ /* 0x040fe20003f66270 */
[----:B------:R2:W-:Y:S01]  /*5a30*/  STL [R1+0x124], R2 ;  /* 0x0001240201007387 */ /* 0x0005e20000100800 */
[C---:B------:R-:W-:Y:S01]  /*5a40*/  ISETP.LT.OR P5, PT, R5.reuse, R186, P5 ;  /* 0x000000ba0500720c */ /* 0x040fe20002fa1670 */
[----:B------:R-:W-:Y:S01]  /*5a50*/  IMAD.WIDE.U32 R12, R2, -0x326172a9, RZ ;  /* 0xcd9e8d57020c7825 */ /* 0x000fe200078e00ff */
[----:B------:R-:W-:-:S02]  /*5a60*/  ISETP.LT.OR P4, PT, R5, R185, P4 ;  /* 0x000000b90500720c */ /* 0x000fc40002781670 */
[----:B------:R-:W-:Y:S02]  /*5a70*/  ISETP.LT.OR P3, PT, R5, R184, P3 ;  /* 0x000000b80500720c */ /* 0x000fe40001f61670 */
[-C--:B------:R-:W-:Y:S02]  /*5a80*/  LOP3.LUT R5, R21, R7.reuse, RZ, 0x3c, !PT ;  /* 0x0000000715057212 */ /* 0x080fe400078e3cff */
[-C--:B-1----:R-:W-:Y:S02]  /*5a90*/  LOP3.LUT R9, R15, R7.reuse, RZ, 0x3c, !PT ;  /* 0x000000070f097212 */ /* 0x082fe400078e3cff */
[----:B------:R-:W-:Y:S01]  /*5aa0*/  LOP3.LUT R8, R13, R7, RZ, 0x3c, !PT ;  /* 0x000000070d087212 */ /* 0x000fe200078e3cff */
[----:B------:R-:W-:Y:S01]  /*5ab0*/  IMAD.WIDE.U32 R28, R5, -0x2daee0ad, RZ ;  /* 0xd2511f53051c7825 */ /* 0x000fe200078e00ff */
[----:B------:R-:W-:Y:S02]  /*5ac0*/  LOP3.LUT R5, R11, UR6, RZ, 0x3c, !PT ;  /* 0x000000060b057c12 */ /* 0x000fe4000f8e3cff */
[----:B------:R-:W-:Y:S01]  /*5ad0*/  FSEL R84, R22, -INF , !P5 ;  /* 0xff80000016547808 */ /* 0x000fe20006800000 */
[----:B------:R-:W-:Y:S01]  /*5ae0*/  IMAD.WIDE.U32 R62, R9, -0x2daee0ad, RZ ;  /* 0xd2511f53093e7825 */ /* 0x000fe200078e00ff */
[----:B------:R-:W-:Y:S01]  /*5af0*/  LOP3.LUT R16, R29, UR41, R10, 0x96, !PT ;  /* 0x000000291d107c12 */ /* 0x000fe2000f8e960a */
[----:B------:R1:W-:Y:S01]  /*5b00*/  STL.64 [R1+0x18], R28 ;  /* 0x0000181c01007387 */ /* 0x0003e20000100a00 */
[----:B---3--:R-:W-:Y:S01]  /*5b10*/  FSEL R177, R78, -INF , !P3 ;  /* 0xff8000004eb17808 */ /* 0x008fe20005800000 */
[----:B------:R-:W-:Y:S01]  /*5b20*/  IMAD.WIDE.U32 R66, R8, -0x2daee0ad, RZ ;  /* 0xd2511f5308427825 */ /* 0x000fe200078e00ff */
[----:B------:R-:W-:-:S02]  /*5b30*/  FSEL R90, R79, -INF , !P0 ;  /* 0xff8000004f5a7808 */ /* 0x000fc40004000000 */
[----:B------:R-:W-:Y:S01]  /*5b40*/  FSEL R109, R109, -INF , !P6 ;  /* 0xff8000006d6d7808 */ /* 0x000fe20007000000 */
[----:B------:R-:W-:Y:S01]  /*5b50*/  IMAD.WIDE.U32 R26, R16, -0x326172a9, RZ ;  /* 0xcd9e8d57101a7825 */ /* 0x000fe200078e00ff */
[----:B--2---:R-:W-:Y:S02]  /*5b60*/  LOP3.LUT R2, R11, UR7, RZ, 0x3c, !PT ;  /* 0x000000070b027c12 */ /* 0x004fe4000f8e3cff */
[----:B------:R-:W-:Y:S02]  /*5b70*/  LOP3.LUT R15, R67, UR41, R10, 0x96, !PT ;  /* 0x00000029430f7c12 */ /* 0x000fe4000f8e960a */
[----:B------:R-:W-:Y:S01]  /*5b80*/  FSEL R67, R23, -INF , !P2 ;  /* 0xff80000017437808 */ /* 0x000fe20005000000 */
[----:B------:R-:W-:Y:S01]  /*5b90*/  IMAD.WIDE.U32 R6, R2, -0x326172a9, RZ ;  /* 0xcd9e8d5702067825 */ /* 0x000fe200078e00ff */
[----:B------:R-:W-:Y:S01]  /*5ba0*/  LOP3.LUT R2, R11, UR6, RZ, 0x3c, !PT ;  /* 0x000000060b027c12 */ /* 0x000fe2000f8e3cff */
[----:B------:R-:W-:Y:S01]  /*5bb0*/  ULDC.64 UR6, c[0x0][0x2a8] ;  /* 0x0000aa0000067ab9 */ /* 0x000fe20000000a00 */
[----:B------:R-:W-:Y:S01]  /*5bc0*/  FSEL R178, R76, -INF , !P4 ;  /* 0xff8000004cb27808 */ /* 0x000fe20006000000 */
[----:B------:R-:W-:Y:S01]  /*5bd0*/  IMAD.WIDE.U32 R64, R15, -0x326172a9, RZ ;  /* 0xcd9e8d570f407825 */ /* 0x000fe200078e00ff */
[----:B------:R-:W-:-:S02]  /*5be0*/  LOP3.LUT R18, R7, UR42, R14, 0x96, !PT ;  /* 0x0000002a07127c12 */ /* 0x000fc4000f8e960e */
[----:B------:R-:W-:Y:S01]  /*5bf0*/  LOP3.LUT R13, R7, UR42, R20, 0x96, !PT ;  /* 0x0000002a070d7c12 */ /* 0x000fe2000f8e9614 */
[----:B------:R-:W-:Y:S01]  /*5c00*/  IMAD.WIDE.U32 R8, R2, -0x326172a9, RZ ;  /* 0xcd9e8d5702087825 */ /* 0x000fe200078e00ff */
[----:B------:R-:W-:Y:S02]  /*5c10*/  LOP3.LUT R2, R63, UR41, R10, 0x96, !PT ;  /* 0x000000293f027c12 */ /* 0x000fe4000f8e960a */
[----:B------:R-:W-:Y:S01]  /*5c20*/  LOP3.LUT R21, R7, UR42, R12, 0x96, !PT ;  /* 0x0000002a07157c12 */ /* 0x000fe2000f8e960c */
[----:B------:R-:W-:Y:S01]  /*5c30*/  IMAD.WIDE.U32 R10, R5, -0x326172a9, RZ ;  /* 0xcd9e8d57050a7825 */ /* 0x000fe200078e00ff */
[C---:B------:R-:W-:Y:S02]  /*5c40*/  LOP3.LUT R5, R9.reuse, UR42, R20, 0x96, !PT ;  /* 0x0000002a09057c12 */ /* 0x040fe4000f8e9614 */
[----:B------:R-:W-:Y:S01]  /*5c50*/  LOP3.LUT R155, R9, UR42, R14, 0x96, !PT ;  /* 0x0000002a099b7c12 */ /* 0x000fe2000f8e960e */
[----:B------:R-:W-:Y:S01]  /*5c60*/  IMAD.WIDE.U32 R60, R2, -0x326172a9, RZ ;  /* 0xcd9e8d57023c7825 */ /* 0x000fe200078e00ff */
[----:B------:R-:W-:-:S02]  /*5c70*/  LOP3.LUT R2, R27, UR40, R8, 0x96, !PT ;  /* 0x000000281b027c12 */ /* 0x000fc4000f8e9608 */
[C---:B------:R-:W-:Y:S02]  /*5c80*/  LOP3.LUT R14, R11.reuse, UR42, R20, 0x96, !PT ;  /* 0x0000002a0b0e7c12 */ /* 0x040fe4000f8e9614 */
[----:B------:R-:W-:Y:S01]  /*5c90*/  LOP3.LUT R160, R11, UR42, R12, 0x96, !PT ;  /* 0x0000002a0ba07c12 */ /* 0x000fe2000f8e960c */
        /* <DEDUP_REMOVED lines=11> */
[C-C-:B------:R-:W-:Y:S01]  /*5d50*/  LOP3.LUT R10, R7.reuse, UR39, R28.reuse, 0x96, !PT ;  /* 0x00000027070a7c12 */ /* 0x140fe2000f8e961c */
[----:B------:R-:W-:Y:S01]  /*5d60*/  IMAD.WIDE.U32 R8, R14, -0x2daee0ad, RZ ;  /* 0xd2511f530e087825 */ /* 0x000fe200078e00ff */
[----:B------:R-:W-:Y:S02]  /*5d70*/  LOP3.LUT R16, R7, UR39, R28, 0x96, !PT ;  /* 0x0000002707107c12 */ /* 0x000fe4000f8e961c */
[C-C-:B------:R-:W-:Y:S01]  /*5d80*/  LOP3.LUT R15, R25.reuse, UR37, R6.reuse, 0x96, !PT ;  /* 0x00000025190f7c12 */ /* 0x140fe2000f8e9606 */
        /* <DEDUP_REMOVED lines=8> */
[----:B------:R-:W-:Y:S01]  /*5e10*/  LEA R169, R0, UR4, 0x1 ;  /* 0x0000000400a97c11 */ /* 0x000fe2000f8e08ff */
[----:B------:R-:W-:Y:S01]  /*5e20*/  IMAD.WIDE.U32 R8, R21, -0x2daee0ad, RZ ;  /* 0xd2511f5315087825 */ /* 0x000fe200078e00ff */
[----:B------:R-:W-:-:S03]  /*5e30*/  LOP3.LUT R22, R7, UR37, R12, 0x96, !PT ;  /* 0x0000002507167c12 */ /* 0x000fc6000f8e960c */
[----:B------:R-:W-:Y:S01]  /*5e40*/  IMAD.WIDE.U32 R10, R10, -0x326172a9, RZ ;  /* 0xcd9e8d570a0a7825 */ /* 0x000fe200078e00ff */
[----:B-1----:R-:W-:Y:S02]  /*5e50*/  LOP3.LUT R28, R7, UR37, R8, 0x96, !PT ;  /* 0x00000025071c7c12 */ /* 0x002fe4000f8e9608 */
[----:B------:R-:W-:Y:S01]  /*5e60*/  LOP3.LUT R18, R9, UR39, R66, 0x96, !PT ;  /* 0x0000002709127c12 */ /* 0x000fe2000f8e9642 */
[----:B------:R-:W-:Y:S01]  /*5e70*/  IMAD.WIDE.U32 R34, R2, -0x326172a9, RZ ;  /* 0xcd9e8d5702227825 */ /* 0x000fe200078e00ff */
[----:B------:R-:W-:Y:S02]  /*5e80*/  LOP3.LUT R7, R11, UR38, R26, 0x96, !PT ;  /* 0x000000260b077c12 */ /* 0x000fe4000f8e961a */
[----:B------:R-:W-:Y:S01]  /*5e90*/  FMNMX.FTZ R2, R46, R47, !PT ;  /* 0x0000002f2e027209 */ /* 0x000fe20007810000 */
[----:B------:R-:W-:Y:S01]  /*5ea0*/  IMAD.WIDE.U32 R32, R15, -0x326172a9, RZ ;  /* 0xcd9e8d570f207825 */ /* 0x000fe200078e00ff */
[----:B------:R-:W-:Y:S02]  /*5eb0*/  LOP3.LUT R30, R35, UR31, R10, 0x96, !PT ;  /* 0x0000001f231e7c12 */ /* 0x000fe4000f8e960a */
[----:B------:R-:W-:Y:S01]  /*5ec0*/  FMNMX.FTZ R2, R49, R2, !PT ;  /* 0x0000000231027209 */ /* 0x000fe20007810000 */
[----:B------:R-:W-:-:S03]  /*5ed0*/  IMAD.WIDE.U32 R10, R16, -0x326172a9, RZ ;  /* 0xcd9e8d57100a7825 */ /* 0x000fc600078e00ff */
[----:B------:R-:W-:Y:S01]  /*5ee0*/  FMNMX.FTZ R2, R52, R2, !PT ;  /* 0x0000000234027209 */ /* 0x000fe20007810000 */
[----:B------:R-:W-:Y:S01]  /*5ef0*/  IMAD.WIDE.U32 R12, R20, -0x326172a9, RZ ;  /* 0xcd9e8d57140c7825 */ /* 0x000fe200078e00ff */
[----:B------:R-:W-:Y:S02]  /*5f00*/  LOP3.LUT R29, R33, UR31, R10, 0x96, !PT ;  /* 0x0000001f211d7c12 */ /* 0x000fe4000f8e960a */
[----:B------:R-:W-:Y:S01]  /*5f10*/  FMNMX.FTZ R2, R48, R2, !PT ;  /* 0x0000000230027209 */ /* 0x000fe20007810000 */
[----:B------:R-:W-:Y:S01]  /*5f20*/  IMAD.WIDE.U32 R8, R14, -0x326172a9, RZ ;  /* 0xcd9e8d570e087825 */ /* 0x000fe200078e00ff */
[--C-:B------:R-:W-:Y:S02]  /*5f30*/  LOP3.LUT R14, R11, UR38, R26.reuse, 0x96, !PT ;  /* 0x000000260b0e7c12 */ /* 0x100fe4000f8e961a */
[--C-:B------:R-:W-:Y:S01]  /*5f40*/  LOP3.LUT R25, R13, UR38, R26.reuse, 0x96, !PT ;  /* 0x000000260d197c12 */ /* 0x100fe2000f8e961a */
[----:B------:R-:W-:Y:S01]  /*5f50*/  IMAD.WIDE.U32 R44, R5, -0x326172a9, RZ ;  /* 0xcd9e8d57052c7825 */ /* 0x000fe200078e00ff */
[----:B------:R-:W-:-:S02]  /*5f60*/  LOP3.LUT R27, R9, UR38, R26, 0x96, !PT ;  /* 0x00000026091b7c12 */ /* 0x000fc4000f8e961a */
[----:B------:R-:W-:Y:S01]  /*5f70*/  FMNMX.FTZ R2, R51, R2, !PT ;  /* 0x0000000233027209 */ /* 0x000fe20007810000 */
[----:B------:R-:W-:Y:S01]  /*5f80*/  IMAD.WIDE.U32 R10, R17, -0x326172a9, RZ ;  /* 0xcd9e8d57110a7825 */ /* 0x000fe200078e00ff */
[----:B------:R-:W-:Y:S02]  /*5f90*/  LOP3.LUT R26, R45, UR31, R8, 0x96, !PT ;  /* 0x0000001f2d1a7c12 */ /* 0x000fe4000f8e9608 */
[----:B------:R-:W-:Y:S01]  /*5fa0*/  FMNMX.FTZ R2, R50, R2, !PT ;  /* 0x0000000232027209 */ /* 0x000fe20007810000 */
[----:B------:R-:W-:Y:S01]  /*5fb0*/  IMAD.WIDE.U32 R36, R19, -0x326172a9, RZ ;  /* 0xcd9e8d5713247825 */ /* 0x000fe200078e00ff */
[----:B------:R-:W-:Y:S02]  /*5fc0*/  LOP3.LUT R16, R11, UR38, R60, 0x96, !PT ;  /* 0x000000260b107c12 */ /* 0x000fe4000f8e963c */
[----:B------:R-:W-:Y:S01]  /*5fd0*/  FMNMX.FTZ R2, R53, R2, !PT ;  /* 0x0000000235027209 */ /* 0x000fe20007810000 */
        /* <DEDUP_REMOVED lines=30> */
[----:B------:R-:W-:-:S03]  /*61c0*/  IMAD.WIDE.U32 R26, R13, -0x326172a9, RZ ;  /* 0xcd9e8d570d1a7825 */ /* 0x000fc600078e00ff */
[----:B------:R-:W-:Y:S01]  /*61d0*/  FMNMX.FTZ R2, R107, R2, !PT ;  /* 0x000000026b027209 */ /* 0x000fe20007810000 */
[----:B------:R-:W-:Y:S01]  /*61e0*/  IMAD.WIDE.U32 R12, R24, -0x326172a9, RZ ;  /* 0xcd9e8d57180c7825 */ /* 0x000fe200078e00ff */
[----:B------:R-:W-:Y:S02]  /*61f0*/  LOP3.LUT R24, R27, UR26, R22, 0x96, !PT ;  /* 0x0000001a1b187c12 */ /* 0x000fe4000f8e9616 */
[----:B------:R-:W-:Y:S01]  /*6200*/  FMNMX.FTZ R2, R75, R2, !PT ;  /* 0x000000024b027209 */ /* 0x000fe20007810000 */
[----:B------:R-:W-:-:S04]  /*6210*/  IMAD.WIDE.U32 R78, R31, -0x2daee0ad, RZ ;  /* 0xd2511f531f4e7825 */ /* 0x000fc800078e00ff */
[----:B------:R-:W-:-:S04]  /*6220*/  IMAD.WIDE.U32 R30, R29, -0x2daee0ad, RZ ;  /* 0xd2511f531d1e7825 */ /* 0x000fc800078e00ff */
[----:B------:R-:W-:Y:S01]  /*6230*/  IMAD.WIDE.U32 R28, R23, -0x2daee0ad, RZ ;  /* 0xd2511f53171c7825 */ /* 0x000fe200078e00ff */
[----:B------:R-:W-:Y:S02]  /*6240*/  LOP3.LUT R23, R13, UR26, R32, 0x96, !PT ;  /* 0x0000001a0d177c12 */ /* 0x000fe4000f8e9620 */
[----:B------:R-:W-:Y:S01]  /*6250*/  LOP3.LUT R14, R31, UR24, R14, 0x96, !PT ;  /* 0x000000181f0e7c12 */ /* 0x000fe2000f8e960e */
[----:B------:R-:W-:Y:S01]  /*6260*/  IMAD.WIDE.U32 R32, R5, -0x2daee0ad, RZ ;  /* 0xd2511f5305207825 */ /* 0x000fe200078e00ff */
[----:B------:R-:W-:Y:S01]  /*6270*/  FMNMX.FTZ R5, R54, R72, !PT ;  /* 0x0000004836057209 */ /* 0x000fe20007810000 */
[----:B------:R-:W1:Y:S01]  /*6280*/  SHFL.BFLY PT, R13, R71, 0x2, 0x1f ;  /* 0x0c401f00470d7f89 */ /* 0x000e6200000e0000 */
[----:B------:R-:W-:Y:S01]  /*6290*/  LOP3.LUT R22, R29, UR24, R16, 0x96, !PT ;  /* 0x000000181d167c12 */ /* 0x000fe2000f8e9610 */
[----:B------:R-:W-:Y:S01]  /*62a0*/  IMAD.WIDE.U32 R10, R25, -0x2daee0ad, RZ ;  /* 0xd2511f53190a7825 */ /* 0x000fe200078e00ff */
[----:B------:R-:W-:Y:S02]  /*62b0*/  FMNMX.FTZ R5, R55, R5, !PT ;  /* 0x0000000537057209 */ /* 0x000fe40007810000 */
[----:B------:R-:W-:Y:S01]  /*62c0*/  LOP3.LUT R25, R83, UR24, R6, 0x96, !PT ;  /* 0x0000001853197c12 */ /* 0x000fe2000f8e9606 */
[----:B------:R-:W-:Y:S01]  /*62d0*/  IMAD.WIDE.U32 R8, R9, -0x326172a9, RZ ;  /* 0xcd9e8d5709087825 */ /* 0x000fe200078e00ff */
[----:B------:R-:W-:-:S02]  /*62e0*/  FMNMX.FTZ R5, R73, R5, !PT ;  /* 0x0000000549057209 */ /* 0x000fc40007810000 */
[----:B------:R-:W-:Y:S01]  /*62f0*/  LOP3.LUT R19, R79, UR24, R10, 0x96, !PT ;  /* 0x000000184f137c12 */ /* 0x000fe2000f8e960a */
[----:B------:R-:W-:Y:S01]  /*6300*/  IMAD.WIDE.U32 R6, R15, -0x326172a9, RZ ;  /* 0xcd9e8d570f067825 */ /* 0x000fe200078e00ff */
[----:B------:R-:W-:Y:S02]  /*6310*/  FMNMX.FTZ R5, R58, R5, !PT ;  /* 0x000000053a057209 */ /* 0x000fe40007810000 */
[----:B------:R-:W-:Y:S01]  /*6320*/  LOP3.LUT R20, R33, UR24, R20, 0x96, !PT ;  /* 0x0000001821147c12 */ /* 0x000fe2000f8e9614 */
[----:B------:R-:W-:Y:S01]  /*6330*/  IMAD.WIDE.U32 R16, R17, -0x326172a9, RZ ;  /* 0xcd9e8d5711107825 */ /* 0x000fe200078e00ff */
[----:B------:R-:W-:Y:S02]  /*6340*/  FMNMX.FTZ R5, R59, R5, !PT ;  /* 0x000000053b057209 */ /* 0x000fe40007810000 */
[----:B------:R-:W-:Y:S02]  /*6350*/  LOP3.LUT R34, R9, UR26, R34, 0x96, !PT ;  /* 0x0000001a09227c12 */ /* 0x000fe4000f8e9622 */
[----:B------:R-:W-:Y:S01]  /*6360*/  LOP3.LUT R33, R7, UR21, R8, 0x96, !PT ;  /* 0x0000001507217c12 */ /* 0x000fe2000f8e9608 */
[----:B------:R-:W-:Y:S01]  /*6370*/  IMAD.WIDE.U32 R8, R19, -0x326172a9, RZ ;  /* 0xcd9e8d5713087825 */ /* 0x000fe200078e00ff */
[----:B------:R-:W-:-:S02]  /*6380*/  LOP3.LUT R27, R17, UR26, R18, 0x96, !PT ;  /* 0x0000001a111b7c12 */ /* 0x000fc4000f8e9612 */
[----:B------:R-:W-:Y:S02]  /*6390*/  FMNMX.FTZ R5, R56, R5, !PT ;  /* 0x0000000538057209 */ /* 0x000fe40007810000 */
[----:B------:R-:W-:Y:S02]  /*63a0*/  LOP3.LUT R11, R11, UR30, R42, 0x96, !PT ;  /* 0x0000001e0b0b7c12 */ /* 0x000fe4000f8e962a */
[C---:B------:R-:W-:Y:S02]  /*63b0*/  LOP3.LUT R15, R6.reuse, 0xff, RZ, 0xc0, !PT ;  /* 0x000000ff060f7812 */ /* 0x040fe400078ec0ff */
[----:B------:R-:W-:Y:S01]  /*63c0*/  LOP3.LUT R148, R6, 0xffff, RZ, 0xc0, !PT ;  /* 0x0000ffff06947812 */ /* 0x000fe200078ec0ff */
[----:B------:R-:W-:Y:S01]  /*63d0*/  IMAD.WIDE.U32 R10, R11, -0x326172a9, RZ ;  /* 0xcd9e8d570b0a7825 */ /* 0x000fe200078e00ff */
[--C-:B------:R-:W-:Y:S02]  /*63e0*/  SHF.R.U32.HI R79, RZ, 0x10, R6.reuse ;  /* 0x00000010ff4f7819 */ /* 0x100fe40000011606 */
[----:B------:R-:W-:Y:S01]  /*63f0*/  SHF.R.U32.HI R17, RZ, 0x18, R6 ;  /* 0x00000018ff117819 */ /* 0x000fe20000011606 */
[----:B------:R-:W-:Y:S01]  /*6400*/  IMAD.WIDE.U32 R6, R14, -0x326172a9, RZ ;  /* 0xcd9e8d570e067825 */ /* 0x000fe200078e00ff */
[----:B------:R-:W-:-:S02]  /*6410*/  LOP3.LUT R14, R8, 0xff, RZ, 0xc0, !PT ;  /* 0x000000ff080e7812 */ /* 0x000fc400078ec0ff */
[----:B------:R-:W-:Y:S02]  /*6420*/  LOP3.LUT R241, R8, 0xffff, RZ, 0xc0, !PT ;  /* 0x0000ffff08f17812 */ /* 0x000fe400078ec0ff */
[--C-:B------:R-:W-:Y:S02]  /*6430*/  SHF.R.U32.HI R159, RZ, 0x10, R8.reuse ;  /* 0x00000010ff9f7819 */ /* 0x100fe40000011608 */
[----:B------:R-:W-:Y:S02]  /*6440*/  SHF.R.U32.HI R244, RZ, 0x18, R8 ;  /* 0x00000018fff47819 */ /* 0x000fe40000011608 */
[----:B------:R-:W-:Y:S02]  /*6450*/  FMNMX.FTZ R8, R108, R109, !PT ;  /* 0x0000006d6c087209 */ /* 0x000fe40007810000 */
[----:B------:R-:W-:Y:S02]  /*6460*/  FMNMX.FTZ R5, R57, R5, !PT ;  /* 0x0000000539057209 */ /* 0x000fe40007810000 */
[----:B------:R-:W-:-:S02]  /*6470*/  LOP3.LUT R35, R6, 0xffff, RZ, 0xc0, !PT ;  /* 0x0000ffff06237812 */ /* 0x000fc400078ec0ff */
[----:B------:R-:W-:Y:S02]  /*6480*/  LOP3.LUT R39, R6, 0xff, RZ, 0xc0, !PT ;  /* 0x000000ff06277812 */ /* 0x000fe400078ec0ff */
[--C-:B------:R-:W-:Y:S02]  /*6490*/  SHF.R.U32.HI R40, RZ, 0x10, R6.reuse ;  /* 0x00000010ff287819 */ /* 0x100fe40000011606 */
[----:B------:R-:W-:Y:S02]  /*64a0*/  SHF.R.U32.HI R41, RZ, 0x18, R6 ;  /* 0x00000018ff297819 */ /* 0x000fe40000011606 */
[----:B------:R-:W-:Y:S02]  /*64b0*/  FMNMX.FTZ R6, R104, R8, !PT ;  /* 0x0000000868067209 */ /* 0x000fe40007810000 */
[----:B------:R-:W-:Y:S02]  /*64c0*/  FMNMX.FTZ R5, R122, R5, !PT ;  /* 0x000000057a057209 */ /* 0x000fe40007810000 */
[----:B------:R-:W-:-:S02]  /*64d0*/  LOP3.LUT R140, R11, UR26, R36, 0x96, !PT ;  /* 0x0000001a0b8c7c12 */ /* 0x000fc4000f8e9624 */
[----:B------:R-:W-:Y:S01]  /*64e0*/  LOP3.LUT R37, R9, UR21, R10, 0x96, !PT ;  /* 0x0000001509257c12 */ /* 0x000fe2000f8e960a */
[----:B------:R-:W-:Y:S01]  /*64f0*/  IMAD.WIDE.U32 R8, R21, -0x326172a9, RZ ;  /* 0xcd9e8d5715087825 */ /* 0x000fe200078e00ff */
[----:B------:R-:W-:Y:S02]  /*6500*/  LOP3.LUT R18, R7, UR21, R12, 0x96, !PT ;  /* 0x0000001507127c12 */ /* 0x000fe4000f8e960c */
[----:B------:R-:W-:Y:S01]  /*6510*/  FMNMX.FTZ R11, R105, R6, !PT ;  /* 0x00000006690b7209 */ /* 0x000fe20007810000 */
[----:B------:R-:W-:Y:S01]  /*6520*/  IMAD.WIDE.U32 R6, R25, -0x326172a9, RZ ;  /* 0xcd9e8d5719067825 */ /* 0x000fe200078e00ff */
[----:B------:R-:W-:Y:S02]  /*6530*/  FMNMX.FTZ R10, R121, R5, !PT ;  /* 0x00000005790a7209 */ /* 0x000fe40007810000 */
[----:B------:R-:W-:Y:S02]  /*6540*/  FMNMX.FTZ R5, R100, R11, !PT ;  /* 0x0000000b64057209 */ /* 0x000fe40007810000 */
[----:B------:R-:W-:-:S02]  /*6550*/  FMNMX.FTZ R10, R124, R10, !PT ;  /* 0x0000000a7c0a7209 */ /* 0x000fc40007810000 */
[----:B------:R-:W-:Y:S02]  /*6560*/  LOP3.LUT R42, R7, UR21, R8, 0x96, !PT ;  /* 0x00000015072a7c12 */ /* 0x000fe4000f8e9608 */
[----:B------:R-:W-:Y:S02]  /*6570*/  FMNMX.FTZ R8, R80, R2, !PT ;  /* 0x0000000250087209 */ /* 0x000fe40007810000 */
[----:B------:R-:W-:Y:S02]  /*6580*/  FMNMX.FTZ R2, R127, R10, !PT ;  /* 0x0000000a7f027209 */ /* 0x000fe40007810000 */
[----:B------:R-:W-:Y:S02]  /*6590*/  FMNMX.FTZ R5, R101, R5, !PT ;  /* 0x0000000565057209 */ /* 0x000fe40007810000 */
[----:B------:R-:W-:Y:S02]  /*65a0*/  LOP3.LUT R179, R6, 0xffff, RZ, 0xc0, !PT ;  /* 0x0000ffff06b37812 */ /* 0x000fe400078ec0ff */
[----:B------:R-:W-:-:S02]  /*65b0*/  FMNMX.FTZ R7, R129, R2, !PT ;  /* 0x0000000281077209 */ /* 0x000fc40007810000 */
[----:B------:R-:W-:Y:S02]  /*65c0*/  FMNMX.FTZ R5, R96, R5, !PT ;  /* 0x0000000560057209 */ /* 0x000fe40007810000 */
[----:B------:R-:W-:Y:S02]  /*65d0*/  LOP3.LUT R89, R6, 0xff, RZ, 0xc0, !PT ;  /* 0x000000ff06597812 */ /* 0x000fe400078ec0ff */
[--C-:B------:R-:W-:Y:S02]  /*65e0*/  SHF.R.U32.HI R245, RZ, 0x10, R6.reuse ;  /* 0x00000010fff57819 */ /* 0x100fe40000011606 */
[----:B------:R-:W-:Y:S02]  /*65f0*/  SHF.R.U32.HI R88, RZ, 0x18, R6 ;  /* 0x00000018ff587819 */ /* 0x000fe40000011606 */
        /* <DEDUP_REMOVED lines=15> */
[----:B-1----:R-:W-:Y:S02]  /*66f0*/  FMNMX.FTZ R71, R71, R13, !PT ;  /* 0x0000000d47477209 */ /* 0x002fe40007810000 */
[----:B------:R-:W-:Y:S02]  /*6700*/  FMNMX.FTZ R7, R238, R7, !PT ;  /* 0x00000007ee077209 */ /* 0x000fe40007810000 */
[----:B------:R-:W-:Y:S01]  /*6710*/  FMNMX.FTZ R5, R230, R5, !PT ;  /* 0x00000005e6057209 */ /* 0x000fe20007810000 */
[----:B------:R-:W1:Y:S01]  /*6720*/  SHFL.BFLY PT, R12, R71, 0x1, 0x1f ;  /* 0x0c201f00470c7f89 */ /* 0x000e6200000e0000 */
[----:B------:R-:W-:Y:S02]  /*6730*/  FMNMX.FTZ R7, R178, R7, !PT ;  /* 0x00000007b2077209 */ /* 0x000fe40007810000 */
[----:B------:R-:W-:Y:S02]  /*6740*/  FMNMX.FTZ R5, R81, R5, !PT ;  /* 0x0000000551057209 */ /* 0x000fe40007810000 */
[----:B------:R-:W-:-:S02]  /*6750*/  FMNMX.FTZ R7, R247, R7, !PT ;  /* 0x00000007f7077209 */ /* 0x000fc40007810000 */
[----:B------:R-:W-:Y:S02]  /*6760*/  FMNMX.FTZ R5, R248, R5, !PT ;  /* 0x00000005f8057209 */ /* 0x000fe40007810000 */
[----:B------:R-:W-:Y:S01]  /*6770*/  LOP3.LUT R246, R9, UR26, R44, 0x96, !PT ;  /* 0x0000001a09f67c12 */ /* 0x000fe2000f8e962c */
[----:B------:R-:W3:Y:S01]  /*6780*/  SHFL.BFLY PT, R70, R7, 0x2, 0x1f ;  /* 0x0c401f0007467f89 */ /* 0x000ee200000e0000 */
[----:B------:R-:W-:Y:S01]  /*6790*/  FMNMX.FTZ R5, R177, R5, !PT ;  /* 0x00000005b1057209 */ /* 0x000fe20007810000 */
[----:B------:R-:W-:Y:S01]  /*67a0*/  IMAD.WIDE.U32 R8, R34, -0x2daee0ad, RZ ;  /* 0xd2511f5322087825 */ /* 0x000fe200078e00ff */
[----:B------:R-:W-:Y:S02]  /*67b0*/  ISETP.LE.U32.AND P5, PT, R14, UR13, PT ;  /* 0x0000000d0e007c0c */ /* 0x000fe4000bfa3070 */
[----:B------:R-:W-:Y:S02]  /*67c0*/  FMNMX.FTZ R5, R90, R5, !PT ;  /* 0x000000055a057209 */ /* 0x000fe40007810000 */
[----:B--2---:R-:W-:-:S02]  /*67d0*/  FMNMX.FTZ R2, R2, R11, !PT ;  /* 0x0000000b02027209 */ /* 0x004fc40007810000 */
[----:B------:R-:W-:Y:S01]  /*67e0*/  LOP3.LUT R31, R9, UR20, R38, 0x96, !PT ;  /* 0x00000014091f7c12 */ /* 0x000fe2000f8e9626 */
[----:B------:R-:W2:Y:S01]  /*67f0*/  SHFL.BFLY PT, R68, R5, 0x2, 0x1f ;  /* 0x0c401f0005447f89 */ /* 0x000ea200000e0000 */
[C---:B------:R-:W-:Y:S02]  /*6800*/  LOP3.LUT R61, R8.reuse, 0xffff, RZ, 0xc0, !PT ;  /* 0x0000ffff083d7812 */ /* 0x040fe400078ec0ff */
[----:B------:R-:W-:Y:S01]  /*6810*/  LOP3.LUT R43, R8, 0xff, RZ, 0xc0, !PT ;  /* 0x000000ff082b7812 */ /* 0x000fe200078ec0ff */
[----:B------:R-:W4:Y:S01]  /*6820*/  SHFL.BFLY PT, R69, R2, 0x1, 0x1f ;  /* 0x0c201f0002457f89 */ /* 0x000f2200000e0000 */
[----:B-1----:R-:W-:Y:S02]  /*6830*/  FMNMX.FTZ R71, R71, R12, !PT ;  /* 0x0000000c47477209 */ /* 0x002fe40007810000 */
[--C-:B------:R-:W-:Y:S02]  /*6840*/  SHF.R.U32.HI R65, RZ, 0x10, R8.reuse ;  /* 0x00000010ff417819 */ /* 0x100fe40000011608 */
[C---:B------:R-:W-:Y:S01]  /*6850*/  FSETP.NEU.FTZ.AND P0, PT, R71.reuse, -INF , PT ;  /* 0xff8000004700780b */ /* 0x040fe20003f1d000 */
[----:B------:R-:W-:Y:S01]  /*6860*/  FMUL.FTZ R6, R71, UR43 ;  /* 0x0000002b47067c20 */ /* 0x000fe20008410000 */
[----:B------:R-:W-:-:S02]  /*6870*/  SHF.R.U32.HI R63, RZ, 0x18, R8 ;  /* 0x00000018ff3f7819 */ /* 0x000fc40000011608 */
[----:B------:R-:W-:Y:S02]  /*6880*/  ISETP.LE.U32.AND P4, PT, R17, UR13, PT ;  /* 0x0000000d11007c0c */ /* 0x000fe4000bf83070 */
[----:B------:R-:W-:Y:S02]  /*6890*/  FSEL R6, R6, RZ, P0 ;  /* 0x000000ff06067208 */ /* 0x000fe40000000000 */
[----:B---3--:R-:W-:Y:S02]  /*68a0*/  FMNMX.FTZ R70, R7, R70, !PT ;  /* 0x0000004607467209 */ /* 0x008fe40007810000 */
[----:B------:R-:W-:Y:S01]  /*68b0*/  ISETP.LE.U32.AND P3, PT, R15, UR13, PT ;  /* 0x0000000d0f007c0c */ /* 0x000fe2000bf63070 */
[--C-:B------:R-:W-:Y:S01]  /*68c0*/  FFMA.FTZ R9, R47, UR43, -R6.reuse ;  /* 0x0000002b2f097c23 */ /* 0x100fe20008010806 */
[--C-:B------:R-:W-:Y:S01]  /*68d0*/  FFMA.FTZ R12, R52, UR43, -R6.reuse ;  /* 0x0000002b340c7c23 */ /* 0x100fe20008010806 */
[----:B------:R-:W1:Y:S01]  /*68e0*/  SHFL.BFLY PT, R13, R70, 0x1, 0x1f ;  /* 0x0c201f00460d7f89 */ /* 0x000e6200000e0000 */
[----:B------:R-:W-:Y:S01]  /*68f0*/  FFMA.FTZ R10, R46, UR43, -R6 ;  /* 0x0000002b2e0a7c23 */ /* 0x000fe20008010806 */
[----:B------:R3:W-:Y:S01]  /*6900*/  MUFU.EX2 R128, R9 ;  /* 0x0000000900807308 */ /* 0x0007e20000000800 */
[----:B--2---:R-:W-:-:S02]  /*6910*/  FMNMX.FTZ R68, R5, R68, !PT ;  /* 0x0000004405447209 */ /* 0x004fc40007810000 */
[----:B------:R-:W-:Y:S02]  /*6920*/  LOP3.LUT R15, R40, 0xff, RZ, 0xc0, !PT ;  /* 0x000000ff280f7812 */ /* 0x000fe400078ec0ff */
[----:B----4-:R-:W-:Y:S01]  /*6930*/  FMNMX.FTZ R69, R2, R69, !PT ;  /* 0x0000004502457209 */ /* 0x010fe20007810000 */
[----:B------:R-:W2:Y:S01]  /*6940*/  SHFL.BFLY PT, R14, R68, 0x1, 0x1f ;  /* 0x0c201f00440e7f89 */ /* 0x000ea200000e0000 */
[----:B------:R-:W-:Y:S01]  /*6950*/  FFMA.FTZ R2, R50, UR43, -R6 ;  /* 0x0000002b32027c23 */ /* 0x000fe20008010806 */
[----:B------:R4:W-:Y:S01]  /*6960*/  MUFU.EX2 R133, R12 ;  /* 0x0000000c00857308 */ /* 0x0009e20000000800 */
[C---:B------:R-:W-:Y:S01]  /*6970*/  FSETP.NEU.FTZ.AND P0, PT, R69.reuse, -INF , PT ;  /* 0xff8000004500780b */ /* 0x040fe20003f1d000 */
[----:B------:R-:W-:Y:S01]  /*6980*/  FMUL.FTZ R5, R69, UR43 ;  /* 0x0000002b45057c20 */ /* 0x000fe20008410000 */
[----:B------:R-:W-:-:S04]  /*6990*/  PRMT R34, R15, 0x5410, R41 ;  /* 0x000054100f227816 */ /* 0x000fc80000000029 */
[----:B------:R-:W-:Y:S01]  /*69a0*/  FSEL R5, R5, RZ, P0 ;  /* 0x000000ff05057208 */ /* 0x000fe20000000000 */
[----:B------:R2:W-:Y:S01]  /*69b0*/  MUFU.EX2 R131, R10 ;  /* 0x0000000a00837308 */ /* 0x0005e20000000800 */
[----:B---3--:R-:W-:-:S05]  /*69c0*/  IMAD.WIDE.U32 R8, R22, -0x326172a9, RZ ;  /* 0xcd9e8d5716087825 */ /* 0x008fca00078e00ff */
[----:B------:R-:W-:Y:S02]  /*69d0*/  LOP3.LUT R36, R9, UR21, R26, 0x96, !PT ;  /* 0x0000001509247c12 */ /* 0x000fe4000f8e961a */
[----:B------:R-:W-:Y:S01]  /*69e0*/  LOP3.LUT R199, R8, 0xff, RZ, 0xc0, !PT ;  /* 0x000000ff08c77812 */ /* 0x000fe200078ec0ff */
[----:B----4-:R-:W-:Y:S01]  /*69f0*/  FFMA.FTZ R12, R48, UR43, -R6 ;  /* 0x0000002b300c7c23 */ /* 0x010fe20008010806 */
[----:B------:R-:W-:Y:S01]  /*6a00*/  LOP3.LUT R171, R8, 0xffff, RZ, 0xc0, !PT ;  /* 0x0000ffff08ab7812 */ /* 0x000fe200078ec0ff */
[----:B------:R3:W-:Y:S01]  /*6a10*/  MUFU.EX2 R252, R2 ;  /* 0x0000000200fc7308 */ /* 0x0007e20000000800 */
[--C-:B------:R-:W-:Y:S02]  /*6a20*/  SHF.R.U32.HI R228, RZ, 0x10, R8.reuse ;  /* 0x00000010ffe47819 */ /* 0x100fe40000011608 */
[----:B------:R-:W-:Y:S01]  /*6a30*/  SHF.R.U32.HI R170, RZ, 0x18, R8 ;  /* 0x00000018ffaa7819 */ /* 0x000fe20000011608 */
[----:B------:R-:W-:Y:S01]  /*6a40*/  IMAD.WIDE.U32 R8, R23, -0x2daee0ad, RZ ;  /* 0xd2511f5317087825 */ /* 0x000fe200078e00ff */
[----:B-1----:R-:W-:-:S03]  /*6a50*/  FMNMX.FTZ R70, R70, R13, !PT ;  /* 0x0000000d46467209 */ /* 0x002fc60007810000 */
[----:B--2---:R-:W-:Y:S01]  /*6a60*/  FFMA.FTZ R10, R49, UR43, -R6 ;  /* 0x0000002b310a7c23 */ /* 0x004fe20008010806 */
[----:B------:R-:W-:Y:S01]  /*6a70*/  FMNMX.FTZ R68, R68, R14, !PT ;  /* 0x0000000e44447209 */ /* 0x000fe20007810000 */
[----:B------:R1:W-:Y:S01]  /*6a80*/  MUFU.EX2 R132, R12 ;  /* 0x0000000c00847308 */ /* 0x0003e20000000800 */
[----:B------:R-:W-:Y:S02]  /*6a90*/  LOP3.LUT R22, R8, 0xffff, RZ, 0xc0, !PT ;  /* 0x0000ffff08167812 */ /* 0x000fe400078ec0ff */
[--C-:B------:R-:W-:Y:S01]  /*6aa0*/  SHF.R.U32.HI R25, RZ, 0x10, R8.reuse ;  /* 0x00000010ff197819 */ /* 0x100fe20000011608 */
[----:B------:R-:W-:Y:S01]  /*6ab0*/  FMUL.FTZ R13, R68, UR43 ;  /* 0x0000002b440d7c20 */ /* 0x000fe20008410000 */
[----:B------:R-:W-:Y:S02]  /*6ac0*/  SHF.R.U32.HI R29, RZ, 0x18, R8 ;  /* 0x00000018ff1d7819 */ /* 0x000fe40000011608 */
[----:B------:R-:W-:Y:S01]  /*6ad0*/  FSETP.NEU.FTZ.AND P0, PT, R70, -INF , PT ;  /* 0xff8000004600780b */ /* 0x000fe20003f1d000 */
[----:B------:R2:W-:Y:S01]  /*6ae0*/  MUFU.EX2 R134, R10 ;  /* 0x0000000a00867308 */ /* 0x0005e20000000800 */
[----:B---3--:R-:W-:Y:S01]  /*6af0*/  FFMA.FTZ R2, R53, UR43, -R6 ;  /* 0x0000002b35027c23 */ /* 0x008fe20008010806 */
[----:B------:R-:W-:-:S02]  /*6b00*/  FSETP.NEU.FTZ.AND P1, PT, R68, -INF , PT ;  /* 0xff8000004400780b */ /* 0x000fc40003f3d000 */
[----:B------:R-:W-:-:S04]  /*6b10*/  SHF.R.U32.HI R14, RZ, 0x8, R35 ;  /* 0x00000008ff0e7819 */ /* 0x000fc80000011623 */
[----:B------:R-:W3:Y:S01]  /*6b20*/  MUFU.EX2 R91, R2 ;  /* 0x00000002005b7308 */ /* 0x000ee20000000800 */
[----:B-1----:R-:W-:Y:S02]  /*6b30*/  LOP3.LUT R12, R9, UR20, R30, 0x96, !PT ;  /* 0x00000014090c7c12 */ /* 0x002fe4000f8e961e */
[----:B------:R-:W-:Y:S01]  /*6b40*/  LOP3.LUT R30, R8, 0xff, RZ, 0xc0, !PT ;  /* 0x000000ff081e7812 */ /* 0x000fe200078ec0ff */
[----:B------:R-:W-:Y:S01]  /*6b50*/  IMAD.WIDE.U32 R8, R27, -0x2daee0ad, RZ ;  /* 0xd2511f531b087825 */ /* 0x000fe200078e00ff */
[----:B------:R-:W-:Y:S02]  /*6b60*/  PRMT R35, R39, 0x5410, R14 ;  /* 0x0000541027237816 */ /* 0x000fe4000000000e */
[----:B------:R-:W-:Y:S01]  /*6b70*/  LOP3.LUT R14, R18, 0xff, RZ, 0xc0, !PT ;  /* 0x000000ff120e7812 */ /* 0x000fe200078ec0ff */
[----:B--2---:R-:W-:Y:S01]  /*6b80*/  IMAD.WIDE.U32 R10, R24, -0x2daee0ad, RZ ;  /* 0xd2511f53180a7825 */ /* 0x004fe200078e00ff */
[C---:B------:R-:W-:Y:S02]  /*6b90*/  LOP3.LUT R21, R8.reuse, 0xffff, RZ, 0xc0, !PT ;  /* 0x0000ffff08157812 */ /* 0x040fe400078ec0ff */
[----:B------:R-:W-:-:S02]  /*6ba0*/  LOP3.LUT R27, R8, 0xff, RZ, 0xc0, !PT ;  /* 0x000000ff081b7812 */ /* 0x000fc400078ec0ff */
[C---:B------:R-:W-:Y:S02]  /*6bb0*/  LOP3.LUT R147, R10.reuse, 0xff, RZ, 0xc0, !PT ;  /* 0x000000ff0a937812 */ /* 0x040fe400078ec0ff */
[----:B------:R-:W-:Y:S01]  /*6bc0*/  LOP3.LUT R233, R10, 0xffff, RZ, 0xc0, !PT ;  /* 0x0000ffff0ae97812 */ /* 0x000fe200078ec0ff */
[----:B---3--:R-:W-:Y:S01]  /*6bd0*/  IMAD.MOV.U32 R41, RZ, RZ, R91 ;  /* 0x000000ffff297224 */ /* 0x008fe200078e005b */
[--C-:B------:R-:W-:Y:S02]  /*6be0*/  SHF.R.U32.HI R236, RZ, 0x10, R10.reuse ;  /* 0x00000010ffec7819 */ /* 0x100fe4000001160a */
[----:B------:R-:W-:Y:S01]  /*6bf0*/  SHF.R.U32.HI R144, RZ, 0x18, R10 ;  /* 0x00000018ff907819 */ /* 0x000fe2000001160a */
[----:B------:R-:W-:Y:S01]  /*6c00*/  FFMA.FTZ R10, R51, UR43, -R6 ;  /* 0x0000002b330a7c23 */ /* 0x000fe20008010806 */
[----:B------:R-:W-:Y:S01]  /*6c10*/  LOP3.LUT R2, R9, UR20, R32, 0x96, !PT ;  /* 0x0000001409027c12 */ /* 0x000fe2000f8e9620 */
[----:B------:R-:W-:Y:S01]  /*6c20*/  FFMA.FTZ R9, R72, UR43, -R5 ;  /* 0x0000002b48097c23 */ /* 0x000fe20008010805 */
[----:B------:R-:W-:Y:S01]  /*6c30*/  LOP3.LUT R38, R11, UR20, R28, 0x96, !PT ;  /* 0x000000140b267c12 */ /* 0x000fe2000f8e961c */
[----:B------:R1:W-:Y:S01]  /*6c40*/  MUFU.EX2 R249, R10 ;  /* 0x0000000a00f97308 */ /* 0x0003e20000000800 */
[----:B------:R-:W-:-:S02]  /*6c50*/  SHF.R.U32.HI R26, RZ, 0x10, R8 ;  /* 0x00000010ff1a7819 */ /* 0x000fc40000011608 */
[----:B------:R-:W-:Y:S02]  /*6c60*/  SHF.R.U32.HI R23, RZ, 0x18, R8 ;  /* 0x00000018ff177819 */ /* 0x000fe40000011608 */
[----:B------:R-:W-:Y:S02]  /*6c70*/  LOP3.LUT R8, R33, 0xff, RZ, 0xc0, !PT ;  /* 0x000000ff21087812 */ /* 0x000fe400078ec0ff */
[----:B------:R-:W-:Y:S01]  /*6c80*/  SHF.R.U32.HI R15, RZ, 0x18, R12 ;  /* 0x00000018ff0f7819 */ /* 0x000fe2000001160c */
[----:B------:R2:W-:Y:S01]  /*6c90*/  MUFU.EX2 R113, R9 ;  /* 0x0000000900717308 */ /* 0x0005e20000000800 */
[----:B-1----:R-:W-:-:S05]  /*6ca0*/  IMAD.WIDE.U32 R10, R20, -0x326172a9, RZ ;  /* 0xcd9e8d57140a7825 */ /* 0x002fca00078e00ff */
[----:B------:R-:W-:Y:S02]  /*6cb0*/  LOP3.LUT R7, R11, UR21, R16, 0x96, !PT ;  /* 0x000000150b077c12 */ /* 0x000fe4000f8e9610 */
[----:B------:R-:W-:Y:S01]  /*6cc0*/  LOP3.LUT R19, R10, 0xffff, RZ, 0xc0, !PT ;  /* 0x0000ffff0a137812 */ /* 0x000fe200078ec0ff */
[----:B--2---:R-:W-:Y:S01]  /*6cd0*/  FMUL.FTZ R9, R70, UR43 ;  /* 0x0000002b46097c20 */ /* 0x004fe20008410000 */
[--C-:B------:R-:W-:Y:S01]  /*6ce0*/  FFMA.FTZ R11, R54, UR43, -R5.reuse ;  /* 0x0000002b360b7c23 */ /* 0x100fe20008010805 */
[----:B------:R-:W-:Y:S02]  /*6cf0*/  LOP3.LUT R28, R10, 0xff, RZ, 0xc0, !PT ;  /* 0x000000ff0a1c7812 */ /* 0x000fe400078ec0ff */
[--C-:B------:R-:W-:Y:S01]  /*6d00*/  SHF.R.U32.HI R20, RZ, 0x10, R10.reuse ;  /* 0x00000010ff147819 */ /* 0x100fe2000001160a */
[----:B------:R1:W2:Y:S01]  /*6d10*/  MUFU.EX2 R114, R11 ;  /* 0x0000000b00727308 */ /* 0x0002a20000000800 */
[----:B------:R-:W-:Y:S02]  /*6d20*/  FSEL R17, R9, RZ, P0 ;  /* 0x000000ff09117208 */ /* 0x000fe40000000000 */
[----:B------:R-:W-:Y:S01]  /*6d30*/  ISETP.LE.U32.AND P0, PT, R8, UR13, PT ;  /* 0x0000000d08007c0c */ /* 0x000fe2000bf03070 */
[--C-:B------:R-:W-:Y:S01]  /*6d40*/  FFMA.FTZ R8, R73, UR43, -R5.reuse ;  /* 0x0000002b49087c23 */ /* 0x100fe20008010805 */
[----:B------:R-:W-:Y:S01]  /*6d50*/  SHF.R.U32.HI R24, RZ, 0x18, R10 ;  /* 0x00000018ff187819 */ /* 0x000fe2000001160a */
[----:B------:R-:W-:Y:S01]  /*6d60*/  FFMA.FTZ R10, R55, UR43, -R5 ;  /* 0x0000002b370a7c23 */ /* 0x000fe20008010805 */
[----:B------:R-:W-:Y:S01]  /*6d70*/  FSEL R16, R13, RZ, P1 ;  /* 0x000000ff0d107208 */ /* 0x000fe20000800000 */
[----:B------:R3:W-:Y:S01]  /*6d80*/  MUFU.EX2 R116, R8 ;  /* 0x0000000800747308 */ /* 0x0007e20000000800 */
[----:B------:R-:W-:-:S02]  /*6d90*/  SHF.R.U32.HI R9, RZ, 0x10, R18 ;  /* 0x00000010ff097819 */ /* 0x000fc40000011612 */
[----:B------:R-:W-:Y:S02]  /*6da0*/  SHF.R.U32.HI R13, RZ, 0x18, R18 ;  /* 0x00000018ff0d7819 */ /* 0x000fe40000011612 */
[----:B------:R-:W-:-:S03]  /*6db0*/  LOP3.LUT R9, R9, 0xff, RZ, 0xc0, !PT ;  /* 0x000000ff09097812 */ /* 0x000fc600078ec0ff */
[----:B------:R4:W2:Y:S01]  /*6dc0*/  MUFU.EX2 R117, R10 ;  /* 0x0000000a00757308 */ /* 0x0008a20000000800 */
[----:B-1----:R-:W-:-:S04]  /*6dd0*/  SHF.R.U32.HI R11, RZ, 0x18, R33 ;  /* 0x00000018ff0b7819 */ /* 0x002fc80000011621 */
[----:B------:R-:W-:Y:S02]  /*6de0*/  ISETP.LE.U32.AND P1, PT, R11, UR13, PT ;  /* 0x0000000d0b007c0c */ /* 0x000fe4000bf23070 */
[----:B---3--:R-:W-:Y:S02]  /*6df0*/  LOP3.LUT R8, R18, 0xffff, RZ, 0xc0, !PT ;  /* 0x0000ffff12087812 */ /* 0x008fe400078ec0ff */
[----:B------:R-:W-:Y:S02]  /*6e00*/  LOP3.LUT R18, R12, 0xff, RZ, 0xc0, !PT ;  /* 0x000000ff0c127812 */ /* 0x000fe400078ec0ff */
[----:B------:R-:W-:Y:S02]  /*6e10*/  SHF.R.U32.HI R11, RZ, 0x8, R8 ;  /* 0x00000008ff0b7819 */ /* 0x000fe40000011608 */
[----:B------:R-:W-:Y:S01]  /*6e20*/  SHF.R.U32.HI R8, RZ, 0x8, R22 ;  /* 0x00000008ff087819 */ /* 0x000fe20000011616 */
[----:B----4-:R-:W-:Y:S01]  /*6e30*/  FFMA.FTZ R10, R58, UR43, -R5 ;  /* 0x0000002b3a0a7c23 */ /* 0x010fe20008010805 */
[----:B------:R-:W-:-:S02]  /*6e40*/  PRMT R22, R9, 0x5410, R13 ;  /* 0x0000541009167816 */ /* 0x000fc4000000000d */
[----:B------:R-:W-:Y:S01]  /*6e50*/  PRMT R30, R30, 0x5410, R8 ;  /* 0x000054101e1e7816 */ /* 0x000fe20000000008 */
[----:B------:R1:W-:Y:S01]  /*6e60*/  MUFU.EX2 R115, R10 ;  /* 0x0000000a00737308 */ /* 0x0003e20000000800 */
[----:B------:R-:W-:Y:S02]  /*6e70*/  LOP3.LUT R8, R20, 0xff, RZ, 0xc0, !PT ;  /* 0x000000ff14087812 */ /* 0x000fe400078ec0ff */
[----:B------:R-:W-:Y:S02]  /*6e80*/  SHF.R.U32.HI R9, RZ, 0x8, R19 ;  /* 0x00000008ff097819 */ /* 0x000fe40000011613 */
[----:B------:R-:W-:Y:S02]  /*6e90*/  PRMT R24, R8, 0x5410, R24 ;  /* 0x0000541008187816 */ /* 0x000fe40000000018 */
[----:B------:R-:W-:Y:S01]  /*6ea0*/  LOP3.LUT R8, R26, 0xff, RZ, 0xc0, !PT ;  /* 0x000000ff1a087812 */ /* 0x000fe200078ec0ff */
[----:B------:R-:W-:Y:S01]  /*6eb0*/  IMAD.MOV.U32 R26, RZ, RZ, R81 ;  /* 0x000000ffff1a7224 */ /* 0x000fe200078e0051 */
[----:B------:R-:W-:-:S02]  /*6ec0*/  PRMT R32, R14, 0x5410, R11 ;  /* 0x000054100e207816 */ /* 0x000fc4000000000b */
[----:B------:R-:W-:Y:S02]  /*6ed0*/  LOP3.LUT R11, R25, 0xff, RZ, 0xc0, !PT ;  /* 0x000000ff190b7812 */ /* 0x000fe400078ec0ff */
[----:B------:R-:W-:Y:S02]  /*6ee0*/  PRMT R28, R28, 0x5410, R9 ;  /* 0x000054101c1c7816 */ /* 0x000fe40000000009 */
[----:B------:R-:W-:Y:S01]  /*6ef0*/  SHF.R.U32.HI R9, RZ, 0x8, R21 ;  /* 0x00000008ff097819 */ /* 0x000fe20000011615 */
[----:B-1----:R-:W-:Y:S01]  /*6f00*/  FFMA.FTZ R10, R59, UR43, -R5 ;  /* 0x0000002b3b0a7c23 */ /* 0x002fe20008010805 */
[----:B------:R-:W-:Y:S02]  /*6f10*/  PRMT R23, R8, 0x5410, R23 ;  /* 0x0000541008177816 */ /* 0x000fe40000000017 */
[----:B------:R-:W-:Y:S01]  /*6f20*/  LOP3.LUT R8, R33, 0xffff, RZ, 0xc0, !PT ;  /* 0x0000ffff21087812 */ /* 0x000fe200078ec0ff */
[----:B------:R1:W3:Y:S01]  /*6f30*/  MUFU.EX2 R40, R10 ;  /* 0x0000000a00287308 */ /* 0x0002e20000000800 */
[----:B------:R-:W-:-:S02]  /*6f40*/  PRMT R29, R11, 0x5410, R29 ;  /* 0x000054100b1d7816 */ /* 0x000fc4000000001d */
[----:B------:R-:W-:Y:S02]  /*6f50*/  F2FP.F16.F32.PACK_AB R11, R128, R131 ;  /* 0x00000083800b723e */ /* 0x000fe400000000ff */
[----:B------:R-:W-:Y:S01]  /*6f60*/  PRMT R27, R27, 0x5410, R9 ;  /* 0x000054101b1b7816 */ /* 0x000fe20000000009 */
[----:B------:R-:W-:Y:S01]  /*6f70*/  FFMA.FTZ R9, R104, UR43, -R17 ;  /* 0x0000002b68097c23 */ /* 0x000fe20008010811 */
[C---:B------:R-:W-:Y:S01]  /*6f80*/  PRMT R226, R11.reuse, 0x7610, R226 ;  /* 0x000076100be27816 */ /* 0x040fe200000000e2 */
[----:B------:R-:W-:Y:S01]  /*6f90*/  IMAD.MOV.U32 R104, RZ, RZ, R89 ;  /* 0x000000ffff687224 */ /* 0x000fe200078e0059 */
[----:B------:R-:W-:Y:S01]  /*6fa0*/  PRMT R225, R11, 0x7632, R225 ;  /* 0x000076320be17816 */ /* 0x000fe200000000e1 */
[----:B------:R4:W-:Y:S01]  /*6fb0*/  MUFU.EX2 R112, R9 ;  /* 0x0000000900707308 */ /* 0x0009e20000000800 */
[----:B------:R-:W-:Y:S01]  /*6fc0*/  LOP3.LUT R13, R7, 0xffff, RZ, 0xc0, !PT ;  /* 0x0000ffff070d7812 */ /* 0x000fe200078ec0ff */
[----:B------:R-:W-:Y:S01]  /*6fd0*/  @!P0 HADD2 R74, -R226.H0_H0, -RZ.H0_H0 ;  /* 0xa00000ffe24a8230 */ /* 0x000fe20000000900 */
[----:B------:R-:W-:-:S02]  /*6fe0*/  SHF.R.U32.HI R11, RZ, 0x10, R12 ;  /* 0x00000010ff0b7819 */ /* 0x000fc4000001160c */
[----:B------:R-:W-:Y:S01]  /*6ff0*/  LOP3.LUT R14, R7, 0xff, RZ, 0xc0, !PT ;  /* 0x000000ff070e7812 */ /* 0x000fe200078ec0ff */
[----:B-1----:R-:W-:Y:S01]  /*7000*/  FFMA.FTZ R10, R56, UR43, -R5 ;  /* 0x0000002b380a7c23 */ /* 0x002fe20008010805 */
[----:B------:R-:W-:Y:S02]  /*7010*/  PRMT R19, R226, 0x5410, R225 ;  /* 0x00005410e2137816 */ /* 0x000fe400000000e1 */
[----:B------:R-:W-:Y:S01]  /*7020*/  @!P0 PRMT R226, R74, 0x5410, RZ ;  /* 0x000054104ae28816 */ /* 0x000fe200000000ff */
[----:B------:R1:W-:Y:S01]  /*7030*/  MUFU.EX2 R176, R10 ;  /* 0x0000000a00b07308 */ /* 0x0003e20000000800 */
[----:B----4-:R-:W-:-:S07]  /*7040*/  FFMA.FTZ R9, R105, UR43, -R17 ;  /* 0x0000002b69097c23 */ /* 0x010fce0008010811 */
[----:B------:R4:W-:Y:S01]  /*7050*/  MUFU.EX2 R105, R9 ;  /* 0x0000000900697308 */ /* 0x0009e20000000800 */
[----:B-1----:R-:W-:-:S07]  /*7060*/  FFMA.FTZ R10, R57, UR43, -R5 ;  /* 0x0000002b390a7c23 */ /* 0x002fce0008010805 */
[----:B------:R1:W3:Y:S01]  /*7070*/  MUFU.EX2 R21, R10 ;  /* 0x0000000a00157308 */ /* 0x0002e20000000800 */
[----:B----4-:R-:W-:Y:S01]  /*7080*/  LOP3.LUT R9, R11, 0xff, RZ, 0xc0, !PT ;  /* 0x000000ff0b097812 */ /* 0x010fe200078ec0ff */
[----:B------:R-:W-:-:S03]  /*7090*/  FFMA.FTZ R11, R96, UR43, -R17 ;  /* 0x0000002b600b7c23 */ /* 0x000fc60008010811 */
[----:B------:R-:W-:-:S03]  /*70a0*/  PRMT R15, R9, 0x5410, R15 ;  /* 0x00005410090f7816 */ /* 0x000fc6000000000f */
[----:B------:R-:W-:Y:S01]  /*70b0*/  MUFU.EX2 R25, R11 ;  /* 0x0000000b00197308 */ /* 0x000fe20000000800 */
[----:B------:R-:W-:Y:S01]  /*70c0*/  FFMA.FTZ R9, R97, UR43, -R17 ;  /* 0x0000002b61097c23 */ /* 0x000fe20008010811 */
[----:B-1----:R-:W-:Y:S02]  /*70d0*/  SHF.R.U32.HI R10, RZ, 0x8, R8 ;  /* 0x00000008ff0a7819 */ /* 0x002fe40000011608 */
[----:B------:R-:W-:-:S04]  /*70e0*/  LOP3.LUT R8, R12, 0xffff, RZ, 0xc0, !PT ;  /* 0x0000ffff0c087812 */ /* 0x000fc800078ec0ff */
[----:B------:R1:W-:Y:S01]  /*70f0*/  MUFU.EX2 R20, R9 ;  /* 0x0000000900147308 */ /* 0x0003e20000000800 */
[----:B------:R-:W-:Y:S02]  /*7100*/  LOP3.LUT R12, R10, 0xffff, RZ, 0xc0, !PT ;  /* 0x0000ffff0a0c7812 */ /* 0x000fe400078ec0ff */
[----:B------:R-:W-:Y:S02]  /*7110*/  SHF.R.U32.HI R10, RZ, 0x8, R8 ;  /* 0x00000008ff0a7819 */ /* 0x000fe40000011608 */
[----:B------:R-:W-:Y:S02]  /*7120*/  SHF.R.U32.HI R8, RZ, 0x8, R13 ;  /* 0x00000008ff087819 */ /* 0x000fe4000001160d */
[--C-:B------:R-:W-:Y:S02]  /*7130*/  SHF.R.U32.HI R13, RZ, 0x18, R7.reuse ;  /* 0x00000018ff0d7819 */ /* 0x100fe40000011607 */
[----:B------:R-:W-:Y:S02]  /*7140*/  PRMT R14, R14, 0x5410, R8 ;  /* 0x000054100e0e7816 */ /* 0x000fe40000000008 */
[----:B------:R-:W-:-:S02]  /*7150*/  SHF.R.U32.HI R8, RZ, 0x10, R7 ;  /* 0x00000010ff087819 */ /* 0x000fc40000011607 */
[----:B------:R-:W-:Y:S02]  /*7160*/  LOP3.LUT R7, R2, 0xffff, RZ, 0xc0, !PT ;  /* 0x0000ffff02077812 */ /* 0x000fe400078ec0ff */
[----:B------:R-:W-:Y:S02]  /*7170*/  PRMT R18, R18, 0x5410, R10 ;  /* 0x0000541012127816 */ /* 0x000fe4000000000a */
[----:B------:R-:W-:Y:S01]  /*7180*/  SHF.R.U32.HI R10, RZ, 0x10, R2 ;  /* 0x00000010ff0a7819 */ /* 0x000fe20000011602 */
[----:B-1----:R-:W-:Y:S01]  /*7190*/  FFMA.FTZ R9, R106, UR43, -R16 ;  /* 0x0000002b6a097c23 */ /* 0x002fe20008010810 */
[----:B------:R-:W-:Y:S01]  /*71a0*/  LOP3.LUT R11, R8, 0xff, RZ, 0xc0, !PT ;  /* 0x000000ff080b7812 */ /* 0x000fe200078ec0ff */
[----:B------:R-:W-:Y:S01]  /*71b0*/  IMAD.MOV.U32 R106, RZ, RZ, R82 ;  /* 0x000000ffff6a7224 */ /* 0x000fe200078e0052 */
[----:B------:R-:W-:Y:S01]  /*71c0*/  ISETP.LE.U32.AND P0, PT, R12, UR13, PT ;  /* 0x0000000d0c007c0c */ /* 0x000fe2000bf03070 */
[----:B------:R1:W-:Y:S01]  /*71d0*/  MUFU.EX2 R103, R9 ;  /* 0x0000000900677308 */ /* 0x0003e20000000800 */
[----:B------:R-:W-:-:S02]  /*71e0*/  SHF.R.U32.HI R8, RZ, 0x8, R7 ;  /* 0x00000008ff087819 */ /* 0x000fc40000011607 */
[----:B------:R-:W-:Y:S02]  /*71f0*/  LOP3.LUT R12, R2, 0xff, RZ, 0xc0, !PT ;  /* 0x000000ff020c7812 */ /* 0x000fe400078ec0ff */
[----:B------:R-:W-:Y:S02]  /*7200*/  SHF.R.U32.HI R7, RZ, 0x18, R2 ;  /* 0x00000018ff077819 */ /* 0x000fe40000011602 */
[----:B------:R-:W-:Y:S01]  /*7210*/  LOP3.LUT R2, R10, 0xff, RZ, 0xc0, !PT ;  /* 0x000000ff0a027812 */ /* 0x000fe200078ec0ff */
[----:B------:R-:W-:Y:S01]  /*7220*/  FFMA.FTZ R10, R100, UR43, -R17 ;  /* 0x0000002b640a7c23 */ /* 0x000fe20008010811 */
[----:B------:R-:W-:Y:S02]  /*7230*/  PRMT R11, R11, 0x5410, R13 ;  /* 0x000054100b0b7816 */ /* 0x000fe4000000000d */
[----:B------:R-:W-:Y:S01]  /*7240*/  PRMT R13, R12, 0x5410, R8 ;  /* 0x000054100c0d7816 */ /* 0x000fe20000000008 */
[----:B------:R4:W-:Y:S01]  /*7250*/  MUFU.EX2 R97, R10 ;  /* 0x0000000a00617308 */ /* 0x0009e20000000800 */
[----:B------:R-:W-:Y:S01]  /*7260*/  PRMT R12, R2, 0x5410, R7 ;  /* 0x00005410020c7816 */ /* 0x000fe20000000007 */
[----:B------:R-:W-:Y:S01]  /*7270*/  FFMA.FTZ R7, R107, UR43, -R16 ;  /* 0x0000002b6b077c23 */ /* 0x000fe20008010810 */
[----:B------:R-:W-:Y:S01]  /*7280*/  F2FP.F16.F32.PACK_AB R2, R133, R134 ;  /* 0x000000868502723e */ /* 0x000fe200000000ff */
[----:B------:R-:W-:Y:S01]  /*7290*/  IMAD.MOV.U32 R107, RZ, RZ, R83 ;  /* 0x000000ffff6b7224 */ /* 0x000fe200078e0053 */
[----:B--2---:R-:W-:Y:S01]  /*72a0*/  F2FP.F16.F32.PACK_AB R8, R113, R114 ;  /* 0x000000727108723e */ /* 0x004fe200000000ff */
[----:B-1----:R-:W-:Y:S01]  /*72b0*/  IMAD.U32 R9, RZ, RZ, UR13 ;  /* 0x0000000dff097e24 */ /* 0x002fe2000f8e00ff */
[C---:B------:R-:W-:Y:S01]  /*72c0*/  PRMT R220, R2.reuse, 0x7610, R220 ;  /* 0x0000761002dc7816 */ /* 0x040fe200000000dc */
[----:B------:R1:W2:Y:S01]  /*72d0*/  MUFU.EX2 R102, R7 ;  /* 0x0000000700667308 */ /* 0x0002a20000000800 */
[----:B------:R-:W-:Y:S01]  /*72e0*/  PRMT R218, R2, 0x7632, R218 ;  /* 0x0000763202da7816 */ /* 0x000fe200000000da */
[----:B------:R-:W-:Y:S01]  /*72f0*/  @!P0 HADD2 R77, -R225.H0_H0, -RZ.H0_H0 ;  /* 0xa00000ffe14d8230 */ /* 0x000fe20000000900 */
[----:B------:R-:W-:-:S02]  /*7300*/  F2FP.F16.F32.PACK_AB R2, R249, R132 ;  /* 0x00000084f902723e */ /* 0x000fc400000000ff */
[----:B------:R-:W-:Y:S02]  /*7310*/  PRMT R204, R8, 0x7632, R204 ;  /* 0x0000763208cc7816 */ /* 0x000fe400000000cc */
[C---:B------:R-:W-:Y:S02]  /*7320*/  PRMT R224, R2.reuse, 0x7610, R224 ;  /* 0x0000761002e07816 */ /* 0x040fe400000000e0 */
[----:B------:R-:W-:Y:S01]  /*7330*/  PRMT R223, R2, 0x7632, R223 ;  /* 0x0000763202df7816 */ /* 0x000fe200000000df */
[----:B------:R-:W-:Y:S01]  /*7340*/  FFMA.FTZ R2, R99, UR43, -R16 ;  /* 0x0000002b63027c23 */ /* 0x000fe20008010810 */
[----:B------:R-:W-:Y:S01]  /*7350*/  PRMT R202, R8, 0x7610, R202 ;  /* 0x0000761008ca7816 */ /* 0x000fe200000000ca */
[----:B----4-:R-:W-:Y:S01]  /*7360*/  FFMA.FTZ R10, R101, UR43, -R17 ;  /* 0x0000002b650a7c23 */ /* 0x010fe20008010811 */
[----:B------:R-:W-:Y:S01]  /*7370*/  F2FP.F16.F32.PACK_AB R8, R116, R117 ;  /* 0x000000757408723e */ /* 0x000fe200000000ff */
[----:B------:R4:W-:Y:S01]  /*7380*/  MUFU.EX2 R168, R2 ;  /* 0x0000000200a87308 */ /* 0x0009e20000000800 */
[----:B-1----:R-:W-:-:S02]  /*7390*/  FFMA.FTZ R7, R98, UR43, -R16 ;  /* 0x0000002b62077c23 */ /* 0x002fc40008010810 */
[C---:B------:R-:W-:Y:S01]  /*73a0*/  PRMT R222, R8.reuse, 0x7632, R222 ;  /* 0x0000763208de7816 */ /* 0x040fe200000000de */
[----:B------:R-:W-:Y:S01]  /*73b0*/  @!P1 HADD2 R76, -R204.H0_H0, -RZ.H0_H0 ;  /* 0xa00000ffcc4c9230 */ /* 0x000fe20000000900 */
[----:B------:R-:W-:Y:S01]  /*73c0*/  PRMT R221, R8, 0x7610, R221 ;  /* 0x0000761008dd7816 */ /* 0x000fe200000000dd */
[----:B------:R-:W-:Y:S02]  /*73d0*/  IMAD.MOV.U32 R101, RZ, RZ, R104 ;  /* 0x000000ffff657224 */ /* 0x000fe400078e0068 */
[----:B------:R1:W-:Y:S01]  /*73e0*/  MUFU.EX2 R251, R7 ;  /* 0x0000000700fb7308 */ /* 0x0003e20000000800 */
[----:B---3--:R-:W-:-:S04]  /*73f0*/  F2FP.F16.F32.PACK_AB R8, R40, R115 ;  /* 0x000000732808723e */ /* 0x008fc800000000ff */
[C---:B------:R-:W-:Y:S02]  /*7400*/  PRMT R219, R8.reuse, 0x7632, R219 ;  /* 0x0000763208db7816 */ /* 0x040fe400000000db */
[----:B------:R-:W-:Y:S01]  /*7410*/  PRMT R217, R8, 0x7610, R217 ;  /* 0x0000761008d97816 */ /* 0x000fe200000000d9 */
[----:B------:R-:W-:Y:S01]  /*7420*/  FFMA.FTZ R8, R108, UR43, -R17 ;  /* 0x0000002b6c087c23 */ /* 0x000fe20008010811 */
[----:B----4-:R-:W-:Y:S01]  /*7430*/  F2FP.F16.F32.PACK_AB R2, R21, R176 ;  /* 0x000000b01502723e */ /* 0x010fe200000000ff */
[----:B------:R3:W4:Y:S03]  /*7440*/  MUFU.EX2 R39, R10 ;  /* 0x0000000a00277308 */ /* 0x0007260000000800 */
[C---:B------:R-:W-:Y:S02]  /*7450*/  PRMT R214, R2.reuse, 0x7632, R214 ;  /* 0x0000763202d67816 */ /* 0x040fe400000000d6 */
[----:B------:R-:W-:-:S02]  /*7460*/  PRMT R213, R2, 0x7610, R213 ;  /* 0x0000761002d57816 */ /* 0x000fc400000000d5 */
[----:B-1----:R-:W-:Y:S01]  /*7470*/  F2FP.F16.F32.PACK_AB R7, R41, R252 ;  /* 0x000000fc2907723e */ /* 0x002fe200000000ff */
[----:B------:R1:W-:Y:S01]  /*7480*/  MUFU.EX2 R96, R8 ;  /* 0x0000000800607308 */ /* 0x0003e20000000800 */
[----:B--2---:R-:W-:Y:S02]  /*7490*/  F2FP.F16.F32.PACK_AB R2, R102, R103 ;  /* 0x000000676602723e */ /* 0x004fe400000000ff */
[C---:B------:R-:W-:Y:S02]  /*74a0*/  PRMT R216, R7.reuse, 0x7610, R216 ;  /* 0x0000761007d87816 */ /* 0x040fe400000000d8 */
[----:B------:R-:W-:Y:S02]  /*74b0*/  PRMT R215, R7, 0x7632, R215 ;  /* 0x0000763207d77816 */ /* 0x000fe400000000d7 */
[----:B------:R-:W-:Y:S02]  /*74c0*/  F2FP.F16.F32.PACK_AB R7, R105, R112 ;  /* 0x000000706907723e */ /* 0x000fe400000000ff */
[----:B------:R-:W-:Y:S01]  /*74d0*/  PRMT R211, R2, 0x7610, R211 ;  /* 0x0000761002d37816 */ /* 0x000fe200000000d3 */
[----:B---3--:R-:W-:Y:S01]  /*74e0*/  FFMA.FTZ R10, R110, UR43, -R16 ;  /* 0x0000002b6e0a7c23 */ /* 0x008fe20008010810 */
[C---:B------:R-:W-:Y:S01]  /*74f0*/  PRMT R212, R7.reuse, 0x7610, R212 ;  /* 0x0000761007d47816 */ /* 0x040fe200000000d4 */
[----:B----4-:R-:W-:Y:S01]  /*7500*/  IMAD.MOV.U32 R110, RZ, RZ, R39 ;  /* 0x000000ffff6e7224 */ /* 0x010fe200078e0027 */
[----:B------:R-:W-:Y:S01]  /*7510*/  PRMT R210, R7, 0x7632, R210 ;  /* 0x0000763207d27816 */ /* 0x000fe200000000d2 */
[----:B------:R-:W-:Y:S01]  /*7520*/  IMAD.MOV.U32 R39, RZ, RZ, R90 ;  /* 0x000000ffff277224 */ /* 0x000fe200078e005a */
[----:B------:R-:W-:Y:S01]  /*7530*/  PRMT R209, R2, 0x7632, R209 ;  /* 0x0000763202d17816 */ /* 0x000fe200000000d1 */
[----:B------:R2:W-:Y:S01]  /*7540*/  MUFU.EX2 R94, R10 ;  /* 0x0000000a005e7308 */ /* 0x0005e20000000800 */
[----:B------:R-:W-:-:S02]  /*7550*/  F2FP.F16.F32.PACK_AB R7, R20, R25 ;  /* 0x000000191407723e */ /* 0x000fc400000000ff */
[----:B------:R-:W-:Y:S01]  /*7560*/  LEA R2, R9, UR13, 0x10 ;  /* 0x0000000d09027c11 */ /* 0x000fe2000f8e80ff */
[----:B------:R-:W-:Y:S01]  /*7570*/  FFMA.FTZ R9, R109, UR43, -R17 ;  /* 0x0000002b6d097c23 */ /* 0x000fe20008010811 */
[----:B-1----:R-:W-:Y:S02]  /*7580*/  F2FP.F16.F32.PACK_AB R8, R168, R251 ;  /* 0x000000fba808723e */ /* 0x002fe400000000ff */
[C---:B------:R-:W-:Y:S01]  /*7590*/  PRMT R208, R7.reuse, 0x7610, R208 ;  /* 0x0000761007d07816 */ /* 0x040fe200000000d0 */
[----:B------:R1:W3:Y:S01]  /*75a0*/  MUFU.EX2 R95, R9 ;  /* 0x00000009005f7308 */ /* 0x0002e20000000800 */
[----:B------:R-:W-:Y:S02]  /*75b0*/  PRMT R207, R7, 0x7632, R207 ;  /* 0x0000763207cf7816 */ /* 0x000fe400000000cf */
[--C-:B------:R-:W-:Y:S01]  /*75c0*/  HSET2.LE.AND R7, R32, R2.reuse, PT ;  /* 0x0000000220077233 */ /* 0x100fe20003803000 */
[----:B------:R-:W-:Y:S01]  /*75d0*/  IMAD.MOV.U32 R32, RZ, RZ, R88 ;  /* 0x000000ffff207224 */ /* 0x000fe200078e0058 */
[C---:B------:R-:W-:Y:S01]  /*75e0*/  PRMT R206, R8.reuse, 0x7610, R206 ;  /* 0x0000761008ce7816 */ /* 0x040fe200000000ce */
[----:B------:R-:W4:Y:S01]  /*75f0*/  LDSM.16.MT88.4 R88, [R169+0x6000] ;  /* 0x00600000a958783b */ /* 0x000f220000004200 */
[----:B------:R-:W-:Y:S01]  /*7600*/  PRMT R205, R8, 0x7632, R205 ;  /* 0x0000763208cd7816 */ /* 0x000fe200000000cd */
[----:B------:R-:W-:Y:S01]  /*7610*/  IMAD.MOV.U32 R109, RZ, RZ, R32 ;  /* 0x000000ffff6d7224 */ /* 0x000fe200078e0020 */
[--C-:B------:R-:W-:Y:S01]  /*7620*/  HSET2.LE.AND R8, R22, R2.reuse, PT ;  /* 0x0000000216087233 */ /* 0x100fe20003803000 */
[----:B--2---:R-:W-:Y:S01]  /*7630*/  FFMA.FTZ R10, R111, UR43, -R16 ;  /* 0x0000002b6f0a7c23 */ /* 0x004fe20008010810 */
[----:B------:R-:W-:Y:S01]  /*7640*/  LOP3.LUT R52, R7, R19, RZ, 0xc0, !PT ;  /* 0x0000001307347212 */ /* 0x000fe200078ec0ff */
[----:B------:R-:W-:Y:S01]  /*7650*/  IMAD.MOV.U32 R111, RZ, RZ, R179 ;  /* 0x000000ffff6f7224 */ /* 0x000fe200078e00b3 */
[--C-:B------:R-:W-:Y:S01]  /*7660*/  HSET2.LE.AND R7, R35, R2.reuse, PT ;  /* 0x0000000223077233 */ /* 0x100fe20003803000 */
[----:B------:R-:W2:Y:S01]  /*7670*/  MUFU.EX2 R92, R10 ;  /* 0x0000000a005c7308 */ /* 0x000ea20000000800 */
[----:B------:R-:W-:Y:S01]  /*7680*/  HSET2.LE.AND R0, R23, R2, PT ;  /* 0x0000000217007233 */ /* 0x000fe20003803000 */
[----:B------:R-:W-:Y:S01]  /*7690*/  IMAD.MOV.U32 R35, RZ, RZ, R21 ;  /* 0x000000ffff237224 */ /* 0x000fe200078e0015 */
[----:B-1----:R-:W-:-:S04]  /*76a0*/  PRMT R9, R202, 0x5410, R204 ;  /* 0x00005410ca097816 */ /* 0x002fc800000000cc */
[----:B------:R-:W-:Y:S02]  /*76b0*/  LOP3.LUT R53, R8, R9, RZ, 0xc0, !PT ;  /* 0x0000000908357212 */ /* 0x000fe400078ec0ff */
[----:B------:R-:W-:Y:S02]  /*76c0*/  PRMT R9, R220, 0x5410, R218 ;  /* 0x00005410dc097816 */ /* 0x000fe400000000da */
[--C-:B------:R-:W-:Y:S02]  /*76d0*/  HSET2.LE.AND R8, R34, R2.reuse, PT ;  /* 0x0000000222087233 */ /* 0x100fe40003803000 */
[----:B------:R-:W-:Y:S02]  /*76e0*/  LOP3.LUT R54, R7, R9, RZ, 0xc0, !PT ;  /* 0x0000000907367212 */ /* 0x000fe400078ec0ff */
[----:B------:R-:W-:Y:S02]  /*76f0*/  PRMT R9, R221, 0x5410, R222 ;  /* 0x00005410dd097816 */ /* 0x000fe400000000de */
[----:B------:R-:W-:-:S02]  /*7700*/  HSET2.LE.AND R7, R18, R2, PT ;  /* 0x0000000212077233 */ /* 0x000fc40003803000 */
        /* <DEDUP_REMOVED lines=14> */
[----:B------:R-:W-:Y:S02]  /*77f0*/  HSET2.LE.AND R7, R24, R2, PT ;  /* 0x0000000218077233 */ /* 0x000fe40003803000 */
[----:B------:R-:W-:Y:S01]  /*7800*/  LOP3.LUT R50, R8, R9, RZ, 0xc0, !PT ;  /* 0x0000000908327212 */ /* 0x000fe200078ec0ff */
[----:B------:R-:W-:Y:S01]  /*7810*/  FFMA.FTZ R9, R75, UR43, -R16 ;  /* 0x0000002b4b097c23 */ /* 0x000fe20008010810 */
[----:B------:R-:W-:-:S03]  /*7820*/  PRMT R8, R211, 0x5410, R209 ;  /* 0x00005410d3087816 */ /* 0x000fc600000000d1 */
[----:B------:R3:W-:Y:S01]  /*7830*/  MUFU.EX2 R93, R9 ;  /* 0x00000009005d7308 */ /* 0x0007e20000000800 */
[----:B------:R-:W-:Y:S02]  /*7840*/  LOP3.LUT R51, R7, R8, RZ, 0xc0, !PT ;  /* 0x0000000807337212 */ /* 0x000fe400078ec0ff */
[----:B------:R-:W-:Y:S02]  /*7850*/  HSET2.LE.AND R7, R27, R2, PT ;  /* 0x000000021b077233 */ /* 0x000fe40003803000 */
[----:B------:R-:W-:-:S04]  /*7860*/  PRMT R8, R208, 0x5410, R207 ;  /* 0x00005410d0087816 */ /* 0x000fc800000000cf */
[----:B------:R-:W-:Y:S01]  /*7870*/  LOP3.LUT R46, R7, R8, RZ, 0xc0, !PT ;  /* 0x00000008072e7212 */ /* 0x000fe200078ec0ff */
[----:B------:R-:W-:Y:S01]  /*7880*/  FFMA.FTZ R8, R80, UR43, -R16 ;  /* 0x0000002b50087c23 */ /* 0x000fe20008010810 */
[----:B------:R-:W-:Y:S01]  /*7890*/  PRMT R7, R206, 0x5410, R205 ;  /* 0x00005410ce077816 */ /* 0x000fe200000000cd */
[----:B------:R-:W1:Y:S02]  /*78a0*/  LDSM.16.MT88.4 R80, [R169+0x6800] ;  /* 0x00680000a950783b */ /* 0x000e640000004200 */
[----:B------:R2:W4:Y:S01]  /*78b0*/  MUFU.EX2 R108, R8 ;  /* 0x00000008006c7308 */ /* 0x0005220000000800 */
[----:B------:R-:W-:Y:S02]  /*78c0*/  LOP3.LUT R47, R0, R7, RZ, 0xc0, !PT ;  /* 0x00000007002f7212 */ /* 0x000fe400078ec0ff */
[----:B---3--:R-:W-:Y:S02]  /*78d0*/  F2FP.F16.F32.PACK_AB R9, R95, R96 ;  /* 0x000000605f09723e */ /* 0x008fe400000000ff */
[----:B------:R-:W-:-:S02]  /*78e0*/  HSET2.LE.AND R7, R14, R2, PT ;  /* 0x000000020e077233 */ /* 0x000fc40003803000 */
[C---:B------:R-:W-:Y:S02]  /*78f0*/  PRMT R165, R9.reuse, 0x7610, R165 ;  /* 0x0000761009a57816 */ /* 0x040fe400000000a5 */
[----:B------:R-:W-:Y:S02]  /*7900*/  PRMT R164, R9, 0x7632, R164 ;  /* 0x0000763209a47816 */ /* 0x000fe400000000a4 */
[----:B------:R-:W-:Y:S02]  /*7910*/  HSET2.LE.AND R0, R11, R2, PT ;  /* 0x000000020b007233 */ /* 0x000fe40003803000 */
[----:B------:R-:W-:Y:S02]  /*7920*/  F2FP.F16.F32.PACK_AB R9, R110, R97 ;  /* 0x000000616e09723e */ /* 0x000fe400000000ff */
[----:B--2---:R-:W-:Y:S02]  /*7930*/  F2FP.F16.F32.PACK_AB R8, R92, R94 ;  /* 0x0000005e5c08723e */ /* 0x004fe400000000ff */
[----:B------:R-:W-:-:S02]  /*7940*/  PRMT R196, R9, 0x7610, R196 ;  /* 0x0000761009c47816 */ /* 0x000fc400000000c4 */
[C---:B------:R-:W-:Y:S02]  /*7950*/  PRMT R167, R8.reuse, 0x7610, R167 ;  /* 0x0000761008a77816 */ /* 0x040fe400000000a7 */
[----:B------:R-:W-:Y:S02]  /*7960*/  PRMT R166, R8, 0x7632, R166 ;  /* 0x0000763208a67816 */ /* 0x000fe400000000a6 */
[----:B------:R-:W-:Y:S02]  /*7970*/  PRMT R8, R165, 0x5410, R164 ;  /* 0x00005410a5087816 */ /* 0x000fe400000000a4 */
[----:B------:R-:W-:Y:S02]  /*7980*/  PRMT R195, R9, 0x7632, R195 ;  /* 0x0000763209c37816 */ /* 0x000fe400000000c3 */
[----:B------:R-:W-:Y:S02]  /*7990*/  LOP3.LUT R48, R7, R8, RZ, 0xc0, !PT ;  /* 0x0000000807307212 */ /* 0x000fe400078ec0ff */
[----:B------:R-:W-:-:S02]  /*79a0*/  PRMT R7, R167, 0x5410, R166 ;  /* 0x00005410a7077816 */ /* 0x000fc400000000a6 */
[----:B----4-:R-:W-:Y:S02]  /*79b0*/  F2FP.F16.F32.PACK_AB R8, R108, R93 ;  /* 0x0000005d6c08723e */ /* 0x010fe400000000ff */
[----:B------:R-:W-:Y:S02]  /*79c0*/  LOP3.LUT R49, R0, R7, RZ, 0xc0, !PT ;  /* 0x0000000700317212 */ /* 0x000fe400078ec0ff */
[--C-:B------:R-:W-:Y:S02]  /*79d0*/  HSET2.LE.AND R7, R13, R2.reuse, PT ;  /* 0x000000020d077233 */ /* 0x100fe40003803000 */
[----:B------:R-:W-:Y:S02]  /*79e0*/  HSET2.LE.AND R0, R12, R2, PT ;  /* 0x000000020c007233 */ /* 0x000fe40003803000 */
[----:B------:R-:W-:Y:S01]  /*79f0*/  HMMA.16816.F32 R12, R52, R88, RZ ;  /* 0x00000058340c723c */ /* 0x000fe200000018ff */
[C---:B------:R-:W-:Y:S02]  /*7a00*/  PRMT R194, R8.reuse, 0x7610, R194 ;  /* 0x0000761008c27816 */ /* 0x040fe400000000c2 */
[----:B------:R-:W-:-:S02]  /*7a10*/  PRMT R193, R8, 0x7632, R193 ;  /* 0x0000763208c17816 */ /* 0x000fc400000000c1 */
[----:B------:R-:W-:-:S04]  /*7a20*/  PRMT R8, R196, 0x5410, R195 ;  /* 0x00005410c4087816 */ /* 0x000fc800000000c3 */
[----:B------:R-:W-:Y:S02]  /*7a30*/  LOP3.LUT R44, R7, R8, RZ, 0xc0, !PT ;  /* 0x00000008072c7212 */ /* 0x000fe400078ec0ff */
[----:B------:R-:W-:Y:S01]  /*7a40*/  HMMA.16816.F32 R8, R48, R88, RZ ;  /* 0x000000583008723c */ /* 0x000fe200000018ff */
[----:B------:R-:W-:-:S04]  /*7a50*/  PRMT R7, R194, 0x5410, R193 ;  /* 0x00005410c2077816 */ /* 0x000fc800000000c1 */
[----:B------:R-:W-:Y:S02]  /*7a60*/  LOP3.LUT R45, R0, R7, RZ, 0xc0, !PT ;  /* 0x00000007002d7212 */ /* 0x000fe400078ec0ff */
[----:B------:R-:W-:Y:S02]  /*7a70*/  IMAD.MOV.U32 R88, RZ, RZ, R178 ;  /* 0x000000ffff587224 */ /* 0x000fe400078e00b2 */
[----:B------:R-:W-:-:S04]  /*7a80*/  IMAD.MOV.U32 R89, RZ, RZ, R177 ;  /* 0x000000ffff597224 */ /* 0x000fc800078e00b1 */
[----:B-1----:R-:W-:-:S15]  /*7a90*/  HMMA.16816.F32 R12, R56, R80, R12 ;  /* 0x00000050380c723c */ /* 0x002fde000000180c */
[----:B------:R-:W-:-:S09]  /*7aa0*/  NOP ;  /* 0x0000000000007918 */ /* 0x000fd20000000000 */
[----:B------:R-:W-:Y:S02]  /*7ab0*/  IMAD.MOV.U32 R100, RZ, RZ, R15 ;  /* 0x000000ffff647224 */ /* 0x000fe400078e000f */
[----:B------:R-:W-:Y:S02]  /*7ac0*/  IMAD.MOV.U32 R15, RZ, RZ, R14 ;  /* 0x000000ffff0f7224 */ /* 0x000fe400078e000e */
[----:B------:R-:W-:Y:S02]  /*7ad0*/  IMAD.MOV.U32 R14, RZ, RZ, R176 ;  /* 0x000000ffff0e7224 */ /* 0x000fe400078e00b0 */
[----:B------:R-:W-:Y:S01]  /*7ae0*/  HMMA.16816.F32 R176, R44, R80, R8 ;  /* 0x000000502cb0723c */ /* 0x000fe20000001808 */
[----:B------:R-:W-:Y:S01]  /*7af0*/  @!P1 PRMT R204, R76, 0x5410, RZ ;  /* 0x000054104ccc9816 */ /* 0x000fe200000000ff */
[----:B------:R-:W-:Y:S01]  /*7b00*/  IMAD.MOV.U32 R99, RZ, RZ, R12 ;  /* 0x000000ffff637224 */ /* 0x000fe200078e000c */
[----:B------:R-:W-:Y:S01]  /*7b10*/  LOP3.LUT R7, R79, 0xff, RZ, 0xc0, !PT ;  /* 0x000000ff4f077812 */ /* 0x000fe200078ec0ff */
[----:B------:R-:W-:Y:S01]  /*7b20*/  IMAD.MOV.U32 R98, RZ, RZ, R13 ;  /* 0x000000ffff627224 */ /* 0x000fe200078e000d */
[----:B------:R-:W-:-:S02]  /*7b30*/  SHF.R.U32.HI R0, RZ, 0x10, R33 ;  /* 0x00000010ff007819 */ /* 0x000fc40000011621 */
[----:B------:R-:W-:Y:S02]  /*7b40*/  ISETP.LE.U32.AND P2, PT, R7, UR13, PT ;  /* 0x0000000d07007c0c */ /* 0x000fe4000bf43070 */
[----:B------:R-:W-:-:S15]  /*7b50*/  LOP3.LUT R0, R0, 0xff, RZ, 0xc0, !PT ;  /* 0x000000ff00007812 */ /* 0x000fde00078ec0ff */
[----:B------:R-:W-:Y:S02]  /*7b60*/  IMAD.MOV.U32 R8, RZ, RZ, R177 ;  /* 0x000000ffff087224 */ /* 0x000fe400078e00b1 */
[----:B------:R-:W-:Y:S02]  /*7b70*/  IMAD.MOV.U32 R10, RZ, RZ, R178 ;  /* 0x000000ffff0a7224 */ /* 0x000fe400078e00b2 */
[----:B------:R-:W-:Y:S02]  /*7b80*/  IMAD.MOV.U32 R76, RZ, RZ, R8 ;  /* 0x000000ffff4c7224 */ /* 0x000fe400078e0008 */
[----:B------:R-:W-:Y:S01]  /*7b90*/  IMAD.WIDE.U32 R8, R155, -0x2daee0ad, RZ ;  /* 0xd2511f539b087825 */ /* 0x000fe200078e00ff */
[----:B------:R-:W-:-:S03]  /*7ba0*/  @!P0 PRMT R225, R77, 0x5410, RZ ;  /* 0x000054104de18816 */ /* 0x000fc600000000ff */
[----:B------:R-:W-:Y:S01]  /*7bb0*/  IMAD.MOV.U32 R81, RZ, RZ, R20 ;  /* 0x000000ffff517224 */ /* 0x000fe200078e0014 */
[----:B------:R-:W-:Y:S01]  /*7bc0*/  LOP3.LUT R7, R9, UR39, R62, 0x96, !PT ;  /* 0x0000002709077c12 */ /* 0x000fe2000f8e963e */
[----:B------:R-:W-:Y:S02]  /*7bd0*/  IMAD.MOV.U32 R62, RZ, RZ, R10 ;  /* 0x000000ffff3e7224 */ /* 0x000fe400078e000a */
[----:B------:R-:W-:Y:S01]  /*7be0*/  IMAD.WIDE.U32 R10, R153, -0x2daee0ad, RZ ;  /* 0xd2511f53990a7825 */ /* 0x000fe200078e00ff */
[----:B------:R-:W-:-:S03]  /*7bf0*/  ISETP.LE.U32.AND P0, PT, R0, UR13, PT ;  /* 0x0000000d00007c0c */ /* 0x000fc6000bf03070 */
[----:B------:R-:W-:Y:S01]  /*7c00*/  IMAD.MOV.U32 R80, RZ, RZ, R179 ;  /* 0x000000ffff507224 */ /* 0x000fe200078e00b3 */
[----:B------:R-:W-:Y:S01]  /*7c10*/  LOP3.LUT R0, R11, UR37, R8, 0x96, !PT ;  /* 0x000000250b007c12 */ /* 0x000fe2000f8e9608 */
[----:B------:R-:W-:-:S04]  /*7c20*/  IMAD.WIDE.U32 R8, R7, -0x326172a9, RZ ;  /* 0xcd9e8d5707087825 */ /* 0x000fc800078e00ff */
[----:B------:R-:W-:Y:S01]  /*7c30*/  @!P2 HADD2 R136, -R221.H0_H0, -RZ.H0_H0 ;  /* 0xa00000ffdd88a230 */ /* 0x000fe20000000900 */
[----:B------:R1:W5:Y:S01]  /*7c40*/  LDL.LU.64 R178, [R1+0x188] ;  /* 0x0001880001b27983 */ /* 0x0003620000300a00 */
[----:B------:R-:W-:Y:S01]  /*7c50*/  IMAD.WIDE.U32 R12, R0, -0x326172a9, RZ ;  /* 0xcd9e8d57000c7825 */ /* 0x000fe200078e00ff */
[----:B------:R-:W-:-:S03]  /*7c60*/  LOP3.LUT R7, R9, UR38, R60, 0x96, !PT ;  /* 0x0000002609077c12 */ /* 0x000fc6000f8e963c */
[----:B------:R-:W-:Y:S01]  /*7c70*/  IMAD.MOV.U32 R104, RZ, RZ, R176 ;  /* 0x000000ffff687224 */ /* 0x000fe200078e00b0 */
[----:B------:R-:W-:Y:S01]  /*7c80*/  LOP3.LUT R0, R13, UR31, R8, 0x96, !PT ;  /* 0x0000001f0d007c12 */ /* 0x000fe2000f8e9608 */
[----:B------:R-:W-:-:S04]  /*7c90*/  IMAD.WIDE.U32 R8, R7, -0x2daee0ad, RZ ;  /* 0xd2511f5307087825 */ /* 0x000fc800078e00ff */
[----:B------:R-:W-:Y:S02]  /*7ca0*/  @!P0 HADD2 R87, -R202.H0_H0, -RZ.H0_H0 ;  /* 0xa00000ffca578230 */ /* 0x000fe40000000900 */
[----:B------:R-:W-:Y:S01]  /*7cb0*/  IMAD.MOV.U32 R77, RZ, RZ, R39 ;  /* 0x000000ffff4d7224 */ /* 0x000fe200078e0027 */
[----:B------:R-:W-:Y:S01]  /*7cc0*/  LOP3.LUT R7, R9, UR30, R10, 0x96, !PT ;  /* 0x0000001e09077c12 */ /* 0x000fe2000f8e960a */
[----:B------:R-:W-:Y:S01]  /*7cd0*/  IMAD.WIDE.U32 R20, R0, -0x2daee0ad, RZ ;  /* 0xd2511f5300147825 */ /* 0x000fe200078e00ff */
[----:B------:R-:W-:Y:S01]  /*7ce0*/  SHF.R.U32.HI R9, RZ, 0x8, R148 ;  /* 0x00000008ff097819 */ /* 0x000fe20000011694 */
[----:B------:R1:W5:Y:S03]  /*7cf0*/  LDL.LU.64 R176, [R1+0x180] ;  /* 0x0001800001b07983 */ /* 0x0003660000300a00 */
[----:B------:R-:W-:Y:S02]  /*7d00*/  LOP3.LUT R0, R21, UR24, R8, 0x96, !PT ;  /* 0x0000001815007c12 */ /* 0x000fe4000f8e9608 */
[----:B------:R-:W-:-:S04]  /*7d10*/  LOP3.LUT R8, R9, 0xffff, RZ, 0xc0, !PT ;  /* 0x0000ffff09087812 */ /* 0x000fc800078ec0ff */
[----:B------:R-:W-:Y:S01]  /*7d20*/  ISETP.LE.U32.AND P1, PT, R8, UR13, PT ;  /* 0x0000000d08007c0c */ /* 0x000fe2000bf23070 */
[----:B------:R-:W-:Y:S01]  /*7d30*/  IMAD.WIDE.U32 R8, R0, -0x326172a9, RZ ;  /* 0xcd9e8d5700087825 */ /* 0x000fe200078e00ff */
[----:B------:R-:W-:Y:S02]  /*7d40*/  LOP3.LUT R0, R31, 0xff, RZ, 0xc0, !PT ;  /* 0x000000ff1f007812 */ /* 0x000fe400078ec0ff */
[----:B------:R-:W-:Y:S02]  /*7d50*/  @!P0 PRMT R202, R87, 0x5410, RZ ;  /* 0x0000541057ca8816 */ /* 0x000fe400000000ff */
[----:B------:R-:W-:Y:S02]  /*7d60*/  ISETP.LE.U32.AND P0, PT, R0, UR13, PT ;  /* 0x0000000d00007c0c */ /* 0x000fe4000bf03070 */
[----:B------:R-:W-:-:S05]  /*7d70*/  SHF.R.U32.HI R0, RZ, 0x18, R31 ;  /* 0x00000018ff007819 */ /* 0x000fca000001161f */
[----:B------:R-:W-:Y:S02]  /*7d80*/  @!P1 HADD2 R137, -R218.H0_H0, -RZ.H0_H0 ;  /* 0xa00000ffda899230 */ /* 0x000fe40000000900 */
[----:B------:R-:W-:-:S03]  /*7d90*/  IMAD.WIDE.U32 R10, R7, -0x326172a9, RZ ;  /* 0xcd9e8d57070a7825 */ /* 0x000fc600078e00ff */
[----:B------:R-:W-:Y:S02]  /*7da0*/  @!P1 PRMT R218, R137, 0x5410, RZ ;  /* 0x0000541089da9816 */ /* 0x000fe400000000ff */
[----:B------:R-:W-:Y:S02]  /*7db0*/  ISETP.LE.U32.AND P1, PT, R0, UR13, PT ;  /* 0x0000000d00007c0c */ /* 0x000fe4000bf23070 */
[----:B------:R-:W-:Y:S02]  /*7dc0*/  LOP3.LUT R0, R31, 0xffff, RZ, 0xc0, !PT ;  /* 0x0000ffff1f007812 */ /* 0x000fe400078ec0ff */
[----:B------:R-:W-:Y:S02]  /*7dd0*/  SHF.R.U32.HI R7, RZ, 0x10, R31 ;  /* 0x00000010ff077819 */ /* 0x000fe4000001161f */
[----:B------:R-:W-:Y:S01]  /*7de0*/  SHF.R.U32.HI R0, RZ, 0x8, R0 ;  /* 0x00000008ff007819 */ /* 0x000fe20000011600 */
[----:B------:R-:W-:Y:S01]  /*7df0*/  @!P0 HADD2 R139, -R224.H0_H0, -RZ.H0_H0 ;  /* 0xa00000ffe08b8230 */ /* 0x000fe20000000900 */
[----:B------:R-:W-:-:S02]  /*7e00*/  LOP3.LUT R24, R11, UR26, R12, 0x96, !PT ;  /* 0x0000001a0b187c12 */ /* 0x000fc4000f8e960c */
[----:B------:R-:W-:Y:S01]  /*7e10*/  LOP3.LUT R19, R9, UR21, R10, 0x96, !PT ;  /* 0x0000001509137c12 */ /* 0x000fe2000f8e960a */
[----:B------:R-:W-:Y:S01]  /*7e20*/  IMAD.WIDE.U32 R10, R158, -0x2daee0ad, RZ ;  /* 0xd2511f539e0a7825 */ /* 0x000fe200078e00ff */
[C---:B------:R-:W-:Y:S02]  /*7e30*/  LOP3.LUT R34, R8.reuse, 0xff, RZ, 0xc0, !PT ;  /* 0x000000ff08227812 */ /* 0x040fe400078ec0ff */
[----:B------:R-:W-:Y:S02]  /*7e40*/  LOP3.LUT R33, R8, 0xffff, RZ, 0xc0, !PT ;  /* 0x0000ffff08217812 */ /* 0x000fe400078ec0ff */
[--C-:B------:R-:W-:Y:S02]  /*7e50*/  SHF.R.U32.HI R32, RZ, 0x10, R8.reuse ;  /* 0x00000010ff207819 */ /* 0x100fe40000011608 */
[----:B------:R-:W-:Y:S01]  /*7e60*/  SHF.R.U32.HI R39, RZ, 0x18, R8 ;  /* 0x00000018ff277819 */ /* 0x000fe20000011608 */
[----:B------:R-:W-:Y:S01]  /*7e70*/  IMAD.WIDE.U32 R8, R160, -0x2daee0ad, RZ ;  /* 0xd2511f53a0087825 */ /* 0x000fe200078e00ff */
[----:B------:R-:W-:-:S02]  /*7e80*/  LOP3.LUT R7, R7, 0xff, RZ, 0xc0, !PT ;  /* 0x000000ff07077812 */ /* 0x000fc400078ec0ff */
[----:B------:R-:W-:Y:S02]  /*7e90*/  LOP3.LUT R0, R0, 0xffff, RZ, 0xc0, !PT ;  /* 0x0000ffff00007812 */ /* 0x000fe400078ec0ff */
[----:B------:R-:W-:Y:S02]  /*7ea0*/  @!P2 PRMT R221, R136, 0x5410, RZ ;  /* 0x0000541088dda816 */ /* 0x000fe400000000ff */
[----:B------:R-:W-:Y:S02]  /*7eb0*/  @!P0 PRMT R224, R139, 0x5410, RZ ;  /* 0x000054108be08816 */ /* 0x000fe400000000ff */
[----:B------:R-:W-:Y:S02]  /*7ec0*/  ISETP.LE.U32.AND P2, PT, R7, UR13, PT ;  /* 0x0000000d07007c0c */ /* 0x000fe4000bf43070 */
[----:B------:R-:W-:Y:S02]  /*7ed0*/  ISETP.LE.U32.AND P0, PT, R0, UR13, PT ;  /* 0x0000000d00007c0c */ /* 0x000fe4000bf03070 */
[----:B------:R-:W-:-:S02]  /*7ee0*/  LOP3.LUT R7, R9, UR39, R66, 0x96, !PT ;  /* 0x0000002709077c12 */ /* 0x000fc4000f8e9642 */
[----:B------:R-:W-:-:S03]  /*7ef0*/  LOP3.LUT R0, R11, UR37, R8, 0x96, !PT ;  /* 0x000000250b007c12 */ /* 0x000fc6000f8e9608 */
[----:B------:R-:W-:-:S04]  /*7f00*/  IMAD.WIDE.U32 R8, R7, -0x326172a9, RZ ;  /* 0xcd9e8d5707087825 */ /* 0x000fc800078e00ff */
[----:B------:R-:W-:-:S05]  /*7f10*/  IMAD.WIDE.U32 R12, R0, -0x326172a9, RZ ;  /* 0xcd9e8d57000c7825 */ /* 0x000fca00078e00ff */
[----:B------:R-:W-:Y:S01]  /*7f20*/  LOP3.LUT R0, R13, UR31, R8, 0x96, !PT ;  /* 0x0000001f0d007c12 */ /* 0x000fe2000f8e9608 */
[----:B------:R-:W-:-:S04]  /*7f30*/  @!P0 HADD2 R141, -R223.H0_H0, -RZ.H0_H0 ;  /* 0xa00000ffdf8d8230 */ /* 0x000fc80000000900 */
[----:B------:R-:W-:Y:S01]  /*7f40*/  IMAD.WIDE.U32 R22, R0, -0x2daee0ad, RZ ;  /* 0xd2511f5300167825 */ /* 0x000fe200078e00ff */
[----:B------:R-:W-:-:S04]  /*7f50*/  SHF.R.U32.HI R0, RZ, 0x8, R61 ;  /* 0x00000008ff007819 */ /* 0x000fc8000001163d */
[----:B------:R-:W-:Y:S02]  /*7f60*/  LOP3.LUT R0, R0, 0xffff, RZ, 0xc0, !PT ;  /* 0x0000ffff00007812 */ /* 0x000fe400078ec0ff */
[----:B------:R-:W-:Y:S02]  /*7f70*/  @!P0 PRMT R223, R141, 0x5410, RZ ;  /* 0x000054108ddf8816 */ /* 0x000fe400000000ff */
[----:B------:R-:W-:Y:S02]  /*7f80*/  ISETP.LE.U32.AND P0, PT, R0, UR13, PT ;  /* 0x0000000d00007c0c */ /* 0x000fe4000bf03070 */
[----:B------:R-:W-:Y:S01]  /*7f90*/  LOP3.LUT R0, R159, 0xff, RZ, 0xc0, !PT ;  /* 0x000000ff9f007812 */ /* 0x000fe200078ec0ff */
[----:B------:R-:W-:-:S03]  /*7fa0*/  @!P2 HADD2 R143, -R217.H0_H0, -RZ.H0_H0 ;  /* 0xa00000ffd98fa230 */ /* 0x000fc60000000900 */
[----:B------:R-:W-:Y:S02]  /*7fb0*/  ISETP.LE.U32.AND P6, PT, R0, UR13, PT ;  /* 0x0000000d00007c0c */ /* 0x000fe4000bfc3070 */
[----:B------:R-:W-:Y:S02]  /*7fc0*/  LOP3.LUT R0, R65, 0xff, RZ, 0xc0, !PT ;  /* 0x000000ff41007812 */ /* 0x000fe400078ec0ff */
[----:B------:R-:W-:Y:S02]  /*7fd0*/  @!P2 PRMT R217, R143, 0x5410, RZ ;  /* 0x000054108fd9a816 */ /* 0x000fe400000000ff */
[----:B------:R-:W-:Y:S02]  /*7fe0*/  ISETP.LE.U32.AND P2, PT, R0, UR13, PT ;  /* 0x0000000d00007c0c */ /* 0x000fe4000bf43070 */
[----:B------:R-:W-:Y:S01]  /*7ff0*/  LOP3.LUT R0, R37, 0xffff, RZ, 0xc0, !PT ;  /* 0x0000ffff25007812 */ /* 0x000fe200078ec0ff */
[----:B------:R-:W-:-:S03]  /*8000*/  @!P0 HADD2 R145, -R215.H0_H0, -RZ.H0_H0 ;  /* 0xa00000ffd7918230 */ /* 0x000fc60000000900 */
[----:B------:R-:W-:-:S04]  /*8010*/  SHF.R.U32.HI R0, RZ, 0x8, R0 ;  /* 0x00000008ff007819 */ /* 0x000fc80000011600 */
[----:B------:R-:W-:Y:S02]  /*8020*/  LOP3.LUT R0, R0, 0xffff, RZ, 0xc0, !PT ;  /* 0x0000ffff00007812 */ /* 0x000fe400078ec0ff */
[----:B------:R-:W-:Y:S02]  /*8030*/  @!P0 PRMT R215, R145, 0x5410, RZ ;  /* 0x0000541091d78816 */ /* 0x000fe400000000ff */
[----:B------:R-:W-:Y:S01]  /*8040*/  ISETP.LE.U32.AND P0, PT, R0, UR13, PT ;  /* 0x0000000d00007c0c */ /* 0x000fe2000bf03070 */
[----:B------:R-:W-:Y:S01]  /*8050*/  FFMA.FTZ R0, R119, UR43, -R6 ;  /* 0x0000002b77007c23 */ /* 0x000fe20008010806 */
[----:B------:R-:W-:Y:S01]  /*8060*/  LOP3.LUT R7, R9, UR38, R64, 0x96, !PT ;  /* 0x0000002609077c12 */ /* 0x000fe2000f8e9640 */
[----:B------:R-:W-:Y:S01]  /*8070*/  IMAD.MOV.U32 R64, RZ, RZ, R106 ;  /* 0x000000ffff407224 */ /* 0x000fe200078e006a */
[----:B------:R1:W2:Y:S04]  /*8080*/  LDL.LU.S16 R119, [R1+0xc] ;  /* 0x00000c0001777983 */ /* 0x0002a80000300600 */
[----:B------:R1:W3:Y:S01]  /*8090*/  LDL.LU.S16 R106, [R1+0x8] ;  /* 0x00000800016a7983 */ /* 0x0002e20000300600 */
[----:B------:R-:W-:-:S03]  /*80a0*/  IMAD.WIDE.U32 R8, R7, -0x2daee0ad, RZ ;  /* 0xd2511f5307087825 */ /* 0x000fc600078e00ff */
[----:B------:R-:W-:Y:S01]  /*80b0*/  LOP3.LUT R7, R23, UR24, R8, 0x96, !PT ;  /* 0x0000001817077c12 */ /* 0x000fe2000f8e9608 */
[----:B------:R-:W4:Y:S01]  /*80c0*/  MUFU.EX2 R60, R0 ;  /* 0x00000000003c7308 */ /* 0x000f220000000800 */
[----:B------:R-:W-:-:S03]  /*80d0*/  LOP3.LUT R10, R9, UR30, R10, 0x96, !PT ;  /* 0x0000001e090a7c12 */ /* 0x000fc6000f8e960a */
[----:B------:R-:W-:-:S04]  /*80e0*/  IMAD.WIDE.U32 R8, R7, -0x326172a9, RZ ;  /* 0xcd9e8d5707087825 */ /* 0x000fc800078e00ff */
[----:B------:R-:W-:Y:S01]  /*80f0*/  FFMA.FTZ R7, R118, UR43, -R6 ;  /* 0x0000002b76077c23 */ /* 0x000fe20008010806 */
[----:B------:R-:W-:-:S03]  /*8100*/  @!P1 HADD2 R142, -R219.H0_H0, -RZ.H0_H0 ;  /* 0xa00000ffdb8e9230 */ /* 0x000fc60000000900 */
[----:B------:R-:W1:Y:S01]  /*8110*/  MUFU.EX2 R118, R7 ;  /* 0x0000000700767308 */ /* 0x000e620000000800 */
[----:B------:R-:W-:Y:S01]  /*8120*/  IMAD.WIDE.U32 R10, R10, -0x326172a9, RZ ;  /* 0xcd9e8d570a0a7825 */ /* 0x000fe200078e00ff */
[----:B------:R-:W-:Y:S02]  /*8130*/  @!P1 PRMT R219, R142, 0x5410, RZ ;  /* 0x000054108edb9816 */ /* 0x000fe400000000ff */
[----:B------:R-:W-:Y:S02]  /*8140*/  ISETP.LE.U32.AND P1, PT, R63, UR13, PT ;  /* 0x0000000d3f007c0c */ /* 0x000fe4000bf23070 */
[----:B------:R-:W-:Y:S02]  /*8150*/  LOP3.LUT R18, R9, UR21, R10, 0x96, !PT ;  /* 0x0000001509127c12 */ /* 0x000fe4000f8e960a */
[C---:B------:R-:W-:Y:S02]  /*8160*/  LOP3.LUT R27, R8.reuse, 0xffff, RZ, 0xc0, !PT ;  /* 0x0000ffff081b7812 */ /* 0x040fe400078ec0ff */
[----:B------:R-:W-:-:S02]  /*8170*/  LOP3.LUT R30, R8, 0xff, RZ, 0xc0, !PT ;  /* 0x000000ff081e7812 */ /* 0x000fc400078ec0ff */
[--C-:B------:R-:W-:Y:S02]  /*8180*/  SHF.R.U32.HI R28, RZ, 0x10, R8.reuse ;  /* 0x00000010ff1c7819 */ /* 0x100fe40000011608 */
[----:B------:R-:W-:Y:S01]  /*8190*/  SHF.R.U32.HI R29, RZ, 0x18, R8 ;  /* 0x00000018ff1d7819 */ /* 0x000fe20000011608 */
[----:B------:R-:W-:-:S04]  /*81a0*/  IMAD.WIDE.U32 R8, R140, -0x2daee0ad, RZ ;  /* 0xd2511f538c087825 */ /* 0x000fc800078e00ff */
[----:B----4-:R-:W-:Y:S02]  /*81b0*/  IMAD.MOV.U32 R140, RZ, RZ, R60 ;  /* 0x000000ffff8c7224 */ /* 0x010fe400078e003c */
[----:B------:R-:W-:-:S03]  /*81c0*/  @!P4 HADD2 R135, -R222.H0_H0, -RZ.H0_H0 ;  /* 0xa00000ffde87c230 */ /* 0x000fc60000000900 */
[----:B-1----:R-:W-:Y:S01]  /*81d0*/  F2FP.F16.F32.PACK_AB R7, R140, R118 ;  /* 0x000000768c07723e */ /* 0x002fe200000000ff */
[----:B------:R-:W-:Y:S01]  /*81e0*/  @!P1 HADD2 R149, -R214.H0_H0, -RZ.H0_H0 ;  /* 0xa00000ffd6959230 */ /* 0x000fe20000000900 */
[----:B------:R-:W-:Y:S02]  /*81f0*/  @!P4 PRMT R222, R135, 0x5410, RZ ;  /* 0x0000541087dec816 */ /* 0x000fe400000000ff */
[C---:B------:R-:W-:Y:S02]  /*8200*/  PRMT R163, R7.reuse, 0x7610, R163 ;  /* 0x0000761007a37816 */ /* 0x040fe400000000a3 */
[----:B------:R-:W-:Y:S01]  /*8210*/  PRMT R162, R7, 0x7632, R162 ;  /* 0x0000763207a27816 */ /* 0x000fe200000000a2 */
[----:B------:R-:W-:Y:S01]  /*8220*/  FFMA.FTZ R7, R122, UR43, -R5 ;  /* 0x0000002b7a077c23 */ /* 0x000fe20008010805 */
[----:B------:R-:W-:Y:S01]  /*8230*/  LOP3.LUT R0, R37, 0xff, RZ, 0xc0, !PT ;  /* 0x000000ff25007812 */ /* 0x000fe200078ec0ff */
[----:B------:R-:W-:Y:S02]  /*8240*/  IMAD.MOV.U32 R135, RZ, RZ, R110 ;  /* 0x000000ffff877224 */ /* 0x000fe400078e006e */
[----:B------:R-:W-:Y:S01]  /*8250*/  IMAD.MOV.U32 R110, RZ, RZ, R251 ;  /* 0x000000ffff6e7224 */ /* 0x000fe200078e00fb */
[----:B------:R-:W-:Y:S01]  /*8260*/  @!P1 PRMT R214, R149, 0x5410, RZ ;  /* 0x0000541095d69816 */ /* 0x000fe200000000ff */
[----:B------:R1:W-:Y:S01]  /*8270*/  MUFU.EX2 R251, R7 ;  /* 0x0000000700fb7308 */ /* 0x0003e20000000800 */
[----:B------:R-:W-:Y:S01]  /*8280*/  ISETP.LE.U32.AND P1, PT, R0, UR13, PT ;  /* 0x0000000d00007c0c */ /* 0x000fe2000bf23070 */
[----:B------:R-:W-:-:S02]  /*8290*/  IMAD.MOV.U32 R141, RZ, RZ, R14 ;  /* 0x000000ffff8d7224 */ /* 0x000fc400078e000e */
[----:B------:R-:W-:Y:S02]  /*82a0*/  IMAD.MOV.U32 R14, RZ, RZ, R111 ;  /* 0x000000ffff0e7224 */ /* 0x000fe400078e006f */
[----:B------:R-:W-:Y:S02]  /*82b0*/  @!P0 HADD2 R151, -R162.H0_H0, -RZ.H0_H0 ;  /* 0xa00000ffa2978230 */ /* 0x000fe40000000900 */
[----:B------:R-:W-:Y:S01]  /*82c0*/  IMAD.MOV.U32 R63, RZ, RZ, R108 ;  /* 0x000000ffff3f7224 */ /* 0x000fe200078e006c */
[----:B------:R-:W-:Y:S01]  /*82d0*/  PRMT R108, R163, 0x5410, R162 ;  /* 0x00005410a36c7816 */ /* 0x000fe200000000a2 */
[----:B-1----:R-:W-:-:S04]  /*82e0*/  FFMA.FTZ R7, R121, UR43, -R5 ;  /* 0x0000002b79077c23 */ /* 0x002fc80008010805 */
[----:B------:R1:W4:Y:S01]  /*82f0*/  MUFU.EX2 R111, R7 ;  /* 0x00000007006f7308 */ /* 0x0003220000000800 */
[----:B------:R-:W-:Y:S01]  /*8300*/  @!P0 PRMT R162, R151, 0x5410, RZ ;  /* 0x0000541097a28816 */ /* 0x000fe200000000ff */
[----:B------:R-:W-:Y:S01]  /*8310*/  @!P1 HADD2 R152, -R163.H0_H0, -RZ.H0_H0 ;  /* 0xa00000ffa3989230 */ /* 0x000fe20000000900 */
[----:B------:R-:W-:Y:S02]  /*8320*/  LOP3.LUT R21, R11, UR26, R12, 0x96, !PT ;  /* 0x0000001a0b157c12 */ /* 0x000fe4000f8e960c */
[----:B------:R-:W-:Y:S02]  /*8330*/  LOP3.LUT R0, R9, UR20, R78, 0x96, !PT ;  /* 0x0000001409007c12 */ /* 0x000fe4000f8e964e */
[----:B------:R-:W-:Y:S02]  /*8340*/  LOP3.LUT R12, R8, 0xffff, RZ, 0xc0, !PT ;  /* 0x0000ffff080c7812 */ /* 0x000fe400078ec0ff */
[----:B-1----:R-:W-:-:S04]  /*8350*/  SHF.R.U32.HI R7, RZ, 0x18, R37 ;  /* 0x00000018ff077819 */ /* 0x002fc80000011625 */
[----:B------:R-:W-:Y:S02]  /*8360*/  ISETP.LE.U32.AND P0, PT, R7, UR13, PT ;  /* 0x0000000d07007c0c */ /* 0x000fe4000bf03070 */
[----:B------:R-:W-:Y:S02]  /*8370*/  SHF.R.U32.HI R7, RZ, 0x10, R37 ;  /* 0x00000010ff077819 */ /* 0x000fe40000011625 */
[----:B------:R-:W-:Y:S02]  /*8380*/  LOP3.LUT R10, R8, 0xff, RZ, 0xc0, !PT ;  /* 0x000000ff080a7812 */ /* 0x000fe400078ec0ff */
[----:B------:R-:W-:Y:S02]  /*8390*/  LOP3.LUT R7, R7, 0xff, RZ, 0xc0, !PT ;  /* 0x000000ff07077812 */ /* 0x000fe400078ec0ff */
[--C-:B------:R-:W-:Y:S02]  /*83a0*/  SHF.R.U32.HI R11, RZ, 0x10, R8.reuse ;  /* 0x00000010ff0b7819 */ /* 0x100fe40000011608 */
[----:B------:R-:W-:Y:S01]  /*83b0*/  SHF.R.U32.HI R9, RZ, 0x18, R8 ;  /* 0x00000018ff097819 */ /* 0x000fe20000011608 */
[----:B------:R-:W-:Y:S01]  /*83c0*/  FFMA.FTZ R8, R120, UR43, -R6 ;  /* 0x0000002b78087c23 */ /* 0x000fe20008010806 */
[----:B------:R-:W-:Y:S01]  /*83d0*/  IMAD.MOV.U32 R139, RZ, RZ, R76 ;  /* 0x000000ffff8b7224 */ /* 0x000fe200078e004c */
[----:B------:R-:W-:Y:S01]  /*83e0*/  @!P1 PRMT R163, R152, 0x5410, RZ ;  /* 0x0000541098a39816 */ /* 0x000fe200000000ff */
[----:B------:R-:W-:Y:S01]  /*83f0*/  IMAD.MOV.U32 R76, RZ, RZ, R88 ;  /* 0x000000ffff4c7224 */ /* 0x000fe200078e0058 */
[----:B------:R-:W-:Y:S01]  /*8400*/  ISETP.LE.U32.AND P1, PT, R7, UR13, PT ;  /* 0x0000000d07007c0c */ /* 0x000fe2000bf23070 */
[----:B------:R-:W-:Y:S01]  /*8410*/  IMAD.MOV.U32 R88, RZ, RZ, R252 ;  /* 0x000000ffff587224 */ /* 0x000fe200078e00fc */
[----:B----4-:R-:W-:Y:S01]  /*8420*/  F2FP.F16.F32.PACK_AB R7, R111, R251 ;  /* 0x000000fb6f07723e */ /* 0x010fe200000000ff */
[----:B------:R1:W-:Y:S03]  /*8430*/  MUFU.EX2 R252, R8 ;  /* 0x0000000800fc7308 */ /* 0x0003e60000000800 */
[----:B------:R-:W-:-:S02]  /*8440*/  PRMT R161, R7, 0x7632, R161 ;  /* 0x0000763207a17816 */ /* 0x000fc400000000a1 */
[----:B------:R-:W-:-:S03]  /*8450*/  PRMT R160, R7, 0x7610, R160 ;  /* 0x0000761007a07816 */ /* 0x000fc600000000a0 */
[----:B------:R-:W-:Y:S02]  /*8460*/  @!P0 HADD2 R154, -R161.H0_H0, -RZ.H0_H0 ;  /* 0xa00000ffa19a8230 */ /* 0x000fe40000000900 */
[----:B-1----:R-:W-:-:S04]  /*8470*/  FFMA.FTZ R8, R123, UR43, -R6 ;  /* 0x0000002b7b087c23 */ /* 0x002fc80008010806 */
[----:B------:R1:W4:Y:S01]  /*8480*/  MUFU.EX2 R37, R8 ;  /* 0x0000000800257308 */ /* 0x0003220000000800 */
[----:B------:R-:W-:Y:S01]  /*8490*/  IMAD.MOV.U32 R65, RZ, RZ, R107 ;  /* 0x000000ffff417224 */ /* 0x000fe200078e006b */
[----:B------:R-:W-:Y:S02]  /*84a0*/  PRMT R107, R160, 0x5410, R161 ;  /* 0x00005410a06b7816 */ /* 0x000fe400000000a1 */
[----:B------:R-:W-:Y:S01]  /*84b0*/  @!P0 PRMT R161, R154, 0x5410, RZ ;  /* 0x000054109aa18816 */ /* 0x000fe200000000ff */
[----:B------:R-:W-:Y:S01]  /*84c0*/  IMAD.MOV.U32 R13, RZ, RZ, R109 ;  /* 0x000000ffff0d7224 */ /* 0x000fe200078e006d */
[----:B-1----:R-:W-:-:S04]  /*84d0*/  SHF.R.U32.HI R8, RZ, 0x8, R241 ;  /* 0x00000008ff087819 */ /* 0x002fc800000116f1 */
[----:B------:R-:W-:-:S04]  /*84e0*/  LOP3.LUT R7, R8, 0xffff, RZ, 0xc0, !PT ;  /* 0x0000ffff08077812 */ /* 0x000fc800078ec0ff */
[----:B------:R-:W-:Y:S01]  /*84f0*/  ISETP.LE.U32.AND P0, PT, R7, UR13, PT ;  /* 0x0000000d07007c0c */ /* 0x000fe2000bf03070 */
[----:B------:R-:W-:Y:S01]  /*8500*/  FFMA.FTZ R7, R124, UR43, -R5 ;  /* 0x0000002b7c077c23 */ /* 0x000fe20008010805 */
[----:B------:R-:W-:-:S03]  /*8510*/  IMAD.MOV.U32 R109, RZ, RZ, R250 ;  /* 0x000000ffff6d7224 */ /* 0x000fc600078e00fa */
[----:B------:R1:W-:Y:S01]  /*8520*/  MUFU.EX2 R250, R7 ;  /* 0x0000000700fa7308 */ /* 0x0003e20000000800 */
[----:B------:R-:W-:Y:S02]  /*8530*/  IMAD.MOV.U32 R66, RZ, RZ, R249 ;  /* 0x000000ffff427224 */ /* 0x000fe400078e00f9 */
[----:B------:R-:W-:Y:S01]  /*8540*/  @!P3 HADD2 R138, -R220.H0_H0, -RZ.H0_H0 ;  /* 0xa00000ffdc8ab230 */ /* 0x000fe20000000900 */
[----:B----4-:R-:W-:Y:S01]  /*8550*/  F2FP.F16.F32.PACK_AB R8, R37, R252 ;  /* 0x000000fc2508723e */ /* 0x010fe200000000ff */
[----:B------:R-:W-:Y:S02]  /*8560*/  IMAD.MOV.U32 R31, RZ, RZ, R248 ;  /* 0x000000ffff1f7224 */ /* 0x000fe400078e00f8 */
[----:B-1----:R-:W-:-:S04]  /*8570*/  FFMA.FTZ R7, R127, UR43, -R5 ;  /* 0x0000002b7f077c23 */ /* 0x002fc80008010805 */
[----:B------:R1:W4:Y:S01]  /*8580*/  MUFU.EX2 R249, R7 ;  /* 0x0000000700f97308 */ /* 0x0003220000000800 */
[----:B------:R-:W-:Y:S02]  /*8590*/  @!P3 PRMT R220, R138, 0x5410, RZ ;  /* 0x000054108adcb816 */ /* 0x000fe400000000ff */
[C---:B------:R-:W-:Y:S02]  /*85a0*/  PRMT R159, R8.reuse, 0x7610, R159 ;  /* 0x00007610089f7816 */ /* 0x040fe4000000009f */
[----:B------:R-:W-:Y:S01]  /*85b0*/  PRMT R158, R8, 0x7632, R158 ;  /* 0x00007632089e7816 */ /* 0x000fe2000000009e */
[----:B------:R-:W-:Y:S01]  /*85c0*/  FFMA.FTZ R8, R125, UR43, -R6 ;  /* 0x0000002b7d087c23 */ /* 0x000fe20008010806 */
[----:B------:R-:W-:Y:S02]  /*85d0*/  ISETP.LE.U32.AND P3, PT, R43, UR13, PT ;  /* 0x0000000d2b007c0c */ /* 0x000fe4000bf63070 */
[----:B-1----:R-:W-:-:S04]  /*85e0*/  LOP3.LUT R7, R11, 0xff, RZ, 0xc0, !PT ;  /* 0x000000ff0b077812 */ /* 0x002fc800078ec0ff */
[----:B------:R-:W-:Y:S01]  /*85f0*/  ISETP.LE.U32.AND P4, PT, R7, UR13, PT ;  /* 0x0000000d07007c0c */ /* 0x000fe2000bf83070 */
[----:B------:R-:W-:Y:S01]  /*8600*/  FFMA.FTZ R7, R126, UR43, -R6 ;  /* 0x0000002b7e077c23 */ /* 0x000fe20008010806 */
[----:B------:R-:W-:-:S03]  /*8610*/  IMAD.MOV.U32 R137, RZ, RZ, R247 ;  /* 0x000000ffff897224 */ /* 0x000fc600078e00f7 */
[----:B------:R1:W-:Y:S01]  /*8620*/  MUFU.EX2 R248, R7 ;  /* 0x0000000700f87308 */ /* 0x0003e20000000800 */
[----:B------:R-:W-:Y:S02]  /*8630*/  @!P1 HADD2 R156, -R160.H0_H0, -RZ.H0_H0 ;  /* 0xa00000ffa09c9230 */ /* 0x000fe40000000900 */
[----:B------:R-:W-:-:S05]  /*8640*/  @!P0 HADD2 R157, -R158.H0_H0, -RZ.H0_H0 ;  /* 0xa00000ff9e9d8230 */ /* 0x000fca0000000900 */
[----:B------:R4:W4:Y:S01]  /*8650*/  MUFU.EX2 R247, R8 ;  /* 0x0000000800f77308 */ /* 0x0009220000000800 */
[----:B------:R-:W-:Y:S01]  /*8660*/  IMAD.MOV.U32 R60, RZ, RZ, R100 ;  /* 0x000000ffff3c7224 */ /* 0x000fe200078e0064 */
[----:B-1----:R-:W-:-:S04]  /*8670*/  LOP3.LUT R7, R0, 0xffff, RZ, 0xc0, !PT ;  /* 0x0000ffff00077812 */ /* 0x002fc800078ec0ff */
[----:B------:R-:W-:Y:S01]  /*8680*/  SHF.R.U32.HI R7, RZ, 0x8, R7 ;  /* 0x00000008ff077819 */ /* 0x000fe20000011607 */
[----:B------:R-:W-:Y:S01]  /*8690*/  @!P3 HADD2 R146, -R216.H0_H0, -RZ.H0_H0 ;  /* 0xa00000ffd892b230 */ /* 0x000fe20000000900 */
[----:B------:R-:W-:Y:S02]  /*86a0*/  PRMT R100, R159, 0x5410, R158 ;  /* 0x000054109f647816 */ /* 0x000fe4000000009e */
[----:B----4-:R-:W-:Y:S02]  /*86b0*/  F2FP.F16.F32.PACK_AB R8, R249, R250 ;  /* 0x000000faf908723e */ /* 0x010fe400000000ff */
[----:B------:R-:W-:Y:S02]  /*86c0*/  LOP3.LUT R7, R7, 0xffff, RZ, 0xc0, !PT ;  /* 0x0000ffff07077812 */ /* 0x000fe400078ec0ff */
[----:B------:R-:W-:Y:S02]  /*86d0*/  @!P1 PRMT R160, R156, 0x5410, RZ ;  /* 0x000054109ca09816 */ /* 0x000fe400000000ff */
[----:B------:R-:W-:-:S02]  /*86e0*/  @!P0 PRMT R158, R157, 0x5410, RZ ;  /* 0x000054109d9e8816 */ /* 0x000fc400000000ff */
[C---:B------:R-:W-:Y:S02]  /*86f0*/  PRMT R157, R8.reuse, 0x7632, R157 ;  /* 0x00007632089d7816 */ /* 0x040fe4000000009d */
[----:B------:R-:W-:Y:S02]  /*8700*/  PRMT R156, R8, 0x7610, R156 ;  /* 0x00007610089c7816 */ /* 0x000fe4000000009c */
[----:B------:R-:W-:Y:S02]  /*8710*/  LOP3.LUT R8, R0, 0xff, RZ, 0xc0, !PT ;  /* 0x000000ff00087812 */ /* 0x000fe400078ec0ff */
[----:B------:R-:W-:Y:S01]  /*8720*/  ISETP.LE.U32.AND P1, PT, R7, UR13, PT ;  /* 0x0000000d07007c0c */ /* 0x000fe2000bf23070 */
[----:B------:R-:W-:Y:S01]  /*8730*/  FFMA.FTZ R7, R129, UR43, -R5 ;  /* 0x0000002b81077c23 */ /* 0x000fe20008010805 */
[----:B------:R-:W-:Y:S02]  /*8740*/  @!P3 PRMT R216, R146, 0x5410, RZ ;  /* 0x0000541092d8b816 */ /* 0x000fe400000000ff */
[----:B------:R-:W-:-:S02]  /*8750*/  ISETP.LE.U32.AND P3, PT, R244, UR13, PT ;  /* 0x0000000df4007c0c */ /* 0x000fc4000bf63070 */
[----:B------:R-:W-:Y:S01]  /*8760*/  ISETP.LE.U32.AND P0, PT, R8, UR13, PT ;  /* 0x0000000d08007c0c */ /* 0x000fe2000bf03070 */
[----:B------:R1:W-:Y:S01]  /*8770*/  MUFU.EX2 R244, R7 ;  /* 0x0000000700f47308 */ /* 0x0003e20000000800 */
[----:B------:R-:W-:Y:S01]  /*8780*/  F2FP.F16.F32.PACK_AB R8, R248, R247 ;  /* 0x000000f7f808723e */ /* 0x000fe200000000ff */
[----:B------:R-:W-:Y:S02]  /*8790*/  IMAD.MOV.U32 R61, RZ, RZ, R81 ;  /* 0x000000ffff3d7224 */ /* 0x000fe400078e0051 */
[----:B------:R-:W-:Y:S01]  /*87a0*/  IMAD.MOV.U32 R81, RZ, RZ, R15 ;  /* 0x000000ffff517224 */ /* 0x000fe200078e000f */
[C---:B------:R-:W-:Y:S01]  /*87b0*/  PRMT R154, R8.reuse, 0x7632, R154 ;  /* 0x00007632089a7816 */ /* 0x040fe2000000009a */
[----:B------:R-:W-:Y:S01]  /*87c0*/  IMAD.MOV.U32 R15, RZ, RZ, R245 ;  /* 0x000000ffff0f7224 */ /* 0x000fe200078e00f5 */
[----:B------:R-:W-:Y:S01]  /*87d0*/  PRMT R155, R8, 0x7610, R155 ;  /* 0x00007610089b7816 */ /* 0x000fe2000000009b */
[----:B-1----:R-:W-:-:S04]  /*87e0*/  FFMA.FTZ R7, R130, UR43, -R5 ;  /* 0x0000002b82077c23 */ /* 0x002fc80008010805 */
[----:B------:R1:W4:Y:S01]  /*87f0*/  MUFU.EX2 R245, R7 ;  /* 0x0000000700f57308 */ /* 0x0003220000000800 */
[----:B------:R-:W-:Y:S02]  /*8800*/  @!P1 HADD2 R235, -R154.H0_H0, -RZ.H0_H0 ;  /* 0xa00000ff9aeb9230 */ /* 0x000fe40000000900 */
[----:B------:R-:W-:Y:S02]  /*8810*/  IMAD.MOV.U32 R136, RZ, RZ, R62 ;  /* 0x000000ffff887224 */ /* 0x000fe400078e003e */
[----:B------:R-:W-:Y:S02]  /*8820*/  @!P0 HADD2 R234, -R155.H0_H0, -RZ.H0_H0 ;  /* 0xa00000ff9bea8230 */ /* 0x000fe40000000900 */
[----:B------:R-:W-:Y:S01]  /*8830*/  IMAD.MOV.U32 R62, RZ, RZ, R99 ;  /* 0x000000ffff3e7224 */ /* 0x000fe200078e0063 */
[----:B------:R-:W-:Y:S02]  /*8840*/  PRMT R99, R155, 0x5410, R154 ;  /* 0x000054109b637816 */ /* 0x000fe4000000009a */
[----:B------:R-:W-:-:S02]  /*8850*/  @!P1 PRMT R154, R235, 0x5410, RZ ;  /* 0x00005410eb9a9816 */ /* 0x000fc400000000ff */
[--C-:B-1----:R-:W-:Y:S02]  /*8860*/  SHF.R.U32.HI R7, RZ, 0x18, R0.reuse ;  /* 0x00000018ff077819 */ /* 0x102fe40000011600 */
[----:B------:R-:W-:-:S04]  /*8870*/  SHF.R.U32.HI R0, RZ, 0x10, R0 ;  /* 0x00000010ff007819 */ /* 0x000fc80000011600 */
[----:B------:R-:W-:Y:S02]  /*8880*/  LOP3.LUT R0, R0, 0xff, RZ, 0xc0, !PT ;  /* 0x000000ff00007812 */ /* 0x000fe400078ec0ff */
[----:B------:R-:W-:Y:S02]  /*8890*/  @!P0 PRMT R155, R234, 0x5410, RZ ;  /* 0x00005410ea9b8816 */ /* 0x000fe400000000ff */
[----:B------:R-:W-:Y:S01]  /*88a0*/  ISETP.LE.U32.AND P1, PT, R0, UR13, PT ;  /* 0x0000000d00007c0c */ /* 0x000fe2000bf23070 */
[--C-:B------:R-:W-:Y:S01]  /*88b0*/  FFMA.FTZ R0, R86, UR43, -R6.reuse ;  /* 0x0000002b56007c23 */ /* 0x100fe20008010806 */
[----:B------:R-:W-:Y:S01]  /*88c0*/  ISETP.LE.U32.AND P0, PT, R7, UR13, PT ;  /* 0x0000000d07007c0c */ /* 0x000fe2000bf03070 */
[----:B------:R-:W-:Y:S02]  /*88d0*/  FFMA.FTZ R6, R85, UR43, -R6 ;  /* 0x0000002b55067c23 */ /* 0x000fe40008010806 */
[----:B------:R4:W-:Y:S01]  /*88e0*/  MUFU.EX2 R241, R0 ;  /* 0x0000000000f17308 */ /* 0x0009e20000000800 */
[----:B------:R-:W-:-:S07]  /*88f0*/  IMAD.MOV.U32 R138, RZ, RZ, R246 ;  /* 0x000000ffff8a7224 */ /* 0x000fce00078e00f6 */
[----:B------:R-:W1:Y:S01]  /*8900*/  MUFU.EX2 R246, R6 ;  /* 0x0000000600f67308 */ /* 0x000e620000000800 */
[----:B----4-:R-:W-:-:S04]  /*8910*/  F2FP.F16.F32.PACK_AB R0, R245, R244 ;  /* 0x000000f4f500723e */ /* 0x010fc800000000ff */
[C---:B------:R-:W-:Y:S02]  /*8920*/  PRMT R153, R0.reuse, 0x7632, R153 ;  /* 0x0000763200997816 */ /* 0x040fe40000000099 */
[----:B------:R-:W-:Y:S02]  /*8930*/  PRMT R152, R0, 0x7610, R152 ;  /* 0x0000761000987816 */ /* 0x000fe40000000098 */
[----:B------:R-:W-:Y:S01]  /*8940*/  SHF.R.U32.HI R0, RZ, 0x8, R12 ;  /* 0x00000008ff007819 */ /* 0x000fe2000001160c */
[----:B------:R-:W-:Y:S02]  /*8950*/  @!P0 HADD2 R239, -R153.H0_H0, -RZ.H0_H0 ;  /* 0xa00000ff99ef8230 */ /* 0x000fe40000000900 */
[----:B------:R-:W-:Y:S01]  /*8960*/  IMAD.MOV.U32 R87, RZ, RZ, R101 ;  /* 0x000000ffff577224 */ /* 0x000fe200078e0065 */
[----:B------:R-:W-:Y:S02]  /*8970*/  LOP3.LUT R0, R0, 0xffff, RZ, 0xc0, !PT ;  /* 0x0000ffff00007812 */ /* 0x000fe400078ec0ff */
[----:B------:R-:W-:-:S02]  /*8980*/  PRMT R101, R152, 0x5410, R153 ;  /* 0x0000541098657816 */ /* 0x000fc40000000099 */
[----:B------:R-:W-:Y:S02]  /*8990*/  @!P0 PRMT R153, R239, 0x5410, RZ ;  /* 0x00005410ef998816 */ /* 0x000fe400000000ff */
[----:B------:R-:W-:Y:S01]  /*89a0*/  ISETP.LE.U32.AND P0, PT, R0, UR13, PT ;  /* 0x0000000d00007c0c */ /* 0x000fe2000bf03070 */
[----:B------:R-:W-:Y:S01]  /*89b0*/  @!P2 HADD2 R150, -R213.H0_H0, -RZ.H0_H0 ;  /* 0xa00000ffd596a230 */ /* 0x000fe20000000900 */
[----:B-1----:R-:W-:-:S04]  /*89c0*/  F2FP.F16.F32.PACK_AB R0, R246, R241 ;  /* 0x000000f1f600723e */ /* 0x002fc800000000ff */
[----:B------:R-:W-:Y:S02]  /*89d0*/  @!P2 PRMT R213, R150, 0x5410, RZ ;  /* 0x0000541096d5a816 */ /* 0x000fe400000000ff */
[----:B------:R-:W-:-:S05]  /*89e0*/  PRMT R150, R0, 0x7632, R150 ;  /* 0x0000763200967816 */ /* 0x000fca0000000096 */
[----:B---3--:R-:W-:Y:S01]  /*89f0*/  @!P0 HADD2 R106, -R150.H0_H0, -RZ.H0_H0 ;  /* 0xa00000ff966a8230 */ /* 0x008fe20000000900 */
[----:B------:R-:W-:-:S04]  /*8a00*/  PRMT R151, R0, 0x7610, R151 ;  /* 0x0000761000977816 */ /* 0x000fc80000000097 */
[----:B------:R-:W-:Y:S02]  /*8a10*/  PRMT R11, R106, 0x7610, R11 ;  /* 0x000076106a0b7816 */ /* 0x000fe4000000000b */
[----:B------:R-:W-:Y:S02]  /*8a20*/  PRMT R106, R151, 0x5410, R150 ;  /* 0x00005410976a7816 */ /* 0x000fe40000000096 */
[----:B------:R-:W-:Y:S02]  /*8a30*/  @!P0 PRMT R150, R11, 0x5410, RZ ;  /* 0x000054100b968816 */ /* 0x000fe400000000ff */
[----:B------:R1:W3:Y:S01]  /*8a40*/  LDL.LU.S16 R11, [R1+0x10] ;  /* 0x00001000010b7983 */ /* 0x0002e20000300600 */
[----:B------:R-:W-:Y:S02]  /*8a50*/  @!P1 HADD2 R240, -R152.H0_H0, -RZ.H0_H0 ;  /* 0xa00000ff98f09230 */ /* 0x000fe40000000900 */
[--C-:B------:R-:W-:Y:S01]  /*8a60*/  FFMA.FTZ R6, R84, UR43, -R5.reuse ;  /* 0x0000002b54067c23 */ /* 0x100fe20008010805 */
[----:B------:R-:W-:-:S02]  /*8a70*/  FFMA.FTZ R5, R67, UR43, -R5 ;  /* 0x0000002b43057c23 */ /* 0x000fc40008010805 */
[----:B------:R-:W-:Y:S01]  /*8a80*/  @!P1 PRMT R152, R240, 0x5410, RZ ;  /* 0x00005410f0989816 */ /* 0x000fe200000000ff */
[----:B------:R-:W-:Y:S08]  /*8a90*/  MUFU.EX2 R239, R6 ;  /* 0x0000000600ef7308 */ /* 0x000ff00000000800 */
[----:B------:R-:W4:Y:S01]  /*8aa0*/  MUFU.EX2 R240, R5 ;  /* 0x0000000500f07308 */ /* 0x000f220000000800 */
[----:B------:R-:W-:-:S02]  /*8ab0*/  ISETP.LE.U32.AND P2, PT, R10, UR13, PT ;  /* 0x0000000d0a007c0c */ /* 0x000fc4000bf43070 */
[----:B----4-:R-:W-:-:S04]  /*8ac0*/  F2FP.F16.F32.PACK_AB R5, R240, R239 ;  /* 0x000000eff005723e */ /* 0x010fc800000000ff */
[----:B------:R-:W-:-:S07]  /*8ad0*/  PRMT R149, R5, 0x7610, R149 ;  /* 0x0000761005957816 */ /* 0x000fce0000000095 */
[----:B--2---:R-:W-:Y:S01]  /*8ae0*/  @!P2 HADD2 R119, -R151.H0_H0, -RZ.H0_H0 ;  /* 0xa00000ff9777a230 */ /* 0x004fe20000000900 */
[----:B------:R-:W-:-:S04]  /*8af0*/  PRMT R148, R5, 0x7632, R148 ;  /* 0x0000763205947816 */ /* 0x000fc80000000094 */
[----:B------:R-:W-:Y:S01]  /*8b00*/  PRMT R12, R119, 0x7610, R12 ;  /* 0x00007610770c7816 */ /* 0x000fe2000000000c */
[----:B------:R-:W-:Y:S02]  /*8b10*/  IMAD.MOV.U32 R119, RZ, RZ, R63 ;  /* 0x000000ffff777224 */ /* 0x000fe400078e003f */
[----:B------:R-:W-:Y:S02]  /*8b20*/  IMAD.MOV.U32 R63, RZ, RZ, R13 ;  /* 0x000000ffff3f7224 */ /* 0x000fe400078e000d */
[----:B------:R-:W-:Y:S02]  /*8b30*/  IMAD.MOV.U32 R13, RZ, RZ, R61 ;  /* 0x000000ffff0d7224 */ /* 0x000fe400078e003d */
[----:B------:R-:W-:Y:S01]  /*8b40*/  IMAD.MOV.U32 R61, RZ, RZ, R104 ;  /* 0x000000ffff3d7224 */ /* 0x000fe200078e0068 */
[----:B------:R-:W-:Y:S01]  /*8b50*/  PRMT R104, R149, 0x5410, R148 ;  /* 0x0000541095687816 */ /* 0x000fe20000000094 */
[----:B---3--:R-:W-:-:S05]  /*8b60*/  @!P4 HADD2 R11, -R149.H0_H0, -RZ.H0_H0 ;  /* 0xa00000ff950bc230 */ /* 0x008fca0000000900 */
[----:B------:R-:W-:-:S04]  /*8b70*/  PRMT R10, R11, 0x7610, R10 ;  /* 0x000076100b0a7816 */ /* 0x000fc8000000000a */
[----:B------:R-:W-:Y:S02]  /*8b80*/  @!P4 PRMT R149, R10, 0x5410, RZ ;  /* 0x000054100a95c816 */ /* 0x000fe400000000ff */
[----:B------:R1:W2:Y:S01]  /*8b90*/  LDL.LU.S16 R10, [R1+0x14] ;  /* 0x00001400010a7983 */ /* 0x0002a20000300600 */
[----:B------:R-:W-:-:S05]  /*8ba0*/  @!P5 HADD2 R172, -R159.H0_H0, -RZ.H0_H0 ;  /* 0xa00000ff9facd230 */ /* 0x000fca0000000900 */
[----:B------:R-:W-:Y:S02]  /*8bb0*/  @!P5 PRMT R159, R172, 0x5410, RZ ;  /* 0x00005410ac9fd816 */ /* 0x000fe400000000ff */
[----:B------:R-:W-:Y:S02]  /*8bc0*/  ISETP.LE.U32.AND P5, PT, R9, UR13, PT ;  /* 0x0000000d09007c0c */ /* 0x000fe4000bfa3070 */
[----:B------:R-:W-:Y:S01]  /*8bd0*/  SHF.R.U32.HI R0, RZ, 0x10, R36 ;  /* 0x00000010ff007819 */ /* 0x000fe20000011624 */
[----:B------:R-:W-:Y:S02]  /*8be0*/  @!P3 HADD2 R231, -R157.H0_H0, -RZ.H0_H0 ;  /* 0xa00000ff9de7b230 */ /* 0x000fe40000000900 */
[----:B------:R-:W-:Y:S01]  /*8bf0*/  IMAD.MOV.U32 R43, RZ, RZ, R77 ;  /* 0x000000ffff2b7224 */ /* 0x000fe200078e004d */
[----:B------:R-:W-:Y:S01]  /*8c00*/  LOP3.LUT R0, R0, 0xff, RZ, 0xc0, !PT ;  /* 0x000000ff00007812 */ /* 0x000fe200078ec0ff */
[----:B------:R-:W-:-:S06]  /*8c10*/  IMAD.MOV.U32 R77, RZ, RZ, R98 ;  /* 0x000000ffff4d7224 */ /* 0x000fcc00078e0062 */
[----:B--2---:R-:W-:-:S05]  /*8c20*/  @!P5 HADD2 R10, -R148.H0_H0, -RZ.H0_H0 ;  /* 0xa00000ff940ad230 */ /* 0x004fca0000000900 */
[----:B------:R-:W-:Y:S02]  /*8c30*/  PRMT R9, R10, 0x7610, R9 ;  /* 0x000076100a097816 */ /* 0x000fe40000000009 */
[----:B------:R1:W2:Y:S01]  /*8c40*/  LDL.LU.S16 R10, [R1+0x34] ;  /* 0x00003400010a7983 */ /* 0x0002a20000300600 */
[----:B------:R-:W-:Y:S02]  /*8c50*/  PRMT R98, R156, 0x5410, R157 ;  /* 0x000054109c627816 */ /* 0x000fe4000000009d */
[----:B------:R-:W-:Y:S02]  /*8c60*/  @!P3 PRMT R157, R231, 0x5410, RZ ;  /* 0x00005410e79db816 */ /* 0x000fe400000000ff */
[----:B------:R-:W-:Y:S02]  /*8c70*/  ISETP.LE.U32.AND P3, PT, R0, UR13, PT ;  /* 0x0000000d00007c0c */ /* 0x000fe4000bf63070 */
[----:B------:R-:W-:Y:S02]  /*8c80*/  LOP3.LUT R0, R36, 0xff, RZ, 0xc0, !PT ;  /* 0x000000ff24007812 */ /* 0x000fe400078ec0ff */
[----:B------:R-:W-:-:S02]  /*8c90*/  @!P2 PRMT R151, R12, 0x5410, RZ ;  /* 0x000054100c97a816 */ /* 0x000fc400000000ff */
[----:B------:R-:W-:Y:S02]  /*8ca0*/  ISETP.LE.U32.AND P2, PT, R0, UR13, PT ;  /* 0x0000000d00007c0c */ /* 0x000fe4000bf43070 */
[----:B------:R-:W-:-:S11]  /*8cb0*/  @!P5 PRMT R148, R9, 0x5410, RZ ;  /* 0x000054100994d816 */ /* 0x000fd600000000ff */
[----:B--2---:R-:W-:-:S05]  /*8cc0*/  @!P2 HADD2 R10, -R165.H0_H0, -RZ.H0_H0 ;  /* 0xa00000ffa50aa230 */ /* 0x004fca0000000900 */
[----:B------:R-:W-:Y:S02]  /*8cd0*/  PRMT R8, R10, 0x7610, R8 ;  /* 0x000076100a087816 */ /* 0x000fe40000000008 */
[----:B------:R1:W2:Y:S04]  /*8ce0*/  LDL.LU.S16 R10, [R1+0x2c] ;  /* 0x00002c00010a7983 */ /* 0x0002a80000300600 */
[----:B------:R1:W3:Y:S01]  /*8cf0*/  LDL.LU.S16 R9, [R1+0x28] ;  /* 0x0000280001097983 */ /* 0x0002e20000300600 */
[----:B------:R-:W-:-:S04]  /*8d00*/  SHF.R.U32.HI R0, RZ, 0x18, R36 ;  /* 0x00000018ff007819 */ /* 0x000fc80000011624 */
[----:B------:R-:W-:Y:S02]  /*8d10*/  ISETP.LE.U32.AND P0, PT, R0, UR13, PT ;  /* 0x0000000d00007c0c */ /* 0x000fe4000bf03070 */
[----:B------:R-:W-:-:S04]  /*8d20*/  LOP3.LUT R0, R36, 0xffff, RZ, 0xc0, !PT ;  /* 0x0000ffff24007812 */ /* 0x000fc800078ec0ff */
[----:B------:R-:W-:-:S04]  /*8d30*/  SHF.R.U32.HI R0, RZ, 0x8, R0 ;  /* 0x00000008ff007819 */ /* 0x000fc80000011600 */
[----:B------:R-:W-:-:S04]  /*8d40*/  LOP3.LUT R0, R0, 0xffff, RZ, 0xc0, !PT ;  /* 0x0000ffff00007812 */ /* 0x000fc800078ec0ff */
[----:B------:R-:W-:Y:S01]  /*8d50*/  ISETP.LE.U32.AND P1, PT, R0, UR13, PT ;  /* 0x0000000d00007c0c */ /* 0x000fe2000bf23070 */
[----:B---3--:R-:W-:-:S05]  /*8d60*/  @!P3 HADD2 R9, -R167.H0_H0, -RZ.H0_H0 ;  /* 0xa00000ffa709b230 */ /* 0x008fca0000000900 */
[----:B------:R-:W-:-:S04]  /*8d70*/  PRMT R0, R9, 0x7610, R0 ;  /* 0x0000761009007816 */ /* 0x000fc80000000000 */
[----:B------:R-:W-:Y:S02]  /*8d80*/  @!P3 PRMT R167, R0, 0x5410, RZ ;  /* 0x0000541000a7b816 */ /* 0x000fe400000000ff */
[----:B------:R1:W3:Y:S01]  /*8d90*/  LDL.LU.S16 R0, [R1+0x30] ;  /* 0x0000300001007983 */ /* 0x0002e20000300600 */
[----:B------:R-:W-:Y:S01]  /*8da0*/  @!P2 PRMT R165, R8, 0x5410, RZ ;  /* 0x0000541008a5a816 */ /* 0x000fe200000000ff */
[----:B---3--:R-:W-:-:S05]  /*8db0*/  @!P0 HADD2 R0, -R166.H0_H0, -RZ.H0_H0 ;  /* 0xa00000ffa6008230 */ /* 0x008fca0000000900 */
[----:B------:R-:W-:-:S04]  /*8dc0*/  PRMT R6, R0, 0x7610, R6 ;  /* 0x0000761000067816 */ /* 0x000fc80000000006 */
[----:B------:R-:W-:Y:S02]  /*8dd0*/  @!P0 PRMT R166, R6, 0x5410, RZ ;  /* 0x0000541006a68816 */ /* 0x000fe400000000ff */
[----:B------:R1:W3:Y:S01]  /*8de0*/  LDL.LU.S16 R6, [R1+0x6c] ;  /* 0x00006c0001067983 */ /* 0x0002e20000300600 */
[----:B------:R-:W-:Y:S02]  /*8df0*/  ISETP.LE.U32.AND P2, PT, R199, UR13, PT ;  /* 0x0000000dc7007c0c */ /* 0x000fe4000bf43070 */
[----:B------:R-:W-:-:S04]  /*8e00*/  SHF.R.U32.HI R0, RZ, 0x8, R171 ;  /* 0x00000008ff007819 */ /* 0x000fc800000116ab */
[----:B------:R-:W-:-:S04]  /*8e10*/  LOP3.LUT R0, R0, 0xffff, RZ, 0xc0, !PT ;  /* 0x0000ffff00007812 */ /* 0x000fc800078ec0ff */
[----:B------:R-:W-:-:S03]  /*8e20*/  ISETP.LE.U32.AND P0, PT, R0, UR13, PT ;  /* 0x0000000d00007c0c */ /* 0x000fc6000bf03070 */
[----:B---3--:R-:W-:-:S05]  /*8e30*/  @!P2 HADD2 R6, -R212.H0_H0, -RZ.H0_H0 ;  /* 0xa00000ffd406a230 */ /* 0x008fca0000000900 */
[----:B------:R-:W-:-:S04]  /*8e40*/  PRMT R0, R6, 0x7610, R0 ;  /* 0x0000761006007816 */ /* 0x000fc80000000000 */
[----:B------:R-:W-:Y:S02]  /*8e50*/  @!P2 PRMT R212, R0, 0x5410, RZ ;  /* 0x0000541000d4a816 */ /* 0x000fe400000000ff */
[----:B------:R1:W3:Y:S01]  /*8e60*/  LDL.LU.S16 R0, [R1+0x78] ;  /* 0x0000780001007983 */ /* 0x0002e20000300600 */
[----:B--2---:R-:W-:Y:S02]  /*8e70*/  @!P1 HADD2 R10, -R164.H0_H0, -RZ.H0_H0 ;  /* 0xa00000ffa40a9230 */ /* 0x004fe40000000900 */
[----:B------:R-:W-:Y:S02]  /*8e80*/  IMAD.MOV.U32 R125, RZ, RZ, R65 ;  /* 0x000000ffff7d7224 */ /* 0x000fe400078e0041 */
[----:B------:R-:W-:Y:S02]  /*8e90*/  IMAD.MOV.U32 R121, RZ, RZ, R140 ;  /* 0x000000ffff797224 */ /* 0x000fe400078e008c */
[----:B------:R-:W-:Y:S01]  /*8ea0*/  IMAD.MOV.U32 R122, RZ, RZ, R119 ;  /* 0x000000ffff7a7224 */ /* 0x000fe200078e0077 */
[----:B------:R-:W-:Y:S01]  /*8eb0*/  PRMT R7, R10, 0x7610, R7 ;  /* 0x000076100a077816 */ /* 0x000fe20000000007 */
[----:B------:R-:W-:-:S02]  /*8ec0*/  IMAD.MOV.U32 R78, RZ, RZ, R63 ;  /* 0x000000ffff4e7224 */ /* 0x000fc400078e003f */
[----:B------:R-:W-:Y:S02]  /*8ed0*/  IMAD.MOV.U32 R11, RZ, RZ, R125 ;  /* 0x000000ffff0b7224 */ /* 0x000fe400078e007d */
[----:B------:R-:W-:Y:S02]  /*8ee0*/  IMAD.MOV.U32 R126, RZ, RZ, R14 ;  /* 0x000000ffff7e7224 */ /* 0x000fe400078e000e */
[----:B------:R-:W-:Y:S02]  /*8ef0*/  IMAD.MOV.U32 R120, RZ, RZ, R121 ;  /* 0x000000ffff787224 */ /* 0x000fe400078e0079 */
[----:B------:R-:W-:Y:S02]  /*8f00*/  IMAD.MOV.U32 R125, RZ, RZ, R15 ;  /* 0x000000ffff7d7224 */ /* 0x000fe400078e000f */
[----:B------:R-:W-:Y:S01]  /*8f10*/  IMAD.MOV.U32 R121, RZ, RZ, R122 ;  /* 0x000000ffff797224 */ /* 0x000fe200078e007a */
[----:B------:R-:W-:Y:S01]  /*8f20*/  @!P1 PRMT R164, R7, 0x5410, RZ ;  /* 0x0000541007a49816 */ /* 0x000fe200000000ff */
[----:B------:R-:W-:-:S02]  /*8f30*/  IMAD.MOV.U32 R122, RZ, RZ, R78 ;  /* 0x000000ffff7a7224 */ /* 0x000fc400078e004e */
[----:B------:R-:W-:Y:S02]  /*8f40*/  @!P6 HADD2 R232, -R156.H0_H0, -RZ.H0_H0 ;  /* 0xa00000ff9ce8e230 */ /* 0x000fe40000000900 */
[----:B------:R-:W-:Y:S02]  /*8f50*/  IMAD.MOV.U32 R86, RZ, RZ, R126 ;  /* 0x000000ffff567224 */ /* 0x000fe400078e007e */
[----:B------:R-:W-:Y:S02]  /*8f60*/  IMAD.MOV.U32 R7, RZ, RZ, R125 ;  /* 0x000000ffff077224 */ /* 0x000fe400078e007d */
[----:B------:R-:W-:Y:S02]  /*8f70*/  IMAD.MOV.U32 R127, RZ, RZ, R122 ;  /* 0x000000ffff7f7224 */ /* 0x000fe400078e007a */
[----:B------:R-:W-:Y:S01]  /*8f80*/  IMAD.MOV.U32 R84, RZ, RZ, R86 ;  /* 0x000000ffff547224 */ /* 0x000fe200078e0056 */
[----:B------:R-:W-:Y:S01]  /*8f90*/  @!P6 PRMT R156, R232, 0x5410, RZ ;  /* 0x00005410e89ce816 */ /* 0x000fe200000000ff */
[----:B------:R-:W-:-:S02]  /*8fa0*/  IMAD.MOV.U32 R86, RZ, RZ, R7 ;  /* 0x000000ffff567224 */ /* 0x000fc400078e0007 */
[----:B------:R-:W-:Y:S02]  /*8fb0*/  IMAD.MOV.U32 R232, RZ, RZ, R127 ;  /* 0x000000ffffe87224 */ /* 0x000fe400078e007f */
[----:B------:R-:W-:Y:S02]  /*8fc0*/  IMAD R172, R3, 0x2, R169 ;  /* 0x0000000203ac7824 */ /* 0x000fe400078e02a9 */
[----:B------:R-:W-:Y:S02]  /*8fd0*/  IMAD.MOV.U32 R79, RZ, RZ, R13 ;  /* 0x000000ffff4f7224 */ /* 0x000fe400078e000d */
[----:B------:R-:W-:Y:S02]  /*8fe0*/  IMAD.MOV.U32 R119, RZ, RZ, R66 ;  /* 0x000000ffff777224 */ /* 0x000fe400078e0042 */
[----:B------:R-:W-:Y:S02]  /*8ff0*/  IMAD.MOV.U32 R13, RZ, RZ, R137 ;  /* 0x000000ffff0d7224 */ /* 0x000fe400078e0089 */
[----:B------:R-:W-:-:S02]  /*9000*/  IMAD.MOV.U32 R66, RZ, RZ, R138 ;  /* 0x000000ffff427224 */ /* 0x000fc400078e008a */
[----:B------:R-:W-:Y:S02]  /*9010*/  IMAD.MOV.U32 R140, RZ, RZ, R61 ;  /* 0x000000ffff8c7224 */ /* 0x000fe400078e003d */
[----:B------:R-:W-:Y:S02]  /*9020*/  IMAD.MOV.U32 R137, RZ, RZ, R60 ;  /* 0x000000ffff897224 */ /* 0x000fe400078e003c */
[----:B------:R-:W-:Y:S02]  /*9030*/  IMAD.MOV.U32 R138, RZ, RZ, R62 ;  /* 0x000000ffff8a7224 */ /* 0x000fe400078e003e */
[----:B------:R-:W2:Y:S01]  /*9040*/  LDSM.16.MT88.4 R60, [R172+0x6000] ;  /* 0x00600000ac3c783b */ /* 0x000ea20000004200 */
[----:B---3--:R-:W-:-:S05]  /*9050*/  @!P0 HADD2 R0, -R210.H0_H0, -RZ.H0_H0 ;  /* 0xa00000ffd2008230 */ /* 0x008fca0000000900 */
[----:B------:R-:W-:Y:S02]  /*9060*/  PRMT R5, R0, 0x7610, R5 ;  /* 0x0000761000057816 */ /* 0x000fe40000000005 */
[----:B------:R-:W-:Y:S02]  /*9070*/  LOP3.LUT R0, R228, 0xff, RZ, 0xc0, !PT ;  /* 0x000000ffe4007812 */ /* 0x000fe400078ec0ff */
[----:B------:R-:W-:Y:S02]  /*9080*/  @!P0 PRMT R210, R5, 0x5410, RZ ;  /* 0x0000541005d28816 */ /* 0x000fe400000000ff */
[----:B------:R-:W-:Y:S02]  /*9090*/  ISETP.LE.U32.AND P0, PT, R0, UR13, PT ;  /* 0x0000000d00007c0c */ /* 0x000fe4000bf03070 */
[----:B------:R-:W-:Y:S02]  /*90a0*/  SHF.R.U32.HI R5, RZ, 0x8, R84 ;  /* 0x00000008ff057819 */ /* 0x000fe40000011654 */
[----:B------:R-:W-:Y:S01]  /*90b0*/  LOP3.LUT R0, R86, 0xff, RZ, 0xc0, !PT ;  /* 0x000000ff56007812 */ /* 0x000fe200078ec0ff */
[----:B------:R-:W-:Y:S01]  /*90c0*/  IMAD.MOV.U32 R86, RZ, RZ, R232 ;  /* 0x000000ffff567224 */ /* 0x000fe200078e00e8 */
[----:B------:R-:W-:-:S02]  /*90d0*/  PRMT R87, R87, 0x5410, R5 ;  /* 0x0000541057577816 */ /* 0x000fc40000000005 */
[----:B------:R1:W3:Y:S02]  /*90e0*/  LDL.LU.S16 R5, [R1+0x8c] ;  /* 0x00008c0001057983 */ /* 0x0002e40000300600 */
[----:B------:R-:W-:Y:S02]  /*90f0*/  PRMT R86, R0, 0x5410, R86 ;  /* 0x0000541000567816 */ /* 0x000fe40000000056 */
[----:B------:R1:W4:Y:S01]  /*9100*/  LDL.LU.S16 R0, [R1+0x88] ;  /* 0x0000880001007983 */ /* 0x0003220000300600 */
[----:B------:R-:W-:Y:S02]  /*9110*/  IMAD.MOV.U32 R78, RZ, RZ, R79 ;  /* 0x000000ffff4e7224 */ /* 0x000fe400078e004f */
[----:B------:R-:W-:Y:S02]  /*9120*/  IMAD.MOV.U32 R79, RZ, RZ, R140 ;  /* 0x000000ffff4f7224 */ /* 0x000fe400078e008c */
[----:B------:R-:W-:Y:S02]  /*9130*/  IMAD.MOV.U32 R140, RZ, RZ, R119 ;  /* 0x000000ffff8c7224 */ /* 0x000fe400078e0077 */
[----:B------:R-:W-:-:S02]  /*9140*/  IMAD.MOV.U32 R119, RZ, RZ, R13 ;  /* 0x000000ffff777224 */ /* 0x000fc400078e000d */
[----:B------:R-:W-:Y:S02]  /*9150*/  IMAD.MOV.U32 R13, RZ, RZ, R66 ;  /* 0x000000ffff0d7224 */ /* 0x000fe400078e0042 */
[----:B------:R-:W-:Y:S02]  /*9160*/  IMAD.MOV.U32 R124, RZ, RZ, R64 ;  /* 0x000000ffff7c7224 */ /* 0x000fe400078e0040 */
[----:B------:R-:W1:Y:S02]  /*9170*/  LDSM.16.MT88.4 R64, [R172+0x6800] ;  /* 0x00680000ac40783b */ /* 0x000e640000004200 */
[----:B------:R-:W-:Y:S02]  /*9180*/  IMAD.MOV.U32 R10, RZ, RZ, R124 ;  /* 0x000000ffff0a7224 */ /* 0x000fe400078e007c */
[----:B------:R-:W-:Y:S02]  /*9190*/  IMAD.MOV.U32 R235, RZ, RZ, R11 ;  /* 0x000000ffffeb7224 */ /* 0x000fe400078e000b */
[----:B------:R-:W-:-:S02]  /*91a0*/  IMAD.MOV.U32 R234, RZ, RZ, R10 ;  /* 0x000000ffffea7224 */ /* 0x000fc400078e000a */
[----:B--2---:R-:W-:Y:S01]  /*91b0*/  HMMA.16816.F32 R8, R48, R60, RZ ;  /* 0x0000003c3008723c */ /* 0x004fe200000018ff */
[----:B------:R-:W-:Y:S01]  /*91c0*/  ISETP.LE.U32.AND P4, PT, R170, UR13, PT ;  /* 0x0000000daa007c0c */ /* 0x000fe2000bf83070 */
[----:B------:R-:W-:Y:S02]  /*91d0*/  IMAD.MOV.U32 R123, RZ, RZ, R120 ;  /* 0x000000ffff7b7224 */ /* 0x000fe400078e0078 */
[----:B------:R-:W-:Y:S02]  /*91e0*/  IMAD.MOV.U32 R120, RZ, RZ, R13 ;  /* 0x000000ffff787224 */ /* 0x000fe400078e000d */
[----:B------:R-:W-:-:S15]  /*91f0*/  IMAD.WIDE.U32 R6, R24, -0x2daee0ad, RZ ;  /* 0xd2511f5318067825 */ /* 0x000fde00078e00ff */
[----:B------:R-:W-:-:S03]  /*9200*/  NOP ;  /* 0x0000000000007918 */ /* 0x000fc60000000000 */
[----:B-1----:R-:W-:Y:S01]  /*9210*/  HMMA.16816.F32 R8, R44, R64, R8 ;  /* 0x000000402c08723c */ /* 0x002fe20000001808 */
[----:B------:R-:W-:Y:S02]  /*9220*/  IMAD.MOV.U32 R127, RZ, RZ, R123 ;  /* 0x000000ffff7f7224 */ /* 0x000fe400078e007b */
[----:B------:R-:W-:Y:S02]  /*9230*/  IMAD.MOV.U32 R84, RZ, RZ, R120 ;  /* 0x000000ffff547224 */ /* 0x000fe400078e0078 */
[----:B------:R-:W-:Y:S01]  /*9240*/  IMAD.MOV.U32 R120, RZ, RZ, R26 ;  /* 0x000000ffff787224 */ /* 0x000fe200078e001a */
[----:B------:R-:W-:Y:S01]  /*9250*/  LOP3.LUT R26, R6, 0xffff, RZ, 0xc0, !PT ;  /* 0x0000ffff061a7812 */ /* 0x000fe200078ec0ff */
[----:B------:R-:W-:Y:S01]  /*9260*/  IMAD.MOV.U32 R232, RZ, RZ, R25 ;  /* 0x000000ffffe87224 */ /* 0x000fe200078e0019 */
[----:B------:R-:W-:-:S15]  /*9270*/  SHF.R.U32.HI R25, RZ, 0x10, R6 ;  /* 0x00000010ff197819 */ /* 0x000fde0000011606 */
[----:B------:R-:W-:-:S01]  /*9280*/  NOP ;  /* 0x0000000000007918 */ /* 0x000fc20000000000 */
[----:B------:R-:W-:Y:S01]  /*9290*/  IMAD.MOV.U32 R125, RZ, RZ, R9 ;  /* 0x000000ffff7d7224 */ /* 0x000fe200078e0009 */
[----:B------:R-:W-:Y:S01]  /*92a0*/  LOP3.LUT R9, R6, 0xff, RZ, 0xc0, !PT ;  /* 0x000000ff06097812 */ /* 0x000fe200078ec0ff */
[----:B------:R-:W-:Y:S01]  /*92b0*/  IMAD.MOV.U32 R123, RZ, RZ, R8 ;  /* 0x000000ffff7b7224 */ /* 0x000fe200078e0008 */
[----:B------:R-:W-:Y:S01]  /*92c0*/  SHF.R.U32.HI R8, RZ, 0x18, R6 ;  /* 0x00000018ff087819 */ /* 0x000fe20000011606 */
[----:B------:R-:W-:-:S04]  /*92d0*/  IMAD.MOV.U32 R124, RZ, RZ, R121 ;  /* 0x000000ffff7c7224 */ /* 0x000fc800078e0079 */
[----:B------:R-:W-:Y:S02]  /*92e0*/  IMAD.MOV.U32 R231, RZ, RZ, R124 ;  /* 0x000000ffffe77224 */ /* 0x000fe400078e007c */
[----:B------:R-:W-:Y:S01]  /*92f0*/  IMAD.MOV.U32 R124, RZ, RZ, R10 ;  /* 0x000000ffff7c7224 */ /* 0x000fe200078e000a */
[----:B------:R-:W-:Y:S01]  /*9300*/  LOP3.LUT R10, R7, UR20, R20, 0x96, !PT ;  /* 0x00000014070a7c12 */ /* 0x000fe2000f8e9614 */
[----:B------:R-:W-:Y:S02]  /*9310*/  IMAD.MOV.U32 R126, RZ, RZ, R11 ;  /* 0x000000ffff7e7224 */ /* 0x000fe400078e000b */
[----:B----4-:R-:W-:-:S05]  /*9320*/  @!P4 HADD2 R0, -R209.H0_H0, -RZ.H0_H0 ;  /* 0xa00000ffd100c230 */ /* 0x010fca0000000900 */
[----:B------:R-:W-:Y:S02]  /*9330*/  PRMT R6, R0, 0x7610, R6 ;  /* 0x0000761000067816 */ /* 0x000fe40000000006 */
[----:B------:R-:W-:-:S04]  /*9340*/  LOP3.LUT R0, R38, 0xffff, RZ, 0xc0, !PT ;  /* 0x0000ffff26007812 */ /* 0x000fc800078ec0ff */
[----:B------:R-:W-:-:S04]  /*9350*/  SHF.R.U32.HI R0, RZ, 0x8, R0 ;  /* 0x00000008ff007819 */ /* 0x000fc80000011600 */
[----:B------:R-:W-:-:S04]  /*9360*/  LOP3.LUT R0, R0, 0xffff, RZ, 0xc0, !PT ;  /* 0x0000ffff00007812 */ /* 0x000fc800078ec0ff */
[----:B------:R-:W-:Y:S02]  /*9370*/  ISETP.LE.U32.AND P1, PT, R0, UR13, PT ;  /* 0x0000000d00007c0c */ /* 0x000fe4000bf23070 */
[----:B------:R1:W2:Y:S01]  /*9380*/  LDL.LU.S16 R0, [R1+0x90] ;  /* 0x0000900001007983 */ /* 0x0002a20000300600 */
[----:B---3--:R-:W-:Y:S01]  /*9390*/  @!P0 HADD2 R5, -R211.H0_H0, -RZ.H0_H0 ;  /* 0xa00000ffd3058230 */ /* 0x008fe20000000900 */
[----:B------:R-:W-:Y:S02]  /*93a0*/  @!P4 PRMT R209, R6, 0x5410, RZ ;  /* 0x0000541006d1c816 */ /* 0x000fe400000000ff */
[----:B------:R1:W3:Y:S02]  /*93b0*/  LDL.LU.S16 R11, [R1+0x94] ;  /* 0x00009400010b7983 */ /* 0x0002e40000300600 */
[----:B------:R-:W-:Y:S02]  /*93c0*/  PRMT R7, R5, 0x7610, R7 ;  /* 0x0000761005077816 */ /* 0x000fe40000000007 */
[----:B------:R1:W4:Y:S02]  /*93d0*/  LDL.LU.S16 R24, [R1+0x98] ;  /* 0x0000980001187983 */ /* 0x0003240000300600 */
[----:B------:R-:W-:Y:S01]  /*93e0*/  @!P0 PRMT R211, R7, 0x5410, RZ ;  /* 0x0000541007d38816 */ /* 0x000fe200000000ff */
[----:B------:R-:W-:-:S02]  /*93f0*/  IMAD.WIDE.U32 R6, R84, -0x2daee0ad, RZ ;  /* 0xd2511f5354067825 */ /* 0x000fc400078e00ff */
[----:B------:R1:W3:Y:S01]  /*9400*/  LDL.LU.S16 R84, [R1+0x9c] ;  /* 0x00009c0001547983 */ /* 0x0002e20000300600 */
[----:B------:R-:W-:Y:S01]  /*9410*/  HMMA.16816.F32 R12, R52, R60, RZ ;  /* 0x0000003c340c723c */ /* 0x000fe200000018ff */
[----:B------:R-:W-:-:S04]  /*9420*/  LOP3.LUT R5, R38, 0xff, RZ, 0xc0, !PT ;  /* 0x000000ff26057812 */ /* 0x000fc800078ec0ff */
[----:B------:R-:W-:-:S15]  /*9430*/  ISETP.LE.U32.AND P0, PT, R5, UR13, PT ;  /* 0x0000000d05007c0c */ /* 0x000fde000bf03070 */
[----:B------:R-:W-:-:S04]  /*9440*/  NOP ;  /* 0x0000000000007918 */ /* 0x000fc80000000000 */
[----:B------:R-:W-:Y:S01]  /*9450*/  HMMA.16816.F32 R12, R56, R64, R12 ;  /* 0x00000040380c723c */ /* 0x000fe2000000180c */
[----:B------:R-:W-:-:S15]  /*9460*/  IMAD.MOV.U32 R121, RZ, RZ, R140 ;  /* 0x000000ffff797224 */ /* 0x000fde00078e008c */
[----:B------:R-:W-:-:S08]  /*9470*/  NOP ;  /* 0x0000000000007918 */ /* 0x000fd00000000000 */
[----:B------:R-:W-:Y:S01]  /*9480*/  IMAD.MOV.U32 R140, RZ, RZ, R12 ;  /* 0x000000ffff8c7224 */ /* 0x000fe200078e000c */
[----:B------:R-:W-:Y:S01]  /*9490*/  LOP3.LUT R12, R7, UR20, R234, 0x96, !PT ;  /* 0x00000014070c7c12 */ /* 0x000fe2000f8e96ea */
[----:B------:R-:W-:Y:S01]  /*94a0*/  IMAD.MOV.U32 R129, RZ, RZ, R13 ;  /* 0x000000ffff817224 */ /* 0x000fe200078e000d */
[----:B------:R-:W-:Y:S01]  /*94b0*/  LOP3.LUT R13, R6, 0xffff, RZ, 0xc0, !PT ;  /* 0x0000ffff060d7812 */ /* 0x000fe200078ec0ff */
[----:B--2---:R-:W-:-:S05]  /*94c0*/  @!P0 HADD2 R0, -R196.H0_H0, -RZ.H0_H0 ;  /* 0xa00000ffc4008230 */ /* 0x004fca0000000900 */
[----:B------:R-:W-:Y:S02]  /*94d0*/  PRMT R7, R0, 0x7610, R7 ;  /* 0x0000761000077816 */ /* 0x000fe40000000007 */
[----:B------:R-:W-:-:S04]  /*94e0*/  SHF.R.U32.HI R0, RZ, 0x10, R38 ;  /* 0x00000010ff007819 */ /* 0x000fc80000011626 */
[----:B------:R-:W-:Y:S02]  /*94f0*/  LOP3.LUT R0, R0, 0xff, RZ, 0xc0, !PT ;  /* 0x000000ff00007812 */ /* 0x000fe400078ec0ff */
[----:B------:R-:W-:Y:S02]  /*9500*/  @!P0 PRMT R196, R7, 0x5410, RZ ;  /* 0x0000541007c48816 */ /* 0x000fe400000000ff */
[----:B------:R-:W-:Y:S02]  /*9510*/  ISETP.LE.U32.AND P0, PT, R0, UR13, PT ;  /* 0x0000000d00007c0c */ /* 0x000fe4000bf03070 */
[----:B------:R-:W-:-:S04]  /*9520*/  SHF.R.U32.HI R0, RZ, 0x18, R38 ;  /* 0x00000018ff007819 */ /* 0x000fc80000011626 */
[----:B------:R-:W-:-:S13]  /*9530*/  ISETP.LE.U32.AND P2, PT, R0, UR13, PT ;  /* 0x0000000d00007c0c */ /* 0x000fda000bf43070 */
[----:B---3--:R-:W-:-:S05]  /*9540*/  @!P2 HADD2 R84, -R193.H0_H0, -RZ.H0_H0 ;  /* 0xa00000ffc154a230 */ /* 0x008fca0000000900 */
[----:B------:R-:W-:-:S04]  /*9550*/  PRMT R5, R84, 0x7610, R5 ;  /* 0x0000761054057816 */ /* 0x000fc80000000005 */
[----:B------:R-:W-:Y:S02]  /*9560*/  @!P2 PRMT R193, R5, 0x5410, RZ ;  /* 0x0000541005c1a816 */ /* 0x000fe400000000ff */
[----:B------:R1:W2:Y:S04]  /*9570*/  LDL.LU.S16 R5, [R1+0xa0] ;  /* 0x0000a00001057983 */ /* 0x0002a80000300600 */
[----:B------:R1:W3:Y:S01]  /*9580*/  LDL.LU.S16 R84, [R1+0xa4] ;  /* 0x0000a40001547983 */ /* 0x0002e20000300600 */
[----:B------:R-:W-:Y:S02]  /*9590*/  @!P1 HADD2 R11, -R195.H0_H0, -RZ.H0_H0 ;  /* 0xa00000ffc30b9230 */ /* 0x000fe40000000900 */
[----:B------:R-:W-:Y:S01]  /*95a0*/  IMAD.MOV.U32 R122, RZ, RZ, R119 ;  /* 0x000000ffff7a7224 */ /* 0x000fe200078e0077 */
[----:B------:R-:W-:Y:S01]  /*95b0*/  SHF.R.U32.HI R0, RZ, 0x8, R233 ;  /* 0x00000008ff007819 */ /* 0x000fe200000116e9 */
[----:B------:R-:W-:Y:S01]  /*95c0*/  IMAD.MOV.U32 R119, RZ, RZ, R15 ;  /* 0x000000ffff777224 */ /* 0x000fe200078e000f */
[----:B------:R-:W-:Y:S01]  /*95d0*/  ISETP.LE.U32.AND P5, PT, R147, UR13, PT ;  /* 0x0000000d93007c0c */ /* 0x000fe2000bfa3070 */
[----:B------:R-:W-:Y:S01]  /*95e0*/  IMAD.MOV.U32 R130, RZ, RZ, R14 ;  /* 0x000000ffff827224 */ /* 0x000fe200078e000e */
[----:B------:R-:W-:-:S02]  /*95f0*/  LOP3.LUT R20, R6, 0xff, RZ, 0xc0, !PT ;  /* 0x000000ff06147812 */ /* 0x000fc400078ec0ff */
[--C-:B------:R-:W-:Y:S02]  /*9600*/  SHF.R.U32.HI R15, RZ, 0x10, R6.reuse ;  /* 0x00000010ff0f7819 */ /* 0x100fe40000011606 */
[--C-:B------:R-:W-:Y:S02]  /*9610*/  SHF.R.U32.HI R14, RZ, 0x18, R6.reuse ;  /* 0x00000018ff0e7819 */ /* 0x100fe40000011606 */
[----:B------:R-:W-:Y:S02]  /*9620*/  PRMT R6, R11, 0x7610, R6 ;  /* 0x000076100b067816 */ /* 0x000fe40000000006 */
[----:B------:R-:W-:Y:S02]  /*9630*/  LOP3.LUT R0, R0, 0xffff, RZ, 0xc0, !PT ;  /* 0x0000ffff00007812 */ /* 0x000fe400078ec0ff */
[----:B------:R-:W-:Y:S02]  /*9640*/  @!P1 PRMT R195, R6, 0x5410, RZ ;  /* 0x0000541006c39816 */ /* 0x000fe400000000ff */
[----:B------:R-:W-:Y:S01]  /*9650*/  ISETP.LE.U32.AND P1, PT, R0, UR13, PT ;  /* 0x0000000d00007c0c */ /* 0x000fe2000bf23070 */
[----:B--2---:R-:W-:-:S12]  /*9660*/  @!P5 HADD2 R5, -R208.H0_H0, -RZ.H0_H0 ;  /* 0xa00000ffd005d230 */ /* 0x004fd80000000900 */
[----:B---3--:R-:W-:Y:S01]  /*9670*/  @!P1 HADD2 R84, -R207.H0_H0, -RZ.H0_H0 ;  /* 0xa00000ffcf549230 */ /* 0x008fe20000000900 */
[----:B------:R-:W-:Y:S01]  /*9680*/  PRMT R85, R5, 0x7610, R85 ;  /* 0x0000761005557816 */ /* 0x000fe20000000055 */
[----:B------:R-:W-:-:S04]  /*9690*/  FFMA.FTZ R5, R198, UR43, -R17 ;  /* 0x0000002bc6057c23 */ /* 0x000fc80008010811 */
[----:B------:R2:W-:Y:S02]  /*96a0*/  MUFU.EX2 R235, R5 ;  /* 0x0000000500eb7308 */ /* 0x0005e40000000800 */
[----:B--2---:R-:W-:Y:S02]  /*96b0*/  PRMT R5, R84, 0x7610, R5 ;  /* 0x0000761054057816 */ /* 0x004fe40000000005 */
[----:B------:R1:W2:Y:S01]  /*96c0*/  LDL.LU.S16 R84, [R1+0xa8] ;  /* 0x0000a80001547983 */ /* 0x0002a20000300600 */
[----:B----4-:R-:W-:Y:S01]  /*96d0*/  @!P0 HADD2 R24, -R194.H0_H0, -RZ.H0_H0 ;  /* 0xa00000ffc2188230 */ /* 0x010fe20000000900 */
[----:B------:R-:W-:-:S04]  /*96e0*/  LOP3.LUT R0, R236, 0xff, RZ, 0xc0, !PT ;  /* 0x000000ffec007812 */ /* 0x000fc800078ec0ff */
[----:B------:R-:W-:-:S04]  /*96f0*/  PRMT R170, R24, 0x7610, R170 ;  /* 0x0000761018aa7816 */ /* 0x000fc800000000aa */
[----:B------:R-:W-:Y:S02]  /*9700*/  @!P0 PRMT R194, R170, 0x5410, RZ ;  /* 0x00005410aac28816 */ /* 0x000fe400000000ff */
[----:B------:R-:W-:Y:S02]  /*9710*/  ISETP.LE.U32.AND P0, PT, R0, UR13, PT ;  /* 0x0000000d00007c0c */ /* 0x000fe4000bf03070 */
[----:B------:R-:W-:-:S04]  /*9720*/  SHF.R.U32.HI R0, RZ, 0x10, R19 ;  /* 0x00000010ff007819 */ /* 0x000fc80000011613 */
[----:B------:R-:W-:-:S07]  /*9730*/  LOP3.LUT R0, R0, 0xff, RZ, 0xc0, !PT ;  /* 0x000000ff00007812 */ /* 0x000fce00078ec0ff */
[----:B--2---:R-:W-:-:S05]  /*9740*/  @!P0 HADD2 R84, -R206.H0_H0, -RZ.H0_H0 ;  /* 0xa00000ffce548230 */ /* 0x004fca0000000900 */
[----:B------:R-:W-:Y:S02]  /*9750*/  PRMT R38, R84, 0x7610, R38 ;  /* 0x0000761054267816 */ /* 0x000fe40000000026 */
[----:B------:R1:W2:Y:S02]  /*9760*/  LDL.LU.S16 R84, [R1+0xac] ;  /* 0x0000ac0001547983 */ /* 0x0002a40000300600 */
[----:B------:R-:W-:Y:S02]  /*9770*/  @!P0 PRMT R206, R38, 0x5410, RZ ;  /* 0x0000541026ce8816 */ /* 0x000fe400000000ff */
[----:B------:R1:W3:Y:S01]  /*9780*/  LDL.LU.S16 R38, [R1+0xb0] ;  /* 0x0000b00001267983 */ /* 0x0002e20000300600 */
[----:B------:R-:W-:Y:S01]  /*9790*/  ISETP.LE.U32.AND P3, PT, R0, UR13, PT ;  /* 0x0000000d00007c0c */ /* 0x000fe2000bf63070 */
[----:B------:R-:W-:-:S04]  /*97a0*/  FFMA.FTZ R0, R197, UR43, -R17 ;  /* 0x0000002bc5007c23 */ /* 0x000fc80008010811 */
[----:B------:R4:W1:Y:S01]  /*97b0*/  MUFU.EX2 R236, R0 ;  /* 0x0000000000ec7308 */ /* 0x0008620000000800 */
[----:B------:R-:W-:Y:S01]  /*97c0*/  @!P1 PRMT R207, R5, 0x5410, RZ ;  /* 0x0000541005cf9816 */ /* 0x000fe200000000ff */
[----:B------:R-:W-:-:S06]  /*97d0*/  FFMA.FTZ R5, R201, UR43, -R16 ;  /* 0x0000002bc9057c23 */ /* 0x000fcc0008010810 */
[----:B------:R1:W-:Y:S01]  /*97e0*/  MUFU.EX2 R233, R5 ;  /* 0x0000000500e97308 */ /* 0x0003e20000000800 */
[----:B----4-:R-:W-:-:S04]  /*97f0*/  LOP3.LUT R0, R19, 0xff, RZ, 0xc0, !PT ;  /* 0x000000ff13007812 */ /* 0x010fc800078ec0ff */
[----:B------:R-:W-:Y:S01]  /*9800*/  ISETP.LE.U32.AND P2, PT, R0, UR13, PT ;  /* 0x0000000d00007c0c */ /* 0x000fe2000bf43070 */
[----:B-1----:R-:W-:-:S04]  /*9810*/  FFMA.FTZ R5, R200, UR43, -R16 ;  /* 0x0000002bc8057c23 */ /* 0x002fc80008010810 */
[----:B------:R1:W4:Y:S01]  /*9820*/  MUFU.EX2 R234, R5 ;  /* 0x0000000500ea7308 */ /* 0x0003220000000800 */
[----:B------:R-:W-:Y:S01]  /*9830*/  LOP3.LUT R0, R19, 0xffff, RZ, 0xc0, !PT ;  /* 0x0000ffff13007812 */ /* 0x000fe200078ec0ff */
[----:B------:R-:W-:-:S03]  /*9840*/  IMAD.WIDE.U32 R6, R21, -0x2daee0ad, RZ ;  /* 0xd2511f5315067825 */ /* 0x000fc600078e00ff */
[----:B------:R-:W-:Y:S02]  /*9850*/  SHF.R.U32.HI R0, RZ, 0x8, R0 ;  /* 0x00000008ff007819 */ /* 0x000fe40000011600 */
[----:B-1----:R-:W-:-:S04]  /*9860*/  F2FP.F16.F32.PACK_AB R5, R236, R235 ;  /* 0x000000ebec05723e */ /* 0x002fc800000000ff */
[----:B------:R-:W-:Y:S02]  /*9870*/  PRMT R147, R5, 0x7610, R147 ;  /* 0x0000761005937816 */ /* 0x000fe40000000093 */
[----:B------:R-:W-:Y:S02]  /*9880*/  LOP3.LUT R11, R7, UR20, R22, 0x96, !PT ;  /* 0x00000014070b7c12 */ /* 0x000fe4000f8e9616 */
[----:B------:R-:W-:Y:S02]  /*9890*/  LOP3.LUT R21, R6, 0xffff, RZ, 0xc0, !PT ;  /* 0x0000ffff06157812 */ /* 0x000fe400078ec0ff */
[----:B------:R-:W-:Y:S01]  /*98a0*/  @!P5 PRMT R208, R85, 0x5410, RZ ;  /* 0x0000541055d0d816 */ /* 0x000fe200000000ff */
[----:B------:R-:W-:Y:S01]  /*98b0*/  IMAD.MOV.U32 R85, RZ, RZ, R232 ;  /* 0x000000ffff557224 */ /* 0x000fe200078e00e8 */
[----:B------:R-:W-:Y:S01]  /*98c0*/  LOP3.LUT R0, R0, 0xffff, RZ, 0xc0, !PT ;  /* 0x0000ffff00007812 */ /* 0x000fe200078ec0ff */
[----:B------:R-:W-:Y:S01]  /*98d0*/  IMAD.MOV.U32 R232, RZ, RZ, R231 ;  /* 0x000000ffffe87224 */ /* 0x000fe200078e00e7 */
[----:B------:R-:W-:Y:S01]  /*98e0*/  PRMT R146, R5, 0x7632, R146 ;  /* 0x0000763205927816 */ /* 0x000fe20000000092 */
[----:B------:R-:W-:Y:S01]  /*98f0*/  IMAD.MOV.U32 R231, RZ, RZ, R120 ;  /* 0x000000ffffe77224 */ /* 0x000fe200078e0078 */
[----:B------:R-:W-:Y:S01]  /*9900*/  ISETP.LE.U32.AND P6, PT, R144, UR13, PT ;  /* 0x0000000d90007c0c */ /* 0x000fe2000bfc3070 */
[----:B------:R-:W-:Y:S01]  /*9910*/  IMAD.MOV.U32 R120, RZ, RZ, R89 ;  /* 0x000000ffff787224 */ /* 0x000fe200078e0059 */
[----:B------:R-:W-:-:S02]  /*9920*/  ISETP.LE.U32.AND P1, PT, R0, UR13, PT ;  /* 0x0000000d00007c0c */ /* 0x000fc4000bf23070 */
[----:B------:R-:W-:Y:S02]  /*9930*/  SHF.R.U32.HI R0, RZ, 0x18, R19 ;  /* 0x00000018ff007819 */ /* 0x000fe40000011613 */
[----:B------:R-:W-:Y:S01]  /*9940*/  PRMT R89, R147, 0x5410, R146 ;  /* 0x0000541093597816 */ /* 0x000fe20000000092 */
[----:B------:R1:W4:Y:S01]  /*9950*/  LDL.LU.S16 R19, [R1+0xd8] ;  /* 0x0000d80001137983 */ /* 0x0003220000300600 */
[----:B---3--:R-:W-:-:S05]  /*9960*/  @!P2 HADD2 R38, -R147.H0_H0, -RZ.H0_H0 ;  /* 0xa00000ff9326a230 */ /* 0x008fca0000000900 */
[----:B------:R-:W-:-:S04]  /*9970*/  PRMT R7, R38, 0x7610, R7 ;  /* 0x0000761026077816 */ /* 0x000fc80000000007 */
[----:B------:R-:W-:Y:S02]  /*9980*/  @!P2 PRMT R147, R7, 0x5410, RZ ;  /* 0x000054100793a816 */ /* 0x000fe400000000ff */
[----:B------:R1:W3:Y:S01]  /*9990*/  LDL.LU.S16 R7, [R1+0xb4] ;  /* 0x0000b40001077983 */ /* 0x0002e20000300600 */
[----:B--2---:R-:W-:-:S05]  /*99a0*/  @!P6 HADD2 R84, -R205.H0_H0, -RZ.H0_H0 ;  /* 0xa00000ffcd54e230 */ /* 0x004fca0000000900 */
[----:B------:R-:W-:-:S04]  /*99b0*/  PRMT R36, R84, 0x7610, R36 ;  /* 0x0000761054247816 */ /* 0x000fc80000000024 */
[----:B------:R-:W-:Y:S02]  /*99c0*/  @!P6 PRMT R205, R36, 0x5410, RZ ;  /* 0x0000541024cde816 */ /* 0x000fe400000000ff */
[----:B------:R-:W-:Y:S02]  /*99d0*/  ISETP.LE.U32.AND P6, PT, R9, UR13, PT ;  /* 0x0000000d09007c0c */ /* 0x000fe4000bfc3070 */
[----:B------:R1:W2:Y:S01]  /*99e0*/  LDL.LU.S16 R9, [R1+0xdc] ;  /* 0x0000dc0001097983 */ /* 0x0002a20000300600 */
[----:B------:R-:W-:Y:S02]  /*99f0*/  ISETP.LE.U32.AND P0, PT, R0, UR13, PT ;  /* 0x0000000d00007c0c */ /* 0x000fe4000bf03070 */
[----:B----4-:R-:W-:-:S04]  /*9a00*/  F2FP.F16.F32.PACK_AB R0, R234, R233 ;  /* 0x000000e9ea00723e */ /* 0x010fc800000000ff */
[----:B------:R-:W-:Y:S01]  /*9a10*/  PRMT R145, R0, 0x7610, R145 ;  /* 0x0000761000917816 */ /* 0x000fe20000000091 */
[----:B------:R-:W-:Y:S01]  /*9a20*/  IMAD.MOV.U32 R84, RZ, RZ, R232 ;  /* 0x000000ffff547224 */ /* 0x000fe200078e00e8 */
[----:B------:R-:W-:Y:S01]  /*9a30*/  LOP3.LUT R5, R32, 0xff, RZ, 0xc0, !PT ;  /* 0x000000ff20057812 */ /* 0x000fe200078ec0ff */
[----:B------:R-:W-:Y:S01]  /*9a40*/  IMAD.MOV.U32 R232, RZ, RZ, R231 ;  /* 0x000000ffffe87224 */ /* 0x000fe200078e00e7 */
[----:B------:R-:W-:Y:S01]  /*9a50*/  PRMT R144, R0, 0x7632, R144 ;  /* 0x0000763200907816 */ /* 0x000fe20000000090 */
[----:B------:R-:W-:Y:S01]  /*9a60*/  IMAD.MOV.U32 R231, RZ, RZ, R79 ;  /* 0x000000ffffe77224 */ /* 0x000fe200078e004f */
[----:B------:R-:W-:Y:S01]  /*9a70*/  ISETP.LE.U32.AND P2, PT, R5, UR13, PT ;  /* 0x0000000d05007c0c */ /* 0x000fe2000bf43070 */
[----:B------:R-:W-:Y:S01]  /*9a80*/  IMAD.MOV.U32 R79, RZ, RZ, R139 ;  /* 0x000000ffff4f7224 */ /* 0x000fe200078e008b */
[----:B------:R-:W-:Y:S01]  /*9a90*/  LOP3.LUT R0, R42, 0xffff, RZ, 0xc0, !PT ;  /* 0x0000ffff2a007812 */ /* 0x000fe200078ec0ff */
[----:B------:R-:W-:Y:S02]  /*9aa0*/  IMAD.MOV.U32 R139, RZ, RZ, R136 ;  /* 0x000000ffff8b7224 */ /* 0x000fe400078e0088 */
[----:B------:R-:W-:-:S02]  /*9ab0*/  IMAD.MOV.U32 R136, RZ, RZ, R80 ;  /* 0x000000ffff887224 */ /* 0x000fc400078e0050 */
[----:B------:R-:W-:Y:S01]  /*9ac0*/  IMAD.MOV.U32 R80, RZ, RZ, R88 ;  /* 0x000000ffff507224 */ /* 0x000fe200078e0058 */
[----:B------:R-:W-:Y:S01]  /*9ad0*/  PRMT R88, R145, 0x5410, R144 ;  /* 0x0000541091587816 */ /* 0x000fe20000000090 */
[----:B------:R-:W-:Y:S02]  /*9ae0*/  IMAD.MOV.U32 R228, RZ, RZ, R79 ;  /* 0x000000ffffe47224 */ /* 0x000fe400078e004f */
[----:B------:R-:W-:Y:S02]  /*9af0*/  IMAD.MOV.U32 R170, RZ, RZ, R232 ;  /* 0x000000ffffaa7224 */ /* 0x000fe400078e00e8 */
[----:B------:R-:W-:Y:S02]  /*9b00*/  IMAD.MOV.U32 R36, RZ, RZ, R84 ;  /* 0x000000ffff247224 */ /* 0x000fe400078e0054 */
[----:B---3--:R-:W-:-:S05]  /*9b10*/  @!P3 HADD2 R7, -R145.H0_H0, -RZ.H0_H0 ;  /* 0xa00000ff9107b230 */ /* 0x008fca0000000900 */
[----:B------:R-:W-:-:S04]  /*9b20*/  PRMT R5, R7, 0x7610, R5 ;  /* 0x0000761007057816 */ /* 0x000fc80000000005 */
[----:B------:R-:W-:Y:S02]  /*9b30*/  @!P3 PRMT R145, R5, 0x5410, RZ ;  /* 0x000054100591b816 */ /* 0x000fe400000000ff */
[----:B------:R-:W-:Y:S02]  /*9b40*/  SHF.R.U32.HI R5, RZ, 0x8, R0 ;  /* 0x00000008ff057819 */ /* 0x000fe40000011600 */
[----:B------:R-:W-:-:S04]  /*9b50*/  LOP3.LUT R0, R42, 0xff, RZ, 0xc0, !PT ;  /* 0x000000ff2a007812 */ /* 0x000fc800078ec0ff */
[----:B------:R-:W-:Y:S01]  /*9b60*/  PRMT R79, R0, 0x5410, R5 ;  /* 0x00005410004f7816 */ /* 0x000fe20000000005 */
[----:B------:R-:W-:Y:S01]  /*9b70*/  FFMA.FTZ R5, R227, UR43, -R17 ;  /* 0x0000002be3057c23 */ /* 0x000fe20008010811 */
[----:B--2---:R-:W-:-:S03]  /*9b80*/  @!P0 HADD2 R9, -R144.H0_H0, -RZ.H0_H0 ;  /* 0xa00000ff90098230 */ /* 0x004fc60000000900 */
[----:B------:R2:W-:Y:S02]  /*9b90*/  MUFU.EX2 R232, R5 ;  /* 0x0000000500e87308 */ /* 0x0005e40000000800 */
[----:B--2---:R-:W-:-:S04]  /*9ba0*/  SHF.R.U32.HI R5, RZ, 0x8, R27 ;  /* 0x00000008ff057819 */ /* 0x004fc8000001161b */
[--C-:B------:R-:W-:Y:S02]  /*9bb0*/  PRMT R84, R30, 0x5410, R5.reuse ;  /* 0x000054101e547816 */ /* 0x100fe40000000005 */
[----:B------:R-:W-:-:S04]  /*9bc0*/  PRMT R5, R9, 0x7610, R5 ;  /* 0x0000761009057816 */ /* 0x000fc80000000005 */
[----:B------:R-:W-:Y:S02]  /*9bd0*/  @!P0 PRMT R144, R5, 0x5410, RZ ;  /* 0x0000541005908816 */ /* 0x000fe400000000ff */
[----:B------:R1:W2:Y:S01]  /*9be0*/  LDL.LU.S16 R5, [R1+0xe0] ;  /* 0x0000e00001057983 */ /* 0x0002a20000300600 */
[----:B------:R-:W-:Y:S01]  /*9bf0*/  @!P1 HADD2 R19, -R146.H0_H0, -RZ.H0_H0 ;  /* 0xa00000ff92139230 */ /* 0x000fe20000000900 */
[----:B------:R-:W-:Y:S02]  /*9c00*/  LOP3.LUT R24, R6, 0xff, RZ, 0xc0, !PT ;  /* 0x000000ff06187812 */ /* 0x000fe400078ec0ff */
[--C-:B------:R-:W-:Y:S02]  /*9c10*/  SHF.R.U32.HI R23, RZ, 0x10, R6.reuse ;  /* 0x00000010ff177819 */ /* 0x100fe40000011606 */
[--C-:B------:R-:W-:Y:S02]  /*9c20*/  SHF.R.U32.HI R22, RZ, 0x18, R6.reuse ;  /* 0x00000018ff167819 */ /* 0x100fe40000011606 */
[----:B------:R-:W-:-:S04]  /*9c30*/  PRMT R6, R19, 0x7610, R6 ;  /* 0x0000761013067816 */ /* 0x000fc80000000006 */
[----:B------:R-:W-:Y:S01]  /*9c40*/  @!P1 PRMT R146, R6, 0x5410, RZ ;  /* 0x0000541006929816 */ /* 0x000fe200000000ff */
[----:B------:R-:W-:Y:S01]  /*9c50*/  FFMA.FTZ R6, R203, UR43, -R17 ;  /* 0x0000002bcb067c23 */ /* 0x000fe20008010811 */
[----:B------:R-:W-:Y:S01]  /*9c60*/  SHF.R.U32.HI R0, RZ, 0x10, R42 ;  /* 0x00000010ff007819 */ /* 0x000fe2000001162a */
[----:B------:R-:W-:Y:S02]  /*9c70*/  IMAD.MOV.U32 R38, RZ, RZ, R231 ;  /* 0x000000ffff267224 */ /* 0x000fe400078e00e7 */
[----:B------:R3:W4:Y:S01]  /*9c80*/  MUFU.EX2 R231, R6 ;  /* 0x0000000600e77308 */ /* 0x0007220000000800 */
[----:B------:R-:W-:Y:S02]  /*9c90*/  IMAD.MOV.U32 R171, RZ, RZ, R136 ;  /* 0x000000ffffab7224 */ /* 0x000fe400078e0088 */
[----:B------:R-:W-:Y:S02]  /*9ca0*/  IMAD.MOV.U32 R136, RZ, RZ, R138 ;  /* 0x000000ffff887224 */ /* 0x000fe400078e008a */
[----:B------:R-:W-:Y:S01]  /*9cb0*/  IMAD.MOV.U32 R138, RZ, RZ, R81 ;  /* 0x000000ffff8a7224 */ /* 0x000fe200078e0051 */
[----:B------:R-:W-:-:S02]  /*9cc0*/  ISETP.LE.U32.AND P4, PT, R34, UR13, PT ;  /* 0x0000000d22007c0c */ /* 0x000fc4000bf83070 */
[----:B---3--:R-:W-:Y:S02]  /*9cd0*/  LOP3.LUT R6, R0, 0xff, RZ, 0xc0, !PT ;  /* 0x000000ff00067812 */ /* 0x008fe400078ec0ff */
[----:B------:R-:W-:-:S04]  /*9ce0*/  LOP3.LUT R0, R28, 0xff, RZ, 0xc0, !PT ;  /* 0x000000ff1c007812 */ /* 0x000fc800078ec0ff */
[----:B------:R-:W-:Y:S02]  /*9cf0*/  PRMT R81, R0, 0x5410, R29 ;  /* 0x0000541000517816 */ /* 0x000fe4000000001d */
[----:B------:R-:W-:-:S04]  /*9d00*/  SHF.R.U32.HI R0, RZ, 0x8, R33 ;  /* 0x00000008ff007819 */ /* 0x000fc80000011621 */
[----:B------:R-:W-:-:S04]  /*9d10*/  LOP3.LUT R0, R0, 0xffff, RZ, 0xc0, !PT ;  /* 0x0000ffff00007812 */ /* 0x000fc800078ec0ff */
[----:B------:R-:W-:Y:S02]  /*9d20*/  ISETP.LE.U32.AND P0, PT, R0, UR13, PT ;  /* 0x0000000d00007c0c */ /* 0x000fe4000bf03070 */
[----:B----4-:R-:W-:-:S04]  /*9d30*/  F2FP.F16.F32.PACK_AB R0, R232, R231 ;  /* 0x000000e7e800723e */ /* 0x010fc800000000ff */
[C---:B------:R-:W-:Y:S01]  /*9d40*/  PRMT R143, R0.reuse, 0x7610, R143 ;  /* 0x00007610008f7816 */ /* 0x040fe2000000008f */
[----:B------:R-:W-:Y:S01]  /*9d50*/  IMAD.MOV.U32 R199, RZ, RZ, R139 ;  /* 0x000000ffffc77224 */ /* 0x000fe200078e008b */
[----:B------:R-:W-:Y:S01]  /*9d60*/  SHF.R.U32.HI R7, RZ, 0x18, R42 ;  /* 0x00000018ff077819 */ /* 0x000fe2000001162a */
[----:B------:R-:W-:Y:S01]  /*9d70*/  IMAD.MOV.U32 R139, RZ, RZ, R137 ;  /* 0x000000ffff8b7224 */ /* 0x000fe200078e0089 */
[----:B------:R-:W-:Y:S01]  /*9d80*/  PRMT R142, R0, 0x7632, R142 ;  /* 0x00007632008e7816 */ /* 0x000fe2000000008e */
[----:B------:R-:W-:Y:S01]  /*9d90*/  IMAD.MOV.U32 R137, RZ, RZ, R77 ;  /* 0x000000ffff897224 */ /* 0x000fe200078e004d */
[----:B------:R-:W-:Y:S01]  /*9da0*/  PRMT R77, R6, 0x5410, R7 ;  /* 0x00005410064d7816 */ /* 0x000fe20000000007 */
[----:B------:R-:W-:Y:S02]  /*9db0*/  IMAD.MOV.U32 R198, RZ, RZ, R38 ;  /* 0x000000ffffc67224 */ /* 0x000fe400078e0026 */
[----:B------:R-:W-:Y:S02]  /*9dc0*/  IMAD.MOV.U32 R38, RZ, RZ, R199 ;  /* 0x000000ffff267224 */ /* 0x000fe400078e00c7 */
[----:B------:R-:W-:-:S02]  /*9dd0*/  IMAD.MOV.U32 R199, RZ, RZ, R36 ;  /* 0x000000ffffc77224 */ /* 0x000fc400078e0024 */
[----:B------:R-:W-:Y:S01]  /*9de0*/  IMAD.MOV.U32 R36, RZ, RZ, R85 ;  /* 0x000000ffff247224 */ /* 0x000fe200078e0055 */
[----:B------:R-:W-:Y:S02]  /*9df0*/  PRMT R85, R143, 0x5410, R142 ;  /* 0x000054108f557816 */ /* 0x000fe4000000008e */
[----:B------:R-:W-:Y:S02]  /*9e00*/  ISETP.LE.U32.AND P5, PT, R8, UR13, PT ;  /* 0x0000000d08007c0c */ /* 0x000fe4000bfa3070 */
[----:B------:R-:W-:Y:S01]  /*9e10*/  SHF.R.U32.HI R8, RZ, 0x18, R18 ;  /* 0x00000018ff087819 */ /* 0x000fe20000011612 */
[----:B------:R-:W-:Y:S02]  /*9e20*/  IMAD.MOV.U32 R19, RZ, RZ, R38 ;  /* 0x000000ffff137224 */ /* 0x000fe400078e0026 */
[----:B------:R-:W-:Y:S01]  /*9e30*/  IMAD.MOV.U32 R38, RZ, RZ, R35 ;  /* 0x000000ffff267224 */ /* 0x000fe200078e0023 */
[----:B------:R-:W-:Y:S02]  /*9e40*/  SHF.R.U32.HI R0, RZ, 0x8, R13 ;  /* 0x00000008ff007819 */ /* 0x000fe4000001160d */
[----:B------:R1:W3:Y:S01]  /*9e50*/  LDL.LU.S16 R13, [R1+0xe4] ;  /* 0x0000e400010d7983 */ /* 0x0002e20000300600 */
[----:B--2---:R-:W-:-:S05]  /*9e60*/  @!P4 HADD2 R5, -R143.H0_H0, -RZ.H0_H0 ;  /* 0xa00000ff8f05c230 */ /* 0x004fca0000000900 */
[----:B------:R-:W-:Y:S02]  /*9e70*/  PRMT R6, R5, 0x7610, R6 ;  /* 0x0000761005067816 */ /* 0x000fe40000000006 */
[----:B------:R-:W-:Y:S02]  /*9e80*/  LOP3.LUT R5, R25, 0xff, RZ, 0xc0, !PT ;  /* 0x000000ff19057812 */ /* 0x000fe400078ec0ff */
[----:B------:R-:W-:Y:S02]  /*9e90*/  @!P4 PRMT R143, R6, 0x5410, RZ ;  /* 0x00005410068fc816 */ /* 0x000fe400000000ff */
[----:B------:R-:W-:Y:S01]  /*9ea0*/  ISETP.LE.U32.AND P4, PT, R5, UR13, PT ;  /* 0x0000000d05007c0c */ /* 0x000fe2000bf83070 */
[----:B------:R-:W-:-:S04]  /*9eb0*/  FFMA.FTZ R5, R229, UR43, -R16 ;  /* 0x0000002be5057c23 */ /* 0x000fc80008010810 */
[----:B------:R2:W-:Y:S02]  /*9ec0*/  MUFU.EX2 R229, R5 ;  /* 0x0000000500e57308 */ /* 0x0005e40000000800 */
[----:B--2---:R-:W-:-:S04]  /*9ed0*/  SHF.R.U32.HI R5, RZ, 0x10, R18 ;  /* 0x00000010ff057819 */ /* 0x004fc80000011612 */
[----:B------:R-:W-:-:S04]  /*9ee0*/  LOP3.LUT R5, R5, 0xff, RZ, 0xc0, !PT ;  /* 0x000000ff05057812 */ /* 0x000fc800078ec0ff */
[----:B------:R-:W-:Y:S01]  /*9ef0*/  PRMT R35, R5, 0x5410, R8 ;  /* 0x0000541005237816 */ /* 0x000fe20000000008 */
[----:B------:R-:W-:-:S04]  /*9f00*/  FFMA.FTZ R5, R237, UR43, -R17 ;  /* 0x0000002bed057c23 */ /* 0x000fc80008010811 */
[----:B------:R2:W-:Y:S02]  /*9f10*/  MUFU.EX2 R227, R5 ;  /* 0x0000000500e37308 */ /* 0x0005e40000000800 */
[----:B--2---:R1:W2:Y:S01]  /*9f20*/  LDL.LU.S16 R5, [R1+0xe8] ;  /* 0x0000e80001057983 */ /* 0x0042a20000300600 */
[----:B------:R-:W-:-:S05]  /*9f30*/  FFMA.FTZ R6, R230, UR43, -R16 ;  /* 0x0000002be6067c23 */ /* 0x000fca0008010810 */
[----:B------:R-:W4:Y:S02]  /*9f40*/  MUFU.EX2 R230, R6 ;  /* 0x0000000600e67308 */ /* 0x000f240000000800 */
[----:B----4-:R-:W-:-:S04]  /*9f50*/  F2FP.F16.F32.PACK_AB R6, R230, R229 ;  /* 0x000000e5e606723e */ /* 0x010fc800000000ff */
[C---:B------:R-:W-:Y:S02]  /*9f60*/  PRMT R75, R6.reuse, 0x7610, R75 ;  /* 0x00007610064b7816 */ /* 0x040fe4000000004b */
[----:B------:R-:W-:-:S04]  /*9f70*/  PRMT R74, R6, 0x7632, R74 ;  /* 0x00007632064a7816 */ /* 0x000fc8000000004a */
[----:B------:R-:W-:Y:S01]  /*9f80*/  PRMT R33, R75, 0x5410, R74 ;  /* 0x000054104b217816 */ /* 0x000fe2000000004a */
[----:B--2---:R-:W-:-:S05]  /*9f90*/  @!P2 HADD2 R5, -R75.H0_H0, -RZ.H0_H0 ;  /* 0xa00000ff4b05a230 */ /* 0x004fca0000000900 */
[----:B------:R-:W-:-:S04]  /*9fa0*/  PRMT R8, R5, 0x7610, R8 ;  /* 0x0000761005087816 */ /* 0x000fc80000000008 */
[----:B------:R-:W-:Y:S02]  /*9fb0*/  @!P2 PRMT R75, R8, 0x5410, RZ ;  /* 0x00005410084ba816 */ /* 0x000fe400000000ff */
[----:B------:R1:W2:Y:S01]  /*9fc0*/  LDL.LU.S16 R8, [R1+0xec] ;  /* 0x0000ec0001087983 */ /* 0x0002a20000300600 */
[----:B------:R-:W-:Y:S01]  /*9fd0*/  ISETP.LE.U32.AND P1, PT, R39, UR13, PT ;  /* 0x0000000d27007c0c */ /* 0x000fe2000bf23070 */
[----:B------:R-:W-:Y:S02]  /*9fe0*/  IMAD.MOV.U32 R197, RZ, RZ, R199 ;  /* 0x000000ffffc57224 */ /* 0x000fe400078e00c7 */
[----:B------:R-:W-:Y:S02]  /*9ff0*/  IMAD.MOV.U32 R199, RZ, RZ, R37 ;  /* 0x000000ffffc77224 */ /* 0x000fe400078e0025 */
[----:B------:R-:W-:Y:S02]  /*a000*/  IMAD.MOV.U32 R37, RZ, RZ, R122 ;  /* 0x000000ffff257224 */ /* 0x000fe400078e007a */
[----:B------:R-:W-:Y:S01]  /*a010*/  IMAD.MOV.U32 R122, RZ, RZ, R80 ;  /* 0x000000ffff7a7224 */ /* 0x000fe200078e0050 */
[----:B------:R-:W-:-:S02]  /*a020*/  PRMT R80, R20, 0x5410, R0 ;  /* 0x0000541014507816 */ /* 0x000fc40000000000 */
[----:B------:R-:W-:Y:S01]  /*a030*/  LOP3.LUT R0, R15, 0xff, RZ, 0xc0, !PT ;  /* 0x000000ff0f007812 */ /* 0x000fe200078ec0ff */
[----:B------:R-:W-:-:S03]  /*a040*/  IMAD.MOV.U32 R201, RZ, RZ, R78 ;  /* 0x000000ffffc97224 */ /* 0x000fc600078e004e */
[----:B------:R-:W-:Y:S02]  /*a050*/  PRMT R78, R0, 0x5410, R14 ;  /* 0x00005410004e7816 */ /* 0x000fe4000000000e */
[----:B------:R-:W-:-:S04]  /*a060*/  LOP3.LUT R0, R18, 0xffff, RZ, 0xc0, !PT ;  /* 0x0000ffff12007812 */ /* 0x000fc800078ec0ff */
[----:B------:R-:W-:Y:S02]  /*a070*/  SHF.R.U32.HI R7, RZ, 0x8, R0 ;  /* 0x00000008ff077819 */ /* 0x000fe40000011600 */
[----:B------:R-:W-:-:S04]  /*a080*/  SHF.R.U32.HI R0, RZ, 0x8, R21 ;  /* 0x00000008ff007819 */ /* 0x000fc80000011615 */
[----:B------:R-:W-:Y:S02]  /*a090*/  PRMT R34, R24, 0x5410, R0 ;  /* 0x0000541018227816 */ /* 0x000fe40000000000 */
[----:B------:R-:W-:Y:S01]  /*a0a0*/  LOP3.LUT R0, R23, 0xff, RZ, 0xc0, !PT ;  /* 0x000000ff17007812 */ /* 0x000fe200078ec0ff */
[----:B--2---:R-:W-:-:S05]  /*a0b0*/  @!P1 HADD2 R8, -R74.H0_H0, -RZ.H0_H0 ;  /* 0xa00000ff4a089230 */ /* 0x004fca0000000900 */
[----:B------:R-:W-:Y:S02]  /*a0c0*/  PRMT R6, R8, 0x7610, R6 ;  /* 0x0000761008067816 */ /* 0x000fe40000000006 */
[----:B------:R1:W2:Y:S02]  /*a0d0*/  LDL.LU.S16 R8, [R1+0xf4] ;  /* 0x0000f40001087983 */ /* 0x0002a40000300600 */
[----:B------:R-:W-:Y:S02]  /*a0e0*/  @!P1 PRMT R74, R6, 0x5410, RZ ;  /* 0x00005410064a9816 */ /* 0x000fe400000000ff */
[----:B------:R1:W4:Y:S01]  /*a0f0*/  LDL.LU.S16 R6, [R1+0xf8] ;  /* 0x0000f80001067983 */ /* 0x0003220000300600 */
[----:B------:R-:W-:Y:S01]  /*a100*/  IMAD.MOV.U32 R200, RZ, RZ, R198 ;  /* 0x000000ffffc87224 */ /* 0x000fe200078e00c6 */
[----:B------:R-:W-:Y:S01]  /*a110*/  PRMT R32, R0, 0x5410, R22 ;  /* 0x0000541000207816 */ /* 0x000fe20000000016 */
[----:B------:R-:W-:Y:S01]  /*a120*/  FFMA.FTZ R0, R238, UR43, -R17 ;  /* 0x0000002bee007c23 */ /* 0x000fe20008010811 */
[----:B------:R-:W-:-:S02]  /*a130*/  IMAD.MOV.U32 R203, RZ, RZ, R19 ;  /* 0x000000ffffcb7224 */ /* 0x000fc400078e0013 */
[----:B------:R-:W-:Y:S02]  /*a140*/  IMAD.MOV.U32 R19, RZ, RZ, R200 ;  /* 0x000000ffff137224 */ /* 0x000fe400078e00c8 */
[----:B------:R-:W-:Y:S02]  /*a150*/  IMAD.MOV.U32 R200, RZ, RZ, R228 ;  /* 0x000000ffffc87224 */ /* 0x000fe400078e00e4 */
[----:B------:R1:W1:Y:S01]  /*a160*/  MUFU.EX2 R228, R0 ;  /* 0x0000000000e47308 */ /* 0x0002620000000800 */
[----:B------:R-:W-:Y:S01]  /*a170*/  IMAD.MOV.U32 R42, RZ, RZ, R203 ;  /* 0x000000ffff2a7224 */ /* 0x000fe200078e00cb */
[----:B------:R-:W-:Y:S01]  /*a180*/  LOP3.LUT R9, R18, 0xff, RZ, 0xc0, !PT ;  /* 0x000000ff12097812 */ /* 0x000fe200078ec0ff */
[----:B---3--:R-:W-:Y:S02]  /*a190*/  @!P0 HADD2 R13, -R142.H0_H0, -RZ.H0_H0 ;  /* 0xa00000ff8e0d8230 */ /* 0x008fe40000000900 */
[----:B------:R-:W-:Y:S02]  /*a1a0*/  IMAD.MOV.U32 R203, RZ, RZ, R19 ;  /* 0x000000ffffcb7224 */ /* 0x000fe400078e0013 */
[----:B------:R-:W-:-:S02]  /*a1b0*/  IMAD.MOV.U32 R19, RZ, RZ, R200 ;  /* 0x000000ffff137224 */ /* 0x000fc400078e00c8 */
[----:B------:R-:W-:Y:S02]  /*a1c0*/  IMAD.MOV.U32 R198, RZ, RZ, R36 ;  /* 0x000000ffffc67224 */ /* 0x000fe400078e0024 */
[----:B------:R-:W-:Y:S02]  /*a1d0*/  IMAD.MOV.U32 R200, RZ, RZ, R38 ;  /* 0x000000ffffc87224 */ /* 0x000fe400078e0026 */
[----:B------:R-:W-:Y:S01]  /*a1e0*/  IMAD.MOV.U32 R36, RZ, RZ, R76 ;  /* 0x000000ffff247224 */ /* 0x000fe200078e004c */
[----:B-1----:R-:W-:Y:S01]  /*a1f0*/  LOP3.LUT R0, R10, 0xffff, RZ, 0xc0, !PT ;  /* 0x0000ffff0a007812 */ /* 0x002fe200078ec0ff */
[----:B------:R-:W-:Y:S01]  /*a200*/  IMAD.MOV.U32 R38, RZ, RZ, R170 ;  /* 0x000000ffff267224 */ /* 0x000fe200078e00aa */
[----:B------:R-:W-:Y:S02]  /*a210*/  PRMT R76, R9, 0x5410, R7 ;  /* 0x00005410094c7816 */ /* 0x000fe40000000007 */
[----:B------:R-:W-:Y:S01]  /*a220*/  SHF.R.U32.HI R0, RZ, 0x8, R0 ;  /* 0x00000008ff007819 */ /* 0x000fe20000011600 */
[----:B------:R-:W-:Y:S01]  /*a230*/  IMAD.MOV.U32 R170, RZ, RZ, R31 ;  /* 0x000000ffffaa7224 */ /* 0x000fe200078e001f */
[----:B------:R-:W-:-:S02]  /*a240*/  PRMT R9, R13, 0x7610, R9 ;  /* 0x000076100d097816 */ /* 0x000fc40000000009 */
[----:B------:R-:W-:Y:S02]  /*a250*/  LOP3.LUT R5, R10, 0xff, RZ, 0xc0, !PT ;  /* 0x000000ff0a057812 */ /* 0x000fe400078ec0ff */
[----:B------:R-:W-:Y:S01]  /*a260*/  LOP3.LUT R0, R0, 0xffff, RZ, 0xc0, !PT ;  /* 0x0000ffff00007812 */ /* 0x000fe200078ec0ff */
[----:B------:R-:W-:Y:S01]  /*a270*/  IMAD.MOV.U32 R14, RZ, RZ, R170 ;  /* 0x000000ffff0e7224 */ /* 0x000fe200078e00aa */
[----:B------:R-:W-:Y:S01]  /*a280*/  @!P0 PRMT R142, R9, 0x5410, RZ ;  /* 0x00005410098e8816 */ /* 0x000fe200000000ff */
[----:B------:R-:W-:Y:S01]  /*a290*/  IMAD R170, R4, 0x2, R169 ;  /* 0x0000000204aa7824 */ /* 0x000fe200078e02a9 */
[----:B------:R-:W-:Y:S01]  /*a2a0*/  ISETP.LE.U32.AND P0, PT, R5, UR13, PT ;  /* 0x0000000d05007c0c */ /* 0x000fe2000bf03070 */
[----:B------:R-:W-:Y:S01]  /*a2b0*/  IMAD.MOV.U32 R20, RZ, RZ, R19 ;  /* 0x000000ffff147224 */ /* 0x000fe200078e0013 */
[----:B------:R-:W-:Y:S01]  /*a2c0*/  ISETP.LE.U32.AND P2, PT, R0, UR13, PT ;  /* 0x0000000d00007c0c */ /* 0x000fe2000bf43070 */
[----:B------:R-:W-:Y:S01]  /*a2d0*/  IMAD.MOV.U32 R19, RZ, RZ, R120 ;  /* 0x000000ffff137224 */ /* 0x000fe200078e0078 */
[----:B------:R-:W-:Y:S01]  /*a2e0*/  SHF.R.U32.HI R0, RZ, 0x18, R10 ;  /* 0x00000018ff007819 */ /* 0x000fe2000001160a */
[----:B------:R-:W-:Y:S01]  /*a2f0*/  IMAD.MOV.U32 R25, RZ, RZ, R111 ;  /* 0x000000ffff197224 */ /* 0x000fe200078e006f */
[----:B------:R-:W-:Y:S01]  /*a300*/  F2FP.F16.F32.PACK_AB R5, R228, R227 ;  /* 0x000000e3e405723e */ /* 0x000fe200000000ff */
[----:B------:R-:W-:-:S02]  /*a310*/  IMAD.MOV.U32 R13, RZ, RZ, R42 ;  /* 0x000000ffff0d7224 */ /* 0x000fc400078e002a */
[----:B------:R-:W-:Y:S02]  /*a320*/  IMAD.MOV.U32 R15, RZ, RZ, R43 ;  /* 0x000000ffff0f7224 */ /* 0x000fe400078e002b */
[----:B------:R-:W-:Y:S02]  /*a330*/  IMAD.MOV.U32 R111, RZ, RZ, R41 ;  /* 0x000000ffff6f7224 */ /* 0x000fe400078e0029 */
[----:B------:R-:W-:Y:S01]  /*a340*/  IMAD.MOV.U32 R120, RZ, RZ, R40 ;  /* 0x000000ffff787224 */ /* 0x000fe200078e0028 */
[----:B------:R-:W-:Y:S01]  /*a350*/  ISETP.LE.U32.AND P3, PT, R0, UR13, PT ;  /* 0x0000000d00007c0c */ /* 0x000fe2000bf63070 */
[----:B------:R-:W1:Y:S01]  /*a360*/  LDSM.16.MT88.4 R40, [R170+0x6000] ;  /* 0x00600000aa28783b */ /* 0x000e620000004200 */
[----:B------:R-:W-:Y:S02]  /*a370*/  SHF.R.U32.HI R0, RZ, 0x10, R10 ;  /* 0x00000010ff007819 */ /* 0x000fe4000001160a */
[----:B------:R-:W-:Y:S02]  /*a380*/  PRMT R73, R5, 0x7610, R73 ;  /* 0x0000761005497816 */ /* 0x000fe40000000049 */
[----:B------:R-:W-:-:S04]  /*a390*/  LOP3.LUT R0, R0, 0xff, RZ, 0xc0, !PT ;  /* 0x000000ff00007812 */ /* 0x000fc800078ec0ff */
[----:B------:R-:W-:Y:S02]  /*a3a0*/  ISETP.LE.U32.AND P1, PT, R0, UR13, PT ;  /* 0x0000000d00007c0c */ /* 0x000fe4000bf23070 */
[----:B------:R-:W-:Y:S02]  /*a3b0*/  SHF.R.U32.HI R0, RZ, 0x8, R26 ;  /* 0x00000008ff007819 */ /* 0x000fe4000001161a */
[----:B------:R-:W-:Y:S02]  /*a3c0*/  PRMT R72, R5, 0x7632, R72 ;  /* 0x0000763205487816 */ /* 0x000fe40000000048 */
[----:B------:R-:W-:Y:S02]  /*a3d0*/  LOP3.LUT R0, R0, 0xffff, RZ, 0xc0, !PT ;  /* 0x0000ffff00007812 */ /* 0x000fe400078ec0ff */
[----:B------:R-:W-:Y:S01]  /*a3e0*/  PRMT R31, R73, 0x5410, R72 ;  /* 0x00005410491f7816 */ /* 0x000fe20000000048 */
[----:B------:R-:W-:Y:S01]  /*a3f0*/  FFMA.FTZ R18, R36, UR43, -R17 ;  /* 0x0000002b24127c23 */ /* 0x000fe20008010811 */
[----:B------:R-:W-:-:S02]  /*a400*/  IMAD.MOV.U32 R21, RZ, RZ, R38 ;  /* 0x000000ffff157224 */ /* 0x000fc400078e0026 */
[----:B------:R-:W-:Y:S02]  /*a410*/  FFMA.FTZ R17, R37, UR43, -R17 ;  /* 0x0000002b25117c23 */ /* 0x000fe40008010811 */
[----:B------:R-:W3:Y:S01]  /*a420*/  LDSM.16.MT88.4 R36, [R170+0x6800] ;  /* 0x00680000aa24783b */ /* 0x000ee20000004200 */
[----:B------:R-:W-:Y:S01]  /*a430*/  SHF.R.U32.HI R9, RZ, 0x18, R12 ;  /* 0x00000018ff097819 */ /* 0x000fe2000001160c */
[----:B------:R-:W-:Y:S01]  /*a440*/  FFMA.FTZ R19, R19, UR43, -R16 ;  /* 0x0000002b13137c23 */ /* 0x000fe20008010810 */
[----:B------:R-:W-:Y:S02]  /*a450*/  IMAD.MOV.U32 R23, RZ, RZ, R127 ;  /* 0x000000ffff177224 */ /* 0x000fe400078e007f */
[----:B------:R-:W-:Y:S02]  /*a460*/  IMAD.MOV.U32 R22, RZ, RZ, R126 ;  /* 0x000000ffff167224 */ /* 0x000fe400078e007e */
[----:B--2---:R-:W-:-:S05]  /*a470*/  @!P0 HADD2 R8, -R73.H0_H0, -RZ.H0_H0 ;  /* 0xa00000ff49088230 */ /* 0x004fca0000000900 */
[----:B------:R-:W-:-:S04]  /*a480*/  PRMT R7, R8, 0x7610, R7 ;  /* 0x0000761008077816 */ /* 0x000fc80000000007 */
[----:B------:R-:W-:Y:S02]  /*a490*/  @!P0 PRMT R73, R7, 0x5410, RZ ;  /* 0x0000541007498816 */ /* 0x000fe400000000ff */
[----:B------:R-:W-:Y:S02]  /*a4a0*/  ISETP.LE.U32.AND P0, PT, R0, UR13, PT ;  /* 0x0000000d00007c0c */ /* 0x000fe4000bf03070 */
[----:B------:R-:W-:Y:S01]  /*a4b0*/  LOP3.LUT R0, R12, 0xffff, RZ, 0xc0, !PT ;  /* 0x0000ffff0c007812 */ /* 0x000fe200078ec0ff */
[----:B----4-:R-:W-:-:S03]  /*a4c0*/  @!P2 HADD2 R6, -R72.H0_H0, -RZ.H0_H0 ;  /* 0xa00000ff4806a230 */ /* 0x010fc60000000900 */
[----:B------:R-:W-:Y:S02]  /*a4d0*/  SHF.R.U32.HI R4, RZ, 0x8, R0 ;  /* 0x00000008ff047819 */ /* 0x000fe40000011600 */
[----:B------:R-:W-:Y:S02]  /*a4e0*/  LOP3.LUT R0, R12, 0xff, RZ, 0xc0, !PT ;  /* 0x000000ff0c007812 */ /* 0x000fe400078ec0ff */
[----:B------:R-:W-:Y:S02]  /*a4f0*/  PRMT R5, R6, 0x7610, R5 ;  /* 0x0000761006057816 */ /* 0x000fe40000000005 */
[----:B------:R-:W-:Y:S02]  /*a500*/  PRMT R27, R0, 0x5410, R4 ;  /* 0x00005410001b7816 */ /* 0x000fe40000000004 */
[----:B------:R-:W-:Y:S02]  /*a510*/  SHF.R.U32.HI R4, RZ, 0x10, R12 ;  /* 0x00000010ff047819 */ /* 0x000fe4000001160c */
[----:B------:R-:W-:-:S02]  /*a520*/  LOP3.LUT R0, R11, 0xffff, RZ, 0xc0, !PT ;  /* 0x0000ffff0b007812 */ /* 0x000fc400078ec0ff */
[----:B------:R-:W-:Y:S02]  /*a530*/  @!P2 PRMT R72, R5, 0x5410, RZ ;  /* 0x000054100548a816 */ /* 0x000fe400000000ff */
[--C-:B------:R-:W-:Y:S02]  /*a540*/  SHF.R.U32.HI R5, RZ, 0x10, R11.reuse ;  /* 0x00000010ff057819 */ /* 0x100fe4000001160b */
[----:B------:R-:W-:Y:S02]  /*a550*/  LOP3.LUT R6, R4, 0xff, RZ, 0xc0, !PT ;  /* 0x000000ff04067812 */ /* 0x000fe400078ec0ff */
[----:B------:R-:W-:Y:S02]  /*a560*/  LOP3.LUT R8, R11, 0xff, RZ, 0xc0, !PT ;  /* 0x000000ff0b087812 */ /* 0x000fe400078ec0ff */
[----:B------:R-:W-:Y:S02]  /*a570*/  SHF.R.U32.HI R4, RZ, 0x8, R0 ;  /* 0x00000008ff047819 */ /* 0x000fe40000011600 */
[----:B------:R-:W-:-:S02]  /*a580*/  SHF.R.U32.HI R7, RZ, 0x18, R11 ;  /* 0x00000018ff077819 */ /* 0x000fc4000001160b */
[----:B------:R-:W-:Y:S02]  /*a590*/  LOP3.LUT R0, R5, 0xff, RZ, 0xc0, !PT ;  /* 0x000000ff05007812 */ /* 0x000fe400078ec0ff */
[----:B------:R-:W-:Y:S02]  /*a5a0*/  PRMT R28, R6, 0x5410, R9 ;  /* 0x00005410061c7816 */ /* 0x000fe40000000009 */
[----:B------:R-:W-:Y:S02]  /*a5b0*/  PRMT R30, R8, 0x5410, R4 ;  /* 0x00005410081e7816 */ /* 0x000fe40000000004 */
[----:B-1----:R-:W-:Y:S01]  /*a5c0*/  HMMA.16816.F32 R8, R52, R40, RZ ;  /* 0x000000283408723c */ /* 0x002fe200000018ff */
[----:B------:R-:W-:-:S05]  /*a5d0*/  PRMT R29, R0, 0x5410, R7 ;  /* 0x00005410001d7816 */ /* 0x000fca0000000007 */
[----:B------:R-:W-:Y:S01]  /*a5e0*/  HMMA.16816.F32 R4, R48, R40, RZ ;  /* 0x000000283004723c */ /* 0x000fe200000018ff */
[--C-:B------:R-:W-:Y:S01]  /*a5f0*/  FFMA.FTZ R0, R14, UR43, -R16.reuse ;  /* 0x0000002b0e007c23 */ /* 0x100fe20008010810 */
[--C-:B------:R-:W-:Y:S01]  /*a600*/  FFMA.FTZ R12, R21, UR43, -R16.reuse ;  /* 0x0000002b150c7c23 */ /* 0x100fe20008010810 */
[----:B------:R-:W-:Y:S01]  /*a610*/  FADD.FTZ R14, R114, R113 ;  /* 0x00000071720e7221 */ /* 0x000fe20000010000 */
[----:B------:R-:W-:Y:S01]  /*a620*/  FFMA.FTZ R16, R15, UR43, -R16 ;  /* 0x0000002b0f107c23 */ /* 0x000fe20008010810 */
[----:B------:R-:W-:Y:S02]  /*a630*/  IMAD.MOV.U32 R114, RZ, RZ, R125 ;  /* 0x000000ffff727224 */ /* 0x000fe400078e007d */
[----:B------:R-:W-:Y:S01]  /*a640*/  FADD.FTZ R15, R96, R95 ;  /* 0x0000005f600f7221 */ /* 0x000fe20000010000 */
[----:B------:R-:W-:Y:S02]  /*a650*/  IMAD.MOV.U32 R113, RZ, RZ, R124 ;  /* 0x000000ffff717224 */ /* 0x000fe400078e007c */
[----:B------:R-:W-:-:S08]  /*a660*/  IMAD.MOV.U32 R96, RZ, RZ, R123 ;  /* 0x000000ffff607224 */ /* 0x000fd000078e007b */
[----:B---3--:R-:W-:Y:S07]  /*a670*/  HMMA.16816.F32 R124, R56, R36, R8 ;  /* 0x00000024387c723c */ /* 0x008fee0000001808 */
[----:B------:R-:W-:Y:S02]  /*a680*/  IMAD.MOV.U32 R11, RZ, RZ, R120 ;  /* 0x000000ffff0b7224 */ /* 0x000fe400078e0078 */
[----:B------:R-:W-:Y:S02]  /*a690*/  IMAD.MOV.U32 R10, RZ, RZ, R121 ;  /* 0x000000ffff0a7224 */ /* 0x000fe400078e0079 */
[----:B------:R-:W-:-:S02]  /*a6a0*/  IMAD.MOV.U32 R9, RZ, RZ, R122 ;  /* 0x000000ffff097224 */ /* 0x000fc400078e007a */
[----:B------:R-:W-:Y:S07]  /*a6b0*/  HMMA.16816.F32 R120, R44, R36, R4 ;  /* 0x000000242c78723c */ /* 0x000fee0000001804 */
[----:B------:R-:W-:Y:S02]  /*a6c0*/  IMAD.MOV.U32 R36, RZ, RZ, R201 ;  /* 0x000000ffff247224 */ /* 0x000fe400078e00c9 */
[----:B------:R1:W-:Y:S02]  /*a6d0*/  MUFU.EX2 R201, R0 ;  /* 0x0000000000c97308 */ /* 0x0003e40000000800 */
[----:B-1----:R-:W-:-:S02]  /*a6e0*/  FADD.FTZ R0, R94, R92 ;  /* 0x0000005c5e007221 */ /* 0x002fc40000010000 */
[----:B------:R1:W2:Y:S04]  /*a6f0*/  LDL.LU.S16 R94, [R1+0x110] ;  /* 0x00011000015e7983 */ /* 0x0002a80000300600 */
[----:B------:R1:W3:Y:S01]  /*a700*/  LDL.LU.S16 R26, [R1+0x10c] ;  /* 0x00010c00011a7983 */ /* 0x0002e20000300600 */
[----:B------:R-:W-:Y:S02]  /*a710*/  IMAD.MOV.U32 R24, RZ, RZ, R203 ;  /* 0x000000ffff187224 */ /* 0x000fe400078e00cb */
[----:B------:R-:W4:Y:S01]  /*a720*/  MUFU.EX2 R203, R12 ;  /* 0x0000000c00cb7308 */ /* 0x000f220000000800 */
[----:B------:R-:W-:Y:S01]  /*a730*/  FADD.FTZ R7, R112, R15 ;  /* 0x0000000f70077221 */ /* 0x000fe20000010000 */
[----:B------:R-:W-:-:S03]  /*a740*/  FADD.FTZ R6, R103, R0 ;  /* 0x0000000067067221 */ /* 0x000fc60000010000 */
[----:B------:R-:W-:-:S04]  /*a750*/  FADD.FTZ R0, R105, R7 ;  /* 0x0000000769007221 */ /* 0x000fc80000010000 */
[----:B------:R-:W-:Y:S01]  /*a760*/  FADD.FTZ R238, R97, R0 ;  /* 0x0000000061ee7221 */ /* 0x000fe20000010000 */
[----:B----4-:R-:W-:-:S04]  /*a770*/  F2FP.F16.F32.PACK_AB R0, R201, R203 ;  /* 0x000000cbc900723e */ /* 0x010fc800000000ff */
[C---:B------:R-:W-:Y:S02]  /*a780*/  PRMT R64, R0.reuse, 0x7632, R64 ;  /* 0x0000763200407816 */ /* 0x040fe40000000040 */
[----:B------:R-:W-:-:S03]  /*a790*/  PRMT R65, R0, 0x7610, R65 ;  /* 0x0000761000417816 */ /* 0x000fc60000000041 */
[----:B---3--:R-:W-:-:S05]  /*a7a0*/  @!P3 HADD2 R26, -R64.H0_H0, -RZ.H0_H0 ;  /* 0xa00000ff401ab230 */ /* 0x008fca0000000900 */
[----:B------:R-:W-:Y:S02]  /*a7b0*/  PRMT R7, R26, 0x7610, R7 ;  /* 0x000076101a077816 */ /* 0x000fe40000000007 */
[----:B------:R-:W-:Y:S02]  /*a7c0*/  PRMT R26, R65, 0x5410, R64 ;  /* 0x00005410411a7816 */ /* 0x000fe40000000040 */
[----:B------:R-:W-:Y:S02]  /*a7d0*/  @!P3 PRMT R64, R7, 0x5410, RZ ;  /* 0x000054100740b816 */ /* 0x000fe400000000ff */
[----:B------:R1:W3:Y:S01]  /*a7e0*/  LDL.LU.S16 R7, [R1+0x114] ;  /* 0x0001140001077983 */ /* 0x0002e20000300600 */
[----:B------:R-:W-:Y:S02]  /*a7f0*/  IMAD.MOV.U32 R37, RZ, RZ, R200 ;  /* 0x000000ffff257224 */ /* 0x000fe400078e00c8 */
[----:B------:R-:W-:Y:S01]  /*a800*/  IMAD.MOV.U32 R95, RZ, RZ, R199 ;  /* 0x000000ffff5f7224 */ /* 0x000fe200078e00c7 */
[----:B------:R-:W-:Y:S08]  /*a810*/  MUFU.EX2 R200, R18 ;  /* 0x0000001200c87308 */ /* 0x000ff00000000800 */
[----:B------:R-:W4:Y:S01]  /*a820*/  MUFU.EX2 R199, R17 ;  /* 0x0000001100c77308 */ /* 0x000f220000000800 */
[----:B------:R-:W-:-:S02]  /*a830*/  IMAD.MOV.U32 R92, RZ, RZ, R197 ;  /* 0x000000ffff5c7224 */ /* 0x000fc400078e00c5 */
[----:B------:R-:W-:-:S05]  /*a840*/  IMAD.MOV.U32 R12, RZ, RZ, R198 ;  /* 0x000000ffff0c7224 */ /* 0x000fca00078e00c6 */
[----:B------:R-:W-:Y:S01]  /*a850*/  MUFU.EX2 R198, R19 ;  /* 0x0000001300c67308 */ /* 0x000fe20000000800 */
[----:B------:R-:W-:Y:S02]  /*a860*/  IMAD.MOV.U32 R21, RZ, RZ, R20 ;  /* 0x000000ffff157224 */ /* 0x000fe400078e0014 */
[----:B------:R-:W-:-:S05]  /*a870*/  IMAD.MOV.U32 R20, RZ, RZ, R13 ;  /* 0x000000ffff147224 */ /* 0x000fca00078e000d */
[----:B------:R-:W2:Y:S01]  /*a880*/  MUFU.EX2 R197, R16 ;  /* 0x0000001000c57308 */ /* 0x000ea20000000800 */
[----:B----4-:R-:W-:Y:S01]  /*a890*/  F2FP.F16.F32.PACK_AB R0, R199, R200 ;  /* 0x000000c8c700723e */ /* 0x010fe200000000ff */
[----:B------:R-:W-:-:S03]  /*a8a0*/  FADD.FTZ R13, R131, R128 ;  /* 0x00000080830d7221 */ /* 0x000fc60000010000 */
[----:B------:R-:W-:Y:S01]  /*a8b0*/  PRMT R61, R0, 0x7610, R61 ;  /* 0x00007610003d7816 */ /* 0x000fe2000000003d */
[----:B------:R-:W-:Y:S01]  /*a8c0*/  FADD.FTZ R5, R134, R13 ;  /* 0x0000000d86057221 */ /* 0x000fe20000010000 */
[----:B------:R-:W-:-:S03]  /*a8d0*/  PRMT R60, R0, 0x7632, R60 ;  /* 0x00007632003c7816 */ /* 0x000fc6000000003c */
[----:B------:R-:W-:Y:S01]  /*a8e0*/  FADD.FTZ R8, R133, R5 ;  /* 0x0000000585087221 */ /* 0x000fe20000010000 */
[----:B------:R-:W-:Y:S01]  /*a8f0*/  FADD.FTZ R5, R102, R6 ;  /* 0x0000000666057221 */ /* 0x000fe20000010000 */
[----:B------:R-:W-:Y:S02]  /*a900*/  IMAD.MOV.U32 R13, RZ, RZ, R10 ;  /* 0x000000ffff0d7224 */ /* 0x000fe400078e000a */
[----:B------:R-:W-:Y:S01]  /*a910*/  IMAD.MOV.U32 R10, RZ, RZ, R24 ;  /* 0x000000ffff0a7224 */ /* 0x000fe200078e0018 */
[----:B--2---:R-:W-:Y:S02]  /*a920*/  F2FP.F16.F32.PACK_AB R0, R197, R198 ;  /* 0x000000c6c500723e */ /* 0x004fe400000000ff */
[----:B------:R-:W-:Y:S02]  /*a930*/  PRMT R24, R61, 0x5410, R60 ;  /* 0x000054103d187816 */ /* 0x000fe4000000003c */
[C---:B------:R-:W-:Y:S02]  /*a940*/  PRMT R41, R0.reuse, 0x7610, R41 ;  /* 0x0000761000297816 */ /* 0x040fe40000000029 */
[----:B------:R-:W-:Y:S01]  /*a950*/  PRMT R40, R0, 0x7632, R40 ;  /* 0x0000763200287816 */ /* 0x000fe20000000028 */
[----:B---3--:R-:W-:-:S05]  /*a960*/  @!P6 HADD2 R7, -R61.H0_H0, -RZ.H0_H0 ;  /* 0xa00000ff3d07e230 */ /* 0x008fca0000000900 */
[----:B------:R-:W-:-:S04]  /*a970*/  PRMT R6, R7, 0x7610, R6 ;  /* 0x0000761007067816 */ /* 0x000fc80000000006 */
[----:B------:R-:W-:Y:S02]  /*a980*/  @!P6 PRMT R61, R6, 0x5410, RZ ;  /* 0x00005410063de816 */ /* 0x000fe400000000ff */
[----:B------:R1:W2:Y:S04]  /*a990*/  LDL.LU.S16 R6, [R1+0x11c] ;  /* 0x00011c0001067983 */ /* 0x0002a80000300600 */
[----:B------:R1:W3:Y:S01]  /*a9a0*/  LDL.LU.S16 R0, [R1+0x118] ;  /* 0x0001180001007983 */ /* 0x0002e20000300600 */
[----:B------:R-:W-:Y:S02]  /*a9b0*/  @!P1 HADD2 R94, -R65.H0_H0, -RZ.H0_H0 ;  /* 0xa00000ff415e9230 */ /* 0x000fe40000000900 */
[----:B------:R-:W-:Y:S02]  /*a9c0*/  IMAD.MOV.U32 R131, RZ, RZ, R119 ;  /* 0x000000ffff837224 */ /* 0x000fe400078e0077 */
[----:B------:R-:W-:-:S02]  /*a9d0*/  IMAD.MOV.U32 R119, RZ, RZ, R141 ;  /* 0x000000ffff777224 */ /* 0x000fc400078e008d */
[--C-:B------:R-:W-:Y:S01]  /*a9e0*/  FADD.FTZ R141, R132, R8.reuse ;  /* 0x00000008848d7221 */ /* 0x100fe20000010000 */
[----:B------:R-:W-:Y:S01]  /*a9f0*/  PRMT R8, R94, 0x7610, R8 ;  /* 0x000076105e087816 */ /* 0x000fe20000000008 */
[----:B------:R-:W-:Y:S02]  /*aa00*/  IMAD.MOV.U32 R94, RZ, RZ, R11 ;  /* 0x000000ffff5e7224 */ /* 0x000fe400078e000b */
[----:B------:R-:W-:Y:S02]  /*aa10*/  IMAD.MOV.U32 R11, RZ, RZ, R171 ;  /* 0x000000ffff0b7224 */ /* 0x000fe400078e00ab */
[----:B------:R-:W-:Y:S02]  /*aa20*/  IMAD R171, R3, 0x2, R170 ;  /* 0x0000000203ab7824 */ /* 0x000fe400078e02aa */
[----:B------:R-:W-:Y:S01]  /*aa30*/  FADD.FTZ R4, R117, R14 ;  /* 0x0000000e75047221 */ /* 0x000fe20000010000 */
[----:B------:R-:W-:Y:S02]  /*aa40*/  IMAD.MOV.U32 R134, RZ, RZ, R92 ;  /* 0x000000ffff867224 */ /* 0x000fe400078e005c */
[----:B------:R-:W-:Y:S01]  /*aa50*/  IMAD.MOV.U32 R15, RZ, RZ, R36 ;  /* 0x000000ffff0f7224 */ /* 0x000fe200078e0024 */
[----:B------:R-:W-:Y:S01]  /*aa60*/  LDSM.16.MT88.4 R16, [R171+0x6800] ;  /* 0x00680000ab10783b */ /* 0x000fe20000004200 */
        /* <DEDUP_REMOVED lines=8> */
[----:B------:R-:W4:Y:S01]  /*aaf0*/  LDSM.16.MT88.4 R20, [R171+0x6000] ;  /* 0x00600000ab14783b */ /* 0x000f220000004200 */
[----:B------:R-:W-:Y:S02]  /*ab00*/  IMAD.MOV.U32 R112, RZ, RZ, R15 ;  /* 0x000000ffff707224 */ /* 0x000fe400078e000f */
[----:B------:R-:W-:Y:S02]  /*ab10*/  IMAD.MOV.U32 R15, RZ, RZ, R117 ;  /* 0x000000ffff0f7224 */ /* 0x000fe400078e0075 */
[----:B------:R-:W-:Y:S02]  /*ab20*/  IMAD.MOV.U32 R117, RZ, RZ, R14 ;  /* 0x000000ffff757224 */ /* 0x000fe400078e000e */
[----:B------:R-:W-:Y:S01]  /*ab30*/  FADD.FTZ R4, R116, R4 ;  /* 0x0000000474047221 */ /* 0x000fe20000010000 */
[----:B------:R-:W-:-:S02]  /*ab40*/  IMAD.MOV.U32 R14, RZ, RZ, R13 ;  /* 0x000000ffff0e7224 */ /* 0x000fc400078e000d */
[----:B------:R-:W-:Y:S02]  /*ab50*/  IMAD.MOV.U32 R13, RZ, RZ, R94 ;  /* 0x000000ffff0d7224 */ /* 0x000fe400078e005e */
[----:B------:R-:W-:Y:S02]  /*ab60*/  IMAD.MOV.U32 R94, RZ, RZ, R92 ;  /* 0x000000ffff5e7224 */ /* 0x000fe400078e005c */
[----:B------:R-:W-:Y:S02]  /*ab70*/  IMAD.MOV.U32 R92, RZ, RZ, R36 ;  /* 0x000000ffff5c7224 */ /* 0x000fe400078e0024 */
[----:B------:R-:W-:Y:S02]  /*ab80*/  @!P0 HADD2 R3, -R60.H0_H0, -RZ.H0_H0 ;  /* 0xa00000ff3c038230 */ /* 0x000fe40000000900 */
[----:B------:R-:W-:Y:S02]  /*ab90*/  IMAD.MOV.U32 R128, RZ, RZ, R140 ;  /* 0x000000ffff807224 */ /* 0x000fe400078e008c */
[----:B------:R-:W-:Y:S01]  /*aba0*/  FADD.FTZ R140, R115, R4 ;  /* 0x00000004738c7221 */ /* 0x000fe20000010000 */
[----:B------:R-:W-:-:S02]  /*abb0*/  IMAD.MOV.U32 R36, RZ, RZ, R37 ;  /* 0x000000ffff247224 */ /* 0x000fc400078e0025 */
[----:B------:R-:W-:Y:S02]  /*abc0*/  IMAD.MOV.U32 R37, RZ, RZ, R9 ;  /* 0x000000ffff257224 */ /* 0x000fe400078e0009 */
[----:B------:R-:W-:Y:S02]  /*abd0*/  IMAD.MOV.U32 R9, RZ, RZ, R10 ;  /* 0x000000ffff097224 */ /* 0x000fe400078e000a */
[----:B------:R-:W-:Y:S02]  /*abe0*/  IMAD.MOV.U32 R10, RZ, RZ, R11 ;  /* 0x000000ffff0a7224 */ /* 0x000fe400078e000b */
[----:B------:R-:W-:Y:S01]  /*abf0*/  IMAD.MOV.U32 R11, RZ, RZ, R25 ;  /* 0x000000ffff0b7224 */ /* 0x000fe200078e0019 */
[----:B------:R-:W-:Y:S01]  /*ac00*/  PRMT R25, R41, 0x5410, R40 ;  /* 0x0000541029197816 */ /* 0x000fe20000000028 */
[----:B------:R-:W-:Y:S01]  /*ac10*/  IMAD.MOV.U32 R102, RZ, RZ, R117 ;  /* 0x000000ffff667224 */ /* 0x000fe200078e0075 */
[----:B------:R-:W-:Y:S01]  /*ac20*/  @!P0 PRMT R60, R3, 0x5410, RZ ;  /* 0x00005410033c8816 */ /* 0x000fe200000000ff */
[----:B------:R-:W-:-:S02]  /*ac30*/  IMAD.MOV.U32 R117, RZ, RZ, R94 ;  /* 0x000000ffff757224 */ /* 0x000fc400078e005e */
[----:B------:R-:W-:Y:S01]  /*ac40*/  FADD.FTZ R237, R93, R5 ;  /* 0x000000055ded7221 */ /* 0x000fe20000010000 */
[----:B------:R-:W-:Y:S01]  /*ac50*/  HSET2.LE.AND R3, R86, R2, PT ;  /* 0x0000000256037233 */ /* 0x000fe20003803000 */
[----:B------:R-:W-:Y:S02]  /*ac60*/  IMAD.MOV.U32 R94, RZ, RZ, R37 ;  /* 0x000000ffff5e7224 */ /* 0x000fe400078e0025 */
[----:B------:R-:W-:Y:S02]  /*ac70*/  IMAD.MOV.U32 R93, RZ, RZ, R14 ;  /* 0x000000ffff5d7224 */ /* 0x000fe400078e000e */
[----:B------:R-:W-:Y:S02]  /*ac80*/  IMAD.MOV.U32 R37, RZ, RZ, R11 ;  /* 0x000000ffff257224 */ /* 0x000fe400078e000b */
[----:B------:R-:W-:Y:S01]  /*ac90*/  IMAD.MOV.U32 R14, RZ, RZ, R92 ;  /* 0x000000ffff0e7224 */ /* 0x000fe200078e005c */
[----:B------:R-:W-:Y:S01]  /*aca0*/  LOP3.LUT R11, R3, R98, RZ, 0xc0, !PT ;  /* 0x00000062030b7212 */ /* 0x000fe200078ec0ff */
[----:B------:R-:W-:-:S02]  /*acb0*/  IMAD.MOV.U32 R103, RZ, RZ, R37 ;  /* 0x000000ffff677224 */ /* 0x000fc400078e0025 */
[----:B------:R-:W-:Y:S02]  /*acc0*/  IMAD.MOV.U32 R132, RZ, RZ, R15 ;  /* 0x000000ffff847224 */ /* 0x000fe400078e000f */
[----:B------:R-:W-:Y:S02]  /*acd0*/  IMAD.MOV.U32 R98, RZ, RZ, R14 ;  /* 0x000000ffff627224 */ /* 0x000fe400078e000e */
[----:B------:R-:W-:Y:S01]  /*ace0*/  IMAD.MOV.U32 R37, RZ, RZ, R12 ;  /* 0x000000ffff257224 */ /* 0x000fe200078e000c */
[----:B------:R-:W-:Y:S01]  /*acf0*/  @!P1 PRMT R65, R8, 0x5410, RZ ;  /* 0x0000541008419816 */ /* 0x000fe200000000ff */
[----:B------:R-:W-:Y:S01]  /*ad00*/  IMAD.MOV.U32 R92, RZ, RZ, R9 ;  /* 0x000000ffff5c7224 */ /* 0x000fe200078e0009 */
[----:B------:R-:W-:Y:S01]  /*ad10*/  HSET2.LE.AND R3, R77, R2, PT ;  /* 0x000000024d037233 */ /* 0x000fe20003803000 */
[----:B------:R-:W-:Y:S02]  /*ad20*/  IMAD.MOV.U32 R133, RZ, RZ, R112 ;  /* 0x000000ffff857224 */ /* 0x000fe400078e0070 */
[----:B------:R-:W-:-:S02]  /*ad30*/  IMAD.MOV.U32 R105, RZ, RZ, R94 ;  /* 0x000000ffff697224 */ /* 0x000fc400078e005e */
[----:B------:R-:W-:Y:S02]  /*ad40*/  IMAD.MOV.U32 R112, RZ, RZ, R92 ;  /* 0x000000ffff707224 */ /* 0x000fe400078e005c */
[----:B------:R-:W-:Y:S01]  /*ad50*/  IMAD.MOV.U32 R94, RZ, RZ, R95 ;  /* 0x000000ffff5e7224 */ /* 0x000fe200078e005f */
[----:B------:R-:W-:Y:S01]  /*ad60*/  LOP3.LUT R9, R3, R107, RZ, 0xc0, !PT ;  /* 0x0000006b03097212 */ /* 0x000fe200078ec0ff */
[----:B------:R-:W-:Y:S02]  /*ad70*/  IMAD.MOV.U32 R97, RZ, RZ, R117 ;  /* 0x000000ffff617224 */ /* 0x000fe400078e0075 */
[----:B------:R-:W-:Y:S02]  /*ad80*/  IMAD.MOV.U32 R92, RZ, RZ, R118 ;  /* 0x000000ffff5c7224 */ /* 0x000fe400078e0076 */
[----:B------:R-:W-:Y:S01]  /*ad90*/  IMAD.MOV.U32 R95, RZ, RZ, R111 ;  /* 0x000000ffff5f7224 */ /* 0x000fe200078e006f */
[----:B------:R-:W-:Y:S01]  /*ada0*/  HSET2.LE.AND R3, R78, R2, PT ;  /* 0x000000024e037233 */ /* 0x000fe20003803000 */
[----:B---3--:R-:W-:-:S02]  /*adb0*/  @!P5 HADD2 R0, -R40.H0_H0, -RZ.H0_H0 ;  /* 0xa00000ff2800d230 */ /* 0x008fc40000000900 */
[----:B--2---:R-:W-:-:S03]  /*adc0*/  @!P4 HADD2 R6, -R41.H0_H0, -RZ.H0_H0 ;  /* 0xa00000ff2906c230 */ /* 0x004fc60000000900 */
[----:B------:R-:W-:Y:S02]  /*add0*/  PRMT R4, R0, 0x7610, R4 ;  /* 0x0000761000047816 */ /* 0x000fe40000000004 */
[--C-:B------:R-:W-:Y:S02]  /*ade0*/  HSET2.LE.AND R0, R87, R2.reuse, PT ;  /* 0x0000000257007233 */ /* 0x100fe40003803000 */
[----:B------:R-:W-:Y:S01]  /*adf0*/  @!P5 PRMT R40, R4, 0x5410, RZ ;  /* 0x000054100428d816 */ /* 0x000fe200000000ff */
[----:B------:R-:W-:Y:S01]  /*ae00*/  IMAD.MOV.U32 R87, RZ, RZ, R13 ;  /* 0x000000ffff577224 */ /* 0x000fe200078e000d */
[----:B------:R-:W-:Y:S01]  /*ae10*/  HSET2.LE.AND R4, R27, R2, PT ;  /* 0x000000021b047233 */ /* 0x000fe20003803000 */
[----:B------:R-:W-:Y:S01]  /*ae20*/  IMAD.MOV.U32 R13, RZ, RZ, R36 ;  /* 0x000000ffff0d7224 */ /* 0x000fe200078e0024 */
[----:B------:R-:W-:Y:S01]  /*ae30*/  PRMT R5, R6, 0x7610, R5 ;  /* 0x0000761006057816 */ /* 0x000fe20000000005 */
[----:B------:R-:W-:Y:S01]  /*ae40*/  IMAD.MOV.U32 R36, RZ, RZ, R10 ;  /* 0x000000ffff247224 */ /* 0x000fe200078e000a */
[----:B------:R-:W-:-:S02]  /*ae50*/  LOP3.LUT R10, R0, R100, RZ, 0xc0, !PT ;  /* 0x00000064000a7212 */ /* 0x000fc400078ec0ff */
[----:B------:R-:W-:Y:S01]  /*ae60*/  LOP3.LUT R100, R4, R99, RZ, 0xc0, !PT ;  /* 0x0000006304647212 */ /* 0x000fe200078ec0ff */
[----:B------:R-:W-:Y:S01]  /*ae70*/  IMAD.MOV.U32 R99, RZ, RZ, R13 ;  /* 0x000000ffff637224 */ /* 0x000fe200078e000d */
[----:B------:R-:W-:Y:S01]  /*ae80*/  @!P4 PRMT R41, R5, 0x5410, RZ ;  /* 0x000054100529c816 */ /* 0x000fe200000000ff */
[-C--:B----4-:R-:W-:Y:S06]  /*ae90*/  HMMA.16816.F32 R12, R52, R20.reuse, RZ ;  /* 0x00000014340c723c */ /* 0x090fec00000018ff */
[----:B------:R-:W-:Y:S01]  /*aea0*/  HMMA.16816.F32 R4, R48, R20, RZ ;  /* 0x000000143004723c */ /* 0x000fe200000018ff */
[----:B------:R-:W-:Y:S01]  /*aeb0*/  HSET2.LE.AND R0, R79, R2, PT ;  /* 0x000000024f007233 */ /* 0x000fe20003803000 */
[----:B------:R-:W-:-:S04]  /*aec0*/  IMAD.MOV.U32 R115, RZ, RZ, R36 ;  /* 0x000000ffff737224 */ /* 0x000fc800078e0024 */
[----:B------:R-:W-:Y:S02]  /*aed0*/  LOP3.LUT R8, R0, R108, RZ, 0xc0, !PT ;  /* 0x0000006c00087212 */ /* 0x000fe400078ec0ff */
[--C-:B------:R-:W-:Y:S01]  /*aee0*/  HSET2.LE.AND R0, R28, R2.reuse, PT ;  /* 0x000000021c007233 */ /* 0x100fe20003803000 */
[----:B------:R-:W-:Y:S02]  /*aef0*/  IMAD.MOV.U32 R36, RZ, RZ, R119 ;  /* 0x000000ffff247224 */ /* 0x000fe400078e0077 */
[----:B------:R-:W-:Y:S02]  /*af00*/  IMAD.MOV.U32 R21, RZ, RZ, R110 ;  /* 0x000000ffff157224 */ /* 0x000fe400078e006e */
[----:B------:R-:W-:Y:S01]  /*af10*/  IMAD.MOV.U32 R20, RZ, RZ, R109 ;  /* 0x000000ffff147224 */ /* 0x000fe200078e006d */
[----:B------:R-:W-:Y:S02]  /*af20*/  LOP3.LUT R101, R0, R101, RZ, 0xc0, !PT ;  /* 0x0000006500657212 */ /* 0x000fe400078ec0ff */
[----:B------:R-:W-:-:S02]  /*af30*/  HSET2.LE.AND R0, R80, R2, PT ;  /* 0x0000000250007233 */ /* 0x000fc40003803000 */
[-C--:B------:R-:W-:Y:S06]  /*af40*/  HMMA.16816.F32 R116, R56, R16.reuse, R12 ;  /* 0x000000103874723c */ /* 0x080fec000000180c */
[----:B------:R-:W-:Y:S01]  /*af50*/  HMMA.16816.F32 R108, R44, R16, R4 ;  /* 0x000000102c6c723c */ /* 0x000fe20000001804 */
[--C-:B------:R-:W-:Y:S02]  /*af60*/  HSET2.LE.AND R13, R34, R2.reuse, PT ;  /* 0x00000002220d7233 */ /* 0x100fe40003803000 */
[--C-:B------:R-:W-:Y:S02]  /*af70*/  HSET2.LE.AND R14, R32, R2.reuse, PT ;  /* 0x00000002200e7233 */ /* 0x100fe40003803000 */
[----:B------:R-:W-:-:S02]  /*af80*/  HSET2.LE.AND R12, R30, R2, PT ;  /* 0x000000021e0c7233 */ /* 0x000fc40003803000 */
[--C-:B------:R-:W-:Y:S02]  /*af90*/  HSET2.LE.AND R6, R84, R2.reuse, PT ;  /* 0x0000000254067233 */ /* 0x100fe40003803000 */
[--C-:B------:R-:W-:Y:S02]  /*afa0*/  HSET2.LE.AND R7, R81, R2.reuse, PT ;  /* 0x0000000251077233 */ /* 0x100fe40003803000 */
[--C-:B------:R-:W-:Y:S02]  /*afb0*/  HSET2.LE.AND R4, R76, R2.reuse, PT ;  /* 0x000000024c047233 */ /* 0x100fe40003803000 */
[--C-:B------:R-:W-:Y:S02]  /*afc0*/  HSET2.LE.AND R5, R35, R2.reuse, PT ;  /* 0x0000000223057233 */ /* 0x100fe40003803000 */
[----:B------:R-:W-:Y:S02]  /*afd0*/  HSET2.LE.AND R2, R29, R2, PT ;  /* 0x000000021d027233 */ /* 0x000fe40003803000 */
[----:B------:R-:W-:-:S02]  /*afe0*/  LOP3.LUT R7, R7, R33, RZ, 0xc0, !PT ;  /* 0x0000002107077212 */ /* 0x000fc400078ec0ff */
[----:B------:R-:W-:Y:S01]  /*aff0*/  LOP3.LUT R76, R12, R31, RZ, 0xc0, !PT ;  /* 0x0000001f0c4c7212 */ /* 0x000fe200078ec0ff */
[C---:B------:R-:W-:Y:S01]  /*b000*/  HMMA.16816.F32 R32, R48.reuse, R90, RZ ;  /* 0x0000005a3020723c */ /* 0x040fe200000018ff */
[----:B------:R-:W-:Y:S02]  /*b010*/  LOP3.LUT R77, R2, R26, RZ, 0xc0, !PT ;  /* 0x0000001a024d7212 */ /* 0x000fe400078ec0ff */
[----:B------:R-:W-:Y:S02]  /*b020*/  LOP3.LUT R78, R13, R24, RZ, 0xc0, !PT ;  /* 0x000000180d4e7212 */ /* 0x000fe400078ec0ff */
[----:B------:R-:W-:Y:S01]  /*b030*/  LOP3.LUT R79, R14, R25, RZ, 0xc0, !PT ;  /* 0x000000190e4f7212 */ /* 0x000fe200078ec0ff */
[C---:B------:R-:W-:Y:S06]  /*b040*/  HMMA.16816.F32 R28, R48.reuse, R62, RZ ;  /* 0x0000003e301c723c */ /* 0x040fec00000018ff */
[C---:B------:R-:W-:Y:S06]  /*b050*/  HMMA.16816.F32 R24, R48.reuse, R42, RZ ;  /* 0x0000002a3018723c */ /* 0x040fec00000018ff */
[----:B------:R-:W-:Y:S01]  /*b060*/  HMMA.16816.F32 R12, R48, R22, RZ ;  /* 0x00000016300c723c */ /* 0x000fe200000018ff */
[----:B------:R-:W-:Y:S01]  /*b070*/  IMAD.MOV.U32 R81, RZ, RZ, R102 ;  /* 0x000000ffff517224 */ /* 0x000fe200078e0066 */
[----:B------:R-:W-:Y:S01]  /*b080*/  LOP3.LUT R102, R0, R106, RZ, 0xc0, !PT ;  /* 0x0000006a00667212 */ /* 0x000fe200078ec0ff */
        /* <DEDUP_REMOVED lines=9> */
[----:B------:R-:W-:Y:S01]  /*b120*/  HMMA.16816.F32 R104, R44, R82, R32 ;  /* 0x000000522c68723c */ /* 0x000fe20000001820 */
[----:B------:R-:W-:-:S02]  /*b130*/  IMAD.MOV.U32 R89, RZ, RZ, R92 ;  /* 0x000000ffff597224 */ /* 0x000fc400078e005c */
[----:B------:R-:W-:-:S03]  /*b140*/  IMAD.MOV.U32 R88, RZ, RZ, R95 ;  /* 0x000000ffff587224 */ /* 0x000fc600078e005f */
[C---:B------:R-:W-:Y:S06]  /*b150*/  HMMA.16816.F32 R92, R44.reuse, R66, R28 ;  /* 0x000000422c5c723c */ /* 0x040fec000000181c */
[C---:B------:R-:W-:Y:S06]  /*b160*/  HMMA.16816.F32 R84, R44.reuse, R38, R24 ;  /* 0x000000262c54723c */ /* 0x040fec0000001818 */
[----:B------:R-:W-:Y:S06]  /*b170*/  HMMA.16816.F32 R44, R44, R18, R12 ;  /* 0x000000122c2c723c */ /* 0x000fec000000180c */
[----:B------:R-:W-:Y:S01]  /*b180*/  HMMA.16816.F32 R12, R52, R90, RZ ;  /* 0x0000005a340c723c */ /* 0x000fe200000018ff */
[----:B------:R-:W-:-:S02]  /*b190*/  IMAD.MOV.U32 R50, RZ, RZ, R0 ;  /* 0x000000ffff327224 */ /* 0x000fc400078e0000 */
[----:B------:R-:W-:-:S03]  /*b1a0*/  IMAD.MOV.U32 R0, RZ, RZ, R20 ;  /* 0x000000ffff007224 */ /* 0x000fc600078e0014 */
[----:B------:R-:W-:-:S15]  /*b1b0*/  HMMA.16816.F32 R24, R52, R42, RZ ;  /* 0x0000002a3418723c */ /* 0x000fde00000018ff */
[----:B------:R-:W-:-:S03]  /*b1c0*/  NOP ;  /* 0x0000000000007918 */ /* 0x000fc60000000000 */
[----:B------:R-:W-:Y:S01]  /*b1d0*/  HMMA.16816.F32 R32, R56, R82, R12 ;  /* 0x000000523820723c */ /* 0x000fe2000000180c */
[----:B------:R-:W2:Y:S01]  /*b1e0*/  LDSM.16.MT88.4 R12, [R169+0x7000] ;  /* 0x00700000a90c783b */ /* 0x000ea20000004200 */
[----:B------:R-:W-:-:S04]  /*b1f0*/  IMAD.MOV.U32 R42, RZ, RZ, R21 ;  /* 0x000000ffff2a7224 */ /* 0x000fc800078e0015 */
[----:B------:R-:W-:Y:S01]  /*b200*/  HMMA.16816.F32 R20, R52, R22, RZ ;  /* 0x000000163414723c */ /* 0x000fe200000018ff */
[----:B------:R-:W-:-:S05]  /*b210*/  IMAD.MOV.U32 R43, RZ, RZ, R36 ;  /* 0x000000ffff2b7224 */ /* 0x000fca00078e0024 */
[----:B------:R-:W-:Y:S01]  /*b220*/  HMMA.16816.F32 R28, R52, R62, RZ ;  /* 0x0000003e341c723c */ /* 0x000fe200000018ff */
[----:B------:R-:W-:Y:S02]  /*b230*/  IMAD.MOV.U32 R51, RZ, RZ, R3 ;  /* 0x000000ffff337224 */ /* 0x000fe400078e0003 */
[----:B------:R-:W-:Y:S02]  /*b240*/  IMAD.MOV.U32 R3, RZ, RZ, R16 ;  /* 0x000000ffff037224 */ /* 0x000fe400078e0010 */
[----:B------:R-:W-:Y:S02]  /*b250*/  IMAD.MOV.U32 R2, RZ, RZ, R17 ;  /* 0x000000ffff027224 */ /* 0x000fe400078e0011 */
[----:B------:R-:W-:Y:S02]  /*b260*/  IMAD.MOV.U32 R55, RZ, RZ, R37 ;  /* 0x000000ffff377224 */ /* 0x000fe400078e0025 */
[C---:B------:R-:W-:Y:S09]  /*b270*/  HMMA.16816.F32 R36, R56.reuse, R38, R24 ;  /* 0x000000263824723c */ /* 0x040ff20000001818 */
[----:B------:R-:W-:Y:S01]  /*b280*/  HMMA.16816.F32 R24, R56, R18, R20 ;  /* 0x000000123818723c */ /* 0x000fe20000001814 */
[----:B------:R-:W3:Y:S04]  /*b290*/  LDSM.16.MT88.4 R16, [R170+0x7000] ;  /* 0x00700000aa10783b */ /* 0x000ee80000004200 */
[----:B------:R-:W4:Y:S01]  /*b2a0*/  LDSM.16.MT88.4 R20, [R172+0x7000] ;  /* 0x00700000ac14783b */ /* 0x000f220000004200 */
[-C--:B--2---:R-:W-:Y:S06]  /*b2b0*/  HMMA.16816.F32 R136, R8, R12.reuse, R136 ;  /* 0x0000000c0888723c */ /* 0x084fec0000001888 */
[C---:B------:R-:W-:Y:S06]  /*b2c0*/  HMMA.16816.F32 R112, R4.reuse, R12, R112 ;  /* 0x0000000c0470723c */ /* 0x040fec0000001870 */
[-C--:B------:R-:W-:Y:S06]  /*b2d0*/  HMMA.16816.F32 R104, R4, R14.reuse, R104 ;  /* 0x0000000e0468723c */ /* 0x080fec0000001868 */
[----:B------:R-:W-:Y:S01]  /*b2e0*/  HMMA.16816.F32 R32, R8, R14, R32 ;  /* 0x0000000e0820723c */ /* 0x000fe20000001820 */
[----:B------:R-:W2:Y:S05]  /*b2f0*/  LDSM.16.MT88.4 R12, [R171+0x7000] ;  /* 0x00700000ab0c783b */ /* 0x000eaa0000004200 */
[----:B------:R-:W-:Y:S01]  /*b300*/  HMMA.16816.F32 R28, R56, R66, R28 ;  /* 0x00000042381c723c */ /* 0x000fe2000000181c */
[----:B------:R-:W-:-:S02]  /*b310*/  IMAD.MOV.U32 R63, RZ, RZ, R88 ;  /* 0x000000ffff3f7224 */ /* 0x000fc400078e0058 */
[----:B------:R-:W-:Y:S02]  /*b320*/  IMAD.MOV.U32 R62, RZ, RZ, R81 ;  /* 0x000000ffff3e7224 */ /* 0x000fe400078e0051 */
[----:B------:R-:W-:Y:S02]  /*b330*/  IMAD.MOV.U32 R48, RZ, RZ, R89 ;  /* 0x000000ffff307224 */ /* 0x000fe400078e0059 */
[----:B------:R-:W-:Y:S01]  /*b340*/  IMAD.MOV.U32 R49, RZ, RZ, R80 ;  /* 0x000000ffff317224 */ /* 0x000fe200078e0050 */
[----:B---3--:R-:W-:Y:S01]  /*b350*/  HMMA.16816.F32 R88, R4, R16, R120 ;  /* 0x000000100458723c */ /* 0x008fe20000001878 */
[----:B------:R-:W-:Y:S02]  /*b360*/  IMAD.MOV.U32 R54, RZ, RZ, R43 ;  /* 0x000000ffff367224 */ /* 0x000fe400078e002b */
[----:B------:R-:W-:Y:S02]  /*b370*/  IMAD.MOV.U32 R53, RZ, RZ, R62 ;  /* 0x000000ffff357224 */ /* 0x000fe400078e003e */
[----:B------:R-:W-:Y:S01]  /*b380*/  IMAD.MOV.U32 R43, RZ, RZ, R63 ;  /* 0x000000ffff2b7224 */ /* 0x000fe200078e003f */
[----:B----4-:R-:W-:Y:S01]  /*b390*/  HMMA.16816.F32 R128, R8, R20, R128 ;  /* 0x000000140880723c */ /* 0x010fe20000001880 */
[----:B------:R-:W-:-:S02]  /*b3a0*/  IMAD.MOV.U32 R62, RZ, RZ, R132 ;  /* 0x000000ffff3e7224 */ /* 0x000fc400078e0084 */
[----:B------:R-:W-:Y:S02]  /*b3b0*/  IMAD.MOV.U32 R63, RZ, RZ, R133 ;  /* 0x000000ffff3f7224 */ /* 0x000fe400078e0085 */
[----:B------:R-:W-:Y:S01]  /*b3c0*/  IMAD.MOV.U32 R52, RZ, RZ, R134 ;  /* 0x000000ffff347224 */ /* 0x000fe200078e0086 */
[C---:B------:R-:W-:Y:S01]  /*b3d0*/  HMMA.16816.F32 R120, R8.reuse, R16, R124 ;  /* 0x000000100878723c */ /* 0x040fe2000000187c */
[----:B------:R-:W-:Y:S01]  /*b3e0*/  IMAD.MOV.U32 R67, RZ, RZ, R135 ;  /* 0x000000ffff437224 */ /* 0x000fe200078e0087 */
[----:B------:R-:W-:Y:S04]  /*b3f0*/  LDSM.16.MT88.4 R124, [R172+0x7800] ;  /* 0x00780000ac7c783b */ /* 0x000fe80000004200 */
[C---:B------:R-:W-:Y:S01]  /*b400*/  HMMA.16816.F32 R28, R8.reuse, R22, R28 ;  /* 0x00000016081c723c */ /* 0x040fe2000000181c */
[----:B------:R-:W3:Y:S05]  /*b410*/  LDSM.16.MT88.4 R132, [R169+0x7800] ;  /* 0x00780000a984783b */ /* 0x000eea0000004200 */
[----:B------:R-:W-:Y:S06]  /*b420*/  HMMA.16816.F32 R36, R8, R18, R36 ;  /* 0x000000120824723c */ /* 0x000fec0000001824 */
[-C--:B--2---:R-:W-:Y:S06]  /*b430*/  HMMA.16816.F32 R80, R4, R12.reuse, R108 ;  /* 0x0000000c0450723c */ /* 0x084fec000000186c */
[C---:B------:R-:W-:Y:S01]  /*b440*/  HMMA.16816.F32 R108, R8.reuse, R12, R116 ;  /* 0x0000000c086c723c */ /* 0x040fe20000001874 */
[----:B------:R-:W2:Y:S05]  /*b450*/  LDSM.16.MT88.4 R116, [R170+0x7800] ;  /* 0x00780000aa74783b */ /* 0x000eaa0000004200 */
[----:B------:R-:W-:Y:S01]  /*b460*/  HMMA.16816.F32 R24, R8, R14, R24 ;  /* 0x0000000e0818723c */ /* 0x000fe20000001818 */
[----:B------:R-:W4:Y:S05]  /*b470*/  LDSM.16.MT88.4 R8, [R171+0x7800] ;  /* 0x00780000ab08783b */ /* 0x000f2a0000004200 */
[C---:B------:R-:W-:Y:S06]  /*b480*/  HMMA.16816.F32 R96, R4.reuse, R20, R96 ;  /* 0x000000140460723c */ /* 0x040fec0000001860 */
[C---:B------:R-:W-:Y:S06]  /*b490*/  HMMA.16816.F32 R92, R4.reuse, R22, R92 ;  /* 0x00000016045c723c */ /* 0x040fec000000185c */
[C---:B------:R-:W-:Y:S06]  /*b4a0*/  HMMA.16816.F32 R84, R4.reuse, R18, R84 ;  /* 0x000000120454723c */ /* 0x040fec0000001854 */
[----:B------:R-:W-:Y:S01]  /*b4b0*/  HMMA.16816.F32 R4, R4, R14, R44 ;  /* 0x0000000e0404723c */ /* 0x000fe2000000182c */
[----:B------:R-:W-:-:S04]  /*b4c0*/  ULEA UR4, UR18, UR25, 0x6 ;  /* 0x0000001912047291 */ /* 0x000fc8000f8e303f */
[----:B------:R-:W-:Y:S01]  /*b4d0*/  UIADD3 UR4, UR4, -0x40, URZ ;  /* 0xffffffc004047890 */ /* 0x000fe2000fffe03f */
[C---:B---3--:R-:W-:Y:S06]  /*b4e0*/  HMMA.16816.F32 R112, R76.reuse, R132, R112 ;  /* 0x000000844c70723c */ /* 0x048fec0000001870 */
[C---:B------:R-:W-:Y:S06]  /*b4f0*/  HMMA.16816.F32 R104, R76.reuse, R134, R104 ;  /* 0x000000864c68723c */ /* 0x040fec0000001868 */
[C---:B------:R-:W-:Y:S06]  /*b500*/  HMMA.16816.F32 R96, R76.reuse, R124, R96 ;  /* 0x0000007c4c60723c */ /* 0x040fec0000001860 */
[C---:B------:R-:W-:Y:S06]  /*b510*/  HMMA.16816.F32 R92, R76.reuse, R126, R92 ;  /* 0x0000007e4c5c723c */ /* 0x040fec000000185c */
[C---:B--2---:R-:W-:Y:S06]  /*b520*/  HMMA.16816.F32 R88, R76.reuse, R116, R88 ;  /* 0x000000744c58723c */ /* 0x044fec0000001858 */
[C---:B------:R-:W-:Y:S06]  /*b530*/  HMMA.16816.F32 R84, R76.reuse, R118, R84 ;  /* 0x000000764c54723c */ /* 0x040fec0000001854 */
[C---:B----4-:R-:W-:Y:S06]  /*b540*/  HMMA.16816.F32 R80, R76.reuse, R8, R80 ;  /* 0x000000084c50723c */ /* 0x050fec0000001850 */
[----:B------:R-:W-:Y:S07]  /*b550*/  HMMA.16816.F32 R76, R76, R10, R4 ;  /* 0x0000000a4c4c723c */ /* 0x000fee0000001804 */
[----:B------:R-:W-:Y:S01]  /*b560*/  FADD.FTZ R5, R2, R140 ;  /* 0x0000008c02057221 */ /* 0x000fe20000010000 */
[----:B------:R-:W-:Y:S01]  /*b570*/  SHF.R.S32.HI R2, RZ, 0x1f, R0 ;  /* 0x0000001fff027819 */ /* 0x000fe20000011400 */
[----:B------:R-:W-:Y:S01]  /*b580*/  IMAD.U32 R4, RZ, RZ, UR4 ;  /* 0x00000004ff047e24 */ /* 0x000fe2000f8e00ff */
[----:B------:R-:W-:Y:S01]  /*b590*/  IADD3 R0, P0, R0, UR4, RZ ;  /* 0x0000000400007c10 */ /* 0x000fe2000ff1e0ff */
[----:B------:R-:W-:-:S03]  /*b5a0*/  USHF.L.U32 UR4, UR19, 0x3, URZ ;  /* 0x0000000313047899 */ /* 0x000fc6000800063f */
[----:B------:R-:W-:Y:S02]  /*b5b0*/  LEA.HI.X.SX32 R2, R4, R2, 0x1, P0 ;  /* 0x0000000204027211 */ /* 0x000fe400000f0eff */
[----:B------:R-:W-:Y:S01]  /*b5c0*/  LEA R140, P0, R0, UR6, 0x1 ;  /* 0x00000006008c7c11 */ /* 0x000fe2000f8008ff */
[----:B------:R-:W-:-:S03]  /*b5d0*/  FADD.FTZ R3, R3, R141 ;  /* 0x0000008d03037221 */ /* 0x000fc60000010000 */
[----:B------:R-:W-:Y:S01]  /*b5e0*/  LEA.HI.X R141, R0, UR7, R2, 0x1, P0 ;  /* 0x00000007008d7c11 */ /* 0x000fe200080f0c02 */
[----:B------:R-:W-:Y:S02]  /*b5f0*/  IMAD.U32 R0, RZ, RZ, UR4 ;  /* 0x00000004ff007e24 */ /* 0x000fe4000f8e00ff */
[----:B------:R-:W-:Y:S01]  /*b600*/  FADD.FTZ R4, R67, R238 ;  /* 0x000000ee43047221 */ /* 0x000fe20000010000 */
[----:B------:R-:W-:Y:S01]  /*b610*/  USHF.L.U32 UR4, UR19, 0x6, URZ ;  /* 0x0000000613047899 */ /* 0x000fe2000800063f */
[----:B------:R-:W-:Y:S01]  /*b620*/  FADD.FTZ R2, R52, R237 ;  /* 0x000000ed34027221 */ /* 0x000fe20000010000 */
[----:B------:R-:W-:Y:S01]  /*b630*/  IMAD.WIDE R6, R0, 0x2, R140 ;  /* 0x0000000200067825 */ /* 0x000fe200078e028c */
[----:B------:R-:W-:-:S03]  /*b640*/  UIMAD UR47, UR19, 0x48, URZ ;  /* 0x00000048132f78a4 */ /* 0x000fc6000f8e023f */
[----:B------:R-:W-:Y:S01]  /*b650*/  FADD.FTZ R0, R54, R5 ;  /* 0x0000000536007221 */ /* 0x000fe20000010000 */
[----:B------:R-:W-:Y:S01]  /*b660*/  FADD.FTZ R5, R55, R4 ;  /* 0x0000000437057221 */ /* 0x000fe20000010000 */
[----:B------:R-:W-:Y:S01]  /*b670*/  FADD.FTZ R3, R53, R3 ;  /* 0x0000000335037221 */ /* 0x000fe20000010000 */
[----:B------:R-:W-:Y:S01]  /*b680*/  FADD.FTZ R4, R42, R2 ;  /* 0x000000022a047221 */ /* 0x000fe20000010000 */
[----:B------:R-:W-:Y:S02]  /*b690*/  IMAD.U32 R2, RZ, RZ, UR4 ;  /* 0x00000004ff027e24 */ /* 0x000fe4000f8e00ff */
[----:B------:R-:W-:Y:S01]  /*b6a0*/  FADD.FTZ R14, R62, R0 ;  /* 0x000000003e0e7221 */ /* 0x000fe20000010000 */
[----:B------:R-:W-:Y:S02]  /*b6b0*/  IMAD.U32 R0, RZ, RZ, UR47 ;  /* 0x0000002fff007e24 */ /* 0x000fe4000f8e00ff */
[----:B------:R-:W-:Y:S01]  /*b6c0*/  FADD.FTZ R15, R43, R3 ;  /* 0x000000032b0f7221 */ /* 0x000fe20000010000 */
[----:B------:R-:W-:-:S04]  /*b6d0*/  IMAD.WIDE R2, R2, 0x2, R140 ;  /* 0x0000000202027825 */ /* 0x000fc800078e028c */
[----:B------:R-:W-:Y:S01]  /*b6e0*/  FADD.FTZ R13, R63, R5 ;  /* 0x000000053f0d7221 */ /* 0x000fe20000010000 */
[----:B------:R-:W-:Y:S01]  /*b6f0*/  FADD.FTZ R12, R168, R4 ;  /* 0x00000004a80c7221 */ /* 0x000fe20000010000 */
[----:B------:R-:W-:Y:S01]  /*b700*/  IMAD.WIDE R4, R0, 0x2, R140 ;  /* 0x0000000200047825 */ /* 0x000fe200078e028c */
        /* <DEDUP_REMOVED lines=21> */
[----:B------:R-:W-:Y:S01]  /*b860*/  STG.E.U16 desc[UR28][R2.64+0x22], R195 ;  /* 0x000022c302007986 */ /* 0x000fe2000c10151c */
[----:B------:R-:W-:Y:S03]  /*b870*/  HMMA.16816.F32 R108, R100, R8, R108 ;  /* 0x00000008646c723c */ /* 0x000fe6000000186c */
[----:B------:R-:W-:Y:S04]  /*b880*/  STG.E.U16 desc[UR28][R4.64+0x20], R194 ;  /* 0x000020c204007986 */ /* 0x000fe8000c10151c */
[----:B------:R-:W-:Y:S01]  /*b890*/  STG.E.U16 desc[UR28][R4.64+0x22], R193 ;  /* 0x000022c104007986 */ /* 0x000fe2000c10151c */
[----:B------:R-:W-:-:S03]  /*b8a0*/  FADD.FTZ R9, R48, R15 ;  /* 0x0000000f30097221 */ /* 0x000fc60000010000 */
[----:B------:R-:W-:Y:S04]  /*b8b0*/  STG.E.U16 desc[UR28][R140.64+0x30], R216 ;  /* 0x000030d88c007986 */ /* 0x000fe8000c10151c */
[----:B------:R-:W-:Y:S01]  /*b8c0*/  STG.E.U16 desc[UR28][R140.64+0x32], R215 ;  /* 0x000032d78c007986 */ /* 0x000fe2000c10151c */
[----:B------:R-:W-:Y:S03]  /*b8d0*/  HMMA.16816.F32 R136, R100, R132, R136 ;  /* 0x000000846488723c */ /* 0x000fe60000001888 */
[----:B------:R-:W-:Y:S01]  /*b8e0*/  STG.E.U16 desc[UR28][R6.64+0x30], R213 ;  /* 0x000030d506007986 */ /* 0x000fe2000c10151c */
[----:B------:R-:W-:-:S03]  /*b8f0*/  FADD.FTZ R8, R251, R14 ;  /* 0x0000000efb087221 */ /* 0x000fc60000010000 */
[----:B------:R-:W-:Y:S01]  /*b900*/  STG.E.U16 desc[UR28][R6.64+0x32], R214 ;  /* 0x000032d606007986 */ /* 0x000fe2000c10151c */
[----:B------:R-:W-:Y:S03]  /*b910*/  HMMA.16816.F32 R128, R100, R124, R128 ;  /* 0x0000007c6480723c */ /* 0x000fe60000001880 */
[----:B------:R-:W-:Y:S01]  /*b920*/  STG.E.U16 desc[UR28][R2.64+0x30], R208 ;  /* 0x000030d002007986 */ /* 0x000fe2000c10151c */
[----:B------:R-:W-:-:S03]  /*b930*/  FADD.FTZ R0, R235, R13 ;  /* 0x0000000deb007221 */ /* 0x000fc60000010000 */
[----:B------:R-:W-:Y:S01]  /*b940*/  STG.E.U16 desc[UR28][R2.64+0x32], R207 ;  /* 0x000032cf02007986 */ /* 0x000fe2000c10151c */
[C---:B------:R-:W-:Y:S03]  /*b950*/  HMMA.16816.F32 R120, R100.reuse, R116, R120 ;  /* 0x000000746478723c */ /* 0x040fe60000001878 */
[----:B------:R-:W-:Y:S04]  /*b960*/  STG.E.U16 desc[UR28][R4.64+0x30], R206 ;  /* 0x000030ce04007986 */ /* 0x000fe8000c10151c */
[----:B------:R-:W-:Y:S01]  /*b970*/  STG.E.U16 desc[UR28][R4.64+0x32], R205 ;  /* 0x000032cd04007986 */ /* 0x000fe2000c10151c */
[C---:B------:R-:W-:Y:S03]  /*b980*/  HMMA.16816.F32 R132, R100.reuse, R134, R32 ;  /* 0x000000866484723c */ /* 0x040fe60000001820 */
[----:B------:R-:W-:Y:S03]  /*b990*/  STG.E.U16 desc[UR28][R140.64+0x40], R163 ;  /* 0x000040a38c007986 */ /* 0x000fe6000c10151c */
[C---:B------:R-:W-:Y:S01]  /*b9a0*/  HMMA.16816.F32 R124, R100.reuse, R126, R28 ;  /* 0x0000007e647c723c */ /* 0x040fe2000000181c */
[----:B------:R-:W-:Y:S04]  /*b9b0*/  STG.E.U16 desc[UR28][R140.64+0x42], R162 ;  /* 0x000042a28c007986 */ /* 0x000fe8000c10151c */
[----:B------:R-:W-:Y:S01]  /*b9c0*/  STG.E.U16 desc[UR28][R6.64+0x40], R160 ;  /* 0x000040a006007986 */ /* 0x000fe2000c10151c */
[C---:B------:R-:W-:Y:S03]  /*b9d0*/  HMMA.16816.F32 R116, R100.reuse, R118, R36 ;  /* 0x000000766474723c */ /* 0x040fe60000001824 */
[----:B------:R-:W-:Y:S03]  /*b9e0*/  STG.E.U16 desc[UR28][R6.64+0x42], R161 ;  /* 0x000042a106007986 */ /* 0x000fe6000c10151c */
[----:B------:R-:W-:Y:S01]  /*b9f0*/  HMMA.16816.F32 R100, R100, R10, R24 ;  /* 0x0000000a6464723c */ /* 0x000fe20000001818 */
[----:B------:R-:W-:Y:S04]  /*ba00*/  STG.E.U16 desc[UR28][R2.64+0x40], R147 ;  /* 0x0000409302007986 */ /* 0x000fe8000c10151c */
[----:B------:R-:W-:Y:S02]  /*ba10*/  STG.E.U16 desc[UR28][R2.64+0x42], R146 ;  /* 0x0000429202007986 */ /* 0x000fe4000c10151c */
[----:B------:R-:W-:Y:S01]  /*ba20*/  FADD.FTZ R11, R49, R9 ;  /* 0x00000009310b7221 */ /* 0x000fe20000010000 */
[----:B------:R-:W-:Y:S01]  /*ba30*/  FADD.FTZ R10, R233, R12 ;  /* 0x0000000ce90a7221 */ /* 0x000fe20000010000 */
[----:B------:R-:W-:Y:S01]  /*ba40*/  STG.E.U16 desc[UR28][R4.64+0x40], R145 ;  /* 0x0000409104007986 */ /* 0x000fe2000c10151c */
[----:B------:R-:W-:Y:S01]  /*ba50*/  FADD.FTZ R9, R50, R8 ;  /* 0x0000000832097221 */ /* 0x000fe20000010000 */
[----:B------:R-:W-:-:S02]  /*ba60*/  FADD.FTZ R8, R236, R0 ;  /* 0x00000000ec087221 */ /* 0x000fc40000010000 */
[----:B------:R-:W-:Y:S04]  /*ba70*/  STG.E.U16 desc[UR28][R4.64+0x42], R144 ;  /* 0x0000429004007986 */ /* 0x000fe8000c10151c */
[----:B------:R-:W-:Y:S04]  /*ba80*/  STG.E.U16 desc[UR28][R140.64+0x50], R159 ;  /* 0x0000509f8c007986 */ /* 0x000fe8000c10151c */
[----:B------:R-:W-:Y:S01]  /*ba90*/  STG.E.U16 desc[UR28][R140.64+0x52], R158 ;  /* 0x0000529e8c007986 */ /* 0x000fe2000c10151c */
[----:B------:R-:W-:-:S03]  /*baa0*/  FADD.FTZ R0, R234, R10 ;  /* 0x0000000aea007221 */ /* 0x000fc60000010000 */
[----:B------:R-:W-:Y:S01]  /*bab0*/  STG.E.U16 desc[UR28][R6.64+0x50], R156 ;  /* 0x0000509c06007986 */ /* 0x000fe2000c10151c */
[----:B------:R-:W-:-:S03]  /*bac0*/  FADD.FTZ R9, R250, R9 ;  /* 0x00000009fa097221 */ /* 0x000fc60000010000 */
[----:B------:R-:W-:Y:S01]  /*bad0*/  STG.E.U16 desc[UR28][R6.64+0x52], R157 ;  /* 0x0000529d06007986 */ /* 0x000fe2000c10151c */
[----:B------:R-:W-:-:S03]  /*bae0*/  FADD.FTZ R8, R231, R8 ;  /* 0x00000008e7087221 */ /* 0x000fc60000010000 */
[----:B------:R-:W-:Y:S04]  /*baf0*/  STG.E.U16 desc[UR28][R2.64+0x50], R143 ;  /* 0x0000508f02007986 */ /* 0x000fe8000c10151c */
[----:B------:R-:W-:Y:S04]  /*bb00*/  STG.E.U16 desc[UR28][R2.64+0x52], R142 ;  /* 0x0000528e02007986 */ /* 0x000fe8000c10151c */
[----:B------:R-:W-:Y:S04]  /*bb10*/  STG.E.U16 desc[UR28][R4.64+0x50], R75 ;  /* 0x0000504b04007986 */ /* 0x000fe8000c10151c */
        /* <DEDUP_REMOVED lines=15> */
[----:B------:R-:W-:Y:S04]  /*bc10*/  STG.E.U16 desc[UR28][R6.64+0x70], R149 ;  /* 0x0000709506007986 */ /* 0x000fe8000c10151c */
[----:B------:R-:W-:Y:S01]  /*bc20*/  STG.E.U16 desc[UR28][R6.64+0x72], R148 ;  /* 0x0000729406007986 */ /* 0x000fe2000c10151c */
[----:B------:R-:W-:-:S03]  /*bc30*/  FADD.FTZ R0, R227, R9 ;  /* 0x00000009e3007221 */ /* 0x000fc60000010000 */
[----:B------:R-:W-:Y:S04]  /*bc40*/  STG.E.U16 desc[UR28][R2.64+0x70], R61 ;  /* 0x0000703d02007986 */ /* 0x000fe8000c10151c */
[----:B------:R-:W-:Y:S04]  /*bc50*/  STG.E.U16 desc[UR28][R2.64+0x72], R60 ;  /* 0x0000723c02007986 */ /* 0x000fe8000c10151c */
[----:B------:R-:W-:Y:S04]  /*bc60*/  STG.E.U16 desc[UR28][R4.64+0x70], R41 ;  /* 0x0000702904007986 */ /* 0x000fe8000c10151c */
[----:B------:R2:W-:Y:S01]  /*bc70*/  STG.E.U16 desc[UR28][R4.64+0x72], R40 ;  /* 0x0000722804007986 */ /* 0x0005e2000c10151c */
[----:B------:R-:W-:-:S03]  /*bc80*/  FADD.FTZ R0, R228, R0 ;  /* 0x00000000e4007221 */ /* 0x000fc60000010000 */
[----:B------:R1:W5:Y:S01]  /*bc90*/  LDL.LU R168, [R1+0x178] ;  /* 0x0001780001a87983 */ /* 0x0003620000300800 */
[----:B------:R-:W-:Y:S01]  /*bca0*/  FADD.FTZ R0, R200, R0 ;  /* 0x00000000c8007221 */ /* 0x000fe20000010000 */
[----:B------:R-:W-:Y:S01]  /*bcb0*/  FADD.FTZ R11, R252, R11 ;  /* 0x0000000bfc0b7221 */ /* 0x000fe20000010000 */
[----:B--2---:R-:W-:Y:S01]  /*bcc0*/  FADD.FTZ R4, R244, R10 ;  /* 0x0000000af4047221 */ /* 0x004fe20000010000 */
[----:B------:R-:W-:-:S03]  /*bcd0*/  FADD.FTZ R5, R203, R8 ;  /* 0x00000008cb057221 */ /* 0x000fc60000010000 */
[----:B------:R-:W-:Y:S01]  /*bce0*/  FADD.FTZ R6, R245, R4 ;  /* 0x00000004f5067221 */ /* 0x000fe20000010000 */
[----:B------:R-:W-:Y:S01]  /*bcf0*/  FADD.FTZ R4, R201, R5 ;  /* 0x00000005c9047221 */ /* 0x000fe20000010000 */
[----:B------:R-:W-:Y:S02]  /*bd00*/  IADD3 R5, P0, R140, -0x80, RZ ;  /* 0xffffff808c057810 */ /* 0x000fe40007f1e0ff */
[----:B------:R-:W-:-:S04]  /*bd10*/  FADD.FTZ R6, R239, R6 ;  /* 0x00000006ef067221 */ /* 0x000fc80000010000 */
[----:B------:R-:W-:Y:S01]  /*bd20*/  FADD.FTZ R215, R240, R6 ;  /* 0x00000006f0d77221 */ /* 0x000fe20000010000 */
[----:B------:R-:W-:Y:S01]  /*bd30*/  FADD.FTZ R240, R199, R0 ;  /* 0x00000000c7f07221 */ /* 0x000fe20000010000 */
[----:B------:R-:W-:Y:S01]  /*bd40*/  IADD3.X R0, R141, -0x1, RZ, P0, !PT ;  /* 0xffffffff8d007810 */ /* 0x000fe200007fe4ff */
[----:B------:R1:W-:Y:S04]  /*bd50*/  STL [R1+0x100], R5 ;  /* 0x0001000501007387 */ /* 0x0003e80000100800 */
[----:B------:R1:W-:Y:S01]  /*bd60*/  STL [R1+0xfc], R0 ;  /* 0x0000fc0001007387 */ /* 0x0003e20000100800 */
[----:B------:R-:W-:Y:S01]  /*bd70*/  FADD.FTZ R11, R51, R11 ;  /* 0x0000000b330b7221 */ /* 0x000fe20000010000 */
[----:B------:R-:W-:-:S03]  /*bd80*/  LOP3.LUT P2, RZ, R183, 0x4, RZ, 0xc0, !PT ;  /* 0x00000004b7ff7812 */ /* 0x000fc6000784c0ff */
[----:B------:R-:W-:-:S04]  /*bd90*/  FADD.FTZ R11, R247, R11 ;  /* 0x0000000bf70b7221 */ /* 0x000fc80000010000 */
[----:B------:R-:W-:Y:S01]  /*bda0*/  FADD.FTZ R7, R248, R11 ;  /* 0x0000000bf8077221 */ /* 0x000fe20000010000 */
[----:B------:R-:W-:-:S03]  /*bdb0*/  FADD.FTZ R4, R198, R4 ;  /* 0x00000004c6047221 */ /* 0x000fc60000010000 */
[----:B------:R-:W-:Y:S01]  /*bdc0*/  FADD.FTZ R7, R241, R7 ;  /* 0x00000007f1077221 */ /* 0x000fe20000010000 */
[----:B------:R-:W-:-:S03]  /*bdd0*/  FADD.FTZ R241, R197, R4 ;  /* 0x00000004c5f17221 */ /* 0x000fc60000010000 */
[----:B------:R-:W-:Y:S01]  /*bde0*/  FADD.FTZ R212, R246, R7 ;  /* 0x00000007f6d47221 */ /* 0x000fe20000010000 */
[----:B------:R-:W-:Y:S06]  /*bdf0*/  @!P2 BRA `(.L_x_2239) ;  /* 0x0000010c0028a947 */ /* 0x000fec0003800000 */
[----:B------:R-:W1:Y:S01]  /*be00*/  LDL.64 R50, [R1+0x160] ;  /* 0x0001600001327983 */ /* 0x000e620000100a00 */
[----:B------:R-:W-:Y:S01]  /*be10*/  ULDC UR4, c[0x0][0x2d0] ;  /* 0x0000b40000047ab9 */ /* 0x000fe20000000800 */
[----:B------:R-:W-:-:S04]  /*be20*/  DEPBAR.LE SB0, 0x0 ;  /* 0x000080000000791a */ /* 0x000fc80000000000 */
[----:B------:R-:W-:Y:S01]  /*be30*/  BAR.SYNC.DEFER_BLOCKING 0x0 ;  /* 0x0000000000007b1d */ /* 0x000fe20000010000 */
[----:B------:R-:W-:Y:S01]  /*be40*/  ISETP.GE.AND P3, PT, R242, UR4, PT ;  /* 0x00000004f2007c0c */ /* 0x000fe2000bf66270 */
[----:B------:R-:W-:Y:S01]  /*be50*/  UIADD3 UR4, UR18, -0x2, URZ ;  /* 0xfffffffe12047890 */ /* 0x000fe2000fffe03f */
[----:B------:R-:W-:Y:S01]  /*be60*/  IMAD.U32 R7, RZ, RZ, UR8 ;  /* 0x00000008ff077e24 */ /* 0x000fe2000f8e00ff */
[----:B------:R-:W-:Y:S02]  /*be70*/  UIMAD.WIDE.U32 UR44, UR8, 0x20, URZ ;  /* 0x00000020082c78a5 */ /* 0x000fe4000f8e003f */
[----:B------:R-:W-:Y:S02]  /*be80*/  USHF.R.S32.HI UR7, URZ, 0x1f, UR4 ;  /* 0x0000001f3f077899 */ /* 0x000fe40008011404 */
[----:B------:R-:W-:Y:S01]  /*be90*/  UIMAD UR6, UR34, UR4, URZ ;  /* 0x00000004220672a4 */ /* 0x000fe2000f8e023f */
[----:B------:R-:W-:Y:S01]  /*bea0*/  IMAD.U32 R4, RZ, RZ, UR4 ;  /* 0x00000004ff047e24 */ /* 0x000fe2000f8e00ff */
[----:B------:R-:W-:-:S02]  /*beb0*/  USHF.L.U32 UR4, UR9, 0x5, URZ ;  /* 0x0000000509047899 */ /* 0x000fc4000800063f */
[----:B------:R-:W-:Y:S02]  /*bec0*/  UIMAD UR6, UR7, UR35, UR6 ;  /* 0x00000023070672a4 */ /* 0x000fe4000f8e0206 */
[----:B------:R-:W2:Y:S01]  /*bed0*/  @!P3 LDC.64 R12, c[0x0][0x220] ;  /* 0x00008800ff0cbb82 */ /* 0x000ea20000000a00 */
[----:B------:R-:W-:Y:S01]  /*bee0*/  VOTEU.ALL UP0, P3 ;  /* 0x00000000003f7886 */ /* 0x000fe20001800000 */
[----:B------:R-:W-:Y:S01]  /*bef0*/  IMAD.U32 R6, RZ, RZ, UR4 ;  /* 0x00000004ff067e24 */ /* 0x000fe2000f8e00ff */
[----:B------:R-:W-:-:S03]  /*bf00*/  UIADD3 UR17, UR18, -0x2, URZ ;  /* 0xfffffffe12117890 */ /* 0x000fc6000fffe03f */
[----:B------:R-:W-:Y:S02]  /*bf10*/  @!UP0 UIMAD UR4, UR9, 0x30, URZ ;  /* 0x00000030090488a4 */ /* 0x000fe4000f8e023f */
[----:B------:R-:W3:Y:S01]  /*bf20*/  @!P3 LDC.64 R10, c[0x0][0x220] ;  /* 0x00008800ff0abb82 */ /* 0x000ee20000000a00 */
[----:B------:R-:W-:Y:S01]  /*bf30*/  UISETP.GT.AND UP1, UPT, UR17, UR12, UPT ;  /* 0x0000000c1100728c */ /* 0x000fe2000bf24270 */
[----:B------:R-:W-:Y:S06]  /*bf40*/  @P3 STS.128 [R192+0x6000], RZ ;  /* 0x006000ffc0003388 */ /* 0x000fec0000000c00 */
[----:B------:R-:W4:Y:S08]  /*bf50*/  @!P3 LDC.64 R14, c[0x0][0x220] ;  /* 0x00008800ff0ebb82 */ /* 0x000f300000000a00 */
[----:B------:R-:W4:Y:S01]  /*bf60*/  @!P3 LDC.64 R18, c[0x0][0x220] ;  /* 0x00008800ff12bb82 */ /* 0x000f220000000a00 */
[----:B-1----:R-:W-:-:S04]  /*bf70*/  IMAD.WIDE.U32 R4, R4, UR35, R50 ;  /* 0x0000002304047c25 */ /* 0x002fc8000f8e0032 */
[----:B------:R-:W-:Y:S01]  /*bf80*/  VIADD R5, R5, UR6 ;  /* 0x0000000605057c36 */ /* 0x000fe20008000000 */
[C---:B------:R-:W-:Y:S02]  /*bf90*/  @!P3 IADD3 R0, P1, R4.reuse, UR36, RZ ;  /* 0x000000240400bc10 */ /* 0x040fe4000ff3e0ff */
[C---:B------:R-:W-:Y:S02]  /*bfa0*/  @!P3 IADD3 R9, P0, R4.reuse, UR44, RZ ;  /* 0x0000002c0409bc10 */ /* 0x040fe4000ff1e0ff */
[C---:B------:R-:W-:Y:S02]  /*bfb0*/  @!P3 IADD3.X R16, R5.reuse, UR27, RZ, P1, !PT ;  /* 0x0000001b0510bc10 */ /* 0x040fe40008ffe4ff */
[----:B--2---:R-:W-:Y:S02]  /*bfc0*/  @!P3 LEA R12, P2, R4, R12, 0x1 ;  /* 0x0000000c040cb211 */ /* 0x004fe400078408ff */
[----:B------:R-:W-:Y:S01]  /*bfd0*/  @!P3 IADD3.X R17, R5, UR45, R6, P0, !PT ;  /* 0x0000002d0511bc10 */ /* 0x000fe200087fe406 */
[----:B------:R-:W-:Y:S01]  /*bfe0*/  @!P3 IMAD.WIDE.U32 R6, R7, 0x30, R4 ;  /* 0x000000300706b825 */ /* 0x000fe200078e0004 */
[----:B---3--:R-:W-:-:S02]  /*bff0*/  @!P3 LEA R10, P1, R0, R10, 0x1 ;  /* 0x0000000a000ab211 */ /* 0x008fc400078208ff */
[----:B----4-:R-:W-:Y:S02]  /*c000*/  @!P3 LEA R8, P0, R9, R14, 0x1 ;  /* 0x0000000e0908b211 */ /* 0x010fe400078008ff */
[----:B------:R-:W-:Y:S02]  /*c010*/  @!P3 LEA.HI.X R13, R4, R13, R5, 0x1, P2 ;  /* 0x0000000d040db211 */ /* 0x000fe400010f0c05 */
[----:B------:R-:W-:Y:S01]  /*c020*/  @!P3 LEA.HI.X R11, R0, R11, R16, 0x1, P1 ;  /* 0x0000000b000bb211 */ /* 0x000fe200008f0c10 */
[----:B------:R-:W-:Y:S01]  /*c030*/  @!P3 VIADD R0, R7, UR4 ;  /* 0x000000040700bc36 */ /* 0x000fe20008000000 */
[----:B------:R-:W-:Y:S01]  /*c040*/  @!P3 LEA.HI.X R9, R9, R15, R17, 0x1, P0 ;  /* 0x0000000f0909b211 */ /* 0x000fe200000f0c11 */
[----:B------:R-:W-:Y:S01]  /*c050*/  @!PT LDS RZ, [RZ] ;  /* 0x00000000fffff984 */ /* 0x000fe20000000800 */
[----:B------:R-:W-:Y:S01]  /*c060*/  @!PT LDS RZ, [RZ] ;  /* 0x00000000fffff984 */ /* 0x000fe20000000800 */
[----:B------:R-:W-:Y:S01]  /*c070*/  @!PT LDS RZ, [RZ] ;  /* 0x00000000fffff984 */ /* 0x000fe20000000800 */
[----:B------:R1:W-:Y:S01]  /*c080*/  @!P3 LDGSTS.E.BYPASS.LTC128B.128 [R192+0x6000], desc[UR28][R12.64] ;  /* 0x060000000cc0bfae */ /* 0x0003e2000b901d5c */
[----:B------:R-:W-:-:S03]  /*c090*/  @!P3 LEA R4, P0, R6, R18, 0x1 ;  /* 0x000000120604b211 */ /* 0x000fc600078008ff */
[----:B------:R-:W-:Y:S01]  /*c0a0*/  @P3 STS.128 [R192+0x6800], RZ ;  /* 0x006800ffc0003388 */ /* 0x000fe20000000c00 */
[----:B------:R-:W-:Y:S02]  /*c0b0*/  @!P3 LEA.HI.X R5, R6, R19, R0, 0x1, P0 ;  /* 0x000000130605b211 */ /* 0x000fe400000f0c00 */
[----:B------:R-:W-:Y:S01]  /*c0c0*/  PLOP3.LUT P0, PT, PT, PT, UP1, 0x80, 0x0 ;  /* 0x000000000000781c */ /* 0x000fe20003f0f018 */
        /* <DEDUP_REMOVED lines=14> */
[----:B-1---5:R-:W-:Y:S04]  /*c1b0*/  LDSM.16.M88.4 R12, [R168+0x4000] ;  /* 0x00400000a80c783b */ /* 0x022fe80000000200 */
[----:B------:R-:W-:Y:S04]  /*c1c0*/  LDSM.16.M88.4 R32, [R168+0x4800] ;  /* 0x00480000a820783b */ /* 0x000fe80000000200 */
[----:B------:R-:W-:Y:S04]  /*c1d0*/  LDSM.16.M88.4 R28, [R168+0x5000] ;  /* 0x00500000a81c783b */ /* 0x000fe80000000200 */
[----:B------:R-:W-:Y:S04]  /*c1e0*/  LDSM.16.M88.4 R56, [R174+0x4000] ;  /* 0x00400000ae38783b */ /* 0x000fe80000000200 */
[----:B--2---:R-:W1:Y:S04]  /*c1f0*/  LDSM.16.M88.4 R8, [R175] ;  /* 0x00000000af08783b */ /* 0x004e680000000200 */
[----:B------:R-:W-:Y:S04]  /*c200*/  LDSM.16.M88.4 R20, [R178+0x2000] ;  /* 0x00200000b214783b */ /* 0x000fe80000000200 */
[----:B---3--:R-:W2:Y:S04]  /*c210*/  LDSM.16.M88.4 R4, [R175+0x2000] ;  /* 0x00200000af04783b */ /* 0x008ea80000000200 */
[----:B------:R-:W3:Y:S04]  /*c220*/  LDSM.16.M88.4 R16, [R168+0x5800] ;  /* 0x00580000a810783b */ /* 0x000ee80000000200 */
[----:B------:R-:W4:Y:S04]  /*c230*/  LDSM.16.M88.4 R36, [R174+0x4800] ;  /* 0x00480000ae24783b */ /* 0x000f280000000200 */
[----:B------:R-:W4:Y:S04]  /*c240*/  LDSM.16.M88.4 R24, [R178] ;  /* 0x00000000b218783b */ /* 0x000f280000000200 */
[----:B------:R-:W4:Y:S04]  /*c250*/  LDSM.16.M88.4 R60, [R174+0x5000] ;  /* 0x00500000ae3c783b */ /* 0x000f280000000200 */
[----:B------:R-:W4:Y:S04]  /*c260*/  LDSM.16.M88.4 R64, [R174+0x5800] ;  /* 0x00580000ae40783b */ /* 0x000f280000000200 */
[----:B------:R-:W-:Y:S04]  /*c270*/  LDSM.16.M88.4 R52, [R179] ;  /* 0x00000000b334783b */ /* 0x000fe80000000200 */
[----:B------:R-:W-:Y:S01]  /*c280*/  LDSM.16.M88.4 R48, [R182] ;  /* 0x00000000b630783b */ /* 0x000fe20000000200 */
[C---:B-1----:R-:W-:Y:S03]  /*c290*/  HMMA.16816.F32 R208, R8.reuse, R12, RZ ;  /* 0x0000000c08d0723c */ /* 0x042fe600000018ff */
[----:B------:R-:W-:Y:S04]  /*c2a0*/  LDSM.16.M88.4 R44, [R181] ;  /* 0x00000000b52c783b */ /* 0x000fe80000000200 */
[----:B------:R-:W0:Y:S01]  /*c2b0*/  LDGDEPBAR ;  /* 0x00000000000079af */ /* 0x000e220000000000 */
[----:B------:R-:W-:Y:S06]  /*c2c0*/  HMMA.16816.F32 R200, R8, R14, RZ ;  /* 0x0000000e08c8723c */ /* 0x000fec00000018ff */
[C---:B--2---:R-:W-:Y:S06]  /*c2d0*/  HMMA.16816.F32 R40, R4.reuse, R12, RZ ;  /* 0x0000000c0428723c */ /* 0x044fec00000018ff */
[C---:B------:R-:W-:Y:S01]  /*c2e0*/  HMMA.16816.F32 R204, R4.reuse, R14, RZ ;  /* 0x0000000e04cc723c */ /* 0x040fe200000018ff */
[----:B------:R-:W1:Y:S05]  /*c2f0*/  LDSM.16.M88.4 R12, [R176+0x2000] ;  /* 0x00200000b00c783b */ /* 0x000e6a0000000200 */
[C---:B------:R-:W-:Y:S06]  /*c300*/  HMMA.16816.F32 R160, R4.reuse, R32, RZ ;  /* 0x0000002004a0723c */ /* 0x040fec00000018ff */
[C---:B------:R-:W-:Y:S06]  /*c310*/  HMMA.16816.F32 R152, R4.reuse, R28, RZ ;  /* 0x0000001c0498723c */ /* 0x040fec00000018ff */
[----:B------:R-:W-:Y:S06]  /*c320*/  HMMA.16816.F32 R196, R4, R34, RZ ;  /* 0x0000002204c4723c */ /* 0x000fec00000018ff */
[C---:B------:R-:W-:Y:S06]  /*c330*/  HMMA.16816.F32 R72, R8.reuse, R32, RZ ;  /* 0x000000200848723c */ /* 0x040fec00000018ff */
[----:B------:R-:W-:Y:S06]  /*c340*/  HMMA.16816.F32 R156, R8, R34, RZ ;  /* 0x00000022089c723c */ /* 0x000fec00000018ff */
[----:B------:R-:W-:Y:S01]  /*c350*/  HMMA.16816.F32 R216, R20, R56, R40 ;  /* 0x0000003814d8723c */ /* 0x000fe20000001828 */
[----:B------:R-:W-:Y:S05]  /*c360*/  LDSM.16.M88.4 R40, [R180] ;  /* 0x00000000b428783b */ /* 0x000fea0000000200 */
[C---:B---3--:R-:W-:Y:S06]  /*c370*/  HMMA.16816.F32 R148, R4.reuse, R16, RZ ;  /* 0x000000100494723c */ /* 0x048fec00000018ff */
[C---:B------:R-:W-:Y:S06]  /*c380*/  HMMA.16816.F32 R164, R4.reuse, R30, RZ ;  /* 0x0000001e04a4723c */ /* 0x040fec00000018ff */
[----:B------:R-:W-:Y:S06]  /*c390*/  HMMA.16816.F32 R144, R4, R18, RZ ;  /* 0x000000120490723c */ /* 0x000fec00000018ff */
[----:B------:R-:W-:Y:S01]  /*c3a0*/  HMMA.16816.F32 R32, R8, R28, RZ ;  /* 0x0000001c0820723c */ /* 0x000fe200000018ff */
[----:B------:R-:W-:Y:S01]  /*c3b0*/  IMAD.MOV.U32 R193, RZ, RZ, R216 ;  /* 0x000000ffffc17224 */ /* 0x000fe200078e00d8 */
[----:B------:R-:W-:Y:S01]  /*c3c0*/  MOV R143, R217 ;  /* 0x000000d9008f7202 */ /* 0x000fe20000000f00 */
[----:B------:R-:W-:-:S02]  /*c3d0*/  IMAD.MOV.U32 R142, RZ, RZ, R218 ;  /* 0x000000ffff8e7224 */ /* 0x000fc400078e00da */
[----:B------:R-:W-:Y:S01]  /*c3e0*/  IMAD.MOV.U32 R0, RZ, RZ, R219 ;  /* 0x000000ffff007224 */ /* 0x000fe200078e00db */
[C---:B------:R-:W-:Y:S06]  /*c3f0*/  HMMA.16816.F32 R28, R8.reuse, R30, RZ ;  /* 0x0000001e081c723c */ /* 0x040fec00000018ff */
[C---:B------:R-:W-:Y:S06]  /*c400*/  HMMA.16816.F32 R4, R8.reuse, R16, RZ ;  /* 0x000000100804723c */ /* 0x040fec00000018ff */
[----:B------:R-:W-:Y:S01]  /*c410*/  HMMA.16816.F32 R8, R8, R18, RZ ;  /* 0x000000120808723c */ /* 0x000fe200000018ff */
[----:B------:R-:W2:Y:S05]  /*c420*/  LDSM.16.M88.4 R16, [R176] ;  /* 0x00000000b010783b */ /* 0x000eaa0000000200 */
[C---:B----4-:R-:W-:Y:S06]  /*c430*/  HMMA.16816.F32 R244, R20.reuse, R36, R160 ;  /* 0x0000002414f4723c */ /* 0x050fec00000018a0 */
[----:B------:R-:W-:Y:S06]  /*c440*/  HMMA.16816.F32 R248, R20, R58, R204 ;  /* 0x0000003a14f8723c */ /* 0x000fec00000018cc */
[----:B------:R-:W-:Y:S01]  /*c450*/  HMMA.16816.F32 R208, R24, R56, R208 ;  /* 0x0000003818d0723c */ /* 0x000fe200000018d0 */
[----:B------:R-:W-:Y:S01]  /*c460*/  IMAD.MOV.U32 R204, RZ, RZ, R193 ;  /* 0x000000ffffcc7224 */ /* 0x000fe200078e00c1 */
[----:B------:R-:W-:Y:S01]  /*c470*/  MOV R205, R143 ;  /* 0x0000008f00cd7202 */ /* 0x000fe20000000f00 */
[----:B------:R-:W-:-:S02]  /*c480*/  IMAD.MOV.U32 R206, RZ, RZ, R142 ;  /* 0x000000ffffce7224 */ /* 0x000fc400078e008e */
[----:B------:R-:W-:Y:S01]  /*c490*/  IMAD.MOV.U32 R207, RZ, RZ, R0 ;  /* 0x000000ffffcf7224 */ /* 0x000fe200078e0000 */
        /* <DEDUP_REMOVED lines=11> */
[----:B------:R-:W-:Y:S05]  /*c550*/  LDSM.16.M88.4 R4, [R177+0x2000] ;  /* 0x00200000b104783b */ /* 0x000fea0000000200 */
[C---:B------:R-:W-:Y:S01]  /*c560*/  HMMA.16816.F32 R72, R24.reuse, R38, R156 ;  /* 0x000000261848723c */ /* 0x040fe2000000189c */
[----:B------:R-:W3:Y:S05]  /*c570*/  LDSM.16.M88.4 R36, [R173] ;  /* 0x00000000ad24783b */ /* 0x000eea0000000200 */
[C---:B------:R-:W-:Y:S01]  /*c580*/  HMMA.16816.F32 R144, R24.reuse, R62, R28 ;  /* 0x0000003e1890723c */ /* 0x040fe2000000181c */
[----:B------:R-:W-:Y:S05]  /*c590*/  LDSM.16.M88.4 R28, [R173+0x1000] ;  /* 0x00100000ad1c783b */ /* 0x000fea0000000200 */
[----:B------:R-:W-:Y:S01]  /*c5a0*/  HMMA.16816.F32 R148, R24, R66, R8 ;  /* 0x000000421894723c */ /* 0x000fe20000001808 */
[----:B------:R-:W4:Y:S01]  /*c5b0*/  LDSM.16.M88.4 R8, [R177] ;  /* 0x00000000b108783b */ /* 0x000f220000000200 */
[----:B------:R-:W-:-:S04]  /*c5c0*/  DEPBAR.LE SB0, 0x0 ;  /* 0x000080000000791a */ /* 0x000fc80000000000 */
[C---:B-1----:R-:W-:Y:S06]  /*c5d0*/  HMMA.16816.F32 R204, R12.reuse, R52, R204 ;  /* 0x000000340ccc723c */ /* 0x042fec00000018cc */
[----:B------:R-:W-:Y:S06]  /*c5e0*/  HMMA.16816.F32 R200, R12, R54, R248 ;  /* 0x000000360cc8723c */ /* 0x000fec00000018f8 */
[C---:B--2---:R-:W-:Y:S06]  /*c5f0*/  HMMA.16816.F32 R60, R16.reuse, R52, R208 ;  /* 0x00000034103c723c */ /* 0x044fec00000018d0 */
[----:B------:R-:W-:Y:S06]  /*c600*/  HMMA.16816.F32 R56, R16, R54, R56 ;  /* 0x000000361038723c */ /* 0x000fec0000001838 */
        /* <DEDUP_REMOVED lines=14> */
[C---:B------:R-:W-:Y:S06]  /*c6f0*/  HMMA.16816.F32 R196, R4.reuse, R32, R196 ;  /* 0x0000002004c4723c */ /* 0x040fec00000018c4 */
[C---:B------:R-:W-:Y:S06]  /*c700*/  HMMA.16816.F32 R164, R4.reuse, R34, R164 ;  /* 0x0000002204a4723c */ /* 0x040fec00000018a4 */
[----:B------:R-:W-:Y:S06]  /*c710*/  HMMA.16816.F32 R224, R4, R22, R64 ;  /* 0x0000001604e0723c */ /* 0x000fec0000001840 */
[C---:B----4-:R-:W-:Y:S06]  /*c720*/  HMMA.16816.F32 R60, R8.reuse, R36, R60 ;  /* 0x00000024083c723c */ /* 0x050fec000000183c */
        /* <DEDUP_REMOVED lines=9> */
[----:B------:R-:W-:Y:S01]  /*c7c0*/  HMMA.16816.F32 R64, R8, R22, R16 ;  /* 0x000000160840723c */ /* 0x000fe20000001810 */
[----:B------:R-:W-:Y:S06]  /*c7d0*/  BAR.SYNC.DEFER_BLOCKING 0x0 ;  /* 0x0000000000007b1d */ /* 0x000fec0000010000 */
[----:B------:R-:W-:-:S02]  /*c7e0*/  NOP ;  /* 0x0000000000007918 */ /* 0x000fc40000000000 */
[----:B------:R-:W-:-:S15]  /*c7f0*/  @!P0 BRA `(.L_x_2240) ;  /* 0x0000000000f88947 */ /* 0x000fde0003800000 */
[----:B------:R-:W2:Y:S01]  /*c800*/  LDL.64 R142, [R1+0x150] ;  /* 0x00015000018e7983 */ /* 0x000ea20000100a00 */
[----:B------:R-:W1:Y:S03]  /*c810*/  @!P3 LDC.64 R12, c[0x0][0x218] ;  /* 0x00008600ff0cbb82 */ /* 0x000e660000000a00 */
[----:B------:R-:W3:Y:S01]  /*c820*/  LDL.64 R194, [R1+0x158] ;  /* 0x0001580001c27983 */ /* 0x000ee20000100a00 */
[----:B------:R-:W-:Y:S01]  /*c830*/  UIADD3 UR6, UR18, -0x3, URZ ;  /* 0xfffffffd12067890 */ /* 0x000fe2000fffe03f */
[----:B------:R-:W-:Y:S01]  /*c840*/  IMAD.U32 R6, RZ, RZ, UR10 ;  /* 0x0000000aff067e24 */ /* 0x000fe2000f8e00ff */
[----:B------:R-:W-:Y:S01]  /*c850*/  MOV R8, UR11 ;  /* 0x0000000b00087c02 */ /* 0x000fe20008000f00 */
[----:B------:R-:W-:Y:S01]  /*c860*/  IMAD.U32 R10, RZ, RZ, UR10 ;  /* 0x0000000aff0a7e24 */ /* 0x000fe2000f8e00ff */
[----:B------:R-:W4:Y:S01]  /*c870*/  @!P3 LDC.64 R16, c[0x0][0x218] ;  /* 0x00008600ff10bb82 */ /* 0x000f220000000a00 */
[----:B------:R-:W-:Y:S01]  /*c880*/  USHF.R.S32.HI UR4, URZ, 0x1f, UR6 ;  /* 0x0000001f3f047899 */ /* 0x000fe20008011406 */
[----:B------:R-:W-:Y:S01]  /*c890*/  IMAD.U32 R0, RZ, RZ, UR6 ;  /* 0x00000006ff007e24 */ /* 0x000fe2000f8e00ff */
[----:B------:R-:W-:Y:S01]  /*c8a0*/  UIMAD UR6, UR22, UR6, URZ ;  /* 0x00000006160672a4 */ /* 0x000fe2000f8e023f */
[----:B------:R-:W-:Y:S01]  /*c8b0*/  IMAD.U32 R14, RZ, RZ, UR10 ;  /* 0x0000000aff0e7e24 */ /* 0x000fe2000f8e00ff */
[----:B------:R1:W-:Y:S01]  /*c8c0*/  @P3 STS.128 [R192+0x4000], RZ ;  /* 0x004000ffc0003388 */ /* 0x0003e20000000c00 */
[----:B------:R-:W-:Y:S01]  /*c8d0*/  IMAD.U32 R11, RZ, RZ, UR11 ;  /* 0x0000000bff0b7e24 */ /* 0x000fe2000f8e00ff */
[----:B------:R-:W-:Y:S01]  /*c8e0*/  UIMAD UR4, UR4, UR23, UR6 ;  /* 0x00000017040472a4 */ /* 0x000fe2000f8e0206 */
[----:B------:R-:W5:Y:S01]  /*c8f0*/  @!P3 LDC.64 R18, c[0x0][0x218] ;  /* 0x00008600ff12bb82 */ /* 0x000f620000000a00 */
[----:B------:R-:W-:Y:S01]  /*c900*/  BSSY B0, `(.L_x_2241) ;  /* 0x000002c000007945 */ /* 0x000fe20003800000 */
[----:B--2---:R-:W-:-:S02]  /*c910*/  IMAD.MOV.U32 R5, RZ, RZ, R143 ;  /* 0x000000ffff057224 */ /* 0x004fc400078e008f */
[----:B---3--:R-:W-:-:S04]  /*c920*/  IMAD.MOV.U32 R4, RZ, RZ, R194 ;  /* 0x000000ffff047224 */ /* 0x008fc800078e00c2 */
[----:B------:R-:W-:-:S04]  /*c930*/  IMAD.WIDE.U32 R4, R0, UR23, R4 ;  /* 0x0000001700047c25 */ /* 0x000fc8000f8e0004 */
[----:B------:R-:W-:Y:S01]  /*c940*/  IMAD.U32 R0, RZ, RZ, UR10 ;  /* 0x0000000aff007e24 */ /* 0x000fe2000f8e00ff */
[----:B------:R-:W-:Y:S02]  /*c950*/  IADD3 R7, R5, UR4, RZ ;  /* 0x0000000405077c10 */ /* 0x000fe4000fffe0ff */
[-C--:B------:R-:W-:Y:S02]  /*c960*/  @!P3 LEA R9, P0, R6, R4.reuse, 0x5 ;  /* 0x000000040609b211 */ /* 0x080fe400078028ff */
[----:B------:R-:W-:Y:S02]  /*c970*/  @!P3 LEA R0, P1, R0, R4, 0x4 ;  /* 0x000000040000b211 */ /* 0x000fe400078220ff */
[----:B-1----:R-:W-:Y:S02]  /*c980*/  @!P3 LEA R12, P2, R4, R12, 0x1 ;  /* 0x0000000c040cb211 */ /* 0x002fe400078408ff */
[----:B------:R-:W-:Y:S02]  /*c990*/  @!P3 LEA.HI.X R15, R10, R7, R8, 0x4, P1 ;  /* 0x000000070a0fb211 */ /* 0x000fe400008f2408 */
[----:B----4-:R-:W-:-:S02]  /*c9a0*/  @!P3 LEA R10, P1, R0, R16, 0x1 ;  /* 0x00000010000ab211 */ /* 0x010fc400078208ff */
[----:B------:R-:W-:Y:S02]  /*c9b0*/  @!P3 LEA.HI.X R14, R14, R7, R11, 0x5, P0 ;  /* 0x000000070e0eb211 */ /* 0x000fe400000f2c0b */
[C---:B-----5:R-:W-:Y:S02]  /*c9c0*/  @!P3 LEA R8, P0, R9.reuse, R18, 0x1 ;  /* 0x000000120908b211 */ /* 0x060fe400078008ff */
        /* <DEDUP_REMOVED lines=31> */
.L_x_2242:
[----:B------:R-:W-:Y:S05]  /*cbc0*/  BSYNC B0 ;  /* 0x0000000000007941 */ /* 0x000fea0003800000 */
.L_x_2241:
[----:B------:R-:W0:Y:S02]  /*cbd0*/  LDGDEPBAR ;  /* 0x00000000000079af */ /* 0x000e240000000000 */
.L_x_2240:
[----:B--2---:R-:W2:Y:S04]  /*cbe0*/  LDL.64 R4, [R1+0x18] ;  /* 0x0000180001047983 */ /* 0x004ea80000100a00 */
[----:B------:R-:W3:Y:S04]  /*cbf0*/  LDL R6, [R1+0x124] ;  /* 0x0001240001067983 */ /* 0x000ee80000100800 */
[----:B------:R-:W4:Y:S04]  /*cc00*/  LDL R7, [R1+0x128] ;  /* 0x0001280001077983 */ /* 0x000f280000100800 */
        /* <DEDUP_REMOVED lines=20> */
[----:B------:R-:W4:Y:S04]  /*cd50*/  LDL R17, [R1+0x168] ;  /* 0x0001680001117983 */ /* 0x000f280000100800 */
[----:B------:R-:W4:Y:S01]  /*cd60*/  LDL R18, [R1+0xf0] ;  /* 0x0000f00001127983 */ /* 0x000f220000100800 */
[----:B-1----:R-:W1:Y:S01]  /*cd70*/  S2R R8, SR_TID.X ;  /* 0x0000000000087919 */ /* 0x002e620000002100 */
[----:B------:R-:W-:Y:S01]  /*cd80*/  IMAD.U32 R0, RZ, RZ, UR17 ;  /* 0x00000011ff007e24 */ /* 0x000fe2000f8e00ff */
[----:B------:R-:W-:Y:S01]  /*cd90*/  P2R R31, PR, RZ, 0x8 ;  /* 0x00000008ff1f7803 */ /* 0x000fe20000000000 */
[----:B-1----:R-:W-:-:S05]  /*cda0*/  IMAD.SHL.U32 R8, R8, 0x2, RZ ;  /* 0x0000000208087824 */ /* 0x002fca00078e00ff */
[----:B------:R-:W-:-:S05]  /*cdb0*/  LOP3.LUT R8, R8, 0x6, RZ, 0xc0, !PT ;  /* 0x0000000608087812 */ /* 0x000fca00078ec0ff */
[----:B------:R-:W-:-:S05]  /*cdc0*/  IMAD R0, R0, 0x40, R8 ;  /* 0x0000004000007824 */ /* 0x000fca00078e0208 */
[C---:B------:R-:W-:Y:S02]  /*cdd0*/  ISETP.GE.AND P1, PT, R0.reuse, R191, PT ;  /* 0x000000bf0000720c */ /* 0x040fe40003f26270 */
[C---:B------:R-:W-:Y:S02]  /*cde0*/  ISETP.GE.AND P0, PT, R0.reuse, R190, PT ;  /* 0x000000be0000720c */ /* 0x040fe40003f06270 */
[C---:B------:R-:W-:Y:S02]  /*cdf0*/  ISETP.LT.OR P3, PT, R0.reuse, R187, P1 ;  /* 0x000000bb0000720c */ /* 0x040fe40000f61670 */
[----:B------:R-:W-:-:S04]  /*ce00*/  ISETP.LT.OR P6, PT, R0, R186, P0 ;  /* 0x000000ba0000720c */ /* 0x000fc800007c1670 */
[----:B------:R-:W-:Y:S02]  /*ce10*/  FSEL R21, R62, -INF , !P6 ;  /* 0xff8000003e157808 */ /* 0x000fe40007000000 */
[----:B------:R-:W-:Y:S01]  /*ce20*/  FSEL R16, R60, -INF , !P3 ;  /* 0xff8000003c107808 */ /* 0x000fe20005800000 */
[C---:B------:R-:W-:Y:S02]  /*ce30*/  VIADD R10, R0.reuse, 0x21 ;  /* 0x00000021000a7836 */ /* 0x040fe40000000000 */
[C---:B------:R-:W-:Y:S02]  /*ce40*/  VIADD R9, R0.reuse, 0x28 ;  /* 0x0000002800097836 */ /* 0x040fe40000000000 */
[C---:B------:R-:W-:Y:S02]  /*ce50*/  VIADD R8, R0.reuse, 0x29 ;  /* 0x0000002900087836 */ /* 0x040fe40000000000 */
[----:B--2---:R-:W-:Y:S02]  /*ce60*/  IMAD.MOV.U32 R24, RZ, RZ, R4 ;  /* 0x000000ffff187224 */ /* 0x004fe400078e0004 */
[----:B------:R-:W-:-:S05]  /*ce70*/  VIADD R4, R0, 0x1 ;  /* 0x0000000100047836 */ /* 0x000fca0000000000 */
[C---:B------:R-:W-:Y:S02]  /*ce80*/  ISETP.GE.AND P1, PT, R4.reuse, R191, PT ;  /* 0x000000bf0400720c */ /* 0x040fe40003f26270 */
[C---:B------:R-:W-:Y:S02]  /*ce90*/  ISETP.GE.AND P4, PT, R4.reuse, R189, PT ;  /* 0x000000bd0400720c */ /* 0x040fe40003f86270 */
[C---:B------:R-:W-:Y:S02]  /*cea0*/  ISETP.LT.OR P5, PT, R4.reuse, R187, P1 ;  /* 0x000000bb0400720c */ /* 0x040fe40000fa1670 */
[C---:B------:R-:W-:Y:S02]  /*ceb0*/  ISETP.LT.OR P1, PT, R4.reuse, R185, P4 ;  /* 0x000000b90400720c */ /* 0x040fe40002721670 */
[----:B------:R-:W-:Y:S01]  /*cec0*/  ISETP.GE.AND P0, PT, R4, R190, PT ;  /* 0x000000be0400720c */ /* 0x000fe20003f06270 */
[----:B------:R-:W-:Y:S01]  /*ced0*/  IMAD.MOV.U32 R25, RZ, RZ, R5 ;  /* 0x000000ffff197224 */ /* 0x000fe200078e0005 */
[----:B------:R-:W-:-:S02]  /*cee0*/  P2R R5, PR, RZ, 0x2 ;  /* 0x00000002ff057803 */ /* 0x000fc40000000000 */
[C---:B------:R-:W-:Y:S02]  /*cef0*/  ISETP.GE.AND P2, PT, R4.reuse, R188, PT ;  /* 0x000000bc0400720c */ /* 0x040fe40003f46270 */
[----:B------:R-:W-:Y:S02]  /*cf00*/  ISETP.LT.OR P0, PT, R4, R186, P0 ;  /* 0x000000ba0400720c */ /* 0x000fe40000701670 */
[C---:B------:R-:W-:Y:S02]  /*cf10*/  ISETP.GE.AND P1, PT, R0.reuse, R189, PT ;  /* 0x000000bd0000720c */ /* 0x040fe40003f26270 */
[----:B------:R-:W-:Y:S02]  /*cf20*/  FSEL R20, R61, -INF , !P5 ;  /* 0xff8000003d147808 */ /* 0x000fe40006800000 */
[----:B------:R-:W-:Y:S01]  /*cf30*/  ISETP.NE.AND P5, PT, R5, RZ, PT ;  /* 0x000000ff0500720c */ /* 0x000fe20003fa5270 */
[----:B------:R-:W-:Y:S01]  /*cf40*/  VIADD R5, R0, 0x8 ;  /* 0x0000000800057836 */ /* 0x000fe20000000000 */
[----:B------:R-:W-:-:S02]  /*cf50*/  ISETP.LT.OR P2, PT, R4, R184, P2 ;  /* 0x000000b80400720c */ /* 0x000fc40001741670 */
[----:B------:R-:W-:Y:S02]  /*cf60*/  FSEL R22, R63, -INF , !P0 ;  /* 0xff8000003f167808 */ /* 0x000fe40004000000 */
[C---:B------:R-:W-:Y:S02]  /*cf70*/  ISETP.GE.AND P0, PT, R0.reuse, R188, PT ;  /* 0x000000bc0000720c */ /* 0x040fe40003f06270 */
[C---:B------:R-:W-:Y:S02]  /*cf80*/  ISETP.LT.OR P1, PT, R0.reuse, R185, P1 ;  /* 0x000000b90000720c */ /* 0x040fe40000f21670 */
[----:B------:R-:W-:Y:S02]  /*cf90*/  P2R R4, PR, RZ, 0x4 ;  /* 0x00000004ff047803 */ /* 0x000fe40000000000 */
[----:B------:R-:W-:Y:S02]  /*cfa0*/  ISETP.LT.OR P0, PT, R0, R184, P0 ;  /* 0x000000b80000720c */ /* 0x000fe40000701670 */
[----:B------:R-:W-:-:S02]  /*cfb0*/  ISETP.GE.AND P2, PT, R5, R190, PT ;  /* 0x000000be0500720c */ /* 0x000fc40003f46270 */
[----:B------:R-:W-:Y:S02]  /*cfc0*/  FSEL R193, R204, -INF , !P1 ;  /* 0xff800000ccc17808 */ /* 0x000fe40004800000 */
[C---:B------:R-:W-:Y:S02]  /*cfd0*/  ISETP.GE.AND P1, PT, R5.reuse, R189, PT ;  /* 0x000000bd0500720c */ /* 0x040fe40003f26270 */
[----:B------:R-:W-:Y:S01]  /*cfe0*/  ISETP.NE.AND P6, PT, R4, RZ, PT ;  /* 0x000000ff0400720c */ /* 0x000fe20003fc5270 */
[----:B------:R-:W-:Y:S01]  /*cff0*/  VIADD R4, R0, 0x9 ;  /* 0x0000000900047836 */ /* 0x000fe20000000000 */
[----:B------:R-:W-:Y:S02]  /*d000*/  FSEL R206, R206, -INF , !P0 ;  /* 0xff800000cece7808 */ /* 0x000fe40004000000 */
[C---:B------:R-:W-:Y:S02]  /*d010*/  ISETP.LT.OR P2, PT, R5.reuse, R186, P2 ;  /* 0x000000ba0500720c */ /* 0x040fe40001741670 */
[----:B------:R-:W-:-:S02]  /*d020*/  ISETP.GE.AND P4, PT, R5, R191, PT ;  /* 0x000000bf0500720c */ /* 0x000fc40003f86270 */
[C---:B------:R-:W-:Y:S02]  /*d030*/  ISETP.GE.AND P0, PT, R5.reuse, R188, PT ;  /* 0x000000bc0500720c */ /* 0x040fe40003f06270 */
[C---:B------:R-:W-:Y:S02]  /*d040*/  ISETP.LT.OR P1, PT, R5.reuse, R185, P1 ;  /* 0x000000b90500720c */ /* 0x040fe40000f21670 */
[----:B------:R-:W-:Y:S02]  /*d050*/  FSEL R27, R58, -INF , !P2 ;  /* 0xff8000003a1b7808 */ /* 0x000fe40005000000 */
[C---:B------:R-:W-:Y:S02]  /*d060*/  ISETP.LT.OR P4, PT, R5.reuse, R187, P4 ;  /* 0x000000bb0500720c */ /* 0x040fe40002781670 */
[----:B------:R-:W-:Y:S02]  /*d070*/  ISETP.LT.OR P3, PT, R5, R184, P0 ;  /* 0x000000b80500720c */ /* 0x000fe40000761670 */
[----:B------:R-:W-:-:S02]  /*d080*/  ISETP.GE.AND P2, PT, R4, R188, PT ;  /* 0x000000bc0400720c */ /* 0x000fc40003f46270 */
[----:B------:R-:W-:Y:S02]  /*d090*/  P2R R5, PR, RZ, 0x2 ;  /* 0x00000002ff057803 */ /* 0x000fe40000000000 */
[C---:B------:R-:W-:Y:S02]  /*d0a0*/  ISETP.GE.AND P1, PT, R4.reuse, R191, PT ;  /* 0x000000bf0400720c */ /* 0x040fe40003f26270 */
[----:B------:R-:W-:Y:S02]  /*d0b0*/  FSEL R195, R205, -INF , !P5 ;  /* 0xff800000cdc37808 */ /* 0x000fe40006800000 */
[C---:B------:R-:W-:Y:S02]  /*d0c0*/  ISETP.LT.OR P5, PT, R4.reuse, R184, P2 ;  /* 0x000000b80400720c */ /* 0x040fe400017a1670 */
[----:B------:R-:W-:Y:S02]  /*d0d0*/  ISETP.GE.AND P0, PT, R4, R190, PT ;  /* 0x000000be0400720c */ /* 0x000fe40003f06270 */
[----:B------:R-:W-:-:S02]  /*d0e0*/  FSEL R23, R56, -INF , !P4 ;  /* 0xff80000038177808 */ /* 0x000fc40006000000 */
[----:B------:R-:W-:Y:S01]  /*d0f0*/  ISETP.NE.AND P2, PT, R5, RZ, PT ;  /* 0x000000ff0500720c */ /* 0x000fe20003f45270 */
[----:B------:R-:W-:Y:S01]  /*d100*/  VIADD R5, R0, 0x10 ;  /* 0x0000001000057836 */ /* 0x000fe20000000000 */
[C---:B------:R-:W-:Y:S02]  /*d110*/  ISETP.GE.AND P4, PT, R4.reuse, R189, PT ;  /* 0x000000bd0400720c */ /* 0x040fe40003f86270 */
[C---:B------:R-:W-:Y:S02]  /*d120*/  ISETP.LT.OR P1, PT, R4.reuse, R187, P1 ;  /* 0x000000bb0400720c */ /* 0x040fe40000f21670 */
[----:B------:R-:W-:Y:S02]  /*d130*/  FSEL R207, R207, -INF , !P6 ;  /* 0xff800000cfcf7808 */ /* 0x000fe40007000000 */
[C---:B------:R-:W-:Y:S02]  /*d140*/  ISETP.LT.OR P0, PT, R4.reuse, R186, P0 ;  /* 0x000000ba0400720c */ /* 0x040fe40000701670 */
[----:B------:R-:W-:-:S02]  /*d150*/  ISETP.LT.OR P6, PT, R4, R185, P4 ;  /* 0x000000b90400720c */ /* 0x000fc400027c1670 */
[----:B------:R-:W-:Y:S02]  /*d160*/  FSEL R26, R57, -INF , !P1 ;  /* 0xff800000391a7808 */ /* 0x000fe40004800000 */
[C---:B------:R-:W-:Y:S02]  /*d170*/  ISETP.GE.AND P4, PT, R5.reuse, R191, PT ;  /* 0x000000bf0500720c */ /* 0x040fe40003f86270 */
[----:B------:R-:W-:Y:S02]  /*d180*/  ISETP.GE.AND P1, PT, R5, R189, PT ;  /* 0x000000bd0500720c */ /* 0x000fe40003f26270 */
[----:B------:R-:W-:Y:S02]  /*d190*/  FSEL R28, R59, -INF , !P0 ;  /* 0xff8000003b1c7808 */ /* 0x000fe40004000000 */
[----:B------:R-:W-:Y:S01]  /*d1a0*/  FSEL R194, R200, -INF , !P2 ;  /* 0xff800000c8c27808 */ /* 0x000fe20005000000 */
[----:B------:R-:W-:Y:S01]  /*d1b0*/  VIADD R4, R0, 0x11 ;  /* 0x0000001100047836 */ /* 0x000fe20000000000 */
[----:B------:R-:W-:-:S02]  /*d1c0*/  ISETP.GE.AND P2, PT, R5, R190, PT ;  /* 0x000000be0500720c */ /* 0x000fc40003f46270 */
[C---:B------:R-:W-:Y:S02]  /*d1d0*/  ISETP.GE.AND P0, PT, R5.reuse, R188, PT ;  /* 0x000000bc0500720c */ /* 0x040fe40003f06270 */
[C---:B------:R-:W-:Y:S02]  /*d1e0*/  ISETP.LT.OR P4, PT, R5.reuse, R187, P4 ;  /* 0x000000bb0500720c */ /* 0x040fe40002781670 */
[C---:B------:R-:W-:Y:S02]  /*d1f0*/  ISETP.LT.OR P1, PT, R5.reuse, R185, P1 ;  /* 0x000000b90500720c */ /* 0x040fe40000f21670 */
[----:B------:R-:W-:Y:S02]  /*d200*/  FSEL R202, R202, -INF , !P3 ;  /* 0xff800000caca7808 */ /* 0x000fe40005800000 */
[C---:B------:R-:W-:Y:S02]  /*d210*/  ISETP.LT.OR P2, PT, R5.reuse, R186, P2 ;  /* 0x000000ba0500720c */ /* 0x040fe40001741670 */
[----:B------:R-:W-:-:S02]  /*d220*/  ISETP.LT.OR P3, PT, R5, R184, P0 ;  /* 0x000000b80500720c */ /* 0x000fc40000761670 */
[----:B------:R-:W-:Y:S02]  /*d230*/  P2R R5, PR, RZ, 0x2 ;  /* 0x00000002ff057803 */ /* 0x000fe40000000000 */
[----:B------:R-:W-:Y:S02]  /*d240*/  FSEL R29, R52, -INF , !P4 ;  /* 0xff800000341d7808 */ /* 0x000fe40006000000 */
[----:B------:R-:W-:Y:S02]  /*d250*/  ISETP.GE.AND P4, PT, R4, R189, PT ;  /* 0x000000bd0400720c */ /* 0x000fe40003f86270 */
[----:B------:R-:W-:Y:S02]  /*d260*/  FSEL R203, R203, -INF , !P5 ;  /* 0xff800000cbcb7808 */ /* 0x000fe40006800000 */
[----:B------:R-:W-:Y:S01]  /*d270*/  ISETP.NE.AND P5, PT, R5, RZ, PT ;  /* 0x000000ff0500720c */ /* 0x000fe20003fa5270 */
[----:B------:R-:W-:Y:S01]  /*d280*/  VIADD R5, R0, 0x18 ;  /* 0x0000001800057836 */ /* 0x000fe20000000000 */
[----:B------:R-:W-:-:S02]  /*d290*/  ISETP.GE.AND P1, PT, R4, R191, PT ;  /* 0x000000bf0400720c */ /* 0x000fc40003f26270 */
[----:B------:R-:W-:Y:S02]  /*d2a0*/  FSEL R42, R54, -INF , !P2 ;  /* 0xff800000362a7808 */ /* 0x000fe40005000000 */
[C---:B------:R-:W-:Y:S02]  /*d2b0*/  ISETP.LT.OR P4, PT, R4.reuse, R185, P4 ;  /* 0x000000b90400720c */ /* 0x040fe40002781670 */
[C---:B------:R-:W-:Y:S01]  /*d2c0*/  ISETP.GE.AND P2, PT, R4.reuse, R188, PT ;  /* 0x000000bc0400720c */ /* 0x040fe20003f46270 */
[----:B---3--:R-:W-:Y:S01]  /*d2d0*/  IMAD.MOV.U32 R15, RZ, RZ, R6 ;  /* 0x000000ffff0f7224 */ /* 0x008fe200078e0006 */
[C---:B------:R-:W-:Y:S02]  /*d2e0*/  ISETP.GE.AND P0, PT, R4.reuse, R190, PT ;  /* 0x000000be0400720c */ /* 0x040fe40003f06270 */
[----:B------:R-:W-:Y:S02]  /*d2f0*/  ISETP.LT.OR P1, PT, R4, R187, P1 ;  /* 0x000000bb0400720c */ /* 0x000fe40000f21670 */
[----:B------:R-:W-:-:S02]  /*d300*/  FSEL R163, R201, -INF , !P6 ;  /* 0xff800000c9a37808 */ /* 0x000fc40007000000 */
[----:B------:R-:W-:Y:S02]  /*d310*/  P2R R6, PR, RZ, 0x10 ;  /* 0x00000010ff067803 */ /* 0x000fe40000000000 */
[C---:B------:R-:W-:Y:S02]  /*d320*/  ISETP.LT.OR P6, PT, R4.reuse, R184, P2 ;  /* 0x000000b80400720c */ /* 0x040fe400017c1670 */
[C---:B------:R-:W-:Y:S02]  /*d330*/  ISETP.GE.AND P4, PT, R5.reuse, R191, PT ;  /* 0x000000bf0500720c */ /* 0x040fe40003f86270 */
[----:B------:R-:W-:Y:S02]  /*d340*/  ISETP.LT.OR P0, PT, R4, R186, P0 ;  /* 0x000000ba0400720c */ /* 0x000fe40000701670 */
[----:B------:R-:W-:Y:S02]  /*d350*/  ISETP.GE.AND P2, PT, R5, R190, PT ;  /* 0x000000be0500720c */ /* 0x000fe40003f46270 */
[----:B------:R-:W-:-:S02]  /*d360*/  FSEL R30, R53, -INF , !P1 ;  /* 0xff800000351e7808 */ /* 0x000fc40004800000 */
[----:B------:R-:W-:Y:S02]  /*d370*/  FSEL R162, R196, -INF , !P5 ;  /* 0xff800000c4a27808 */ /* 0x000fe40006800000 */
[C---:B------:R-:W-:Y:S02]  /*d380*/  ISETP.GE.AND P1, PT, R5.reuse, R189, PT ;  /* 0x000000bd0500720c */ /* 0x040fe40003f26270 */
[----:B------:R-:W-:Y:S01]  /*d390*/  ISETP.LT.OR P5, PT, R5, R187, P4 ;  /* 0x000000bb0500720c */ /* 0x000fe200027a1670 */
[----:B------:R-:W-:Y:S01]  /*d3a0*/  VIADD R4, R0, 0x19 ;  /* 0x0000001900047836 */ /* 0x000fe20000000000 */
[----:B------:R-:W-:Y:S02]  /*d3b0*/  FSEL R41, R55, -INF , !P0 ;  /* 0xff80000037297808 */ /* 0x000fe40004000000 */
[C---:B------:R-:W-:Y:S02]  /*d3c0*/  ISETP.LT.OR P4, PT, R5.reuse, R186, P2 ;  /* 0x000000ba0500720c */ /* 0x040fe40001781670 */
[----:B------:R-:W-:-:S02]  /*d3d0*/  ISETP.GE.AND P0, PT, R5, R188, PT ;  /* 0x000000bc0500720c */ /* 0x000fc40003f06270 */
[----:B------:R-:W-:Y:S02]  /*d3e0*/  ISETP.NE.AND P2, PT, R6, RZ, PT ;  /* 0x000000ff0600720c */ /* 0x000fe40003f45270 */
[C---:B------:R-:W-:Y:S02]  /*d3f0*/  ISETP.LT.OR P1, PT, R5.reuse, R185, P1 ;  /* 0x000000b90500720c */ /* 0x040fe40000f21670 */
[----:B------:R-:W-:Y:S02]  /*d400*/  FSEL R198, R198, -INF , !P3 ;  /* 0xff800000c6c67808 */ /* 0x000fe40005800000 */
[----:B------:R-:W-:Y:S02]  /*d410*/  ISETP.LT.OR P3, PT, R5, R184, P0 ;  /* 0x000000b80500720c */ /* 0x000fe40000761670 */
[----:B------:R-:W-:Y:S02]  /*d420*/  FSEL R161, R197, -INF , !P2 ;  /* 0xff800000c5a17808 */ /* 0x000fe40005000000 */
[----:B------:R-:W-:-:S02]  /*d430*/  P2R R5, PR, RZ, 0x2 ;  /* 0x00000002ff057803 */ /* 0x000fc40000000000 */
[C---:B------:R-:W-:Y:S02]  /*d440*/  ISETP.GE.AND P2, PT, R4.reuse, R191, PT ;  /* 0x000000bf0400720c */ /* 0x040fe40003f46270 */
[C---:B------:R-:W-:Y:S02]  /*d450*/  ISETP.GE.AND P1, PT, R4.reuse, R190, PT ;  /* 0x000000be0400720c */ /* 0x040fe40003f26270 */
[----:B------:R-:W-:Y:S02]  /*d460*/  ISETP.GE.AND P0, PT, R4, R189, PT ;  /* 0x000000bd0400720c */ /* 0x000fe40003f06270 */
[----:B------:R-:W-:Y:S02]  /*d470*/  FSEL R156, R50, -INF , !P4 ;  /* 0xff800000329c7808 */ /* 0x000fe40006000000 */
[----:B------:R-:W-:Y:S02]  /*d480*/  FSEL R148, R48, -INF , !P5 ;  /* 0xff80000030947808 */ /* 0x000fe40006800000 */
        /* <DEDUP_REMOVED lines=9> */
[----:B------:R-:W-:Y:S02]  /*d520*/  FSEL R167, R167, -INF , !P0 ;  /* 0xff800000a7a77808 */ /* 0x000fe40004000000 */
[----:B------:R-:W-:Y:S02]  /*d530*/  ISETP.NE.AND P6, PT, R5, RZ, PT ;  /* 0x000000ff0500720c */ /* 0x000fe40003fc5270 */
[----:B------:R-:W-:Y:S02]  /*d540*/  FSEL R154, R51, -INF , !P2 ;  /* 0xff800000339a7808 */ /* 0x000fe40005000000 */
[C---:B------:R-:W-:Y:S02]  /*d550*/  ISETP.GE.AND P0, PT, R4.reuse, R188, PT ;  /* 0x000000bc0400720c */ /* 0x040fe40003f06270 */
[----:B------:R-:W-:-:S02]  /*d560*/  ISETP.GE.AND P4, PT, R4, R191, PT ;  /* 0x000000bf0400720c */ /* 0x000fc40003f86270 */
[C---:B------:R-:W-:Y:S02]  /*d570*/  ISETP.GE.AND P2, PT, R4.reuse, R190, PT ;  /* 0x000000be0400720c */ /* 0x040fe40003f46270 */
[----:B------:R-:W-:Y:S02]  /*d580*/  ISETP.LT.OR P1, PT, R4, R185, P1 ;  /* 0x000000b90400720c */ /* 0x000fe40000f21670 */
[----:B------:R-:W-:Y:S02]  /*d590*/  FSEL R158, R164, -INF , !P6 ;  /* 0xff800000a49e7808 */ /* 0x000fe40007000000 */
[----:B------:R-:W-:Y:S02]  /*d5a0*/  ISETP.LT.OR P0, PT, R4, R184, P0 ;  /* 0x000000b80400720c */ /* 0x000fe40000701670 */
[----:B------:R-:W-:Y:S02]  /*d5b0*/  ISETP.GE.AND P6, PT, R10, R190, PT ;  /* 0x000000be0a00720c */ /* 0x000fe40003fc6270 */
[----:B------:R-:W-:-:S02]  /*d5c0*/  ISETP.LT.OR P4, PT, R4, R187, P4 ;  /* 0x000000bb0400720c */ /* 0x000fc40002781670 */
[-C--:B------:R-:W-:Y:S02]  /*d5d0*/  ISETP.LT.OR P2, PT, R4, R186.reuse, P2 ;  /* 0x000000ba0400720c */ /* 0x080fe40001741670 */
[----:B------:R-:W-:Y:S02]  /*d5e0*/  P2R R4, PR, RZ, 0x2 ;  /* 0x00000002ff047803 */ /* 0x000fe40000000000 */
[----:B------:R-:W-:Y:S02]  /*d5f0*/  P2R R13, PR, RZ, 0x1 ;  /* 0x00000001ff0d7803 */ /* 0x000fe40000000000 */
[----:B------:R-:W-:Y:S02]  /*d600*/  ISETP.LT.OR P0, PT, R10, R186, P6 ;  /* 0x000000ba0a00720c */ /* 0x000fe40003701670 */
[----:B------:R-:W-:Y:S02]  /*d610*/  ISETP.NE.AND P6, PT, R4, RZ, PT ;  /* 0x000000ff0400720c */ /* 0x000fe40003fc5270 */
[----:B------:R-:W-:-:S04]  /*d620*/  FMNMX.FTZ R4, R71, R16, !PT ;  /* 0x0000001047047209 */ /* 0x000fc80007810000 */
[----:B------:R-:W-:-:S04]  /*d630*/  FMNMX.FTZ R4, R20, R4, !PT ;  /* 0x0000000414047209 */ /* 0x000fc80007810000 */
[----:B------:R-:W-:-:S04]  /*d640*/  FMNMX.FTZ R4, R23, R4, !PT ;  /* 0x0000000417047209 */ /* 0x000fc80007810000 */
[----:B------:R-:W-:Y:S02]  /*d650*/  FMNMX.FTZ R4, R26, R4, !PT ;  /* 0x000000041a047209 */ /* 0x000fe40007810000 */
[----:B------:R-:W-:Y:S02]  /*d660*/  FSEL R144, R49, -INF , !P5 ;  /* 0xff80000031907808 */ /* 0x000fe40006800000 */
[C---:B------:R-:W-:Y:S02]  /*d670*/  ISETP.GE.AND P5, PT, R10.reuse, R191, PT ;  /* 0x000000bf0a00720c */ /* 0x040fe40003fa6270 */
[----:B------:R-:W-:Y:S02]  /*d680*/  FMNMX.FTZ R5, R29, R4, !PT ;  /* 0x000000041d057209 */ /* 0x000fe40007810000 */
[----:B------:R-:W-:Y:S02]  /*d690*/  FMNMX.FTZ R4, R69, R21, !PT ;  /* 0x0000001545047209 */ /* 0x000fe40007810000 */
[----:B------:R-:W-:-:S02]  /*d6a0*/  ISETP.LT.OR P1, PT, R10, R187, P5 ;  /* 0x000000bb0a00720c */ /* 0x000fc40002f21670 */
[----:B------:R-:W-:Y:S02]  /*d6b0*/  FMNMX.FTZ R5, R30, R5, !PT ;  /* 0x000000051e057209 */ /* 0x000fe40007810000 */
[----:B------:R-:W-:Y:S02]  /*d6c0*/  FMNMX.FTZ R4, R22, R4, !PT ;  /* 0x0000000416047209 */ /* 0x000fe40007810000 */
[----:B------:R-:W-:Y:S02]  /*d6d0*/  FSEL R74, R33, -INF , !P1 ;  /* 0xff800000214a7808 */ /* 0x000fe40004800000 */
[----:B------:R-:W-:Y:S02]  /*d6e0*/  FMNMX.FTZ R5, R148, R5, !PT ;  /* 0x0000000594057209 */ /* 0x000fe40007810000 */
[----:B------:R-:W-:Y:S02]  /*d6f0*/  FSEL R152, R35, -INF , !P0 ;  /* 0xff80000023987808 */ /* 0x000fe40004000000 */
[----:B------:R-:W-:-:S02]  /*d700*/  ISETP.GE.AND P1, PT, R9, R191, PT ;  /* 0x000000bf0900720c */ /* 0x000fc40003f26270 */
[----:B------:R-:W-:Y:S02]  /*d710*/  FSEL R75, R32, -INF , !P4 ;  /* 0xff800000204b7808 */ /* 0x000fe40006000000 */
[----:B------:R-:W-:Y:S02]  /*d720*/  ISETP.GE.AND P0, PT, R9, R190, PT ;  /* 0x000000be0900720c */ /* 0x000fe40003f06270 */
[----:B------:R-:W-:Y:S02]  /*d730*/  FMNMX.FTZ R4, R27, R4, !PT ;  /* 0x000000041b047209 */ /* 0x000fe40007810000 */
[----:B------:R-:W-:Y:S01]  /*d740*/  ISETP.GE.AND P4, PT, R8, R190, PT ;  /* 0x000000be0800720c */ /* 0x000fe20003f86270 */
[----:B----4-:R-:W-:Y:S01]  /*d750*/  IMAD.MOV.U32 R14, RZ, RZ, R7 ;  /* 0x000000ffff0e7224 */ /* 0x010fe200078e0007 */
[----:B------:R-:W-:Y:S02]  /*d760*/  FSEL R153, R34, -INF , !P2 ;  /* 0xff80000022997808 */ /* 0x000fe40005000000 */
[----:B------:R-:W-:Y:S01]  /*d770*/  FMNMX.FTZ R5, R144, R5, !PT ;  /* 0x0000000590057209 */ /* 0x000fe20007810000 */
[----:B------:R-:W-:Y:S01]  /*d780*/  VIADD R7, R0, 0x30 ;  /* 0x0000003000077836 */ /* 0x000fe20000000000 */
[----:B------:R-:W-:-:S02]  /*d790*/  ISETP.GE.AND P2, PT, R8, R191, PT ;  /* 0x000000bf0800720c */ /* 0x000fc40003f46270 */
[C---:B------:R-:W-:Y:S02]  /*d7a0*/  ISETP.LT.OR P5, PT, R9.reuse, R187, P1 ;  /* 0x000000bb0900720c */ /* 0x040fe40000fa1670 */
[----:B------:R-:W-:Y:S02]  /*d7b0*/  ISETP.LT.OR P1, PT, R9, R186, P0 ;  /* 0x000000ba0900720c */ /* 0x000fe40000721670 */
[----:B------:R-:W-:Y:S01]  /*d7c0*/  FMNMX.FTZ R11, R28, R4, !PT ;  /* 0x000000041c0b7209 */ /* 0x000fe20007810000 */
[----:B------:R-:W-:Y:S01]  /*d7d0*/  VIADD R6, R0, 0x31 ;  /* 0x0000003100067836 */ /* 0x000fe20000000000 */
[----:B------:R-:W-:Y:S01]  /*d7e0*/  ISETP.LT.OR P0, PT, R8, R186, P4 ;  /* 0x000000ba0800720c */ /* 0x000fe20002701670 */
[C---:B------:R-:W-:Y:S01]  /*d7f0*/  VIADD R4, R0.reuse, 0x39 ;  /* 0x0000003900047836 */ /* 0x040fe20000000000 */
[----:B------:R-:W-:Y:S01]  /*d800*/  FMNMX.FTZ R12, R75, R5, !PT ;  /* 0x000000054b0c7209 */ /* 0x000fe20007810000 */
[----:B------:R-:W-:Y:S01]  /*d810*/  VIADD R5, R0, 0x38 ;  /* 0x0000003800057836 */ /* 0x000fe20000000000 */
[----:B------:R-:W-:-:S02]  /*d820*/  ISETP.LT.OR P2, PT, R8, R187, P2 ;  /* 0x000000bb0800720c */ /* 0x000fc40001741670 */
[----:B------:R-:W-:Y:S02]  /*d830*/  FSEL R151, R46, -INF , !P1 ;  /* 0xff8000002e977808 */ /* 0x000fe40004800000 */
[----:B------:R-:W-:Y:S02]  /*d840*/  FMNMX.FTZ R0, R42, R11, !PT ;  /* 0x0000000b2a007209 */ /* 0x000fe40007810000 */
[----:B------:R-:W-:Y:S02]  /*d850*/  FSEL R150, R47, -INF , !P0 ;  /* 0xff8000002f967808 */ /* 0x000fe40004000000 */
[C---:B------:R-:W-:Y:S02]  /*d860*/  ISETP.GE.AND P1, PT, R7.reuse, R191, PT ;  /* 0x000000bf0700720c */ /* 0x040fe40003f26270 */
[----:B------:R-:W-:Y:S02]  /*d870*/  ISETP.GE.AND P0, PT, R7, R190, PT ;  /* 0x000000be0700720c */ /* 0x000fe40003f06270 */
[----:B------:R-:W-:-:S02]  /*d880*/  FSEL R72, R44, -INF , !P5 ;  /* 0xff8000002c487808 */ /* 0x000fc40006800000 */
[----:B------:R-:W-:Y:S02]  /*d890*/  FSEL R50, R45, -INF , !P2 ;  /* 0xff8000002d327808 */ /* 0x000fe40005000000 */
[----:B------:R-:W-:Y:S02]  /*d8a0*/  ISETP.GE.AND P4, PT, R6, R190, PT ;  /* 0x000000be0600720c */ /* 0x000fe40003f86270 */
[----:B------:R-:W-:Y:S02]  /*d8b0*/  FMNMX.FTZ R11, R74, R12, !PT ;  /* 0x0000000c4a0b7209 */ /* 0x000fe40007810000 */
[----:B------:R-:W-:Y:S02]  /*d8c0*/  ISETP.GE.AND P2, PT, R6, R191, PT ;  /* 0x000000bf0600720c */ /* 0x000fe40003f46270 */
[----:B------:R-:W-:Y:S02]  /*d8d0*/  FMNMX.FTZ R0, R41, R0, !PT ;  /* 0x0000000029007209 */ /* 0x000fe40007810000 */
[----:B------:R-:W-:-:S02]  /*d8e0*/  ISETP.LT.OR P5, PT, R7, R187, P1 ;  /* 0x000000bb0700720c */ /* 0x000fc40000fa1670 */
[-C--:B------:R-:W-:Y:S02]  /*d8f0*/  ISETP.LT.OR P1, PT, R7, R186.reuse, P0 ;  /* 0x000000ba0700720c */ /* 0x080fe40000721670 */
[----:B------:R-:W-:Y:S02]  /*d900*/  ISETP.LT.OR P0, PT, R6, R186, P4 ;  /* 0x000000ba0600720c */ /* 0x000fe40002701670 */
[----:B------:R-:W-:Y:S02]  /*d910*/  FMNMX.FTZ R11, R72, R11, !PT ;  /* 0x0000000b480b7209 */ /* 0x000fe40007810000 */
[----:B------:R-:W-:Y:S02]  /*d920*/  ISETP.LT.OR P2, PT, R6, R187, P2 ;  /* 0x000000bb0600720c */ /* 0x000fe40001741670 */
[----:B------:R-:W-:Y:S02]  /*d930*/  FMNMX.FTZ R0, R156, R0, !PT ;  /* 0x000000009c007209 */ /* 0x000fe40007810000 */
[----:B------:R-:W-:-:S02]  /*d940*/  FSEL R145, R38, -INF , !P1 ;  /* 0xff80000026917808 */ /* 0x000fc40004800000 */
[----:B------:R-:W-:Y:S02]  /*d950*/  FSEL R33, R36, -INF , !P5 ;  /* 0xff80000024217808 */ /* 0x000fe40006800000 */
[----:B------:R-:W-:Y:S02]  /*d960*/  FSEL R143, R39, -INF , !P0 ;  /* 0xff800000278f7808 */ /* 0x000fe40004000000 */
[----:B------:R-:W-:Y:S02]  /*d970*/  ISETP.GE.AND P1, PT, R5, R191, PT ;  /* 0x000000bf0500720c */ /* 0x000fe40003f26270 */
[----:B------:R-:W-:Y:S02]  /*d980*/  FMNMX.FTZ R11, R50, R11, !PT ;  /* 0x0000000b320b7209 */ /* 0x000fe40007810000 */
[----:B------:R-:W-:Y:S02]  /*d990*/  FSEL R35, R37, -INF , !P2 ;  /* 0xff80000025237808 */ /* 0x000fe40005000000 */
[----:B------:R-:W-:-:S02]  /*d9a0*/  ISETP.GE.AND P0, PT, R10, R189, PT ;  /* 0x000000bd0a00720c */ /* 0x000fc40003f06270 */
[----:B------:R-:W-:Y:S02]  /*d9b0*/  FMNMX.FTZ R0, R154, R0, !PT ;  /* 0x000000009a007209 */ /* 0x000fe40007810000 */
[----:B------:R-:W-:Y:S02]  /*d9c0*/  ISETP.GE.AND P2, PT, R4, R191, PT ;  /* 0x000000bf0400720c */ /* 0x000fe40003f46270 */
[----:B------:R-:W-:Y:S02]  /*d9d0*/  FSEL R166, R166, -INF , !P3 ;  /* 0xff800000a6a67808 */ /* 0x000fe40005800000 */
[----:B------:R-:W-:Y:S02]  /*d9e0*/  ISETP.LT.OR P1, PT, R5, R187, P1 ;  /* 0x000000bb0500720c */ /* 0x000fe40000f21670 */
[----:B------:R-:W-:Y:S02]  /*d9f0*/  FMNMX.FTZ R11, R33, R11, !PT ;  /* 0x0000000b210b7209 */ /* 0x000fe40007810000 */
[----:B------:R-:W-:-:S02]  /*da00*/  ISETP.LT.OR P3, PT, R10, R185, P0 ;  /* 0x000000b90a00720c */ /* 0x000fc40000761670 */
[----:B------:R-:W-:Y:S02]  /*da10*/  FMNMX.FTZ R0, R153, R0, !PT ;  /* 0x0000000099007209 */ /* 0x000fe40007810000 */
[----:B------:R-:W-:Y:S02]  /*da20*/  ISETP.LT.OR P0, PT, R4, R187, P2 ;  /* 0x000000bb0400720c */ /* 0x000fe40001701670 */
[----:B------:R-:W-:Y:S02]  /*da30*/  ISETP.GE.AND P4, PT, R10, R188, PT ;  /* 0x000000bc0a00720c */ /* 0x000fe40003f86270 */
[----:B------:R-:W-:Y:S02]  /*da40*/  FSEL R36, R64, -INF , !P1 ;  /* 0xff80000040247808 */ /* 0x000fe40004800000 */
[----:B------:R-:W-:Y:S02]  /*da50*/  FMNMX.FTZ R11, R35, R11, !PT ;  /* 0x0000000b230b7209 */ /* 0x000fe40007810000 */
[----:B------:R-:W-:-:S02]  /*da60*/  FMNMX.FTZ R0, R152, R0, !PT ;  /* 0x0000000098007209 */ /* 0x000fc40007810000 */
[----:B------:R-:W-:Y:S02]  /*da70*/  FSEL R34, R65, -INF , !P0 ;  /* 0xff80000041227808 */ /* 0x000fe40004000000 */
[----:B------:R-:W-:Y:S02]  /*da80*/  ISETP.GE.AND P0, PT, R5, R190, PT ;  /* 0x000000be0500720c */ /* 0x000fe40003f06270 */
[----:B------:R-:W-:Y:S02]  /*da90*/  ISETP.LT.OR P5, PT, R10, R184, P4 ;  /* 0x000000b80a00720c */ /* 0x000fe400027a1670 */
[----:B------:R-:W-:Y:S02]  /*daa0*/  FMNMX.FTZ R11, R36, R11, !PT ;  /* 0x0000000b240b7209 */ /* 0x000fe40007810000 */
[----:B------:R-:W-:Y:S02]  /*dab0*/  FMNMX.FTZ R10, R151, R0, !PT ;  /* 0x00000000970a7209 */ /* 0x000fe40007810000 */
[----:B------:R-:W-:-:S02]  /*dac0*/  ISETP.LT.OR P0, PT, R5, R186, P0 ;  /* 0x000000ba0500720c */ /* 0x000fc40000701670 */
[----:B------:R-:W-:Y:S02]  /*dad0*/  FMNMX.FTZ R0, R34, R11, !PT ;  /* 0x0000000b22007209 */ /* 0x000fe40007810000 */
[----:B------:R-:W-:Y:S02]  /*dae0*/  FMNMX.FTZ R10, R150, R10, !PT ;  /* 0x0000000a960a7209 */ /* 0x000fe40007810000 */
[----:B------:R-:W-:Y:S01]  /*daf0*/  FSEL R40, R66, -INF , !P0 ;  /* 0xff80000042287808 */ /* 0x000fe20004000000 */
[----:B------:R-:W1:Y:S01]  /*db00*/  SHFL.BFLY PT, R11, R0, 0x2, 0x1f ;  /* 0x0c401f00000b7f89 */ /* 0x000e6200000e0000 */
[C---:B------:R-:W-:Y:S02]  /*db10*/  ISETP.GE.AND P2, PT, R9.reuse, R189, PT ;  /* 0x000000bd0900720c */ /* 0x040fe40003f46270 */
[----:B------:R-:W-:Y:S02]  /*db20*/  ISETP.GE.AND P0, PT, R9, R188, PT ;  /* 0x000000bc0900720c */ /* 0x000fe40003f06270 */
[----:B------:R-:W-:-:S02]  /*db30*/  ISETP.GE.AND P1, PT, R4, R190, PT ;  /* 0x000000be0400720c */ /* 0x000fc40003f26270 */
[----:B------:R-:W-:Y:S02]  /*db40*/  FMNMX.FTZ R10, R145, R10, !PT ;  /* 0x0000000a910a7209 */ /* 0x000fe40007810000 */
[----:B------:R-:W-:Y:S02]  /*db50*/  FSEL R63, R208, -INF , !P6 ;  /* 0xff800000d03f7808 */ /* 0x000fe40007000000 */
[C---:B------:R-:W-:Y:S02]  /*db60*/  ISETP.LT.OR P4, PT, R9.reuse, R185, P2 ;  /* 0x000000b90900720c */ /* 0x040fe40001781670 */
[----:B------:R-:W-:Y:S02]  /*db70*/  ISETP.LT.OR P6, PT, R9, R184, P0 ;  /* 0x000000b80900720c */ /* 0x000fe400007c1670 */
[----:B------:R-:W-:Y:S02]  /*db80*/  ISETP.LT.OR P1, PT, R4, R186, P1 ;  /* 0x000000ba0400720c */ /* 0x000fe40000f21670 */
[----:B------:R-:W-:-:S02]  /*db90*/  FMNMX.FTZ R9, R143, R10, !PT ;  /* 0x0000000a8f097209 */ /* 0x000fc40007810000 */
[----:B------:R-:W-:Y:S02]  /*dba0*/  FSEL R39, R67, -INF , !P1 ;  /* 0xff80000043277808 */ /* 0x000fe40004800000 */
[----:B------:R-:W-:Y:S01]  /*dbb0*/  FMNMX.FTZ R9, R40, R9, !PT ;  /* 0x0000000928097209 */ /* 0x000fe20007810000 */
[----:B------:R-:W-:Y:S01]  /*dbc0*/  STL [R1+0x1bc], R191 ;  /* 0x0001bcbf01007387 */ /* 0x000fe20000100800 */
[----:B------:R-:W-:Y:S02]  /*dbd0*/  ISETP.NE.AND P2, PT, R13, RZ, PT ;  /* 0x000000ff0d00720c */ /* 0x000fe40003f45270 */
[----:B------:R-:W-:Y:S01]  /*dbe0*/  FMNMX.FTZ R12, R39, R9, !PT ;  /* 0x00000009270c7209 */ /* 0x000fe20007810000 */
[----:B------:R2:W-:Y:S01]  /*dbf0*/  STL [R1+0x1c0], R187 ;  /* 0x0001c0bb01007387 */ /* 0x0005e20000100800 */
[----:B------:R-:W-:Y:S01]  /*dc00*/  USHF.L.U32 UR6, UR17, 0x1, URZ ;  /* 0x0000000111067899 */ /* 0x000fe2000800063f */
[----:B------:R-:W-:Y:S01]  /*dc10*/  IMAD.WIDE.U32 R250, R17, -0x2daee0ad, RZ ;  /* 0xd2511f5311fa7825 */ /* 0x000fe200078e00ff */
[----:B------:R-:W-:-:S02]  /*dc20*/  ISETP.GE.AND P1, PT, R8, R189, PT ;  /* 0x000000bd0800720c */ /* 0x000fc40003f26270 */
[----:B------:R-:W-:Y:S01]  /*dc30*/  ISETP.GE.AND P0, PT, R8, R188, PT ;  /* 0x000000bc0800720c */ /* 0x000fe20003f06270 */
[----:B------:R-:W-:Y:S01]  /*dc40*/  IMAD.U32 R10, RZ, RZ, UR33 ;  /* 0x00000021ff0a7e24 */ /* 0x000fe2000f8e00ff */
[----:B------:R-:W3:Y:S01]  /*dc50*/  SHFL.BFLY PT, R17, R12, 0x2, 0x1f ;  /* 0x0c401f000c117f89 */ /* 0x000ee200000e0000 */
[----:B------:R-:W-:Y:S02]  /*dc60*/  FSEL R147, R210, -INF , !P2 ;  /* 0xff800000d2937808 */ /* 0x000fe40005000000 */
[C---:B------:R-:W-:Y:S02]  /*dc70*/  ISETP.LT.OR P1, PT, R8.reuse, R185, P1 ;  /* 0x000000b90800720c */ /* 0x040fe40000f21670 */
[----:B------:R-:W-:Y:S02]  /*dc80*/  ISETP.LT.OR P2, PT, R8, R184, P0 ;  /* 0x000000b80800720c */ /* 0x000fe40000741670 */
[----:B------:R-:W-:Y:S01]  /*dc90*/  LOP3.LUT R245, R251, UR6, R10, 0x96, !PT ;  /* 0x00000006fbf57c12 */ /* 0x000fe2000f8e960a */
[----:B------:R-:W-:Y:S01]  /*dca0*/  STL [R1+0x1c4], R190 ;  /* 0x0001c4be01007387 */ /* 0x000fe20000100800 */
[----:B-1----:R-:W-:Y:S01]  /*dcb0*/  FMNMX.FTZ R0, R0, R11, !PT ;  /* 0x0000000b00007209 */ /* 0x002fe20007810000 */
[----:B--2---:R-:W-:-:S02]  /*dcc0*/  IMAD.MOV.U32 R187, RZ, RZ, R25 ;  /* 0x000000ffffbb7224 */ /* 0x004fc400078e0019 */
[----:B------:R1:W-:Y:S03]  /*dcd0*/  STL [R1+0x1c8], R186 ;  /* 0x0001c8ba01007387 */ /* 0x0003e60000100800 */
[----:B------:R-:W-:Y:S01]  /*dce0*/  LOP3.LUT R8, R187, UR41, R250, 0x96, !PT ;  /* 0x00000029bb087c12 */ /* 0x000fe2000f8e96fa */
[----:B------:R-:W-:-:S04]  /*dcf0*/  IMAD R176, R18, -0x326172a9, RZ ;  /* 0xcd9e8d5712b07824 */ /* 0x000fc800078e02ff */
[----:B------:R-:W-:Y:S01]  /*dd00*/  IMAD.WIDE.U32 R8, R8, -0x326172a9, RZ ;  /* 0xcd9e8d5708087825 */ /* 0x000fe200078e00ff */
[----:B------:R-:W2:Y:S03]  /*dd10*/  SHFL.BFLY PT, R19, R0, 0x1, 0x1f ;  /* 0x0c201f0000137f89 */ /* 0x000ea600000e0000 */
[----:B------:R-:W-:Y:S02]  /*dd20*/  IMAD.MOV.U32 R232, RZ, RZ, R14 ;  /* 0x000000ffffe87224 */ /* 0x000fe400078e000e */
[----:B------:R-:W-:Y:S02]  /*dd30*/  IMAD.MOV.U32 R160, RZ, RZ, R15 ;  /* 0x000000ffffa07224 */ /* 0x000fe400078e000f */
[----:B-1----:R-:W-:Y:S02]  /*dd40*/  IMAD.MOV.U32 R186, RZ, RZ, R24 ;  /* 0x000000ffffba7224 */ /* 0x002fe400078e0018 */
[----:B------:R-:W-:-:S05]  /*dd50*/  IMAD.WIDE.U32 R24, R245, -0x326172a9, RZ ;  /* 0xcd9e8d57f5187825 */ /* 0x000fca00078e00ff */
[----:B------:R-:W-:Y:S02]  /*dd60*/  LOP3.LUT R10, R25, UR42, R176, 0x96, !PT ;  /* 0x0000002a190a7c12 */ /* 0x000fe4000f8e96b0 */
[----:B------:R-:W-:-:S03]  /*dd70*/  LOP3.LUT R14, R9, UR40, R24, 0x96, !PT ;  /* 0x00000028090e7c12 */ /* 0x000fc6000f8e9618 */
[----:B------:R-:W-:Y:S01]  /*dd80*/  IMAD.WIDE.U32 R10, R10, -0x2daee0ad, RZ ;  /* 0xd2511f530a0a7825 */ /* 0x000fe200078e00ff */
[----:B------:R-:W-:-:S03]  /*dd90*/  FSEL R142, R211, -INF , !P5 ;  /* 0xff800000d38e7808 */ /* 0x000fc60006800000 */
[----:B------:R-:W-:Y:S01]  /*dda0*/  IMAD.WIDE.U32 R14, R14, -0x2daee0ad, RZ ;  /* 0xd2511f530e0e7825 */ /* 0x000fe200078e00ff */
[----:B------:R-:W-:Y:S02]  /*ddb0*/  ISETP.GE.AND P5, PT, R7, R189, PT ;  /* 0x000000bd0700720c */ /* 0x000fe40003fa6270 */
[----:B------:R-:W-:Y:S02]  /*ddc0*/  FSEL R57, R209, -INF , !P3 ;  /* 0xff800000d1397808 */ /* 0x000fe40005800000 */
[----:B------:R-:W-:Y:S02]  /*ddd0*/  LOP3.LUT R10, R15, UR37, R10, 0x96, !PT ;  /* 0x000000250f0a7c12 */ /* 0x000fe4000f8e960a */
[----:B---3--:R-:W-:Y:S02]  /*dde0*/  FMNMX.FTZ R15, R12, R17, !PT ;  /* 0x000000110c0f7209 */ /* 0x008fe40007810000 */
[----:B------:R-:W-:Y:S02]  /*ddf0*/  P2R R13, PR, RZ, 0x2 ;  /* 0x00000002ff0d7803 */ /* 0x000fe40000000000 */
[----:B------:R-:W-:-:S02]  /*de00*/  FSEL R54, R216, -INF , !P4 ;  /* 0xff800000d8367808 */ /* 0x000fc40006000000 */
[C---:B------:R-:W-:Y:S02]  /*de10*/  ISETP.LT.OR P3, PT, R7.reuse, R185, P5 ;  /* 0x000000b90700720c */ /* 0x040fe40002f61670 */
[-C--:B------:R-:W-:Y:S02]  /*de20*/  ISETP.GE.AND P1, PT, R7, R188.reuse, PT ;  /* 0x000000bc0700720c */ /* 0x080fe40003f26270 */
[C---:B------:R-:W-:Y:S02]  /*de30*/  ISETP.GE.AND P4, PT, R6.reuse, R189, PT ;  /* 0x000000bd0600720c */ /* 0x040fe40003f86270 */
[----:B------:R-:W-:Y:S01]  /*de40*/  ISETP.GE.AND P0, PT, R6, R188, PT ;  /* 0x000000bc0600720c */ /* 0x000fe20003f06270 */
[----:B------:R-:W1:Y:S01]  /*de50*/  SHFL.BFLY PT, R17, R15, 0x1, 0x1f ;  /* 0x0c201f000f117f89 */ /* 0x000e6200000e0000 */
[----:B------:R-:W-:Y:S02]  /*de60*/  FSEL R73, R218, -INF , !P6 ;  /* 0xff800000da497808 */ /* 0x000fe40007000000 */
[----:B------:R-:W-:-:S02]  /*de70*/  P2R R18, PR, RZ, 0x8 ;  /* 0x00000008ff127803 */ /* 0x000fc40000000000 */
[-C--:B------:R-:W-:Y:S02]  /*de80*/  ISETP.LT.OR P5, PT, R7, R184.reuse, P1 ;  /* 0x000000b80700720c */ /* 0x080fe40000fa1670 */
[C---:B------:R-:W-:Y:S02]  /*de90*/  ISETP.LT.OR P6, PT, R6.reuse, R185, P4 ;  /* 0x000000b90600720c */ /* 0x040fe400027c1670 */
[----:B------:R-:W-:Y:S02]  /*dea0*/  ISETP.LT.OR P3, PT, R6, R184, P0 ;  /* 0x000000b80600720c */ /* 0x000fe40000761670 */
[----:B------:R-:W-:Y:S02]  /*deb0*/  ISETP.NE.AND P1, PT, R13, RZ, PT ;  /* 0x000000ff0d00720c */ /* 0x000fe40003f25270 */
[----:B------:R-:W-:Y:S02]  /*dec0*/  LOP3.LUT R6, R11, UR39, R186, 0x96, !PT ;  /* 0x000000270b067c12 */ /* 0x000fe4000f8e96ba */
[----:B------:R-:W-:Y:S01]  /*ded0*/  FSEL R44, R217, -INF , !P1 ;  /* 0xff800000d92c7808 */ /* 0x000fe20004800000 */
[----:B------:R-:W-:Y:S01]  /*dee0*/  IMAD.WIDE.U32 R10, R10, -0x326172a9, RZ ;  /* 0xcd9e8d570a0a7825 */ /* 0x000fe200078e00ff */
[----:B------:R-:W-:-:S02]  /*def0*/  ISETP.GE.AND P1, PT, R5, R189, PT ;  /* 0x000000bd0500720c */ /* 0x000fc40003f26270 */
[----:B--2---:R-:W-:Y:S01]  /*df00*/  FMNMX.FTZ R192, R0, R19, !PT ;  /* 0x0000001300c07209 */ /* 0x004fe20007810000 */
[----:B------:R-:W-:Y:S01]  /*df10*/  IMAD.WIDE.U32 R6, R6, -0x326172a9, RZ ;  /* 0xcd9e8d5706067825 */ /* 0x000fe200078e00ff */
[----:B------:R-:W-:Y:S02]  /*df20*/  ISETP.GE.AND P0, PT, R5, R188, PT ;  /* 0x000000bc0500720c */ /* 0x000fe40003f06270 */
[----:B------:R-:W-:Y:S01]  /*df30*/  FSEL R64, R219, -INF , !P2 ;  /* 0xff800000db407808 */ /* 0x000fe20005000000 */
[----:B------:R-:W-:Y:S01]  /*df40*/  FMUL.FTZ R0, R192, UR43 ;  /* 0x0000002bc0007c20 */ /* 0x000fe20008410000 */
[C---:B------:R-:W-:Y:S02]  /*df50*/  ISETP.LT.OR P4, PT, R5.reuse, R185, P1 ;  /* 0x000000b90500720c */ /* 0x040fe40000f81670 */
[----:B------:R-:W-:Y:S02]  /*df60*/  ISETP.NE.AND P1, PT, R18, RZ, PT ;  /* 0x000000ff1200720c */ /* 0x000fe40003f25270 */
[----:B------:R-:W-:-:S02]  /*df70*/  ISETP.LT.OR P2, PT, R5, R184, P0 ;  /* 0x000000b80500720c */ /* 0x000fc40000741670 */
[----:B------:R-:W-:Y:S02]  /*df80*/  LOP3.LUT R7, R7, UR38, R8, 0x96, !PT ;  /* 0x0000002607077c12 */ /* 0x000fe4000f8e9608 */
[----:B------:R-:W-:Y:S02]  /*df90*/  FSEL R58, R222, -INF , !P5 ;  /* 0xff800000de3a7808 */ /* 0x000fe40006800000 */
[----:B------:R-:W-:Y:S02]  /*dfa0*/  LOP3.LUT R5, R11, UR31, R6, 0x96, !PT ;  /* 0x0000001f0b057c12 */ /* 0x000fe4000f8e9606 */
[----:B------:R-:W-:Y:S01]  /*dfb0*/  FSETP.NEU.FTZ.AND P5, PT, R192, -INF , PT ;  /* 0xff800000c000780b */ /* 0x000fe20003fbd000 */
[----:B------:R-:W-:Y:S01]  /*dfc0*/  IMAD.WIDE.U32 R6, R7, -0x2daee0ad, RZ ;  /* 0xd2511f5307067825 */ /* 0x000fe200078e00ff */
[----:B------:R-:W-:Y:S02]  /*dfd0*/  FSEL R38, R220, -INF , !P1 ;  /* 0xff800000dc267808 */ /* 0x000fe40004800000 */
[C---:B------:R-:W-:Y:S01]  /*dfe0*/  ISETP.GE.AND P1, PT, R4.reuse, R189, PT ;  /* 0x000000bd0400720c */ /* 0x040fe20003f26270 */
[----:B------:R-:W-:Y:S01]  /*dff0*/  IMAD.WIDE.U32 R12, R5, -0x2daee0ad, RZ ;  /* 0xd2511f53050c7825 */ /* 0x000fe200078e00ff */
[----:B------:R-:W-:-:S02]  /*e000*/  ISETP.GE.AND P0, PT, R4, R188, PT ;  /* 0x000000bc0400720c */ /* 0x000fc40003f06270 */
[----:B------:R-:W-:Y:S02]  /*e010*/  FSEL R0, R0, RZ, P5 ;  /* 0x000000ff00007208 */ /* 0x000fe40002800000 */
[C---:B------:R-:W-:Y:S02]  /*e020*/  ISETP.LT.OR P1, PT, R4.reuse, R185, P1 ;  /* 0x000000b90400720c */ /* 0x040fe40000f21670 */
[----:B------:R-:W-:Y:S01]  /*e030*/  ISETP.LT.OR P0, PT, R4, R184, P0 ;  /* 0x000000b80400720c */ /* 0x000fe20000701670 */
[----:B------:R-:W-:Y:S01]  /*e040*/  FFMA.FTZ R5, R16, UR43, -R0 ;  /* 0x0000002b10057c23 */ /* 0x000fe20008010800 */
[----:B------:R-:W-:Y:S01]  /*e050*/  LOP3.LUT R4, R7, UR30, R14, 0x96, !PT ;  /* 0x0000001e07047c12 */ /* 0x000fe2000f8e960e */
[----:B------:R-:W-:Y:S01]  /*e060*/  FFMA.FTZ R11, R20, UR43, -R0 ;  /* 0x0000002b140b7c23 */ /* 0x000fe20008010800 */
[----:B------:R-:W-:Y:S02]  /*e070*/  LOP3.LUT R6, R13, UR24, R6, 0x96, !PT ;  /* 0x000000180d067c12 */ /* 0x000fe4000f8e9606 */
[----:B-1----:R-:W-:Y:S01]  /*e080*/  FMNMX.FTZ R252, R15, R17, !PT ;  /* 0x000000110ffc7209 */ /* 0x002fe20007810000 */
[----:B------:R1:W-:Y:S01]  /*e090*/  MUFU.EX2 R209, R5 ;  /* 0x0000000500d17308 */ /* 0x0003e20000000800 */
[----:B------:R-:W-:Y:S01]  /*e0a0*/  FSEL R37, R221, -INF , !P6 ;  /* 0xff800000dd257808 */ /* 0x000fe20007000000 */
[----:B------:R-:W-:Y:S01]  /*e0b0*/  IMAD.WIDE.U32 R6, R6, -0x326172a9, RZ ;  /* 0xcd9e8d5706067825 */ /* 0x000fe200078e00ff */
[----:B------:R-:W-:-:S05]  /*e0c0*/  FSETP.NEU.FTZ.AND P6, PT, R252, -INF , PT ;  /* 0xff800000fc00780b */ /* 0x000fca0003fdd000 */
[----:B------:R2:W3:Y:S01]  /*e0d0*/  MUFU.EX2 R62, R11 ;  /* 0x0000000b003e7308 */ /* 0x0004e20000000800 */
[----:B-1----:R-:W-:-:S05]  /*e0e0*/  IMAD.WIDE.U32 R4, R4, -0x326172a9, RZ ;  /* 0xcd9e8d5704047825 */ /* 0x002fca00078e00ff */
[----:B------:R-:W-:Y:S01]  /*e0f0*/  LOP3.LUT R14, R5, UR26, R10, 0x96, !PT ;  /* 0x0000001a050e7c12 */ /* 0x000fe2000f8e960a */
[----:B--2---:R-:W-:Y:S01]  /*e100*/  FMUL.FTZ R11, R252, UR43 ;  /* 0x0000002bfc0b7c20 */ /* 0x004fe20008410000 */
[----:B------:R-:W-:Y:S02]  /*e110*/  LOP3.LUT R5, R7, UR21, R4, 0x96, !PT ;  /* 0x0000001507057c12 */ /* 0x000fe4000f8e9604 */
[C---:B------:R-:W-:Y:S02]  /*e120*/  LOP3.LUT R10, R6.reuse, 0xff, RZ, 0xc0, !PT ;  /* 0x000000ff060a7812 */ /* 0x040fe400078ec0ff */
[----:B------:R-:W-:Y:S02]  /*e130*/  FSEL R4, R11, RZ, P6 ;  /* 0x000000ff0b047208 */ /* 0x000fe40003000000 */
[----:B------:R-:W-:Y:S02]  /*e140*/  LOP3.LUT R15, R6, 0xffff, RZ, 0xc0, !PT ;  /* 0x0000ffff060f7812 */ /* 0x000fe400078ec0ff */
[----:B------:R-:W-:Y:S01]  /*e150*/  SHF.R.U32.HI R13, RZ, 0x10, R6 ;  /* 0x00000010ff0d7819 */ /* 0x000fe20000011606 */
[----:B------:R-:W-:Y:S01]  /*e160*/  FFMA.FTZ R7, R21, UR43, -R4 ;  /* 0x0000002b15077c23 */ /* 0x000fe20008010804 */
[----:B------:R-:W-:-:S02]  /*e170*/  SHF.R.U32.HI R6, RZ, 0x18, R6 ;  /* 0x00000018ff067819 */ /* 0x000fc40000011606 */
[----:B------:R-:W-:Y:S02]  /*e180*/  FSEL R56, R223, -INF , !P3 ;  /* 0xff800000df387808 */ /* 0x000fe40005800000 */
[----:B------:R-:W-:Y:S02]  /*e190*/  ISETP.LE.U32.AND P6, PT, R10, UR13, PT ;  /* 0x0000000d0a007c0c */ /* 0x000fe4000bfc3070 */
[----:B------:R-:W-:Y:S02]  /*e1a0*/  ISETP.NE.AND P3, PT, R31, RZ, PT ;  /* 0x000000ff1f00720c */ /* 0x000fe40003f65270 */
[----:B------:R-:W-:Y:S02]  /*e1b0*/  LOP3.LUT R10, R5, 0xffff, RZ, 0xc0, !PT ;  /* 0x0000ffff050a7812 */ /* 0x000fe400078ec0ff */
[----:B------:R-:W-:Y:S01]  /*e1c0*/  FSEL R31, R224, -INF , !P4 ;  /* 0xff800000e01f7808 */ /* 0x000fe20006000000 */
[----:B------:R1:W-:Y:S01]  /*e1d0*/  MUFU.EX2 R46, R7 ;  /* 0x00000007002e7308 */ /* 0x0003e20000000800 */
[----:B------:R-:W-:-:S02]  /*e1e0*/  ISETP.LE.U32.AND P4, PT, R6, UR13, PT ;  /* 0x0000000d06007c0c */ /* 0x000fc4000bf83070 */
[----:B------:R-:W-:Y:S02]  /*e1f0*/  LOP3.LUT R11, R5, 0xff, RZ, 0xc0, !PT ;  /* 0x000000ff050b7812 */ /* 0x000fe400078ec0ff */
[----:B---3--:R-:W-:Y:S02]  /*e200*/  F2FP.F16.F32.PACK_AB R6, R62, R209 ;  /* 0x000000d13e06723e */ /* 0x008fe400000000ff */
[----:B------:R-:W-:Y:S02]  /*e210*/  FSEL R19, R225, -INF , !P1 ;  /* 0xff800000e1137808 */ /* 0x000fe40004800000 */
[----:B------:R-:W-:Y:S02]  /*e220*/  ISETP.LE.U32.AND P1, PT, R11, UR13, PT ;  /* 0x0000000d0b007c0c */ /* 0x000fe4000bf23070 */
[C---:B------:R-:W-:Y:S02]  /*e230*/  PRMT R60, R6.reuse, 0x7610, R60 ;  /* 0x00007610063c7816 */ /* 0x040fe4000000003c */
[----:B------:R-:W-:-:S02]  /*e240*/  PRMT R59, R6, 0x7632, R59 ;  /* 0x00007632063b7816 */ /* 0x000fc4000000003b */
[----:B-1----:R-:W-:Y:S02]  /*e250*/  SHF.R.U32.HI R7, RZ, 0x8, R10 ;  /* 0x00000008ff077819 */ /* 0x002fe4000001160a */
[----:B------:R-:W-:Y:S02]  /*e260*/  SHF.R.U32.HI R11, RZ, 0x18, R5 ;  /* 0x00000018ff0b7819 */ /* 0x000fe40000011605 */
[----:B------:R-:W-:Y:S02]  /*e270*/  LOP3.LUT R6, R7, 0xffff, RZ, 0xc0, !PT ;  /* 0x0000ffff07067812 */ /* 0x000fe400078ec0ff */
[----:B------:R-:W-:Y:S02]  /*e280*/  FSEL R49, R226, -INF , !P2 ;  /* 0xff800000e2317808 */ /* 0x000fe40005000000 */
[----:B------:R-:W-:Y:S02]  /*e290*/  FSEL R48, R227, -INF , !P0 ;  /* 0xff800000e3307808 */ /* 0x000fe40004000000 */
[----:B------:R-:W-:Y:S01]  /*e2a0*/  ISETP.LE.U32.AND P2, PT, R11, UR13, PT ;  /* 0x0000000d0b007c0c */ /* 0x000fe2000bf43070 */
[----:B------:R-:W-:Y:S01]  /*e2b0*/  FFMA.FTZ R11, R23, UR43, -R0 ;  /* 0x0000002b170b7c23 */ /* 0x000fe20008010800 */
[----:B------:R-:W-:Y:S01]  /*e2c0*/  ISETP.LE.U32.AND P0, PT, R6, UR13, PT ;  /* 0x0000000d06007c0c */ /* 0x000fe2000bf03070 */
[----:B------:R-:W-:-:S04]  /*e2d0*/  IMAD.WIDE.U32 R6, R14, -0x2daee0ad, RZ ;  /* 0xd2511f530e067825 */ /* 0x000fc800078e00ff */
[----:B------:R-:W-:Y:S01]  /*e2e0*/  FFMA.FTZ R10, R22, UR43, -R4 ;  /* 0x0000002b160a7c23 */ /* 0x000fe20008010804 */
[----:B------:R1:W-:Y:S01]  /*e2f0*/  MUFU.EX2 R149, R11 ;  /* 0x0000000b00957308 */ /* 0x0003e20000000800 */
[----:B------:R-:W-:Y:S02]  /*e300*/  SHF.R.U32.HI R5, RZ, 0x10, R5 ;  /* 0x00000010ff057819 */ /* 0x000fe40000011605 */
[C---:B------:R-:W-:Y:S02]  /*e310*/  LOP3.LUT R21, R6.reuse, 0xff, RZ, 0xc0, !PT ;  /* 0x000000ff06157812 */ /* 0x040fe400078ec0ff */
[----:B------:R-:W-:Y:S02]  /*e320*/  LOP3.LUT R18, R6, 0xffff, RZ, 0xc0, !PT ;  /* 0x0000ffff06127812 */ /* 0x000fe400078ec0ff */
[--C-:B------:R-:W-:Y:S01]  /*e330*/  SHF.R.U32.HI R22, RZ, 0x18, R6.reuse ;  /* 0x00000018ff167819 */ /* 0x100fe20000011606 */
[----:B------:R-:W2:Y:S01]  /*e340*/  MUFU.EX2 R45, R10 ;  /* 0x0000000a002d7308 */ /* 0x000ea20000000800 */
[----:B-1----:R-:W-:Y:S01]  /*e350*/  SHF.R.U32.HI R11, RZ, 0x10, R6 ;  /* 0x00000010ff0b7819 */ /* 0x002fe20000011606 */
[----:B------:R-:W-:-:S06]  /*e360*/  FFMA.FTZ R6, R26, UR43, -R0 ;  /* 0x0000002b1a067c23 */ /* 0x000fcc0008010800 */
[----:B------:R1:W3:Y:S01]  /*e370*/  MUFU.EX2 R146, R6 ;  /* 0x0000000600927308 */ /* 0x0002e20000000800 */
[----:B------:R-:W-:Y:S01]  /*e380*/  @!P0 HADD2 R43, -R59.H0_H0, -RZ.H0_H0 ;  /* 0xa00000ff3b2b8230 */ /* 0x000fe20000000900 */
[----:B------:R-:W-:Y:S01]  /*e390*/  PRMT R177, R60, 0x5410, R59 ;  /* 0x000054103cb17816 */ /* 0x000fe2000000003b */
[----:B------:R-:W-:-:S03]  /*e3a0*/  @!P1 HADD2 R32, -R60.H0_H0, -RZ.H0_H0 ;  /* 0xa00000ff3c209230 */ /* 0x000fc60000000900 */
[----:B------:R-:W-:Y:S02]  /*e3b0*/  @!P0 PRMT R59, R43, 0x5410, RZ ;  /* 0x000054102b3b8816 */ /* 0x000fe400000000ff */
[----:B-1----:R-:W-:Y:S02]  /*e3c0*/  LOP3.LUT R6, R5, 0xff, RZ, 0xc0, !PT ;  /* 0x000000ff05067812 */ /* 0x002fe400078ec0ff */
[----:B------:R-:W-:-:S04]  /*e3d0*/  SHF.R.U32.HI R5, RZ, 0x8, R15 ;  /* 0x00000008ff057819 */ /* 0x000fc8000001160f */
[----:B------:R-:W-:-:S04]  /*e3e0*/  LOP3.LUT R5, R5, 0xffff, RZ, 0xc0, !PT ;  /* 0x0000ffff05057812 */ /* 0x000fc800078ec0ff */
[----:B------:R-:W-:Y:S01]  /*e3f0*/  ISETP.LE.U32.AND P0, PT, R5, UR13, PT ;  /* 0x0000000d05007c0c */ /* 0x000fe2000bf03070 */
[----:B------:R-:W-:Y:S01]  /*e400*/  FFMA.FTZ R5, R27, UR43, -R4 ;  /* 0x0000002b1b057c23 */ /* 0x000fe20008010804 */
[----:B------:R-:W-:Y:S02]  /*e410*/  @!P1 PRMT R60, R32, 0x5410, RZ ;  /* 0x00005410203c9816 */ /* 0x000fe400000000ff */
[----:B------:R-:W-:Y:S01]  /*e420*/  LOP3.LUT R10, R13, 0xff, RZ, 0xc0, !PT ;  /* 0x000000ff0d0a7812 */ /* 0x000fe200078ec0ff */
[----:B------:R1:W-:Y:S01]  /*e430*/  MUFU.EX2 R32, R5 ;  /* 0x0000000500207308 */ /* 0x0003e20000000800 */
[----:B------:R-:W-:Y:S02]  /*e440*/  FSEL R165, R192, RZ, P5 ;  /* 0x000000ffc0a57208 */ /* 0x000fe40002800000 */
[----:B------:R-:W-:Y:S01]  /*e450*/  ISETP.LE.U32.AND P5, PT, R10, UR13, PT ;  /* 0x0000000d0a007c0c */ /* 0x000fe2000bfa3070 */
[----:B------:R-:W-:Y:S01]  /*e460*/  ULEA UR4, UR17, 0x1, 0x1 ;  /* 0x0000000111047891 */ /* 0x000fe2000f8e083f */
[----:B------:R-:W-:-:S02]  /*e470*/  LOP3.LUT R10, R7, UR20, R12, 0x96, !PT ;  /* 0x00000014070a7c12 */ /* 0x000fc4000f8e960c */
[----:B--2---:R-:W-:Y:S02]  /*e480*/  F2FP.F16.F32.PACK_AB R7, R45, R46 ;  /* 0x0000002e2d07723e */ /* 0x004fe400000000ff */
[----:B------:R-:W-:Y:S01]  /*e490*/  ISETP.LE.U32.AND P1, PT, R6, UR13, PT ;  /* 0x0000000d06007c0c */ /* 0x000fe2000bf23070 */
[----:B-1----:R-:W-:-:S04]  /*e4a0*/  FFMA.FTZ R5, R28, UR43, -R4 ;  /* 0x0000002b1c057c23 */ /* 0x002fc80008010804 */
[----:B------:R1:W2:Y:S01]  /*e4b0*/  MUFU.EX2 R66, R5 ;  /* 0x0000000500427308 */ /* 0x0002a20000000800 */
[C---:B------:R-:W-:Y:S02]  /*e4c0*/  PRMT R55, R7.reuse, 0x7632, R55 ;  /* 0x0000763207377816 */ /* 0x040fe40000000037 */
[----:B---3--:R-:W-:Y:S02]  /*e4d0*/  F2FP.F16.F32.PACK_AB R6, R146, R149 ;  /* 0x000000959206723e */ /* 0x008fe400000000ff */
[----:B------:R-:W-:Y:S01]  /*e4e0*/  PRMT R53, R7, 0x7610, R53 ;  /* 0x0000761007357816 */ /* 0x000fe20000000035 */
[----:B------:R-:W-:Y:S01]  /*e4f0*/  @!P2 HADD2 R47, -R55.H0_H0, -RZ.H0_H0 ;  /* 0xa00000ff372fa230 */ /* 0x000fe20000000900 */
[C---:B------:R-:W-:Y:S01]  /*e500*/  PRMT R52, R6.reuse, 0x7610, R52 ;  /* 0x0000761006347816 */ /* 0x040fe20000000034 */
[----:B-1----:R-:W-:Y:S01]  /*e510*/  IMAD.U32 R5, RZ, RZ, UR33 ;  /* 0x00000021ff057e24 */ /* 0x002fe2000f8e00ff */
[----:B------:R-:W-:-:S04]  /*e520*/  PRMT R51, R6, 0x7632, R51 ;  /* 0x0000763206337816 */ /* 0x000fc80000000033 */
[----:B------:R-:W-:Y:S02]  /*e530*/  LOP3.LUT R5, R251, UR4, R5, 0x96, !PT ;  /* 0x00000004fb057c12 */ /* 0x000fe4000f8e9605 */
[----:B------:R-:W-:-:S03]  /*e540*/  LOP3.LUT R6, R11, 0xff, RZ, 0xc0, !PT ;  /* 0x000000ff0b067812 */ /* 0x000fc600078ec0ff */
[----:B------:R-:W-:Y:S01]  /*e550*/  IMAD.WIDE.U32 R16, R5, -0x326172a9, RZ ;  /* 0xcd9e8d5705107825 */ /* 0x000fe200078e00ff */
[----:B------:R-:W-:-:S03]  /*e560*/  PRMT R190, R53, 0x5410, R55 ;  /* 0x0000541035be7816 */ /* 0x000fc60000000037 */
[----:B------:R-:W-:Y:S01]  /*e570*/  @!P1 HADD2 R67, -R53.H0_H0, -RZ.H0_H0 ;  /* 0xa00000ff35439230 */ /* 0x000fe20000000900 */
[----:B------:R-:W-:Y:S02]  /*e580*/  @!P2 PRMT R55, R47, 0x5410, RZ ;  /* 0x000054102f37a816 */ /* 0x000fe400000000ff */
[----:B------:R-:W-:Y:S02]  /*e590*/  ISETP.LE.U32.AND P2, PT, R6, UR13, PT ;  /* 0x0000000d06007c0c */ /* 0x000fe4000bf43070 */
[----:B--2---:R-:W-:Y:S02]  /*e5a0*/  F2FP.F16.F32.PACK_AB R7, R66, R32 ;  /* 0x000000204207723e */ /* 0x004fe400000000ff */
[----:B------:R-:W-:Y:S02]  /*e5b0*/  LOP3.LUT R6, R17, UR42, R176, 0x96, !PT ;  /* 0x0000002a11067c12 */ /* 0x000fe4000f8e96b0 */
[----:B------:R-:W-:Y:S02]  /*e5c0*/  LOP3.LUT R14, R9, UR40, R16, 0x96, !PT ;  /* 0x00000028090e7c12 */ /* 0x000fe4000f8e9610 */
[----:B------:R-:W-:-:S02]  /*e5d0*/  LOP3.LUT R5, R10, 0xffff, RZ, 0xc0, !PT ;  /* 0x0000ffff0a057812 */ /* 0x000fc400078ec0ff */
[----:B------:R-:W-:Y:S01]  /*e5e0*/  @!P1 PRMT R53, R67, 0x5410, RZ ;  /* 0x0000541043359816 */ /* 0x000fe200000000ff */
[----:B------:R-:W-:Y:S01]  /*e5f0*/  IMAD.WIDE.U32 R14, R14, -0x2daee0ad, RZ ;  /* 0xd2511f530e0e7825 */ /* 0x000fe200078e00ff */
[C---:B------:R-:W-:Y:S02]  /*e600*/  PRMT R229, R7.reuse, 0x7632, R229 ;  /* 0x0000763207e57816 */ /* 0x040fe400000000e5 */
[----:B------:R-:W-:Y:S01]  /*e610*/  PRMT R67, R7, 0x7610, R67 ;  /* 0x0000761007437816 */ /* 0x000fe20000000043 */
[----:B------:R-:W-:Y:S01]  /*e620*/  IMAD.WIDE.U32 R6, R6, -0x2daee0ad, RZ ;  /* 0xd2511f5306067825 */ /* 0x000fe200078e00ff */
[----:B------:R-:W-:-:S03]  /*e630*/  SHF.R.U32.HI R5, RZ, 0x8, R5 ;  /* 0x00000008ff057819 */ /* 0x000fc60000011605 */
[----:B------:R-:W-:Y:S01]  /*e640*/  @!P0 HADD2 R65, -R51.H0_H0, -RZ.H0_H0 ;  /* 0xa00000ff33418230 */ /* 0x000fe20000000900 */
[----:B------:R-:W-:Y:S01]  /*e650*/  STL [R1+0x28], R192 ;  /* 0x000028c001007387 */ /* 0x000fe20000100800 */
[----:B------:R-:W-:Y:S02]  /*e660*/  LOP3.LUT R12, R15, UR37, R6, 0x96, !PT ;  /* 0x000000250f0c7c12 */ /* 0x000fe4000f8e9606 */
[----:B------:R-:W-:Y:S01]  /*e670*/  LOP3.LUT R5, R5, 0xffff, RZ, 0xc0, !PT ;  /* 0x0000ffff05057812 */ /* 0x000fe200078ec0ff */
[----:B------:R-:W-:Y:S01]  /*e680*/  STL [R1+0x1cc], R189 ;  /* 0x0001ccbd01007387 */ /* 0x000fe20000100800 */
[----:B------:R-:W-:Y:S02]  /*e690*/  PRMT R6, R67, 0x5410, R229 ;  /* 0x0000541043067816 */ /* 0x000fe400000000e5 */
[----:B------:R-:W-:Y:S01]  /*e6a0*/  PRMT R3, R52, 0x5410, R51 ;  /* 0x0000541034037816 */ /* 0x000fe20000000033 */
[----:B------:R-:W-:Y:S01]  /*e6b0*/  STL [R1+0x1d0], R188 ;  /* 0x0001d0bc01007387 */ /* 0x000fe20000100800 */
[----:B------:R-:W-:-:S02]  /*e6c0*/  LOP3.LUT R7, R7, UR39, R186, 0x96, !PT ;  /* 0x0000002707077c12 */ /* 0x000fc4000f8e96ba */
[----:B------:R-:W-:Y:S01]  /*e6d0*/  @!P0 PRMT R51, R65, 0x5410, RZ ;  /* 0x0000541041338816 */ /* 0x000fe200000000ff */
[----:B------:R-:W-:Y:S01]  /*e6e0*/  STL [R1+0x1dc], R185 ;  /* 0x0001dcb901007387 */ /* 0x000fe20000100800 */
[----:B------:R-:W-:Y:S02]  /*e6f0*/  ISETP.LE.U32.AND P0, PT, R5, UR13, PT ;  /* 0x0000000d05007c0c */ /* 0x000fe4000bf03070 */
[----:B------:R-:W-:Y:S01]  /*e700*/  FMNMX.FTZ R5, R70, R193, !PT ;  /* 0x000000c146057209 */ /* 0x000fe20007810000 */
[----:B------:R-:W-:Y:S04]  /*e710*/  STL [R1+0x1e0], R184 ;  /* 0x0001e0b801007387 */ /* 0x000fe80000100800 */
[----:B------:R-:W-:Y:S01]  /*e720*/  STL [R1+0x1e4], R192 ;  /* 0x0001e4c001007387 */ /* 0x000fe20000100800 */
[----:B------:R-:W-:-:S03]  /*e730*/  FMNMX.FTZ R5, R195, R5, !PT ;  /* 0x00000005c3057209 */ /* 0x000fc60007810000 */
[----:B------:R1:W-:Y:S01]  /*e740*/  STL [R1+0x100], R6 ;  /* 0x0001000601007387 */ /* 0x0003e20000100800 */
[----:B------:R-:W-:Y:S01]  /*e750*/  IMAD.WIDE.U32 R12, R12, -0x326172a9, RZ ;  /* 0xcd9e8d570c0c7825 */ /* 0x000fe200078e00ff */
[----:B------:R-:W-:-:S03]  /*e760*/  FMNMX.FTZ R5, R194, R5, !PT ;  /* 0x00000005c2057209 */ /* 0x000fc60007810000 */
[----:B------:R-:W-:Y:S01]  /*e770*/  @!P4 HADD2 R155, -R229.H0_H0, -RZ.H0_H0 ;  /* 0xa00000ffe59bc230 */ /* 0x000fe20000000900 */
[----:B------:R-:W-:-:S04]  /*e780*/  FMNMX.FTZ R5, R163, R5, !PT ;  /* 0x00000005a3057209 */ /* 0x000fc80007810000 */
[----:B------:R-:W-:Y:S01]  /*e790*/  FMNMX.FTZ R5, R162, R5, !PT ;  /* 0x00000005a2057209 */ /* 0x000fe20007810000 */
[----:B-1----:R-:W-:-:S05]  /*e7a0*/  IMAD.WIDE.U32 R6, R7, -0x326172a9, RZ ;  /* 0xcd9e8d5707067825 */ /* 0x002fca00078e00ff */
[----:B------:R-:W-:Y:S02]  /*e7b0*/  LOP3.LUT R7, R7, UR38, R8, 0x96, !PT ;  /* 0x0000002607077c12 */ /* 0x000fe4000f8e9608 */
[----:B------:R-:W-:-:S03]  /*e7c0*/  LOP3.LUT R11, R13, UR31, R6, 0x96, !PT ;  /* 0x0000001f0d0b7c12 */ /* 0x000fc6000f8e9606 */
[----:B------:R-:W-:-:S04]  /*e7d0*/  IMAD.WIDE.U32 R6, R7, -0x2daee0ad, RZ ;  /* 0xd2511f5307067825 */ /* 0x000fc800078e00ff */
[----:B------:R-:W-:Y:S01]  /*e7e0*/  FFMA.FTZ R8, R29, UR43, -R0 ;  /* 0x0000002b1d087c23 */ /* 0x000fe20008010800 */
[----:B------:R-:W-:Y:S02]  /*e7f0*/  @!P4 PRMT R229, R155, 0x5410, RZ ;  /* 0x000054109be5c816 */ /* 0x000fe400000000ff */
[----:B------:R-:W-:Y:S01]  /*e800*/  LOP3.LUT R9, R7, UR30, R14, 0x96, !PT ;  /* 0x0000001e07097c12 */ /* 0x000fe2000f8e960e */
[----:B------:R-:W-:Y:S01]  /*e810*/  IMAD.WIDE.U32 R14, R11, -0x2daee0ad, RZ ;  /* 0xd2511f530b0e7825 */ /* 0x000fe200078e00ff */
[----:B------:R-:W-:Y:S01]  /*e820*/  FMNMX.FTZ R5, R161, R5, !PT ;  /* 0x00000005a1057209 */ /* 0x000fe20007810000 */
[----:B------:R1:W-:Y:S02]  /*e830*/  MUFU.EX2 R155, R8 ;  /* 0x00000008009b7308 */ /* 0x0003e40000000800 */
[----:B------:R-:W-:Y:S02]  /*e840*/  @!P5 HADD2 R157, -R67.H0_H0, -RZ.H0_H0 ;  /* 0xa00000ff439dd230 */ /* 0x000fe40000000900 */
[----:B------:R-:W-:Y:S01]  /*e850*/  FFMA.FTZ R7, R30, UR43, -R0 ;  /* 0x0000002b1e077c23 */ /* 0x000fe20008010800 */
[----:B------:R-:W-:Y:S01]  /*e860*/  FMNMX.FTZ R5, R158, R5, !PT ;  /* 0x000000059e057209 */ /* 0x000fe20007810000 */
[----:B------:R-:W-:Y:S01]  /*e870*/  IMAD.MOV.U32 R248, RZ, RZ, R160 ;  /* 0x000000fffff87224 */ /* 0x000fe200078e00a0 */
[----:B------:R-:W-:-:S02]  /*e880*/  LOP3.LUT R6, R15, UR24, R6, 0x96, !PT ;  /* 0x000000180f067c12 */ /* 0x000fc4000f8e9606 */
[----:B------:R-:W-:Y:S02]  /*e890*/  @!P5 PRMT R67, R157, 0x5410, RZ ;  /* 0x000054109d43d816 */ /* 0x000fe400000000ff */
[----:B------:R2:W3:Y:S01]  /*e8a0*/  MUFU.EX2 R157, R7 ;  /* 0x00000007009d7308 */ /* 0x0004e20000000800 */
[----:B-1----:R-:W-:-:S05]  /*e8b0*/  IMAD.WIDE.U32 R8, R9, -0x326172a9, RZ ;  /* 0xcd9e8d5709087825 */ /* 0x002fca00078e00ff */
[----:B------:R-:W-:Y:S02]  /*e8c0*/  LOP3.LUT R160, R9, UR26, R12, 0x96, !PT ;  /* 0x0000001a09a07c12 */ /* 0x000fe4000f8e960c */
[----:B------:R-:W-:Y:S01]  /*e8d0*/  FMNMX.FTZ R9, R159, R5, !PT ;  /* 0x000000059f097209 */ /* 0x000fe20007810000 */
[----:B--2---:R-:W-:Y:S01]  /*e8e0*/  IMAD.WIDE.U32 R6, R6, -0x326172a9, RZ ;  /* 0xcd9e8d5706067825 */ /* 0x004fe200078e00ff */
[----:B------:R-:W-:Y:S02]  /*e8f0*/  LOP3.LUT R5, R10, 0xff, RZ, 0xc0, !PT ;  /* 0x000000ff0a057812 */ /* 0x000fe400078ec0ff */
[----:B------:R-:W-:Y:S02]  /*e900*/  FMNMX.FTZ R9, R63, R9, !PT ;  /* 0x000000093f097209 */ /* 0x000fe40007810000 */
[----:B------:R-:W-:Y:S02]  /*e910*/  ISETP.LE.U32.AND P1, PT, R5, UR13, PT ;  /* 0x0000000d05007c0c */ /* 0x000fe4000bf23070 */
[----:B------:R-:W-:-:S02]  /*e920*/  LOP3.LUT R5, R7, UR21, R8, 0x96, !PT ;  /* 0x0000001507057c12 */ /* 0x000fc4000f8e9608 */
[----:B------:R-:W-:-:S04]  /*e930*/  FMNMX.FTZ R8, R57, R9, !PT ;  /* 0x0000000939087209 */ /* 0x000fc80007810000 */
[----:B------:R-:W-:-:S04]  /*e940*/  FMNMX.FTZ R8, R54, R8, !PT ;  /* 0x0000000836087209 */ /* 0x000fc80007810000 */
[----:B------:R-:W-:Y:S02]  /*e950*/  FMNMX.FTZ R9, R44, R8, !PT ;  /* 0x000000082c097209 */ /* 0x000fe40007810000 */
[----:B------:R-:W-:Y:S02]  /*e960*/  LOP3.LUT R8, R5, 0xffff, RZ, 0xc0, !PT ;  /* 0x0000ffff05087812 */ /* 0x000fe400078ec0ff */
[----:B------:R-:W-:Y:S02]  /*e970*/  FMNMX.FTZ R9, R38, R9, !PT ;  /* 0x0000000926097209 */ /* 0x000fe40007810000 */
[----:B------:R-:W-:Y:S02]  /*e980*/  SHF.R.U32.HI R8, RZ, 0x8, R8 ;  /* 0x00000008ff087819 */ /* 0x000fe40000011608 */
[----:B---3--:R-:W-:Y:S02]  /*e990*/  F2FP.F16.F32.PACK_AB R11, R157, R155 ;  /* 0x0000009b9d0b723e */ /* 0x008fe400000000ff */
[----:B------:R-:W-:-:S02]  /*e9a0*/  LOP3.LUT R65, R8, 0xffff, RZ, 0xc0, !PT ;  /* 0x0000ffff08417812 */ /* 0x000fc400078ec0ff */
[----:B------:R-:W-:Y:S02]  /*e9b0*/  FMNMX.FTZ R8, R37, R9, !PT ;  /* 0x0000000925087209 */ /* 0x000fe40007810000 */
[----:B------:R-:W-:Y:S02]  /*e9c0*/  PRMT R222, R11, 0x7610, R222 ;  /* 0x000076100bde7816 */ /* 0x000fe400000000de */
[----:B------:R-:W-:Y:S01]  /*e9d0*/  FMNMX.FTZ R8, R31, R8, !PT ;  /* 0x000000081f087209 */ /* 0x000fe20007810000 */
[----:B------:R-:W-:Y:S01]  /*e9e0*/  @!P6 HADD2 R61, -R52.H0_H0, -RZ.H0_H0 ;  /* 0xa00000ff343de230 */ /* 0x000fe20000000900 */
[----:B------:R-:W-:Y:S01]  /*e9f0*/  PRMT R221, R11, 0x7632, R221 ;  /* 0x000076320bdd7816 */ /* 0x000fe200000000dd */
[----:B------:R-:W-:Y:S01]  /*ea00*/  @!P1 HADD2 R164, -R222.H0_H0, -RZ.H0_H0 ;  /* 0xa00000ffdea49230 */ /* 0x000fe20000000900 */
[----:B------:R-:W-:Y:S01]  /*ea10*/  FMNMX.FTZ R8, R19, R8, !PT ;  /* 0x0000000813087209 */ /* 0x000fe20007810000 */
[--C-:B------:R-:W-:Y:S01]  /*ea20*/  FFMA.FTZ R9, R42, UR43, -R4.reuse ;  /* 0x0000002b2a097c23 */ /* 0x100fe20008010804 */
[----:B------:R-:W-:Y:S01]  /*ea30*/  FFMA.FTZ R11, R41, UR43, -R4 ;  /* 0x0000002b290b7c23 */ /* 0x000fe20008010804 */
[----:B------:R-:W-:Y:S01]  /*ea40*/  @!P6 PRMT R52, R61, 0x5410, RZ ;  /* 0x000054103d34e816 */ /* 0x000fe200000000ff */
[----:B------:R-:W-:Y:S01]  /*ea50*/  @!P0 HADD2 R196, -R221.H0_H0, -RZ.H0_H0 ;  /* 0xa00000ffddc48230 */ /* 0x000fe20000000900 */
[----:B------:R-:W-:Y:S01]  /*ea60*/  PRMT R171, R222, 0x5410, R221 ;  /* 0x00005410deab7816 */ /* 0x000fe200000000dd */
[----:B------:R1:W-:Y:S01]  /*ea70*/  MUFU.EX2 R61, R9 ;  /* 0x00000009003d7308 */ /* 0x0003e20000000800 */
[----:B------:R-:W-:Y:S01]  /*ea80*/  @!P1 PRMT R222, R164, 0x5410, RZ ;  /* 0x00005410a4de9816 */ /* 0x000fe200000000ff */
[----:B------:R-:W2:Y:S01]  /*ea90*/  SHFL.BFLY PT, R12, R8, 0x2, 0x1f ;  /* 0x0c401f00080c7f89 */ /* 0x000ea200000e0000 */
[----:B------:R-:W-:-:S05]  /*eaa0*/  @!P0 PRMT R221, R196, 0x5410, RZ ;  /* 0x00005410c4dd8816 */ /* 0x000fca00000000ff */
[----:B------:R3:W4:Y:S01]  /*eab0*/  MUFU.EX2 R164, R11 ;  /* 0x0000000b00a47308 */ /* 0x0007220000000800 */
[----:B-1----:R-:W-:-:S04]  /*eac0*/  SHF.R.U32.HI R9, RZ, 0x18, R10 ;  /* 0x00000018ff097819 */ /* 0x002fc8000001160a */
[----:B------:R-:W-:Y:S02]  /*ead0*/  ISETP.LE.U32.AND P0, PT, R9, UR13, PT ;  /* 0x0000000d09007c0c */ /* 0x000fe4000bf03070 */
[----:B---3--:R-:W-:Y:S02]  /*eae0*/  FMNMX.FTZ R11, R68, R206, !PT ;  /* 0x000000ce440b7209 */ /* 0x008fe40007810000 */
[----:B------:R-:W-:Y:S02]  /*eaf0*/  SHF.R.U32.HI R9, RZ, 0x10, R10 ;  /* 0x00000010ff097819 */ /* 0x000fe4000001160a */
[----:B------:R-:W-:Y:S02]  /*eb00*/  FMNMX.FTZ R10, R207, R11, !PT ;  /* 0x0000000bcf0a7209 */ /* 0x000fe40007810000 */
[----:B------:R-:W-:Y:S02]  /*eb10*/  LOP3.LUT R9, R9, 0xff, RZ, 0xc0, !PT ;  /* 0x000000ff09097812 */ /* 0x000fe400078ec0ff */
[----:B------:R-:W-:-:S02]  /*eb20*/  FMNMX.FTZ R10, R202, R10, !PT ;  /* 0x0000000aca0a7209 */ /* 0x000fc40007810000 */
[----:B------:R-:W-:Y:S02]  /*eb30*/  ISETP.LE.U32.AND P1, PT, R9, UR13, PT ;  /* 0x0000000d09007c0c */ /* 0x000fe4000bf23070 */
[----:B------:R-:W-:-:S04]  /*eb40*/  FMNMX.FTZ R9, R203, R10, !PT ;  /* 0x0000000acb097209 */ /* 0x000fc80007810000 */
[----:B------:R-:W-:Y:S02]  /*eb50*/  FMNMX.FTZ R9, R198, R9, !PT ;  /* 0x00000009c6097209 */ /* 0x000fe40007810000 */
[----:B--2---:R-:W-:Y:S02]  /*eb60*/  FMNMX.FTZ R8, R8, R12, !PT ;  /* 0x0000000c08087209 */ /* 0x004fe40007810000 */
[----:B------:R-:W-:Y:S02]  /*eb70*/  FMNMX.FTZ R9, R199, R9, !PT ;  /* 0x00000009c7097209 */ /* 0x000fe40007810000 */
[----:B----4-:R-:W-:Y:S02]  /*eb80*/  F2FP.F16.F32.PACK_AB R10, R164, R61 ;  /* 0x0000003da40a723e */ /* 0x010fe400000000ff */
[----:B------:R-:W-:Y:S01]  /*eb90*/  FMNMX.FTZ R9, R166, R9, !PT ;  /* 0x00000009a6097209 */ /* 0x000fe20007810000 */
[----:B------:R-:W1:Y:S01]  /*eba0*/  SHFL.BFLY PT, R11, R8, 0x1, 0x1f ;  /* 0x0c201f00080b7f89 */ /* 0x000e6200000e0000 */
[----:B------:R-:W-:-:S02]  /*ebb0*/  PRMT R218, R10, 0x7632, R218 ;  /* 0x000076320ada7816 */ /* 0x000fc400000000da */
[----:B------:R-:W-:Y:S02]  /*ebc0*/  PRMT R217, R10, 0x7610, R217 ;  /* 0x000076100ad97816 */ /* 0x000fe400000000d9 */
[----:B------:R-:W-:Y:S02]  /*ebd0*/  FMNMX.FTZ R10, R167, R9, !PT ;  /* 0x00000009a70a7209 */ /* 0x000fe40007810000 */
[----:B------:R-:W-:Y:S01]  /*ebe0*/  SHF.R.U32.HI R9, RZ, 0x8, R18 ;  /* 0x00000008ff097819 */ /* 0x000fe20000011612 */
[----:B------:R-:W-:Y:S01]  /*ebf0*/  @!P0 HADD2 R197, -R218.H0_H0, -RZ.H0_H0 ;  /* 0xa00000ffdac58230 */ /* 0x000fe20000000900 */
[----:B------:R-:W-:Y:S02]  /*ec00*/  FMNMX.FTZ R10, R147, R10, !PT ;  /* 0x0000000a930a7209 */ /* 0x000fe40007810000 */
[----:B------:R-:W-:Y:S02]  /*ec10*/  LOP3.LUT R9, R9, 0xffff, RZ, 0xc0, !PT ;  /* 0x0000ffff09097812 */ /* 0x000fe400078ec0ff */
[----:B------:R-:W-:-:S02]  /*ec20*/  FMNMX.FTZ R10, R142, R10, !PT ;  /* 0x0000000a8e0a7209 */ /* 0x000fc40007810000 */
[----:B------:R-:W-:Y:S02]  /*ec30*/  PRMT R172, R217, 0x5410, R218 ;  /* 0x00005410d9ac7816 */ /* 0x000fe400000000da */
[----:B------:R-:W-:Y:S02]  /*ec40*/  @!P0 PRMT R218, R197, 0x5410, RZ ;  /* 0x00005410c5da8816 */ /* 0x000fe400000000ff */
[----:B------:R-:W-:Y:S02]  /*ec50*/  ISETP.LE.U32.AND P0, PT, R9, UR13, PT ;  /* 0x0000000d09007c0c */ /* 0x000fe4000bf03070 */
[----:B------:R-:W-:Y:S01]  /*ec60*/  FMNMX.FTZ R9, R73, R10, !PT ;  /* 0x0000000a49097209 */ /* 0x000fe20007810000 */
        /* <DEDUP_REMOVED lines=10> */
[----:B------:R-:W-:-:S04]  /*ed10*/  FMNMX.FTZ R0, R64, R9, !PT ;  /* 0x0000000940007209 */ /* 0x000fc80007810000 */
[----:B------:R-:W-:Y:S02]  /*ed20*/  FMNMX.FTZ R0, R58, R0, !PT ;  /* 0x000000003a007209 */ /* 0x000fe40007810000 */
[----:B-1----:R-:W-:Y:S02]  /*ed30*/  FMNMX.FTZ R181, R8, R11, !PT ;  /* 0x0000000b08b57209 */ /* 0x002fe40007810000 */
[----:B------:R-:W-:Y:S01]  /*ed40*/  FMNMX.FTZ R8, R56, R0, !PT ;  /* 0x0000000038087209 */ /* 0x000fe20007810000 */
[----:B------:R-:W-:-:S03]  /*ed50*/  FFMA.FTZ R10, R154, UR43, -R4 ;  /* 0x0000002b9a0a7c23 */ /* 0x000fc60008010804 */
        /* <DEDUP_REMOVED lines=10> */
[----:B------:R-:W-:Y:S01]  /*ee00*/  FMNMX.FTZ R4, R48, R9, !PT ;  /* 0x0000000930047209 */ /* 0x000fe20007810000 */
[----:B------:R-:W-:Y:S01]  /*ee10*/  MUFU.EX2 R75, R12 ;  /* 0x0000000c004b7308 */ /* 0x000fe20000000800 */
[----:B------:R-:W-:-:S03]  /*ee20*/  @!P1 HADD2 R200, -R217.H0_H0, -RZ.H0_H0 ;  /* 0xa00000ffd9c89230 */ /* 0x000fc60000000900 */
[----:B------:R-:W1:Y:S04]  /*ee30*/  SHFL.BFLY PT, R9, R4, 0x2, 0x1f ;  /* 0x0c401f0004097f89 */ /* 0x000e6800000e0000 */
[----:B------:R-:W2:Y:S01]  /*ee40*/  MUFU.EX2 R143, R13 ;  /* 0x0000000d008f7308 */ /* 0x000ea20000000800 */
[----:B------:R-:W-:Y:S01]  /*ee50*/  @!P1 PRMT R217, R200, 0x5410, RZ ;  /* 0x00005410c8d99816 */ /* 0x000fe200000000ff */
[C---:B------:R-:W-:Y:S01]  /*ee60*/  FMUL.FTZ R0, R181.reuse, UR43 ;  /* 0x0000002bb5007c20 */ /* 0x040fe20008410000 */
[----:B------:R-:W-:-:S04]  /*ee70*/  FSETP.NEU.FTZ.AND P1, PT, R181, -INF , PT ;  /* 0xff800000b500780b */ /* 0x000fc80003f3d000 */
[----:B------:R-:W-:Y:S01]  /*ee80*/  FSEL R0, R0, RZ, P1 ;  /* 0x000000ff00007208 */ /* 0x000fe20000800000 */
[----:B------:R-:W-:-:S04]  /*ee90*/  IMAD.MOV.U32 R249, RZ, RZ, R232 ;  /* 0x000000fffff97224 */ /* 0x000fc800078e00e8 */
        /* <DEDUP_REMOVED lines=16> */
[----:B--2---:R-:W-:-:S04]  /*efa0*/  F2FP.F16.F32.PACK_AB R0, R143, R75 ;  /* 0x0000004b8f00723e */ /* 0x004fc800000000ff */
[C---:B------:R-:W-:Y:S02]  /*efb0*/  PRMT R214, R0.reuse, 0x7610, R214 ;  /* 0x0000761000d67816 */ /* 0x040fe400000000d6 */
[----:B------:R-:W-:Y:S02]  /*efc0*/  PRMT R213, R0, 0x7632, R213 ;  /* 0x0000763200d57816 */ /* 0x000fe400000000d5 */
[----:B-1----:R-:W-:Y:S01]  /*efd0*/  FMNMX.FTZ R0, R4, R9, !PT ;  /* 0x0000000904007209 */ /* 0x002fe20007810000 */
[----:B------:R-:W-:Y:S04]  /*efe0*/  MUFU.EX2 R44, R8 ;  /* 0x00000008002c7308 */ /* 0x000fe80000000800 */
[----:B------:R-:W1:Y:S04]  /*eff0*/  SHFL.BFLY PT, R9, R0, 0x1, 0x1f ;  /* 0x0c201f0000097f89 */ /* 0x000e6800000e0000 */
[----:B------:R-:W2:Y:S01]  /*f000*/  MUFU.EX2 R38, R10 ;  /* 0x0000000a00267308 */ /* 0x000ea20000000800 */
[----:B------:R-:W-:Y:S01]  /*f010*/  @!P0 HADD2 R204, -R213.H0_H0, -RZ.H0_H0 ;  /* 0xa00000ffd5cc8230 */ /* 0x000fe20000000900 */
[----:B------:R-:W-:Y:S04]  /*f020*/  STL [R1+0x1e8], R229 ;  /* 0x0001e8e501007387 */ /* 0x000fe80000100800 */
[----:B------:R3:W-:Y:S01]  /*f030*/  STL [R1+0x1ec], R222 ;  /* 0x0001ecde01007387 */ /* 0x0007e20000100800 */
[----:B------:R-:W-:-:S02]  /*f040*/  FSETP.NEU.FTZ.AND P6, PT, R252, -INF , PT ;  /* 0xff800000fc00780b */ /* 0x000fc40003fdd000 */
[----:B------:R-:W-:Y:S02]  /*f050*/  LOP3.LUT R4, R5, 0xff, RZ, 0xc0, !PT ;  /* 0x000000ff05047812 */ /* 0x000fe400078ec0ff */
[----:B------:R-:W-:Y:S02]  /*f060*/  FSEL R43, R252, RZ, P6 ;  /* 0x000000fffc2b7208 */ /* 0x000fe40003000000 */
[----:B------:R-:W-:Y:S02]  /*f070*/  ISETP.LE.U32.AND P6, PT, R21, UR13, PT ;  /* 0x0000000d15007c0c */ /* 0x000fe4000bfc3070 */
[----:B--2---:R-:W-:Y:S02]  /*f080*/  F2FP.F16.F32.PACK_AB R8, R38, R44 ;  /* 0x0000002c2608723e */ /* 0x004fe400000000ff */
[----:B-1----:R-:W-:Y:S02]  /*f090*/  FMNMX.FTZ R183, R0, R9, !PT ;  /* 0x0000000900b77209 */ /* 0x002fe40007810000 */
[----:B---3--:R-:W-:-:S02]  /*f0a0*/  PRMT R222, R214, 0x5410, R213 ;  /* 0x00005410d6de7816 */ /* 0x008fc400000000d5 */
[----:B------:R-:W-:Y:S02]  /*f0b0*/  @!P0 PRMT R213, R204, 0x5410, RZ ;  /* 0x00005410ccd58816 */ /* 0x000fe400000000ff */
[----:B------:R-:W-:Y:S01]  /*f0c0*/  ISETP.LE.U32.AND P0, PT, R22, UR13, PT ;  /* 0x0000000d16007c0c */ /* 0x000fe2000bf03070 */
[----:B------:R-:W-:Y:S01]  /*f0d0*/  FADD.FTZ R0, R71, -R165 ;  /* 0x800000a547007221 */ /* 0x000fe20000010000 */
[----:B------:R-:W-:Y:S02]  /*f0e0*/  PRMT R210, R8, 0x7632, R210 ;  /* 0x0000763208d27816 */ /* 0x000fe400000000d2 */
[----:B------:R-:W-:Y:S02]  /*f0f0*/  ISETP.LE.U32.AND P4, PT, R4, UR13, PT ;  /* 0x0000000d04007c0c */ /* 0x000fe4000bf83070 */
[----:B------:R-:W-:Y:S01]  /*f100*/  PRMT R211, R8, 0x7610, R211 ;  /* 0x0000761008d37816 */ /* 0x000fe200000000d3 */
[----:B------:R-:W-:Y:S01]  /*f110*/  FMUL.FTZ R8, R0, UR43 ;  /* 0x0000002b00087c20 */ /* 0x000fe20008410000 */
[----:B------:R-:W-:Y:S01]  /*f120*/  SHF.R.U32.HI R4, RZ, 0x18, R5 ;  /* 0x00000018ff047819 */ /* 0x000fe20000011605 */
[----:B------:R-:W-:Y:S04]  /*f130*/  MUFU.EX2 R54, R15 ;  /* 0x0000000f00367308 */ /* 0x000fe80000000800 */
[----:B------:R-:W-:Y:S01]  /*f140*/  @!P0 HADD2 R205, -R210.H0_H0, -RZ.H0_H0 ;  /* 0xa00000ffd2cd8230 */ /* 0x000fe20000000900 */
[----:B------:R-:W-:-:S02]  /*f150*/  ISETP.LE.U32.AND P5, PT, R4, UR13, PT ;  /* 0x0000000d04007c0c */ /* 0x000fc4000bfa3070 */
[----:B------:R-:W-:Y:S01]  /*f160*/  SHF.R.U32.HI R4, RZ, 0x10, R5 ;  /* 0x00000010ff047819 */ /* 0x000fe20000011605 */
[----:B------:R1:W2:Y:S01]  /*f170*/  MUFU.EX2 R174, R20 ;  /* 0x0000001400ae7308 */ /* 0x0002a20000000800 */
[----:B------:R-:W-:Y:S01]  /*f180*/  PRMT R179, R211, 0x5410, R210 ;  /* 0x00005410d3b37816 */ /* 0x000fe200000000d2 */
[----:B------:R-:W-:Y:S01]  /*f190*/  FMUL.FTZ R5, R183, UR43 ;  /* 0x0000002bb7057c20 */ /* 0x000fe20008410000 */
[----:B------:R-:W-:Y:S02]  /*f1a0*/  @!P0 PRMT R210, R205, 0x5410, RZ ;  /* 0x00005410cdd28816 */ /* 0x000fe400000000ff */
[----:B------:R-:W-:Y:S01]  /*f1b0*/  FSETP.NEU.FTZ.AND P0, PT, R183, -INF , PT ;  /* 0xff800000b700780b */ /* 0x000fe20003f1d000 */
[----:B------:R-:W-:Y:S02]  /*f1c0*/  @!P6 HADD2 R201, -R214.H0_H0, -RZ.H0_H0 ;  /* 0xa00000ffd6c9e230 */ /* 0x000fe40000000900 */
[----:B------:R-:W3:Y:S01]  /*f1d0*/  MUFU.EX2 R8, R8 ;  /* 0x0000000800087308 */ /* 0x000ee20000000800 */
[----:B------:R-:W-:-:S02]  /*f1e0*/  LOP3.LUT R4, R4, 0xff, RZ, 0xc0, !PT ;  /* 0x000000ff04047812 */ /* 0x000fc400078ec0ff */
[----:B------:R-:W-:Y:S01]  /*f1f0*/  FSEL R0, R5, RZ, P0 ;  /* 0x000000ff05007208 */ /* 0x000fe20000000000 */
[----:B------:R-:W-:Y:S01]  /*f200*/  @!P2 HADD2 R208, -R211.H0_H0, -RZ.H0_H0 ;  /* 0xa00000ffd3d0a230 */ /* 0x000fe20000000900 */
[----:B------:R-:W-:Y:S02]  /*f210*/  @!P6 PRMT R214, R201, 0x5410, RZ ;  /* 0x00005410c9d6e816 */ /* 0x000fe400000000ff */
[----:B------:R-:W-:Y:S01]  /*f220*/  ISETP.LE.U32.AND P6, PT, R4, UR13, PT ;  /* 0x0000000d04007c0c */ /* 0x000fe2000bfc3070 */
[--C-:B------:R-:W-:Y:S01]  /*f230*/  FFMA.FTZ R19, R206, UR43, -R0.reuse ;  /* 0x0000002bce137c23 */ /* 0x100fe20008010800 */
[----:B------:R-:W-:Y:S01]  /*f240*/  LOP3.LUT R4, R6, 0xff, RZ, 0xc0, !PT ;  /* 0x000000ff06047812 */ /* 0x000fe200078ec0ff */
[--C-:B------:R-:W-:Y:S01]  /*f250*/  FFMA.FTZ R21, R207, UR43, -R0.reuse ;  /* 0x0000002bcf157c23 */ /* 0x100fe20008010800 */
        /* <DEDUP_REMOVED lines=14> */
[----:B------:R-:W-:Y:S01]  /*f340*/  FADD.FTZ R0, R69, -R43 ;  /* 0x8000002b45007221 */ /* 0x000fe20000010000 */
[----:B------:R-:W-:Y:S01]  /*f350*/  MUFU.EX2 R37, R11 ;  /* 0x0000000b00257308 */ /* 0x000fe20000000800 */
[----:B------:R-:W-:-:S02]  /*f360*/  @!P2 PRMT R211, R208, 0x5410, RZ ;  /* 0x00005410d0d3a816 */ /* 0x000fc400000000ff */
[----:B------:R-:W-:Y:S01]  /*f370*/  ISETP.LE.U32.AND P2, PT, R4, UR13, PT ;  /* 0x0000000d04007c0c */ /* 0x000fe2000bf43070 */
[----:B------:R-:W-:Y:S01]  /*f380*/  FMUL.FTZ R0, R0, UR43 ;  /* 0x0000002b00007c20 */ /* 0x000fe20008410000 */
[----:B------:R-:W-:-:S03]  /*f390*/  FSEL R22, R181, RZ, P1 ;  /* 0x000000ffb5167208 */ /* 0x000fc60000800000 */
[----:B------:R-:W1:Y:S01]  /*f3a0*/  MUFU.EX2 R175, R18 ;  /* 0x0000001200af7308 */ /* 0x000e620000000800 */
[----:B------:R-:W-:Y:S02]  /*f3b0*/  LOP3.LUT R9, R6, 0xffff, RZ, 0xc0, !PT ;  /* 0x0000ffff06097812 */ /* 0x000fe400078ec0ff */
[----:B--2---:R-:W-:Y:S02]  /*f3c0*/  F2FP.F16.F32.PACK_AB R4, R174, R54 ;  /* 0x00000036ae04723e */ /* 0x004fe400000000ff */
[--C-:B------:R-:W-:Y:S02]  /*f3d0*/  SHF.R.U32.HI R7, RZ, 0x10, R6.reuse ;  /* 0x00000010ff077819 */ /* 0x100fe40000011606 */
[----:B------:R-:W-:Y:S01]  /*f3e0*/  ISETP.LE.U32.AND P1, PT, R65, UR13, PT ;  /* 0x0000000d41007c0c */ /* 0x000fe2000bf23070 */
[--C-:B---3--:R-:W-:Y:S01]  /*f3f0*/  FFMA.FTZ R212, R212, R8, R209.reuse ;  /* 0x00000008d4d47223 */ /* 0x108fe200000100d1 */
[----:B------:R-:W-:Y:S02]  /*f400*/  SHF.R.U32.HI R15, RZ, 0x18, R6 ;  /* 0x00000018ff0f7819 */ /* 0x000fe40000011606 */
[C---:B------:R-:W-:Y:S01]  /*f410*/  PRMT R209, R4.reuse, 0x7610, R209 ;  /* 0x0000761004d17816 */ /* 0x040fe200000000d1 */
[----:B------:R2:W3:Y:S01]  /*f420*/  MUFU.EX2 R6, R0 ;  /* 0x0000000000067308 */ /* 0x0004e20000000800 */
[----:B------:R-:W-:Y:S01]  /*f430*/  PRMT R208, R4, 0x7632, R208 ;  /* 0x0000763204d07816 */ /* 0x000fe200000000d0 */
[----:B------:R-:W-:Y:S01]  /*f440*/  IMAD.WIDE.U32 R4, R160, -0x2daee0ad, RZ ;  /* 0xd2511f53a0047825 */ /* 0x000fe200078e00ff */
[----:B------:R-:W-:-:S02]  /*f450*/  FSEL R23, R183, RZ, P0 ;  /* 0x000000ffb7177208 */ /* 0x000fc40000000000 */
[----:B------:R-:W-:Y:S02]  /*f460*/  LOP3.LUT R13, R4, 0xffff, RZ, 0xc0, !PT ;  /* 0x0000ffff040d7812 */ /* 0x000fe400078ec0ff */
[--C-:B------:R-:W-:Y:S02]  /*f470*/  SHF.R.U32.HI R10, RZ, 0x10, R4.reuse ;  /* 0x00000010ff0a7819 */ /* 0x100fe40000011604 */
[----:B--2---:R-:W-:Y:S02]  /*f480*/  LOP3.LUT R0, R7, 0xff, RZ, 0xc0, !PT ;  /* 0x000000ff07007812 */ /* 0x004fe400078ec0ff */
[----:B------:R-:W-:Y:S02]  /*f490*/  SHF.R.U32.HI R7, RZ, 0x18, R4 ;  /* 0x00000018ff077819 */ /* 0x000fe40000011604 */
[----:B------:R-:W-:Y:S02]  /*f4a0*/  ISETP.LE.U32.AND P0, PT, R0, UR13, PT ;  /* 0x0000000d00007c0c */ /* 0x000fe4000bf03070 */
[----:B------:R-:W-:-:S02]  /*f4b0*/  LOP3.LUT R0, R5, UR20, R14, 0x96, !PT ;  /* 0x0000001405007c12 */ /* 0x000fc4000f8e960e */
[----:B------:R-:W-:Y:S01]  /*f4c0*/  LOP3.LUT R14, R4, 0xff, RZ, 0xc0, !PT ;  /* 0x000000ff040e7812 */ /* 0x000fe200078ec0ff */
[----:B------:R-:W-:Y:S01]  /*f4d0*/  MUFU.EX2 R169, R26 ;  /* 0x0000001a00a97308 */ /* 0x000fe20000000800 */
[----:B------:R-:W-:Y:S01]  /*f4e0*/  SHF.R.U32.HI R4, RZ, 0x8, R9 ;  /* 0x00000008ff047819 */ /* 0x000fe20000011609 */
[----:B------:R-:W-:Y:S01]  /*f4f0*/  @!P1 HADD2 R219, -R208.H0_H0, -RZ.H0_H0 ;  /* 0xa00000ffd0db9230 */ /* 0x000fe20000000900 */
[----:B-1----:R-:W-:Y:S02]  /*f500*/  F2FP.F16.F32.PACK_AB R5, R175, R37 ;  /* 0x00000025af05723e */ /* 0x002fe400000000ff */
[----:B------:R-:W-:-:S03]  /*f510*/  LOP3.LUT R4, R4, 0xffff, RZ, 0xc0, !PT ;  /* 0x0000ffff04047812 */ /* 0x000fc600078ec0ff */
[----:B------:R-:W1:Y:S01]  /*f520*/  MUFU.EX2 R173, R30 ;  /* 0x0000001e00ad7308 */ /* 0x000e620000000800 */
[----:B------:R-:W-:Y:S02]  /*f530*/  PRMT R170, R209, 0x5410, R208 ;  /* 0x00005410d1aa7816 */ /* 0x000fe400000000d0 */
[----:B------:R-:W-:Y:S02]  /*f540*/  PRMT R207, R5, 0x7632, R207 ;  /* 0x0000763205cf7816 */ /* 0x000fe400000000cf */
[----:B------:R-:W-:-:S03]  /*f550*/  @!P1 PRMT R208, R219, 0x5410, RZ ;  /* 0x00005410dbd09816 */ /* 0x000fc600000000ff */
[----:B------:R-:W-:Y:S01]  /*f560*/  MUFU.EX2 R43, R28 ;  /* 0x0000001c002b7308 */ /* 0x000fe20000000800 */
[----:B------:R-:W-:Y:S02]  /*f570*/  ISETP.LE.U32.AND P1, PT, R4, UR13, PT ;  /* 0x0000000d04007c0c */ /* 0x000fe4000bf23070 */
[----:B------:R-:W-:-:S05]  /*f580*/  SHF.R.U32.HI R4, RZ, 0x10, R0 ;  /* 0x00000010ff047819 */ /* 0x000fca0000011600 */
[----:B------:R-:W2:Y:S01]  /*f590*/  MUFU.EX2 R168, R29 ;  /* 0x0000001d00a87308 */ /* 0x000ea20000000800 */
[----:B------:R-:W-:Y:S01]  /*f5a0*/  PRMT R206, R5, 0x7610, R206 ;  /* 0x0000761005ce7816 */ /* 0x000fe200000000ce */
[----:B------:R-:W-:Y:S01]  /*f5b0*/  @!P5 HADD2 R223, -R207.H0_H0, -RZ.H0_H0 ;  /* 0xa00000ffcfdfd230 */ /* 0x000fe20000000900 */
[----:B------:R-:W-:Y:S02]  /*f5c0*/  LOP3.LUT R4, R4, 0xff, RZ, 0xc0, !PT ;  /* 0x000000ff04047812 */ /* 0x000fe400078ec0ff */
[----:B------:R-:W-:Y:S02]  /*f5d0*/  PRMT R65, R206, 0x5410, R207 ;  /* 0x00005410ce417816 */ /* 0x000fe400000000cf */
[----:B------:R-:W-:Y:S02]  /*f5e0*/  @!P5 PRMT R207, R223, 0x5410, RZ ;  /* 0x00005410dfcfd816 */ /* 0x000fe400000000ff */
[----:B------:R-:W-:Y:S01]  /*f5f0*/  ISETP.LE.U32.AND P5, PT, R4, UR13, PT ;  /* 0x0000000d04007c0c */ /* 0x000fe2000bfa3070 */
[----:B---3--:R-:W-:Y:S01]  /*f600*/  FFMA.FTZ R215, R215, R6, R46 ;  /* 0x00000006d7d77223 */ /* 0x008fe2000001002e */
[----:B-1----:R-:W-:Y:S01]  /*f610*/  F2FP.F16.F32.PACK_AB R4, R173, R169 ;  /* 0x000000a9ad04723e */ /* 0x002fe200000000ff */
[----:B------:R-:W-:Y:S02]  /*f620*/  MUFU.EX2 R242, R33 ;  /* 0x0000002100f27308 */ /* 0x000fe40000000800 */
[----:B------:R-:W-:Y:S01]  /*f630*/  FADD.FTZ R5, R45, R215 ;  /* 0x000000d72d057221 */ /* 0x000fe20000010000 */
[----:B------:R-:W-:-:S02]  /*f640*/  PRMT R205, R4, 0x7610, R205 ;  /* 0x0000761004cd7816 */ /* 0x000fc400000000cd */
[----:B------:R-:W-:Y:S02]  /*f650*/  PRMT R204, R4, 0x7632, R204 ;  /* 0x0000763204cc7816 */ /* 0x000fe400000000cc */
[----:B--2---:R-:W-:Y:S01]  /*f660*/  F2FP.F16.F32.PACK_AB R4, R168, R43 ;  /* 0x0000002ba804723e */ /* 0x004fe200000000ff */
[----:B------:R1:W2:Y:S01]  /*f670*/  MUFU.EX2 R178, R35 ;  /* 0x0000002300b27308 */ /* 0x0002a20000000800 */
[----:B------:R-:W-:Y:S01]  /*f680*/  FADD.FTZ R12, R32, R5 ;  /* 0x00000005200c7221 */ /* 0x000fe20000010000 */
[----:B------:R-:W-:Y:S02]  /*f690*/  LOP3.LUT R5, R0, 0xff, RZ, 0xc0, !PT ;  /* 0x000000ff00057812 */ /* 0x000fe400078ec0ff */
[C---:B------:R-:W-:Y:S02]  /*f6a0*/  PRMT R203, R4.reuse, 0x7610, R203 ;  /* 0x0000761004cb7816 */ /* 0x040fe400000000cb */
[----:B------:R-:W-:Y:S02]  /*f6b0*/  PRMT R202, R4, 0x7632, R202 ;  /* 0x0000763204ca7816 */ /* 0x000fe400000000ca */
[----:B------:R-:W-:-:S02]  /*f6c0*/  SHF.R.U32.HI R4, RZ, 0x18, R0 ;  /* 0x00000018ff047819 */ /* 0x000fc40000011600 */
[----:B------:R-:W-:Y:S01]  /*f6d0*/  LOP3.LUT R0, R0, 0xffff, RZ, 0xc0, !PT ;  /* 0x0000ffff00007812 */ /* 0x000fe200078ec0ff */
[----:B------:R-:W-:-:S03]  /*f6e0*/  @!P2 HADD2 R225, -R205.H0_H0, -RZ.H0_H0 ;  /* 0xa00000ffcde1a230 */ /* 0x000fc60000000900 */
[----:B------:R-:W-:Y:S01]  /*f6f0*/  SHF.R.U32.HI R0, RZ, 0x8, R0 ;  /* 0x00000008ff007819 */ /* 0x000fe20000011600 */
[----:B------:R-:W-:Y:S01]  /*f700*/  @!P0 HADD2 R228, -R203.H0_H0, -RZ.H0_H0 ;  /* 0xa00000ffcbe48230 */ /* 0x000fe20000000900 */
[----:B-1----:R-:W-:Y:S01]  /*f710*/  PRMT R35, R205, 0x5410, R204 ;  /* 0x00005410cd237816 */ /* 0x002fe200000000cc */
[----:B------:R1:W-:Y:S01]  /*f720*/  MUFU.EX2 R182, R34 ;  /* 0x0000002200b67308 */ /* 0x0003e20000000800 */
[----:B------:R-:W-:Y:S02]  /*f730*/  @!P2 PRMT R205, R225, 0x5410, RZ ;  /* 0x00005410e1cda816 */ /* 0x000fe400000000ff */
[----:B------:R-:W-:Y:S02]  /*f740*/  LOP3.LUT R0, R0, 0xffff, RZ, 0xc0, !PT ;  /* 0x0000ffff00007812 */ /* 0x000fe400078ec0ff */
[----:B------:R-:W-:Y:S01]  /*f750*/  ISETP.LE.U32.AND P2, PT, R5, UR13, PT ;  /* 0x0000000d05007c0c */ /* 0x000fe2000bf43070 */
[----:B------:R-:W-:Y:S01]  /*f760*/  @!P4 HADD2 R216, -R209.H0_H0, -RZ.H0_H0 ;  /* 0xa00000ffd1d8c230 */ /* 0x000fe20000000900 */
[----:B-1----:R-:W-:-:S02]  /*f770*/  PRMT R34, R203, 0x5410, R202 ;  /* 0x00005410cb227816 */ /* 0x002fc400000000ca */
[----:B------:R-:W-:Y:S02]  /*f780*/  @!P0 PRMT R203, R228, 0x5410, RZ ;  /* 0x00005410e4cb8816 */ /* 0x000fe400000000ff */
[----:B------:R-:W-:Y:S02]  /*f790*/  ISETP.LE.U32.AND P0, PT, R0, UR13, PT ;  /* 0x0000000d00007c0c */ /* 0x000fe4000bf03070 */
[----:B--2---:R-:W-:-:S04]  /*f7a0*/  F2FP.F16.F32.PACK_AB R0, R178, R242 ;  /* 0x000000f2b200723e */ /* 0x004fc800000000ff */
[C---:B------:R-:W-:Y:S02]  /*f7b0*/  PRMT R201, R0.reuse, 0x7610, R201 ;  /* 0x0000761000c97816 */ /* 0x040fe400000000c9 */
[----:B------:R-:W-:Y:S02]  /*f7c0*/  PRMT R200, R0, 0x7632, R200 ;  /* 0x0000763200c87816 */ /* 0x000fe400000000c8 */
[----:B------:R-:W-:Y:S01]  /*f7d0*/  @!P4 PRMT R209, R216, 0x5410, RZ ;  /* 0x00005410d8d1c816 */ /* 0x000fe200000000ff */
[----:B------:R-:W-:Y:S01]  /*f7e0*/  @!P2 HADD2 R230, -R201.H0_H0, -RZ.H0_H0 ;  /* 0xa00000ffc9e6a230 */ /* 0x000fe20000000900 */
[----:B------:R-:W-:Y:S01]  /*f7f0*/  ISETP.LE.U32.AND P4, PT, R4, UR13, PT ;  /* 0x0000000d04007c0c */ /* 0x000fe2000bf83070 */
[----:B------:R-:W-:Y:S01]  /*f800*/  IMAD.MOV.U32 R225, RZ, RZ, R177 ;  /* 0x000000ffffe17224 */ /* 0x000fe200078e00b1 */
[----:B------:R-:W-:Y:S01]  /*f810*/  LOP3.LUT R0, R10, 0xff, RZ, 0xc0, !PT ;  /* 0x000000ff0a007812 */ /* 0x000fe200078ec0ff */
[----:B------:R-:W-:Y:S01]  /*f820*/  FADD.FTZ R4, R70, -R22 ;  /* 0x8000001646047221 */ /* 0x000fe20000010000 */
[----:B------:R-:W-:-:S02]  /*f830*/  PRMT R177, R201, 0x5410, R200 ;  /* 0x00005410c9b17816 */ /* 0x000fc400000000c8 */
[----:B------:R-:W-:Y:S02]  /*f840*/  @!P2 PRMT R201, R230, 0x5410, RZ ;  /* 0x00005410e6c9a816 */ /* 0x000fe400000000ff */
[----:B------:R-:W-:Y:S01]  /*f850*/  ISETP.LE.U32.AND P2, PT, R0, UR13, PT ;  /* 0x0000000d00007c0c */ /* 0x000fe2000bf43070 */
[----:B------:R-:W-:Y:S01]  /*f860*/  FMUL.FTZ R0, R4, UR43 ;  /* 0x0000002b04007c20 */ /* 0x000fe20008410000 */
[----:B------:R1:W2:Y:S01]  /*f870*/  MUFU.EX2 R180, R36 ;  /* 0x0000002400b47308 */ /* 0x0002a20000000800 */
[----:B------:R-:W-:Y:S01]  /*f880*/  FADD.FTZ R4, R68, -R23 ;  /* 0x8000001744047221 */ /* 0x000fe20000010000 */
[----:B------:R-:W-:Y:S02]  /*f890*/  @!P6 HADD2 R224, -R206.H0_H0, -RZ.H0_H0 ;  /* 0xa00000ffcee0e230 */ /* 0x000fe40000000900 */
[----:B------:R-:W-:Y:S02]  /*f8a0*/  @!P1 HADD2 R226, -R204.H0_H0, -RZ.H0_H0 ;  /* 0xa00000ffcce29230 */ /* 0x000fe40000000900 */
[----:B------:R-:W-:Y:S01]  /*f8b0*/  FMUL.FTZ R4, R4, UR43 ;  /* 0x0000002b04047c20 */ /* 0x000fe20008410000 */
[----:B------:R-:W-:Y:S01]  /*f8c0*/  @!P6 PRMT R206, R224, 0x5410, RZ ;  /* 0x00005410e0cee816 */ /* 0x000fe200000000ff */
[----:B------:R-:W-:Y:S01]  /*f8d0*/  MUFU.EX2 R5, R41 ;  /* 0x0000002900057308 */ /* 0x000fe20000000800 */
[----:B------:R-:W-:-:S02]  /*f8e0*/  @!P1 PRMT R204, R226, 0x5410, RZ ;  /* 0x00005410e2cc9816 */ /* 0x000fc400000000ff */
[----:B------:R-:W-:Y:S02]  /*f8f0*/  ISETP.LE.U32.AND P6, PT, R15, UR13, PT ;  /* 0x0000000d0f007c0c */ /* 0x000fe4000bfc3070 */
[----:B------:R-:W-:-:S03]  /*f900*/  ISETP.LE.U32.AND P1, PT, R7, UR13, PT ;  /* 0x0000000d07007c0c */ /* 0x000fc6000bf23070 */
[----:B------:R-:W3:Y:S01]  /*f910*/  MUFU.EX2 R0, R0 ;  /* 0x0000000000007308 */ /* 0x000ee20000000800 */
[----:B-1----:R-:W-:Y:S02]  /*f920*/  IMAD.MOV.U32 R36, RZ, RZ, R170 ;  /* 0x000000ffff247224 */ /* 0x002fe400078e00aa */
[----:B------:R-:W-:-:S05]  /*f930*/  IMAD.MOV.U32 R215, RZ, RZ, R171 ;  /* 0x000000ffffd77224 */ /* 0x000fca00078e00ab */
[----:B------:R-:W-:Y:S01]  /*f940*/  MUFU.EX2 R7, R19 ;  /* 0x0000001300077308 */ /* 0x000fe20000000800 */
[----:B--2---:R-:W-:-:S07]  /*f950*/  F2FP.F16.F32.PACK_AB R9, R180, R182 ;  /* 0x000000b6b409723e */ /* 0x004fce00000000ff */
[----:B------:R-:W-:Y:S08]  /*f960*/  MUFU.EX2 R21, R21 ;  /* 0x0000001500157308 */ /* 0x000ff00000000800 */
[----:B------:R-:W1:Y:S01]  /*f970*/  MUFU.EX2 R4, R4 ;  /* 0x0000000400047308 */ /* 0x000e620000000800 */
[----:B------:R-:W-:-:S07]  /*f980*/  SHF.R.U32.HI R10, RZ, 0x8, R13 ;  /* 0x00000008ff0a7819 */ /* 0x000fce000001160d */
[----:B------:R-:W-:Y:S08]  /*f990*/  MUFU.EX2 R170, R40 ;  /* 0x0000002800aa7308 */ /* 0x000ff00000000800 */
[----:B------:R-:W-:Y:S08]  /*f9a0*/  MUFU.EX2 R243, R39 ;  /* 0x0000002700f37308 */ /* 0x000ff00000000800 */
[----:B------:R-:W2:Y:S01]  /*f9b0*/  MUFU.EX2 R26, R50 ;  /* 0x00000032001a7308 */ /* 0x000ea20000000800 */
[----:B------:R-:W-:-:S07]  /*f9c0*/  @!P0 HADD2 R231, -R200.H0_H0, -RZ.H0_H0 ;  /* 0xa00000ffc8e78230 */ /* 0x000fce0000000900 */
[----:B------:R-:W-:Y:S08]  /*f9d0*/  MUFU.EX2 R191, R47 ;  /* 0x0000002f00bf7308 */ /* 0x000ff00000000800 */
[----:B------:R-:W4:Y:S01]  /*f9e0*/  MUFU.EX2 R171, R42 ;  /* 0x0000002a00ab7308 */ /* 0x000f220000000800 */
[----:B------:R-:W-:Y:S01]  /*f9f0*/  @!P6 HADD2 R227, -R202.H0_H0, -RZ.H0_H0 ;  /* 0xa00000ffcae3e230 */ /* 0x000fe20000000900 */
[----:B------:R-:W-:-:S02]  /*fa00*/  PRMT R199, R9, 0x7610, R199 ;  /* 0x0000761009c77816 */ /* 0x000fc400000000c7 */
[----:B------:R-:W-:Y:S02]  /*fa10*/  PRMT R198, R9, 0x7632, R198 ;  /* 0x0000763209c67816 */ /* 0x000fe400000000c6 */
[----:B------:R-:W-:Y:S01]  /*fa20*/  LOP3.LUT R9, R10, 0xffff, RZ, 0xc0, !PT ;  /* 0x0000ffff0a097812 */ /* 0x000fe200078ec0ff */
[----:B---3--:R-:W-:Y:S01]  /*fa30*/  FFMA.FTZ R240, R240, R0, R5 ;  /* 0x00000000f0f07223 */ /* 0x008fe20000010005 */
[----:B------:R-:W-:Y:S01]  /*fa40*/  @!P0 PRMT R200, R231, 0x5410, RZ ;  /* 0x00005410e7c88816 */ /* 0x000fe200000000ff */
[----:B------:R3:W3:Y:S01]  /*fa50*/  MUFU.EX2 R30, R27 ;  /* 0x0000001b001e7308 */ /* 0x0006e20000000800 */
[----:B------:R-:W-:Y:S01]  /*fa60*/  @!P6 PRMT R202, R227, 0x5410, RZ ;  /* 0x00005410e3cae816 */ /* 0x000fe200000000ff */
[----:B-1----:R-:W-:Y:S01]  /*fa70*/  FFMA.FTZ R241, R241, R4, R7 ;  /* 0x00000004f1f17223 */ /* 0x002fe20000010007 */
[----:B------:R-:W-:Y:S02]  /*fa80*/  ISETP.LE.U32.AND P0, PT, R9, UR13, PT ;  /* 0x0000000d09007c0c */ /* 0x000fe4000bf03070 */
[----:B------:R-:W-:Y:S01]  /*fa90*/  ISETP.LE.U32.AND P6, PT, R14, UR13, PT ;  /* 0x0000000d0e007c0c */ /* 0x000fe2000bfc3070 */
[C---:B--2---:R-:W-:Y:S01]  /*faa0*/  FADD.FTZ R10, R26.reuse, R240 ;  /* 0x000000f01a0a7221 */ /* 0x044fe20000010000 */
[----:B------:R-:W-:-:S02]  /*fab0*/  F2FP.F16.F32.PACK_AB R26, R26, R5 ;  /* 0x000000051a1a723e */ /* 0x000fc400000000ff */
[----:B----4-:R-:W-:Y:S01]  /*fac0*/  F2FP.F16.F32.PACK_AB R9, R171, R191 ;  /* 0x000000bfab09723e */ /* 0x010fe200000000ff */
[----:B------:R-:W1:Y:S01]  /*fad0*/  MUFU.EX2 R5, R20 ;  /* 0x0000001400057308 */ /* 0x000e620000000800 */
[----:B---3--:R-:W-:Y:S02]  /*fae0*/  F2FP.F16.F32.PACK_AB R27, R21, R7 ;  /* 0x00000007151b723e */ /* 0x008fe400000000ff */
[----:B------:R-:W-:Y:S02]  /*faf0*/  F2FP.F16.F32.PACK_AB R7, R243, R170 ;  /* 0x000000aaf307723e */ /* 0x000fe400000000ff */
[----:B------:R-:W-:Y:S02]  /*fb00*/  PRMT R196, R9, 0x7632, R196 ;  /* 0x0000763209c47816 */ /* 0x000fe400000000c4 */
[----:B------:R-:W-:Y:S02]  /*fb10*/  PRMT R195, R7, 0x7610, R195 ;  /* 0x0000761007c37816 */ /* 0x000fe400000000c3 */
[----:B------:R-:W-:-:S02]  /*fb20*/  PRMT R197, R9, 0x7610, R197 ;  /* 0x0000761009c57816 */ /* 0x000fc400000000c5 */
[----:B------:R-:W-:Y:S01]  /*fb30*/  PRMT R194, R7, 0x7632, R194 ;  /* 0x0000763207c27816 */ /* 0x000fe200000000c2 */
[----:B------:R-:W-:Y:S02]  /*fb40*/  @!P2 HADD2 R238, -R195.H0_H0, -RZ.H0_H0 ;  /* 0xa00000ffc3eea230 */ /* 0x000fe40000000900 */
[----:B------:R-:W-:Y:S02]  /*fb50*/  IMAD.MOV.U32 R227, RZ, RZ, R251 ;  /* 0x000000ffffe37224 */ /* 0x000fe400078e00fb */
[----:B------:R-:W-:Y:S02]  /*fb60*/  @!P0 HADD2 R235, -R196.H0_H0, -RZ.H0_H0 ;  /* 0xa00000ffc4eb8230 */ /* 0x000fe40000000900 */
[----:B------:R-:W-:Y:S02]  /*fb70*/  IMAD.MOV.U32 R226, RZ, RZ, R250 ;  /* 0x000000ffffe27224 */ /* 0x000fe400078e00fa */
[----:B------:R-:W-:Y:S01]  /*fb80*/  FADD.FTZ R9, R21, R241 ;  /* 0x000000f115097221 */ /* 0x000fe20000010000 */
[----:B------:R-:W-:-:S02]  /*fb90*/  IMAD.MOV.U32 R251, RZ, RZ, R248 ;  /* 0x000000fffffb7224 */ /* 0x000fc400078e00f8 */
[----:B------:R-:W-:Y:S02]  /*fba0*/  @!P6 HADD2 R236, -R197.H0_H0, -RZ.H0_H0 ;  /* 0xa00000ffc5ece230 */ /* 0x000fe40000000900 */
[----:B------:R-:W-:Y:S01]  /*fbb0*/  IMAD.MOV.U32 R250, RZ, RZ, R249 ;  /* 0x000000fffffa7224 */ /* 0x000fe200078e00f9 */
[----:B------:R-:W-:Y:S01]  /*fbc0*/  PRMT R240, R195, 0x5410, R194 ;  /* 0x00005410c3f07816 */ /* 0x000fe200000000c2 */
[----:B------:R-:W-:Y:S01]  /*fbd0*/  @!P5 HADD2 R234, -R199.H0_H0, -RZ.H0_H0 ;  /* 0xa00000ffc7ead230 */ /* 0x000fe20000000900 */
[----:B------:R-:W-:Y:S01]  /*fbe0*/  @!P2 PRMT R195, R238, 0x5410, RZ ;  /* 0x00005410eec3a816 */ /* 0x000fe200000000ff */
[----:B------:R-:W-:Y:S01]  /*fbf0*/  FMUL.FTZ R238, R125, R8 ;  /* 0x000000087dee7220 */ /* 0x000fe20000410000 */
[----:B------:R-:W-:Y:S01]  /*fc00*/  PRMT R241, R197, 0x5410, R196 ;  /* 0x00005410c5f17816 */ /* 0x000fe200000000c4 */
[----:B------:R-:W-:Y:S01]  /*fc10*/  FADD.FTZ R9, R30, R9 ;  /* 0x000000091e097221 */ /* 0x000fe20000010000 */
[----:B------:R-:W-:Y:S01]  /*fc20*/  @!P0 PRMT R196, R235, 0x5410, RZ ;  /* 0x00005410ebc48816 */ /* 0x000fe200000000ff */
[----:B------:R-:W-:-:S02]  /*fc30*/  IMAD.MOV.U32 R125, RZ, RZ, R251 ;  /* 0x000000ffff7d7224 */ /* 0x000fc400078e00fb */
[----:B------:R-:W-:Y:S01]  /*fc40*/  FADD.FTZ R11, R62, R212 ;  /* 0x000000d43e0b7221 */ /* 0x000fe20000010000 */
[----:B------:R-:W-:Y:S01]  /*fc50*/  IMAD.MOV.U32 R46, RZ, RZ, R172 ;  /* 0x000000ffff2e7224 */ /* 0x000fe200078e00ac */
[----:B------:R-:W-:Y:S01]  /*fc60*/  @!P6 PRMT R197, R236, 0x5410, RZ ;  /* 0x00005410ecc5e816 */ /* 0x000fe200000000ff */
[----:B------:R-:W-:Y:S01]  /*fc70*/  FMUL.FTZ R248, R136, R8 ;  /* 0x0000000888f87220 */ /* 0x000fe20000410000 */
[----:B------:R-:W-:Y:S02]  /*fc80*/  IMAD.MOV.U32 R29, RZ, RZ, R250 ;  /* 0x000000ffff1d7224 */ /* 0x000fe400078e00fa */
[-C--:B------:R-:W-:Y:S01]  /*fc90*/  FMUL.FTZ R251, R139, R6.reuse ;  /* 0x000000068bfb7220 */ /* 0x080fe20000410000 */
[----:B------:R-:W-:Y:S02]  /*fca0*/  IMAD.MOV.U32 R230, RZ, RZ, R186 ;  /* 0x000000ffffe67224 */ /* 0x000fe400078e00ba */
[----:B------:R-:W-:Y:S01]  /*fcb0*/  FMUL.FTZ R172, R135, R6 ;  /* 0x0000000687ac7220 */ /* 0x000fe20000410000 */
[----:B------:R-:W-:-:S02]  /*fcc0*/  IMAD.MOV.U32 R32, RZ, RZ, R169 ;  /* 0x000000ffff207224 */ /* 0x000fc400078e00a9 */
[-C--:B------:R-:W-:Y:S01]  /*fcd0*/  FMUL.FTZ R235, R126, R6.reuse ;  /* 0x000000067eeb7220 */ /* 0x080fe20000410000 */
[----:B------:R-:W-:Y:S02]  /*fce0*/  IMAD.MOV.U32 R212, RZ, RZ, R179 ;  /* 0x000000ffffd47224 */ /* 0x000fe400078e00b3 */
        /* <DEDUP_REMOVED lines=13> */
[----:B------:R-:W-:Y:S01]  /*fdc0*/  PRMT R179, R199, 0x5410, R198 ;  /* 0x00005410c7b37816 */ /* 0x000fe200000000c6 */
[----:B------:R-:W2:Y:S01]  /*fdd0*/  MUFU.EX2 R6, R74 ;  /* 0x0000004a00067308 */ /* 0x000ea20000000800 */
[----:B------:R-:W-:Y:S01]  /*fde0*/  @!P5 PRMT R199, R234, 0x5410, RZ ;  /* 0x00005410eac7d816 */ /* 0x000fe200000000ff */
[C---:B-1----:R-:W-:Y:S01]  /*fdf0*/  FADD.FTZ R31, R5.reuse, R9 ;  /* 0x00000009051f7221 */ /* 0x042fe20000010000 */
[----:B------:R-:W-:Y:S01]  /*fe00*/  F2FP.F16.F32.PACK_AB R30, R5, R30 ;  /* 0x0000001e051e723e */ /* 0x000fe200000000ff */
[----:B------:R-:W-:Y:S01]  /*fe10*/  FMUL.FTZ R249, R137, R8 ;  /* 0x0000000889f97220 */ /* 0x000fe20000410000 */
[----:B------:R-:W-:-:S02]  /*fe20*/  IMAD.MOV.U32 R234, RZ, RZ, R190 ;  /* 0x000000ffffea7224 */ /* 0x000fc400078e00be */
        /* <DEDUP_REMOVED lines=25> */
[----:B------:R-:W-:-:S02]  /*ffc0*/  FMUL.FTZ R187, R77, R0 ;  /* 0x000000004dbb7220 */ /* 0x000fc40000410000 */
[----:B------:R-:W1:Y:S01]  /*ffd0*/  MUFU.EX2 R0, R72 ;  /* 0x0000004800007308 */ /* 0x000e620000000800 */
[----:B------:R-:W-:Y:S02]  /*ffe0*/  @!P4 HADD2 R233, -R198.H0_H0, -RZ.H0_H0 ;  /* 0xa00000ffc6e9c230 */ /* 0x000fe40000000900 */
[----:B------:R-:W-:Y:S01]  /*fff0*/  FMUL.FTZ R184, R132, R8 ;  /* 0x0000000884b87220 */ /* 0x000fe20000410000 */
[-C--:B------:R-:W-:Y:S01]  /*10000*/  FMUL.FTZ R102, R114, R4.reuse ;  /* 0x0000000472667220 */ /* 0x080fe20000410000 */
[-C--:B------:R-:W-:Y:S01]  /*10010*/  FMUL.FTZ R103, R115, R4.reuse ;  /* 0x0000000473677220 */ /* 0x080fe20000410000 */
[-C--:B------:R-:W-:Y:S01]  /*10020*/  FMUL.FTZ R106, R106, R4.reuse ;  /* 0x000000046a6a7220 */ /* 0x080fe20000410000 */
[----:B------:R-:W-:Y:S01]  /*10030*/  @!P4 PRMT R198, R233, 0x5410, RZ ;  /* 0x00005410e9c6c816 */ /* 0x000fe200000000ff */
        /* <DEDUP_REMOVED lines=13> */
[----:B--2---:R-:W-:Y:S01]  /*10110*/  FADD.FTZ R4, R6, R10 ;  /* 0x0000000a06047221 */ /* 0x004fe20000010000 */
[----:B------:R-:W-:-:S04]  /*10120*/  IMAD.WIDE.U32 R22, R125, -0x326172a9, RZ ;  /* 0xcd9e8d577d167825 */ /* 0x000fc800078e00ff */
[----:B------:R-:W-:Y:S01]  /*10130*/  @!P1 HADD2 R237, -R194.H0_H0, -RZ.H0_H0 ;  /* 0xa00000ffc2ed9230 */ /* 0x000fe20000000900 */
[C---:B-1----:R-:W-:Y:S01]  /*10140*/  F2FP.F16.F32.PACK_AB R20, R0.reuse, R6 ;  /* 0x000000060014723e */ /* 0x042fe200000000ff */
[----:B------:R-:W-:Y:S01]  /*10150*/  FADD.FTZ R21, R0, R4 ;  /* 0x0000000400157221 */ /* 0x000fe20000010000 */
[----:B------:R-:W-:Y:S01]  /*10160*/  LOP3.LUT R0, R23, R29, RZ, 0x3c, !PT ;  /* 0x0000001d17007212 */ /* 0x000fe200078e3cff */
[-C--:B------:R-:W-:Y:S01]  /*10170*/  FMUL.FTZ R42, R120, R8.reuse ;  /* 0x00000008782a7220 */ /* 0x080fe20000410000 */
[----:B------:R-:W-:Y:S01]  /*10180*/  @!P1 PRMT R194, R237, 0x5410, RZ ;  /* 0x00005410edc29816 */ /* 0x000fe200000000ff */
[-C--:B------:R-:W-:Y:S01]  /*10190*/  FMUL.FTZ R237, R124, R8.reuse ;  /* 0x000000087ced7220 */ /* 0x080fe20000410000 */
[----:B------:R-:W-:Y:S01]  /*101a0*/  FMUL.FTZ R45, R121, R8 ;  /* 0x00000008792d7220 */ /* 0x000fe20000410000 */
[----:B------:R-:W-:Y:S01]  /*101b0*/  IMAD.WIDE.U32 R8, R0, -0x2daee0ad, RZ ;  /* 0xd2511f5300087825 */ /* 0x000fe200078e00ff */
[----:B------:R-:W-:-:S03]  /*101c0*/  LOP3.LUT R0, R25, UR42, R22, 0x96, !PT ;  /* 0x0000002a19007c12 */ /* 0x000fc6000f8e9616 */
[----:B------:R-:W-:Y:S02]  /*101d0*/  IMAD.MOV.U32 R138, RZ, RZ, R5 ;  /* 0x000000ffff8a7224 */ /* 0x000fe400078e0005 */
[----:B------:R-:W-:Y:S01]  /*101e0*/  FADD.FTZ R5, R149, R11 ;  /* 0x0000000b95057221 */ /* 0x000fe20000010000 */
[----:B------:R-:W-:Y:S01]  /*101f0*/  LOP3.LUT R6, R9, UR41, R226, 0x96, !PT ;  /* 0x0000002909067c12 */ /* 0x000fe2000f8e96e2 */
[----:B------:R-:W-:Y:S02]  /*10200*/  IMAD.MOV.U32 R72, RZ, RZ, R7 ;  /* 0x000000ffff487224 */ /* 0x000fe400078e0007 */
[----:B------:R-:W-:Y:S01]  /*10210*/  FADD.FTZ R18, R146, R5 ;  /* 0x0000000592127221 */ /* 0x000fe20000010000 */
[----:B------:R-:W-:-:S04]  /*10220*/  IMAD.WIDE.U32 R4, R0, -0x2daee0ad, RZ ;  /* 0xd2511f5300047825 */ /* 0x000fc800078e00ff */
[----:B------:R-:W-:Y:S01]  /*10230*/  IMAD.WIDE.U32 R6, R6, -0x326172a9, RZ ;  /* 0xcd9e8d5706067825 */ /* 0x000fe200078e00ff */
[----:B------:R-:W-:-:S04]  /*10240*/  LOP3.LUT R0, R5, UR39, R8, 0x96, !PT ;  /* 0x0000002705007c12 */ /* 0x000fc8000f8e9608 */
[----:B------:R-:W-:Y:S01]  /*10250*/  LOP3.LUT R5, R7, UR40, R24, 0x96, !PT ;  /* 0x0000002807057c12 */ /* 0x000fe2000f8e9618 */
[----:B------:R-:W-:Y:S01]  /*10260*/  FADD.FTZ R19, R66, R12 ;  /* 0x0000000c42137221 */ /* 0x000fe20000010000 */
[----:B------:R-:W-:-:S03]  /*10270*/  IMAD.MOV.U32 R66, RZ, RZ, R15 ;  /* 0x000000ffff427224 */ /* 0x000fc600078e000f */
[----:B------:R-:W-:-:S04]  /*10280*/  IMAD.WIDE.U32 R10, R5, -0x2daee0ad, RZ ;  /* 0xd2511f53050a7825 */ /* 0x000fc800078e00ff */
[----:B------:R-:W-:Y:S01]  /*10290*/  IMAD.WIDE.U32 R14, R0, -0x326172a9, RZ ;  /* 0xcd9e8d57000e7825 */ /* 0x000fe200078e00ff */
[----:B------:R-:W-:-:S03]  /*102a0*/  LOP3.LUT R0, R11, UR37, R4, 0x96, !PT ;  /* 0x000000250b007c12 */ /* 0x000fc6000f8e9604 */
[----:B------:R-:W-:Y:S02]  /*102b0*/  IMAD.MOV.U32 R134, RZ, RZ, R13 ;  /* 0x000000ffff867224 */ /* 0x000fe400078e000d */
[----:B------:R-:W-:Y:S01]  /*102c0*/  IMAD.WIDE.U32 R12, R0, -0x326172a9, RZ ;  /* 0xcd9e8d57000c7825 */ /* 0x000fe200078e00ff */
[----:B------:R-:W-:-:S04]  /*102d0*/  LOP3.LUT R5, R15, UR38, R6, 0x96, !PT ;  /* 0x000000260f057c12 */ /* 0x000fc8000f8e9606 */
[----:B------:R-:W-:Y:S01]  /*102e0*/  LOP3.LUT R0, R13, UR31, R14, 0x96, !PT ;  /* 0x0000001f0d007c12 */ /* 0x000fe2000f8e960e */
[----:B------:R-:W-:-:S04]  /*102f0*/  IMAD.WIDE.U32 R4, R5, -0x2daee0ad, RZ ;  /* 0xd2511f5305047825 */ /* 0x000fc800078e00ff */
[----:B------:R-:W-:Y:S01]  /*10300*/  IMAD.WIDE.U32 R14, R0, -0x2daee0ad, RZ ;  /* 0xd2511f53000e7825 */ /* 0x000fe200078e00ff */
[----:B------:R-:W-:-:S04]  /*10310*/  LOP3.LUT R5, R5, UR30, R10, 0x96, !PT ;  /* 0x0000001e05057c12 */ /* 0x000fc8000f8e960a */
[----:B------:R-:W-:Y:S01]  /*10320*/  LOP3.LUT R0, R15, UR24, R4, 0x96, !PT ;  /* 0x000000180f007c12 */ /* 0x000fe2000f8e9604 */
[----:B------:R-:W-:-:S04]  /*10330*/  IMAD.WIDE.U32 R10, R5, -0x326172a9, RZ ;  /* 0xcd9e8d57050a7825 */ /* 0x000fc800078e00ff */
[----:B------:R-:W-:-:S05]  /*10340*/  IMAD.WIDE.U32 R4, R0, -0x326172a9, RZ ;  /* 0xcd9e8d5700047825 */ /* 0x000fca00078e00ff */
[----:B------:R-:W-:-:S04]  /*10350*/  LOP3.LUT R0, R5, UR21, R10, 0x96, !PT ;  /* 0x0000001505007c12 */ /* 0x000fc8000f8e960a */
[C---:B------:R-:W-:Y:S02]  /*10360*/  LOP3.LUT R9, R0.reuse, 0xff, RZ, 0xc0, !PT ;  /* 0x000000ff00097812 */ /* 0x040fe400078ec0ff */
[----:B------:R-:W-:Y:S02]  /*10370*/  LOP3.LUT R11, R11, UR26, R12, 0x96, !PT ;  /* 0x0000001a0b0b7c12 */ /* 0x000fe4000f8e960c */
[----:B------:R-:W-:Y:S02]  /*10380*/  ISETP.LE.U32.AND P2, PT, R9, UR13, PT ;  /* 0x0000000d09007c0c */ /* 0x000fe4000bf43070 */
[----:B------:R-:W-:Y:S02]  /*10390*/  LOP3.LUT R12, R7, UR40, R16, 0x96, !PT ;  /* 0x00000028070c7c12 */ /* 0x000fe4000f8e9610 */
[----:B------:R-:W-:Y:S02]  /*103a0*/  LOP3.LUT R9, R0, 0xffff, RZ, 0xc0, !PT ;  /* 0x0000ffff00097812 */ /* 0x000fe400078ec0ff */
[----:B------:R-:W-:-:S02]  /*103b0*/  SHF.R.U32.HI R7, RZ, 0x10, R0 ;  /* 0x00000010ff077819 */ /* 0x000fc40000011600 */
[----:B------:R-:W-:-:S04]  /*103c0*/  SHF.R.U32.HI R0, RZ, 0x18, R0 ;  /* 0x00000018ff007819 */ /* 0x000fc80000011600 */
[----:B------:R-:W-:Y:S02]  /*103d0*/  ISETP.LE.U32.AND P0, PT, R0, UR13, PT ;  /* 0x0000000d00007c0c */ /* 0x000fe4000bf03070 */
[----:B------:R-:W-:Y:S02]  /*103e0*/  LOP3.LUT R0, R4, 0xff, RZ, 0xc0, !PT ;  /* 0x000000ff04007812 */ /* 0x000fe400078ec0ff */
[----:B------:R-:W-:Y:S02]  /*103f0*/  SHF.R.U32.HI R9, RZ, 0x8, R9 ;  /* 0x00000008ff097819 */ /* 0x000fe40000011609 */
[----:B------:R-:W-:Y:S02]  /*10400*/  ISETP.LE.U32.AND P5, PT, R0, UR13, PT ;  /* 0x0000000d00007c0c */ /* 0x000fe4000bfa3070 */
[----:B------:R-:W-:Y:S02]  /*10410*/  SHF.R.U32.HI R0, RZ, 0x10, R4 ;  /* 0x00000010ff007819 */ /* 0x000fe40000011604 */
[----:B------:R-:W-:Y:S01]  /*10420*/  LOP3.LUT R7, R7, 0xff, RZ, 0xc0, !PT ;  /* 0x000000ff07077812 */ /* 0x000fe200078ec0ff */
[----:B------:R-:W-:Y:S01]  /*10430*/  FADD.FTZ R28, R61, R19 ;  /* 0x000000133d1c7221 */ /* 0x000fe20000010000 */
[----:B------:R-:W-:-:S02]  /*10440*/  LOP3.LUT R0, R0, 0xff, RZ, 0xc0, !PT ;  /* 0x000000ff00007812 */ /* 0x000fc400078ec0ff */
[----:B------:R-:W-:Y:S02]  /*10450*/  LOP3.LUT R9, R9, 0xffff, RZ, 0xc0, !PT ;  /* 0x0000ffff09097812 */ /* 0x000fe400078ec0ff */
[----:B------:R-:W-:Y:S02]  /*10460*/  LOP3.LUT R5, R4, 0xffff, RZ, 0xc0, !PT ;  /* 0x0000ffff04057812 */ /* 0x000fe400078ec0ff */
[----:B------:R-:W-:Y:S02]  /*10470*/  PRMT R19, R26, 0x7610, R19 ;  /* 0x000076101a137816 */ /* 0x000fe40000000013 */
[----:B------:R-:W-:Y:S02]  /*10480*/  ISETP.LE.U32.AND P4, PT, R7, UR13, PT ;  /* 0x0000000d07007c0c */ /* 0x000fe4000bf83070 */
[----:B------:R-:W-:Y:S02]  /*10490*/  ISETP.LE.U32.AND P6, PT, R0, UR13, PT ;  /* 0x0000000d00007c0c */ /* 0x000fe4000bfc3070 */
[----:B------:R-:W-:Y:S01]  /*104a0*/  ISETP.LE.U32.AND P1, PT, R9, UR13, PT ;  /* 0x0000000d09007c0c */ /* 0x000fe2000bf23070 */
[----:B------:R-:W-:Y:S01]  /*104b0*/  FADD.FTZ R9, R155, R18 ;  /* 0x000000129b097221 */ /* 0x000fe20000010000 */
[----:B------:R-:W-:-:S02]  /*104c0*/  SHF.R.U32.HI R0, RZ, 0x8, R5 ;  /* 0x00000008ff007819 */ /* 0x000fc40000011605 */
[----:B------:R-:W-:Y:S01]  /*104d0*/  PRMT R15, R27, 0x7632, R15 ;  /* 0x000076321b0f7816 */ /* 0x000fe2000000000f */
[----:B------:R-:W-:Y:S01]  /*104e0*/  @!P2 HADD2 R68, -R19.H0_H0, -RZ.H0_H0 ;  /* 0xa00000ff1344a230 */ /* 0x000fe20000000900 */
[----:B------:R-:W-:Y:S01]  /*104f0*/  PRMT R18, R26, 0x7632, R18 ;  /* 0x000076321a127816 */ /* 0x000fe20000000012 */
[----:B------:R-:W-:Y:S01]  /*10500*/  IMAD.MOV.U32 R127, RZ, RZ, R32 ;  /* 0x000000ffff7f7224 */ /* 0x000fe200078e0020 */
[----:B------:R-:W-:Y:S01]  /*10510*/  SHF.R.U32.HI R10, RZ, 0x18, R4 ;  /* 0x00000018ff0a7819 */ /* 0x000fe20000011604 */
[----:B------:R-:W-:Y:S01]  /*10520*/  IMAD.WIDE.U32 R4, R11, -0x2daee0ad, RZ ;  /* 0xd2511f530b047825 */ /* 0x000fe200078e00ff */
[----:B------:R-:W-:-:S03]  /*10530*/  LOP3.LUT R13, R17, UR42, R22, 0x96, !PT ;  /* 0x0000002a110d7c12 */ /* 0x000fc6000f8e9616 */
[----:B------:R-:W-:Y:S01]  /*10540*/  @!P0 HADD2 R70, -R15.H0_H0, -RZ.H0_H0 ;  /* 0xa00000ff0f468230 */ /* 0x000fe20000000900 */
[----:B------:R-:W-:Y:S01]  /*10550*/  LOP3.LUT R0, R0, 0xffff, RZ, 0xc0, !PT ;  /* 0x0000ffff00007812 */ /* 0x000fe200078ec0ff */
[----:B------:R-:W-:Y:S01]  /*10560*/  IMAD.MOV.U32 R32, RZ, RZ, R46 ;  /* 0x000000ffff207224 */ /* 0x000fe200078e002e */
[----:B------:R-:W-:Y:S01]  /*10570*/  PRMT R17, R27, 0x7610, R17 ;  /* 0x000076101b117816 */ /* 0x000fe20000000011 */
[----:B------:R-:W-:Y:S01]  /*10580*/  IMAD.MOV.U32 R61, RZ, RZ, R134 ;  /* 0x000000ffff3d7224 */ /* 0x000fe200078e0086 */
[----:B------:R-:W-:Y:S01]  /*10590*/  PRMT R46, R19, 0x5410, R18 ;  /* 0x00005410132e7816 */ /* 0x000fe20000000012 */
[----:B------:R-:W-:Y:S01]  /*105a0*/  IMAD.MOV.U32 R134, RZ, RZ, R45 ;  /* 0x000000ffff867224 */ /* 0x000fe200078e002d */
[----:B------:R-:W-:Y:S02]  /*105b0*/  @!P2 PRMT R19, R68, 0x5410, RZ ;  /* 0x000054104413a816 */ /* 0x000fe400000000ff */
[----:B------:R-:W-:Y:S02]  /*105c0*/  ISETP.LE.U32.AND P2, PT, R0, UR13, PT ;  /* 0x0000000d00007c0c */ /* 0x000fe4000bf43070 */
[----:B------:R-:W-:-:S02]  /*105d0*/  LOP3.LUT R0, R5, UR20, R14, 0x96, !PT ;  /* 0x0000001405007c12 */ /* 0x000fc4000f8e960e */
[----:B------:R-:W-:Y:S01]  /*105e0*/  PRMT R45, R17, 0x5410, R15 ;  /* 0x00005410112d7816 */ /* 0x000fe2000000000f */
[----:B------:R-:W-:Y:S01]  /*105f0*/  @!P4 HADD2 R76, -R17.H0_H0, -RZ.H0_H0 ;  /* 0xa00000ff114cc230 */ /* 0x000fe20000000900 */
[----:B------:R-:W-:Y:S01]  /*10600*/  @!P0 PRMT R15, R70, 0x5410, RZ ;  /* 0x00005410460f8816 */ /* 0x000fe200000000ff */
[----:B------:R-:W-:Y:S02]  /*10610*/  IMAD.MOV.U32 R70, RZ, RZ, R29 ;  /* 0x000000ffff467224 */ /* 0x000fe400078e001d */
[----:B------:R-:W-:Y:S01]  /*10620*/  FADD.FTZ R29, R157, R9 ;  /* 0x000000099d1d7221 */ /* 0x000fe20000010000 */
[----:B------:R-:W-:Y:S02]  /*10630*/  LOP3.LUT R9, R0, 0xff, RZ, 0xc0, !PT ;  /* 0x000000ff00097812 */ /* 0x000fe400078ec0ff */
[----:B------:R-:W-:Y:S02]  /*10640*/  @!P4 PRMT R17, R76, 0x5410, RZ ;  /* 0x000054104c11c816 */ /* 0x000fe400000000ff */
[----:B------:R-:W-:-:S02]  /*10650*/  ISETP.LE.U32.AND P4, PT, R9, UR13, PT ;  /* 0x0000000d09007c0c */ /* 0x000fc4000bf83070 */
[----:B------:R-:W-:-:S04]  /*10660*/  SHF.R.U32.HI R9, RZ, 0x18, R0 ;  /* 0x00000018ff097819 */ /* 0x000fc80000011600 */
[----:B------:R-:W-:Y:S02]  /*10670*/  ISETP.LE.U32.AND P0, PT, R9, UR13, PT ;  /* 0x0000000d09007c0c */ /* 0x000fe4000bf03070 */
[----:B------:R1:W-:Y:S01]  /*10680*/  MUFU.EX2 R9, R57 ;  /* 0x0000003900097308 */ /* 0x0003e20000000800 */
[----:B------:R-:W-:Y:S04]  /*10690*/  STL [R1+0x24], R181 ;  /* 0x000024b501007387 */ /* 0x000fe80000100800 */
[----:B------:R-:W-:Y:S01]  /*106a0*/  STL [R1+0x20], R183 ;  /* 0x000020b701007387 */ /* 0x000fe20000100800 */
[----:B-1----:R-:W-:Y:S02]  /*106b0*/  IMAD.MOV.U32 R57, RZ, RZ, R134 ;  /* 0x000000ffff397224 */ /* 0x002fe400078e0086 */
[----:B------:R-:W-:-:S02]  /*106c0*/  IMAD.MOV.U32 R134, RZ, RZ, R228 ;  /* 0x000000ffff867224 */ /* 0x000fc400078e00e4 */
[----:B------:R1:W-:Y:S02]  /*106d0*/  MUFU.EX2 R228, R64 ;  /* 0x0000004000e47308 */ /* 0x0003e40000000800 */
[----:B-1----:R-:W-:Y:S02]  /*106e0*/  IMAD.MOV.U32 R64, RZ, RZ, R3 ;  /* 0x000000ffff407224 */ /* 0x002fe400078e0003 */
[----:B------:R-:W2:Y:S01]  /*106f0*/  LDL.LU R3, [R1+0x1f0] ;  /* 0x0001f00001037983 */ /* 0x000ea20000300800 */
[----:B------:R-:W-:Y:S01]  /*10700*/  SHF.R.U32.HI R7, RZ, 0x10, R0 ;  /* 0x00000010ff077819 */ /* 0x000fe20000011600 */
[----:B------:R-:W-:-:S03]  /*10710*/  @!P1 HADD2 R69, -R18.H0_H0, -RZ.H0_H0 ;  /* 0xa00000ff12459230 */ /* 0x000fc60000000900 */
[----:B------:R-:W-:Y:S01]  /*10720*/  LOP3.LUT R7, R7, 0xff, RZ, 0xc0, !PT ;  /* 0x000000ff07077812 */ /* 0x000fe200078ec0ff */
[----:B------:R-:W-:Y:S01]  /*10730*/  IMAD.MOV.U32 R76, RZ, RZ, R125 ;  /* 0x000000ffff4c7224 */ /* 0x000fe200078e007d */
[----:B------:R-:W-:Y:S01]  /*10740*/  @!P1 PRMT R18, R69, 0x5410, RZ ;  /* 0x0000541045129816 */ /* 0x000fe200000000ff */
[----:B------:R-:W-:Y:S01]  /*10750*/  IMAD.MOV.U32 R125, RZ, RZ, R32 ;  /* 0x000000ffff7d7224 */ /* 0x000fe200078e0020 */
[----:B------:R-:W-:Y:S01]  /*10760*/  ISETP.LE.U32.AND P1, PT, R7, UR13, PT ;  /* 0x0000000d07007c0c */ /* 0x000fe2000bf23070 */
[----:B------:R-:W-:Y:S01]  /*10770*/  MUFU.EX2 R32, R145 ;  /* 0x0000009100207308 */ /* 0x000fe20000000800 */
[----:B------:R-:W-:Y:S02]  /*10780*/  PRMT R193, R20, 0x7610, R193 ;  /* 0x0000761014c17816 */ /* 0x000fe400000000c1 */
[----:B------:R-:W-:-:S05]  /*10790*/  LOP3.LUT R0, R0, 0xffff, RZ, 0xc0, !PT ;  /* 0x0000ffff00007812 */ /* 0x000fca00078ec0ff */
[----:B------:R-:W1:Y:S01]  /*107a0*/  MUFU.EX2 R7, R144 ;  /* 0x0000009000077308 */ /* 0x000e620000000800 */
[----:B------:R-:W-:Y:S01]  /*107b0*/  PRMT R167, R20, 0x7632, R167 ;  /* 0x0000763214a77816 */ /* 0x000fe200000000a7 */
[----:B------:R-:W-:Y:S02]  /*107c0*/  @!P5 HADD2 R77, -R193.H0_H0, -RZ.H0_H0 ;  /* 0xa00000ffc14dd230 */ /* 0x000fe40000000900 */
[----:B------:R-:W-:Y:S01]  /*107d0*/  IMAD.MOV.U32 R68, RZ, RZ, R138 ;  /* 0x000000ffff447224 */ /* 0x000fe200078e008a */
[----:B------:R-:W-:Y:S01]  /*107e0*/  SHF.R.U32.HI R0, RZ, 0x8, R0 ;  /* 0x00000008ff007819 */ /* 0x000fe20000011600 */
[----:B------:R-:W-:Y:S02]  /*107f0*/  IMAD.MOV.U32 R138, RZ, RZ, R137 ;  /* 0x000000ffff8a7224 */ /* 0x000fe400078e0089 */
[----:B------:R-:W3:Y:S01]  /*10800*/  MUFU.EX2 R14, R63 ;  /* 0x0000003f000e7308 */ /* 0x000ee20000000800 */
[----:B------:R-:W-:Y:S01]  /*10810*/  IMAD.MOV.U32 R137, RZ, RZ, R43 ;  /* 0x000000ffff897224 */ /* 0x000fe200078e002b */
[----:B------:R-:W-:Y:S01]  /*10820*/  PRMT R43, R193, 0x5410, R167 ;  /* 0x00005410c12b7816 */ /* 0x000fe200000000a7 */
[----:B------:R-:W-:Y:S01]  /*10830*/  @!P2 HADD2 R78, -R167.H0_H0, -RZ.H0_H0 ;  /* 0xa00000ffa74ea230 */ /* 0x000fe20000000900 */
[----:B------:R-:W-:-:S02]  /*10840*/  @!P5 PRMT R193, R77, 0x5410, RZ ;  /* 0x000054104dc1d816 */ /* 0x000fc400000000ff */
[----:B------:R-:W-:Y:S01]  /*10850*/  ISETP.LE.U32.AND P5, PT, R10, UR13, PT ;  /* 0x0000000d0a007c0c */ /* 0x000fe2000bfa3070 */
[----:B------:R-:W-:Y:S01]  /*10860*/  IMAD.WIDE.U32 R10, R13, -0x2daee0ad, RZ ;  /* 0xd2511f530d0a7825 */ /* 0x000fe200078e00ff */
[----:B------:R-:W-:Y:S02]  /*10870*/  LOP3.LUT R0, R0, 0xffff, RZ, 0xc0, !PT ;  /* 0x0000ffff00007812 */ /* 0x000fe400078ec0ff */
[----:B------:R-:W-:Y:S01]  /*10880*/  @!P2 PRMT R167, R78, 0x5410, RZ ;  /* 0x000054104ea7a816 */ /* 0x000fe200000000ff */
[----:B------:R-:W-:Y:S01]  /*10890*/  IMAD.WIDE.U32 R12, R12, -0x2daee0ad, RZ ;  /* 0xd2511f530c0c7825 */ /* 0x000fe200078e00ff */
[----:B------:R-:W-:Y:S02]  /*108a0*/  ISETP.LE.U32.AND P2, PT, R0, UR13, PT ;  /* 0x0000000d00007c0c */ /* 0x000fe4000bf43070 */
[----:B-1----:R-:W-:Y:S02]  /*108b0*/  F2FP.F16.F32.PACK_AB R0, R32, R7 ;  /* 0x000000072000723e */ /* 0x002fe400000000ff */
[----:B------:R-:W-:Y:S01]  /*108c0*/  LOP3.LUT R8, R11, UR39, R8, 0x96, !PT ;  /* 0x000000270b087c12 */ /* 0x000fe2000f8e9608 */
[----:B------:R-:W-:Y:S01]  /*108d0*/  FADD.FTZ R26, R7, R21 ;  /* 0x00000015071a7221 */ /* 0x000fe20000010000 */
[C---:B------:R-:W-:Y:S01]  /*108e0*/  PRMT R166, R0.reuse, 0x7610, R166 ;  /* 0x0000761000a67816 */ /* 0x040fe200000000a6 */
[----:B------:R-:W-:Y:S01]  /*108f0*/  FADD.FTZ R24, R9, R31 ;  /* 0x0000001f09187221 */ /* 0x000fe20000010000 */
[----:B------:R-:W-:-:S02]  /*10900*/  PRMT R165, R0, 0x7632, R165 ;  /* 0x0000763200a57816 */ /* 0x000fc400000000a5 */
[----:B------:R-:W-:Y:S02]  /*10910*/  LOP3.LUT R7, R13, UR37, R10, 0x96, !PT ;  /* 0x000000250d077c12 */ /* 0x000fe4000f8e960a */
[----:B---3--:R-:W-:Y:S01]  /*10920*/  F2FP.F16.F32.PACK_AB R0, R14, R9 ;  /* 0x000000090e00723e */ /* 0x008fe200000000ff */
[----:B------:R-:W-:-:S04]  /*10930*/  IMAD.WIDE.U32 R8, R8, -0x326172a9, RZ ;  /* 0xcd9e8d5708087825 */ /* 0x000fc800078e00ff */
[----:B------:R-:W-:Y:S01]  /*10940*/  IMAD.WIDE.U32 R10, R7, -0x326172a9, RZ ;  /* 0xcd9e8d57070a7825 */ /* 0x000fe200078e00ff */
[----:B------:R-:W-:Y:S02]  /*10950*/  LOP3.LUT R6, R9, UR38, R6, 0x96, !PT ;  /* 0x0000002609067c12 */ /* 0x000fe4000f8e9606 */
[C---:B------:R-:W-:Y:S02]  /*10960*/  PRMT R161, R0.reuse, 0x7632, R161 ;  /* 0x0000763200a17816 */ /* 0x040fe400000000a1 */
[----:B------:R-:W-:Y:S01]  /*10970*/  PRMT R160, R0, 0x7610, R160 ;  /* 0x0000761000a07816 */ /* 0x000fe200000000a0 */
[----:B------:R-:W-:Y:S01]  /*10980*/  IMAD.WIDE.U32 R6, R6, -0x2daee0ad, RZ ;  /* 0xd2511f5306067825 */ /* 0x000fe200078e00ff */
[----:B------:R-:W-:-:S04]  /*10990*/  LOP3.LUT R0, R11, UR31, R8, 0x96, !PT ;  /* 0x0000001f0b007c12 */ /* 0x000fc8000f8e9608 */
[----:B------:R-:W-:Y:S01]  /*109a0*/  LOP3.LUT R7, R7, UR30, R12, 0x96, !PT ;  /* 0x0000001e07077c12 */ /* 0x000fe2000f8e960c */
[----:B------:R-:W-:-:S04]  /*109b0*/  IMAD.WIDE.U32 R8, R0, -0x2daee0ad, RZ ;  /* 0xd2511f5300087825 */ /* 0x000fc800078e00ff */
[----:B------:R-:W-:Y:S01]  /*109c0*/  @!P0 HADD2 R83, -R161.H0_H0, -RZ.H0_H0 ;  /* 0xa00000ffa1538230 */ /* 0x000fe20000000900 */
[----:B------:R-:W-:Y:S01]  /*109d0*/  LOP3.LUT R9, R9, UR24, R6, 0x96, !PT ;  /* 0x0000001809097c12 */ /* 0x000fe2000f8e9606 */
[----:B------:R-:W-:Y:S01]  /*109e0*/  IMAD.WIDE.U32 R6, R7, -0x326172a9, RZ ;  /* 0xcd9e8d5707067825 */ /* 0x000fe200078e00ff */
[C---:B------:R-:W-:Y:S02]  /*109f0*/  LOP3.LUT R0, R4.reuse, 0xff, RZ, 0xc0, !PT ;  /* 0x000000ff04007812 */ /* 0x040fe400078ec0ff */
[----:B------:R-:W-:Y:S02]  /*10a00*/  LOP3.LUT R12, R4, 0xffff, RZ, 0xc0, !PT ;  /* 0x0000ffff040c7812 */ /* 0x000fe400078ec0ff */
[--C-:B------:R-:W-:Y:S02]  /*10a10*/  SHF.R.U32.HI R13, RZ, 0x10, R4.reuse ;  /* 0x00000010ff0d7819 */ /* 0x100fe40000011604 */
[----:B------:R-:W-:Y:S01]  /*10a20*/  SHF.R.U32.HI R11, RZ, 0x18, R4 ;  /* 0x00000018ff0b7819 */ /* 0x000fe20000011604 */
[----:B------:R-:W-:Y:S01]  /*10a30*/  IMAD.WIDE.U32 R4, R9, -0x326172a9, RZ ;  /* 0xcd9e8d5709047825 */ /* 0x000fe200078e00ff */
[----:B------:R-:W-:-:S02]  /*10a40*/  LOP3.LUT R7, R7, UR26, R10, 0x96, !PT ;  /* 0x0000001a07077c12 */ /* 0x000fc4000f8e960a */
[----:B------:R-:W-:Y:S01]  /*10a50*/  PRMT R114, R160, 0x5410, R161 ;  /* 0x00005410a0727816 */ /* 0x000fe200000000a1 */
[----:B------:R-:W-:Y:S01]  /*10a60*/  MUFU.EX2 R31, R150 ;  /* 0x00000096001f7308 */ /* 0x000fe20000000800 */
[----:B------:R-:W-:Y:S02]  /*10a70*/  @!P0 PRMT R161, R83, 0x5410, RZ ;  /* 0x0000541053a18816 */ /* 0x000fe400000000ff */
[----:B------:R-:W-:Y:S02]  /*10a80*/  ISETP.LE.U32.AND P0, PT, R0, UR13, PT ;  /* 0x0000000d00007c0c */ /* 0x000fe4000bf03070 */
[----:B------:R-:W-:Y:S02]  /*10a90*/  LOP3.LUT R6, R5, UR21, R6, 0x96, !PT ;  /* 0x0000001505067c12 */ /* 0x000fe4000f8e9606 */
[C---:B------:R-:W-:Y:S01]  /*10aa0*/  LOP3.LUT R0, R4.reuse, 0xff, RZ, 0xc0, !PT ;  /* 0x000000ff04007812 */ /* 0x040fe200078ec0ff */
[----:B------:R-:W1:Y:S01]  /*10ab0*/  MUFU.EX2 R9, R151 ;  /* 0x0000009700097308 */ /* 0x000e620000000800 */
[----:B------:R-:W-:-:S02]  /*10ac0*/  LOP3.LUT R22, R4, 0xffff, RZ, 0xc0, !PT ;  /* 0x0000ffff04167812 */ /* 0x000fc400078ec0ff */
[--C-:B------:R-:W-:Y:S02]  /*10ad0*/  SHF.R.U32.HI R21, RZ, 0x10, R4.reuse ;  /* 0x00000010ff157819 */ /* 0x100fe40000011604 */
[----:B------:R-:W-:Y:S01]  /*10ae0*/  SHF.R.U32.HI R23, RZ, 0x18, R4 ;  /* 0x00000018ff177819 */ /* 0x000fe20000011604 */
[----:B------:R-:W-:-:S04]  /*10af0*/  IMAD.WIDE.U32 R4, R7, -0x2daee0ad, RZ ;  /* 0xd2511f5307047825 */ /* 0x000fc800078e00ff */
[----:B------:R-:W-:Y:S01]  /*10b00*/  @!P1 HADD2 R84, -R160.H0_H0, -RZ.H0_H0 ;  /* 0xa00000ffa0549230 */ /* 0x000fe20000000900 */
[C---:B------:R-:W-:Y:S02]  /*10b10*/  LOP3.LUT R25, R4.reuse, 0xff, RZ, 0xc0, !PT ;  /* 0x000000ff04197812 */ /* 0x040fe400078ec0ff */
[----:B------:R-:W-:Y:S02]  /*10b20*/  LOP3.LUT R20, R4, 0xffff, RZ, 0xc0, !PT ;  /* 0x0000ffff04147812 */ /* 0x000fe400078ec0ff */
[--C-:B------:R-:W-:Y:S02]  /*10b30*/  SHF.R.U32.HI R16, RZ, 0x10, R4.reuse ;  /* 0x00000010ff107819 */ /* 0x100fe40000011604 */
[----:B------:R-:W-:Y:S02]  /*10b40*/  SHF.R.U32.HI R27, RZ, 0x18, R4 ;  /* 0x00000018ff1b7819 */ /* 0x000fe40000011604 */
[----:B------:R-:W-:Y:S01]  /*10b50*/  SHF.R.U32.HI R4, RZ, 0x8, R12 ;  /* 0x00000008ff047819 */ /* 0x000fe2000001160c */
[----:B------:R-:W-:-:S03]  /*10b60*/  @!P4 HADD2 R81, -R166.H0_H0, -RZ.H0_H0 ;  /* 0xa00000ffa651c230 */ /* 0x000fc60000000900 */
[----:B------:R-:W-:Y:S02]  /*10b70*/  LOP3.LUT R4, R4, 0xffff, RZ, 0xc0, !PT ;  /* 0x0000ffff04047812 */ /* 0x000fe400078ec0ff */
[----:B------:R-:W-:Y:S02]  /*10b80*/  PRMT R115, R166, 0x5410, R165 ;  /* 0x00005410a6737816 */ /* 0x000fe400000000a5 */
[----:B------:R-:W-:Y:S02]  /*10b90*/  @!P1 PRMT R160, R84, 0x5410, RZ ;  /* 0x0000541054a09816 */ /* 0x000fe400000000ff */
[----:B------:R-:W-:Y:S02]  /*10ba0*/  @!P4 PRMT R166, R81, 0x5410, RZ ;  /* 0x0000541051a6c816 */ /* 0x000fe400000000ff */
[----:B------:R-:W-:Y:S02]  /*10bb0*/  ISETP.LE.U32.AND P1, PT, R4, UR13, PT ;  /* 0x0000000d04007c0c */ /* 0x000fe4000bf23070 */
[----:B------:R-:W-:-:S02]  /*10bc0*/  ISETP.LE.U32.AND P4, PT, R0, UR13, PT ;  /* 0x0000000d00007c0c */ /* 0x000fc4000bf83070 */
[----:B-1----:R-:W-:Y:S02]  /*10bd0*/  F2FP.F16.F32.PACK_AB R4, R9, R31 ;  /* 0x0000001f0904723e */ /* 0x002fe400000000ff */
[C---:B------:R-:W-:Y:S02]  /*10be0*/  PRMT R163, R30.reuse, 0x7632, R163 ;  /* 0x000076321ea37816 */ /* 0x040fe400000000a3 */
[----:B------:R-:W-:Y:S02]  /*10bf0*/  PRMT R162, R30, 0x7610, R162 ;  /* 0x000076101ea27816 */ /* 0x000fe400000000a2 */
[----:B------:R-:W-:Y:S01]  /*10c00*/  LOP3.LUT R0, R5, UR20, R8, 0x96, !PT ;  /* 0x0000001405007c12 */ /* 0x000fe2000f8e9608 */
[----:B------:R-:W-:Y:S01]  /*10c10*/  MUFU.EX2 R30, R71 ;  /* 0x00000047001e7308 */ /* 0x000fe20000000800 */
[----:B------:R-:W-:-:S07]  /*10c20*/  PRMT R159, R4, 0x7610, R159 ;  /* 0x00007610049f7816 */ /* 0x000fce000000009f */
[----:B------:R-:W1:Y:S01]  /*10c30*/  MUFU.EX2 R8, R148 ;  /* 0x0000009400087308 */ /* 0x000e620000000800 */
[----:B------:R-:W-:Y:S01]  /*10c40*/  PRMT R158, R4, 0x7632, R158 ;  /* 0x00007632049e7816 */ /* 0x000fe2000000009e */
[----:B------:R-:W-:Y:S01]  /*10c50*/  @!P0 HADD2 R86, -R159.H0_H0, -RZ.H0_H0 ;  /* 0xa00000ff9f568230 */ /* 0x000fe20000000900 */
[----:B------:R-:W-:Y:S02]  /*10c60*/  LOP3.LUT R4, R13, 0xff, RZ, 0xc0, !PT ;  /* 0x000000ff0d047812 */ /* 0x000fe400078ec0ff */
[----:B------:R-:W-:Y:S02]  /*10c70*/  PRMT R113, R159, 0x5410, R158 ;  /* 0x000054109f717816 */ /* 0x000fe4000000009e */
[----:B------:R-:W-:Y:S02]  /*10c80*/  @!P0 PRMT R159, R86, 0x5410, RZ ;  /* 0x00005410569f8816 */ /* 0x000fe400000000ff */
[----:B------:R-:W-:Y:S01]  /*10c90*/  ISETP.LE.U32.AND P0, PT, R4, UR13, PT ;  /* 0x0000000d04007c0c */ /* 0x000fe2000bf03070 */
[----:B------:R-:W-:-:S02]  /*10ca0*/  IMAD.MOV.U32 R74, RZ, RZ, R125 ;  /* 0x000000ffff4a7224 */ /* 0x000fc400078e007d */
[----:B------:R-:W-:Y:S01]  /*10cb0*/  FADD.FTZ R7, R164, R28 ;  /* 0x0000001ca4077221 */ /* 0x000fe20000010000 */
[----:B------:R-:W-:Y:S01]  /*10cc0*/  MUFU.EX2 R125, R153 ;  /* 0x00000099007d7308 */ /* 0x000fe20000000800 */
[----:B-1----:R-:W-:-:S07]  /*10cd0*/  F2FP.F16.F32.PACK_AB R4, R8, R30 ;  /* 0x0000001e0804723e */ /* 0x002fce00000000ff */
[----:B------:R-:W1:Y:S01]  /*10ce0*/  MUFU.EX2 R28, R152 ;  /* 0x00000098001c7308 */ /* 0x000e620000000800 */
[----:B------:R-:W-:Y:S02]  /*10cf0*/  PRMT R157, R4, 0x7610, R157 ;  /* 0x00007610049d7816 */ /* 0x000fe4000000009d */
[----:B------:R-:W-:Y:S02]  /*10d00*/  LOP3.LUT R5, R6, 0xffff, RZ, 0xc0, !PT ;  /* 0x0000ffff06057812 */ /* 0x000fe400078ec0ff */
[----:B------:R-:W-:Y:S01]  /*10d10*/  PRMT R156, R4, 0x7632, R156 ;  /* 0x00007632049c7816 */ /* 0x000fe2000000009c */
[----:B------:R-:W-:Y:S01]  /*10d20*/  @!P0 HADD2 R88, -R157.H0_H0, -RZ.H0_H0 ;  /* 0xa00000ff9d588230 */ /* 0x000fe20000000900 */
[----:B------:R-:W-:Y:S01]  /*10d30*/  SHF.R.U32.HI R4, RZ, 0x8, R5 ;  /* 0x00000008ff047819 */ /* 0x000fe20000011605 */
[----:B------:R-:W-:Y:S01]  /*10d40*/  @!P1 HADD2 R85, -R158.H0_H0, -RZ.H0_H0 ;  /* 0xa00000ff9e559230 */ /* 0x000fe20000000900 */
[----:B------:R-:W-:Y:S02]  /*10d50*/  LOP3.LUT R5, R6, 0xff, RZ, 0xc0, !PT ;  /* 0x000000ff06057812 */ /* 0x000fe400078ec0ff */
[----:B------:R-:W-:-:S02]  /*10d60*/  PRMT R112, R157, 0x5410, R156 ;  /* 0x000054109d707816 */ /* 0x000fc4000000009c */
[----:B------:R-:W-:Y:S02]  /*10d70*/  LOP3.LUT R4, R4, 0xffff, RZ, 0xc0, !PT ;  /* 0x0000ffff04047812 */ /* 0x000fe400078ec0ff */
[----:B------:R-:W-:Y:S02]  /*10d80*/  @!P0 PRMT R157, R88, 0x5410, RZ ;  /* 0x00005410589d8816 */ /* 0x000fe400000000ff */
[----:B------:R-:W-:Y:S02]  /*10d90*/  ISETP.LE.U32.AND P0, PT, R5, UR13, PT ;  /* 0x0000000d05007c0c */ /* 0x000fe4000bf03070 */
[----:B------:R-:W-:Y:S02]  /*10da0*/  @!P1 PRMT R158, R85, 0x5410, RZ ;  /* 0x00005410559e9816 */ /* 0x000fe400000000ff */
[----:B------:R-:W-:Y:S01]  /*10db0*/  ISETP.LE.U32.AND P1, PT, R4, UR13, PT ;  /* 0x0000000d04007c0c */ /* 0x000fe2000bf23070 */
[----:B------:R-:W-:Y:S01]  /*10dc0*/  @!P6 HADD2 R80, -R162.H0_H0, -RZ.H0_H0 ;  /* 0xa00000ffa250e230 */ /* 0x000fe20000000900 */
[----:B-1----:R-:W-:Y:S01]  /*10dd0*/  F2FP.F16.F32.PACK_AB R4, R125, R28 ;  /* 0x0000001c7d04723e */ /* 0x002fe200000000ff */
[----:B------:R-:W-:Y:S01]  /*10de0*/  IMAD.MOV.U32 R63, RZ, RZ, R42 ;  /* 0x000000ffff3f7224 */ /* 0x000fe200078e002a */
[----:B------:R-:W-:-:S02]  /*10df0*/  PRMT R42, R162, 0x5410, R163 ;  /* 0x00005410a22a7816 */ /* 0x000fc400000000a3 */
[----:B------:R-:W-:Y:S01]  /*10e00*/  PRMT R155, R4, 0x7610, R155 ;  /* 0x00007610049b7816 */ /* 0x000fe2000000009b */
[----:B------:R-:W-:Y:S01]  /*10e10*/  IMAD.MOV.U32 R83, RZ, RZ, R231 ;  /* 0x000000ffff537224 */ /* 0x000fe200078e00e7 */
[----:B------:R-:W-:Y:S01]  /*10e20*/  @!P6 PRMT R162, R80, 0x5410, RZ ;  /* 0x0000541050a2e816 */ /* 0x000fe200000000ff */
[----:B------:R-:W-:Y:S01]  /*10e30*/  IMAD.MOV.U32 R80, RZ, RZ, R176 ;  /* 0x000000ffff507224 */ /* 0x000fe200078e00b0 */
[----:B------:R1:W-:Y:S01]  /*10e40*/  MUFU.EX2 R231, R154 ;  /* 0x0000009a00e77308 */ /* 0x0003e20000000800 */
[----:B------:R-:W-:Y:S02]  /*10e50*/  @!P0 HADD2 R90, -R155.H0_H0, -RZ.H0_H0 ;  /* 0xa00000ff9b5a8230 */ /* 0x000fe40000000900 */
[----:B------:R-:W-:-:S05]  /*10e60*/  IMAD.MOV.U32 R78, RZ, RZ, R139 ;  /* 0x000000ffff4e7224 */ /* 0x000fca00078e008b */
[----:B------:R-:W3:Y:S01]  /*10e70*/  MUFU.EX2 R176, R232 ;  /* 0x000000e800b07308 */ /* 0x000ee20000000800 */
[----:B-1----:R-:W-:Y:S02]  /*10e80*/  PRMT R154, R4, 0x7632, R154 ;  /* 0x00007632049a7816 */ /* 0x002fe4000000009a */
[----:B------:R-:W-:Y:S02]  /*10e90*/  LOP3.LUT R4, R21, 0xff, RZ, 0xc0, !PT ;  /* 0x000000ff15047812 */ /* 0x000fe400078ec0ff */
[----:B------:R-:W-:Y:S02]  /*10ea0*/  PRMT R139, R155, 0x5410, R154 ;  /* 0x000054109b8b7816 */ /* 0x000fe4000000009a */
[----:B------:R-:W-:Y:S02]  /*10eb0*/  @!P0 PRMT R155, R90, 0x5410, RZ ;  /* 0x000054105a9b8816 */ /* 0x000fe400000000ff */
[----:B------:R-:W-:Y:S02]  /*10ec0*/  ISETP.LE.U32.AND P0, PT, R4, UR13, PT ;  /* 0x0000000d04007c0c */ /* 0x000fe4000bf03070 */
[----:B------:R-:W-:Y:S01]  /*10ed0*/  SHF.R.U32.HI R4, RZ, 0x8, R22 ;  /* 0x00000008ff047819 */ /* 0x000fe20000011616 */
[----:B------:R-:W-:-:S03]  /*10ee0*/  @!P1 HADD2 R89, -R154.H0_H0, -RZ.H0_H0 ;  /* 0xa00000ff9a599230 */ /* 0x000fc60000000900 */
[----:B------:R-:W-:Y:S02]  /*10ef0*/  LOP3.LUT R4, R4, 0xffff, RZ, 0xc0, !PT ;  /* 0x0000ffff04047812 */ /* 0x000fe400078ec0ff */
[----:B------:R-:W-:Y:S02]  /*10f00*/  @!P1 PRMT R154, R89, 0x5410, RZ ;  /* 0x00005410599a9816 */ /* 0x000fe400000000ff */
[----:B------:R-:W-:Y:S01]  /*10f10*/  ISETP.LE.U32.AND P1, PT, R4, UR13, PT ;  /* 0x0000000d04007c0c */ /* 0x000fe2000bf23070 */
[----:B------:R-:W-:Y:S01]  /*10f20*/  @!P2 HADD2 R82, -R165.H0_H0, -RZ.H0_H0 ;  /* 0xa00000ffa552a230 */ /* 0x000fe20000000900 */
[----:B---3--:R-:W-:Y:S01]  /*10f30*/  F2FP.F16.F32.PACK_AB R4, R176, R231 ;  /* 0x000000e7b004723e */ /* 0x008fe200000000ff */
[----:B------:R-:W-:Y:S02]  /*10f40*/  IMAD.MOV.U32 R84, RZ, RZ, R226 ;  /* 0x000000ffff547224 */ /* 0x000fe400078e00e2 */
[----:B------:R-:W-:Y:S01]  /*10f50*/  @!P5 HADD2 R79, -R163.H0_H0, -RZ.H0_H0 ;  /* 0xa00000ffa34fd230 */ /* 0x000fe20000000900 */
[----:B------:R-:W1:Y:S01]  /*10f60*/  MUFU.EX2 R226, R73 ;  /* 0x0000004900e27308 */ /* 0x000e620000000800 */
[----:B------:R-:W-:-:S02]  /*10f70*/  PRMT R153, R4, 0x7610, R153 ;  /* 0x0000761004997816 */ /* 0x000fc40000000099 */
[----:B------:R-:W-:Y:S02]  /*10f80*/  PRMT R152, R4, 0x7632, R152 ;  /* 0x0000763204987816 */ /* 0x000fe40000000098 */
[----:B------:R-:W-:Y:S02]  /*10f90*/  LOP3.LUT R4, R16, 0xff, RZ, 0xc0, !PT ;  /* 0x000000ff10047812 */ /* 0x000fe400078ec0ff */
[----:B------:R-:W-:Y:S02]  /*10fa0*/  @!P2 PRMT R165, R82, 0x5410, RZ ;  /* 0x0000541052a5a816 */ /* 0x000fe400000000ff */
[----:B------:R-:W-:Y:S02]  /*10fb0*/  ISETP.LE.U32.AND P2, PT, R11, UR13, PT ;  /* 0x0000000d0b007c0c */ /* 0x000fe4000bf43070 */
[----:B------:R-:W-:Y:S02]  /*10fc0*/  @!P5 PRMT R163, R79, 0x5410, RZ ;  /* 0x000054104fa3d816 */ /* 0x000fe400000000ff */
[----:B------:R-:W-:-:S02]  /*10fd0*/  ISETP.LE.U32.AND P5, PT, R4, UR13, PT ;  /* 0x0000000d04007c0c */ /* 0x000fc4000bfa3070 */
[----:B------:R-:W-:Y:S01]  /*10fe0*/  SHF.R.U32.HI R4, RZ, 0x8, R20 ;  /* 0x00000008ff047819 */ /* 0x000fe20000011614 */
[----:B------:R-:W-:-:S03]  /*10ff0*/  IMAD.MOV.U32 R82, RZ, RZ, R230 ;  /* 0x000000ffff527224 */ /* 0x000fc600078e00e6 */
[----:B------:R-:W-:Y:S01]  /*11000*/  LOP3.LUT R4, R4, 0xffff, RZ, 0xc0, !PT ;  /* 0x0000ffff04047812 */ /* 0x000fe200078ec0ff */
[----:B------:R-:W-:Y:S01]  /*11010*/  IMAD.MOV.U32 R85, RZ, RZ, R227 ;  /* 0x000000ffff557224 */ /* 0x000fe200078e00e3 */
[----:B------:R-:W-:Y:S02]  /*11020*/  MUFU.EX2 R230, R244 ;  /* 0x000000f400e67308 */ /* 0x000fe40000000800 */
[----:B------:R-:W-:Y:S01]  /*11030*/  ISETP.LE.U32.AND P6, PT, R4, UR13, PT ;  /* 0x0000000d04007c0c */ /* 0x000fe2000bfc3070 */
[----:B------:R-:W-:Y:S01]  /*11040*/  @!P2 HADD2 R87, -R156.H0_H0, -RZ.H0_H0 ;  /* 0xa00000ff9c57a230 */ /* 0x000fe20000000900 */
[----:B-1----:R-:W-:-:S04]  /*11050*/  F2FP.F16.F32.PACK_AB R4, R228, R226 ;  /* 0x000000e2e404723e */ /* 0x002fc800000000ff */
[----:B------:R-:W1:Y:S01]  /*11060*/  MUFU.EX2 R227, R239 ;  /* 0x000000ef00e37308 */ /* 0x000e620000000800 */
[----:B------:R-:W-:Y:S02]  /*11070*/  LOP3.LUT R5, R0, 0xffff, RZ, 0xc0, !PT ;  /* 0x0000ffff00057812 */ /* 0x000fe400078ec0ff */
[C---:B------:R-:W-:Y:S01]  /*11080*/  PRMT R151, R4.reuse, 0x7610, R151 ;  /* 0x0000761004977816 */ /* 0x040fe20000000097 */
[----:B------:R-:W-:Y:S01]  /*11090*/  @!P1 HADD2 R92, -R152.H0_H0, -RZ.H0_H0 ;  /* 0xa00000ff985c9230 */ /* 0x000fe20000000900 */
[----:B------:R-:W-:Y:S02]  /*110a0*/  @!P2 PRMT R156, R87, 0x5410, RZ ;  /* 0x00005410579ca816 */ /* 0x000fe400000000ff */
[----:B------:R-:W-:Y:S02]  /*110b0*/  PRMT R150, R4, 0x7632, R150 ;  /* 0x0000763204967816 */ /* 0x000fe40000000096 */
[----:B------:R-:W-:Y:S02]  /*110c0*/  ISETP.LE.U32.AND P2, PT, R23, UR13, PT ;  /* 0x0000000d17007c0c */ /* 0x000fe4000bf43070 */
[----:B------:R-:W-:Y:S01]  /*110d0*/  SHF.R.U32.HI R4, RZ, 0x8, R5 ;  /* 0x00000008ff047819 */ /* 0x000fe20000011605 */
[----:B------:R-:W-:Y:S01]  /*110e0*/  IMAD.MOV.U32 R79, RZ, RZ, R138 ;  /* 0x000000ffff4f7224 */ /* 0x000fe200078e008a */
[----:B------:R-:W-:Y:S01]  /*110f0*/  LOP3.LUT R5, R0, 0xff, RZ, 0xc0, !PT ;  /* 0x000000ff00057812 */ /* 0x000fe200078ec0ff */
[----:B------:R-:W-:Y:S01]  /*11100*/  @!P0 HADD2 R94, -R151.H0_H0, -RZ.H0_H0 ;  /* 0xa00000ff975e8230 */ /* 0x000fe20000000900 */
[----:B------:R-:W-:Y:S01]  /*11110*/  PRMT R138, R153, 0x5410, R152 ;  /* 0x00005410998a7816 */ /* 0x000fe20000000098 */
[----:B------:R-:W-:Y:S01]  /*11120*/  IMAD.MOV.U32 R77, RZ, RZ, R126 ;  /* 0x000000ffff4d7224 */ /* 0x000fe200078e007e */
[----:B------:R-:W-:Y:S01]  /*11130*/  @!P1 PRMT R152, R92, 0x5410, RZ ;  /* 0x000054105c989816 */ /* 0x000fe200000000ff */
[----:B------:R-:W-:Y:S01]  /*11140*/  IMAD.MOV.U32 R126, RZ, RZ, R137 ;  /* 0x000000ffff7e7224 */ /* 0x000fe200078e0089 */
[----:B------:R-:W-:-:S02]  /*11150*/  LOP3.LUT R4, R4, 0xffff, RZ, 0xc0, !PT ;  /* 0x0000ffff04047812 */ /* 0x000fc400078ec0ff */
[----:B------:R-:W-:Y:S02]  /*11160*/  ISETP.LE.U32.AND P1, PT, R5, UR13, PT ;  /* 0x0000000d05007c0c */ /* 0x000fe4000bf23070 */
[----:B------:R-:W-:Y:S02]  /*11170*/  PRMT R137, R151, 0x5410, R150 ;  /* 0x0000541097897816 */ /* 0x000fe40000000096 */
[----:B------:R-:W-:Y:S02]  /*11180*/  @!P0 PRMT R151, R94, 0x5410, RZ ;  /* 0x000054105e978816 */ /* 0x000fe400000000ff */
[----:B------:R-:W-:Y:S01]  /*11190*/  ISETP.LE.U32.AND P0, PT, R4, UR13, PT ;  /* 0x0000000d04007c0c */ /* 0x000fe2000bf03070 */
[----:B------:R-:W-:Y:S01]  /*111a0*/  IMAD.MOV.U32 R89, RZ, RZ, R225 ;  /* 0x000000ffff597224 */ /* 0x000fe200078e00e1 */
[----:B-1----:R-:W-:Y:S01]  /*111b0*/  F2FP.F16.F32.PACK_AB R4, R230, R227 ;  /* 0x000000e3e604723e */ /* 0x002fe200000000ff */
[----:B------:R-:W-:Y:S01]  /*111c0*/  IMAD.MOV.U32 R86, RZ, RZ, R224 ;  /* 0x000000ffff567224 */ /* 0x000fe200078e00e0 */
[----:B------:R-:W-:Y:S01]  /*111d0*/  MUFU.EX2 R225, R247 ;  /* 0x000000f700e17308 */ /* 0x000fe20000000800 */
[----:B------:R-:W-:Y:S01]  /*111e0*/  @!P4 HADD2 R91, -R153.H0_H0, -RZ.H0_H0 ;  /* 0xa00000ff995bc230 */ /* 0x000fe20000000900 */
[C---:B------:R-:W-:Y:S01]  /*111f0*/  PRMT R149, R4.reuse, 0x7610, R149 ;  /* 0x0000761004957816 */ /* 0x040fe20000000095 */
[----:B------:R-:W-:Y:S01]  /*11200*/  @!P2 HADD2 R93, -R150.H0_H0, -RZ.H0_H0 ;  /* 0xa00000ff965da230 */ /* 0x000fe20000000900 */
[----:B------:R-:W-:-:S04]  /*11210*/  PRMT R148, R4, 0x7632, R148 ;  /* 0x0000763204947816 */ /* 0x000fc80000000094 */
[----:B------:R-:W1:Y:S01]  /*11220*/  MUFU.EX2 R224, R246 ;  /* 0x000000f600e07308 */ /* 0x000e620000000800 */
[----:B------:R-:W-:Y:S01]  /*11230*/  SHF.R.U32.HI R4, RZ, 0x18, R6 ;  /* 0x00000018ff047819 */ /* 0x000fe20000011606 */
[----:B------:R-:W-:Y:S01]  /*11240*/  @!P1 HADD2 R95, -R149.H0_H0, -RZ.H0_H0 ;  /* 0xa00000ff955f9230 */ /* 0x000fe20000000900 */
[----:B------:R-:W-:Y:S02]  /*11250*/  @!P4 PRMT R153, R91, 0x5410, RZ ;  /* 0x000054105b99c816 */ /* 0x000fe400000000ff */
[----:B------:R-:W-:Y:S01]  /*11260*/  @!P2 PRMT R150, R93, 0x5410, RZ ;  /* 0x000054105d96a816 */ /* 0x000fe200000000ff */
[----:B------:R-:W-:Y:S01]  /*11270*/  IMAD.MOV.U32 R93, RZ, RZ, R85 ;  /* 0x000000ffff5d7224 */ /* 0x000fe200078e0055 */
[----:B------:R-:W-:Y:S01]  /*11280*/  ISETP.LE.U32.AND P4, PT, R4, UR13, PT ;  /* 0x0000000d04007c0c */ /* 0x000fe2000bf83070 */
[----:B------:R-:W-:Y:S01]  /*11290*/  FADD.FTZ R10, R14, R24 ;  /* 0x000000180e0a7221 */ /* 0x000fe20000010000 */
[----:B------:R-:W-:Y:S01]  /*112a0*/  SHF.R.U32.HI R4, RZ, 0x10, R6 ;  /* 0x00000010ff047819 */ /* 0x000fe20000011606 */
[----:B------:R-:W-:-:S02]  /*112b0*/  IMAD.MOV.U32 R85, RZ, RZ, R63 ;  /* 0x000000ffff557224 */ /* 0x000fc400078e003f */
[----:B------:R-:W-:Y:S01]  /*112c0*/  IMAD.MOV.U32 R63, RZ, RZ, R233 ;  /* 0x000000ffff3f7224 */ /* 0x000fe200078e00e9 */
[----:B------:R-:W-:Y:S01]  /*112d0*/  PRMT R233, R149, 0x5410, R148 ;  /* 0x0000541095e97816 */ /* 0x000fe20000000094 */
[----:B------:R-:W-:Y:S01]  /*112e0*/  FADD.FTZ R12, R44, R7 ;  /* 0x000000072c0c7221 */ /* 0x000fe20000010000 */
[----:B------:R-:W-:Y:S01]  /*112f0*/  @!P1 PRMT R149, R95, 0x5410, RZ ;  /* 0x000054105f959816 */ /* 0x000fe200000000ff */
[----:B------:R-:W-:Y:S01]  /*11300*/  FADD.FTZ R7, R30, R10 ;  /* 0x0000000a1e077221 */ /* 0x000fe20000010000 */
[----:B------:R-:W-:Y:S01]  /*11310*/  LOP3.LUT R4, R4, 0xff, RZ, 0xc0, !PT ;  /* 0x000000ff04047812 */ /* 0x000fe200078ec0ff */
[----:B------:R-:W-:Y:S01]  /*11320*/  IMAD.MOV.U32 R92, RZ, RZ, R84 ;  /* 0x000000ffff5c7224 */ /* 0x000fe200078e0054 */
[----:B------:R-:W-:Y:S01]  /*11330*/  ISETP.LE.U32.AND P1, PT, R25, UR13, PT ;  /* 0x0000000d19007c0c */ /* 0x000fe2000bf23070 */
[----:B------:R-:W-:Y:S01]  /*11340*/  IMAD.MOV.U32 R30, RZ, RZ, R82 ;  /* 0x000000ffff1e7224 */ /* 0x000fe200078e0052 */
[----:B------:R-:W-:Y:S01]  /*11350*/  ISETP.LE.U32.AND P2, PT, R4, UR13, PT ;  /* 0x0000000d04007c0c */ /* 0x000fe2000bf43070 */
[----:B------:R-:W-:-:S02]  /*11360*/  IMAD.MOV.U32 R84, RZ, RZ, R223 ;  /* 0x000000ffff547224 */ /* 0x000fc400078e00df */
[----:B------:R-:W-:Y:S01]  /*11370*/  IMAD.MOV.U32 R82, RZ, RZ, R219 ;  /* 0x000000ffff527224 */ /* 0x000fe200078e00db */
[----:B------:R-:W-:Y:S01]  /*11380*/  MUFU.EX2 R223, R48 ;  /* 0x0000003000df7308 */ /* 0x000fe20000000800 */
[----:B-1----:R-:W-:-:S07]  /*11390*/  F2FP.F16.F32.PACK_AB R4, R225, R224 ;  /* 0x000000e0e104723e */ /* 0x002fce00000000ff */
[----:B------:R-:W1:Y:S01]  /*113a0*/  MUFU.EX2 R219, R49 ;  /* 0x0000003100db7308 */ /* 0x000e620000000800 */
[C---:B------:R-:W-:Y:S02]  /*113b0*/  PRMT R147, R4.reuse, 0x7610, R147 ;  /* 0x0000761004937816 */ /* 0x040fe40000000093 */
[----:B------:R-:W-:Y:S02]  /*113c0*/  PRMT R146, R4, 0x7632, R146 ;  /* 0x0000763204927816 */ /* 0x000fe40000000092 */
[--C-:B------:R-:W-:Y:S02]  /*113d0*/  SHF.R.U32.HI R4, RZ, 0x18, R0.reuse ;  /* 0x00000018ff047819 */ /* 0x100fe40000011600 */
[----:B------:R-:W-:Y:S01]  /*113e0*/  SHF.R.U32.HI R0, RZ, 0x10, R0 ;  /* 0x00000010ff007819 */ /* 0x000fe20000011600 */
[----:B------:R-:W-:Y:S01]  /*113f0*/  @!P1 HADD2 R97, -R147.H0_H0, -RZ.H0_H0 ;  /* 0xa00000ff93619230 */ /* 0x000fe20000000900 */
[----:B------:R-:W-:Y:S02]  /*11400*/  PRMT R232, R147, 0x5410, R146 ;  /* 0x0000541093e87816 */ /* 0x000fe40000000092 */
[----:B------:R-:W-:-:S02]  /*11410*/  LOP3.LUT R0, R0, 0xff, RZ, 0xc0, !PT ;  /* 0x000000ff00007812 */ /* 0x000fc400078ec0ff */
[----:B------:R-:W-:Y:S01]  /*11420*/  @!P1 PRMT R147, R97, 0x5410, RZ ;  /* 0x0000541061939816 */ /* 0x000fe200000000ff */
[----:B------:R-:W-:Y:S01]  /*11430*/  FADD.FTZ R26, R32, R26 ;  /* 0x0000001a201a7221 */ /* 0x000fe20000010000 */
[----:B------:R-:W-:Y:S01]  /*11440*/  ISETP.LE.U32.AND P1, PT, R0, UR13, PT ;  /* 0x0000000d00007c0c */ /* 0x000fe2000bf23070 */
[----:B------:R3:W-:Y:S01]  /*11450*/  MUFU.EX2 R16, R220 ;  /* 0x000000dc00107308 */ /* 0x0007e20000000800 */
[----:B-1----:R-:W-:Y:S01]  /*11460*/  F2FP.F16.F32.PACK_AB R0, R223, R219 ;  /* 0x000000dbdf00723e */ /* 0x002fe200000000ff */
[----:B------:R-:W-:Y:S01]  /*11470*/  IMAD.MOV.U32 R44, RZ, RZ, R80 ;  /* 0x000000ffff2c7224 */ /* 0x000fe200078e0050 */
[----:B------:R-:W-:Y:S01]  /*11480*/  USHF.L.U32 UR4, UR19, 0x3, URZ ;  /* 0x0000000313047899 */ /* 0x000fe2000800063f */
[----:B------:R-:W-:Y:S01]  /*11490*/  FADD.FTZ R13, R31, R26 ;  /* 0x0000001a1f0d7221 */ /* 0x000fe20000010000 */
[----:B------:R-:W-:-:S03]  /*114a0*/  IMAD.MOV.U32 R80, RZ, RZ, R68 ;  /* 0x000000ffff507224 */ /* 0x000fc600078e0044 */
[----:B------:R-:W1:Y:S01]  /*114b0*/  MUFU.EX2 R164, R142 ;  /* 0x0000008e00a47308 */ /* 0x000e620000000800 */
[----:B------:R-:W-:Y:S01]  /*114c0*/  PRMT R145, R0, 0x7632, R145 ;  /* 0x0000763200917816 */ /* 0x000fe20000000091 */
[----:B------:R-:W-:Y:S02]  /*114d0*/  IMAD.MOV.U32 R68, RZ, RZ, R238 ;  /* 0x000000ffff447224 */ /* 0x000fe400078e00ee */
[----:B------:R-:W-:Y:S02]  /*114e0*/  IMAD.MOV.U32 R21, RZ, RZ, R215 ;  /* 0x000000ffff157224 */ /* 0x000fe400078e00d7 */
[----:B------:R-:W-:Y:S01]  /*114f0*/  FADD.FTZ R6, R38, R12 ;  /* 0x0000000c26067221 */ /* 0x000fe20000010000 */
[----:B------:R-:W-:Y:S01]  /*11500*/  FADD.FTZ R5, R9, R13 ;  /* 0x0000000d09057221 */ /* 0x000fe20000010000 */
[----:B------:R-:W-:Y:S01]  /*11510*/  MUFU.EX2 R215, R58 ;  /* 0x0000003a00d77308 */ /* 0x000fe20000000800 */
[----:B------:R-:W-:Y:S01]  /*11520*/  @!P5 HADD2 R99, -R0.H0_H0, -RZ.H0_H0 ;  /* 0xa00000ff0063d230 */ /* 0x000fe20000000900 */
[C---:B------:R-:W-:Y:S01]  /*11530*/  @P5 PRMT R216, R0.reuse, 0x7610, R216 ;  /* 0x0000761000d85816 */ /* 0x040fe200000000d8 */
[----:B------:R-:W-:Y:S01]  /*11540*/  IMAD.MOV.U32 R12, RZ, RZ, R140 ;  /* 0x000000ffff0c7224 */ /* 0x000fe200078e008c */
[----:B---3--:R-:W-:Y:S01]  /*11550*/  PRMT R220, R0, 0x5410, R145 ;  /* 0x0000541000dc7816 */ /* 0x008fe20000000091 */
[----:B------:R-:W-:-:S03]  /*11560*/  IMAD.MOV.U32 R13, RZ, RZ, R141 ;  /* 0x000000ffff0d7224 */ /* 0x000fc600078e008d */
[----:B------:R-:W3:Y:S01]  /*11570*/  MUFU.EX2 R238, R56 ;  /* 0x0000003800ee7308 */ /* 0x000ee20000000800 */
[----:B------:R-:W-:Y:S02]  /*11580*/  IMAD.U32 R0, RZ, RZ, UR4 ;  /* 0x00000004ff007e24 */ /* 0x000fe4000f8e00ff */
[----:B------:R-:W-:Y:S02]  /*11590*/  @!P0 HADD2 R96, -R148.H0_H0, -RZ.H0_H0 ;  /* 0xa00000ff94608230 */ /* 0x000fe40000000900 */
[----:B------:R-:W-:Y:S02]  /*115a0*/  IMAD.MOV.U32 R31, RZ, RZ, R83 ;  /* 0x000000ffff1f7224 */ /* 0x000fe400078e0053 */
[----:B------:R-:W-:Y:S02]  /*115b0*/  IMAD.MOV.U32 R83, RZ, RZ, R33 ;  /* 0x000000ffff537224 */ /* 0x000fe400078e0021 */
[----:B------:R-:W-:-:S04]  /*115c0*/  IMAD.WIDE R32, R0, 0x2, R12 ;  /* 0x0000000200207825 */ /* 0x000fc800078e020c */
[----:B------:R-:W-:Y:S01]  /*115d0*/  FADD.FTZ R11, R75, R29 ;  /* 0x0000001d4b0b7221 */ /* 0x000fe20000010000 */
[----:B------:R-:W-:Y:S01]  /*115e0*/  @!P0 PRMT R148, R96, 0x5410, RZ ;  /* 0x0000541060948816 */ /* 0x000fe200000000ff */
[----:B------:R-:W-:Y:S02]  /*115f0*/  IMAD.U32 R0, RZ, RZ, UR47 ;  /* 0x0000002fff007e24 */ /* 0x000fe4000f8e00ff */
[----:B------:R-:W-:Y:S01]  /*11600*/  IMAD.MOV.U32 R81, RZ, RZ, R79 ;  /* 0x000000ffff517224 */ /* 0x000fe200078e004f */
[----:B------:R-:W-:Y:S01]  /*11610*/  ISETP.LE.U32.AND P0, PT, R4, UR13, PT ;  /* 0x0000000d04007c0c */ /* 0x000fe2000bf03070 */
[----:B------:R-:W-:Y:S01]  /*11620*/  IMAD.MOV.U32 R79, RZ, RZ, R66 ;  /* 0x000000ffff4f7224 */ /* 0x000fe200078e0042 */
[----:B-1----:R-:W-:Y:S01]  /*11630*/  F2FP.F16.F32.PACK_AB R4, R164, R16 ;  /* 0x00000010a404723e */ /* 0x002fe200000000ff */
[----:B------:R-:W-:Y:S02]  /*11640*/  IMAD.MOV.U32 R29, RZ, RZ, R70 ;  /* 0x000000ffff1d7224 */ /* 0x000fe400078e0046 */
[----:B------:R-:W-:-:S02]  /*11650*/  IMAD.MOV.U32 R66, RZ, RZ, R236 ;  /* 0x000000ffff427224 */ /* 0x000fc400078e00ec */
[----:B------:R-:W-:Y:S01]  /*11660*/  FADD.FTZ R236, R37, R6 ;  /* 0x0000000625ec7221 */ /* 0x000fe20000010000 */
[----:B------:R-:W-:Y:S01]  /*11670*/  IMAD.WIDE R70, R0, 0x2, R12 ;  /* 0x0000000200467825 */ /* 0x000fe200078e020c */
[----:B------:R-:W-:Y:S01]  /*11680*/  LOP3.LUT R6, R31, UR41, R92, 0x96, !PT ;  /* 0x000000291f067c12 */ /* 0x000fe2000f8e965c */
[----:B------:R-:W-:Y:S02]  /*11690*/  STG.E.U16 desc[UR28][R12.64+-0x80], R60 ;  /* 0xffff803c0c007986 */ /* 0x000fe4000c10151c */
[----:B------:R-:W-:-:S04]  /*116a0*/  IMAD.WIDE.U32 R22, R245, -0x326172a9, RZ ;  /* 0xcd9e8d57f5167825 */ /* 0x000fc800078e00ff */
[----:B------:R-:W-:Y:S01]  /*116b0*/  FADD.FTZ R10, R143, R11 ;  /* 0x0000000b8f0a7221 */ /* 0x000fe20000010000 */
[----:B------:R-:W-:Y:S01]  /*116c0*/  STG.E.U16 desc[UR28][R12.64+-0x7e], R59 ;  /* 0xffff823b0c007986 */ /* 0x000fe2000c10151c */
[C---:B------:R-:W-:Y:S02]  /*116d0*/  PRMT R144, R4.reuse, 0x7610, R144 ;  /* 0x0000761004907816 */ /* 0x040fe40000000090 */
[----:B------:R-:W-:Y:S01]  /*116e0*/  PRMT R143, R4, 0x7632, R143 ;  /* 0x00007632048f7816 */ /* 0x000fe2000000008f */
[----:B------:R-:W-:Y:S01]  /*116f0*/  STG.E.U16 desc[UR28][R32.64+-0x80], R53 ;  /* 0xffff803520007986 */ /* 0x000fe2000c10151c */
[----:B---3--:R-:W-:-:S03]  /*11700*/  F2FP.F16.F32.PACK_AB R4, R238, R215 ;  /* 0x000000d7ee04723e */ /* 0x008fc600000000ff */
[----:B------:R-:W-:Y:S01]  /*11710*/  STG.E.U16 desc[UR28][R32.64+-0x7e], R55 ;  /* 0xffff823720007986 */ /* 0x000fe2000c10151c */
[----:B------:R-:W-:Y:S01]  /*11720*/  LOP3.LUT R0, R23, UR42, R44, 0x96, !PT ;  /* 0x0000002a17007c12 */ /* 0x000fe2000f8e962c */
[----:B------:R-:W-:Y:S02]  /*11730*/  IMAD.MOV.U32 R75, RZ, RZ, R76 ;  /* 0x000000ffff4b7224 */ /* 0x000fe400078e004c */
[----:B--2---:R-:W-:Y:S01]  /*11740*/  STG.E.U16 desc[UR28][R2.64+-0x80], R19 ;  /* 0xffff801302007986 */ /* 0x004fe2000c10151c */
[----:B------:R-:W-:-:S03]  /*11750*/  IMAD.MOV.U32 R76, RZ, RZ, R61 ;  /* 0x000000ffff4c7224 */ /* 0x000fc600078e003d */
[----:B------:R-:W-:Y:S01]  /*11760*/  STG.E.U16 desc[UR28][R2.64+-0x7e], R18 ;  /* 0xffff821202007986 */ /* 0x000fe2000c10151c */
[----:B------:R-:W-:-:S03]  /*11770*/  IMAD.MOV.U32 R61, RZ, RZ, R235 ;  /* 0x000000ffff3d7224 */ /* 0x000fc600078e00eb */
[----:B------:R1:W-:Y:S01]  /*11780*/  STG.E.U16 desc[UR28][R70.64+-0x7e], R15 ;  /* 0xffff820f46007986 */ /* 0x0003e2000c10151c */
[----:B------:R-:W-:Y:S01]  /*11790*/  PRMT R142, R4, 0x7610, R142 ;  /* 0x00007610048e7816 */ /* 0x000fe2000000008e */
[----:B------:R-:W-:Y:S01]  /*117a0*/  FADD.FTZ R235, R28, R5 ;  /* 0x000000051ceb7221 */ /* 0x000fe20000010000 */
[----:B------:R-:W-:Y:S01]  /*117b0*/  PRMT R69, R4, 0x7632, R69 ;  /* 0x0000763204457816 */ /* 0x000fe20000000045 */
[----:B------:R-:W-:-:S04]  /*117c0*/  IMAD.WIDE.U32 R4, R0, -0x2daee0ad, RZ ;  /* 0xd2511f5300047825 */ /* 0x000fc800078e00ff */
[----:B------:R-:W-:Y:S01]  /*117d0*/  FADD.FTZ R20, R8, R7 ;  /* 0x0000000708147221 */ /* 0x000fe20000010000 */
[----:B------:R-:W-:Y:S01]  /*117e0*/  IMAD.MOV.U32 R87, RZ, RZ, R78 ;  /* 0x000000ffff577224 */ /* 0x000fe200078e004e */
[----:B------:R-:W-:Y:S01]  /*117f0*/  LOP3.LUT R0, R5, UR39, R30, 0x96, !PT ;  /* 0x0000002705007c12 */ /* 0x000fe2000f8e961e */
[----:B------:R-:W-:Y:S02]  /*11800*/  IMAD.MOV.U32 R78, RZ, RZ, R72 ;  /* 0x000000ffff4e7224 */ /* 0x000fe400078e0048 */
[----:B------:R-:W-:Y:S02]  /*11810*/  IMAD.MOV.U32 R72, RZ, RZ, R237 ;  /* 0x000000ffff487224 */ /* 0x000fe400078e00ed */
[----:B------:R-:W-:Y:S01]  /*11820*/  FADD.FTZ R237, R54, R10 ;  /* 0x0000000a36ed7221 */ /* 0x000fe20000010000 */
[----:B-1----:R-:W-:-:S05]  /*11830*/  IMAD.WIDE.U32 R14, R6, -0x326172a9, RZ ;  /* 0xcd9e8d57060e7825 */ /* 0x002fca00078e00ff */
[----:B------:R-:W-:Y:S01]  /*11840*/  LOP3.LUT R6, R15, UR40, R22, 0x96, !PT ;  /* 0x000000280f067c12 */ /* 0x000fe2000f8e9616 */
[----:B------:R-:W-:-:S04]  /*11850*/  IMAD.WIDE.U32 R10, R0, -0x326172a9, RZ ;  /* 0xcd9e8d57000a7825 */ /* 0x000fc800078e00ff */
[----:B------:R-:W-:-:S05]  /*11860*/  IMAD.WIDE.U32 R6, R6, -0x2daee0ad, RZ ;  /* 0xd2511f5306067825 */ /* 0x000fca00078e00ff */
[----:B------:R-:W-:-:S05]  /*11870*/  LOP3.LUT R0, R7, UR37, R4, 0x96, !PT ;  /* 0x0000002507007c12 */ /* 0x000fca000f8e9604 */
        /* <DEDUP_REMOVED lines=8> */
[----:B------:R-:W-:Y:S01]  /*11900*/  IMAD.WIDE.U32 R4, R0, -0x326172a9, RZ ;  /* 0xcd9e8d5700047825 */ /* 0x000fe200078e00ff */
[----:B------:R-:W-:-:S04]  /*11910*/  LOP3.LUT R9, R7, UR26, R8, 0x96, !PT ;  /* 0x0000001a07097c12 */ /* 0x000fc8000f8e9608 */
[----:B------:R-:W-:Y:S02]  /*11920*/  LOP3.LUT R0, R5, UR21, R6, 0x96, !PT ;  /* 0x0000001505007c12 */ /* 0x000fe4000f8e9606 */
[C---:B------:R-:W-:Y:S02]  /*11930*/  LOP3.LUT R5, R4.reuse, 0xffff, RZ, 0xc0, !PT ;  /* 0x0000ffff04057812 */ /* 0x040fe400078ec0ff */
[--C-:B------:R-:W-:Y:S02]  /*11940*/  SHF.R.U32.HI R7, RZ, 0x10, R4.reuse ;  /* 0x00000010ff077819 */ /* 0x100fe40000011604 */
[----:B------:R-:W-:Y:S02]  /*11950*/  LOP3.LUT R8, R4, 0xff, RZ, 0xc0, !PT ;  /* 0x000000ff04087812 */ /* 0x000fe400078ec0ff */
[----:B------:R-:W-:Y:S02]  /*11960*/  SHF.R.U32.HI R6, RZ, 0x18, R4 ;  /* 0x00000018ff067819 */ /* 0x000fe40000011604 */
[----:B------:R-:W-:-:S02]  /*11970*/  SHF.R.U32.HI R5, RZ, 0x8, R5 ;  /* 0x00000008ff057819 */ /* 0x000fc40000011605 */
[----:B------:R-:W-:Y:S01]  /*11980*/  LOP3.LUT R4, R7, 0xff, RZ, 0xc0, !PT ;  /* 0x000000ff07047812 */ /* 0x000fe200078ec0ff */
[----:B------:R1:W-:Y:S03]  /*11990*/  STG.E.U16 desc[UR28][R70.64+-0x80], R17 ;  /* 0xffff801146007986 */ /* 0x0003e6000c10151c */
[----:B------:R-:W-:Y:S01]  /*119a0*/  PRMT R11, R4, 0x5410, R6 ;  /* 0x00005410040b7816 */ /* 0x000fe20000000006 */
[----:B------:R-:W-:Y:S02]  /*119b0*/  IMAD.MOV.U32 R90, RZ, RZ, R234 ;  /* 0x000000ffff5a7224 */ /* 0x000fe400078e00ea */
[----:B------:R-:W-:Y:S01]  /*119c0*/  FADD.FTZ R234, R16, R20 ;  /* 0x0000001410ea7221 */ /* 0x000fe20000010000 */
[----:B-1----:R-:W-:Y:S01]  /*119d0*/  PRMT R17, R8, 0x5410, R5 ;  /* 0x0000541008117816 */ /* 0x002fe20000000005 */
[----:B------:R-:W-:-:S05]  /*119e0*/  IMAD.WIDE.U32 R4, R9, -0x2daee0ad, RZ ;  /* 0xd2511f5309047825 */ /* 0x000fca00078e00ff */
[----:B------:R-:W-:Y:S02]  /*119f0*/  LOP3.LUT R6, R5, UR20, R10, 0x96, !PT ;  /* 0x0000001405067c12 */ /* 0x000fe4000f8e960a */
[C---:B------:R-:W-:Y:S02]  /*11a00*/  LOP3.LUT R5, R4.reuse, 0xffff, RZ, 0xc0, !PT ;  /* 0x0000ffff04057812 */ /* 0x040fe400078ec0ff */
[--C-:B------:R-:W-:Y:S02]  /*11a10*/  SHF.R.U32.HI R9, RZ, 0x10, R4.reuse ;  /* 0x00000010ff097819 */ /* 0x100fe40000011604 */
[----:B------:R-:W-:Y:S02]  /*11a20*/  SHF.R.U32.HI R7, RZ, 0x8, R5 ;  /* 0x00000008ff077819 */ /* 0x000fe40000011605 */
[----:B------:R-:W-:Y:S02]  /*11a30*/  LOP3.LUT R5, R4, 0xff, RZ, 0xc0, !PT ;  /* 0x000000ff04057812 */ /* 0x000fe400078ec0ff */
[----:B------:R-:W-:-:S02]  /*11a40*/  SHF.R.U32.HI R8, RZ, 0x18, R4 ;  /* 0x00000018ff087819 */ /* 0x000fc40000011604 */
[C---:B------:R-:W-:Y:S02]  /*11a50*/  LOP3.LUT R4, R0.reuse, 0xffff, RZ, 0xc0, !PT ;  /* 0x0000ffff00047812 */ /* 0x040fe400078ec0ff */
[----:B------:R-:W-:Y:S02]  /*11a60*/  PRMT R10, R5, 0x5410, R7 ;  /* 0x00005410050a7816 */ /* 0x000fe40000000007 */
[----:B------:R-:W-:Y:S02]  /*11a70*/  SHF.R.U32.HI R5, RZ, 0x8, R4 ;  /* 0x00000008ff057819 */ /* 0x000fe40000011604 */
[----:B------:R-:W-:-:S04]  /*11a80*/  LOP3.LUT R4, R0, 0xff, RZ, 0xc0, !PT ;  /* 0x000000ff00047812 */ /* 0x000fc800078ec0ff */
[----:B------:R-:W-:Y:S02]  /*11a90*/  PRMT R16, R4, 0x5410, R5 ;  /* 0x0000541004107816 */ /* 0x000fe40000000005 */
[--C-:B------:R-:W-:Y:S02]  /*11aa0*/  SHF.R.U32.HI R4, RZ, 0x10, R0.reuse ;  /* 0x00000010ff047819 */ /* 0x100fe40000011600 */
[----:B------:R-:W-:Y:S02]  /*11ab0*/  SHF.R.U32.HI R5, RZ, 0x18, R0 ;  /* 0x00000018ff057819 */ /* 0x000fe40000011600 */
[----:B------:R-:W-:Y:S02]  /*11ac0*/  LOP3.LUT R4, R4, 0xff, RZ, 0xc0, !PT ;  /* 0x000000ff04047812 */ /* 0x000fe400078ec0ff */
[----:B------:R-:W-:Y:S02]  /*11ad0*/  LOP3.LUT R0, R9, 0xff, RZ, 0xc0, !PT ;  /* 0x000000ff09007812 */ /* 0x000fe400078ec0ff */
[----:B------:R-:W-:Y:S01]  /*11ae0*/  PRMT R9, R4, 0x5410, R5 ;  /* 0x0000541004097816 */ /* 0x000fe20000000005 */
[----:B------:R-:W-:Y:S01]  /*11af0*/  IMAD.MOV.U32 R5, RZ, RZ, 0x7054 ;  /* 0x00007054ff057424 */ /* 0x000fe200078e00ff */
[----:B------:R-:W-:Y:S01]  /*11b00*/  PRMT R7, R0, 0x5410, R8 ;  /* 0x0000541000077816 */ /* 0x000fe20000000008 */
[----:B------:R-:W-:Y:S01]  /*11b10*/  IMAD.U32 R0, RZ, RZ, UR13 ;  /* 0x0000000dff007e24 */ /* 0x000fe2000f8e00ff */
[----:B------:R-:W-:-:S04]  /*11b20*/  LOP3.LUT R4, R6, 0xffff, RZ, 0xc0, !PT ;  /* 0x0000ffff06047812 */ /* 0x000fc800078ec0ff */
[----:B------:R-:W-:Y:S02]  /*11b30*/  PRMT R0, R0, R5, UR13 ;  /* 0x0000000d00007e16 */ /* 0x000fe40008000005 */
[----:B------:R-:W-:Y:S02]  /*11b40*/  SHF.R.U32.HI R5, RZ, 0x8, R4 ;  /* 0x00000008ff057819 */ /* 0x000fe40000011604 */
[----:B------:R-:W-:-:S04]  /*11b50*/  LOP3.LUT R4, R6, 0xff, RZ, 0xc0, !PT ;  /* 0x000000ff06047812 */ /* 0x000fc800078ec0ff */
[----:B------:R-:W-:Y:S02]  /*11b60*/  PRMT R24, R4, 0x5410, R5 ;  /* 0x0000541004187816 */ /* 0x000fe40000000005 */
[--C-:B------:R-:W-:Y:S02]  /*11b70*/  SHF.R.U32.HI R4, RZ, 0x10, R6.reuse ;  /* 0x00000010ff047819 */ /* 0x100fe40000011606 */
[----:B------:R-:W-:Y:S02]  /*11b80*/  SHF.R.U32.HI R6, RZ, 0x18, R6 ;  /* 0x00000018ff067819 */ /* 0x000fe40000011606 */
[----:B------:R-:W-:-:S04]  /*11b90*/  LOP3.LUT R4, R4, 0xff, RZ, 0xc0, !PT ;  /* 0x000000ff04047812 */ /* 0x000fc800078ec0ff */
[----:B------:R-:W-:Y:S02]  /*11ba0*/  PRMT R28, R4, 0x5410, R6 ;  /* 0x00005410041c7816 */ /* 0x000fe40000000006 */
[--C-:B------:R-:W-:Y:S02]  /*11bb0*/  HSET2.LE.AND R4, R17, R0.reuse, PT ;  /* 0x0000000011047233 */ /* 0x100fe40003803000 */
[----:B------:R-:W-:-:S03]  /*11bc0*/  HSET2.LE.AND R6, R10, R0, PT ;  /* 0x000000000a067233 */ /* 0x000fc60003803000 */
[----:B------:R-:W-:Y:S02]  /*11bd0*/  LOP3.LUT R10, R4, R64, RZ, 0xc0, !PT ;  /* 0x00000040040a7212 */ /* 0x000fe400078ec0ff */
[----:B------:R-:W2:Y:S01]  /*11be0*/  LDL.LU R64, [R1+0x100] ;  /* 0x0001000001407983 */ /* 0x000ea20000300800 */
[----:B------:R-:W-:Y:S01]  /*11bf0*/  LOP3.LUT R18, R6, R222, RZ, 0xc0, !PT ;  /* 0x000000de06127212 */ /* 0x000fe200078ec0ff */
[----:B------:R-:W-:Y:S01]  /*11c00*/  UIADD3 UR6, UR6, 0x1, URZ ;  /* 0x0000000106067890 */ /* 0x000fe2000fffe03f */
[----:B------:R-:W-:Y:S01]  /*11c10*/  IMAD.U32 R6, RZ, RZ, UR33 ;  /* 0x00000021ff067e24 */ /* 0x000fe2000f8e00ff */
[--C-:B------:R-:W-:Y:S01]  /*11c20*/  HSET2.LE.AND R5, R11, R0.reuse, PT ;  /* 0x000000000b057233 */ /* 0x100fe20003803000 */
[----:B------:R-:W-:Y:S01]  /*11c30*/  IMAD.MOV.U32 R73, RZ, RZ, R212 ;  /* 0x000000ffff497224 */ /* 0x000fe200078e00d4 */
[----:B------:R-:W-:Y:S01]  /*11c40*/  HSET2.LE.AND R4, R7, R0, PT ;  /* 0x0000000007047233 */ /* 0x000fe20003803000 */
[----:B------:R-:W-:Y:S01]  /*11c50*/  @!P6 HADD2 R98, -R146.H0_H0, -RZ.H0_H0 ;  /* 0xa00000ff9262e230 */ /* 0x000fe20000000900 */
[----:B------:R-:W-:Y:S01]  /*11c60*/  LOP3.LUT R6, R93, UR6, R6, 0x96, !PT ;  /* 0x000000065d067c12 */ /* 0x000fe2000f8e9606 */
[----:B------:R-:W-:Y:S01]  /*11c70*/  IMAD.MOV.U32 R91, RZ, RZ, R75 ;  /* 0x000000ffff5b7224 */ /* 0x000fe200078e004b */
[----:B------:R-:W3:Y:S03]  /*11c80*/  LDL.LU R222, [R1+0x1ec] ;  /* 0x0001ec0001de7983 */ /* 0x000ee60000300800 */
[----:B------:R-:W-:-:S03]  /*11c90*/  IMAD.WIDE.U32 R6, R6, -0x326172a9, RZ ;  /* 0xcd9e8d5706067825 */ /* 0x000fc600078e00ff */
[----:B------:R-:W-:Y:S02]  /*11ca0*/  LOP3.LUT R15, R15, UR40, R6, 0x96, !PT ;  /* 0x000000280f0f7c12 */ /* 0x000fe4000f8e9606 */
[----:B------:R-:W-:Y:S02]  /*11cb0*/  @!P6 PRMT R146, R98, 0x5410, RZ ;  /* 0x000054106292e816 */ /* 0x000fe400000000ff */
[----:B------:R-:W-:Y:S01]  /*11cc0*/  ISETP.LE.U32.AND P6, PT, R27, UR13, PT ;  /* 0x0000000d1b007c0c */ /* 0x000fe2000bfc3070 */
[----:B------:R-:W-:Y:S02]  /*11cd0*/  IMAD.MOV.U32 R75, RZ, RZ, R72 ;  /* 0x000000ffff4b7224 */ /* 0x000fe400078e0048 */
[----:B------:R-:W-:Y:S02]  /*11ce0*/  IMAD.MOV.U32 R88, RZ, RZ, R77 ;  /* 0x000000ffff587224 */ /* 0x000fe400078e004d */
[----:B------:R-:W-:Y:S02]  /*11cf0*/  @!P4 HADD2 R122, -R143.H0_H0, -RZ.H0_H0 ;  /* 0xa00000ff8f7ac230 */ /* 0x000fe40000000900 */
[----:B------:R-:W-:-:S02]  /*11d00*/  IMAD.MOV.U32 R77, RZ, RZ, R136 ;  /* 0x000000ffff4d7224 */ /* 0x000fc400078e0088 */
[----:B------:R-:W-:Y:S02]  /*11d10*/  @!P2 HADD2 R123, -R144.H0_H0, -RZ.H0_H0 ;  /* 0xa00000ff907ba230 */ /* 0x000fe40000000900 */
[----:B------:R-:W-:Y:S02]  /*11d20*/  IMAD.MOV.U32 R98, RZ, RZ, R78 ;  /* 0x000000ffff627224 */ /* 0x000fe400078e004e */
[----:B------:R-:W-:Y:S01]  /*11d30*/  @!P0 HADD2 R121, -R69.H0_H0, -RZ.H0_H0 ;  /* 0xa00000ff45798230 */ /* 0x000fe20000000900 */
[----:B------:R-:W-:Y:S01]  /*11d40*/  PRMT R136, R144, 0x5410, R143 ;  /* 0x0000541090887816 */ /* 0x000fe2000000008f */
[----:B------:R-:W-:Y:S01]  /*11d50*/  IMAD.MOV.U32 R97, RZ, RZ, R77 ;  /* 0x000000ffff617224 */ /* 0x000fe200078e004d */
[----:B------:R-:W-:Y:S01]  /*11d60*/  @!P4 PRMT R143, R122, 0x5410, RZ ;  /* 0x000054107a8fc816 */ /* 0x000fe200000000ff */
[----:B------:R-:W-:Y:S02]  /*11d70*/  @!P6 HADD2 R120, -R145.H0_H0, -RZ.H0_H0 ;  /* 0xa00000ff9178e230 */ /* 0x000fe40000000900 */
[----:B------:R-:W-:Y:S01]  /*11d80*/  IMAD.MOV.U32 R56, RZ, RZ, R76 ;  /* 0x000000ffff387224 */ /* 0x000fe200078e004c */
[----:B------:R-:W-:Y:S01]  /*11d90*/  @!P5 PRMT R216, R99, 0x5410, RZ ;  /* 0x0000541063d8d816 */ /* 0x000fe200000000ff */
[----:B------:R-:W-:Y:S01]  /*11da0*/  IMAD.MOV.U32 R58, RZ, RZ, R79 ;  /* 0x000000ffff3a7224 */ /* 0x000fe200078e004f */
[----:B------:R-:W-:Y:S01]  /*11db0*/  @!P2 PRMT R144, R123, 0x5410, RZ ;  /* 0x000054107b90a816 */ /* 0x000fe200000000ff */
[----:B------:R-:W-:Y:S01]  /*11dc0*/  IMAD.MOV.U32 R122, RZ, RZ, R98 ;  /* 0x000000ffff7a7224 */ /* 0x000fe200078e0062 */
[----:B------:R-:W-:Y:S01]  /*11dd0*/  @!P6 PRMT R145, R120, 0x5410, RZ ;  /* 0x000054107891e816 */ /* 0x000fe200000000ff */
[----:B------:R-:W-:Y:S01]  /*11de0*/  IMAD.MOV.U32 R123, RZ, RZ, R97 ;  /* 0x000000ffff7b7224 */ /* 0x000fe200078e0061 */
[----:B------:R-:W-:Y:S01]  /*11df0*/  PRMT R212, R142, 0x5410, R69 ;  /* 0x000054108ed47816 */ /* 0x000fe20000000045 */
[----:B------:R-:W-:Y:S01]  /*11e00*/  IMAD.MOV.U32 R120, RZ, RZ, R56 ;  /* 0x000000ffff787224 */ /* 0x000fe200078e0038 */
[----:B------:R-:W-:Y:S01]  /*11e10*/  @!P0 PRMT R69, R121, 0x5410, RZ ;  /* 0x0000541079458816 */ /* 0x000fe200000000ff */
[----:B------:R-:W-:-:S02]  /*11e20*/  IMAD.MOV.U32 R121, RZ, RZ, R58 ;  /* 0x000000ffff797224 */ /* 0x000fc400078e003a */
[----:B------:R-:W-:Y:S01]  /*11e30*/  IMAD.MOV.U32 R245, RZ, RZ, R171 ;  /* 0x000000fffff57224 */ /* 0x000fe200078e00ab */
[----:B--2---:R-:W-:Y:S01]  /*11e40*/  LOP3.LUT R11, R5, R64, RZ, 0xc0, !PT ;  /* 0x00000040050b7212 */ /* 0x004fe200078ec0ff */
[----:B------:R-:W-:Y:S01]  /*11e50*/  IMAD.MOV.U32 R64, RZ, RZ, R73 ;  /* 0x000000ffff407224 */ /* 0x000fe200078e0049 */
[--C-:B------:R-:W-:Y:S01]  /*11e60*/  HSET2.LE.AND R5, R16, R0.reuse, PT ;  /* 0x0000000010057233 */ /* 0x100fe20003803000 */
[----:B------:R-:W-:Y:S02]  /*11e70*/  IMAD.MOV.U32 R73, RZ, RZ, R89 ;  /* 0x000000ffff497224 */ /* 0x000fe400078e0059 */
[----:B------:R-:W-:Y:S01]  /*11e80*/  IMAD.MOV.U32 R89, RZ, RZ, R90 ;  /* 0x000000ffff597224 */ /* 0x000fe200078e005a */
[----:B------:R-:W-:Y:S02]  /*11e90*/  LOP3.LUT R19, R4, R64, RZ, 0xc0, !PT ;  /* 0x0000004004137212 */ /* 0x000fe400078ec0ff */
[----:B------:R-:W-:Y:S02]  /*11ea0*/  LOP3.LUT R8, R5, R73, RZ, 0xc0, !PT ;  /* 0x0000004905087212 */ /* 0x000fe400078ec0ff */
[----:B------:R-:W-:-:S02]  /*11eb0*/  HSET2.LE.AND R4, R9, R0, PT ;  /* 0x0000000009047233 */ /* 0x000fc40003803000 */
[----:B------:R-:W-:-:S03]  /*11ec0*/  LOP3.LUT R5, R7, UR42, R44, 0x96, !PT ;  /* 0x0000002a07057c12 */ /* 0x000fc6000f8e962c */
[----:B------:R-:W-:Y:S02]  /*11ed0*/  LOP3.LUT R9, R4, R89, RZ, 0xc0, !PT ;  /* 0x0000005904097212 */ /* 0x000fe400078ec0ff */
[----:B------:R-:W-:-:S04]  /*11ee0*/  IMAD.WIDE.U32 R4, R5, -0x2daee0ad, RZ ;  /* 0xd2511f5305047825 */ /* 0x000fc800078e00ff */
[----:B------:R-:W-:Y:S01]  /*11ef0*/  IMAD.MOV.U32 R89, RZ, RZ, R21 ;  /* 0x000000ffff597224 */ /* 0x000fe200078e0015 */
[----:B------:R-:W-:Y:S01]  /*11f00*/  LOP3.LUT R5, R5, UR39, R30, 0x96, !PT ;  /* 0x0000002705057c12 */ /* 0x000fe2000f8e961e */
[----:B------:R-:W-:-:S05]  /*11f10*/  IMAD.WIDE.U32 R20, R15, -0x2daee0ad, RZ ;  /* 0xd2511f530f147825 */ /* 0x000fca00078e00ff */
[----:B------:R-:W-:Y:S01]  /*11f20*/  LOP3.LUT R15, R21, UR37, R4, 0x96, !PT ;  /* 0x00000025150f7c12 */ /* 0x000fe2000f8e9604 */
[----:B------:R-:W-:-:S04]  /*11f30*/  IMAD.WIDE.U32 R4, R5, -0x326172a9, RZ ;  /* 0xcd9e8d5705047825 */ /* 0x000fc800078e00ff */
[----:B------:R-:W-:Y:S01]  /*11f40*/  IMAD.WIDE.U32 R16, R15, -0x326172a9, RZ ;  /* 0xcd9e8d570f107825 */ /* 0x000fe200078e00ff */
[----:B------:R-:W-:-:S04]  /*11f50*/  LOP3.LUT R5, R5, UR38, R14, 0x96, !PT ;  /* 0x0000002605057c12 */ /* 0x000fc8000f8e960e */
[----:B------:R-:W-:Y:S01]  /*11f60*/  LOP3.LUT R14, R17, UR31, R4, 0x96, !PT ;  /* 0x0000001f110e7c12 */ /* 0x000fe2000f8e9604 */
[----:B------:R-:W-:-:S05]  /*11f70*/  IMAD.WIDE.U32 R4, R5, -0x2daee0ad, RZ ;  /* 0xd2511f5305047825 */ /* 0x000fca00078e00ff */
[----:B------:R-:W-:Y:S01]  /*11f80*/  LOP3.LUT R5, R5, UR30, R20, 0x96, !PT ;  /* 0x0000001e05057c12 */ /* 0x000fe2000f8e9614 */
[----:B------:R-:W-:-:S05]  /*11f90*/  IMAD.WIDE.U32 R20, R14, -0x2daee0ad, RZ ;  /* 0xd2511f530e147825 */ /* 0x000fca00078e00ff */
[----:B------:R-:W-:Y:S01]  /*11fa0*/  LOP3.LUT R4, R21, UR24, R4, 0x96, !PT ;  /* 0x0000001815047c12 */ /* 0x000fe2000f8e9604 */
[----:B------:R-:W-:-:S04]  /*11fb0*/  IMAD.WIDE.U32 R14, R5, -0x326172a9, RZ ;  /* 0xcd9e8d57050e7825 */ /* 0x000fc800078e00ff */
[----:B------:R-:W-:Y:S01]  /*11fc0*/  IMAD.WIDE.U32 R4, R4, -0x326172a9, RZ ;  /* 0xcd9e8d5704047825 */ /* 0x000fe200078e00ff */
[----:B------:R-:W-:-:S04]  /*11fd0*/  LOP3.LUT R27, R15, UR26, R16, 0x96, !PT ;  /* 0x0000001a0f1b7c12 */ /* 0x000fc8000f8e9610 */
[----:B------:R-:W-:Y:S02]  /*11fe0*/  LOP3.LUT R14, R5, UR21, R14, 0x96, !PT ;  /* 0x00000015050e7c12 */ /* 0x000fe4000f8e960e */
[----:B------:R-:W-:-:S04]  /*11ff0*/  LOP3.LUT R5, R4, 0xffff, RZ, 0xc0, !PT ;  /* 0x0000ffff04057812 */ /* 0x000fc800078ec0ff */
[----:B------:R-:W-:Y:S02]  /*12000*/  SHF.R.U32.HI R15, RZ, 0x8, R5 ;  /* 0x00000008ff0f7819 */ /* 0x000fe40000011605 */
[----:B------:R-:W-:-:S04]  /*12010*/  LOP3.LUT R5, R4, 0xff, RZ, 0xc0, !PT ;  /* 0x000000ff04057812 */ /* 0x000fc800078ec0ff */
[----:B------:R-:W-:Y:S02]  /*12020*/  PRMT R25, R5, 0x5410, R15 ;  /* 0x0000541005197816 */ /* 0x000fe4000000000f */
[--C-:B------:R-:W-:Y:S02]  /*12030*/  SHF.R.U32.HI R5, RZ, 0x10, R4.reuse ;  /* 0x00000010ff057819 */ /* 0x100fe40000011604 */
[----:B------:R-:W-:Y:S02]  /*12040*/  SHF.R.U32.HI R15, RZ, 0x18, R4 ;  /* 0x00000018ff0f7819 */ /* 0x000fe40000011604 */
[----:B------:R-:W-:Y:S02]  /*12050*/  HSET2.LE.AND R4, R24, R0, PT ;  /* 0x0000000018047233 */ /* 0x000fe40003803000 */
[----:B------:R-:W-:-:S03]  /*12060*/  LOP3.LUT R5, R5, 0xff, RZ, 0xc0, !PT ;  /* 0x000000ff05057812 */ /* 0x000fc600078ec0ff */
[----:B------:R-:W-:Y:S02]  /*12070*/  LOP3.LUT R16, R4, R89, RZ, 0xc0, !PT ;  /* 0x0000005904107212 */ /* 0x000fe400078ec0ff */
[C---:B------:R-:W-:Y:S02]  /*12080*/  LOP3.LUT R4, R14.reuse, 0xffff, RZ, 0xc0, !PT ;  /* 0x0000ffff0e047812 */ /* 0x040fe400078ec0ff */
[----:B------:R-:W-:Y:S02]  /*12090*/  PRMT R21, R5, 0x5410, R15 ;  /* 0x0000541005157816 */ /* 0x000fe4000000000f */
[----:B------:R-:W-:Y:S02]  /*120a0*/  SHF.R.U32.HI R5, RZ, 0x8, R4 ;  /* 0x00000008ff057819 */ /* 0x000fe40000011604 */
[----:B------:R-:W-:-:S04]  /*120b0*/  LOP3.LUT R4, R14, 0xff, RZ, 0xc0, !PT ;  /* 0x000000ff0e047812 */ /* 0x000fc800078ec0ff */
[----:B------:R-:W-:Y:S02]  /*120c0*/  PRMT R26, R4, 0x5410, R5 ;  /* 0x00005410041a7816 */ /* 0x000fe40000000005 */
[----:B------:R-:W-:Y:S01]  /*120d0*/  SHF.R.U32.HI R5, RZ, 0x10, R14 ;  /* 0x00000010ff057819 */ /* 0x000fe2000001160e */
[----:B------:R-:W-:Y:S01]  /*120e0*/  IMAD.MOV.U32 R90, RZ, RZ, R74 ;  /* 0x000000ffff5a7224 */ /* 0x000fe200078e004a */
[----:B------:R-:W-:Y:S02]  /*120f0*/  HSET2.LE.AND R4, R28, R0, PT ;  /* 0x000000001c047233 */ /* 0x000fe40003803000 */
[----:B------:R-:W-:Y:S02]  /*12100*/  SHF.R.U32.HI R14, RZ, 0x18, R14 ;  /* 0x00000018ff0e7819 */ /* 0x000fe4000001160e */
[----:B------:R-:W-:Y:S02]  /*12110*/  LOP3.LUT R5, R5, 0xff, RZ, 0xc0, !PT ;  /* 0x000000ff05057812 */ /* 0x000fe400078ec0ff */
[----:B------:R-:W-:-:S02]  /*12120*/  LOP3.LUT R17, R4, R90, RZ, 0xc0, !PT ;  /* 0x0000005a04117212 */ /* 0x000fc400078ec0ff */
[----:B------:R-:W-:Y:S01]  /*12130*/  PRMT R24, R5, 0x5410, R14 ;  /* 0x0000541005187816 */ /* 0x000fe2000000000e */
[----:B------:R-:W-:Y:S01]  /*12140*/  IMAD.WIDE.U32 R4, R27, -0x2daee0ad, RZ ;  /* 0xd2511f531b047825 */ /* 0x000fe200078e00ff */
[----:B------:R-:W-:-:S03]  /*12150*/  HSET2.LE.AND R14, R21, R0, PT ;  /* 0x00000000150e7233 */ /* 0x000fc60003803000 */
[----:B------:R-:W-:Y:S02]  /*12160*/  IMAD.MOV.U32 R74, RZ, RZ, R134 ;  /* 0x000000ffff4a7224 */ /* 0x000fe400078e0086 */
[----:B------:R-:W-:Y:S01]  /*12170*/  IMAD.MOV.U32 R44, RZ, RZ, R68 ;  /* 0x000000ffff2c7224 */ /* 0x000fe200078e0044 */
[----:B------:R-:W-:Y:S01]  /*12180*/  LOP3.LUT R68, R5, UR20, R20, 0x96, !PT ;  /* 0x0000001405447c12 */ /* 0x000fe2000f8e9614 */
[----:B------:R-:W-:Y:S02]  /*12190*/  IMAD.MOV.U32 R134, RZ, RZ, R229 ;  /* 0x000000ffff867224 */ /* 0x000fe400078e00e5 */
[----:B------:R-:W-:Y:S01]  /*121a0*/  IMAD.MOV.U32 R64, RZ, RZ, R29 ;  /* 0x000000ffff407224 */ /* 0x000fe200078e001d */
[----:B------:R-:W2:Y:S01]  /*121b0*/  LDL.LU R229, [R1+0x1e8] ;  /* 0x0001e80001e57983 */ /* 0x000ea20000300800 */
[----:B------:R-:W-:-:S04]  /*121c0*/  IMAD.WIDE.U32 R20, R91, -0x326172a9, RZ ;  /* 0xcd9e8d575b147825 */ /* 0x000fc800078e00ff */
[----:B------:R-:W-:Y:S02]  /*121d0*/  IMAD.MOV.U32 R73, RZ, RZ, R80 ;  /* 0x000000ffff497224 */ /* 0x000fe400078e0050 */
[----:B------:R-:W-:Y:S02]  /*121e0*/  IMAD.MOV.U32 R80, RZ, RZ, R63 ;  /* 0x000000ffff507224 */ /* 0x000fe400078e003f */
[----:B------:R-:W-:Y:S02]  /*121f0*/  IMAD.MOV.U32 R89, RZ, RZ, R61 ;  /* 0x000000ffff597224 */ /* 0x000fe400078e003d */
[----:B------:R-:W-:Y:S02]  /*12200*/  IMAD.MOV.U32 R90, RZ, RZ, R66 ;  /* 0x000000ffff5a7224 */ /* 0x000fe400078e0042 */
[----:B------:R-:W-:Y:S02]  /*12210*/  IMAD.MOV.U32 R72, RZ, RZ, R74 ;  /* 0x000000ffff487224 */ /* 0x000fe400078e004a */
[----:B------:R-:W-:Y:S01]  /*12220*/  IMAD.MOV.U32 R74, RZ, RZ, R135 ;  /* 0x000000ffff4a7224 */ /* 0x000fe200078e0087 */
[C---:B------:R-:W-:Y:S01]  /*12230*/  LOP3.LUT R135, R4.reuse, 0xff, RZ, 0xc0, !PT ;  /* 0x000000ff04877812 */ /* 0x040fe200078ec0ff */
[----:B------:R-:W-:Y:S01]  /*12240*/  IMAD.MOV.U32 R66, RZ, RZ, R134 ;  /* 0x000000ffff427224 */ /* 0x000fe200078e0086 */
[--C-:B------:R-:W-:Y:S01]  /*12250*/  SHF.R.U32.HI R134, RZ, 0x18, R4.reuse ;  /* 0x00000018ff867819 */ /* 0x100fe20000011604 */
[----:B------:R-:W-:Y:S01]  /*12260*/  IMAD.MOV.U32 R61, RZ, RZ, R133 ;  /* 0x000000ffff3d7224 */ /* 0x000fe200078e0085 */
[----:B------:R-:W-:Y:S01]  /*12270*/  SHF.R.U32.HI R133, RZ, 0x10, R4 ;  /* 0x00000010ff857819 */ /* 0x000fe20000011604 */
[----:B------:R-:W-:Y:S01]  /*12280*/  IMAD.MOV.U32 R63, RZ, RZ, R132 ;  /* 0x000000ffff3f7224 */ /* 0x000fe200078e0084 */
[----:B------:R-:W-:Y:S01]  /*12290*/  LOP3.LUT R132, R4, 0xffff, RZ, 0xc0, !PT ;  /* 0x0000ffff04847812 */ /* 0x000fe200078ec0ff */
[----:B------:R-:W-:Y:S01]  /*122a0*/  IMAD.MOV.U32 R91, RZ, RZ, R73 ;  /* 0x000000ffff5b7224 */ /* 0x000fe200078e0049 */
[----:B------:R-:W-:Y:S01]  /*122b0*/  LOP3.LUT R4, R21, R64, RZ, 0x3c, !PT ;  /* 0x0000004015047212 */ /* 0x000fe200078e3cff */
        /* <DEDUP_REMOVED lines=29> */
[----:B------:R-:W-:Y:S01]  /*12490*/  IMAD.MOV.U32 R93, RZ, RZ, R64 ;  /* 0x000000ffff5d7224 */ /* 0x000fe200078e0040 */
[----:B------:R-:W4:Y:S01]  /*124a0*/  LDL.LU R192, [R1+0x1e4] ;  /* 0x0001e40001c07983 */ /* 0x000f220000300800 */
[----:B------:R-:W-:-:S02]  /*124b0*/  IMAD.MOV.U32 R247, RZ, RZ, R84 ;  /* 0x000000fffff77224 */ /* 0x000fc400078e0054 */
[----:B------:R-:W-:Y:S02]  /*124c0*/  IMAD.MOV.U32 R64, RZ, RZ, R85 ;  /* 0x000000ffff407224 */ /* 0x000fe400078e0055 */
[----:B------:R-:W-:Y:S02]  /*124d0*/  IMAD.MOV.U32 R84, RZ, RZ, R184 ;  /* 0x000000ffff547224 */ /* 0x000fe400078e00b8 */
[----:B------:R-:W-:Y:S01]  /*124e0*/  IMAD.MOV.U32 R244, RZ, RZ, R86 ;  /* 0x000000fffff47224 */ /* 0x000fe200078e0056 */
[----:B------:R1:W5:Y:S01]  /*124f0*/  LDL.LU R184, [R1+0x1e0] ;  /* 0x0001e00001b87983 */ /* 0x0003620000300800 */
[----:B------:R-:W-:Y:S02]  /*12500*/  IMAD.MOV.U32 R85, RZ, RZ, R185 ;  /* 0x000000ffff557224 */ /* 0x000fe400078e00b9 */
[----:B------:R-:W-:Y:S01]  /*12510*/  IMAD.MOV.U32 R86, RZ, RZ, R169 ;  /* 0x000000ffff567224 */ /* 0x000fe200078e00a9 */
[----:B------:R1:W5:Y:S04]  /*12520*/  LDL.LU R185, [R1+0x1dc] ;  /* 0x0001dc0001b97983 */ /* 0x0003680000300800 */
[----:B------:R-:W3:Y:S01]  /*12530*/  LDL.LU R169, [R1+0x1d8] ;  /* 0x0001d80001a97983 */ /* 0x000ee20000300800 */
[----:B------:R-:W-:-:S02]  /*12540*/  IMAD.MOV.U32 R31, RZ, RZ, R87 ;  /* 0x000000ffff1f7224 */ /* 0x000fc400078e0057 */
[----:B------:R-:W-:Y:S02]  /*12550*/  IMAD.MOV.U32 R87, RZ, RZ, R172 ;  /* 0x000000ffff577224 */ /* 0x000fe400078e00ac */
[----:B------:R-:W2:Y:S01]  /*12560*/  LDL.LU R172, [R1+0x1d4] ;  /* 0x0001d40001ac7983 */ /* 0x000ea20000300800 */
        /* <DEDUP_REMOVED lines=8> */
[----:B------:R1:W5:Y:S01]  /*125f0*/  LDL.LU R188, [R1+0x1d0] ;  /* 0x0001d00001bc7983 */ /* 0x0003620000300800 */
[----:B------:R-:W-:Y:S02]  /*12600*/  IMAD.MOV.U32 R94, RZ, RZ, R189 ;  /* 0x000000ffff5e7224 */ /* 0x000fe400078e00bd */
[----:B------:R-:W-:Y:S01]  /*12610*/  IMAD.MOV.U32 R56, RZ, RZ, R48 ;  /* 0x000000ffff387224 */ /* 0x000fe200078e0030 */
[----:B------:R1:W5:Y:S01]  /*12620*/  LDL.LU R189, [R1+0x1cc] ;  /* 0x0001cc0001bd7983 */ /* 0x0003620000300800 */
[----:B------:R-:W-:-:S02]  /*12630*/  IMAD.MOV.U32 R95, RZ, RZ, R186 ;  /* 0x000000ffff5f7224 */ /* 0x000fc400078e00ba */
[----:B------:R-:W-:Y:S01]  /*12640*/  IMAD.MOV.U32 R58, RZ, RZ, R49 ;  /* 0x000000ffff3a7224 */ /* 0x000fe200078e0031 */
[----:B------:R1:W5:Y:S01]  /*12650*/  LDL.LU R186, [R1+0x1c8] ;  /* 0x0001c80001ba7983 */ /* 0x0003620000300800 */
[----:B------:R-:W-:Y:S02]  /*12660*/  IMAD.MOV.U32 R48, RZ, RZ, R190 ;  /* 0x000000ffff307224 */ /* 0x000fe400078e00be */
[----:B------:R-:W-:Y:S01]  /*12670*/  IMAD.MOV.U32 R49, RZ, RZ, R187 ;  /* 0x000000ffff317224 */ /* 0x000fe200078e00bb */
[----:B------:R1:W5:Y:S01]  /*12680*/  LDL.LU R190, [R1+0x1c4] ;  /* 0x0001c40001be7983 */ /* 0x0003620000300800 */
[----:B------:R-:W-:Y:S02]  /*12690*/  IMAD.MOV.U32 R27, RZ, RZ, R191 ;  /* 0x000000ffff1b7224 */ /* 0x000fe400078e00bf */
[----:B------:R-:W-:Y:S01]  /*126a0*/  IMAD.MOV.U32 R28, RZ, RZ, R170 ;  /* 0x000000ffff1c7224 */ /* 0x000fe200078e00aa */
[----:B------:R1:W5:Y:S04]  /*126b0*/  LDL.LU R187, [R1+0x1c0] ;  /* 0x0001c00001bb7983 */ /* 0x0003680000300800 */
[----:B------:R1:W5:Y:S04]  /*126c0*/  LDL.LU R191, [R1+0x1bc] ;  /* 0x0001bc0001bf7983 */ /* 0x0003680000300800 */
[----:B------:R-:W4:Y:S04]  /*126d0*/  LDL.LU R170, [R1+0x1b8] ;  /* 0x0001b80001aa7983 */ /* 0x000f280000300800 */
[----:B------:R-:W4:Y:S01]  /*126e0*/  LDL.LU R171, [R1+0x1b4] ;  /* 0x0001b40001ab7983 */ /* 0x000f220000300800 */
[----:B------:R-:W-:Y:S01]  /*126f0*/  IMAD.WIDE.U32 R40, R4, -0x2daee0ad, RZ ;  /* 0xd2511f5304287825 */ /* 0x000fe200078e00ff */
[----:B------:R-:W-:-:S04]  /*12700*/  HSET2.LE.AND R15, R25, R0, PT ;  /* 0x00000000190f7233 */ /* 0x000fc80003803000 */
[----:B------:R-:W-:Y:S01]  /*12710*/  LOP3.LUT R4, R41, UR41, R92, 0x96, !PT ;  /* 0x0000002929047c12 */ /* 0x000fe2000f8e965c */
[----:B------:R-:W-:Y:S01]  /*12720*/  IMAD.MOV.U32 R29, RZ, RZ, R39 ;  /* 0x000000ffff1d7224 */ /* 0x000fe200078e0027 */
[----:B------:R-:W-:Y:S02]  /*12730*/  LOP3.LUT R38, R15, R35, RZ, 0xc0, !PT ;  /* 0x000000230f267212 */ /* 0x000fe400078ec0ff */
[----:B------:R-:W-:Y:S01]  /*12740*/  LOP3.LUT R39, R14, R34, RZ, 0xc0, !PT ;  /* 0x000000220e277212 */ /* 0x000fe200078ec0ff */
[----:B------:R-:W-:Y:S01]  /*12750*/  IMAD.WIDE.U32 R34, R4, -0x326172a9, RZ ;  /* 0xcd9e8d5704227825 */ /* 0x000fe200078e00ff */
[--C-:B------:R-:W-:Y:S02]  /*12760*/  HSET2.LE.AND R5, R26, R0.reuse, PT ;  /* 0x000000001a057233 */ /* 0x100fe40003803000 */
[----:B------:R-:W-:Y:S02]  /*12770*/  HSET2.LE.AND R4, R24, R0, PT ;  /* 0x0000000018047233 */ /* 0x000fe40003803000 */
[----:B------:R-:W-:-:S02]  /*12780*/  LOP3.LUT R14, R23, UR42, R20, 0x96, !PT ;  /* 0x0000002a170e7c12 */ /* 0x000fc4000f8e9614 */
[----:B------:R-:W-:Y:S02]  /*12790*/  LOP3.LUT R36, R5, R36, RZ, 0xc0, !PT ;  /* 0x0000002405247212 */ /* 0x000fe400078ec0ff */
[----:B------:R-:W-:Y:S01]  /*127a0*/  LOP3.LUT R37, R4, R65, RZ, 0xc0, !PT ;  /* 0x0000004104257212 */ /* 0x000fe200078ec0ff */
[----:B------:R-:W-:Y:S01]  /*127b0*/  IMAD.WIDE.U32 R4, R14, -0x2daee0ad, RZ ;  /* 0xd2511f530e047825 */ /* 0x000fe200078e00ff */
[----:B------:R-:W-:Y:S02]  /*127c0*/  LOP3.LUT R41, R7, UR42, R20, 0x96, !PT ;  /* 0x0000002a07297c12 */ /* 0x000fe4000f8e9614 */
[C---:B------:R-:W-:Y:S02]  /*127d0*/  LOP3.LUT R7, R35.reuse, UR40, R22, 0x96, !PT ;  /* 0x0000002823077c12 */ /* 0x040fe4000f8e9616 */
[----:B------:R-:W-:Y:S02]  /*127e0*/  LOP3.LUT R35, R35, UR40, R6, 0x96, !PT ;  /* 0x0000002823237c12 */ /* 0x000fe4000f8e9606 */
[----:B------:R-:W-:Y:S01]  /*127f0*/  LOP3.LUT R6, R5, UR39, R40, 0x96, !PT ;  /* 0x0000002705067c12 */ /* 0x000fe2000f8e9628 */
[----:B------:R-:W-:-:S04]  /*12800*/  IMAD.WIDE.U32 R14, R7, -0x2daee0ad, RZ ;  /* 0xd2511f53070e7825 */ /* 0x000fc800078e00ff */
[----:B------:R-:W-:Y:S01]  /*12810*/  IMAD.WIDE.U32 R6, R6, -0x326172a9, RZ ;  /* 0xcd9e8d5706067825 */ /* 0x000fe200078e00ff */
[----:B------:R-:W-:-:S04]  /*12820*/  LOP3.LUT R15, R15, UR37, R4, 0x96, !PT ;  /* 0x000000250f0f7c12 */ /* 0x000fc8000f8e9604 */
[----:B------:R-:W-:-:S05]  /*12830*/  LOP3.LUT R4, R7, UR38, R34, 0x96, !PT ;  /* 0x0000002607047c12 */ /* 0x000fca000f8e9622 */
[----:B------:R-:W-:-:S05]  /*12840*/  IMAD.WIDE.U32 R4, R4, -0x2daee0ad, RZ ;  /* 0xd2511f5304047825 */ /* 0x000fca00078e00ff */
[----:B------:R-:W-:Y:S01]  /*12850*/  LOP3.LUT R7, R5, UR30, R14, 0x96, !PT ;  /* 0x0000001e05077c12 */ /* 0x000fe2000f8e960e */
[----:B------:R-:W-:-:S05]  /*12860*/  IMAD.WIDE.U32 R14, R15, -0x326172a9, RZ ;  /* 0xcd9e8d570f0e7825 */ /* 0x000fca00078e00ff */
[----:B------:R-:W-:-:S05]  /*12870*/  LOP3.LUT R6, R15, UR31, R6, 0x96, !PT ;  /* 0x0000001f0f067c12 */ /* 0x000fca000f8e9606 */
[----:B------:R-:W-:-:S05]  /*12880*/  IMAD.WIDE.U32 R24, R6, -0x2daee0ad, RZ ;  /* 0xd2511f5306187825 */ /* 0x000fca00078e00ff */
[----:B------:R-:W-:Y:S01]  /*12890*/  LOP3.LUT R4, R25, UR24, R4, 0x96, !PT ;  /* 0x0000001819047c12 */ /* 0x000fe2000f8e9604 */
[----:B------:R-:W-:-:S04]  /*128a0*/  IMAD.WIDE.U32 R6, R7, -0x326172a9, RZ ;  /* 0xcd9e8d5707067825 */ /* 0x000fc800078e00ff */
[----:B------:R-:W-:Y:S01]  /*128b0*/  IMAD.WIDE.U32 R4, R4, -0x326172a9, RZ ;  /* 0xcd9e8d5704047825 */ /* 0x000fe200078e00ff */
[----:B------:R-:W-:Y:S02]  /*128c0*/  LOP3.LUT R15, R7, UR26, R14, 0x96, !PT ;  /* 0x0000001a070f7c12 */ /* 0x000fe4000f8e960e */
[----:B------:R-:W-:Y:S02]  /*128d0*/  SHF.R.U32.HI R7, RZ, 0x10, R4 ;  /* 0x00000010ff077819 */ /* 0x000fe40000011604 */
[----:B------:R-:W-:Y:S02]  /*128e0*/  LOP3.LUT R14, R5, UR21, R6, 0x96, !PT ;  /* 0x00000015050e7c12 */ /* 0x000fe4000f8e9606 */
[C---:B------:R-:W-:Y:S02]  /*128f0*/  LOP3.LUT R5, R4.reuse, 0xffff, RZ, 0xc0, !PT ;  /* 0x0000ffff04057812 */ /* 0x040fe400078ec0ff */
[----:B------:R-:W-:Y:S02]  /*12900*/  LOP3.LUT R6, R4, 0xff, RZ, 0xc0, !PT ;  /* 0x000000ff04067812 */ /* 0x000fe400078ec0ff */
[----:B------:R-:W-:-:S02]  /*12910*/  SHF.R.U32.HI R4, RZ, 0x18, R4 ;  /* 0x00000018ff047819 */ /* 0x000fc40000011604 */
[----:B------:R-:W-:Y:S02]  /*12920*/  LOP3.LUT R7, R7, 0xff, RZ, 0xc0, !PT ;  /* 0x000000ff07077812 */ /* 0x000fe400078ec0ff */
[----:B------:R-:W-:Y:S02]  /*12930*/  SHF.R.U32.HI R5, RZ, 0x8, R5 ;  /* 0x00000008ff057819 */ /* 0x000fe40000011605 */
[----:B------:R-:W-:Y:S02]  /*12940*/  PRMT R7, R7, 0x5410, R4 ;  /* 0x0000541007077816 */ /* 0x000fe40000000004 */
[----:B------:R-:W-:Y:S02]  /*12950*/  LOP3.LUT R4, R14, 0xffff, RZ, 0xc0, !PT ;  /* 0x0000ffff0e047812 */ /* 0x000fe400078ec0ff */
[----:B------:R-:W-:Y:S02]  /*12960*/  PRMT R6, R6, 0x5410, R5 ;  /* 0x0000541006067816 */ /* 0x000fe40000000005 */
[----:B------:R-:W-:-:S02]  /*12970*/  SHF.R.U32.HI R5, RZ, 0x8, R4 ;  /* 0x00000008ff057819 */ /* 0x000fc40000011604 */
[----:B------:R-:W-:-:S04]  /*12980*/  LOP3.LUT R4, R14, 0xff, RZ, 0xc0, !PT ;  /* 0x000000ff0e047812 */ /* 0x000fc800078ec0ff */
[----:B------:R-:W-:Y:S02]  /*12990*/  PRMT R4, R4, 0x5410, R5 ;  /* 0x0000541004047816 */ /* 0x000fe40000000005 */
[--C-:B------:R-:W-:Y:S02]  /*129a0*/  SHF.R.U32.HI R5, RZ, 0x10, R14.reuse ;  /* 0x00000010ff057819 */ /* 0x100fe4000001160e */
[----:B------:R-:W-:Y:S02]  /*129b0*/  SHF.R.U32.HI R14, RZ, 0x18, R14 ;  /* 0x00000018ff0e7819 */ /* 0x000fe4000001160e */
[----:B------:R-:W-:-:S04]  /*129c0*/  LOP3.LUT R5, R5, 0xff, RZ, 0xc0, !PT ;  /* 0x000000ff05057812 */ /* 0x000fc800078ec0ff */
[----:B------:R-:W-:Y:S02]  /*129d0*/  PRMT R5, R5, 0x5410, R14 ;  /* 0x0000541005057816 */ /* 0x000fe4000000000e */
[--C-:B------:R-:W-:Y:S02]  /*129e0*/  HSET2.LE.AND R6, R6, R0.reuse, PT ;  /* 0x0000000006067233 */ /* 0x100fe40003803000 */
[--C-:B------:R-:W-:Y:S02]  /*129f0*/  HSET2.LE.AND R7, R7, R0.reuse, PT ;  /* 0x0000000007077233 */ /* 0x100fe40003803000 */
[--C-:B------:R-:W-:Y:S02]  /*12a00*/  HSET2.LE.AND R4, R4, R0.reuse, PT ;  /* 0x0000000004047233 */ /* 0x100fe40003803000 */
[----:B------:R-:W-:Y:S02]  /*12a10*/  HSET2.LE.AND R5, R5, R0, PT ;  /* 0x0000000005057233 */ /* 0x000fe40003803000 */
[----:B------:R-:W-:-:S02]  /*12a20*/  LOP3.LUT R6, R6, R43, RZ, 0xc0, !PT ;  /* 0x0000002b06067212 */ /* 0x000fc400078ec0ff */
[----:B------:R-:W-:Y:S02]  /*12a30*/  LOP3.LUT R7, R7, R42, RZ, 0xc0, !PT ;  /* 0x0000002a07077212 */ /* 0x000fe400078ec0ff */
[----:B------:R-:W-:Y:S02]  /*12a40*/  LOP3.LUT R4, R4, R46, RZ, 0xc0, !PT ;  /* 0x0000002e04047212 */ /* 0x000fe400078ec0ff */
[----:B------:R-:W-:Y:S01]  /*12a50*/  LOP3.LUT R5, R5, R45, RZ, 0xc0, !PT ;  /* 0x0000002d05057212 */ /* 0x000fe200078ec0ff */
[----:B------:R-:W-:Y:S02]  /*12a60*/  IMAD.MOV.U32 R92, RZ, RZ, R239 ;  /* 0x000000ffff5c7224 */ /* 0x000fe400078e00ef */
[----:B------:R-:W-:Y:S02]  /*12a70*/  IMAD.MOV.U32 R96, RZ, RZ, R44 ;  /* 0x000000ffff607224 */ /* 0x000fe400078e002c */
[----:B------:R-:W-:Y:S02]  /*12a80*/  IMAD.MOV.U32 R44, RZ, RZ, R89 ;  /* 0x000000ffff2c7224 */ /* 0x000fe400078e0059 */
[----:B------:R-:W-:-:S02]  /*12a90*/  IMAD.MOV.U32 R73, RZ, RZ, R90 ;  /* 0x000000ffff497224 */ /* 0x000fc400078e005a */
[----:B------:R-:W-:Y:S02]  /*12aa0*/  IMAD.MOV.U32 R239, RZ, RZ, R88 ;  /* 0x000000ffffef7224 */ /* 0x000fe400078e0058 */
[----:B------:R-:W-:Y:S02]  /*12ab0*/  IMAD.MOV.U32 R246, RZ, RZ, R83 ;  /* 0x000000fffff67224 */ /* 0x000fe400078e0053 */
[----:B------:R-:W-:Y:S02]  /*12ac0*/  IMAD.MOV.U32 R30, RZ, RZ, R82 ;  /* 0x000000ffff1e7224 */ /* 0x000fe400078e0052 */
[----:B------:R-:W-:Y:S02]  /*12ad0*/  @!P1 HADD2 R124, -R142.H0_H0, -RZ.H0_H0 ;  /* 0xa00000ff8e7c9230 */ /* 0x000fe40000000900 */
[----:B------:R-:W-:Y:S01]  /*12ae0*/  IMAD.MOV.U32 R60, RZ, RZ, R56 ;  /* 0x000000ffff3c7224 */ /* 0x000fe200078e0038 */
[----:B------:R-:W-:Y:S01]  /*12af0*/  STG.E.U16 desc[UR28][R12.64+-0x70], R52 ;  /* 0xffff90340c007986 */ /* 0x000fe2000c10151c */
[----:B------:R-:W-:Y:S01]  /*12b00*/  IMAD.MOV.U32 R56, RZ, RZ, R31 ;  /* 0x000000ffff387224 */ /* 0x000fe200078e001f */
[----:B------:R-:W-:-:S02]  /*12b10*/  @!P1 PRMT R142, R124, 0x5410, RZ ;  /* 0x000054107c8e9816 */ /* 0x000fc400000000ff */
[----:B------:R-:W-:Y:S01]  /*12b20*/  STG.E.U16 desc[UR28][R12.64+-0x6e], R51 ;  /* 0xffff92330c007986 */ /* 0x000fe2000c10151c */
[----:B------:R-:W-:Y:S02]  /*12b30*/  IMAD.MOV.U32 R124, RZ, RZ, R247 ;  /* 0x000000ffff7c7224 */ /* 0x000fe400078e00f7 */
[----:B------:R-:W-:Y:S01]  /*12b40*/  IMAD.MOV.U32 R31, RZ, RZ, R29 ;  /* 0x000000ffff1f7224 */ /* 0x000fe200078e001d */
[----:B------:R-:W-:Y:S01]  /*12b50*/  STG.E.U16 desc[UR28][R32.64+-0x70], R67 ;  /* 0xffff904320007986 */ /* 0x000fe2000c10151c */
[----:B------:R-:W-:Y:S02]  /*12b60*/  IMAD.MOV.U32 R247, RZ, RZ, R64 ;  /* 0x000000fffff77224 */ /* 0x000fe400078e0040 */
[----:B------:R-:W-:Y:S01]  /*12b70*/  IMAD.MOV.U32 R29, RZ, RZ, R74 ;  /* 0x000000ffff1d7224 */ /* 0x000fe200078e004a */
[----:B---3--:R-:W3:Y:S02]  /*12b80*/  LDSM.16.MT88.4 R20, [R169+0x6000] ;  /* 0x00600000a914783b */ /* 0x008ee40000004200 */
[-C--:B---3--:R-:W-:Y:S06]  /*12b90*/  HMMA.16816.F32 R88, R8, R20.reuse, R248 ;  /* 0x000000140858723c */ /* 0x088fec00000018f8 */
[C---:B------:R-:W-:Y:S06]  /*12ba0*/  HMMA.16816.F32 R80, R4.reuse, R20, R100 ;  /* 0x000000140450723c */ /* 0x040fec0000001864 */
[-C--:B------:R-:W-:Y:S06]  /*12bb0*/  HMMA.16816.F32 R76, R4, R22.reuse, R104 ;  /* 0x00000016044c723c */ /* 0x080fec0000001868 */
[----:B------:R-:W-:Y:S01]  /*12bc0*/  HMMA.16816.F32 R84, R8, R22, R84 ;  /* 0x000000160854723c */ /* 0x000fe20000001854 */
[----:B--2---:R-:W2:Y:S01]  /*12bd0*/  LDSM.16.MT88.4 R20, [R172+0x6000] ;  /* 0x00600000ac14783b */ /* 0x004ea20000004200 */
[----:B------:R-:W-:-:S04]  /*12be0*/  IMAD.MOV.U32 R53, RZ, RZ, R56 ;  /* 0x000000ffff357224 */ /* 0x000fc800078e0038 */
[----:B--2---:R-:W-:Y:S07]  /*12bf0*/  HMMA.16816.F32 R100, R8, R20, R120 ;  /* 0x000000140864723c */ /* 0x004fee0000001878 */
        /* <DEDUP_REMOVED lines=8> */
[----:B------:R-:W-:Y:S02]  /*12c80*/  IMAD.MOV.U32 R244, RZ, RZ, R75 ;  /* 0x000000fffff47224 */ /* 0x000fe400078e004b */
[----:B------:R-:W-:-:S02]  /*12c90*/  IMAD.MOV.U32 R44, RZ, RZ, R66 ;  /* 0x000000ffff2c7224 */ /* 0x000fc400078e0042 */
[----:B------:R-:W-:Y:S01]  /*12ca0*/  IMAD.MOV.U32 R239, RZ, RZ, R72 ;  /* 0x000000ffffef7224 */ /* 0x000fe200078e0048 */
[C---:B------:R-:W-:Y:S06]  /*12cb0*/  HMMA.16816.F32 R64, R4.reuse, R22, R116 ;  /* 0x000000160440723c */ /* 0x040fec0000001874 */
[----:B------:R-:W-:Y:S01]  /*12cc0*/  HMMA.16816.F32 R72, R4, R20, R108 ;  /* 0x000000140448723c */ /* 0x000fe2000000186c */
[----:B----4-:R-:W2:Y:S01]  /*12cd0*/  LDSM.16.MT88.4 R20, [R170+0x6000] ;  /* 0x00600000aa14783b */ /* 0x010ea20000004200 */
        /* <DEDUP_REMOVED lines=10> */
[-C--:B--2---:R-:W-:Y:S06]  /*12d80*/  HMMA.16816.F32 R108, R8, R20.reuse, R56 ;  /* 0x00000014086c723c */ /* 0x084fec0000001838 */
[C---:B------:R-:W-:Y:S06]  /*12d90*/  HMMA.16816.F32 R56, R4.reuse, R20, R128 ;  /* 0x000000140438723c */ /* 0x040fec0000001880 */
[-C--:B------:R-:W-:Y:S06]  /*12da0*/  HMMA.16816.F32 R52, R4, R22.reuse, R52 ;  /* 0x000000160434723c */ /* 0x080fec0000001834 */
[----:B------:R-:W-:Y:S01]  /*12db0*/  HMMA.16816.F32 R104, R8, R22, R248 ;  /* 0x000000160868723c */ /* 0x000fe200000018f8 */
[----:B------:R-:W2:Y:S01]  /*12dc0*/  LDSM.16.MT88.4 R20, [R171+0x6000] ;  /* 0x00600000ab14783b */ /* 0x000ea20000004200 */
[----:B------:R-:W-:-:S02]  /*12dd0*/  IMAD.MOV.U32 R51, RZ, RZ, R60 ;  /* 0x000000ffff337224 */ /* 0x000fc400078e003c */
[----:B------:R-:W-:Y:S02]  /*12de0*/  IMAD.MOV.U32 R60, RZ, RZ, R31 ;  /* 0x000000ffff3c7224 */ /* 0x000fe400078e001f */
[----:B------:R-:W-:Y:S02]  /*12df0*/  IMAD.MOV.U32 R45, RZ, RZ, R239 ;  /* 0x000000ffff2d7224 */ /* 0x000fe400078e00ef */
[----:B------:R-:W-:Y:S02]  /*12e00*/  IMAD.MOV.U32 R46, RZ, RZ, R29 ;  /* 0x000000ffff2e7224 */ /* 0x000fe400078e001d */
[----:B------:R-:W-:Y:S02]  /*12e10*/  IMAD.MOV.U32 R26, RZ, RZ, R125 ;  /* 0x000000ffff1a7224 */ /* 0x000fe400078e007d */
[----:B------:R-:W-:Y:S02]  /*12e20*/  IMAD.MOV.U32 R250, RZ, RZ, R27 ;  /* 0x000000fffffa7224 */ /* 0x000fe400078e001b */
[----:B------:R-:W-:Y:S01]  /*12e30*/  IMAD.MOV.U32 R14, RZ, RZ, R26 ;  /* 0x000000ffff0e7224 */ /* 0x000fe200078e001a */
[C---:B--2---:R-:W-:Y:S06]  /*12e40*/  HMMA.16816.F32 R60, R4.reuse, R20, R60 ;  /* 0x00000014043c723c */ /* 0x044fec000000183c */
[----:B------:R-:W-:Y:S07]  /*12e50*/  HMMA.16816.F32 R48, R4, R22, R48 ;  /* 0x000000160430723c */ /* 0x000fee0000001830 */
[----:B------:R-:W-:Y:S01]  /*12e60*/  IMAD.WIDE.U32 R4, R15, -0x2daee0ad, RZ ;  /* 0xd2511f530f047825 */ /* 0x000fe200078e00ff */
[----:B------:R-:W-:Y:S04]  /*12e70*/  HMMA.16816.F32 R92, R8, R20, R92 ;  /* 0x00000014085c723c */ /* 0x000fe8000000185c */
[----:B------:R-:W-:-:S02]  /*12e80*/  LOP3.LUT R6, R5, UR20, R24, 0x96, !PT ;  /* 0x0000001405067c12 */ /* 0x000fc4000f8e9618 */
[----:B------:R-:W2:Y:S01]  /*12e90*/  LDSM.16.MT88.4 R24, [R172+0x6800] ;  /* 0x00680000ac18783b */ /* 0x000ea20000004200 */
[----:B------:R-:W-:Y:S03]  /*12ea0*/  HMMA.16816.F32 R44, R8, R22, R44 ;  /* 0x00000016082c723c */ /* 0x000fe6000000182c */
[----:B------:R-:W3:Y:S01]  /*12eb0*/  LDSM.16.MT88.4 R20, [R170+0x6800] ;  /* 0x00680000aa14783b */ /* 0x000ee20000004200 */
[----:B------:R-:W-:-:S03]  /*12ec0*/  LOP3.LUT R5, R4, 0xffff, RZ, 0xc0, !PT ;  /* 0x0000ffff04057812 */ /* 0x000fc600078ec0ff */
[--C-:B------:R-:W-:Y:S02]  /*12ed0*/  SHF.R.U32.HI R8, RZ, 0x10, R4.reuse ;  /* 0x00000010ff087819 */ /* 0x100fe40000011604 */
[----:B------:R-:W-:Y:S02]  /*12ee0*/  LOP3.LUT R9, R4, 0xff, RZ, 0xc0, !PT ;  /* 0x000000ff04097812 */ /* 0x000fe400078ec0ff */
[----:B------:R-:W-:Y:S02]  /*12ef0*/  SHF.R.U32.HI R7, RZ, 0x18, R4 ;  /* 0x00000018ff077819 */ /* 0x000fe40000011604 */
[----:B------:R-:W-:Y:S02]  /*12f00*/  LOP3.LUT R4, R8, 0xff, RZ, 0xc0, !PT ;  /* 0x000000ff08047812 */ /* 0x000fe400078ec0ff */
[----:B------:R-:W-:Y:S02]  /*12f10*/  SHF.R.U32.HI R5, RZ, 0x8, R5 ;  /* 0x00000008ff057819 */ /* 0x000fe40000011605 */
[----:B------:R-:W-:-:S02]  /*12f20*/  PRMT R11, R4, 0x5410, R7 ;  /* 0x00005410040b7816 */ /* 0x000fc40000000007 */
[----:B------:R-:W-:Y:S02]  /*12f30*/  PRMT R10, R9, 0x5410, R5 ;  /* 0x00005410090a7816 */ /* 0x000fe40000000005 */
[C---:B------:R-:W-:Y:S02]  /*12f40*/  LOP3.LUT R4, R6.reuse, 0xffff, RZ, 0xc0, !PT ;  /* 0x0000ffff06047812 */ /* 0x040fe400078ec0ff */
[----:B------:R-:W-:Y:S02]  /*12f50*/  SHF.R.U32.HI R5, RZ, 0x10, R6 ;  /* 0x00000010ff057819 */ /* 0x000fe40000011606 */
[----:B------:R-:W-:Y:S02]  /*12f60*/  SHF.R.U32.HI R7, RZ, 0x8, R4 ;  /* 0x00000008ff077819 */ /* 0x000fe40000011604 */
[----:B------:R-:W-:Y:S02]  /*12f70*/  LOP3.LUT R8, R6, 0xff, RZ, 0xc0, !PT ;  /* 0x000000ff06087812 */ /* 0x000fe400078ec0ff */
[----:B------:R-:W-:-:S02]  /*12f80*/  SHF.R.U32.HI R9, RZ, 0x18, R6 ;  /* 0x00000018ff097819 */ /* 0x000fc40000011606 */
[----:B------:R-:W-:Y:S02]  /*12f90*/  LOP3.LUT R4, R5, 0xff, RZ, 0xc0, !PT ;  /* 0x000000ff05047812 */ /* 0x000fe400078ec0ff */
[----:B------:R-:W-:Y:S02]  /*12fa0*/  PRMT R8, R8, 0x5410, R7 ;  /* 0x0000541008087816 */ /* 0x000fe40000000007 */
[----:B------:R-:W-:Y:S02]  /*12fb0*/  PRMT R5, R4, 0x5410, R9 ;  /* 0x0000541004057816 */ /* 0x000fe40000000009 */
[--C-:B------:R-:W-:Y:S02]  /*12fc0*/  HSET2.LE.AND R6, R10, R0.reuse, PT ;  /* 0x000000000a067233 */ /* 0x100fe40003803000 */
[--C-:B------:R-:W-:Y:S02]  /*12fd0*/  HSET2.LE.AND R7, R11, R0.reuse, PT ;  /* 0x000000000b077233 */ /* 0x100fe40003803000 */
[----:B------:R-:W-:-:S02]  /*12fe0*/  HSET2.LE.AND R4, R8, R0, PT ;  /* 0x0000000008047233 */ /* 0x000fc40003803000 */
[----:B------:R-:W-:Y:S01]  /*12ff0*/  HSET2.LE.AND R5, R5, R0, PT ;  /* 0x0000000005057233 */ /* 0x000fe20003803000 */
        /* <DEDUP_REMOVED lines=26> */
[----:B--2---:R-:W-:Y:S01]  /*131a0*/  HMMA.16816.F32 R120, R4, R26, R64 ;  /* 0x0000001a0478723c */ /* 0x004fe20000001840 */
[----:B------:R-:W-:Y:S02]  /*131b0*/  IMAD.MOV.U32 R251, RZ, RZ, R28 ;  /* 0x000000fffffb7224 */ /* 0x000fe400078e001c */
[----:B------:R-:W2:Y:S04]  /*131c0*/  LDSM.16.MT88.4 R28, [R169+0x6800] ;  /* 0x00680000a91c783b */ /* 0x000ea80000004200 */
[----:B------:R-:W-:-:S02]  /*131d0*/  IMAD.MOV.U32 R64, RZ, RZ, R116 ;  /* 0x000000ffff407224 */ /* 0x000fc400078e0074 */
[----:B------:R-:W-:Y:S02]  /*131e0*/  IMAD.MOV.U32 R65, RZ, RZ, R117 ;  /* 0x000000ffff417224 */ /* 0x000fe400078e0075 */
[----:B------:R-:W-:Y:S02]  /*131f0*/  IMAD.MOV.U32 R66, RZ, RZ, R118 ;  /* 0x000000ffff427224 */ /* 0x000fe400078e0076 */
[----:B------:R-:W-:Y:S02]  /*13200*/  IMAD.MOV.U32 R67, RZ, RZ, R119 ;  /* 0x000000ffff437224 */ /* 0x000fe400078e0077 */
[----:B---3--:R-:W-:Y:S07]  /*13210*/  HMMA.16816.F32 R116, R4, R20, R56 ;  /* 0x000000140474723c */ /* 0x008fee0000001838 */
[----:B------:R-:W-:-:S02]  /*13220*/  IMAD.MOV.U32 R56, RZ, RZ, R8 ;  /* 0x000000ffff387224 */ /* 0x000fc400078e0008 */
[----:B------:R-:W-:Y:S02]  /*13230*/  IMAD.MOV.U32 R57, RZ, RZ, R11 ;  /* 0x000000ffff397224 */ /* 0x000fe400078e000b */
[----:B------:R-:W-:Y:S02]  /*13240*/  IMAD.MOV.U32 R58, RZ, RZ, R9 ;  /* 0x000000ffff3a7224 */ /* 0x000fe400078e0009 */
[----:B------:R-:W-:Y:S02]  /*13250*/  IMAD.MOV.U32 R59, RZ, RZ, R10 ;  /* 0x000000ffff3b7224 */ /* 0x000fe400078e000a */
[----:B------:R-:W3:Y:S01]  /*13260*/  LDSM.16.MT88.4 R8, [R171+0x6800] ;  /* 0x00680000ab08783b */ /* 0x000ee20000004200 */
[----:B------:R-:W-:-:S04]  /*13270*/  IMAD.MOV.U32 R124, RZ, RZ, R178 ;  /* 0x000000ffff7c7224 */ /* 0x000fc800078e00b2 */
[----:B------:R-:W-:Y:S02]  /*13280*/  IMAD.MOV.U32 R248, RZ, RZ, R124 ;  /* 0x000000fffff87224 */ /* 0x000fe400078e007c */
[C---:B------:R-:W-:Y:S06]  /*13290*/  HMMA.16816.F32 R124, R4.reuse, R24, R72 ;  /* 0x00000018047c723c */ /* 0x040fec0000001848 */
[C---:B--2---:R-:W-:Y:S06]  /*132a0*/  HMMA.16816.F32 R128, R4.reuse, R30, R76 ;  /* 0x0000001e0480723c */ /* 0x044fec000000184c */
[C---:B------:R-:W-:Y:S06]  /*132b0*/  HMMA.16816.F32 R112, R4.reuse, R28, R80 ;  /* 0x0000001c0470723c */ /* 0x040fec0000001850 */
[----:B------:R-:W-:Y:S06]  /*132c0*/  HMMA.16816.F32 R80, R4, R22, R52 ;  /* 0x000000160450723c */ /* 0x000fec0000001834 */
[----:B------:R-:W-:Y:S06]  /*132d0*/  HMMA.16816.F32 R52, R16, R26, R96 ;  /* 0x0000001a1034723c */ /* 0x000fec0000001860 */
[----:B---3--:R-:W-:Y:S01]  /*132e0*/  HMMA.16816.F32 R76, R4, R8, R60 ;  /* 0x00000008044c723c */ /* 0x008fe2000000183c */
[----:B------:R-:W-:-:S02]  /*132f0*/  IMAD.MOV.U32 R99, RZ, RZ, R66 ;  /* 0x000000ffff637224 */ /* 0x000fc400078e0042 */
[----:B------:R-:W-:-:S03]  /*13300*/  IMAD.MOV.U32 R98, RZ, RZ, R67 ;  /* 0x000000ffff627224 */ /* 0x000fc600078e0043 */
[----:B------:R-:W-:Y:S07]  /*13310*/  HMMA.16816.F32 R60, R16, R28, R88 ;  /* 0x0000001c103c723c */ /* 0x000fee0000001858 */
[----:B------:R-:W-:Y:S02]  /*13320*/  IMAD.MOV.U32 R91, RZ, RZ, R56 ;  /* 0x000000ffff5b7224 */ /* 0x000fe400078e0038 */
[----:B------:R-:W-:Y:S02]  /*13330*/  IMAD.MOV.U32 R90, RZ, RZ, R57 ;  /* 0x000000ffff5a7224 */ /* 0x000fe400078e0039 */
[----:B------:R-:W-:-:S02]  /*13340*/  IMAD.MOV.U32 R89, RZ, RZ, R58 ;  /* 0x000000ffff597224 */ /* 0x000fc400078e003a */
[----:B------:R-:W-:Y:S02]  /*13350*/  IMAD.MOV.U32 R88, RZ, RZ, R59 ;  /* 0x000000ffff587224 */ /* 0x000fe400078e003b */
[----:B------:R-:W-:Y:S07]  /*13360*/  HMMA.16816.F32 R56, R16, R30, R84 ;  /* 0x0000001e1038723c */ /* 0x000fee0000001854 */
[----:B------:R-:W-:Y:S02]  /*13370*/  IMAD.MOV.U32 R31, RZ, RZ, R64 ;  /* 0x000000ffff1f7224 */ /* 0x000fe400078e0040 */
[----:B------:R-:W-:Y:S01]  /*13380*/  IMAD.MOV.U32 R30, RZ, RZ, R65 ;  /* 0x000000ffff1e7224 */ /* 0x000fe200078e0041 */
[----:B------:R-:W-:Y:S06]  /*13390*/  HMMA.16816.F32 R72, R4, R10, R48 ;  /* 0x0000000a0448723c */ /* 0x000fec0000001830 */
[----:B------:R-:W-:Y:S01]  /*133a0*/  HMMA.16816.F32 R64, R16, R20, R108 ;  /* 0x000000141040723c */ /* 0x000fe2000000186c */
[----:B------:R-:W-:-:S05]  /*133b0*/  IMAD.WIDE.U32 R4, R41, -0x2daee0ad, RZ ;  /* 0xd2511f5329047825 */ /* 0x000fca00078e00ff */
[----:B------:R-:W-:Y:S01]  /*133c0*/  HMMA.16816.F32 R108, R16, R8, R92 ;  /* 0x00000008106c723c */ /* 0x000fe2000000185c */
[----:B------:R-:W-:-:S06]  /*133d0*/  LOP3.LUT R5, R5, UR39, R40, 0x96, !PT ;  /* 0x0000002705057c12 */ /* 0x000fcc000f8e9628 */
[----:B------:R-:W-:-:S05]  /*133e0*/  IMAD.WIDE.U32 R8, R35, -0x2daee0ad, RZ ;  /* 0xd2511f5323087825 */ /* 0x000fca00078e00ff */
[----:B------:R-:W-:Y:S01]  /*133f0*/  LOP3.LUT R6, R9, UR37, R4, 0x96, !PT ;  /* 0x0000002509067c12 */ /* 0x000fe2000f8e9604 */
[----:B------:R-:W-:-:S04]  /*13400*/  IMAD.WIDE.U32 R4, R5, -0x326172a9, RZ ;  /* 0xcd9e8d5705047825 */ /* 0x000fc800078e00ff */
[----:B------:R-:W-:Y:S01]  /*13410*/  IMAD.WIDE.U32 R28, R6, -0x326172a9, RZ ;  /* 0xcd9e8d57061c7825 */ /* 0x000fe200078e00ff */
[----:B------:R-:W-:-:S04]  /*13420*/  LOP3.LUT R6, R5, UR38, R34, 0x96, !PT ;  /* 0x0000002605067c12 */ /* 0x000fc8000f8e9622 */
[----:B------:R-:W-:Y:S01]  /*13430*/  LOP3.LUT R4, R29, UR31, R4, 0x96, !PT ;  /* 0x0000001f1d047c12 */ /* 0x000fe2000f8e9604 */
[----:B------:R-:W-:Y:S02]  /*13440*/  IMAD.MOV.U32 R97, RZ, RZ, R15 ;  /* 0x000000ffff617224 */ /* 0x000fe400078e000f */
[----:B------:R-:W-:Y:S02]  /*13450*/  IMAD.MOV.U32 R96, RZ, RZ, R14 ;  /* 0x000000ffff607224 */ /* 0x000fe400078e000e */
[----:B------:R-:W-:-:S04]  /*13460*/  IMAD.WIDE.U32 R6, R6, -0x2daee0ad, RZ ;  /* 0xd2511f5306067825 */ /* 0x000fc800078e00ff */
[----:B------:R-:W-:Y:S01]  /*13470*/  IMAD.WIDE.U32 R14, R4, -0x2daee0ad, RZ ;  /* 0xd2511f53040e7825 */ /* 0x000fe200078e00ff */
[C---:B------:R-:W-:Y:S01]  /*13480*/  HMMA.16816.F32 R48, R16.reuse, R24, R100 ;  /* 0x000000181030723c */ /* 0x040fe20000001864 */
[----:B------:R-:W-:Y:S03]  /*13490*/  LDSM.16.MT88.4 R24, [R170+0x7000] ;  /* 0x00700000aa18783b */ /* 0x000fe60000004200 */
[----:B------:R-:W-:Y:S02]  /*134a0*/  LOP3.LUT R4, R15, UR24, R6, 0x96, !PT ;  /* 0x000000180f047c12 */ /* 0x000fe4000f8e9606 */
[C---:B------:R-:W-:Y:S01]  /*134b0*/  HMMA.16816.F32 R84, R16.reuse, R22, R104 ;  /* 0x000000161054723c */ /* 0x040fe20000001868 */
[----:B------:R-:W-:Y:S01]  /*134c0*/  LOP3.LUT R6, R7, UR30, R8, 0x96, !PT ;  /* 0x0000001e07067c12 */ /* 0x000fe2000f8e9608 */
[----:B------:R-:W-:Y:S04]  /*134d0*/  LDSM.16.MT88.4 R20, [R172+0x7000] ;  /* 0x00700000ac14783b */ /* 0x000fe80000004200 */
[----:B------:R-:W-:Y:S01]  /*134e0*/  HMMA.16816.F32 R100, R16, R10, R44 ;  /* 0x0000000a1064723c */ /* 0x000fe2000000182c */
[----:B------:R-:W2:Y:S01]  /*134f0*/  LDSM.16.MT88.4 R16, [R169+0x7000] ;  /* 0x00700000a910783b */ /* 0x000ea20000004200 */
[----:B------:R-:W-:-:S02]  /*13500*/  IMAD.MOV.U32 R107, RZ, RZ, R42 ;  /* 0x000000ffff6b7224 */ /* 0x000fc400078e002a */
[----:B------:R-:W-:Y:S02]  /*13510*/  IMAD.MOV.U32 R106, RZ, RZ, R43 ;  /* 0x000000ffff6a7224 */ /* 0x000fe400078e002b */
[----:B------:R-:W3:Y:S01]  /*13520*/  LDSM.16.MT88.4 R40, [R171+0x7000] ;  /* 0x00700000ab28783b */ /* 0x000ee20000004200 */
[----:B------:R-:W-:-:S04]  /*13530*/  IMAD.WIDE.U32 R4, R4, -0x326172a9, RZ ;  /* 0xcd9e8d5704047825 */ /* 0x000fc800078e00ff */
[----:B------:R-:W-:Y:S01]  /*13540*/  IMAD.WIDE.U32 R8, R6, -0x326172a9, RZ ;  /* 0xcd9e8d5706087825 */ /* 0x000fe200078e00ff */
[C---:B------:R-:W-:Y:S02]  /*13550*/  LOP3.LUT R7, R4.reuse, 0xffff, RZ, 0xc0, !PT ;  /* 0x0000ffff04077812 */ /* 0x040fe400078ec0ff */
[----:B------:R-:W-:Y:S02]  /*13560*/  LOP3.LUT R6, R4, 0xff, RZ, 0xc0, !PT ;  /* 0x000000ff04067812 */ /* 0x000fe400078ec0ff */
[----:B------:R-:W-:Y:S02]  /*13570*/  LOP3.LUT R5, R5, UR21, R8, 0x96, !PT ;  /* 0x0000001505057c12 */ /* 0x000fe4000f8e9608 */
[----:B------:R-:W-:Y:S02]  /*13580*/  SHF.R.U32.HI R7, RZ, 0x8, R7 ;  /* 0x00000008ff077819 */ /* 0x000fe40000011607 */
[--C-:B------:R-:W-:Y:S02]  /*13590*/  SHF.R.U32.HI R11, RZ, 0x10, R4.reuse ;  /* 0x00000010ff0b7819 */ /* 0x100fe40000011604 */
[----:B------:R-:W-:-:S02]  /*135a0*/  SHF.R.U32.HI R15, RZ, 0x18, R4 ;  /* 0x00000018ff0f7819 */ /* 0x000fc40000011604 */
[C---:B------:R-:W-:Y:S02]  /*135b0*/  LOP3.LUT R4, R5.reuse, 0xffff, RZ, 0xc0, !PT ;  /* 0x0000ffff05047812 */ /* 0x040fe400078ec0ff */
[----:B------:R-:W-:Y:S02]  /*135c0*/  SHF.R.U32.HI R8, RZ, 0x10, R5 ;  /* 0x00000010ff087819 */ /* 0x000fe40000011605 */
[----:B------:R-:W-:Y:S02]  /*135d0*/  PRMT R29, R6, 0x5410, R7 ;  /* 0x00005410061d7816 */ /* 0x000fe40000000007 */
[----:B------:R-:W-:Y:S02]  /*135e0*/  LOP3.LUT R10, R5, 0xff, RZ, 0xc0, !PT ;  /* 0x000000ff050a7812 */ /* 0x000fe400078ec0ff */
[----:B------:R-:W-:Y:S02]  /*135f0*/  SHF.R.U32.HI R7, RZ, 0x18, R5 ;  /* 0x00000018ff077819 */ /* 0x000fe40000011605 */
[----:B------:R-:W-:-:S02]  /*13600*/  LOP3.LUT R6, R11, 0xff, RZ, 0xc0, !PT ;  /* 0x000000ff0b067812 */ /* 0x000fc400078ec0ff */
[----:B------:R-:W-:Y:S02]  /*13610*/  SHF.R.U32.HI R5, RZ, 0x8, R4 ;  /* 0x00000008ff057819 */ /* 0x000fe40000011604 */
[----:B------:R-:W-:Y:S02]  /*13620*/  LOP3.LUT R4, R8, 0xff, RZ, 0xc0, !PT ;  /* 0x000000ff08047812 */ /* 0x000fe400078ec0ff */
[----:B------:R-:W-:Y:S02]  /*13630*/  PRMT R8, R6, 0x5410, R15 ;  /* 0x0000541006087816 */ /* 0x000fe4000000000f */
[----:B------:R-:W-:Y:S02]  /*13640*/  PRMT R6, R10, 0x5410, R5 ;  /* 0x000054100a067816 */ /* 0x000fe40000000005 */
[----:B------:R-:W-:Y:S02]  /*13650*/  PRMT R5, R4, 0x5410, R7 ;  /* 0x0000541004057816 */ /* 0x000fe40000000007 */
[----:B------:R-:W-:-:S02]  /*13660*/  HSET2.LE.AND R7, R8, R0, PT ;  /* 0x0000000008077233 */ /* 0x000fc40003803000 */
[--C-:B------:R-:W-:Y:S02]  /*13670*/  HSET2.LE.AND R4, R6, R0.reuse, PT ;  /* 0x0000000006047233 */ /* 0x100fe40003803000 */
[--C-:B------:R-:W-:Y:S02]  /*13680*/  HSET2.LE.AND R5, R5, R0.reuse, PT ;  /* 0x0000000005057233 */ /* 0x100fe40003803000 */
[----:B------:R-:W-:Y:S02]  /*13690*/  HSET2.LE.AND R6, R29, R0, PT ;  /* 0x000000001d067233 */ /* 0x000fe40003803000 */
[----:B------:R-:W-:Y:S02]  /*136a0*/  LOP3.LUT R4, R4, R139, RZ, 0xc0, !PT ;  /* 0x0000008b04047212 */ /* 0x000fe400078ec0ff */
[----:B------:R-:W-:Y:S02]  /*136b0*/  LOP3.LUT R5, R5, R136, RZ, 0xc0, !PT ;  /* 0x0000008805057212 */ /* 0x000fe400078ec0ff */
[----:B------:R-:W-:-:S02]  /*136c0*/  LOP3.LUT R6, R6, R138, RZ, 0xc0, !PT ;  /* 0x0000008a06067212 */ /* 0x000fc400078ec0ff */
[----:B------:R-:W-:Y:S01]  /*136d0*/  LOP3.LUT R7, R7, R137, RZ, 0xc0, !PT ;  /* 0x0000008907077212 */ /* 0x000fe200078ec0ff */
[----:B------:R-:W-:Y:S02]  /*136e0*/  IMAD.MOV.U32 R139, RZ, RZ, R106 ;  /* 0x000000ffff8b7224 */ /* 0x000fe400078e006a */
[----:B------:R-:W-:Y:S02]  /*136f0*/  IMAD.MOV.U32 R136, RZ, RZ, R107 ;  /* 0x000000ffff887224 */ /* 0x000fe400078e006b */
[----:B------:R-:W-:Y:S02]  /*13700*/  IMAD.MOV.U32 R34, RZ, RZ, R30 ;  /* 0x000000ffff227224 */ /* 0x000fe400078e001e */
[----:B--2---:R-:W-:Y:S01]  /*13710*/  HMMA.16816.F32 R104, R4, R18, R128 ;  /* 0x000000120468723c */ /* 0x004fe20000001880 */
        /* <DEDUP_REMOVED lines=8> */
[----:B------:R-:W-:Y:S01]  /*137a0*/  IMAD.MOV.U32 R31, RZ, RZ, R89 ;  /* 0x000000ffff1f7224 */ /* 0x000fe200078e0059 */
[----:B------:R-:W-:Y:S01]  /*137b0*/  LDSM.16.MT88.4 R124, [R172+0x7800] ;  /* 0x00780000ac7c783b */ /* 0x000fe20000004200 */
[----:B------:R-:W-:-:S02]  /*137c0*/  IMAD.MOV.U32 R129, RZ, RZ, R90 ;  /* 0x000000ffff817224 */ /* 0x000fc400078e005a */
[----:B------:R-:W-:Y:S01]  /*137d0*/  IMAD.MOV.U32 R128, RZ, RZ, R91 ;  /* 0x000000ffff807224 */ /* 0x000fe200078e005b */
[C---:B------:R-:W-:Y:S06]  /*137e0*/  HMMA.16816.F32 R92, R4.reuse, R22, R120 ;  /* 0x00000016045c723c */ /* 0x040fec0000001878 */
[C---:B------:R-:W-:Y:S06]  /*137f0*/  HMMA.16816.F32 R88, R4.reuse, R24, R116 ;  /* 0x000000180458723c */ /* 0x040fec0000001874 */
[C---:B------:R-:W-:Y:S06]  /*13800*/  HMMA.16816.F32 R80, R4.reuse, R26, R80 ;  /* 0x0000001a0450723c */ /* 0x040fec0000001850 */
[C---:B---3--:R-:W-:Y:S06]  /*13810*/  HMMA.16816.F32 R44, R4.reuse, R40, R76 ;  /* 0x00000028042c723c */ /* 0x048fec000000184c */
[----:B------:R-:W-:Y:S06]  /*13820*/  HMMA.16816.F32 R72, R4, R42, R72 ;  /* 0x0000002a0448723c */ /* 0x000fec0000001848 */
[----:B------:R-:W-:Y:S01]  /*13830*/  HMMA.16816.F32 R60, R36, R16, R60 ;  /* 0x00000010243c723c */ /* 0x000fe2000000183c */
[----:B------:R-:W-:-:S05]  /*13840*/  LOP3.LUT R4, R9, UR26, R28, 0x96, !PT ;  /* 0x0000001a09047c12 */ /* 0x000fca000f8e961c */
[----:B------:R-:W-:Y:S01]  /*13850*/  HMMA.16816.F32 R64, R36, R24, R64 ;  /* 0x000000182440723c */ /* 0x000fe20000001840 */
[----:B------:R-:W-:Y:S01]  /*13860*/  IMAD.WIDE.U32 R4, R4, -0x2daee0ad, RZ ;  /* 0xd2511f5304047825 */ /* 0x000fe200078e00ff */
[----:B------:R-:W-:Y:S01]  /*13870*/  SHF.R.U32.HI R7, RZ, 0x8, R132 ;  /* 0x00000008ff077819 */ /* 0x000fe20000011684 */
[----:B------:R-:W-:Y:S03]  /*13880*/  LDSM.16.MT88.4 R116, [R170+0x7800] ;  /* 0x00780000aa74783b */ /* 0x000fe60000004200 */
[----:B------:R-:W-:Y:S02]  /*13890*/  LOP3.LUT R6, R5, UR20, R14, 0x96, !PT ;  /* 0x0000001405067c12 */ /* 0x000fe4000f8e960e */
[C---:B------:R-:W-:Y:S02]  /*138a0*/  LOP3.LUT R10, R4.reuse, 0xffff, RZ, 0xc0, !PT ;  /* 0x0000ffff040a7812 */ /* 0x040fe400078ec0ff */
[----:B------:R-:W-:-:S02]  /*138b0*/  LOP3.LUT R11, R4, 0xff, RZ, 0xc0, !PT ;  /* 0x000000ff040b7812 */ /* 0x000fc400078ec0ff */
[--C-:B------:R-:W-:Y:S02]  /*138c0*/  SHF.R.U32.HI R14, RZ, 0x10, R4.reuse ;  /* 0x00000010ff0e7819 */ /* 0x100fe40000011604 */
[----:B------:R-:W-:Y:S02]  /*138d0*/  SHF.R.U32.HI R15, RZ, 0x18, R4 ;  /* 0x00000018ff0f7819 */ /* 0x000fe40000011604 */
[C---:B------:R-:W-:Y:S02]  /*138e0*/  LOP3.LUT R4, R6.reuse, 0xffff, RZ, 0xc0, !PT ;  /* 0x0000ffff06047812 */ /* 0x040fe400078ec0ff */
[----:B------:R-:W-:Y:S02]  /*138f0*/  LOP3.LUT R5, R133, 0xff, RZ, 0xc0, !PT ;  /* 0x000000ff85057812 */ /* 0x000fe400078ec0ff */
[----:B------:R-:W-:Y:S02]  /*13900*/  PRMT R16, R135, 0x5410, R7 ;  /* 0x0000541087107816 */ /* 0x000fe40000000007 */
[----:B------:R-:W-:-:S02]  /*13910*/  LOP3.LUT R9, R6, 0xff, RZ, 0xc0, !PT ;  /* 0x000000ff06097812 */ /* 0x000fc400078ec0ff */
[----:B------:R-:W-:Y:S02]  /*13920*/  SHF.R.U32.HI R7, RZ, 0x10, R6 ;  /* 0x00000010ff077819 */ /* 0x000fe40000011606 */
[----:B------:R-:W-:Y:S02]  /*13930*/  SHF.R.U32.HI R4, RZ, 0x8, R4 ;  /* 0x00000008ff047819 */ /* 0x000fe40000011604 */
[----:B------:R-:W-:Y:S02]  /*13940*/  PRMT R17, R5, 0x5410, R134 ;  /* 0x0000541005117816 */ /* 0x000fe40000000086 */
[----:B------:R-:W-:Y:S01]  /*13950*/  SHF.R.U32.HI R8, RZ, 0x18, R6 ;  /* 0x00000018ff087819 */ /* 0x000fe20000011606 */
[----:B------:R-:W-:Y:S01]  /*13960*/  HMMA.16816.F32 R56, R36, R18, R56 ;  /* 0x000000122438723c */ /* 0x000fe20000001838 */
[----:B------:R-:W-:-:S05]  /*13970*/  SHF.R.U32.HI R5, RZ, 0x8, R10 ;  /* 0x00000008ff057819 */ /* 0x000fca000001160a */
[----:B------:R-:W-:Y:S01]  /*13980*/  HMMA.16816.F32 R48, R36, R20, R48 ;  /* 0x000000142430723c */ /* 0x000fe20000001830 */
[----:B------:R-:W-:-:S05]  /*13990*/  LOP3.LUT R6, R7, 0xff, RZ, 0xc0, !PT ;  /* 0x000000ff07067812 */ /* 0x000fca00078ec0ff */
[----:B------:R-:W-:Y:S01]  /*139a0*/  HMMA.16816.F32 R52, R36, R22, R52 ;  /* 0x000000162434723c */ /* 0x000fe20000001834 */
[----:B------:R-:W-:-:S05]  /*139b0*/  PRMT R4, R9, 0x5410, R4 ;  /* 0x0000541009047816 */ /* 0x000fca0000000004 */
[C---:B------:R-:W-:Y:S01]  /*139c0*/  HMMA.16816.F32 R108, R36.reuse, R40, R108 ;  /* 0x00000028246c723c */ /* 0x040fe2000000186c */
[----:B------:R-:W-:Y:S01]  /*139d0*/  PRMT R7, R11, 0x5410, R5 ;  /* 0x000054100b077816 */ /* 0x000fe20000000005 */
[----:B------:R-:W-:Y:S01]  /*139e0*/  IMAD.MOV.U32 R28, RZ, RZ, R138 ;  /* 0x000000ffff1c7224 */ /* 0x000fe200078e008a */
[----:B------:R-:W-:Y:S01]  /*139f0*/  PRMT R5, R6, 0x5410, R8 ;  /* 0x0000541006057816 */ /* 0x000fe20000000008 */
[----:B------:R-:W-:Y:S01]  /*13a00*/  IMAD.MOV.U32 R29, RZ, RZ, R139 ;  /* 0x000000ffff1d7224 */ /* 0x000fe200078e008b */
[--C-:B------:R-:W-:Y:S01]  /*13a10*/  HSET2.LE.AND R4, R4, R0.reuse, PT ;  /* 0x0000000004047233 */ /* 0x100fe20003803000 */
[----:B------:R-:W-:Y:S01]  /*13a20*/  HMMA.16816.F32 R24, R36, R26, R84 ;  /* 0x0000001a2418723c */ /* 0x000fe20000001854 */
[----:B------:R-:W-:Y:S01]  /*13a30*/  LOP3.LUT R6, R14, 0xff, RZ, 0xc0, !PT ;  /* 0x000000ff0e067812 */ /* 0x000fe200078ec0ff */
[----:B------:R-:W-:Y:S01]  /*13a40*/  IMAD.MOV.U32 R20, RZ, RZ, R131 ;  /* 0x000000ffff147224 */ /* 0x000fe200078e0083 */
[--C-:B------:R-:W-:Y:S01]  /*13a50*/  HSET2.LE.AND R5, R5, R0.reuse, PT ;  /* 0x0000000005057233 */ /* 0x100fe20003803000 */
[----:B------:R-:W-:Y:S01]  /*13a60*/  IMAD.MOV.U32 R21, RZ, RZ, R137 ;  /* 0x000000ffff157224 */ /* 0x000fe200078e0089 */
[----:B------:R-:W-:Y:S01]  /*13a70*/  PRMT R6, R6, 0x5410, R15 ;  /* 0x0000541006067816 */ /* 0x000fe2000000000f */
[----:B------:R-:W-:Y:S01]  /*13a80*/  IMAD.MOV.U32 R18, RZ, RZ, R136 ;  /* 0x000000ffff127224 */ /* 0x000fe200078e0088 */
[----:B------:R-:W-:Y:S01]  /*13a90*/  LOP3.LUT R76, R4, R233, RZ, 0xc0, !PT ;  /* 0x000000e9044c7212 */ /* 0x000fe200078ec0ff */
[----:B------:R-:W2:Y:S01]  /*13aa0*/  LDSM.16.MT88.4 R132, [R169+0x7800] ;  /* 0x00780000a984783b */ /* 0x000ea20000004200 */
[----:B------:R-:W-:-:S02]  /*13ab0*/  HSET2.LE.AND R4, R7, R0, PT ;  /* 0x0000000007047233 */ /* 0x000fc40003803000 */
[----:B------:R-:W-:Y:S01]  /*13ac0*/  LOP3.LUT R77, R5, R212, RZ, 0xc0, !PT ;  /* 0x000000d4054d7212 */ /* 0x000fe200078ec0ff */
[----:B------:R-:W3:Y:S01]  /*13ad0*/  LDSM.16.MT88.4 R8, [R171+0x7800] ;  /* 0x00780000ab08783b */ /* 0x000ee20000004200 */
[----:B------:R-:W-:Y:S02]  /*13ae0*/  HSET2.LE.AND R5, R6, R0, PT ;  /* 0x0000000006057233 */ /* 0x000fe40003803000 */
[----:B------:R-:W-:Y:S02]  /*13af0*/  LOP3.LUT R78, R4, R232, RZ, 0xc0, !PT ;  /* 0x000000e8044e7212 */ /* 0x000fe400078ec0ff */
[C---:B------:R-:W-:Y:S02]  /*13b00*/  LOP3.LUT R4, R68.reuse, 0xffff, RZ, 0xc0, !PT ;  /* 0x0000ffff44047812 */ /* 0x040fe400078ec0ff */
[----:B------:R-:W-:Y:S02]  /*13b10*/  LOP3.LUT R79, R5, R220, RZ, 0xc0, !PT ;  /* 0x000000dc054f7212 */ /* 0x000fe400078ec0ff */
[----:B------:R-:W-:-:S02]  /*13b20*/  LOP3.LUT R5, R68, 0xff, RZ, 0xc0, !PT ;  /* 0x000000ff44057812 */ /* 0x000fc400078ec0ff */
[----:B------:R-:W-:-:S04]  /*13b30*/  SHF.R.U32.HI R4, RZ, 0x8, R4 ;  /* 0x00000008ff047819 */ /* 0x000fc80000011604 */
[----:B------:R-:W-:Y:S02]  /*13b40*/  PRMT R5, R5, 0x5410, R4 ;  /* 0x0000541005057816 */ /* 0x000fe40000000004 */
[--C-:B------:R-:W-:Y:S02]  /*13b50*/  SHF.R.U32.HI R4, RZ, 0x10, R68.reuse ;  /* 0x00000010ff047819 */ /* 0x100fe40000011644 */
[----:B------:R-:W-:Y:S02]  /*13b60*/  SHF.R.U32.HI R6, RZ, 0x18, R68 ;  /* 0x00000018ff067819 */ /* 0x000fe40000011644 */
[----:B------:R-:W-:-:S04]  /*13b70*/  LOP3.LUT R4, R4, 0xff, RZ, 0xc0, !PT ;  /* 0x000000ff04047812 */ /* 0x000fc800078ec0ff */
[----:B------:R-:W-:Y:S02]  /*13b80*/  PRMT R6, R4, 0x5410, R6 ;  /* 0x0000541004067816 */ /* 0x000fe40000000006 */
[----:B------:R-:W-:Y:S01]  /*13b90*/  HSET2.LE.AND R4, R5, R0, PT ;  /* 0x0000000005047233 */ /* 0x000fe20003803000 */
[----:B------:R-:W-:Y:S07]  /*13ba0*/  HMMA.16816.F32 R36, R36, R42, R100 ;  /* 0x0000002a2424723c */ /* 0x000fee0000001864 */
[----:B------:R-:W-:-:S02]  /*13bb0*/  LOP3.LUT R100, R4, R128, RZ, 0xc0, !PT ;  /* 0x0000008004647212 */ /* 0x000fc400078ec0ff */
[----:B------:R-:W-:-:S05]  /*13bc0*/  HSET2.LE.AND R4, R6, R0, PT ;  /* 0x0000000006047233 */ /* 0x000fca0003803000 */
[----:B------:R-:W-:Y:S02]  /*13bd0*/  LOP3.LUT R101, R4, R129, RZ, 0xc0, !PT ;  /* 0x0000008104657212 */ /* 0x000fe400078ec0ff */
[--C-:B------:R-:W-:Y:S02]  /*13be0*/  HSET2.LE.AND R4, R16, R0.reuse, PT ;  /* 0x0000000010047233 */ /* 0x100fe40003803000 */
[----:B------:R-:W-:Y:S01]  /*13bf0*/  HSET2.LE.AND R0, R17, R0, PT ;  /* 0x0000000011007233 */ /* 0x000fe20003803000 */
[----:B------:R-:W-:Y:S02]  /*13c00*/  FADD.FTZ R5, R20, R237 ;  /* 0x000000ed14057221 */ /* 0x000fe40000010000 */
        /* <DEDUP_REMOVED lines=8> */
[----:B------:R-:W-:-:S02]  /*13c90*/  FADD.FTZ R0, R226, R6 ;  /* 0x00000006e2007221 */ /* 0x000fc40000010000 */
[----:B------:R-:W-:Y:S02]  /*13ca0*/  FADD.FTZ R5, R34, R5 ;  /* 0x0000000522057221 */ /* 0x000fe40000010000 */
[----:B------:R-:W-:Y:S01]  /*13cb0*/  FADD.FTZ R0, R228, R0 ;  /* 0x00000000e4007221 */ /* 0x000fe20000010000 */
[----:B------:R-:W-:Y:S02]  /*13cc0*/  IMAD.MOV.U32 R247, RZ, RZ, R243 ;  /* 0x000000fffff77224 */ /* 0x000fe400078e00f3 */
[----:B------:R-:W-:Y:S01]  /*13cd0*/  FADD.FTZ R5, R31, R5 ;  /* 0x000000051f057221 */ /* 0x000fe20000010000 */
[----:B------:R1:W5:Y:S01]  /*13ce0*/  LDL.LU R243, [R1+0x1b0] ;  /* 0x0001b00001f37983 */ /* 0x0003620000300800 */
[----:B------:R-:W-:Y:S01]  /*13cf0*/  FADD.FTZ R0, R215, R0 ;  /* 0x00000000d7007221 */ /* 0x000fe20000010000 */
[----:B------:R-:W-:Y:S02]  /*13d00*/  IMAD.MOV.U32 R246, RZ, RZ, R192 ;  /* 0x000000fffff67224 */ /* 0x000fe400078e00c0 */
[----:B------:R-:W-:Y:S01]  /*13d10*/  FADD.FTZ R5, R249, R5 ;  /* 0x00000005f9057221 */ /* 0x000fe20000010000 */
[----:B------:R1:W5:Y:S01]  /*13d20*/  LDL.LU R242, [R1+0x1ac] ;  /* 0x0001ac0001f27983 */ /* 0x0003620000300800 */
[----:B------:R-:W-:-:S02]  /*13d30*/  IMAD.MOV.U32 R244, RZ, RZ, R183 ;  /* 0x000000fffff47224 */ /* 0x000fc400078e00b7 */
[----:B------:R-:W-:Y:S01]  /*13d40*/  FADD.FTZ R0, R238, R0 ;  /* 0x00000000ee007221 */ /* 0x000fe20000010000 */
[----:B------:R1:W5:Y:S01]  /*13d50*/  LDL.LU R192, [R1+0x1a8] ;  /* 0x0001a80001c07983 */ /* 0x0003620000300800 */
[----:B------:R-:W-:-:S03]  /*13d60*/  IMAD.MOV.U32 R239, RZ, RZ, R181 ;  /* 0x000000ffffef7224 */ /* 0x000fc600078e00b5 */
[----:B------:R1:W5:Y:S01]  /*13d70*/  LDL.LU R183, [R1+0x1a4] ;  /* 0x0001a40001b77983 */ /* 0x0003620000300800 */
[----:B------:R-:W-:Y:S01]  /*13d80*/  FADD.FTZ R215, R251, R5 ;  /* 0x00000005fbd77221 */ /* 0x000fe20000010000 */
[----:B------:R-:W-:Y:S02]  /*13d90*/  FADD.FTZ R0, R219, R0 ;  /* 0x00000000db007221 */ /* 0x000fe40000010000 */
[----:B------:R1:W5:Y:S01]  /*13da0*/  LDL.LU R182, [R1+0x1a0] ;  /* 0x0001a00001b67983 */ /* 0x0003620000300800 */
[----:B------:R-:W-:-:S03]  /*13db0*/  IADD3 R5, P1, R140, -0x100, RZ ;  /* 0xffffff008c057810 */ /* 0x000fc60007f3e0ff */
[----:B------:R1:W5:Y:S04]  /*13dc0*/  LDL.LU R181, [R1+0x19c] ;  /* 0x00019c0001b57983 */ /* 0x0003680000300800 */
[----:B------:R1:W5:Y:S01]  /*13dd0*/  LDL.LU R180, [R1+0x198] ;  /* 0x0001980001b47983 */ /* 0x0003620000300800 */
[----:B------:R-:W-:-:S03]  /*13de0*/  FADD.FTZ R241, R223, R0 ;  /* 0x00000000dff17221 */ /* 0x000fc60000010000 */
[----:B------:R1:W5:Y:S01]  /*13df0*/  LDL.LU R179, [R1+0x194] ;  /* 0x0001940001b37983 */ /* 0x0003620000300800 */
[----:B------:R-:W-:-:S03]  /*13e00*/  IADD3.X R0, R141, -0x1, RZ, P1, !PT ;  /* 0xffffffff8d007810 */ /* 0x000fc60000ffe4ff */
[----:B------:R1:W5:Y:S04]  /*13e10*/  LDL.LU R178, [R1+0x190] ;  /* 0x0001900001b27983 */ /* 0x0003680000300800 */
[----:B------:R1:W5:Y:S04]  /*13e20*/  LDL.LU R177, [R1+0x18c] ;  /* 0x00018c0001b17983 */ /* 0x0003680000300800 */
[----:B------:R-:W-:Y:S04]  /*13e30*/  STG.E.U16 desc[UR28][R32.64+-0x6e], R229 ;  /* 0xffff92e520007986 */ /* 0x000fe8000c10151c */
[----:B------:R1:W5:Y:S04]  /*13e40*/  LDL.LU R176, [R1+0x188] ;  /* 0x0001880001b07983 */ /* 0x0003680000300800 */
[----:B------:R-:W-:Y:S04]  /*13e50*/  STG.E.U16 desc[UR28][R2.64+-0x70], R193 ;  /* 0xffff90c102007986 */ /* 0x000fe8000c10151c */
[----:B------:R-:W-:Y:S04]  /*13e60*/  STG.E.U16 desc[UR28][R2.64+-0x6e], R167 ;  /* 0xffff92a702007986 */ /* 0x000fe8000c10151c */
[----:B------:R1:W5:Y:S04]  /*13e70*/  LDL.LU R175, [R1+0x184] ;  /* 0x0001840001af7983 */ /* 0x0003680000300800 */
[----:B------:R-:W-:Y:S04]  /*13e80*/  STG.E.U16 desc[UR28][R70.64+-0x70], R162 ;  /* 0xffff90a246007986 */ /* 0x000fe8000c10151c */
[----:B------:R-:W-:Y:S01]  /*13e90*/  STG.E.U16 desc[UR28][R70.64+-0x6e], R163 ;  /* 0xffff92a346007986 */ /* 0x000fe2000c10151c */
[----:B------:R-:W-:-:S03]  /*13ea0*/  UISETP.GT.AND UP1, UPT, UR17, UR12, UPT ;  /* 0x0000000c1100728c */ /* 0x000fc6000bf24270 */
[----:B------:R1:W5:Y:S04]  /*13eb0*/  LDL.LU R174, [R1+0x180] ;  /* 0x0001800001ae7983 */ /* 0x0003680000300800 */
[----:B------:R-:W-:Y:S04]  /*13ec0*/  STG.E.U16 desc[UR28][R12.64+-0x60], R222 ;  /* 0xffffa0de0c007986 */ /* 0x000fe8000c10151c */
[----:B------:R-:W-:Y:S01]  /*13ed0*/  STG.E.U16 desc[UR28][R12.64+-0x5e], R221 ;  /* 0xffffa2dd0c007986 */ /* 0x000fe2000c10151c */
[----:B------:R-:W-:-:S03]  /*13ee0*/  IMAD.MOV.U32 R19, RZ, RZ, R130 ;  /* 0x000000ffff137224 */ /* 0x000fc600078e0082 */
[----:B------:R1:W5:Y:S04]  /*13ef0*/  LDL.LU R173, [R1+0x17c] ;  /* 0x00017c0001ad7983 */ /* 0x0003680000300800 */
[----:B------:R-:W-:Y:S04]  /*13f00*/  STG.E.U16 desc[UR28][R32.64+-0x60], R217 ;  /* 0xffffa0d920007986 */ /* 0x000fe8000c10151c */
[----:B------:R-:W-:Y:S04]  /*13f10*/  STG.E.U16 desc[UR28][R32.64+-0x5e], R218 ;  /* 0xffffa2da20007986 */ /* 0x000fe8000c10151c */
[----:B------:R1:W5:Y:S04]  /*13f20*/  LDL.LU R168, [R1+0x178] ;  /* 0x0001780001a87983 */ /* 0x0003680000300800 */
[----:B------:R-:W-:Y:S04]  /*13f30*/  STG.E.U16 desc[UR28][R2.64+-0x60], R166 ;  /* 0xffffa0a602007986 */ /* 0x000fe8000c10151c */
[----:B------:R-:W-:Y:S04]  /*13f40*/  STG.E.U16 desc[UR28][R2.64+-0x5e], R165 ;  /* 0xffffa2a502007986 */ /* 0x000fe8000c10151c */
[----:B------:R-:W-:Y:S04]  /*13f50*/  STG.E.U16 desc[UR28][R70.64+-0x60], R160 ;  /* 0xffffa0a046007986 */ /* 0x000fe8000c10151c */
[----:B------:R-:W-:Y:S04]  /*13f60*/  STG.E.U16 desc[UR28][R70.64+-0x5e], R161 ;  /* 0xffffa2a146007986 */ /* 0x000fe8000c10151c */
[----:B------:R-:W-:Y:S04]  /*13f70*/  STL [R1+0x100], R5 ;  /* 0x0001000501007387 */ /* 0x000fe80000100800 */
[----:B------:R-:W-:Y:S04]  /*13f80*/  STG.E.U16 desc[UR28][R12.64+-0x50], R214 ;  /* 0xffffb0d60c007986 */ /* 0x000fe8000c10151c */
[----:B------:R-:W-:Y:S04]  /*13f90*/  STG.E.U16 desc[UR28][R12.64+-0x4e], R213 ;  /* 0xffffb2d50c007986 */ /* 0x000fe8000c10151c */
[----:B------:R-:W-:Y:S01]  /*13fa0*/  STL [R1+0xfc], R0 ;  /* 0x0000fc0001007387 */ /* 0x000fe20000100800 */
[----:B------:R-:W-:-:S03]  /*13fb0*/  FADD.FTZ R212, R19, R212 ;  /* 0x000000d413d47221 */ /* 0x000fc60000010000 */
[----:B------:R-:W-:Y:S01]  /*13fc0*/  STG.E.U16 desc[UR28][R32.64+-0x50], R211 ;  /* 0xffffb0d320007986 */ /* 0x000fe2000c10151c */
[----:B------:R-:W-:-:S03]  /*13fd0*/  FADD.FTZ R4, R35, R4 ;  /* 0x0000000423047221 */ /* 0x000fc60000010000 */
[----:B------:R-:W-:Y:S01]  /*13fe0*/  STG.E.U16 desc[UR28][R32.64+-0x4e], R210 ;  /* 0xffffb2d220007986 */ /* 0x000fe2000c10151c */
[----:B------:R-:W-:-:S03]  /*13ff0*/  PLOP3.LUT P0, PT, PT, PT, UP1, 0x80, 0x0 ;  /* 0x000000000000781c */ /* 0x000fc60003f0f018 */
        /* <DEDUP_REMOVED lines=23> */
[----:B------:R-:W-:Y:S01]  /*14170*/  STG.E.U16 desc[UR28][R70.64+-0x2e], R150 ;  /* 0xffffd29646007986 */ /* 0x000fe2000c10151c */
[C---:B--2---:R-:W-:Y:S03]  /*14180*/  HMMA.16816.F32 R112, R76.reuse, R132, R112 ;  /* 0x000000844c70723c */ /* 0x044fe60000001870 */
[----:B------:R-:W-:Y:S04]  /*14190*/  STG.E.U16 desc[UR28][R12.64+-0x20], R201 ;  /* 0xffffe0c90c007986 */ /* 0x000fe8000c10151c */
[----:B------:R-:W-:Y:S01]  /*141a0*/  STG.E.U16 desc[UR28][R12.64+-0x1e], R200 ;  /* 0xffffe2c80c007986 */ /* 0x000fe2000c10151c */
[----:B------:R-:W-:Y:S03]  /*141b0*/  HMMA.16816.F32 R104, R76, R134, R104 ;  /* 0x000000864c68723c */ /* 0x000fe60000001868 */
[----:B------:R-:W-:Y:S01]  /*141c0*/  STG.E.U16 desc[UR28][R32.64+-0x20], R199 ;  /* 0xffffe0c720007986 */ /* 0x000fe2000c10151c */
[----:B------:R-:W-:-:S03]  /*141d0*/  FADD.FTZ R212, R250, R212 ;  /* 0x000000d4fad47221 */ /* 0x000fc60000010000 */
[----:B------:R-:W-:Y:S01]  /*141e0*/  STG.E.U16 desc[UR28][R32.64+-0x1e], R198 ;  /* 0xffffe2c620007986 */ /* 0x000fe2000c10151c */
[C---:B------:R-:W-:Y:S01]  /*141f0*/  HMMA.16816.F32 R96, R76.reuse, R124, R96 ;  /* 0x0000007c4c60723c */ /* 0x040fe20000001860 */
[----:B------:R-:W-:Y:S02]  /*14200*/  FADD.FTZ R4, R224, R4 ;  /* 0x00000004e0047221 */ /* 0x000fe40000010000 */
[----:B------:R-:W-:Y:S03]  /*14210*/  STG.E.U16 desc[UR28][R2.64+-0x20], R149 ;  /* 0xffffe09502007986 */ /* 0x000fe6000c10151c */
[C---:B------:R-:W-:Y:S01]  /*14220*/  HMMA.16816.F32 R92, R76.reuse, R126, R92 ;  /* 0x0000007e4c5c723c */ /* 0x040fe2000000185c */
[----:B------:R-:W-:Y:S04]  /*14230*/  STG.E.U16 desc[UR28][R2.64+-0x1e], R148 ;  /* 0xffffe29402007986 */ /* 0x000fe8000c10151c */
[----:B------:R-:W-:Y:S01]  /*14240*/  STG.E.U16 desc[UR28][R70.64+-0x20], R142 ;  /* 0xffffe08e46007986 */ /* 0x000fe2000c10151c */
[C---:B------:R-:W-:Y:S03]  /*14250*/  HMMA.16816.F32 R88, R76.reuse, R116, R88 ;  /* 0x000000744c58723c */ /* 0x040fe60000001858 */
[----:B------:R2:W-:Y:S03]  /*14260*/  STG.E.U16 desc[UR28][R70.64+-0x1e], R69 ;  /* 0xffffe24546007986 */ /* 0x0005e6000c10151c */
[----:B------:R-:W-:Y:S01]  /*14270*/  HMMA.16816.F32 R84, R76, R118, R80 ;  /* 0x000000764c54723c */ /* 0x000fe20000001850 */
[----:B------:R-:W-:Y:S04]  /*14280*/  STG.E.U16 desc[UR28][R12.64+-0x10], R197 ;  /* 0xfffff0c50c007986 */ /* 0x000fe8000c10151c */
[----:B------:R-:W-:Y:S01]  /*14290*/  STG.E.U16 desc[UR28][R12.64+-0xe], R196 ;  /* 0xfffff2c40c007986 */ /* 0x000fe2000c10151c */
[C---:B------:R-:W-:Y:S03]  /*142a0*/  HMMA.16816.F32 R136, R100.reuse, R132, R60 ;  /* 0x000000846488723c */ /* 0x040fe6000000183c */
[----:B------:R-:W-:Y:S03]  /*142b0*/  STG.E.U16 desc[UR28][R32.64+-0x10], R195 ;  /* 0xfffff0c320007986 */ /* 0x000fe6000c10151c */
[C---:B------:R-:W-:Y:S01]  /*142c0*/  HMMA.16816.F32 R128, R100.reuse, R124, R48 ;  /* 0x0000007c6480723c */ /* 0x040fe20000001830 */
[----:B------:R-:W-:Y:S05]  /*142d0*/  STG.E.U16 desc[UR28][R32.64+-0xe], R194 ;  /* 0xfffff2c220007986 */ /* 0x000fea000c10151c */
[----:B------:R-:W-:Y:S01]  /*142e0*/  HMMA.16816.F32 R120, R100, R116, R64 ;  /* 0x000000746478723c */ /* 0x000fe20000001840 */
[----:B------:R-:W-:Y:S01]  /*142f0*/  STG.E.U16 desc[UR28][R2.64+-0x10], R147 ;  /* 0xfffff09302007986 */ /* 0x000fe2000c10151c */
[----:B------:R-:W-:-:S04]  /*14300*/  FADD.FTZ R212, R245, R212 ;  /* 0x000000d4f5d47221 */ /* 0x000fc80000010000 */
[----:B---3--:R-:W-:Y:S01]  /*14310*/  HMMA.16816.F32 R80, R76, R8, R44 ;  /* 0x000000084c50723c */ /* 0x008fe2000000182c */
[----:B------:R-:W-:Y:S01]  /*14320*/  STG.E.U16 desc[UR28][R2.64+-0xe], R146 ;  /* 0xfffff29202007986 */ /* 0x000fe2000c10151c */
[----:B------:R-:W-:-:S04]  /*14330*/  FADD.FTZ R215, R247, R215 ;  /* 0x000000d7f7d77221 */ /* 0x000fc80000010000 */
[----:B------:R-:W-:Y:S01]  /*14340*/  HMMA.16816.F32 R132, R100, R134, R56 ;  /* 0x000000866484723c */ /* 0x000fe20000001838 */
[----:B------:R-:W-:Y:S01]  /*14350*/  STG.E.U16 desc[UR28][R70.64+-0x10], R216 ;  /* 0xfffff0d846007986 */ /* 0x000fe2000c10151c */
[----:B------:R-:W-:-:S04]  /*14360*/  FADD.FTZ R240, R225, R4 ;  /* 0x00000004e1f07221 */ /* 0x000fc80000010000 */
[----:B------:R-:W-:Y:S01]  /*14370*/  HMMA.16816.F32 R124, R100, R126, R52 ;  /* 0x0000007e647c723c */ /* 0x000fe20000001834 */
[----:B------:R3:W-:Y:S01]  /*14380*/  STG.E.U16 desc[UR28][R70.64+-0xe], R145 ;  /* 0xfffff29146007986 */ /* 0x0007e2000c10151c */
[----:B--2---:R-:W-:-:S04]  /*14390*/  IMAD.MOV.U32 R69, RZ, RZ, R252 ;  /* 0x000000ffff457224 */ /* 0x004fc800078e00fc */
[----:B------:R-:W-:Y:S01]  /*143a0*/  HMMA.16816.F32 R116, R100, R118, R24 ;  /* 0x000000766474723c */ /* 0x000fe20000001818 */
[----:B------:R-:W-:-:S05]  /*143b0*/  IMAD.MOV.U32 R68, RZ, RZ, R244 ;  /* 0x000000ffff447224 */ /* 0x000fca00078e00f4 */
[----:B------:R-:W-:Y:S06]  /*143c0*/  HMMA.16816.F32 R108, R100, R8, R108 ;  /* 0x00000008646c723c */ /* 0x000fec000000186c */
[-C--:B------:R-:W-:Y:S06]  /*143d0*/  HMMA.16816.F32 R76, R76, R10.reuse, R72 ;  /* 0x0000000a4c4c723c */ /* 0x080fec0000001848 */
[----:B------:R-:W-:Y:S01]  /*143e0*/  HMMA.16816.F32 R100, R100, R10, R36 ;  /* 0x0000000a6464723c */ /* 0x000fe20000001824 */
[----:B---3--:R-:W-:-:S02]  /*143f0*/  IMAD.MOV.U32 R71, RZ, RZ, R246 ;  /* 0x000000ffff477224 */ /* 0x008fc400078e00f6 */
[----:B------:R-:W-:Y:S01]  /*14400*/  IMAD.MOV.U32 R70, RZ, RZ, R239 ;  /* 0x000000ffff467224 */ /* 0x000fe200078e00ef */
[----:B------:R-:W-:-:S05]  /*14410*/  NOP ;  /* 0x0000000000007918 */ /* 0x000fca0000000000 */
[----:B-1----:R-:W-:-:S15]  /*14420*/  @!P0 BRA `(.L_x_2239) ;  /* 0x00000084009c8947 */ /* 0x002fde0003800000 */
        /* <DEDUP_REMOVED lines=15> */
[----:B------:R-:W-:Y:S02]  /*14520*/  MOV R7, UR8 ;  /* 0x0000000800077c02 */ /* 0x000fe40008000f00 */
[----:B------:R-:W4:Y:S03]  /*14530*/  @!P3 LDC.64 R20, c[0x0][0x220] ;  /* 0x00008800ff14bb82 */ /* 0x000f260000000a00 */
[----:B------:R-:W-:Y:S01]  /*14540*/  IMAD.U32 R0, RZ, RZ, UR4 ;  /* 0x00000004ff007e24 */ /* 0x000fe2000f8e00ff */
[----:B------:R-:W-:-:S02]  /*14550*/  @!UP0 UIMAD UR4, UR9, 0x30, URZ ;  /* 0x00000030090488a4 */ /* 0x000fc4000f8e023f */
[----:B------:R-:W-:Y:S02]  /*14560*/  UISETP.GT.AND UP0, UPT, UR17, UR12, UPT ;  /* 0x0000000c1100728c */ /* 0x000fe4000bf04270 */
[----:B------:R-:W4:Y:S01]  /*14570*/  @!P3 LDC.64 R22, c[0x0][0x220] ;  /* 0x00008800ff16bb82 */ /* 0x000f220000000a00 */
[----:B-----5:R-:W-:Y:S01]  /*14580*/  @P3 STS.128 [R192+0x6000], RZ ;  /* 0x006000ffc0003388 */ /* 0x020fe20000000c00 */
        /* <DEDUP_REMOVED lines=11> */
[----:B------:R-:W-:Y:S02]  /*14640*/  @!P3 LEA R8, P0, R9, R20, 0x1 ;  /* 0x000000140908b211 */ /* 0x000fe400078008ff */
        /* <DEDUP_REMOVED lines=28> */
[----:B------:R-:W-:Y:S04]  /*14810*/  LDSM.16.M88.4 R36, [R168+0x5000] ;  /* 0x00500000a824783b */ /* 0x000fe80000000200 */
[----:B------:R-:W-:Y:S04]  /*14820*/  LDSM.16.M88.4 R64, [R174+0x4000] ;  /* 0x00400000ae40783b */ /* 0x000fe80000000200 */
[----:B-1----:R-:W1:Y:S04]  /*14830*/  LDSM.16.M88.4 R8, [R175] ;  /* 0x00000000af08783b */ /* 0x002e680000000200 */
[----:B------:R-:W-:Y:S04]  /*14840*/  LDSM.16.M88.4 R24, [R178+0x2000] ;  /* 0x00200000b218783b */ /* 0x000fe80000000200 */
[----:B--2---:R-:W2:Y:S04]  /*14850*/  LDSM.16.M88.4 R4, [R175+0x2000] ;  /* 0x00200000af04783b */ /* 0x004ea80000000200 */
        /* <DEDUP_REMOVED lines=25> */
[----:B------:R-:W-:Y:S01]  /*149f0*/  MOV R193, R220 ;  /* 0x000000dc00c17202 */ /* 0x000fe20000000f00 */
[----:B------:R-:W-:-:S02]  /*14a00*/  IMAD.MOV.U32 R143, RZ, RZ, R221 ;  /* 0x000000ffff8f7224 */ /* 0x000fc400078e00dd */
[----:B------:R-:W-:Y:S02]  /*14a10*/  IMAD.MOV.U32 R142, RZ, RZ, R222 ;  /* 0x000000ffff8e7224 */ /* 0x000fe400078e00de */
[----:B------:R-:W-:Y:S01]  /*14a20*/  HMMA.16816.F32 R36, R8, R38, RZ ;  /* 0x000000260824723c */ /* 0x000fe200000018ff */
[----:B------:R-:W-:-:S05]  /*14a30*/  IMAD.MOV.U32 R35, RZ, RZ, R223 ;  /* 0x000000ffff237224 */ /* 0x000fca00078e00df */
[C---:B------:R-:W-:Y:S06]  /*14a40*/  HMMA.16816.F32 R4, R8.reuse, R20, RZ ;  /* 0x000000140804723c */ /* 0x040fec00000018ff */
[----:B------:R-:W-:Y:S01]  /*14a50*/  HMMA.16816.F32 R8, R8, R22, RZ ;  /* 0x000000160808723c */ /* 0x000fe200000018ff */
[----:B------:R-:W2:Y:S05]  /*14a60*/  LDSM.16.M88.4 R20, [R176] ;  /* 0x00000000b014783b */ /* 0x000eaa0000000200 */
[C---:B------:R-:W-:Y:S06]  /*14a70*/  HMMA.16816.F32 R208, R24.reuse, R66, R208 ;  /* 0x0000004218d0723c */ /* 0x040fec00000018d0 */
[----:B----4-:R-:W-:Y:S06]  /*14a80*/  HMMA.16816.F32 R248, R24, R44, R164 ;  /* 0x0000002c18f8723c */ /* 0x010fec00000018a4 */
[----:B------:R-:W-:Y:S06]  /*14a90*/  HMMA.16816.F32 R216, R28, R64, R216 ;  /* 0x000000401cd8723c */ /* 0x000fec00000018d8 */
[----:B------:R-:W-:Y:S06]  /*14aa0*/  HMMA.16816.F32 R164, R24, R68, R156 ;  /* 0x0000004418a4723c */ /* 0x000fec000000189c */
[----:B------:R-:W-:Y:S01]  /*14ab0*/  HMMA.16816.F32 R64, R28, R66, R204 ;  /* 0x000000421c40723c */ /* 0x000fe200000018cc */
[----:B------:R-:W-:Y:S01]  /*14ac0*/  MOV R34, R208 ;  /* 0x000000d000227202 */ /* 0x000fe20000000f00 */
[----:B------:R-:W-:Y:S01]  /*14ad0*/  IMAD.MOV.U32 R14, RZ, RZ, R210 ;  /* 0x000000ffff0e7224 */ /* 0x000fe200078e00d2 */
[----:B------:R-:W-:Y:S01]  /*14ae0*/  MOV R208, R193 ;  /* 0x000000c100d07202 */ /* 0x000fe20000000f00 */
[----:B------:R-:W-:-:S02]  /*14af0*/  IMAD.MOV.U32 R15, RZ, RZ, R209 ;  /* 0x000000ffff0f7224 */ /* 0x000fc400078e00d1 */
[C---:B------:R-:W-:Y:S01]  /*14b00*/  HMMA.16816.F32 R156, R24.reuse, R72, R152 ;  /* 0x00000048189c723c */ /* 0x040fe20000001898 */
[----:B------:R-:W-:Y:S01]  /*14b10*/  IMAD.MOV.U32 R0, RZ, RZ, R211 ;  /* 0x000000ffff007224 */ /* 0x000fe200078e00d3 */
[----:B------:R-:W-:Y:S01]  /*14b20*/  MOV R211, R35 ;  /* 0x0000002300d37202 */ /* 0x000fe20000000f00 */
[----:B------:R-:W-:Y:S02]  /*14b30*/  IMAD.MOV.U32 R209, RZ, RZ, R143 ;  /* 0x000000ffffd17224 */ /* 0x000fe400078e008f */
[----:B------:R-:W-:Y:S01]  /*14b40*/  IMAD.MOV.U32 R210, RZ, RZ, R142 ;  /* 0x000000ffffd27224 */ /* 0x000fe200078e008e */
[C---:B------:R-:W-:Y:S06]  /*14b50*/  HMMA.16816.F32 R244, R24.reuse, R46, R200 ;  /* 0x0000002e18f4723c */ /* 0x040fec00000018c8 */
[C---:B------:R-:W-:Y:S06]  /*14b60*/  HMMA.16816.F32 R236, R24.reuse, R70, R196 ;  /* 0x0000004618ec723c */ /* 0x040fec00000018c4 */
[----:B------:R-:W-:Y:S01]  /*14b70*/  HMMA.16816.F32 R220, R24, R74, R148 ;  /* 0x0000004a18dc723c */ /* 0x000fe20000001894 */
[----:B------:R-:W-:Y:S01]  /*14b80*/  LDSM.16.M88.4 R24, [R173+0x1800] ;  /* 0x00180000ad18783b */ /* 0x000fe20000000200 */
[----:B------:R-:W-:Y:S01]  /*14b90*/  IMAD.MOV.U32 R196, RZ, RZ, R34 ;  /* 0x000000ffffc47224 */ /* 0x000fe200078e0022 */
[----:B------:R-:W-:Y:S01]  /*14ba0*/  MOV R198, R14 ;  /* 0x0000000e00c67202 */ /* 0x000fe20000000f00 */
[----:B------:R-:W-:-:S02]  /*14bb0*/  IMAD.MOV.U32 R197, RZ, RZ, R15 ;  /* 0x000000ffffc57224 */ /* 0x000fc400078e000f */
[----:B------:R-:W-:Y:S01]  /*14bc0*/  HMMA.16816.F32 R224, R28, R44, R144 ;  /* 0x0000002c1ce0723c */ /* 0x000fe20000001890 */
[----:B------:R-:W-:-:S05]  /*14bd0*/  IMAD.MOV.U32 R199, RZ, RZ, R0 ;  /* 0x000000ffffc77224 */ /* 0x000fca00078e0000 */
        /* <DEDUP_REMOVED lines=29> */
[C---:B----4-:R-:W-:Y:S06]  /*14db0*/  HMMA.16816.F32 R68, R8.reuse, R44, R68 ;  /* 0x0000002c0844723c */ /* 0x050fec0000001844 */
        /* <DEDUP_REMOVED lines=28> */
[----:B------:R-:W-:Y:S01]  /*14f80*/  IMAD.U32 R11, RZ, RZ, UR10 ;  /* 0x0000000aff0b7e24 */ /* 0x000fe2000f8e00ff */
[----:B------:R-:W-:Y:S01]  /*14f90*/  BSSY B0, `(.L_x_2244) ;  /* 0x0000030000007945 */ /* 0x000fe20003800000 */
[----:B------:R-:W-:Y:S01]  /*14fa0*/  UIMAD UR4, UR18, UR11, UR4 ;  /* 0x0000000b120472a4 */ /* 0x000fe2000f8e0204 */
[----:B------:R-:W-:-:S02]  /*14fb0*/  IMAD.U32 R0, RZ, RZ, UR6 ;  /* 0x00000006ff007e24 */ /* 0x000fc4000f8e00ff */
[----:B------:R-:W-:Y:S01]  /*14fc0*/  IMAD.U32 R5, RZ, RZ, UR6 ;  /* 0x00000006ff057e24 */ /* 0x000fe2000f8e00ff */
[----:B------:R-:W-:Y:S01]  /*14fd0*/  UIADD3 UR4, UR7, UR4, URZ ;  /* 0x0000000407047290 */ /* 0x000fe2000fffe03f */
[----:B------:R-:W4:Y:S01]  /*14fe0*/  @!P3 LDC.64 R20, c[0x0][0x218] ;  /* 0x00008600ff14bb82 */ /* 0x000f220000000a00 */
[----:B------:R-:W-:Y:S01]  /*14ff0*/  IMAD.U32 R9, RZ, RZ, UR11 ;  /* 0x0000000bff097e24 */ /* 0x000fe2000f8e00ff */
[----:B--2---:R-:W-:-:S03]  /*15000*/  LEA R4, P0, R0, R142, 0x6 ;  /* 0x0000008e00047211 */ /* 0x004fc600078030ff */
[----:B------:R-:W-:Y:S01]  /*15010*/  IMAD.U32 R0, RZ, RZ, UR4 ;  /* 0x00000004ff007e24 */ /* 0x000fe2000f8e00ff */
[----:B-1----:R-:W-:-:S04]  /*15020*/  @!P3 LEA R10, P2, R4, R16, 0x1 ;  /* 0x00000010040ab211 */ /* 0x002fc800078408ff */
[----:B---3--:R-:W-:Y:S01]  /*15030*/  LEA.HI.X R5, R5, R35, R0, 0x6, P0 ;  /* 0x0000002305057211 */ /* 0x008fe200000f3400 */
[----:B------:R-:W-:Y:S01]  /*15040*/  IMAD.U32 R0, RZ, RZ, UR10 ;  /* 0x0000000aff007e24 */ /* 0x000fe2000f8e00ff */
[----:B------:R-:W-:-:S04]  /*15050*/  @!P3 LEA R7, P0, R7, R4, 0x5 ;  /* 0x000000040707b211 */ /* 0x000fc800078028ff */
[----:B------:R-:W-:Y:S02]  /*15060*/  @!P3 LEA R0, P1, R0, R4, 0x4 ;  /* 0x000000040000b211 */ /* 0x000fe400078220ff */
[-C--:B------:R-:W-:Y:S02]  /*15070*/  @!P3 LEA.HI.X R14, R11, R5.reuse, R9, 0x5, P0 ;  /* 0x000000050b0eb211 */ /* 0x080fe400000f2c09 */
[----:B------:R-:W-:Y:S02]  /*15080*/  @!P3 LEA.HI.X R15, R8, R5, R6, 0x4, P1 ;  /* 0x00000005080fb211 */ /* 0x000fe400008f2406 */
[----:B-----5:R-:W-:Y:S02]  /*15090*/  @!P3 LEA R8, P1, R0, R18, 0x1 ;  /* 0x000000120008b211 */ /* 0x020fe400078208ff */
[----:B----4-:R-:W-:Y:S02]  /*150a0*/  @!P3 LEA R6, P0, R7, R20, 0x1 ;  /* 0x000000140706b211 */ /* 0x010fe400078008ff */
[----:B------:R-:W-:-:S02]  /*150b0*/  @!P3 LEA.HI.X R11, R4, R17, R5, 0x1, P2 ;  /* 0x00000011040bb211 */ /* 0x000fc400010f0c05 */
        /* <DEDUP_REMOVED lines=29> */
.L_x_2245:
[----:B------:R-:W-:Y:S05]  /*15290*/  BSYNC B0 ;  /* 0x0000000000007941 */ /* 0x000fea0003800000 */
.L_x_2244:
[----:B------:R-:W0:Y:S02]  /*152a0*/  LDGDEPBAR ;  /* 0x00000000000079af */ /* 0x000e240000000000 */
.L_x_2243:
[----:B------:R-:W3:Y:S01]  /*152b0*/  LDL.LU.64 R4, [R1+0x18] ;  /* 0x0000180001047983 */ /* 0x000ee20000300a00 */
[----:B------:R-:W-:-:S03]  /*152c0*/  IMAD.U32 R0, RZ, RZ, UR17 ;  /* 0x00000011ff007e24 */ /* 0x000fc6000f8e00ff */
[----:B------:R-:W-:Y:S04]  /*152d0*/  STL [R1+0x1d4], R2 ;  /* 0x0001d40201007387 */ /* 0x000fe80000100800 */
[----:B------:R-:W-:Y:S04]  /*152e0*/  STL [R1+0x1d0], R3 ;  /* 0x0001d00301007387 */ /* 0x000fe80000100800 */
[----:B------:R-:W-:Y:S04]  /*152f0*/  STL [R1+0x1cc], R169 ;  /* 0x0001cca901007387 */ /* 0x000fe80000100800 */
[----:B------:R-:W-:Y:S04]  /*15300*/  STL [R1+0x1c8], R172 ;  /* 0x0001c8ac01007387 */ /* 0x000fe80000100800 */
[----:B------:R-:W-:Y:S04]  /*15310*/  STL [R1+0x1c4], R170 ;  /* 0x0001c4aa01007387 */ /* 0x000fe80000100800 */
[----:B------:R-:W-:Y:S04]  /*15320*/  STL [R1+0x1c0], R171 ;  /* 0x0001c0ab01007387 */ /* 0x000fe80000100800 */
[----:B------:R-:W-:Y:S04]  /*15330*/  STL.64 [R1+0x1b8], R140 ;  /* 0x0001b88c01007387 */ /* 0x000fe80000100a00 */
        /* <DEDUP_REMOVED lines=15> */
[----:B-1----:R-:W3:Y:S04]  /*15430*/  LDL R11, [R1+0xf0] ;  /* 0x0000f000010b7983 */ /* 0x002ee80000100800 */
[----:B------:R-:W3:Y:S04]  /*15440*/  LDL R10, [R1+0x168] ;  /* 0x00016800010a7983 */ /* 0x000ee80000100800 */
[----:B------:R-:W3:Y:S01]  /*15450*/  LDL.LU R228, [R1+0x28] ;  /* 0x0000280001e47983 */ /* 0x000ee20000300800 */
[----:B--2---:R-:W1:Y:S03]  /*15460*/  S2R R6, SR_TID.X ;  /* 0x0000000000067919 */ /* 0x004e660000002100 */
[----:B------:R-:W2:Y:S04]  /*15470*/  LDL R247, [R1+0x24] ;  /* 0x0000240001f77983 */ /* 0x000ea80000100800 */
[----:B------:R-:W2:Y:S01]  /*15480*/  LDL R250, [R1+0x20] ;  /* 0x0000200001fa7983 */ /* 0x000ea20000100800 */
[----:B------:R-:W-:Y:S01]  /*15490*/  USHF.L.U32 UR6, UR17, 0x1, URZ ;  /* 0x0000000111067899 */ /* 0x000fe2000800063f */
[----:B------:R-:W-:Y:S01]  /*154a0*/  IMAD.U32 R9, RZ, RZ, UR33 ;  /* 0x00000021ff097e24 */ /* 0x000fe2000f8e00ff */
[----:B------:R-:W-:Y:S01]  /*154b0*/  ULEA UR4, UR17, 0x1, 0x1 ;  /* 0x0000000111047891 */ /* 0x000fe2000f8e083f */
[----:B----4-:R-:W4:Y:S01]  /*154c0*/  LDL R180, [R1+0x128] ;  /* 0x0001280001b47983 */ /* 0x010f220000100800 */
[----:B-1----:R-:W-:-:S05]  /*154d0*/  IMAD.SHL.U32 R6, R6, 0x2, RZ ;  /* 0x0000000206067824 */ /* 0x002fca00078e00ff */
[----:B------:R-:W-:-:S05]  /*154e0*/  LOP3.LUT R6, R6, 0x6, RZ, 0xc0, !PT ;  /* 0x0000000606067812 */ /* 0x000fca00078ec0ff */
[----:B------:R-:W-:-:S05]  /*154f0*/  IMAD R0, R0, 0x40, R6 ;  /* 0x0000004000007824 */ /* 0x000fca00078e0206 */
[----:B------:R-:W-:-:S04]  /*15500*/  ISETP.GE.AND P0, PT, R0, R191, PT ;  /* 0x000000bf0000720c */ /* 0x000fc80003f06270 */
[----:B------:R-:W-:-:S04]  /*15510*/  ISETP.LT.OR P4, PT, R0, R187, P0 ;  /* 0x000000bb0000720c */ /* 0x000fc80000781670 */
[----:B------:R-:W-:Y:S01]  /*15520*/  FSEL R20, R68, -INF , !P4 ;  /* 0xff80000044147808 */ /* 0x000fe20006000000 */
[----:B---3--:R-:W-:Y:S02]  /*15530*/  IMAD.MOV.U32 R248, RZ, RZ, R4 ;  /* 0x000000fffff87224 */ /* 0x008fe400078e0004 */
[----:B------:R-:W-:Y:S02]  /*15540*/  VIADD R4, R0, 0x1 ;  /* 0x0000000100047836 */ /* 0x000fe40000000000 */
[----:B------:R-:W-:-:S03]  /*15550*/  IMAD.MOV.U32 R249, RZ, RZ, R5 ;  /* 0x000000fffff97224 */ /* 0x000fc600078e0005 */
[C---:B------:R-:W-:Y:S02]  /*15560*/  ISETP.GE.AND P2, PT, R4.reuse, R190, PT ;  /* 0x000000be0400720c */ /* 0x040fe40003f46270 */
[C---:B------:R-:W-:Y:S02]  /*15570*/  ISETP.GE.AND P0, PT, R4.reuse, R188, PT ;  /* 0x000000bc0400720c */ /* 0x040fe40003f06270 */
[C---:B------:R-:W-:Y:S02]  /*15580*/  ISETP.GE.AND P3, PT, R4.reuse, R191, PT ;  /* 0x000000bf0400720c */ /* 0x040fe40003f66270 */
[C---:B------:R-:W-:Y:S02]  /*15590*/  ISETP.GE.AND P1, PT, R4.reuse, R189, PT ;  /* 0x000000bd0400720c */ /* 0x040fe40003f26270 */
[C---:B------:R-:W-:Y:S02]  /*155a0*/  ISETP.LT.OR P6, PT, R4.reuse, R186, P2 ;  /* 0x000000ba0400720c */ /* 0x040fe400017c1670 */
[----:B------:R-:W-:-:S02]  /*155b0*/  ISETP.LT.OR P2, PT, R4, R184, P0 ;  /* 0x000000b80400720c */ /* 0x000fc40000741670 */
[C---:B------:R-:W-:Y:S02]  /*155c0*/  ISETP.LT.OR P5, PT, R4.reuse, R187, P3 ;  /* 0x000000bb0400720c */ /* 0x040fe40001fa1670 */
[----:B------:R-:W-:Y:S02]  /*155d0*/  ISETP.LT.OR P3, PT, R4, R185, P1 ;  /* 0x000000b90400720c */ /* 0x000fe40000f61670 */
[C---:B------:R-:W-:Y:S01]  /*155e0*/  ISETP.GE.AND P1, PT, R0.reuse, R190, PT ;  /* 0x000000be0000720c */ /* 0x040fe20003f26270 */
[C---:B------:R-:W-:Y:S01]  /*155f0*/  VIADD R4, R0.reuse, 0x8 ;  /* 0x0000000800047836 */ /* 0x040fe20000000000 */
[C---:B------:R-:W-:Y:S02]  /*15600*/  ISETP.GE.AND P0, PT, R0.reuse, R189, PT ;  /* 0x000000bd0000720c */ /* 0x040fe40003f06270 */
[----:B------:R-:W-:Y:S02]  /*15610*/  P2R R5, PR, RZ, 0x4 ;  /* 0x00000004ff057803 */ /* 0x000fe40000000000 */
[----:B------:R-:W-:-:S02]  /*15620*/  ISETP.GE.AND P2, PT, R0, R188, PT ;  /* 0x000000bc0000720c */ /* 0x000fc40003f46270 */
[----:B------:R-:W-:Y:S02]  /*15630*/  P2R R6, PR, RZ, 0x8 ;  /* 0x00000008ff067803 */ /* 0x000fe40000000000 */
[C---:B------:R-:W-:Y:S02]  /*15640*/  ISETP.LT.OR P3, PT, R0.reuse, R186, P1 ;  /* 0x000000ba0000720c */ /* 0x040fe40000f61670 */
[C---:B------:R-:W-:Y:S02]  /*15650*/  ISETP.LT.OR P1, PT, R0.reuse, R185, P0 ;  /* 0x000000b90000720c */ /* 0x040fe40000721670 */
[----:B------:R-:W-:Y:S02]  /*15660*/  ISETP.LT.OR P0, PT, R0, R184, P2 ;  /* 0x000000b80000720c */ /* 0x000fe40001701670 */
[----:B------:R-:W-:Y:S02]  /*15670*/  ISETP.GE.AND P2, PT, R4, R190, PT ;  /* 0x000000be0400720c */ /* 0x000fe40003f46270 */
[----:B------:R-:W-:-:S02]  /*15680*/  P2R R7, PR, RZ, 0x40 ;  /* 0x00000040ff077803 */ /* 0x000fc40000000000 */
[----:B------:R-:W-:Y:S02]  /*15690*/  FSEL R22, R70, -INF , !P3 ;  /* 0xff80000046167808 */ /* 0x000fe40005800000 */
[----:B------:R-:W-:Y:S02]  /*156a0*/  ISETP.GE.AND P3, PT, R4, R191, PT ;  /* 0x000000bf0400720c */ /* 0x000fe40003f66270 */
[----:B------:R-:W-:Y:S02]  /*156b0*/  FSEL R21, R69, -INF , !P5 ;  /* 0xff80000045157808 */ /* 0x000fe40006800000 */
[----:B------:R-:W-:Y:S02]  /*156c0*/  FSEL R208, R208, -INF , !P1 ;  /* 0xff800000d0d07808 */ /* 0x000fe40004800000 */
[----:B------:R-:W-:Y:S01]  /*156d0*/  ISETP.NE.AND P5, PT, R5, RZ, PT ;  /* 0x000000ff0500720c */ /* 0x000fe20003fa5270 */
[----:B------:R-:W-:Y:S01]  /*156e0*/  VIADD R5, R0, 0x9 ;  /* 0x0000000900057836 */ /* 0x000fe20000000000 */
[----:B------:R-:W-:-:S02]  /*156f0*/  ISETP.LT.OR P6, PT, R4, R186, P2 ;  /* 0x000000ba0400720c */ /* 0x000fc400017c1670 */
[C---:B------:R-:W-:Y:S02]  /*15700*/  ISETP.GE.AND P1, PT, R4.reuse, R189, PT ;  /* 0x000000bd0400720c */ /* 0x040fe40003f26270 */
[----:B------:R-:W-:Y:S02]  /*15710*/  ISETP.NE.AND P2, PT, R7, RZ, PT ;  /* 0x000000ff0700720c */ /* 0x000fe40003f45270 */
[----:B------:R-:W-:Y:S02]  /*15720*/  ISETP.LT.OR P4, PT, R4, R187, P3 ;  /* 0x000000bb0400720c */ /* 0x000fe40001f81670 */
[----:B------:R-:W-:Y:S02]  /*15730*/  ISETP.NE.AND P3, PT, R6, RZ, PT ;  /* 0x000000ff0600720c */ /* 0x000fe40003f65270 */
[----:B------:R-:W-:Y:S02]  /*15740*/  ISETP.LT.OR P1, PT, R4, R185, P1 ;  /* 0x000000b90400720c */ /* 0x000fe40000f21670 */
[----:B------:R-:W-:-:S02]  /*15750*/  FSEL R24, R71, -INF , !P2 ;  /* 0xff80000047187808 */ /* 0x000fc40005000000 */
[----:B------:R-:W-:Y:S02]  /*15760*/  ISETP.GE.AND P2, PT, R5, R190, PT ;  /* 0x000000be0500720c */ /* 0x000fe40003f46270 */
[----:B------:R-:W-:Y:S02]  /*15770*/  FSEL R209, R209, -INF , !P3 ;  /* 0xff800000d1d17808 */ /* 0x000fe40005800000 */
[----:B------:R-:W-:Y:S02]  /*15780*/  FSEL R210, R210, -INF , !P0 ;  /* 0xff800000d2d27808 */ /* 0x000fe40004000000 */
[----:B------:R-:W-:Y:S02]  /*15790*/  ISETP.GE.AND P3, PT, R5, R191, PT ;  /* 0x000000bf0500720c */ /* 0x000fe40003f66270 */
[----:B------:R-:W-:Y:S02]  /*157a0*/  ISETP.GE.AND P0, PT, R4, R188, PT ;  /* 0x000000bc0400720c */ /* 0x000fe40003f06270 */
[----:B------:R-:W-:-:S02]  /*157b0*/  P2R R6, PR, RZ, 0x2 ;  /* 0x00000002ff067803 */ /* 0x000fc40000000000 */
[----:B------:R-:W-:Y:S02]  /*157c0*/  ISETP.LT.OR P2, PT, R5, R186, P2 ;  /* 0x000000ba0500720c */ /* 0x000fe40001741670 */
[----:B------:R-:W-:Y:S02]  /*157d0*/  FSEL R211, R211, -INF , !P5 ;  /* 0xff800000d3d37808 */ /* 0x000fe40006800000 */
[C---:B------:R-:W-:Y:S02]  /*157e0*/  ISETP.GE.AND P1, PT, R5.reuse, R189, PT ;  /* 0x000000bd0500720c */ /* 0x040fe40003f26270 */
[----:B------:R-:W-:Y:S02]  /*157f0*/  P2R R7, PR, RZ, 0x40 ;  /* 0x00000040ff077803 */ /* 0x000fe40000000000 */
[----:B------:R-:W-:Y:S02]  /*15800*/  ISETP.LT.OR P5, PT, R5, R187, P3 ;  /* 0x000000bb0500720c */ /* 0x000fe40001fa1670 */
[----:B------:R-:W-:-:S02]  /*15810*/  ISETP.LT.OR P6, PT, R4, R184, P0 ;  /* 0x000000b80400720c */ /* 0x000fc400007c1670 */
[----:B------:R-:W-:Y:S01]  /*15820*/  ISETP.NE.AND P3, PT, R6, RZ, PT ;  /* 0x000000ff0600720c */ /* 0x000fe20003f65270 */
[----:B------:R-:W-:Y:S01]  /*15830*/  VIADD R4, R0, 0x10 ;  /* 0x0000001000047836 */ /* 0x000fe20000000000 */
[C---:B------:R-:W-:Y:S02]  /*15840*/  ISETP.GE.AND P0, PT, R5.reuse, R188, PT ;  /* 0x000000bc0500720c */ /* 0x040fe40003f06270 */
[----:B------:R-:W-:Y:S02]  /*15850*/  P2R R6, PR, RZ, 0x4 ;  /* 0x00000004ff067803 */ /* 0x000fe40000000000 */
[C---:B------:R-:W-:Y:S02]  /*15860*/  ISETP.LT.OR P2, PT, R5.reuse, R185, P1 ;  /* 0x000000b90500720c */ /* 0x040fe40000f41670 */
[----:B------:R-:W-:Y:S02]  /*15870*/  ISETP.LT.OR P1, PT, R5, R184, P0 ;  /* 0x000000b80500720c */ /* 0x000fe40000721670 */
[----:B------:R-:W-:-:S02]  /*15880*/  P2R R5, PR, RZ, 0x4 ;  /* 0x00000004ff057803 */ /* 0x000fc40000000000 */
[----:B------:R-:W-:Y:S02]  /*15890*/  FSEL R195, R204, -INF , !P3 ;  /* 0xff800000ccc37808 */ /* 0x000fe40005800000 */
[C---:B------:R-:W-:Y:S02]  /*158a0*/  ISETP.GE.AND P3, PT, R4.reuse, R190, PT ;  /* 0x000000be0400720c */ /* 0x040fe40003f66270 */
[----:B------:R-:W-:Y:S02]  /*158b0*/  ISETP.GE.AND P2, PT, R4, R189, PT ;  /* 0x000000bd0400720c */ /* 0x000fe40003f46270 */
[----:B------:R-:W-:Y:S02]  /*158c0*/  FSEL R206, R206, -INF , !P6 ;  /* 0xff800000cece7808 */ /* 0x000fe40007000000 */
[----:B------:R-:W-:Y:S02]  /*158d0*/  FSEL R26, R64, -INF , !P4 ;  /* 0xff800000401a7808 */ /* 0x000fe40006000000 */
[----:B------:R-:W-:Y:S01]  /*158e0*/  ISETP.NE.AND P6, PT, R5, RZ, PT ;  /* 0x000000ff0500720c */ /* 0x000fe20003fc5270 */
[----:B------:R-:W-:Y:S01]  /*158f0*/  VIADD R5, R0, 0x11 ;  /* 0x0000001100057836 */ /* 0x000fe20000000000 */
[----:B------:R-:W-:-:S02]  /*15900*/  ISETP.GE.AND P0, PT, R4, R188, PT ;  /* 0x000000bc0400720c */ /* 0x000fc40003f06270 */
[----:B------:R-:W-:Y:S02]  /*15910*/  ISETP.NE.AND P4, PT, R7, RZ, PT ;  /* 0x000000ff0700720c */ /* 0x000fe40003f85270 */
[C---:B------:R-:W-:Y:S02]  /*15920*/  ISETP.LT.OR P3, PT, R4.reuse, R186, P3 ;  /* 0x000000ba0400720c */ /* 0x040fe40001f61670 */
[C---:B------:R-:W-:Y:S02]  /*15930*/  ISETP.LT.OR P2, PT, R4.reuse, R185, P2 ;  /* 0x000000b90400720c */ /* 0x040fe40001741670 */
[----:B------:R-:W-:Y:S02]  /*15940*/  ISETP.LT.OR P0, PT, R4, R184, P0 ;  /* 0x000000b80400720c */ /* 0x000fe40000701670 */
[----:B------:R-:W-:Y:S02]  /*15950*/  FSEL R29, R66, -INF , !P4 ;  /* 0xff800000421d7808 */ /* 0x000fe40006000000 */
[----:B------:R-:W-:-:S02]  /*15960*/  FSEL R25, R65, -INF , !P5 ;  /* 0xff80000041197808 */ /* 0x000fc40006800000 */
[----:B------:R-:W-:Y:S02]  /*15970*/  P2R R8, PR, RZ, 0x8 ;  /* 0x00000008ff087803 */ /* 0x000fe40000000000 */
[-C--:B------:R-:W-:Y:S02]  /*15980*/  ISETP.GE.AND P4, PT, R4, R191.reuse, PT ;  /* 0x000000bf0400720c */ /* 0x080fe40003f86270 */
[----:B------:R-:W-:Y:S02]  /*15990*/  ISETP.NE.AND P5, PT, R6, RZ, PT ;  /* 0x000000ff0600720c */ /* 0x000fe40003fa5270 */
[----:B------:R-:W-:Y:S02]  /*159a0*/  P2R R7, PR, RZ, 0x4 ;  /* 0x00000004ff077803 */ /* 0x000fe40000000000 */
[C---:B------:R-:W-:Y:S02]  /*159b0*/  ISETP.GE.AND P3, PT, R5.reuse, R191, PT ;  /* 0x000000bf0500720c */ /* 0x040fe40003f66270 */
[----:B------:R-:W-:-:S02]  /*159c0*/  ISETP.GE.AND P2, PT, R5, R190, PT ;  /* 0x000000be0500720c */ /* 0x000fc40003f46270 */
[----:B------:R-:W-:Y:S02]  /*159d0*/  P2R R6, PR, RZ, 0x1 ;  /* 0x00000001ff067803 */ /* 0x000fe40000000000 */
[----:B------:R-:W-:Y:S02]  /*159e0*/  FSEL R193, R205, -INF , !P6 ;  /* 0xff800000cdc17808 */ /* 0x000fe40007000000 */
[-C--:B------:R-:W-:Y:S01]  /*159f0*/  ISETP.LT.OR P4, PT, R4, R187.reuse, P4 ;  /* 0x000000bb0400720c */ /* 0x080fe20002781670 */
[----:B------:R-:W-:Y:S01]  /*15a00*/  VIADD R4, R0, 0x18 ;  /* 0x0000001800047836 */ /* 0x000fe20000000000 */
[----:B------:R-:W-:Y:S02]  /*15a10*/  FSEL R27, R67, -INF , !P5 ;  /* 0xff800000431b7808 */ /* 0x000fe40006800000 */
[----:B------:R-:W-:Y:S02]  /*15a20*/  ISETP.LT.OR P6, PT, R5, R187, P3 ;  /* 0x000000bb0500720c */ /* 0x000fe40001fc1670 */
[----:B------:R-:W-:-:S02]  /*15a30*/  ISETP.NE.AND P3, PT, R7, RZ, PT ;  /* 0x000000ff0700720c */ /* 0x000fc40003f65270 */
[----:B------:R-:W-:Y:S02]  /*15a40*/  ISETP.LT.OR P5, PT, R5, R186, P2 ;  /* 0x000000ba0500720c */ /* 0x000fe400017a1670 */
[----:B------:R-:W-:Y:S02]  /*15a50*/  FSEL R207, R207, -INF , !P1 ;  /* 0xff800000cfcf7808 */ /* 0x000fe40004800000 */
[----:B------:R-:W-:Y:S02]  /*15a60*/  ISETP.NE.AND P2, PT, R6, RZ, PT ;  /* 0x000000ff0600720c */ /* 0x000fe40003f45270 */
[C---:B------:R-:W-:Y:S02]  /*15a70*/  ISETP.GE.AND P1, PT, R5.reuse, R189, PT ;  /* 0x000000bd0500720c */ /* 0x040fe40003f26270 */
[----:B------:R-:W-:Y:S02]  /*15a80*/  ISETP.GE.AND P0, PT, R5, R188, PT ;  /* 0x000000bc0500720c */ /* 0x000fe40003f06270 */
[----:B------:R-:W-:-:S02]  /*15a90*/  FSEL R162, R200, -INF , !P3 ;  /* 0xff800000c8a27808 */ /* 0x000fc40005800000 */
[----:B------:R-:W-:Y:S02]  /*15aa0*/  P2R R6, PR, RZ, 0x20 ;  /* 0x00000020ff067803 */ /* 0x000fe40000000000 */
[----:B------:R-:W-:Y:S02]  /*15ab0*/  ISETP.GE.AND P3, PT, R4, R190, PT ;  /* 0x000000be0400720c */ /* 0x000fe40003f66270 */
[----:B------:R-:W-:Y:S02]  /*15ac0*/  FSEL R202, R202, -INF , !P2 ;  /* 0xff800000caca7808 */ /* 0x000fe40005000000 */
[C---:B------:R-:W-:Y:S02]  /*15ad0*/  ISETP.LT.OR P5, PT, R5.reuse, R185, P1 ;  /* 0x000000b90500720c */ /* 0x040fe40000fa1670 */
[----:B------:R-:W-:Y:S02]  /*15ae0*/  ISETP.GE.AND P2, PT, R4, R189, PT ;  /* 0x000000bd0400720c */ /* 0x000fe40003f46270 */
[----:B------:R-:W-:Y:S01]  /*15af0*/  ISETP.LT.OR P1, PT, R5, R184, P0 ;  /* 0x000000b80500720c */ /* 0x000fe20000721670 */
[----:B------:R-:W-:Y:S01]  /*15b00*/  VIADD R5, R0, 0x19 ;  /* 0x0000001900057836 */ /* 0x000fe20000000000 */
[----:B------:R-:W-:-:S02]  /*15b10*/  FSEL R30, R60, -INF , !P4 ;  /* 0xff8000003c1e7808 */ /* 0x000fc40006000000 */
[----:B------:R-:W-:Y:S02]  /*15b20*/  ISETP.GE.AND P0, PT, R4, R188, PT ;  /* 0x000000bc0400720c */ /* 0x000fe40003f06270 */
[----:B------:R-:W-:Y:S02]  /*15b30*/  ISETP.NE.AND P4, PT, R8, RZ, PT ;  /* 0x000000ff0800720c */ /* 0x000fe40003f85270 */
[C---:B------:R-:W-:Y:S02]  /*15b40*/  ISETP.LT.OR P3, PT, R4.reuse, R186, P3 ;  /* 0x000000ba0400720c */ /* 0x040fe40001f61670 */
[C---:B------:R-:W-:Y:S02]  /*15b50*/  ISETP.LT.OR P2, PT, R4.reuse, R185, P2 ;  /* 0x000000b90400720c */ /* 0x040fe40001741670 */
[----:B------:R-:W-:Y:S02]  /*15b60*/  FSEL R28, R61, -INF , !P6 ;  /* 0xff8000003d1c7808 */ /* 0x000fe40007000000 */
[----:B------:R-:W-:-:S02]  /*15b70*/  ISETP.LT.OR P0, PT, R4, R184, P0 ;  /* 0x000000b80400720c */ /* 0x000fc40000701670 */
[----:B------:R-:W-:Y:S02]  /*15b80*/  FSEL R39, R62, -INF , !P4 ;  /* 0xff8000003e277808 */ /* 0x000fe40006000000 */
[----:B------:R-:W-:Y:S02]  /*15b90*/  ISETP.NE.AND P6, PT, R6, RZ, PT ;  /* 0x000000ff0600720c */ /* 0x000fe40003fc5270 */
[----:B------:R-:W-:Y:S02]  /*15ba0*/  P2R R8, PR, RZ, 0x8 ;  /* 0x00000008ff087803 */ /* 0x000fe40000000000 */
[-C--:B------:R-:W-:Y:S02]  /*15bb0*/  ISETP.GE.AND P4, PT, R4, R191.reuse, PT ;  /* 0x000000bf0400720c */ /* 0x080fe40003f86270 */
[----:B------:R-:W-:Y:S02]  /*15bc0*/  P2R R7, PR, RZ, 0x4 ;  /* 0x00000004ff077803 */ /* 0x000fe40000000000 */
[----:B------:R-:W-:-:S02]  /*15bd0*/  ISETP.GE.AND P3, PT, R5, R191, PT ;  /* 0x000000bf0500720c */ /* 0x000fc40003f66270 */
[----:B------:R-:W-:Y:S02]  /*15be0*/  ISETP.GE.AND P2, PT, R5, R190, PT ;  /* 0x000000be0500720c */ /* 0x000fe40003f46270 */
[----:B------:R-:W-:Y:S02]  /*15bf0*/  P2R R6, PR, RZ, 0x1 ;  /* 0x00000001ff067803 */ /* 0x000fe40000000000 */
[----:B------:R-:W-:Y:S02]  /*15c00*/  FSEL R40, R63, -INF , !P6 ;  /* 0xff8000003f287808 */ /* 0x000fe40007000000 */
[-C--:B------:R-:W-:Y:S01]  /*15c10*/  ISETP.LT.OR P4, PT, R4, R187.reuse, P4 ;  /* 0x000000bb0400720c */ /* 0x080fe20002781670 */
[----:B------:R-:W-:Y:S01]  /*15c20*/  VIADD R4, R0, 0x20 ;  /* 0x0000002000047836 */ /* 0x000fe20000000000 */
[----:B------:R-:W-:Y:S02]  /*15c30*/  FSEL R160, R201, -INF , !P5 ;  /* 0xff800000c9a07808 */ /* 0x000fe40006800000 */
[----:B------:R-:W-:-:S02]  /*15c40*/  ISETP.LT.OR P6, PT, R5, R187, P3 ;  /* 0x000000bb0500720c */ /* 0x000fc40001fc1670 */
[----:B------:R-:W-:Y:S02]  /*15c50*/  ISETP.NE.AND P3, PT, R7, RZ, PT ;  /* 0x000000ff0700720c */ /* 0x000fe40003f65270 */
[----:B------:R-:W-:Y:S02]  /*15c60*/  ISETP.LT.OR P5, PT, R5, R186, P2 ;  /* 0x000000ba0500720c */ /* 0x000fe400017a1670 */
[----:B------:R-:W-:Y:S02]  /*15c70*/  ISETP.NE.AND P2, PT, R6, RZ, PT ;  /* 0x000000ff0600720c */ /* 0x000fe40003f45270 */
[----:B------:R-:W-:Y:S02]  /*15c80*/  FSEL R203, R203, -INF , !P1 ;  /* 0xff800000cbcb7808 */ /* 0x000fe40004800000 */
[C---:B------:R-:W-:Y:S02]  /*15c90*/  ISETP.GE.AND P1, PT, R5.reuse, R189, PT ;  /* 0x000000bd0500720c */ /* 0x040fe40003f26270 */
[----:B------:R-:W-:-:S02]  /*15ca0*/  ISETP.GE.AND P0, PT, R5, R188, PT ;  /* 0x000000bc0500720c */ /* 0x000fc40003f06270 */
[----:B------:R-:W-:Y:S02]  /*15cb0*/  FSEL R159, R196, -INF , !P3 ;  /* 0xff800000c49f7808 */ /* 0x000fe40005800000 */
        /* <DEDUP_REMOVED lines=8> */
[----:B------:R-:W-:Y:S02]  /*15d40*/  ISETP.NE.AND P4, PT, R8, RZ, PT ;  /* 0x000000ff0800720c */ /* 0x000fe40003f85270 */
[C---:B------:R-:W-:Y:S02]  /*15d50*/  ISETP.GE.AND P0, PT, R4.reuse, R188, PT ;  /* 0x000000bc0400720c */ /* 0x040fe40003f06270 */
[C---:B------:R-:W-:Y:S02]  /*15d60*/  ISETP.LT.OR P3, PT, R4.reuse, R186, P3 ;  /* 0x000000ba0400720c */ /* 0x040fe40001f61670 */
[----:B------:R-:W-:-:S02]  /*15d70*/  ISETP.LT.OR P2, PT, R4, R185, P2 ;  /* 0x000000b90400720c */ /* 0x000fc40001741670 */
[----:B------:R-:W-:Y:S02]  /*15d80*/  FSEL R63, R57, -INF , !P6 ;  /* 0xff800000393f7808 */ /* 0x000fe40007000000 */
[----:B------:R-:W-:Y:S02]  /*15d90*/  FSEL R154, R58, -INF , !P4 ;  /* 0xff8000003a9a7808 */ /* 0x000fe40006000000 */
[----:B------:R-:W-:Y:S02]  /*15da0*/  ISETP.NE.AND P6, PT, R6, RZ, PT ;  /* 0x000000ff0600720c */ /* 0x000fe40003fc5270 */
[C---:B------:R-:W-:Y:S02]  /*15db0*/  ISETP.LT.OR P0, PT, R4.reuse, R184, P0 ;  /* 0x000000b80400720c */ /* 0x040fe40000701670 */
[----:B------:R-:W-:Y:S02]  /*15dc0*/  P2R R8, PR, RZ, 0x8 ;  /* 0x00000008ff087803 */ /* 0x000fe40000000000 */
[----:B------:R-:W-:-:S02]  /*15dd0*/  ISETP.GE.AND P4, PT, R4, R191, PT ;  /* 0x000000bf0400720c */ /* 0x000fc40003f86270 */
[----:B------:R-:W-:Y:S02]  /*15de0*/  P2R R7, PR, RZ, 0x4 ;  /* 0x00000004ff077803 */ /* 0x000fe40000000000 */
[C---:B------:R-:W-:Y:S02]  /*15df0*/  ISETP.GE.AND P3, PT, R5.reuse, R191, PT ;  /* 0x000000bf0500720c */ /* 0x040fe40003f66270 */
[----:B------:R-:W-:Y:S02]  /*15e00*/  ISETP.GE.AND P2, PT, R5, R190, PT ;  /* 0x000000be0500720c */ /* 0x000fe40003f46270 */
[----:B------:R-:W-:Y:S02]  /*15e10*/  FSEL R153, R59, -INF , !P6 ;  /* 0xff8000003b997808 */ /* 0x000fe40007000000 */
[----:B------:R-:W-:Y:S02]  /*15e20*/  P2R R6, PR, RZ, 0x1 ;  /* 0x00000001ff067803 */ /* 0x000fe40000000000 */
[----:B------:R-:W-:Y:S01]  /*15e30*/  ISETP.LT.OR P4, PT, R4, R187, P4 ;  /* 0x000000bb0400720c */ /* 0x000fe20002781670 */
[----:B------:R-:W-:Y:S01]  /*15e40*/  VIADD R4, R0, 0x28 ;  /* 0x0000002800047836 */ /* 0x000fe20000000000 */
[----:B------:R-:W-:-:S02]  /*15e50*/  FSEL R158, R197, -INF , !P5 ;  /* 0xff800000c59e7808 */ /* 0x000fc40006800000 */
[----:B------:R-:W-:Y:S02]  /*15e60*/  ISETP.LT.OR P6, PT, R5, R187, P3 ;  /* 0x000000bb0500720c */ /* 0x000fe40001fc1670 */
[----:B------:R-:W-:Y:S02]  /*15e70*/  FSEL R194, R199, -INF , !P1 ;  /* 0xff800000c7c27808 */ /* 0x000fe40004800000 */
[----:B------:R-:W-:Y:S02]  /*15e80*/  ISETP.NE.AND P3, PT, R7, RZ, PT ;  /* 0x000000ff0700720c */ /* 0x000fe40003f65270 */
[C---:B------:R-:W-:Y:S02]  /*15e90*/  ISETP.LT.OR P5, PT, R5.reuse, R186, P2 ;  /* 0x000000ba0500720c */ /* 0x040fe400017a1670 */
[C---:B------:R-:W-:Y:S02]  /*15ea0*/  ISETP.GE.AND P1, PT, R5.reuse, R189, PT ;  /* 0x000000bd0500720c */ /* 0x040fe40003f26270 */
[----:B------:R-:W-:-:S02]  /*15eb0*/  ISETP.GE.AND P0, PT, R5, R188, PT ;  /* 0x000000bc0500720c */ /* 0x000fc40003f06270 */
[----:B------:R-:W-:Y:S02]  /*15ec0*/  ISETP.NE.AND P2, PT, R6, RZ, PT ;  /* 0x000000ff0600720c */ /* 0x000fe40003f45270 */
[----:B------:R-:W-:Y:S02]  /*15ed0*/  FSEL R62, R44, -INF , !P4 ;  /* 0xff8000002c3e7808 */ /* 0x000fe40006000000 */
[----:B------:R-:W-:Y:S02]  /*15ee0*/  P2R R6, PR, RZ, 0x20 ;  /* 0x00000020ff067803 */ /* 0x000fe40000000000 */
[----:B------:R-:W-:Y:S02]  /*15ef0*/  FSEL R157, R164, -INF , !P3 ;  /* 0xff800000a49d7808 */ /* 0x000fe40005800000 */
[----:B------:R-:W-:Y:S02]  /*15f00*/  ISETP.NE.AND P4, PT, R8, RZ, PT ;  /* 0x000000ff0800720c */ /* 0x000fe40003f85270 */
[----:B------:R-:W-:-:S02]  /*15f10*/  ISETP.LT.OR P5, PT, R5, R185, P1 ;  /* 0x000000b90500720c */ /* 0x000fc40000fa1670 */
[----:B------:R-:W-:Y:S02]  /*15f20*/  ISETP.GE.AND P3, PT, R4, R190, PT ;  /* 0x000000be0400720c */ /* 0x000fe40003f66270 */
[----:B------:R-:W-:Y:S01]  /*15f30*/  ISETP.LT.OR P1, PT, R5, R184, P0 ;  /* 0x000000b80500720c */ /* 0x000fe20000721670 */
[----:B------:R-:W-:Y:S01]  /*15f40*/  VIADD R5, R0, 0x29 ;  /* 0x0000002900057836 */ /* 0x000fe20000000000 */
[----:B------:R-:W-:Y:S02]  /*15f50*/  FSEL R163, R166, -INF , !P2 ;  /* 0xff800000a6a37808 */ /* 0x000fe40005000000 */
[----:B------:R-:W-:Y:S02]  /*15f60*/  ISETP.GE.AND P2, PT, R4, R189, PT ;  /* 0x000000bd0400720c */ /* 0x000fe40003f46270 */
[----:B------:R-:W-:Y:S02]  /*15f70*/  FSEL R59, R45, -INF , !P6 ;  /* 0xff8000002d3b7808 */ /* 0x000fe40007000000 */
[----:B------:R-:W-:-:S02]  /*15f80*/  FSEL R152, R46, -INF , !P4 ;  /* 0xff8000002e987808 */ /* 0x000fc40006000000 */
[C---:B------:R-:W-:Y:S02]  /*15f90*/  ISETP.LT.OR P6, PT, R4.reuse, R186, P3 ;  /* 0x000000ba0400720c */ /* 0x040fe40001fc1670 */
[----:B------:R-:W-:Y:S02]  /*15fa0*/  ISETP.GE.AND P4, PT, R4, R191, PT ;  /* 0x000000bf0400720c */ /* 0x000fe40003f86270 */
[----:B------:R-:W-:Y:S02]  /*15fb0*/  ISETP.NE.AND P3, PT, R6, RZ, PT ;  /* 0x000000ff0600720c */ /* 0x000fe40003f65270 */
[----:B------:R-:W-:Y:S02]  /*15fc0*/  ISETP.LT.OR P2, PT, R4, R185, P2 ;  /* 0x000000b90400720c */ /* 0x000fe40001741670 */
[----:B------:R-:W-:Y:S02]  /*15fd0*/  FSEL R161, R167, -INF , !P1 ;  /* 0xff800000a7a17808 */ /* 0x000fe40004800000 */
[----:B------:R-:W-:-:S02]  /*15fe0*/  ISETP.GE.AND P1, PT, R5, R189, PT ;  /* 0x000000bd0500720c */ /* 0x000fc40003f26270 */
[C---:B------:R-:W-:Y:S02]  /*15ff0*/  ISETP.LT.OR P4, PT, R4.reuse, R187, P4 ;  /* 0x000000bb0400720c */ /* 0x040fe40002781670 */
[----:B------:R-:W-:Y:S02]  /*16000*/  FSEL R144, R47, -INF , !P3 ;  /* 0xff8000002f907808 */ /* 0x000fe40005800000 */
[----:B------:R-:W-:Y:S02]  /*16010*/  P2R R6, PR, RZ, 0x4 ;  /* 0x00000004ff067803 */ /* 0x000fe40000000000 */
[C---:B------:R-:W-:Y:S02]  /*16020*/  ISETP.GE.AND P3, PT, R5.reuse, R191, PT ;  /* 0x000000bf0500720c */ /* 0x040fe40003f66270 */
[----:B------:R-:W-:Y:S02]  /*16030*/  ISETP.LT.OR P1, PT, R5, R185, P1 ;  /* 0x000000b90500720c */ /* 0x000fe40000f21670 */
[----:B------:R-:W-:-:S02]  /*16040*/  ISETP.GE.AND P0, PT, R4, R188, PT ;  /* 0x000000bc0400720c */ /* 0x000fc40003f06270 */
[----:B------:R-:W-:Y:S02]  /*16050*/  FSEL R58, R52, -INF , !P4 ;  /* 0xff800000343a7808 */ /* 0x000fe40006000000 */
[----:B------:R-:W-:Y:S02]  /*16060*/  ISETP.LT.OR P3, PT, R5, R187, P3 ;  /* 0x000000bb0500720c */ /* 0x000fe40001f61670 */
[----:B------:R-:W-:Y:S02]  /*16070*/  ISETP.NE.AND P4, PT, R6, RZ, PT ;  /* 0x000000ff0600720c */ /* 0x000fe40003f85270 */
[----:B------:R-:W-:Y:S02]  /*16080*/  P2R R6, PR, RZ, 0x2 ;  /* 0x00000002ff067803 */ /* 0x000fe40000000000 */
[----:B------:R-:W-:Y:S02]  /*16090*/  ISETP.LT.OR P0, PT, R4, R184, P0 ;  /* 0x000000b80400720c */ /* 0x000fe40000701670 */
[----:B------:R-:W-:-:S02]  /*160a0*/  FSEL R56, R53, -INF , !P3 ;  /* 0xff80000035387808 */ /* 0x000fc40005800000 */
[----:B------:R-:W-:Y:S01]  /*160b0*/  ISETP.NE.AND P3, PT, R6, RZ, PT ;  /* 0x000000ff0600720c */ /* 0x000fe20003f65270 */
[----:B------:R-:W-:Y:S01]  /*160c0*/  VIADD R4, R0, 0x30 ;  /* 0x0000003000047836 */ /* 0x000fe20000000000 */
[----:B------:R-:W-:Y:S02]  /*160d0*/  P2R R15, PR, RZ, 0x1 ;  /* 0x00000001ff0f7803 */ /* 0x000fe40000000000 */
[----:B------:R-:W-:Y:S02]  /*160e0*/  FMNMX.FTZ R6, R228, R20, !PT ;  /* 0x00000014e4067209 */ /* 0x000fe40007810000 */
[C---:B------:R-:W-:Y:S02]  /*160f0*/  ISETP.GE.AND P2, PT, R5.reuse, R190, PT ;  /* 0x000000be0500720c */ /* 0x040fe40003f46270 */
[----:B------:R-:W-:Y:S02]  /*16100*/  ISETP.GE.AND P0, PT, R5, R188, PT ;  /* 0x000000bc0500720c */ /* 0x000fe40003f06270 */
[----:B------:R-:W-:-:S02]  /*16110*/  FMNMX.FTZ R6, R21, R6, !PT ;  /* 0x0000000615067209 */ /* 0x000fc40007810000 */
[C---:B------:R-:W-:Y:S02]  /*16120*/  ISETP.LT.OR P2, PT, R5.reuse, R186, P2 ;  /* 0x000000ba0500720c */ /* 0x040fe40001741670 */
[----:B------:R-:W-:Y:S01]  /*16130*/  ISETP.LT.OR P0, PT, R5, R184, P0 ;  /* 0x000000b80500720c */ /* 0x000fe20000701670 */
[----:B------:R-:W-:Y:S01]  /*16140*/  VIADD R5, R0, 0x31 ;  /* 0x0000003100057836 */ /* 0x000fe20000000000 */
[----:B------:R-:W-:Y:S02]  /*16150*/  ISETP.GE.AND P1, PT, R4, R191, PT ;  /* 0x000000bf0400720c */ /* 0x000fe40003f26270 */
[----:B------:R-:W-:Y:S02]  /*16160*/  FMNMX.FTZ R6, R26, R6, !PT ;  /* 0x000000061a067209 */ /* 0x000fe40007810000 */
[----:B------:R-:W-:Y:S02]  /*16170*/  FSEL R142, R55, -INF , !P2 ;  /* 0xff800000378e7808 */ /* 0x000fe40005000000 */
[----:B------:R-:W-:-:S02]  /*16180*/  ISETP.LT.OR P2, PT, R4, R187, P1 ;  /* 0x000000bb0400720c */ /* 0x000fc40000f41670 */
[----:B------:R-:W-:Y:S02]  /*16190*/  P2R R19, PR, RZ, 0x1 ;  /* 0x00000001ff137803 */ /* 0x000fe40000000000 */
[----:B------:R-:W-:Y:S02]  /*161a0*/  ISETP.GE.AND P1, PT, R5, R191, PT ;  /* 0x000000bf0500720c */ /* 0x000fe40003f26270 */
[C---:B------:R-:W-:Y:S02]  /*161b0*/  ISETP.GE.AND P0, PT, R4.reuse, R190, PT ;  /* 0x000000be0400720c */ /* 0x040fe40003f06270 */
[----:B------:R-:W-:Y:S02]  /*161c0*/  FMNMX.FTZ R7, R25, R6, !PT ;  /* 0x0000000619077209 */ /* 0x000fe40007810000 */
[----:B------:R-:W-:Y:S02]  /*161d0*/  ISETP.LT.OR P1, PT, R5, R187, P1 ;  /* 0x000000bb0500720c */ /* 0x000fe40000f21670 */
[----:B------:R-:W-:-:S02]  /*161e0*/  ISETP.LT.OR P0, PT, R4, R186, P0 ;  /* 0x000000ba0400720c */ /* 0x000fc40000701670 */
[----:B------:R-:W-:Y:S02]  /*161f0*/  FMNMX.FTZ R7, R30, R7, !PT ;  /* 0x000000071e077209 */ /* 0x000fe40007810000 */
[----:B------:R-:W-:Y:S02]  /*16200*/  FMNMX.FTZ R6, R252, R22, !PT ;  /* 0x00000016fc067209 */ /* 0x000fe40007810000 */
[----:B------:R-:W-:Y:S02]  /*16210*/  FSEL R55, R48, -INF , !P2 ;  /* 0xff80000030377808 */ /* 0x000fe40005000000 */
[----:B------:R-:W-:Y:S02]  /*16220*/  FSEL R53, R49, -INF , !P1 ;  /* 0xff80000031357808 */ /* 0x000fe40004800000 */
[----:B------:R-:W-:Y:S02]  /*16230*/  ISETP.GE.AND P2, PT, R4, R189, PT ;  /* 0x000000bd0400720c */ /* 0x000fe40003f46270 */
[----:B------:R-:W-:-:S02]  /*16240*/  FSEL R74, R50, -INF , !P0 ;  /* 0xff800000324a7808 */ /* 0x000fc40004000000 */
[----:B------:R-:W-:Y:S02]  /*16250*/  ISETP.GE.AND P1, PT, R4, R188, PT ;  /* 0x000000bc0400720c */ /* 0x000fe40003f26270 */
[----:B------:R-:W-:Y:S02]  /*16260*/  FMNMX.FTZ R7, R28, R7, !PT ;  /* 0x000000071c077209 */ /* 0x000fe40007810000 */
[----:B------:R-:W-:Y:S02]  /*16270*/  ISETP.GE.AND P0, PT, R5, R190, PT ;  /* 0x000000be0500720c */ /* 0x000fe40003f06270 */
[----:B------:R-:W-:Y:S02]  /*16280*/  FMNMX.FTZ R6, R24, R6, !PT ;  /* 0x0000000618067209 */ /* 0x000fe40007810000 */
[----:B------:R-:W-:Y:S02]  /*16290*/  FSEL R156, R165, -INF , !P5 ;  /* 0xff800000a59c7808 */ /* 0x000fe40006800000 */
[----:B------:R-:W-:-:S02]  /*162a0*/  ISETP.LT.OR P2, PT, R4, R185, P2 ;  /* 0x000000b90400720c */ /* 0x000fc40001741670 */
[----:B------:R-:W-:Y:S01]  /*162b0*/  ISETP.LT.OR P5, PT, R4, R184, P1 ;  /* 0x000000b80400720c */ /* 0x000fe20000fa1670 */
[----:B------:R-:W-:Y:S01]  /*162c0*/  VIADD R4, R0, 0x38 ;  /* 0x0000003800047836 */ /* 0x000fe20000000000 */
[----:B------:R-:W-:Y:S02]  /*162d0*/  FMNMX.FTZ R7, R68, R7, !PT ;  /* 0x0000000744077209 */ /* 0x000fe40007810000 */
[----:B------:R-:W-:Y:S02]  /*162e0*/  ISETP.LT.OR P0, PT, R5, R186, P0 ;  /* 0x000000ba0500720c */ /* 0x000fe40000701670 */
[----:B------:R-:W-:Y:S02]  /*162f0*/  FMNMX.FTZ R6, R29, R6, !PT ;  /* 0x000000061d067209 */ /* 0x000fe40007810000 */
[----:B------:R-:W-:Y:S02]  /*16300*/  FMNMX.FTZ R7, R63, R7, !PT ;  /* 0x000000073f077209 */ /* 0x000fe40007810000 */
[----:B------:R-:W-:-:S02]  /*16310*/  FSEL R72, R51, -INF , !P0 ;  /* 0xff80000033487808 */ /* 0x000fc40004000000 */
[----:B------:R-:W-:Y:S02]  /*16320*/  FMNMX.FTZ R6, R27, R6, !PT ;  /* 0x000000061b067209 */ /* 0x000fe40007810000 */
[----:B------:R-:W-:Y:S02]  /*16330*/  ISETP.GE.AND P0, PT, R4, R191, PT ;  /* 0x000000bf0400720c */ /* 0x000fe40003f06270 */
[----:B------:R-:W-:Y:S02]  /*16340*/  FMNMX.FTZ R7, R62, R7, !PT ;  /* 0x000000073e077209 */ /* 0x000fe40007810000 */
[----:B------:R-:W-:Y:S02]  /*16350*/  FMNMX.FTZ R6, R39, R6, !PT ;  /* 0x0000000627067209 */ /* 0x000fe40007810000 */
[----:B------:R-:W-:Y:S02]  /*16360*/  ISETP.LT.OR P0, PT, R4, R187, P0 ;  /* 0x000000bb0400720c */ /* 0x000fe40000701670 */
[----:B------:R-:W-:-:S02]  /*16370*/  FMNMX.FTZ R7, R59, R7, !PT ;  /* 0x000000073b077209 */ /* 0x000fc40007810000 */
[----:B------:R-:W-:Y:S02]  /*16380*/  FMNMX.FTZ R6, R40, R6, !PT ;  /* 0x0000000628067209 */ /* 0x000fe40007810000 */
[----:B------:R-:W-:Y:S02]  /*16390*/  FSEL R47, R148, -INF , !P0 ;  /* 0xff800000942f7808 */ /* 0x000fe40004000000 */
[----:B------:R-:W-:Y:S02]  /*163a0*/  ISETP.GE.AND P0, PT, R4, R190, PT ;  /* 0x000000be0400720c */ /* 0x000fe40003f06270 */
[----:B------:R-:W-:Y:S02]  /*163b0*/  FMNMX.FTZ R7, R58, R7, !PT ;  /* 0x000000073a077209 */ /* 0x000fe40007810000 */
[----:B------:R-:W-:Y:S01]  /*163c0*/  FMNMX.FTZ R6, R154, R6, !PT ;  /* 0x000000069a067209 */ /* 0x000fe20007810000 */
[----:B------:R-:W-:Y:S01]  /*163d0*/  VIADD R0, R0, 0x39 ;  /* 0x0000003900007836 */ /* 0x000fe20000000000 */
[----:B------:R-:W-:-:S02]  /*163e0*/  ISETP.LT.OR P0, PT, R4, R186, P0 ;  /* 0x000000ba0400720c */ /* 0x000fc40000701670 */
[----:B------:R-:W-:Y:S02]  /*163f0*/  FMNMX.FTZ R7, R56, R7, !PT ;  /* 0x0000000738077209 */ /* 0x000fe40007810000 */
[----:B------:R-:W-:Y:S02]  /*16400*/  FMNMX.FTZ R6, R153, R6, !PT ;  /* 0x0000000699067209 */ /* 0x000fe40007810000 */
[----:B------:R-:W-:Y:S01]  /*16410*/  FSEL R61, R150, -INF , !P0 ;  /* 0xff800000963d7808 */ /* 0x000fe20004000000 */
[----:B------:R-:W-:Y:S01]  /*16420*/  IMAD.WIDE.U32 R140, R10, -0x2daee0ad, RZ ;  /* 0xd2511f530a8c7825 */ /* 0x000fe200078e00ff */
[----:B------:R-:W-:Y:S02]  /*16430*/  ISETP.GE.AND P0, PT, R0, R191, PT ;  /* 0x000000bf0000720c */ /* 0x000fe40003f06270 */
[----:B------:R-:W-:Y:S02]  /*16440*/  FMNMX.FTZ R7, R55, R7, !PT ;  /* 0x0000000737077209 */ /* 0x000fe40007810000 */
[----:B------:R-:W-:-:S02]  /*16450*/  FMNMX.FTZ R6, R152, R6, !PT ;  /* 0x0000000698067209 */ /* 0x000fc40007810000 */
[----:B------:R-:W-:Y:S02]  /*16460*/  ISETP.LT.OR P0, PT, R0, R187, P0 ;  /* 0x000000bb0000720c */ /* 0x000fe40000701670 */
[----:B------:R-:W-:Y:S02]  /*16470*/  FMNMX.FTZ R7, R53, R7, !PT ;  /* 0x0000000735077209 */ /* 0x000fe40007810000 */
[----:B------:R-:W-:Y:S02]  /*16480*/  FSEL R143, R54, -INF , !P6 ;  /* 0xff800000368f7808 */ /* 0x000fe40007000000 */
[----:B------:R-:W-:Y:S02]  /*16490*/  FMNMX.FTZ R6, R144, R6, !PT ;  /* 0x0000000690067209 */ /* 0x000fe40007810000 */
[----:B------:R-:W-:Y:S02]  /*164a0*/  LOP3.LUT R9, R141, UR6, R9, 0x96, !PT ;  /* 0x000000068d097c12 */ /* 0x000fe4000f8e9609 */
[----:B------:R-:W-:-:S02]  /*164b0*/  LOP3.LUT R8, R249, UR41, R140, 0x96, !PT ;  /* 0x00000029f9087c12 */ /* 0x000fc4000f8e968c */
[----:B------:R-:W-:Y:S02]  /*164c0*/  FSEL R38, R149, -INF , !P0 ;  /* 0xff80000095267808 */ /* 0x000fe40004000000 */
[----:B------:R-:W-:Y:S02]  /*164d0*/  FMNMX.FTZ R7, R47, R7, !PT ;  /* 0x000000072f077209 */ /* 0x000fe40007810000 */
[----:B------:R-:W-:Y:S01]  /*164e0*/  FMNMX.FTZ R6, R143, R6, !PT ;  /* 0x000000068f067209 */ /* 0x000fe20007810000 */
[----:B------:R-:W-:Y:S01]  /*164f0*/  IMAD.WIDE.U32 R36, R9, -0x326172a9, RZ ;  /* 0xcd9e8d5709247825 */ /* 0x000fe200078e00ff */
[----:B------:R-:W-:Y:S02]  /*16500*/  FMNMX.FTZ R16, R38, R7, !PT ;  /* 0x0000000726107209 */ /* 0x000fe40007810000 */
[----:B------:R-:W-:Y:S01]  /*16510*/  ISETP.GE.AND P0, PT, R0, R190, PT ;  /* 0x000000be0000720c */ /* 0x000fe20003f06270 */
[----:B------:R-:W-:Y:S01]  /*16520*/  IMAD R172, R11, -0x326172a9, RZ ;  /* 0xcd9e8d570bac7824 */ /* 0x000fe200078e02ff */
[----:B------:R-:W-:Y:S01]  /*16530*/  FMNMX.FTZ R10, R142, R6, !PT ;  /* 0x000000068e0a7209 */ /* 0x000fe20007810000 */
[----:B------:R-:W-:Y:S01]  /*16540*/  IMAD.WIDE.U32 R8, R8, -0x326172a9, RZ ;  /* 0xcd9e8d5708087825 */ /* 0x000fe200078e00ff */
[----:B------:R-:W-:Y:S01]  /*16550*/  ISETP.LT.OR P0, PT, R0, R186, P0 ;  /* 0x000000ba0000720c */ /* 0x000fe20000701670 */
[----:B------:R-:W1:Y:S01]  /*16560*/  SHFL.BFLY PT, R17, R16, 0x2, 0x1f ;  /* 0x0c401f0010117f89 */ /* 0x000e6200000e0000 */
[----:B------:R-:W-:-:S02]  /*16570*/  LOP3.LUT R7, R37, UR42, R172, 0x96, !PT ;  /* 0x0000002a25077c12 */ /* 0x000fc4000f8e96ac */
[----:B------:R-:W-:Y:S02]  /*16580*/  LOP3.LUT R6, R9, UR40, R36, 0x96, !PT ;  /* 0x0000002809067c12 */ /* 0x000fe4000f8e9624 */
[----:B------:R-:W-:Y:S01]  /*16590*/  FMNMX.FTZ R10, R74, R10, !PT ;  /* 0x0000000a4a0a7209 */ /* 0x000fe20007810000 */
[----:B------:R-:W-:Y:S01]  /*165a0*/  IMAD.WIDE.U32 R64, R7, -0x2daee0ad, RZ ;  /* 0xd2511f5307407825 */ /* 0x000fe200078e00ff */
[----:B------:R-:W-:Y:S02]  /*165b0*/  FSEL R50, R151, -INF , !P0 ;  /* 0xff80000097327808 */ /* 0x000fe40004000000 */
[----:B------:R-:W-:Y:S01]  /*165c0*/  FMNMX.FTZ R14, R72, R10, !PT ;  /* 0x0000000a480e7209 */ /* 0x000fe20007810000 */
[----:B------:R-:W-:Y:S01]  /*165d0*/  IMAD.WIDE.U32 R10, R6, -0x2daee0ad, RZ ;  /* 0xd2511f53060a7825 */ /* 0x000fe200078e00ff */
[C---:B------:R-:W-:Y:S02]  /*165e0*/  ISETP.GE.AND P1, PT, R5.reuse, R189, PT ;  /* 0x000000bd0500720c */ /* 0x040fe40003f26270 */
[----:B------:R-:W-:-:S02]  /*165f0*/  ISETP.GE.AND P0, PT, R5, R188, PT ;  /* 0x000000bc0500720c */ /* 0x000fc40003f06270 */
[----:B------:R-:W-:Y:S02]  /*16600*/  FSEL R75, R216, -INF , !P4 ;  /* 0xff800000d84b7808 */ /* 0x000fe40006000000 */
[----:B------:R-:W-:Y:S02]  /*16610*/  FMNMX.FTZ R7, R61, R14, !PT ;  /* 0x0000000e3d077209 */ /* 0x000fe40007810000 */
[C---:B------:R-:W-:Y:S02]  /*16620*/  ISETP.LT.OR P6, PT, R5.reuse, R185, P1 ;  /* 0x000000b90500720c */ /* 0x040fe40000fc1670 */
[----:B------:R-:W-:Y:S02]  /*16630*/  ISETP.LT.OR P4, PT, R5, R184, P0 ;  /* 0x000000b80500720c */ /* 0x000fe40000781670 */
[----:B------:R-:W-:Y:S02]  /*16640*/  ISETP.NE.AND P1, PT, R15, RZ, PT ;  /* 0x000000ff0f00720c */ /* 0x000fe40003f25270 */
[----:B------:R-:W-:-:S02]  /*16650*/  LOP3.LUT R6, R65, UR39, R248, 0x96, !PT ;  /* 0x0000002741067c12 */ /* 0x000fc4000f8e96f8 */
[----:B------:R-:W-:Y:S02]  /*16660*/  LOP3.LUT R5, R11, UR37, R64, 0x96, !PT ;  /* 0x000000250b057c12 */ /* 0x000fe4000f8e9640 */
[----:B------:R-:W-:Y:S01]  /*16670*/  FMNMX.FTZ R11, R50, R7, !PT ;  /* 0x00000007320b7209 */ /* 0x000fe20007810000 */
[----:B------:R-:W-:Y:S01]  /*16680*/  IMAD.WIDE.U32 R6, R6, -0x326172a9, RZ ;  /* 0xcd9e8d5706067825 */ /* 0x000fe200078e00ff */
[----:B------:R-:W-:Y:S02]  /*16690*/  FSEL R151, R218, -INF , !P1 ;  /* 0xff800000da977808 */ /* 0x000fe40004800000 */
[C---:B------:R-:W-:Y:S01]  /*166a0*/  ISETP.GE.AND P1, PT, R4.reuse, R189, PT ;  /* 0x000000bd0400720c */ /* 0x040fe20003f26270 */
[----:B------:R-:W-:Y:S01]  /*166b0*/  IMAD.WIDE.U32 R14, R5, -0x326172a9, RZ ;  /* 0xcd9e8d57050e7825 */ /* 0x000fe200078e00ff */
[----:B------:R-:W3:Y:S01]  /*166c0*/  SHFL.BFLY PT, R18, R11, 0x2, 0x1f ;  /* 0x0c401f000b127f89 */ /* 0x000ee200000e0000 */
[----:B------:R-:W-:Y:S02]  /*166d0*/  FSEL R66, R217, -INF , !P3 ;  /* 0xff800000d9427808 */ /* 0x000fe40005800000 */
[----:B------:R-:W-:-:S02]  /*166e0*/  ISETP.LT.OR P3, PT, R4, R185, P1 ;  /* 0x000000b90400720c */ /* 0x000fc40000f61670 */
[C---:B------:R-:W-:Y:S02]  /*166f0*/  ISETP.GE.AND P0, PT, R4.reuse, R188, PT ;  /* 0x000000bc0400720c */ /* 0x040fe40003f06270 */
[----:B------:R-:W-:Y:S02]  /*16700*/  LOP3.LUT R5, R7, UR38, R8, 0x96, !PT ;  /* 0x0000002607057c12 */ /* 0x000fe4000f8e9608 */
[----:B------:R-:W-:Y:S02]  /*16710*/  LOP3.LUT R6, R15, UR31, R6, 0x96, !PT ;  /* 0x0000001f0f067c12 */ /* 0x000fe4000f8e9606 */
[----:B------:R-:W-:Y:S02]  /*16720*/  ISETP.NE.AND P1, PT, R19, RZ, PT ;  /* 0x000000ff1300720c */ /* 0x000fe40003f25270 */
[----:B------:R-:W-:Y:S02]  /*16730*/  P2R R19, PR, RZ, 0x8 ;  /* 0x00000008ff137803 */ /* 0x000fe40000000000 */
[----:B------:R-:W-:Y:S01]  /*16740*/  ISETP.LT.OR P3, PT, R4, R184, P0 ;  /* 0x000000b80400720c */ /* 0x000fe20000761670 */
[----:B------:R-:W-:Y:S01]  /*16750*/  IMAD.WIDE.U32 R4, R5, -0x2daee0ad, RZ ;  /* 0xd2511f5305047825 */ /* 0x000fe200078e00ff */
[----:B-1----:R-:W-:-:S03]  /*16760*/  FMNMX.FTZ R15, R16, R17, !PT ;  /* 0x00000011100f7209 */ /* 0x002fc60007810000 */
[----:B------:R-:W-:-:S05]  /*16770*/  IMAD.WIDE.U32 R16, R6, -0x2daee0ad, RZ ;  /* 0xd2511f5306107825 */ /* 0x000fca00078e00ff */
[----:B------:R-:W-:Y:S02]  /*16780*/  LOP3.LUT R4, R17, UR24, R4, 0x96, !PT ;  /* 0x0000001811047c12 */ /* 0x000fe4000f8e9604 */
[----:B------:R-:W1:Y:S01]  /*16790*/  SHFL.BFLY PT, R17, R15, 0x1, 0x1f ;  /* 0x0c201f000f117f89 */ /* 0x000e6200000e0000 */
[----:B---3--:R-:W-:Y:S02]  /*167a0*/  FMNMX.FTZ R11, R11, R18, !PT ;  /* 0x000000120b0b7209 */ /* 0x008fe40007810000 */
[----:B------:R-:W-:-:S03]  /*167b0*/  FSEL R146, R219, -INF , !P1 ;  /* 0xff800000db927808 */ /* 0x000fc60004800000 */
[----:B------:R-:W3:Y:S01]  /*167c0*/  SHFL.BFLY PT, R18, R11, 0x1, 0x1f ;  /* 0x0c201f000b127f89 */ /* 0x000ee200000e0000 */
[----:B------:R-:W-:Y:S01]  /*167d0*/  LOP3.LUT R6, R5, UR30, R10, 0x96, !PT ;  /* 0x0000001e05067c12 */ /* 0x000fe2000f8e960a */
[----:B------:R-:W-:Y:S01]  /*167e0*/  IMAD.WIDE.U32 R4, R4, -0x326172a9, RZ ;  /* 0xcd9e8d5704047825 */ /* 0x000fe200078e00ff */
[C---:B------:R-:W-:Y:S02]  /*167f0*/  ISETP.GE.AND P1, PT, R0.reuse, R189, PT ;  /* 0x000000bd0000720c */ /* 0x040fe40003f26270 */
[----:B------:R-:W-:Y:S02]  /*16800*/  ISETP.GE.AND P0, PT, R0, R188, PT ;  /* 0x000000bc0000720c */ /* 0x000fe40003f06270 */
[----:B------:R-:W-:Y:S02]  /*16810*/  FSEL R52, R220, -INF , !P2 ;  /* 0xff800000dc347808 */ /* 0x000fe40005000000 */
[C---:B------:R-:W-:Y:S02]  /*16820*/  ISETP.LT.OR P2, PT, R0.reuse, R185, P1 ;  /* 0x000000b90000720c */ /* 0x040fe40000f41670 */
[----:B------:R-:W-:-:S02]  /*16830*/  ISETP.LT.OR P1, PT, R0, R184, P0 ;  /* 0x000000b80000720c */ /* 0x000fc40000721670 */
[----:B------:R-:W-:Y:S01]  /*16840*/  SHF.R.U32.HI R0, RZ, 0x18, R4 ;  /* 0x00000018ff007819 */ /* 0x000fe20000011604 */
[----:B------:R-:W-:Y:S01]  /*16850*/  IMAD.WIDE.U32 R6, R6, -0x326172a9, RZ ;  /* 0xcd9e8d5706067825 */ /* 0x000fe200078e00ff */
[----:B------:R-:W-:Y:S02]  /*16860*/  FSEL R46, R221, -INF , !P6 ;  /* 0xff800000dd2e7808 */ /* 0x000fe40007000000 */
[----:B-1----:R-:W-:Y:S02]  /*16870*/  FMNMX.FTZ R71, R15, R17, !PT ;  /* 0x000000110f477209 */ /* 0x002fe40007810000 */
[----:B------:R-:W-:Y:S02]  /*16880*/  ISETP.LE.U32.AND P6, PT, R0, UR13, PT ;  /* 0x0000000d00007c0c */ /* 0x000fe4000bfc3070 */
[C---:B------:R-:W-:Y:S01]  /*16890*/  FSETP.NEU.FTZ.AND P0, PT, R71.reuse, -INF , PT ;  /* 0xff8000004700780b */ /* 0x040fe20003f1d000 */
[----:B------:R-:W-:Y:S01]  /*168a0*/  FMUL.FTZ R0, R71, UR43 ;  /* 0x0000002b47007c20 */ /* 0x000fe20008410000 */
[----:B------:R-:W-:-:S02]  /*168b0*/  LOP3.LUT R10, R5, UR21, R6, 0x96, !PT ;  /* 0x00000015050a7c12 */ /* 0x000fc4000f8e9606 */
[----:B------:R-:W-:Y:S02]  /*168c0*/  LOP3.LUT R7, R7, UR26, R14, 0x96, !PT ;  /* 0x0000001a07077c12 */ /* 0x000fe4000f8e960e */
[C---:B------:R-:W-:Y:S02]  /*168d0*/  LOP3.LUT R6, R4.reuse, 0xff, RZ, 0xc0, !PT ;  /* 0x000000ff04067812 */ /* 0x040fe400078ec0ff */
[----:B------:R-:W-:Y:S02]  /*168e0*/  LOP3.LUT R23, R4, 0xffff, RZ, 0xc0, !PT ;  /* 0x0000ffff04177812 */ /* 0x000fe400078ec0ff */
[----:B------:R-:W-:Y:S02]  /*168f0*/  SHF.R.U32.HI R5, RZ, 0x10, R4 ;  /* 0x00000010ff057819 */ /* 0x000fe40000011604 */
[----:B------:R-:W-:Y:S02]  /*16900*/  FSEL R4, R0, RZ, P0 ;  /* 0x000000ff00047208 */ /* 0x000fe40000000000 */
[----:B------:R-:W-:-:S02]  /*16910*/  FSEL R73, R222, -INF , !P5 ;  /* 0xff800000de497808 */ /* 0x000fc40006800000 */
[----:B------:R-:W-:Y:S01]  /*16920*/  ISETP.LE.U32.AND P5, PT, R6, UR13, PT ;  /* 0x0000000d06007c0c */ /* 0x000fe2000bfa3070 */
[----:B------:R-:W-:Y:S01]  /*16930*/  IMAD.WIDE.U32 R6, R7, -0x2daee0ad, RZ ;  /* 0xd2511f5307067825 */ /* 0x000fe200078e00ff */
[----:B------:R-:W-:-:S03]  /*16940*/  FSEL R67, R223, -INF , !P4 ;  /* 0xff800000df437808 */ /* 0x000fc60006000000 */
[----:B------:R-:W-:Y:S01]  /*16950*/  FFMA.FTZ R0, R20, UR43, -R4 ;  /* 0x0000002b14007c23 */ /* 0x000fe20008010804 */
[----:B---3--:R-:W-:Y:S02]  /*16960*/  FMNMX.FTZ R69, R11, R18, !PT ;  /* 0x000000120b457209 */ /* 0x008fe40007810000 */
[----:B------:R-:W-:Y:S02]  /*16970*/  ISETP.NE.AND P4, PT, R19, RZ, PT ;  /* 0x000000ff1300720c */ /* 0x000fe40003f85270 */
[----:B------:R-:W-:Y:S02]  /*16980*/  LOP3.LUT R15, R5, 0xff, RZ, 0xc0, !PT ;  /* 0x000000ff050f7812 */ /* 0x000fe400078ec0ff */
[----:B------:R-:W-:Y:S02]  /*16990*/  LOP3.LUT R5, R7, UR20, R16, 0x96, !PT ;  /* 0x0000001407057c12 */ /* 0x000fe4000f8e9610 */
[C---:B------:R-:W-:Y:S01]  /*169a0*/  LOP3.LUT R11, R6.reuse, 0xff, RZ, 0xc0, !PT ;  /* 0x000000ff060b7812 */ /* 0x040fe200078ec0ff */
[----:B------:R1:W-:Y:S01]  /*169b0*/  MUFU.EX2 R16, R0 ;  /* 0x0000000000107308 */ /* 0x0003e20000000800 */
[----:B------:R-:W-:Y:S01]  /*169c0*/  LOP3.LUT R44, R6, 0xffff, RZ, 0xc0, !PT ;  /* 0x0000ffff062c7812 */ /* 0x000fe200078ec0ff */
[----:B------:R-:W-:Y:S01]  /*169d0*/  FFMA.FTZ R7, R21, UR43, -R4 ;  /* 0x0000002b15077c23 */ /* 0x000fe20008010804 */
[----:B------:R-:W-:-:S02]  /*169e0*/  SHF.R.U32.HI R14, RZ, 0x10, R6 ;  /* 0x00000010ff0e7819 */ /* 0x000fc40000011606 */
[----:B------:R-:W-:Y:S01]  /*169f0*/  SHF.R.U32.HI R165, RZ, 0x18, R6 ;  /* 0x00000018ffa57819 */ /* 0x000fe20000011606 */
[C---:B------:R-:W-:Y:S01]  /*16a00*/  FMUL.FTZ R6, R69.reuse, UR43 ;  /* 0x0000002b45067c20 */ /* 0x040fe20008410000 */
[----:B------:R-:W-:Y:S02]  /*16a10*/  FSEL R42, R224, -INF , !P4 ;  /* 0xff800000e02a7808 */ /* 0x000fe40006000000 */
[----:B------:R-:W-:Y:S01]  /*16a20*/  FSETP.NEU.FTZ.AND P4, PT, R69, -INF , PT ;  /* 0xff8000004500780b */ /* 0x000fe20003f9d000 */
[----:B------:R3:W2:Y:S01]  /*16a30*/  MUFU.EX2 R31, R7 ;  /* 0x00000007001f7308 */ /* 0x0006a20000000800 */
[----:B------:R-:W-:Y:S02]  /*16a40*/  FSEL R34, R225, -INF , !P2 ;  /* 0xff800000e1227808 */ /* 0x000fe40005000000 */
[----:B-1----:R-:W-:-:S04]  /*16a50*/  LOP3.LUT R0, R10, 0xff, RZ, 0xc0, !PT ;  /* 0x000000ff0a007812 */ /* 0x002fc800078ec0ff */
[----:B------:R-:W-:Y:S02]  /*16a60*/  ISETP.LE.U32.AND P2, PT, R0, UR13, PT ;  /* 0x0000000d00007c0c */ /* 0x000fe4000bf43070 */
[----:B------:R-:W-:Y:S02]  /*16a70*/  FSEL R0, R6, RZ, P4 ;  /* 0x000000ff06007208 */ /* 0x000fe40002000000 */
[----:B------:R-:W-:-:S04]  /*16a80*/  LOP3.LUT R6, R10, 0xffff, RZ, 0xc0, !PT ;  /* 0x0000ffff0a067812 */ /* 0x000fc800078ec0ff */
[----:B------:R-:W-:Y:S01]  /*16a90*/  SHF.R.U32.HI R6, RZ, 0x8, R6 ;  /* 0x00000008ff067819 */ /* 0x000fe20000011606 */
[----:B---3--:R-:W-:-:S03]  /*16aa0*/  FFMA.FTZ R7, R22, UR43, -R0 ;  /* 0x0000002b16077c23 */ /* 0x008fc60008010800 */
[----:B------:R-:W-:Y:S02]  /*16ab0*/  LOP3.LUT R6, R6, 0xffff, RZ, 0xc0, !PT ;  /* 0x0000ffff06067812 */ /* 0x000fe400078ec0ff */
[----:B------:R-:W-:Y:S02]  /*16ac0*/  FSEL R60, R226, -INF , !P3 ;  /* 0xff800000e23c7808 */ /* 0x000fe40005800000 */
[----:B------:R-:W-:Y:S01]  /*16ad0*/  ISETP.LE.U32.AND P3, PT, R6, UR13, PT ;  /* 0x0000000d06007c0c */ /* 0x000fe2000bf63070 */
[----:B------:R-:W-:Y:S01]  /*16ae0*/  FFMA.FTZ R6, R24, UR43, -R0 ;  /* 0x0000002b18067c23 */ /* 0x000fe20008010800 */
[----:B------:R2:W-:Y:S01]  /*16af0*/  MUFU.EX2 R17, R7 ;  /* 0x0000000700117308 */ /* 0x0005e20000000800 */
[----:B------:R-:W-:-:S07]  /*16b00*/  FSEL R48, R227, -INF , !P1 ;  /* 0xff800000e3307808 */ /* 0x000fce0004800000 */
[----:B------:R1:W-:Y:S01]  /*16b10*/  MUFU.EX2 R22, R6 ;  /* 0x0000000600167308 */ /* 0x0003e20000000800 */
[----:B--2---:R-:W-:-:S04]  /*16b20*/  F2FP.F16.F32.PACK_AB R7, R31, R16 ;  /* 0x000000101f07723e */ /* 0x004fc800000000ff */
[C---:B------:R-:W-:Y:S02]  /*16b30*/  PRMT R57, R7.reuse, 0x7610, R57 ;  /* 0x0000761007397816 */ /* 0x040fe40000000039 */
[----:B------:R-:W-:Y:S02]  /*16b40*/  PRMT R54, R7, 0x7632, R54 ;  /* 0x0000763207367816 */ /* 0x000fe40000000036 */
[----:B-1----:R-:W-:Y:S01]  /*16b50*/  SHF.R.U32.HI R6, RZ, 0x18, R10 ;  /* 0x00000018ff067819 */ /* 0x002fe2000001160a */
[----:B------:R-:W-:-:S03]  /*16b60*/  FFMA.FTZ R7, R26, UR43, -R4 ;  /* 0x0000002b1a077c23 */ /* 0x000fc60008010804 */
[----:B------:R-:W-:Y:S01]  /*16b70*/  ISETP.LE.U32.AND P1, PT, R6, UR13, PT ;  /* 0x0000000d06007c0c */ /* 0x000fe2000bf23070 */
[----:B------:R1:W-:Y:S01]  /*16b80*/  MUFU.EX2 R43, R7 ;  /* 0x00000007002b7308 */ /* 0x0003e20000000800 */
[----:B------:R-:W-:Y:S01]  /*16b90*/  SHF.R.U32.HI R6, RZ, 0x10, R10 ;  /* 0x00000010ff067819 */ /* 0x000fe2000001160a */
[----:B------:R-:W-:Y:S01]  /*16ba0*/  @!P2 HADD2 R35, -R57.H0_H0, -RZ.H0_H0 ;  /* 0xa00000ff3923a230 */ /* 0x000fe20000000900 */
[----:B------:R-:W-:Y:S02]  /*16bb0*/  PRMT R192, R57, 0x5410, R54 ;  /* 0x0000541039c07816 */ /* 0x000fe40000000036 */
[----:B------:R-:W-:Y:S02]  /*16bc0*/  LOP3.LUT R6, R6, 0xff, RZ, 0xc0, !PT ;  /* 0x000000ff06067812 */ /* 0x000fe400078ec0ff */
[----:B------:R-:W-:Y:S02]  /*16bd0*/  @!P2 PRMT R57, R35, 0x5410, RZ ;  /* 0x000054102339a816 */ /* 0x000fe400000000ff */
[----:B------:R-:W-:Y:S01]  /*16be0*/  ISETP.LE.U32.AND P2, PT, R6, UR13, PT ;  /* 0x0000000d06007c0c */ /* 0x000fe2000bf43070 */
[----:B-1----:R-:W-:Y:S01]  /*16bf0*/  FFMA.FTZ R7, R25, UR43, -R4 ;  /* 0x0000002b19077c23 */ /* 0x002fe20008010804 */
[----:B------:R-:W-:-:S03]  /*16c00*/  SHF.R.U32.HI R6, RZ, 0x8, R23 ;  /* 0x00000008ff067819 */ /* 0x000fc60000011617 */
[----:B------:R1:W2:Y:S01]  /*16c10*/  MUFU.EX2 R45, R7 ;  /* 0x00000007002d7308 */ /* 0x0002a20000000800 */
[----:B------:R-:W-:Y:S02]  /*16c20*/  LOP3.LUT R6, R6, 0xffff, RZ, 0xc0, !PT ;  /* 0x0000ffff06067812 */ /* 0x000fe400078ec0ff */
[----:B------:R-:W-:Y:S02]  /*16c30*/  FSEL R21, R71, RZ, P0 ;  /* 0x000000ff47157208 */ /* 0x000fe40000000000 */
[----:B------:R-:W-:Y:S01]  /*16c40*/  ISETP.LE.U32.AND P0, PT, R6, UR13, PT ;  /* 0x0000000d06007c0c */ /* 0x000fe2000bf03070 */
[----:B------:R-:W-:Y:S01]  /*16c50*/  FFMA.FTZ R6, R29, UR43, -R0 ;  /* 0x0000002b1d067c23 */ /* 0x000fe20008010800 */
[----:B------:R-:W-:-:S03]  /*16c60*/  @!P3 HADD2 R41, -R54.H0_H0, -RZ.H0_H0 ;  /* 0xa00000ff3629b230 */ /* 0x000fc60000000900 */
[----:B------:R2:W-:Y:S02]  /*16c70*/  MUFU.EX2 R35, R6 ;  /* 0x0000000600237308 */ /* 0x0005e40000000800 */
[----:B------:R-:W-:Y:S01]  /*16c80*/  @!P3 PRMT R54, R41, 0x5410, RZ ;  /* 0x000054102936b816 */ /* 0x000fe200000000ff */
[----:B-1----:R-:W-:-:S05]  /*16c90*/  FFMA.FTZ R7, R27, UR43, -R0 ;  /* 0x0000002b1b077c23 */ /* 0x002fca0008010800 */
[----:B------:R1:W3:Y:S01]  /*16ca0*/  MUFU.EX2 R41, R7 ;  /* 0x0000000700297308 */ /* 0x0002e20000000800 */
[----:B--2---:R-:W-:-:S04]  /*16cb0*/  F2FP.F16.F32.PACK_AB R6, R45, R43 ;  /* 0x0000002b2d06723e */ /* 0x004fc800000000ff */
[C---:B------:R-:W-:Y:S02]  /*16cc0*/  PRMT R227, R6.reuse, 0x7610, R227 ;  /* 0x0000761006e37816 */ /* 0x040fe400000000e3 */
[----:B------:R-:W-:-:S03]  /*16cd0*/  PRMT R226, R6, 0x7632, R226 ;  /* 0x0000763206e27816 */ /* 0x000fc600000000e2 */
[----:B------:R-:W-:Y:S01]  /*16ce0*/  @!P5 HADD2 R147, -R227.H0_H0, -RZ.H0_H0 ;  /* 0xa00000ffe393d230 */ /* 0x000fe20000000900 */
[----:B------:R-:W-:Y:S01]  /*16cf0*/  LOP3.LUT R6, R14, 0xff, RZ, 0xc0, !PT ;  /* 0x000000ff0e067812 */ /* 0x000fe200078ec0ff */
[----:B------:R-:W-:Y:S01]  /*16d00*/  @!P0 HADD2 R148, -R226.H0_H0, -RZ.H0_H0 ;  /* 0xa00000ffe2948230 */ /* 0x000fe20000000900 */
[----:B------:R-:W-:Y:S02]  /*16d10*/  PRMT R243, R227, 0x5410, R226 ;  /* 0x00005410e3f37816 */ /* 0x000fe400000000e2 */
[----:B------:R-:W-:Y:S02]  /*16d20*/  @!P5 PRMT R227, R147, 0x5410, RZ ;  /* 0x0000541093e3d816 */ /* 0x000fe400000000ff */
[----:B------:R-:W-:Y:S01]  /*16d30*/  ISETP.LE.U32.AND P5, PT, R6, UR13, PT ;  /* 0x0000000d06007c0c */ /* 0x000fe2000bfa3070 */
[--C-:B------:R-:W-:Y:S01]  /*16d40*/  FFMA.FTZ R6, R28, UR43, -R4.reuse ;  /* 0x0000002b1c067c23 */ /* 0x100fe20008010804 */
[----:B------:R-:W-:Y:S01]  /*16d50*/  F2FP.F16.F32.PACK_AB R10, R22, R17 ;  /* 0x00000011160a723e */ /* 0x000fe200000000ff */
[----:B-1----:R-:W-:Y:S01]  /*16d60*/  FFMA.FTZ R7, R30, UR43, -R4 ;  /* 0x0000002b1e077c23 */ /* 0x002fe20008010804 */
[----:B------:R-:W-:-:S02]  /*16d70*/  @!P0 PRMT R226, R148, 0x5410, RZ ;  /* 0x0000541094e28816 */ /* 0x000fc400000000ff */
[----:B------:R-:W-:Y:S01]  /*16d80*/  ISETP.LE.U32.AND P3, PT, R15, UR13, PT ;  /* 0x0000000d0f007c0c */ /* 0x000fe2000bf63070 */
[----:B------:R1:W-:Y:S01]  /*16d90*/  MUFU.EX2 R148, R6 ;  /* 0x0000000600947308 */ /* 0x0003e20000000800 */
[C---:B------:R-:W-:Y:S01]  /*16da0*/  PRMT R51, R10.reuse, 0x7632, R51 ;  /* 0x000076320a337816 */ /* 0x040fe20000000033 */
[----:B------:R-:W-:Y:S01]  /*16db0*/  ULOP3.LUT UR4, UR4, UR33, URZ, 0x3c, !UPT ;  /* 0x0000002104047292 */ /* 0x000fe2000f8e3c3f */
[----:B------:R-:W-:Y:S02]  /*16dc0*/  PRMT R49, R10, 0x7610, R49 ;  /* 0x000076100a317816 */ /* 0x000fe40000000031 */
[----:B---3--:R-:W-:-:S03]  /*16dd0*/  F2FP.F16.F32.PACK_AB R10, R41, R35 ;  /* 0x00000023290a723e */ /* 0x008fc600000000ff */
[----:B------:R2:W3:Y:S01]  /*16de0*/  MUFU.EX2 R147, R7 ;  /* 0x0000000700937308 */ /* 0x0004e20000000800 */
[----:B------:R-:W-:Y:S01]  /*16df0*/  @!P2 HADD2 R70, -R49.H0_H0, -RZ.H0_H0 ;  /* 0xa00000ff3146a230 */ /* 0x000fe20000000900 */
[----:B------:R-:W-:Y:S02]  /*16e00*/  PRMT R222, R10, 0x7610, R222 ;  /* 0x000076100ade7816 */ /* 0x000fe400000000de */
[----:B-1----:R-:W-:-:S04]  /*16e10*/  LOP3.LUT R6, R5, 0xffff, RZ, 0xc0, !PT ;  /* 0x0000ffff05067812 */ /* 0x002fc800078ec0ff */
[----:B------:R-:W-:Y:S02]  /*16e20*/  SHF.R.U32.HI R6, RZ, 0x8, R6 ;  /* 0x00000008ff067819 */ /* 0x000fe40000011606 */
[----:B------:R-:W-:Y:S02]  /*16e30*/  LOP3.LUT R18, R141, UR4, RZ, 0x3c, !PT ;  /* 0x000000048d127c12 */ /* 0x000fe4000f8e3cff */
[----:B------:R-:W-:Y:S01]  /*16e40*/  LOP3.LUT R6, R6, 0xffff, RZ, 0xc0, !PT ;  /* 0x0000ffff06067812 */ /* 0x000fe200078ec0ff */
[----:B------:R-:W-:Y:S01]  /*16e50*/  @!P3 HADD2 R155, -R222.H0_H0, -RZ.H0_H0 ;  /* 0xa00000ffde9bb230 */ /* 0x000fe20000000900 */
[----:B------:R-:W-:Y:S02]  /*16e60*/  PRMT R182, R49, 0x5410, R51 ;  /* 0x0000541031b67816 */ /* 0x000fe40000000033 */
[----:B------:R-:W-:Y:S02]  /*16e70*/  @!P2 PRMT R49, R70, 0x5410, RZ ;  /* 0x000054104631a816 */ /* 0x000fe400000000ff */
[----:B------:R-:W-:Y:S01]  /*16e80*/  PRMT R224, R10, 0x7632, R224 ;  /* 0x000076320ae07816 */ /* 0x000fe200000000e0 */
[----:B------:R-:W-:Y:S01]  /*16e90*/  IMAD.WIDE.U32 R18, R18, -0x326172a9, RZ ;  /* 0xcd9e8d5712127825 */ /* 0x000fe200078e00ff */
[----:B------:R-:W-:-:S02]  /*16ea0*/  ISETP.LE.U32.AND P2, PT, R6, UR13, PT ;  /* 0x0000000d06007c0c */ /* 0x000fc4000bf43070 */
[----:B--2---:R-:W-:Y:S02]  /*16eb0*/  LOP3.LUT R7, R5, 0xff, RZ, 0xc0, !PT ;  /* 0x000000ff05077812 */ /* 0x004fe400078ec0ff */
[----:B------:R-:W-:Y:S02]  /*16ec0*/  SHF.R.U32.HI R6, RZ, 0x18, R5 ;  /* 0x00000018ff067819 */ /* 0x000fe40000011605 */
[----:B------:R-:W-:Y:S02]  /*16ed0*/  PRMT R176, R222, 0x5410, R224 ;  /* 0x00005410deb07816 */ /* 0x000fe400000000e0 */
[----:B------:R-:W-:Y:S02]  /*16ee0*/  @!P3 PRMT R222, R155, 0x5410, RZ ;  /* 0x000054109bdeb816 */ /* 0x000fe400000000ff */
[----:B------:R-:W-:Y:S02]  /*16ef0*/  ISETP.LE.U32.AND P0, PT, R7, UR13, PT ;  /* 0x0000000d07007c0c */ /* 0x000fe4000bf03070 */
[----:B------:R-:W-:-:S02]  /*16f00*/  ISETP.LE.U32.AND P3, PT, R6, UR13, PT ;  /* 0x0000000d06007c0c */ /* 0x000fc4000bf63070 */
[----:B---3--:R-:W-:Y:S02]  /*16f10*/  F2FP.F16.F32.PACK_AB R7, R148, R147 ;  /* 0x000000939407723e */ /* 0x008fe400000000ff */
[----:B------:R-:W-:Y:S02]  /*16f20*/  LOP3.LUT R6, R19, UR42, R172, 0x96, !PT ;  /* 0x0000002a13067c12 */ /* 0x000fe4000f8e96ac */
[C---:B------:R-:W-:Y:S02]  /*16f30*/  PRMT R223, R7.reuse, 0x7610, R223 ;  /* 0x0000761007df7816 */ /* 0x040fe400000000df */
[----:B------:R-:W-:Y:S01]  /*16f40*/  PRMT R221, R7, 0x7632, R221 ;  /* 0x0000763207dd7816 */ /* 0x000fe200000000dd */
[----:B------:R-:W-:Y:S01]  /*16f50*/  IMAD.WIDE.U32 R6, R6, -0x2daee0ad, RZ ;  /* 0xd2511f5306067825 */ /* 0x000fe200078e00ff */
[----:B------:R-:W-:-:S04]  /*16f60*/  LOP3.LUT R14, R9, UR40, R18, 0x96, !PT ;  /* 0x00000028090e7c12 */ /* 0x000fc8000f8e9612 */
[----:B------:R-:W-:Y:S01]  /*16f70*/  LOP3.LUT R7, R7, UR39, R248, 0x96, !PT ;  /* 0x0000002707077c12 */ /* 0x000fe2000f8e96f8 */
[----:B------:R-:W-:Y:S01]  /*16f80*/  IMAD.WIDE.U32 R14, R14, -0x2daee0ad, RZ ;  /* 0xd2511f530e0e7825 */ /* 0x000fe200078e00ff */
[----:B------:R-:W-:-:S04]  /*16f90*/  ISETP.LE.U32.AND P4, PT, R11, UR13, PT ;  /* 0x0000000d0b007c0c */ /* 0x000fc8000bf83070 */
[----:B------:R-:W-:Y:S01]  /*16fa0*/  LOP3.LUT R10, R15, UR37, R6, 0x96, !PT ;  /* 0x000000250f0a7c12 */ /* 0x000fe2000f8e9606 */
[----:B------:R-:W-:Y:S01]  /*16fb0*/  IMAD.WIDE.U32 R6, R7, -0x326172a9, RZ ;  /* 0xcd9e8d5707067825 */ /* 0x000fe200078e00ff */
[----:B------:R-:W-:-:S03]  /*16fc0*/  SHF.R.U32.HI R5, RZ, 0x10, R5 ;  /* 0x00000010ff057819 */ /* 0x000fc60000011605 */
[----:B------:R-:W-:Y:S01]  /*16fd0*/  IMAD.WIDE.U32 R10, R10, -0x326172a9, RZ ;  /* 0xcd9e8d570a0a7825 */ /* 0x000fe200078e00ff */
[----:B------:R-:W-:-:S03]  /*16fe0*/  LOP3.LUT R7, R7, UR38, R8, 0x96, !PT ;  /* 0x0000002607077c12 */ /* 0x000fc6000f8e9608 */
[----:B------:R-:W-:Y:S01]  /*16ff0*/  @!P1 HADD2 R145, -R51.H0_H0, -RZ.H0_H0 ;  /* 0xa00000ff33919230 */ /* 0x000fe20000000900 */
[----:B------:R-:W-:Y:S02]  /*17000*/  LOP3.LUT R5, R5, 0xff, RZ, 0xc0, !PT ;  /* 0x000000ff05057812 */ /* 0x000fe400078ec0ff */
[----:B------:R-:W-:Y:S01]  /*17010*/  LOP3.LUT R15, R11, UR31, R6, 0x96, !PT ;  /* 0x0000001f0b0f7c12 */ /* 0x000fe2000f8e9606 */
[----:B------:R-:W-:Y:S01]  /*17020*/  IMAD.WIDE.U32 R6, R7, -0x2daee0ad, RZ ;  /* 0xd2511f5307067825 */ /* 0x000fe200078e00ff */
[----:B------:R-:W-:Y:S02]  /*17030*/  @!P1 PRMT R51, R145, 0x5410, RZ ;  /* 0x0000541091339816 */ /* 0x000fe400000000ff */
[----:B------:R-:W-:Y:S01]  /*17040*/  ISETP.LE.U32.AND P1, PT, R5, UR13, PT ;  /* 0x0000000d05007c0c */ /* 0x000fe2000bf23070 */
[----:B------:R-:W-:Y:S01]  /*17050*/  FFMA.FTZ R5, R39, UR43, -R0 ;  /* 0x0000002b27057c23 */ /* 0x000fe20008010800 */
[----:B------:R-:W-:Y:S01]  /*17060*/  LOP3.LUT R8, R7, UR30, R14, 0x96, !PT ;  /* 0x0000001e07087c12 */ /* 0x000fe2000f8e960e */
[----:B------:R-:W-:-:S02]  /*17070*/  IMAD.WIDE.U32 R14, R15, -0x2daee0ad, RZ ;  /* 0xd2511f530f0e7825 */ /* 0x000fc400078e00ff */
[----:B------:R1:W-:Y:S02]  /*17080*/  MUFU.EX2 R20, R5 ;  /* 0x0000000500147308 */ /* 0x0003e40000000800 */
[----:B------:R-:W-:Y:S01]  /*17090*/  @!P0 HADD2 R164, -R223.H0_H0, -RZ.H0_H0 ;  /* 0xa00000ffdfa48230 */ /* 0x000fe20000000900 */
[----:B------:R-:W-:Y:S02]  /*170a0*/  LOP3.LUT R11, R15, UR24, R6, 0x96, !PT ;  /* 0x000000180f0b7c12 */ /* 0x000fe4000f8e9606 */
[----:B------:R-:W-:Y:S01]  /*170b0*/  FMNMX.FTZ R6, R247, R208, !PT ;  /* 0x000000d0f7067209 */ /* 0x000fe20007810000 */
[----:B------:R-:W-:Y:S01]  /*170c0*/  FFMA.FTZ R7, R40, UR43, -R0 ;  /* 0x0000002b28077c23 */ /* 0x000fe20008010800 */
[----:B------:R-:W-:Y:S02]  /*170d0*/  PRMT R181, R223, 0x5410, R221 ;  /* 0x00005410dfb57816 */ /* 0x000fe400000000dd */
[----:B------:R-:W-:Y:S02]  /*170e0*/  FMNMX.FTZ R6, R209, R6, !PT ;  /* 0x00000006d1067209 */ /* 0x000fe40007810000 */
[----:B-1----:R-:W-:-:S04]  /*170f0*/  SHF.R.U32.HI R5, RZ, 0x8, R44 ;  /* 0x00000008ff057819 */ /* 0x002fc8000001162c */
[----:B------:R-:W-:Y:S02]  /*17100*/  LOP3.LUT R5, R5, 0xffff, RZ, 0xc0, !PT ;  /* 0x0000ffff05057812 */ /* 0x000fe400078ec0ff */
[----:B------:R-:W-:Y:S02]  /*17110*/  @!P0 PRMT R223, R164, 0x5410, RZ ;  /* 0x00005410a4df8816 */ /* 0x000fe400000000ff */
[----:B------:R-:W-:Y:S01]  /*17120*/  ISETP.LE.U32.AND P0, PT, R5, UR13, PT ;  /* 0x0000000d05007c0c */ /* 0x000fe2000bf03070 */
[----:B------:R1:W2:Y:S01]  /*17130*/  MUFU.EX2 R44, R7 ;  /* 0x00000007002c7308 */ /* 0x0002a20000000800 */
[----:B------:R-:W-:Y:S01]  /*17140*/  FMNMX.FTZ R5, R195, R6, !PT ;  /* 0x00000006c3057209 */ /* 0x000fe20007810000 */
[----:B------:R-:W-:-:S04]  /*17150*/  IMAD.WIDE.U32 R8, R8, -0x326172a9, RZ ;  /* 0xcd9e8d5708087825 */ /* 0x000fc800078e00ff */
[----:B-1----:R-:W-:Y:S01]  /*17160*/  IMAD.WIDE.U32 R6, R11, -0x326172a9, RZ ;  /* 0xcd9e8d570b067825 */ /* 0x002fe200078e00ff */
[----:B------:R-:W-:-:S04]  /*17170*/  FMNMX.FTZ R11, R193, R5, !PT ;  /* 0x00000005c10b7209 */ /* 0x000fc80007810000 */
[----:B------:R-:W-:Y:S02]  /*17180*/  LOP3.LUT R5, R7, UR21, R8, 0x96, !PT ;  /* 0x0000001507057c12 */ /* 0x000fe4000f8e9608 */
[----:B------:R-:W-:-:S04]  /*17190*/  FMNMX.FTZ R8, R162, R11, !PT ;  /* 0x0000000ba2087209 */ /* 0x000fc80007810000 */
[----:B------:R-:W-:Y:S02]  /*171a0*/  FMNMX.FTZ R8, R160, R8, !PT ;  /* 0x00000008a0087209 */ /* 0x000fe40007810000 */
[----:B------:R-:W-:Y:S02]  /*171b0*/  LOP3.LUT R30, R9, UR26, R10, 0x96, !PT ;  /* 0x0000001a091e7c12 */ /* 0x000fe4000f8e960a */
[----:B------:R-:W-:Y:S02]  /*171c0*/  FMNMX.FTZ R9, R159, R8, !PT ;  /* 0x000000089f097209 */ /* 0x000fe40007810000 */
[----:B------:R-:W-:Y:S01]  /*171d0*/  LOP3.LUT R8, R5, 0xffff, RZ, 0xc0, !PT ;  /* 0x0000ffff05087812 */ /* 0x000fe200078ec0ff */
[----:B------:R-:W-:Y:S01]  /*171e0*/  @!P6 HADD2 R149, -R224.H0_H0, -RZ.H0_H0 ;  /* 0xa00000ffe095e230 */ /* 0x000fe20000000900 */
[----:B--2---:R-:W-:Y:S01]  /*171f0*/  F2FP.F16.F32.PACK_AB R10, R44, R20 ;  /* 0x000000142c0a723e */ /* 0x004fe200000000ff */
[----:B------:R-:W-:Y:S01]  /*17200*/  @!P2 HADD2 R150, -R221.H0_H0, -RZ.H0_H0 ;  /* 0xa00000ffdd96a230 */ /* 0x000fe20000000900 */
[----:B------:R-:W-:-:S02]  /*17210*/  SHF.R.U32.HI R8, RZ, 0x8, R8 ;  /* 0x00000008ff087819 */ /* 0x000fc40000011608 */
[----:B------:R-:W-:Y:S02]  /*17220*/  FMNMX.FTZ R9, R158, R9, !PT ;  /* 0x000000099e097209 */ /* 0x000fe40007810000 */
[----:B------:R-:W-:Y:S01]  /*17230*/  LOP3.LUT R155, R8, 0xffff, RZ, 0xc0, !PT ;  /* 0x0000ffff089b7812 */ /* 0x000fe200078ec0ff */
[--C-:B------:R-:W-:Y:S01]  /*17240*/  FFMA.FTZ R24, R62, UR43, -R4.reuse ;  /* 0x0000002b3e187c23 */ /* 0x100fe20008010804 */
[----:B------:R-:W-:Y:S01]  /*17250*/  @!P6 PRMT R224, R149, 0x5410, RZ ;  /* 0x0000541095e0e816 */ /* 0x000fe200000000ff */
[--C-:B------:R-:W-:Y:S01]  /*17260*/  FFMA.FTZ R25, R59, UR43, -R4.reuse ;  /* 0x0000002b3b197c23 */ /* 0x100fe20008010804 */
[----:B------:R-:W-:Y:S01]  /*17270*/  @!P2 PRMT R221, R150, 0x5410, RZ ;  /* 0x0000541096dda816 */ /* 0x000fe200000000ff */
[--C-:B------:R-:W-:Y:S01]  /*17280*/  FFMA.FTZ R58, R58, UR43, -R4.reuse ;  /* 0x0000002b3a3a7c23 */ /* 0x100fe20008010804 */
[----:B------:R-:W-:Y:S01]  /*17290*/  PRMT R219, R10, 0x7632, R219 ;  /* 0x000076320adb7816 */ /* 0x000fe200000000db */
[--C-:B------:R-:W-:Y:S01]  /*172a0*/  FFMA.FTZ R26, R56, UR43, -R4.reuse ;  /* 0x0000002b381a7c23 */ /* 0x100fe20008010804 */
[----:B------:R-:W-:Y:S01]  /*172b0*/  PRMT R217, R10, 0x7610, R217 ;  /* 0x000076100ad97816 */ /* 0x000fe200000000d9 */
[--C-:B------:R-:W-:Y:S01]  /*172c0*/  FFMA.FTZ R10, R63, UR43, -R4.reuse ;  /* 0x0000002b3f0a7c23 */ /* 0x100fe20008010804 */
[----:B------:R-:W-:Y:S01]  /*172d0*/  FMNMX.FTZ R8, R157, R9, !PT ;  /* 0x000000099d087209 */ /* 0x000fe20007810000 */
[--C-:B------:R-:W-:Y:S01]  /*172e0*/  FFMA.FTZ R9, R68, UR43, -R4.reuse ;  /* 0x0000002b44097c23 */ /* 0x100fe20008010804 */
[--C-:B------:R-:W-:Y:S01]  /*172f0*/  FFMA.FTZ R29, R55, UR43, -R4.reuse ;  /* 0x0000002b371d7c23 */ /* 0x100fe20008010804 */
[--C-:B------:R-:W-:Y:S01]  /*17300*/  FFMA.FTZ R145, R53, UR43, -R4.reuse ;  /* 0x0000002b35917c23 */ /* 0x100fe20008010804 */
[--C-:B------:R-:W-:Y:S01]  /*17310*/  FFMA.FTZ R149, R47, UR43, -R4.reuse ;  /* 0x0000002b2f957c23 */ /* 0x100fe20008010804 */
[----:B------:R-:W-:Y:S01]  /*17320*/  FFMA.FTZ R150, R38, UR43, -R4 ;  /* 0x0000002b26967c23 */ /* 0x000fe20008010804 */
        /* <DEDUP_REMOVED lines=15> */
[----:B------:R-:W-:Y:S02]  /*17420*/  FADD.FTZ R4, R228, -R21 ;  /* 0x80000015e4047221 */ /* 0x000fe40000010000 */
[----:B------:R1:W-:Y:S01]  /*17430*/  MUFU.EX2 R21, R9 ;  /* 0x0000000900157308 */ /* 0x0003e20000000800 */
[----:B------:R-:W-:-:S04]  /*17440*/  FMNMX.FTZ R68, R163, R68, !PT ;  /* 0x00000044a3447209 */ /* 0x000fc80007810000 */
[----:B------:R-:W-:-:S04]  /*17450*/  FMNMX.FTZ R68, R161, R68, !PT ;  /* 0x00000044a1447209 */ /* 0x000fc80007810000 */
[----:B------:R-:W-:Y:S01]  /*17460*/  FMNMX.FTZ R68, R151, R68, !PT ;  /* 0x0000004497447209 */ /* 0x000fe20007810000 */
[----:B-1----:R-:W1:Y:S03]  /*17470*/  SHFL.BFLY PT, R9, R70, 0x2, 0x1f ;  /* 0x0c401f0046097f89 */ /* 0x002e6600000e0000 */
[----:B------:R-:W-:-:S04]  /*17480*/  FMNMX.FTZ R68, R146, R68, !PT ;  /* 0x0000004492447209 */ /* 0x000fc80007810000 */
[----:B------:R-:W-:-:S04]  /*17490*/  FMNMX.FTZ R68, R73, R68, !PT ;  /* 0x0000004449447209 */ /* 0x000fc80007810000 */
[----:B------:R-:W-:Y:S01]  /*174a0*/  FMNMX.FTZ R68, R67, R68, !PT ;  /* 0x0000004443447209 */ /* 0x000fe20007810000 */
[----:B------:R-:W-:-:S03]  /*174b0*/  FMUL.FTZ R4, R4, UR43 ;  /* 0x0000002b04047c20 */ /* 0x000fc60008410000 */
[----:B------:R-:W-:Y:S01]  /*174c0*/  FMNMX.FTZ R68, R60, R68, !PT ;  /* 0x000000443c447209 */ /* 0x000fe20007810000 */
[----:B------:R-:W-:Y:S01]  /*174d0*/  FFMA.FTZ R47, R144, UR43, -R0 ;  /* 0x0000002b902f7c23 */ /* 0x000fe20008010800 */
[----:B------:R2:W-:Y:S02]  /*174e0*/  MUFU.EX2 R8, R4 ;  /* 0x0000000400087308 */ /* 0x0005e40000000800 */
[----:B------:R-:W-:Y:S02]  /*174f0*/  FMNMX.FTZ R68, R48, R68, !PT ;  /* 0x0000004430447209 */ /* 0x000fe40007810000 */
[----:B-1----:R-:W-:-:S04]  /*17500*/  FMNMX.FTZ R70, R70, R9, !PT ;  /* 0x0000000946467209 */ /* 0x002fc80007810000 */
[----:B------:R-:W1:Y:S01]  /*17510*/  MUFU.EX2 R144, R10 ;  /* 0x0000000a00907308 */ /* 0x000e620000000800 */
[----:B------:R-:W-:Y:S04]  /*17520*/  SHFL.BFLY PT, R9, R68, 0x2, 0x1f ;  /* 0x0c401f0044097f89 */ /* 0x000fe800000e0000 */
[----:B--2---:R-:W2:Y:S01]  /*17530*/  SHFL.BFLY PT, R4, R70, 0x1, 0x1f ;  /* 0x0c201f0046047f89 */ /* 0x004ea200000e0000 */
        /* <DEDUP_REMOVED lines=9> */
[----:B-1----:R-:W-:Y:S01]  /*175d0*/  F2FP.F16.F32.PACK_AB R0, R144, R21 ;  /* 0x000000159000723e */ /* 0x002fe200000000ff */
[----:B------:R-:W-:Y:S01]  /*175e0*/  @!P1 HADD2 R197, -R217.H0_H0, -RZ.H0_H0 ;  /* 0xa00000ffd9c59230 */ /* 0x000fe20000000900 */
[----:B------:R-:W-:-:S02]  /*175f0*/  FSETP.NEU.FTZ.AND P6, PT, R69, -INF , PT ;  /* 0xff8000004500780b */ /* 0x000fc40003fdd000 */
[C---:B------:R-:W-:Y:S02]  /*17600*/  PRMT R216, R0.reuse, 0x7610, R216 ;  /* 0x0000761000d87816 */ /* 0x040fe400000000d8 */
[----:B------:R-:W-:Y:S02]  /*17610*/  PRMT R214, R0, 0x7632, R214 ;  /* 0x0000763200d67816 */ /* 0x000fe400000000d6 */
[----:B------:R-:W-:Y:S02]  /*17620*/  LOP3.LUT R0, R5, 0xff, RZ, 0xc0, !PT ;  /* 0x000000ff05007812 */ /* 0x000fe400078ec0ff */
[----:B------:R-:W-:Y:S02]  /*17630*/  PRMT R171, R217, 0x5410, R219 ;  /* 0x00005410d9ab7816 */ /* 0x000fe400000000db */
[----:B------:R-:W-:Y:S02]  /*17640*/  @!P1 PRMT R217, R197, 0x5410, RZ ;  /* 0x00005410c5d99816 */ /* 0x000fe400000000ff */
[----:B------:R-:W-:-:S02]  /*17650*/  ISETP.LE.U32.AND P1, PT, R0, UR13, PT ;  /* 0x0000000d00007c0c */ /* 0x000fc4000bf23070 */
[----:B--2---:R-:W-:Y:S02]  /*17660*/  FMNMX.FTZ R70, R70, R4, !PT ;  /* 0x0000000446467209 */ /* 0x004fe40007810000 */
[----:B------:R-:W-:Y:S02]  /*17670*/  SHF.R.U32.HI R0, RZ, 0x18, R5 ;  /* 0x00000018ff007819 */ /* 0x000fe40000011605 */
[----:B------:R-:W-:Y:S02]  /*17680*/  FSEL R4, R69, RZ, P6 ;  /* 0x000000ff45047208 */ /* 0x000fe40003000000 */
[----:B------:R-:W-:Y:S01]  /*17690*/  FMNMX.FTZ R68, R68, R9, !PT ;  /* 0x0000000944447209 */ /* 0x000fe20007810000 */
[----:B------:R-:W-:Y:S01]  /*176a0*/  @!P0 HADD2 R167, -R214.H0_H0, -RZ.H0_H0 ;  /* 0xa00000ffd6a78230 */ /* 0x000fe20000000900 */
[----:B------:R-:W-:Y:S01]  /*176b0*/  ISETP.LE.U32.AND P2, PT, R0, UR13, PT ;  /* 0x0000000d00007c0c */ /* 0x000fe2000bf43070 */
[----:B------:R-:W-:Y:S01]  /*176c0*/  MUFU.EX2 R50, R11 ;  /* 0x0000000b00327308 */ /* 0x000fe20000000800 */
[----:B------:R-:W-:Y:S01]  /*176d0*/  FADD.FTZ R0, R252, -R4 ;  /* 0x80000004fc007221 */ /* 0x000fe20000010000 */
[----:B------:R-:W1:Y:S01]  /*176e0*/  SHFL.BFLY PT, R9, R68, 0x1, 0x1f ;  /* 0x0c201f0044097f89 */ /* 0x000e6200000e0000 */
[----:B------:R-:W-:-:S05]  /*176f0*/  PRMT R179, R216, 0x5410, R214 ;  /* 0x00005410d8b37816 */ /* 0x000fca00000000d6 */
[----:B------:R-:W2:Y:S01]  /*17700*/  MUFU.EX2 R62, R15 ;  /* 0x0000000f003e7308 */ /* 0x000ea20000000800 */
[----:B------:R-:W-:Y:S01]  /*17710*/  @!P0 PRMT R214, R167, 0x5410, RZ ;  /* 0x00005410a7d68816 */ /* 0x000fe200000000ff */
[----:B------:R-:W-:Y:S01]  /*17720*/  FMUL.FTZ R0, R0, UR43 ;  /* 0x0000002b00007c20 */ /* 0x000fe20008410000 */
[C---:B------:R-:W-:Y:S01]  /*17730*/  FMUL.FTZ R4, R70.reuse, UR43 ;  /* 0x0000002b46047c20 */ /* 0x040fe20008410000 */
[----:B------:R-:W-:-:S04]  /*17740*/  FSETP.NEU.FTZ.AND P0, PT, R70, -INF , PT ;  /* 0xff8000004600780b */ /* 0x000fc80003f1d000 */
[----:B------:R-:W-:Y:S01]  /*17750*/  FSEL R4, R4, RZ, P0 ;  /* 0x000000ff04047208 */ /* 0x000fe20000000000 */
[----:B------:R-:W3:Y:S01]  /*17760*/  MUFU.EX2 R0, R0 ;  /* 0x0000000000007308 */ /* 0x000ee20000000800 */
[----:B------:R-:W-:Y:S01]  /*17770*/  SHF.R.U32.HI R5, RZ, 0x10, R5 ;  /* 0x00000010ff057819 */ /* 0x000fe20000011605 */
[----:B------:R-:W-:Y:S02]  /*17780*/  @!P3 HADD2 R166, -R219.H0_H0, -RZ.H0_H0 ;  /* 0xa00000ffdba6b230 */ /* 0x000fe40000000900 */
        /* <DEDUP_REMOVED lines=16> */
[----:B--2---:R-:W-:-:S02]  /*17890*/  F2FP.F16.F32.PACK_AB R4, R62, R50 ;  /* 0x000000323e04723e */ /* 0x004fc400000000ff */
[----:B------:R-:W-:Y:S01]  /*178a0*/  LOP3.LUT R5, R5, 0xff, RZ, 0xc0, !PT ;  /* 0x000000ff05057812 */ /* 0x000fe200078ec0ff */
[----:B------:R-:W-:Y:S01]  /*178b0*/  @!P4 HADD2 R196, -R216.H0_H0, -RZ.H0_H0 ;  /* 0xa00000ffd8c4c230 */ /* 0x000fe20000000900 */
[----:B------:R-:W-:Y:S02]  /*178c0*/  PRMT R213, R4, 0x7610, R213 ;  /* 0x0000761004d57816 */ /* 0x000fe400000000d5 */
[----:B------:R-:W-:Y:S01]  /*178d0*/  @!P3 PRMT R219, R166, 0x5410, RZ ;  /* 0x00005410a6dbb816 */ /* 0x000fe200000000ff */
[----:B------:R-:W-:Y:S01]  /*178e0*/  FFMA.FTZ R10, R212, R8, R16 ;  /* 0x00000008d40a7223 */ /* 0x000fe20000010010 */
[----:B------:R-:W-:Y:S02]  /*178f0*/  ISETP.LE.U32.AND P3, PT, R5, UR13, PT ;  /* 0x0000000d05007c0c */ /* 0x000fe4000bf63070 */
[----:B------:R-:W-:Y:S01]  /*17900*/  SHF.R.U32.HI R5, RZ, 0x10, R6 ;  /* 0x00000010ff057819 */ /* 0x000fe20000011606 */
[----:B------:R-:W-:Y:S01]  /*17910*/  @!P5 HADD2 R199, -R213.H0_H0, -RZ.H0_H0 ;  /* 0xa00000ffd5c7d230 */ /* 0x000fe20000000900 */
[----:B------:R-:W-:-:S02]  /*17920*/  PRMT R212, R4, 0x7632, R212 ;  /* 0x0000763204d47816 */ /* 0x000fc400000000d4 */
[----:B------:R-:W-:Y:S02]  /*17930*/  @!P4 PRMT R216, R196, 0x5410, RZ ;  /* 0x00005410c4d8c816 */ /* 0x000fe400000000ff */
[----:B------:R-:W-:Y:S02]  /*17940*/  LOP3.LUT R4, R6, 0xff, RZ, 0xc0, !PT ;  /* 0x000000ff06047812 */ /* 0x000fe400078ec0ff */
[----:B-1----:R-:W-:Y:S01]  /*17950*/  FMNMX.FTZ R68, R68, R9, !PT ;  /* 0x0000000944447209 */ /* 0x002fe20007810000 */
[----:B---3--:R-:W-:Y:S01]  /*17960*/  FFMA.FTZ R215, R215, R0, R17 ;  /* 0x00000000d7d77223 */ /* 0x008fe20000010011 */
[----:B------:R-:W-:Y:S02]  /*17970*/  ISETP.LE.U32.AND P4, PT, R165, UR13, PT ;  /* 0x0000000da5007c0c */ /* 0x000fe4000bf83070 */
[----:B------:R-:W-:Y:S02]  /*17980*/  LOP3.LUT R11, R6, 0xffff, RZ, 0xc0, !PT ;  /* 0x0000ffff060b7812 */ /* 0x000fe400078ec0ff */
[----:B------:R-:W-:Y:S01]  /*17990*/  SHF.R.U32.HI R23, RZ, 0x18, R6 ;  /* 0x00000018ff177819 */ /* 0x000fe20000011606 */
[----:B------:R-:W-:Y:S01]  /*179a0*/  IMAD.WIDE.U32 R6, R30, -0x2daee0ad, RZ ;  /* 0xd2511f531e067825 */ /* 0x000fe200078e00ff */
[----:B------:R-:W-:-:S03]  /*179b0*/  LOP3.LUT R5, R5, 0xff, RZ, 0xc0, !PT ;  /* 0x000000ff05057812 */ /* 0x000fc600078ec0ff */
[----:B------:R-:W-:Y:S01]  /*179c0*/  FADD.FTZ R10, R31, R10 ;  /* 0x0000000a1f0a7221 */ /* 0x000fe20000010000 */
[----:B------:R-:W-:Y:S02]  /*179d0*/  PRMT R183, R213, 0x5410, R212 ;  /* 0x00005410d5b77816 */ /* 0x000fe400000000d4 */
[----:B------:R-:W-:Y:S01]  /*179e0*/  ISETP.LE.U32.AND P6, PT, R4, UR13, PT ;  /* 0x0000000d04007c0c */ /* 0x000fe2000bfc3070 */
[----:B------:R-:W-:Y:S01]  /*179f0*/  FMUL.FTZ R4, R68, UR43 ;  /* 0x0000002b44047c20 */ /* 0x000fe20008410000 */
[----:B------:R-:W-:Y:S01]  /*17a00*/  @!P5 PRMT R213, R199, 0x5410, RZ ;  /* 0x00005410c7d5d816 */ /* 0x000fe200000000ff */
[----:B------:R-:W-:Y:S01]  /*17a10*/  FADD.FTZ R9, R22, R215 ;  /* 0x000000d716097221 */ /* 0x000fe20000010000 */
[----:B------:R-:W-:Y:S01]  /*17a20*/  FSEL R15, R70, RZ, P0 ;  /* 0x000000ff460f7208 */ /* 0x000fe20000000000 */
[----:B------:R1:W-:Y:S01]  /*17a30*/  MUFU.EX2 R46, R24 ;  /* 0x00000018002e7308 */ /* 0x0003e20000000800 */
[----:B------:R-:W-:Y:S02]  /*17a40*/  FSETP.NEU.FTZ.AND P0, PT, R68, -INF , PT ;  /* 0xff8000004400780b */ /* 0x000fe40003f1d000 */
[----:B------:R-:W-:-:S02]  /*17a50*/  ISETP.LE.U32.AND P5, PT, R5, UR13, PT ;  /* 0x0000000d05007c0c */ /* 0x000fc4000bfa3070 */
[----:B------:R-:W-:Y:S02]  /*17a60*/  LOP3.LUT R5, R7, UR20, R14, 0x96, !PT ;  /* 0x0000001407057c12 */ /* 0x000fe4000f8e960e */
[----:B------:R-:W-:Y:S01]  /*17a70*/  LOP3.LUT R22, R6, 0xffff, RZ, 0xc0, !PT ;  /* 0x0000ffff06167812 */ /* 0x000fe200078ec0ff */
[----:B------:R2:W3:Y:S01]  /*17a80*/  MUFU.EX2 R52, R25 ;  /* 0x0000001900347308 */ /* 0x0004e20000000800 */
[----:B------:R-:W-:Y:S01]  /*17a90*/  FADD.FTZ R7, R43, R10 ;  /* 0x0000000a2b077221 */ /* 0x000fe20000010000 */
[----:B------:R-:W-:Y:S01]  /*17aa0*/  FSEL R4, R4, RZ, P0 ;  /* 0x000000ff04047208 */ /* 0x000fe20000000000 */
[----:B------:R-:W-:-:S05]  /*17ab0*/  @!P4 HADD2 R200, -R212.H0_H0, -RZ.H0_H0 ;  /* 0xa00000ffd4c8c230 */ /* 0x000fca0000000900 */
[----:B------:R-:W-:Y:S01]  /*17ac0*/  MUFU.EX2 R42, R28 ;  /* 0x0000001c002a7308 */ /* 0x000fe20000000800 */
[--C-:B------:R-:W-:Y:S01]  /*17ad0*/  FFMA.FTZ R16, R210, UR43, -R4.reuse ;  /* 0x0000002bd2107c23 */ /* 0x100fe20008010804 */
[----:B-1----:R-:W-:-:S06]  /*17ae0*/  FFMA.FTZ R24, R211, UR43, -R4 ;  /* 0x0000002bd3187c23 */ /* 0x002fcc0008010804 */
[----:B------:R-:W1:Y:S01]  /*17af0*/  MUFU.EX2 R43, R47 ;  /* 0x0000002f002b7308 */ /* 0x000e620000000800 */
[--C-:B--2---:R-:W-:Y:S01]  /*17b00*/  FFMA.FTZ R25, R206, UR43, -R4.reuse ;  /* 0x0000002bce197c23 */ /* 0x104fe20008010804 */
[--C-:B------:R-:W-:Y:S01]  /*17b10*/  FFMA.FTZ R30, R203, UR43, -R4.reuse ;  /* 0x0000002bcb1e7c23 */ /* 0x100fe20008010804 */
[--C-:B------:R-:W-:Y:S01]  /*17b20*/  FFMA.FTZ R66, R194, UR43, -R4.reuse ;  /* 0x0000002bc2427c23 */ /* 0x100fe20008010804 */
[--C-:B------:R-:W-:Y:S01]  /*17b30*/  FFMA.FTZ R210, R163, UR43, -R4.reuse ;  /* 0x0000002ba3d27c23 */ /* 0x100fe20008010804 */
[--C-:B------:R-:W-:Y:S01]  /*17b40*/  FFMA.FTZ R211, R161, UR43, -R4.reuse ;  /* 0x0000002ba1d37c23 */ /* 0x100fe20008010804 */
[--C-:B------:R-:W-:Y:S01]  /*17b50*/  FFMA.FTZ R142, R151, UR43, -R4.reuse ;  /* 0x0000002b978e7c23 */ /* 0x100fe20008010804 */
[--C-:B------:R-:W-:Y:S01]  /*17b60*/  FFMA.FTZ R75, R146, UR43, -R4.reuse ;  /* 0x0000002b924b7c23 */ /* 0x100fe20008010804 */
[----:B------:R2:W4:Y:S01]  /*17b70*/  MUFU.EX2 R169, R58 ;  /* 0x0000003a00a97308 */ /* 0x0005220000000800 */
[--C-:B------:R-:W-:Y:S01]  /*17b80*/  FFMA.FTZ R73, R73, UR43, -R4.reuse ;  /* 0x0000002b49497c23 */ /* 0x100fe20008010804 */
[--C-:B------:R-:W-:Y:S01]  /*17b90*/  FFMA.FTZ R67, R67, UR43, -R4.reuse ;  /* 0x0000002b43437c23 */ /* 0x100fe20008010804 */
[--C-:B------:R-:W-:Y:S01]  /*17ba0*/  FFMA.FTZ R60, R60, UR43, -R4.reuse ;  /* 0x0000002b3c3c7c23 */ /* 0x100fe20008010804 */
[----:B------:R-:W-:-:S04]  /*17bb0*/  FFMA.FTZ R48, R48, UR43, -R4 ;  /* 0x0000002b30307c23 */ /* 0x000fc80008010804 */
[----:B------:R3:W4:Y:S01]  /*17bc0*/  MUFU.EX2 R168, R26 ;  /* 0x0000001a00a87308 */ /* 0x0007220000000800 */
[----:B------:R-:W-:Y:S02]  /*17bd0*/  @!P4 PRMT R212, R200, 0x5410, RZ ;  /* 0x00005410c8d4c816 */ /* 0x000fe400000000ff */
[----:B------:R-:W-:-:S05]  /*17be0*/  ISETP.LE.U32.AND P4, PT, R155, UR13, PT ;  /* 0x0000000d9b007c0c */ /* 0x000fca000bf83070 */
[----:B------:R1:W-:Y:S01]  /*17bf0*/  MUFU.EX2 R173, R29 ;  /* 0x0000001d00ad7308 */ /* 0x0003e20000000800 */
[--C-:B--2---:R-:W-:Y:S01]  /*17c00*/  FFMA.FTZ R58, R198, UR43, -R4.reuse ;  /* 0x0000002bc63a7c23 */ /* 0x104fe20008010804 */
[----:B------:R-:W-:Y:S01]  /*17c10*/  LOP3.LUT R31, R6, 0xff, RZ, 0xc0, !PT ;  /* 0x000000ff061f7812 */ /* 0x000fe200078ec0ff */
[----:B---3--:R-:W-:Y:S01]  /*17c20*/  FFMA.FTZ R26, R207, UR43, -R4 ;  /* 0x0000002bcf1a7c23 */ /* 0x008fe20008010804 */
[----:B------:R-:W-:Y:S01]  /*17c30*/  SHF.R.U32.HI R14, RZ, 0x10, R6 ;  /* 0x00000010ff0e7819 */ /* 0x000fe20000011606 */
[----:B-1----:R-:W-:Y:S01]  /*17c40*/  FFMA.FTZ R29, R202, UR43, -R4 ;  /* 0x0000002bca1d7c23 */ /* 0x002fe20008010804 */
[----:B------:R-:W-:Y:S02]  /*17c50*/  SHF.R.U32.HI R4, RZ, 0x8, R11 ;  /* 0x00000008ff047819 */ /* 0x000fe4000001160b */
[----:B------:R-:W-:Y:S02]  /*17c60*/  SHF.R.U32.HI R34, RZ, 0x18, R6 ;  /* 0x00000018ff227819 */ /* 0x000fe40000011606 */
[----:B------:R-:W-:-:S02]  /*17c70*/  LOP3.LUT R4, R4, 0xffff, RZ, 0xc0, !PT ;  /* 0x0000ffff04047812 */ /* 0x000fc400078ec0ff */
[----:B------:R-:W-:Y:S02]  /*17c80*/  FSEL R17, R68, RZ, P0 ;  /* 0x000000ff44117208 */ /* 0x000fe40000000000 */
[----:B------:R-:W-:Y:S02]  /*17c90*/  F2FP.F16.F32.PACK_AB R6, R52, R46 ;  /* 0x0000002e3406723e */ /* 0x000fe400000000ff */
[----:B------:R-:W-:Y:S02]  /*17ca0*/  ISETP.LE.U32.AND P0, PT, R4, UR13, PT ;  /* 0x0000000d04007c0c */ /* 0x000fe4000bf03070 */
[----:B------:R-:W-:Y:S02]  /*17cb0*/  F2FP.F16.F32.PACK_AB R4, R43, R42 ;  /* 0x0000002a2b04723e */ /* 0x000fe400000000ff */
[----:B------:R-:W-:Y:S01]  /*17cc0*/  PRMT R208, R6, 0x7632, R208 ;  /* 0x0000763206d07816 */ /* 0x000fe200000000d0 */
[----:B------:R4:W1:Y:S01]  /*17cd0*/  MUFU.EX2 R3, R55 ;  /* 0x0000003700037308 */ /* 0x0008620000000800 */
[----:B------:R-:W-:-:S02]  /*17ce0*/  PRMT R207, R4, 0x7632, R207 ;  /* 0x0000763204cf7816 */ /* 0x000fc400000000cf */
[----:B------:R-:W-:Y:S02]  /*17cf0*/  PRMT R206, R4, 0x7610, R206 ;  /* 0x0000761004ce7816 */ /* 0x000fe400000000ce */
[----:B------:R-:W-:Y:S01]  /*17d00*/  SHF.R.U32.HI R4, RZ, 0x10, R5 ;  /* 0x00000010ff047819 */ /* 0x000fe20000011605 */
[----:B------:R-:W-:Y:S01]  /*17d10*/  @!P4 HADD2 R230, -R208.H0_H0, -RZ.H0_H0 ;  /* 0xa00000ffd0e6c230 */ /* 0x000fe20000000900 */
[----:B------:R-:W-:Y:S01]  /*17d20*/  PRMT R209, R6, 0x7610, R209 ;  /* 0x0000761006d17816 */ /* 0x000fe200000000d1 */
[----:B------:R-:W2:Y:S01]  /*17d30*/  MUFU.EX2 R10, R53 ;  /* 0x00000035000a7308 */ /* 0x000ea20000000800 */
[----:B------:R-:W-:Y:S01]  /*17d40*/  LOP3.LUT R4, R4, 0xff, RZ, 0xc0, !PT ;  /* 0x000000ff04047812 */ /* 0x000fe200078ec0ff */
[----:B------:R-:W-:Y:S01]  /*17d50*/  @!P2 HADD2 R204, -R207.H0_H0, -RZ.H0_H0 ;  /* 0xa00000ffcfcca230 */ /* 0x000fe20000000900 */
[----:B------:R-:W-:Y:S01]  /*17d60*/  PRMT R2, R209, 0x5410, R208 ;  /* 0x00005410d1027816 */ /* 0x000fe200000000d0 */
[----:B------:R-:W-:Y:S01]  /*17d70*/  @!P3 HADD2 R205, -R206.H0_H0, -RZ.H0_H0 ;  /* 0xa00000ffcecdb230 */ /* 0x000fe20000000900 */
[----:B------:R-:W-:Y:S01]  /*17d80*/  @!P4 PRMT R208, R230, 0x5410, RZ ;  /* 0x00005410e6d0c816 */ /* 0x000fe200000000ff */
[----:B----4-:R-:W-:Y:S01]  /*17d90*/  IMAD.MOV.U32 R55, RZ, RZ, R169 ;  /* 0x000000ffff377224 */ /* 0x010fe200078e00a9 */
[----:B------:R-:W-:Y:S01]  /*17da0*/  ISETP.LE.U32.AND P4, PT, R4, UR13, PT ;  /* 0x0000000d04007c0c */ /* 0x000fe2000bf83070 */
[----:B------:R-:W-:Y:S01]  /*17db0*/  @!P1 HADD2 R201, -R209.H0_H0, -RZ.H0_H0 ;  /* 0xa00000ffd1c99230 */ /* 0x000fe20000000900 */
[----:B------:R-:W-:-:S02]  /*17dc0*/  PRMT R178, R206, 0x5410, R207 ;  /* 0x00005410ceb27816 */ /* 0x000fc400000000cf */
[----:B------:R-:W-:Y:S02]  /*17dd0*/  F2FP.F16.F32.PACK_AB R4, R168, R55 ;  /* 0x00000037a804723e */ /* 0x000fe400000000ff */
[----:B------:R-:W-:Y:S02]  /*17de0*/  @!P2 PRMT R207, R204, 0x5410, RZ ;  /* 0x00005410cccfa816 */ /* 0x000fe400000000ff */
[----:B------:R-:W-:Y:S02]  /*17df0*/  @!P3 PRMT R206, R205, 0x5410, RZ ;  /* 0x00005410cdceb816 */ /* 0x000fe400000000ff */
[C---:B------:R-:W-:Y:S02]  /*17e00*/  PRMT R205, R4.reuse, 0x7610, R205 ;  /* 0x0000761004cd7816 */ /* 0x040fe400000000cd */
[----:B------:R-:W-:Y:S02]  /*17e10*/  PRMT R204, R4, 0x7632, R204 ;  /* 0x0000763204cc7816 */ /* 0x000fe400000000cc */
[----:B------:R-:W-:Y:S01]  /*17e20*/  LOP3.LUT R4, R5, 0xff, RZ, 0xc0, !PT ;  /* 0x000000ff05047812 */ /* 0x000fe200078ec0ff */
[----:B------:R1:W-:Y:S01]  /*17e30*/  MUFU.EX2 R215, R56 ;  /* 0x0000003800d77308 */ /* 0x0003e20000000800 */
[----:B------:R-:W-:-:S02]  /*17e40*/  @!P1 PRMT R209, R201, 0x5410, RZ ;  /* 0x00005410c9d19816 */ /* 0x000fc400000000ff */
[----:B------:R-:W-:Y:S02]  /*17e50*/  ISETP.LE.U32.AND P1, PT, R4, UR13, PT ;  /* 0x0000000d04007c0c */ /* 0x000fe4000bf23070 */
[----:B------:R-:W-:Y:S02]  /*17e60*/  ISETP.LE.U32.AND P3, PT, R23, UR13, PT ;  /* 0x0000000d17007c0c */ /* 0x000fe4000bf63070 */
[----:B------:R-:W-:Y:S01]  /*17e70*/  SHF.R.U32.HI R4, RZ, 0x18, R5 ;  /* 0x00000018ff047819 */ /* 0x000fe20000011605 */
[----:B------:R-:W-:Y:S01]  /*17e80*/  FADD.FTZ R28, R45, R7 ;  /* 0x000000072d1c7221 */ /* 0x000fe20000010000 */
[----:B------:R-:W-:Y:S01]  /*17e90*/  @!P0 HADD2 R232, -R204.H0_H0, -RZ.H0_H0 ;  /* 0xa00000ffcce88230 */ /* 0x000fe20000000900 */
[----:B------:R-:W3:Y:S01]  /*17ea0*/  MUFU.EX2 R175, R145 ;  /* 0x0000009100af7308 */ /* 0x000ee20000000800 */
[----:B------:R-:W-:Y:S01]  /*17eb0*/  ISETP.LE.U32.AND P2, PT, R4, UR13, PT ;  /* 0x0000000d04007c0c */ /* 0x000fe2000bf43070 */
[----:B-1----:R-:W-:Y:S01]  /*17ec0*/  IMAD.MOV.U32 R56, RZ, RZ, R3 ;  /* 0x000000ffff387224 */ /* 0x002fe200078e0003 */
[----:B------:R-:W-:-:S04]  /*17ed0*/  LOP3.LUT R4, R14, 0xff, RZ, 0xc0, !PT ;  /* 0x000000ff0e047812 */ /* 0x000fc800078ec0ff */
[----:B--2---:R-:W-:Y:S02]  /*17ee0*/  F2FP.F16.F32.PACK_AB R7, R10, R56 ;  /* 0x000000380a07723e */ /* 0x004fe400000000ff */
[----:B------:R-:W-:Y:S02]  /*17ef0*/  LOP3.LUT R5, R5, 0xffff, RZ, 0xc0, !PT ;  /* 0x0000ffff05057812 */ /* 0x000fe400078ec0ff */
[----:B------:R-:W-:Y:S02]  /*17f00*/  PRMT R169, R205, 0x5410, R204 ;  /* 0x00005410cda97816 */ /* 0x000fe400000000cc */
[----:B------:R-:W-:Y:S02]  /*17f10*/  PRMT R202, R7, 0x7632, R202 ;  /* 0x0000763207ca7816 */ /* 0x000fe400000000ca */
[----:B------:R-:W-:Y:S01]  /*17f20*/  @!P0 PRMT R204, R232, 0x5410, RZ ;  /* 0x00005410e8cc8816 */ /* 0x000fe200000000ff */
[----:B------:R-:W-:Y:S01]  /*17f30*/  FADD.FTZ R9, R35, R9 ;  /* 0x0000000923097221 */ /* 0x000fe20000010000 */
[----:B------:R-:W-:-:S02]  /*17f40*/  ISETP.LE.U32.AND P0, PT, R4, UR13, PT ;  /* 0x0000000d04007c0c */ /* 0x000fc4000bf03070 */
[----:B------:R-:W-:Y:S01]  /*17f50*/  SHF.R.U32.HI R4, RZ, 0x8, R5 ;  /* 0x00000008ff047819 */ /* 0x000fe20000011605 */
[----:B------:R-:W-:Y:S01]  /*17f60*/  @!P3 HADD2 R234, -R202.H0_H0, -RZ.H0_H0 ;  /* 0xa00000ffcaeab230 */ /* 0x000fe20000000900 */
[----:B------:R-:W-:Y:S01]  /*17f70*/  PRMT R203, R7, 0x7610, R203 ;  /* 0x0000761007cb7816 */ /* 0x000fe200000000cb */
[----:B------:R-:W-:Y:S01]  /*17f80*/  FADD.FTZ R6, R41, R9 ;  /* 0x0000000929067221 */ /* 0x000fe20000010000 */
[----:B------:R-:W-:Y:S01]  /*17f90*/  LOP3.LUT R4, R4, 0xffff, RZ, 0xc0, !PT ;  /* 0x0000ffff04047812 */ /* 0x000fe200078ec0ff */
[----:B------:R-:W-:Y:S01]  /*17fa0*/  FADD.FTZ R9, R247, -R15 ;  /* 0x8000000ff7097221 */ /* 0x000fe20000010000 */
[----:B------:R-:W-:Y:S02]  /*17fb0*/  PRMT R247, R203, 0x5410, R202 ;  /* 0x00005410cbf77816 */ /* 0x000fe400000000ca */
[----:B------:R-:W-:Y:S02]  /*17fc0*/  @!P3 PRMT R202, R234, 0x5410, RZ ;  /* 0x00005410eacab816 */ /* 0x000fe400000000ff */
[----:B------:R-:W-:Y:S01]  /*17fd0*/  ISETP.LE.U32.AND P3, PT, R4, UR13, PT ;  /* 0x0000000d04007c0c */ /* 0x000fe2000bf63070 */
[----:B------:R-:W-:Y:S01]  /*17fe0*/  FMUL.FTZ R4, R9, UR43 ;  /* 0x0000002b09047c20 */ /* 0x000fe20008410000 */
[----:B------:R-:W-:Y:S01]  /*17ff0*/  FADD.FTZ R9, R250, -R17 ;  /* 0x80000011fa097221 */ /* 0x000fe20000010000 */
[----:B---3--:R-:W-:-:S05]  /*18000*/  IMAD.MOV.U32 R17, RZ, RZ, R175 ;  /* 0x000000ffff117224 */ /* 0x008fca00078e00af */
[----:B------:R-:W-:-:S04]  /*18010*/  F2FP.F16.F32.PACK_AB R5, R17, R173 ;  /* 0x000000ad1105723e */ /* 0x000fc800000000ff */
[C---:B------:R-:W-:Y:S02]  /*18020*/  PRMT R201, R5.reuse, 0x7610, R201 ;  /* 0x0000761005c97816 */ /* 0x040fe400000000c9 */
[----:B------:R-:W-:Y:S02]  /*18030*/  SHF.R.U32.HI R7, RZ, 0x8, R22 ;  /* 0x00000008ff077819 */ /* 0x000fe40000011616 */
[----:B------:R-:W-:Y:S01]  /*18040*/  PRMT R200, R5, 0x7632, R200 ;  /* 0x0000763205c87816 */ /* 0x000fe200000000c8 */
[----:B------:R-:W-:Y:S01]  /*18050*/  @!P1 HADD2 R235, -R201.H0_H0, -RZ.H0_H0 ;  /* 0xa00000ffc9eb9230 */ /* 0x000fe20000000900 */
[----:B------:R-:W-:Y:S02]  /*18060*/  LOP3.LUT R5, R7, 0xffff, RZ, 0xc0, !PT ;  /* 0x0000ffff07057812 */ /* 0x000fe400078ec0ff */
[----:B------:R-:W-:Y:S01]  /*18070*/  PRMT R175, R201, 0x5410, R200 ;  /* 0x00005410c9af7816 */ /* 0x000fe200000000c8 */
[----:B------:R1:W-:Y:S01]  /*18080*/  MUFU.EX2 R47, R63 ;  /* 0x0000003f002f7308 */ /* 0x0003e20000000800 */
[----:B------:R-:W-:-:S02]  /*18090*/  @!P1 PRMT R201, R235, 0x5410, RZ ;  /* 0x00005410ebc99816 */ /* 0x000fc400000000ff */
[----:B------:R-:W-:Y:S01]  /*180a0*/  ISETP.LE.U32.AND P1, PT, R5, UR13, PT ;  /* 0x0000000d05007c0c */ /* 0x000fe2000bf23070 */
[----:B------:R-:W-:Y:S01]  /*180b0*/  FMUL.FTZ R5, R9, UR43 ;  /* 0x0000002b09057c20 */ /* 0x000fe20008410000 */
[----:B------:R-:W-:-:S03]  /*180c0*/  IMAD.MOV.U32 R41, RZ, RZ, R172 ;  /* 0x000000ffff297224 */ /* 0x000fc600078e00ac */
[----:B------:R2:W-:Y:S01]  /*180d0*/  MUFU.EX2 R9, R25 ;  /* 0x0000001900097308 */ /* 0x0005e20000000800 */
[----:B-1----:R-:W-:Y:S01]  /*180e0*/  FMUL.FTZ R63, R121, R8 ;  /* 0x00000008793f7220 */ /* 0x002fe20000410000 */
[----:B--2---:R-:W-:Y:S02]  /*180f0*/  IMAD.MOV.U32 R25, RZ, RZ, R55 ;  /* 0x000000ffff197224 */ /* 0x004fe400078e0037 */
[----:B------:R-:W-:Y:S01]  /*18100*/  FMUL.FTZ R55, R111, R0 ;  /* 0x000000006f377220 */ /* 0x000fe20000410000 */
[----:B------:R-:W-:Y:S02]  /*18110*/  IMAD.MOV.U32 R111, RZ, RZ, R63 ;  /* 0x000000ffff6f7224 */ /* 0x000fe400078e003f */
[----:B------:R-:W-:Y:S02]  /*18120*/  IMAD.MOV.U32 R63, RZ, RZ, R41 ;  /* 0x000000ffff3f7224 */ /* 0x000fe400078e0029 */
[----:B------:R-:W-:Y:S02]  /*18130*/  IMAD.MOV.U32 R41, RZ, RZ, R2 ;  /* 0x000000ffff297224 */ /* 0x000fe400078e0002 */
[----:B------:R-:W2:Y:S01]  /*18140*/  LDL.LU R2, [R1+0x124] ;  /* 0x0001240001027983 */ /* 0x000ea20000300800 */
[----:B------:R-:W-:Y:S01]  /*18150*/  FADD.FTZ R20, R20, R6 ;  /* 0x0000000614147221 */ /* 0x000fe20000010000 */
[----:B------:R-:W-:Y:S08]  /*18160*/  MUFU.EX2 R4, R4 ;  /* 0x0000000400047308 */ /* 0x000ff00000000800 */
[----:B------:R-:W1:Y:S08]  /*18170*/  MUFU.EX2 R6, R27 ;  /* 0x0000001b00067308 */ /* 0x000e700000000800 */
[----:B------:R-:W3:Y:S01]  /*18180*/  MUFU.EX2 R35, R39 ;  /* 0x0000002700237308 */ /* 0x000ee20000000800 */
[----:B------:R-:W-:-:S07]  /*18190*/  IMAD.MOV.U32 R232, RZ, RZ, R10 ;  /* 0x000000ffffe87224 */ /* 0x000fce00078e000a */
[----:B------:R-:W4:Y:S01]  /*181a0*/  MUFU.EX2 R170, R150 ;  /* 0x0000009600aa7308 */ /* 0x000f220000000800 */
[----:B------:R-:W-:Y:S02]  /*181b0*/  @!P5 HADD2 R233, -R203.H0_H0, -RZ.H0_H0 ;  /* 0xa00000ffcbe9d230 */ /* 0x000fe40000000900 */
[----:B-1----:R-:W-:-:S05]  /*181c0*/  FFMA.FTZ R240, R240, R4, R6 ;  /* 0x00000004f0f07223 */ /* 0x002fca0000010006 */
[----:B------:R-:W1:Y:S08]  /*181d0*/  MUFU.EX2 R174, R149 ;  /* 0x0000009500ae7308 */ /* 0x000e700000000800 */
[----:B------:R-:W-:Y:S08]  /*181e0*/  MUFU.EX2 R10, R16 ;  /* 0x00000010000a7308 */ /* 0x000ff00000000800 */
[----:B------:R-:W1:Y:S01]  /*181f0*/  MUFU.EX2 R5, R5 ;  /* 0x0000000500057308 */ /* 0x000e620000000800 */
[----:B---3--:R-:W-:Y:S01]  /*18200*/  FADD.FTZ R14, R35, R240 ;  /* 0x000000f0230e7221 */ /* 0x008fe20000010000 */
[----:B------:R-:W-:-:S06]  /*18210*/  @!P5 PRMT R203, R233, 0x5410, RZ ;  /* 0x00005410e9cbd816 */ /* 0x000fcc00000000ff */
[----:B------:R-:W3:Y:S01]  /*18220*/  MUFU.EX2 R24, R24 ;  /* 0x0000001800187308 */ /* 0x000ee20000000800 */
[----:B------:R-:W-:Y:S01]  /*18230*/  F2FP.F16.F32.PACK_AB R35, R35, R6 ;  /* 0x000000062323723e */ /* 0x000fe200000000ff */
[----:B----4-:R-:W-:Y:S01]  /*18240*/  IMAD.MOV.U32 R233, RZ, RZ, R170 ;  /* 0x000000ffffe97224 */ /* 0x010fe200078e00aa */
[----:B------:R-:W-:-:S05]  /*18250*/  F2FP.F16.F32.PACK_AB R6, R47, R215 ;  /* 0x000000d72f06723e */ /* 0x000fca00000000ff */
[----:B------:R-:W-:Y:S01]  /*18260*/  MUFU.EX2 R61, R61 ;  /* 0x0000003d003d7308 */ /* 0x000fe20000000800 */
[----:B------:R-:W-:-:S07]  /*18270*/  PRMT R199, R6, 0x7610, R199 ;  /* 0x0000761006c77816 */ /* 0x000fce00000000c7 */
[----:B------:R-:W-:Y:S01]  /*18280*/  MUFU.EX2 R3, R59 ;  /* 0x0000003b00037308 */ /* 0x000fe20000000800 */
[----:B------:R-:W-:Y:S02]  /*18290*/  PRMT R198, R6, 0x7632, R198 ;  /* 0x0000763206c67816 */ /* 0x000fe400000000c6 */
[----:B-1----:R-:W-:-:S05]  /*182a0*/  F2FP.F16.F32.PACK_AB R6, R233, R174 ;  /* 0x000000aee906723e */ /* 0x002fca00000000ff */
[----:B------:R-:W1:Y:S01]  /*182b0*/  MUFU.EX2 R7, R26 ;  /* 0x0000001a00077308 */ /* 0x000e620000000800 */
[----:B------:R-:W-:Y:S01]  /*182c0*/  FFMA.FTZ R241, R241, R5, R10 ;  /* 0x00000005f1f17223 */ /* 0x000fe2000001000a */
[C---:B------:R-:W-:Y:S02]  /*182d0*/  PRMT R197, R6.reuse, 0x7610, R197 ;  /* 0x0000761006c57816 */ /* 0x040fe400000000c5 */
[----:B------:R-:W-:-:S04]  /*182e0*/  PRMT R196, R6, 0x7632, R196 ;  /* 0x0000763206c47816 */ /* 0x000fc800000000c4 */
[----:B------:R-:W4:Y:S01]  /*182f0*/  MUFU.EX2 R29, R29 ;  /* 0x0000001d001d7308 */ /* 0x000f220000000800 */
[----:B---3--:R-:W-:Y:S01]  /*18300*/  FADD.FTZ R11, R24, R241 ;  /* 0x000000f1180b7221 */ /* 0x008fe20000010000 */
[----:B------:R-:W-:-:S06]  /*18310*/  @!P6 HADD2 R231, -R205.H0_H0, -RZ.H0_H0 ;  /* 0xa00000ffcde7e230 */ /* 0x000fcc0000000900 */
[----:B------:R-:W3:Y:S01]  /*18320*/  MUFU.EX2 R6, R30 ;  /* 0x0000001e00067308 */ /* 0x000ee20000000800 */
[----:B------:R-:W-:-:S07]  /*18330*/  FADD.FTZ R11, R9, R11 ;  /* 0x0000000b090b7221 */ /* 0x000fce0000010000 */
[----:B------:R4:W3:Y:S01]  /*18340*/  MUFU.EX2 R15, R38 ;  /* 0x00000026000f7308 */ /* 0x0008e20000000800 */
[----:B------:R-:W-:Y:S02]  /*18350*/  @!P6 PRMT R205, R231, 0x5410, RZ ;  /* 0x00005410e7cde816 */ /* 0x000fe400000000ff */
[----:B------:R-:W-:Y:S02]  /*18360*/  ISETP.LE.U32.AND P5, PT, R31, UR13, PT ;  /* 0x0000000d1f007c0c */ /* 0x000fe4000bfa3070 */
[----:B------:R-:W-:Y:S02]  /*18370*/  ISETP.LE.U32.AND P6, PT, R34, UR13, PT ;  /* 0x0000000d22007c0c */ /* 0x000fe4000bfc3070 */
[----:B-1----:R-:W-:Y:S02]  /*18380*/  F2FP.F16.F32.PACK_AB R27, R7, R9 ;  /* 0x00000009071b723e */ /* 0x002fe400000000ff */
[----:B----4-:R-:W-:Y:S02]  /*18390*/  F2FP.F16.F32.PACK_AB R38, R24, R10 ;  /* 0x0000000a1826723e */ /* 0x010fe400000000ff */
[----:B------:R-:W-:-:S04]  /*183a0*/  F2FP.F16.F32.PACK_AB R10, R3, R61 ;  /* 0x0000003d030a723e */ /* 0x000fc800000000ff */
[C---:B------:R-:W-:Y:S02]  /*183b0*/  PRMT R195, R10.reuse, 0x7610, R195 ;  /* 0x000076100ac37816 */ /* 0x040fe400000000c3 */
[----:B------:R-:W-:Y:S01]  /*183c0*/  PRMT R194, R10, 0x7632, R194 ;  /* 0x000076320ac27816 */ /* 0x000fe200000000c2 */
[----:B------:R-:W-:Y:S01]  /*183d0*/  FADD.FTZ R10, R7, R11 ;  /* 0x0000000b070a7221 */ /* 0x000fe20000010000 */
[----:B------:R-:W1:Y:S01]  /*183e0*/  MUFU.EX2 R40, R40 ;  /* 0x0000002800287308 */ /* 0x000e620000000800 */
[----:B------:R-:W-:Y:S02]  /*183f0*/  @!P4 HADD2 R238, -R199.H0_H0, -RZ.H0_H0 ;  /* 0xa00000ffc7eec230 */ /* 0x000fe40000000900 */
[----:B------:R-:W-:Y:S01]  /*18400*/  FADD.FTZ R7, R29, R10 ;  /* 0x0000000a1d077221 */ /* 0x000fe20000010000 */
[----:B------:R-:W-:Y:S01]  /*18410*/  PRMT R242, R199, 0x5410, R198 ;  /* 0x00005410c7f27816 */ /* 0x000fe200000000c6 */
[----:B------:R-:W-:Y:S02]  /*18420*/  IMAD.MOV.U32 R230, RZ, RZ, R248 ;  /* 0x000000ffffe67224 */ /* 0x000fe400078e00f8 */
[----:B---3--:R-:W-:Y:S01]  /*18430*/  FADD.FTZ R34, R6, R7 ;  /* 0x0000000706227221 */ /* 0x008fe20000010000 */
[----:B------:R-:W-:Y:S01]  /*18440*/  IMAD.MOV.U32 R231, RZ, RZ, R249 ;  /* 0x000000ffffe77224 */ /* 0x000fe200078e00f9 */
[----:B------:R-:W3:Y:S01]  /*18450*/  MUFU.EX2 R7, R72 ;  /* 0x0000004800077308 */ /* 0x000ee20000000800 */
[----:B------:R-:W-:Y:S01]  /*18460*/  IMAD.MOV.U32 R45, RZ, RZ, R171 ;  /* 0x000000ffff2d7224 */ /* 0x000fe200078e00ab */
[----:B------:R-:W-:Y:S01]  /*18470*/  @!P4 PRMT R199, R238, 0x5410, RZ ;  /* 0x00005410eec7c816 */ /* 0x000fe200000000ff */
[----:B------:R-:W-:Y:S01]  /*18480*/  FMUL.FTZ R172, R126, R0 ;  /* 0x000000007eac7220 */ /* 0x000fe20000410000 */
[----:B------:R-:W-:Y:S01]  /*18490*/  F2FP.F16.F32.PACK_AB R30, R6, R29 ;  /* 0x0000001d061e723e */ /* 0x000fe200000000ff */
        /* <DEDUP_REMOVED lines=15> */
[----:B------:R-:W-:-:S02]  /*18590*/  IMAD.MOV.U32 R126, RZ, RZ, R233 ;  /* 0x000000ffff7e7224 */ /* 0x000fc400078e00e9 */
[-C--:B------:R-:W-:Y:S01]  /*185a0*/  FMUL.FTZ R138, R138, R0.reuse ;  /* 0x000000008a8a7220 */ /* 0x080fe20000410000 */
[----:B------:R-:W-:Y:S02]  /*185b0*/  IMAD.MOV.U32 R16, RZ, RZ, R232 ;  /* 0x000000ffff107224 */ /* 0x000fe400078e00e8 */
[-C--:B------:R-:W-:Y:S01]  /*185c0*/  FMUL.FTZ R139, R139, R0.reuse ;  /* 0x000000008b8b7220 */ /* 0x080fe20000410000 */
[----:B------:R-:W-:Y:S02]  /*185d0*/  IMAD.MOV.U32 R238, RZ, RZ, R176 ;  /* 0x000000ffffee7224 */ /* 0x000fe400078e00b0 */
        /* <DEDUP_REMOVED lines=13> */
[----:B------:R-:W-:Y:S01]  /*186b0*/  @!P3 HADD2 R236, -R200.H0_H0, -RZ.H0_H0 ;  /* 0xa00000ffc8ecb230 */ /* 0x000fe20000000900 */
[----:B------:R4:W3:Y:S01]  /*186c0*/  MUFU.EX2 R0, R74 ;  /* 0x0000004a00007308 */ /* 0x0008e20000000800 */
[----:B------:R-:W-:-:S02]  /*186d0*/  @!P2 HADD2 R237, -R198.H0_H0, -RZ.H0_H0 ;  /* 0xa00000ffc6eda230 */ /* 0x000fc40000000900 */
[----:B------:R-:W-:Y:S02]  /*186e0*/  @!P5 HADD2 R244, -R197.H0_H0, -RZ.H0_H0 ;  /* 0xa00000ffc5f4d230 */ /* 0x000fe40000000900 */
[----:B------:R-:W-:Y:S02]  /*186f0*/  @!P6 HADD2 R245, -R194.H0_H0, -RZ.H0_H0 ;  /* 0xa00000ffc2f5e230 */ /* 0x000fe40000000900 */
[----:B------:R-:W-:Y:S01]  /*18700*/  FADD.FTZ R6, R147, R28 ;  /* 0x0000001c93067221 */ /* 0x000fe20000010000 */
[----:B------:R-:W-:Y:S01]  /*18710*/  FADD.FTZ R14, R15, R14 ;  /* 0x0000000e0f0e7221 */ /* 0x000fe20000010000 */
[----:B------:R-:W-:Y:S01]  /*18720*/  PRMT R234, R197, 0x5410, R196 ;  /* 0x00005410c5ea7816 */ /* 0x000fe200000000c4 */
[----:B------:R-:W-:Y:S01]  /*18730*/  @!P1 HADD2 R239, -R196.H0_H0, -RZ.H0_H0 ;  /* 0xa00000ffc4ef9230 */ /* 0x000fe20000000900 */
[----:B------:R-:W-:Y:S01]  /*18740*/  PRMT R241, R195, 0x5410, R194 ;  /* 0x00005410c3f17816 */ /* 0x000fe200000000c2 */
[----:B------:R-:W-:Y:S01]  /*18750*/  @!P0 HADD2 R246, -R195.H0_H0, -RZ.H0_H0 ;  /* 0xa00000ffc3f68230 */ /* 0x000fe20000000900 */
[----:B------:R-:W-:Y:S01]  /*18760*/  @!P3 PRMT R200, R236, 0x5410, RZ ;  /* 0x00005410ecc8b816 */ /* 0x000fe200000000ff */
[-C--:B------:R-:W-:Y:S01]  /*18770*/  FMUL.FTZ R100, R112, R4.reuse ;  /* 0x0000000470647220 */ /* 0x080fe20000410000 */
[----:B------:R-:W-:Y:S01]  /*18780*/  @!P2 PRMT R198, R237, 0x5410, RZ ;  /* 0x00005410edc6a816 */ /* 0x000fe200000000ff */
[-C--:B------:R-:W-:Y:S01]  /*18790*/  FMUL.FTZ R101, R113, R4.reuse ;  /* 0x0000000471657220 */ /* 0x080fe20000410000 */
[----:B------:R-:W-:Y:S01]  /*187a0*/  @!P5 PRMT R197, R244, 0x5410, RZ ;  /* 0x00005410f4c5d816 */ /* 0x000fe200000000ff */
        /* <DEDUP_REMOVED lines=15> */
[----:B------:R-:W-:Y:S01]  /*188a0*/  FADD.FTZ R4, R148, R6 ;  /* 0x0000000694047221 */ /* 0x000fe20000010000 */
[C---:B-1----:R-:W-:Y:S01]  /*188b0*/  FADD.FTZ R14, R40.reuse, R14 ;  /* 0x0000000e280e7221 */ /* 0x042fe20000010000 */
[----:B------:R-:W-:Y:S01]  /*188c0*/  F2FP.F16.F32.PACK_AB R31, R40, R15 ;  /* 0x0000000f281f723e */ /* 0x000fe200000000ff */
[----:B----4-:R-:W-:Y:S01]  /*188d0*/  IMAD.MOV.U32 R74, RZ, RZ, R238 ;  /* 0x000000ffff4a7224 */ /* 0x010fe200078e00ee */
[----:B------:R-:W-:Y:S01]  /*188e0*/  @!P1 PRMT R196, R239, 0x5410, RZ ;  /* 0x00005410efc49816 */ /* 0x000fe200000000ff */
[----:B------:R-:W-:Y:S01]  /*188f0*/  IMAD.MOV.U32 R125, RZ, RZ, R25 ;  /* 0x000000ffff7d7224 */ /* 0x000fe200078e0019 */
[----:B------:R-:W-:Y:S01]  /*18900*/  @!P0 PRMT R195, R246, 0x5410, RZ ;  /* 0x00005410f6c38816 */ /* 0x000fe200000000ff */
        /* <DEDUP_REMOVED lines=18> */
[----:B------:R-:W-:Y:S01]  /*18a30*/  FADD.FTZ R25, R21, R4 ;  /* 0x0000000415197221 */ /* 0x000fe20000010000 */
[----:B---3--:R-:W-:Y:S01]  /*18a40*/  FADD.FTZ R5, R7, R14 ;  /* 0x0000000e07057221 */ /* 0x008fe20000010000 */
[----:B------:R-:W-:-:S03]  /*18a50*/  F2FP.F16.F32.PACK_AB R26, R0, R7 ;  /* 0x00000007001a723e */ /* 0x000fc600000000ff */
[----:B------:R-:W-:Y:S01]  /*18a60*/  FADD.FTZ R28, R0, R5 ;  /* 0x00000005001c7221 */ /* 0x000fe20000010000 */
[----:B------:R-:W-:Y:S02]  /*18a70*/  IMAD.MOV.U32 R113, RZ, RZ, R9 ;  /* 0x000000ffff717224 */ /* 0x000fe400078e0009 */
[----:B------:R-:W-:Y:S02]  /*18a80*/  IMAD.MOV.U32 R44, RZ, RZ, R8 ;  /* 0x000000ffff2c7224 */ /* 0x000fe400078e0008 */
[----:B------:R-:W-:Y:S02]  /*18a90*/  IMAD.MOV.U32 R112, RZ, RZ, R16 ;  /* 0x000000ffff707224 */ /* 0x000fe400078e0010 */
[----:B------:R-:W-:Y:S02]  /*18aa0*/  IMAD.MOV.U32 R72, RZ, RZ, R17 ;  /* 0x000000ffff487224 */ /* 0x000fe400078e0011 */
[----:B--2---:R-:W-:-:S05]  /*18ab0*/  IMAD.WIDE.U32 R20, R2, -0x326172a9, RZ ;  /* 0xcd9e8d5702147825 */ /* 0x004fca00078e00ff */
[----:B------:R-:W-:-:S05]  /*18ac0*/  LOP3.LUT R0, R21, R180, RZ, 0x3c, !PT ;  /* 0x000000b415007212 */ /* 0x000fca00078e3cff */
        /* <DEDUP_REMOVED lines=26> */
[----:B------:R-:W-:Y:S02]  /*18c70*/  SHF.R.U32.HI R0, RZ, 0x18, R0 ;  /* 0x00000018ff007819 */ /* 0x000fe40000011600 */
[----:B------:R-:W-:Y:S02]  /*18c80*/  LOP3.LUT R10, R19, UR42, R20, 0x96, !PT ;  /* 0x0000002a130a7c12 */ /* 0x000fe4000f8e9614 */
[----:B------:R-:W-:Y:S02]  /*18c90*/  ISETP.LE.U32.AND P2, PT, R0, UR13, PT ;  /* 0x0000000d00007c0c */ /* 0x000fe4000bf43070 */
[----:B------:R-:W-:Y:S01]  /*18ca0*/  LOP3.LUT R0, R4, 0xff, RZ, 0xc0, !PT ;  /* 0x000000ff04007812 */ /* 0x000fe200078ec0ff */
[----:B------:R-:W-:Y:S01]  /*18cb0*/  IMAD.MOV.U32 R15, RZ, RZ, R22 ;  /* 0x000000ffff0f7224 */ /* 0x000fe200078e0016 */
[----:B------:R-:W-:Y:S02]  /*18cc0*/  SHF.R.U32.HI R9, RZ, 0x8, R9 ;  /* 0x00000008ff097819 */ /* 0x000fe40000011609 */
[----:B------:R-:W-:-:S02]  /*18cd0*/  ISETP.LE.U32.AND P3, PT, R0, UR13, PT ;  /* 0x0000000d00007c0c */ /* 0x000fc4000bf63070 */
[--C-:B------:R-:W-:Y:S02]  /*18ce0*/  SHF.R.U32.HI R0, RZ, 0x18, R4.reuse ;  /* 0x00000018ff007819 */ /* 0x100fe40000011604 */
[----:B------:R-:W-:Y:S02]  /*18cf0*/  LOP3.LUT R17, R4, 0xffff, RZ, 0xc0, !PT ;  /* 0x0000ffff04117812 */ /* 0x000fe400078ec0ff */
[----:B------:R-:W-:Y:S01]  /*18d00*/  SHF.R.U32.HI R22, RZ, 0x10, R4 ;  /* 0x00000010ff167819 */ /* 0x000fe20000011604 */
[----:B------:R-:W-:Y:S01]  /*18d10*/  IMAD.WIDE.U32 R4, R10, -0x2daee0ad, RZ ;  /* 0xd2511f530a047825 */ /* 0x000fe200078e00ff */
[----:B------:R-:W-:-:S04]  /*18d20*/  LOP3.LUT R9, R9, 0xffff, RZ, 0xc0, !PT ;  /* 0x0000ffff09097812 */ /* 0x000fc800078ec0ff */
[----:B------:R-:W-:Y:S02]  /*18d30*/  ISETP.LE.U32.AND P0, PT, R9, UR13, PT ;  /* 0x0000000d09007c0c */ /* 0x000fe4000bf03070 */
[----:B------:R-:W-:Y:S01]  /*18d40*/  LOP3.LUT R5, R5, UR39, R8, 0x96, !PT ;  /* 0x0000002705057c12 */ /* 0x000fe2000f8e9608 */
[----:B------:R-:W-:Y:S01]  /*18d50*/  IMAD.WIDE.U32 R8, R11, -0x2daee0ad, RZ ;  /* 0xd2511f530b087825 */ /* 0x000fe200078e00ff */
[----:B------:R-:W-:-:S04]  /*18d60*/  ISETP.LE.U32.AND P5, PT, R0, UR13, PT ;  /* 0x0000000d00007c0c */ /* 0x000fc8000bfa3070 */
[----:B------:R-:W-:Y:S01]  /*18d70*/  LOP3.LUT R0, R9, UR37, R4, 0x96, !PT ;  /* 0x0000002509007c12 */ /* 0x000fe2000f8e9604 */
[----:B------:R-:W-:Y:S01]  /*18d80*/  IMAD.WIDE.U32 R4, R5, -0x326172a9, RZ ;  /* 0xcd9e8d5705047825 */ /* 0x000fe200078e00ff */
[----:B------:R-:W-:-:S03]  /*18d90*/  LOP3.LUT R7, R7, 0xff, RZ, 0xc0, !PT ;  /* 0x000000ff07077812 */ /* 0x000fc600078ec0ff */
[----:B------:R-:W-:Y:S01]  /*18da0*/  IMAD.WIDE.U32 R10, R0, -0x326172a9, RZ ;  /* 0xcd9e8d57000a7825 */ /* 0x000fe200078e00ff */
[----:B------:R-:W-:Y:S02]  /*18db0*/  LOP3.LUT R6, R5, UR38, R6, 0x96, !PT ;  /* 0x0000002605067c12 */ /* 0x000fe4000f8e9606 */
[----:B------:R-:W-:Y:S02]  /*18dc0*/  ISETP.LE.U32.AND P4, PT, R7, UR13, PT ;  /* 0x0000000d07007c0c */ /* 0x000fe4000bf83070 */
[----:B------:R-:W-:Y:S01]  /*18dd0*/  LOP3.LUT R0, R11, UR31, R4, 0x96, !PT ;  /* 0x0000001f0b007c12 */ /* 0x000fe2000f8e9604 */
[----:B------:R-:W-:-:S05]  /*18de0*/  IMAD.WIDE.U32 R6, R6, -0x2daee0ad, RZ ;  /* 0xd2511f5306067825 */ /* 0x000fca00078e00ff */
[----:B------:R-:W-:Y:S01]  /*18df0*/  LOP3.LUT R7, R7, UR30, R8, 0x96, !PT ;  /* 0x0000001e07077c12 */ /* 0x000fe2000f8e9608 */
[----:B------:R-:W-:-:S04]  /*18e00*/  IMAD.WIDE.U32 R8, R0, -0x2daee0ad, RZ ;  /* 0xd2511f5300087825 */ /* 0x000fc800078e00ff */
[----:B------:R-:W-:Y:S01]  /*18e10*/  IMAD.WIDE.U32 R4, R14, -0x2daee0ad, RZ ;  /* 0xd2511f530e047825 */ /* 0x000fe200078e00ff */
[----:B------:R-:W-:-:S03]  /*18e20*/  LOP3.LUT R9, R9, UR24, R6, 0x96, !PT ;  /* 0x0000001809097c12 */ /* 0x000fc6000f8e9606 */
[----:B------:R-:W-:Y:S02]  /*18e30*/  IMAD.MOV.U32 R6, RZ, RZ, R23 ;  /* 0x000000ffff067224 */ /* 0x000fe400078e0017 */
[----:B------:R-:W-:Y:S01]  /*18e40*/  FADD.FTZ R14, R50, R24 ;  /* 0x00000018320e7221 */ /* 0x000fe20000010000 */
[----:B------:R-:W-:Y:S02]  /*18e50*/  LOP3.LUT R0, R5, UR20, R16, 0x96, !PT ;  /* 0x0000001405007c12 */ /* 0x000fe4000f8e9610 */
[C---:B------:R-:W-:Y:S01]  /*18e60*/  LOP3.LUT R21, R4.reuse, 0xff, RZ, 0xc0, !PT ;  /* 0x000000ff04157812 */ /* 0x040fe200078ec0ff */
[----:B------:R-:W-:Y:S01]  /*18e70*/  IMAD.MOV.U32 R50, RZ, RZ, R6 ;  /* 0x000000ffff327224 */ /* 0x000fe200078e0006 */
[----:B------:R-:W-:Y:S01]  /*18e80*/  LOP3.LUT R19, R4, 0xffff, RZ, 0xc0, !PT ;  /* 0x0000ffff04137812 */ /* 0x000fe200078ec0ff */
[----:B------:R-:W-:Y:S01]  /*18e90*/  IMAD.WIDE.U32 R6, R7, -0x326172a9, RZ ;  /* 0xcd9e8d5707067825 */ /* 0x000fe200078e00ff */
[--C-:B------:R-:W-:Y:S02]  /*18ea0*/  SHF.R.U32.HI R20, RZ, 0x10, R4.reuse ;  /* 0x00000010ff147819 */ /* 0x100fe40000011604 */
[----:B------:R-:W-:Y:S01]  /*18eb0*/  SHF.R.U32.HI R23, RZ, 0x18, R4 ;  /* 0x00000018ff177819 */ /* 0x000fe20000011604 */
[----:B------:R-:W-:Y:S01]  /*18ec0*/  IMAD.WIDE.U32 R4, R9, -0x326172a9, RZ ;  /* 0xcd9e8d5709047825 */ /* 0x000fe200078e00ff */
[----:B------:R-:W-:-:S02]  /*18ed0*/  PRMT R11, R35, 0x7632, R11 ;  /* 0x00007632230b7816 */ /* 0x000fc4000000000b */
[----:B------:R-:W-:Y:S01]  /*18ee0*/  PRMT R16, R35, 0x7610, R16 ;  /* 0x0000761023107816 */ /* 0x000fe20000000010 */
[----:B------:R-:W-:Y:S01]  /*18ef0*/  IMAD.MOV.U32 R35, RZ, RZ, R15 ;  /* 0x000000ffff237224 */ /* 0x000fe200078e000f */
[----:B------:R-:W-:Y:S01]  /*18f00*/  LOP3.LUT R10, R7, UR26, R10, 0x96, !PT ;  /* 0x0000001a070a7c12 */ /* 0x000fe2000f8e960a */
[----:B------:R-:W-:Y:S01]  /*18f10*/  @!P0 HADD2 R76, -R11.H0_H0, -RZ.H0_H0 ;  /* 0xa00000ff0b4c8230 */ /* 0x000fe20000000900 */
[----:B------:R-:W-:Y:S02]  /*18f20*/  LOP3.LUT R6, R5, UR21, R6, 0x96, !PT ;  /* 0x0000001505067c12 */ /* 0x000fe4000f8e9606 */
[C---:B------:R-:W-:Y:S02]  /*18f30*/  LOP3.LUT R24, R4.reuse, 0xffff, RZ, 0xc0, !PT ;  /* 0x0000ffff04187812 */ /* 0x040fe400078ec0ff */
[----:B------:R-:W-:Y:S02]  /*18f40*/  LOP3.LUT R7, R4, 0xff, RZ, 0xc0, !PT ;  /* 0x000000ff04077812 */ /* 0x000fe400078ec0ff */
[----:B------:R-:W-:-:S02]  /*18f50*/  SHF.R.U32.HI R15, RZ, 0x10, R4 ;  /* 0x00000010ff0f7819 */ /* 0x000fc40000011604 */
[----:B------:R-:W-:Y:S01]  /*18f60*/  SHF.R.U32.HI R5, RZ, 0x18, R4 ;  /* 0x00000018ff057819 */ /* 0x000fe20000011604 */
[----:B------:R-:W-:Y:S01]  /*18f70*/  IMAD.MOV.U32 R4, RZ, RZ, R45 ;  /* 0x000000ffff047224 */ /* 0x000fe200078e002d */
[----:B------:R-:W-:Y:S02]  /*18f80*/  PRMT R45, R16, 0x5410, R11 ;  /* 0x00005410102d7816 */ /* 0x000fe4000000000b */
[----:B------:R-:W-:Y:S01]  /*18f90*/  @!P0 PRMT R11, R76, 0x5410, RZ ;  /* 0x000054104c0b8816 */ /* 0x000fe200000000ff */
[----:B------:R-:W-:Y:S01]  /*18fa0*/  IMAD.MOV.U32 R76, RZ, RZ, R4 ;  /* 0x000000ffff4c7224 */ /* 0x000fe200078e0004 */
[----:B------:R-:W-:Y:S01]  /*18fb0*/  SHF.R.U32.HI R4, RZ, 0x8, R17 ;  /* 0x00000008ff047819 */ /* 0x000fe20000011611 */
[----:B------:R-:W-:-:S03]  /*18fc0*/  @!P1 HADD2 R77, -R16.H0_H0, -RZ.H0_H0 ;  /* 0xa00000ff104d9230 */ /* 0x000fc60000000900 */
[----:B------:R-:W-:Y:S02]  /*18fd0*/  LOP3.LUT R4, R4, 0xffff, RZ, 0xc0, !PT ;  /* 0x0000ffff04047812 */ /* 0x000fe400078ec0ff */
[----:B------:R-:W-:Y:S02]  /*18fe0*/  @!P1 PRMT R16, R77, 0x5410, RZ ;  /* 0x000054104d109816 */ /* 0x000fe400000000ff */
[----:B------:R-:W-:Y:S02]  /*18ff0*/  PRMT R17, R38, 0x7610, R17 ;  /* 0x0000761026117816 */ /* 0x000fe40000000011 */
[----:B------:R-:W-:Y:S02]  /*19000*/  ISETP.LE.U32.AND P1, PT, R4, UR13, PT ;  /* 0x0000000d04007c0c */ /* 0x000fe4000bf23070 */
[----:B------:R-:W-:Y:S01]  /*19010*/  LOP3.LUT R4, R22, 0xff, RZ, 0xc0, !PT ;  /* 0x000000ff16047812 */ /* 0x000fe200078ec0ff */
[----:B------:R-:W-:Y:S01]  /*19020*/  @!P4 HADD2 R78, -R17.H0_H0, -RZ.H0_H0 ;  /* 0xa00000ff114ec230 */ /* 0x000fe20000000900 */
[----:B------:R-:W-:-:S02]  /*19030*/  PRMT R18, R38, 0x7632, R18 ;  /* 0x0000763226127816 */ /* 0x000fc40000000012 */
[----:B------:R-:W-:Y:S01]  /*19040*/  ISETP.LE.U32.AND P0, PT, R4, UR13, PT ;  /* 0x0000000d04007c0c */ /* 0x000fe2000bf03070 */
[----:B------:R-:W-:Y:S02]  /*19050*/  IMAD.MOV.U32 R4, RZ, RZ, R172 ;  /* 0x000000ffff047224 */ /* 0x000fe400078e00ac */
[----:B------:R-:W-:Y:S01]  /*19060*/  IMAD.MOV.U32 R22, RZ, RZ, R44 ;  /* 0x000000ffff167224 */ /* 0x000fe200078e002c */
[----:B------:R-:W-:Y:S02]  /*19070*/  PRMT R44, R17, 0x5410, R18 ;  /* 0x00005410112c7816 */ /* 0x000fe40000000012 */
[----:B------:R-:W-:Y:S01]  /*19080*/  @!P4 PRMT R17, R78, 0x5410, RZ ;  /* 0x000054104e11c816 */ /* 0x000fe200000000ff */
[----:B------:R-:W-:Y:S01]  /*19090*/  IMAD.MOV.U32 R78, RZ, RZ, R4 ;  /* 0x000000ffff4e7224 */ /* 0x000fe200078e0004 */
[----:B------:R-:W-:Y:S02]  /*190a0*/  SHF.R.U32.HI R4, RZ, 0x10, R0 ;  /* 0x00000010ff047819 */ /* 0x000fe40000011600 */
[----:B------:R-:W-:-:S02]  /*190b0*/  PRMT R193, R31, 0x7610, R193 ;  /* 0x000076101fc17816 */ /* 0x000fc400000000c1 */
[----:B------:R-:W-:Y:S01]  /*190c0*/  LOP3.LUT R4, R4, 0xff, RZ, 0xc0, !PT ;  /* 0x000000ff04047812 */ /* 0x000fe200078ec0ff */
[----:B------:R-:W-:Y:S01]  /*190d0*/  IMAD.MOV.U32 R38, RZ, RZ, R3 ;  /* 0x000000ffff267224 */ /* 0x000fe200078e0003 */
[----:B------:R-:W-:Y:S01]  /*190e0*/  PRMT R166, R31, 0x7632, R166 ;  /* 0x000076321fa67816 */ /* 0x000fe200000000a6 */
[----:B------:R-:W-:Y:S01]  /*190f0*/  @!P3 HADD2 R80, -R193.H0_H0, -RZ.H0_H0 ;  /* 0xa00000ffc150b230 */ /* 0x000fe20000000900 */
[----:B------:R-:W-:Y:S01]  /*19100*/  ISETP.LE.U32.AND P4, PT, R4, UR13, PT ;  /* 0x0000000d04007c0c */ /* 0x000fe2000bf83070 */
[----:B------:R-:W-:Y:S02]  /*19110*/  IMAD.MOV.U32 R4, RZ, RZ, R29 ;  /* 0x000000ffff047224 */ /* 0x000fe400078e001d */
[----:B------:R-:W-:Y:S01]  /*19120*/  FADD.FTZ R29, R62, R14 ;  /* 0x0000000e3e1d7221 */ /* 0x000fe20000010000 */
[----:B------:R-:W-:Y:S01]  /*19130*/  IMAD.MOV.U32 R62, RZ, RZ, R38 ;  /* 0x000000ffff3e7224 */ /* 0x000fe200078e0026 */
[----:B------:R-:W-:Y:S02]  /*19140*/  PRMT R38, R193, 0x5410, R166 ;  /* 0x00005410c1267816 */ /* 0x000fe400000000a6 */
[----:B------:R-:W-:Y:S01]  /*19150*/  @!P3 PRMT R193, R80, 0x5410, RZ ;  /* 0x0000541050c1b816 */ /* 0x000fe200000000ff */
[----:B------:R-:W-:Y:S01]  /*19160*/  IMAD.MOV.U32 R80, RZ, RZ, R4 ;  /* 0x000000ffff507224 */ /* 0x000fe200078e0004 */
[----:B------:R-:W-:-:S04]  /*19170*/  LOP3.LUT R4, R0, 0xff, RZ, 0xc0, !PT ;  /* 0x000000ff00047812 */ /* 0x000fc800078ec0ff */
[----:B------:R-:W-:Y:S02]  /*19180*/  ISETP.LE.U32.AND P3, PT, R4, UR13, PT ;  /* 0x0000000d04007c0c */ /* 0x000fe4000bf63070 */
[C---:B------:R-:W-:Y:S01]  /*19190*/  PRMT R164, R27.reuse, 0x7610, R164 ;  /* 0x000076101ba47816 */ /* 0x040fe200000000a4 */
[----:B------:R-:W-:Y:S01]  /*191a0*/  @!P1 HADD2 R81, -R166.H0_H0, -RZ.H0_H0 ;  /* 0xa00000ffa6519230 */ /* 0x000fe20000000900 */
[----:B------:R-:W-:Y:S01]  /*191b0*/  SHF.R.U32.HI R4, RZ, 0x18, R0 ;  /* 0x00000018ff047819 */ /* 0x000fe20000011600 */
[----:B------:R-:W-:Y:S01]  /*191c0*/  @!P2 HADD2 R79, -R18.H0_H0, -RZ.H0_H0 ;  /* 0xa00000ff124fa230 */ /* 0x000fe20000000900 */
[----:B------:R-:W-:Y:S02]  /*191d0*/  LOP3.LUT R0, R0, 0xffff, RZ, 0xc0, !PT ;  /* 0x0000ffff00007812 */ /* 0x000fe400078ec0ff */
[----:B------:R-:W-:Y:S01]  /*191e0*/  PRMT R165, R26, 0x7610, R165 ;  /* 0x000076101aa57816 */ /* 0x000fe200000000a5 */
[----:B------:R-:W-:Y:S01]  /*191f0*/  @!P0 HADD2 R83, -R164.H0_H0, -RZ.H0_H0 ;  /* 0xa00000ffa4538230 */ /* 0x000fe20000000900 */
[----:B------:R-:W-:-:S02]  /*19200*/  PRMT R167, R27, 0x7632, R167 ;  /* 0x000076321ba77816 */ /* 0x000fc400000000a7 */
[----:B------:R-:W-:Y:S01]  /*19210*/  @!P1 PRMT R166, R81, 0x5410, RZ ;  /* 0x0000541051a69816 */ /* 0x000fe200000000ff */
[----:B------:R-:W-:Y:S01]  /*19220*/  IMAD.MOV.U32 R81, RZ, RZ, R39 ;  /* 0x000000ffff517224 */ /* 0x000fe200078e0027 */
[----:B------:R-:W-:Y:S01]  /*19230*/  SHF.R.U32.HI R0, RZ, 0x8, R0 ;  /* 0x00000008ff007819 */ /* 0x000fe20000011600 */
[----:B------:R-:W-:Y:S01]  /*19240*/  @!P3 HADD2 R84, -R165.H0_H0, -RZ.H0_H0 ;  /* 0xa00000ffa554b230 */ /* 0x000fe20000000900 */
[----:B------:R-:W-:Y:S02]  /*19250*/  @!P2 PRMT R18, R79, 0x5410, RZ ;  /* 0x000054104f12a816 */ /* 0x000fe400000000ff */
[----:B------:R-:W-:Y:S01]  /*19260*/  PRMT R163, R26, 0x7632, R163 ;  /* 0x000076321aa37816 */ /* 0x000fe200000000a3 */
[----:B------:R-:W-:Y:S01]  /*19270*/  @!P5 HADD2 R82, -R167.H0_H0, -RZ.H0_H0 ;  /* 0xa00000ffa752d230 */ /* 0x000fe20000000900 */
[----:B------:R-:W-:Y:S02]  /*19280*/  ISETP.LE.U32.AND P2, PT, R4, UR13, PT ;  /* 0x0000000d04007c0c */ /* 0x000fe4000bf43070 */
[----:B------:R-:W-:-:S02]  /*19290*/  PRMT R39, R164, 0x5410, R167 ;  /* 0x00005410a4277816 */ /* 0x000fc400000000a7 */
[----:B------:R-:W-:Y:S01]  /*192a0*/  ISETP.LE.U32.AND P6, PT, R5, UR13, PT ;  /* 0x0000000d05007c0c */ /* 0x000fe2000bfc3070 */
[----:B------:R-:W-:Y:S01]  /*192b0*/  IMAD.WIDE.U32 R4, R10, -0x2daee0ad, RZ ;  /* 0xd2511f530a047825 */ /* 0x000fe200078e00ff */
[----:B------:R-:W-:Y:S02]  /*192c0*/  @!P0 PRMT R164, R83, 0x5410, RZ ;  /* 0x0000541053a48816 */ /* 0x000fe400000000ff */
[----:B------:R-:W-:Y:S01]  /*192d0*/  LOP3.LUT R0, R0, 0xffff, RZ, 0xc0, !PT ;  /* 0x0000ffff00007812 */ /* 0x000fe200078ec0ff */
[----:B------:R-:W-:Y:S01]  /*192e0*/  IMAD.MOV.U32 R83, RZ, RZ, R113 ;  /* 0x000000ffff537224 */ /* 0x000fe200078e0071 */
[----:B------:R-:W-:Y:S02]  /*192f0*/  PRMT R113, R165, 0x5410, R163 ;  /* 0x00005410a5717816 */ /* 0x000fe400000000a3 */
[----:B------:R-:W-:Y:S01]  /*19300*/  @!P3 PRMT R165, R84, 0x5410, RZ ;  /* 0x0000541054a5b816 */ /* 0x000fe200000000ff */
[----:B------:R-:W-:Y:S01]  /*19310*/  IMAD.MOV.U32 R84, RZ, RZ, R22 ;  /* 0x000000ffff547224 */ /* 0x000fe200078e0016 */
[----:B------:R-:W-:-:S02]  /*19320*/  @!P5 PRMT R167, R82, 0x5410, RZ ;  /* 0x0000541052a7d816 */ /* 0x000fc400000000ff */
[----:B------:R-:W-:Y:S02]  /*19330*/  ISETP.LE.U32.AND P0, PT, R0, UR13, PT ;  /* 0x0000000d00007c0c */ /* 0x000fe4000bf03070 */
[C---:B------:R-:W-:Y:S02]  /*19340*/  LOP3.LUT R26, R4.reuse, 0xff, RZ, 0xc0, !PT ;  /* 0x000000ff041a7812 */ /* 0x040fe400078ec0ff */
[----:B------:R-:W-:Y:S02]  /*19350*/  LOP3.LUT R22, R4, 0xffff, RZ, 0xc0, !PT ;  /* 0x0000ffff04167812 */ /* 0x000fe400078ec0ff */
[--C-:B------:R-:W-:Y:S02]  /*19360*/  SHF.R.U32.HI R10, RZ, 0x10, R4.reuse ;  /* 0x00000010ff0a7819 */ /* 0x100fe40000011604 */
[----:B------:R-:W-:Y:S02]  /*19370*/  SHF.R.U32.HI R27, RZ, 0x18, R4 ;  /* 0x00000018ff1b7819 */ /* 0x000fe40000011604 */
[----:B------:R-:W-:-:S02]  /*19380*/  ISETP.LE.U32.AND P5, PT, R7, UR13, PT ;  /* 0x0000000d07007c0c */ /* 0x000fc4000bfa3070 */
[----:B------:R-:W-:Y:S01]  /*19390*/  LOP3.LUT R0, R5, UR20, R8, 0x96, !PT ;  /* 0x0000001405007c12 */ /* 0x000fe2000f8e9608 */
[----:B------:R-:W1:Y:S01]  /*193a0*/  MUFU.EX2 R7, R143 ;  /* 0x0000008f00077308 */ /* 0x000e620000000800 */
[----:B------:R-:W-:-:S04]  /*193b0*/  SHF.R.U32.HI R4, RZ, 0x8, R19 ;  /* 0x00000008ff047819 */ /* 0x000fc80000011613 */
[----:B------:R-:W-:-:S03]  /*193c0*/  LOP3.LUT R4, R4, 0xffff, RZ, 0xc0, !PT ;  /* 0x0000ffff04047812 */ /* 0x000fc600078ec0ff */
[----:B------:R-:W2:Y:S01]  /*193d0*/  MUFU.EX2 R5, R152 ;  /* 0x0000009800057308 */ /* 0x000ea20000000800 */
[----:B------:R-:W-:-:S07]  /*193e0*/  ISETP.LE.U32.AND P1, PT, R4, UR13, PT ;  /* 0x0000000d04007c0c */ /* 0x000fce000bf23070 */
[----:B------:R-:W3:Y:S01]  /*193f0*/  MUFU.EX2 R19, R58 ;  /* 0x0000003a00137308 */ /* 0x000ee20000000800 */
[----:B------:R-:W-:-:S07]  /*19400*/  @!P0 HADD2 R85, -R163.H0_H0, -RZ.H0_H0 ;  /* 0xa00000ffa3558230 */ /* 0x000fce0000000900 */
[----:B------:R-:W4:Y:S01]  /*19410*/  MUFU.EX2 R4, R66 ;  /* 0x0000004200047308 */ /* 0x000f220000000800 */
[----:B-1----:R-:W-:Y:S01]  /*19420*/  FADD.FTZ R9, R7, R28 ;  /* 0x0000001c07097221 */ /* 0x002fe20000010000 */
[----:B--2---:R-:W-:Y:S02]  /*19430*/  F2FP.F16.F32.PACK_AB R8, R5, R7 ;  /* 0x000000070508723e */ /* 0x004fe400000000ff */
[----:B------:R-:W-:Y:S01]  /*19440*/  LOP3.LUT R7, R20, 0xff, RZ, 0xc0, !PT ;  /* 0x000000ff14077812 */ /* 0x000fe200078ec0ff */
[----:B------:R-:W-:Y:S01]  /*19450*/  IMAD.MOV.U32 R14, RZ, RZ, R171 ;  /* 0x000000ffff0e7224 */ /* 0x000fe200078e00ab */
[----:B------:R-:W-:Y:S02]  /*19460*/  @!P0 PRMT R163, R85, 0x5410, RZ ;  /* 0x0000541055a38816 */ /* 0x000fe400000000ff */
[C---:B------:R-:W-:Y:S02]  /*19470*/  PRMT R162, R30.reuse, 0x7632, R162 ;  /* 0x000076321ea27816 */ /* 0x040fe400000000a2 */
[----:B------:R-:W-:Y:S01]  /*19480*/  PRMT R161, R30, 0x7610, R161 ;  /* 0x000076101ea17816 */ /* 0x000fe200000000a1 */
[----:B------:R-:W-:Y:S01]  /*19490*/  IMAD.MOV.U32 R30, RZ, RZ, R81 ;  /* 0x000000ffff1e7224 */ /* 0x000fe200078e0051 */
[----:B------:R-:W-:Y:S01]  /*194a0*/  ISETP.LE.U32.AND P0, PT, R7, UR13, PT ;  /* 0x0000000d07007c0c */ /* 0x000fe2000bf03070 */
[----:B------:R-:W-:-:S02]  /*194b0*/  IMAD.MOV.U32 R81, RZ, RZ, R14 ;  /* 0x000000ffff517224 */ /* 0x000fc400078e000e */
[----:B------:R-:W-:Y:S01]  /*194c0*/  FADD.FTZ R14, R5, R9 ;  /* 0x00000009050e7221 */ /* 0x000fe20000010000 */
[C---:B------:R-:W-:Y:S02]  /*194d0*/  PRMT R160, R8.reuse, 0x7610, R160 ;  /* 0x0000761008a07816 */ /* 0x040fe400000000a0 */
[----:B------:R-:W-:Y:S01]  /*194e0*/  PRMT R159, R8, 0x7632, R159 ;  /* 0x00007632089f7816 */ /* 0x000fe2000000009f */
[----:B---3--:R-:W-:Y:S01]  /*194f0*/  FADD.FTZ R8, R19, R34 ;  /* 0x0000002213087221 */ /* 0x008fe20000010000 */
[----:B----4-:R-:W-:Y:S01]  /*19500*/  F2FP.F16.F32.PACK_AB R5, R4, R19 ;  /* 0x000000130405723e */ /* 0x010fe200000000ff */
[----:B------:R-:W-:Y:S01]  /*19510*/  IMAD.MOV.U32 R79, RZ, RZ, R169 ;  /* 0x000000ffff4f7224 */ /* 0x000fe200078e00a9 */
[----:B------:R-:W-:Y:S01]  /*19520*/  MUFU.EX2 R19, R153 ;  /* 0x0000009900137308 */ /* 0x000fe20000000800 */
[----:B------:R-:W-:Y:S02]  /*19530*/  IMAD.MOV.U32 R77, RZ, RZ, R2 ;  /* 0x000000ffff4d7224 */ /* 0x000fe400078e0002 */
[----:B------:R-:W-:-:S02]  /*19540*/  @!P2 HADD2 R86, -R162.H0_H0, -RZ.H0_H0 ;  /* 0xa00000ffa256a230 */ /* 0x000fc40000000900 */
[----:B------:R-:W-:Y:S01]  /*19550*/  IMAD.MOV.U32 R85, RZ, RZ, R80 ;  /* 0x000000ffff557224 */ /* 0x000fe200078e0050 */
[C---:B------:R-:W-:Y:S01]  /*19560*/  PRMT R158, R5.reuse, 0x7610, R158 ;  /* 0x00007610059e7816 */ /* 0x040fe2000000009e */
[----:B------:R-:W-:Y:S01]  /*19570*/  IMAD.MOV.U32 R82, RZ, RZ, R62 ;  /* 0x000000ffff527224 */ /* 0x000fe200078e003e */
[----:B------:R-:W1:Y:S01]  /*19580*/  MUFU.EX2 R9, R154 ;  /* 0x0000009a00097308 */ /* 0x000e620000000800 */
[----:B------:R-:W-:Y:S01]  /*19590*/  IMAD.MOV.U32 R80, RZ, RZ, R78 ;  /* 0x000000ffff507224 */ /* 0x000fe200078e004e */
[----:B------:R-:W-:Y:S01]  /*195a0*/  PRMT R157, R5, 0x7632, R157 ;  /* 0x00007632059d7816 */ /* 0x000fe2000000009d */
[----:B------:R-:W-:Y:S01]  /*195b0*/  IMAD.MOV.U32 R78, RZ, RZ, R76 ;  /* 0x000000ffff4e7224 */ /* 0x000fe200078e004c */
[----:B------:R-:W-:Y:S01]  /*195c0*/  LOP3.LUT R7, R15, 0xff, RZ, 0xc0, !PT ;  /* 0x000000ff0f077812 */ /* 0x000fe200078ec0ff */
[----:B------:R-:W-:Y:S01]  /*195d0*/  IMAD.MOV.U32 R62, RZ, RZ, R79 ;  /* 0x000000ffff3e7224 */ /* 0x000fe200078e004f */
[----:B------:R-:W-:Y:S01]  /*195e0*/  LOP3.LUT R5, R6, 0xffff, RZ, 0xc0, !PT ;  /* 0x0000ffff06057812 */ /* 0x000fe200078ec0ff */
[----:B------:R-:W-:-:S02]  /*195f0*/  IMAD.MOV.U32 R76, RZ, RZ, R112 ;  /* 0x000000ffff4c7224 */ /* 0x000fc400078e0070 */
[----:B------:R-:W-:Y:S02]  /*19600*/  @!P1 HADD2 R110, -R159.H0_H0, -RZ.H0_H0 ;  /* 0xa00000ff9f6e9230 */ /* 0x000fe40000000900 */
[----:B------:R-:W-:Y:S01]  /*19610*/  IMAD.MOV.U32 R79, RZ, RZ, R77 ;  /* 0x000000ffff4f7224 */ /* 0x000fe200078e004d */
[----:B------:R-:W-:Y:S01]  /*19620*/  PRMT R112, R161, 0x5410, R162 ;  /* 0x00005410a1707816 */ /* 0x000fe200000000a2 */
[----:B------:R-:W-:Y:S01]  /*19630*/  IMAD.MOV.U32 R77, RZ, RZ, R35 ;  /* 0x000000ffff4d7224 */ /* 0x000fe200078e0023 */
[----:B------:R-:W-:Y:S01]  /*19640*/  @!P2 PRMT R162, R86, 0x5410, RZ ;  /* 0x0000541056a2a816 */ /* 0x000fe200000000ff */
[----:B------:R-:W-:Y:S02]  /*19650*/  IMAD.MOV.U32 R35, RZ, RZ, R50 ;  /* 0x000000ffff237224 */ /* 0x000fe400078e0032 */
[----:B------:R-:W-:Y:S02]  /*19660*/  @!P0 HADD2 R114, -R158.H0_H0, -RZ.H0_H0 ;  /* 0xa00000ff9e728230 */ /* 0x000fe40000000900 */
[----:B------:R-:W-:Y:S01]  /*19670*/  IMAD.MOV.U32 R50, RZ, RZ, R111 ;  /* 0x000000ffff327224 */ /* 0x000fe200078e006f */
[----:B------:R-:W-:-:S02]  /*19680*/  ISETP.LE.U32.AND P2, PT, R7, UR13, PT ;  /* 0x0000000d07007c0c */ /* 0x000fc4000bf43070 */
[----:B------:R-:W-:Y:S01]  /*19690*/  ISETP.LE.U32.AND P3, PT, R21, UR13, PT ;  /* 0x0000000d15007c0c */ /* 0x000fe2000bf63070 */
[----:B------:R-:W2:Y:S01]  /*196a0*/  MUFU.EX2 R28, R218 ;  /* 0x000000da001c7308 */ /* 0x000ea20000000800 */
[----:B------:R-:W-:Y:S01]  /*196b0*/  SHF.R.U32.HI R5, RZ, 0x8, R5 ;  /* 0x00000008ff057819 */ /* 0x000fe20000011605 */
[----:B------:R-:W-:Y:S01]  /*196c0*/  FADD.FTZ R25, R144, R25 ;  /* 0x0000001990197221 */ /* 0x000fe20000010000 */
[----:B------:R-:W-:Y:S01]  /*196d0*/  PRMT R111, R160, 0x5410, R159 ;  /* 0x00005410a06f7816 */ /* 0x000fe2000000009f */
[----:B------:R-:W-:Y:S01]  /*196e0*/  FADD.FTZ R8, R4, R8 ;  /* 0x0000000804087221 */ /* 0x000fe20000010000 */
[----:B------:R-:W-:Y:S01]  /*196f0*/  LOP3.LUT R7, R6, 0xff, RZ, 0xc0, !PT ;  /* 0x000000ff06077812 */ /* 0x000fe200078ec0ff */
[----:B------:R-:W-:Y:S01]  /*19700*/  IMAD.MOV.U32 R58, RZ, RZ, R126 ;  /* 0x000000ffff3a7224 */ /* 0x000fe200078e007e */
[----:B------:R-:W-:Y:S01]  /*19710*/  @!P1 PRMT R159, R110, 0x5410, RZ ;  /* 0x000054106e9f9816 */ /* 0x000fe200000000ff */
[----:B------:R3:W4:Y:S01]  /*19720*/  MUFU.EX2 R86, R156 ;  /* 0x0000009c00567308 */ /* 0x0007220000000800 */
[----:B------:R-:W-:Y:S01]  /*19730*/  PRMT R110, R158, 0x5410, R157 ;  /* 0x000054109e6e7816 */ /* 0x000fe2000000009d */
[----:B------:R-:W4:Y:S01]  /*19740*/  LDL.LU R2, [R1+0x1d4] ;  /* 0x0001d40001027983 */ /* 0x000f220000300800 */
[----:B------:R-:W-:-:S02]  /*19750*/  @!P0 PRMT R158, R114, 0x5410, RZ ;  /* 0x00005410729e8816 */ /* 0x000fc400000000ff */
[----:B------:R-:W-:Y:S01]  /*19760*/  LOP3.LUT R5, R5, 0xffff, RZ, 0xc0, !PT ;  /* 0x0000ffff05057812 */ /* 0x000fe200078ec0ff */
[----:B------:R-:W-:Y:S01]  /*19770*/  @!P3 HADD2 R108, -R160.H0_H0, -RZ.H0_H0 ;  /* 0xa00000ffa06cb230 */ /* 0x000fe20000000900 */
[----:B------:R-:W-:Y:S01]  /*19780*/  ISETP.LE.U32.AND P0, PT, R7, UR13, PT ;  /* 0x0000000d07007c0c */ /* 0x000fe2000bf03070 */
[----:B------:R-:W-:Y:S01]  /*19790*/  IMAD.MOV.U32 R21, RZ, RZ, R141 ;  /* 0x000000ffff157224 */ /* 0x000fe200078e008d */
[----:B------:R-:W-:Y:S01]  /*197a0*/  ISETP.LE.U32.AND P1, PT, R5, UR13, PT ;  /* 0x0000000d05007c0c */ /* 0x000fe2000bf23070 */
[----:B------:R-:W4:Y:S01]  /*197b0*/  LDL.LU R3, [R1+0x1d0] ;  /* 0x0001d00001037983 */ /* 0x000f220000300800 */
[----:B-1----:R-:W-:Y:S02]  /*197c0*/  F2FP.F16.F32.PACK_AB R5, R9, R19 ;  /* 0x000000130905723e */ /* 0x002fe400000000ff */
[----:B------:R-:W-:Y:S01]  /*197d0*/  SHF.R.U32.HI R4, RZ, 0x8, R24 ;  /* 0x00000008ff047819 */ /* 0x000fe20000011618 */
[----:B------:R-:W-:Y:S01]  /*197e0*/  FADD.FTZ R7, R46, R25 ;  /* 0x000000192e077221 */ /* 0x000fe20000010000 */
[----:B------:R-:W-:Y:S01]  /*197f0*/  @!P3 PRMT R160, R108, 0x5410, RZ ;  /* 0x000054106ca0b816 */ /* 0x000fe200000000ff */
[----:B------:R-:W4:Y:S01]  /*19800*/  LDL.LU R169, [R1+0x1cc] ;  /* 0x0001cc0001a97983 */ /* 0x000f220000300800 */
[----:B---3--:R-:W-:-:S02]  /*19810*/  PRMT R156, R5, 0x7610, R156 ;  /* 0x00007610059c7816 */ /* 0x008fc4000000009c */
[----:B------:R-:W-:Y:S01]  /*19820*/  PRMT R155, R5, 0x7632, R155 ;  /* 0x00007632059b7816 */ /* 0x000fe2000000009b */
[----:B--2---:R-:W-:Y:S01]  /*19830*/  IMAD.MOV.U32 R24, RZ, RZ, R28 ;  /* 0x000000ffff187224 */ /* 0x004fe200078e001c */
[----:B------:R-:W-:Y:S01]  /*19840*/  ISETP.LE.U32.AND P3, PT, R23, UR13, PT ;  /* 0x0000000d17007c0c */ /* 0x000fe2000bf63070 */
[----:B------:R-:W-:Y:S01]  /*19850*/  @!P0 HADD2 R115, -R156.H0_H0, -RZ.H0_H0 ;  /* 0xa00000ff9c738230 */ /* 0x000fe20000000900 */
[----:B------:R-:W-:Y:S01]  /*19860*/  LOP3.LUT R4, R4, 0xffff, RZ, 0xc0, !PT ;  /* 0x0000ffff04047812 */ /* 0x000fe200078ec0ff */
[----:B----4-:R-:W-:Y:S01]  /*19870*/  IMAD.MOV.U32 R46, RZ, RZ, R86 ;  /* 0x000000ffff2e7224 */ /* 0x010fe200078e0056 */
[----:B------:R-:W-:Y:S01]  /*19880*/  PRMT R126, R156, 0x5410, R155 ;  /* 0x000054109c7e7816 */ /* 0x000fe2000000009b */
[----:B------:R-:W2:Y:S01]  /*19890*/  LDL.LU R172, [R1+0x1c8] ;  /* 0x0001c80001ac7983 */ /* 0x000ea20000300800 */
[----:B------:R-:W-:Y:S02]  /*198a0*/  @!P0 PRMT R156, R115, 0x5410, RZ ;  /* 0x00005410739c8816 */ /* 0x000fe400000000ff */
[----:B------:R-:W-:-:S02]  /*198b0*/  ISETP.LE.U32.AND P0, PT, R4, UR13, PT ;  /* 0x0000000d04007c0c */ /* 0x000fc4000bf03070 */
[----:B------:R-:W-:-:S04]  /*198c0*/  F2FP.F16.F32.PACK_AB R4, R24, R46 ;  /* 0x0000002e1804723e */ /* 0x000fc800000000ff */
[C---:B------:R-:W-:Y:S02]  /*198d0*/  PRMT R154, R4.reuse, 0x7610, R154 ;  /* 0x00007610049a7816 */ /* 0x040fe4000000009a */
[----:B------:R-:W-:Y:S02]  /*198e0*/  PRMT R153, R4, 0x7632, R153 ;  /* 0x0000763204997816 */ /* 0x000fe40000000099 */
[----:B------:R-:W-:Y:S02]  /*198f0*/  LOP3.LUT R4, R10, 0xff, RZ, 0xc0, !PT ;  /* 0x000000ff0a047812 */ /* 0x000fe400078ec0ff */
[----:B------:R-:W1:Y:S01]  /*19900*/  MUFU.EX2 R10, R210 ;  /* 0x000000d2000a7308 */ /* 0x000e620000000800 */
[----:B------:R-:W-:Y:S02]  /*19910*/  @!P3 HADD2 R109, -R157.H0_H0, -RZ.H0_H0 ;  /* 0xa00000ff9d6db230 */ /* 0x000fe40000000900 */
[----:B------:R-:W-:Y:S02]  /*19920*/  @!P0 HADD2 R117, -R153.H0_H0, -RZ.H0_H0 ;  /* 0xa00000ff99758230 */ /* 0x000fe40000000900 */
[----:B------:R-:W-:Y:S01]  /*19930*/  IMAD.MOV.U32 R86, RZ, RZ, R124 ;  /* 0x000000ffff567224 */ /* 0x000fe200078e007c */
[----:B------:R-:W-:Y:S01]  /*19940*/  @!P3 PRMT R157, R109, 0x5410, RZ ;  /* 0x000054106d9db816 */ /* 0x000fe200000000ff */
[----:B------:R-:W-:Y:S01]  /*19950*/  IMAD.MOV.U32 R109, RZ, RZ, R21 ;  /* 0x000000ffff6d7224 */ /* 0x000fe200078e0015 */
[----:B------:R-:W-:-:S02]  /*19960*/  PRMT R124, R154, 0x5410, R153 ;  /* 0x000054109a7c7816 */ /* 0x000fc40000000099 */
[----:B------:R-:W-:Y:S01]  /*19970*/  @!P0 PRMT R153, R117, 0x5410, RZ ;  /* 0x0000541075998816 */ /* 0x000fe200000000ff */
[----:B------:R-:W-:Y:S02]  /*19980*/  IMAD.MOV.U32 R117, RZ, RZ, R109 ;  /* 0x000000ffff757224 */ /* 0x000fe400078e006d */
[----:B------:R-:W-:Y:S02]  /*19990*/  IMAD.MOV.U32 R109, RZ, RZ, R86 ;  /* 0x000000ffff6d7224 */ /* 0x000fe400078e0056 */
[----:B------:R-:W-:Y:S02]  /*199a0*/  IMAD.MOV.U32 R31, RZ, RZ, R170 ;  /* 0x000000ffff1f7224 */ /* 0x000fe400078e00aa */
[----:B------:R-:W-:Y:S01]  /*199b0*/  IMAD.MOV.U32 R86, RZ, RZ, R30 ;  /* 0x000000ffff567224 */ /* 0x000fe200078e001e */
[----:B------:R-:W3:Y:S01]  /*199c0*/  LDL.LU R170, [R1+0x1c4] ;  /* 0x0001c40001aa7983 */ /* 0x000ee20000300800 */
[----:B------:R-:W-:Y:S02]  /*199d0*/  IMAD.MOV.U32 R30, RZ, RZ, R78 ;  /* 0x000000ffff1e7224 */ /* 0x000fe400078e004e */
[----:B------:R-:W-:Y:S01]  /*199e0*/  IMAD.MOV.U32 R20, RZ, RZ, R140 ;  /* 0x000000ffff147224 */ /* 0x000fe200078e008c */
[----:B------:R-:W4:Y:S01]  /*199f0*/  LDL.LU R171, [R1+0x1c0] ;  /* 0x0001c00001ab7983 */ /* 0x000f220000300800 */
[----:B------:R-:W-:-:S02]  /*19a00*/  IMAD.MOV.U32 R78, RZ, RZ, R234 ;  /* 0x000000ffff4e7224 */ /* 0x000fc400078e00ea */
[----:B-1----:R-:W-:Y:S01]  /*19a10*/  FADD.FTZ R234, R10, R8 ;  /* 0x000000080aea7221 */ /* 0x002fe20000010000 */
[----:B------:R-:W4:Y:S04]  /*19a20*/  LDL.LU.64 R140, [R1+0x1b8] ;  /* 0x0001b800018c7983 */ /* 0x000f280000300a00 */
[----:B------:R1:W2:Y:S01]  /*19a30*/  LDL.LU.S16 R8, [R1+0x20] ;  /* 0x0000200001087983 */ /* 0x0002a20000300600 */
[----:B------:R-:W-:Y:S02]  /*19a40*/  IMAD.MOV.U32 R108, RZ, RZ, R20 ;  /* 0x000000ffff6c7224 */ /* 0x000fe400078e0014 */
[----:B------:R-:W-:Y:S02]  /*19a50*/  IMAD.MOV.U32 R28, RZ, RZ, R50 ;  /* 0x000000ffff1c7224 */ /* 0x000fe400078e0032 */
[----:B------:R-:W-:-:S02]  /*19a60*/  IMAD.MOV.U32 R50, RZ, RZ, R232 ;  /* 0x000000ffff327224 */ /* 0x000fc400078e00e8 */
[----:B------:R-:W-:Y:S01]  /*19a70*/  IMAD.MOV.U32 R20, RZ, RZ, R59 ;  /* 0x000000ffff147224 */ /* 0x000fe200078e003b */
[----:B------:R-:W-:Y:S01]  /*19a80*/  MUFU.EX2 R232, R75 ;  /* 0x0000004b00e87308 */ /* 0x000fe20000000800 */
[----:B------:R-:W-:-:S07]  /*19a90*/  @!P4 HADD2 R87, -R161.H0_H0, -RZ.H0_H0 ;  /* 0xa00000ffa157c230 */ /* 0x000fce0000000900 */
[----:B------:R-:W1:Y:S01]  /*19aa0*/  MUFU.EX2 R59, R142 ;  /* 0x0000008e003b7308 */ /* 0x000e620000000800 */
[----:B------:R-:W-:Y:S02]  /*19ab0*/  ISETP.LE.U32.AND P3, PT, R4, UR13, PT ;  /* 0x0000000d04007c0c */ /* 0x000fe4000bf63070 */
[----:B------:R-:W-:Y:S01]  /*19ac0*/  SHF.R.U32.HI R4, RZ, 0x18, R6 ;  /* 0x00000018ff047819 */ /* 0x000fe20000011606 */
[----:B------:R-:W-:Y:S01]  /*19ad0*/  @!P1 HADD2 R116, -R155.H0_H0, -RZ.H0_H0 ;  /* 0xa00000ff9b749230 */ /* 0x000fe20000000900 */
[----:B------:R-:W-:Y:S01]  /*19ae0*/  @!P4 PRMT R161, R87, 0x5410, RZ ;  /* 0x0000541057a1c816 */ /* 0x000fe200000000ff */
[----:B------:R-:W-:Y:S01]  /*19af0*/  IMAD.MOV.U32 R114, RZ, RZ, R230 ;  /* 0x000000ffff727224 */ /* 0x000fe200078e00e6 */
[----:B------:R-:W-:Y:S01]  /*19b00*/  ISETP.LE.U32.AND P4, PT, R4, UR13, PT ;  /* 0x0000000d04007c0c */ /* 0x000fe2000bf83070 */
[----:B------:R-:W-:Y:S01]  /*19b10*/  IMAD.MOV.U32 R115, RZ, RZ, R231 ;  /* 0x000000ffff737224 */ /* 0x000fe200078e00e7 */
[----:B------:R-:W-:Y:S01]  /*19b20*/  SHF.R.U32.HI R4, RZ, 0x10, R6 ;  /* 0x00000010ff047819 */ /* 0x000fe20000011606 */
[----:B------:R-:W-:Y:S01]  /*19b30*/  MUFU.EX2 R231, R220 ;  /* 0x000000dc00e77308 */ /* 0x000fe20000000800 */
[----:B------:R-:W-:Y:S01]  /*19b40*/  @!P5 HADD2 R118, -R154.H0_H0, -RZ.H0_H0 ;  /* 0xa00000ff9a76d230 */ /* 0x000fe20000000900 */
[----:B------:R-:W-:Y:S01]  /*19b50*/  @!P1 PRMT R155, R116, 0x5410, RZ ;  /* 0x00005410749b9816 */ /* 0x000fe200000000ff */
[----:B------:R-:W-:Y:S01]  /*19b60*/  IMAD.MOV.U32 R116, RZ, RZ, R108 ;  /* 0x000000ffff747224 */ /* 0x000fe200078e006c */
[----:B------:R-:W-:-:S04]  /*19b70*/  LOP3.LUT R4, R4, 0xff, RZ, 0xc0, !PT ;  /* 0x000000ff04047812 */ /* 0x000fc800078ec0ff */
[----:B------:R-:W1:Y:S02]  /*19b80*/  MUFU.EX2 R230, R225 ;  /* 0x000000e100e67308 */ /* 0x000e640000000800 */
[----:B-1----:R-:W-:Y:S01]  /*19b90*/  F2FP.F16.F32.PACK_AB R5, R232, R59 ;  /* 0x0000003be805723e */ /* 0x002fe200000000ff */
[----:B------:R-:W-:Y:S01]  /*19ba0*/  IMAD.MOV.U32 R108, RZ, RZ, R63 ;  /* 0x000000ffff6c7224 */ /* 0x000fe200078e003f */
[----:B------:R-:W-:Y:S02]  /*19bb0*/  @!P5 PRMT R154, R118, 0x5410, RZ ;  /* 0x00005410769ad816 */ /* 0x000fe400000000ff */
[----:B------:R-:W-:Y:S02]  /*19bc0*/  PRMT R151, R5, 0x7632, R151 ;  /* 0x0000763205977816 */ /* 0x000fe40000000097 */
[----:B------:R-:W-:Y:S01]  /*19bd0*/  MUFU.EX2 R63, R229 ;  /* 0x000000e5003f7308 */ /* 0x000fe20000000800 */
[----:B------:R-:W-:Y:S02]  /*19be0*/  ISETP.LE.U32.AND P5, PT, R4, UR13, PT ;  /* 0x0000000d04007c0c */ /* 0x000fe4000bfa3070 */
[----:B------:R-:W-:-:S05]  /*19bf0*/  LOP3.LUT R4, R0, 0xffff, RZ, 0xc0, !PT ;  /* 0x0000ffff00047812 */ /* 0x000fca00078ec0ff */
[----:B------:R-:W1:Y:S01]  /*19c00*/  MUFU.EX2 R228, R228 ;  /* 0x000000e400e47308 */ /* 0x000e620000000800 */
[----:B------:R-:W-:Y:S01]  /*19c10*/  PRMT R152, R5, 0x7610, R152 ;  /* 0x0000761005987816 */ /* 0x000fe20000000098 */
[----:B------:R-:W-:Y:S01]  /*19c20*/  @!P6 HADD2 R119, -R151.H0_H0, -RZ.H0_H0 ;  /* 0xa00000ff9777e230 */ /* 0x000fe20000000900 */
[----:B------:R-:W-:Y:S02]  /*19c30*/  LOP3.LUT R5, R0, 0xff, RZ, 0xc0, !PT ;  /* 0x000000ff00057812 */ /* 0x000fe400078ec0ff */
[----:B------:R-:W-:Y:S01]  /*19c40*/  SHF.R.U32.HI R4, RZ, 0x8, R4 ;  /* 0x00000008ff047819 */ /* 0x000fe20000011604 */
[----:B------:R-:W-:Y:S01]  /*19c50*/  IMAD.MOV.U32 R21, RZ, RZ, R125 ;  /* 0x000000ffff157224 */ /* 0x000fe200078e007d */
[----:B------:R-:W-:Y:S02]  /*19c60*/  PRMT R125, R152, 0x5410, R151 ;  /* 0x00005410987d7816 */ /* 0x000fe40000000097 */
[----:B------:R-:W-:Y:S02]  /*19c70*/  ISETP.LE.U32.AND P1, PT, R5, UR13, PT ;  /* 0x0000000d05007c0c */ /* 0x000fe4000bf23070 */
[----:B------:R-:W-:-:S02]  /*19c80*/  @!P6 PRMT R151, R119, 0x5410, RZ ;  /* 0x000054107797e816 */ /* 0x000fc400000000ff */
[----:B------:R-:W-:Y:S02]  /*19c90*/  LOP3.LUT R4, R4, 0xffff, RZ, 0xc0, !PT ;  /* 0x0000ffff04047812 */ /* 0x000fe400078ec0ff */
[----:B------:R-:W-:Y:S02]  /*19ca0*/  F2FP.F16.F32.PACK_AB R5, R230, R231 ;  /* 0x000000e7e605723e */ /* 0x000fe400000000ff */
[----:B------:R-:W-:Y:S02]  /*19cb0*/  ISETP.LE.U32.AND P6, PT, R26, UR13, PT ;  /* 0x0000000d1a007c0c */ /* 0x000fe4000bfc3070 */
[----:B------:R-:W-:Y:S02]  /*19cc0*/  ISETP.LE.U32.AND P0, PT, R4, UR13, PT ;  /* 0x0000000d04007c0c */ /* 0x000fe4000bf03070 */
[C---:B------:R-:W-:Y:S02]  /*19cd0*/  PRMT R150, R5.reuse, 0x7610, R150 ;  /* 0x0000761005967816 */ /* 0x040fe40000000096 */
[----:B------:R-:W-:-:S02]  /*19ce0*/  PRMT R149, R5, 0x7632, R149 ;  /* 0x0000763205957816 */ /* 0x000fc40000000095 */
[----:B------:R-:W-:Y:S02]  /*19cf0*/  SHF.R.U32.HI R4, RZ, 0x8, R22 ;  /* 0x00000008ff047819 */ /* 0x000fe40000011616 */
[----:B-1----:R-:W-:Y:S01]  /*19d00*/  F2FP.F16.F32.PACK_AB R5, R228, R63 ;  /* 0x0000003fe405723e */ /* 0x002fe200000000ff */
[----:B------:R-:W-:Y:S01]  /*19d10*/  @!P2 HADD2 R127, -R152.H0_H0, -RZ.H0_H0 ;  /* 0xa00000ff987fa230 */ /* 0x000fe20000000900 */
[----:B------:R-:W-:Y:S01]  /*19d20*/  MUFU.EX2 R225, R60 ;  /* 0x0000003c00e17308 */ /* 0x000fe20000000800 */
[----:B------:R-:W-:Y:S02]  /*19d30*/  LOP3.LUT R4, R4, 0xffff, RZ, 0xc0, !PT ;  /* 0x0000ffff04047812 */ /* 0x000fe400078ec0ff */
[----:B------:R-:W-:-:S05]  /*19d40*/  PRMT R148, R5, 0x7610, R148 ;  /* 0x0000761005947816 */ /* 0x000fca0000000094 */
[----:B------:R-:W1:Y:S01]  /*19d50*/  MUFU.EX2 R220, R48 ;  /* 0x0000003000dc7308 */ /* 0x000e620000000800 */
[----:B------:R-:W-:Y:S01]  /*19d60*/  @!P2 PRMT R152, R127, 0x5410, RZ ;  /* 0x000054107f98a816 */ /* 0x000fe200000000ff */
[----:B------:R-:W-:Y:S01]  /*19d70*/  @!P6 HADD2 R130, -R148.H0_H0, -RZ.H0_H0 ;  /* 0xa00000ff9482e230 */ /* 0x000fe20000000900 */
[----:B------:R-:W-:Y:S02]  /*19d80*/  ISETP.LE.U32.AND P2, PT, R4, UR13, PT ;  /* 0x0000000d04007c0c */ /* 0x000fe4000bf43070 */
[--C-:B------:R-:W-:Y:S02]  /*19d90*/  SHF.R.U32.HI R4, RZ, 0x18, R0.reuse ;  /* 0x00000018ff047819 */ /* 0x100fe40000011600 */
[----:B------:R-:W-:Y:S02]  /*19da0*/  PRMT R147, R5, 0x7632, R147 ;  /* 0x0000763205937816 */ /* 0x000fe40000000093 */
[----:B------:R-:W-:Y:S01]  /*19db0*/  SHF.R.U32.HI R0, RZ, 0x10, R0 ;  /* 0x00000010ff007819 */ /* 0x000fe20000011600 */
[----:B------:R-:W-:Y:S01]  /*19dc0*/  @!P1 HADD2 R128, -R150.H0_H0, -RZ.H0_H0 ;  /* 0xa00000ff96809230 */ /* 0x000fe20000000900 */
[----:B------:R-:W-:Y:S01]  /*19dd0*/  PRMT R229, R148, 0x5410, R147 ;  /* 0x0000541094e57816 */ /* 0x000fe20000000093 */
[----:B------:R-:W-:Y:S01]  /*19de0*/  IMAD.MOV.U32 R87, RZ, RZ, R79 ;  /* 0x000000ffff577224 */ /* 0x000fe200078e004f */
[----:B------:R-:W-:Y:S01]  /*19df0*/  LOP3.LUT R0, R0, 0xff, RZ, 0xc0, !PT ;  /* 0x000000ff00007812 */ /* 0x000fe200078ec0ff */
[----:B------:R-:W-:Y:S01]  /*19e00*/  IMAD.MOV.U32 R79, RZ, RZ, R233 ;  /* 0x000000ffff4f7224 */ /* 0x000fe200078e00e9 */
[----:B------:R-:W-:-:S02]  /*19e10*/  @!P6 PRMT R148, R130, 0x5410, RZ ;  /* 0x000054108294e816 */ /* 0x000fc400000000ff */
[----:B------:R-:W-:Y:S02]  /*19e20*/  ISETP.LE.U32.AND P6, PT, R27, UR13, PT ;  /* 0x0000000d1b007c0c */ /* 0x000fe4000bfc3070 */
[----:B------:R-:W-:Y:S02]  /*19e30*/  PRMT R233, R150, 0x5410, R149 ;  /* 0x0000541096e97816 */ /* 0x000fe40000000095 */
[----:B------:R-:W-:Y:S02]  /*19e40*/  @!P1 PRMT R150, R128, 0x5410, RZ ;  /* 0x0000541080969816 */ /* 0x000fe400000000ff */
[----:B------:R-:W-:Y:S02]  /*19e50*/  ISETP.LE.U32.AND P1, PT, R0, UR13, PT ;  /* 0x0000000d00007c0c */ /* 0x000fe4000bf23070 */
[----:B-1----:R-:W-:-:S04]  /*19e60*/  F2FP.F16.F32.PACK_AB R0, R220, R225 ;  /* 0x000000e1dc00723e */ /* 0x002fc800000000ff */
[----:B------:R-:W-:Y:S01]  /*19e70*/  PRMT R146, R0, 0x7632, R146 ;  /* 0x0000763200927816 */ /* 0x000fe20000000092 */
[----:B------:R-:W-:Y:S02]  /*19e80*/  IMAD.MOV.U32 R66, RZ, RZ, R62 ;  /* 0x000000ffff427224 */ /* 0x000fe400078e003e */
[----:B------:R-:W-:Y:S02]  /*19e90*/  IMAD.MOV.U32 R62, RZ, RZ, R240 ;  /* 0x000000ffff3e7224 */ /* 0x000fe400078e00f0 */
[----:B------:R-:W-:Y:S01]  /*19ea0*/  FADD.FTZ R240, R52, R7 ;  /* 0x0000000734f07221 */ /* 0x000fe20000010000 */
[----:B--2---:R-:W-:-:S05]  /*19eb0*/  @!P6 HADD2 R8, -R146.H0_H0, -RZ.H0_H0 ;  /* 0xa00000ff9208e230 */ /* 0x004fca0000000900 */
[----:B------:R-:W-:Y:S02]  /*19ec0*/  PRMT R7, R8, 0x7610, R7 ;  /* 0x0000761008077816 */ /* 0x000fe40000000007 */
[----:B------:R2:W3:Y:S01]  /*19ed0*/  LDL.LU.S16 R8, [R1+0x58] ;  /* 0x0000580001087983 */ /* 0x0004e20000300600 */
[----:B------:R-:W1:Y:S01]  /*19ee0*/  MUFU.EX2 R211, R211 ;  /* 0x000000d300d37308 */ /* 0x000e620000000800 */
[----:B------:R-:W-:-:S05]  /*19ef0*/  @!P0 HADD2 R129, -R149.H0_H0, -RZ.H0_H0 ;  /* 0xa00000ff95818230 */ /* 0x000fca0000000900 */
[----:B------:R-:W-:Y:S02]  /*19f00*/  @!P0 PRMT R149, R129, 0x5410, RZ ;  /* 0x0000541081958816 */ /* 0x000fe400000000ff */
[----:B------:R-:W-:Y:S01]  /*19f10*/  ISETP.LE.U32.AND P0, PT, R4, UR13, PT ;  /* 0x0000000d04007c0c */ /* 0x000fe2000bf03070 */
[----:B------:R-:W-:Y:S02]  /*19f20*/  IMAD.MOV.U32 R23, RZ, RZ, R66 ;  /* 0x000000ffff177224 */ /* 0x000fe400078e0042 */
[----:B------:R-:W-:Y:S01]  /*19f30*/  IMAD.MOV.U32 R66, RZ, RZ, R58 ;  /* 0x000000ffff427224 */ /* 0x000fe200078e003a */
[----:B-1----:R-:W-:Y:S01]  /*19f40*/  F2FP.F16.F32.PACK_AB R4, R211, R10 ;  /* 0x0000000ad304723e */ /* 0x002fe200000000ff */
[----:B------:R-:W-:-:S03]  /*19f50*/  IMAD.MOV.U32 R58, RZ, RZ, R85 ;  /* 0x000000ffff3a7224 */ /* 0x000fc600078e0055 */
[----:B------:R-:W-:Y:S01]  /*19f60*/  PRMT R145, R4, 0x7610, R145 ;  /* 0x0000761004917816 */ /* 0x000fe20000000091 */
[----:B------:R-:W-:Y:S02]  /*19f70*/  IMAD.MOV.U32 R85, RZ, RZ, R84 ;  /* 0x000000ffff557224 */ /* 0x000fe400078e0054 */
[----:B------:R-:W-:Y:S02]  /*19f80*/  @!P3 HADD2 R131, -R0.H0_H0, -RZ.H0_H0 ;  /* 0xa00000ff0083b230 */ /* 0x000fe40000000900 */
[----:B------:R-:W-:Y:S02]  /*19f90*/  IMAD.MOV.U32 R84, RZ, RZ, R83 ;  /* 0x000000ffff547224 */ /* 0x000fe400078e0053 */
[----:B------:R-:W-:Y:S01]  /*19fa0*/  FADD.FTZ R6, R19, R14 ;  /* 0x0000000e13067221 */ /* 0x000fe20000010000 */
[----:B------:R-:W-:Y:S02]  /*19fb0*/  IMAD.MOV.U32 R83, RZ, RZ, R82 ;  /* 0x000000ffff537224 */ /* 0x000fe400078e0052 */
[----:B------:R-:W-:Y:S01]  /*19fc0*/  IMAD.MOV.U32 R82, RZ, RZ, R31 ;  /* 0x000000ffff527224 */ /* 0x000fe200078e001f */
[----:B------:R-:W-:Y:S01]  /*19fd0*/  @P3 PRMT R210, R0, 0x7610, R210 ;  /* 0x0000761000d23816 */ /* 0x000fe200000000d2 */
[----:B------:R-:W-:Y:S01]  /*19fe0*/  IMAD.MOV.U32 R31, RZ, RZ, R76 ;  /* 0x000000ffff1f7224 */ /* 0x000fe200078e004c */
[----:B------:R-:W-:Y:S01]  /*19ff0*/  @!P3 PRMT R210, R131, 0x5410, RZ ;  /* 0x0000541083d2b816 */ /* 0x000fe200000000ff */
[----:B------:R-:W-:-:S02]  /*1a000*/  IMAD.MOV.U32 R76, RZ, RZ, R235 ;  /* 0x000000ffff4c7224 */ /* 0x000fc400078e00eb */
[----:B------:R-:W-:Y:S01]  /*1a010*/  FADD.FTZ R235, R9, R6 ;  /* 0x0000000609eb7221 */ /* 0x000fe20000010000 */
[----:B------:R-:W-:Y:S02]  /*1a020*/  PRMT R131, R0, 0x5410, R146 ;  /* 0x0000541000837816 */ /* 0x000fe40000000092 */
[----:B------:R-:W-:Y:S01]  /*1a030*/  @!P6 PRMT R146, R7, 0x5410, RZ ;  /* 0x000054100792e816 */ /* 0x000fe200000000ff */
[----:B---3--:R-:W-:-:S05]  /*1a040*/  @!P5 HADD2 R8, -R145.H0_H0, -RZ.H0_H0 ;  /* 0xa00000ff9108d230 */ /* 0x008fca0000000900 */
[----:B------:R-:W-:Y:S02]  /*1a050*/  PRMT R6, R8, 0x7610, R6 ;  /* 0x0000761008067816 */ /* 0x000fe40000000006 */
[----:B------:R2:W3:Y:S04]  /*1a060*/  LDL.LU.S16 R8, [R1+0x24] ;  /* 0x0000240001087983 */ /* 0x0004e80000300600 */
[----:B------:R2:W4:Y:S01]  /*1a070*/  LDL.LU.S16 R7, [R1+0x60] ;  /* 0x0000600001077983 */ /* 0x0005220000300600 */
[----:B------:R-:W-:Y:S02]  /*1a080*/  IMAD.MOV.U32 R128, RZ, RZ, R114 ;  /* 0x000000ffff807224 */ /* 0x000fe400078e0072 */
[----:B------:R-:W-:Y:S02]  /*1a090*/  IMAD.MOV.U32 R114, RZ, RZ, R20 ;  /* 0x000000ffff727224 */ /* 0x000fe400078e0014 */
[----:B------:R-:W-:Y:S01]  /*1a0a0*/  IMAD.MOV.U32 R20, RZ, RZ, R74 ;  /* 0x000000ffff147224 */ /* 0x000fe200078e004a */
[----:B------:R-:W-:Y:S01]  /*1a0b0*/  MUFU.EX2 R218, R67 ;  /* 0x0000004300da7308 */ /* 0x000fe20000000800 */
[----:B------:R-:W-:-:S07]  /*1a0c0*/  IMAD.MOV.U32 R74, RZ, RZ, R215 ;  /* 0x000000ffff4a7224 */ /* 0x000fce00078e00d7 */
[----:B------:R-:W1:Y:S01]  /*1a0d0*/  MUFU.EX2 R215, R73 ;  /* 0x0000004900d77308 */ /* 0x000e620000000800 */
[----:B------:R-:W-:Y:S02]  /*1a0e0*/  PRMT R144, R4, 0x7632, R144 ;  /* 0x0000763204907816 */ /* 0x000fe40000000090 */
[----:B-1----:R-:W-:-:S04]  /*1a0f0*/  F2FP.F16.F32.PACK_AB R4, R218, R215 ;  /* 0x000000d7da04723e */ /* 0x002fc800000000ff */
[C---:B------:R-:W-:Y:S02]  /*1a100*/  PRMT R143, R4.reuse, 0x7610, R143 ;  /* 0x00007610048f7816 */ /* 0x040fe4000000008f */
[----:B------:R-:W-:-:S03]  /*1a110*/  PRMT R142, R4, 0x7632, R142 ;  /* 0x00007632048e7816 */ /* 0x000fc6000000008e */
[----:B----4-:R-:W-:-:S05]  /*1a120*/  @!P1 HADD2 R7, -R143.H0_H0, -RZ.H0_H0 ;  /* 0xa00000ff8f079230 */ /* 0x010fca0000000900 */
[----:B------:R-:W-:Y:S02]  /*1a130*/  PRMT R4, R7, 0x7610, R4 ;  /* 0x0000761007047816 */ /* 0x000fe40000000004 */
[----:B------:R2:W4:Y:S01]  /*1a140*/  LDL.LU.S16 R7, [R1+0x5c] ;  /* 0x00005c0001077983 */ /* 0x0005220000300600 */
[----:B------:R-:W-:Y:S02]  /*1a150*/  IMAD.MOV.U32 R129, RZ, RZ, R115 ;  /* 0x000000ffff817224 */ /* 0x000fe400078e0073 */
[----:B------:R-:W-:Y:S01]  /*1a160*/  IMAD.MOV.U32 R26, RZ, RZ, R116 ;  /* 0x000000ffff1a7224 */ /* 0x000fe200078e0074 */
[----:B------:R-:W-:Y:S01]  /*1a170*/  PRMT R130, R143, 0x5410, R142 ;  /* 0x000054108f827816 */ /* 0x000fe2000000008e */
[----:B------:R-:W-:Y:S01]  /*1a180*/  FADD.FTZ R15, R42, R29 ;  /* 0x0000001d2a0f7221 */ /* 0x000fe20000010000 */
[----:B------:R-:W-:Y:S02]  /*1a190*/  IMAD.MOV.U32 R34, RZ, RZ, R108 ;  /* 0x000000ffff227224 */ /* 0x000fe400078e006c */
[----:B------:R-:W-:-:S02]  /*1a1a0*/  IMAD.MOV.U32 R108, RZ, RZ, R87 ;  /* 0x000000ffff6c7224 */ /* 0x000fc400078e0057 */
[----:B------:R-:W-:Y:S02]  /*1a1b0*/  IMAD.MOV.U32 R87, RZ, RZ, R28 ;  /* 0x000000ffff577224 */ /* 0x000fe400078e001c */
[----:B------:R-:W-:Y:S01]  /*1a1c0*/  FADD.FTZ R28, R43, R15 ;  /* 0x0000000f2b1c7221 */ /* 0x000fe20000010000 */
[----:B---3--:R-:W-:Y:S01]  /*1a1d0*/  @!P4 HADD2 R8, -R144.H0_H0, -RZ.H0_H0 ;  /* 0xa00000ff9008c230 */ /* 0x008fe20000000900 */
[----:B------:R-:W-:Y:S02]  /*1a1e0*/  PRMT R119, R145, 0x5410, R144 ;  /* 0x0000541091777816 */ /* 0x000fe40000000090 */
[----:B------:R-:W-:Y:S02]  /*1a1f0*/  @!P5 PRMT R145, R6, 0x5410, RZ ;  /* 0x000054100691d816 */ /* 0x000fe400000000ff */
[----:B------:R-:W-:Y:S02]  /*1a200*/  @!P1 PRMT R143, R4, 0x5410, RZ ;  /* 0x00005410048f9816 */ /* 0x000fe400000000ff */
[----:B------:R-:W-:-:S04]  /*1a210*/  PRMT R5, R8, 0x7610, R5 ;  /* 0x0000761008057816 */ /* 0x000fc80000000005 */
[----:B------:R-:W-:Y:S01]  /*1a220*/  @!P4 PRMT R144, R5, 0x5410, RZ ;  /* 0x000054100590c816 */ /* 0x000fe200000000ff */
[----:B------:R-:W-:Y:S04]  /*1a230*/  STG.E.U16 desc[UR28][R12.64+-0x100], R57 ;  /* 0xffff00390c007986 */ /* 0x000fe8000c10151c */
[----:B------:R-:W-:Y:S04]  /*1a240*/  STG.E.U16 desc[UR28][R12.64+-0xfe], R54 ;  /* 0xffff02360c007986 */ /* 0x000fe8000c10151c */
[----:B------:R-:W-:Y:S04]  /*1a250*/  STG.E.U16 desc[UR28][R32.64+-0x100], R49 ;  /* 0xffff003120007986 */ /* 0x000fe8000c10151c */
[----:B------:R-:W-:Y:S04]  /*1a260*/  STG.E.U16 desc[UR28][R32.64+-0xfe], R51 ;  /* 0xffff023320007986 */ /* 0x000fe8000c10151c */
[----:B------:R1:W-:Y:S04]  /*1a270*/  STG.E.U16 desc[UR28][R2.64+-0xfe], R11 ;  /* 0xffff020b02007986 */ /* 0x0003e8000c10151c */
[----:B------:R3:W-:Y:S01]  /*1a280*/  STG.E.U16 desc[UR28][R2.64+-0x100], R16 ;  /* 0xffff001002007986 */ /* 0x0007e2000c10151c */
[----:B------:R-:W-:-:S02]  /*1a290*/  IMAD.MOV.U32 R115, RZ, RZ, R34 ;  /* 0x000000ffff737224 */ /* 0x000fc400078e0022 */
[----:B------:R-:W-:Y:S02]  /*1a2a0*/  IMAD.MOV.U32 R34, RZ, RZ, R21 ;  /* 0x000000ffff227224 */ /* 0x000fe400078e0015 */
[----:B------:R-:W-:Y:S02]  /*1a2b0*/  IMAD.MOV.U32 R25, RZ, RZ, R20 ;  /* 0x000000ffff197224 */ /* 0x000fe400078e0014 */
[----:B------:R-:W-:Y:S01]  /*1a2c0*/  IMAD.MOV.U32 R75, RZ, RZ, R243 ;  /* 0x000000ffff4b7224 */ /* 0x000fe200078e00f3 */
[----:B------:R-:W-:Y:S01]  /*1a2d0*/  UIADD3 UR6, UR6, 0x1, URZ ;  /* 0x0000000106067890 */ /* 0x000fe2000fffe03f */
[----:B------:R-:W-:Y:S02]  /*1a2e0*/  IMAD.MOV.U32 R27, RZ, RZ, R117 ;  /* 0x000000ffff1b7224 */ /* 0x000fe400078e0075 */
[----:B------:R-:W-:Y:S02]  /*1a2f0*/  @!P2 HADD2 R252, -R147.H0_H0, -RZ.H0_H0 ;  /* 0xa00000ff93fca230 */ /* 0x000fe40000000900 */
[----:B----4-:R-:W-:-:S02]  /*1a300*/  @!P0 HADD2 R7, -R142.H0_H0, -RZ.H0_H0 ;  /* 0xa00000ff8e078230 */ /* 0x010fc40000000900 */
[----:B------:R-:W-:Y:S01]  /*1a310*/  IMAD.MOV.U32 R73, RZ, RZ, R46 ;  /* 0x000000ffff497224 */ /* 0x000fe200078e002e */
[----:B------:R2:W5:Y:S02]  /*1a320*/  LDL.LU R243, [R1+0x1b0] ;  /* 0x0001b00001f37983 */ /* 0x0005640000300800 */
[----:B------:R-:W-:-:S04]  /*1a330*/  PRMT R0, R7, 0x7610, R0 ;  /* 0x0000761007007816 */ /* 0x000fc80000000000 */
[----:B------:R-:W-:Y:S02]  /*1a340*/  @!P0 PRMT R142, R0, 0x5410, RZ ;  /* 0x00005410008e8816 */ /* 0x000fe400000000ff */
        /* <DEDUP_REMOVED lines=13> */
[----:B-1----:R-:W-:Y:S01]  /*1a420*/  IMAD.WIDE.U32 R10, R0, -0x2daee0ad, RZ ;  /* 0xd2511f53000a7825 */ /* 0x002fe200078e00ff */
[----:B------:R-:W-:-:S04]  /*1a430*/  LOP3.LUT R9, R7, UR26, R4, 0x96, !PT ;  /* 0x0000001a07097c12 */ /* 0x000fc8000f8e9604 */
[----:B------:R-:W-:Y:S01]  /*1a440*/  LOP3.LUT R0, R11, UR24, R8, 0x96, !PT ;  /* 0x000000180b007c12 */ /* 0x000fe2000f8e9608 */
[----:B------:R-:W-:-:S04]  /*1a450*/  IMAD.U32 R7, RZ, RZ, UR47 ;  /* 0x0000002fff077e24 */ /* 0x000fc8000f8e00ff */
[----:B------:R-:W-:-:S04]  /*1a460*/  IMAD.WIDE.U32 R4, R0, -0x326172a9, RZ ;  /* 0xcd9e8d5700047825 */ /* 0x000fc800078e00ff */
[----:B------:R-:W-:Y:S01]  /*1a470*/  IMAD.WIDE R42, R7, 0x2, R12 ;  /* 0x00000002072a7825 */ /* 0x000fe200078e020c */
[----:B------:R-:W-:Y:S02]  /*1a480*/  SHF.R.U32.HI R7, RZ, 0x10, R4 ;  /* 0x00000010ff077819 */ /* 0x000fe40000011604 */
[----:B------:R-:W-:Y:S02]  /*1a490*/  LOP3.LUT R0, R5, UR21, R6, 0x96, !PT ;  /* 0x0000001505007c12 */ /* 0x000fe4000f8e9606 */
[C---:B------:R-:W-:Y:S02]  /*1a4a0*/  LOP3.LUT R5, R4.reuse, 0xffff, RZ, 0xc0, !PT ;  /* 0x0000ffff04057812 */ /* 0x040fe400078ec0ff */
[----:B------:R-:W-:Y:S02]  /*1a4b0*/  LOP3.LUT R8, R4, 0xff, RZ, 0xc0, !PT ;  /* 0x000000ff04087812 */ /* 0x000fe400078ec0ff */
[----:B------:R-:W-:Y:S02]  /*1a4c0*/  SHF.R.U32.HI R6, RZ, 0x18, R4 ;  /* 0x00000018ff067819 */ /* 0x000fe40000011604 */
[----:B------:R-:W-:Y:S01]  /*1a4d0*/  LOP3.LUT R4, R7, 0xff, RZ, 0xc0, !PT ;  /* 0x000000ff07047812 */ /* 0x000fe200078ec0ff */
[----:B------:R1:W-:Y:S01]  /*1a4e0*/  STG.E.U16 desc[UR28][R42.64+-0x100], R17 ;  /* 0xffff00112a007986 */ /* 0x0003e2000c10151c */
[----:B------:R-:W-:-:S04]  /*1a4f0*/  SHF.R.U32.HI R5, RZ, 0x8, R5 ;  /* 0x00000008ff057819 */ /* 0x000fc80000011605 */
[----:B---3--:R-:W-:Y:S02]  /*1a500*/  PRMT R16, R8, 0x5410, R5 ;  /* 0x0000541008107816 */ /* 0x008fe40000000005 */
[----:B-1----:R-:W-:Y:S02]  /*1a510*/  PRMT R17, R4, 0x5410, R6 ;  /* 0x0000541004117816 */ /* 0x002fe40000000006 */
[----:B------:R-:W-:-:S04]  /*1a520*/  LOP3.LUT R4, R0, 0xffff, RZ, 0xc0, !PT ;  /* 0x0000ffff00047812 */ /* 0x000fc800078ec0ff */
[----:B------:R-:W-:Y:S02]  /*1a530*/  SHF.R.U32.HI R5, RZ, 0x8, R4 ;  /* 0x00000008ff057819 */ /* 0x000fe40000011604 */
[----:B------:R-:W-:-:S04]  /*1a540*/  LOP3.LUT R4, R0, 0xff, RZ, 0xc0, !PT ;  /* 0x000000ff00047812 */ /* 0x000fc800078ec0ff */
[----:B------:R-:W-:Y:S02]  /*1a550*/  PRMT R11, R4, 0x5410, R5 ;  /* 0x00005410040b7816 */ /* 0x000fe40000000005 */
[--C-:B------:R-:W-:Y:S02]  /*1a560*/  SHF.R.U32.HI R5, RZ, 0x10, R0.reuse ;  /* 0x00000010ff057819 */ /* 0x100fe40000011600 */
[----:B------:R-:W-:Y:S02]  /*1a570*/  SHF.R.U32.HI R4, RZ, 0x18, R0 ;  /* 0x00000018ff047819 */ /* 0x000fe40000011600 */
[----:B------:R-:W-:-:S04]  /*1a580*/  LOP3.LUT R0, R5, 0xff, RZ, 0xc0, !PT ;  /* 0x000000ff05007812 */ /* 0x000fc800078ec0ff */
[----:B------:R-:W-:Y:S01]  /*1a590*/  PRMT R19, R0, 0x5410, R4 ;  /* 0x0000541000137816 */ /* 0x000fe20000000004 */
[----:B------:R-:W-:-:S04]  /*1a5a0*/  IMAD.WIDE.U32 R4, R9, -0x2daee0ad, RZ ;  /* 0xd2511f5309047825 */ /* 0x000fc800078e00ff */
[----:B------:R-:W-:Y:S02]  /*1a5b0*/  IMAD.U32 R0, RZ, RZ, UR13 ;  /* 0x0000000dff007e24 */ /* 0x000fe4000f8e00ff */
[----:B------:R-:W-:Y:S01]  /*1a5c0*/  IMAD.MOV.U32 R7, RZ, RZ, 0x7054 ;  /* 0x00007054ff077424 */ /* 0x000fe200078e00ff */
[----:B------:R-:W-:-:S04]  /*1a5d0*/  LOP3.LUT R6, R5, UR20, R10, 0x96, !PT ;  /* 0x0000001405067c12 */ /* 0x000fc8000f8e960a */
[----:B------:R-:W-:Y:S02]  /*1a5e0*/  PRMT R0, R0, R7, UR13 ;  /* 0x0000000d00007e16 */ /* 0x000fe40008000007 */
[----:B------:R-:W-:-:S04]  /*1a5f0*/  LOP3.LUT R7, R6, 0xffff, RZ, 0xc0, !PT ;  /* 0x0000ffff06077812 */ /* 0x000fc800078ec0ff */
[----:B------:R-:W-:Y:S02]  /*1a600*/  SHF.R.U32.HI R8, RZ, 0x8, R7 ;  /* 0x00000008ff087819 */ /* 0x000fe40000011607 */
[----:B------:R-:W-:-:S04]  /*1a610*/  LOP3.LUT R7, R6, 0xff, RZ, 0xc0, !PT ;  /* 0x000000ff06077812 */ /* 0x000fc800078ec0ff */
[----:B------:R-:W-:Y:S02]  /*1a620*/  PRMT R9, R7, 0x5410, R8 ;  /* 0x0000541007097816 */ /* 0x000fe40000000008 */
[--C-:B------:R-:W-:Y:S02]  /*1a630*/  SHF.R.U32.HI R8, RZ, 0x10, R6.reuse ;  /* 0x00000010ff087819 */ /* 0x100fe40000011606 */
[----:B------:R-:W-:Y:S02]  /*1a640*/  SHF.R.U32.HI R7, RZ, 0x18, R6 ;  /* 0x00000018ff077819 */ /* 0x000fe40000011606 */
[----:B------:R-:W-:Y:S02]  /*1a650*/  LOP3.LUT R6, R8, 0xff, RZ, 0xc0, !PT ;  /* 0x000000ff08067812 */ /* 0x000fe400078ec0ff */
[----:B------:R-:W-:Y:S02]  /*1a660*/  LOP3.LUT R5, R4, 0xffff, RZ, 0xc0, !PT ;  /* 0x0000ffff04057812 */ /* 0x000fe400078ec0ff */
[----:B------:R-:W-:-:S02]  /*1a670*/  PRMT R21, R6, 0x5410, R7 ;  /* 0x0000541006157816 */ /* 0x000fc40000000007 */
[----:B------:R-:W-:Y:S02]  /*1a680*/  SHF.R.U32.HI R6, RZ, 0x8, R5 ;  /* 0x00000008ff067819 */ /* 0x000fe40000011605 */
[----:B------:R-:W-:-:S04]  /*1a690*/  LOP3.LUT R5, R4, 0xff, RZ, 0xc0, !PT ;  /* 0x000000ff04057812 */ /* 0x000fc800078ec0ff */
[----:B------:R-:W-:Y:S02]  /*1a6a0*/  PRMT R20, R5, 0x5410, R6 ;  /* 0x0000541005147816 */ /* 0x000fe40000000006 */
[--C-:B------:R-:W-:Y:S02]  /*1a6b0*/  SHF.R.U32.HI R5, RZ, 0x10, R4.reuse ;  /* 0x00000010ff057819 */ /* 0x100fe40000011604 */
[----:B------:R-:W-:Y:S02]  /*1a6c0*/  SHF.R.U32.HI R6, RZ, 0x18, R4 ;  /* 0x00000018ff067819 */ /* 0x000fe40000011604 */
[----:B------:R-:W-:Y:S02]  /*1a6d0*/  HSET2.LE.AND R4, R16, R0, PT ;  /* 0x0000000010047233 */ /* 0x000fe40003803000 */
[----:B------:R-:W-:-:S03]  /*1a6e0*/  LOP3.LUT R5, R5, 0xff, RZ, 0xc0, !PT ;  /* 0x000000ff05057812 */ /* 0x000fc600078ec0ff */
[----:B------:R-:W-:Y:S01]  /*1a6f0*/  LOP3.LUT R10, R4, R75, RZ, 0xc0, !PT ;  /* 0x0000004b040a7212 */ /* 0x000fe200078ec0ff */
[----:B------:R-:W-:Y:S02]  /*1a700*/  IMAD.MOV.U32 R75, RZ, RZ, R25 ;  /* 0x000000ffff4b7224 */ /* 0x000fe400078e0019 */
[----:B------:R-:W-:Y:S01]  /*1a710*/  IMAD.MOV.U32 R25, RZ, RZ, R115 ;  /* 0x000000ffff197224 */ /* 0x000fe200078e0073 */
[----:B------:R1:W-:Y:S01]  /*1a720*/  STG.E.U16 desc[UR28][R42.64+-0xfe], R18 ;  /* 0xffff02122a007986 */ /* 0x0003e2000c10151c */
[----:B------:R-:W-:Y:S02]  /*1a730*/  IMAD.MOV.U32 R115, RZ, RZ, R109 ;  /* 0x000000ffff737224 */ /* 0x000fe400078e006d */
[----:B------:R-:W-:Y:S01]  /*1a740*/  IMAD.MOV.U32 R109, RZ, RZ, R114 ;  /* 0x000000ffff6d7224 */ /* 0x000fe200078e0072 */
[----:B------:R-:W-:Y:S01]  /*1a750*/  HSET2.LE.AND R4, R17, R0, PT ;  /* 0x0000000011047233 */ /* 0x000fe20003803000 */
[----:B------:R-:W-:Y:S02]  /*1a760*/  IMAD.MOV.U32 R114, RZ, RZ, R87 ;  /* 0x000000ffff727224 */ /* 0x000fe400078e0057 */
[----:B------:R-:W-:-:S02]  /*1a770*/  IMAD.MOV.U32 R87, RZ, RZ, R66 ;  /* 0x000000ffff577224 */ /* 0x000fc400078e0042 */
[----:B------:R-:W-:Y:S02]  /*1a780*/  IMAD.MOV.U32 R66, RZ, RZ, R86 ;  /* 0x000000ffff427224 */ /* 0x000fe400078e0056 */
[----:B------:R-:W-:Y:S02]  /*1a790*/  IMAD.MOV.U32 R86, RZ, RZ, R58 ;  /* 0x000000ffff567224 */ /* 0x000fe400078e003a */
[----:B------:R-:W-:Y:S02]  /*1a7a0*/  IMAD.MOV.U32 R58, RZ, RZ, R30 ;  /* 0x000000ffff3a7224 */ /* 0x000fe400078e001e */
[----:B------:R-:W-:Y:S02]  /*1a7b0*/  IMAD.MOV.U32 R30, RZ, RZ, R31 ;  /* 0x000000ffff1e7224 */ /* 0x000fe400078e001f */
[----:B------:R-:W-:Y:S01]  /*1a7c0*/  IMAD.MOV.U32 R31, RZ, RZ, R78 ;  /* 0x000000ffff1f7224 */ /* 0x000fe200078e004e */
[----:B-1----:R-:W-:Y:S01]  /*1a7d0*/  PRMT R18, R5, 0x5410, R6 ;  /* 0x0000541005127816 */ /* 0x002fe20000000006 */
[----:B------:R-:W-:Y:S01]  /*1a7e0*/  IMAD.U32 R6, RZ, RZ, UR33 ;  /* 0x00000021ff067e24 */ /* 0x000fe2000f8e00ff */
[----:B------:R-:W-:-:S02]  /*1a7f0*/  HSET2.LE.AND R5, R11, R0, PT ;  /* 0x000000000b057233 */ /* 0x000fc40003803000 */
[----:B------:R-:W-:Y:S01]  /*1a800*/  LOP3.LUT R11, R4, R75, RZ, 0xc0, !PT ;  /* 0x0000004b040b7212 */ /* 0x000fe200078ec0ff */
[----:B------:R-:W-:Y:S01]  /*1a810*/  IMAD.MOV.U32 R75, RZ, RZ, R114 ;  /* 0x000000ffff4b7224 */ /* 0x000fe200078e0072 */
[----:B------:R-:W-:Y:S01]  /*1a820*/  LOP3.LUT R6, R27, UR6, R6, 0x96, !PT ;  /* 0x000000061b067c12 */ /* 0x000fe2000f8e9606 */
[----:B------:R-:W-:Y:S02]  /*1a830*/  IMAD.MOV.U32 R114, RZ, RZ, R87 ;  /* 0x000000ffff727224 */ /* 0x000fe400078e0057 */
[----:B------:R-:W-:Y:S02]  /*1a840*/  IMAD.MOV.U32 R87, RZ, RZ, R66 ;  /* 0x000000ffff577224 */ /* 0x000fe400078e0042 */
[----:B------:R-:W-:Y:S02]  /*1a850*/  IMAD.MOV.U32 R116, RZ, RZ, R58 ;  /* 0x000000ffff747224 */ /* 0x000fe400078e003a */
[----:B------:R-:W-:Y:S02]  /*1a860*/  IMAD.MOV.U32 R66, RZ, RZ, R30 ;  /* 0x000000ffff427224 */ /* 0x000fe400078e001e */
[----:B------:R-:W-:-:S02]  /*1a870*/  IMAD.MOV.U32 R58, RZ, RZ, R31 ;  /* 0x000000ffff3a7224 */ /* 0x000fc400078e001f */
[----:B------:R-:W-:Y:S02]  /*1a880*/  IMAD.MOV.U32 R118, RZ, RZ, R25 ;  /* 0x000000ffff767224 */ /* 0x000fe400078e0019 */
[----:B------:R-:W-:Y:S01]  /*1a890*/  IMAD.WIDE.U32 R30, R6, -0x326172a9, RZ ;  /* 0xcd9e8d57061e7825 */ /* 0x000fe200078e00ff */
[----:B------:R-:W-:Y:S02]  /*1a8a0*/  LOP3.LUT R8, R5, R192, RZ, 0xc0, !PT ;  /* 0x000000c005087212 */ /* 0x000fe400078ec0ff */
[--C-:B------:R-:W-:Y:S02]  /*1a8b0*/  HSET2.LE.AND R4, R19, R0.reuse, PT ;  /* 0x0000000013047233 */ /* 0x100fe40003803000 */
[----:B------:R-:W-:Y:S02]  /*1a8c0*/  HSET2.LE.AND R5, R9, R0, PT ;  /* 0x0000000009057233 */ /* 0x000fe40003803000 */
[----:B------:R-:W-:Y:S02]  /*1a8d0*/  LOP3.LUT R6, R31, UR42, R118, 0x96, !PT ;  /* 0x0000002a1f067c12 */ /* 0x000fe4000f8e9676 */
[----:B------:R-:W-:-:S02]  /*1a8e0*/  LOP3.LUT R9, R4, R182, RZ, 0xc0, !PT ;  /* 0x000000b604097212 */ /* 0x000fc400078ec0ff */
[----:B------:R-:W-:Y:S01]  /*1a8f0*/  LOP3.LUT R16, R5, R181, RZ, 0xc0, !PT ;  /* 0x000000b505107212 */ /* 0x000fe200078ec0ff */
[----:B------:R-:W-:Y:S01]  /*1a900*/  IMAD.WIDE.U32 R4, R6, -0x2daee0ad, RZ ;  /* 0xd2511f5306047825 */ /* 0x000fe200078e00ff */
[----:B------:R-:W-:-:S05]  /*1a910*/  LOP3.LUT R6, R15, UR40, R30, 0x96, !PT ;  /* 0x000000280f067c12 */ /* 0x000fca000f8e961e */
[----:B------:R-:W-:Y:S01]  /*1a920*/  IMAD.WIDE.U32 R6, R6, -0x2daee0ad, RZ ;  /* 0xd2511f5306067825 */ /* 0x000fe200078e00ff */
[----:B------:R-:W-:-:S03]  /*1a930*/  LOP3.LUT R5, R5, UR39, R128, 0x96, !PT ;  /* 0x0000002705057c12 */ /* 0x000fc6000f8e9680 */
[----:B------:R-:W-:Y:S01]  /*1a940*/  IMAD.MOV.U32 R25, RZ, RZ, R109 ;  /* 0x000000ffff197224 */ /* 0x000fe200078e006d */
[----:B------:R-:W-:Y:S01]  /*1a950*/  LOP3.LUT R7, R7, UR37, R4, 0x96, !PT ;  /* 0x0000002507077c12 */ /* 0x000fe2000f8e9604 */
[----:B------:R-:W-:Y:S02]  /*1a960*/  IMAD.MOV.U32 R109, RZ, RZ, R76 ;  /* 0x000000ffff6d7224 */ /* 0x000fe400078e004c */
[----:B------:R-:W-:-:S04]  /*1a970*/  IMAD.WIDE.U32 R4, R5, -0x326172a9, RZ ;  /* 0xcd9e8d5705047825 */ /* 0x000fc800078e00ff */
[----:B------:R-:W-:Y:S02]  /*1a980*/  IMAD.MOV.U32 R117, RZ, RZ, R109 ;  /* 0x000000ffff757224 */ /* 0x000fe400078e006d */
[----:B------:R-:W-:Y:S02]  /*1a990*/  IMAD.MOV.U32 R118, RZ, RZ, R108 ;  /* 0x000000ffff767224 */ /* 0x000fe400078e006c */
[----:B------:R-:W-:Y:S01]  /*1a9a0*/  IMAD.WIDE.U32 R108, R7, -0x326172a9, RZ ;  /* 0xcd9e8d57076c7825 */ /* 0x000fe200078e00ff */
[----:B------:R-:W-:-:S04]  /*1a9b0*/  LOP3.LUT R5, R5, UR38, R14, 0x96, !PT ;  /* 0x0000002605057c12 */ /* 0x000fc8000f8e960e */
[----:B------:R-:W-:Y:S01]  /*1a9c0*/  LOP3.LUT R7, R109, UR31, R4, 0x96, !PT ;  /* 0x0000001f6d077c12 */ /* 0x000fe2000f8e9604 */
[----:B------:R-:W-:-:S04]  /*1a9d0*/  IMAD.WIDE.U32 R4, R5, -0x2daee0ad, RZ ;  /* 0xd2511f5305047825 */ /* 0x000fc800078e00ff */
[----:B------:R-:W-:Y:S01]  /*1a9e0*/  IMAD.WIDE.U32 R128, R7, -0x2daee0ad, RZ ;  /* 0xd2511f5307807825 */ /* 0x000fe200078e00ff */
[----:B------:R-:W-:Y:S02]  /*1a9f0*/  LOP3.LUT R14, R5, UR30, R6, 0x96, !PT ;  /* 0x0000001e050e7c12 */ /* 0x000fe4000f8e9606 */
[--C-:B------:R-:W-:Y:S01]  /*1aa00*/  HSET2.LE.AND R5, R21, R0.reuse, PT ;  /* 0x0000000015057233 */ /* 0x100fe20003803000 */
[----:B------:R-:W-:Y:S01]  /*1aa10*/  IMAD.MOV.U32 R29, RZ, RZ, R116 ;  /* 0x000000ffff1d7224 */ /* 0x000fe200078e0074 */
[--C-:B------:R-:W-:Y:S02]  /*1aa20*/  HSET2.LE.AND R6, R20, R0.reuse, PT ;  /* 0x0000000014067233 */ /* 0x100fe40003803000 */
[----:B------:R-:W-:Y:S02]  /*1aa30*/  HSET2.LE.AND R7, R18, R0, PT ;  /* 0x0000000012077233 */ /* 0x000fe40003803000 */
[----:B------:R-:W-:Y:S01]  /*1aa40*/  LOP3.LUT R4, R129, UR24, R4, 0x96, !PT ;  /* 0x0000001881047c12 */ /* 0x000fe2000f8e9604 */
[----:B------:R-:W-:-:S02]  /*1aa50*/  IMAD.MOV.U32 R116, RZ, RZ, R180 ;  /* 0x000000ffff747224 */ /* 0x000fc400078e00b4 */
[----:B------:R-:W-:Y:S01]  /*1aa60*/  IMAD.MOV.U32 R52, RZ, RZ, R118 ;  /* 0x000000ffff347224 */ /* 0x000fe200078e0076 */
[----:B------:R-:W-:Y:S01]  /*1aa70*/  LOP3.LUT R17, R5, R29, RZ, 0xc0, !PT ;  /* 0x0000001d05117212 */ /* 0x000fe200078ec0ff */
[----:B------:R-:W-:Y:S01]  /*1aa80*/  IMAD.MOV.U32 R78, RZ, RZ, R242 ;  /* 0x000000ffff4e7224 */ /* 0x000fe200078e00f2 */
[----:B------:R-:W-:Y:S01]  /*1aa90*/  LOP3.LUT R18, R6, R179, RZ, 0xc0, !PT ;  /* 0x000000b306127212 */ /* 0x000fe200078ec0ff */
[----:B------:R-:W-:Y:S01]  /*1aaa0*/  IMAD.WIDE.U32 R4, R4, -0x326172a9, RZ ;  /* 0xcd9e8d5704047825 */ /* 0x000fe200078e00ff */
[----:B------:R-:W-:Y:S02]  /*1aab0*/  LOP3.LUT R19, R7, R117, RZ, 0xc0, !PT ;  /* 0x0000007507137212 */ /* 0x000fe400078ec0ff */
[----:B------:R-:W-:Y:S01]  /*1aac0*/  @!P2 PRMT R147, R252, 0x5410, RZ ;  /* 0x00005410fc93a816 */ /* 0x000fe200000000ff */
[----:B------:R-:W-:Y:S02]  /*1aad0*/  IMAD.MOV.U32 R60, RZ, RZ, R116 ;  /* 0x000000ffff3c7224 */ /* 0x000fe400078e0074 */
[----:B------:R-:W-:Y:S01]  /*1aae0*/  IMAD.MOV.U32 R57, RZ, RZ, R174 ;  /* 0x000000ffff397224 */ /* 0x000fe200078e00ae */
[----:B------:R-:W-:Y:S01]  /*1aaf0*/  STG.E.U16 desc[UR28][R12.64+-0xf0], R227 ;  /* 0xffff10e30c007986 */ /* 0x000fe2000c10151c */
[----:B------:R-:W-:Y:S01]  /*1ab00*/  IMAD.WIDE.U32 R6, R52, -0x326172a9, RZ ;  /* 0xcd9e8d5734067825 */ /* 0x000fe200078e00ff */
[----:B------:R-:W-:-:S03]  /*1ab10*/  LOP3.LUT R109, R4, 0xffff, RZ, 0xc0, !PT ;  /* 0x0000ffff046d7812 */ /* 0x000fc600078ec0ff */
[----:B------:R-:W-:Y:S01]  /*1ab20*/  IMAD.MOV.U32 R127, RZ, RZ, R75 ;  /* 0x000000ffff7f7224 */ /* 0x000fe200078e004b */
[----:B------:R-:W-:Y:S01]  /*1ab30*/  STG.E.U16 desc[UR28][R12.64+-0xee], R226 ;  /* 0xffff12e20c007986 */ /* 0x000fe2000c10151c */
[----:B------:R-:W-:Y:S02]  /*1ab40*/  IMAD.MOV.U32 R22, RZ, RZ, R25 ;  /* 0x000000ffff167224 */ /* 0x000fe400078e0019 */
[----:B------:R-:W-:Y:S01]  /*1ab50*/  IMAD.MOV.U32 R75, RZ, RZ, R66 ;  /* 0x000000ffff4b7224 */ /* 0x000fe200078e0042 */
[----:B------:R-:W-:Y:S01]  /*1ab60*/  LOP3.LUT R118, R4, 0xff, RZ, 0xc0, !PT ;  /* 0x000000ff04767812 */ /* 0x000fe200078ec0ff */
[----:B------:R-:W-:Y:S01]  /*1ab70*/  IMAD.MOV.U32 R25, RZ, RZ, R78 ;  /* 0x000000ffff197224 */ /* 0x000fe200078e004e */
[----:B------:R-:W-:Y:S01]  /*1ab80*/  SHF.R.U32.HI R117, RZ, 0x10, R4 ;  /* 0x00000010ff757819 */ /* 0x000fe20000011604 */
[----:B------:R-:W-:Y:S01]  /*1ab90*/  IMAD.MOV.U32 R29, RZ, RZ, R24 ;  /* 0x000000ffff1d7224 */ /* 0x000fe200078e0018 */
[----:B------:R-:W-:Y:S01]  /*1aba0*/  SHF.R.U32.HI R116, RZ, 0x18, R4 ;  /* 0x00000018ff747819 */ /* 0x000fe20000011604 */
[----:B------:R-:W-:Y:S01]  /*1abb0*/  IMAD.MOV.U32 R24, RZ, RZ, R40 ;  /* 0x000000ffff187224 */ /* 0x000fe200078e0028 */
[----:B------:R-:W-:Y:S01]  /*1abc0*/  LOP3.LUT R4, R7, R60, RZ, 0x3c, !PT ;  /* 0x0000003c07047212 */ /* 0x000fe200078e3cff */
[----:B------:R-:W-:Y:S01]  /*1abd0*/  IMAD.MOV.U32 R60, RZ, RZ, R75 ;  /* 0x000000ffff3c7224 */ /* 0x000fe200078e004b */
[----:B------:R2:W5:Y:S01]  /*1abe0*/  LDL.LU R242, [R1+0x1ac] ;  /* 0x0001ac0001f27983 */ /* 0x0005620000300800 */
[----:B------:R-:W-:-:S02]  /*1abf0*/  IMAD.MOV.U32 R75, RZ, RZ, R25 ;  /* 0x000000ffff4b7224 */ /* 0x000fc400078e0019 */
[----:B------:R-:W-:Y:S02]  /*1ac00*/  IMAD.MOV.U32 R25, RZ, RZ, R23 ;  /* 0x000000ffff197224 */ /* 0x000fe400078e0017 */
[----:B------:R-:W-:Y:S01]  /*1ac10*/  IMAD.MOV.U32 R252, RZ, RZ, R28 ;  /* 0x000000fffffc7224 */ /* 0x000fe200078e001c */
[----:B------:R-:W-:Y:S01]  /*1ac20*/  LOP3.LUT R31, R31, UR42, R6, 0x96, !PT ;  /* 0x0000002a1f1f7c12 */ /* 0x000fe2000f8e9606 */
[----:B------:R-:W-:Y:S02]  /*1ac30*/  IMAD.MOV.U32 R52, RZ, RZ, R29 ;  /* 0x000000ffff347224 */ /* 0x000fe400078e001d */
[----:B------:R-:W-:Y:S01]  /*1ac40*/  IMAD.MOV.U32 R76, RZ, RZ, R183 ;  /* 0x000000ffff4c7224 */ /* 0x000fe200078e00b7 */
[----:B------:R-:W-:Y:S01]  /*1ac50*/  STG.E.U16 desc[UR28][R32.64+-0xf0], R222 ;  /* 0xffff10de20007986 */ /* 0x000fe2000c10151c */
[----:B------:R-:W-:Y:S02]  /*1ac60*/  IMAD.MOV.U32 R23, RZ, RZ, R62 ;  /* 0x000000ffff177224 */ /* 0x000fe400078e003e */
[----:B------:R-:W-:Y:S01]  /*1ac70*/  IMAD.MOV.U32 R66, RZ, RZ, R58 ;  /* 0x000000ffff427224 */ /* 0x000fe200078e003a */
[----:B------:R-:W-:Y:S01]  /*1ac80*/  STG.E.U16 desc[UR28][R32.64+-0xee], R224 ;  /* 0xffff12e020007986 */ /* 0x000fe2000c10151c */
[----:B------:R-:W-:-:S02]  /*1ac90*/  IMAD.MOV.U32 R29, RZ, RZ, R24 ;  /* 0x000000ffff1d7224 */ /* 0x000fc400078e0018 */
[----:B------:R-:W-:Y:S01]  /*1aca0*/  IMAD.MOV.U32 R62, RZ, RZ, R79 ;  /* 0x000000ffff3e7224 */ /* 0x000fe200078e004f */
[----:B------:R2:W5:Y:S01]  /*1acb0*/  LDL.LU R192, [R1+0x1a8] ;  /* 0x0001a80001c07983 */ /* 0x0005620000300800 */
[----:B------:R-:W-:Y:S02]  /*1acc0*/  IMAD.MOV.U32 R58, RZ, RZ, R41 ;  /* 0x000000ffff3a7224 */ /* 0x000fe400078e0029 */
[----:B------:R-:W-:Y:S02]  /*1acd0*/  IMAD.MOV.U32 R24, RZ, RZ, R34 ;  /* 0x000000ffff187224 */ /* 0x000fe400078e0022 */
[----:B------:R-:W-:Y:S02]  /*1ace0*/  IMAD.MOV.U32 R46, RZ, RZ, R25 ;  /* 0x000000ffff2e7224 */ /* 0x000fe400078e0019 */
[----:B------:R-:W-:Y:S02]  /*1acf0*/  IMAD.MOV.U32 R48, RZ, RZ, R52 ;  /* 0x000000ffff307224 */ /* 0x000fe400078e0034 */
[----:B------:R-:W-:Y:S01]  /*1ad00*/  IMAD.MOV.U32 R78, RZ, RZ, R178 ;  /* 0x000000ffff4e7224 */ /* 0x000fe200078e00b2 */
[----:B------:R-:W-:Y:S01]  /*1ad10*/  STG.E.U16 desc[UR28][R2.64+-0xf0], R193 ;  /* 0xffff10c102007986 */ /* 0x000fe2000c10151c */
[----:B------:R-:W-:-:S02]  /*1ad20*/  IMAD.MOV.U32 R79, RZ, RZ, R35 ;  /* 0x000000ffff4f7224 */ /* 0x000fc400078e0023 */
[----:B------:R-:W-:Y:S01]  /*1ad30*/  IMAD.WIDE.U32 R40, R14, -0x326172a9, RZ ;  /* 0xcd9e8d570e287825 */ /* 0x000fe200078e00ff */
[----:B------:R-:W-:Y:S03]  /*1ad40*/  STG.E.U16 desc[UR28][R2.64+-0xee], R166 ;  /* 0xffff12a602007986 */ /* 0x000fe6000c10151c */
[----:B------:R-:W-:Y:S01]  /*1ad50*/  IMAD.WIDE.U32 R34, R4, -0x2daee0ad, RZ ;  /* 0xd2511f5304227825 */ /* 0x000fe200078e00ff */
[----:B------:R-:W-:Y:S01]  /*1ad60*/  LOP3.LUT R40, R5, UR21, R40, 0x96, !PT ;  /* 0x0000001505287c12 */ /* 0x000fe2000f8e9628 */
[----:B------:R2:W5:Y:S01]  /*1ad70*/  LDL.LU R183, [R1+0x1a4] ;  /* 0x0001a40001b77983 */ /* 0x0005620000300800 */
[----:B------:R-:W-:Y:S02]  /*1ad80*/  LOP3.LUT R5, R37, UR42, R6, 0x96, !PT ;  /* 0x0000002a25057c12 */ /* 0x000fe4000f8e9606 */
[----:B------:R-:W-:Y:S01]  /*1ad90*/  LOP3.LUT R4, R35, UR41, R26, 0x96, !PT ;  /* 0x0000002923047c12 */ /* 0x000fe2000f8e961a */
[----:B------:R-:W-:-:S02]  /*1ada0*/  IMAD.MOV.U32 R26, RZ, RZ, R60 ;  /* 0x000000ffff1a7224 */ /* 0x000fc400078e003c */
[----:B------:R-:W-:Y:S02]  /*1adb0*/  IMAD.MOV.U32 R67, RZ, RZ, R24 ;  /* 0x000000ffff437224 */ /* 0x000fe400078e0018 */
[----:B------:R-:W-:Y:S01]  /*1adc0*/  IMAD.MOV.U32 R52, RZ, RZ, R23 ;  /* 0x000000ffff347224 */ /* 0x000fe200078e0017 */
[----:B------:R-:W-:Y:S01]  /*1add0*/  STG.E.U16 desc[UR28][R42.64+-0xf0], R164 ;  /* 0xffff10a42a007986 */ /* 0x000fe2000c10151c */
[----:B------:R-:W-:Y:S02]  /*1ade0*/  IMAD.MOV.U32 R60, RZ, RZ, R29 ;  /* 0x000000ffff3c7224 */ /* 0x000fe400078e001d */
[----:B------:R-:W-:Y:S01]  /*1adf0*/  IMAD.WIDE.U32 R28, R4, -0x326172a9, RZ ;  /* 0xcd9e8d57041c7825 */ /* 0x000fe200078e00ff */
[----:B------:R-:W-:Y:S03]  /*1ae00*/  STG.E.U16 desc[UR28][R42.64+-0xee], R167 ;  /* 0xffff12a72a007986 */ /* 0x000fe6000c10151c */
[----:B------:R-:W-:Y:S01]  /*1ae10*/  IMAD.WIDE.U32 R4, R5, -0x2daee0ad, RZ ;  /* 0xd2511f5305047825 */ /* 0x000fe200078e00ff */
[----:B------:R-:W-:Y:S01]  /*1ae20*/  LOP3.LUT R6, R29, UR40, R36, 0x96, !PT ;  /* 0x000000281d067c12 */ /* 0x000fe2000f8e9624 */
[----:B------:R2:W5:Y:S03]  /*1ae30*/  LDL.LU R182, [R1+0x1a0] ;  /* 0x0001a00001b67983 */ /* 0x0005660000300800 */
[----:B------:R-:W-:Y:S01]  /*1ae40*/  LOP3.LUT R7, R5, UR39, R34, 0x96, !PT ;  /* 0x0000002705077c12 */ /* 0x000fe2000f8e9622 */
[----:B------:R-:W-:-:S04]  /*1ae50*/  IMAD.WIDE.U32 R14, R6, -0x2daee0ad, RZ ;  /* 0xd2511f53060e7825 */ /* 0x000fc800078e00ff */
[----:B------:R-:W-:Y:S01]  /*1ae60*/  IMAD.MOV.U32 R23, RZ, RZ, R62 ;  /* 0x000000ffff177224 */ /* 0x000fe200078e003e */
[----:B------:R-:W-:Y:S01]  /*1ae70*/  STG.E.U16 desc[UR28][R12.64+-0xe0], R223 ;  /* 0xffff20df0c007986 */ /* 0x000fe2000c10151c */
[----:B------:R-:W-:Y:S01]  /*1ae80*/  IMAD.WIDE.U32 R6, R7, -0x326172a9, RZ ;  /* 0xcd9e8d5707067825 */ /* 0x000fe200078e00ff */
[----:B------:R-:W-:Y:S02]  /*1ae90*/  LOP3.LUT R15, R15, UR37, R4, 0x96, !PT ;  /* 0x000000250f0f7c12 */ /* 0x000fe4000f8e9604 */
[----:B------:R-:W-:Y:S02]  /*1aea0*/  STG.E.U16 desc[UR28][R12.64+-0xde], R221 ;  /* 0xffff22dd0c007986 */ /* 0x000fe4000c10151c */
[----:B------:R-:W-:Y:S02]  /*1aeb0*/  LOP3.LUT R4, R7, UR38, R28, 0x96, !PT ;  /* 0x0000002607047c12 */ /* 0x000fe4000f8e961c */
[----:B------:R2:W5:Y:S03]  /*1aec0*/  LDL.LU R181, [R1+0x19c] ;  /* 0x00019c0001b57983 */ /* 0x0005660000300800 */
[----:B------:R-:W-:-:S04]  /*1aed0*/  IMAD.WIDE.U32 R4, R4, -0x2daee0ad, RZ ;  /* 0xd2511f5304047825 */ /* 0x000fc800078e00ff */
[----:B------:R-:W-:Y:S01]  /*1aee0*/  IMAD.MOV.U32 R54, RZ, RZ, R23 ;  /* 0x000000ffff367224 */ /* 0x000fe200078e0017 */
[----:B------:R-:W-:Y:S01]  /*1aef0*/  LOP3.LUT R7, R5, UR30, R14, 0x96, !PT ;  /* 0x0000001e05077c12 */ /* 0x000fe2000f8e960e */
[----:B------:R-:W-:-:S04]  /*1af00*/  IMAD.WIDE.U32 R14, R15, -0x326172a9, RZ ;  /* 0xcd9e8d570f0e7825 */ /* 0x000fc800078e00ff */
[----:B------:R-:W-:Y:S01]  /*1af10*/  IMAD.MOV.U32 R62, RZ, RZ, R78 ;  /* 0x000000ffff3e7224 */ /* 0x000fe200078e004e */
[----:B------:R-:W-:Y:S01]  /*1af20*/  LOP3.LUT R6, R15, UR31, R6, 0x96, !PT ;  /* 0x0000001f0f067c12 */ /* 0x000fe2000f8e9606 */
[----:B------:R-:W-:Y:S04]  /*1af30*/  STG.E.U16 desc[UR28][R32.64+-0xe0], R217 ;  /* 0xffff20d920007986 */ /* 0x000fe8000c10151c */
[----:B------:R-:W-:Y:S01]  /*1af40*/  IMAD.WIDE.U32 R24, R6, -0x2daee0ad, RZ ;  /* 0xd2511f5306187825 */ /* 0x000fe200078e00ff */
[----:B------:R-:W-:Y:S04]  /*1af50*/  STG.E.U16 desc[UR28][R32.64+-0xde], R219 ;  /* 0xffff22db20007986 */ /* 0x000fe8000c10151c */
[----:B------:R-:W-:Y:S01]  /*1af60*/  LOP3.LUT R4, R25, UR24, R4, 0x96, !PT ;  /* 0x0000001819047c12 */ /* 0x000fe2000f8e9604 */
[----:B------:R-:W-:Y:S01]  /*1af70*/  IMAD.WIDE.U32 R6, R7, -0x326172a9, RZ ;  /* 0xcd9e8d5707067825 */ /* 0x000fe200078e00ff */
[----:B------:R2:W5:Y:S03]  /*1af80*/  LDL.LU R180, [R1+0x198] ;  /* 0x0001980001b47983 */ /* 0x0005660000300800 */
[----:B------:R-:W-:Y:S01]  /*1af90*/  IMAD.WIDE.U32 R4, R4, -0x326172a9, RZ ;  /* 0xcd9e8d5704047825 */ /* 0x000fe200078e00ff */
[----:B------:R-:W-:-:S03]  /*1afa0*/  LOP3.LUT R15, R7, UR26, R14, 0x96, !PT ;  /* 0x0000001a070f7c12 */ /* 0x000fc6000f8e960e */
[----:B------:R-:W-:Y:S01]  /*1afb0*/  IMAD.MOV.U32 R78, RZ, RZ, R79 ;  /* 0x000000ffff4e7224 */ /* 0x000fe200078e004f */
[----:B------:R-:W-:Y:S01]  /*1afc0*/  SHF.R.U32.HI R7, RZ, 0x10, R4 ;  /* 0x00000010ff077819 */ /* 0x000fe20000011604 */
[----:B------:R-:W-:Y:S01]  /*1afd0*/  STG.E.U16 desc[UR28][R2.64+-0xe0], R165 ;  /* 0xffff20a502007986 */ /* 0x000fe2000c10151c */
[----:B------:R-:W-:Y:S02]  /*1afe0*/  LOP3.LUT R14, R5, UR21, R6, 0x96, !PT ;  /* 0x00000015050e7c12 */ /* 0x000fe4000f8e9606 */
[C---:B------:R-:W-:Y:S01]  /*1aff0*/  LOP3.LUT R5, R4.reuse, 0xffff, RZ, 0xc0, !PT ;  /* 0x0000ffff04057812 */ /* 0x040fe200078ec0ff */
[----:B------:R-:W-:Y:S01]  /*1b000*/  STG.E.U16 desc[UR28][R2.64+-0xde], R163 ;  /* 0xffff22a302007986 */ /* 0x000fe2000c10151c */
[----:B------:R-:W-:Y:S02]  /*1b010*/  LOP3.LUT R6, R4, 0xff, RZ, 0xc0, !PT ;  /* 0x000000ff04067812 */ /* 0x000fe400078ec0ff */
[----:B------:R-:W-:Y:S01]  /*1b020*/  SHF.R.U32.HI R4, RZ, 0x18, R4 ;  /* 0x00000018ff047819 */ /* 0x000fe20000011604 */
[----:B------:R2:W5:Y:S01]  /*1b030*/  LDL.LU R179, [R1+0x194] ;  /* 0x0001940001b37983 */ /* 0x0005620000300800 */
[----:B------:R-:W-:-:S02]  /*1b040*/  LOP3.LUT R7, R7, 0xff, RZ, 0xc0, !PT ;  /* 0x000000ff07077812 */ /* 0x000fc400078ec0ff */
[----:B------:R-:W-:Y:S01]  /*1b050*/  SHF.R.U32.HI R5, RZ, 0x8, R5 ;  /* 0x00000008ff057819 */ /* 0x000fe20000011605 */
[----:B------:R-:W-:Y:S01]  /*1b060*/  IMAD.MOV.U32 R79, RZ, RZ, R177 ;  /* 0x000000ffff4f7224 */ /* 0x000fe200078e00b1 */
[----:B------:R-:W-:Y:S01]  /*1b070*/  PRMT R7, R7, 0x5410, R4 ;  /* 0x0000541007077816 */ /* 0x000fe20000000004 */
[----:B------:R-:W-:Y:S01]  /*1b080*/  IMAD.MOV.U32 R36, RZ, RZ, R78 ;  /* 0x000000ffff247224 */ /* 0x000fe200078e004e */
[----:B------:R-:W-:Y:S01]  /*1b090*/  LOP3.LUT R4, R14, 0xffff, RZ, 0xc0, !PT ;  /* 0x0000ffff0e047812 */ /* 0x000fe200078ec0ff */
[----:B------:R-:W-:Y:S01]  /*1b0a0*/  STG.E.U16 desc[UR28][R42.64+-0xe0], R161 ;  /* 0xffff20a12a007986 */ /* 0x000fe2000c10151c */
[----:B------:R-:W-:Y:S02]  /*1b0b0*/  PRMT R6, R6, 0x5410, R5 ;  /* 0x0000541006067816 */ /* 0x000fe40000000005 */
[----:B------:R-:W-:Y:S01]  /*1b0c0*/  SHF.R.U32.HI R5, RZ, 0x8, R4 ;  /* 0x00000008ff057819 */ /* 0x000fe20000011604 */
[----:B------:R-:W-:Y:S01]  /*1b0d0*/  STG.E.U16 desc[UR28][R42.64+-0xde], R162 ;  /* 0xffff22a22a007986 */ /* 0x000fe2000c10151c */
[----:B------:R-:W-:-:S03]  /*1b0e0*/  LOP3.LUT R4, R14, 0xff, RZ, 0xc0, !PT ;  /* 0x000000ff0e047812 */ /* 0x000fc600078ec0ff */
[----:B------:R2:W5:Y:S01]  /*1b0f0*/  LDL.LU R178, [R1+0x190] ;  /* 0x0001900001b27983 */ /* 0x0005620000300800 */
[----:B------:R-:W-:Y:S02]  /*1b100*/  PRMT R4, R4, 0x5410, R5 ;  /* 0x0000541004047816 */ /* 0x000fe40000000005 */
[--C-:B------:R-:W-:Y:S02]  /*1b110*/  HSET2.LE.AND R6, R6, R0.reuse, PT ;  /* 0x0000000006067233 */ /* 0x100fe40003803000 */
[--C-:B------:R-:W-:Y:S01]  /*1b120*/  HSET2.LE.AND R7, R7, R0.reuse, PT ;  /* 0x0000000007077233 */ /* 0x100fe20003803000 */
[----:B------:R-:W-:Y:S01]  /*1b130*/  IMAD.MOV.U32 R37, RZ, RZ, R79 ;  /* 0x000000ffff257224 */ /* 0x000fe200078e004f */
[----:B------:R-:W-:Y:S01]  /*1b140*/  HSET2.LE.AND R4, R4, R0, PT ;  /* 0x0000000004047233 */ /* 0x000fe20003803000 */
[----:B------:R-:W-:Y:S04]  /*1b150*/  STG.E.U16 desc[UR28][R12.64+-0xd0], R216 ;  /* 0xffff30d80c007986 */ /* 0x000fe8000c10151c */
[----:B------:R-:W-:Y:S01]  /*1b160*/  LOP3.LUT R4, R4, R45, RZ, 0xc0, !PT ;  /* 0x0000002d04047212 */ /* 0x000fe200078ec0ff */
        /* <DEDUP_REMOVED lines=8> */
[----:B------:R-:W-:-:S04]  /*1b1f0*/  IMAD.MOV.U32 R22, RZ, RZ, R127 ;  /* 0x000000ffff167224 */ /* 0x000fc800078e007f */
[----:B------:R-:W-:Y:S02]  /*1b200*/  IMAD.MOV.U32 R49, RZ, RZ, R22 ;  /* 0x000000ffff317224 */ /* 0x000fe400078e0016 */
[----:B------:R-:W1:Y:S01]  /*1b210*/  LDSM.16.MT88.4 R20, [R169+0x6000] ;  /* 0x00600000a914783b */ /* 0x000e620000004200 */
[--C-:B------:R-:W-:Y:S02]  /*1b220*/  SHF.R.U32.HI R5, RZ, 0x10, R14.reuse ;  /* 0x00000010ff057819 */ /* 0x100fe4000001160e */
[----:B------:R-:W-:Y:S02]  /*1b230*/  SHF.R.U32.HI R14, RZ, 0x18, R14 ;  /* 0x00000018ff0e7819 */ /* 0x000fe4000001160e */
[----:B------:R-:W-:-:S04]  /*1b240*/  LOP3.LUT R5, R5, 0xff, RZ, 0xc0, !PT ;  /* 0x000000ff05057812 */ /* 0x000fc800078ec0ff */
[----:B------:R-:W-:-:S05]  /*1b250*/  PRMT R5, R5, 0x5410, R14 ;  /* 0x0000541005057816 */ /* 0x000fca000000000e */
[----:B------:R-:W-:Y:S01]  /*1b260*/  HSET2.LE.AND R5, R5, R0, PT ;  /* 0x0000000005057233 */ /* 0x000fe20003803000 */
[----:B------:R-:W-:Y:S01]  /*1b270*/  IMAD.MOV.U32 R127, RZ, RZ, R115 ;  /* 0x000000ffff7f7224 */ /* 0x000fe200078e0073 */
[----:B------:R-:W-:Y:S02]  /*1b280*/  LOP3.LUT R6, R6, R38, RZ, 0xc0, !PT ;  /* 0x0000002606067212 */ /* 0x000fe400078ec0ff */
[----:B------:R-:W-:Y:S02]  /*1b290*/  LOP3.LUT R7, R7, R39, RZ, 0xc0, !PT ;  /* 0x0000002707077212 */ /* 0x000fe400078ec0ff */
[----:B------:R-:W-:Y:S01]  /*1b2a0*/  LOP3.LUT R5, R5, R44, RZ, 0xc0, !PT ;  /* 0x0000002c05057212 */ /* 0x000fe200078ec0ff */
[----:B------:R-:W-:Y:S02]  /*1b2b0*/  IMAD.MOV.U32 R51, RZ, RZ, R48 ;  /* 0x000000ffff337224 */ /* 0x000fe400078e0030 */
[----:B------:R-:W-:Y:S02]  /*1b2c0*/  IMAD.MOV.U32 R48, RZ, RZ, R127 ;  /* 0x000000ffff307224 */ /* 0x000fe400078e007f */
[----:B------:R-:W-:-:S02]  /*1b2d0*/  IMAD.MOV.U32 R38, RZ, RZ, R76 ;  /* 0x000000ffff267224 */ /* 0x000fc400078e004c */
[----:B------:R-:W-:Y:S02]  /*1b2e0*/  IMAD.MOV.U32 R39, RZ, RZ, R77 ;  /* 0x000000ffff277224 */ /* 0x000fe400078e004d */
[----:B------:R-:W-:Y:S02]  /*1b2f0*/  IMAD.MOV.U32 R14, RZ, RZ, R67 ;  /* 0x000000ffff0e7224 */ /* 0x000fe400078e0043 */
[----:B------:R-:W-:Y:S01]  /*1b300*/  IMAD.MOV.U32 R27, RZ, RZ, R73 ;  /* 0x000000ffff1b7224 */ /* 0x000fe200078e0049 */
[----:B-1----:R-:W-:Y:S07]  /*1b310*/  HMMA.16816.F32 R76, R8, R20, R136 ;  /* 0x00000014084c723c */ /* 0x002fee0000001888 */
[----:B------:R-:W-:-:S02]  /*1b320*/  IMAD.MOV.U32 R137, RZ, RZ, R66 ;  /* 0x000000ffff897224 */ /* 0x000fc400078e0042 */
[C---:B------:R-:W-:Y:S01]  /*1b330*/  HMMA.16816.F32 R64, R4.reuse, R22, R104 ;  /* 0x000000160440723c */ /* 0x040fe20000001868 */
        /* <DEDUP_REMOVED lines=8> */
[----:B------:R-:W-:Y:S01]  /*1b3c0*/  HMMA.16816.F32 R48, R8, R22, R132 ;  /* 0x000000160830723c */ /* 0x000fe20000001884 */
[----:B------:R-:W1:Y:S01]  /*1b3d0*/  LDSM.16.MT88.4 R20, [R172+0x6000] ;  /* 0x00600000ac14783b */ /* 0x000e620000004200 */
[----:B------:R-:W-:Y:S02]  /*1b3e0*/  IMAD.MOV.U32 R115, RZ, RZ, R114 ;  /* 0x000000ffff737224 */ /* 0x000fe400078e0072 */
[----:B------:R-:W-:Y:S02]  /*1b3f0*/  IMAD.MOV.U32 R114, RZ, RZ, R83 ;  /* 0x000000ffff727224 */ /* 0x000fe400078e0053 */
[----:B------:R-:W-:Y:S02]  /*1b400*/  IMAD.MOV.U32 R83, RZ, RZ, R82 ;  /* 0x000000ffff537224 */ /* 0x000fe400078e0052 */
[----:B------:R-:W-:-:S02]  /*1b410*/  IMAD.MOV.U32 R82, RZ, RZ, R81 ;  /* 0x000000ffff527224 */ /* 0x000fc400078e0051 */
[----:B------:R-:W-:Y:S02]  /*1b420*/  IMAD.MOV.U32 R81, RZ, RZ, R80 ;  /* 0x000000ffff517224 */ /* 0x000fe400078e0050 */
        /* <DEDUP_REMOVED lines=9> */
[----:B-1----:R-:W-:Y:S07]  /*1b4c0*/  HMMA.16816.F32 R100, R8, R20, R248 ;  /* 0x000000140864723c */ /* 0x002fee00000018f8 */
[----:B------:R-:W-:Y:S02]  /*1b4d0*/  IMAD.MOV.U32 R248, RZ, RZ, R83 ;  /* 0x000000fffff87224 */ /* 0x000fe400078e0053 */
[----:B------:R-:W-:-:S02]  /*1b4e0*/  IMAD.MOV.U32 R249, RZ, RZ, R82 ;  /* 0x000000fffff97224 */ /* 0x000fc400078e0052 */
[----:B------:R-:W-:Y:S02]  /*1b4f0*/  IMAD.MOV.U32 R250, RZ, RZ, R81 ;  /* 0x000000fffffa7224 */ /* 0x000fe400078e0051 */
[----:B------:R-:W-:Y:S01]  /*1b500*/  IMAD.MOV.U32 R251, RZ, RZ, R80 ;  /* 0x000000fffffb7224 */ /* 0x000fe200078e0050 */
[C---:B------:R-:W-:Y:S06]  /*1b510*/  HMMA.16816.F32 R84, R4.reuse, R20, R96 ;  /* 0x000000140454723c */ /* 0x040fec0000001860 */
[-C--:B------:R-:W-:Y:S06]  /*1b520*/  HMMA.16816.F32 R80, R4, R22.reuse, R92 ;  /* 0x000000160450723c */ /* 0x080fec000000185c */
[----:B------:R-:W-:Y:S01]  /*1b530*/  HMMA.16816.F32 R96, R8, R22, R248 ;  /* 0x000000160860723c */ /* 0x000fe200000018f8 */
[----:B------:R-:W1:Y:S01]  /*1b540*/  LDSM.16.MT88.4 R20, [R170+0x6000] ;  /* 0x00600000aa14783b */ /* 0x000e620000004200 */
        /* <DEDUP_REMOVED lines=15> */
[----:B------:R-:W-:Y:S01]  /*1b640*/  HMMA.16816.F32 R104, R8, R20, R104 ;  /* 0x000000140868723c */ /* 0x000fe20000001868 */
[----:B------:R-:W-:-:S05]  /*1b650*/  IMAD.MOV.U32 R91, RZ, RZ, R56 ;  /* 0x000000ffff5b7224 */ /* 0x000fca00078e0038 */
[-C--:B------:R-:W-:Y:S06]  /*1b660*/  HMMA.16816.F32 R56, R4, R22.reuse, R120 ;  /* 0x000000160438723c */ /* 0x080fec0000001878 */
[----:B------:R-:W-:Y:S01]  /*1b670*/  HMMA.16816.F32 R92, R8, R22, R92 ;  /* 0x00000016085c723c */ /* 0x000fe2000000185c */
[----:B------:R-:W1:Y:S01]  /*1b680*/  LDSM.16.MT88.4 R20, [R171+0x6000] ;  /* 0x00600000ab14783b */ /* 0x000e620000004200 */
[----:B------:R-:W-:Y:S02]  /*1b690*/  IMAD.MOV.U32 R120, RZ, RZ, R91 ;  /* 0x000000ffff787224 */ /* 0x000fe400078e005b */
[----:B------:R-:W-:-:S02]  /*1b6a0*/  IMAD.MOV.U32 R121, RZ, RZ, R44 ;  /* 0x000000ffff797224 */ /* 0x000fc400078e002c */
[----:B------:R-:W-:Y:S02]  /*1b6b0*/  IMAD.MOV.U32 R122, RZ, RZ, R45 ;  /* 0x000000ffff7a7224 */ /* 0x000fe400078e002d */
[----:B------:R-:W-:Y:S01]  /*1b6c0*/  IMAD.MOV.U32 R123, RZ, RZ, R46 ;  /* 0x000000ffff7b7224 */ /* 0x000fe200078e002e */
[-C--:B-1----:R-:W-:Y:S06]  /*1b6d0*/  HMMA.16816.F32 R88, R8, R20.reuse, R52 ;  /* 0x000000140858723c */ /* 0x082fec0000001834 */
[----:B------:R-:W-:Y:S07]  /*1b6e0*/  HMMA.16816.F32 R52, R4, R20, R236 ;  /* 0x000000140434723c */ /* 0x000fee00000018ec */
[----:B------:R-:W-:-:S02]  /*1b6f0*/  IMAD.MOV.U32 R239, RZ, RZ, R47 ;  /* 0x000000ffffef7224 */ /* 0x000fc400078e002f */
[-C--:B------:R-:W-:Y:S07]  /*1b700*/  HMMA.16816.F32 R44, R4, R22.reuse, R244 ;  /* 0x00000016042c723c */ /* 0x080fee00000018f4 */
[----:B------:R-:W-:Y:S01]  /*1b710*/  IMAD.WIDE.U32 R4, R15, -0x2daee0ad, RZ ;  /* 0xd2511f530f047825 */ /* 0x000fe200078e00ff */
[----:B------:R-:W-:Y:S01]  /*1b720*/  HMMA.16816.F32 R36, R8, R22, R36 ;  /* 0x000000160824723c */ /* 0x000fe20000001824 */
[----:B------:R-:W-:Y:S03]  /*1b730*/  LDSM.16.MT88.4 R20, [R170+0x6800] ;  /* 0x00680000aa14783b */ /* 0x000fe60000004200 */
[----:B------:R-:W-:-:S02]  /*1b740*/  LOP3.LUT R6, R5, UR20, R24, 0x96, !PT ;  /* 0x0000001405067c12 */ /* 0x000fc4000f8e9618 */
[C---:B------:R-:W-:Y:S02]  /*1b750*/  LOP3.LUT R5, R4.reuse, 0xffff, RZ, 0xc0, !PT ;  /* 0x0000ffff04057812 */ /* 0x040fe400078ec0ff */
[----:B------:R-:W-:Y:S02]  /*1b760*/  LOP3.LUT R7, R4, 0xff, RZ, 0xc0, !PT ;  /* 0x000000ff04077812 */ /* 0x000fe400078ec0ff */
[----:B------:R-:W-:Y:S02]  /*1b770*/  SHF.R.U32.HI R8, RZ, 0x8, R5 ;  /* 0x00000008ff087819 */ /* 0x000fe40000011605 */
[--C-:B------:R-:W-:Y:S02]  /*1b780*/  SHF.R.U32.HI R5, RZ, 0x10, R4.reuse ;  /* 0x00000010ff057819 */ /* 0x100fe40000011604 */
[----:B------:R-:W-:Y:S02]  /*1b790*/  SHF.R.U32.HI R10, RZ, 0x18, R4 ;  /* 0x00000018ff0a7819 */ /* 0x000fe40000011604 */
[----:B------:R-:W-:Y:S01]  /*1b7a0*/  LOP3.LUT R4, R6, 0xffff, RZ, 0xc0, !PT ;  /* 0x0000ffff06047812 */ /* 0x000fe200078ec0ff */
[----:B------:R-:W-:Y:S01]  /*1b7b0*/  IMAD.MOV.U32 R237, RZ, RZ, R121 ;  /* 0x000000ffffed7224 */ /* 0x000fe200078e0079 */
[----:B------:R-:W-:Y:S01]  /*1b7c0*/  PRMT R15, R7, 0x5410, R8 ;  /* 0x00005410070f7816 */ /* 0x000fe20000000008 */
[----:B------:R-:W-:Y:S01]  /*1b7d0*/  IMAD.MOV.U32 R121, RZ, RZ, R122 ;  /* 0x000000ffff797224 */ /* 0x000fe200078e007a */
[----:B------:R-:W-:Y:S01]  /*1b7e0*/  LOP3.LUT R8, R5, 0xff, RZ, 0xc0, !PT ;  /* 0x000000ff05087812 */ /* 0x000fe200078ec0ff */
[----:B------:R-:W-:Y:S01]  /*1b7f0*/  IMAD.MOV.U32 R122, RZ, RZ, R249 ;  /* 0x000000ffff7a7224 */ /* 0x000fe200078e00f9 */
[----:B------:R-:W-:-:S02]  /*1b800*/  SHF.R.U32.HI R7, RZ, 0x10, R6 ;  /* 0x00000010ff077819 */ /* 0x000fc40000011606 */
[----:B------:R-:W-:Y:S01]  /*1b810*/  LOP3.LUT R9, R6, 0xff, RZ, 0xc0, !PT ;  /* 0x000000ff06097812 */ /* 0x000fe200078ec0ff */
[----:B------:R-:W-:Y:S01]  /*1b820*/  IMAD.MOV.U32 R249, RZ, RZ, R250 ;  /* 0x000000fffff97224 */ /* 0x000fe200078e00fa */
[----:B------:R-:W-:Y:S01]  /*1b830*/  SHF.R.U32.HI R5, RZ, 0x8, R4 ;  /* 0x00000008ff057819 */ /* 0x000fe20000011604 */
[----:B------:R-:W-:Y:S01]  /*1b840*/  IMAD.MOV.U32 R250, RZ, RZ, R251 ;  /* 0x000000fffffa7224 */ /* 0x000fe200078e00fb */
[----:B------:R-:W-:Y:S01]  /*1b850*/  LOP3.LUT R4, R7, 0xff, RZ, 0xc0, !PT ;  /* 0x000000ff07047812 */ /* 0x000fe200078ec0ff */
[----:B------:R-:W-:Y:S01]  /*1b860*/  IMAD.MOV.U32 R251, RZ, RZ, R14 ;  /* 0x000000fffffb7224 */ /* 0x000fe200078e000e */
[----:B------:R-:W-:Y:S02]  /*1b870*/  PRMT R7, R8, 0x5410, R10 ;  /* 0x0000541008077816 */ /* 0x000fe4000000000a */
[----:B------:R-:W-:Y:S02]  /*1b880*/  PRMT R14, R9, 0x5410, R5 ;  /* 0x00005410090e7816 */ /* 0x000fe40000000005 */
[----:B------:R-:W1:Y:S01]  /*1b890*/  LDSM.16.MT88.4 R8, [R169+0x6800] ;  /* 0x00680000a908783b */ /* 0x000e620000004200 */
[----:B------:R-:W-:-:S04]  /*1b8a0*/  SHF.R.U32.HI R6, RZ, 0x18, R6 ;  /* 0x00000018ff067819 */ /* 0x000fc80000011606 */
[----:B------:R-:W-:Y:S02]  /*1b8b0*/  PRMT R5, R4, 0x5410, R6 ;  /* 0x0000541004057816 */ /* 0x000fe40000000006 */
[--C-:B------:R-:W-:Y:S02]  /*1b8c0*/  HSET2.LE.AND R6, R15, R0.reuse, PT ;  /* 0x000000000f067233 */ /* 0x100fe40003803000 */
[--C-:B------:R-:W-:Y:S02]  /*1b8d0*/  HSET2.LE.AND R7, R7, R0.reuse, PT ;  /* 0x0000000007077233 */ /* 0x100fe40003803000 */
[--C-:B------:R-:W-:Y:S02]  /*1b8e0*/  HSET2.LE.AND R4, R14, R0.reuse, PT ;  /* 0x000000000e047233 */ /* 0x100fe40003803000 */
        /* <DEDUP_REMOVED lines=21> */
[----:B-1----:R-:W-:Y:S01]  /*1ba40*/  HMMA.16816.F32 R136, R16, R8, R76 ;  /* 0x000000081088723c */ /* 0x002fe2000000184c */
[----:B------:R-:W-:-:S02]  /*1ba50*/  IMAD.MOV.U32 R236, RZ, RZ, R114 ;  /* 0x000000ffffec7224 */ /* 0x000fc400078e0072 */
[----:B------:R-:W-:Y:S02]  /*1ba60*/  IMAD.MOV.U32 R110, RZ, RZ, R251 ;  /* 0x000000ffff6e7224 */ /* 0x000fe400078e00fb */
[----:B------:R-:W-:Y:S01]  /*1ba70*/  IMAD.MOV.U32 R246, RZ, RZ, R27 ;  /* 0x000000fffff67224 */ /* 0x000fe200078e001b */
[C---:B------:R-:W-:Y:S01]  /*1ba80*/  HMMA.16816.F32 R112, R4.reuse, R8, R72 ;  /* 0x000000080470723c */ /* 0x040fe20000001848 */
[----:B------:R-:W-:Y:S02]  /*1ba90*/  IMAD.MOV.U32 R251, RZ, RZ, R26 ;  /* 0x000000fffffb7224 */ /* 0x000fe400078e001a */
[----:B------:R-:W1:Y:S03]  /*1baa0*/  LDSM.16.MT88.4 R24, [R172+0x6800] ;  /* 0x00680000ac18783b */ /* 0x000e660000004200 */
[-C--:B------:R-:W-:Y:S06]  /*1bab0*/  HMMA.16816.F32 R72, R4, R10.reuse, R64 ;  /* 0x0000000a0448723c */ /* 0x080fec0000001840 */
[----:B------:R-:W-:Y:S01]  /*1bac0*/  HMMA.16816.F32 R76, R16, R10, R48 ;  /* 0x0000000a104c723c */ /* 0x000fe20000001830 */
[----:B------:R-:W3:Y:S05]  /*1bad0*/  LDSM.16.MT88.4 R8, [R171+0x6800] ;  /* 0x00680000ab08783b */ /* 0x000eea0000004200 */
[C---:B------:R-:W-:Y:S06]  /*1bae0*/  HMMA.16816.F32 R64, R4.reuse, R20, R60 ;  /* 0x000000140440723c */ /* 0x040fec000000183c */
[C---:B------:R-:W-:Y:S06]  /*1baf0*/  HMMA.16816.F32 R56, R4.reuse, R22, R56 ;  /* 0x000000160438723c */ /* 0x040fec0000001838 */
[C---:B-1----:R-:W-:Y:S06]  /*1bb00*/  HMMA.16816.F32 R84, R4.reuse, R24, R84 ;  /* 0x000000180454723c */ /* 0x042fec0000001854 */
[C---:B------:R-:W-:Y:S06]  /*1bb10*/  HMMA.16816.F32 R80, R4.reuse, R26, R80 ;  /* 0x0000001a0450723c */ /* 0x040fec0000001850 */
[C---:B---3--:R-:W-:Y:S06]  /*1bb20*/  HMMA.16816.F32 R52, R4.reuse, R8, R52 ;  /* 0x000000080434723c */ /* 0x048fec0000001834 */
[----:B------:R-:W-:Y:S07]  /*1bb30*/  HMMA.16816.F32 R44, R4, R10, R44 ;  /* 0x0000000a042c723c */ /* 0x000fee000000182c */
[----:B------:R-:W-:Y:S01]  /*1bb40*/  LOP3.LUT R6, R29, UR40, R30, 0x96, !PT ;  /* 0x000000281d067c12 */ /* 0x000fe2000f8e961e */
[----:B------:R-:W-:-:S04]  /*1bb50*/  IMAD.WIDE.U32 R4, R31, -0x2daee0ad, RZ ;  /* 0xd2511f531f047825 */ /* 0x000fc800078e00ff */
[----:B------:R-:W-:Y:S01]  /*1bb60*/  IMAD.WIDE.U32 R6, R6, -0x2daee0ad, RZ ;  /* 0xd2511f5306067825 */ /* 0x000fe200078e00ff */
[----:B------:R-:W-:-:S04]  /*1bb70*/  LOP3.LUT R5, R5, UR39, R34, 0x96, !PT ;  /* 0x0000002705057c12 */ /* 0x000fc8000f8e9622 */
[----:B------:R-:W-:Y:S01]  /*1bb80*/  LOP3.LUT R7, R7, UR37, R4, 0x96, !PT ;  /* 0x0000002507077c12 */ /* 0x000fe2000f8e9604 */
[----:B------:R-:W-:Y:S01]  /*1bb90*/  HMMA.16816.F32 R48, R16, R26, R96 ;  /* 0x0000001a1030723c */ /* 0x000fe20000001860 */
[----:B------:R-:W-:-:S06]  /*1bba0*/  IMAD.WIDE.U32 R4, R5, -0x326172a9, RZ ;  /* 0xcd9e8d5705047825 */ /* 0x000fcc00078e00ff */
[----:B------:R-:W-:Y:S01]  /*1bbb0*/  IMAD.WIDE.U32 R26, R7, -0x326172a9, RZ ;  /* 0xcd9e8d57071a7825 */ /* 0x000fe200078e00ff */
[----:B------:R-:W-:Y:S01]  /*1bbc0*/  LOP3.LUT R5, R5, UR38, R28, 0x96, !PT ;  /* 0x0000002605057c12 */ /* 0x000fe2000f8e961c */
[----:B------:R-:W-:Y:S01]  /*1bbd0*/  HMMA.16816.F32 R60, R16, R24, R100 ;  /* 0x00000018103c723c */ /* 0x000fe20000001864 */
[----:B------:R-:W1:Y:S02]  /*1bbe0*/  LDSM.16.MT88.4 R28, [R171+0x7000] ;  /* 0x00700000ab1c783b */ /* 0x000e640000004200 */
[----:B------:R-:W-:Y:S01]  /*1bbf0*/  LOP3.LUT R7, R27, UR31, R4, 0x96, !PT ;  /* 0x0000001f1b077c12 */ /* 0x000fe2000f8e9604 */
[----:B------:R-:W-:-:S04]  /*1bc00*/  IMAD.WIDE.U32 R4, R5, -0x2daee0ad, RZ ;  /* 0xd2511f5305047825 */ /* 0x000fc800078e00ff */
[----:B------:R-:W-:Y:S01]  /*1bc10*/  IMAD.WIDE.U32 R24, R7, -0x2daee0ad, RZ ;  /* 0xd2511f5307187825 */ /* 0x000fe200078e00ff */
[----:B------:R-:W-:-:S04]  /*1bc20*/  LOP3.LUT R7, R5, UR30, R6, 0x96, !PT ;  /* 0x0000001e05077c12 */ /* 0x000fc8000f8e9606 */
[----:B------:R-:W-:-:S05]  /*1bc30*/  LOP3.LUT R4, R25, UR24, R4, 0x96, !PT ;  /* 0x0000001819047c12 */ /* 0x000fca000f8e9604 */
[----:B------:R-:W-:-:S04]  /*1bc40*/  IMAD.WIDE.U32 R4, R4, -0x326172a9, RZ ;  /* 0xcd9e8d5704047825 */ /* 0x000fc800078e00ff */
[----:B------:R-:W-:Y:S01]  /*1bc50*/  IMAD.WIDE.U32 R14, R7, -0x326172a9, RZ ;  /* 0xcd9e8d57070e7825 */ /* 0x000fe200078e00ff */
[----:B------:R-:W-:-:S04]  /*1bc60*/  LOP3.LUT R6, R4, 0xffff, RZ, 0xc0, !PT ;  /* 0x0000ffff04067812 */ /* 0x000fc800078ec0ff */
[----:B------:R-:W-:Y:S02]  /*1bc70*/  SHF.R.U32.HI R7, RZ, 0x8, R6 ;  /* 0x00000008ff077819 */ /* 0x000fe40000011606 */
[----:B------:R-:W-:Y:S02]  /*1bc80*/  LOP3.LUT R6, R4, 0xff, RZ, 0xc0, !PT ;  /* 0x000000ff04067812 */ /* 0x000fe400078ec0ff */
[----:B------:R-:W-:Y:S01]  /*1bc90*/  LOP3.LUT R5, R5, UR21, R14, 0x96, !PT ;  /* 0x0000001505057c12 */ /* 0x000fe2000f8e960e */
[C---:B------:R-:W-:Y:S06]  /*1bca0*/  HMMA.16816.F32 R88, R16.reuse, R8, R88 ;  /* 0x000000081058723c */ /* 0x040fec0000001858 */
[----:B------:R-:W-:Y:S01]  /*1bcb0*/  HMMA.16816.F32 R96, R16, R10, R36 ;  /* 0x0000000a1060723c */ /* 0x000fe20000001824 */
[----:B------:R-:W-:-:S02]  /*1bcc0*/  SHF.R.U32.HI R9, RZ, 0x10, R4 ;  /* 0x00000010ff097819 */ /* 0x000fc40000011604 */
[----:B------:R-:W-:-:S04]  /*1bcd0*/  LOP3.LUT R8, R5, 0xff, RZ, 0xc0, !PT ;  /* 0x000000ff05087812 */ /* 0x000fc800078ec0ff */
[----:B------:R-:W-:Y:S02]  /*1bce0*/  PRMT R11, R6, 0x5410, R7 ;  /* 0x00005410060b7816 */ /* 0x000fe40000000007 */
[----:B------:R-:W-:Y:S02]  /*1bcf0*/  SHF.R.U32.HI R10, RZ, 0x18, R4 ;  /* 0x00000018ff0a7819 */ /* 0x000fe40000011604 */
[--C-:B------:R-:W-:Y:S02]  /*1bd00*/  SHF.R.U32.HI R6, RZ, 0x10, R5.reuse ;  /* 0x00000010ff067819 */ /* 0x100fe40000011605 */
[----:B------:R-:W-:Y:S02]  /*1bd10*/  LOP3.LUT R4, R5, 0xffff, RZ, 0xc0, !PT ;  /* 0x0000ffff05047812 */ /* 0x000fe400078ec0ff */
[----:B------:R-:W-:Y:S02]  /*1bd20*/  SHF.R.U32.HI R7, RZ, 0x18, R5 ;  /* 0x00000018ff077819 */ /* 0x000fe40000011605 */
[----:B------:R-:W-:-:S02]  /*1bd30*/  LOP3.LUT R5, R9, 0xff, RZ, 0xc0, !PT ;  /* 0x000000ff09057812 */ /* 0x000fc400078ec0ff */
[----:B------:R-:W-:Y:S02]  /*1bd40*/  LOP3.LUT R6, R6, 0xff, RZ, 0xc0, !PT ;  /* 0x000000ff06067812 */ /* 0x000fe400078ec0ff */
[----:B------:R-:W-:Y:S01]  /*1bd50*/  SHF.R.U32.HI R4, RZ, 0x8, R4 ;  /* 0x00000008ff047819 */ /* 0x000fe20000011604 */
[----:B------:R-:W-:Y:S01]  /*1bd60*/  IMAD.MOV.U32 R103, RZ, RZ, R120 ;  /* 0x000000ffff677224 */ /* 0x000fe200078e0078 */
[----:B------:R-:W-:Y:S01]  /*1bd70*/  PRMT R14, R5, 0x5410, R10 ;  /* 0x00005410050e7816 */ /* 0x000fe2000000000a */
[----:B------:R-:W-:Y:S01]  /*1bd80*/  IMAD.MOV.U32 R102, RZ, RZ, R121 ;  /* 0x000000ffff667224 */ /* 0x000fe200078e0079 */
[----:B------:R-:W-:Y:S01]  /*1bd90*/  PRMT R5, R6, 0x5410, R7 ;  /* 0x0000541006057816 */ /* 0x000fe20000000007 */
[----:B------:R-:W-:Y:S01]  /*1bda0*/  IMAD.MOV.U32 R101, RZ, RZ, R122 ;  /* 0x000000ffff657224 */ /* 0x000fe200078e007a */
[----:B------:R-:W-:Y:S01]  /*1bdb0*/  HMMA.16816.F32 R92, R16, R22, R92 ;  /* 0x00000016105c723c */ /* 0x000fe2000000185c */
[----:B------:R-:W-:Y:S01]  /*1bdc0*/  IMAD.MOV.U32 R100, RZ, RZ, R123 ;  /* 0x000000ffff647224 */ /* 0x000fe200078e007b */
[----:B------:R-:W-:-:S02]  /*1bdd0*/  PRMT R4, R8, 0x5410, R4 ;  /* 0x0000541008047816 */ /* 0x000fc40000000004 */
[--C-:B------:R-:W-:Y:S02]  /*1bde0*/  HSET2.LE.AND R6, R11, R0.reuse, PT ;  /* 0x000000000b067233 */ /* 0x100fe40003803000 */
[----:B------:R-:W-:Y:S01]  /*1bdf0*/  HMMA.16816.F32 R120, R16, R20, R104 ;  /* 0x000000141078723c */ /* 0x000fe20000001868 */
[----:B------:R-:W3:Y:S04]  /*1be00*/  LDSM.16.MT88.4 R16, [R169+0x7000] ;  /* 0x00700000a910783b */ /* 0x000ee80000004200 */
[----:B------:R-:W4:Y:S04]  /*1be10*/  LDSM.16.MT88.4 R8, [R172+0x7000] ;  /* 0x00700000ac08783b */ /* 0x000f280000004200 */
[----:B------:R-:W2:Y:S01]  /*1be20*/  LDSM.16.MT88.4 R20, [R170+0x7000] ;  /* 0x00700000aa14783b */ /* 0x000ea20000004200 */
[----:B------:R-:W-:-:S02]  /*1be30*/  HSET2.LE.AND R4, R4, R0, PT ;  /* 0x0000000004047233 */ /* 0x000fc40003803000 */
[--C-:B------:R-:W-:Y:S02]  /*1be40*/  HSET2.LE.AND R5, R5, R0.reuse, PT ;  /* 0x0000000005057233 */ /* 0x100fe40003803000 */
[----:B------:R-:W-:Y:S02]  /*1be50*/  HSET2.LE.AND R7, R14, R0, PT ;  /* 0x000000000e077233 */ /* 0x000fe40003803000 */
[----:B------:R-:W-:Y:S02]  /*1be60*/  LOP3.LUT R4, R4, R126, RZ, 0xc0, !PT ;  /* 0x0000007e04047212 */ /* 0x000fe400078ec0ff */
[----:B------:R-:W-:Y:S02]  /*1be70*/  LOP3.LUT R5, R5, R119, RZ, 0xc0, !PT ;  /* 0x0000007705057212 */ /* 0x000fe400078ec0ff */
[----:B------:R-:W-:Y:S02]  /*1be80*/  LOP3.LUT R6, R6, R124, RZ, 0xc0, !PT ;  /* 0x0000007c06067212 */ /* 0x000fe400078ec0ff */
[----:B------:R-:W-:-:S07]  /*1be90*/  LOP3.LUT R7, R7, R125, RZ, 0xc0, !PT ;  /* 0x0000007d07077212 */ /* 0x000fce00078ec0ff */
[C---:B-1----:R-:W-:Y:S06]  /*1bea0*/  HMMA.16816.F32 R52, R4.reuse, R28, R52 ;  /* 0x0000001c0434723c */ /* 0x042fec0000001834 */
[C---:B------:R-:W-:Y:S06]  /*1beb0*/  HMMA.16816.F32 R44, R4.reuse, R30, R44 ;  /* 0x0000001e042c723c */ /* 0x040fec000000182c */
[C---:B---3--:R-:W-:Y:S06]  /*1bec0*/  HMMA.16816.F32 R112, R4.reuse, R16, R112 ;  /* 0x000000100470723c */ /* 0x048fec0000001870 */
[C---:B------:R-:W-:Y:S06]  /*1bed0*/  HMMA.16816.F32 R104, R4.reuse, R18, R72 ;  /* 0x000000120468723c */ /* 0x040fec0000001848 */
[C---:B----4-:R-:W-:Y:S06]  /*1bee0*/  HMMA.16816.F32 R84, R4.reuse, R8, R84 ;  /* 0x000000080454723c */ /* 0x050fec0000001854 */
[C---:B------:R-:W-:Y:S06]  /*1bef0*/  HMMA.16816.F32 R80, R4.reuse, R10, R80 ;  /* 0x0000000a0450723c */ /* 0x040fec0000001850 */
[C---:B--2---:R-:W-:Y:S06]  /*1bf00*/  HMMA.16816.F32 R64, R4.reuse, R20, R64 ;  /* 0x000000140440723c */ /* 0x044fec0000001840 */
[----:B------:R-:W-:Y:S07]  /*1bf10*/  HMMA.16816.F32 R56, R4, R22, R56 ;  /* 0x000000160438723c */ /* 0x000fee0000001838 */
[----:B------:R-:W-:-:S02]  /*1bf20*/  LOP3.LUT R4, R117, 0xff, RZ, 0xc0, !PT ;  /* 0x000000ff75047812 */ /* 0x000fc400078ec0ff */
[----:B------:R-:W-:Y:S02]  /*1bf30*/  SHF.R.U32.HI R5, RZ, 0x8, R109 ;  /* 0x00000008ff057819 */ /* 0x000fe4000001166d */
[----:B------:R-:W-:Y:S02]  /*1bf40*/  PRMT R7, R4, 0x5410, R116 ;  /* 0x0000541004077816 */ /* 0x000fe40000000074 */
[----:B------:R-:W-:Y:S02]  /*1bf50*/  LOP3.LUT R4, R40, 0xffff, RZ, 0xc0, !PT ;  /* 0x0000ffff28047812 */ /* 0x000fe400078ec0ff */
[----:B------:R-:W-:Y:S02]  /*1bf60*/  PRMT R6, R118, 0x5410, R5 ;  /* 0x0000541076067816 */ /* 0x000fe40000000005 */
[----:B------:R-:W-:Y:S01]  /*1bf70*/  SHF.R.U32.HI R5, RZ, 0x8, R4 ;  /* 0x00000008ff057819 */ /* 0x000fe20000011604 */
[----:B------:R-:W-:Y:S01]  /*1bf80*/  IMAD.MOV.U32 R35, RZ, RZ, R111 ;  /* 0x000000ffff237224 */ /* 0x000fe200078e006f */
[----:B------:R-:W-:Y:S01]  /*1bf90*/  LOP3.LUT R4, R40, 0xff, RZ, 0xc0, !PT ;  /* 0x000000ff28047812 */ /* 0x000fe200078ec0ff */
[----:B------:R-:W-:Y:S01]  /*1bfa0*/  IMAD.MOV.U32 R127, RZ, RZ, R175 ;  /* 0x000000ffff7f7224 */ /* 0x000fe200078e00af */
[----:B------:R-:W-:Y:S01]  /*1bfb0*/  HSET2.LE.AND R6, R6, R0, PT ;  /* 0x0000000006067233 */ /* 0x000fe20003803000 */
[----:B------:R-:W-:Y:S01]  /*1bfc0*/  IMAD.MOV.U32 R75, RZ, RZ, R237 ;  /* 0x000000ffff4b7224 */ /* 0x000fe200078e00ed */
[----:B------:R-:W-:Y:S01]  /*1bfd0*/  PRMT R14, R4, 0x5410, R5 ;  /* 0x00005410040e7816 */ /* 0x000fe20000000005 */
[----:B------:R-:W-:Y:S01]  /*1bfe0*/  IMAD.MOV.U32 R34, RZ, RZ, R238 ;  /* 0x000000ffff227224 */ /* 0x000fe200078e00ee */
[--C-:B------:R-:W-:Y:S01]  /*1bff0*/  SHF.R.U32.HI R4, RZ, 0x10, R40.reuse ;  /* 0x00000010ff047819 */ /* 0x100fe20000011628 */
[----:B------:R-:W-:Y:S01]  /*1c000*/  LDSM.16.MT88.4 R116, [R170+0x7800] ;  /* 0x00780000aa74783b */ /* 0x000fe20000004200 */
[----:B------:R-:W-:-:S02]  /*1c010*/  SHF.R.U32.HI R5, RZ, 0x18, R40 ;  /* 0x00000018ff057819 */ /* 0x000fc40000011628 */
[----:B------:R-:W-:Y:S01]  /*1c020*/  LOP3.LUT R4, R4, 0xff, RZ, 0xc0, !PT ;  /* 0x000000ff04047812 */ /* 0x000fe200078ec0ff */
[----:B------:R-:W-:Y:S03]  /*1c030*/  STG.E.U16 desc[UR28][R2.64+-0xd0], R160 ;  /* 0xffff30a002007986 */ /* 0x000fe6000c10151c */
[----:B------:R-:W-:Y:S01]  /*1c040*/  PRMT R5, R4, 0x5410, R5 ;  /* 0x0000541004057816 */ /* 0x000fe20000000005 */
[----:B------:R-:W-:Y:S01]  /*1c050*/  STG.E.U16 desc[UR28][R2.64+-0xce], R159 ;  /* 0xffff329f02007986 */ /* 0x000fe2000c10151c */
[--C-:B------:R-:W-:Y:S02]  /*1c060*/  HSET2.LE.AND R7, R7, R0.reuse, PT ;  /* 0x0000000007077233 */ /* 0x100fe40003803000 */
[--C-:B------:R-:W-:Y:S01]  /*1c070*/  HSET2.LE.AND R4, R14, R0.reuse, PT ;  /* 0x000000000e047233 */ /* 0x100fe20003803000 */
[----:B------:R2:W5:Y:S01]  /*1c080*/  LDL.LU R175, [R1+0x184] ;  /* 0x0001840001af7983 */ /* 0x0005620000300800 */
[----:B------:R-:W-:-:S02]  /*1c090*/  HSET2.LE.AND R5, R5, R0, PT ;  /* 0x0000000005057233 */ /* 0x000fc40003803000 */
[----:B------:R-:W-:Y:S01]  /*1c0a0*/  LOP3.LUT R6, R6, R100, RZ, 0xc0, !PT ;  /* 0x0000006406067212 */ /* 0x000fe200078ec0ff */
[----:B------:R-:W-:Y:S01]  /*1c0b0*/  IMAD.MOV.U32 R238, RZ, RZ, R132 ;  /* 0x000000ffffee7224 */ /* 0x000fe200078e0084 */
[----:B------:R-:W-:Y:S01]  /*1c0c0*/  LOP3.LUT R7, R7, R101, RZ, 0xc0, !PT ;  /* 0x0000006507077212 */ /* 0x000fe200078ec0ff */
[----:B------:R-:W-:Y:S01]  /*1c0d0*/  IMAD.MOV.U32 R237, RZ, RZ, R133 ;  /* 0x000000ffffed7224 */ /* 0x000fe200078e0085 */
[----:B------:R-:W-:Y:S01]  /*1c0e0*/  LOP3.LUT R4, R4, R102, RZ, 0xc0, !PT ;  /* 0x0000006604047212 */ /* 0x000fe200078ec0ff */
[----:B------:R-:W-:Y:S01]  /*1c0f0*/  IMAD.MOV.U32 R74, RZ, RZ, R75 ;  /* 0x000000ffff4a7224 */ /* 0x000fe200078e004b */
[----:B------:R-:W-:Y:S01]  /*1c100*/  LOP3.LUT R5, R5, R103, RZ, 0xc0, !PT ;  /* 0x0000006705057212 */ /* 0x000fe200078ec0ff */
[----:B------:R-:W-:Y:S04]  /*1c110*/  STG.E.U16 desc[UR28][R42.64+-0xd0], R158 ;  /* 0xffff309e2a007986 */ /* 0x000fe8000c10151c */
[----:B------:R-:W-:Y:S02]  /*1c120*/  STG.E.U16 desc[UR28][R42.64+-0xce], R157 ;  /* 0xffff329d2a007986 */ /* 0x000fe4000c10151c */
[C---:B------:R-:W-:Y:S02]  /*1c130*/  HMMA.16816.F32 R60, R4.reuse, R8, R60 ;  /* 0x00000008043c723c */ /* 0x040fe4000000183c */
[----:B------:R2:W5:Y:S04]  /*1c140*/  LDL.LU R174, [R1+0x180] ;  /* 0x0001800001ae7983 */ /* 0x0005680000300800 */
[----:B------:R-:W-:Y:S01]  /*1c150*/  HMMA.16816.F32 R48, R4, R10, R48 ;  /* 0x0000000a0430723c */ /* 0x000fe20000001830 */
[----:B------:R-:W-:-:S05]  /*1c160*/  LOP3.LUT R8, R15, UR26, R26, 0x96, !PT ;  /* 0x0000001a0f087c12 */ /* 0x000fca000f8e961a */
[----:B------:R-:W-:Y:S01]  /*1c170*/  HMMA.16816.F32 R136, R4, R16, R136 ;  /* 0x000000100488723c */ /* 0x000fe20000001888 */
[----:B------:R-:W-:-:S05]  /*1c180*/  IMAD.WIDE.U32 R8, R8, -0x2daee0ad, RZ ;  /* 0xd2511f5308087825 */ /* 0x000fca00078e00ff */
[----:B------:R-:W-:Y:S01]  /*1c190*/  HMMA.16816.F32 R36, R4, R18, R76 ;  /* 0x000000120424723c */ /* 0x000fe2000000184c */
[----:B------:R-:W-:Y:S01]  /*1c1a0*/  LOP3.LUT R10, R9, UR20, R24, 0x96, !PT ;  /* 0x00000014090a7c12 */ /* 0x000fe2000f8e9618 */
[----:B------:R-:W-:Y:S01]  /*1c1b0*/  IMAD.MOV.U32 R103, RZ, RZ, R110 ;  /* 0x000000ffff677224 */ /* 0x000fe200078e006e */
[----:B------:R-:W-:-:S03]  /*1c1c0*/  LOP3.LUT R9, R8, 0xffff, RZ, 0xc0, !PT ;  /* 0x0000ffff08097812 */ /* 0x000fc600078ec0ff */
[----:B------:R-:W-:Y:S01]  /*1c1d0*/  HMMA.16816.F32 R120, R4, R20, R120 ;  /* 0x000000140478723c */ /* 0x000fe20000001878 */
[----:B------:R-:W-:Y:S01]  /*1c1e0*/  LOP3.LUT R18, R8, 0xff, RZ, 0xc0, !PT ;  /* 0x000000ff08127812 */ /* 0x000fe200078ec0ff */
[----:B------:R-:W-:Y:S01]  /*1c1f0*/  IMAD.MOV.U32 R100, RZ, RZ, R127 ;  /* 0x000000ffff647224 */ /* 0x000fe200078e007f */
[----:B------:R-:W-:Y:S01]  /*1c200*/  SHF.R.U32.HI R14, RZ, 0x10, R8 ;  /* 0x00000010ff0e7819 */ /* 0x000fe20000011608 */
[----:B------:R-:W-:Y:S01]  /*1c210*/  IMAD.MOV.U32 R102, RZ, RZ, R134 ;  /* 0x000000ffff667224 */ /* 0x000fe200078e0086 */
[----:B------:R-:W-:Y:S01]  /*1c220*/  SHF.R.U32.HI R17, RZ, 0x18, R8 ;  /* 0x00000018ff117819 */ /* 0x000fe20000011608 */
[----:B------:R-:W-:Y:S01]  /*1c230*/  IMAD.MOV.U32 R101, RZ, RZ, R135 ;  /* 0x000000ffff657224 */ /* 0x000fe200078e0087 */
[C---:B------:R-:W-:Y:S01]  /*1c240*/  LOP3.LUT R8, R10.reuse, 0xffff, RZ, 0xc0, !PT ;  /* 0x0000ffff0a087812 */ /* 0x040fe200078ec0ff */
[----:B------:R-:W-:Y:S01]  /*1c250*/  IMAD.MOV.U32 R75, RZ, RZ, R35 ;  /* 0x000000ffff4b7224 */ /* 0x000fe200078e0023 */
[----:B------:R-:W-:Y:S01]  /*1c260*/  SHF.R.U32.HI R11, RZ, 0x10, R10 ;  /* 0x00000010ff0b7819 */ /* 0x000fe2000001160a */
[----:B------:R-:W-:Y:S01]  /*1c270*/  STG.E.U16 desc[UR28][R12.64+-0xc0], R209 ;  /* 0xffff40d10c007986 */ /* 0x000fe2000c10151c */
[----:B------:R-:W-:-:S02]  /*1c280*/  LOP3.LUT R16, R10, 0xff, RZ, 0xc0, !PT ;  /* 0x000000ff0a107812 */ /* 0x000fc400078ec0ff */
[----:B------:R-:W-:Y:S01]  /*1c290*/  SHF.R.U32.HI R15, RZ, 0x18, R10 ;  /* 0x00000018ff0f7819 */ /* 0x000fe2000001160a */
[----:B------:R-:W-:Y:S01]  /*1c2a0*/  STG.E.U16 desc[UR28][R12.64+-0xbe], R208 ;  /* 0xffff42d00c007986 */ /* 0x000fe2000c10151c */
[----:B------:R-:W-:Y:S02]  /*1c2b0*/  SHF.R.U32.HI R10, RZ, 0x8, R9 ;  /* 0x00000008ff0a7819 */ /* 0x000fe40000011609 */
[----:B------:R-:W-:Y:S01]  /*1c2c0*/  LOP3.LUT R9, R14, 0xff, RZ, 0xc0, !PT ;  /* 0x000000ff0e097812 */ /* 0x000fe200078ec0ff */
[----:B------:R2:W5:Y:S01]  /*1c2d0*/  LDL.LU R173, [R1+0x17c] ;  /* 0x00017c0001ad7983 */ /* 0x0005620000300800 */
[----:B------:R-:W-:Y:S02]  /*1c2e0*/  SHF.R.U32.HI R8, RZ, 0x8, R8 ;  /* 0x00000008ff087819 */ /* 0x000fe40000011608 */
[----:B------:R-:W-:Y:S02]  /*1c2f0*/  LOP3.LUT R11, R11, 0xff, RZ, 0xc0, !PT ;  /* 0x000000ff0b0b7812 */ /* 0x000fe400078ec0ff */
[----:B------:R-:W-:Y:S01]  /*1c300*/  LOP3.LUT R19, R41, UR26, R108, 0x96, !PT ;  /* 0x0000001a29137c12 */ /* 0x000fe2000f8e966c */
[----:B------:R-:W-:Y:S01]  /*1c310*/  HMMA.16816.F32 R20, R4, R22, R92 ;  /* 0x000000160414723c */ /* 0x000fe2000000185c */
[----:B------:R-:W-:Y:S01]  /*1c320*/  PRMT R14, R9, 0x5410, R17 ;  /* 0x00005410090e7816 */ /* 0x000fe20000000011 */
[----:B------:R-:W1:Y:S01]  /*1c330*/  LDSM.16.MT88.4 R124, [R172+0x7800] ;  /* 0x00780000ac7c783b */ /* 0x000e620000004200 */
[----:B------:R-:W-:-:S02]  /*1c340*/  PRMT R8, R16, 0x5410, R8 ;  /* 0x0000541010087816 */ /* 0x000fc40000000008 */
[----:B------:R-:W-:Y:S01]  /*1c350*/  PRMT R9, R11, 0x5410, R15 ;  /* 0x000054100b097816 */ /* 0x000fe2000000000f */
[----:B------:R-:W3:Y:S02]  /*1c360*/  LDSM.16.MT88.4 R132, [R169+0x7800] ;  /* 0x00780000a984783b */ /* 0x000ee40000004200 */
[--C-:B------:R-:W-:Y:S02]  /*1c370*/  HSET2.LE.AND R8, R8, R0.reuse, PT ;  /* 0x0000000008087233 */ /* 0x100fe40003803000 */
[--C-:B------:R-:W-:Y:S01]  /*1c380*/  HSET2.LE.AND R9, R9, R0.reuse, PT ;  /* 0x0000000009097233 */ /* 0x100fe20003803000 */
[----:B------:R-:W-:Y:S01]  /*1c390*/  IMAD.MOV.U32 R35, RZ, RZ, R103 ;  /* 0x000000ffff237224 */ /* 0x000fe200078e0067 */
[----:B------:R-:W-:Y:S01]  /*1c3a0*/  PRMT R10, R18, 0x5410, R10 ;  /* 0x00005410120a7816 */ /* 0x000fe2000000000a */
[----:B------:R-:W-:Y:S01]  /*1c3b0*/  STG.E.U16 desc[UR28][R32.64+-0xc0], R206 ;  /* 0xffff40ce20007986 */ /* 0x000fe2000c10151c */
[----:B------:R-:W-:Y:S02]  /*1c3c0*/  LOP3.LUT R76, R8, R233, RZ, 0xc0, !PT ;  /* 0x000000e9084c7212 */ /* 0x000fe400078ec0ff */
[----:B------:R-:W-:Y:S01]  /*1c3d0*/  LOP3.LUT R77, R9, R130, RZ, 0xc0, !PT ;  /* 0x00000082094d7212 */ /* 0x000fe200078ec0ff */
[----:B------:R-:W-:Y:S01]  /*1c3e0*/  IMAD.WIDE.U32 R8, R19, -0x2daee0ad, RZ ;  /* 0xd2511f5313087825 */ /* 0x000fe200078e00ff */
[C---:B------:R-:W-:Y:S01]  /*1c3f0*/  HMMA.16816.F32 R108, R4.reuse, R28, R88 ;  /* 0x0000001c046c723c */ /* 0x040fe20000001858 */
[----:B------:R-:W-:Y:S01]  /*1c400*/  HSET2.LE.AND R11, R14, R0, PT ;  /* 0x000000000e0b7233 */ /* 0x000fe20003803000 */
[----:B------:R-:W4:Y:S04]  /*1c410*/  LDSM.16.MT88.4 R16, [R171+0x7800] ;  /* 0x00780000ab10783b */ /* 0x000f280000004200 */
[----:B------:R-:W-:Y:S01]  /*1c420*/  HMMA.16816.F32 R28, R4, R30, R96 ;  /* 0x0000001e041c723c */ /* 0x000fe20000001860 */
[----:B------:R-:W-:Y:S04]  /*1c430*/  STG.E.U16 desc[UR28][R32.64+-0xbe], R207 ;  /* 0xffff42cf20007986 */ /* 0x000fe8000c10151c */
[----:B------:R2:W5:Y:S02]  /*1c440*/  LDL.LU R168, [R1+0x178] ;  /* 0x0001780001a87983 */ /* 0x0005640000300800 */
[----:B------:R-:W-:-:S02]  /*1c450*/  LOP3.LUT R4, R8, 0xffff, RZ, 0xc0, !PT ;  /* 0x0000ffff08047812 */ /* 0x000fc400078ec0ff */
[----:B------:R-:W-:Y:S02]  /*1c460*/  LOP3.LUT R7, R8, 0xff, RZ, 0xc0, !PT ;  /* 0x000000ff08077812 */ /* 0x000fe400078ec0ff */
[----:B------:R-:W-:Y:S02]  /*1c470*/  SHF.R.U32.HI R6, RZ, 0x8, R4 ;  /* 0x00000008ff067819 */ /* 0x000fe40000011604 */
[----:B------:R-:W-:Y:S02]  /*1c480*/  SHF.R.U32.HI R5, RZ, 0x10, R8 ;  /* 0x00000010ff057819 */ /* 0x000fe40000011608 */
[----:B------:R-:W-:Y:S02]  /*1c490*/  LOP3.LUT R4, R9, UR20, R128, 0x96, !PT ;  /* 0x0000001409047c12 */ /* 0x000fe4000f8e9680 */
[----:B------:R-:W-:Y:S02]  /*1c4a0*/  PRMT R14, R7, 0x5410, R6 ;  /* 0x00005410070e7816 */ /* 0x000fe40000000006 */
[----:B------:R-:W-:-:S02]  /*1c4b0*/  HSET2.LE.AND R10, R10, R0, PT ;  /* 0x000000000a0a7233 */ /* 0x000fc40003803000 */
[----:B------:R-:W-:Y:S02]  /*1c4c0*/  LOP3.LUT R6, R5, 0xff, RZ, 0xc0, !PT ;  /* 0x000000ff05067812 */ /* 0x000fe400078ec0ff */
[----:B------:R-:W-:Y:S02]  /*1c4d0*/  LOP3.LUT R5, R4, 0xffff, RZ, 0xc0, !PT ;  /* 0x0000ffff04057812 */ /* 0x000fe400078ec0ff */
[----:B------:R-:W-:Y:S02]  /*1c4e0*/  SHF.R.U32.HI R7, RZ, 0x10, R4 ;  /* 0x00000010ff077819 */ /* 0x000fe40000011604 */
[----:B------:R-:W-:Y:S02]  /*1c4f0*/  LOP3.LUT R78, R10, R229, RZ, 0xc0, !PT ;  /* 0x000000e50a4e7212 */ /* 0x000fe400078ec0ff */
[----:B------:R-:W-:Y:S02]  /*1c500*/  LOP3.LUT R79, R11, R131, RZ, 0xc0, !PT ;  /* 0x000000830b4f7212 */ /* 0x000fe400078ec0ff */
[----:B------:R-:W-:-:S02]  /*1c510*/  SHF.R.U32.HI R9, RZ, 0x8, R5 ;  /* 0x00000008ff097819 */ /* 0x000fc40000011605 */
[----:B------:R-:W-:Y:S02]  /*1c520*/  LOP3.LUT R11, R4, 0xff, RZ, 0xc0, !PT ;  /* 0x000000ff040b7812 */ /* 0x000fe400078ec0ff */
[----:B------:R-:W-:Y:S02]  /*1c530*/  SHF.R.U32.HI R10, RZ, 0x18, R4 ;  /* 0x00000018ff0a7819 */ /* 0x000fe40000011604 */
[----:B------:R-:W-:Y:S02]  /*1c540*/  LOP3.LUT R5, R7, 0xff, RZ, 0xc0, !PT ;  /* 0x000000ff07057812 */ /* 0x000fe400078ec0ff */
[----:B------:R-:W-:Y:S02]  /*1c550*/  SHF.R.U32.HI R8, RZ, 0x18, R8 ;  /* 0x00000018ff087819 */ /* 0x000fe40000011608 */
[----:B------:R-:W-:Y:S02]  /*1c560*/  PRMT R4, R11, 0x5410, R9 ;  /* 0x000054100b047816 */ /* 0x000fe40000000009 */
[----:B------:R-:W-:-:S02]  /*1c570*/  PRMT R5, R5, 0x5410, R10 ;  /* 0x0000541005057816 */ /* 0x000fc4000000000a */
[----:B------:R-:W-:Y:S02]  /*1c580*/  PRMT R7, R6, 0x5410, R8 ;  /* 0x0000541006077816 */ /* 0x000fe40000000008 */
[--C-:B------:R-:W-:Y:S02]  /*1c590*/  HSET2.LE.AND R4, R4, R0.reuse, PT ;  /* 0x0000000004047233 */ /* 0x100fe40003803000 */
[--C-:B------:R-:W-:Y:S02]  /*1c5a0*/  HSET2.LE.AND R6, R14, R0.reuse, PT ;  /* 0x000000000e067233 */ /* 0x100fe40003803000 */
[--C-:B------:R-:W-:Y:S02]  /*1c5b0*/  HSET2.LE.AND R5, R5, R0.reuse, PT ;  /* 0x0000000005057233 */ /* 0x100fe40003803000 */
[----:B------:R-:W-:-:S05]  /*1c5c0*/  HSET2.LE.AND R0, R7, R0, PT ;  /* 0x0000000007007233 */ /* 0x000fca0003803000 */
[----:B------:R-:W-:Y:S01]  /*1c5d0*/  LOP3.LUT R103, R0, R241, RZ, 0xc0, !PT ;  /* 0x000000f100677212 */ /* 0x000fe200078ec0ff */
[----:B------:R-:W-:Y:S01]  /*1c5e0*/  FADD.FTZ R0, R211, R234 ;  /* 0x000000ead3007221 */ /* 0x000fe20000010000 */
[----:B------:R-:W-:Y:S03]  /*1c5f0*/  STG.E.U16 desc[UR28][R2.64+-0xc0], R156 ;  /* 0xffff409c02007986 */ /* 0x000fe6000c10151c */
[----:B------:R-:W-:Y:S01]  /*1c600*/  FADD.FTZ R0, R244, R0 ;  /* 0x00000000f4007221 */ /* 0x000fe20000010000 */
[----:B------:R-:W-:Y:S01]  /*1c610*/  STG.E.U16 desc[UR28][R2.64+-0xbe], R155 ;  /* 0xffff429b02007986 */ /* 0x000fe2000c10151c */
[----:B------:R-:W-:Y:S01]  /*1c620*/  LOP3.LUT R101, R5, R101, RZ, 0xc0, !PT ;  /* 0x0000006505657212 */ /* 0x000fe200078ec0ff */
[----:B------:R-:W-:Y:S01]  /*1c630*/  FADD.FTZ R5, R74, R240 ;  /* 0x000000f04a057221 */ /* 0x000fe20000010000 */
[----:B------:R-:W-:Y:S01]  /*1c640*/  FADD.FTZ R0, R232, R0 ;  /* 0x00000000e8007221 */ /* 0x000fe20000010000 */
[----:B------:R-:W-:Y:S01]  /*1c650*/  STG.E.U16 desc[UR28][R42.64+-0xc0], R145 ;  /* 0xffff40912a007986 */ /* 0x000fe2000c10151c */
[----:B------:R-:W-:-:S03]  /*1c660*/  LOP3.LUT R100, R4, R100, RZ, 0xc0, !PT ;  /* 0x0000006404647212 */ /* 0x000fc600078ec0ff */
[----:B------:R-:W-:Y:S01]  /*1c670*/  STG.E.U16 desc[UR28][R42.64+-0xbe], R144 ;  /* 0xffff42902a007986 */ /* 0x000fe2000c10151c */
[----:B------:R-:W-:-:S03]  /*1c680*/  FADD.FTZ R4, R35, R235 ;  /* 0x000000eb23047221 */ /* 0x000fc60000010000 */
        /* <DEDUP_REMOVED lines=25> */
[----:B------:R-:W-:Y:S04]  /*1c820*/  STG.E.U16 desc[UR28][R32.64+-0x8e], R194 ;  /* 0xffff72c220007986 */ /* 0x000fe8000c10151c */
[----:B------:R-:W-:Y:S04]  /*1c830*/  STG.E.U16 desc[UR28][R2.64+-0x90], R148 ;  /* 0xffff709402007986 */ /* 0x000fe8000c10151c */
[----:B------:R2:W-:Y:S01]  /*1c840*/  STG.E.U16 desc[UR28][R2.64+-0x8e], R147 ;  /* 0xffff729302007986 */ /* 0x0005e2000c10151c */
[----:B------:R-:W-:Y:S01]  /*1c850*/  LOP3.LUT R102, R6, R102, RZ, 0xc0, !PT ;  /* 0x0000006606667212 */ /* 0x000fe200078ec0ff */
[----:B------:R-:W-:Y:S01]  /*1c860*/  FADD.FTZ R241, R220, R0 ;  /* 0x00000000dcf17221 */ /* 0x000fe20000010000 */
[C---:B-1----:R-:W-:Y:S01]  /*1c870*/  HMMA.16816.F32 R96, R76.reuse, R124, R84 ;  /* 0x0000007c4c60723c */ /* 0x042fe20000001854 */
[----:B------:R-:W-:Y:S01]  /*1c880*/  FADD.FTZ R6, R34, R75 ;  /* 0x0000004b22067221 */ /* 0x000fe20000010000 */
[----:B------:R1:W-:Y:S04]  /*1c890*/  STG.E.U16 desc[UR28][R42.64+-0x90], R210 ;  /* 0xffff70d22a007986 */ /* 0x0003e8000c10151c */
[----:B---3--:R-:W-:Y:S01]  /*1c8a0*/  HMMA.16816.F32 R112, R76, R132, R112 ;  /* 0x000000844c70723c */ /* 0x008fe20000001870 */
[----:B------:R1:W-:Y:S01]  /*1c8b0*/  STG.E.U16 desc[UR28][R42.64+-0x8e], R146 ;  /* 0xffff72922a007986 */ /* 0x0003e2000c10151c */
[----:B------:R-:W-:-:S04]  /*1c8c0*/  FADD.FTZ R6, R246, R6 ;  /* 0x00000006f6067221 */ /* 0x000fc80000010000 */
[----:B------:R-:W-:Y:S01]  /*1c8d0*/  HMMA.16816.F32 R104, R76, R134, R104 ;  /* 0x000000864c68723c */ /* 0x000fe20000001868 */
[----:B--2---:R-:W-:Y:S01]  /*1c8e0*/  FADD.FTZ R2, R231, R4 ;  /* 0x00000004e7027221 */ /* 0x004fe20000010000 */
[----:B------:R-:W-:Y:S01]  /*1c8f0*/  FADD.FTZ R4, R238, R5 ;  /* 0x00000005ee047221 */ /* 0x000fe20000010000 */
[----:B------:R-:W-:-:S04]  /*1c900*/  IADD3 R5, P0, R140, -0x180, RZ ;  /* 0xfffffe808c057810 */ /* 0x000fc80007f1e0ff */
[----:B------:R-:W-:Y:S01]  /*1c910*/  IADD3.X R0, R141, -0x1, RZ, P0, !PT ;  /* 0xffffffff8d007810 */ /* 0x000fe200007fe4ff */
[----:B------:R1:W-:Y:S01]  /*1c920*/  STL [R1+0x100], R5 ;  /* 0x0001000501007387 */ /* 0x0003e20000100800 */
[C---:B------:R-:W-:Y:S03]  /*1c930*/  HMMA.16816.F32 R92, R76.reuse, R126, R80 ;  /* 0x0000007e4c5c723c */ /* 0x040fe60000001850 */
[----:B------:R1:W-:Y:S03]  /*1c940*/  STL [R1+0xfc], R0 ;  /* 0x0000fc0001007387 */ /* 0x0003e60000100800 */
[C---:B------:R-:W-:Y:S06]  /*1c950*/  HMMA.16816.F32 R88, R76.reuse, R116, R64 ;  /* 0x000000744c58723c */ /* 0x040fec0000001840 */
[----:B------:R-:W-:Y:S06]  /*1c960*/  HMMA.16816.F32 R84, R76, R118, R56 ;  /* 0x000000764c54723c */ /* 0x000fec0000001838 */
[C---:B------:R-:W-:Y:S06]  /*1c970*/  HMMA.16816.F32 R136, R100.reuse, R132, R136 ;  /* 0x000000846488723c */ /* 0x040fec0000001888 */
[C---:B------:R-:W-:Y:S06]  /*1c980*/  HMMA.16816.F32 R128, R100.reuse, R124, R60 ;  /* 0x0000007c6480723c */ /* 0x040fec000000183c */
[----:B------:R-:W-:Y:S06]  /*1c990*/  HMMA.16816.F32 R120, R100, R116, R120 ;  /* 0x000000746478723c */ /* 0x000fec0000001878 */
[----:B----4-:R-:W-:Y:S06]  /*1c9a0*/  HMMA.16816.F32 R80, R76, R16, R52 ;  /* 0x000000104c50723c */ /* 0x010fec0000001834 */
[C---:B------:R-:W-:Y:S06]  /*1c9b0*/  HMMA.16816.F32 R132, R100.reuse, R134, R36 ;  /* 0x000000866484723c */ /* 0x040fec0000001824 */
[C---:B------:R-:W-:Y:S06]  /*1c9c0*/  HMMA.16816.F32 R124, R100.reuse, R126, R48 ;  /* 0x0000007e647c723c */ /* 0x040fec0000001830 */
[C---:B------:R-:W-:Y:S06]  /*1c9d0*/  HMMA.16816.F32 R116, R100.reuse, R118, R20 ;  /* 0x000000766474723c */ /* 0x040fec0000001814 */
[----:B------:R-:W-:Y:S06]  /*1c9e0*/  HMMA.16816.F32 R108, R100, R16, R108 ;  /* 0x00000010646c723c */ /* 0x000fec000000186c */
[-C--:B------:R-:W-:Y:S06]  /*1c9f0*/  HMMA.16816.F32 R76, R76, R18.reuse, R44 ;  /* 0x000000124c4c723c */ /* 0x080fec000000182c */
[----:B------:R-:W-:Y:S01]  /*1ca00*/  HMMA.16816.F32 R100, R100, R18, R28 ;  /* 0x000000126464723c */ /* 0x000fe2000000181c */
[----:B------:R-:W-:Y:S01]  /*1ca10*/  FADD.FTZ R3, R237, R6 ;  /* 0x00000006ed037221 */ /* 0x000fe20000010000 */
[----:B------:R-:W-:-:S03]  /*1ca20*/  FADD.FTZ R2, R230, R2 ;  /* 0x00000002e6027221 */ /* 0x000fc60000010000 */
[----:B------:R-:W-:Y:S01]  /*1ca30*/  FADD.FTZ R3, R239, R3 ;  /* 0x00000003ef037221 */ /* 0x000fe20000010000 */
[----:B------:R-:W-:Y:S01]  /*1ca40*/  FADD.FTZ R4, R248, R4 ;  /* 0x00000004f8047221 */ /* 0x000fe20000010000 */
[----:B------:R-:W-:Y:S02]  /*1ca50*/  FADD.FTZ R2, R250, R2 ;  /* 0x00000002fa027221 */ /* 0x000fe40000010000 */
[----:B------:R-:W-:Y:S01]  /*1ca60*/  FADD.FTZ R3, R249, R3 ;  /* 0x00000003f9037221 */ /* 0x000fe20000010000 */
[----:B------:R-:W-:Y:S01]  /*1ca70*/  FADD.FTZ R212, R251, R4 ;  /* 0x00000004fbd47221 */ /* 0x000fe20000010000 */
[----:B------:R-:W-:Y:S02]  /*1ca80*/  FADD.FTZ R240, R228, R2 ;  /* 0x00000002e4f07221 */ /* 0x000fe40000010000 */
[----:B-1----:R-:W-:-:S11]  /*1ca90*/  FADD.FTZ R215, R252, R3 ;  /* 0x00000003fcd77221 */ /* 0x002fd60000010000 */
.L_x_2239:
[----:B------:R-:W-:-:S06]  /*1caa0*/  UISETP.GT.AND UP0, UPT, UR17, UR12, UPT ;  /* 0x0000000c1100728c */ /* 0x000fcc000bf04270 */
[----:B------:R-:W-:-:S13]  /*1cab0*/  PLOP3.LUT P0, PT, PT, PT, UP0, 0x80, 0x0 ;  /* 0x000000000000781c */ /* 0x000fda0003f0f008 */
[----:B------:R-:W-:Y:S05]  /*1cac0*/  @!P0 BRA `(.L_x_2246) ;  /* 0x0000007c00988947 */ /* 0x000fea0003800000 */
[----:B-1----:R-:W2:Y:S04]  /*1cad0*/  LDL.LU R5, [R1+0xf0] ;  /* 0x0000f00001057983 */ /* 0x002ea80000300800 */
[----:B------:R-:W3:Y:S04]  /*1cae0*/  LDL.LU R4, [R1+0x168] ;  /* 0x0001680001047983 */ /* 0x000ee80000300800 */
[----:B------:R-:W4:Y:S01]  /*1caf0*/  LDL.LU R3, [R1+0x128] ;  /* 0x0001280001037983 */ /* 0x000f220000300800 */
[----:B------:R-:W-:Y:S01]  /*1cb00*/  USHF.L.U64.HI UR6, UR8, 0x5, UR9 ;  /* 0x0000000508067899 */ /* 0x000fe20008010209 */
[----:B-----5:R-:W-:Y:S01]  /*1cb10*/  LOP3.LUT R183, R183, 0xfffffffd, RZ, 0xc0, !PT ;  /* 0xfffffffdb7b77812 */ /* 0x020fe200078ec0ff */
[----:B------:R-:W-:Y:S01]  /*1cb20*/  USHF.L.U32 UR7, UR8, 0x5, URZ ;  /* 0x0000000508077899 */ /* 0x000fe2000800063f */
[----:B------:R-:W-:Y:S01]  /*1cb30*/  IMAD.MOV.U32 R73, RZ, RZ, R69 ;  /* 0x000000ffff497224 */ /* 0x000fe200078e0045 */
[----:B------:R-:W-:Y:S01]  /*1cb40*/  UIMAD.WIDE.U32 UR20, UR8, 0x30, URZ ;  /* 0x00000030081478a5 */ /* 0x000fe2000f8e003f */
[----:B------:R-:W-:Y:S01]  /*1cb50*/  IMAD.MOV.U32 R2, RZ, RZ, R71 ;  /* 0x000000ffff027224 */ /* 0x000fe200078e0047 */
[----:B------:R-:W-:Y:S01]  /*1cb60*/  UIMAD UR4, UR9, 0x30, URZ ;  /* 0x00000030090478a4 */ /* 0x000fe2000f8e023f */
[----:B------:R-:W-:Y:S01]  /*1cb70*/  IMAD.MOV.U32 R72, RZ, RZ, R68 ;  /* 0x000000ffff487224 */ /* 0x000fe200078e0044 */
[----:B------:R-:W-:Y:S01]  /*1cb80*/  USHF.L.U64.HI UR8, UR10, 0x5, UR11 ;  /* 0x000000050a087899 */ /* 0x000fe2000801020b */
[----:B------:R-:W-:Y:S01]  /*1cb90*/  MOV R74, R70 ;  /* 0x00000046004a7202 */ /* 0x000fe20000000f00 */
[----:B------:R-:W-:-:S02]  /*1cba0*/  USHF.L.U32 UR9, UR10, 0x5, URZ ;  /* 0x000000050a097899 */ /* 0x000fc4000800063f */
[----:B------:R-:W-:Y:S02]  /*1cbb0*/  UIMAD.WIDE.U32 UR48, UR10, 0x30, URZ ;  /* 0x000000300a3078a5 */ /* 0x000fe4000f8e003f */
[----:B------:R-:W-:Y:S01]  /*1cbc0*/  USHF.L.U32 UR42, UR19, 0x3, URZ ;  /* 0x00000003132a7899 */ /* 0x000fe2000800063f */
[----:B------:R-:W-:Y:S01]  /*1cbd0*/  ULDC UR10, c[0x0][0x2d0] ;  /* 0x0000b400000a7ab9 */ /* 0x000fe20000000800 */
[----:B------:R-:W-:Y:S01]  /*1cbe0*/  USHF.R.S32.HI UR44, URZ, 0x1f, UR19 ;  /* 0x0000001f3f2c7899 */ /* 0x000fe20008011413 */
[----:B------:R-:W-:Y:S01]  /*1cbf0*/  ISETP.GE.AND P0, PT, R242, UR10, PT ;  /* 0x0000000af2007c0c */ /* 0x000fe2000bf06270 */
[----:B------:R-:W-:Y:S02]  /*1cc00*/  UIMAD UR45, UR19, 0x38, UR42 ;  /* 0x00000038132d78a4 */ /* 0x000fe4000f8e022a */
[----:B------:R-:W-:Y:S02]  /*1cc10*/  UIADD3 UR10, UR4, UR21, URZ ;  /* 0x00000015040a7290 */ /* 0x000fe4000fffe03f */
[----:B------:R-:W-:-:S02]  /*1cc20*/  USHF.R.S32.HI UR4, URZ, 0x1f, UR42 ;  /* 0x0000001f3f047899 */ /* 0x000fc4000801142a */
[----:B------:R-:W-:Y:S02]  /*1cc30*/  UIADD3 UR45, UR45, 0x1, URZ ;  /* 0x000000012d2d7890 */ /* 0x000fe4000fffe03f */
[----:B------:R-:W-:Y:S02]  /*1cc40*/  USHF.L.U32 UR43, UR42, 0x1, URZ ;  /* 0x000000012a2b7899 */ /* 0x000fe4000800063f */
[----:B------:R-:W-:Y:S02]  /*1cc50*/  USHF.L.U64.HI UR42, UR42, 0x1, UR4 ;  /* 0x000000012a2a7899 */ /* 0x000fe40008010204 */
[----:B------:R-:W1:Y:S01]  /*1cc60*/  @!P0 LDC.64 R6, c[0x0][0x220] ;  /* 0x00008800ff068b82 */ /* 0x000e620000000a00 */
[----:B------:R-:W-:Y:S01]  /*1cc70*/  USHF.R.S32.HI UR4, URZ, 0x1f, UR45 ;  /* 0x0000001f3f047899 */ /* 0x000fe2000801142d */
[----:B------:R-:W-:Y:S01]  /*1cc80*/  @P0 LOP3.LUT R183, R183, 0x2, RZ, 0xfc, !PT ;  /* 0x00000002b7b70812 */ /* 0x000fe200078efcff */
[----:B------:R-:W-:Y:S02]  /*1cc90*/  UIMAD UR11, UR11, 0x30, URZ ;  /* 0x000000300b0b78a4 */ /* 0x000fe4000f8e023f */
[----:B------:R-:W-:-:S02]  /*1cca0*/  USHF.R.S32.HI UR22, URZ, 0x1f, UR47 ;  /* 0x0000001f3f167899 */ /* 0x000fc4000801142f */
[----:B------:R-:W-:Y:S01]  /*1ccb0*/  UIMAD.WIDE.U32 UR50, UR19, 0x70, URZ ;  /* 0x00000070133278a5 */ /* 0x000fe2000f8e003f */
[----:B------:R-:W1:Y:S01]  /*1ccc0*/  @!P0 LDC.64 R10, c[0x0][0x220] ;  /* 0x00008800ff0a8b82 */ /* 0x000e620000000a00 */
[----:B------:R-:W-:Y:S02]  /*1ccd0*/  UIMAD UR44, UR44, 0x70, URZ ;  /* 0x000000702c2c78a4 */ /* 0x000fe4000f8e023f */
[----:B------:R-:W-:Y:S02]  /*1cce0*/  USHF.L.U32 UR46, UR45, 0x1, URZ ;  /* 0x000000012d2e7899 */ /* 0x000fe4000800063f */
[----:B------:R-:W-:Y:S02]  /*1ccf0*/  USHF.L.U32 UR18, UR47, 0x1, URZ ;  /* 0x000000012f127899 */ /* 0x000fe4000800063f */
[----:B------:R-:W-:Y:S01]  /*1cd00*/  USHF.L.U64.HI UR45, UR45, 0x1, UR4 ;  /* 0x000000012d2d7899 */ /* 0x000fe20008010204 */
[----:B------:R-:W1:Y:S01]  /*1cd10*/  @!P0 LDC.64 R8, c[0x0][0x220] ;  /* 0x00008800ff088b82 */ /* 0x000e620000000a00 */
[----:B------:R-:W-:-:S02]  /*1cd20*/  UIADD3 UR11, UR11, UR49, URZ ;  /* 0x000000310b0b7290 */ /* 0x000fc4000fffe03f */
[----:B------:R-:W-:Y:S02]  /*1cd30*/  USHF.L.U64.HI UR47, UR47, 0x1, UR22 ;  /* 0x000000012f2f7899 */ /* 0x000fe40008010216 */
[----:B------:R-:W-:Y:S01]  /*1cd40*/  UIADD3 UR44, UR51, UR44, URZ ;  /* 0x0000002c332c7290 */ /* 0x000fe2000fffe03f */
[----:B------:R-:W-:Y:S01]  /*1cd50*/  ULDC UR4, c[0x0][0x2ec] ;  /* 0x0000bb0000047ab9 */ /* 0x000fe20000000800 */
[----:B-1----:R1:W-:Y:S04]  /*1cd60*/  @!P0 STL.64 [R1+0x148], R6 ;  /* 0x0001480601008387 */ /* 0x0023e80000100a00 */
[----:B------:R-:W-:Y:S04]  /*1cd70*/  @!P0 STL.64 [R1+0x140], R10 ;  /* 0x0001400a01008387 */ /* 0x000fe80000100a00 */
[----:B------:R2:W-:Y:S01]  /*1cd80*/  @!P0 STL.64 [R1+0x138], R8 ;  /* 0x0001380801008387 */ /* 0x0005e20000100a00 */
[----:B-1----:R-:W1:Y:S03]  /*1cd90*/  @!P0 LDC.64 R6, c[0x0][0x220] ;  /* 0x00008800ff068b82 */ /* 0x002e660000000a00 */
[----:B-1----:R1:W-:Y:S01]  /*1cda0*/  @!P0 STL.64 [R1+0x130], R6 ;  /* 0x0001300601008387 */ /* 0x0023e20000100a00 */
[C---:B--2---:R-:W-:Y:S01]  /*1cdb0*/  IADD3 R0, R5.reuse, 0x4, RZ ;  /* 0x0000000405007810 */ /* 0x044fe20007ffe0ff */
[----:B------:R-:W-:-:S04]  /*1cdc0*/  IMAD.WIDE.U32 R8, R5, -0x326172a9, RZ ;  /* 0xcd9e8d5705087825 */ /* 0x000fc800078e00ff */
[----:B-1----:R-:W-:Y:S01]  /*1cdd0*/  IMAD.WIDE.U32 R6, R0, -0x326172a9, RZ ;  /* 0xcd9e8d5700067825 */ /* 0x002fe200078e00ff */
[----:B------:R-:W-:Y:S01]  /*1cde0*/  STL.64 [R1+0x120], R8 ;  /* 0x0001200801007387 */ /* 0x000fe20000100a00 */
[-C--:B----4-:R-:W-:Y:S02]  /*1cdf0*/  LOP3.LUT R0, R9, R3.reuse, RZ, 0x3c, !PT ;  /* 0x0000000309007212 */ /* 0x090fe400078e3cff */
[----:B---3--:R-:W-:Y:S01]  /*1ce00*/  IMAD.WIDE.U32 R242, R4, -0x2daee0ad, RZ ;  /* 0xd2511f5304f27825 */ /* 0x008fe200078e00ff */
[----:B------:R1:W-:Y:S01]  /*1ce10*/  STL.64 [R1+0x118], R6 ;  /* 0x0001180601007387 */ /* 0x0003e20000100a00 */
[----:B------:R-:W-:-:S03]  /*1ce20*/  LOP3.LUT R3, R7, R3, RZ, 0x3c, !PT ;  /* 0x0000000307037212 */ /* 0x000fc600078e3cff */
[----:B-1----:R-:W2:Y:S04]  /*1ce30*/  LDL.LU.64 R6, [R1+0x160] ;  /* 0x0001600001067983 */ /* 0x002ea80000300a00 */
[----:B------:R-:W2:Y:S01]  /*1ce40*/  LDL.LU.64 R4, [R1+0x170] ;  /* 0x0001700001047983 */ /* 0x000ea20000300a00 */
[----:B------:R-:W-:-:S04]  /*1ce50*/  IMAD.WIDE.U32 R10, R0, -0x2daee0ad, RZ ;  /* 0xd2511f53000a7825 */ /* 0x000fc800078e00ff */
[----:B------:R-:W-:Y:S01]  /*1ce60*/  IMAD.WIDE.U32 R8, R3, -0x2daee0ad, RZ ;  /* 0xd2511f5303087825 */ /* 0x000fe200078e00ff */
[----:B------:R1:W-:Y:S04]  /*1ce70*/  STL.64 [R1+0x8], R10 ;  /* 0x0000080a01007387 */ /* 0x0003e80000100a00 */
[----:B------:R1:W-:Y:S01]  /*1ce80*/  STL.64 [R1], R8 ;  /* 0x0000000801007387 */ /* 0x0003e20000100a00 */
[----:B--2---:R-:W-:-:S05]  /*1ce90*/  MOV R5, R7 ;  /* 0x0000000700057202 */ /* 0x004fca0000000f00 */
[----:B------:R1:W-:Y:S01]  /*1cea0*/  STL.64 [R1+0x128], R4 ;  /* 0x0001280401007387 */ /* 0x0003e20000100a00 */
[----:B------:R-:W-:Y:S05]  /*1ceb0*/  BRA `(.L_x_2247) ;  /* 0x0000000000d07947 */ /* 0x000fea0003800000 */
.L_x_2249:
[----:B------:R-:W2:Y:S01]  /*1cec0*/  LDL.64 R210, [R1+0x158] ;  /* 0x0001580001d27983 */ /* 0x000ea20000100a00 */
[----:B------:R-:W1:Y:S01]  /*1ced0*/  LDC.64 R4, c[0x0][0x248] ;  /* 0x00009200ff047b82 */ /* 0x000e620000000a00 */
[----:B------:R-:W-:Y:S01]  /*1cee0*/  LOP3.LUT P6, RZ, R183, 0x2, RZ, 0xc0, !PT ;  /* 0x00000002b7ff7812 */ /* 0x000fe200078cc0ff */
[----:B------:R-:W-:Y:S01]  /*1cef0*/  UIADD3 UR23, UR17, -0x2, URZ ;  /* 0xfffffffe11177890 */ /* 0x000fe2000fffe03f */
[----:B------:R-:W3:Y:S03]  /*1cf00*/  LDL.64 R208, [R1+0x150] ;  /* 0x0001500001d07983 */ /* 0x000ee60000100a00 */
[----:B------:R-:W-:Y:S08]  /*1cf10*/  USHF.R.S32.HI UR22, URZ, 0x1f, UR23 ;  /* 0x0000001f3f167899 */ /* 0x000ff00008011417 */
[----:B------:R4:W-:Y:S01]  /*1cf20*/  @P6 STS.128 [R192+0x4000], RZ ;  /* 0x004000ffc0006388 */ /* 0x0009e20000000c00 */
[----:B------:R-:W5:Y:S08]  /*1cf30*/  @!P6 LDC.64 R10, c[0x0][0x218] ;  /* 0x00008600ff0aeb82 */ /* 0x000f700000000a00 */
[----:B------:R-:W4:Y:S08]  /*1cf40*/  @!P6 LDC.64 R14, c[0x0][0x218] ;  /* 0x00008600ff0eeb82 */ /* 0x000f300000000a00 */
[----:B------:R-:W4:Y:S08]  /*1cf50*/  @!P6 LDC.64 R16, c[0x0][0x218] ;  /* 0x00008600ff10eb82 */ /* 0x000f300000000a00 */
[----:B------:R-:W4:Y:S01]  /*1cf60*/  @!P6 LDC.64 R18, c[0x0][0x218] ;  /* 0x00008600ff12eb82 */ /* 0x000f220000000a00 */
[C---:B-1----:R-:W-:Y:S02]  /*1cf70*/  IMAD R3, R4.reuse, UR22, RZ ;  /* 0x0000001604037c24 */ /* 0x042fe4000f8e02ff */
[----:B------:R-:W-:Y:S04]  /*1cf80*/  IMAD.WIDE.U32 R6, R4, UR23, RZ ;  /* 0x0000001704067c25 */ /* 0x000fe8000f8e00ff */
[----:B------:R-:W-:Y:S04]  /*1cf90*/  IMAD R3, R5, UR23, R3 ;  /* 0x0000001705037c24 */ /* 0x000fe8000f8e0203 */
[----:B------:R-:W-:Y:S01]  /*1cfa0*/  IMAD.IADD R3, R7, 0x1, R3 ;  /* 0x0000000107037824 */ /* 0x000fe200078e0203 */
[----:B--2---:R-:W-:Y:S04]  /*1cfb0*/  LEA R0, P0, R6, R210, 0x6 ;  /* 0x000000d206007211 */ /* 0x004fe800078030ff */
[----:B-----5:R-:W-:Y:S02]  /*1cfc0*/  @!P6 LEA R10, P5, R0, R10, 0x1 ;  /* 0x0000000a000ae211 */ /* 0x020fe400078a08ff */
[----:B---3--:R-:W-:Y:S02]  /*1cfd0*/  LEA.HI.X R3, R6, R209, R3, 0x6, P0 ;  /* 0x000000d106037211 */ /* 0x008fe400000f3403 */
[----:B------:R-:W-:Y:S02]  /*1cfe0*/  @!P6 LEA R7, P0, R4, R0, 0x4 ;  /* 0x000000000407e211 */ /* 0x000fe400078020ff */
[----:B------:R-:W-:Y:S02]  /*1cff0*/  @!P6 LEA.HI.X R11, R0, R11, R3, 0x1, P5 ;  /* 0x0000000b000be211 */ /* 0x000fe400028f0c03 */
[C---:B----4-:R-:W-:Y:S02]  /*1d000*/  @!P6 LEA R8, P4, R7.reuse, R14, 0x1 ;  /* 0x0000000e0708e211 */ /* 0x050fe400078808ff */
[----:B------:R-:W-:Y:S01]  /*1d010*/  @!P6 LEA.HI.X R9, R4, R3, R5, 0x4, P0 ;  /* 0x000000030409e211 */ /* 0x000fe200000f2405 */
[----:B------:R-:W-:Y:S01]  /*1d020*/  @!PT LDS RZ, [RZ] ;  /* 0x00000000fffff984 */ /* 0x000fe20000000800 */
[----:B------:R-:W-:Y:S01]  /*1d030*/  @!PT LDS RZ, [RZ] ;  /* 0x00000000fffff984 */ /* 0x000fe20000000800 */
[----:B------:R-:W-:Y:S01]  /*1d040*/  @!PT LDS RZ, [RZ] ;  /* 0x00000000fffff984 */ /* 0x000fe20000000800 */
[----:B------:R1:W-:Y:S01]  /*1d050*/  @!P6 LDGSTS.E.BYPASS.LTC128B.128 [R192+0x4000], desc[UR28][R10.64] ;  /* 0x040000000ac0efae */ /* 0x0003e2000b901d5c */
[C---:B------:R-:W-:Y:S02]  /*1d060*/  @!P6 IADD3 R5, P3, R0.reuse, UR9, RZ ;  /* 0x000000090005ec10 */ /* 0x040fe4000ff7e0ff */
[----:B------:R-:W-:Y:S01]  /*1d070*/  @!P6 LEA.HI.X R9, R7, R15, R9, 0x1, P4 ;  /* 0x0000000f0709e211 */ /* 0x000fe200020f0c09 */
[----:B------:R1:W-:Y:S01]  /*1d080*/  @P6 STS.128 [R192+0x4800], RZ ;  /* 0x004800ffc0006388 */ /* 0x0003e20000000c00 */
[----:B------:R-:W-:Y:S02]  /*1d090*/  @!P6 LEA R6, P2, R5, R16, 0x1 ;  /* 0x000000100506e211 */ /* 0x000fe400078408ff */
[----:B------:R-:W-:Y:S01]  /*1d0a0*/  @!P6 IADD3.X R13, R3, UR8, RZ, P3, !PT ;  /* 0x00000008030dec10 */ /* 0x000fe20009ffe4ff */
[----:B------:R-:W-:Y:S01]  /*1d0b0*/  @!PT LDS RZ, [RZ] ;  /* 0x00000000fffff984 */ /* 0x000fe20000000800 */
[----:B------:R-:W-:Y:S01]  /*1d0c0*/  @!PT LDS RZ, [RZ] ;  /* 0x00000000fffff984 */ /* 0x000fe20000000800 */
[----:B------:R-:W-:Y:S01]  /*1d0d0*/  @!PT LDS RZ, [RZ] ;  /* 0x00000000fffff984 */ /* 0x000fe20000000800 */
[----:B------:R1:W-:Y:S01]  /*1d0e0*/  @!P6 LDGSTS.E.BYPASS.LTC128B.128 [R192+0x4800], desc[UR28][R8.64] ;  /* 0x0480000008c0efae */ /* 0x0003e2000b901d5c */
[----:B------:R-:W-:Y:S02]  /*1d0f0*/  @!P6 IADD3 R12, P1, R0, UR48, RZ ;  /* 0x00000030000cec10 */ /* 0x000fe4000ff3e0ff */
[----:B------:R-:W-:Y:S01]  /*1d100*/  @!P6 LEA.HI.X R7, R5, R17, R13, 0x1, P2 ;  /* 0x000000110507e211 */ /* 0x000fe200010f0c0d */
[----:B------:R1:W-:Y:S01]  /*1d110*/  @P6 STS.128 [R192+0x5000], RZ ;  /* 0x005000ffc0006388 */ /* 0x0003e20000000c00 */
[C---:B------:R-:W-:Y:S02]  /*1d120*/  @!P6 LEA R4, P0, R12.reuse, R18, 0x1 ;  /* 0x000000120c04e211 */ /* 0x040fe400078008ff */
[----:B------:R-:W-:Y:S01]  /*1d130*/  @!P6 IADD3.X R14, R3, UR11, RZ, P1, !PT ;  /* 0x0000000b030eec10 */ /* 0x000fe20008ffe4ff */
        /* <DEDUP_REMOVED lines=10> */
[----:B------:R-:W0:Y:S01]  /*1d1e0*/  LDGDEPBAR ;  /* 0x00000000000079af */ /* 0x000e220000000000 */
[----:B------:R-:W-:Y:S05]  /*1d1f0*/  BRA `(.L_x_2248) ;  /* 0x0000001800a47947 */ /* 0x000fea0003800000 */
.L_x_2247:
[----:B------:R-:W-:Y:S01]  /*1d200*/  LOP3.LUT P5, RZ, R183, 0x2, RZ, 0xc0, !PT ;  /* 0x00000002b7ff7812 */ /* 0x000fe200078ac0ff */
[----:B------:R-:W2:Y:S01]  /*1d210*/  LDL.64 R12, [R1+0x128] ;  /* 0x00012800010c7983 */ /* 0x000ea20000100a00 */
[----:B------:R-:W-:Y:S04]  /*1d220*/  DEPBAR.LE SB0, 0x0 ;  /* 0x000080000000791a */ /* 0x000fe80000000000 */
[----:B------:R-:W-:Y:S01]  /*1d230*/  UIADD3 UR19, UR17, -0x1, URZ ;  /* 0xffffffff11137890 */ /* 0x000fe2000fffe03f */
[----:B-1----:R-:W3:Y:S01]  /*1d240*/  LDL R9, [R1+0x148] ;  /* 0x0001480001097983 */ /* 0x002ee20000100800 */
[----:B------:R-:W-:Y:S02]  /*1d250*/  UIADD3 UR40, UR17, -0x1, URZ ;  /* 0xffffffff11287890 */ /* 0x000fe4000fffe03f */
[----:B------:R-:W-:Y:S01]  /*1d260*/  USHF.R.S32.HI UR23, URZ, 0x1f, UR19 ;  /* 0x0000001f3f177899 */ /* 0x000fe20008011413 */
[----:B------:R-:W4:Y:S01]  /*1d270*/  LDL R19, [R1+0x14c] ;  /* 0x00014c0001137983 */ /* 0x000f220000100800 */
[----:B------:R-:W-:Y:S01]  /*1d280*/  UIMAD UR22, UR34, UR19, URZ ;  /* 0x00000013221672a4 */ /* 0x000fe2000f8e023f */
[----:B------:R-:W-:Y:S01]  /*1d290*/  IMAD.U32 R4, RZ, RZ, UR19 ;  /* 0x00000013ff047e24 */ /* 0x000fe2000f8e00ff */
[----:B------:R-:W-:Y:S01]  /*1d2a0*/  USHF.L.U32 UR41, UR40, 0x1, URZ ;  /* 0x0000000128297899 */ /* 0x000fe2000800063f */
[----:B-----5:R-:W5:Y:S01]  /*1d2b0*/  LDL R10, [R1+0x140] ;  /* 0x00014000010a7983 */ /* 0x020f620000100800 */
[----:B------:R-:W-:Y:S02]  /*1d2c0*/  UIMAD UR22, UR23, UR35, UR22 ;  /* 0x00000023171672a4 */ /* 0x000fe4000f8e0216 */
[----:B------:R-:W-:Y:S01]  /*1d2d0*/  ULOP3.LUT UR19, UR41, UR33, URZ, 0x3c, !UPT ;  /* 0x0000002129137292 */ /* 0x000fe2000f8e3c3f */
[----:B------:R-:W5:Y:S01]  /*1d2e0*/  LDL R18, [R1+0x144] ;  /* 0x0001440001127983 */ /* 0x000f620000100800 */
[----:B------:R-:W-:Y:S02]  /*1d2f0*/  UISETP.GT.AND UP0, UPT, UR40, UR12, UPT ;  /* 0x0000000c2800728c */ /* 0x000fe4000bf04270 */
[----:B------:R-:W-:Y:S01]  /*1d300*/  UIADD3 UR24, UR32, -0x61c88647, URZ ;  /* 0x9e3779b920187890 */ /* 0x000fe2000fffe03f */
[----:B------:R-:W5:Y:S01]  /*1d310*/  LDL R8, [R1+0x138] ;  /* 0x0001380001087983 */ /* 0x000f620000100800 */
[----:B------:R-:W-:Y:S02]  /*1d320*/  UIADD3 UR39, UR32, 0x3c6ef372, URZ ;  /* 0x3c6ef37220277890 */ /* 0x000fe4000fffe03f */
[----:B------:R-:W-:Y:S01]  /*1d330*/  UIADD3 UR38, UR33, 0x76cf5d0a, URZ ;  /* 0x76cf5d0a21267890 */ /* 0x000fe2000fffe03f */
[----:B------:R-:W5:Y:S01]  /*1d340*/  LDL R17, [R1+0x13c] ;  /* 0x00013c0001117983 */ /* 0x000f620000100800 */
[----:B------:R-:W-:Y:S02]  /*1d350*/  UIADD3 UR31, UR33, 0x32370b8f, URZ ;  /* 0x32370b8f211f7890 */ /* 0x000fe4000fffe03f */
[----:B------:R-:W-:Y:S01]  /*1d360*/  UIADD3 UR37, UR32, -0x255992d5, URZ ;  /* 0xdaa66d2b20257890 */ /* 0x000fe2000fffe03f */
[----:B------:R-:W5:Y:S04]  /*1d370*/  LDL R6, [R1+0x130] ;  /* 0x0001300001067983 */ /* 0x000f680000100800 */
[----:B------:R-:W5:Y:S01]  /*1d380*/  LDL R16, [R1+0x134] ;  /* 0x0001340001107983 */ /* 0x000f620000100800 */
[----:B------:R-:W-:Y:S06]  /*1d390*/  BAR.SYNC.DEFER_BLOCKING 0x0 ;  /* 0x0000000000007b1d */ /* 0x000fec0000010000 */
[----:B------:R-:W-:Y:S08]  /*1d3a0*/  @P5 STS.128 [R192+0x6000], RZ ;  /* 0x006000ffc0005388 */ /* 0x000ff00000000c00 */
[----:B------:R-:W5:Y:S06]  /*1d3b0*/  LDL.64 R204, [R1+0x8] ;  /* 0x0000080001cc7983 */ /* 0x000f6c0000100a00 */
[----:B------:R-:W5:Y:S06]  /*1d3c0*/  LDL.64 R218, [R1] ;  /* 0x0000000001da7983 */ /* 0x000f6c0000100a00 */
[----:B------:R-:W5:Y:S01]  /*1d3d0*/  LDL.64 R216, [R1+0x120] ;  /* 0x0001200001d87983 */ /* 0x000f620000100a00 */
[----:B--2---:R-:W-:Y:S04]  /*1d3e0*/  IMAD.WIDE.U32 R4, R4, UR35, R12 ;  /* 0x0000002304047c25 */ /* 0x004fe8000f8e000c */
[----:B------:R-:W-:Y:S01]  /*1d3f0*/  VIADD R0, R5, UR22 ;  /* 0x0000001605007c36 */ /* 0x000fe20008000000 */
[C---:B------:R-:W-:Y:S01]  /*1d400*/  @!P5 IADD3 R3, P1, R4.reuse, UR36, RZ ;  /* 0x000000240403dc10 */ /* 0x040fe2000ff3e0ff */
[----:B------:R-:W-:Y:S01]  /*1d410*/  UIADD3 UR22, UR33, -0x4498517b, URZ ;  /* 0xbb67ae8521167890 */ /* 0x000fe2000fffe03f */
        /* <DEDUP_REMOVED lines=51> */
[----:B------:R-:W0:Y:S03]  /*1d750*/  LDGDEPBAR ;  /* 0x00000000000079af */ /* 0x000e260000000000 */
[C---:B------:R-:W-:Y:S05]  /*1d760*/  HMMA.16816.F32 R32, R64.reuse, R34, RZ ;  /* 0x000000224020723c */ /* 0x040fea00000018ff */
[----:B------:R-:W-:Y:S01]  /*1d770*/  LDSM.16.M88.4 R160, [R179] ;  /* 0x00000000b3a0783b */ /* 0x000fe20000000200 */
[-C--:B----4-:R-:W-:Y:S07]  /*1d780*/  HMMA.16816.F32 R36, R64, R48.reuse, RZ ;  /* 0x000000304024723c */ /* 0x090fee00000018ff */
[----:B------:R-:W-:Y:S01]  /*1d790*/  LDSM.16.M88.4 R164, [R176+0x2000] ;  /* 0x00200000b0a4783b */ /* 0x000fe20000000200 */
[C---:B------:R-:W-:Y:S01]  /*1d7a0*/  HMMA.16816.F32 R40, R60.reuse, R48, RZ ;  /* 0x000000303c28723c */ /* 0x040fe200000018ff */
[----:B------:R-:W4:Y:S05]  /*1d7b0*/  S2R R3, SR_TID.X ;  /* 0x0000000000037919 */ /* 0x000f2a0000002100 */
[-C--:B------:R-:W-:Y:S06]  /*1d7c0*/  HMMA.16816.F32 R44, R60, R50.reuse, RZ ;  /* 0x000000323c2c723c */ /* 0x080fec00000018ff */
[C---:B------:R-:W-:Y:S06]  /*1d7d0*/  HMMA.16816.F32 R48, R64.reuse, R50, RZ ;  /* 0x000000324030723c */ /* 0x040fec00000018ff */
[-C--:B-----5:R-:W-:Y:S06]  /*1d7e0*/  HMMA.16816.F32 R52, R64, R68.reuse, RZ ;  /* 0x000000444034723c */ /* 0x0a0fec00000018ff */
[C---:B------:R-:W-:Y:S06]  /*1d7f0*/  HMMA.16816.F32 R56, R60.reuse, R68, RZ ;  /* 0x000000443c38723c */ /* 0x040fec00000018ff */
[-C--:B------:R-:W-:Y:S06]  /*1d800*/  HMMA.16816.F32 R60, R60, R70.reuse, RZ ;  /* 0x000000463c3c723c */ /* 0x080fec00000018ff */
[----:B------:R-:W-:Y:S01]  /*1d810*/  HMMA.16816.F32 R64, R64, R70, RZ ;  /* 0x000000464040723c */ /* 0x000fe200000018ff */
[----:B------:R-:W5:Y:S01]  /*1d820*/  LDSM.16.M88.4 R68, [R174+0x5800] ;  /* 0x00580000ae44783b */ /* 0x000f620000000200 */
[----:B----4-:R-:W-:Y:S04]  /*1d830*/  IMAD.SHL.U32 R3, R3, 0x2, RZ ;  /* 0x0000000203037824 */ /* 0x010fe800078e00ff */
[-C--:B-1----:R-:W-:Y:S05]  /*1d840*/  HMMA.16816.F32 R4, R140, R144.reuse, R4 ;  /* 0x000000908c04723c */ /* 0x082fea0000001804 */
[----:B------:R-:W-:Y:S01]  /*1d850*/  LOP3.LUT R3, R3, 0x6, RZ, 0xc0, !PT ;  /* 0x0000000603037812 */ /* 0x000fe200078ec0ff */
[C---:B--2---:R-:W-:Y:S05]  /*1d860*/  HMMA.16816.F32 R8, R148.reuse, R144, R8 ;  /* 0x000000909408723c */ /* 0x044fea0000001808 */
[----:B------:R-:W-:Y:S01]  /*1d870*/  IMAD R0, R0, 0x40, R3 ;  /* 0x0000004000007824 */ /* 0x000fe200078e0203 */
[-C--:B------:R-:W-:Y:S04]  /*1d880*/  HMMA.16816.F32 R12, R148, R146.reuse, R12 ;  /* 0x00000092940c723c */ /* 0x080fe8000000180c */
[CC--:B------:R-:W-:Y:S01]  /*1d890*/  ISETP.GE.AND P2, PT, R0.reuse, R187.reuse, PT ;  /* 0x000000bb0000720c */ /* 0x0c0fe20003f46270 */
[C---:B------:R-:W-:Y:S01]  /*1d8a0*/  VIADD R3, R0.reuse, 0x1 ;  /* 0x0000000100037836 */ /* 0x040fe20000000000 */
[CC--:B------:R-:W-:Y:S01]  /*1d8b0*/  ISETP.GE.AND P0, PT, R0.reuse, R186.reuse, PT ;  /* 0x000000ba0000720c */ /* 0x0c0fe20003f06270 */
[C---:B------:R-:W-:Y:S01]  /*1d8c0*/  HMMA.16816.F32 R16, R140.reuse, R146, R16 ;  /* 0x000000928c10723c */ /* 0x040fe20000001810 */
[----:B------:R-:W1:Y:S03]  /*1d8d0*/  LDSM.16.M88.4 R144, [R176] ;  /* 0x00000000b090783b */ /* 0x000e660000000200 */
[C---:B------:R-:W-:Y:S02]  /*1d8e0*/  ISETP.GE.AND P1, PT, R3.reuse, R187, PT ;  /* 0x000000bb0300720c */ /* 0x040fe40003f26270 */
[C---:B------:R-:W-:Y:S01]  /*1d8f0*/  ISETP.GE.AND P3, PT, R3.reuse, R186, PT ;  /* 0x000000ba0300720c */ /* 0x040fe20003f66270 */
[-C--:B------:R-:W-:Y:S03]  /*1d900*/  HMMA.16816.F32 R20, R140, R152.reuse, R20 ;  /* 0x000000988c14723c */ /* 0x080fe60000001814 */
[C---:B------:R-:W-:Y:S02]  /*1d910*/  ISETP.GE.AND P6, PT, R3.reuse, R185, PT ;  /* 0x000000b90300720c */ /* 0x040fe40003fc6270 */
[C---:B------:R-:W-:Y:S01]  /*1d920*/  ISETP.GE.AND P5, PT, R3.reuse, R184, PT ;  /* 0x000000b80300720c */ /* 0x040fe20003fa6270 */
[C---:B------:R-:W-:Y:S04]  /*1d930*/  HMMA.16816.F32 R24, R148.reuse, R152, R24 ;  /* 0x000000989418723c */ /* 0x040fe80000001818 */
[CC--:B------:R-:W-:Y:S02]  /*1d940*/  ISETP.GE.OR P4, PT, R0.reuse, R191.reuse, !P2 ;  /* 0x000000bf0000720c */ /* 0x0c0fe40005786670 */
[C---:B------:R-:W-:Y:S01]  /*1d950*/  ISETP.GE.OR P1, PT, R3.reuse, R191, !P1 ;  /* 0x000000bf0300720c */ /* 0x040fe20004f26670 */
[-C--:B------:R-:W-:Y:S03]  /*1d960*/  HMMA.16816.F32 R28, R148, R154.reuse, R28 ;  /* 0x0000009a941c723c */ /* 0x080fe6000000181c */
[CC--:B------:R-:W-:Y:S02]  /*1d970*/  ISETP.GE.OR P2, PT, R0.reuse, R190.reuse, !P0 ;  /* 0x000000be0000720c */ /* 0x0c0fe40004746670 */
[C---:B------:R-:W-:Y:S01]  /*1d980*/  ISETP.GE.OR P0, PT, R3.reuse, R190, !P3 ;  /* 0x000000be0300720c */ /* 0x040fe20005f06670 */
[C---:B------:R-:W-:Y:S01]  /*1d990*/  HMMA.16816.F32 R32, R140.reuse, R154, R32 ;  /* 0x0000009a8c20723c */ /* 0x040fe20000001820 */
[----:B------:R-:W2:Y:S03]  /*1d9a0*/  LDSM.16.M88.4 R152, [R182] ;  /* 0x00000000b698783b */ /* 0x000ea60000000200 */
[C---:B------:R-:W-:Y:S02]  /*1d9b0*/  ISETP.GE.OR P3, PT, R3.reuse, R189, !P6 ;  /* 0x000000bd0300720c */ /* 0x040fe40007766670 */
[----:B------:R-:W-:Y:S01]  /*1d9c0*/  ISETP.GE.OR P5, PT, R3, R188, !P5 ;  /* 0x000000bc0300720c */ /* 0x000fe20006fa6670 */
[-C--:B---3--:R-:W-:Y:S01]  /*1d9d0*/  HMMA.16816.F32 R36, R140, R156.reuse, R36 ;  /* 0x0000009c8c24723c */ /* 0x088fe20000001824 */
[----:B------:R-:W-:Y:S03]  /*1d9e0*/  P2R R75, PR, RZ, 0x8 ;  /* 0x00000008ff4b7803 */ /* 0x000fe60000000000 */
[C---:B------:R-:W-:Y:S02]  /*1d9f0*/  VIADD R3, R0.reuse, 0x8 ;  /* 0x0000000800037836 */ /* 0x040fe40000000000 */
[C---:B------:R-:W-:Y:S06]  /*1da00*/  HMMA.16816.F32 R40, R148.reuse, R156, R40 ;  /* 0x0000009c9428723c */ /* 0x040fec0000001828 */
[-C--:B------:R-:W-:Y:S06]  /*1da10*/  HMMA.16816.F32 R44, R148, R158.reuse, R44 ;  /* 0x0000009e942c723c */ /* 0x080fec000000182c */
[C---:B------:R-:W-:Y:S01]  /*1da20*/  HMMA.16816.F32 R48, R140.reuse, R158, R48 ;  /* 0x0000009e8c30723c */ /* 0x040fe20000001830 */
[----:B------:R-:W3:Y:S05]  /*1da30*/  LDSM.16.M88.4 R156, [R181] ;  /* 0x00000000b59c783b */ /* 0x000eea0000000200 */
[-C--:B-----5:R-:W-:Y:S06]  /*1da40*/  HMMA.16816.F32 R52, R140, R68.reuse, R52 ;  /* 0x000000448c34723c */ /* 0x0a0fec0000001834 */
[C---:B------:R-:W-:Y:S06]  /*1da50*/  HMMA.16816.F32 R56, R148.reuse, R68, R56 ;  /* 0x000000449438723c */ /* 0x040fec0000001838 */
[-C--:B------:R-:W-:Y:S01]  /*1da60*/  HMMA.16816.F32 R60, R148, R70.reuse, R60 ;  /* 0x00000046943c723c */ /* 0x080fe2000000183c */
[----:B------:R-:W4:Y:S05]  /*1da70*/  LDSM.16.M88.4 R148, [R180] ;  /* 0x00000000b494783b */ /* 0x000f2a0000000200 */
[----:B------:R-:W-:Y:S03]  /*1da80*/  HMMA.16816.F32 R64, R140, R70, R64 ;  /* 0x000000468c40723c */ /* 0x000fe60000001840 */
[----:B------:R-:W-:Y:S03]  /*1da90*/  LDSM.16.M88.4 R68, [R177] ;  /* 0x00000000b144783b */ /* 0x000fe60000000200 */
[-C--:B-1----:R-:W-:Y:S05]  /*1daa0*/  HMMA.16816.F32 R4, R144, R160.reuse, R4 ;  /* 0x000000a09004723c */ /* 0x082fea0000001804 */
[----:B------:R-:W1:Y:S01]  /*1dab0*/  LDSM.16.M88.4 R140, [R173] ;  /* 0x00000000ad8c783b */ /* 0x000e620000000200 */
[C---:B------:R-:W-:Y:S06]  /*1dac0*/  HMMA.16816.F32 R8, R164.reuse, R160, R8 ;  /* 0x000000a0a408723c */ /* 0x040fec0000001808 */
[-C--:B------:R-:W-:Y:S06]  /*1dad0*/  HMMA.16816.F32 R12, R164, R162.reuse, R12 ;  /* 0x000000a2a40c723c */ /* 0x080fec000000180c */
[C---:B------:R-:W-:Y:S01]  /*1dae0*/  HMMA.16816.F32 R16, R144.reuse, R162, R16 ;  /* 0x000000a29010723c */ /* 0x040fe20000001810 */
[----:B------:R-:W5:Y:S05]  /*1daf0*/  LDSM.16.M88.4 R160, [R177+0x2000] ;  /* 0x00200000b1a0783b */ /* 0x000f6a0000000200 */
        /* <DEDUP_REMOVED lines=8> */
[-C--:B----4-:R-:W-:Y:S06]  /*1db80*/  HMMA.16816.F32 R52, R144, R148.reuse, R52 ;  /* 0x000000949034723c */ /* 0x090fec0000001834 */
[C---:B------:R-:W-:Y:S06]  /*1db90*/  HMMA.16816.F32 R56, R164.reuse, R148, R56 ;  /* 0x00000094a438723c */ /* 0x040fec0000001838 */
[-C--:B------:R-:W-:Y:S01]  /*1dba0*/  HMMA.16816.F32 R60, R164, R150.reuse, R60 ;  /* 0x00000096a43c723c */ /* 0x080fe2000000183c */
[----:B------:R-:W2:Y:S05]  /*1dbb0*/  LDL.64 R166, [R1+0x118] ;  /* 0x0001180001a67983 */ /* 0x000eaa0000100a00 */
[----:B------:R-:W-:Y:S01]  /*1dbc0*/  HMMA.16816.F32 R64, R144, R150, R64 ;  /* 0x000000969040723c */ /* 0x000fe20000001840 */
[----:B------:R-:W3:Y:S05]  /*1dbd0*/  LDSM.16.M88.4 R144, [R173+0x800] ;  /* 0x00080000ad90783b */ /* 0x000eea0000000200 */
[-C--:B-1----:R-:W-:Y:S06]  /*1dbe0*/  HMMA.16816.F32 R4, R68, R140.reuse, R4 ;  /* 0x0000008c4404723c */ /* 0x082fec0000001804 */
[C---:B-----5:R-:W-:Y:S06]  /*1dbf0*/  HMMA.16816.F32 R8, R160.reuse, R140, R8 ;  /* 0x0000008ca008723c */ /* 0x060fec0000001808 */
[-C--:B------:R-:W-:Y:S06]  /*1dc00*/  HMMA.16816.F32 R12, R160, R142.reuse, R12 ;  /* 0x0000008ea00c723c */ /* 0x080fec000000180c */
[C---:B------:R-:W-:Y:S06]  /*1dc10*/  HMMA.16816.F32 R16, R68.reuse, R142, R16 ;  /* 0x0000008e4410723c */ /* 0x040fec0000001810 */
[----:B------:R-:W-:Y:S02]  /*1dc20*/  FSEL R193, R5, -INF , !P1 ;  /* 0xff80000005c17808 */ /* 0x000fe40004800000 */
[----:B------:R-:W-:Y:S03]  /*1dc30*/  ISETP.GE.AND P1, PT, R0, R185, PT ;  /* 0x000000b90000720c */ /* 0x000fe60003f26270 */
[----:B------:R-:W-:Y:S02]  /*1dc40*/  FSEL R197, R6, -INF , !P2 ;  /* 0xff80000006c57808 */ /* 0x000fe40005000000 */
[C---:B------:R-:W-:Y:S02]  /*1dc50*/  ISETP.GE.OR P3, PT, R0.reuse, R189, !P1 ;  /* 0x000000bd0000720c */ /* 0x040fe40004f66670 */
[----:B------:R-:W-:Y:S02]  /*1dc60*/  ISETP.GE.AND P2, PT, R3, R185, PT ;  /* 0x000000b90300720c */ /* 0x000fe40003f46270 */
[----:B------:R-:W-:Y:S01]  /*1dc70*/  FSEL R195, R7, -INF , !P0 ;  /* 0xff80000007c37808 */ /* 0x000fe20004000000 */
[-C--:B---3--:R-:W-:Y:S03]  /*1dc80*/  HMMA.16816.F32 R20, R68, R144.reuse, R20 ;  /* 0x000000904414723c */ /* 0x088fe60000001814 */
[CC--:B------:R-:W-:Y:S02]  /*1dc90*/  ISETP.GE.AND P1, PT, R3.reuse, R184.reuse, PT ;  /* 0x000000b80300720c */ /* 0x0c0fe40003f26270 */
[C---:B------:R-:W-:Y:S01]  /*1dca0*/  ISETP.GE.AND P0, PT, R0.reuse, R184, PT ;  /* 0x000000b80000720c */ /* 0x040fe20003f06270 */
[C---:B------:R-:W-:Y:S04]  /*1dcb0*/  HMMA.16816.F32 R24, R160.reuse, R144, R24 ;  /* 0x00000090a018723c */ /* 0x040fe80000001818 */
[-C--:B------:R-:W-:Y:S02]  /*1dcc0*/  ISETP.GE.OR P0, PT, R0, R188.reuse, !P0 ;  /* 0x000000bc0000720c */ /* 0x080fe40004706670 */
[----:B------:R-:W-:Y:S01]  /*1dcd0*/  FSEL R194, R4, -INF , !P4 ;  /* 0xff80000004c27808 */ /* 0x000fe20006000000 */
[----:B------:R-:W-:Y:S01]  /*1dce0*/  VIADD R4, R0, 0x9 ;  /* 0x0000000900047836 */ /* 0x000fe20000000000 */
[C---:B------:R-:W-:Y:S01]  /*1dcf0*/  ISETP.GE.OR P4, PT, R3.reuse, R189, !P2 ;  /* 0x000000bd0300720c */ /* 0x040fe20005786670 */
[-C--:B------:R-:W-:Y:S03]  /*1dd00*/  HMMA.16816.F32 R28, R160, R146.reuse, R28 ;  /* 0x00000092a01c723c */ /* 0x080fe6000000181c */
[----:B------:R-:W-:Y:S02]  /*1dd10*/  ISETP.GE.OR P2, PT, R3, R188, !P1 ;  /* 0x000000bc0300720c */ /* 0x000fe40004f46670 */
[----:B------:R-:W-:Y:S01]  /*1dd20*/  ISETP.NE.AND P1, PT, R75, RZ, PT ;  /* 0x000000ff4b00720c */ /* 0x000fe20003f25270 */
[C---:B------:R-:W-:Y:S05]  /*1dd30*/  HMMA.16816.F32 R32, R68.reuse, R146, R32 ;  /* 0x000000924420723c */ /* 0x040fea0000001820 */
[----:B------:R-:W-:Y:S01]  /*1dd40*/  FSEL R203, R8, -INF , !P3 ;  /* 0xff80000008cb7808 */ /* 0x000fe20005800000 */
[----:B------:R-:W-:Y:S01]  /*1dd50*/  VIADD R8, R0, 0x10 ;  /* 0x0000001000087836 */ /* 0x000fe20000000000 */
[----:B------:R-:W-:Y:S04]  /*1dd60*/  ISETP.GE.AND P3, PT, R3, R187, PT ;  /* 0x000000bb0300720c */ /* 0x000fe80003f66270 */
[----:B------:R-:W-:Y:S02]  /*1dd70*/  FSEL R201, R10, -INF , !P0 ;  /* 0xff8000000ac97808 */ /* 0x000fe40004000000 */
[----:B------:R-:W-:Y:S02]  /*1dd80*/  FSEL R200, R9, -INF , !P1 ;  /* 0xff80000009c87808 */ /* 0x000fe40004800000 */
[C---:B------:R-:W-:Y:S02]  /*1dd90*/  ISETP.GE.AND P0, PT, R3.reuse, R186, PT ;  /* 0x000000ba0300720c */ /* 0x040fe40003f06270 */
[C---:B------:R-:W-:Y:S02]  /*1dda0*/  ISETP.GE.AND P1, PT, R4.reuse, R185, PT ;  /* 0x000000b90400720c */ /* 0x040fe40003f26270 */
[C---:B------:R-:W-:Y:S02]  /*1ddb0*/  ISETP.GE.OR P3, PT, R3.reuse, R191, !P3 ;  /* 0x000000bf0300720c */ /* 0x040fe40005f66670 */
[----:B------:R-:W-:Y:S02]  /*1ddc0*/  ISETP.GE.OR P6, PT, R3, R190, !P0 ;  /* 0x000000be0300720c */ /* 0x000fe400047c6670 */
[C---:B------:R-:W-:Y:S02]  /*1ddd0*/  ISETP.GE.OR P1, PT, R4.reuse, R189, !P1 ;  /* 0x000000bd0400720c */ /* 0x040fe40004f26670 */
[----:B------:R-:W-:Y:S02]  /*1dde0*/  P2R R3, PR, RZ, 0x8 ;  /* 0x00000008ff037803 */ /* 0x000fe40000000000 */
[----:B------:R-:W-:Y:S02]  /*1ddf0*/  ISETP.GE.AND P0, PT, R4, R184, PT ;  /* 0x000000b80400720c */ /* 0x000fe40003f06270 */
[----:B------:R-:W-:Y:S02]  /*1de00*/  FSEL R206, R14, -INF , !P2 ;  /* 0xff8000000ece7808 */ /* 0x000fe40005000000 */
[C---:B------:R-:W-:Y:S02]  /*1de10*/  ISETP.GE.AND P3, PT, R4.reuse, R187, PT ;  /* 0x000000bb0400720c */ /* 0x040fe40003f66270 */
[C---:B------:R-:W-:Y:S02]  /*1de20*/  ISETP.GE.AND P2, PT, R4.reuse, R186, PT ;  /* 0x000000ba0400720c */ /* 0x040fe40003f46270 */
[----:B------:R-:W-:Y:S02]  /*1de30*/  FSEL R165, R13, -INF , !P1 ;  /* 0xff8000000da57808 */ /* 0x000fe40004800000 */
[----:B------:R-:W-:Y:S02]  /*1de40*/  ISETP.GE.OR P0, PT, R4, R188, !P0 ;  /* 0x000000bc0400720c */ /* 0x000fe40004706670 */
[----:B------:R-:W-:Y:S01]  /*1de50*/  ISETP.NE.AND P1, PT, R3, RZ, PT ;  /* 0x000000ff0300720c */ /* 0x000fe20003f25270 */
[----:B------:R-:W-:Y:S01]  /*1de60*/  VIADD R3, R0, 0x11 ;  /* 0x0000001100037836 */ /* 0x000fe20000000000 */
[----:B------:R-:W-:Y:S02]  /*1de70*/  FSEL R207, R11, -INF , !P5 ;  /* 0xff8000000bcf7808 */ /* 0x000fe40006800000 */
[----:B------:R-:W-:Y:S01]  /*1de80*/  FSEL R199, R12, -INF , !P4 ;  /* 0xff8000000cc77808 */ /* 0x000fe20006000000 */
[----:B------:R-:W-:Y:S01]  /*1de90*/  VIADD R12, R0, 0x20 ;  /* 0x00000020000c7836 */ /* 0x000fe20000000000 */
[C---:B------:R-:W-:Y:S02]  /*1dea0*/  ISETP.GE.OR P5, PT, R4.reuse, R191, !P3 ;  /* 0x000000bf0400720c */ /* 0x040fe40005fa6670 */
[----:B------:R-:W-:Y:S02]  /*1deb0*/  ISETP.GE.OR P4, PT, R4, R190, !P2 ;  /* 0x000000be0400720c */ /* 0x000fe40005786670 */
[----:B------:R-:W-:Y:S01]  /*1dec0*/  FSEL R202, R15, -INF , !P0 ;  /* 0xff8000000fca7808 */ /* 0x000fe20004000000 */
[----:B------:R-:W1:Y:S01]  /*1ded0*/  LDSM.16.M88.4 R4, [R173+0x1000] ;  /* 0x00100000ad04783b */ /* 0x000e620000000200 */
        /* <DEDUP_REMOVED lines=8> */
[----:B------:R-:W-:Y:S02]  /*1df60*/  ISETP.GE.OR P2, PT, R8, R190, !P2 ;  /* 0x000000be0800720c */ /* 0x000fe40005746670 */
[----:B------:R-:W-:Y:S02]  /*1df70*/  P2R R9, PR, RZ, 0x2 ;  /* 0x00000002ff097803 */ /* 0x000fe40000000000 */
[----:B------:R-:W-:Y:S02]  /*1df80*/  P2R R8, PR, RZ, 0x1 ;  /* 0x00000001ff087803 */ /* 0x000fe40000000000 */
[----:B------:R-:W-:Y:S02]  /*1df90*/  ISETP.GE.AND P1, PT, R3, R187, PT ;  /* 0x000000bb0300720c */ /* 0x000fe40003f26270 */
[----:B------:R-:W-:Y:S02]  /*1dfa0*/  FSEL R154, R20, -INF , !P3 ;  /* 0xff800000149a7808 */ /* 0x000fe40005800000 */
[----:B------:R-:W-:Y:S02]  /*1dfb0*/  FSEL R155, R17, -INF , !P5 ;  /* 0xff800000119b7808 */ /* 0x000fe40006800000 */
[C---:B------:R-:W-:Y:S02]  /*1dfc0*/  ISETP.GE.AND P3, PT, R3.reuse, R185, PT ;  /* 0x000000b90300720c */ /* 0x040fe40003f66270 */
[----:B------:R-:W-:Y:S01]  /*1dfd0*/  ISETP.NE.AND P5, PT, R8, RZ, PT ;  /* 0x000000ff0800720c */ /* 0x000fe20003fa5270 */
[----:B------:R-:W-:Y:S01]  /*1dfe0*/  VIADD R8, R0, 0x18 ;  /* 0x0000001800087836 */ /* 0x000fe20000000000 */
[C---:B------:R-:W-:Y:S02]  /*1dff0*/  ISETP.GE.OR P1, PT, R3.reuse, R191, !P1 ;  /* 0x000000bf0300720c */ /* 0x040fe40004f26670 */
[C---:B------:R-:W-:Y:S02]  /*1e000*/  ISETP.GE.AND P0, PT, R3.reuse, R186, PT ;  /* 0x000000ba0300720c */ /* 0x040fe40003f06270 */
[----:B------:R-:W-:Y:S02]  /*1e010*/  ISETP.GE.OR P3, PT, R3, R189, !P3 ;  /* 0x000000bd0300720c */ /* 0x000fe40005f66670 */
[----:B------:R-:W-:Y:S01]  /*1e020*/  FSEL R159, R19, -INF , !P4 ;  /* 0xff800000139f7808 */ /* 0x000fe20006000000 */
[-C--:B-1----:R-:W-:Y:S03]  /*1e030*/  HMMA.16816.F32 R36, R68, R4.reuse, R36 ;  /* 0x000000044424723c */ /* 0x082fe60000001824 */
[----:B------:R-:W-:Y:S02]  /*1e040*/  FSEL R157, R22, -INF , !P2 ;  /* 0xff800000169d7808 */ /* 0x000fe40005000000 */
[----:B------:R-:W-:Y:S01]  /*1e050*/  FSEL R140, R21, -INF , !P1 ;  /* 0xff800000158c7808 */ /* 0x000fe20004800000 */
[C---:B------:R-:W-:Y:S04]  /*1e060*/  HMMA.16816.F32 R40, R160.reuse, R4, R40 ;  /* 0x00000004a028723c */ /* 0x040fe80000001828 */
[----:B------:R-:W-:Y:S02]  /*1e070*/  ISETP.NE.AND P4, PT, R9, RZ, PT ;  /* 0x000000ff0900720c */ /* 0x000fe40003f85270 */
[C---:B------:R-:W-:Y:S01]  /*1e080*/  ISETP.GE.AND P2, PT, R3.reuse, R184, PT ;  /* 0x000000b80300720c */ /* 0x040fe20003f46270 */
[-C--:B------:R-:W-:Y:S01]  /*1e090*/  HMMA.16816.F32 R44, R160, R6.reuse, R44 ;  /* 0x00000006a02c723c */ /* 0x080fe2000000182c */
[----:B------:R-:W-:Y:S02]  /*1e0a0*/  P2R R9, PR, RZ, 0x8 ;  /* 0x00000008ff097803 */ /* 0x000fe40000000000 */
[C---:B------:R-:W-:Y:S02]  /*1e0b0*/  ISETP.GE.AND P1, PT, R8.reuse, R185, PT ;  /* 0x000000b90800720c */ /* 0x040fe40003f26270 */
[C---:B------:R-:W-:Y:S01]  /*1e0c0*/  ISETP.GE.OR P0, PT, R3.reuse, R190, !P0 ;  /* 0x000000be0300720c */ /* 0x040fe20004706670 */
[C---:B------:R-:W-:Y:S04]  /*1e0d0*/  HMMA.16816.F32 R48, R68.reuse, R6, R48 ;  /* 0x000000064430723c */ /* 0x040fe80000001830 */
[----:B------:R-:W-:Y:S02]  /*1e0e0*/  ISETP.GE.AND P3, PT, R8, R187, PT ;  /* 0x000000bb0800720c */ /* 0x000fe40003f66270 */
[----:B------:R-:W-:Y:S02]  /*1e0f0*/  FSEL R164, R18, -INF , !P6 ;  /* 0xff80000012a47808 */ /* 0x000fe40007000000 */
[----:B------:R-:W-:Y:S02]  /*1e100*/  FSEL R156, R26, -INF , !P5 ;  /* 0xff8000001a9c7808 */ /* 0x000fe40006800000 */
[----:B------:R-:W-:Y:S01]  /*1e110*/  ISETP.GE.OR P6, PT, R3, R188, !P2 ;  /* 0x000000bc0300720c */ /* 0x000fe200057c6670 */
[----:B------:R-:W-:Y:S01]  /*1e120*/  VIADD R3, R0, 0x19 ;  /* 0x0000001900037836 */ /* 0x000fe20000000000 */
[C---:B------:R-:W-:Y:S02]  /*1e130*/  ISETP.GE.OR P5, PT, R8.reuse, R189, !P1 ;  /* 0x000000bd0800720c */ /* 0x040fe40004fa6670 */
[----:B------:R-:W-:Y:S02]  /*1e140*/  FSEL R152, R23, -INF , !P0 ;  /* 0xff80000017987808 */ /* 0x000fe40004000000 */
[----:B------:R-:W-:Y:S02]  /*1e150*/  ISETP.NE.AND P1, PT, R9, RZ, PT ;  /* 0x000000ff0900720c */ /* 0x000fe40003f25270 */
[C---:B------:R-:W-:Y:S02]  /*1e160*/  ISETP.GE.AND P0, PT, R8.reuse, R184, PT ;  /* 0x000000b80800720c */ /* 0x040fe40003f06270 */
[----:B------:R-:W-:Y:S02]  /*1e170*/  ISETP.GE.AND P2, PT, R8, R186, PT ;  /* 0x000000ba0800720c */ /* 0x000fe40003f46270 */
[----:B------:R-:W-:Y:S02]  /*1e180*/  FSEL R143, R24, -INF , !P4 ;  /* 0xff800000188f7808 */ /* 0x000fe40006000000 */
[----:B------:R-:W-:Y:S02]  /*1e190*/  FSEL R141, R25, -INF , !P1 ;  /* 0xff800000198d7808 */ /* 0x000fe40004800000 */
[C---:B------:R-:W-:Y:S02]  /*1e1a0*/  ISETP.GE.OR P4, PT, R8.reuse, R188, !P0 ;  /* 0x000000bc0800720c */ /* 0x040fe40004786670 */
[C---:B------:R-:W-:Y:S02]  /*1e1b0*/  ISETP.GE.AND P1, PT, R3.reuse, R185, PT ;  /* 0x000000b90300720c */ /* 0x040fe40003f26270 */
[C---:B------:R-:W-:Y:S02]  /*1e1c0*/  ISETP.GE.OR P3, PT, R8.reuse, R191, !P3 ;  /* 0x000000bf0800720c */ /* 0x040fe40005f66670 */
[----:B------:R-:W-:Y:S02]  /*1e1d0*/  ISETP.GE.OR P0, PT, R8, R190, !P2 ;  /* 0x000000be0800720c */ /* 0x000fe40005706670 */
[----:B------:R-:W-:Y:S02]  /*1e1e0*/  ISETP.GE.OR P1, PT, R3, R189, !P1 ;  /* 0x000000bd0300720c */ /* 0x000fe40004f26670 */
[----:B------:R-:W-:Y:S02]  /*1e1f0*/  P2R R9, PR, RZ, 0x8 ;  /* 0x00000008ff097803 */ /* 0x000fe40000000000 */
[----:B------:R-:W-:Y:S02]  /*1e200*/  P2R R8, PR, RZ, 0x1 ;  /* 0x00000001ff087803 */ /* 0x000fe40000000000 */
[----:B------:R-:W-:Y:S02]  /*1e210*/  FSEL R142, R30, -INF , !P4 ;  /* 0xff8000001e8e7808 */ /* 0x000fe40006000000 */
[----:B------:R-:W-:Y:S02]  /*1e220*/  FSEL R153, R27, -INF , !P6 ;  /* 0xff8000001b997808 */ /* 0x000fe40007000000 */
[----:B------:R-:W-:Y:S02]  /*1e230*/  FSEL R30, R29, -INF , !P1 ;  /* 0xff8000001d1e7808 */ /* 0x000fe40004800000 */
[----:B------:R-:W-:Y:S02]  /*1e240*/  ISETP.NE.AND P6, PT, R8, RZ, PT ;  /* 0x000000ff0800720c */ /* 0x000fe40003fc5270 */
[----:B------:R-:W-:Y:S02]  /*1e250*/  ISETP.NE.AND P1, PT, R9, RZ, PT ;  /* 0x000000ff0900720c */ /* 0x000fe40003f25270 */
[C---:B------:R-:W-:Y:S01]  /*1e260*/  ISETP.GE.AND P0, PT, R3.reuse, R184, PT ;  /* 0x000000b80300720c */ /* 0x040fe20003f06270 */
[----:B------:R-:W1:Y:S01]  /*1e270*/  LDSM.16.M88.4 R8, [R173+0x1800] ;  /* 0x00180000ad08783b */ /* 0x000e620000000200 */
[C---:B------:R-:W-:Y:S01]  /*1e280*/  ISETP.GE.AND P3, PT, R3.reuse, R187, PT ;  /* 0x000000bb0300720c */ /* 0x040fe20003f66270 */
[----:B------:R-:W-:Y:S04]  /*1e290*/  DEPBAR.LE SB0, 0x0 ;  /* 0x000080000000791a */ /* 0x000fe80000000000 */
[C---:B------:R-:W-:Y:S02]  /*1e2a0*/  ISETP.GE.OR P0, PT, R3.reuse, R188, !P0 ;  /* 0x000000bc0300720c */ /* 0x040fe40004706670 */
[----:B------:R-:W-:Y:S01]  /*1e2b0*/  ISETP.GE.AND P2, PT, R3, R186, PT ;  /* 0x000000ba0300720c */ /* 0x000fe20003f46270 */
[----:B------:R-:W-:Y:S01]  /*1e2c0*/  BAR.SYNC.DEFER_BLOCKING 0x0 ;  /* 0x0000000000007b1d */ /* 0x000fe20000010000 */
[----:B------:R-:W-:Y:S02]  /*1e2d0*/  FSEL R31, R31, -INF , !P0 ;  /* 0xff8000001f1f7808 */ /* 0x000fe40004000000 */
[----:B------:R-:W-:Y:S02]  /*1e2e0*/  FSEL R32, R32, -INF , !P1 ;  /* 0xff80000020207808 */ /* 0x000fe40004800000 */
[----:B------:R-:W-:Y:S02]  /*1e2f0*/  FSEL R75, R28, -INF , !P5 ;  /* 0xff8000001c4b7808 */ /* 0x000fe40006800000 */
[C---:B------:R-:W-:Y:S02]  /*1e300*/  ISETP.GE.AND P1, PT, R12.reuse, R185, PT ;  /* 0x000000b90c00720c */ /* 0x040fe40003f26270 */
[C---:B------:R-:W-:Y:S02]  /*1e310*/  ISETP.GE.AND P0, PT, R12.reuse, R184, PT ;  /* 0x000000b80c00720c */ /* 0x040fe40003f06270 */
[C---:B------:R-:W-:Y:S02]  /*1e320*/  ISETP.GE.OR P5, PT, R3.reuse, R191, !P3 ;  /* 0x000000bf0300720c */ /* 0x040fe40005fa6670 */
[----:B------:R-:W-:Y:S02]  /*1e330*/  ISETP.GE.AND P3, PT, R12, R187, PT ;  /* 0x000000bb0c00720c */ /* 0x000fe40003f66270 */
[----:B------:R-:W-:Y:S01]  /*1e340*/  ISETP.GE.OR P4, PT, R3, R190, !P2 ;  /* 0x000000be0300720c */ /* 0x000fe20005786670 */
[----:B------:R-:W-:Y:S01]  /*1e350*/  VIADD R3, R0, 0x21 ;  /* 0x0000002100037836 */ /* 0x000fe20000000000 */
[C---:B------:R-:W-:Y:S02]  /*1e360*/  ISETP.GE.OR P1, PT, R12.reuse, R189, !P1 ;  /* 0x000000bd0c00720c */ /* 0x040fe40004f26670 */
[C---:B------:R-:W-:Y:S02]  /*1e370*/  ISETP.GE.OR P0, PT, R12.reuse, R188, !P0 ;  /* 0x000000bc0c00720c */ /* 0x040fe40004706670 */
[C---:B------:R-:W-:Y:S02]  /*1e380*/  ISETP.GE.OR P3, PT, R12.reuse, R191, !P3 ;  /* 0x000000bf0c00720c */ /* 0x040fe40005f66670 */
[----:B------:R-:W-:Y:S02]  /*1e390*/  P2R R5, PR, RZ, 0x2 ;  /* 0x00000002ff057803 */ /* 0x000fe40000000000 */
[----:B------:R-:W-:Y:S02]  /*1e3a0*/  P2R R4, PR, RZ, 0x1 ;  /* 0x00000001ff047803 */ /* 0x000fe40000000000 */
[----:B------:R-:W-:Y:S02]  /*1e3b0*/  ISETP.GE.AND P2, PT, R12, R186, PT ;  /* 0x000000ba0c00720c */ /* 0x000fe40003f46270 */
[----:B------:R-:W-:Y:S02]  /*1e3c0*/  ISETP.GE.AND P1, PT, R3, R187, PT ;  /* 0x000000bb0300720c */ /* 0x000fe40003f26270 */
[----:B------:R-:W-:Y:S01]  /*1e3d0*/  FSEL R36, R36, -INF , !P3 ;  /* 0xff80000024247808 */ /* 0x000fe20005800000 */
[-C--:B-1----:R-:W-:Y:S05]  /*1e3e0*/  HMMA.16816.F32 R52, R68, R8.reuse, R52 ;  /* 0x000000084434723c */ /* 0x082fea0000001834 */
[----:B------:R-:W-:Y:S01]  /*1e3f0*/  FSEL R33, R33, -INF , !P5 ;  /* 0xff80000021217808 */ /* 0x000fe20006800000 */
[C---:B------:R-:W-:Y:S04]  /*1e400*/  HMMA.16816.F32 R56, R160.reuse, R8, R56 ;  /* 0x00000008a038723c */ /* 0x040fe80000001838 */
[C---:B------:R-:W-:Y:S02]  /*1e410*/  ISETP.GE.AND P3, PT, R3.reuse, R185, PT ;  /* 0x000000b90300720c */ /* 0x040fe40003f66270 */
[----:B------:R-:W-:Y:S01]  /*1e420*/  ISETP.NE.AND P5, PT, R4, RZ, PT ;  /* 0x000000ff0400720c */ /* 0x000fe20003fa5270 */
[----:B------:R-:W-:Y:S01]  /*1e430*/  VIADD R4, R0, 0x28 ;  /* 0x0000002800047836 */ /* 0x000fe20000000000 */
[----:B------:R-:W-:Y:S01]  /*1e440*/  ISETP.GE.OR P2, PT, R12, R190, !P2 ;  /* 0x000000be0c00720c */ /* 0x000fe20005746670 */
[-C--:B------:R-:W-:Y:S03]  /*1e450*/  HMMA.16816.F32 R60, R160, R10.reuse, R60 ;  /* 0x0000000aa03c723c */ /* 0x080fe6000000183c */
[C---:B------:R-:W-:Y:S02]  /*1e460*/  ISETP.GE.OR P1, PT, R3.reuse, R191, !P1 ;  /* 0x000000bf0300720c */ /* 0x040fe40004f26670 */
[C---:B------:R-:W-:Y:S01]  /*1e470*/  ISETP.GE.AND P0, PT, R3.reuse, R186, PT ;  /* 0x000000ba0300720c */ /* 0x040fe20003f06270 */
[----:B------:R-:W-:Y:S04]  /*1e480*/  HMMA.16816.F32 R64, R68, R10, R64 ;  /* 0x0000000a4440723c */ /* 0x000fe80000001840 */
[----:B------:R-:W-:Y:S02]  /*1e490*/  ISETP.GE.OR P3, PT, R3, R189, !P3 ;  /* 0x000000bd0300720c */ /* 0x000fe40005f66670 */
[----:B------:R-:W-:Y:S02]  /*1e4a0*/  FSEL R35, R35, -INF , !P4 ;  /* 0xff80000023237808 */ /* 0x000fe40006000000 */
[----:B------:R-:W-:Y:S02]  /*1e4b0*/  FSEL R38, R38, -INF , !P2 ;  /* 0xff80000026267808 */ /* 0x000fe40005000000 */
[----:B------:R-:W-:Y:S02]  /*1e4c0*/  ISETP.NE.AND P4, PT, R5, RZ, PT ;  /* 0x000000ff0500720c */ /* 0x000fe40003f85270 */
[----:B------:R-:W-:Y:S02]  /*1e4d0*/  FSEL R37, R37, -INF , !P1 ;  /* 0xff80000025257808 */ /* 0x000fe40004800000 */
[C---:B------:R-:W-:Y:S02]  /*1e4e0*/  ISETP.GE.AND P2, PT, R3.reuse, R184, PT ;  /* 0x000000b80300720c */ /* 0x040fe40003f46270 */
[C---:B------:R-:W-:Y:S02]  /*1e4f0*/  ISETP.GE.OR P0, PT, R3.reuse, R190, !P0 ;  /* 0x000000be0300720c */ /* 0x040fe40004706670 */
[----:B------:R-:W-:Y:S02]  /*1e500*/  ISETP.GE.AND P1, PT, R4, R185, PT ;  /* 0x000000b90400720c */ /* 0x000fe40003f26270 */
[----:B------:R-:W-:Y:S02]  /*1e510*/  P2R R5, PR, RZ, 0x8 ;  /* 0x00000008ff057803 */ /* 0x000fe40000000000 */
[----:B------:R-:W-:Y:S02]  /*1e520*/  FSEL R34, R34, -INF , !P6 ;  /* 0xff80000022227808 */ /* 0x000fe40007000000 */
[----:B------:R-:W-:Y:S02]  /*1e530*/  FSEL R42, R42, -INF , !P5 ;  /* 0xff8000002a2a7808 */ /* 0x000fe40006800000 */
[----:B------:R-:W-:Y:S01]  /*1e540*/  ISETP.GE.OR P6, PT, R3, R188, !P2 ;  /* 0x000000bc0300720c */ /* 0x000fe200057c6670 */
[----:B------:R-:W-:Y:S01]  /*1e550*/  VIADD R3, R0, 0x29 ;  /* 0x0000002900037836 */ /* 0x000fe20000000000 */
[----:B------:R-:W-:Y:S02]  /*1e560*/  FSEL R39, R39, -INF , !P0 ;  /* 0xff80000027277808 */ /* 0x000fe40004000000 */
[C---:B------:R-:W-:Y:S02]  /*1e570*/  ISETP.GE.OR P5, PT, R4.reuse, R189, !P1 ;  /* 0x000000bd0400720c */ /* 0x040fe40004fa6670 */
[C---:B------:R-:W-:Y:S02]  /*1e580*/  ISETP.GE.AND P0, PT, R4.reuse, R184, PT ;  /* 0x000000b80400720c */ /* 0x040fe40003f06270 */
[----:B------:R-:W-:Y:S02]  /*1e590*/  ISETP.NE.AND P1, PT, R5, RZ, PT ;  /* 0x000000ff0500720c */ /* 0x000fe40003f25270 */
[C---:B------:R-:W-:Y:S02]  /*1e5a0*/  ISETP.GE.AND P2, PT, R4.reuse, R186, PT ;  /* 0x000000ba0400720c */ /* 0x040fe40003f46270 */
[----:B------:R-:W-:Y:S02]  /*1e5b0*/  ISETP.GE.AND P3, PT, R4, R187, PT ;  /* 0x000000bb0400720c */ /* 0x000fe40003f66270 */
[----:B------:R-:W-:Y:S02]  /*1e5c0*/  FSEL R40, R40, -INF , !P4 ;  /* 0xff80000028287808 */ /* 0x000fe40006000000 */
[C---:B------:R-:W-:Y:S02]  /*1e5d0*/  ISETP.GE.OR P4, PT, R4.reuse, R188, !P0 ;  /* 0x000000bc0400720c */ /* 0x040fe40004786670 */
[----:B------:R-:W-:Y:S02]  /*1e5e0*/  FSEL R41, R41, -INF , !P1 ;  /* 0xff80000029297808 */ /* 0x000fe40004800000 */
[C---:B------:R-:W-:Y:S02]  /*1e5f0*/  ISETP.GE.OR P0, PT, R4.reuse, R190, !P2 ;  /* 0x000000be0400720c */ /* 0x040fe40005706670 */
[C---:B------:R-:W-:Y:S02]  /*1e600*/  ISETP.GE.AND P1, PT, R3.reuse, R185, PT ;  /* 0x000000b90300720c */ /* 0x040fe40003f26270 */
[----:B------:R-:W-:Y:S02]  /*1e610*/  ISETP.GE.OR P3, PT, R4, R191, !P3 ;  /* 0x000000bf0400720c */ /* 0x000fe40005f66670 */
[----:B------:R-:W-:Y:S02]  /*1e620*/  P2R R4, PR, RZ, 0x1 ;  /* 0x00000001ff047803 */ /* 0x000fe40000000000 */
[C---:B------:R-:W-:Y:S02]  /*1e630*/  ISETP.GE.OR P1, PT, R3.reuse, R189, !P1 ;  /* 0x000000bd0300720c */ /* 0x040fe40004f26670 */
[----:B------:R-:W-:Y:S02]  /*1e640*/  P2R R5, PR, RZ, 0x8 ;  /* 0x00000008ff057803 */ /* 0x000fe40000000000 */
[----:B------:R-:W-:Y:S02]  /*1e650*/  ISETP.GE.AND P0, PT, R3, R184, PT ;  /* 0x000000b80300720c */ /* 0x000fe40003f06270 */
[----:B------:R-:W-:Y:S02]  /*1e660*/  FSEL R43, R43, -INF , !P6 ;  /* 0xff8000002b2b7808 */ /* 0x000fe40007000000 */
[----:B------:R-:W-:Y:S01]  /*1e670*/  ISETP.NE.AND P6, PT, R4, RZ, PT ;  /* 0x000000ff0400720c */ /* 0x000fe20003fc5270 */
[----:B------:R-:W-:Y:S01]  /*1e680*/  VIADD R4, R0, 0x30 ;  /* 0x0000003000047836 */ /* 0x000fe20000000000 */
[----:B------:R-:W-:Y:S02]  /*1e690*/  FSEL R45, R45, -INF , !P1 ;  /* 0xff8000002d2d7808 */ /* 0x000fe40004800000 */
[C---:B------:R-:W-:Y:S02]  /*1e6a0*/  ISETP.GE.AND P3, PT, R3.reuse, R187, PT ;  /* 0x000000bb0300720c */ /* 0x040fe40003f66270 */
[C---:B------:R-:W-:Y:S02]  /*1e6b0*/  ISETP.GE.AND P2, PT, R3.reuse, R186, PT ;  /* 0x000000ba0300720c */ /* 0x040fe40003f46270 */
[----:B------:R-:W-:Y:S02]  /*1e6c0*/  ISETP.GE.OR P0, PT, R3, R188, !P0 ;  /* 0x000000bc0300720c */ /* 0x000fe40004706670 */
[----:B------:R-:W-:Y:S02]  /*1e6d0*/  ISETP.NE.AND P1, PT, R5, RZ, PT ;  /* 0x000000ff0500720c */ /* 0x000fe40003f25270 */
[----:B------:R-:W-:Y:S02]  /*1e6e0*/  FSEL R44, R44, -INF , !P5 ;  /* 0xff8000002c2c7808 */ /* 0x000fe40006800000 */
[----:B------:R-:W-:Y:S02]  /*1e6f0*/  FSEL R46, R46, -INF , !P4 ;  /* 0xff8000002e2e7808 */ /* 0x000fe40006000000 */
[C---:B------:R-:W-:Y:S02]  /*1e700*/  ISETP.GE.OR P5, PT, R3.reuse, R191, !P3 ;  /* 0x000000bf0300720c */ /* 0x040fe40005fa6670 */
        /* <DEDUP_REMOVED lines=14> */
[----:B------:R-:W-:Y:S02]  /*1e7f0*/  FSEL R52, R52, -INF , !P3 ;  /* 0xff80000034347808 */ /* 0x000fe40005800000 */
[----:B------:R-:W-:Y:S02]  /*1e800*/  FSEL R54, R54, -INF , !P2 ;  /* 0xff80000036367808 */ /* 0x000fe40005000000 */
[C---:B------:R-:W-:Y:S02]  /*1e810*/  ISETP.GE.AND P1, PT, R3.reuse, R187, PT ;  /* 0x000000bb0300720c */ /* 0x040fe40003f26270 */
[C---:B------:R-:W-:Y:S02]  /*1e820*/  ISETP.GE.AND P0, PT, R3.reuse, R186, PT ;  /* 0x000000ba0300720c */ /* 0x040fe40003f06270 */
[C---:B------:R-:W-:Y:S02]  /*1e830*/  ISETP.GE.AND P3, PT, R3.reuse, R185, PT ;  /* 0x000000b90300720c */ /* 0x040fe40003f66270 */
[C---:B------:R-:W-:Y:S02]  /*1e840*/  ISETP.GE.AND P2, PT, R3.reuse, R184, PT ;  /* 0x000000b80300720c */ /* 0x040fe40003f46270 */
[----:B------:R-:W-:Y:S02]  /*1e850*/  FSEL R50, R50, -INF , !P6 ;  /* 0xff80000032327808 */ /* 0x000fe40007000000 */
[C---:B------:R-:W-:Y:S02]  /*1e860*/  ISETP.GE.OR P1, PT, R3.reuse, R191, !P1 ;  /* 0x000000bf0300720c */ /* 0x040fe40004f26670 */
[C---:B------:R-:W-:Y:S02]  /*1e870*/  ISETP.GE.OR P0, PT, R3.reuse, R190, !P0 ;  /* 0x000000be0300720c */ /* 0x040fe40004706670 */
[C---:B------:R-:W-:Y:S02]  /*1e880*/  ISETP.GE.OR P3, PT, R3.reuse, R189, !P3 ;  /* 0x000000bd0300720c */ /* 0x040fe40005f66670 */
[----:B------:R-:W-:Y:S01]  /*1e890*/  ISETP.GE.OR P6, PT, R3, R188, !P2 ;  /* 0x000000bc0300720c */ /* 0x000fe200057c6670 */
[C---:B------:R-:W-:Y:S01]  /*1e8a0*/  VIADD R3, R0.reuse, 0x38 ;  /* 0x0000003800037836 */ /* 0x040fe20000000000 */
[----:B------:R-:W-:Y:S01]  /*1e8b0*/  FSEL R51, R51, -INF , !P4 ;  /* 0xff80000033337808 */ /* 0x000fe20006000000 */
[----:B------:R-:W-:Y:S01]  /*1e8c0*/  VIADD R0, R0, 0x39 ;  /* 0x0000003900007836 */ /* 0x000fe20000000000 */
[----:B------:R-:W-:Y:S02]  /*1e8d0*/  ISETP.NE.AND P4, PT, R5, RZ, PT ;  /* 0x000000ff0500720c */ /* 0x000fe40003f85270 */
[----:B------:R-:W-:Y:S02]  /*1e8e0*/  FSEL R55, R55, -INF , !P0 ;  /* 0xff80000037377808 */ /* 0x000fe40004000000 */
[----:B------:R-:W-:Y:S02]  /*1e8f0*/  ISETP.GE.AND P0, PT, R3, R184, PT ;  /* 0x000000b80300720c */ /* 0x000fe40003f06270 */
[----:B------:R-:W-:Y:S02]  /*1e900*/  FSEL R49, R49, -INF , !P5 ;  /* 0xff80000031317808 */ /* 0x000fe40006800000 */
[----:B------:R-:W-:Y:S02]  /*1e910*/  ISETP.GE.AND P2, PT, R3, R186, PT ;  /* 0x000000ba0300720c */ /* 0x000fe40003f46270 */
[----:B------:R-:W-:Y:S02]  /*1e920*/  ISETP.NE.AND P5, PT, R4, RZ, PT ;  /* 0x000000ff0400720c */ /* 0x000fe40003fa5270 */
[----:B------:R-:W-:Y:S02]  /*1e930*/  FSEL R53, R53, -INF , !P1 ;  /* 0xff80000035357808 */ /* 0x000fe40004800000 */
[----:B------:R-:W-:Y:S02]  /*1e940*/  P2R R4, PR, RZ, 0x8 ;  /* 0x00000008ff047803 */ /* 0x000fe40000000000 */
[----:B------:R-:W-:Y:S02]  /*1e950*/  FSEL R56, R56, -INF , !P4 ;  /* 0xff80000038387808 */ /* 0x000fe40006000000 */
[C---:B------:R-:W-:Y:S02]  /*1e960*/  ISETP.GE.AND P1, PT, R3.reuse, R185, PT ;  /* 0x000000b90300720c */ /* 0x040fe40003f26270 */
[C---:B------:R-:W-:Y:S02]  /*1e970*/  ISETP.GE.AND P3, PT, R3.reuse, R187, PT ;  /* 0x000000bb0300720c */ /* 0x040fe40003f66270 */
[C---:B------:R-:W-:Y:S02]  /*1e980*/  ISETP.GE.OR P4, PT, R3.reuse, R188, !P0 ;  /* 0x000000bc0300720c */ /* 0x040fe40004786670 */
[C---:B------:R-:W-:Y:S02]  /*1e990*/  ISETP.GE.OR P0, PT, R3.reuse, R190, !P2 ;  /* 0x000000be0300720c */ /* 0x040fe40005706670 */
[----:B------:R-:W-:Y:S02]  /*1e9a0*/  FSEL R58, R58, -INF , !P5 ;  /* 0xff8000003a3a7808 */ /* 0x000fe40006800000 */
[C---:B------:R-:W-:Y:S02]  /*1e9b0*/  ISETP.GE.OR P5, PT, R3.reuse, R189, !P1 ;  /* 0x000000bd0300720c */ /* 0x040fe40004fa6670 */
[----:B------:R-:W-:Y:S02]  /*1e9c0*/  ISETP.GE.OR P3, PT, R3, R191, !P3 ;  /* 0x000000bf0300720c */ /* 0x000fe40005f66670 */
[----:B------:R-:W-:Y:S02]  /*1e9d0*/  P2R R3, PR, RZ, 0x1 ;  /* 0x00000001ff037803 */ /* 0x000fe40000000000 */
[----:B------:R-:W-:Y:S02]  /*1e9e0*/  ISETP.GE.AND P0, PT, R0, R184, PT ;  /* 0x000000b80000720c */ /* 0x000fe40003f06270 */
[----:B------:R-:W-:Y:S02]  /*1e9f0*/  FSEL R62, R62, -INF , !P4 ;  /* 0xff8000003e3e7808 */ /* 0x000fe40006000000 */
[----:B------:R-:W-:Y:S02]  /*1ea00*/  FSEL R59, R59, -INF , !P6 ;  /* 0xff8000003b3b7808 */ /* 0x000fe40007000000 */
[C---:B------:R-:W-:Y:S02]  /*1ea10*/  ISETP.GE.AND P4, PT, R0.reuse, R186, PT ;  /* 0x000000ba0000720c */ /* 0x040fe40003f86270 */
[----:B------:R-:W-:Y:S02]  /*1ea20*/  ISETP.NE.AND P6, PT, R3, RZ, PT ;  /* 0x000000ff0300720c */ /* 0x000fe40003fc5270 */
[----:B------:R-:W-:Y:S02]  /*1ea30*/  P2R R6, PR, RZ, 0x8 ;  /* 0x00000008ff067803 */ /* 0x000fe40000000000 */
[--C-:B------:R-:W-:Y:S02]  /*1ea40*/  LOP3.LUT R5, R205, UR22, R242.reuse, 0x96, !PT ;  /* 0x00000016cd057c12 */ /* 0x100fe4000f8e96f2 */
[----:B------:R-:W-:Y:S01]  /*1ea50*/  LOP3.LUT R3, R243, UR19, RZ, 0x3c, !PT ;  /* 0x00000013f3037c12 */ /* 0x000fe2000f8e3cff */
[----:B------:R-:W-:Y:S01]  /*1ea60*/  UIADD3 UR19, UR32, 0x78dde6e4, URZ ;  /* 0x78dde6e420137890 */ /* 0x000fe2000fffe03f */
[C---:B------:R-:W-:Y:S01]  /*1ea70*/  ISETP.GE.OR P3, PT, R0.reuse, R188, !P0 ;  /* 0x000000bc0000720c */ /* 0x040fe20004766670 */
[----:B------:R-:W-:Y:S01]  /*1ea80*/  IMAD.WIDE.U32 R148, R5, -0x326172a9, RZ ;  /* 0xcd9e8d5705947825 */ /* 0x000fe200078e00ff */
[----:B------:R-:W-:Y:S02]  /*1ea90*/  ISETP.GE.OR P0, PT, R0, R190, !P4 ;  /* 0x000000be0000720c */ /* 0x000fe40006706670 */
[----:B------:R-:W-:Y:S01]  /*1eaa0*/  ISETP.NE.AND P1, PT, R4, RZ, PT ;  /* 0x000000ff0400720c */ /* 0x000fe20003f25270 */
[----:B------:R-:W-:Y:S01]  /*1eab0*/  IMAD.WIDE.U32 R8, R3, -0x326172a9, RZ ;  /* 0xcd9e8d5703087825 */ /* 0x000fe200078e00ff */
[----:B------:R-:W-:Y:S02]  /*1eac0*/  LOP3.LUT R4, R219, UR22, R242, 0x96, !PT ;  /* 0x00000016db047c12 */ /* 0x000fe4000f8e96f2 */
[----:B------:R-:W-:Y:S02]  /*1ead0*/  FSEL R67, R67, -INF , !P0 ;  /* 0xff80000043437808 */ /* 0x000fe40004000000 */
[----:B------:R-:W-:Y:S01]  /*1eae0*/  PLOP3.LUT P0, PT, PT, PT, UP0, 0x80, 0x0 ;  /* 0x000000000000781c */ /* 0x000fe20003f0f008 */
[----:B------:R-:W-:Y:S01]  /*1eaf0*/  IMAD.WIDE.U32 R150, R4, -0x326172a9, RZ ;  /* 0xcd9e8d5704967825 */ /* 0x000fe200078e00ff */
[----:B------:R-:W-:Y:S02]  /*1eb00*/  FSEL R57, R57, -INF , !P1 ;  /* 0xff80000039397808 */ /* 0x000fe40004800000 */
[----:B------:R-:W-:Y:S02]  /*1eb10*/  LOP3.LUT R4, R9, UR24, R216, 0x96, !PT ;  /* 0x0000001809047c12 */ /* 0x000fe4000f8e96d8 */
[----:B------:R-:W-:Y:S02]  /*1eb20*/  LOP3.LUT R3, R149, UR39, R8, 0x96, !PT ;  /* 0x0000002795037c12 */ /* 0x000fe4000f8e9608 */
[----:B------:R-:W-:Y:S01]  /*1eb30*/  ISETP.GE.AND P1, PT, R0, R185, PT ;  /* 0x000000b90000720c */ /* 0x000fe20003f26270 */
[----:B------:R-:W-:Y:S01]  /*1eb40*/  IMAD.WIDE.U32 R4, R4, -0x2daee0ad, RZ ;  /* 0xd2511f5304047825 */ /* 0x000fe200078e00ff */
[----:B------:R-:W-:Y:S02]  /*1eb50*/  ISETP.GE.AND P2, PT, R0, R187, PT ;  /* 0x000000bb0000720c */ /* 0x000fe40003f46270 */
[----:B------:R-:W-:Y:S01]  /*1eb60*/  FSEL R60, R60, -INF , !P5 ;  /* 0xff8000003c3c7808 */ /* 0x000fe20006800000 */
[----:B------:R-:W-:Y:S01]  /*1eb70*/  IMAD.WIDE.U32 R26, R3, -0x2daee0ad, RZ ;  /* 0xd2511f53031a7825 */ /* 0x000fe200078e00ff */
[C---:B------:R-:W-:Y:S02]  /*1eb80*/  ISETP.GE.OR P5, PT, R0.reuse, R189, !P1 ;  /* 0x000000bd0000720c */ /* 0x040fe40004fa6670 */
[----:B------:R-:W-:Y:S02]  /*1eb90*/  ISETP.GE.OR P1, PT, R0, R191, !P2 ;  /* 0x000000bf0000720c */ /* 0x000fe40005726670 */
[----:B--2---:R-:W-:Y:S02]  /*1eba0*/  LOP3.LUT R0, R9, UR24, R166, 0x96, !PT ;  /* 0x0000001809007c12 */ /* 0x004fe4000f8e96a6 */
[----:B------:R-:W-:Y:S02]  /*1ebb0*/  ISETP.NE.AND P2, PT, R6, RZ, PT ;  /* 0x000000ff0600720c */ /* 0x000fe40003f45270 */
[----:B------:R-:W-:Y:S01]  /*1ebc0*/  LOP3.LUT R25, R151, UR39, R8, 0x96, !PT ;  /* 0x0000002797197c12 */ /* 0x000fe2000f8e9608 */
[----:B------:R-:W-:Y:S01]  /*1ebd0*/  IMAD.WIDE.U32 R22, R0, -0x2daee0ad, RZ ;  /* 0xd2511f5300167825 */ /* 0x000fe200078e00ff */
[----:B------:R-:W-:Y:S02]  /*1ebe0*/  LOP3.LUT R29, R5, UR38, R204, 0x96, !PT ;  /* 0x00000026051d7c12 */ /* 0x000fe4000f8e96cc */
[----:B------:R-:W-:Y:S02]  /*1ebf0*/  LOP3.LUT R28, R27, UR31, R4, 0x96, !PT ;  /* 0x0000001f1b1c7c12 */ /* 0x000fe4000f8e9604 */
[----:B------:R-:W-:Y:S02]  /*1ec00*/  FSEL R61, R61, -INF , !P5 ;  /* 0xff8000003d3d7808 */ /* 0x000fe40006800000 */
[----:B------:R-:W-:Y:S02]  /*1ec10*/  FSEL R63, R63, -INF , !P3 ;  /* 0xff8000003f3f7808 */ /* 0x000fe40005800000 */
[----:B------:R-:W-:Y:S02]  /*1ec20*/  FSEL R64, R64, -INF , !P2 ;  /* 0xff80000040407808 */ /* 0x000fe40005000000 */
[----:B------:R-:W-:Y:S02]  /*1ec30*/  FSEL R66, R66, -INF , !P6 ;  /* 0xff80000042427808 */ /* 0x000fe40007000000 */
[----:B------:R-:W-:Y:S02]  /*1ec40*/  FSEL R65, R65, -INF , !P1 ;  /* 0xff80000041417808 */ /* 0x000fe40004800000 */
[----:B------:R-:W-:Y:S02]  /*1ec50*/  FMNMX.FTZ R20, R194, R2, !PT ;  /* 0x00000002c2147209 */ /* 0x000fe40007810000 */
[----:B------:R-:W-:Y:S02]  /*1ec60*/  FMNMX.FTZ R21, R197, R73, !PT ;  /* 0x00000049c5157209 */ /* 0x000fe40007810000 */
[----:B------:R-:W-:Y:S01]  /*1ec70*/  FMNMX.FTZ R24, R203, R74, !PT ;  /* 0x0000004acb187209 */ /* 0x000fe20007810000 */
[----:B------:R-:W-:Y:S06]  /*1ec80*/  @P0 BRA `(.L_x_2249) ;  /* 0xffffffe0008c0947 */ /* 0x000fec000383ffff */
.L_x_2248:
[----:B-1----:R-:W-:Y:S01]  /*1ec90*/  FMNMX.FTZ R4, R193, R20, !PT ;  /* 0x00000014c1047209 */ /* 0x002fe20007810000 */
[----:B------:R-:W-:Y:S01]  /*1eca0*/  STL [R1+0x17c], R173 ;  /* 0x00017cad01007387 */ /* 0x000fe20000100800 */
[----:B------:R-:W-:Y:S01]  /*1ecb0*/  FMNMX.FTZ R0, R201, R72, !PT ;  /* 0x00000048c9007209 */ /* 0x000fe20007810000 */
[----:B------:R-:W-:Y:S01]  /*1ecc0*/  UIADD3 UR26, UR32, 0x1715609d, URZ ;  /* 0x1715609d201a7890 */ /* 0x000fe2000fffe03f */
[----:B------:R-:W-:Y:S01]  /*1ecd0*/  FMNMX.FTZ R71, R158, R4, !PT ;  /* 0x000000049e477209 */ /* 0x000fe20007810000 */
[----:B------:R-:W-:Y:S01]  /*1ece0*/  STL [R1+0x178], R168 ;  /* 0x000178a801007387 */ /* 0x000fe20000100800 */
[----:B------:R-:W-:Y:S01]  /*1ecf0*/  FMNMX.FTZ R3, R195, R21, !PT ;  /* 0x00000015c3037209 */ /* 0x000fe20007810000 */
[----:B------:R-:W-:Y:S01]  /*1ed00*/  UIADD3 UR23, UR32, -0x4ab325aa, URZ ;  /* 0xb54cda5620177890 */ /* 0x000fe2000fffe03f */
[----:B------:R-:W-:Y:S01]  /*1ed10*/  FMNMX.FTZ R71, R155, R71, !PT ;  /* 0x000000479b477209 */ /* 0x000fe20007810000 */
[----:B------:R-:W-:Y:S01]  /*1ed20*/  UIADD3 UR22, UR33, 0x646e171e, URZ ;  /* 0x646e171e21167890 */ /* 0x000fe2000fffe03f */
[----:B------:R-:W-:Y:S01]  /*1ed30*/  FMNMX.FTZ R6, R200, R24, !PT ;  /* 0x00000018c8067209 */ /* 0x000fe20007810000 */
[----:B------:R-:W-:Y:S01]  /*1ed40*/  IMAD.MOV.U32 R24, RZ, RZ, R216 ;  /* 0x000000ffff187224 */ /* 0x000fe200078e00d8 */
[----:B------:R-:W-:Y:S01]  /*1ed50*/  FMNMX.FTZ R71, R154, R71, !PT ;  /* 0x000000479a477209 */ /* 0x000fe20007810000 */
[----:B------:R-:W-:Y:S01]  /*1ed60*/  IMAD.WIDE.U32 R8, R29, -0x326172a9, RZ ;  /* 0xcd9e8d571d087825 */ /* 0x000fe200078e00ff */
[----:B------:R-:W-:Y:S01]  /*1ed70*/  FMNMX.FTZ R5, R207, R0, !PT ;  /* 0x00000000cf057209 */ /* 0x000fe20007810000 */
[----:B------:R-:W-:Y:S01]  /*1ed80*/  UIADD3 UR30, UR33, -0x126145ec, URZ ;  /* 0xed9eba14211e7890 */ /* 0x000fe2000fffe03f */
        /* <DEDUP_REMOVED lines=9> */
[----:B------:R-:W-:Y:S01]  /*1ee20*/  IMAD.MOV.U32 R27, RZ, RZ, R167 ;  /* 0x000000ffff1b7224 */ /* 0x000fe200078e00a7 */
[----:B------:R-:W-:Y:S01]  /*1ee30*/  FMNMX.FTZ R4, R206, R5, !PT ;  /* 0x00000005ce047209 */ /* 0x000fe20007810000 */
[----:B------:R-:W-:Y:S01]  /*1ee40*/  IMAD.WIDE.U32 R6, R25, -0x2daee0ad, RZ ;  /* 0xd2511f5319067825 */ /* 0x000fe200078e00ff */
[----:B------:R-:W-:Y:S01]  /*1ee50*/  FMNMX.FTZ R71, R36, R71, !PT ;  /* 0x0000004724477209 */ /* 0x000fe20007810000 */
[----:B------:R-:W-:Y:S01]  /*1ee60*/  UIADD3 UR41, UR41, 0x1, URZ ;  /* 0x0000000129297890 */ /* 0x000fe2000fffe03f */
[----:B------:R-:W-:Y:S01]  /*1ee70*/  FMNMX.FTZ R5, R159, R3, !PT ;  /* 0x000000039f057209 */ /* 0x000fe20007810000 */
[----:B------:R-:W-:Y:S01]  /*1ee80*/  IMAD.MOV.U32 R25, RZ, RZ, R217 ;  /* 0x000000ffff197224 */ /* 0x000fe200078e00d9 */
[----:B------:R-:W-:Y:S01]  /*1ee90*/  FMNMX.FTZ R71, R37, R71, !PT ;  /* 0x0000004725477209 */ /* 0x000fe20007810000 */
[----:B------:R-:W-:Y:S01]  /*1eea0*/  ULOP3.LUT UR41, UR41, UR33, URZ, 0x3c, !UPT ;  /* 0x0000002129297292 */ /* 0x000fe2000f8e3c3f */
[----:B------:R-:W-:Y:S01]  /*1eeb0*/  FMNMX.FTZ R3, R165, R0, !PT ;  /* 0x00000000a5037209 */ /* 0x000fe20007810000 */
[----:B------:R-:W-:Y:S01]  /*1eec0*/  UISETP.GT.AND UP0, UPT, UR40, UR12, UPT ;  /* 0x0000000c2800728c */ /* 0x000fe2000bf04270 */
[----:B------:R-:W-:Y:S01]  /*1eed0*/  FMNMX.FTZ R71, R48, R71, !PT ;  /* 0x0000004730477209 */ /* 0x000fe20007810000 */
[----:B------:R-:W-:Y:S01]  /*1eee0*/  UIADD3 UR17, UR17, -0x1, URZ ;  /* 0xffffffff11117890 */ /* 0x000fe2000fffe03f */
        /* <DEDUP_REMOVED lines=35> */
[----:B------:R-:W-:Y:S02]  /*1f120*/  FMNMX.FTZ R68, R63, R0, !PT ;  /* 0x000000003f447209 */ /* 0x000fe40007810000 */
[----:B------:R-:W-:Y:S02]  /*1f130*/  LOP3.LUT R0, R7, UR31, R22, 0x96, !PT ;  /* 0x0000001f07007c12 */ /* 0x000fe4000f8e9616 */
[----:B------:R-:W-:Y:S01]  /*1f140*/  FMNMX.FTZ R3, R45, R3, !PT ;  /* 0x000000032d037209 */ /* 0x000fe20007810000 */
[----:B------:R-:W1:Y:S01]  /*1f150*/  SHFL.BFLY PT, R7, R71, 0x1, 0x1f ;  /* 0x0c201f0047077f89 */ /* 0x000e6200000e0000 */
[----:B------:R-:W-:Y:S01]  /*1f160*/  FMNMX.FTZ R4, R55, R4, !PT ;  /* 0x0000000437047209 */ /* 0x000fe20007810000 */
[----:B------:R-:W-:Y:S01]  /*1f170*/  IMAD.WIDE.U32 R16, R0, -0x326172a9, RZ ;  /* 0xcd9e8d5700107825 */ /* 0x000fe200078e00ff */
[----:B------:R-:W-:Y:S05]  /*1f180*/  FMNMX.FTZ R3, R56, R3, !PT ;  /* 0x0000000338037209 */ /* 0x000fea0007810000 */
[----:B------:R-:W2:Y:S01]  /*1f190*/  SHFL.BFLY PT, R15, R68, 0x2, 0x1f ;  /* 0x0c401f00440f7f89 */ /* 0x000ea200000e0000 */
[----:B------:R-:W-:Y:S02]  /*1f1a0*/  FMNMX.FTZ R4, R66, R4, !PT ;  /* 0x0000000442047209 */ /* 0x000fe40007810000 */
[----:B------:R-:W-:Y:S02]  /*1f1b0*/  FMNMX.FTZ R3, R57, R3, !PT ;  /* 0x0000000339037209 */ /* 0x000fe40007810000 */
[----:B------:R-:W-:Y:S02]  /*1f1c0*/  FMNMX.FTZ R69, R67, R4, !PT ;  /* 0x0000000443457209 */ /* 0x000fe40007810000 */
[----:B------:R-:W-:Y:S02]  /*1f1d0*/  LOP3.LUT R4, R23, UR38, R218, 0x96, !PT ;  /* 0x0000002617047c12 */ /* 0x000fe4000f8e96da */
[----:B------:R-:W-:Y:S01]  /*1f1e0*/  FMNMX.FTZ R3, R60, R3, !PT ;  /* 0x000000033c037209 */ /* 0x000fe20007810000 */
[----:B------:R-:W3:Y:S01]  /*1f1f0*/  SHFL.BFLY PT, R13, R69, 0x2, 0x1f ;  /* 0x0c401f00450d7f89 */ /* 0x000ee200000e0000 */
[----:B------:R-:W-:Y:S01]  /*1f200*/  LOP3.LUT R183, R183, 0xffefffff, RZ, 0xc0, !PT ;  /* 0xffefffffb7b77812 */ /* 0x000fe200078ec0ff */
[----:B------:R-:W-:Y:S01]  /*1f210*/  IMAD.WIDE.U32 R4, R4, -0x326172a9, RZ ;  /* 0xcd9e8d5704047825 */ /* 0x000fe200078e00ff */
[----:B------:R-:W-:Y:S02]  /*1f220*/  FMNMX.FTZ R70, R61, R3, !PT ;  /* 0x000000033d467209 */ /* 0x000fe40007810000 */
[----:B------:R-:W-:Y:S02]  /*1f230*/  LOP3.LUT R3, R9, UR37, R148, 0x96, !PT ;  /* 0x0000002509037c12 */ /* 0x000fe4000f8e9694 */
[----:B------:R-:W-:Y:S01]  /*1f240*/  LOP3.LUT R9, R11, UR19, R8, 0x96, !PT ;  /* 0x000000130b097c12 */ /* 0x000fe2000f8e9608 */
[----:B------:R-:W4:Y:S01]  /*1f250*/  SHFL.BFLY PT, R14, R70, 0x2, 0x1f ;  /* 0x0c401f00460e7f89 */ /* 0x000f2200000e0000 */
[----:B------:R-:W-:Y:S01]  /*1f260*/  LOP3.LUT R8, R5, UR37, R150, 0x96, !PT ;  /* 0x0000002505087c12 */ /* 0x000fe2000f8e9696 */
[----:B------:R-:W-:Y:S01]  /*1f270*/  IMAD.WIDE.U32 R146, R3, -0x2daee0ad, RZ ;  /* 0xd2511f5303927825 */ /* 0x000fe200078e00ff */
[----:B-1----:R-:W-:Y:S02]  /*1f280*/  FMNMX.FTZ R71, R71, R7, !PT ;  /* 0x0000000747477209 */ /* 0x002fe40007810000 */
[----:B------:R-:W-:Y:S01]  /*1f290*/  LOP3.LUT R4, R17, UR19, R4, 0x96, !PT ;  /* 0x0000001311047c12 */ /* 0x000fe2000f8e9604 */
[----:B------:R-:W-:Y:S01]  /*1f2a0*/  IMAD.WIDE.U32 R238, R9, -0x2daee0ad, RZ ;  /* 0xd2511f5309ee7825 */ /* 0x000fe200078e00ff */
[----:B------:R-:W-:Y:S02]  /*1f2b0*/  FSETP.NEU.FTZ.AND P0, PT, R71, -INF , PT ;  /* 0xff8000004700780b */ /* 0x000fe40003f1d000 */
[----:B------:R-:W-:Y:S01]  /*1f2c0*/  LOP3.LUT R0, R147, UR30, R26, 0x96, !PT ;  /* 0x0000001e93007c12 */ /* 0x000fe2000f8e961a */
[----:B------:R-:W-:Y:S01]  /*1f2d0*/  IMAD.WIDE.U32 R8, R8, -0x2daee0ad, RZ ;  /* 0xd2511f5308087825 */ /* 0x000fe200078e00ff */
[----:B--2---:R-:W-:Y:S02]  /*1f2e0*/  FMNMX.FTZ R68, R68, R15, !PT ;  /* 0x0000000f44447209 */ /* 0x004fe40007810000 */
[----:B------:R-:W-:Y:S01]  /*1f2f0*/  LOP3.LUT R146, R239, UR25, R146, 0x96, !PT ;  /* 0x00000019ef927c12 */ /* 0x000fe2000f8e9692 */
[----:B------:R-:W-:Y:S01]  /*1f300*/  IMAD.WIDE.U32 R204, R0, -0x326172a9, RZ ;  /* 0xcd9e8d5700cc7825 */ /* 0x000fe200078e00ff */
[----:B------:R-:W-:Y:S01]  /*1f310*/  LOP3.LUT R6, R9, UR30, R6, 0x96, !PT ;  /* 0x0000001e09067c12 */ /* 0x000fe2000f8e9606 */
[----:B------:R-:W-:Y:S01]  /*1f320*/  SHFL.BFLY PT, R12, R68, 0x1, 0x1f ;  /* 0x0c201f00440c7f89 */ /* 0x000fe200000e0000 */
[----:B---3--:R-:W-:Y:S01]  /*1f330*/  FMNMX.FTZ R69, R69, R13, !PT ;  /* 0x0000000d45457209 */ /* 0x008fe20007810000 */
[----:B------:R-:W-:Y:S01]  /*1f340*/  FMUL.FTZ R7, R71, UR4 ;  /* 0x0000000447077c20 */ /* 0x000fe20008410000 */
[----:B------:R-:W-:Y:S01]  /*1f350*/  LOP3.LUT R205, R205, UR26, R10, 0x96, !PT ;  /* 0x0000001acdcd7c12 */ /* 0x000fe2000f8e960a */
[----:B------:R-:W-:Y:S02]  /*1f360*/  IMAD.MOV.U32 R26, RZ, RZ, R166 ;  /* 0x000000ffff1a7224 */ /* 0x000fe400078e00a6 */
[----:B------:R-:W-:Y:S01]  /*1f370*/  IMAD.WIDE.U32 R166, R6, -0x326172a9, RZ ;  /* 0xcd9e8d5706a67825 */ /* 0x000fe200078e00ff */
[----:B------:R-:W-:Y:S01]  /*1f380*/  FSEL R7, R7, RZ, P0 ;  /* 0x000000ff07077208 */ /* 0x000fe20000000000 */
[----:B------:R-:W1:Y:S01]  /*1f390*/  SHFL.BFLY PT, R9, R69, 0x1, 0x1f ;  /* 0x0c201f0045097f89 */ /* 0x000e6200000e0000 */
[----:B----4-:R-:W-:Y:S01]  /*1f3a0*/  FMNMX.FTZ R70, R70, R14, !PT ;  /* 0x0000000e46467209 */ /* 0x010fe20007810000 */
[----:B------:R-:W-:Y:S01]  /*1f3b0*/  IMAD.WIDE.U32 R146, R146, -0x326172a9, RZ ;  /* 0xcd9e8d5792927825 */ /* 0x000fe200078e00ff */
[----:B------:R-:W-:Y:S03]  /*1f3c0*/  LOP3.LUT R213, R167, UR26, R16, 0x96, !PT ;  /* 0x0000001aa7d57c12 */ /* 0x000fe6000f8e9610 */
[--C-:B------:R-:W-:Y:S01]  /*1f3d0*/  FFMA.FTZ R16, R155, UR4, -R7.reuse ;  /* 0x000000049b107c23 */ /* 0x100fe20008010807 */
[--C-:B------:R-:W-:Y:S01]  /*1f3e0*/  FFMA.FTZ R196, R154, UR4, -R7.reuse ;  /* 0x000000049ac47c23 */ /* 0x100fe20008010807 */
[----:B------:R-:W-:Y:S01]  /*1f3f0*/  LOP3.LUT R0, R147, UR23, R204, 0x96, !PT ;  /* 0x0000001793007c12 */ /* 0x000fe2000f8e96cc */
[----:B------:R-:W2:Y:S01]  /*1f400*/  LDL.LU R155, [R1+0xfc] ;  /* 0x0000fc00019b7983 */ /* 0x000ea20000300800 */
[--C-:B------:R-:W-:Y:S01]  /*1f410*/  FFMA.FTZ R222, R36, UR4, -R7.reuse ;  /* 0x0000000424de7c23 */ /* 0x100fe20008010807 */
[----:B------:R-:W-:Y:S01]  /*1f420*/  IMAD.WIDE.U32 R234, R4, -0x2daee0ad, RZ ;  /* 0xd2511f5304ea7825 */ /* 0x000fe200078e00ff */
[----:B------:R-:W-:Y:S01]  /*1f430*/  LOP3.LUT R4, R0, 0xffff, RZ, 0xc0, !PT ;  /* 0x0000ffff00047812 */ /* 0x000fe200078ec0ff */
[----:B------:R-:W3:Y:S01]  /*1f440*/  LDL.LU R154, [R1+0x100] ;  /* 0x00010000019a7983 */ /* 0x000ee20000300800 */
[----:B------:R-:W-:Y:S01]  /*1f450*/  SHF.R.U32.HI R3, RZ, 0x10, R0 ;  /* 0x00000010ff037819 */ /* 0x000fe20000011600 */
[--C-:B------:R-:W-:Y:S01]  /*1f460*/  FFMA.FTZ R17, R158, UR4, -R7.reuse ;  /* 0x000000049e117c23 */ /* 0x100fe20008010807 */
[----:B------:R-:W-:Y:S01]  /*1f470*/  SHF.R.U32.HI R5, RZ, 0x8, R4 ;  /* 0x00000008ff057819 */ /* 0x000fe20000011604 */
[----:B------:R4:W4:Y:S01]  /*1f480*/  LDL.S16 R36, [R1+0x48] ;  /* 0x0000480001247983 */ /* 0x0009220000100600 */
[----:B------:R-:W-:Y:S01]  /*1f490*/  LOP3.LUT R144, R235, UR25, R8, 0x96, !PT ;  /* 0x00000019eb907c12 */ /* 0x000fe2000f8e9608 */
[----:B------:R-:W-:Y:S01]  /*1f4a0*/  FFMA.FTZ R211, R33, UR4, -R7 ;  /* 0x0000000421d37c23 */ /* 0x000fe20008010807 */
[----:B------:R-:W-:Y:S01]  /*1f4b0*/  LOP3.LUT R6, R0, 0xff, RZ, 0xc0, !PT ;  /* 0x000000ff00067812 */ /* 0x000fe200078ec0ff */
[----:B------:R2:W4:Y:S01]  /*1f4c0*/  LDL.S16 R162, [R1+0x54] ;  /* 0x0000540001a27983 */ /* 0x0005220000100600 */
[----:B------:R-:W-:Y:S01]  /*1f4d0*/  SHF.R.U32.HI R4, RZ, 0x18, R0 ;  /* 0x00000018ff047819 */ /* 0x000fe20000011600 */
[----:B------:R-:W-:Y:S01]  /*1f4e0*/  IMAD.WIDE.U32 R144, R144, -0x326172a9, RZ ;  /* 0xcd9e8d5790907825 */ /* 0x000fe200078e00ff */
[----:B------:R-:W-:Y:S01]  /*1f4f0*/  LOP3.LUT R0, R5, 0xffff, RZ, 0xc0, !PT ;  /* 0x0000ffff05007812 */ /* 0x000fe200078ec0ff */
[----:B------:R2:W4:Y:S01]  /*1f500*/  LDL.S16 R160, [R1+0x50] ;  /* 0x0000500001a07983 */ /* 0x0005220000100600 */
[----:B-1----:R-:W-:Y:S01]  /*1f510*/  FMNMX.FTZ R69, R69, R9, !PT ;  /* 0x0000000945457209 */ /* 0x002fe20007810000 */
[----:B------:R-:W-:Y:S01]  /*1f520*/  IMAD.MOV.U32 R33, RZ, RZ, R219 ;  /* 0x000000ffff217224 */ /* 0x000fe200078e00db */
[----:B------:R-:W-:Y:S01]  /*1f530*/  FMNMX.FTZ R68, R68, R12, !PT ;  /* 0x0000000c44447209 */ /* 0x000fe20007810000 */
[----:B------:R-:W1:Y:S01]  /*1f540*/  SHFL.BFLY PT, R11, R70, 0x1, 0x1f ;  /* 0x0c201f00460b7f89 */ /* 0x000e6200000e0000 */
[----:B------:R-:W-:Y:S01]  /*1f550*/  ISETP.LE.U32.AND P4, PT, R0, UR13, PT ;  /* 0x0000000d00007c0c */ /* 0x000fe2000bf83070 */
[--C-:B------:R-:W-:Y:S01]  /*1f560*/  FFMA.FTZ R10, R193, UR4, -R7.reuse ;  /* 0x00000004c10a7c23 */ /* 0x100fe20008010807 */
[----:B------:R-:W-:Y:S05]  /*1f570*/  FSEL R0, R71, RZ, P0 ;  /* 0x000000ff47007208 */ /* 0x000fea0000000000 */
[----:B------:R2:W4:Y:S01]  /*1f580*/  LDL.S16 R158, [R1+0x84] ;  /* 0x00008400019e7983 */ /* 0x0005220000100600 */
[----:B------:R-:W-:Y:S01]  /*1f590*/  ISETP.LE.U32.AND P5, PT, R6, UR13, PT ;  /* 0x0000000d06007c0c */ /* 0x000fe2000bfa3070 */
[----:B------:R-:W-:Y:S01]  /*1f5a0*/  MUFU.EX2 R224, R10 ;  /* 0x0000000a00e07308 */ /* 0x000fe20000000800 */
[----:B------:R-:W-:Y:S01]  /*1f5b0*/  LOP3.LUT R9, R145, UR23, R166, 0x96, !PT ;  /* 0x0000001791097c12 */ /* 0x000fe2000f8e96a6 */
[----:B------:R2:W4:Y:S01]  /*1f5c0*/  LDL.S16 R23, [R1+0x78] ;  /* 0x0000780001177983 */ /* 0x0005220000100600 */
[----:B------:R-:W-:Y:S01]  /*1f5d0*/  FSETP.NEU.FTZ.AND P0, PT, R68, -INF , PT ;  /* 0xff8000004400780b */ /* 0x000fe20003f1d000 */
[C---:B------:R-:W-:Y:S01]  /*1f5e0*/  FMUL.FTZ R6, R69.reuse, UR4 ;  /* 0x0000000445067c20 */ /* 0x040fe20008410000 */
[----:B------:R-:W-:Y:S01]  /*1f5f0*/  FSETP.NEU.FTZ.AND P2, PT, R69, -INF , PT ;  /* 0xff8000004500780b */ /* 0x000fe20003f5d000 */
[--C-:B------:R-:W-:Y:S01]  /*1f600*/  FFMA.FTZ R198, R140, UR4, -R7.reuse ;  /* 0x000000048cc67c23 */ /* 0x100fe20008010807 */
[----:B------:R-:W-:Y:S01]  /*1f610*/  ISETP.LE.U32.AND P6, PT, R4, UR13, PT ;  /* 0x0000000d04007c0c */ /* 0x000fe2000bfc3070 */
[----:B------:R-:W-:Y:S01]  /*1f620*/  FADD.FTZ R4, -R0, R2 ;  /* 0x0000000200047221 */ /* 0x000fe20000010100 */
[----:B------:R-:W-:Y:S01]  /*1f630*/  LOP3.LUT R5, R9, 0xff, RZ, 0xc0, !PT ;  /* 0x000000ff09057812 */ /* 0x000fe200078ec0ff */
[--C-:B------:R-:W-:Y:S01]  /*1f640*/  FFMA.FTZ R209, R32, UR4, -R7.reuse ;  /* 0x0000000420d17c23 */ /* 0x100fe20008010807 */
[----:B------:R-:W-:Y:S01]  /*1f650*/  FSEL R0, R68, RZ, P0 ;  /* 0x000000ff44007208 */ /* 0x000fe20000000000 */
[----:B------:R-:W-:Y:S01]  /*1f660*/  FFMA.FTZ R223, R37, UR4, -R7 ;  /* 0x0000000425df7c23 */ /* 0x000fe20008010807 */
[----:B------:R-:W-:Y:S01]  /*1f670*/  FSEL R6, R6, RZ, P2 ;  /* 0x000000ff06067208 */ /* 0x000fe20001000000 */
[----:B------:R-:W-:Y:S01]  /*1f680*/  IMAD.MOV.U32 R37, RZ, RZ, R27 ;  /* 0x000000ffff257224 */ /* 0x000fe200078e001b */
[----:B------:R-:W-:Y:S01]  /*1f690*/  LOP3.LUT R3, R3, 0xff, RZ, 0xc0, !PT ;  /* 0x000000ff03037812 */ /* 0x000fe200078ec0ff */
[----:B------:R-:W-:Y:S01]  /*1f6a0*/  FFMA.FTZ R232, R49, UR4, -R7 ;  /* 0x0000000431e87c23 */ /* 0x000fe20008010807 */
[----:B------:R-:W-:Y:S01]  /*1f6b0*/  IMAD.MOV.U32 R49, RZ, RZ, R29 ;  /* 0x000000ffff317224 */ /* 0x000fe200078e001d */
[----:B-1----:R-:W-:Y:S01]  /*1f6c0*/  FMNMX.FTZ R70, R70, R11, !PT ;  /* 0x0000000b46467209 */ /* 0x002fe20007810000 */
[--C-:B------:R-:W-:Y:S01]  /*1f6d0*/  FFMA.FTZ R173, R67, UR4, -R6.reuse ;  /* 0x0000000443ad7c23 */ /* 0x100fe20008010806 */
[----:B------:R-:W-:Y:S01]  /*1f6e0*/  ISETP.LE.U32.AND P3, PT, R3, UR13, PT ;  /* 0x0000000d03007c0c */ /* 0x000fe2000bf63070 */
[--C-:B------:R-:W-:Y:S01]  /*1f6f0*/  FFMA.FTZ R12, R195, UR4, -R6.reuse ;  /* 0x00000004c30c7c23 */ /* 0x100fe20008010806 */
[C---:B------:R-:W-:Y:S01]  /*1f700*/  FSETP.NEU.FTZ.AND P1, PT, R70.reuse, -INF , PT ;  /* 0xff8000004600780b */ /* 0x040fe20003f3d000 */
[C---:B------:R-:W-:Y:S01]  /*1f710*/  FMUL.FTZ R8, R70.reuse, UR4 ;  /* 0x0000000446087c20 */ /* 0x040fe20008410000 */
[----:B------:R-:W-:Y:S01]  /*1f720*/  FSEL R3, R69, RZ, P2 ;  /* 0x000000ff45037208 */ /* 0x000fe20001000000 */
[--C-:B------:R-:W-:Y:S01]  /*1f730*/  FFMA.FTZ R18, R159, UR4, -R6.reuse ;  /* 0x000000049f127c23 */ /* 0x100fe20008010806 */
[----:B------:R-:W-:Y:S01]  /*1f740*/  FSEL R2, R70, RZ, P1 ;  /* 0x000000ff46027208 */ /* 0x000fe20000800000 */
[--C-:B------:R-:W-:Y:S01]  /*1f750*/  FFMA.FTZ R195, R157, UR4, -R6.reuse ;  /* 0x000000049dc37c23 */ /* 0x100fe20008010806 */
[----:B------:R-:W-:Y:S01]  /*1f760*/  FSEL R8, R8, RZ, P1 ;  /* 0x000000ff08087208 */ /* 0x000fe20000800000 */
[----:B------:R-:W-:Y:S01]  /*1f770*/  FFMA.FTZ R219, R38, UR4, -R6 ;  /* 0x0000000426db7c23 */ /* 0x000fe20008010806 */
[----:B------:R-:W-:Y:S01]  /*1f780*/  ISETP.LE.U32.AND P1, PT, R5, UR13, PT ;  /* 0x0000000d05007c0c */ /* 0x000fe2000bf23070 */
[----:B------:R-:W-:Y:S01]  /*1f790*/  FADD.FTZ R5, -R0, R72 ;  /* 0x0000004800057221 */ /* 0x000fe20000010100 */
        /* <DEDUP_REMOVED lines=11> */
[----:B------:R-:W-:Y:S01]  /*1f850*/  FFMA.FTZ R250, R66, UR4, -R6 ;  /* 0x0000000442fa7c23 */ /* 0x000fe20008010806 */
[----:B------:R-:W-:Y:S01]  /*1f860*/  FADD.FTZ R3, -R3, R73 ;  /* 0x0000004903037221 */ /* 0x000fe20000010100 */
[--C-:B------:R-:W-:Y:S01]  /*1f870*/  FFMA.FTZ R11, R194, UR4, -R7.reuse ;  /* 0x00000004c20b7c23 */ /* 0x100fe20008010807 */
[----:B------:R-:W-:Y:S01]  /*1f880*/  MUFU.EX2 R221, R12 ;  /* 0x0000000c00dd7308 */ /* 0x000fe20000000800 */
[--C-:B------:R-:W-:Y:S01]  /*1f890*/  FFMA.FTZ R236, R52, UR4, -R7.reuse ;  /* 0x0000000434ec7c23 */ /* 0x100fe20008010807 */
[--C-:B------:R-:W-:Y:S01]  /*1f8a0*/  FFMA.FTZ R237, R53, UR4, -R7.reuse ;  /* 0x0000000435ed7c23 */ /* 0x100fe20008010807 */
[--C-:B------:R-:W-:Y:S01]  /*1f8b0*/  FFMA.FTZ R247, R64, UR4, -R7.reuse ;  /* 0x0000000440f77c23 */ /* 0x100fe20008010807 */
[--C-:B------:R-:W-:Y:S01]  /*1f8c0*/  FFMA.FTZ R248, R65, UR4, -R7.reuse ;  /* 0x0000000441f87c23 */ /* 0x100fe20008010807 */
[----:B------:R-:W-:Y:S01]  /*1f8d0*/  FFMA.FTZ R230, R48, UR4, -R7 ;  /* 0x0000000430e67c23 */ /* 0x000fe20008010807 */
[----:B------:R-:W-:Y:S01]  /*1f8e0*/  FMUL.FTZ R7, R68, UR4 ;  /* 0x0000000444077c20 */ /* 0x000fe20008410000 */
[----:B-1----:R-:W-:Y:S03]  /*1f8f0*/  FMUL.FTZ R0, R4, UR4 ;  /* 0x0000000404007c20 */ /* 0x002fe60008410000 */
[----:B------:R-:W1:Y:S01]  /*1f900*/  MUFU.EX2 R21, R11 ;  /* 0x0000000b00157308 */ /* 0x000e620000000800 */
[--C-:B------:R-:W-:Y:S01]  /*1f910*/  FFMA.FTZ R10, R203, UR4, -R8.reuse ;  /* 0x00000004cb0a7c23 */ /* 0x100fe20008010808 */
[--C-:B------:R-:W-:Y:S01]  /*1f920*/  FFMA.FTZ R203, R30, UR4, -R8.reuse ;  /* 0x000000041ecb7c23 */ /* 0x100fe20008010808 */
[----:B------:R-:W-:Y:S01]  /*1f930*/  FSEL R7, R7, RZ, P0 ;  /* 0x000000ff07077208 */ /* 0x000fe20000000000 */
[--C-:B------:R-:W-:Y:S01]  /*1f940*/  FFMA.FTZ R193, R143, UR4, -R8.reuse ;  /* 0x000000048fc17c23 */ /* 0x100fe20008010808 */
[----:B------:R-:W-:Y:S01]  /*1f950*/  FFMA.FTZ R239, R56, UR4, -R8 ;  /* 0x0000000438ef7c23 */ /* 0x000fe20008010808 */
[----:B------:R-:W-:Y:S02]  /*1f960*/  IMAD.MOV.U32 R52, RZ, RZ, R24 ;  /* 0x000000ffff347224 */ /* 0x000fe400078e0018 */
[--C-:B------:R-:W-:Y:S02]  /*1f970*/  FFMA.FTZ R22, R165, UR4, -R8.reuse ;  /* 0x00000004a5167c23 */ /* 0x100fe40008010808 */
[----:B------:R1:W1:Y:S01]  /*1f980*/  MUFU.EX2 R6, R0 ;  /* 0x0000000000067308 */ /* 0x0002620000000800 */
[--C-:B------:R-:W-:Y:S01]  /*1f990*/  FFMA.FTZ R168, R63, UR4, -R7.reuse ;  /* 0x000000043fa87c23 */ /* 0x100fe20008010807 */
[--C-:B------:R-:W-:Y:S01]  /*1f9a0*/  FFMA.FTZ R165, R156, UR4, -R7.reuse ;  /* 0x000000049ca57c23 */ /* 0x100fe20008010807 */
[--C-:B------:R-:W-:Y:S01]  /*1f9b0*/  FFMA.FTZ R167, R153, UR4, -R7.reuse ;  /* 0x0000000499a77c23 */ /* 0x100fe20008010807 */
[--C-:B------:R-:W-:Y:S01]  /*1f9c0*/  FFMA.FTZ R216, R43, UR4, -R7.reuse ;  /* 0x000000042bd87c23 */ /* 0x100fe20008010807 */
[----:B------:R-:W-:Y:S01]  /*1f9d0*/  FFMA.FTZ R251, R62, UR4, -R7 ;  /* 0x000000043efb7c23 */ /* 0x000fe20008010807 */
[----:B------:R-:W-:Y:S02]  /*1f9e0*/  IMAD.MOV.U32 R53, RZ, RZ, R25 ;  /* 0x000000ffff357224 */ /* 0x000fe400078e0019 */
[--C-:B------:R-:W-:Y:S01]  /*1f9f0*/  FFMA.FTZ R13, R201, UR4, -R7.reuse ;  /* 0x00000004c90d7c23 */ /* 0x100fe20008010807 */
[--C-:B------:R-:W-:Y:S01]  /*1fa00*/  FFMA.FTZ R201, R31, UR4, -R7.reuse ;  /* 0x000000041fc97c23 */ /* 0x100fe20008010807 */
[----:B-1----:R-:W-:Y:S01]  /*1fa10*/  F2FP.F16.F32.PACK_AB R4, R224, R21 ;  /* 0x00000015e004723e */ /* 0x002fe200000000ff */
[----:B------:R-:W-:Y:S01]  /*1fa20*/  FFMA.FTZ R11, R200, UR4, -R8 ;  /* 0x00000004c80b7c23 */ /* 0x000fe20008010808 */
[--C-:B------:R-:W-:Y:S01]  /*1fa30*/  FFMA.FTZ R200, R142, UR4, -R7.reuse ;  /* 0x000000048ec87c23 */ /* 0x100fe20008010807 */
[--C-:B------:R-:W-:Y:S01]  /*1fa40*/  FFMA.FTZ R14, R207, UR4, -R7.reuse ;  /* 0x00000004cf0e7c23 */ /* 0x100fe20008010807 */
[--C-:B------:R-:W-:Y:S01]  /*1fa50*/  FFMA.FTZ R163, R206, UR4, -R7.reuse ;  /* 0x00000004cea37c23 */ /* 0x100fe20008010807 */
[--C-:B------:R-:W-:Y:S01]  /*1fa60*/  FFMA.FTZ R164, R202, UR4, -R7.reuse ;  /* 0x00000004caa47c23 */ /* 0x100fe20008010807 */
[--C-:B------:R-:W-:Y:S01]  /*1fa70*/  FFMA.FTZ R214, R42, UR4, -R7.reuse ;  /* 0x000000042ad67c23 */ /* 0x100fe20008010807 */
[--C-:B------:R-:W-:Y:S01]  /*1fa80*/  FFMA.FTZ R225, R46, UR4, -R7.reuse ;  /* 0x000000042ee17c23 */ /* 0x100fe20008010807 */
[----:B------:R-:W-:Y:S01]  /*1fa90*/  FMUL.FTZ R0, R3, UR4 ;  /* 0x0000000403007c20 */ /* 0x000fe20008410000 */
[--C-:B------:R-:W-:Y:S01]  /*1faa0*/  FFMA.FTZ R226, R47, UR4, -R7.reuse ;  /* 0x000000042fe27c23 */ /* 0x100fe20008010807 */
[--C-:B------:R-:W-:Y:S01]  /*1fab0*/  FFMA.FTZ R244, R58, UR4, -R7.reuse ;  /* 0x000000043af47c23 */ /* 0x100fe20008010807 */
[----:B------:R-:W-:Y:S01]  /*1fac0*/  FFMA.FTZ R246, R59, UR4, -R7 ;  /* 0x000000043bf67c23 */ /* 0x000fe20008010807 */
[----:B------:R-:W-:Y:S01]  /*1fad0*/  F2FP.F16.F32.PACK_AB R7, R221, R19 ;  /* 0x00000013dd07723e */ /* 0x000fe200000000ff */
[----:B------:R1:W1:Y:S01]  /*1fae0*/  MUFU.EX2 R3, R0 ;  /* 0x0000000000037308 */ /* 0x0002620000000800 */
[C---:B------:R-:W-:Y:S01]  /*1faf0*/  FFMA.FTZ R73, R6.reuse, R212, R21 ;  /* 0x000000d406497223 */ /* 0x040fe20000010015 */
[C---:B------:R-:W-:Y:S01]  /*1fb00*/  FMUL.FTZ R21, R6.reuse, R129 ;  /* 0x0000008106157220 */ /* 0x040fe20000410000 */
[C---:B------:R-:W-:Y:S01]  /*1fb10*/  FMUL.FTZ R64, R6.reuse, R100 ;  /* 0x0000006406407220 */ /* 0x040fe20000410000 */
[----:B------:R-:W-:Y:S01]  /*1fb20*/  FMUL.FTZ R65, R6, R101 ;  /* 0x0000006506417220 */ /* 0x000fe20000410000 */
[----:B------:R-:W-:Y:S02]  /*1fb30*/  IMAD.MOV.U32 R32, RZ, RZ, R218 ;  /* 0x000000ffff207224 */ /* 0x000fe400078e00da */
[--C-:B------:R-:W-:Y:S01]  /*1fb40*/  FFMA.FTZ R20, R199, UR4, -R8.reuse ;  /* 0x00000004c7147c23 */ /* 0x100fe20008010808 */
[--C-:B------:R-:W-:Y:S02]  /*1fb50*/  FFMA.FTZ R194, R141, UR4, -R8.reuse ;  /* 0x000000048dc27c23 */ /* 0x100fe40008010808 */
        /* <DEDUP_REMOVED lines=9> */
[C---:B-1----:R-:W-:Y:S01]  /*1fbf0*/  PRMT R0, R4.reuse, 0x7632, R0 ;  /* 0x0000763204007816 */ /* 0x042fe20000000000 */
[C---:B------:R-:W-:Y:S01]  /*1fc00*/  FMUL.FTZ R38, R3.reuse, R122 ;  /* 0x0000007a03267220 */ /* 0x040fe20000410000 */
[C---:B------:R-:W-:Y:S01]  /*1fc10*/  FMUL.FTZ R50, R3.reuse, R118 ;  /* 0x0000007603327220 */ /* 0x040fe20000410000 */
[C---:B------:R-:W-:Y:S01]  /*1fc20*/  FMUL.FTZ R51, R3.reuse, R119 ;  /* 0x0000007703337220 */ /* 0x040fe20000410000 */
[----:B------:R-:W-:Y:S01]  /*1fc30*/  PRMT R142, R4, 0x5410, R0 ;  /* 0x00005410048e7816 */ /* 0x000fe20000000000 */
[----:B------:R-:W-:Y:S01]  /*1fc40*/  FFMA.FTZ R161, R3, R215, R19 ;  /* 0x000000d703a17223 */ /* 0x000fe20000010013 */
[--C-:B------:R-:W-:Y:S01]  /*1fc50*/  FFMA.FTZ R252, R61, UR4, -R8.reuse ;  /* 0x000000043dfc7c23 */ /* 0x100fe20008010808 */
[----:B------:R-:W-:Y:S02]  /*1fc60*/  PRMT R8, R7, 0x7632, R8 ;  /* 0x0000763207087816 */ /* 0x000fe40000000008 */
[----:B------:R-:W-:Y:S01]  /*1fc70*/  MUFU.EX2 R215, R11 ;  /* 0x0000000b00d77308 */ /* 0x000fe20000000800 */
[C---:B------:R-:W-:Y:S01]  /*1fc80*/  FMUL.FTZ R34, R3.reuse, R126 ;  /* 0x0000007e03227220 */ /* 0x040fe20000410000 */
[----:B------:R-:W-:Y:S01]  /*1fc90*/  FMUL.FTZ R35, R3, R127 ;  /* 0x0000007f03237220 */ /* 0x000fe20000410000 */
[----:B------:R-:W-:Y:S01]  /*1fca0*/  PRMT R141, R7, 0x5410, R8 ;  /* 0x00005410078d7816 */ /* 0x000fe20000000008 */
[----:B------:R-:W-:Y:S01]  /*1fcb0*/  FADD.FTZ R2, -R2, R74 ;  /* 0x0000004a02027221 */ /* 0x000fe20000010100 */
[----:B------:R-:W-:Y:S02]  /*1fcc0*/  IMAD.MOV.U32 R48, RZ, RZ, R28 ;  /* 0x000000ffff307224 */ /* 0x000fe400078e001c */
[C---:B------:R-:W-:Y:S01]  /*1fcd0*/  FMUL.FTZ R39, R3.reuse, R123 ;  /* 0x0000007b03277220 */ /* 0x040fe20000410000 */
[C---:B------:R-:W-:Y:S02]  /*1fce0*/  FMUL.FTZ R54, R3.reuse, R110 ;  /* 0x0000006e03367220 */ /* 0x040fe40000410000 */
[----:B------:R-:W-:Y:S01]  /*1fcf0*/  MUFU.EX2 R72, R10 ;  /* 0x0000000a00487308 */ /* 0x000fe20000000800 */
[C---:B------:R-:W-:Y:S01]  /*1fd00*/  FMUL.FTZ R55, R3.reuse, R111 ;  /* 0x0000006f03377220 */ /* 0x040fe20000410000 */
[C---:B------:R-:W-:Y:S01]  /*1fd10*/  FMUL.FTZ R66, R3.reuse, R102 ;  /* 0x0000006603427220 */ /* 0x040fe20000410000 */
[----:B------:R-:W-:Y:S01]  /*1fd20*/  FMUL.FTZ R67, R3, R103 ;  /* 0x0000006703437220 */ /* 0x000fe20000410000 */
[----:B------:R-:W-:Y:S06]  /*1fd30*/  IMAD.WIDE.U32 R102, R205, -0x2daee0ad, RZ ;  /* 0xd2511f53cd667825 */ /* 0x000fec00078e00ff */
[----:B------:R-:W1:Y:S01]  /*1fd40*/  MUFU.EX2 R13, R13 ;  /* 0x0000000d000d7308 */ /* 0x000e620000000800 */
[----:B------:R-:W-:Y:S04]  /*1fd50*/  IMAD.WIDE.U32 R110, R213, -0x2daee0ad, RZ ;  /* 0xd2511f53d56e7825 */ /* 0x000fe800078e00ff */
[----:B------:R-:W-:Y:S05]  /*1fd60*/  IMAD.U32 R126, RZ, RZ, UR13 ;  /* 0x0000000dff7e7e24 */ /* 0x000fea000f8e00ff */
[----:B------:R-:W-:Y:S10]  /*1fd70*/  MUFU.EX2 R127, R216 ;  /* 0x000000d8007f7308 */ /* 0x000ff40000000800 */
[----:B------:R1:W-:Y:S02]  /*1fd80*/  MUFU.EX2 R207, R17 ;  /* 0x0000001100cf7308 */ /* 0x0003e40000000800 */
[----:B-1----:R-:W-:Y:S08]  /*1fd90*/  F2FP.F16.F32.PACK_AB R74, R202, R13 ;  /* 0x0000000dca4a723e */ /* 0x002ff000000000ff */
[----:B------:R1:W-:Y:S10]  /*1fda0*/  MUFU.EX2 R212, R16 ;  /* 0x0000001000d47308 */ /* 0x0003f40000000800 */
[----:B------:R-:W-:Y:S01]  /*1fdb0*/  MUFU.EX2 R163, R163 ;  /* 0x000000a300a37308 */ /* 0x000fe20000000800 */
[C---:B------:R-:W-:Y:S01]  /*1fdc0*/  FMUL.FTZ R17, R6.reuse, R133 ;  /* 0x0000008506117220 */ /* 0x040fe20000410000 */
[----:B-1----:R-:W-:Y:S01]  /*1fdd0*/  FMUL.FTZ R16, R6, R132 ;  /* 0x0000008406107220 */ /* 0x002fe20000410000 */
[----:B--2---:R-:W-:Y:S02]  /*1fde0*/  IMAD.MOV.U32 R153, RZ, RZ, R155 ;  /* 0x000000ffff997224 */ /* 0x004fe400078e009b */
[----:B---3--:R-:W-:Y:S02]  /*1fdf0*/  IMAD.MOV.U32 R152, RZ, RZ, R154 ;  /* 0x000000ffff987224 */ /* 0x008fe400078e009a */
[----:B----4-:R-:W-:Y:S03]  /*1fe00*/  @!P5 HADD2 R36, -R4.H0_H0, -RZ.H0_H0 ;  /* 0xa00000ff0424d230 */ /* 0x010fe60000000900 */
[----:B------:R-:W-:Y:S01]  /*1fe10*/  IADD3 R154, P0, R152, UR43, RZ ;  /* 0x0000002b989a7c10 */ /* 0x000fe2000ff1e0ff */
[----:B------:R-:W-:Y:S01]  /*1fe20*/  @!P4 HADD2 R162, -R0.H0_H0, -RZ.H0_H0 ;  /* 0xa00000ff00a2c230 */ /* 0x000fe20000000900 */
[----:B------:R-:W-:Y:S01]  /*1fe30*/  PRMT R12, R36, 0x7610, R12 ;  /* 0x00007610240c7816 */ /* 0x000fe2000000000c */
[----:B------:R1:W-:Y:S01]  /*1fe40*/  @!P5 STL.S16 [R1+0x48], R36 ;  /* 0x000048240100d387 */ /* 0x0003e20000100600 */
[----:B------:R-:W-:Y:S01]  /*1fe50*/  IADD3.X R155, R153, UR42, RZ, P0, !PT ;  /* 0x0000002a999b7c10 */ /* 0x000fe200087fe4ff */
[----:B------:R-:W-:Y:S01]  /*1fe60*/  @!P3 HADD2 R160, -R7.H0_H0, -RZ.H0_H0 ;  /* 0xa00000ff07a0b230 */ /* 0x000fe20000000900 */
[----:B------:R-:W-:Y:S01]  /*1fe70*/  @!P5 PRMT R4, R12, 0x5410, RZ ;  /* 0x000054100c04d816 */ /* 0x000fe200000000ff */
[----:B------:R2:W-:Y:S01]  /*1fe80*/  @!P4 STL.S16 [R1+0x54], R162 ;  /* 0x000054a20100c387 */ /* 0x0005e20000100600 */
[----:B------:R-:W-:Y:S02]  /*1fe90*/  PRMT R11, R162, 0x7610, R11 ;  /* 0x00007610a20b7816 */ /* 0x000fe4000000000b */
[----:B------:R-:W-:Y:S01]  /*1fea0*/  PRMT R10, R160, 0x7610, R10 ;  /* 0x00007610a00a7816 */ /* 0x000fe2000000000a */
[----:B------:R-:W-:Y:S01]  /*1feb0*/  @!P3 STL.S16 [R1+0x50], R160 ;  /* 0x000050a00100b387 */ /* 0x000fe20000100600 */
[----:B------:R-:W-:Y:S01]  /*1fec0*/  @!P4 PRMT R0, R11, 0x5410, RZ ;  /* 0x000054100b00c816 */ /* 0x000fe200000000ff */
[----:B------:R-:W-:Y:S01]  /*1fed0*/  @!P6 HADD2 R158, -R8.H0_H0, -RZ.H0_H0 ;  /* 0xa00000ff089ee230 */ /* 0x000fe20000000900 */
[----:B------:R-:W-:Y:S01]  /*1fee0*/  @!P3 PRMT R7, R10, 0x5410, RZ ;  /* 0x000054100a07b816 */ /* 0x000fe200000000ff */
[----:B------:R3:W4:Y:S01]  /*1fef0*/  LDL.S16 R12, [R1+0x94] ;  /* 0x00009400010c7983 */ /* 0x0007220000100600 */
[----:B------:R-:W-:Y:S02]  /*1ff00*/  IADD3 R10, P0, R154, UR50, RZ ;  /* 0x000000329a0a7c10 */ /* 0x000fe4000ff1e0ff */
[----:B------:R-:W-:Y:S01]  /*1ff10*/  PRMT R19, R158, 0x7610, R19 ;  /* 0x000076109e137816 */ /* 0x000fe20000000013 */
[----:B------:R3:W-:Y:S01]  /*1ff20*/  STG.E.U16 desc[UR28][R152.64+0x2], R0 ;  /* 0x0000020098007986 */ /* 0x0007e2000c10151c */
[----:B------:R-:W-:Y:S02]  /*1ff30*/  IADD3.X R11, R155, UR44, RZ, P0, !PT ;  /* 0x0000002c9b0b7c10 */ /* 0x000fe400087fe4ff */
[----:B------:R-:W-:Y:S01]  /*1ff40*/  @!P6 PRMT R8, R19, 0x5410, RZ ;  /* 0x000054101308e816 */ /* 0x000fe200000000ff */
[----:B------:R3:W-:Y:S01]  /*1ff50*/  STG.E.U16 desc[UR28][R152.64], R4 ;  /* 0x0000000498007986 */ /* 0x0007e2000c10151c */
[----:B------:R-:W-:Y:S01]  /*1ff60*/  IADD3 R156, P3, R152, UR18, RZ ;  /* 0x00000012989c7c10 */ /* 0x000fe2000ff7e0ff */
[----:B------:R-:W-:Y:S02]  /*1ff70*/  FMUL.FTZ R19, R3, R135 ;  /* 0x0000008703137220 */ /* 0x000fe40000410000 */
[----:B------:R-:W-:Y:S01]  /*1ff80*/  STG.E.U16 desc[UR28][R154.64], R7 ;  /* 0x000000079a007986 */ /* 0x000fe2000c10151c */
[----:B------:R-:W-:Y:S01]  /*1ff90*/  IADD3.X R157, R153, UR47, RZ, P3, !PT ;  /* 0x0000002f999d7c10 */ /* 0x000fe20009ffe4ff */
[----:B-1----:R-:W-:Y:S01]  /*1ffa0*/  IMAD.MOV.U32 R36, RZ, RZ, R26 ;  /* 0x000000ffff247224 */ /* 0x002fe200078e001a */
[----:B------:R-:W-:Y:S01]  /*1ffb0*/  MUFU.EX2 R135, R232 ;  /* 0x000000e800877308 */ /* 0x000fe20000000800 */
[----:B------:R-:W-:Y:S01]  /*1ffc0*/  STG.E.U16 desc[UR28][R154.64+0x2], R8 ;  /* 0x000002089a007986 */ /* 0x000fe2000c10151c */
[----:B--2---:R-:W-:Y:S03]  /*1ffd0*/  SHF.R.U32.HI R162, RZ, 0x18, R146 ;  /* 0x00000018ffa27819 */ /* 0x004fe60000011692 */
[----:B------:R1:W-:Y:S01]  /*1ffe0*/  @!P6 STL.S16 [R1+0x84], R158 ;  /* 0x0000849e0100e387 */ /* 0x0003e20000100600 */
[----:B---3--:R-:W-:Y:S04]  /*1fff0*/  F2FP.F16.F32.PACK_AB R0, R215, R72 ;  /* 0x00000048d700723e */ /* 0x008fe800000000ff */
[C---:B------:R-:W-:Y:S01]  /*20000*/  PRMT R140, R0.reuse, 0x7632, R140 ;  /* 0x00007632008c7816 */ /* 0x040fe2000000008c */
[----:B------:R-:W-:Y:S03]  /*20010*/  @!P1 HADD2 R23, -R0.H0_H0, -RZ.H0_H0 ;  /* 0xa00000ff00179230 */ /* 0x000fe60000000900 */
[----:B------:R-:W-:Y:S02]  /*20020*/  PRMT R143, R0, 0x5410, R140 ;  /* 0x00005410008f7816 */ /* 0x000fe4000000008c */
[----:B------:R-:W-:Y:S01]  /*20030*/  PRMT R4, R23, 0x7610, R4 ;  /* 0x0000761017047816 */ /* 0x000fe20000000004 */
[----:B------:R2:W-:Y:S03]  /*20040*/  @!P1 STL.S16 [R1+0x78], R23 ;  /* 0x0000781701009387 */ /* 0x0005e60000100600 */
[----:B------:R-:W-:Y:S02]  /*20050*/  @!P1 PRMT R0, R4, 0x5410, RZ ;  /* 0x0000541004009816 */ /* 0x000fe400000000ff */
[----:B------:R-:W-:Y:S02]  /*20060*/  LOP3.LUT R4, R146, 0xff, RZ, 0xc0, !PT ;  /* 0x000000ff92047812 */ /* 0x000fe400078ec0ff */
[----:B-1----:R-:W-:Y:S01]  /*20070*/  IADD3 R158, P0, R152, UR46, RZ ;  /* 0x0000002e989e7c10 */ /* 0x002fe2000ff1e0ff */
[----:B------:R1:W-:Y:S01]  /*20080*/  STG.E.U16 desc[UR28][R10.64], R0 ;  /* 0x000000000a007986 */ /* 0x0003e2000c10151c */
[----:B------:R-:W-:Y:S02]  /*20090*/  ISETP.LE.U32.AND P6, PT, R4, UR13, PT ;  /* 0x0000000d04007c0c */ /* 0x000fe4000bfc3070 */
[--C-:B------:R-:W-:Y:S02]  /*200a0*/  SHF.R.U32.HI R4, RZ, 0x18, R9.reuse ;  /* 0x00000018ff047819 */ /* 0x100fe40000011609 */
[----:B------:R-:W-:Y:S02]  /*200b0*/  IADD3.X R159, R153, UR45, RZ, P0, !PT ;  /* 0x0000002d999f7c10 */ /* 0x000fe400087fe4ff */
[----:B------:R-:W-:Y:S02]  /*200c0*/  ISETP.LE.U32.AND P1, PT, R4, UR13, PT ;  /* 0x0000000d04007c0c */ /* 0x000fe4000bf23070 */
[----:B------:R-:W-:Y:S04]  /*200d0*/  SHF.R.U32.HI R4, RZ, 0x10, R9 ;  /* 0x00000010ff047819 */ /* 0x000fe80000011609 */
[----:B------:R-:W-:Y:S04]  /*200e0*/  LOP3.LUT R4, R4, 0xff, RZ, 0xc0, !PT ;  /* 0x000000ff04047812 */ /* 0x000fe800078ec0ff */
[----:B------:R-:W-:Y:S01]  /*200f0*/  ISETP.LE.U32.AND P0, PT, R4, UR13, PT ;  /* 0x0000000d04007c0c */ /* 0x000fe2000bf03070 */
[----:B--2---:R-:W-:Y:S01]  /*20100*/  FMUL.FTZ R23, R3, R131 ;  /* 0x0000008303177220 */ /* 0x004fe20000410000 */
[----:B-1----:R-:W-:Y:S04]  /*20110*/  LOP3.LUT R0, R9, 0xffff, RZ, 0xc0, !PT ;  /* 0x0000ffff09007812 */ /* 0x002fe800078ec0ff */
[----:B------:R-:W-:Y:S04]  /*20120*/  SHF.R.U32.HI R0, RZ, 0x8, R0 ;  /* 0x00000008ff007819 */ /* 0x000fe80000011600 */
[----:B------:R-:W-:Y:S04]  /*20130*/  LOP3.LUT R0, R0, 0xffff, RZ, 0xc0, !PT ;  /* 0x0000ffff00007812 */ /* 0x000fe800078ec0ff */
[----:B------:R-:W-:Y:S02]  /*20140*/  ISETP.LE.U32.AND P2, PT, R0, UR13, PT ;  /* 0x0000000d00007c0c */ /* 0x000fe4000bf43070 */
[----:B------:R-:W-:Y:S04]  /*20150*/  SHF.R.U32.HI R0, RZ, 0x10, R146 ;  /* 0x00000010ff007819 */ /* 0x000fe80000011692 */
[----:B------:R-:W-:Y:S02]  /*20160*/  LOP3.LUT R160, R0, 0xff, RZ, 0xc0, !PT ;  /* 0x000000ff00a07812 */ /* 0x000fe400078ec0ff */
[----:B------:R-:W-:Y:S02]  /*20170*/  LOP3.LUT R0, R146, 0xffff, RZ, 0xc0, !PT ;  /* 0x0000ffff92007812 */ /* 0x000fe400078ec0ff */
[----:B------:R-:W-:Y:S02]  /*20180*/  ISETP.LE.U32.AND P3, PT, R160, UR13, PT ;  /* 0x0000000da0007c0c */ /* 0x000fe4000bf63070 */
[----:B------:R-:W-:Y:S04]  /*20190*/  SHF.R.U32.HI R0, RZ, 0x8, R0 ;  /* 0x00000008ff007819 */ /* 0x000fe80000011600 */
[----:B------:R-:W-:Y:S04]  /*201a0*/  LOP3.LUT R0, R0, 0xffff, RZ, 0xc0, !PT ;  /* 0x0000ffff00007812 */ /* 0x000fe800078ec0ff */
[----:B------:R-:W-:Y:S01]  /*201b0*/  ISETP.LE.U32.AND P4, PT, R0, UR13, PT ;  /* 0x0000000d00007c0c */ /* 0x000fe2000bf83070 */
[----:B------:R-:W-:Y:S01]  /*201c0*/  FMUL.FTZ R0, R2, UR4 ;  /* 0x0000000402007c20 */ /* 0x000fe20008410000 */
[----:B------:R-:W-:Y:S01]  /*201d0*/  FMUL.FTZ R2, R5, UR4 ;  /* 0x0000000405027c20 */ /* 0x000fe20008410000 */
[----:B------:R-:W-:Y:S04]  /*201e0*/  FMUL.FTZ R5, R6, R137 ;  /* 0x0000008906057220 */ /* 0x000fe80000410000 */
[----:B------:R-:W1:Y:S10]  /*201f0*/  MUFU.EX2 R0, R0 ;  /* 0x0000000000007308 */ /* 0x000e740000000800 */
[----:B------:R-:W2:Y:S01]  /*20200*/  MUFU.EX2 R2, R2 ;  /* 0x0000000200027308 */ /* 0x000ea20000000800 */
[C---:B-1----:R-:W-:Y:S01]  /*20210*/  FMUL.FTZ R56, R0.reuse, R80 ;  /* 0x0000005000387220 */ /* 0x042fe20000410000 */
[----:B------:R-:W-:Y:S01]  /*20220*/  FMUL.FTZ R44, R0, R84 ;  /* 0x00000054002c7220 */ /* 0x000fe20000410000 */
[----:B------:R-:W-:Y:S01]  /*20230*/  PRMT R84, R74, 0x7632, R84 ;  /* 0x000076324a547816 */ /* 0x000fe20000000054 */
[C---:B------:R-:W-:Y:S01]  /*20240*/  FMUL.FTZ R28, R0.reuse, R92 ;  /* 0x0000005c001c7220 */ /* 0x040fe20000410000 */
[C---:B------:R-:W-:Y:S05]  /*20250*/  FMUL.FTZ R45, R0.reuse, R85 ;  /* 0x00000055002d7220 */ /* 0x040fea0000410000 */
[----:B------:R-:W1:Y:S01]  /*20260*/  MUFU.EX2 R92, R18 ;  /* 0x00000012005c7308 */ /* 0x000e620000000800 */
[C---:B------:R-:W-:Y:S01]  /*20270*/  FMUL.FTZ R8, R0.reuse, R112 ;  /* 0x0000007000087220 */ /* 0x040fe20000410000 */
[----:B------:R-:W-:Y:S01]  /*20280*/  FMUL.FTZ R9, R0, R113 ;  /* 0x0000007100097220 */ /* 0x000fe20000410000 */
[C---:B--2---:R-:W-:Y:S01]  /*20290*/  FMUL.FTZ R62, R2.reuse, R78 ;  /* 0x0000004e023e7220 */ /* 0x044fe20000410000 */
[C---:B------:R-:W-:Y:S01]  /*202a0*/  FMUL.FTZ R58, R2.reuse, R82 ;  /* 0x00000052023a7220 */ /* 0x040fe20000410000 */
[C---:B------:R-:W-:Y:S01]  /*202b0*/  FMUL.FTZ R63, R2.reuse, R79 ;  /* 0x0000004f023f7220 */ /* 0x040fe20000410000 */
[----:B------:R-:W-:Y:S01]  /*202c0*/  FFMA.FTZ R75, R2, R241, R13 ;  /* 0x000000f1024b7223 */ /* 0x000fe2000001000d */
[----:B------:R-:W-:Y:S01]  /*202d0*/  FMUL.FTZ R13, R0, R105 ;  /* 0x00000069000d7220 */ /* 0x000fe20000410000 */
[----:B------:R-:W-:Y:S02]  /*202e0*/  PRMT R105, R74, 0x5410, R84 ;  /* 0x000054104a697816 */ /* 0x000fe40000000054 */
[----:B------:R2:W3:Y:S01]  /*202f0*/  MUFU.EX2 R82, R20 ;  /* 0x0000001400527308 */ /* 0x0004e20000000800 */
[C---:B------:R-:W-:Y:S01]  /*20300*/  FMUL.FTZ R31, R2.reuse, R95 ;  /* 0x0000005f021f7220 */ /* 0x040fe20000410000 */
        /* <DEDUP_REMOVED lines=11> */
[----:B------:R-:W-:Y:S01]  /*203c0*/  FMUL.FTZ R59, R2, R83 ;  /* 0x00000053023b7220 */ /* 0x000fe20000410000 */
        /* <DEDUP_REMOVED lines=11> */
[C---:B--2---:R-:W-:Y:S01]  /*20480*/  FMUL.FTZ R20, R6.reuse, R128 ;  /* 0x0000008006147220 */ /* 0x044fe20000410000 */
[----:B------:R-:W-:Y:S02]  /*20490*/  IMAD.MOV.U32 R113, RZ, RZ, R33 ;  /* 0x000000ffff717224 */ /* 0x000fe400078e0021 */
[C---:B------:R-:W-:Y:S01]  /*204a0*/  FMUL.FTZ R32, R6.reuse, R124 ;  /* 0x0000007c06207220 */ /* 0x040fe20000410000 */
[----:B------:R-:W-:Y:S01]  /*204b0*/  FMUL.FTZ R33, R6, R125 ;  /* 0x0000007d06217220 */ /* 0x000fe20000410000 */
[C---:B------:R-:W-:Y:S01]  /*204c0*/  FMUL.FTZ R18, R3.reuse, R134 ;  /* 0x0000008603127220 */ /* 0x040fe20000410000 */
[----:B-1----:R-:W-:Y:S01]  /*204d0*/  FMUL.FTZ R22, R3, R130 ;  /* 0x0000008203167220 */ /* 0x002fe20000410000 */
[----:B------:R-:W-:Y:S01]  /*204e0*/  SHF.R.U32.HI R130, RZ, 0x18, R110 ;  /* 0x00000018ff827819 */ /* 0x000fe2000001166e */
[----:B------:R-:W-:Y:S02]  /*204f0*/  IMAD.MOV.U32 R132, RZ, RZ, R98 ;  /* 0x000000ffff847224 */ /* 0x000fe400078e0062 */
[C---:B------:R-:W-:Y:S01]  /*20500*/  FMUL.FTZ R60, R0.reuse, R76 ;  /* 0x0000004c003c7220 */ /* 0x040fe20000410000 */
[C---:B------:R-:W-:Y:S01]  /*20510*/  FMUL.FTZ R61, R0.reuse, R77 ;  /* 0x0000004d003d7220 */ /* 0x040fe20000410000 */
[C---:B------:R-:W-:Y:S01]  /*20520*/  FFMA.FTZ R72, R0.reuse, R240, R72 ;  /* 0x000000f000487223 */ /* 0x040fe20000010048 */
[C---:B------:R-:W-:Y:S01]  /*20530*/  FMUL.FTZ R24, R0.reuse, R96 ;  /* 0x0000006000187220 */ /* 0x040fe20000410000 */
[C---:B------:R-:W-:Y:S01]  /*20540*/  FMUL.FTZ R25, R0.reuse, R97 ;  /* 0x0000006100197220 */ /* 0x040fe20000410000 */
[C---:B------:R-:W-:Y:S01]  /*20550*/  FMUL.FTZ R29, R0.reuse, R93 ;  /* 0x0000005d001d7220 */ /* 0x040fe20000410000 */
[C---:B------:R-:W-:Y:S01]  /*20560*/  FMUL.FTZ R40, R0.reuse, R88 ;  /* 0x0000005800287220 */ /* 0x040fe20000410000 */
[C---:B------:R-:W-:Y:S01]  /*20570*/  FMUL.FTZ R41, R0.reuse, R89 ;  /* 0x0000005900297220 */ /* 0x040fe20000410000 */
[----:B------:R-:W-:Y:S01]  /*20580*/  FMUL.FTZ R57, R0, R81 ;  /* 0x0000005100397220 */ /* 0x000fe20000410000 */
[----:B------:R1:W-:Y:S01]  /*20590*/  MUFU.EX2 R88, R164 ;  /* 0x000000a400587308 */ /* 0x0003e20000000800 */
[----:B------:R-:W-:Y:S02]  /*205a0*/  IMAD.MOV.U32 R137, RZ, RZ, R91 ;  /* 0x000000ffff897224 */ /* 0x000fe400078e005b */
[----:B------:R-:W-:Y:S02]  /*205b0*/  IMAD.MOV.U32 R133, RZ, RZ, R99 ;  /* 0x000000ffff857224 */ /* 0x000fe400078e0063 */
[----:B------:R-:W-:Y:S02]  /*205c0*/  IMAD.MOV.U32 R128, RZ, RZ, R132 ;  /* 0x000000ffff807224 */ /* 0x000fe400078e0084 */
[----:B------:R-:W-:Y:S03]  /*205d0*/  IMAD.MOV.U32 R129, RZ, RZ, R133 ;  /* 0x000000ffff817224 */ /* 0x000fe600078e0085 */
[----:B------:R-:W-:Y:S01]  /*205e0*/  MUFU.EX2 R93, R195 ;  /* 0x000000c3005d7308 */ /* 0x000fe20000000800 */
[----:B------:R-:W-:Y:S02]  /*205f0*/  IMAD.MOV.U32 R133, RZ, RZ, R115 ;  /* 0x000000ffff857224 */ /* 0x000fe400078e0073 */
[----:B------:R-:W-:Y:S01]  /*20600*/  IMAD.MOV.U32 R133, RZ, RZ, R137 ;  /* 0x000000ffff857224 */ /* 0x000fe200078e0089 */
[----:B------:R-:W-:Y:S01]  /*20610*/  LOP3.LUT R133, R102, 0xff, RZ, 0xc0, !PT ;  /* 0x000000ff66857812 */ /* 0x000fe200078ec0ff */
[----:B------:R-:W-:Y:S05]  /*20620*/  IMAD.MOV.U32 R137, RZ, RZ, R113 ;  /* 0x000000ffff897224 */ /* 0x000fea00078e0071 */
[----:B------:R-:W-:Y:S10]  /*20630*/  MUFU.EX2 R94, R196 ;  /* 0x000000c4005e7308 */ /* 0x000ff40000000800 */
[----:B------:R-:W2:Y:S10]  /*20640*/  MUFU.EX2 R89, R198 ;  /* 0x000000c600597308 */ /* 0x000eb40000000800 */
[----:B------:R-:W2:Y:S10]  /*20650*/  MUFU.EX2 R91, R197 ;  /* 0x000000c5005b7308 */ /* 0x000eb40000000800 */
[----:B------:R-:W-:Y:S10]  /*20660*/  MUFU.EX2 R99, R165 ;  /* 0x000000a500637308 */ /* 0x000ff40000000800 */
[----:B------:R-:W-:Y:S10]  /*20670*/  MUFU.EX2 R108, R200 ;  /* 0x000000c8006c7308 */ /* 0x000ff40000000800 */
[----:B------:R-:W-:Y:S10]  /*20680*/  MUFU.EX2 R125, R223 ;  /* 0x000000df007d7308 */ /* 0x000ff40000000800 */
[----:B------:R-:W-:Y:S10]  /*20690*/  MUFU.EX2 R134, R231 ;  /* 0x000000e700867308 */ /* 0x000ff40000000800 */
[----:B------:R-:W-:Y:S01]  /*206a0*/  MUFU.EX2 R137, R227 ;  /* 0x000000e300897308 */ /* 0x000fe20000000800 */
[----:B----4-:R-:W-:Y:S05]  /*206b0*/  @!P2 HADD2 R12, -R140.H0_H0, -RZ.H0_H0 ;  /* 0xa00000ff8c0ca230 */ /* 0x010fea0000000900 */
[----:B------:R-:W-:Y:S01]  /*206c0*/  PRMT R7, R12, 0x7610, R7 ;  /* 0x000076100c077816 */ /* 0x000fe20000000007 */
[----:B------:R4:W-:Y:S03]  /*206d0*/  @!P2 STL.S16 [R1+0x94], R12 ;  /* 0x0000940c0100a387 */ /* 0x0009e60000100600 */
[----:B------:R-:W-:Y:S01]  /*206e0*/  @!P2 PRMT R140, R7, 0x5410, RZ ;  /* 0x00005410078ca816 */ /* 0x000fe200000000ff */
[----:B------:R1:W3:Y:S04]  /*206f0*/  LDL.S16 R10, [R1+0x90] ;  /* 0x00009000010a7983 */ /* 0x0002e80000100600 */
[----:B------:R1:W2:Y:S04]  /*20700*/  LDL.S16 R7, [R1+0x8c] ;  /* 0x00008c0001077983 */ /* 0x0002a80000100600 */
[----:B------:R-:W-:Y:S01]  /*20710*/  STG.E.U16 desc[UR28][R158.64], R140 ;  /* 0x0000008c9e007986 */ /* 0x000fe2000c10151c */
[----:B----4-:R-:W-:Y:S01]  /*20720*/  FMUL.FTZ R12, R0, R104 ;  /* 0x00000068000c7220 */ /* 0x010fe20000410000 */
[----:B------:R-:W-:Y:S04]  /*20730*/  LOP3.LUT R0, R144, 0xff, RZ, 0xc0, !PT ;  /* 0x000000ff90007812 */ /* 0x000fe800078ec0ff */
[----:B------:R-:W-:Y:S02]  /*20740*/  ISETP.LE.U32.AND P5, PT, R0, UR13, PT ;  /* 0x0000000d00007c0c */ /* 0x000fe4000bfa3070 */
[----:B------:R-:W-:Y:S04]  /*20750*/  LOP3.LUT R0, R144, 0xffff, RZ, 0xc0, !PT ;  /* 0x0000ffff90007812 */ /* 0x000fe800078ec0ff */
[----:B------:R-:W-:Y:S04]  /*20760*/  SHF.R.U32.HI R0, RZ, 0x8, R0 ;  /* 0x00000008ff007819 */ /* 0x000fe80000011600 */
[----:B------:R-:W-:Y:S04]  /*20770*/  LOP3.LUT R0, R0, 0xffff, RZ, 0xc0, !PT ;  /* 0x0000ffff00007812 */ /* 0x000fe800078ec0ff */
[----:B------:R-:W-:Y:S02]  /*20780*/  ISETP.LE.U32.AND P2, PT, R0, UR13, PT ;  /* 0x0000000d00007c0c */ /* 0x000fe4000bf43070 */
[----:B------:R-:W-:Y:S04]  /*20790*/  SHF.R.U32.HI R0, RZ, 0x10, R144 ;  /* 0x00000010ff007819 */ /* 0x000fe80000011690 */
[----:B------:R-:W-:Y:S01]  /*207a0*/  LOP3.LUT R0, R0, 0xff, RZ, 0xc0, !PT ;  /* 0x000000ff00007812 */ /* 0x000fe200078ec0ff */
[----:B---3--:R-:W-:Y:S02]  /*207b0*/  @!P0 HADD2 R10, -R74.H0_H0, -RZ.H0_H0 ;  /* 0xa00000ff4a0a8230 */ /* 0x008fe40000000900 */
[----:B--2---:R-:W-:Y:S03]  /*207c0*/  @!P1 HADD2 R7, -R84.H0_H0, -RZ.H0_H0 ;  /* 0xa00000ff54079230 */ /* 0x004fe60000000900 */
[----:B------:R-:W-:Y:S01]  /*207d0*/  PRMT R4, R10, 0x7610, R4 ;  /* 0x000076100a047816 */ /* 0x000fe20000000004 */
[----:B------:R2:W-:Y:S01]  /*207e0*/  @!P0 STL.S16 [R1+0x90], R10 ;  /* 0x0000900a01008387 */ /* 0x0005e20000100600 */
[----:B------:R-:W-:Y:S03]  /*207f0*/  PRMT R79, R7, 0x7610, R79 ;  /* 0x00007610074f7816 */ /* 0x000fe6000000004f */
[----:B------:R3:W4:Y:S01]  /*20800*/  LDL.S16 R78, [R1+0xa0] ;  /* 0x0000a000014e7983 */ /* 0x0007220000100600 */
[----:B------:R-:W-:Y:S01]  /*20810*/  @!P0 PRMT R74, R4, 0x5410, RZ ;  /* 0x00005410044a8816 */ /* 0x000fe200000000ff */
[----:B------:R-:W-:Y:S01]  /*20820*/  FMUL.FTZ R4, R6, R136 ;  /* 0x0000008806047220 */ /* 0x000fe20000410000 */
[----:B------:R-:W-:Y:S01]  /*20830*/  @!P1 PRMT R84, R79, 0x5410, RZ ;  /* 0x000054104f549816 */ /* 0x000fe200000000ff */
[----:B------:R3:W3:Y:S01]  /*20840*/  LDL.S16 R80, [R1+0x9c] ;  /* 0x00009c0001507983 */ /* 0x0006e20000100600 */
[----:B------:R-:W-:Y:S03]  /*20850*/  IMAD.MOV.U32 R136, RZ, RZ, R90 ;  /* 0x000000ffff887224 */ /* 0x000fe600078e005a */
[----:B------:R1:W-:Y:S01]  /*20860*/  @!P1 STL.S16 [R1+0x8c], R7 ;  /* 0x00008c0701009387 */ /* 0x0003e20000100600 */
[----:B------:R-:W-:Y:S02]  /*20870*/  ISETP.LE.U32.AND P1, PT, R0, UR13, PT ;  /* 0x0000000d00007c0c */ /* 0x000fe4000bf23070 */
[----:B------:R-:W-:Y:S01]  /*20880*/  SHF.R.U32.HI R0, RZ, 0x18, R144 ;  /* 0x00000018ff007819 */ /* 0x000fe20000011690 */
[----:B------:R3:W3:Y:S03]  /*20890*/  LDL.S16 R79, [R1+0x80] ;  /* 0x00008000014f7983 */ /* 0x0006e60000100600 */
[----:B------:R-:W-:Y:S01]  /*208a0*/  ISETP.LE.U32.AND P0, PT, R0, UR13, PT ;  /* 0x0000000d00007c0c */ /* 0x000fe2000bf03070 */
[----:B------:R-:W-:Y:S04]  /*208b0*/  STG.E.U16 desc[UR28][R156.64], R74 ;  /* 0x0000004a9c007986 */ /* 0x000fe8000c10151c */
[----:B------:R-:W-:Y:S01]  /*208c0*/  STG.E.U16 desc[UR28][R156.64+0x2], R84 ;  /* 0x000002549c007986 */ /* 0x000fe2000c10151c */
[----:B--2---:R-:W-:Y:S01]  /*208d0*/  FMUL.FTZ R10, R2, R114 ;  /* 0x00000072020a7220 */ /* 0x004fe20000410000 */
[----:B------:R-:W-:Y:S01]  /*208e0*/  F2FP.F16.F32.PACK_AB R2, R212, R207 ;  /* 0x000000cfd402723e */ /* 0x000fe200000000ff */
[----:B------:R-:W-:Y:S02]  /*208f0*/  IMAD.MOV.U32 R114, RZ, RZ, R48 ;  /* 0x000000ffff727224 */ /* 0x000fe400078e0030 */
[----:B------:R-:W-:Y:S01]  /*20900*/  FMUL.FTZ R48, R6, R116 ;  /* 0x0000007406307220 */ /* 0x000fe20000410000 */
[C---:B------:R-:W-:Y:S01]  /*20910*/  FMUL.FTZ R6, R3.reuse, R138 ;  /* 0x0000008a03067220 */ /* 0x040fe20000410000 */
[----:B------:R-:W-:Y:S02]  /*20920*/  IMAD.MOV.U32 R132, RZ, RZ, R114 ;  /* 0x000000ffff847224 */ /* 0x000fe400078e0072 */
[----:B-1----:R-:W-:Y:S01]  /*20930*/  FMUL.FTZ R7, R3, R139 ;  /* 0x0000008b03077220 */ /* 0x002fe20000410000 */
[C---:B------:R-:W-:Y:S02]  /*20940*/  PRMT R3, R2.reuse, 0x7610, R3 ;  /* 0x0000761002037816 */ /* 0x040fe40000000003 */
[----:B------:R-:W-:Y:S04]  /*20950*/  PRMT R2, R2, 0x7632, R2 ;  /* 0x0000763202027816 */ /* 0x000fe80000000002 */
[----:B------:R-:W-:Y:S01]  /*20960*/  PRMT R86, R3, 0x5410, R2 ;  /* 0x0000541003567816 */ /* 0x000fe20000000002 */
[----:B----4-:R-:W-:Y:S02]  /*20970*/  @!P6 HADD2 R78, -R3.H0_H0, -RZ.H0_H0 ;  /* 0xa00000ff034ee230 */ /* 0x010fe40000000900 */
[----:B---3--:R-:W-:Y:S03]  /*20980*/  @!P4 HADD2 R80, -R2.H0_H0, -RZ.H0_H0 ;  /* 0xa00000ff0250c230 */ /* 0x008fe60000000900 */
[----:B------:R-:W-:Y:S01]  /*20990*/  PRMT R76, R78, 0x7610, R76 ;  /* 0x000076104e4c7816 */ /* 0x000fe2000000004c */
[----:B------:R1:W-:Y:S01]  /*209a0*/  @!P6 STL.S16 [R1+0xa0], R78 ;  /* 0x0000a04e0100e387 */ /* 0x0003e20000100600 */
[----:B------:R-:W-:Y:S03]  /*209b0*/  PRMT R77, R80, 0x7610, R77 ;  /* 0x00007610504d7816 */ /* 0x000fe6000000004d */
[----:B------:R2:W-:Y:S01]  /*209c0*/  @!P4 STL.S16 [R1+0x9c], R80 ;  /* 0x00009c500100c387 */ /* 0x0005e20000100600 */
[----:B------:R-:W-:Y:S01]  /*209d0*/  @!P6 PRMT R3, R76, 0x5410, RZ ;  /* 0x000054104c03e816 */ /* 0x000fe200000000ff */
[----:B------:R-:W-:Y:S01]  /*209e0*/  FADD.FTZ R76, R221, R161 ;  /* 0x000000a1dd4c7221 */ /* 0x000fe20000010000 */
[----:B------:R-:W-:Y:S01]  /*209f0*/  @!P4 PRMT R2, R77, 0x5410, RZ ;  /* 0x000054104d02c816 */ /* 0x000fe200000000ff */
[----:B------:R3:W4:Y:S01]  /*20a00*/  LDL.S16 R95, [R1+0x7c] ;  /* 0x00007c00015f7983 */ /* 0x0007220000100600 */
[--C-:B------:R-:W-:Y:S03]  /*20a10*/  FADD.FTZ R77, R215, R72.reuse ;  /* 0x00000048d74d7221 */ /* 0x100fe60000010000 */
[----:B------:R3:W3:Y:S04]  /*20a20*/  LDL.S16 R90, [R1+0x74] ;  /* 0x00007400015a7983 */ /* 0x0006e80000100600 */
[----:B------:R3:W3:Y:S04]  /*20a30*/  LDL.S16 R98, [R1+0x70] ;  /* 0x0000700001627983 */ /* 0x0006e80000100600 */
[----:B------:R2:W-:Y:S04]  /*20a40*/  STG.E.U16 desc[UR28][R152.64+0x12], R2 ;  /* 0x0000120298007986 */ /* 0x0005e8000c10151c */
[----:B------:R-:W-:Y:S01]  /*20a50*/  STG.E.U16 desc[UR28][R152.64+0x10], R3 ;  /* 0x0000100398007986 */ /* 0x000fe2000c10151c */
[----:B-1----:R-:W-:Y:S01]  /*20a60*/  FADD.FTZ R78, R224, R73 ;  /* 0x00000049e04e7221 */ /* 0x002fe20000010000 */
[----:B------:R-:W-:Y:S01]  /*20a70*/  F2FP.F16.F32.PACK_AB R73, R92, R206 ;  /* 0x000000ce5c49723e */ /* 0x000fe200000000ff */
[----:B--2---:R-:W-:Y:S03]  /*20a80*/  FADD.FTZ R80, R202, R75 ;  /* 0x0000004bca507221 */ /* 0x004fe60000010000 */
[----:B------:R-:W-:Y:S01]  /*20a90*/  PRMT R72, R73, 0x7632, R72 ;  /* 0x0000763249487816 */ /* 0x000fe20000000048 */
[----:B------:R-:W-:Y:S01]  /*20aa0*/  @!P3 HADD2 R79, -R73.H0_H0, -RZ.H0_H0 ;  /* 0xa00000ff494fb230 */ /* 0x000fe20000000900 */
[----:B------:R-:W-:Y:S01]  /*20ab0*/  LOP3.LUT R75, R103, UR22, R238, 0x96, !PT ;  /* 0x00000016674b7c12 */ /* 0x000fe2000f8e96ee */
[----:B------:R-:W-:Y:S01]  /*20ac0*/  FADD.FTZ R78, R207, R78 ;  /* 0x0000004ecf4e7221 */ /* 0x000fe20000010000 */
[----:B------:R-:W-:Y:S01]  /*20ad0*/  PRMT R87, R73, 0x5410, R72 ;  /* 0x0000541049577816 */ /* 0x000fe20000000048 */
[----:B------:R-:W-:Y:S01]  /*20ae0*/  FADD.FTZ R80, R163, R80 ;  /* 0x00000050a3507221 */ /* 0x000fe20000010000 */
[----:B------:R-:W-:Y:S01]  /*20af0*/  PRMT R81, R79, 0x7610, R81 ;  /* 0x000076104f517816 */ /* 0x000fe20000000051 */
[----:B------:R1:W-:Y:S01]  /*20b00*/  @!P3 STL.S16 [R1+0x80], R79 ;  /* 0x0000804f0100b387 */ /* 0x0003e20000100600 */
[----:B------:R-:W-:Y:S01]  /*20b10*/  LOP3.LUT R0, R75, 0xff, RZ, 0xc0, !PT ;  /* 0x000000ff4b007812 */ /* 0x000fe200078ec0ff */
[----:B------:R-:W-:Y:S01]  /*20b20*/  FADD.FTZ R83, R212, R78 ;  /* 0x0000004ed4537221 */ /* 0x000fe20000010000 */
[----:B------:R-:W-:Y:S01]  /*20b30*/  @!P3 PRMT R73, R81, 0x5410, RZ ;  /* 0x000054105149b816 */ /* 0x000fe200000000ff */
[----:B------:R2:W2:Y:S01]  /*20b40*/  LDL.S16 R96, [R1+0x88] ;  /* 0x0000880001607983 */ /* 0x0004a20000100600 */
[----:B------:R-:W-:Y:S01]  /*20b50*/  ISETP.LE.U32.AND P3, PT, R162, UR13, PT ;  /* 0x0000000da2007c0c */ /* 0x000fe2000bf63070 */
[----:B------:R-:W-:Y:S01]  /*20b60*/  FADD.FTZ R81, R82, R77 ;  /* 0x0000004d52517221 */ /* 0x000fe20000010000 */
[----:B------:R-:W-:Y:S01]  /*20b70*/  ISETP.LE.U32.AND P4, PT, R0, UR13, PT ;  /* 0x0000000d00007c0c */ /* 0x000fe2000bf83070 */
[----:B------:R-:W-:Y:S01]  /*20b80*/  STG.E.U16 desc[UR28][R154.64+0x10], R73 ;  /* 0x000010499a007986 */ /* 0x000fe2000c10151c */
[C---:B------:R-:W-:Y:S01]  /*20b90*/  F2FP.F16.F32.PACK_AB R0, R85.reuse, R82 ;  /* 0x000000525500723e */ /* 0x040fe200000000ff */
[----:B------:R-:W-:Y:S01]  /*20ba0*/  FADD.FTZ R85, R85, R81 ;  /* 0x0000005155557221 */ /* 0x000fe20000010000 */
[----:B------:R-:W-:Y:S02]  /*20bb0*/  SHF.R.U32.HI R164, RZ, 0x18, R75 ;  /* 0x00000018ffa47819 */ /* 0x000fe4000001164b */
[----:B------:R-:W-:Y:S02]  /*20bc0*/  PRMT R77, R0, 0x7632, R77 ;  /* 0x00007632004d7816 */ /* 0x000fe4000000004d */
[----:B------:R-:W-:Y:S02]  /*20bd0*/  F2FP.F16.F32.PACK_AB R81, R89, R94 ;  /* 0x0000005e5951723e */ /* 0x000fe400000000ff */
[----:B------:R-:W-:Y:S04]  /*20be0*/  LOP3.LUT R2, R102, 0xffff, RZ, 0xc0, !PT ;  /* 0x0000ffff66027812 */ /* 0x000fe800078ec0ff */
[----:B------:R-:W-:Y:S01]  /*20bf0*/  SHF.R.U32.HI R2, RZ, 0x8, R2 ;  /* 0x00000008ff027819 */ /* 0x000fe20000011602 */
[----:B-1----:R-:W-:Y:S01]  /*20c00*/  FADD.FTZ R79, R206, R76 ;  /* 0x0000004cce4f7221 */ /* 0x002fe20000010000 */
[----:B------:R-:W-:Y:S02]  /*20c10*/  LOP3.LUT R76, R75, 0xffff, RZ, 0xc0, !PT ;  /* 0x0000ffff4b4c7812 */ /* 0x000fe400078ec0ff */
[----:B------:R-:W-:Y:S02]  /*20c20*/  SHF.R.U32.HI R75, RZ, 0x10, R75 ;  /* 0x00000010ff4b7819 */ /* 0x000fe4000001164b */
[----:B------:R-:W-:Y:S04]  /*20c30*/  SHF.R.U32.HI R76, RZ, 0x8, R76 ;  /* 0x00000008ff4c7819 */ /* 0x000fe8000001164c */
[----:B------:R-:W-:Y:S01]  /*20c40*/  LOP3.LUT R76, R76, 0xffff, RZ, 0xc0, !PT ;  /* 0x0000ffff4c4c7812 */ /* 0x000fe200078ec0ff */
[----:B----4-:R-:W-:Y:S02]  /*20c50*/  @!P3 HADD2 R95, -R72.H0_H0, -RZ.H0_H0 ;  /* 0xa00000ff485fb230 */ /* 0x010fe40000000900 */
[----:B---3--:R-:W-:Y:S03]  /*20c60*/  @!P5 HADD2 R90, -R0.H0_H0, -RZ.H0_H0 ;  /* 0xa00000ff005ad230 */ /* 0x008fe60000000900 */
[----:B------:R-:W-:Y:S01]  /*20c70*/  PRMT R82, R95, 0x7610, R82 ;  /* 0x000076105f527816 */ /* 0x000fe20000000052 */
[----:B------:R1:W-:Y:S01]  /*20c80*/  @!P3 STL.S16 [R1+0x7c], R95 ;  /* 0x00007c5f0100b387 */ /* 0x0003e20000100600 */
[----:B------:R-:W-:Y:S01]  /*20c90*/  @!P2 HADD2 R98, -R77.H0_H0, -RZ.H0_H0 ;  /* 0xa00000ff4d62a230 */ /* 0x000fe20000000900 */
[----:B------:R-:W-:Y:S02]  /*20ca0*/  PRMT R97, R90, 0x7610, R97 ;  /* 0x000076105a617816 */ /* 0x000fe40000000061 */
[----:B------:R3:W-:Y:S01]  /*20cb0*/  @!P5 STL.S16 [R1+0x74], R90 ;  /* 0x0000745a0100d387 */ /* 0x0007e20000100600 */
[----:B------:R-:W-:Y:S01]  /*20cc0*/  @!P3 PRMT R72, R82, 0x5410, RZ ;  /* 0x000054105248b816 */ /* 0x000fe200000000ff */
[----:B------:R-:W-:Y:S01]  /*20cd0*/  FADD.FTZ R82, R92, R79 ;  /* 0x0000004f5c527221 */ /* 0x000fe20000010000 */
[----:B------:R-:W-:Y:S01]  /*20ce0*/  ISETP.LE.U32.AND P3, PT, R76, UR13, PT ;  /* 0x0000000d4c007c0c */ /* 0x000fe2000bf63070 */
[----:B------:R-:W-:Y:S01]  /*20cf0*/  MUFU.EX2 R92, R194 ;  /* 0x000000c2005c7308 */ /* 0x000fe20000000800 */
[----:B------:R-:W-:Y:S01]  /*20d00*/  PRMT R76, R98, 0x7610, R76 ;  /* 0x00007610624c7816 */ /* 0x000fe2000000004c */
[----:B------:R-:W-:Y:S01]  /*20d10*/  STG.E.U16 desc[UR28][R154.64+0x12], R72 ;  /* 0x000012489a007986 */ /* 0x000fe2000c10151c */
[C---:B------:R-:W-:Y:S01]  /*20d20*/  F2FP.F16.F32.PACK_AB R79, R88.reuse, R163 ;  /* 0x000000a3584f723e */ /* 0x040fe200000000ff */
[----:B------:R-:W-:Y:S01]  /*20d30*/  FADD.FTZ R88, R88, R80 ;  /* 0x0000005058587221 */ /* 0x000fe20000010000 */
[----:B------:R-:W-:Y:S01]  /*20d40*/  LOP3.LUT R163, R75, 0xff, RZ, 0xc0, !PT ;  /* 0x000000ff4ba37812 */ /* 0x000fe200078ec0ff */
[----:B------:R-:W-:Y:S01]  /*20d50*/  FADD.FTZ R80, R93, R82 ;  /* 0x000000525d507221 */ /* 0x000fe20000010000 */
[----:B------:R-:W-:Y:S01]  /*20d60*/  PRMT R78, R79, 0x7632, R78 ;  /* 0x000076324f4e7816 */ /* 0x000fe2000000004e */
[----:B------:R-:W-:Y:S01]  /*20d70*/  FADD.FTZ R75, R94, R83 ;  /* 0x000000535e4b7221 */ /* 0x000fe20000010000 */
[C---:B------:R-:W-:Y:S01]  /*20d80*/  F2FP.F16.F32.PACK_AB R83, R91.reuse, R93 ;  /* 0x0000005d5b53723e */ /* 0x040fe200000000ff */
[--C-:B------:R-:W-:Y:S01]  /*20d90*/  FADD.FTZ R91, R91, R80.reuse ;  /* 0x000000505b5b7221 */ /* 0x100fe20000010000 */
[----:B------:R-:W-:Y:S01]  /*20da0*/  PRMT R80, R81, 0x7632, R80 ;  /* 0x0000763251507816 */ /* 0x000fe20000000050 */
[----:B------:R-:W-:Y:S01]  /*20db0*/  FADD.FTZ R89, R89, R75 ;  /* 0x0000004b59597221 */ /* 0x000fe20000010000 */
[----:B------:R-:W-:Y:S01]  /*20dc0*/  PRMT R100, R79, 0x5410, R78 ;  /* 0x000054104f647816 */ /* 0x000fe2000000004e */
[----:B------:R-:W-:Y:S01]  /*20dd0*/  MUFU.EX2 R93, R199 ;  /* 0x000000c7005d7308 */ /* 0x000fe20000000800 */
[----:B------:R-:W-:Y:S02]  /*20de0*/  PRMT R116, R81, 0x5410, R80 ;  /* 0x0000541051747816 */ /* 0x000fe40000000050 */
[----:B-1----:R-:W-:Y:S02]  /*20df0*/  PRMT R95, R0, 0x5410, R77 ;  /* 0x00005410005f7816 */ /* 0x002fe4000000004d */
[----:B------:R-:W-:Y:S01]  /*20e00*/  @!P5 PRMT R0, R97, 0x5410, RZ ;  /* 0x000054106100d816 */ /* 0x000fe200000000ff */
[----:B--2---:R-:W-:Y:S01]  /*20e10*/  @!P1 HADD2 R96, -R79.H0_H0, -RZ.H0_H0 ;  /* 0xa00000ff4f609230 */ /* 0x004fe20000000900 */
[----:B------:R-:W-:Y:S01]  /*20e20*/  @!P2 PRMT R77, R76, 0x5410, RZ ;  /* 0x000054104c4da816 */ /* 0x000fe200000000ff */
[----:B------:R2:W4:Y:S01]  /*20e30*/  LDL.S16 R97, [R1+0xa4] ;  /* 0x0000a40001617983 */ /* 0x0005220000100600 */
[----:B------:R-:W-:Y:S01]  /*20e40*/  LOP3.LUT R76, R111, UR22, R234, 0x96, !PT ;  /* 0x000000166f4c7c12 */ /* 0x000fe2000f8e96ea */
[----:B---3--:R-:W1:Y:S01]  /*20e50*/  MUFU.EX2 R90, R193 ;  /* 0x000000c1005a7308 */ /* 0x008e620000000800 */
[----:B------:R-:W-:Y:S01]  /*20e60*/  PRMT R106, R96, 0x7610, R106 ;  /* 0x00007610606a7816 */ /* 0x000fe2000000006a */
[----:B------:R3:W-:Y:S01]  /*20e70*/  @!P2 STL.S16 [R1+0x70], R98 ;  /* 0x000070620100a387 */ /* 0x0007e20000100600 */
[----:B------:R-:W-:Y:S02]  /*20e80*/  LOP3.LUT R75, R76, 0xffff, RZ, 0xc0, !PT ;  /* 0x0000ffff4c4b7812 */ /* 0x000fe400078ec0ff */
[----:B------:R-:W-:Y:S01]  /*20e90*/  @!P1 PRMT R79, R106, 0x5410, RZ ;  /* 0x000054106a4f9816 */ /* 0x000fe200000000ff */
[----:B------:R2:W2:Y:S01]  /*20ea0*/  LDL.S16 R104, [R1+0xa8] ;  /* 0x0000a80001687983 */ /* 0x0004a20000100600 */
[----:B------:R-:W-:Y:S03]  /*20eb0*/  SHF.R.U32.HI R75, RZ, 0x8, R75 ;  /* 0x00000008ff4b7819 */ /* 0x000fe6000001164b */
[----:B------:R-:W-:Y:S01]  /*20ec0*/  MUFU.EX2 R106, R209 ;  /* 0x000000d1006a7308 */ /* 0x000fe20000000800 */
[----:B------:R-:W-:Y:S01]  /*20ed0*/  LOP3.LUT R162, R76, 0xff, RZ, 0xc0, !PT ;  /* 0x000000ff4ca27812 */ /* 0x000fe200078ec0ff */
[----:B------:R-:W-:Y:S01]  /*20ee0*/  STG.E.U16 desc[UR28][R158.64+0xe], R0 ;  /* 0x00000e009e007986 */ /* 0x000fe2000c10151c */
[----:B------:R-:W-:Y:S02]  /*20ef0*/  LOP3.LUT R161, R75, 0xffff, RZ, 0xc0, !PT ;  /* 0x0000ffff4ba17812 */ /* 0x000fe400078ec0ff */
[--C-:B------:R-:W-:Y:S01]  /*20f00*/  SHF.R.U32.HI R160, RZ, 0x18, R76.reuse ;  /* 0x00000018ffa07819 */ /* 0x100fe2000001164c */
[----:B------:R-:W-:Y:S01]  /*20f10*/  STG.E.U16 desc[UR28][R158.64+0x10], R77 ;  /* 0x0000104d9e007986 */ /* 0x000fe2000c10151c */
[----:B------:R-:W-:Y:S02]  /*20f20*/  SHF.R.U32.HI R76, RZ, 0x10, R76 ;  /* 0x00000010ff4c7819 */ /* 0x000fe4000001164c */
[----:B-1----:R-:W-:Y:S01]  /*20f30*/  F2FP.F16.F32.PACK_AB R75, R92, R90 ;  /* 0x0000005a5c4b723e */ /* 0x002fe200000000ff */
[----:B------:R-:W-:Y:S01]  /*20f40*/  FADD.FTZ R82, R90, R85 ;  /* 0x000000555a527221 */ /* 0x000fe20000010000 */
[----:B------:R-:W-:Y:S01]  /*20f50*/  LOP3.LUT R76, R76, 0xff, RZ, 0xc0, !PT ;  /* 0x000000ff4c4c7812 */ /* 0x000fe200078ec0ff */
[----:B------:R-:W-:Y:S01]  /*20f60*/  STG.E.U16 desc[UR28][R156.64+0x10], R79 ;  /* 0x0000104f9c007986 */ /* 0x000fe2000c10151c */
[----:B------:R-:W-:Y:S01]  /*20f70*/  ISETP.LE.U32.AND P5, PT, R161, UR13, PT ;  /* 0x0000000da1007c0c */ /* 0x000fe2000bfa3070 */
[----:B------:R-:W-:Y:S01]  /*20f80*/  FADD.FTZ R92, R92, R82 ;  /* 0x000000525c5c7221 */ /* 0x000fe20000010000 */
[----:B------:R-:W-:Y:S02]  /*20f90*/  LOP3.LUT R82, R243, UR41, RZ, 0x3c, !PT ;  /* 0x00000029f3527c12 */ /* 0x000fe4000f8e3cff */
[----:B------:R-:W-:Y:S02]  /*20fa0*/  ISETP.LE.U32.AND P2, PT, R76, UR13, PT ;  /* 0x0000000d4c007c0c */ /* 0x000fe4000bf43070 */
[----:B------:R-:W-:Y:S01]  /*20fb0*/  PRMT R74, R75, 0x7632, R74 ;  /* 0x000076324b4a7816 */ /* 0x000fe2000000004a */
[----:B---3--:R3:W3:Y:S01]  /*20fc0*/  LDL.S16 R98, [R1+0xac] ;  /* 0x0000ac0001627983 */ /* 0x0086e20000100600 */
[----:B------:R-:W-:Y:S01]  /*20fd0*/  ISETP.LE.U32.AND P6, PT, R160, UR13, PT ;  /* 0x0000000da0007c0c */ /* 0x000fe2000bfc3070 */
[----:B------:R-:W-:Y:S04]  /*20fe0*/  IMAD.WIDE.U32 R114, R82, -0x326172a9, RZ ;  /* 0xcd9e8d5752727825 */ /* 0x000fe800078e00ff */
[----:B------:R-:W-:Y:S01]  /*20ff0*/  FADD.FTZ R82, R99, R88 ;  /* 0x0000005863527221 */ /* 0x000fe20000010000 */
[----:B------:R1:W-:Y:S01]  /*21000*/  @!P1 STL.S16 [R1+0x88], R96 ;  /* 0x0000886001009387 */ /* 0x0003e20000100600 */
[----:B------:R-:W-:Y:S02]  /*21010*/  ISETP.LE.U32.AND P1, PT, R162, UR13, PT ;  /* 0x0000000da2007c0c */ /* 0x000fe4000bf23070 */
[----:B------:R-:W-:Y:S02]  /*21020*/  LOP3.LUT R88, R115, UR24, R128, 0x96, !PT ;  /* 0x0000001873587c12 */ /* 0x000fe4000f8e9680 */
[----:B------:R-:W-:Y:S01]  /*21030*/  MUFU.EX2 R128, R218 ;  /* 0x000000da00807308 */ /* 0x000fe20000000800 */
[----:B------:R-:W-:Y:S04]  /*21040*/  @P2 LOP3.LUT R183, R183, 0x100000, RZ, 0xfc, !PT ;  /* 0x00100000b7b72812 */ /* 0x000fe800078efcff */
[----:B------:R-:W-:Y:S05]  /*21050*/  LOP3.LUT R183, R183, 0xffdfffff, RZ, 0xc0, !PT ;  /* 0xffdfffffb7b77812 */ /* 0x000fea00078ec0ff */
[----:B-1----:R-:W1:Y:S02]  /*21060*/  MUFU.EX2 R96, R167 ;  /* 0x000000a700607308 */ /* 0x002e640000000800 */
[----:B-1----:R-:W-:Y:S08]  /*21070*/  F2FP.F16.F32.PACK_AB R76, R96, R99 ;  /* 0x00000063604c723e */ /* 0x002ff000000000ff */
[----:B------:R-:W-:Y:S01]  /*21080*/  MUFU.EX2 R99, R201 ;  /* 0x000000c900637308 */ /* 0x000fe20000000800 */
[----:B------:R-:W-:Y:S01]  /*21090*/  PRMT R84, R76, 0x7632, R84 ;  /* 0x000076324c547816 */ /* 0x000fe20000000054 */
[----:B----4-:R-:W-:Y:S05]  /*210a0*/  @!P0 HADD2 R97, -R78.H0_H0, -RZ.H0_H0 ;  /* 0xa00000ff4e618230 */ /* 0x010fea0000000900 */
[----:B------:R-:W-:Y:S01]  /*210b0*/  PRMT R107, R97, 0x7610, R107 ;  /* 0x00007610616b7816 */ /* 0x000fe2000000006b */
[----:B------:R1:W-:Y:S01]  /*210c0*/  @!P0 STL.S16 [R1+0xa4], R97 ;  /* 0x0000a46101008387 */ /* 0x0003e20000100600 */
[----:B--2---:R-:W-:Y:S02]  /*210d0*/  @!P3 HADD2 R104, -R80.H0_H0, -RZ.H0_H0 ;  /* 0xa00000ff5068b230 */ /* 0x004fe40000000900 */
[----:B------:R-:W-:Y:S02]  /*210e0*/  @!P0 PRMT R78, R107, 0x5410, RZ ;  /* 0x000054106b4e8816 */ /* 0x000fe400000000ff */
[----:B------:R-:W-:Y:S02]  /*210f0*/  ISETP.LE.U32.AND P0, PT, R164, UR13, PT ;  /* 0x0000000da4007c0c */ /* 0x000fe4000bf03070 */
[----:B------:R-:W-:Y:S01]  /*21100*/  PRMT R94, R104, 0x7610, R94 ;  /* 0x00007610685e7816 */ /* 0x000fe2000000005e */
[----:B------:R-:W-:Y:S03]  /*21110*/  STG.E.U16 desc[UR28][R156.64+0x12], R78 ;  /* 0x0000124e9c007986 */ /* 0x000fe6000c10151c */
[----:B------:R-:W-:Y:S01]  /*21120*/  @!P3 PRMT R80, R94, 0x5410, RZ ;  /* 0x000054105e50b816 */ /* 0x000fe200000000ff */
[----:B------:R-:W-:Y:S01]  /*21130*/  FADD.FTZ R94, R96, R82 ;  /* 0x00000052605e7221 */ /* 0x000fe20000010000 */
[----:B------:R-:W-:Y:S01]  /*21140*/  FADD.FTZ R82, R106, R89 ;  /* 0x000000596a527221 */ /* 0x000fe20000010000 */
[----:B------:R-:W-:Y:S02]  /*21150*/  IMAD.WIDE.U32 R88, R88, -0x2daee0ad, RZ ;  /* 0xd2511f5358587825 */ /* 0x000fe400078e00ff */
[----:B------:R-:W-:Y:S03]  /*21160*/  STG.E.U16 desc[UR28][R152.64+0x22], R80 ;  /* 0x0000225098007986 */ /* 0x000fe6000c10151c */
[----:B------:R-:W-:Y:S01]  /*21170*/  LOP3.LUT R90, R89, UR38, R132, 0x96, !PT ;  /* 0x00000026595a7c12 */ /* 0x000fe2000f8e9684 */
[----:B------:R-:W-:Y:S02]  /*21180*/  IMAD.MOV.U32 R132, RZ, RZ, R136 ;  /* 0x000000ffff847224 */ /* 0x000fe400078e0088 */
[----:B------:R-:W-:Y:S02]  /*21190*/  IMAD.MOV.U32 R136, RZ, RZ, R112 ;  /* 0x000000ffff887224 */ /* 0x000fe400078e0070 */
[----:B---3--:R-:W-:Y:S01]  /*211a0*/  @!P4 HADD2 R98, -R81.H0_H0, -RZ.H0_H0 ;  /* 0xa00000ff5162c230 */ /* 0x008fe20000000900 */
[----:B-1----:R-:W1:Y:S04]  /*211b0*/  MUFU.EX2 R97, R211 ;  /* 0x000000d300617308 */ /* 0x002e680000000800 */
[----:B------:R-:W-:Y:S01]  /*211c0*/  PRMT R101, R98, 0x7610, R101 ;  /* 0x0000761062657816 */ /* 0x000fe20000000065 */
[----:B------:R2:W-:Y:S03]  /*211d0*/  @!P4 STL.S16 [R1+0xac], R98 ;  /* 0x0000ac620100c387 */ /* 0x0005e60000100600 */
[----:B------:R-:W-:Y:S01]  /*211e0*/  @!P4 PRMT R81, R101, 0x5410, RZ ;  /* 0x000054106551c816 */ /* 0x000fe200000000ff */
[----:B------:R3:W-:Y:S01]  /*211f0*/  @!P3 STL.S16 [R1+0xa8], R104 ;  /* 0x0000a8680100b387 */ /* 0x0007e20000100600 */
[----:B------:R-:W-:Y:S01]  /*21200*/  ISETP.LE.U32.AND P4, PT, R163, UR13, PT ;  /* 0x0000000da3007c0c */ /* 0x000fe2000bf83070 */
[----:B------:R-:W-:Y:S02]  /*21210*/  MUFU.EX2 R101, R210 ;  /* 0x000000d200657308 */ /* 0x000fe40000000800 */
[----:B------:R4:W4:Y:S01]  /*21220*/  LDL.S16 R122, [R1+0xdc] ;  /* 0x0000dc00017a7983 */ /* 0x0009220000100600 */
[C---:B-1----:R-:W-:Y:S03]  /*21230*/  F2FP.F16.F32.PACK_AB R85, R97.reuse, R106 ;  /* 0x0000006a6155723e */ /* 0x042fe600000000ff */
[----:B------:R1:W4:Y:S01]  /*21240*/  LDL.S16 R121, [R1+0xd8] ;  /* 0x0000d80001797983 */ /* 0x0003220000100600 */
[----:B------:R-:W-:Y:S01]  /*21250*/  FADD.FTZ R97, R97, R82 ;  /* 0x0000005261617221 */ /* 0x000fe20000010000 */
[----:B------:R-:W-:Y:S01]  /*21260*/  FADD.FTZ R82, R93, R92 ;  /* 0x0000005c5d527221 */ /* 0x000fe20000010000 */
[----:B------:R-:W-:Y:S01]  /*21270*/  PRMT R3, R85, 0x7632, R3 ;  /* 0x0000763255037816 */ /* 0x000fe20000000003 */
[----:B------:R1:W4:Y:S04]  /*21280*/  LDL.S16 R120, [R1+0xc4] ;  /* 0x0000c40001787983 */ /* 0x0003280000100600 */
[----:B------:R1:W4:Y:S04]  /*21290*/  LDL.S16 R119, [R1+0xc0] ;  /* 0x0000c00001777983 */ /* 0x0003280000100600 */
[----:B------:R1:W4:Y:S01]  /*212a0*/  LDL.S16 R117, [R1+0xbc] ;  /* 0x0000bc0001757983 */ /* 0x0003220000100600 */
[----:B--2---:R-:W2:Y:S03]  /*212b0*/  MUFU.EX2 R98, R208 ;  /* 0x000000d000627308 */ /* 0x004ea60000000800 */
[----:B------:R1:W4:Y:S04]  /*212c0*/  LDL.S16 R109, [R1+0xb8] ;  /* 0x0000b800016d7983 */ /* 0x0003280000100600 */
[----:B------:R1:W4:Y:S03]  /*212d0*/  LDL.S16 R118, [R1+0xd4] ;  /* 0x0000d40001767983 */ /* 0x0003260000100600 */
[----:B---3--:R-:W3:Y:S01]  /*212e0*/  MUFU.EX2 R104, R203 ;  /* 0x000000cb00687308 */ /* 0x008ee20000000800 */
[----:B------:R-:W-:Y:S01]  /*212f0*/  STG.E.U16 desc[UR28][R152.64+0x20], R81 ;  /* 0x0000205198007986 */ /* 0x000fe2000c10151c */
[----:B--2---:R-:W-:Y:S01]  /*21300*/  FADD.FTZ R91, R98, R91 ;  /* 0x0000005b625b7221 */ /* 0x004fe20000010000 */
[C---:B------:R-:W-:Y:S03]  /*21310*/  F2FP.F16.F32.PACK_AB R98, R101.reuse, R98 ;  /* 0x000000626562723e */ /* 0x040fe600000000ff */
[----:B------:R-:W-:Y:S01]  /*21320*/  FADD.FTZ R101, R101, R91 ;  /* 0x0000005b65657221 */ /* 0x000fe20000010000 */
[----:B------:R-:W-:Y:S01]  /*21330*/  IMAD.WIDE.U32 R90, R90, -0x326172a9, RZ ;  /* 0xcd9e8d575a5a7825 */ /* 0x000fe200078e00ff */
[C---:B---3--:R-:W-:Y:S03]  /*21340*/  F2FP.F16.F32.PACK_AB R89, R104.reuse, R93 ;  /* 0x0000005d6859723e */ /* 0x048fe600000000ff */
[----:B------:R-:W-:Y:S01]  /*21350*/  FADD.FTZ R104, R104, R82 ;  /* 0x0000005268687221 */ /* 0x000fe20000010000 */
[----:B------:R-:W-:Y:S02]  /*21360*/  LOP3.LUT R82, R149, UR39, R114, 0x96, !PT ;  /* 0x0000002795527c12 */ /* 0x000fe4000f8e9672 */
[----:B------:R-:W-:Y:S02]  /*21370*/  LOP3.LUT R92, R91, UR37, R148, 0x96, !PT ;  /* 0x000000255b5c7c12 */ /* 0x000fe4000f8e9694 */
[----:B------:R-:W-:Y:S01]  /*21380*/  LOP3.LUT R91, R2, 0xffff, RZ, 0xc0, !PT ;  /* 0x0000ffff025b7812 */ /* 0x000fe200078ec0ff */
[----:B------:R-:W-:Y:S01]  /*21390*/  IMAD.WIDE.U32 R106, R82, -0x2daee0ad, RZ ;  /* 0xd2511f53526a7825 */ /* 0x000fe200078e00ff */
[----:B------:R-:W-:Y:S03]  /*213a0*/  PRMT R2, R98, 0x7610, R2 ;  /* 0x0000761062027816 */ /* 0x000fe60000000002 */
[----:B------:R-:W-:Y:S01]  /*213b0*/  FADD.FTZ R82, R108, R94 ;  /* 0x0000005e6c527221 */ /* 0x000fe20000010000 */
[----:B------:R-:W-:Y:S01]  /*213c0*/  SHF.R.U32.HI R94, RZ, 0x10, R102 ;  /* 0x00000010ff5e7819 */ /* 0x000fe20000011666 */
[----:B------:R-:W-:Y:S01]  /*213d0*/  IMAD.WIDE.U32 R92, R92, -0x2daee0ad, RZ ;  /* 0xd2511f535c5c7825 */ /* 0x000fe200078e00ff */
[----:B------:R-:W-:Y:S02]  /*213e0*/  LOP3.LUT R88, R107, UR31, R88, 0x96, !PT ;  /* 0x0000001f6b587c12 */ /* 0x000fe4000f8e9658 */
[----:B------:R-:W-:Y:S02]  /*213f0*/  LOP3.LUT R94, R94, 0xff, RZ, 0xc0, !PT ;  /* 0x000000ff5e5e7812 */ /* 0x000fe400078ec0ff */
[----:B------:R-:W-:Y:S01]  /*21400*/  LOP3.LUT R106, R93, UR30, R106, 0x96, !PT ;  /* 0x0000001e5d6a7c12 */ /* 0x000fe2000f8e966a */
[----:B------:R-:W-:Y:S01]  /*21410*/  IMAD.WIDE.U32 R112, R88, -0x326172a9, RZ ;  /* 0xcd9e8d5758707825 */ /* 0x000fe200078e00ff */
[----:B------:R-:W-:Y:S01]  /*21420*/  LOP3.LUT R88, R102, 0xff, RZ, 0xc0, !PT ;  /* 0x000000ff66587812 */ /* 0x000fe200078ec0ff */
[----:B------:R-:W2:Y:S03]  /*21430*/  MUFU.EX2 R93, R222 ;  /* 0x000000de005d7308 */ /* 0x000ea60000000800 */
[----:B------:R-:W-:Y:S02]  /*21440*/  LOP3.LUT R96, R113, UR19, R90, 0x96, !PT ;  /* 0x0000001371607c12 */ /* 0x000fe4000f8e965a */
[C---:B------:R-:W-:Y:S01]  /*21450*/  F2FP.F16.F32.PACK_AB R90, R99.reuse, R108 ;  /* 0x0000006c635a723e */ /* 0x040fe200000000ff */
[--C-:B------:R-:W-:Y:S01]  /*21460*/  FADD.FTZ R99, R99, R82.reuse ;  /* 0x0000005263637221 */ /* 0x100fe20000010000 */
[----:B------:R-:W-:Y:S01]  /*21470*/  PRMT R82, R83, 0x7632, R82 ;  /* 0x0000763253527816 */ /* 0x000fe20000000052 */
[----:B------:R-:W-:Y:S04]  /*21480*/  IMAD.WIDE.U32 R200, R96, -0x2daee0ad, RZ ;  /* 0xd2511f5360c87825 */ /* 0x000fe800078e00ff */
[----:B----4-:R-:W-:Y:S05]  /*21490*/  @!P4 HADD2 R122, -R83.H0_H0, -RZ.H0_H0 ;  /* 0xa00000ff537ac230 */ /* 0x010fea0000000900 */
[----:B------:R-:W-:Y:S01]  /*214a0*/  PRMT R194, R122, 0x7610, R194 ;  /* 0x000076107ac27816 */ /* 0x000fe200000000c2 */
[----:B------:R-:W-:Y:S01]  /*214b0*/  @!P0 HADD2 R121, -R82.H0_H0, -RZ.H0_H0 ;  /* 0xa00000ff52798230 */ /* 0x000fe20000000900 */
[----:B------:R-:W-:Y:S01]  /*214c0*/  @!P4 STL.S16 [R1+0xdc], R122 ;  /* 0x0000dc7a0100c387 */ /* 0x000fe20000100600 */
[----:B------:R-:W-:Y:S01]  /*214d0*/  ISETP.LE.U32.AND P4, PT, R94, UR13, PT ;  /* 0x0000000d5e007c0c */ /* 0x000fe2000bf83070 */
[----:B------:R-:W-:Y:S01]  /*214e0*/  @!P1 HADD2 R120, -R75.H0_H0, -RZ.H0_H0 ;  /* 0xa00000ff4b789230 */ /* 0x000fe20000000900 */
[----:B------:R-:W-:Y:S01]  /*214f0*/  LOP3.LUT R94, R110, 0xff, RZ, 0xc0, !PT ;  /* 0x000000ff6e5e7812 */ /* 0x000fe200078ec0ff */
[----:B------:R-:W-:Y:S01]  /*21500*/  @!P0 STL.S16 [R1+0xd8], R121 ;  /* 0x0000d87901008387 */ /* 0x000fe20000100600 */
[----:B------:R-:W-:Y:S01]  /*21510*/  PRMT R195, R121, 0x7610, R195 ;  /* 0x0000761079c37816 */ /* 0x000fe200000000c3 */
[----:B------:R-:W-:Y:S01]  /*21520*/  @!P5 HADD2 R119, -R74.H0_H0, -RZ.H0_H0 ;  /* 0xa00000ff4a77d230 */ /* 0x000fe20000000900 */
[----:B------:R-:W-:Y:S01]  /*21530*/  PRMT R241, R120, 0x7610, R241 ;  /* 0x0000761078f17816 */ /* 0x000fe200000000f1 */
[----:B------:R-:W-:Y:S01]  /*21540*/  @!P1 STL.S16 [R1+0xc4], R120 ;  /* 0x0000c47801009387 */ /* 0x000fe20000100600 */
[----:B------:R-:W-:Y:S01]  /*21550*/  ISETP.LE.U32.AND P1, PT, R94, UR13, PT ;  /* 0x0000000d5e007c0c */ /* 0x000fe2000bf23070 */
[----:B------:R-:W-:Y:S01]  /*21560*/  @!P2 HADD2 R117, -R76.H0_H0, -RZ.H0_H0 ;  /* 0xa00000ff4c75a230 */ /* 0x000fe20000000900 */
[----:B------:R-:W-:Y:S01]  /*21570*/  PRMT R240, R119, 0x7610, R240 ;  /* 0x0000761077f07816 */ /* 0x000fe200000000f0 */
[----:B------:R3:W-:Y:S01]  /*21580*/  @!P5 STL.S16 [R1+0xc0], R119 ;  /* 0x0000c0770100d387 */ /* 0x0007e20000100600 */
[----:B------:R-:W-:Y:S01]  /*21590*/  ISETP.LE.U32.AND P5, PT, R91, UR13, PT ;  /* 0x0000000d5b007c0c */ /* 0x000fe2000bfa3070 */
[----:B------:R-:W-:Y:S01]  /*215a0*/  @!P6 HADD2 R109, -R84.H0_H0, -RZ.H0_H0 ;  /* 0xa00000ff546de230 */ /* 0x000fe20000000900 */
[----:B------:R-:W-:Y:S01]  /*215b0*/  PRMT R224, R117, 0x7610, R224 ;  /* 0x0000761075e07816 */ /* 0x000fe200000000e0 */
[----:B------:R4:W-:Y:S01]  /*215c0*/  @!P2 STL.S16 [R1+0xbc], R117 ;  /* 0x0000bc750100a387 */ /* 0x0009e20000100600 */
[----:B------:R-:W-:Y:S02]  /*215d0*/  SHF.R.U32.HI R91, RZ, 0x18, R102 ;  /* 0x00000018ff5b7819 */ /* 0x000fe40000011666 */
[----:B------:R-:W-:Y:S02]  /*215e0*/  PRMT R223, R109, 0x7610, R223 ;  /* 0x000076106ddf7816 */ /* 0x000fe400000000df */
[----:B------:R-:W-:Y:S02]  /*215f0*/  ISETP.LE.U32.AND P3, PT, R91, UR13, PT ;  /* 0x0000000d5b007c0c */ /* 0x000fe4000bf63070 */
[----:B------:R-:W-:Y:S02]  /*21600*/  LOP3.LUT R91, R110, 0xffff, RZ, 0xc0, !PT ;  /* 0x0000ffff6e5b7812 */ /* 0x000fe400078ec0ff */
[----:B------:R-:W-:Y:S02]  /*21610*/  PRMT R218, R195, 0x7610, R218 ;  /* 0x00007610c3da7816 */ /* 0x000fe400000000da */
[----:B------:R-:W-:Y:S01]  /*21620*/  SHF.R.U32.HI R91, RZ, 0x8, R91 ;  /* 0x00000008ff5b7819 */ /* 0x000fe2000001165b */
[----:B---3--:R-:W-:Y:S01]  /*21630*/  MUFU.EX2 R119, R220 ;  /* 0x000000dc00777308 */ /* 0x008fe20000000800 */
[----:B----4-:R1:W3:Y:S04]  /*21640*/  LDL.S16 R117, [R1+0xd0] ;  /* 0x0000d00001757983 */ /* 0x0102e80000100600 */
[----:B------:R4:W-:Y:S01]  /*21650*/  @!P6 STL.S16 [R1+0xb8], R109 ;  /* 0x0000b86d0100e387 */ /* 0x0009e20000100600 */
[----:B------:R-:W-:Y:S01]  /*21660*/  ISETP.LE.U32.AND P6, PT, R88, UR13, PT ;  /* 0x0000000d58007c0c */ /* 0x000fe2000bfc3070 */
[----:B--2---:R-:W-:Y:S01]  /*21670*/  FADD.FTZ R88, R93, R97 ;  /* 0x000000615d587221 */ /* 0x004fe20000010000 */
[C---:B------:R-:W-:Y:S02]  /*21680*/  F2FP.F16.F32.PACK_AB R93, R125.reuse, R93 ;  /* 0x0000005d7d5d723e */ /* 0x040fe400000000ff */
[----:B------:R-:W-:Y:S01]  /*21690*/  MUFU.EX2 R97, R217 ;  /* 0x000000d900617308 */ /* 0x000fe20000000800 */
[--C-:B------:R-:W-:Y:S01]  /*216a0*/  FADD.FTZ R125, R125, R88.reuse ;  /* 0x000000587d7d7221 */ /* 0x100fe20000010000 */
[----:B------:R-:W-:Y:S08]  /*216b0*/  PRMT R88, R98, 0x7632, R88 ;  /* 0x0000763262587816 */ /* 0x000ff00000000058 */
[----:B------:R-:W-:Y:S01]  /*216c0*/  MUFU.EX2 R98, R214 ;  /* 0x000000d600627308 */ /* 0x000fe20000000800 */
[----:B------:R-:W-:Y:S01]  /*216d0*/  @P6 LOP3.LUT R183, R183, 0x200000, RZ, 0xfc, !PT ;  /* 0x00200000b7b76812 */ /* 0x000fe200078efcff */
[----:B------:R-:W-:Y:S03]  /*216e0*/  @!P6 HADD2 R118, -R85.H0_H0, -RZ.H0_H0 ;  /* 0xa00000ff5576e230 */ /* 0x000fe60000000900 */
[----:B------:R-:W-:Y:S02]  /*216f0*/  LOP3.LUT R183, R183, 0xffbfffff, RZ, 0xc0, !PT ;  /* 0xffbfffffb7b77812 */ /* 0x000fe400078ec0ff */
[----:B------:R-:W-:Y:S01]  /*21700*/  PRMT R222, R118, 0x7610, R222 ;  /* 0x0000761076de7816 */ /* 0x000fe200000000de */
[----:B------:R2:W-:Y:S01]  /*21710*/  @!P6 STL.S16 [R1+0xd4], R118 ;  /* 0x0000d4760100e387 */ /* 0x0005e20000100600 */
[----:B------:R-:W-:Y:S02]  /*21720*/  @P5 LOP3.LUT R183, R183, 0x400000, RZ, 0xfc, !PT ;  /* 0x00400000b7b75812 */ /* 0x000fe400078efcff */
[----:B------:R-:W-:Y:S01]  /*21730*/  ISETP.LE.U32.AND P6, PT, R130, UR13, PT ;  /* 0x0000000d82007c0c */ /* 0x000fe2000bfc3070 */
[----:B------:R1:W3:Y:S01]  /*21740*/  LDL.S16 R108, [R1+0xc8] ;  /* 0x0000c800016c7983 */ /* 0x0002e20000100600 */
[----:B----4-:R-:W4:Y:S03]  /*21750*/  MUFU.EX2 R109, R219 ;  /* 0x000000db006d7308 */ /* 0x010f260000000800 */
[----:B------:R1:W3:Y:S01]  /*21760*/  LDL.S16 R107, [R1+0xb4] ;  /* 0x0000b400016b7983 */ /* 0x0002e20000100600 */
[----:B----4-:R-:W-:Y:S01]  /*21770*/  F2FP.F16.F32.PACK_AB R96, R119, R109 ;  /* 0x0000006d7760723e */ /* 0x010fe200000000ff */
[----:B------:R-:W-:Y:S02]  /*21780*/  FADD.FTZ R94, R109, R101 ;  /* 0x000000656d5e7221 */ /* 0x000fe40000010000 */
[----:B--2---:R1:W2:Y:S02]  /*21790*/  LDL.S16 R118, [R1+0xcc] ;  /* 0x0000cc0001767983 */ /* 0x0042a40000100600 */
[----:B------:R-:W-:Y:S01]  /*217a0*/  FADD.FTZ R119, R119, R94 ;  /* 0x0000005e77777221 */ /* 0x000fe20000010000 */
[----:B------:R-:W-:Y:S01]  /*217b0*/  FADD.FTZ R94, R97, R104 ;  /* 0x00000068615e7221 */ /* 0x000fe20000010000 */
[C---:B------:R-:W-:Y:S01]  /*217c0*/  F2FP.F16.F32.PACK_AB R97, R128.reuse, R97 ;  /* 0x000000618061723e */ /* 0x040fe200000000ff */
[----:B------:R-:W-:Y:S02]  /*217d0*/  IMAD.MOV.U32 R104, RZ, RZ, 0x7054 ;  /* 0x00007054ff687424 */ /* 0x000fe400078e00ff */
[--C-:B------:R-:W-:Y:S01]  /*217e0*/  FADD.FTZ R128, R128, R94.reuse ;  /* 0x0000005e80807221 */ /* 0x100fe20000010000 */
[----:B------:R-:W-:Y:S02]  /*217f0*/  PRMT R94, R93, 0x7632, R94 ;  /* 0x000076325d5e7816 */ /* 0x000fe4000000005e */
[----:B------:R-:W-:Y:S02]  /*21800*/  PRMT R126, R126, R104, UR13 ;  /* 0x0000000d7e7e7e16 */ /* 0x000fe40008000068 */
[----:B------:R-:W-:Y:S01]  /*21810*/  LOP3.LUT R104, R146, 0xff, RZ, 0xc0, !PT ;  /* 0x000000ff92687812 */ /* 0x000fe200078ec0ff */
[----:B---3--:R-:W-:Y:S05]  /*21820*/  @!P5 HADD2 R117, -R3.H0_H0, -RZ.H0_H0 ;  /* 0xa00000ff0375d230 */ /* 0x008fea0000000900 */
[----:B------:R-:W-:Y:S01]  /*21830*/  PRMT R221, R117, 0x7610, R221 ;  /* 0x0000761075dd7816 */ /* 0x000fe200000000dd */
[----:B------:R3:W-:Y:S01]  /*21840*/  @!P5 STL.S16 [R1+0xd0], R117 ;  /* 0x0000d0750100d387 */ /* 0x0007e20000100600 */
[----:B------:R-:W-:Y:S03]  /*21850*/  @!P3 HADD2 R108, -R88.H0_H0, -RZ.H0_H0 ;  /* 0xa00000ff586cb230 */ /* 0x000fe60000000900 */
[----:B---3--:R1:W3:Y:S01]  /*21860*/  LDL.S16 R117, [R1+0xb0] ;  /* 0x0000b00001757983 */ /* 0x0082e20000100600 */
[----:B------:R-:W-:Y:S01]  /*21870*/  @!P1 HADD2 R107, -R89.H0_H0, -RZ.H0_H0 ;  /* 0xa00000ff596b9230 */ /* 0x000fe20000000900 */
[----:B------:R-:W-:Y:S04]  /*21880*/  PRMT R219, R108, 0x7610, R219 ;  /* 0x000076106cdb7816 */ /* 0x000fe800000000db */
[----:B------:R-:W-:Y:S01]  /*21890*/  PRMT R217, R107, 0x7610, R217 ;  /* 0x000076106bd97816 */ /* 0x000fe200000000d9 */
[----:B--2---:R-:W-:Y:S05]  /*218a0*/  @!P4 HADD2 R118, -R2.H0_H0, -RZ.H0_H0 ;  /* 0xa00000ff0276c230 */ /* 0x004fea0000000900 */
[----:B------:R-:W-:Y:S01]  /*218b0*/  PRMT R220, R118, 0x7610, R220 ;  /* 0x0000761076dc7816 */ /* 0x000fe200000000dc */
[----:B------:R-:W-:Y:S04]  /*218c0*/  @!P4 STL.S16 [R1+0xcc], R118 ;  /* 0x0000cc760100c387 */ /* 0x000fe80000100600 */
[----:B------:R2:W-:Y:S04]  /*218d0*/  @!P3 STL.S16 [R1+0xc8], R108 ;  /* 0x0000c86c0100b387 */ /* 0x0005e80000100600 */
[----:B------:R4:W-:Y:S04]  /*218e0*/  @!P1 STL.S16 [R1+0xb4], R107 ;  /* 0x0000b46b01009387 */ /* 0x0009e80000100600 */
[----:B------:R1:W3:Y:S01]  /*218f0*/  LDL.S16 R121, [R1+0xe4] ;  /* 0x0000e40001797983 */ /* 0x0002e20000100600 */
[----:B--2---:R-:W-:Y:S02]  /*21900*/  LOP3.LUT R108, R201, UR25, R92, 0x96, !PT ;  /* 0x00000019c96c7c12 */ /* 0x004fe4000f8e965c */
[----:B------:R-:W-:Y:S02]  /*21910*/  LOP3.LUT R92, R91, 0xffff, RZ, 0xc0, !PT ;  /* 0x0000ffff5b5c7812 */ /* 0x000fe400078ec0ff */
[----:B------:R-:W-:Y:S01]  /*21920*/  PRMT R91, R89, 0x7632, R91 ;  /* 0x00007632595b7816 */ /* 0x000fe2000000005b */
[----:B----4-:R-:W-:Y:S01]  /*21930*/  IMAD.WIDE.U32 R106, R106, -0x326172a9, RZ ;  /* 0xcd9e8d576a6a7825 */ /* 0x010fe200078e00ff */
[----:B------:R-:W-:Y:S03]  /*21940*/  ISETP.LE.U32.AND P0, PT, R92, UR13, PT ;  /* 0x0000000d5c007c0c */ /* 0x000fe6000bf03070 */
[----:B------:R-:W-:Y:S01]  /*21950*/  FADD.FTZ R92, R98, R99 ;  /* 0x00000063625c7221 */ /* 0x000fe20000010000 */
[----:B------:R-:W-:Y:S01]  /*21960*/  F2FP.F16.F32.PACK_AB R99, R127, R98 ;  /* 0x000000627f63723e */ /* 0x000fe200000000ff */
[----:B------:R-:W-:Y:S01]  /*21970*/  IMAD.WIDE.U32 R108, R108, -0x326172a9, RZ ;  /* 0xcd9e8d576c6c7825 */ /* 0x000fe200078e00ff */
[----:B------:R-:W-:Y:S03]  /*21980*/  LOP3.LUT R167, R107, UR26, R112, 0x96, !PT ;  /* 0x0000001a6ba77c12 */ /* 0x000fe6000f8e9670 */
[----:B------:R-:W-:Y:S01]  /*21990*/  FADD.FTZ R127, R127, R92 ;  /* 0x0000005c7f7f7221 */ /* 0x000fe20000010000 */
[----:B------:R-:W-:Y:S02]  /*219a0*/  SHF.R.U32.HI R92, RZ, 0x10, R110 ;  /* 0x00000010ff5c7819 */ /* 0x000fe4000001166e */
[----:B------:R-:W-:Y:S02]  /*219b0*/  LOP3.LUT R98, R109, UR23, R106, 0x96, !PT ;  /* 0x000000176d627c12 */ /* 0x000fe4000f8e966a */
[----:B------:R-:W-:Y:S02]  /*219c0*/  LOP3.LUT R118, R92, 0xff, RZ, 0xc0, !PT ;  /* 0x000000ff5c767812 */ /* 0x000fe400078ec0ff */
[----:B------:R-:W-:Y:S02]  /*219d0*/  LOP3.LUT R131, R98, 0xff, RZ, 0xc0, !PT ;  /* 0x000000ff62837812 */ /* 0x000fe400078ec0ff */
[----:B------:R-:W-:Y:S02]  /*219e0*/  ISETP.LE.U32.AND P5, PT, R118, UR13, PT ;  /* 0x0000000d76007c0c */ /* 0x000fe4000bfa3070 */
[----:B------:R-:W-:Y:S02]  /*219f0*/  ISETP.LE.U32.AND P2, PT, R131, UR13, PT ;  /* 0x0000000d83007c0c */ /* 0x000fe4000bf43070 */
[----:B------:R-:W-:Y:S02]  /*21a00*/  LOP3.LUT R73, R98, 0xffff, RZ, 0xc0, !PT ;  /* 0x0000ffff62497812 */ /* 0x000fe400078ec0ff */
[----:B------:R-:W-:Y:S02]  /*21a10*/  PRMT R92, R90, 0x7632, R92 ;  /* 0x000076325a5c7816 */ /* 0x000fe4000000005c */
[----:B------:R-:W-:Y:S02]  /*21a20*/  SHF.R.U32.HI R73, RZ, 0x8, R73 ;  /* 0x00000008ff497819 */ /* 0x000fe40000011649 */
[----:B------:R-:W-:Y:S04]  /*21a30*/  SHF.R.U32.HI R72, RZ, 0x10, R98 ;  /* 0x00000010ff487819 */ /* 0x000fe80000011662 */
[----:B------:R-:W-:Y:S01]  /*21a40*/  LOP3.LUT R124, R72, 0xff, RZ, 0xc0, !PT ;  /* 0x000000ff487c7812 */ /* 0x000fe200078ec0ff */
[----:B---3--:R-:W-:Y:S05]  /*21a50*/  @!P0 HADD2 R117, -R91.H0_H0, -RZ.H0_H0 ;  /* 0xa00000ff5b758230 */ /* 0x008fea0000000900 */
[----:B------:R-:W-:Y:S01]  /*21a60*/  PRMT R216, R117, 0x7610, R216 ;  /* 0x0000761075d87816 */ /* 0x000fe200000000d8 */
[----:B------:R2:W-:Y:S04]  /*21a70*/  @!P0 STL.S16 [R1+0xb0], R117 ;  /* 0x0000b07501008387 */ /* 0x0005e80000100600 */
[----:B------:R1:W3:Y:S04]  /*21a80*/  LDL.S16 R112, [R1+0xe0] ;  /* 0x0000e00001707983 */ /* 0x0002e80000100600 */
[----:B------:R1:W4:Y:S04]  /*21a90*/  LDL.S16 R101, [R1+0xe8] ;  /* 0x0000e80001657983 */ /* 0x0003280000100600 */
[----:B------:R1:W4:Y:S04]  /*21aa0*/  LDL.S16 R120, [R1+0xf4] ;  /* 0x0000f40001787983 */ /* 0x0003280000100600 */
[----:B--2---:R1:W2:Y:S01]  /*21ab0*/  LDL.S16 R117, [R1+0xf0] ;  /* 0x0000f00001757983 */ /* 0x0042a20000100600 */
[----:B------:R-:W-:Y:S05]  /*21ac0*/  @!P5 HADD2 R121, -R90.H0_H0, -RZ.H0_H0 ;  /* 0xa00000ff5a79d230 */ /* 0x000fea0000000900 */
[----:B------:R-:W-:Y:S01]  /*21ad0*/  PRMT R215, R121, 0x7610, R215 ;  /* 0x0000761079d77816 */ /* 0x000fe200000000d7 */
[----:B------:R1:W-:Y:S01]  /*21ae0*/  @!P5 STL.S16 [R1+0xe4], R121 ;  /* 0x0000e4790100d387 */ /* 0x0003e20000100600 */
[----:B------:R-:W-:Y:S02]  /*21af0*/  LOP3.LUT P5, RZ, R183, 0x400000, RZ, 0xc0, !PT ;  /* 0x00400000b7ff7812 */ /* 0x000fe400078ac0ff */
[----:B-1----:R-:W-:Y:S02]  /*21b00*/  LOP3.LUT R121, R73, 0xffff, RZ, 0xc0, !PT ;  /* 0x0000ffff49797812 */ /* 0x002fe400078ec0ff */
[----:B------:R-:W-:Y:S01]  /*21b10*/  LOP3.LUT R73, R151, UR39, R114, 0x96, !PT ;  /* 0x0000002797497c12 */ /* 0x000fe2000f8e9672 */
[----:B---3--:R-:W-:Y:S02]  /*21b20*/  @!P6 HADD2 R112, -R92.H0_H0, -RZ.H0_H0 ;  /* 0xa00000ff5c70e230 */ /* 0x008fe40000000900 */
[----:B----4-:R-:W-:Y:S03]  /*21b30*/  @!P2 HADD2 R101, -R93.H0_H0, -RZ.H0_H0 ;  /* 0xa00000ff5d65a230 */ /* 0x010fe60000000900 */
[----:B------:R-:W-:Y:S01]  /*21b40*/  PRMT R214, R112, 0x7610, R214 ;  /* 0x0000761070d67816 */ /* 0x000fe200000000d6 */
[----:B------:R-:W-:Y:S01]  /*21b50*/  @!P6 STL.S16 [R1+0xe0], R112 ;  /* 0x0000e0700100e387 */ /* 0x000fe20000100600 */
[----:B------:R-:W-:Y:S02]  /*21b60*/  ISETP.LE.U32.AND P6, PT, R121, UR13, PT ;  /* 0x0000000d79007c0c */ /* 0x000fe4000bfc3070 */
[----:B------:R-:W-:Y:S01]  /*21b70*/  PRMT R213, R101, 0x7610, R213 ;  /* 0x0000761065d57816 */ /* 0x000fe200000000d5 */
[----:B------:R1:W-:Y:S01]  /*21b80*/  @!P2 STL.S16 [R1+0xe8], R101 ;  /* 0x0000e8650100a387 */ /* 0x0003e20000100600 */
[----:B------:R-:W-:Y:S09]  /*21b90*/  ISETP.LE.U32.AND P2, PT, R124, UR13, PT ;  /* 0x0000000d7c007c0c */ /* 0x000ff2000bf43070 */
[----:B------:R-:W-:Y:S04]  /*21ba0*/  @!P6 HADD2 R120, -R94.H0_H0, -RZ.H0_H0 ;  /* 0xa00000ff5e78e230 */ /* 0x000fe80000000900 */
[----:B--2---:R-:W-:Y:S01]  /*21bb0*/  @!P2 HADD2 R117, -R96.H0_H0, -RZ.H0_H0 ;  /* 0xa00000ff6075a230 */ /* 0x004fe20000000900 */
[----:B------:R-:W-:Y:S01]  /*21bc0*/  PRMT R212, R120, 0x7610, R212 ;  /* 0x0000761078d47816 */ /* 0x000fe200000000d4 */
[----:B------:R2:W-:Y:S01]  /*21bd0*/  @!P6 STL.S16 [R1+0xf4], R120 ;  /* 0x0000f4780100e387 */ /* 0x0005e20000100600 */
[----:B------:R-:W-:Y:S02]  /*21be0*/  ISETP.LE.U32.AND P6, PT, R163, UR13, PT ;  /* 0x0000000da3007c0c */ /* 0x000fe4000bfc3070 */
[----:B------:R-:W-:Y:S01]  /*21bf0*/  PRMT R211, R117, 0x7610, R211 ;  /* 0x0000761075d37816 */ /* 0x000fe200000000d3 */
[----:B------:R3:W-:Y:S04]  /*21c00*/  @!P2 STL.S16 [R1+0xf0], R117 ;  /* 0x0000f0750100a387 */ /* 0x0007e80000100600 */
[----:B------:R4:W4:Y:S01]  /*21c10*/  LDL.S16 R129, [R1+0xec] ;  /* 0x0000ec0001817983 */ /* 0x0009220000100600 */
[----:B-1----:R-:W-:Y:S01]  /*21c20*/  LOP3.LUT R101, R115, UR24, R132, 0x96, !PT ;  /* 0x0000001873657c12 */ /* 0x002fe2000f8e9684 */
[----:B------:R-:W-:Y:S01]  /*21c30*/  IMAD.WIDE.U32 R114, R73, -0x2daee0ad, RZ ;  /* 0xd2511f5349727825 */ /* 0x000fe200078e00ff */
[----:B------:R-:W-:Y:S01]  /*21c40*/  UIADD3 UR24, UR33, 0x646e171e, URZ ;  /* 0x646e171e21187890 */ /* 0x000fe2000fffe03f */
[----:B------:R1:W4:Y:S02]  /*21c50*/  LDL.S16 R139, [R1+0x108] ;  /* 0x00010800018b7983 */ /* 0x0003240000100600 */
[----:B------:R-:W-:Y:S05]  /*21c60*/  IMAD.WIDE.U32 R112, R101, -0x2daee0ad, RZ ;  /* 0xd2511f5365707825 */ /* 0x000fea00078e00ff */
[----:B------:R-:W-:Y:S02]  /*21c70*/  LOP3.LUT R0, R113, UR38, R136, 0x96, !PT ;  /* 0x0000002671007c12 */ /* 0x000fe4000f8e9688 */
[----:B------:R-:W-:Y:S01]  /*21c80*/  LOP3.LUT R101, R115, UR31, R112, 0x96, !PT ;  /* 0x0000001f73657c12 */ /* 0x000fe2000f8e9670 */
[----:B------:R1:W4:Y:S02]  /*21c90*/  LDL.S16 R136, [R1+0xf8] ;  /* 0x0000f80001887983 */ /* 0x0003240000100600 */
[----:B------:R-:W-:Y:S01]  /*21ca0*/  IMAD.WIDE.U32 R112, R0, -0x326172a9, RZ ;  /* 0xcd9e8d5700707825 */ /* 0x000fe200078e00ff */
[--C-:B--2---:R-:W-:Y:S02]  /*21cb0*/  LOP3.LUT R120, R103, UR24, R238.reuse, 0x96, !PT ;  /* 0x0000001867787c12 */ /* 0x104fe4000f8e96ee */
[----:B------:R-:W-:Y:S01]  /*21cc0*/  PRMT R238, R194, 0x7610, R238 ;  /* 0x00007610c2ee7816 */ /* 0x000fe200000000ee */
[----:B------:R-:W-:Y:S01]  /*21cd0*/  IMAD.WIDE.U32 R122, R101, -0x326172a9, RZ ;  /* 0xcd9e8d57657a7825 */ /* 0x000fe200078e00ff */
[----:B------:R-:W-:Y:S02]  /*21ce0*/  LOP3.LUT R72, R113, UR37, R150, 0x96, !PT ;  /* 0x0000002571487c12 */ /* 0x000fe4000f8e9696 */
[----:B------:R-:W-:Y:S01]  /*21cf0*/  LOP3.LUT R113, R102, 0xffff, RZ, 0xc0, !PT ;  /* 0x0000ffff66717812 */ /* 0x000fe200078ec0ff */
[----:B------:R-:W-:Y:S01]  /*21d00*/  FADD.FTZ R103, R137, R128 ;  /* 0x0000008089677221 */ /* 0x000fe20000010000 */
[----:B------:R-:W-:Y:S01]  /*21d10*/  LOP3.LUT R0, R123, UR19, R112, 0x96, !PT ;  /* 0x000000137b007c12 */ /* 0x000fe2000f8e9670 */
[----:B------:R-:W-:Y:S01]  /*21d20*/  UIADD3 UR19, UR32, -0x4ab325aa, URZ ;  /* 0xb54cda5620137890 */ /* 0x000fe2000fffe03f */
[----:B---3--:R-:W-:Y:S01]  /*21d30*/  SHF.R.U32.HI R117, RZ, 0x18, R102 ;  /* 0x00000018ff757819 */ /* 0x008fe20000011666 */
[----:B------:R-:W-:Y:S01]  /*21d40*/  IMAD.WIDE.U32 R72, R72, -0x2daee0ad, RZ ;  /* 0xd2511f5348487825 */ /* 0x000fe200078e00ff */
[----:B------:R-:W-:Y:S01]  /*21d50*/  LOP3.LUT R128, R111, UR24, R234, 0x96, !PT ;  /* 0x000000186f807c12 */ /* 0x000fe2000f8e96ea */
[----:B------:R-:W2:Y:S02]  /*21d60*/  MUFU.EX2 R123, R230 ;  /* 0x000000e6007b7308 */ /* 0x000ea40000000800 */
[----:B------:R-:W-:Y:S01]  /*21d70*/  LOP3.LUT R132, R109, UR19, R106, 0x96, !PT ;  /* 0x000000136d847c12 */ /* 0x000fe2000f8e966a */
[----:B------:R-:W-:Y:S01]  /*21d80*/  IMAD.WIDE.U32 R198, R0, -0x2daee0ad, RZ ;  /* 0xd2511f5300c67825 */ /* 0x000fe200078e00ff */
[----:B------:R-:W-:Y:S02]  /*21d90*/  LOP3.LUT R0, R147, UR19, R204, 0x96, !PT ;  /* 0x0000001393007c12 */ /* 0x000fe4000f8e96cc */
[----:B------:R-:W-:Y:S02]  /*21da0*/  LOP3.LUT R114, R73, UR30, R114, 0x96, !PT ;  /* 0x0000001e49727c12 */ /* 0x000fe4000f8e9672 */
[----:B------:R-:W-:Y:S02]  /*21db0*/  LOP3.LUT R107, R199, UR25, R72, 0x96, !PT ;  /* 0x00000019c76b7c12 */ /* 0x000fe4000f8e9648 */
[----:B------:R-:W3:Y:S01]  /*21dc0*/  MUFU.EX2 R112, R228 ;  /* 0x000000e400707308 */ /* 0x000ee20000000800 */
[----:B------:R-:W-:Y:S01]  /*21dd0*/  LOP3.LUT R72, R0, 0xffff, RZ, 0xc0, !PT ;  /* 0x0000ffff00487812 */ /* 0x000fe200078ec0ff */
[----:B------:R-:W-:Y:S01]  /*21de0*/  IMAD.WIDE.U32 R114, R114, -0x326172a9, RZ ;  /* 0xcd9e8d5772727825 */ /* 0x000fe200078e00ff */
[----:B------:R-:W-:Y:S02]  /*21df0*/  LOP3.LUT R73, R0, 0xff, RZ, 0xc0, !PT ;  /* 0x000000ff00497812 */ /* 0x000fe400078ec0ff */
[----:B------:R-:W-:Y:S01]  /*21e00*/  SHF.R.U32.HI R72, RZ, 0x8, R72 ;  /* 0x00000008ff487819 */ /* 0x000fe20000011648 */
[----:B------:R-:W-:Y:S01]  /*21e10*/  IMAD.WIDE.U32 R106, R107, -0x326172a9, RZ ;  /* 0xcd9e8d576b6a7825 */ /* 0x000fe200078e00ff */
[----:B------:R-:W-:Y:S02]  /*21e20*/  LOP3.LUT R193, R115, UR26, R122, 0x96, !PT ;  /* 0x0000001a73c17c12 */ /* 0x000fe4000f8e967a */
[----:B------:R-:W-:Y:S02]  /*21e30*/  PRMT R72, R73, 0x5410, R72 ;  /* 0x0000541049487816 */ /* 0x000fe40000000048 */
[--C-:B------:R-:W-:Y:S02]  /*21e40*/  SHF.R.U32.HI R73, RZ, 0x10, R0.reuse ;  /* 0x00000010ff497819 */ /* 0x100fe40000011600 */
[----:B------:R-:W-:Y:S02]  /*21e50*/  SHF.R.U32.HI R0, RZ, 0x18, R0 ;  /* 0x00000018ff007819 */ /* 0x000fe40000011600 */
[----:B------:R-:W-:Y:S02]  /*21e60*/  LOP3.LUT R73, R73, 0xff, RZ, 0xc0, !PT ;  /* 0x000000ff49497812 */ /* 0x000fe400078ec0ff */
[----:B------:R-:W-:Y:S01]  /*21e70*/  SHF.R.U32.HI R122, RZ, 0x18, R98 ;  /* 0x00000018ff7a7819 */ /* 0x000fe20000011662 */
[----:B--2---:R-:W-:Y:S01]  /*21e80*/  FADD.FTZ R98, R123, R125 ;  /* 0x0000007d7b627221 */ /* 0x004fe20000010000 */
[----:B------:R-:W-:Y:S02]  /*21e90*/  PRMT R73, R73, 0x5410, R0 ;  /* 0x0000541049497816 */ /* 0x000fe40000000000 */
[----:B------:R-:W-:Y:S02]  /*21ea0*/  LOP3.LUT R0, R146, 0xffff, RZ, 0xc0, !PT ;  /* 0x0000ffff92007812 */ /* 0x000fe400078ec0ff */
[----:B------:R-:W-:Y:S02]  /*21eb0*/  ISETP.LE.U32.AND P2, PT, R122, UR13, PT ;  /* 0x0000000d7a007c0c */ /* 0x000fe4000bf43070 */
[----:B------:R-:W-:Y:S02]  /*21ec0*/  SHF.R.U32.HI R101, RZ, 0x8, R0 ;  /* 0x00000008ff657819 */ /* 0x000fe40000011600 */
[--C-:B------:R-:W-:Y:S02]  /*21ed0*/  SHF.R.U32.HI R0, RZ, 0x10, R146.reuse ;  /* 0x00000010ff007819 */ /* 0x100fe40000011692 */
[----:B------:R-:W-:Y:S02]  /*21ee0*/  SHF.R.U32.HI R146, RZ, 0x18, R146 ;  /* 0x00000018ff927819 */ /* 0x000fe40000011692 */
[----:B------:R-:W-:Y:S02]  /*21ef0*/  LOP3.LUT R0, R0, 0xff, RZ, 0xc0, !PT ;  /* 0x000000ff00007812 */ /* 0x000fe400078ec0ff */
[----:B------:R-:W-:Y:S02]  /*21f00*/  PRMT R148, R104, 0x5410, R101 ;  /* 0x0000541068947816 */ /* 0x000fe40000000065 */
[----:B------:R-:W-:Y:S01]  /*21f10*/  PRMT R147, R0, 0x5410, R146 ;  /* 0x0000541000937816 */ /* 0x000fe20000000092 */
[----:B------:R-:W-:Y:S01]  /*21f20*/  MUFU.EX2 R104, R226 ;  /* 0x000000e200687308 */ /* 0x000fe20000000800 */
[----:B------:R-:W-:Y:S02]  /*21f30*/  PRMT R0, R96, 0x7632, R0 ;  /* 0x0000763260007816 */ /* 0x000fe40000000000 */
[----:B------:R-:W-:Y:S02]  /*21f40*/  LOP3.LUT R101, R107, UR23, R114, 0x96, !PT ;  /* 0x000000176b657c12 */ /* 0x000fe4000f8e9672 */
[----:B------:R-:W-:Y:S02]  /*21f50*/  SHF.R.U32.HI R115, RZ, 0x10, R102 ;  /* 0x00000010ff737819 */ /* 0x000fe40000011666 */
[C---:B------:R-:W-:Y:S01]  /*21f60*/  F2FP.F16.F32.PACK_AB R102, R135.reuse, R123 ;  /* 0x0000007b8766723e */ /* 0x040fe200000000ff */
[----:B------:R-:W-:Y:S01]  /*21f70*/  FADD.FTZ R135, R135, R98 ;  /* 0x0000006287877221 */ /* 0x000fe20000010000 */
[C---:B------:R-:W-:Y:S01]  /*21f80*/  LOP3.LUT R123, R101.reuse, 0xff, RZ, 0xc0, !PT ;  /* 0x000000ff657b7812 */ /* 0x040fe200078ec0ff */
[----:B---3--:R-:W-:Y:S01]  /*21f90*/  FADD.FTZ R98, R112, R119 ;  /* 0x0000007770627221 */ /* 0x008fe20000010000 */
[----:B------:R-:W-:Y:S02]  /*21fa0*/  LOP3.LUT R77, R101, 0xffff, RZ, 0xc0, !PT ;  /* 0x0000ffff654d7812 */ /* 0x000fe400078ec0ff */
[C---:B------:R-:W-:Y:S01]  /*21fb0*/  F2FP.F16.F32.PACK_AB R112, R134.reuse, R112 ;  /* 0x000000708670723e */ /* 0x040fe200000000ff */
[--C-:B------:R-:W-:Y:S01]  /*21fc0*/  FADD.FTZ R134, R134, R98.reuse ;  /* 0x0000006286867221 */ /* 0x100fe20000010000 */
[----:B------:R-:W-:Y:S02]  /*21fd0*/  SHF.R.U32.HI R77, RZ, 0x8, R77 ;  /* 0x00000008ff4d7819 */ /* 0x000fe4000001164d */
[----:B------:R-:W-:Y:S02]  /*21fe0*/  PRMT R98, R97, 0x7632, R98 ;  /* 0x0000763261627816 */ /* 0x000fe40000000062 */
[----:B------:R-:W-:Y:S02]  /*21ff0*/  LOP3.LUT R119, R77, 0xffff, RZ, 0xc0, !PT ;  /* 0x0000ffff4d777812 */ /* 0x000fe400078ec0ff */
[----:B------:R-:W-:Y:S02]  /*22000*/  SHF.R.U32.HI R125, RZ, 0x10, R101 ;  /* 0x00000010ff7d7819 */ /* 0x000fe40000011665 */
[--C-:B------:R-:W-:Y:S02]  /*22010*/  HSET2.LE.AND R72, R72, R126.reuse, PT ;  /* 0x0000007e48487233 */ /* 0x100fe40003803000 */
[----:B------:R-:W-:Y:S02]  /*22020*/  LOP3.LUT R125, R125, 0xff, RZ, 0xc0, !PT ;  /* 0x000000ff7d7d7812 */ /* 0x000fe400078ec0ff */
[--C-:B------:R-:W-:Y:S02]  /*22030*/  HSET2.LE.AND R73, R73, R126.reuse, PT ;  /* 0x0000007e49497233 */ /* 0x100fe40003803000 */
[----:B------:R-:W-:Y:S02]  /*22040*/  LOP3.LUT R72, R72, R142, RZ, 0xc0, !PT ;  /* 0x0000008e48487212 */ /* 0x000fe400078ec0ff */
[----:B------:R-:W-:Y:S02]  /*22050*/  LOP3.LUT R146, R110, 0xff, RZ, 0xc0, !PT ;  /* 0x000000ff6e927812 */ /* 0x000fe400078ec0ff */
[----:B------:R-:W-:Y:S02]  /*22060*/  LOP3.LUT R73, R73, R141, RZ, 0xc0, !PT ;  /* 0x0000008d49497212 */ /* 0x000fe400078ec0ff */
[--C-:B------:R-:W-:Y:S02]  /*22070*/  SHF.R.U32.HI R141, RZ, 0x10, R110.reuse ;  /* 0x00000010ff8d7819 */ /* 0x100fe4000001166e */
[----:B------:R-:W-:Y:S02]  /*22080*/  SHF.R.U32.HI R142, RZ, 0x18, R110 ;  /* 0x00000018ff8e7819 */ /* 0x000fe4000001166e */
[----:B------:R-:W-:Y:S02]  /*22090*/  LOP3.LUT R80, R106, 0xff, RZ, 0xc0, !PT ;  /* 0x000000ff6a507812 */ /* 0x000fe400078ec0ff */
[--C-:B------:R-:W-:Y:S02]  /*220a0*/  SHF.R.U32.HI R81, RZ, 0x18, R106.reuse ;  /* 0x00000018ff517819 */ /* 0x100fe4000001166a */
[--C-:B------:R-:W-:Y:S02]  /*220b0*/  SHF.R.U32.HI R194, RZ, 0x10, R106.reuse ;  /* 0x00000010ffc27819 */ /* 0x100fe4000001166a */
[----:B------:R-:W-:Y:S01]  /*220c0*/  SHF.R.U32.HI R195, RZ, 0x18, R106 ;  /* 0x00000018ffc37819 */ /* 0x000fe2000001166a */
[----:B----4-:R-:W-:Y:S05]  /*220d0*/  @!P2 HADD2 R129, -R0.H0_H0, -RZ.H0_H0 ;  /* 0xa00000ff0081a230 */ /* 0x010fea0000000900 */
[----:B------:R-:W-:Y:S01]  /*220e0*/  PRMT R210, R129, 0x7610, R210 ;  /* 0x0000761081d27816 */ /* 0x000fe200000000d2 */
[----:B------:R2:W-:Y:S01]  /*220f0*/  @!P2 STL.S16 [R1+0xec], R129 ;  /* 0x0000ec810100a387 */ /* 0x0005e20000100600 */
[----:B------:R-:W-:Y:S03]  /*22100*/  ISETP.LE.U32.AND P2, PT, R123, UR13, PT ;  /* 0x0000000d7b007c0c */ /* 0x000fe6000bf43070 */
[----:B------:R1:W3:Y:S10]  /*22110*/  LDL.S16 R138, [R1+0x104] ;  /* 0x00010400018a7983 */ /* 0x0002f40000100600 */
[----:B------:R-:W-:Y:S05]  /*22120*/  @!P2 HADD2 R136, -R97.H0_H0, -RZ.H0_H0 ;  /* 0xa00000ff6188a230 */ /* 0x000fea0000000900 */
[----:B------:R-:W-:Y:S01]  /*22130*/  PRMT R209, R136, 0x7610, R209 ;  /* 0x0000761088d17816 */ /* 0x000fe200000000d1 */
[----:B------:R4:W-:Y:S01]  /*22140*/  @!P2 STL.S16 [R1+0xf8], R136 ;  /* 0x0000f8880100a387 */ /* 0x0009e20000100600 */
[----:B------:R-:W-:Y:S01]  /*22150*/  ISETP.LE.U32.AND P2, PT, R119, UR13, PT ;  /* 0x0000000d77007c0c */ /* 0x000fe2000bf43070 */
[----:B--2---:R-:W2:Y:S11]  /*22160*/  MUFU.EX2 R129, R225 ;  /* 0x000000e100817308 */ /* 0x004eb60000000800 */
[----:B------:R-:W-:Y:S01]  /*22170*/  @!UPT UIADD3 URZ, URZ, URZ, URZ ;  /* 0x0000003f3f3ff290 */ /* 0x000fe2000fffe03f */
[----:B------:R-:W-:Y:S05]  /*22180*/  @!P2 HADD2 R139, -R98.H0_H0, -RZ.H0_H0 ;  /* 0xa00000ff628ba230 */ /* 0x000fea0000000900 */
[----:B------:R-:W-:Y:S01]  /*22190*/  PRMT R208, R139, 0x7610, R208 ;  /* 0x000076108bd07816 */ /* 0x000fe200000000d0 */
[----:B------:R1:W-:Y:S01]  /*221a0*/  @!P2 STL.S16 [R1+0x108], R139 ;  /* 0x0001088b0100a387 */ /* 0x0003e20000100600 */
[----:B------:R-:W-:Y:S01]  /*221b0*/  ISETP.LE.U32.AND P2, PT, R125, UR13, PT ;  /* 0x0000000d7d007c0c */ /* 0x000fe2000bf43070 */
[----:B--2---:R-:W-:Y:S01]  /*221c0*/  FADD.FTZ R77, R129, R127 ;  /* 0x0000007f814d7221 */ /* 0x004fe20000010000 */
[----:B------:R-:W-:Y:S02]  /*221d0*/  F2FP.F16.F32.PACK_AB R150, R104, R129 ;  /* 0x000000816896723e */ /* 0x000fe400000000ff */
[----:B------:R-:W-:Y:S01]  /*221e0*/  LOP3.LUT R127, R108, 0xff, RZ, 0xc0, !PT ;  /* 0x000000ff6c7f7812 */ /* 0x000fe200078ec0ff */
[----:B----4-:R-:W2:Y:S01]  /*221f0*/  MUFU.EX2 R136, R229 ;  /* 0x000000e500887308 */ /* 0x010ea20000000800 */
[----:B------:R-:W-:Y:S01]  /*22200*/  LOP3.LUT R129, R107, UR19, R114, 0x96, !PT ;  /* 0x000000136b817c12 */ /* 0x000fe2000f8e9672 */
[----:B------:R-:W-:Y:S01]  /*22210*/  FADD.FTZ R199, R104, R77 ;  /* 0x0000004d68c77221 */ /* 0x000fe20000010000 */
[C---:B------:R-:W-:Y:S02]  /*22220*/  LOP3.LUT R77, R108.reuse, 0xffff, RZ, 0xc0, !PT ;  /* 0x0000ffff6c4d7812 */ /* 0x040fe400078ec0ff */
[----:B------:R-:W-:Y:S02]  /*22230*/  SHF.R.U32.HI R104, RZ, 0x10, R108 ;  /* 0x00000010ff687819 */ /* 0x000fe4000001166c */
[----:B------:R-:W-:Y:S02]  /*22240*/  SHF.R.U32.HI R79, RZ, 0x8, R77 ;  /* 0x00000008ff4f7819 */ /* 0x000fe4000001164d */
[----:B------:R-:W-:Y:S02]  /*22250*/  LOP3.LUT R77, R145, UR19, R166, 0x96, !PT ;  /* 0x00000013914d7c12 */ /* 0x000fe4000f8e96a6 */
[----:B------:R-:W-:Y:S02]  /*22260*/  LOP3.LUT R109, R108, 0xffff, RZ, 0xc0, !PT ;  /* 0x0000ffff6c6d7812 */ /* 0x000fe400078ec0ff */
[----:B------:R-:W-:Y:S02]  /*22270*/  LOP3.LUT R166, R106, 0xffff, RZ, 0xc0, !PT ;  /* 0x0000ffff6aa67812 */ /* 0x000fe400078ec0ff */
[----:B------:R-:W-:Y:S02]  /*22280*/  PRMT R114, R76, 0x5410, R84 ;  /* 0x000054104c727816 */ /* 0x000fe40000000054 */
[C---:B--2---:R-:W-:Y:S01]  /*22290*/  F2FP.F16.F32.PACK_AB R149, R136.reuse, R137 ;  /* 0x000000898895723e */ /* 0x044fe200000000ff */
[----:B------:R-:W-:Y:S01]  /*222a0*/  FADD.FTZ R197, R136, R103 ;  /* 0x0000006788c57221 */ /* 0x000fe20000010000 */
[----:B------:R-:W-:Y:S02]  /*222b0*/  LOP3.LUT R103, R108, 0xff, RZ, 0xc0, !PT ;  /* 0x000000ff6c677812 */ /* 0x000fe400078ec0ff */
[--C-:B------:R-:W-:Y:S02]  /*222c0*/  SHF.R.U32.HI R136, RZ, 0x18, R108.reuse ;  /* 0x00000018ff887819 */ /* 0x100fe4000001166c */
[----:B------:R-:W-:Y:S02]  /*222d0*/  PRMT R202, R103, 0x5410, R79 ;  /* 0x0000541067ca7816 */ /* 0x000fe4000000004f */
[C---:B------:R-:W-:Y:S02]  /*222e0*/  LOP3.LUT R79, R77.reuse, 0xffff, RZ, 0xc0, !PT ;  /* 0x0000ffff4d4f7812 */ /* 0x040fe400078ec0ff */
[----:B------:R-:W-:Y:S02]  /*222f0*/  LOP3.LUT R103, R77, 0xff, RZ, 0xc0, !PT ;  /* 0x000000ff4d677812 */ /* 0x000fe400078ec0ff */
[----:B------:R-:W-:Y:S02]  /*22300*/  SHF.R.U32.HI R79, RZ, 0x8, R79 ;  /* 0x00000008ff4f7819 */ /* 0x000fe4000001164f */
[--C-:B-1----:R-:W-:Y:S02]  /*22310*/  SHF.R.U32.HI R139, RZ, 0x10, R108.reuse ;  /* 0x00000010ff8b7819 */ /* 0x102fe4000001166c */
[----:B------:R-:W-:Y:S02]  /*22320*/  PRMT R140, R103, 0x5410, R79 ;  /* 0x00005410678c7816 */ /* 0x000fe4000000004f */
[--C-:B------:R-:W-:Y:S02]  /*22330*/  SHF.R.U32.HI R103, RZ, 0x10, R77.reuse ;  /* 0x00000010ff677819 */ /* 0x100fe4000001164d */
[----:B------:R-:W-:Y:S02]  /*22340*/  SHF.R.U32.HI R79, RZ, 0x18, R77 ;  /* 0x00000018ff4f7819 */ /* 0x000fe4000001164d */
[----:B------:R-:W-:Y:S02]  /*22350*/  LOP3.LUT R77, R103, 0xff, RZ, 0xc0, !PT ;  /* 0x000000ff674d7812 */ /* 0x000fe400078ec0ff */
[----:B------:R-:W-:Y:S02]  /*22360*/  SHF.R.U32.HI R108, RZ, 0x18, R108 ;  /* 0x00000018ff6c7819 */ /* 0x000fe4000001166c */
[----:B------:R-:W-:Y:S02]  /*22370*/  PRMT R137, R77, 0x5410, R79 ;  /* 0x000054104d897816 */ /* 0x000fe4000000004f */
[C---:B------:R-:W-:Y:S02]  /*22380*/  LOP3.LUT R77, R144.reuse, 0xffff, RZ, 0xc0, !PT ;  /* 0x0000ffff904d7812 */ /* 0x040fe400078ec0ff */
[----:B------:R-:W-:Y:S02]  /*22390*/  LOP3.LUT R79, R144, 0xff, RZ, 0xc0, !PT ;  /* 0x000000ff904f7812 */ /* 0x000fe400078ec0ff */
[----:B------:R-:W-:Y:S02]  /*223a0*/  SHF.R.U32.HI R77, RZ, 0x8, R77 ;  /* 0x00000008ff4d7819 */ /* 0x000fe4000001164d */
[----:B------:R-:W-:Y:S02]  /*223b0*/  SHF.R.U32.HI R103, RZ, 0x8, R113 ;  /* 0x00000008ff677819 */ /* 0x000fe40000011671 */
[----:B------:R-:W-:Y:S02]  /*223c0*/  PRMT R145, R79, 0x5410, R77 ;  /* 0x000054104f917816 */ /* 0x000fe4000000004d */
[----:B------:R-:W-:Y:S02]  /*223d0*/  LOP3.LUT R79, R104, 0xff, RZ, 0xc0, !PT ;  /* 0x000000ff684f7812 */ /* 0x000fe400078ec0ff */
[----:B------:R-:W-:Y:S01]  /*223e0*/  SHF.R.U32.HI R77, RZ, 0x10, R144 ;  /* 0x00000010ff4d7819 */ /* 0x000fe20000011690 */
[----:B------:R-:W1:Y:S01]  /*223f0*/  MUFU.EX2 R104, R236 ;  /* 0x000000ec00687308 */ /* 0x000e620000000800 */
[----:B------:R-:W-:Y:S02]  /*22400*/  PRMT R201, R79, 0x5410, R108 ;  /* 0x000054104fc97816 */ /* 0x000fe4000000006c */
[--C-:B------:R-:W-:Y:S02]  /*22410*/  SHF.R.U32.HI R79, RZ, 0x18, R101.reuse ;  /* 0x00000018ff4f7819 */ /* 0x100fe40000011665 */
[----:B------:R-:W-:Y:S02]  /*22420*/  PRMT R101, R99, 0x7632, R101 ;  /* 0x0000763263657816 */ /* 0x000fe40000000065 */
[----:B------:R-:W-:Y:S02]  /*22430*/  SHF.R.U32.HI R144, RZ, 0x18, R144 ;  /* 0x00000018ff907819 */ /* 0x000fe40000011690 */
[----:B------:R-:W-:Y:S02]  /*22440*/  LOP3.LUT R77, R77, 0xff, RZ, 0xc0, !PT ;  /* 0x000000ff4d4d7812 */ /* 0x000fe400078ec0ff */
[----:B------:R-:W-:Y:S02]  /*22450*/  PRMT R151, R133, 0x5410, R103 ;  /* 0x0000541085977816 */ /* 0x000fe40000000067 */
[----:B------:R-:W-:Y:S02]  /*22460*/  PRMT R144, R77, 0x5410, R144 ;  /* 0x000054104d907816 */ /* 0x000fe40000000090 */
[----:B------:R-:W-:Y:S02]  /*22470*/  LOP3.LUT R77, R115, 0xff, RZ, 0xc0, !PT ;  /* 0x000000ff734d7812 */ /* 0x000fe400078ec0ff */
[----:B------:R-:W-:Y:S01]  /*22480*/  LOP3.LUT R133, R106, 0xffff, RZ, 0xc0, !PT ;  /* 0x0000ffff6a857812 */ /* 0x000fe200078ec0ff */
[----:B-1----:R-:W-:Y:S01]  /*22490*/  FADD.FTZ R78, R104, R135 ;  /* 0x00000087684e7221 */ /* 0x002fe20000010000 */
[----:B------:R-:W-:Y:S02]  /*224a0*/  PRMT R165, R77, 0x5410, R117 ;  /* 0x000054104da57816 */ /* 0x000fe40000000075 */
[----:B------:R-:W-:Y:S02]  /*224b0*/  SHF.R.U32.HI R77, RZ, 0x8, R109 ;  /* 0x00000008ff4d7819 */ /* 0x000fe4000001166d */
[----:B------:R-:W-:Y:S01]  /*224c0*/  PRMT R115, R75, 0x5410, R74 ;  /* 0x000054104b737816 */ /* 0x000fe2000000004a */
[----:B------:R-:W-:Y:S01]  /*224d0*/  MUFU.EX2 R109, R235 ;  /* 0x000000eb006d7308 */ /* 0x000fe20000000800 */
[----:B------:R-:W-:Y:S02]  /*224e0*/  LOP3.LUT R77, R77, 0xffff, RZ, 0xc0, !PT ;  /* 0x0000ffff4d4d7812 */ /* 0x000fe400078ec0ff */
[----:B------:R-:W-:Y:S02]  /*224f0*/  PRMT R103, R102, 0x7632, R103 ;  /* 0x0000763266677816 */ /* 0x000fe40000000067 */
[----:B------:R-:W-:Y:S02]  /*22500*/  PRMT R108, R85, 0x5410, R3 ;  /* 0x00005410556c7816 */ /* 0x000fe40000000003 */
[----:B------:R-:W-:Y:S02]  /*22510*/  @!P5 PRMT R3, R221, 0x5410, RZ ;  /* 0x00005410dd03d816 */ /* 0x000fe400000000ff */
[----:B------:R-:W-:Y:S02]  /*22520*/  ISETP.LE.U32.AND P5, PT, R118, UR13, PT ;  /* 0x0000000d76007c0c */ /* 0x000fe4000bfa3070 */
[----:B------:R-:W-:Y:S02]  /*22530*/  PRMT R118, R90, 0x5410, R92 ;  /* 0x000054105a767816 */ /* 0x000fe4000000005c */
[----:B------:R-:W-:Y:S02]  /*22540*/  PRMT R113, R2, 0x5410, R88 ;  /* 0x0000541002717816 */ /* 0x000fe40000000058 */
[----:B------:R-:W-:Y:S02]  /*22550*/  @!P4 PRMT R2, R220, 0x5410, RZ ;  /* 0x00005410dc02c816 */ /* 0x000fe400000000ff */
[----:B------:R-:W-:Y:S02]  /*22560*/  ISETP.LE.U32.AND P4, PT, R124, UR13, PT ;  /* 0x0000000d7c007c0c */ /* 0x000fe4000bf83070 */
[----:B------:R-:W-:Y:S02]  /*22570*/  @!P3 PRMT R88, R219, 0x5410, RZ ;  /* 0x00005410db58b816 */ /* 0x000fe400000000ff */
[----:B------:R-:W-:Y:S02]  /*22580*/  PRMT R124, R97, 0x5410, R98 ;  /* 0x00005410617c7816 */ /* 0x000fe40000000062 */
[----:B------:R-:W-:Y:S02]  /*22590*/  PRMT R117, R89, 0x5410, R91 ;  /* 0x0000541059757816 */ /* 0x000fe4000000005b */
[----:B------:R-:W-:Y:S02]  /*225a0*/  @!P0 PRMT R91, R216, 0x5410, RZ ;  /* 0x00005410d85b8816 */ /* 0x000fe400000000ff */
[----:B------:R-:W-:Y:S02]  /*225b0*/  ISETP.LE.U32.AND P0, PT, R125, UR13, PT ;  /* 0x0000000d7d007c0c */ /* 0x000fe4000bf03070 */
[----:B------:R-:W-:Y:S02]  /*225c0*/  PRMT R125, R99, 0x5410, R101 ;  /* 0x00005410637d7816 */ /* 0x000fe40000000065 */
[----:B------:R-:W-:Y:S02]  /*225d0*/  @!P5 PRMT R90, R215, 0x5410, RZ ;  /* 0x00005410d75ad816 */ /* 0x000fe400000000ff */
[----:B------:R-:W-:Y:S02]  /*225e0*/  ISETP.LE.U32.AND P5, PT, R131, UR13, PT ;  /* 0x0000000d83007c0c */ /* 0x000fe4000bfa3070 */
[----:B------:R-:W-:Y:S02]  /*225f0*/  @!P1 PRMT R89, R217, 0x5410, RZ ;  /* 0x00005410d9599816 */ /* 0x000fe400000000ff */
[----:B------:R-:W-:Y:S02]  /*22600*/  ISETP.LE.U32.AND P1, PT, R80, UR13, PT ;  /* 0x0000000d50007c0c */ /* 0x000fe4000bf23070 */
[--C-:B------:R-:W-:Y:S02]  /*22610*/  HSET2.LE.AND R80, R140, R126.reuse, PT ;  /* 0x0000007e8c507233 */ /* 0x100fe40003803000 */
[----:B------:R-:W-:Y:S03]  /*22620*/  PRMT R107, R149, 0x7632, R107 ;  /* 0x00007632956b7816 */ /* 0x000fe6000000006b */
[----:B------:R-:W-:Y:S01]  /*22630*/  LOP3.LUT R80, R80, R143, RZ, 0xc0, !PT ;  /* 0x0000008f50507212 */ /* 0x000fe200078ec0ff */
[----:B---3--:R-:W-:Y:S05]  /*22640*/  @!P2 HADD2 R138, -R99.H0_H0, -RZ.H0_H0 ;  /* 0xa00000ff638aa230 */ /* 0x008fea0000000900 */
[----:B------:R-:W-:Y:S01]  /*22650*/  PRMT R207, R138, 0x7610, R207 ;  /* 0x000076108acf7816 */ /* 0x000fe200000000cf */
[----:B------:R1:W-:Y:S01]  /*22660*/  @!P2 STL.S16 [R1+0x104], R138 ;  /* 0x0001048a0100a387 */ /* 0x0003e20000100600 */
[----:B------:R-:W-:Y:S02]  /*22670*/  ISETP.LE.U32.AND P2, PT, R79, UR13, PT ;  /* 0x0000000d4f007c0c */ /* 0x000fe4000bf43070 */
[----:B------:R-:W-:Y:S01]  /*22680*/  @!P0 PRMT R99, R207, 0x5410, RZ ;  /* 0x00005410cf638816 */ /* 0x000fe200000000ff */
[----:B------:R2:W3:Y:S04]  /*22690*/  LDL.S16 R204, [R1+0x10c] ;  /* 0x00010c0001cc7983 */ /* 0x0004e80000100600 */
[----:B------:R2:W4:Y:S04]  /*226a0*/  LDL.S16 R196, [R1+0x110] ;  /* 0x0001100001c47983 */ /* 0x0005280000100600 */
[----:B------:R2:W2:Y:S01]  /*226b0*/  LDL.S16 R203, [R1+0x114] ;  /* 0x0001140001cb7983 */ /* 0x0004a20000100600 */
[----:B-1----:R-:W-:Y:S02]  /*226c0*/  LOP3.LUT R138, R110, 0xffff, RZ, 0xc0, !PT ;  /* 0x0000ffff6e8a7812 */ /* 0x002fe400078ec0ff */
[----:B------:R-:W-:Y:S02]  /*226d0*/  PRMT R111, R83, 0x5410, R82 ;  /* 0x00005410536f7816 */ /* 0x000fe40000000052 */
[----:B------:R-:W-:Y:S02]  /*226e0*/  @!P6 PRMT R83, R238, 0x5410, RZ ;  /* 0x00005410ee53e816 */ /* 0x000fe400000000ff */
[----:B------:R-:W-:Y:S02]  /*226f0*/  ISETP.LE.U32.AND P6, PT, R162, UR13, PT ;  /* 0x0000000da2007c0c */ /* 0x000fe4000bfc3070 */
[----:B------:R-:W-:Y:S01]  /*22700*/  SHF.R.U32.HI R110, RZ, 0x10, R106 ;  /* 0x00000010ff6e7819 */ /* 0x000fe2000001166a */
[----:B------:R1:W-:Y:S10]  /*22710*/  STG.E.U16 desc[UR28][R154.64+0x20], R83 ;  /* 0x000020539a007986 */ /* 0x0003f4000c10151c */
[----:B------:R-:W-:Y:S02]  /*22720*/  @!P6 PRMT R75, R241, 0x5410, RZ ;  /* 0x00005410f14be816 */ /* 0x000fe400000000ff */
[----:B------:R-:W-:Y:S11]  /*22730*/  LOP3.LUT P6, RZ, R183, 0x200000, RZ, 0xc0, !PT ;  /* 0x00200000b7ff7812 */ /* 0x000ff600078cc0ff */
[----:B------:R-:W-:Y:S02]  /*22740*/  @!UPT UIADD3 URZ, URZ, URZ, URZ ;  /* 0x0000003f3f3ff290 */ /* 0x000fe4000fffe03f */
[----:B------:R-:W-:Y:S02]  /*22750*/  @!P6 PRMT R85, R222, 0x5410, RZ ;  /* 0x00005410de55e816 */ /* 0x000fe400000000ff */
[----:B------:R-:W-:Y:S01]  /*22760*/  ISETP.LE.U32.AND P6, PT, R130, UR13, PT ;  /* 0x0000000d82007c0c */ /* 0x000fe2000bfc3070 */
[----:B------:R-:W-:Y:S01]  /*22770*/  IMAD.WIDE.U32 R130, R167, -0x2daee0ad, RZ ;  /* 0xd2511f53a7827825 */ /* 0x000fe200078e00ff */
[--C-:B-1----:R-:W-:Y:S01]  /*22780*/  HSET2.LE.AND R83, R144, R126.reuse, PT ;  /* 0x0000007e90537233 */ /* 0x102fe20003803000 */
[----:B------:R-:W-:Y:S04]  /*22790*/  MUFU.EX2 R167, R249 ;  /* 0x000000f900a77308 */ /* 0x000fe80000000800 */
[----:B------:R-:W-:Y:S06]  /*227a0*/  LOP3.LUT R83, R83, R100, RZ, 0xc0, !PT ;  /* 0x0000006453537212 */ /* 0x000fec00078ec0ff */
[----:B------:R-:W-:Y:S02]  /*227b0*/  @!P6 PRMT R92, R214, 0x5410, RZ ;  /* 0x00005410d65ce816 */ /* 0x000fe400000000ff */
[----:B------:R-:W-:Y:S02]  /*227c0*/  ISETP.LE.U32.AND P6, PT, R121, UR13, PT ;  /* 0x0000000d79007c0c */ /* 0x000fe4000bfc3070 */
[----:B------:R-:W-:Y:S02]  /*227d0*/  PRMT R121, R93, 0x5410, R94 ;  /* 0x000054105d797816 */ /* 0x000fe4000000005e */
[----:B------:R-:W-:Y:S02]  /*227e0*/  @!P5 PRMT R93, R213, 0x5410, RZ ;  /* 0x00005410d55dd816 */ /* 0x000fe400000000ff */
[----:B------:R-:W-:Y:S02]  /*227f0*/  ISETP.LE.U32.AND P5, PT, R81, UR13, PT ;  /* 0x0000000d51007c0c */ /* 0x000fe4000bfa3070 */
[--C-:B------:R-:W-:Y:S05]  /*22800*/  HSET2.LE.AND R81, R137, R126.reuse, PT ;  /* 0x0000007e89517233 */ /* 0x100fea0003803000 */
[----:B------:R-:W-:Y:S02]  /*22810*/  @!P6 PRMT R94, R212, 0x5410, RZ ;  /* 0x00005410d45ee816 */ /* 0x000fe400000000ff */
[----:B------:R-:W-:Y:S02]  /*22820*/  ISETP.LE.U32.AND P6, PT, R122, UR13, PT ;  /* 0x0000000d7a007c0c */ /* 0x000fe4000bfc3070 */
[----:B------:R-:W-:Y:S02]  /*22830*/  PRMT R122, R96, 0x5410, R0 ;  /* 0x00005410607a7816 */ /* 0x000fe40000000000 */
[----:B------:R-:W-:Y:S02]  /*22840*/  @!P4 PRMT R96, R211, 0x5410, RZ ;  /* 0x00005410d360c816 */ /* 0x000fe400000000ff */
[----:B------:R-:W-:Y:S02]  /*22850*/  ISETP.LE.U32.AND P4, PT, R123, UR13, PT ;  /* 0x0000000d7b007c0c */ /* 0x000fe4000bf83070 */
[----:B------:R-:W-:Y:S02]  /*22860*/  PRMT R123, R102, 0x5410, R103 ;  /* 0x00005410667b7816 */ /* 0x000fe40000000067 */
[----:B------:R-:W-:Y:S03]  /*22870*/  LOP3.LUT R81, R81, R105, RZ, 0xc0, !PT ;  /* 0x0000006951517212 */ /* 0x000fe600078ec0ff */
[----:B------:R-:W-:Y:S02]  /*22880*/  @!P6 PRMT R0, R210, 0x5410, RZ ;  /* 0x00005410d200e816 */ /* 0x000fe400000000ff */
[----:B------:R-:W-:Y:S04]  /*22890*/  ISETP.LE.U32.AND P6, PT, R119, UR13, PT ;  /* 0x0000000d77007c0c */ /* 0x000fe8000bfc3070 */
[----:B------:R-:W-:Y:S09]  /*228a0*/  @!P4 PRMT R97, R209, 0x5410, RZ ;  /* 0x00005410d161c816 */ /* 0x000ff200000000ff */
[----:B------:R-:W-:Y:S02]  /*228b0*/  @!P6 PRMT R98, R208, 0x5410, RZ ;  /* 0x00005410d062e816 */ /* 0x000fe400000000ff */
[----:B------:R-:W-:Y:S01]  /*228c0*/  ISETP.LE.U32.AND P6, PT, R79, UR13, PT ;  /* 0x0000000d4f007c0c */ /* 0x000fe2000bfc3070 */
[----:B---3--:R-:W-:Y:S05]  /*228d0*/  @!P2 HADD2 R204, -R101.H0_H0, -RZ.H0_H0 ;  /* 0xa00000ff65cca230 */ /* 0x008fea0000000900 */
[----:B------:R-:W-:Y:S01]  /*228e0*/  PRMT R206, R204, 0x7610, R206 ;  /* 0x00007610ccce7816 */ /* 0x000fe200000000ce */
[----:B------:R-:W-:Y:S01]  /*228f0*/  @!P2 STL.S16 [R1+0x10c], R204 ;  /* 0x00010ccc0100a387 */ /* 0x000fe20000100600 */
[----:B------:R-:W-:Y:S05]  /*22900*/  ISETP.LE.U32.AND P2, PT, R127, UR13, PT ;  /* 0x0000000d7f007c0c */ /* 0x000fea000bf43070 */
[----:B------:R-:W-:Y:S02]  /*22910*/  @!P6 PRMT R101, R206, 0x5410, RZ ;  /* 0x00005410ce65e816 */ /* 0x000fe400000000ff */
[C---:B------:R-:W-:Y:S06]  /*22920*/  ISETP.LE.U32.AND P6, PT, R77.reuse, UR13, PT ;  /* 0x0000000d4d007c0c */ /* 0x040fec000bfc3070 */
[----:B----4-:R-:W-:Y:S05]  /*22930*/  @!P2 HADD2 R196, -R102.H0_H0, -RZ.H0_H0 ;  /* 0xa00000ff66c4a230 */ /* 0x010fea0000000900 */
[----:B------:R-:W-:Y:S01]  /*22940*/  PRMT R205, R196, 0x7610, R205 ;  /* 0x00007610c4cd7816 */ /* 0x000fe200000000cd */
[----:B------:R1:W-:Y:S01]  /*22950*/  @!P2 STL.S16 [R1+0x110], R196 ;  /* 0x000110c40100a387 */ /* 0x0003e20000100600 */
[----:B------:R-:W-:Y:S11]  /*22960*/  ISETP.LE.U32.AND P2, PT, R77, UR13, PT ;  /* 0x0000000d4d007c0c */ /* 0x000ff6000bf43070 */
[----:B------:R-:W-:Y:S02]  /*22970*/  @!UPT UIADD3 URZ, URZ, URZ, URZ ;  /* 0x0000003f3f3ff290 */ /* 0x000fe4000fffe03f */
[----:B--2---:R-:W-:Y:S05]  /*22980*/  @!P2 HADD2 R203, -R103.H0_H0, -RZ.H0_H0 ;  /* 0xa00000ff67cba230 */ /* 0x004fea0000000900 */
[----:B------:R-:W-:Y:S01]  /*22990*/  PRMT R135, R203, 0x7610, R135 ;  /* 0x00007610cb877816 */ /* 0x000fe20000000087 */
[----:B------:R-:W-:Y:S03]  /*229a0*/  @!P2 STL.S16 [R1+0x114], R203 ;  /* 0x000114cb0100a387 */ /* 0x000fe60000100600 */
[----:B------:R-:W-:Y:S02]  /*229b0*/  @!P6 PRMT R103, R135, 0x5410, RZ ;  /* 0x000054108767e816 */ /* 0x000fe400000000ff */
[----:B-1----:R-:W-:Y:S02]  /*229c0*/  LOP3.LUT R196, R106, 0xff, RZ, 0xc0, !PT ;  /* 0x000000ff6ac47812 */ /* 0x002fe400078ec0ff */
[----:B------:R-:W1:Y:S02]  /*229d0*/  MUFU.EX2 R106, R237 ;  /* 0x000000ed006a7308 */ /* 0x000e640000000800 */
[C---:B-1----:R-:W-:Y:S01]  /*229e0*/  F2FP.F16.F32.PACK_AB R104, R106.reuse, R104 ;  /* 0x000000686a68723e */ /* 0x042fe200000000ff */
[----:B------:R-:W-:Y:S01]  /*229f0*/  FADD.FTZ R204, R106, R78 ;  /* 0x0000004e6acc7221 */ /* 0x000fe20000010000 */
[----:B------:R-:W-:Y:S02]  /*22a00*/  IADD3 R106, P2, R152, -0x80, RZ ;  /* 0xffffff80986a7810 */ /* 0x000fe40007f5e0ff */
[----:B------:R-:W-:Y:S02]  /*22a10*/  PRMT R105, R104, 0x7632, R105 ;  /* 0x0000763268697816 */ /* 0x000fe40000000069 */
[----:B------:R-:W-:Y:S01]  /*22a20*/  IADD3.X R78, R153, -0x1, RZ, P2, !PT ;  /* 0xffffffff994e7810 */ /* 0x000fe200017fe4ff */
[----:B------:R1:W-:Y:S01]  /*22a30*/  STL [R1+0x100], R106 ;  /* 0x0001006a01007387 */ /* 0x0003e20000100800 */
[----:B------:R-:W-:Y:S03]  /*22a40*/  ISETP.LE.U32.AND P2, PT, R164, UR13, PT ;  /* 0x0000000da4007c0c */ /* 0x000fe6000bf43070 */
[----:B------:R2:W-:Y:S04]  /*22a50*/  STL [R1+0xfc], R78 ;  /* 0x0000fc4e01007387 */ /* 0x0005e80000100800 */
[----:B------:R3:W4:Y:S06]  /*22a60*/  LDL.S16 R119, [R1+0x5c] ;  /* 0x00005c0001777983 */ /* 0x00072c0000100600 */
[----:B------:R-:W-:Y:S02]  /*22a70*/  @!P2 PRMT R82, R218, 0x5410, RZ ;  /* 0x00005410da52a816 */ /* 0x000fe400000000ff */
[----:B------:R-:W-:Y:S03]  /*22a80*/  ISETP.LE.U32.AND P2, PT, R161, UR13, PT ;  /* 0x0000000da1007c0c */ /* 0x000fe6000bf43070 */
[----:B------:R3:W-:Y:S04]  /*22a90*/  STG.E.U16 desc[UR28][R154.64+0x22], R82 ;  /* 0x000022529a007986 */ /* 0x0007e8000c10151c */
[----:B------:R3:W-:Y:S01]  /*22aa0*/  STG.E.U16 desc[UR28][R158.64+0x1e], R75 ;  /* 0x00001e4b9e007986 */ /* 0x0007e2000c10151c */
[----:B-1----:R-:W1:Y:S05]  /*22ab0*/  MUFU.EX2 R106, R233 ;  /* 0x000000e9006a7308 */ /* 0x002e6a0000000800 */
[----:B------:R-:W-:Y:S01]  /*22ac0*/  @!P2 PRMT R74, R240, 0x5410, RZ ;  /* 0x00005410f04aa816 */ /* 0x000fe200000000ff */
[----:B--2---:R-:W-:Y:S01]  /*22ad0*/  FADD.FTZ R78, R109, R134 ;  /* 0x000000866d4e7221 */ /* 0x004fe20000010000 */
[C---:B------:R-:W-:Y:S02]  /*22ae0*/  LOP3.LUT P2, RZ, R183.reuse, 0x100000, RZ, 0xc0, !PT ;  /* 0x00100000b7ff7812 */ /* 0x040fe4000784c0ff */
[----:B------:R-:W-:Y:S01]  /*22af0*/  LOP3.LUT R183, R183, 0xfff7ffff, RZ, 0xc0, !PT ;  /* 0xfff7ffffb7b77812 */ /* 0x000fe200078ec0ff */
[----:B------:R2:W-:Y:S01]  /*22b00*/  STG.E.U16 desc[UR28][R158.64+0x20], R74 ;  /* 0x0000204a9e007986 */ /* 0x0005e2000c10151c */
[C---:B-1----:R-:W-:Y:S01]  /*22b10*/  F2FP.F16.F32.PACK_AB R109, R106.reuse, R109 ;  /* 0x0000006d6a6d723e */ /* 0x042fe200000000ff */
[----:B------:R-:W-:Y:S08]  /*22b20*/  FADD.FTZ R203, R106, R78 ;  /* 0x0000004e6acb7221 */ /* 0x000ff00000010000 */
[----:B------:R-:W-:Y:S02]  /*22b30*/  @!P2 PRMT R76, R224, 0x5410, RZ ;  /* 0x00005410e04ca816 */ /* 0x000fe400000000ff */
[----:B------:R-:W-:Y:S01]  /*22b40*/  ISETP.LE.U32.AND P2, PT, R160, UR13, PT ;  /* 0x0000000da0007c0c */ /* 0x000fe2000bf43070 */
[----:B------:R-:W-:Y:S01]  /*22b50*/  IMAD.WIDE.U32 R160, R193, -0x2daee0ad, RZ ;  /* 0xd2511f53c1a07825 */ /* 0x000fe200078e00ff */
[--C-:B---3--:R-:W-:Y:S01]  /*22b60*/  HSET2.LE.AND R82, R145, R126.reuse, PT ;  /* 0x0000007e91527233 */ /* 0x108fe20003803000 */
[----:B------:R-:W-:Y:S01]  /*22b70*/  STG.E.U16 desc[UR28][R156.64+0x20], R76 ;  /* 0x0000204c9c007986 */ /* 0x000fe2000c10151c */
[--C-:B------:R-:W-:Y:S01]  /*22b80*/  HSET2.LE.AND R75, R147, R126.reuse, PT ;  /* 0x0000007e934b7233 */ /* 0x100fe20003803000 */
[----:B------:R-:W-:Y:S01]  /*22b90*/  MUFU.EX2 R193, R173 ;  /* 0x000000ad00c17308 */ /* 0x000fe20000000800 */
[----:B------:R-:W-:Y:S01]  /*22ba0*/  PRMT R106, R150, 0x7632, R106 ;  /* 0x00007632966a7816 */ /* 0x000fe2000000006a */
[----:B------:R-:W1:Y:S01]  /*22bb0*/  LDSM.16.MT88.4 R76, [R169+0x6000] ;  /* 0x00600000a94c783b */ /* 0x000e620000004200 */
[----:B------:R-:W-:Y:S02]  /*22bc0*/  LOP3.LUT R82, R82, R95, RZ, 0xc0, !PT ;  /* 0x0000005f52527212 */ /* 0x000fe400078ec0ff */
[----:B------:R-:W-:Y:S02]  /*22bd0*/  LOP3.LUT R95, R131, UR22, R200, 0x96, !PT ;  /* 0x00000016835f7c12 */ /* 0x000fe4000f8e96c8 */
[----:B------:R-:W-:Y:S02]  /*22be0*/  LOP3.LUT R75, R75, R87, RZ, 0xc0, !PT ;  /* 0x000000574b4b7212 */ /* 0x000fe400078ec0ff */
[----:B------:R-:W-:Y:S02]  /*22bf0*/  @!P2 PRMT R84, R223, 0x5410, RZ ;  /* 0x00005410df54a816 */ /* 0x000fe400000000ff */
[----:B--2---:R-:W-:Y:S02]  /*22c00*/  LOP3.LUT R74, R139, 0xff, RZ, 0xc0, !PT ;  /* 0x000000ff8b4a7812 */ /* 0x004fe400078ec0ff */
[----:B------:R-:W-:Y:S01]  /*22c10*/  ISETP.LE.U32.AND P2, PT, R136, UR13, PT ;  /* 0x0000000d88007c0c */ /* 0x000fe2000bf43070 */
[----:B------:R-:W-:Y:S01]  /*22c20*/  STG.E.U16 desc[UR28][R156.64+0x22], R84 ;  /* 0x000022549c007986 */ /* 0x000fe2000c10151c */
[----:B------:R-:W-:Y:S02]  /*22c30*/  ISETP.LE.U32.AND P3, PT, R74, UR13, PT ;  /* 0x0000000d4a007c0c */ /* 0x000fe4000bf63070 */
[----:B------:R-:W-:Y:S01]  /*22c40*/  LOP3.LUT R74, R110, 0xff, RZ, 0xc0, !PT ;  /* 0x000000ff6e4a7812 */ /* 0x000fe200078ec0ff */
[----:B------:R2:W3:Y:S01]  /*22c50*/  LDL.S16 R136, [R1+0x6c] ;  /* 0x00006c0001887983 */ /* 0x0004e20000100600 */
[----:B------:R-:W-:Y:S02]  /*22c60*/  PRMT R110, R112, 0x7632, R110 ;  /* 0x00007632706e7816 */ /* 0x000fe4000000006e */
[----:B------:R-:W-:Y:S01]  /*22c70*/  ISETP.LE.U32.AND P4, PT, R74, UR13, PT ;  /* 0x0000000d4a007c0c */ /* 0x000fe2000bf83070 */
[----:B------:R-:W-:Y:S01]  /*22c80*/  STG.E.U16 desc[UR28][R152.64+0x30], R85 ;  /* 0x0000305598007986 */ /* 0x000fe2000c10151c */
[----:B------:R-:W-:Y:S02]  /*22c90*/  SHF.R.U32.HI R74, RZ, 0x8, R133 ;  /* 0x00000008ff4a7819 */ /* 0x000fe40000011685 */
[----:B------:R-:W-:Y:S01]  /*22ca0*/  SHF.R.U32.HI R87, RZ, 0x8, R138 ;  /* 0x00000008ff577819 */ /* 0x000fe2000001168a */
[----:B------:R2:W2:Y:S01]  /*22cb0*/  LDL.S16 R133, [R1+0x98] ;  /* 0x0000980001857983 */ /* 0x0004a20000100600 */
[----:B------:R-:W-:Y:S02]  /*22cc0*/  @P2 LOP3.LUT R183, R183, 0x80000, RZ, 0xfc, !PT ;  /* 0x00080000b7b72812 */ /* 0x000fe400078efcff */
[----:B------:R-:W-:Y:S01]  /*22cd0*/  ISETP.LE.U32.AND P2, PT, R127, UR13, PT ;  /* 0x0000000d7f007c0c */ /* 0x000fe2000bf43070 */
[----:B------:R1:W-:Y:S01]  /*22ce0*/  STG.E.U16 desc[UR28][R152.64+0x32], R3 ;  /* 0x0000320398007986 */ /* 0x0003e2000c10151c */
[----:B------:R-:W-:Y:S02]  /*22cf0*/  LOP3.LUT R74, R74, 0xffff, RZ, 0xc0, !PT ;  /* 0x0000ffff4a4a7812 */ /* 0x000fe400078ec0ff */
[----:B------:R-:W-:Y:S01]  /*22d00*/  PRMT R146, R146, 0x5410, R87 ;  /* 0x0000541092927816 */ /* 0x000fe20000000057 */
[----:B------:R1:W-:Y:S01]  /*22d10*/  STG.E.U16 desc[UR28][R154.64+0x30], R2 ;  /* 0x000030029a007986 */ /* 0x0003e2000c10151c */
[----:B------:R-:W-:Y:S02]  /*22d20*/  ISETP.LE.U32.AND P0, PT, R74, UR13, PT ;  /* 0x0000000d4a007c0c */ /* 0x000fe4000bf03070 */
[--C-:B------:R-:W-:Y:S01]  /*22d30*/  HSET2.LE.AND R74, R148, R126.reuse, PT ;  /* 0x0000007e944a7233 */ /* 0x100fe20003803000 */
[----:B------:R-:W-:Y:S04]  /*22d40*/  STG.E.U16 desc[UR28][R154.64+0x32], R88 ;  /* 0x000032589a007986 */ /* 0x000fe8000c10151c */
[----:B------:R-:W-:Y:S01]  /*22d50*/  @!P2 PRMT R102, R205, 0x5410, RZ ;  /* 0x00005410cd66a816 */ /* 0x000fe200000000ff */
[----:B------:R-:W-:Y:S01]  /*22d60*/  STG.E.U16 desc[UR28][R158.64+0x2e], R89 ;  /* 0x00002e599e007986 */ /* 0x000fe2000c10151c */
[----:B------:R-:W-:Y:S02]  /*22d70*/  LOP3.LUT P2, RZ, R183, 0x80000, RZ, 0xc0, !PT ;  /* 0x00080000b7ff7812 */ /* 0x000fe4000784c0ff */
[----:B------:R-:W-:Y:S01]  /*22d80*/  LOP3.LUT R74, R74, R86, RZ, 0xc0, !PT ;  /* 0x000000564a4a7212 */ /* 0x000fe200078ec0ff */
[----:B------:R-:W-:Y:S01]  /*22d90*/  STG.E.U16 desc[UR28][R158.64+0x30], R91 ;  /* 0x0000305b9e007986 */ /* 0x000fe2000c10151c */
[----:B------:R-:W-:Y:S03]  /*22da0*/  LOP3.LUT R86, R141, 0xff, RZ, 0xc0, !PT ;  /* 0x000000ff8d567812 */ /* 0x000fe600078ec0ff */
[----:B------:R-:W-:Y:S01]  /*22db0*/  STG.E.U16 desc[UR28][R156.64+0x32], R92 ;  /* 0x0000325c9c007986 */ /* 0x000fe2000c10151c */
[----:B------:R-:W-:Y:S01]  /*22dc0*/  PRMT R142, R86, 0x5410, R142 ;  /* 0x00005410568e7816 */ /* 0x000fe2000000008e */
[-C--:B-1----:R-:W-:Y:S02]  /*22dd0*/  HMMA.16816.F32 R4, R72, R76.reuse, R4 ;  /* 0x0000004c4804723c */ /* 0x082fe40000001804 */
[----:B------:R-:W1:Y:S03]  /*22de0*/  LDSM.16.MT88.4 R84, [R172+0x6000] ;  /* 0x00600000ac54783b */ /* 0x000e660000004200 */
[----:B------:R-:W-:Y:S01]  /*22df0*/  LOP3.LUT R3, R95, 0xff, RZ, 0xc0, !PT ;  /* 0x000000ff5f037812 */ /* 0x000fe200078ec0ff */
[C---:B------:R-:W-:Y:S04]  /*22e00*/  HMMA.16816.F32 R8, R80.reuse, R76, R8 ;  /* 0x0000004c5008723c */ /* 0x040fe80000001808 */
[----:B------:R-:W-:Y:S01]  /*22e10*/  ISETP.LE.U32.AND P6, PT, R3, UR13, PT ;  /* 0x0000000d03007c0c */ /* 0x000fe2000bfc3070 */
[----:B------:R-:W-:Y:S01]  /*22e20*/  STG.E.U16 desc[UR28][R156.64+0x30], R90 ;  /* 0x0000305a9c007986 */ /* 0x000fe2000c10151c */
[C---:B------:R-:W-:Y:S01]  /*22e30*/  LOP3.LUT R2, R120.reuse, 0xffff, RZ, 0xc0, !PT ;  /* 0x0000ffff78027812 */ /* 0x040fe200078ec0ff */
[-C--:B------:R-:W-:Y:S02]  /*22e40*/  HMMA.16816.F32 R12, R80, R78.reuse, R12 ;  /* 0x0000004e500c723c */ /* 0x080fe4000000180c */
[----:B------:R-:W-:Y:S02]  /*22e50*/  STG.E.U16 desc[UR28][R152.64+0x40], R93 ;  /* 0x0000405d98007986 */ /* 0x000fe4000c10151c */
[----:B------:R-:W-:Y:S02]  /*22e60*/  LOP3.LUT R3, R120, 0xff, RZ, 0xc0, !PT ;  /* 0x000000ff78037812 */ /* 0x000fe400078ec0ff */
[----:B------:R-:W-:Y:S01]  /*22e70*/  SHF.R.U32.HI R2, RZ, 0x8, R2 ;  /* 0x00000008ff027819 */ /* 0x000fe20000011602 */
[----:B------:R-:W-:Y:S01]  /*22e80*/  STG.E.U16 desc[UR28][R152.64+0x42], R94 ;  /* 0x0000425e98007986 */ /* 0x000fe2000c10151c */
[----:B------:R-:W-:Y:S01]  /*22e90*/  LOP3.LUT R77, R128, 0xffff, RZ, 0xc0, !PT ;  /* 0x0000ffff804d7812 */ /* 0x000fe200078ec0ff */
[C---:B------:R-:W-:Y:S02]  /*22ea0*/  HMMA.16816.F32 R16, R72.reuse, R78, R16 ;  /* 0x0000004e4810723c */ /* 0x040fe40000001810 */
[----:B------:R1:W-:Y:S02]  /*22eb0*/  STG.E.U16 desc[UR28][R154.64+0x42], R0 ;  /* 0x000042009a007986 */ /* 0x0003e4000c10151c */
[----:B------:R-:W-:Y:S02]  /*22ec0*/  PRMT R135, R3, 0x5410, R2 ;  /* 0x0000541003877816 */ /* 0x000fe40000000002 */
[----:B------:R-:W-:Y:S01]  /*22ed0*/  PRMT R3, R149, 0x7610, R3 ;  /* 0x0000761095037816 */ /* 0x000fe20000000003 */
[----:B------:R1:W-:Y:S01]  /*22ee0*/  STG.E.U16 desc[UR28][R154.64+0x40], R96 ;  /* 0x000040609a007986 */ /* 0x0003e2000c10151c */
[--C-:B------:R-:W-:Y:S03]  /*22ef0*/  SHF.R.U32.HI R2, RZ, 0x10, R120.reuse ;  /* 0x00000010ff027819 */ /* 0x100fe60000011678 */
[----:B------:R-:W-:Y:S01]  /*22f00*/  SHF.R.U32.HI R120, RZ, 0x18, R120 ;  /* 0x00000018ff787819 */ /* 0x000fe20000011678 */
[----:B------:R-:W-:Y:S01]  /*22f10*/  STG.E.U16 desc[UR28][R158.64+0x3e], R97 ;  /* 0x00003e619e007986 */ /* 0x000fe2000c10151c */
[----:B------:R-:W-:Y:S02]  /*22f20*/  LOP3.LUT R2, R2, 0xff, RZ, 0xc0, !PT ;  /* 0x000000ff02027812 */ /* 0x000fe400078ec0ff */
[----:B------:R-:W-:Y:S01]  /*22f30*/  LOP3.LUT R76, R128, 0xff, RZ, 0xc0, !PT ;  /* 0x000000ff804c7812 */ /* 0x000fe200078ec0ff */
[----:B------:R-:W-:Y:S01]  /*22f40*/  STG.E.U16 desc[UR28][R158.64+0x40], R98 ;  /* 0x000040629e007986 */ /* 0x000fe2000c10151c */
[----:B------:R-:W-:Y:S02]  /*22f50*/  SHF.R.U32.HI R77, RZ, 0x8, R77 ;  /* 0x00000008ff4d7819 */ /* 0x000fe4000001164d */
[----:B------:R-:W-:Y:S01]  /*22f60*/  PRMT R134, R2, 0x5410, R120 ;  /* 0x0000541002867816 */ /* 0x000fe20000000078 */
[----:B------:R-:W-:Y:S01]  /*22f70*/  STG.E.U16 desc[UR28][R156.64+0x40], R99 ;  /* 0x000040639c007986 */ /* 0x000fe2000c10151c */
[----:B------:R-:W-:Y:S01]  /*22f80*/  LOP3.LUT R2, R95, 0xffff, RZ, 0xc0, !PT ;  /* 0x0000ffff5f027812 */ /* 0x000fe200078ec0ff */
[-C--:B-1----:R-:W-:Y:S02]  /*22f90*/  HMMA.16816.F32 R20, R72, R84.reuse, R20 ;  /* 0x000000544814723c */ /* 0x082fe40000001814 */
[----:B------:R-:W-:Y:S01]  /*22fa0*/  STG.E.U16 desc[UR28][R156.64+0x42], R101 ;  /* 0x000042659c007986 */ /* 0x000fe2000c10151c */
[----:B------:R-:W-:Y:S03]  /*22fb0*/  SHF.R.U32.HI R2, RZ, 0x8, R2 ;  /* 0x00000008ff027819 */ /* 0x000fe60000011602 */
[----:B------:R-:W-:Y:S01]  /*22fc0*/  STG.E.U16 desc[UR28][R152.64+0x50], R102 ;  /* 0x0000506698007986 */ /* 0x000fe2000c10151c */
[----:B------:R-:W-:Y:S01]  /*22fd0*/  LOP3.LUT R88, R2, 0xffff, RZ, 0xc0, !PT ;  /* 0x0000ffff02587812 */ /* 0x000fe200078ec0ff */
[C---:B------:R-:W-:Y:S02]  /*22fe0*/  HMMA.16816.F32 R24, R80.reuse, R84, R24 ;  /* 0x000000545018723c */ /* 0x040fe40000001818 */
[----:B------:R-:W-:Y:S02]  /*22ff0*/  STG.E.U16 desc[UR28][R152.64+0x52], R103 ;  /* 0x0000526798007986 */ /* 0x000fe4000c10151c */
[--C-:B------:R-:W-:Y:S02]  /*23000*/  SHF.R.U32.HI R2, RZ, 0x18, R95.reuse ;  /* 0x00000018ff027819 */ /* 0x100fe4000001165f */
[----:B------:R-:W-:Y:S01]  /*23010*/  LOP3.LUT R0, R194, 0xff, RZ, 0xc0, !PT ;  /* 0x000000ffc2007812 */ /* 0x000fe200078ec0ff */
[-C--:B------:R-:W-:Y:S01]  /*23020*/  HMMA.16816.F32 R28, R80, R86.reuse, R28 ;  /* 0x00000056501c723c */ /* 0x080fe2000000181c */
[----:B------:R-:W-:Y:S03]  /*23030*/  MUFU.EX2 R194, R250 ;  /* 0x000000fa00c27308 */ /* 0x000fe60000000800 */
[----:B------:R-:W-:Y:S02]  /*23040*/  SHF.R.U32.HI R84, RZ, 0x10, R95 ;  /* 0x00000010ff547819 */ /* 0x000fe4000001165f */
[----:B------:R-:W-:Y:S01]  /*23050*/  LOP3.LUT R96, R130, 0xffff, RZ, 0xc0, !PT ;  /* 0x0000ffff82607812 */ /* 0x000fe200078ec0ff */
[C---:B------:R-:W-:Y:S04]  /*23060*/  HMMA.16816.F32 R32, R72.reuse, R86, R32 ;  /* 0x000000564820723c */ /* 0x040fe80000001820 */
[----:B------:R-:W-:Y:S01]  /*23070*/  LOP3.LUT R84, R84, 0xff, RZ, 0xc0, !PT ;  /* 0x000000ff54547812 */ /* 0x000fe200078ec0ff */
[----:B----4-:R-:W-:Y:S06]  /*23080*/  @!P3 HADD2 R119, -R112.H0_H0, -RZ.H0_H0 ;  /* 0xa00000ff7077b230 */ /* 0x010fec0000000900 */
[----:B------:R-:W-:Y:S01]  /*23090*/  PRMT R100, R119, 0x7610, R100 ;  /* 0x0000761077647816 */ /* 0x000fe20000000064 */
[----:B------:R1:W-:Y:S04]  /*230a0*/  @!P3 STL.S16 [R1+0x5c], R119 ;  /* 0x00005c770100b387 */ /* 0x0003e80000100600 */
[----:B------:R4:W4:Y:S01]  /*230b0*/  LDL.S16 R127, [R1+0x68] ;  /* 0x00006800017f7983 */ /* 0x0009220000100600 */
[----:B-1----:R-:W-:Y:S02]  /*230c0*/  PRMT R119, R112, 0x5410, R110 ;  /* 0x0000541070777816 */ /* 0x002fe4000000006e */
[----:B------:R-:W-:Y:S02]  /*230d0*/  @!P3 PRMT R112, R100, 0x5410, RZ ;  /* 0x000054106470b816 */ /* 0x000fe400000000ff */
[----:B------:R-:W-:Y:S01]  /*230e0*/  ISETP.LE.U32.AND P3, PT, R2, UR13, PT ;  /* 0x0000000d02007c0c */ /* 0x000fe2000bf63070 */
[----:B------:R1:W4:Y:S01]  /*230f0*/  LDL.S16 R100, [R1+0x64] ;  /* 0x0000640001647983 */ /* 0x0003220000100600 */
[----:B------:R-:W-:Y:S02]  /*23100*/  PRMT R2, R150, 0x7610, R2 ;  /* 0x0000761096027816 */ /* 0x000fe40000000002 */
[----:B------:R-:W1:Y:S01]  /*23110*/  MUFU.EX2 R150, R244 ;  /* 0x000000f400967308 */ /* 0x000e620000000800 */
[----:B------:R-:W-:Y:S01]  /*23120*/  STG.E.U16 desc[UR28][R154.64+0x50], R112 ;  /* 0x000050709a007986 */ /* 0x000fe2000c10151c */
[----:B-1----:R-:W-:Y:S01]  /*23130*/  FADD.FTZ R162, R150, R199 ;  /* 0x000000c796a27221 */ /* 0x002fe20000010000 */
[----:B---3--:R-:W-:Y:S02]  /*23140*/  @!P1 HADD2 R136, -R3.H0_H0, -RZ.H0_H0 ;  /* 0xa00000ff03889230 */ /* 0x008fe40000000900 */
[----:B--2---:R-:W-:Y:S05]  /*23150*/  @!P2 HADD2 R133, -R110.H0_H0, -RZ.H0_H0 ;  /* 0xa00000ff6e85a230 */ /* 0x004fea0000000900 */
[----:B------:R-:W-:Y:S01]  /*23160*/  PRMT R120, R133, 0x7610, R120 ;  /* 0x0000761085787816 */ /* 0x000fe20000000078 */
[----:B------:R1:W-:Y:S03]  /*23170*/  @!P2 STL.S16 [R1+0x98], R133 ;  /* 0x000098850100a387 */ /* 0x0003e60000100600 */
[----:B------:R-:W-:Y:S01]  /*23180*/  @!P2 PRMT R110, R120, 0x5410, RZ ;  /* 0x00005410786ea816 */ /* 0x000fe200000000ff */
[----:B------:R2:W-:Y:S01]  /*23190*/  @!P1 STL.S16 [R1+0x6c], R136 ;  /* 0x00006c8801009387 */ /* 0x0005e20000100600 */
[----:B------:R-:W-:Y:S03]  /*231a0*/  PRMT R120, R3, 0x5410, R107 ;  /* 0x0000541003787816 */ /* 0x000fe6000000006b */
[----:B------:R3:W3:Y:S04]  /*231b0*/  LDL.S16 R137, [R1+0x60] ;  /* 0x0000600001897983 */ /* 0x0006e80000100600 */
[----:B------:R-:W-:Y:S01]  /*231c0*/  STG.E.U16 desc[UR28][R154.64+0x52], R110 ;  /* 0x0000526e9a007986 */ /* 0x000fe2000c10151c */
[----:B-1----:R-:W-:Y:S02]  /*231d0*/  PRMT R133, R76, 0x5410, R77 ;  /* 0x000054104c857816 */ /* 0x002fe4000000004d */
[----:B------:R-:W-:Y:S02]  /*231e0*/  PRMT R76, R136, 0x7610, R76 ;  /* 0x00007610884c7816 */ /* 0x000fe4000000004c */
[----:B--2---:R2:W2:Y:S02]  /*231f0*/  LDL.S16 R136, [R1+0x58] ;  /* 0x0000580001887983 */ /* 0x0044a40000100600 */
[----:B------:R-:W-:Y:S02]  /*23200*/  @!P1 PRMT R3, R76, 0x5410, RZ ;  /* 0x000054104c039816 */ /* 0x000fe400000000ff */
[----:B------:R-:W1:Y:S08]  /*23210*/  LDSM.16.MT88.4 R76, [R170+0x6000] ;  /* 0x00600000aa4c783b */ /* 0x000e700000004200 */
[----:B------:R-:W-:Y:S01]  /*23220*/  STG.E.U16 desc[UR28][R158.64+0x4e], R3 ;  /* 0x00004e039e007986 */ /* 0x000fe2000c10151c */
[-C--:B-1----:R-:W-:Y:S06]  /*23230*/  HMMA.16816.F32 R36, R72, R76.reuse, R36 ;  /* 0x0000004c4824723c */ /* 0x082fec0000001824 */
[C---:B------:R-:W-:Y:S06]  /*23240*/  HMMA.16816.F32 R40, R80.reuse, R76, R40 ;  /* 0x0000004c5028723c */ /* 0x040fec0000001828 */
[-C--:B------:R-:W-:Y:S05]  /*23250*/  HMMA.16816.F32 R44, R80, R78.reuse, R44 ;  /* 0x0000004e502c723c */ /* 0x080fea000000182c */
[--C-:B------:R-:W-:Y:S01]  /*23260*/  SHF.R.U32.HI R77, RZ, 0x10, R128.reuse ;  /* 0x00000010ff4d7819 */ /* 0x100fe20000011680 */
[C---:B------:R-:W-:Y:S05]  /*23270*/  HMMA.16816.F32 R48, R72.reuse, R78, R48 ;  /* 0x0000004e4830723c */ /* 0x040fea0000001830 */
[----:B------:R-:W-:Y:S02]  /*23280*/  SHF.R.U32.HI R128, RZ, 0x18, R128 ;  /* 0x00000018ff807819 */ /* 0x000fe40000011680 */
[----:B------:R-:W-:Y:S04]  /*23290*/  LOP3.LUT R77, R77, 0xff, RZ, 0xc0, !PT ;  /* 0x000000ff4d4d7812 */ /* 0x000fe800078ec0ff */
[----:B------:R-:W-:Y:S02]  /*232a0*/  PRMT R92, R77, 0x5410, R128 ;  /* 0x000054104d5c7816 */ /* 0x000fe40000000080 */
[----:B------:R-:W-:Y:S02]  /*232b0*/  PRMT R128, R104, 0x5410, R105 ;  /* 0x0000541068807816 */ /* 0x000fe40000000069 */
[--C-:B------:R-:W-:Y:S02]  /*232c0*/  HSET2.LE.AND R79, R165, R126.reuse, PT ;  /* 0x0000007ea54f7233 */ /* 0x100fe40003803000 */
[----:B------:R-:W-:Y:S03]  /*232d0*/  MUFU.EX2 R165, R251 ;  /* 0x000000fb00a57308 */ /* 0x000fe60000000800 */
[----:B------:R-:W-:Y:S01]  /*232e0*/  LOP3.LUT R79, R79, R113, RZ, 0xc0, !PT ;  /* 0x000000714f4f7212 */ /* 0x000fe200078ec0ff */
[----:B----4-:R-:W-:Y:S05]  /*232f0*/  @!P0 HADD2 R127, -R107.H0_H0, -RZ.H0_H0 ;  /* 0xa00000ff6b7f8230 */ /* 0x010fea0000000900 */
[----:B------:R-:W-:Y:S01]  /*23300*/  PRMT R89, R127, 0x7610, R89 ;  /* 0x000076107f597816 */ /* 0x000fe20000000059 */
[----:B------:R1:W-:Y:S03]  /*23310*/  @!P0 STL.S16 [R1+0x68], R127 ;  /* 0x0000687f01008387 */ /* 0x0003e60000100600 */
[----:B------:R-:W-:Y:S02]  /*23320*/  @!P0 PRMT R107, R89, 0x5410, RZ ;  /* 0x00005410596b8816 */ /* 0x000fe400000000ff */
[----:B------:R-:W-:Y:S01]  /*23330*/  ISETP.LE.U32.AND P0, PT, R84, UR13, PT ;  /* 0x0000000d54007c0c */ /* 0x000fe2000bf03070 */
[----:B------:R4:W4:Y:S04]  /*23340*/  LDL.S16 R89, [R1+0x4c] ;  /* 0x00004c0001597983 */ /* 0x0009280000100600 */
[----:B------:R-:W-:Y:S01]  /*23350*/  STG.E.U16 desc[UR28][R158.64+0x50], R107 ;  /* 0x0000506b9e007986 */ /* 0x000fe2000c10151c */
[----:B------:R-:W-:Y:S01]  /*23360*/  @!P4 HADD2 R100, -R2.H0_H0, -RZ.H0_H0 ;  /* 0xa00000ff0264c230 */ /* 0x000fe20000000900 */
[----:B-1----:R-:W-:Y:S04]  /*23370*/  LOP3.LUT R127, R161, UR22, R198, 0x96, !PT ;  /* 0x00000016a17f7c12 */ /* 0x002fe8000f8e96c6 */
[----:B------:R1:W-:Y:S01]  /*23380*/  @!P4 STL.S16 [R1+0x64], R100 ;  /* 0x000064640100c387 */ /* 0x0003e20000100600 */
[----:B------:R-:W-:Y:S02]  /*23390*/  PRMT R85, R100, 0x7610, R85 ;  /* 0x0000761064557816 */ /* 0x000fe40000000055 */
[C---:B------:R-:W-:Y:S02]  /*233a0*/  LOP3.LUT R84, R127.reuse, 0xff, RZ, 0xc0, !PT ;  /* 0x000000ff7f547812 */ /* 0x040fe400078ec0ff */
[----:B------:R-:W-:Y:S02]  /*233b0*/  LOP3.LUT R76, R127, 0xffff, RZ, 0xc0, !PT ;  /* 0x0000ffff7f4c7812 */ /* 0x000fe400078ec0ff */
[----:B------:R-:W-:Y:S02]  /*233c0*/  ISETP.LE.U32.AND P2, PT, R84, UR13, PT ;  /* 0x0000000d54007c0c */ /* 0x000fe4000bf43070 */
[----:B------:R-:W-:Y:S04]  /*233d0*/  SHF.R.U32.HI R76, RZ, 0x8, R76 ;  /* 0x00000008ff4c7819 */ /* 0x000fe8000001164c */
[----:B------:R-:W-:Y:S04]  /*233e0*/  LOP3.LUT R76, R76, 0xffff, RZ, 0xc0, !PT ;  /* 0x0000ffff4c4c7812 */ /* 0x000fe800078ec0ff */
[----:B------:R-:W-:Y:S02]  /*233f0*/  ISETP.LE.U32.AND P1, PT, R76, UR13, PT ;  /* 0x0000000d4c007c0c */ /* 0x000fe4000bf23070 */
[--C-:B------:R-:W-:Y:S02]  /*23400*/  SHF.R.U32.HI R76, RZ, 0x18, R127.reuse ;  /* 0x00000018ff4c7819 */ /* 0x100fe4000001167f */
[----:B------:R-:W-:Y:S02]  /*23410*/  SHF.R.U32.HI R127, RZ, 0x10, R127 ;  /* 0x00000010ff7f7819 */ /* 0x000fe4000001167f */
[----:B-1----:R-:W-:Y:S02]  /*23420*/  PRMT R100, R2, 0x5410, R106 ;  /* 0x0000541002647816 */ /* 0x002fe4000000006a */
[----:B------:R-:W-:Y:S02]  /*23430*/  @!P4 PRMT R2, R85, 0x5410, RZ ;  /* 0x000054105502c816 */ /* 0x000fe400000000ff */
[----:B------:R-:W-:Y:S01]  /*23440*/  ISETP.LE.U32.AND P4, PT, R88, UR13, PT ;  /* 0x0000000d58007c0c */ /* 0x000fe2000bf83070 */
[----:B------:R-:W1:Y:S01]  /*23450*/  LDSM.16.MT88.4 R84, [R171+0x6000] ;  /* 0x00600000ab54783b */ /* 0x000e620000004200 */
[----:B------:R-:W-:Y:S07]  /*23460*/  LOP3.LUT R127, R127, 0xff, RZ, 0xc0, !PT ;  /* 0x000000ff7f7f7812 */ /* 0x000fee00078ec0ff */
[----:B------:R-:W-:Y:S01]  /*23470*/  STG.E.U16 desc[UR28][R156.64+0x50], R2 ;  /* 0x000050029c007986 */ /* 0x000fe2000c10151c */
[----:B---3--:R-:W-:Y:S05]  /*23480*/  @!P5 HADD2 R137, -R106.H0_H0, -RZ.H0_H0 ;  /* 0xa00000ff6a89d230 */ /* 0x008fea0000000900 */
[----:B------:R-:W-:Y:S01]  /*23490*/  PRMT R78, R137, 0x7610, R78 ;  /* 0x00007610894e7816 */ /* 0x000fe2000000004e */
[----:B------:R3:W-:Y:S03]  /*234a0*/  @!P5 STL.S16 [R1+0x60], R137 ;  /* 0x000060890100d387 */ /* 0x0007e60000100600 */
[----:B------:R-:W-:Y:S02]  /*234b0*/  @!P5 PRMT R106, R78, 0x5410, RZ ;  /* 0x000054104e6ad816 */ /* 0x000fe400000000ff */
[--C-:B------:R-:W-:Y:S03]  /*234c0*/  HSET2.LE.AND R78, R151, R126.reuse, PT ;  /* 0x0000007e974e7233 */ /* 0x100fe60003803000 */
[----:B------:R-:W-:Y:S02]  /*234d0*/  STG.E.U16 desc[UR28][R156.64+0x52], R106 ;  /* 0x0000526a9c007986 */ /* 0x000fe4000c10151c */
[----:B------:R-:W-:Y:S02]  /*234e0*/  LOP3.LUT R78, R78, R108, RZ, 0xc0, !PT ;  /* 0x0000006c4e4e7212 */ /* 0x000fe400078ec0ff */
[----:B------:R-:W3:Y:S01]  /*234f0*/  MUFU.EX2 R108, R239 ;  /* 0x000000ef006c7308 */ /* 0x000ee20000000800 */
[----:B--2---:R-:W-:Y:S05]  /*23500*/  @!P6 HADD2 R136, -R104.H0_H0, -RZ.H0_H0 ;  /* 0xa00000ff6888e230 */ /* 0x004fea0000000900 */
[----:B------:R-:W-:Y:S01]  /*23510*/  PRMT R77, R136, 0x7610, R77 ;  /* 0x00007610884d7816 */ /* 0x000fe2000000004d */
[----:B------:R2:W-:Y:S01]  /*23520*/  @!P6 STL.S16 [R1+0x58], R136 ;  /* 0x000058880100e387 */ /* 0x0005e20000100600 */
[-C--:B-1----:R-:W-:Y:S03]  /*23530*/  HMMA.16816.F32 R52, R72, R84.reuse, R52 ;  /* 0x000000544834723c */ /* 0x082fe60000001834 */
[----:B---3--:R3:W3:Y:S01]  /*23540*/  LDL.S16 R137, [R1+0x38] ;  /* 0x0000380001897983 */ /* 0x0086e20000100600 */
[----:B------:R-:W-:Y:S02]  /*23550*/  @!P6 PRMT R104, R77, 0x5410, RZ ;  /* 0x000054104d68e816 */ /* 0x000fe400000000ff */
[--C-:B------:R-:W-:Y:S01]  /*23560*/  HSET2.LE.AND R77, R134, R126.reuse, PT ;  /* 0x0000007e864d7233 */ /* 0x100fe20003803000 */
[----:B------:R-:W-:Y:S01]  /*23570*/  FADD.FTZ R163, R108, R197 ;  /* 0x000000c56ca37221 */ /* 0x000fe20000010000 */
[----:B------:R-:W-:Y:S01]  /*23580*/  ISETP.LE.U32.AND P6, PT, R76, UR13, PT ;  /* 0x0000000d4c007c0c */ /* 0x000fe2000bfc3070 */
[----:B------:R-:W-:Y:S01]  /*23590*/  STG.E.U16 desc[UR28][R152.64+0x60], R104 ;  /* 0x0000606898007986 */ /* 0x000fe2000c10151c */
[C---:B------:R-:W-:Y:S04]  /*235a0*/  HMMA.16816.F32 R56, R80.reuse, R84, R56 ;  /* 0x000000545038723c */ /* 0x040fe80000001838 */
[----:B------:R-:W-:Y:S02]  /*235b0*/  LOP3.LUT R77, R77, R111, RZ, 0xc0, !PT ;  /* 0x0000006f4d4d7212 */ /* 0x000fe400078ec0ff */
[C---:B------:R-:W-:Y:S01]  /*235c0*/  PRMT R111, R109.reuse, 0x7632, R111 ;  /* 0x000076326d6f7816 */ /* 0x040fe2000000006f */
[-C--:B------:R-:W-:Y:S04]  /*235d0*/  HMMA.16816.F32 R60, R80, R86.reuse, R60 ;  /* 0x00000056503c723c */ /* 0x080fe8000000183c */
[--C-:B------:R-:W-:Y:S02]  /*235e0*/  HSET2.LE.AND R76, R135, R126.reuse, PT ;  /* 0x0000007e874c7233 */ /* 0x100fe40003803000 */
[----:B------:R-:W-:Y:S01]  /*235f0*/  PRMT R113, R109, 0x5410, R111 ;  /* 0x000054106d717816 */ /* 0x000fe2000000006f */
[----:B--2---:R2:W2:Y:S01]  /*23600*/  LDL.S16 R136, [R1+0x34] ;  /* 0x0000340001887983 */ /* 0x0044a20000100600 */
[--C-:B------:R-:W-:Y:S01]  /*23610*/  HSET2.LE.AND R81, R92, R126.reuse, PT ;  /* 0x0000007e5c517233 */ /* 0x100fe20003803000 */
[----:B------:R-:W-:Y:S02]  /*23620*/  HMMA.16816.F32 R64, R72, R86, R64 ;  /* 0x000000564840723c */ /* 0x000fe40000001840 */
[----:B------:R-:W-:Y:S02]  /*23630*/  LDSM.16.MT88.4 R92, [R172+0x6800] ;  /* 0x00680000ac5c783b */ /* 0x000fe40000004200 */
[----:B------:R-:W-:Y:S02]  /*23640*/  LOP3.LUT R76, R76, R116, RZ, 0xc0, !PT ;  /* 0x000000744c4c7212 */ /* 0x000fe400078ec0ff */
[--C-:B------:R-:W-:Y:S02]  /*23650*/  HSET2.LE.AND R80, R133, R126.reuse, PT ;  /* 0x0000007e85507233 */ /* 0x100fe40003803000 */
[--C-:B------:R-:W-:Y:S03]  /*23660*/  HSET2.LE.AND R82, R146, R126.reuse, PT ;  /* 0x0000007e92527233 */ /* 0x100fe60003803000 */
[--C-:B------:R-:W-:Y:S02]  /*23670*/  HSET2.LE.AND R83, R142, R126.reuse, PT ;  /* 0x0000007e8e537233 */ /* 0x100fe40003803000 */
[----:B------:R-:W-:Y:S01]  /*23680*/  LOP3.LUT R80, R80, R115, RZ, 0xc0, !PT ;  /* 0x0000007350507212 */ /* 0x000fe200078ec0ff */
[----:B------:R-:W-:Y:S01]  /*23690*/  LDSM.16.MT88.4 R140, [R171+0x7800] ;  /* 0x00780000ab8c783b */ /* 0x000fe20000004200 */
[----:B------:R-:W-:Y:S02]  /*236a0*/  LOP3.LUT R81, R81, R114, RZ, 0xc0, !PT ;  /* 0x0000007251517212 */ /* 0x000fe400078ec0ff */
[----:B------:R-:W-:Y:S02]  /*236b0*/  LOP3.LUT R82, R82, R117, RZ, 0xc0, !PT ;  /* 0x0000007552527212 */ /* 0x000fe400078ec0ff */
[----:B------:R-:W-:Y:S02]  /*236c0*/  LOP3.LUT R83, R83, R118, RZ, 0xc0, !PT ;  /* 0x0000007653537212 */ /* 0x000fe400078ec0ff */
[----:B------:R-:W-:Y:S02]  /*236d0*/  LOP3.LUT R114, R131, UR24, R200, 0x96, !PT ;  /* 0x0000001883727c12 */ /* 0x000fe4000f8e96c8 */
[----:B------:R-:W-:Y:S01]  /*236e0*/  PRMT R133, R0, 0x5410, R195 ;  /* 0x0000541000857816 */ /* 0x000fe200000000c3 */
[----:B------:R-:W1:Y:S01]  /*236f0*/  MUFU.EX2 R200, R245 ;  /* 0x000000f500c87308 */ /* 0x000e620000000800 */
[----:B------:R-:W-:Y:S02]  /*23700*/  LOP3.LUT R0, R161, UR24, R198, 0x96, !PT ;  /* 0x00000018a1007c12 */ /* 0x000fe4000f8e96c6 */
[----:B------:R-:W-:Y:S02]  /*23710*/  SHF.R.U32.HI R84, RZ, 0x8, R166 ;  /* 0x00000008ff547819 */ /* 0x000fe400000116a6 */
[----:B------:R-:W-:Y:S02]  /*23720*/  SHF.R.U32.HI R85, RZ, 0x10, R132 ;  /* 0x00000010ff557819 */ /* 0x000fe40000011684 */
[----:B------:R-:W-:Y:S03]  /*23730*/  PRMT R134, R196, 0x5410, R84 ;  /* 0x00005410c4867816 */ /* 0x000fe60000000054 */
[----:B------:R-:W1:Y:S01]  /*23740*/  MUFU.EX2 R198, R246 ;  /* 0x000000f600c67308 */ /* 0x000e620000000800 */
[----:B------:R-:W-:Y:S02]  /*23750*/  LOP3.LUT R84, R132, 0xffff, RZ, 0xc0, !PT ;  /* 0x0000ffff84547812 */ /* 0x000fe400078ec0ff */
[--C-:B------:R-:W-:Y:S02]  /*23760*/  SHF.R.U32.HI R72, RZ, 0x10, R130.reuse ;  /* 0x00000010ff487819 */ /* 0x100fe40000011682 */
[----:B------:R-:W-:Y:S02]  /*23770*/  LOP3.LUT R135, R130, 0xff, RZ, 0xc0, !PT ;  /* 0x000000ff82877812 */ /* 0x000fe400078ec0ff */
[----:B------:R-:W-:Y:S03]  /*23780*/  LOP3.LUT R164, R72, 0xff, RZ, 0xc0, !PT ;  /* 0x000000ff48a47812 */ /* 0x000fe600078ec0ff */
[----:B------:R-:W-:Y:S01]  /*23790*/  MUFU.EX2 R196, R247 ;  /* 0x000000f700c47308 */ /* 0x000fe20000000800 */
[----:B-1----:R-:W-:Y:S02]  /*237a0*/  F2FP.F16.F32.PACK_AB R108, R200, R108 ;  /* 0x0000006cc86c723e */ /* 0x002fe400000000ff */
[----:B------:R-:W-:Y:S02]  /*237b0*/  LOP3.LUT R118, R130, 0xffff, RZ, 0xc0, !PT ;  /* 0x0000ffff82767812 */ /* 0x000fe400078ec0ff */
[----:B------:R-:W-:Y:S02]  /*237c0*/  PRMT R151, R108, 0x7632, R151 ;  /* 0x000076326c977816 */ /* 0x000fe40000000097 */
[----:B------:R-:W-:Y:S03]  /*237d0*/  SHF.R.U32.HI R117, RZ, 0x18, R130 ;  /* 0x00000018ff757819 */ /* 0x000fe60000011682 */
[----:B------:R-:W1:Y:S01]  /*237e0*/  MUFU.EX2 R195, R248 ;  /* 0x000000f800c37308 */ /* 0x000e620000000800 */
[----:B------:R-:W-:Y:S02]  /*237f0*/  F2FP.F16.F32.PACK_AB R150, R198, R150 ;  /* 0x00000096c696723e */ /* 0x000fe400000000ff */
[----:B------:R-:W-:Y:S02]  /*23800*/  PRMT R98, R108, 0x5410, R151 ;  /* 0x000054106c627816 */ /* 0x000fe40000000097 */
[C---:B------:R-:W-:Y:S02]  /*23810*/  PRMT R149, R150.reuse, 0x7632, R149 ;  /* 0x0000763296957816 */ /* 0x040fe40000000095 */
[----:B------:R-:W-:Y:S03]  /*23820*/  F2FP.F16.F32.PACK_AB R146, R193, R194 ;  /* 0x000000c2c192723e */ /* 0x000fe600000000ff */
[----:B------:R-:W1:Y:S01]  /*23830*/  MUFU.EX2 R166, R252 ;  /* 0x000000fc00a67308 */ /* 0x000e620000000800 */
[----:B------:R-:W-:Y:S02]  /*23840*/  PRMT R97, R150, 0x5410, R149 ;  /* 0x0000541096617816 */ /* 0x000fe40000000095 */
[----:B------:R-:W-:Y:S02]  /*23850*/  PRMT R145, R146, 0x7632, R145 ;  /* 0x0000763292917816 */ /* 0x000fe40000000091 */
[----:B------:R-:W-:Y:S02]  /*23860*/  LOP3.LUT R131, R130, 0xff, RZ, 0xc0, !PT ;  /* 0x000000ff82837812 */ /* 0x000fe400078ec0ff */
[----:B-1----:R-:W-:Y:S04]  /*23870*/  F2FP.F16.F32.PACK_AB R148, R195, R196 ;  /* 0x000000c4c394723e */ /* 0x002fe800000000ff */
[----:B------:R-:W-:Y:S02]  /*23880*/  PRMT R147, R148, 0x7632, R147 ;  /* 0x0000763294937816 */ /* 0x000fe40000000093 */
[----:B------:R-:W-:Y:S04]  /*23890*/  F2FP.F16.F32.PACK_AB R3, R166, R167 ;  /* 0x000000a7a603723e */ /* 0x000fe800000000ff */
[----:B------:R-:W-:Y:S01]  /*238a0*/  PRMT R144, R3, 0x7632, R144 ;  /* 0x0000763203907816 */ /* 0x000fe20000000090 */
[----:B----4-:R-:W-:Y:S05]  /*238b0*/  @!P4 HADD2 R89, -R105.H0_H0, -RZ.H0_H0 ;  /* 0xa00000ff6959c230 */ /* 0x010fea0000000900 */
[----:B------:R-:W-:Y:S01]  /*238c0*/  @!P4 STL.S16 [R1+0x4c], R89 ;  /* 0x00004c590100c387 */ /* 0x000fe20000100600 */
[----:B------:R-:W-:Y:S03]  /*238d0*/  PRMT R138, R89, 0x7610, R138 ;  /* 0x00007610598a7816 */ /* 0x000fe6000000008a */
[----:B------:R-:W1:Y:S01]  /*238e0*/  LDSM.16.MT88.4 R88, [R169+0x6800] ;  /* 0x00680000a958783b */ /* 0x000e620000004200 */
[----:B------:R-:W-:Y:S02]  /*238f0*/  @!P4 PRMT R105, R138, 0x5410, RZ ;  /* 0x000054108a69c816 */ /* 0x000fe400000000ff */
[----:B------:R-:W-:Y:S05]  /*23900*/  ISETP.LE.U32.AND P4, PT, R117, UR13, PT ;  /* 0x0000000d75007c0c */ /* 0x000fea000bf83070 */
[----:B------:R-:W-:Y:S01]  /*23910*/  STG.E.U16 desc[UR28][R152.64+0x62], R105 ;  /* 0x0000626998007986 */ /* 0x000fe2000c10151c */
[-C--:B-1----:R-:W-:Y:S06]  /*23920*/  HMMA.16816.F32 R4, R76, R88.reuse, R4 ;  /* 0x000000584c04723c */ /* 0x082fec0000001804 */
[C---:B------:R-:W-:Y:S06]  /*23930*/  HMMA.16816.F32 R8, R80.reuse, R88, R8 ;  /* 0x000000585008723c */ /* 0x040fec0000001808 */
[-C--:B------:R-:W-:Y:S05]  /*23940*/  HMMA.16816.F32 R12, R80, R90.reuse, R12 ;  /* 0x0000005a500c723c */ /* 0x080fea000000180c */
[----:B------:R-:W-:Y:S01]  /*23950*/  LOP3.LUT R88, R85, 0xff, RZ, 0xc0, !PT ;  /* 0x000000ff55587812 */ /* 0x000fe200078ec0ff */
[C---:B------:R-:W-:Y:S05]  /*23960*/  HMMA.16816.F32 R16, R76.reuse, R90, R16 ;  /* 0x0000005a4c10723c */ /* 0x040fea0000001810 */
[----:B------:R-:W-:Y:S01]  /*23970*/  SHF.R.U32.HI R89, RZ, 0x8, R84 ;  /* 0x00000008ff597819 */ /* 0x000fe20000011654 */
[-C--:B------:R-:W-:Y:S01]  /*23980*/  HMMA.16816.F32 R20, R76, R92.reuse, R20 ;  /* 0x0000005c4c14723c */ /* 0x080fe20000001814 */
[----:B------:R-:W-:Y:S04]  /*23990*/  LDSM.16.MT88.4 R84, [R171+0x6800] ;  /* 0x00680000ab54783b */ /* 0x000fe80000004200 */
[----:B------:R-:W-:Y:S01]  /*239a0*/  SHF.R.U32.HI R90, RZ, 0x18, R132 ;  /* 0x00000018ff5a7819 */ /* 0x000fe20000011684 */
[C---:B------:R-:W-:Y:S05]  /*239b0*/  HMMA.16816.F32 R24, R80.reuse, R92, R24 ;  /* 0x0000005c5018723c */ /* 0x040fea0000001818 */
[----:B------:R-:W-:Y:S01]  /*239c0*/  LOP3.LUT R91, R132, 0xff, RZ, 0xc0, !PT ;  /* 0x000000ff845b7812 */ /* 0x000fe200078ec0ff */
[-C--:B------:R-:W-:Y:S05]  /*239d0*/  HMMA.16816.F32 R28, R80, R94.reuse, R28 ;  /* 0x0000005e501c723c */ /* 0x080fea000000181c */
[----:B------:R-:W-:Y:S01]  /*239e0*/  PRMT R92, R88, 0x5410, R90 ;  /* 0x00005410585c7816 */ /* 0x000fe2000000005a */
[C---:B------:R-:W-:Y:S05]  /*239f0*/  HMMA.16816.F32 R32, R76.reuse, R94, R32 ;  /* 0x0000005e4c20723c */ /* 0x040fea0000001820 */
[----:B------:R-:W-:Y:S01]  /*23a00*/  LOP3.LUT R88, R129, 0xffff, RZ, 0xc0, !PT ;  /* 0x0000ffff81587812 */ /* 0x000fe200078ec0ff */
[----:B---3--:R-:W-:Y:S01]  /*23a10*/  @!P0 HADD2 R137, -R109.H0_H0, -RZ.H0_H0 ;  /* 0xa00000ff6d898230 */ /* 0x008fe20000000900 */
[----:B------:R-:W-:Y:S04]  /*23a20*/  PRMT R93, R91, 0x5410, R89 ;  /* 0x000054105b5d7816 */ /* 0x000fe80000000059 */
[----:B------:R-:W-:Y:S01]  /*23a30*/  PRMT R74, R137, 0x7610, R74 ;  /* 0x00007610894a7816 */ /* 0x000fe2000000004a */
[----:B------:R1:W-:Y:S01]  /*23a40*/  @!P0 STL.S16 [R1+0x38], R137 ;  /* 0x0000388901008387 */ /* 0x0003e20000100600 */
[----:B------:R-:W-:Y:S02]  /*23a50*/  LOP3.LUT R91, R129, 0xff, RZ, 0xc0, !PT ;  /* 0x000000ff815b7812 */ /* 0x000fe400078ec0ff */
[----:B------:R-:W-:Y:S02]  /*23a60*/  @!P0 PRMT R109, R74, 0x5410, RZ ;  /* 0x000054104a6d8816 */ /* 0x000fe400000000ff */
[----:B------:R-:W-:Y:S02]  /*23a70*/  ISETP.LE.U32.AND P0, PT, R127, UR13, PT ;  /* 0x0000000d7f007c0c */ /* 0x000fe4000bf03070 */
[----:B------:R-:W-:Y:S01]  /*23a80*/  SHF.R.U32.HI R88, RZ, 0x8, R88 ;  /* 0x00000008ff587819 */ /* 0x000fe20000011658 */
[----:B------:R-:W-:Y:S01]  /*23a90*/  STG.E.U16 desc[UR28][R154.64+0x60], R109 ;  /* 0x0000606d9a007986 */ /* 0x000fe2000c10151c */
[----:B------:R-:W-:Y:S01]  /*23aa0*/  SHF.R.U32.HI R89, RZ, 0x10, R129 ;  /* 0x00000010ff597819 */ /* 0x000fe20000011681 */
[----:B--2---:R-:W-:Y:S01]  /*23ab0*/  @!P3 HADD2 R136, -R111.H0_H0, -RZ.H0_H0 ;  /* 0xa00000ff6f88b230 */ /* 0x004fe20000000900 */
[----:B------:R-:W-:Y:S02]  /*23ac0*/  PRMT R116, R91, 0x5410, R88 ;  /* 0x000054105b747816 */ /* 0x000fe40000000058 */
[----:B------:R-:W-:Y:S02]  /*23ad0*/  SHF.R.U32.HI R88, RZ, 0x8, R96 ;  /* 0x00000008ff587819 */ /* 0x000fe40000011660 */
[----:B------:R2:W-:Y:S01]  /*23ae0*/  @!P3 STL.S16 [R1+0x34], R136 ;  /* 0x000034880100b387 */ /* 0x0005e20000100600 */
[----:B------:R-:W-:Y:S02]  /*23af0*/  PRMT R73, R136, 0x7610, R73 ;  /* 0x0000761088497816 */ /* 0x000fe40000000049 */
[----:B------:R-:W-:Y:S01]  /*23b00*/  SHF.R.U32.HI R90, RZ, 0x18, R129 ;  /* 0x00000018ff5a7819 */ /* 0x000fe20000011681 */
[----:B------:R3:W4:Y:S01]  /*23b10*/  LDL.S16 R138, [R1+0x44] ;  /* 0x00004400018a7983 */ /* 0x0007220000100600 */
[----:B------:R-:W-:Y:S02]  /*23b20*/  @!P3 PRMT R111, R73, 0x5410, RZ ;  /* 0x00005410496fb816 */ /* 0x000fe400000000ff */
[----:B------:R-:W-:Y:S01]  /*23b30*/  LOP3.LUT R89, R89, 0xff, RZ, 0xc0, !PT ;  /* 0x000000ff59597812 */ /* 0x000fe200078ec0ff */
[----:B------:R-:W3:Y:S01]  /*23b40*/  LDSM.16.MT88.4 R72, [R170+0x6800] ;  /* 0x00680000aa48783b */ /* 0x000ee20000004200 */
[----:B------:R-:W-:Y:S02]  /*23b50*/  SHF.R.U32.HI R127, RZ, 0x10, R130 ;  /* 0x00000010ff7f7819 */ /* 0x000fe40000011682 */
[----:B------:R-:W-:Y:S02]  /*23b60*/  PRMT R115, R89, 0x5410, R90 ;  /* 0x0000541059737816 */ /* 0x000fe4000000005a */
[----:B------:R-:W-:Y:S03]  /*23b70*/  SHF.R.U32.HI R130, RZ, 0x18, R130 ;  /* 0x00000018ff827819 */ /* 0x000fe60000011682 */
[----:B-1----:R1:W4:Y:S04]  /*23b80*/  LDL.S16 R137, [R1+0x3c] ;  /* 0x00003c0001897983 */ /* 0x0023280000100600 */
[----:B------:R-:W-:Y:S04]  /*23b90*/  STG.E.U16 desc[UR28][R154.64+0x62], R111 ;  /* 0x0000626f9a007986 */ /* 0x000fe8000c10151c */
[----:B--2---:R1:W2:Y:S01]  /*23ba0*/  LDL.S16 R136, [R1+0x40] ;  /* 0x0000400001887983 */ /* 0x0042a20000100600 */
[-C--:B---3--:R-:W-:Y:S06]  /*23bb0*/  HMMA.16816.F32 R36, R76, R72.reuse, R36 ;  /* 0x000000484c24723c */ /* 0x088fec0000001824 */
[C---:B------:R-:W-:Y:S06]  /*23bc0*/  HMMA.16816.F32 R40, R80.reuse, R72, R40 ;  /* 0x000000485028723c */ /* 0x040fec0000001828 */
[-C--:B------:R-:W-:Y:S05]  /*23bd0*/  HMMA.16816.F32 R44, R80, R74.reuse, R44 ;  /* 0x0000004a502c723c */ /* 0x080fea000000182c */
[----:B------:R-:W-:Y:S01]  /*23be0*/  LOP3.LUT R72, R88, 0xffff, RZ, 0xc0, !PT ;  /* 0x0000ffff58487812 */ /* 0x000fe200078ec0ff */
[C---:B------:R-:W-:Y:S04]  /*23bf0*/  HMMA.16816.F32 R48, R76.reuse, R74, R48 ;  /* 0x0000004a4c30723c */ /* 0x040fe80000001830 */
[----:B------:R-:W-:Y:S02]  /*23c00*/  ISETP.LE.U32.AND P5, PT, R72, UR13, PT ;  /* 0x0000000d48007c0c */ /* 0x000fe4000bfa3070 */
[-C--:B------:R-:W-:Y:S05]  /*23c10*/  HMMA.16816.F32 R52, R76, R84.reuse, R52 ;  /* 0x000000544c34723c */ /* 0x080fea0000001834 */
[--C-:B------:R-:W-:Y:S01]  /*23c20*/  HSET2.LE.AND R75, R201, R126.reuse, PT ;  /* 0x0000007ec94b7233 */ /* 0x100fe20003803000 */
[C---:B------:R-:W-:Y:S05]  /*23c30*/  HMMA.16816.F32 R56, R80.reuse, R84, R56 ;  /* 0x000000545038723c */ /* 0x040fea0000001838 */
[----:B------:R-:W-:Y:S01]  /*23c40*/  SHF.R.U32.HI R72, RZ, 0x8, R118 ;  /* 0x00000008ff487819 */ /* 0x000fe20000011676 */
[-C--:B------:R-:W-:Y:S05]  /*23c50*/  HMMA.16816.F32 R60, R80, R86.reuse, R60 ;  /* 0x00000056503c723c */ /* 0x080fea000000183c */
[----:B------:R-:W-:Y:S01]  /*23c60*/  PRMT R131, R131, 0x5410, R72 ;  /* 0x0000541083837816 */ /* 0x000fe20000000048 */
[----:B------:R-:W-:Y:S05]  /*23c70*/  HMMA.16816.F32 R64, R76, R86, R64 ;  /* 0x000000564c40723c */ /* 0x000fea0000001840 */
[--C-:B------:R-:W-:Y:S02]  /*23c80*/  HSET2.LE.AND R82, R134, R126.reuse, PT ;  /* 0x0000007e86527233 */ /* 0x100fe40003803000 */
[C---:B------:R-:W-:Y:S04]  /*23c90*/  LOP3.LUT R76, R160.reuse, 0xffff, RZ, 0xc0, !PT ;  /* 0x0000ffffa04c7812 */ /* 0x040fe800078ec0ff */
[----:B------:R-:W-:Y:S01]  /*23ca0*/  LOP3.LUT R78, R160, 0xffff, RZ, 0xc0, !PT ;  /* 0x0000ffffa04e7812 */ /* 0x000fe200078ec0ff */
[----:B------:R-:W3:Y:S01]  /*23cb0*/  MUFU.EX2 R161, R168 ;  /* 0x000000a800a17308 */ /* 0x000ee20000000800 */
[----:B------:R-:W-:Y:S02]  /*23cc0*/  LOP3.LUT R82, R82, R120, RZ, 0xc0, !PT ;  /* 0x0000007852527212 */ /* 0x000fe400078ec0ff */
[--C-:B------:R-:W-:Y:S02]  /*23cd0*/  HSET2.LE.AND R72, R93, R126.reuse, PT ;  /* 0x0000007e5d487233 */ /* 0x100fe40003803000 */
[----:B------:R-:W-:Y:S02]  /*23ce0*/  LOP3.LUT R75, R75, R119, RZ, 0xc0, !PT ;  /* 0x000000774b4b7212 */ /* 0x000fe400078ec0ff */
[--C-:B------:R-:W-:Y:S02]  /*23cf0*/  HSET2.LE.AND R80, R116, R126.reuse, PT ;  /* 0x0000007e74507233 */ /* 0x100fe40003803000 */
[----:B------:R-:W-:Y:S01]  /*23d00*/  LDSM.16.MT88.4 R116, [R170+0x7800] ;  /* 0x00780000aa74783b */ /* 0x000fe20000004200 */
[----:B------:R-:W-:Y:S02]  /*23d10*/  LOP3.LUT R72, R72, R121, RZ, 0xc0, !PT ;  /* 0x0000007948487212 */ /* 0x000fe400078ec0ff */
[--C-:B------:R-:W-:Y:S02]  /*23d20*/  HSET2.LE.AND R81, R115, R126.reuse, PT ;  /* 0x0000007e73517233 */ /* 0x100fe40003803000 */
[--C-:B------:R-:W-:Y:S02]  /*23d30*/  HSET2.LE.AND R83, R133, R126.reuse, PT ;  /* 0x0000007e85537233 */ /* 0x100fe40003803000 */
[----:B------:R-:W-:Y:S02]  /*23d40*/  LOP3.LUT R80, R80, R124, RZ, 0xc0, !PT ;  /* 0x0000007c50507212 */ /* 0x000fe400078ec0ff */
[----:B------:R-:W-:Y:S02]  /*23d50*/  LOP3.LUT R81, R81, R125, RZ, 0xc0, !PT ;  /* 0x0000007d51517212 */ /* 0x000fe400078ec0ff */
[----:B------:R-:W-:Y:S02]  /*23d60*/  LOP3.LUT R83, R83, R100, RZ, 0xc0, !PT ;  /* 0x0000006453537212 */ /* 0x000fe400078ec0ff */
[----:B------:R-:W-:Y:S02]  /*23d70*/  LOP3.LUT R84, R127, 0xff, RZ, 0xc0, !PT ;  /* 0x000000ff7f547812 */ /* 0x000fe400078ec0ff */
[----:B------:R-:W-:Y:S02]  /*23d80*/  SHF.R.U32.HI R77, RZ, 0x10, R160 ;  /* 0x00000010ff4d7819 */ /* 0x000fe400000116a0 */
[----:B------:R-:W-:Y:S02]  /*23d90*/  PRMT R130, R84, 0x5410, R130 ;  /* 0x0000541054827816 */ /* 0x000fe40000000082 */
[----:B------:R-:W-:Y:S02]  /*23da0*/  SHF.R.U32.HI R84, RZ, 0x8, R76 ;  /* 0x00000008ff547819 */ /* 0x000fe4000001164c */
[----:B------:R-:W-:Y:S02]  /*23db0*/  SHF.R.U32.HI R76, RZ, 0x8, R78 ;  /* 0x00000008ff4c7819 */ /* 0x000fe4000001164e */
[----:B------:R-:W-:Y:S02]  /*23dc0*/  SHF.R.U32.HI R79, RZ, 0x18, R160 ;  /* 0x00000018ff4f7819 */ /* 0x000fe400000116a0 */
[----:B------:R-:W-:Y:S02]  /*23dd0*/  LOP3.LUT R77, R77, 0xff, RZ, 0xc0, !PT ;  /* 0x000000ff4d4d7812 */ /* 0x000fe400078ec0ff */
[----:B------:R-:W-:Y:S02]  /*23de0*/  LOP3.LUT R76, R76, 0xffff, RZ, 0xc0, !PT ;  /* 0x0000ffff4c4c7812 */ /* 0x000fe400078ec0ff */
[----:B------:R-:W-:Y:S02]  /*23df0*/  LOP3.LUT R85, R160, 0xff, RZ, 0xc0, !PT ;  /* 0x000000ffa0557812 */ /* 0x000fe400078ec0ff */
[C---:B------:R-:W-:Y:S02]  /*23e00*/  LOP3.LUT R86, R114.reuse, 0xffff, RZ, 0xc0, !PT ;  /* 0x0000ffff72567812 */ /* 0x040fe400078ec0ff */
[----:B------:R-:W-:Y:S02]  /*23e10*/  SHF.R.U32.HI R87, RZ, 0x10, R114 ;  /* 0x00000010ff577819 */ /* 0x000fe40000011672 */
[--C-:B------:R-:W-:Y:S02]  /*23e20*/  HSET2.LE.AND R102, R131, R126.reuse, PT ;  /* 0x0000007e83667233 */ /* 0x100fe40003803000 */
[--C-:B------:R-:W-:Y:S02]  /*23e30*/  HSET2.LE.AND R103, R130, R126.reuse, PT ;  /* 0x0000007e82677233 */ /* 0x100fe40003803000 */
[----:B------:R-:W-:Y:S02]  /*23e40*/  PRMT R115, R85, 0x5410, R84 ;  /* 0x0000541055737816 */ /* 0x000fe40000000054 */
[----:B---3--:R-:W-:Y:S02]  /*23e50*/  F2FP.F16.F32.PACK_AB R2, R161, R165 ;  /* 0x000000a5a102723e */ /* 0x008fe400000000ff */
[----:B------:R-:W-:Y:S02]  /*23e60*/  SHF.R.U32.HI R84, RZ, 0x10, R160 ;  /* 0x00000010ff547819 */ /* 0x000fe400000116a0 */
[----:B------:R-:W-:Y:S02]  /*23e70*/  LOP3.LUT R100, R114, 0xff, RZ, 0xc0, !PT ;  /* 0x000000ff72647812 */ /* 0x000fe400078ec0ff */
[----:B------:R-:W-:Y:S02]  /*23e80*/  LOP3.LUT R84, R84, 0xff, RZ, 0xc0, !PT ;  /* 0x000000ff54547812 */ /* 0x000fe400078ec0ff */
[----:B------:R-:W-:Y:S01]  /*23e90*/  SHF.R.U32.HI R114, RZ, 0x18, R114 ;  /* 0x00000018ff727819 */ /* 0x000fe20000011672 */
[----:B----4-:R-:W-:Y:S05]  /*23ea0*/  @!P2 HADD2 R138, -R108.H0_H0, -RZ.H0_H0 ;  /* 0xa00000ff6c8aa230 */ /* 0x010fea0000000900 */
[----:B------:R-:W-:Y:S01]  /*23eb0*/  @!P2 STL.S16 [R1+0x44], R138 ;  /* 0x0000448a0100a387 */ /* 0x000fe20000100600 */
[----:B------:R-:W-:Y:S04]  /*23ec0*/  PRMT R89, R138, 0x7610, R89 ;  /* 0x000076108a597816 */ /* 0x000fe80000000059 */
[----:B------:R-:W-:Y:S01]  /*23ed0*/  @!P2 PRMT R108, R89, 0x5410, RZ ;  /* 0x00005410596ca816 */ /* 0x000fe200000000ff */
[----:B------:R-:W-:Y:S01]  /*23ee0*/  @!P1 HADD2 R137, -R151.H0_H0, -RZ.H0_H0 ;  /* 0xa00000ff97899230 */ /* 0x000fe20000000900 */
[----:B------:R-:W3:Y:S01]  /*23ef0*/  LDSM.16.MT88.4 R88, [R169+0x7000] ;  /* 0x00700000a958783b */ /* 0x000ee20000004200 */
[----:B------:R-:W-:Y:S03]  /*23f00*/  ISETP.LE.U32.AND P2, PT, R76, UR13, PT ;  /* 0x0000000d4c007c0c */ /* 0x000fe6000bf43070 */
[----:B------:R-:W-:Y:S01]  /*23f10*/  PRMT R73, R137, 0x7610, R73 ;  /* 0x0000761089497816 */ /* 0x000fe20000000049 */
[----:B--2---:R-:W-:Y:S03]  /*23f20*/  @!P0 HADD2 R136, -R150.H0_H0, -RZ.H0_H0 ;  /* 0xa00000ff96888230 */ /* 0x004fe60000000900 */
[----:B------:R-:W-:Y:S01]  /*23f30*/  @!P1 STL.S16 [R1+0x3c], R137 ;  /* 0x00003c8901009387 */ /* 0x000fe20000100600 */
[----:B------:R-:W-:Y:S02]  /*23f40*/  @!P1 PRMT R151, R73, 0x5410, RZ ;  /* 0x0000541049979816 */ /* 0x000fe400000000ff */
[----:B------:R-:W-:Y:S01]  /*23f50*/  ISETP.LE.U32.AND P1, PT, R135, UR13, PT ;  /* 0x0000000d87007c0c */ /* 0x000fe2000bf23070 */
[----:B------:R-:W-:Y:S01]  /*23f60*/  @!P0 STL.S16 [R1+0x40], R136 ;  /* 0x0000408801008387 */ /* 0x000fe20000100600 */
[----:B------:R-:W-:Y:S02]  /*23f70*/  PRMT R74, R136, 0x7610, R74 ;  /* 0x00007610884a7816 */ /* 0x000fe4000000004a */
[----:B------:R-:W-:Y:S01]  /*23f80*/  LOP3.LUT R73, R160, 0xff, RZ, 0xc0, !PT ;  /* 0x000000ffa0497812 */ /* 0x000fe200078ec0ff */
[----:B------:R1:W2:Y:S01]  /*23f90*/  LDL.S16 R99, [R1+0x2c] ;  /* 0x00002c0001637983 */ /* 0x0002a20000100600 */
[----:B------:R-:W-:Y:S02]  /*23fa0*/  @!P0 PRMT R150, R74, 0x5410, RZ ;  /* 0x000054104a968816 */ /* 0x000fe400000000ff */
[--C-:B------:R-:W-:Y:S01]  /*23fb0*/  HSET2.LE.AND R74, R202, R126.reuse, PT ;  /* 0x0000007eca4a7233 */ /* 0x100fe20003803000 */
[----:B------:R1:W4:Y:S01]  /*23fc0*/  LDL.S16 R96, [R1+0x30] ;  /* 0x0000300001607983 */ /* 0x0003220000100600 */
[----:B------:R-:W-:Y:S02]  /*23fd0*/  ISETP.LE.U32.AND P3, PT, R73, UR13, PT ;  /* 0x0000000d49007c0c */ /* 0x000fe4000bf63070 */
[--C-:B------:R-:W-:Y:S01]  /*23fe0*/  HSET2.LE.AND R73, R92, R126.reuse, PT ;  /* 0x0000007e5c497233 */ /* 0x100fe20003803000 */
[----:B------:R-:W-:Y:S01]  /*23ff0*/  LDSM.16.MT88.4 R132, [R169+0x7800] ;  /* 0x00780000a984783b */ /* 0x000fe20000004200 */
[----:B------:R-:W-:Y:S02]  /*24000*/  LOP3.LUT R74, R74, R123, RZ, 0xc0, !PT ;  /* 0x0000007b4a4a7212 */ /* 0x000fe400078ec0ff */
[----:B------:R-:W-:Y:S02]  /*24010*/  SHF.R.U32.HI R160, RZ, 0x18, R160 ;  /* 0x00000018ffa07819 */ /* 0x000fe400000116a0 */
[----:B------:R-:W-:Y:S02]  /*24020*/  LOP3.LUT R73, R73, R122, RZ, 0xc0, !PT ;  /* 0x0000007a49497212 */ /* 0x000fe400078ec0ff */
[----:B------:R-:W-:Y:S01]  /*24030*/  ISETP.LE.U32.AND P0, PT, R160, UR13, PT ;  /* 0x0000000da0007c0c */ /* 0x000fe2000bf03070 */
[----:B------:R-:W1:Y:S04]  /*24040*/  LDSM.16.MT88.4 R92, [R172+0x7000] ;  /* 0x00700000ac5c783b */ /* 0x000e680000004200 */
[-C--:B---3--:R-:W-:Y:S04]  /*24050*/  HMMA.16816.F32 R4, R72, R88.reuse, R4 ;  /* 0x000000584804723c */ /* 0x088fe80000001804 */
[----:B------:R-:W-:Y:S04]  /*24060*/  STG.E.U16 desc[UR28][R158.64+0x5e], R108 ;  /* 0x00005e6c9e007986 */ /* 0x000fe8000c10151c */
[----:B------:R-:W-:Y:S01]  /*24070*/  STG.E.U16 desc[UR28][R158.64+0x60], R151 ;  /* 0x000060979e007986 */ /* 0x000fe2000c10151c */
[C---:B------:R-:W-:Y:S03]  /*24080*/  HMMA.16816.F32 R8, R80.reuse, R88, R8 ;  /* 0x000000585008723c */ /* 0x040fe60000001808 */
[----:B------:R-:W-:Y:S03]  /*24090*/  STG.E.U16 desc[UR28][R156.64+0x60], R150 ;  /* 0x000060969c007986 */ /* 0x000fe6000c10151c */
[-C--:B------:R-:W-:Y:S05]  /*240a0*/  HMMA.16816.F32 R12, R80, R90.reuse, R12 ;  /* 0x0000005a500c723c */ /* 0x080fea000000180c */
[----:B------:R-:W-:Y:S01]  /*240b0*/  LOP3.LUT R89, R87, 0xff, RZ, 0xc0, !PT ;  /* 0x000000ff57597812 */ /* 0x000fe200078ec0ff */
[C---:B------:R-:W-:Y:S05]  /*240c0*/  HMMA.16816.F32 R16, R72.reuse, R90, R16 ;  /* 0x0000005a4810723c */ /* 0x040fea0000001810 */
[----:B------:R-:W-:Y:S02]  /*240d0*/  PRMT R89, R89, 0x5410, R114 ;  /* 0x0000541059597816 */ /* 0x000fe40000000072 */
[----:B------:R-:W-:Y:S04]  /*240e0*/  SHF.R.U32.HI R90, RZ, 0x8, R86 ;  /* 0x00000008ff5a7819 */ /* 0x000fe80000011656 */
[--C-:B------:R-:W-:Y:S02]  /*240f0*/  HSET2.LE.AND R101, R89, R126.reuse, PT ;  /* 0x0000007e59657233 */ /* 0x100fe40003803000 */
[----:B------:R-:W-:Y:S01]  /*24100*/  SHF.R.U32.HI R91, RZ, 0x18, R0 ;  /* 0x00000018ff5b7819 */ /* 0x000fe20000011600 */
[-C--:B-1----:R-:W-:Y:S03]  /*24110*/  HMMA.16816.F32 R20, R72, R92.reuse, R20 ;  /* 0x0000005c4814723c */ /* 0x082fe60000001814 */
[----:B------:R-:W-:Y:S02]  /*24120*/  PRMT R100, R100, 0x5410, R90 ;  /* 0x0000541064647816 */ /* 0x000fe4000000005a */
[--C-:B------:R-:W-:Y:S01]  /*24130*/  HSET2.LE.AND R90, R115, R126.reuse, PT ;  /* 0x0000007e735a7233 */ /* 0x100fe20003803000 */
[C---:B------:R-:W-:Y:S05]  /*24140*/  HMMA.16816.F32 R24, R80.reuse, R92, R24 ;  /* 0x0000005c5018723c */ /* 0x040fea0000001818 */
[--C-:B------:R-:W-:Y:S01]  /*24150*/  HSET2.LE.AND R100, R100, R126.reuse, PT ;  /* 0x0000007e64647233 */ /* 0x100fe20003803000 */
[-C--:B------:R-:W-:Y:S05]  /*24160*/  HMMA.16816.F32 R28, R80, R94.reuse, R28 ;  /* 0x0000005e501c723c */ /* 0x080fea000000181c */
[----:B------:R-:W-:Y:S01]  /*24170*/  LOP3.LUT R92, R0, 0xff, RZ, 0xc0, !PT ;  /* 0x000000ff005c7812 */ /* 0x000fe200078ec0ff */
[C---:B------:R-:W-:Y:S05]  /*24180*/  HMMA.16816.F32 R32, R72.reuse, R94, R32 ;  /* 0x0000005e4820723c */ /* 0x040fea0000001820 */
[----:B------:R-:W-:Y:S02]  /*24190*/  LOP3.LUT R100, R100, R128, RZ, 0xc0, !PT ;  /* 0x0000008064647212 */ /* 0x000fe400078ec0ff */
[----:B------:R-:W-:Y:S01]  /*241a0*/  LOP3.LUT R101, R101, R113, RZ, 0xc0, !PT ;  /* 0x0000007165657212 */ /* 0x000fe200078ec0ff */
[----:B--2---:R-:W-:Y:S03]  /*241b0*/  @!P6 HADD2 R99, -R149.H0_H0, -RZ.H0_H0 ;  /* 0xa00000ff9563e230 */ /* 0x004fe60000000900 */
[----:B----4-:R-:W-:Y:S02]  /*241c0*/  @!P1 HADD2 R96, -R148.H0_H0, -RZ.H0_H0 ;  /* 0xa00000ff94609230 */ /* 0x010fe40000000900 */
[----:B------:R1:W-:Y:S01]  /*241d0*/  @!P6 STL.S16 [R1+0x2c], R99 ;  /* 0x00002c630100e387 */ /* 0x0003e20000100600 */
[----:B------:R-:W-:Y:S03]  /*241e0*/  PRMT R78, R99, 0x7610, R78 ;  /* 0x00007610634e7816 */ /* 0x000fe6000000004e */
[----:B------:R2:W-:Y:S01]  /*241f0*/  @!P1 STL.S16 [R1+0x30], R96 ;  /* 0x0000306001009387 */ /* 0x0005e20000100600 */
[----:B------:R-:W-:Y:S02]  /*24200*/  @!P6 PRMT R149, R78, 0x5410, RZ ;  /* 0x000054104e95e816 */ /* 0x000fe400000000ff */
[----:B------:R-:W-:Y:S01]  /*24210*/  PRMT R85, R96, 0x7610, R85 ;  /* 0x0000761060557816 */ /* 0x000fe20000000055 */
[----:B------:R3:W5:Y:S01]  /*24220*/  LDL.LU R173, [R1+0x17c] ;  /* 0x00017c0001ad7983 */ /* 0x0007620000300800 */
[----:B------:R-:W-:Y:S03]  /*24230*/  ISETP.LE.U32.AND P6, PT, R164, UR13, PT ;  /* 0x0000000da4007c0c */ /* 0x000fe6000bfc3070 */
[----:B------:R3:W5:Y:S04]  /*24240*/  LDL.LU R168, [R1+0x178] ;  /* 0x0001780001a87983 */ /* 0x0007680000300800 */
[----:B------:R3:W4:Y:S04]  /*24250*/  LDL.S16 R120, [R1+0x28] ;  /* 0x0000280001787983 */ /* 0x0007280000100600 */
[----:B------:R3:W3:Y:S04]  /*24260*/  LDL.S16 R206, [R1+0x24] ;  /* 0x0000240001ce7983 */ /* 0x0006e80000100600 */
[----:B------:R3:W3:Y:S01]  /*24270*/  LDL.S16 R205, [R1+0x20] ;  /* 0x0000200001cd7983 */ /* 0x0006e20000100600 */
[----:B-1----:R-:W-:Y:S03]  /*24280*/  PRMT R99, R77, 0x5410, R79 ;  /* 0x000054104d637816 */ /* 0x002fe6000000004f */
[----:B------:R1:W3:Y:S01]  /*24290*/  LDL.S16 R202, [R1+0x1c] ;  /* 0x00001c0001ca7983 */ /* 0x0002e20000100600 */
[----:B--2---:R-:W-:Y:S02]  /*242a0*/  PRMT R96, R148, 0x5410, R147 ;  /* 0x0000541094607816 */ /* 0x004fe40000000093 */
[----:B------:R-:W-:Y:S01]  /*242b0*/  @!P1 PRMT R148, R85, 0x5410, RZ ;  /* 0x0000541055949816 */ /* 0x000fe200000000ff */
[----:B------:R1:W2:Y:S01]  /*242c0*/  LDL.S16 R201, [R1+0x18] ;  /* 0x0000180001c97983 */ /* 0x0002a20000100600 */
[----:B------:R-:W-:Y:S02]  /*242d0*/  ISETP.LE.U32.AND P1, PT, R84, UR13, PT ;  /* 0x0000000d54007c0c */ /* 0x000fe4000bf23070 */
[----:B------:R-:W-:Y:S01]  /*242e0*/  LOP3.LUT R84, R0, 0xffff, RZ, 0xc0, !PT ;  /* 0x0000ffff00547812 */ /* 0x000fe200078ec0ff */
[----:B------:R1:W2:Y:S01]  /*242f0*/  LDL.S16 R199, [R1+0x14] ;  /* 0x0000140001c77983 */ /* 0x0002a20000100600 */
[----:B------:R-:W-:Y:S02]  /*24300*/  SHF.R.U32.HI R85, RZ, 0x10, R0 ;  /* 0x00000010ff557819 */ /* 0x000fe40000011600 */
[----:B------:R-:W-:Y:S01]  /*24310*/  SHF.R.U32.HI R88, RZ, 0x8, R84 ;  /* 0x00000008ff587819 */ /* 0x000fe20000011654 */
[----:B------:R1:W2:Y:S01]  /*24320*/  LDL.S16 R197, [R1+0x10] ;  /* 0x0000100001c57983 */ /* 0x0002a20000100600 */
[----:B------:R-:W-:Y:S02]  /*24330*/  LOP3.LUT R0, R85, 0xff, RZ, 0xc0, !PT ;  /* 0x000000ff55007812 */ /* 0x000fe400078ec0ff */
[----:B------:R-:W-:Y:S01]  /*24340*/  PRMT R88, R92, 0x5410, R88 ;  /* 0x000054105c587816 */ /* 0x000fe20000000058 */
[----:B------:R-:W1:Y:S01]  /*24350*/  LDSM.16.MT88.4 R76, [R170+0x7000] ;  /* 0x00700000aa4c783b */ /* 0x000e620000004200 */
[----:B------:R-:W-:Y:S02]  /*24360*/  PRMT R0, R0, 0x5410, R91 ;  /* 0x0000541000007816 */ /* 0x000fe4000000005b */
[--C-:B------:R-:W-:Y:S02]  /*24370*/  HSET2.LE.AND R91, R99, R126.reuse, PT ;  /* 0x0000007e635b7233 */ /* 0x100fe40003803000 */
[--C-:B------:R-:W-:Y:S02]  /*24380*/  HSET2.LE.AND R89, R88, R126.reuse, PT ;  /* 0x0000007e58597233 */ /* 0x100fe40003803000 */
[----:B------:R-:W-:Y:S01]  /*24390*/  HSET2.LE.AND R88, R0, R126, PT ;  /* 0x0000007e00587233 */ /* 0x000fe20003803000 */
[----:B------:R-:W1:Y:S01]  /*243a0*/  LDSM.16.MT88.4 R84, [R171+0x7000] ;  /* 0x00700000ab54783b */ /* 0x000e620000004200 */
[----:B------:R-:W-:Y:S02]  /*243b0*/  PRMT R0, R2, 0x7632, R0 ;  /* 0x0000763202007816 */ /* 0x000fe40000000000 */
[----:B------:R-:W-:Y:S05]  /*243c0*/  LOP3.LUT R102, R102, R96, RZ, 0xc0, !PT ;  /* 0x0000006066667212 */ /* 0x000fea00078ec0ff */
[----:B------:R-:W1:Y:S08]  /*243d0*/  LDSM.16.MT88.4 R124, [R172+0x7800] ;  /* 0x00780000ac7c783b */ /* 0x000e700000004200 */
[----:B------:R-:W-:Y:S04]  /*243e0*/  STG.E.U16 desc[UR28][R156.64+0x62], R149 ;  /* 0x000062959c007986 */ /* 0x000fe8000c10151c */
[----:B------:R-:W-:Y:S01]  /*243f0*/  STG.E.U16 desc[UR28][R152.64+0x70], R148 ;  /* 0x0000709498007986 */ /* 0x000fe2000c10151c */
[-C--:B-1----:R-:W-:Y:S06]  /*24400*/  HMMA.16816.F32 R36, R72, R76.reuse, R36 ;  /* 0x0000004c4824723c */ /* 0x082fec0000001824 */
[C---:B------:R-:W-:Y:S06]  /*24410*/  HMMA.16816.F32 R40, R80.reuse, R76, R40 ;  /* 0x0000004c5028723c */ /* 0x040fec0000001828 */
[-C--:B------:R-:W-:Y:S05]  /*24420*/  HMMA.16816.F32 R44, R80, R78.reuse, R44 ;  /* 0x0000004e502c723c */ /* 0x080fea000000182c */
[----:B------:R-:W-:Y:S01]  /*24430*/  PRMT R76, R146, 0x5410, R145 ;  /* 0x00005410924c7816 */ /* 0x000fe20000000091 */
[C---:B------:R-:W-:Y:S05]  /*24440*/  HMMA.16816.F32 R48, R72.reuse, R78, R48 ;  /* 0x0000004e4830723c */ /* 0x040fea0000001830 */
[----:B------:R-:W-:Y:S01]  /*24450*/  LOP3.LUT R103, R103, R76, RZ, 0xc0, !PT ;  /* 0x0000004c67677212 */ /* 0x000fe200078ec0ff */
[-C--:B------:R-:W-:Y:S05]  /*24460*/  HMMA.16816.F32 R52, R72, R84.reuse, R52 ;  /* 0x000000544834723c */ /* 0x080fea0000001834 */
[----:B------:R-:W-:Y:S01]  /*24470*/  PRMT R78, R3, 0x5410, R144 ;  /* 0x00005410034e7816 */ /* 0x000fe20000000090 */
[C---:B------:R-:W-:Y:S05]  /*24480*/  HMMA.16816.F32 R56, R80.reuse, R84, R56 ;  /* 0x000000545038723c */ /* 0x040fea0000001838 */
[----:B------:R-:W-:Y:S01]  /*24490*/  PRMT R79, R2, 0x5410, R0 ;  /* 0x00005410024f7816 */ /* 0x000fe20000000000 */
[-C--:B------:R-:W-:Y:S05]  /*244a0*/  HMMA.16816.F32 R60, R80, R86.reuse, R60 ;  /* 0x00000056503c723c */ /* 0x080fea000000183c */
[----:B------:R-:W-:Y:S01]  /*244b0*/  LOP3.LUT R76, R89, R98, RZ, 0xc0, !PT ;  /* 0x00000062594c7212 */ /* 0x000fe200078ec0ff */
[----:B------:R-:W-:Y:S05]  /*244c0*/  HMMA.16816.F32 R64, R72, R86, R64 ;  /* 0x000000564840723c */ /* 0x000fea0000001840 */
[----:B------:R-:W-:Y:S01]  /*244d0*/  LOP3.LUT R77, R88, R97, RZ, 0xc0, !PT ;  /* 0x00000061584d7212 */ /* 0x000fe200078ec0ff */
[-C--:B------:R-:W-:Y:S05]  /*244e0*/  HMMA.16816.F32 R136, R100, R132.reuse, R4 ;  /* 0x000000846488723c */ /* 0x080fea0000001804 */
[----:B------:R-:W-:Y:S01]  /*244f0*/  LOP3.LUT R78, R90, R78, RZ, 0xc0, !PT ;  /* 0x0000004e5a4e7212 */ /* 0x000fe200078ec0ff */
[----:B------:R-:W-:Y:S01]  /*24500*/  IMAD.MOV.U32 R73, RZ, RZ, R69 ;  /* 0x000000ffff497224 */ /* 0x000fe200078e0045 */
[----:B------:R-:W-:Y:S01]  /*24510*/  LOP3.LUT R79, R91, R79, RZ, 0xc0, !PT ;  /* 0x0000004f5b4f7212 */ /* 0x000fe200078ec0ff */
[----:B------:R-:W-:Y:S03]  /*24520*/  IMAD.MOV.U32 R72, RZ, RZ, R68 ;  /* 0x000000ffff487224 */ /* 0x000fe600078e0044 */
[----:B------:R-:W-:Y:S03]  /*24530*/  IMAD.MOV.U32 R74, RZ, RZ, R70 ;  /* 0x000000ffff4a7224 */ /* 0x000fe600078e0046 */
[C---:B------:R-:W-:Y:S06]  /*24540*/  HMMA.16816.F32 R112, R76.reuse, R132, R8 ;  /* 0x000000844c70723c */ /* 0x040fec0000001808 */
[-C--:B------:R-:W-:Y:S06]  /*24550*/  HMMA.16816.F32 R104, R76, R134.reuse, R12 ;  /* 0x000000864c68723c */ /* 0x080fec000000180c */
[C---:B------:R-:W-:Y:S06]  /*24560*/  HMMA.16816.F32 R132, R100.reuse, R134, R16 ;  /* 0x000000866484723c */ /* 0x040fec0000001810 */
[-C--:B------:R-:W-:Y:S06]  /*24570*/  HMMA.16816.F32 R128, R100, R124.reuse, R20 ;  /* 0x0000007c6480723c */ /* 0x080fec0000001814 */
[C---:B------:R-:W-:Y:S06]  /*24580*/  HMMA.16816.F32 R96, R76.reuse, R124, R24 ;  /* 0x0000007c4c60723c */ /* 0x040fec0000001818 */
[-C--:B------:R-:W-:Y:S06]  /*24590*/  HMMA.16816.F32 R92, R76, R126.reuse, R28 ;  /* 0x0000007e4c5c723c */ /* 0x080fec000000181c */
[C---:B------:R-:W-:Y:S05]  /*245a0*/  HMMA.16816.F32 R124, R100.reuse, R126, R32 ;  /* 0x0000007e647c723c */ /* 0x040fea0000001820 */
[----:B----4-:R-:W-:Y:S02]  /*245b0*/  @!P5 HADD2 R120, -R147.H0_H0, -RZ.H0_H0 ;  /* 0xa00000ff9378d230 */ /* 0x010fe40000000900 */
[----:B---3--:R-:W-:Y:S03]  /*245c0*/  @!P6 HADD2 R206, -R146.H0_H0, -RZ.H0_H0 ;  /* 0xa00000ff92cee230 */ /* 0x008fe60000000900 */
[----:B------:R1:W-:Y:S01]  /*245d0*/  @!P5 STL.S16 [R1+0x28], R120 ;  /* 0x000028780100d387 */ /* 0x0003e20000100600 */
[----:B------:R-:W-:Y:S01]  /*245e0*/  PRMT R10, R120, 0x7610, R10 ;  /* 0x00007610780a7816 */ /* 0x000fe2000000000a */
[----:B------:R-:W-:Y:S02]  /*245f0*/  @!P4 HADD2 R205, -R145.H0_H0, -RZ.H0_H0 ;  /* 0xa00000ff91cdc230 */ /* 0x000fe40000000900 */
[----:B------:R-:W-:Y:S01]  /*24600*/  @!P6 STL.S16 [R1+0x24], R206 ;  /* 0x000024ce0100e387 */ /* 0x000fe20000100600 */
[----:B------:R-:W-:Y:S01]  /*24610*/  @!P5 PRMT R147, R10, 0x5410, RZ ;  /* 0x000054100a93d816 */ /* 0x000fe200000000ff */
[----:B------:R-:W-:Y:S02]  /*24620*/  @!P3 HADD2 R202, -R3.H0_H0, -RZ.H0_H0 ;  /* 0xa00000ff03cab230 */ /* 0x000fe40000000900 */
[----:B------:R-:W-:Y:S01]  /*24630*/  @!P4 STL.S16 [R1+0x20], R205 ;  /* 0x000020cd0100c387 */ /* 0x000fe20000100600 */
[----:B------:R-:W-:Y:S01]  /*24640*/  PRMT R9, R206, 0x7610, R9 ;  /* 0x00007610ce097816 */ /* 0x000fe20000000009 */
[----:B--2---:R-:W-:Y:S02]  /*24650*/  @!P2 HADD2 R201, -R144.H0_H0, -RZ.H0_H0 ;  /* 0xa00000ff90c9a230 */ /* 0x004fe40000000900 */
[----:B------:R-:W-:Y:S01]  /*24660*/  STG.E.U16 desc[UR28][R152.64+0x72], R147 ;  /* 0x0000729398007986 */ /* 0x000fe2000c10151c */
[----:B------:R-:W-:Y:S01]  /*24670*/  @!P6 PRMT R146, R9, 0x5410, RZ ;  /* 0x000054100992e816 */ /* 0x000fe200000000ff */
[----:B------:R-:W-:Y:S02]  /*24680*/  @!P1 HADD2 R199, -R2.H0_H0, -RZ.H0_H0 ;  /* 0xa00000ff02c79230 */ /* 0x000fe40000000900 */
[----:B------:R-:W-:Y:S01]  /*24690*/  @!P3 STL.S16 [R1+0x1c], R202 ;  /* 0x00001cca0100b387 */ /* 0x000fe20000100600 */
[----:B------:R-:W-:Y:S01]  /*246a0*/  PRMT R8, R205, 0x7610, R8 ;  /* 0x00007610cd087816 */ /* 0x000fe20000000008 */
[----:B------:R-:W-:Y:S02]  /*246b0*/  @!P0 HADD2 R197, -R0.H0_H0, -RZ.H0_H0 ;  /* 0xa00000ff00c58230 */ /* 0x000fe40000000900 */
[----:B------:R-:W-:Y:S01]  /*246c0*/  STG.E.U16 desc[UR28][R154.64+0x70], R146 ;  /* 0x000070929a007986 */ /* 0x000fe2000c10151c */
[----:B------:R-:W-:Y:S02]  /*246d0*/  @!P4 PRMT R145, R8, 0x5410, RZ ;  /* 0x000054100891c816 */ /* 0x000fe400000000ff */
[----:B------:R-:W-:Y:S01]  /*246e0*/  PRMT R7, R202, 0x7610, R7 ;  /* 0x00007610ca077816 */ /* 0x000fe20000000007 */
[----:B------:R-:W-:Y:S01]  /*246f0*/  @!P2 STL.S16 [R1+0x18], R201 ;  /* 0x000018c90100a387 */ /* 0x000fe20000100600 */
[-C--:B-1----:R-:W-:Y:S03]  /*24700*/  HMMA.16816.F32 R120, R100, R116.reuse, R36 ;  /* 0x000000746478723c */ /* 0x082fe60000001824 */
[----:B------:R-:W-:Y:S01]  /*24710*/  STG.E.U16 desc[UR28][R154.64+0x72], R145 ;  /* 0x000072919a007986 */ /* 0x000fe2000c10151c */
[----:B------:R-:W-:Y:S02]  /*24720*/  @!P3 PRMT R3, R7, 0x5410, RZ ;  /* 0x000054100703b816 */ /* 0x000fe400000000ff */
[C---:B------:R-:W-:Y:S01]  /*24730*/  HMMA.16816.F32 R88, R76.reuse, R116, R40 ;  /* 0x000000744c58723c */ /* 0x040fe20000001828 */
[----:B------:R-:W-:Y:S04]  /*24740*/  @!P1 STL.S16 [R1+0x14], R199 ;  /* 0x000014c701009387 */ /* 0x000fe80000100600 */
[----:B------:R-:W-:Y:S01]  /*24750*/  PRMT R6, R201, 0x7610, R6 ;  /* 0x00007610c9067816 */ /* 0x000fe20000000006 */
[-C--:B------:R-:W-:Y:S01]  /*24760*/  HMMA.16816.F32 R84, R76, R118.reuse, R44 ;  /* 0x000000764c54723c */ /* 0x080fe2000000182c */
[----:B------:R1:W-:Y:S04]  /*24770*/  STG.E.U16 desc[UR28][R158.64+0x6e], R3 ;  /* 0x00006e039e007986 */ /* 0x0003e8000c10151c */
[----:B------:R-:W-:Y:S01]  /*24780*/  @!P2 PRMT R144, R6, 0x5410, RZ ;  /* 0x000054100690a816 */ /* 0x000fe200000000ff */
[C---:B------:R-:W-:Y:S01]  /*24790*/  HMMA.16816.F32 R116, R100.reuse, R118, R48 ;  /* 0x000000766474723c */ /* 0x040fe20000001830 */
[----:B------:R-:W-:Y:S04]  /*247a0*/  @!P0 STL.S16 [R1+0x10], R197 ;  /* 0x000010c501008387 */ /* 0x000fe80000100600 */
[----:B------:R-:W-:Y:S01]  /*247b0*/  PRMT R5, R199, 0x7610, R5 ;  /* 0x00007610c7057816 */ /* 0x000fe20000000005 */
[-C--:B------:R-:W-:Y:S01]  /*247c0*/  HMMA.16816.F32 R108, R100, R140.reuse, R52 ;  /* 0x0000008c646c723c */ /* 0x080fe20000001834 */
[----:B------:R-:W-:Y:S04]  /*247d0*/  STG.E.U16 desc[UR28][R158.64+0x70], R144 ;  /* 0x000070909e007986 */ /* 0x000fe8000c10151c */
[----:B------:R-:W-:Y:S01]  /*247e0*/  PRMT R4, R197, 0x7610, R4 ;  /* 0x00007610c5047816 */ /* 0x000fe20000000004 */
[C---:B------:R-:W-:Y:S05]  /*247f0*/  HMMA.16816.F32 R80, R76.reuse, R140, R56 ;  /* 0x0000008c4c50723c */ /* 0x040fea0000001838 */
[----:B------:R-:W-:Y:S01]  /*24800*/  @!P1 PRMT R2, R5, 0x5410, RZ ;  /* 0x0000541005029816 */ /* 0x000fe200000000ff */
[-C--:B------:R-:W-:Y:S04]  /*24810*/  HMMA.16816.F32 R76, R76, R142.reuse, R60 ;  /* 0x0000008e4c4c723c */ /* 0x080fe8000000183c */
[----:B------:R2:W-:Y:S01]  /*24820*/  STG.E.U16 desc[UR28][R156.64+0x70], R2 ;  /* 0x000070029c007986 */ /* 0x0005e2000c10151c */
[----:B------:R-:W-:Y:S01]  /*24830*/  @!P0 PRMT R0, R4, 0x5410, RZ ;  /* 0x0000541004008816 */ /* 0x000fe200000000ff */
[----:B------:R-:W-:Y:S01]  /*24840*/  HMMA.16816.F32 R100, R100, R142, R64 ;  /* 0x0000008e6464723c */ /* 0x000fe20000001840 */
[----:B------:R-:W-:Y:S03]  /*24850*/  PLOP3.LUT P0, PT, PT, PT, UP0, 0x80, 0x0 ;  /* 0x000000000000781c */ /* 0x000fe60003f0f008 */
[----:B------:R3:W-:Y:S01]  /*24860*/  STG.E.U16 desc[UR28][R156.64+0x72], R0 ;  /* 0x000072009c007986 */ /* 0x0007e2000c10151c */
[----:B------:R-:W-:Y:S01]  /*24870*/  FADD.FTZ R4, R196, R204 ;  /* 0x000000ccc4047221 */ /* 0x000fe20000010000 */
[----:B-1----:R-:W-:Y:S05]  /*24880*/  FADD.FTZ R3, R194, R203 ;  /* 0x000000cbc2037221 */ /* 0x002fea0000010000 */
[----:B------:R-:W-:Y:S01]  /*24890*/  FADD.FTZ R212, R195, R4 ;  /* 0x00000004c3d47221 */ /* 0x000fe20000010000 */
[----:B------:R-:W-:Y:S01]  /*248a0*/  FADD.FTZ R215, R193, R3 ;  /* 0x00000003c1d77221 */ /* 0x000fe20000010000 */
[----:B--2---:R-:W-:Y:S04]  /*248b0*/  FADD.FTZ R2, R200, R163 ;  /* 0x000000a3c8027221 */ /* 0x004fe80000010000 */
[----:B------:R-:W-:Y:S01]  /*248c0*/  FADD.FTZ R2, R167, R2 ;  /* 0x00000002a7027221 */ /* 0x000fe20000010000 */
[----:B---3--:R-:W-:Y:S03]  /*248d0*/  FADD.FTZ R0, R198, R162 ;  /* 0x000000a2c6007221 */ /* 0x008fe60000010000 */
[----:B------:R-:W-:Y:S01]  /*248e0*/  FADD.FTZ R240, R166, R2 ;  /* 0x00000002a6f07221 */ /* 0x000fe20000010000 */
[----:B------:R-:W-:Y:S02]  /*248f0*/  IMAD.MOV.U32 R2, RZ, RZ, R71 ;  /* 0x000000ffff027224 */ /* 0x000fe400078e0047 */
[----:B------:R-:W-:Y:S04]  /*24900*/  FADD.FTZ R0, R165, R0 ;  /* 0x00000000a5007221 */ /* 0x000fe80000010000 */
[----:B------:R-:W-:Y:S01]  /*24910*/  FADD.FTZ R241, R161, R0 ;  /* 0x00000000a1f17221 */ /* 0x000fe20000010000 */
[----:B------:R-:W-:Y:S06]  /*24920*/  @P0 BRA `(.L_x_2247) ;  /* 0xffffff8800340947 */ /* 0x000fec000383ffff */
.L_x_2246:
[----:B------:R-:W2:Y:S01]  /*24930*/  SHFL.BFLY PT, R3, R215, 0x2, 0x1f ;  /* 0x0c401f00d7037f89 */ /* 0x000ea200000e0000 */
[----:B------:R-:W3:Y:S01]  /*24940*/  S2UR UR4, SR_CgaCtaId ;  /* 0x00000000000479c3 */ /* 0x000ee20000008800 */
[----:B------:R-:W-:Y:S01]  /*24950*/  UISETP.NE.AND UP0, UPT, UR14, -0x1, UPT ;  /* 0xffffffff0e00788c */ /* 0x000fe2000bf05270 */
[----:B------:R-:W-:Y:S01]  /*24960*/  MOV R34, 0x20 ;  /* 0x0000002000227802 */ /* 0x000fe20000000f00 */
[----:B------:R-:W4:Y:S01]  /*24970*/  SHFL.BFLY PT, R4, R212, 0x2, 0x1f ;  /* 0x0c401f00d4047f89 */ /* 0x000f2200000e0000 */
[----:B------:R-:W-:-:S03]  /*24980*/  UMOV UR8, 0x400 ;  /* 0x0000040000087882 */ /* 0x000fc60000000000 */
[----:B------:R-:W4:Y:S04]  /*24990*/  SHFL.BFLY PT, R2, R240, 0x2, 0x1f ;  /* 0x0c401f00f0027f89 */ /* 0x000f2800000e0000 */
[----:B-1----:R-:W1:Y:S01]  /*249a0*/  SHFL.BFLY PT, R0, R241, 0x2, 0x1f ;  /* 0x0c401f00f1007f89 */ /* 0x002e6200000e0000 */
[----:B------:R-:W-:Y:S02]  /*249b0*/  @UP0 ULDC.64 UR6, c[0x0][0x298] ;  /* 0x0000a60000060ab9 */ /* 0x000fe40000000a00 */
[----:B------:R-:W-:Y:S01]  /*249c0*/  @UP0 UIMAD.WIDE.U32 UR10, UR14, UR6, URZ ;  /* 0x000000060e0a02a5 */ /* 0x000fe2000f8e003f */
[----:B------:R-:W1:Y:S02]  /*249d0*/  S2R R35, SR_TID.X ;  /* 0x0000000000237919 */ /* 0x000e640000002100 */
[----:B------:R-:W-:Y:S01]  /*249e0*/  ULDC UR6, c[0x0][0x38c] ;  /* 0x0000e30000067ab9 */ /* 0x000fe20000000800 */
[----:B------:R-:W-:Y:S01]  /*249f0*/  @UP0 UIMAD UR7, UR14, UR7, UR11 ;  /* 0x000000070e0702a4 */ /* 0x000fe2000f8e020b */
[----:B--2---:R-:W-:Y:S01]  /*24a00*/  FADD.FTZ R3, R3, R215 ;  /* 0x000000d703037221 */ /* 0x004fe20000010000 */
[----:B---3--:R-:W-:Y:S01]  /*24a10*/  ULEA UR4, UR4, UR8, 0x18 ;  /* 0x0000000804047291 */ /* 0x008fe2000f8ec03f */
[----:B----4-:R-:W-:-:S03]  /*24a20*/  FADD.FTZ R4, R4, R212 ;  /* 0x000000d404047221 */ /* 0x010fc60000010000 */
[----:B------:R-:W2:Y:S01]  /*24a30*/  SHFL.BFLY PT, R7, R3, 0x1, 0x1f ;  /* 0x0c201f0003077f89 */ /* 0x000ea200000e0000 */
[----:B------:R-:W-:-:S03]  /*24a40*/  FADD.FTZ R2, R2, R240 ;  /* 0x000000f002027221 */ /* 0x000fc60000010000 */
[----:B------:R-:W3:Y:S01]  /*24a50*/  SHFL.BFLY PT, R8, R4, 0x1, 0x1f ;  /* 0x0c201f0004087f89 */ /* 0x000ee200000e0000 */
[----:B-1----:R-:W-:-:S03]  /*24a60*/  FADD.FTZ R0, R0, R241 ;  /* 0x000000f100007221 */ /* 0x002fc60000010000 */
[----:B------:R-:W1:Y:S04]  /*24a70*/  SHFL.BFLY PT, R5, R2, 0x1, 0x1f ;  /* 0x0c201f0002057f89 */ /* 0x000e6800000e0000 */
[----:B------:R-:W4:Y:S01]  /*24a80*/  SHFL.BFLY PT, R6, R0, 0x1, 0x1f ;  /* 0x0c201f0000067f89 */ /* 0x000f2200000e0000 */
[----:B------:R-:W-:-:S04]  /*24a90*/  SHF.R.S32.HI R10, RZ, 0x1f, R35 ;  /* 0x0000001fff0a7819 */ /* 0x000fc80000011423 */
[CC--:B------:R-:W-:Y:S01]  /*24aa0*/  LEA.HI R9, R10.reuse, R35.reuse, RZ, 0x5 ;  /* 0x000000230a097211 */ /* 0x0c0fe200078f28ff */
[----:B--2---:R-:W-:Y:S01]  /*24ab0*/  FADD.FTZ R43, R3, R7 ;  /* 0x00000007032b7221 */ /* 0x004fe20000010000 */
[----:B------:R-:W-:Y:S01]  /*24ac0*/  LEA.HI R7, R10, R35, RZ, 0x2 ;  /* 0x000000230a077211 */ /* 0x000fe200078f10ff */
[----:B---3--:R-:W-:-:S03]  /*24ad0*/  FADD.FTZ R42, R4, R8 ;  /* 0x00000008042a7221 */ /* 0x008fc60000010000 */
[--C-:B------:R-:W-:Y:S01]  /*24ae0*/  SHF.R.S32.HI R8, RZ, 0x2, R7.reuse ;  /* 0x00000002ff087819 */ /* 0x100fe20000011407 */
[----:B------:R-:W-:Y:S01]  /*24af0*/  IMAD.MOV.U32 R4, RZ, RZ, 0x3f800000 ;  /* 0x3f800000ff047424 */ /* 0x000fe200078e00ff */
[----:B------:R-:W-:Y:S01]  /*24b00*/  SHF.R.S32.HI R3, RZ, 0x1f, R7 ;  /* 0x0000001fff037819 */ /* 0x000fe20000011407 */
[----:B-1----:R-:W-:Y:S01]  /*24b10*/  FADD.FTZ R44, R2, R5 ;  /* 0x00000005022c7221 */ /* 0x002fe20000010000 */
[----:B------:R-:W-:Y:S02]  /*24b20*/  FSETP.NE.FTZ.AND P5, PT, R42, RZ, PT ;  /* 0x000000ff2a00720b */ /* 0x000fe40003fb5000 */
[----:B------:R-:W-:Y:S01]  /*24b30*/  LEA.HI R5, R3, R8, RZ, 0x3 ;  /* 0x0000000803057211 */ /* 0x000fe200078f18ff */
[----:B----4-:R-:W-:Y:S01]  /*24b40*/  FADD.FTZ R45, R0, R6 ;  /* 0x00000006002d7221 */ /* 0x010fe20000010000 */
[----:B------:R-:W-:Y:S01]  /*24b50*/  FSETP.NE.FTZ.AND P4, PT, R43, RZ, PT ;  /* 0x000000ff2b00720b */ /* 0x000fe20003f95000 */
[----:B------:R-:W-:Y:S01]  /*24b60*/  IMAD.MOV.U32 R3, RZ, RZ, 0x3f800000 ;  /* 0x3f800000ff037424 */ /* 0x000fe200078e00ff */
[----:B------:R-:W-:-:S02]  /*24b70*/  LOP3.LUT R5, R5, 0xfffffff8, RZ, 0xc0, !PT ;  /* 0xfffffff805057812 */ /* 0x000fc400078ec0ff */
[----:B------:R-:W-:Y:S02]  /*24b80*/  FSETP.NE.FTZ.AND P3, PT, R44, RZ, PT ;  /* 0x000000ff2c00720b */ /* 0x000fe40003f75000 */
[----:B------:R-:W-:Y:S01]  /*24b90*/  FSETP.NE.FTZ.AND P0, PT, R45, RZ, PT ;  /* 0x000000ff2d00720b */ /* 0x000fe20003f15000 */
[----:B------:R-:W-:Y:S01]  /*24ba0*/  IMAD.IADD R5, R8, 0x1, -R5 ;  /* 0x0000000108057824 */ /* 0x000fe200078e0a05 */
[----:B------:R-:W-:Y:S01]  /*24bb0*/  LOP3.LUT R0, R7, 0x3ffffffc, RZ, 0xc0, !PT ;  /* 0x3ffffffc07007812 */ /* 0x000fe200078ec0ff */
[----:B------:R-:W1:Y:S01]  /*24bc0*/  @P5 MUFU.RCP R4, R42 ;  /* 0x0000002a00045308 */ /* 0x000e620000001000 */
[----:B------:R-:W-:Y:S01]  /*24bd0*/  MOV R2, 0x3f800000 ;  /* 0x3f80000000027802 */ /* 0x000fe20000000f00 */
[----:B------:R-:W-:Y:S01]  /*24be0*/  IMAD.SHL.U32 R7, R5, 0x40, RZ ;  /* 0x0000004005077824 */ /* 0x000fe200078e00ff */
[----:B------:R-:W-:Y:S01]  /*24bf0*/  SHF.R.S32.HI R8, RZ, 0x5, R9 ;  /* 0x00000005ff087819 */ /* 0x000fe20000011409 */
[----:B------:R-:W-:Y:S01]  /*24c00*/  IMAD.IADD R6, R35, 0x1, -R0 ;  /* 0x0000000123067824 */ /* 0x000fe200078e0a00 */
[----:B------:R-:W-:-:S02]  /*24c10*/  MOV R0, 0x3f800000 ;  /* 0x3f80000000007802 */ /* 0x000fc40000000f00 */
[----:B------:R-:W-:Y:S01]  /*24c20*/  LOP3.LUT R7, R7, 0x1c0, RZ, 0xc0, !PT ;  /* 0x000001c007077812 */ /* 0x000fe200078ec0ff */
[----:B------:R-:W2:Y:S01]  /*24c30*/  @P4 MUFU.RCP R3, R43 ;  /* 0x0000002b00034308 */ /* 0x000ea20000001000 */
[----:B------:R-:W-:Y:S01]  /*24c40*/  R2P PR, R5, 0x6 ;  /* 0x0000000605007804 */ /* 0x000fe20000000000 */
[----:B------:R-:W-:Y:S01]  /*24c50*/  IMAD R6, R8, 0x200, R6 ;  /* 0x0000020008067824 */ /* 0x000fe200078e0206 */
[----:B------:R-:W-:Y:S02]  /*24c60*/  LEA.HI R7, R7, R7, RZ, 0x1d ;  /* 0x0000000707077211 */ /* 0x000fe400078fe8ff */
[----:B------:R-:W-:Y:S02]  /*24c70*/  PLOP3.LUT P6, PT, PT, PT, UP0, 0x80, 0x0 ;  /* 0x000000000000781c */ /* 0x000fe40003fcf008 */
[----:B------:R-:W-:Y:S01]  /*24c80*/  SEL R34, R34, 0xffffffe0, !P1 ;  /* 0xffffffe022227807 */ /* 0x000fe20004800000 */
[----:B------:R-:W3:Y:S01]  /*24c90*/  @P3 MUFU.RCP R2, R44 ;  /* 0x0000002c00023308 */ /* 0x000ee20000001000 */
[----:B------:R-:W-:-:S02]  /*24ca0*/  IMAD.U32 R6, R6, 0x2, R7 ;  /* 0x0000000206067824 */ /* 0x000fc400078e0007 */
[----:B-1----:R-:W-:-:S03]  /*24cb0*/  FMUL.FTZ R4, R4, UR6 ;  /* 0x0000000604047c20 */ /* 0x002fc60008410000 */
[----:B------:R-:W-:Y:S02]  /*24cc0*/  LEA R21, R6, UR4, 0x1 ;  /* 0x0000000406157c11 */ /* 0x000fe4000f8e08ff */
[----:B------:R-:W1:Y:S01]  /*24cd0*/  @P0 MUFU.RCP R0, R45 ;  /* 0x0000002d00000308 */ /* 0x000e620000001000 */
[----:B--2---:R-:W-:Y:S02]  /*24ce0*/  FMUL.FTZ R3, R3, UR6 ;  /* 0x0000000603037c20 */ /* 0x004fe40008410000 */
[C---:B------:R-:W-:Y:S01]  /*24cf0*/  VIADD R22, R21.reuse, 0x40 ;  /* 0x0000004015167836 */ /* 0x040fe20000000000 */
[----:B------:R-:W-:Y:S01]  /*24d00*/  @P2 IADD3 R22, R21, -0x40, RZ ;  /* 0xffffffc015162810 */ /* 0x000fe20007ffe0ff */
[----:B---3--:R-:W-:Y:S01]  /*24d10*/  FMUL.FTZ R2, R2, UR6 ;  /* 0x0000000602027c20 */ /* 0x008fe20008410000 */
        /* <DEDUP_REMOVED lines=9> */
.L_x_2250:
[----:B------:R-:W-:Y:S01]  /*24db0*/  ULDC.U8 UR4, c[0x0][0x3d8] ;  /* 0x0000f60000047ab9 */ /* 0x000fe20000000000 */
[----:B------:R-:W-:Y:S01]  /*24dc0*/  ULDC.U8 UR8, c[0x0][0x3d9] ;  /* 0x0000f64000087ab9 */ /* 0x000fe20000000000 */
[----:B------:R-:W-:Y:S01]  /*24dd0*/  ISETP.NE.AND P1, PT, RZ, UR4, PT ;  /* 0x00000004ff007c0c */ /* 0x000fe2000bf25270 */
[----:B------:R-:W-:Y:S01]  /*24de0*/  IMAD.MOV.U32 R40, RZ, RZ, 0x10 ;  /* 0x00000010ff287424 */ /* 0x000fe200078e00ff */
[----:B------:R-:W-:Y:S02]  /*24df0*/  LOP3.LUT R5, R5, 0x1, RZ, 0xc0, !PT ;  /* 0x0000000105057812 */ /* 0x000fe400078ec0ff */
[----:B------:R-:W-:Y:S02]  /*24e00*/  CS2R R38, SRZ ;  /* 0x0000000000267805 */ /* 0x000fe4000001ff00 */
[----:B------:R-:W-:Y:S02]  /*24e10*/  ISETP.NE.OR P6, PT, RZ, UR8, !P1 ;  /* 0x00000008ff007c0c */ /* 0x000fe4000cfc5670 */
[----:B------:R-:W-:-:S02]  /*24e20*/  P2R R6, PR, RZ, 0x2 ;  /* 0x00000002ff067803 */ /* 0x000fc40000000000 */
[----:B------:R-:W-:Y:S02]  /*24e30*/  ISETP.NE.U32.AND P1, PT, R5, 0x1, PT ;  /* 0x000000010500780c */ /* 0x000fe40003f25070 */
[----:B------:R-:W-:Y:S02]  /*24e40*/  PLOP3.LUT P2, PT, PT, PT, PT, 0x8, 0x0 ;  /* 0x000000000000781c */ /* 0x000fe40003f4e170 */
[----:B------:R-:W-:-:S05]  /*24e50*/  SEL R40, R40, 0xfffffff0, P1 ;  /* 0xfffffff028287807 */ /* 0x000fca0000800000 */
[----:B------:R-:W-:Y:S06]  /*24e60*/  @P6 BRA `(.L_x_2251) ;  /* 0x00000000001c6947 */ /* 0x000fec0003800000 */
[----:B------:R-:W1:Y:S01]  /*24e70*/  S2UR UR6, SR_CTAID.Y ;  /* 0x00000000000679c3 */ /* 0x000e620000002600 */
[----:B------:R-:W-:Y:S01]  /*24e80*/  ULDC UR4, c[0x0][0x2c4] ;  /* 0x0000b10000047ab9 */ /* 0x000fe20000000800 */
[----:B------:R-:W-:Y:S01]  /*24e90*/  PLOP3.LUT P2, PT, PT, PT, PT, 0x80, 0x0 ;  /* 0x000000000000781c */ /* 0x000fe20003f4f070 */
[----:B-1----:R-:W-:-:S04]  /*24ea0*/  @!UP0 UIMAD UR14, UR6, UR4, URZ ;  /* 0x00000004060e82a4 */ /* 0x002fc8000f8e023f */
[----:B------:R-:W-:Y:S02]  /*24eb0*/  USHF.R.S32.HI UR4, URZ, 0x1f, UR14 ;  /* 0x0000001f3f047899 */ /* 0x000fe4000801140e */
[----:B------:R-:W-:-:S04]  /*24ec0*/  IMAD.U32 R38, RZ, RZ, UR14 ;  /* 0x0000000eff267e24 */ /* 0x000fc8000f8e00ff */
[----:B------:R-:W-:-:S07]  /*24ed0*/  MOV R39, UR4 ;  /* 0x0000000400277c02 */ /* 0x000fce0008000f00 */
.L_x_2251:
[----:B------:R-:W1:Y:S01]  /*24ee0*/  S2R R46, SR_TID.X ;  /* 0x00000000002e7919 */ /* 0x000e620000002100 */
[----:B------:R-:W-:Y:S01]  /*24ef0*/  ISETP.NE.AND P6, PT, RZ, UR8, PT ;  /* 0x00000008ff007c0c */ /* 0x000fe2000bfc5270 */
[----:B------:R-:W-:Y:S01]  /*24f00*/  FMUL.FTZ R136, R4, R136 ;  /* 0x0000008804887220 */ /* 0x000fe20000410000 */
[----:B------:R-:W-:Y:S01]  /*24f10*/  P2R R5, PR, RZ, 0x4 ;  /* 0x00000004ff057803 */ /* 0x000fe20000000000 */
[C---:B------:R-:W-:Y:S01]  /*24f20*/  FMUL.FTZ R138, R3.reuse, R138 ;  /* 0x0000008a038a7220 */ /* 0x040fe20000410000 */
[----:B------:R-:W-:Y:S01]  /*24f30*/  ISETP.NE.AND P2, PT, R6, RZ, PT ;  /* 0x000000ff0600720c */ /* 0x000fe20003f45270 */
[C---:B------:R-:W-:Y:S01]  /*24f40*/  FMUL.FTZ R6, R4.reuse, R137 ;  /* 0x0000008904067220 */ /* 0x040fe20000410000 */
[----:B------:R-:W-:Y:S01]  /*24f50*/  PLOP3.LUT P1, PT, PT, PT, PT, 0x8, 0x0 ;  /* 0x000000000000781c */ /* 0x000fe20003f2e170 */
[----:B------:R-:W-:Y:S01]  /*24f60*/  FMUL.FTZ R134, R3, R134 ;  /* 0x0000008603867220 */ /* 0x000fe20000410000 */
[----:B------:R-:W-:Y:S01]  /*24f70*/  LOP3.LUT R9, R9, 0xffffffe0, RZ, 0xc0, !PT ;  /* 0xffffffe009097812 */ /* 0x000fe200078ec0ff */
[----:B------:R-:W-:Y:S01]  /*24f80*/  FMUL.FTZ R135, R3, R135 ;  /* 0x0000008703877220 */ /* 0x000fe20000410000 */
[C---:B------:R-:W-:Y:S01]  /*24f90*/  FMUL.FTZ R132, R4.reuse, R132 ;  /* 0x0000008404847220 */ /* 0x040fe20000410000 */
[C---:B------:R-:W-:Y:S01]  /*24fa0*/  FMUL.FTZ R133, R4.reuse, R133 ;  /* 0x0000008504857220 */ /* 0x040fe20000410000 */
[----:B------:R-:W-:Y:S01]  /*24fb0*/  IADD3 R47, -R9, R35, RZ ;  /* 0x00000023092f7210 */ /* 0x000fe20007ffe1ff */
[----:B------:R-:W2:Y:S01]  /*24fc0*/  @!P6 LDC R41, c[0x0][0x2c4] ;  /* 0x0000b100ff29eb82 */ /* 0x000ea20000000800 */
[----:B------:R-:W-:Y:S01]  /*24fd0*/  @!P6 PLOP3.LUT P1, PT, P2, PT, PT, 0x80, 0x0 ;  /* 0x000000000000e81c */ /* 0x000fe2000172f070 */
[C---:B------:R-:W-:Y:S01]  /*24fe0*/  FMUL.FTZ R128, R4.reuse, R128 ;  /* 0x0000008004807220 */ /* 0x040fe20000410000 */
[----:B------:R-:W-:Y:S01]  /*24ff0*/  ISETP.NE.AND P2, PT, R5, RZ, PT ;  /* 0x000000ff0500720c */ /* 0x000fe20003f45270 */
[----:B------:R-:W-:Y:S01]  /*25000*/  FMUL.FTZ R12, R4, R129 ;  /* 0x00000081040c7220 */ /* 0x000fe20000410000 */
[----:B------:R-:W-:Y:S01]  /*25010*/  LEA.HI R35, R10, R35, RZ, 0x3 ;  /* 0x000000230a237211 */ /* 0x000fe200078f18ff */
        /* <DEDUP_REMOVED lines=12> */
[----:B-1----:R-:W-:Y:S01]  /*250e0*/  SHF.R.S32.HI R48, RZ, 0x1f, R46 ;  /* 0x0000001fff307819 */ /* 0x002fe2000001142e */
        /* <DEDUP_REMOVED lines=11> */
[----:B------:R-:W-:Y:S01]  /*251a0*/  IADD3 R46, -R5, R46, RZ ;  /* 0x0000002e052e7210 */ /* 0x000fe20007ffe1ff */
        /* <DEDUP_REMOVED lines=23> */
[----:B------:R-:W-:Y:S01]  /*25320*/  FMUL.FTZ R130, R3, R130 ;  /* 0x0000008203827220 */ /* 0x000fe20000410000 */
[----:B------:R-:W-:Y:S01]  /*25330*/  F2FP.F16.F32.PACK_AB R5, R5, R138 ;  /* 0x0000008a0505723e */ /* 0x000fe200000000ff */
[----:B------:R-:W-:Y:S01]  /*25340*/  FMUL.FTZ R11, R3, R131 ;  /* 0x00000083030b7220 */ /* 0x000fe20000410000 */
[----:B------:R-:W-:Y:S01]  /*25350*/  F2FP.F16.F32.PACK_AB R2, R135, R134 ;  /* 0x000000868702723e */ /* 0x000fe200000000ff */
[----:B------:R-:W-:Y:S01]  /*25360*/  FMUL.FTZ R126, R3, R126 ;  /* 0x0000007e037e7220 */ /* 0x000fe20000410000 */
[----:B------:R-:W-:Y:S01]  /*25370*/  IADD3 R0, R21, R40, RZ ;  /* 0x0000002815007210 */ /* 0x000fe20007ffe0ff */
        /* <DEDUP_REMOVED lines=10> */
[----:B------:R-:W-:Y:S01]  /*25420*/  STS [R21], R6 ;  /* 0x0000000615007388 */ /* 0x000fe20000000800 */
[----:B------:R-:W-:Y:S01]  /*25430*/  F2FP.F16.F32.PACK_AB R4, R4, R112 ;  /* 0x000000700404723e */ /* 0x000fe200000000ff */
[----:B--2---:R-:W1:Y:S01]  /*25440*/  @P1 LDC R41, c[0x0][0x2e4] ;  /* 0x0000b900ff291b82 */ /* 0x004e620000000800 */
[----:B------:R-:W-:Y:S01]  /*25450*/  F2FP.F16.F32.PACK_AB R7, R7, R114 ;  /* 0x000000720707723e */ /* 0x000fe200000000ff */
[----:B------:R2:W-:Y:S01]  /*25460*/  STS [R21+0x400], R5 ;  /* 0x0004000515007388 */ /* 0x0005e20000000800 */
[----:B------:R-:W-:Y:S01]  /*25470*/  F2FP.F16.F32.PACK_AB R14, R14, R104 ;  /* 0x000000680e0e723e */ /* 0x000fe200000000ff */
[----:B------:R-:W-:Y:S01]  /*25480*/  BSSY B0, `(.L_x_2252) ;  /* 0x000009b000007945 */ /* 0x000fe20003800000 */
[----:B------:R-:W-:Y:S01]  /*25490*/  F2FP.F16.F32.PACK_AB R13, R13, R106 ;  /* 0x0000006a0d0d723e */ /* 0x000fe200000000ff */
[----:B------:R3:W-:Y:S01]  /*254a0*/  STS [R0+0x400], R2 ;  /* 0x0004000200007388 */ /* 0x0007e20000000800 */
[----:B------:R-:W-:Y:S01]  /*254b0*/  F2FP.F16.F32.PACK_AB R12, R12, R128 ;  /* 0x000000800c0c723e */ /* 0x000fe200000000ff */
[----:B------:R-:W4:Y:S01]  /*254c0*/  S2UR UR4, SR_CTAID.X ;  /* 0x00000000000479c3 */ /* 0x000f220000002500 */
        /* <DEDUP_REMOVED lines=14> */
[----:B------:R-:W-:Y:S01]  /*255b0*/  F2FP.F16.F32.PACK_AB R17, R17, R116 ;  /* 0x000000741111723e */ /* 0x000fe200000000ff */
[----:B--2---:R-:W2:Y:S01]  /*255c0*/  @P5 MUFU.LG2 R5, R42 ;  /* 0x0000002a00055308 */ /* 0x004ea20000000c00 */
[----:B------:R-:W-:Y:S02]  /*255d0*/  F2FP.F16.F32.PACK_AB R23, R23, R118 ;  /* 0x000000761717723e */ /* 0x000fe400000000ff */
[----:B---3--:R-:W-:Y:S02]  /*255e0*/  IADD3 R2, R21, R34, RZ ;  /* 0x0000002215027210 */ /* 0x008fe40007ffe0ff */
[----:B------:R-:W-:Y:S02]  /*255f0*/  F2FP.F16.F32.PACK_AB R24, R24, R88 ;  /* 0x000000581818723e */ /* 0x000fe400000000ff */
[----:B----4-:R-:W-:Y:S01]  /*25600*/  IADD3 R3, R0, R34, RZ ;  /* 0x0000002200037210 */ /* 0x010fe20007ffe0ff */
[----:B------:R3:W-:Y:S01]  /*25610*/  STS [R2], R12 ;  /* 0x0000000c02007388 */ /* 0x0007e20000000800 */
[----:B------:R-:W-:-:S02]  /*25620*/  F2FP.F16.F32.PACK_AB R26, R26, R90 ;  /* 0x0000005a1a1a723e */ /* 0x000fc400000000ff */
[----:B------:R-:W-:Y:S01]  /*25630*/  F2FP.F16.F32.PACK_AB R25, R25, R84 ;  /* 0x000000541919723e */ /* 0x000fe200000000ff */
[----:B------:R4:W-:Y:S01]  /*25640*/  STS [R2+0x400], R11 ;  /* 0x0004000b02007388 */ /* 0x0009e20000000800 */
[----:B------:R-:W-:Y:S01]  /*25650*/  F2FP.F16.F32.PACK_AB R27, R27, R86 ;  /* 0x000000561b1b723e */ /* 0x000fe200000000ff */
[----:B-1----:R-:W1:Y:S02]  /*25660*/  @P6 LDC.64 R6, c[0x0][0x2c0] ;  /* 0x0000b000ff066b82 */ /* 0x002e640000000a00 */
[----:B------:R-:W-:Y:S01]  /*25670*/  STS [R3], R9 ;  /* 0x0000000903007388 */ /* 0x000fe20000000800 */
[----:B------:R-:W-:Y:S02]  /*25680*/  F2FP.F16.F32.PACK_AB R31, R31, R108 ;  /* 0x0000006c1f1f723e */ /* 0x000fe400000000ff */
[----:B------:R-:W-:Y:S01]  /*25690*/  F2FP.F16.F32.PACK_AB R30, R30, R110 ;  /* 0x0000006e1e1e723e */ /* 0x000fe200000000ff */
[----:B------:R-:W-:Y:S01]  /*256a0*/  STS [R3+0x400], R8 ;  /* 0x0004000803007388 */ /* 0x000fe20000000800 */
[----:B------:R-:W-:-:S02]  /*256b0*/  F2FP.F16.F32.PACK_AB R29, R29, R100 ;  /* 0x000000641d1d723e */ /* 0x000fc400000000ff */
[----:B------:R-:W-:Y:S01]  /*256c0*/  IADD3 R0, R34, 0x400, R22 ;  /* 0x0000040022007810 */ /* 0x000fe20007ffe016 */
[----:B------:R2:W-:Y:S01]  /*256d0*/  STS [R2+0x2000], R10 ;  /* 0x0020000a02007388 */ /* 0x0005e20000000800 */
[----:B------:R-:W-:Y:S01]  /*256e0*/  F2FP.F16.F32.PACK_AB R28, R28, R102 ;  /* 0x000000661c1c723e */ /* 0x000fe200000000ff */
[----:B------:R-:W1:Y:S01]  /*256f0*/  @P4 LDC R14, c[0x0][0x2e8] ;  /* 0x0000ba00ff0e4b82 */ /* 0x000e620000000800 */
[C---:B------:R-:W-:Y:S01]  /*25700*/  IADD3 R4, R40.reuse, R0, RZ ;  /* 0x0000000028047210 */ /* 0x040fe20007ffe0ff */
[----:B------:R2:W-:Y:S01]  /*25710*/  STS [R2+0x2400], R16 ;  /* 0x0024001002007388 */ /* 0x0005e20000000800 */
[----:B------:R-:W-:Y:S02]  /*25720*/  IADD3 R0, R40, R22, RZ ;  /* 0x0000001628007210 */ /* 0x000fe40007ffe0ff */
[----:B------:R-:W-:Y:S01]  /*25730*/  F2FP.F16.F32.PACK_AB R33, R33, R80 ;  /* 0x000000502121723e */ /* 0x000fe200000000ff */
[----:B------:R-:W-:Y:S01]  /*25740*/  STS [R3+0x2000], R15 ;  /* 0x0020000f03007388 */ /* 0x000fe20000000800 */
[----:B------:R-:W-:Y:S01]  /*25750*/  F2FP.F16.F32.PACK_AB R32, R32, R82 ;  /* 0x000000522020723e */ /* 0x000fe200000000ff */
[----:B------:R-:W1:Y:S01]  /*25760*/  @P3 LDC R13, c[0x0][0x2e8] ;  /* 0x0000ba00ff0d3b82 */ /* 0x000e620000000800 */
[----:B------:R-:W-:Y:S01]  /*25770*/  F2FP.F16.F32.PACK_AB R37, R37, R76 ;  /* 0x0000004c2525723e */ /* 0x000fe200000000ff */
[----:B---3--:R-:W3:Y:S01]  /*25780*/  S2R R12, SR_CTAID.Y ;  /* 0x00000000000c7919 */ /* 0x008ee20000002600 */
[----:B------:R-:W-:-:S02]  /*25790*/  F2FP.F16.F32.PACK_AB R36, R36, R78 ;  /* 0x0000004e2424723e */ /* 0x000fc400000000ff */
[----:B------:R-:W-:Y:S01]  /*257a0*/  MOV R21, 0x7f800000 ;  /* 0x7f80000000157802 */ /* 0x000fe20000000f00 */
[----:B------:R3:W-:Y:S02]  /*257b0*/  STS [R3+0x2400], R20 ;  /* 0x0024001403007388 */ /* 0x0007e40000000800 */
[----:B----4-:R-:W4:Y:S02]  /*257c0*/  @!P6 LDC R11, c[0x0][0x270] ;  /* 0x00009c00ff0beb82 */ /* 0x010f240000000800 */
[----:B------:R-:W-:Y:S04]  /*257d0*/  STS [R22], R19 ;  /* 0x0000001316007388 */ /* 0x000fe80000000800 */
[----:B------:R-:W-:Y:S01]  /*257e0*/  STS [R22+0x400], R18 ;  /* 0x0004001216007388 */ /* 0x000fe20000000800 */
[----:B--2---:R-:W2:Y:S01]  /*257f0*/  @P4 MUFU.LG2 R10, R43 ;  /* 0x0000002b000a4308 */ /* 0x004ea20000000c00 */
[----:B------:R-:W2:Y:S02]  /*25800*/  @P6 LDC R8, c[0x0][0x2c0] ;  /* 0x0000b000ff086b82 */ /* 0x000ea40000000800 */
[----:B------:R-:W-:Y:S01]  /*25810*/  STS [R0], R17 ;  /* 0x0000001100007388 */ /* 0x000fe20000000800 */
[----:B------:R-:W-:-:S03]  /*25820*/  IADD3 R2, R34, R22, RZ ;  /* 0x0000001622027210 */ /* 0x000fc60007ffe0ff */
[----:B------:R1:W-:Y:S02]  /*25830*/  STS [R0+0x400], R23 ;  /* 0x0004001700007388 */ /* 0x0003e40000000800 */
[----:B------:R-:W2:Y:S02]  /*25840*/  @P5 LDC R9, c[0x0][0x2e8] ;  /* 0x0000ba00ff095b82 */ /* 0x000ea40000000800 */
[----:B------:R1:W-:Y:S04]  /*25850*/  STS [R22+0x2000], R24 ;  /* 0x0020001816007388 */ /* 0x0003e80000000800 */
[----:B------:R4:W-:Y:S01]  /*25860*/  STS [R22+0x2400], R26 ;  /* 0x0024001a16007388 */ /* 0x0009e20000000800 */
[----:B---3--:R-:W-:Y:S02]  /*25870*/  IADD3 R3, R34, R0, RZ ;  /* 0x0000000022037210 */ /* 0x008fe40007ffe0ff */
[----:B------:R-:W-:Y:S01]  /*25880*/  MOV R20, 0x7f800000 ;  /* 0x7f80000000147802 */ /* 0x000fe20000000f00 */
[----:B------:R-:W-:Y:S04]  /*25890*/  STS [R0+0x2000], R25 ;  /* 0x0020001900007388 */ /* 0x000fe80000000800 */
[----:B------:R3:W-:Y:S01]  /*258a0*/  STS [R0+0x2400], R27 ;  /* 0x0024001b00007388 */ /* 0x0007e20000000800 */
[----:B------:R-:W-:-:S03]  /*258b0*/  @!P6 MOV R8, 0x1 ;  /* 0x000000010008e802 */ /* 0x000fc60000000f00 */
[----:B------:R-:W-:Y:S04]  /*258c0*/  STS [R2], R31 ;  /* 0x0000001f02007388 */ /* 0x000fe80000000800 */
[----:B------:R-:W-:Y:S01]  /*258d0*/  STS [R2+0x400], R30 ;  /* 0x0004001e02007388 */ /* 0x000fe20000000800 */
[----:B-1----:R-:W-:-:S03]  /*258e0*/  MOV R23, 0x7f800000 ;  /* 0x7f80000000177802 */ /* 0x002fc60000000f00 */
[----:B------:R-:W-:Y:S01]  /*258f0*/  STS [R3], R29 ;  /* 0x0000001d03007388 */ /* 0x000fe20000000800 */
[----:B------:R-:W1:Y:S01]  /*25900*/  S2R R24, SR_CTAID.Z ;  /* 0x0000000000187919 */ /* 0x000e620000002700 */
[----:B----4-:R-:W-:Y:S02]  /*25910*/  MOV R22, 0x7f800000 ;  /* 0x7f80000000167802 */ /* 0x010fe40000000f00 */
[----:B------:R-:W-:Y:S04]  /*25920*/  STS [R4], R28 ;  /* 0x0000001c04007388 */ /* 0x000fe80000000800 */
[----:B------:R-:W-:Y:S01]  /*25930*/  STS [R2+0x2000], R33 ;  /* 0x0020002102007388 */ /* 0x000fe20000000800 */
[----:B---3--:R-:W-:Y:S01]  /*25940*/  @P6 MOV R0, 0x1 ;  /* 0x0000000100006802 */ /* 0x008fe20000000f00 */
[----:B------:R-:W-:-:S02]  /*25950*/  @!P6 IMAD R0, R41, R11, RZ ;  /* 0x0000000b2900e224 */ /* 0x000fc400078e02ff */
[----:B------:R3:W-:Y:S01]  /*25960*/  STS [R2+0x2400], R32 ;  /* 0x0024002002007388 */ /* 0x0007e20000000800 */
[----:B------:R-:W4:Y:S01]  /*25970*/  @P3 MUFU.LG2 R11, R44 ;  /* 0x0000002c000b3308 */ /* 0x000f220000000c00 */
[----:B------:R-:W-:Y:S02]  /*25980*/  IMAD R0, R12, R0, RZ ;  /* 0x000000000c007224 */ /* 0x000fe400078e02ff */
[----:B------:R-:W4:Y:S01]  /*25990*/  @P0 LDC R12, c[0x0][0x2e8] ;  /* 0x0000ba00ff0c0b82 */ /* 0x000f220000000800 */
[----:B------:R4:W-:Y:S04]  /*259a0*/  STS [R3+0x2000], R37 ;  /* 0x0020002503007388 */ /* 0x0009e80000000800 */
[----:B------:R4:W-:Y:S01]  /*259b0*/  STS [R4+0x2000], R36 ;  /* 0x0020002404007388 */ /* 0x0009e20000000800 */
[----:B---3--:R-:W-:Y:S01]  /*259c0*/  @P6 IMAD R2, R7, R6, RZ ;  /* 0x0000000607026224 */ /* 0x008fe200078e02ff */
[----:B------:R-:W-:Y:S01]  /*259d0*/  @!P6 MOV R2, R41 ;  /* 0x000000290002e202 */ /* 0x000fe20000000f00 */
[----:B------:R-:W3:Y:S01]  /*259e0*/  @P0 MUFU.LG2 R7, R45 ;  /* 0x0000002d00070308 */ /* 0x000ee20000000c00 */
[----:B------:R-:W-:Y:S01]  /*259f0*/  @P5 FMUL.FTZ R6, R5, 0.69314718246459960938 ;  /* 0x3f31721805065820 */ /* 0x000fe20000410000 */
[----:B------:R-:W-:Y:S01]  /*25a00*/  BAR.SYNC.DEFER_BLOCKING 0x0 ;  /* 0x0000000000007b1d */ /* 0x000fe20000010000 */
[----:B------:R-:W-:-:S02]  /*25a10*/  LOP3.LUT P6, RZ, R47, 0x3, RZ, 0xc0, !PT ;  /* 0x000000032fff7812 */ /* 0x000fc400078cc0ff */
[----:B------:R-:W-:Y:S01]  /*25a20*/  SEL R5, R0, RZ, !P2 ;  /* 0x000000ff00057207 */ /* 0x000fe20005000000 */
[----:B--2---:R-:W-:Y:S02]  /*25a30*/  IMAD R0, R8, UR4, RZ ;  /* 0x0000000408007c24 */ /* 0x004fe4000f8e02ff */
[----:B------:R-:W-:Y:S01]  /*25a40*/  @P5 FFMA.FTZ R23, R71, R9, R6 ;  /* 0x0000000947175223 */ /* 0x000fe20000010006 */
[----:B------:R-:W-:Y:S01]  /*25a50*/  @P4 FMUL.FTZ R6, R10, 0.69314718246459960938 ;  /* 0x3f3172180a064820 */ /* 0x000fe20000410000 */
[----:B-1----:R-:W-:Y:S01]  /*25a60*/  IMAD R2, R24, R2, R5 ;  /* 0x0000000218027224 */ /* 0x002fe200078e0205 */
[----:B------:R-:W-:Y:S01]  /*25a70*/  SHF.L.U32 R0, R0, 0x7, RZ ;  /* 0x0000000700007819 */ /* 0x000fe200000006ff */
[----:B----4-:R-:W-:Y:S01]  /*25a80*/  @P3 FMUL.FTZ R5, R11, 0.69314718246459960938 ;  /* 0x3f3172180b053820 */ /* 0x010fe20000410000 */
[----:B------:R-:W-:Y:S02]  /*25a90*/  @P4 FFMA.FTZ R22, R69, R14, R6 ;  /* 0x0000000e45164223 */ /* 0x000fe40000010006 */
[----:B------:R-:W-:Y:S01]  /*25aa0*/  SHF.R.S32.HI R3, RZ, 0x1f, R0 ;  /* 0x0000001fff037819 */ /* 0x000fe20000011400 */
[----:B------:R-:W-:Y:S01]  /*25ab0*/  @P3 FFMA.FTZ R20, R70, R13, R5 ;  /* 0x0000000d46143223 */ /* 0x000fe20000010005 */
[----:B---3--:R-:W-:Y:S01]  /*25ac0*/  @P0 FMUL.FTZ R4, R7, 0.69314718246459960938 ;  /* 0x3f31721807040820 */ /* 0x008fe20000410000 */
[----:B------:R-:W-:-:S02]  /*25ad0*/  IADD3 R11, P2, P1, R0, R38, R2 ;  /* 0x00000026000b7210 */ /* 0x000fc4000795e002 */
[----:B------:R-:W-:Y:S01]  /*25ae0*/  SHF.R.S32.HI R9, RZ, 0x1f, R2 ;  /* 0x0000001fff097819 */ /* 0x000fe20000011402 */
[----:B------:R-:W-:-:S03]  /*25af0*/  @P0 FFMA.FTZ R21, R68, R12, R4 ;  /* 0x0000000c44150223 */ /* 0x000fc60000010004 */
[----:B------:R-:W-:Y:S01]  /*25b00*/  IADD3.X R9, R3, R39, R9, P2, P1 ;  /* 0x0000002703097210 */ /* 0x000fe200017e2409 */
[----:B------:R-:W-:Y:S06]  /*25b10*/  @P6 BRA `(.L_x_2253) ;  /* 0x0000000000c46947 */ /* 0x000fec0003800000 */
[----:B------:R-:W1:Y:S02]  /*25b20*/  S2R R4, SR_TID.X ;  /* 0x0000000000047919 */ /* 0x000e640000002100 */
[----:B-1----:R-:W-:-:S04]  /*25b30*/  SHF.R.S32.HI R2, RZ, 0x1f, R4 ;  /* 0x0000001fff027819 */ /* 0x002fc80000011404 */
[----:B------:R-:W-:-:S04]  /*25b40*/  LEA.HI R2, R2, R4, RZ, 0x5 ;  /* 0x0000000402027211 */ /* 0x000fc800078f28ff */
[----:B------:R-:W-:Y:S02]  /*25b50*/  LOP3.LUT R0, R2, 0xffffffe0, RZ, 0xc0, !PT ;  /* 0xffffffe002007812 */ /* 0x000fe400078ec0ff */
[--C-:B------:R-:W-:Y:S02]  /*25b60*/  SHF.R.S32.HI R3, RZ, 0x5, R2.reuse ;  /* 0x00000005ff037819 */ /* 0x100fe40000011402 */
[----:B------:R-:W-:Y:S01]  /*25b70*/  SHF.R.S32.HI R2, RZ, 0x1f, R2 ;  /* 0x0000001fff027819 */ /* 0x000fe20000011402 */
[----:B------:R-:W-:-:S03]  /*25b80*/  IMAD.IADD R0, R4, 0x1, -R0 ;  /* 0x0000000104007824 */ /* 0x000fc600078e0a00 */
[----:B------:R-:W-:Y:S02]  /*25b90*/  LEA.HI R2, R2, R3, RZ, 0x2 ;  /* 0x0000000302027211 */ /* 0x000fe400078f10ff */
        /* <DEDUP_REMOVED lines=20> */
[----:B------:R-:W-:Y:S02]  /*25ce0*/  @!P2 IADD3 R3, P5, R2, R11, RZ ;  /* 0x0000000b0203a210 */ /* 0x000fe40007fbe0ff */
        /* <DEDUP_REMOVED lines=20> */
.L_x_2253:
[----:B------:R-:W-:Y:S05]  /*25e30*/  BSYNC B0 ;  /* 0x0000000000007941 */ /* 0x000fea0003800000 */
.L_x_2252:
        /* <DEDUP_REMOVED lines=46> */
.L_x_2255:
[----:B------:R-:W-:Y:S05]  /*26120*/  BSYNC B0 ;  /* 0x0000000000007941 */ /* 0x000fea0003800000 */
.L_x_2254:
        /* <DEDUP_REMOVED lines=18> */
.L_x_2257:
[----:B------:R-:W-:Y:S05]  /*26250*/  BSYNC B0 ;  /* 0x0000000000007941 */ /* 0x000fea0003800000 */
.L_x_2256:
        /* <DEDUP_REMOVED lines=16> */
.L_x_2259:
[----:B------:R-:W-:Y:S05]  /*26360*/  BSYNC B0 ;  /* 0x0000000000007941 */ /* 0x000fea0003800000 */
.L_x_2258:
        /* <DEDUP_REMOVED lines=16> */
.L_x_2261:
[----:B------:R-:W-:Y:S05]  /*26470*/  BSYNC B0 ;  /* 0x0000000000007941 */ /* 0x000fea0003800000 */
.L_x_2260:
        /* <DEDUP_REMOVED lines=16> */
.L_x_2263:
[----:B------:R-:W-:Y:S05]  /*26580*/  BSYNC B0 ;  /* 0x0000000000007941 */ /* 0x000fea0003800000 */
.L_x_2262:
        /* <DEDUP_REMOVED lines=17> */
.L_x_2265:
[----:B------:R-:W-:Y:S05]  /*266a0*/  BSYNC B0 ;  /* 0x0000000000007941 */ /* 0x000fea0003800000 */
.L_x_2264:
        /* <DEDUP_REMOVED lines=16> */
.L_x_2267:
[----:B------:R-:W-:Y:S05]  /*267b0*/  BSYNC B0 ;  /* 0x0000000000007941 */ /* 0x000fea0003800000 */
.L_x_2266:
        /* <DEDUP_REMOVED lines=15> */
.L_x_2268:
        /* <DEDUP_REMOVED lines=13> */
.L_x_2598:


//--------------------- .text._ZN5flash16flash_fwd_kernelI23Flash_fwd_kernel_traitsILi64ELi128ELi64ELi4ELb0ELb0EN7cutlass6half_tE19Flash_kernel_traitsILi64ELi128ELi64ELi4ES3_EELb0ELb0ELb1ELb0ELb0ELb0ELb1ELb0EEEvNS_16Flash_fwd_paramsE --------------------------
	.section	.text._ZN5flash16flash_fwd_kernelI23Flash_fwd_kernel_traitsILi64ELi128ELi64ELi4ELb0ELb0EN7cutlass6half_tE19Flash_kernel_traitsILi64ELi128ELi64ELi4ES3_EELb0ELb0ELb1ELb0ELb0ELb0ELb1ELb0EEEvNS_16Flash_fwd_paramsE,"ax",@progbits
	.align	128
        .global         _ZN5flash16flash_fwd_kernelI23Flash_fwd_kernel_traitsILi64ELi128ELi64ELi4ELb0ELb0EN7cutlass6half_tE19Flash_kernel_traitsILi64ELi128ELi64ELi4ES3_EELb0ELb0ELb1ELb0ELb0ELb0ELb1ELb0EEEvNS_16Flash_fwd_paramsE
        .type           _ZN5flash16flash_fwd_kernelI23Flash_fwd_kernel_traitsILi64ELi128ELi64ELi4ELb0ELb0EN7cutlass6half_tE19Flash_kernel_traitsILi64ELi128ELi64ELi4ES3_EELb0ELb0ELb1ELb0ELb0ELb0ELb1ELb0EEEvNS_16Flash_fwd_paramsE,@function
        .size           _ZN5flash16flash_fwd_kernelI23Flash_fwd_kernel_traitsILi64ELi128ELi64ELi4ELb0ELb0EN7cutlass6half_tE19Flash_kernel_traitsILi64ELi128ELi64ELi4ES3_EELb0ELb0ELb1ELb0ELb0ELb0ELb1ELb0EEEvNS_16Flash_fwd_paramsE,(.L_x_2599 - _ZN5flash16flash_fwd_kernelI23Flash_fwd_kernel_traitsILi64ELi128ELi64ELi4ELb0ELb0EN7cutlass6half_tE19Flash_kernel_traitsILi64ELi128ELi64ELi4ES3_EELb0ELb0ELb1ELb0ELb0ELb0ELb1ELb0EEEvNS_16Flash_fwd_paramsE)
        .other          _ZN5flash16flash_fwd_kernelI23Flash_fwd_kernel_traitsILi64ELi128ELi64ELi4ELb0ELb0EN7cutlass6half_tE19Flash_kernel_traitsILi64ELi128ELi64ELi4ES3_EELb0ELb0ELb1ELb0ELb0ELb0ELb1ELb0EEEvNS_16Flash_fwd_paramsE,@"STO_CUDA_ENTRY STV_DEFAULT"
_ZN5flash16flash_fwd_kernelI23Flash_fwd_kernel_traitsILi64ELi128ELi64ELi4ELb0ELb0EN7cutlass6half_tE19Flash_kernel_traitsILi64ELi128ELi64ELi4ES3_EELb0ELb0ELb1ELb0ELb0ELb0ELb1ELb0EEEvNS_16Flash_fwd_paramsE:
.text._ZN5flash16flash_fwd_kernelI23Flash_fwd_kernel_traitsILi64ELi128ELi64ELi4ELb0ELb0EN7cutlass6half_tE19Flash_kernel_traitsILi64ELi128ELi64ELi4ES3_EELb0ELb0ELb1ELb0ELb0ELb0ELb1ELb0EEEvNS_16Flash_fwd_paramsE:
        /* <DEDUP_REMOVED lines=15> */
[----:B------:R-:W3:Y:S08]  /*00f0*/  LDC.64 R10, c[0x0][0x2f8] ;  /* 0x0000be00ff0a7b82 */ /* 0x000ef00000000a00 */
[----:B------:R-:W4:Y:S01]  /*0100*/  @P1 LDC.64 R6, c[0x0][0x300] ;  /* 0x0000c000ff061b82 */ /* 0x000f220000000a00 */
[----:B------:R-:W3:Y:S04]  /*0110*/  @P0 LDG.E R32, desc[UR10][R4.64] ;  /* 0x0000000a04200981 */ /* 0x000ee8000c1e1900 */
[----:B------:R4:W3:Y:S01]  /*0120*/  @P0 LDG.E R0, desc[UR10][R4.64+0x4] ;  /* 0x0000040a04000981 */ /* 0x0008e2000c1e1900 */
[----:B--2---:R-:W-:Y:S01]  /*0130*/  ISETP.NE.AND P3, PT, R8, RZ, PT ;  /* 0x000000ff0800720c */ /* 0x004fe20003f65270 */
[----:B------:R-:W-:Y:S01]  /*0140*/  IMAD.MOV.U32 R8, RZ, RZ, RZ ;  /* 0x000000ffff087224 */ /* 0x000fe200078e00ff */
[----:B-1----:R-:W-:Y:S01]  /*0150*/  ISETP.EQ.U32.AND P2, PT, R2, RZ, PT ;  /* 0x000000ff0200720c */ /* 0x002fe20003f42070 */
[----:B------:R-:W-:-:S03]  /*0160*/  IMAD.MOV.U32 R9, RZ, RZ, -0x1 ;  /* 0xffffffffff097424 */ /* 0x000fc600078e00ff */
[----:B------:R-:W-:Y:S01]  /*0170*/  ISETP.EQ.OR.EX P2, PT, R3, RZ, !P3, P2 ;  /* 0x000000ff0300720c */ /* 0x000fe20005f42720 */
[----:B----4-:R-:W-:-:S04]  /*0180*/  @P1 IMAD.WIDE R4, R18, 0x4, R6 ;  /* 0x0000000412041825 */ /* 0x010fc800078e0206 */
[----:B---3--:R-:W-:Y:S01]  /*0190*/  IMAD.WIDE R6, R18, 0x4, R10 ;  /* 0x0000000412067825 */ /* 0x008fe200078e020a */
[----:B------:R1:W5:Y:S07]  /*01a0*/  @P1 LDG.E R8, desc[UR10][R4.64] ;  /* 0x0000000a04081981 */ /* 0x00036e000c1e1900 */
[----:B------:R1:W5:Y:S01]  /*01b0*/  @!P2 LDG.E R9, desc[UR10][R6.64] ;  /* 0x0000000a0609a981 */ /* 0x000362000c1e1900 */
[----:B------:R-:W2:Y:S01]  /*01c0*/  S2R R19, SR_CTAID.X ;  /* 0x0000000000137919 */ /* 0x000ea20000002500 */
[----:B------:R-:W3:Y:S02]  /*01d0*/  S2R R21, SR_CTAID.Z ;  /* 0x0000000000157919 */ /* 0x000ee40000002700 */
[----:B------:R1:W-:Y:S01]  /*01e0*/  STL [R1+0x88], R32 ;  /* 0x0000882001007387 */ /* 0x0003e20000100800 */
[----:B------:R-:W-:-:S06]  /*01f0*/  @P0 IMAD.IADD R58, R0, 0x1, -R32 ;  /* 0x00000001003a0824 */ /* 0x000fcc00078e0a20 */
[----:B------:R-:W4:Y:S01]  /*0200*/  @!P0 LDC R58, c[0x0][0x2c4] ;  /* 0x0000b100ff3a8b82 */ /* 0x000f220000000800 */
[----:B------:R-:W-:-:S04]  /*0210*/  ISETP.NE.U32.AND P0, PT, R2, RZ, PT ;  /* 0x000000ff0200720c */ /* 0x000fc80003f05070 */
[----:B------:R-:W-:-:S13]  /*0220*/  ISETP.NE.AND.EX P0, PT, R3, RZ, PT, P0 ;  /* 0x000000ff0300720c */ /* 0x000fda0003f05300 */
[----:B-123--:R-:W-:Y:S05]  /*0230*/  @!P0 BRA `(.L_x_2269) ;  /* 0x0000000000108947 */ /* 0x00efea0003800000 */
[----:B------:R-:W2:Y:S02]  /*0240*/  @P3 LDG.E R0, desc[UR10][R6.64+0x4] ;  /* 0x0000040a06003981 */ /* 0x000ea4000c1e1900 */
[----:B--2--5:R-:W-:-:S06]  /*0250*/  @P3 IADD3 R4, R0, -R9, RZ ;  /* 0x8000000900043210 */ /* 0x024fcc0007ffe0ff */
[----:B------:R2:W5:Y:S01]  /*0260*/  @!P3 LDG.E R4, desc[UR10][R6.64] ;  /* 0x0000000a0604b981 */ /* 0x000562000c1e1900 */
[----:B------:R-:W-:Y:S05]  /*0270*/  BRA `(.L_x_2270) ;  /* 0x0000000000047947 */ /* 0x000fea0003800000 */
.L_x_2269:
[----:B------:R-:W1:Y:S02]  /*0280*/  LDC R4, c[0x0][0x2c8] ;  /* 0x0000b200ff047b82 */ /* 0x000e640000000800 */
.L_x_2270:
        /* <DEDUP_REMOVED lines=40> */
[----:B------:R-:W-:Y:S01]  /*0510*/  ULDC UR6, c[0x0][0x2d0] ;  /* 0x0000b40000067ab9 */ /* 0x000fe20000000800 */
[----:B------:R-:W-:Y:S01]  /*0520*/  SHF.R.S32.HI R17, RZ, 0x1f, R158 ;  /* 0x0000001fff117819 */ /* 0x000fe2000001149e */
[----:B------:R-:W-:Y:S01]  /*0530*/  ULDC.64 UR4, c[0x0][0x2a0] ;  /* 0x0000a80000047ab9 */ /* 0x000fe20000000a00 */
[----:B------:R-:W-:Y:S02]  /*0540*/  BSSY B0, `(.L_x_2272) ;  /* 0x000004e000007945 */ /* 0x000fe40003800000 */
[----:B------:R-:W-:Y:S01]  /*0550*/  LEA.HI R17, R17, R158, RZ, 0x3 ;  /* 0x0000009e11117211 */ /* 0x000fe200078f18ff */
[----:B------:R-:W3:Y:S03]  /*0560*/  LDC.U8 R2, c[0x0][0x3d8] ;  /* 0x0000f600ff027b82 */ /* 0x000ee60000000000 */
[----:B------:R-:W-:-:S05]  /*0570*/  LOP3.LUT R15, R17, 0xfffffff8, RZ, 0xc0, !PT ;  /* 0xfffffff8110f7812 */ /* 0x000fca00078ec0ff */
[----:B------:R-:W4:Y:S01]  /*0580*/  @!P0 LDC.64 R10, c[0x0][0x290] ;  /* 0x0000a400ff0a8b82 */ /* 0x000f220000000a00 */
[----:B------:R-:W-:Y:S01]  /*0590*/  IMAD.IADD R15, R158, 0x1, -R15 ;  /* 0x000000019e0f7824 */ /* 0x000fe200078e0a0f */
[----:B--2---:R-:W-:-:S06]  /*05a0*/  ISETP.NE.AND P2, PT, R0, RZ, PT ;  /* 0x000000ff0000720c */ /* 0x004fcc0003f45270 */
[----:B------:R-:W2:Y:S01]  /*05b0*/  @P0 LDC.64 R4, c[0x0][0x298] ;  /* 0x0000a600ff040b82 */ /* 0x000ea20000000a00 */
[C---:B---3--:R-:W-:Y:S02]  /*05c0*/  ISETP.NE.AND P1, PT, R2.reuse, RZ, PT ;  /* 0x000000ff0200720c */ /* 0x048fe40003f25270 */
[----:B------:R-:W-:Y:S02]  /*05d0*/  ISETP.NE.AND P3, PT, R2, RZ, !P2 ;  /* 0x000000ff0200720c */ /* 0x000fe40005765270 */
[----:B------:R-:W-:-:S03]  /*05e0*/  ISETP.NE.OR P1, PT, R0, RZ, !P1 ;  /* 0x000000ff0000720c */ /* 0x000fc60004f25670 */
[----:B------:R-:W3:Y:S01]  /*05f0*/  @!P2 LDC R8, c[0x0][0x2c4] ;  /* 0x0000b100ff08ab82 */ /* 0x000ee20000000800 */
[----:B------:R-:W-:Y:S01]  /*0600*/  @!P0 SHF.R.S32.HI R0, RZ, 0x1f, R18 ;  /* 0x0000001fff008819 */ /* 0x000fe20000011412 */
[----:B------:R-:W-:-:S04]  /*0610*/  @P2 IMAD.MOV.U32 R6, RZ, RZ, 0x1 ;  /* 0x00000001ff062424 */ /* 0x000fc800078e00ff */
[----:B----4-:R-:W-:Y:S02]  /*0620*/  @!P0 IMAD R0, R0, R10, RZ ;  /* 0x0000000a00008224 */ /* 0x010fe400078e02ff */
[----:B------:R-:W4:Y:S02]  /*0630*/  @!P2 LDC R9, c[0x0][0x270] ;  /* 0x00009c00ff09ab82 */ /* 0x000f240000000800 */
[----:B------:R-:W-:Y:S02]  /*0640*/  @!P0 IMAD R14, R18, R11, R0 ;  /* 0x0000000b120e8224 */ /* 0x000fe400078e0200 */
[----:B--2---:R-:W-:-:S04]  /*0650*/  @P0 IMAD.WIDE.U32 R2, R32, R4, RZ ;  /* 0x0000000420020225 */ /* 0x004fc800078e00ff */
[----:B------:R-:W2:Y:S01]  /*0660*/  @!P1 LDC R7, c[0x0][0x2c4] ;  /* 0x0000b100ff079b82 */ /* 0x000ea20000000800 */
[----:B------:R-:W-:-:S07]  /*0670*/  @P0 IMAD R11, R32, R5, R3 ;  /* 0x00000005200b0224 */ /* 0x000fce00078e0203 */
[----:B---3--:R-:W4:Y:S08]  /*0680*/  @P3 LDC R8, c[0x0][0x2e4] ;  /* 0x0000b900ff083b82 */ /* 0x008f300000000800 */
[----:B------:R-:W3:Y:S08]  /*0690*/  @P2 LDC.64 R12, c[0x0][0x2c0] ;  /* 0x0000b000ff0c2b82 */ /* 0x000ef00000000a00 */
[----:B------:R-:W5:Y:S01]  /*06a0*/  @P2 LDC R16, c[0x0][0x2c0] ;  /* 0x0000b000ff102b82 */ /* 0x000f620000000800 */
[----:B--2---:R-:W-:-:S05]  /*06b0*/  @!P1 IMAD R4, R18, R7, RZ ;  /* 0x0000000712049224 */ /* 0x004fca00078e02ff */
[----:B------:R-:W-:Y:S01]  /*06c0*/  @!P1 SEL R4, R4, R32, !P0 ;  /* 0x0000002004049207 */ /* 0x000fe20004000000 */
[----:B----4-:R-:W-:Y:S02]  /*06d0*/  @!P2 IMAD R6, R8, R9, RZ ;  /* 0x000000090806a224 */ /* 0x010fe400078e02ff */
[----:B------:R-:W-:Y:S01]  /*06e0*/  @P0 IMAD.MOV.U32 R9, RZ, RZ, R2 ;  /* 0x000000ffff090224 */ /* 0x000fe200078e0002 */
[----:B------:R-:W-:Y:S01]  /*06f0*/  CS2R R2, SRZ ;  /* 0x0000000000027805 */ /* 0x000fe2000001ff00 */
[C---:B------:R-:W-:Y:S01]  /*0700*/  IMAD R5, R18.reuse, R6, RZ ;  /* 0x0000000612057224 */ /* 0x040fe200078e02ff */
[----:B------:R-:W-:Y:S01]  /*0710*/  @!P1 SHF.R.S32.HI R3, RZ, 0x1f, R4 ;  /* 0x0000001fff039819 */ /* 0x000fe20000011404 */
[----:B------:R-:W-:-:S03]  /*0720*/  @!P0 IMAD.WIDE.U32 R6, R18, R10, RZ ;  /* 0x0000000a12068225 */ /* 0x000fc600078e00ff */
[----:B------:R-:W-:Y:S01]  /*0730*/  SEL R5, R5, RZ, P1 ;  /* 0x000000ff05057207 */ /* 0x000fe20000800000 */
[----:B---3--:R-:W-:Y:S02]  /*0740*/  @P2 IMAD R0, R13, R12, RZ ;  /* 0x0000000c0d002224 */ /* 0x008fe400078e02ff */
[----:B------:R-:W-:Y:S02]  /*0750*/  @!P2 IMAD.MOV.U32 R0, RZ, RZ, R8 ;  /* 0x000000ffff00a224 */ /* 0x000fe400078e0008 */
[----:B------:R-:W-:Y:S02]  /*0760*/  @!P1 IMAD.MOV.U32 R2, RZ, RZ, R4 ;  /* 0x000000ffff029224 */ /* 0x000fe400078e0004 */
[----:B------:R-:W-:Y:S02]  /*0770*/  @!P2 IMAD.MOV.U32 R16, RZ, RZ, 0x1 ;  /* 0x00000001ff10a424 */ /* 0x000fe400078e00ff */
[----:B------:R-:W-:Y:S02]  /*0780*/  IMAD R5, R21, R0, R5 ;  /* 0x0000000015057224 */ /* 0x000fe400078e0205 */
[----:B------:R-:W-:-:S02]  /*0790*/  @!P0 IMAD.MOV.U32 R9, RZ, RZ, R6 ;  /* 0x000000ffff098224 */ /* 0x000fc400078e0006 */
[----:B------:R-:W-:Y:S02]  /*07a0*/  IMAD.SHL.U32 R0, R15, 0x8, RZ ;  /* 0x000000080f007824 */ /* 0x000fe400078e00ff */
[----:B-----5:R-:W-:Y:S02]  /*07b0*/  IMAD R4, R159, R16, RZ ;  /* 0x000000109f047224 */ /* 0x020fe400078e02ff */
[----:B------:R-:W-:Y:S01]  /*07c0*/  @!P0 IMAD.IADD R11, R7, 0x1, R14 ;  /* 0x00000001070b8824 */ /* 0x000fe200078e020e */
[----:B------:R-:W-:Y:S01]  /*07d0*/  IADD3 R8, P0, R0, R9, RZ ;  /* 0x0000000900087210 */ /* 0x000fe20007f1e0ff */
[----:B------:R-:W-:Y:S01]  /*07e0*/  IMAD.IADD R14, R58, 0x1, -R159 ;  /* 0x000000013a0e7824 */ /* 0x000fe200078e0a9f */
[----:B------:R-:W-:Y:S02]  /*07f0*/  SHF.R.S32.HI R6, RZ, 0x1f, R4 ;  /* 0x0000001fff067819 */ /* 0x000fe40000011404 */
[----:B------:R-:W-:Y:S02]  /*0800*/  IADD3 R18, P2, P1, R4, R2, R5 ;  /* 0x0000000204127210 */ /* 0x000fe4000795e005 */
[----:B------:R-:W-:-:S02]  /*0810*/  SHF.R.S32.HI R4, RZ, 0x3, R17 ;  /* 0x00000003ff047819 */ /* 0x000fc40000011411 */
[----:B------:R-:W-:Y:S02]  /*0820*/  LEA.HI.X.SX32 R9, R0, R11, 0x1, P0 ;  /* 0x0000000b00097211 */ /* 0x000fe400000f0eff */
        /* <DEDUP_REMOVED lines=8> */
[----:B------:R-:W-:-:S02]  /*08b0*/  SHF.R.S32.HI R7, RZ, 0x1f, R21 ;  /* 0x0000001fff077819 */ /* 0x000fc40000011415 */
[----:B------:R-:W-:Y:S02]  /*08c0*/  SHF.R.S32.HI R5, RZ, 0x1f, R5 ;  /* 0x0000001fff057819 */ /* 0x000fe40000011405 */
[-C--:B------:R-:W-:Y:S01]  /*08d0*/  ISETP.GE.AND P6, PT, R24, R14.reuse, PT ;  /* 0x0000000e1800720c */ /* 0x080fe20003fc6270 */
[----:B------:R-:W-:Y:S01]  /*08e0*/  IMAD R7, R7, UR4, RZ ;  /* 0x0000000407077c24 */ /* 0x000fe2000f8e02ff */
[----:B------:R-:W-:Y:S02]  /*08f0*/  IADD3.X R17, R6, R3, R5, P2, P1 ;  /* 0x0000000306117210 */ /* 0x000fe400017e2405 */
[--C-:B------:R-:W-:Y:S01]  /*0900*/  SHF.R.S32.HI R5, RZ, 0x1f, R4.reuse ;  /* 0x0000001fff057819 */ /* 0x100fe20000011404 */
[----:B------:R-:W-:Y:S01]  /*0910*/  IMAD R6, R21, UR5, R7 ;  /* 0x0000000515067c24 */ /* 0x000fe2000f8e0207 */
[-C--:B------:R-:W-:Y:S02]  /*0920*/  ISETP.GE.AND P5, PT, R25, R14.reuse, PT ;  /* 0x0000000e1900720c */ /* 0x080fe40003fa6270 */
[-C--:B------:R-:W-:Y:S01]  /*0930*/  ISETP.GE.AND P4, PT, R26, R14.reuse, PT ;  /* 0x0000000e1a00720c */ /* 0x080fe20003f86270 */
[----:B------:R-:W-:Y:S01]  /*0940*/  IMAD.WIDE R2, R19, 0x80, R4 ;  /* 0x0000008013027825 */ /* 0x000fe200078e0204 */
[----:B------:R-:W-:-:S03]  /*0950*/  ISETP.GE.OR P1, PT, R24, R14, P3 ;  /* 0x0000000e1800720c */ /* 0x000fc60001f26670 */
        /* <DEDUP_REMOVED lines=12> */
.L_x_2273:
[----:B------:R-:W-:Y:S05]  /*0a20*/  BSYNC B0 ;  /* 0x0000000000007941 */ /* 0x000fea0003800000 */
.L_x_2272:
[----:B------:R-:W-:Y:S01]  /*0a30*/  BSSY B0, `(.L_x_2274) ;  /* 0x0000010000007945 */ /* 0x000fe20003800000 */
[----:B------:R-:W-:-:S03]  /*0a40*/  ISETP.GE.OR P2, PT, R25, R14, P3 ;  /* 0x0000000e1900720c */ /* 0x000fc60001f46670 */
[----:B------:R-:W-:Y:S10]  /*0a50*/  @P1 BRA `(.L_x_2275) ;  /* 0x0000000000341947 */ /* 0x000ff40003800000 */
        /* <DEDUP_REMOVED lines=13> */
.L_x_2275:
[----:B------:R-:W-:Y:S05]  /*0b30*/  BSYNC B0 ;  /* 0x0000000000007941 */ /* 0x000fea0003800000 */
.L_x_2274:
        /* <DEDUP_REMOVED lines=17> */
.L_x_2277:
[----:B------:R-:W-:Y:S05]  /*0c50*/  BSYNC B0 ;  /* 0x0000000000007941 */ /* 0x000fea0003800000 */
.L_x_2276:
        /* <DEDUP_REMOVED lines=16> */
.L_x_2279:
[----:B------:R-:W-:Y:S05]  /*0d60*/  BSYNC B0 ;  /* 0x0000000000007941 */ /* 0x000fea0003800000 */
.L_x_2278:
        /* <DEDUP_REMOVED lines=19> */
.L_x_2281:
[----:B------:R-:W-:Y:S05]  /*0ea0*/  BSYNC B0 ;  /* 0x0000000000007941 */ /* 0x000fea0003800000 */
.L_x_2280:
        /* <DEDUP_REMOVED lines=28> */
.L_x_2283:
[----:B------:R-:W-:Y:S05]  /*1070*/  BSYNC B0 ;  /* 0x0000000000007941 */ /* 0x000fea0003800000 */
.L_x_2282:
        /* <DEDUP_REMOVED lines=19> */
.L_x_2285:
[----:B------:R-:W-:Y:S05]  /*11b0*/  BSYNC B0 ;  /* 0x0000000000007941 */ /* 0x000fea0003800000 */
.L_x_2284:
        /* <DEDUP_REMOVED lines=16> */
.L_x_2287:
[----:B------:R-:W-:Y:S05]  /*12c0*/  BSYNC B0 ;  /* 0x0000000000007941 */ /* 0x000fea0003800000 */
.L_x_2286:
        /* <DEDUP_REMOVED lines=11> */
.L_x_2289:
[----:B------:R-:W-:Y:S05]  /*1380*/  BSYNC B0 ;  /* 0x0000000000007941 */ /* 0x000fea0003800000 */
.L_x_2288:
        /* <DEDUP_REMOVED lines=10> */
.L_x_2291:
[----:B------:R-:W-:Y:S05]  /*1430*/  BSYNC B0 ;  /* 0x0000000000007941 */ /* 0x000fea0003800000 */
.L_x_2290:
        /* <DEDUP_REMOVED lines=10> */
.L_x_2293:
[----:B------:R-:W-:Y:S05]  /*14e0*/  BSYNC B0 ;  /* 0x0000000000007941 */ /* 0x000fea0003800000 */
.L_x_2292:
        /* <DEDUP_REMOVED lines=11> */
.L_x_2295:
[----:B------:R-:W-:Y:S05]  /*15a0*/  BSYNC B0 ;  /* 0x0000000000007941 */ /* 0x000fea0003800000 */
.L_x_2294:
        /* <DEDUP_REMOVED lines=11> */
.L_x_2297:
[----:B------:R-:W-:Y:S05]  /*1660*/  BSYNC B0 ;  /* 0x0000000000007941 */ /* 0x000fea0003800000 */
.L_x_2296:
        /* <DEDUP_REMOVED lines=11> */
.L_x_2299:
[----:B------:R-:W-:Y:S05]  /*1720*/  BSYNC B0 ;  /* 0x0000000000007941 */ /* 0x000fea0003800000 */
.L_x_2298:
        /* <DEDUP_REMOVED lines=10> */
.L_x_2301:
[----:B------:R-:W-:Y:S05]  /*17d0*/  BSYNC B0 ;  /* 0x0000000000007941 */ /* 0x000fea0003800000 */
.L_x_2300:
        /* <DEDUP_REMOVED lines=10> */
.L_x_2271:
[----:B------:R-:W2:Y:S01]  /*1880*/  LDC R14, c[0x0][0x278] ;  /* 0x00009e00ff0e7b82 */ /* 0x000ea20000000800 */
[----:B------:R-:W-:Y:S02]  /*1890*/  IABS R4, R21 ;  /* 0x0000001500047213 */ /* 0x000fe40000000000 */
[----:B------:R-:W-:Y:S02]  /*18a0*/  SHF.R.S32.HI R22, RZ, 0x1f, R158 ;  /* 0x0000001fff167819 */ /* 0x000fe4000001149e */
[----:B------:R-:W-:Y:S02]  /*18b0*/  ISETP.NE.AND P1, PT, R32, -0x1, PT ;  /* 0xffffffff2000780c */ /* 0x000fe40003f25270 */
[----:B------:R-:W-:Y:S02]  /*18c0*/  ISETP.NE.AND P0, PT, R9, -0x1, PT ;  /* 0xffffffff0900780c */ /* 0x000fe40003f05270 */
[----:B------:R-:W-:Y:S02]  /*18d0*/  LEA.HI R5, R22, R158, RZ, 0x6 ;  /* 0x0000009e16057211 */ /* 0x000fe400078f30ff */
[----:B------:R-:W-:-:S07]  /*18e0*/  MOV R251, R17 ;  /* 0x0000001100fb7202 */ /* 0x000fce0000000f00 */
[----:B------:R-:W3:Y:S01]  /*18f0*/  @!P1 LDC.64 R6, c[0x0][0x228] ;  /* 0x00008a00ff069b82 */ /* 0x000ee20000000a00 */
[----:B--2---:R-:W-:-:S07]  /*1900*/  IABS R12, R14 ;  /* 0x0000000e000c7213 */ /* 0x004fce0000000000 */
[----:B------:R-:W2:Y:S01]  /*1910*/  @P1 LDC.64 R10, c[0x0][0x240] ;  /* 0x00009000ff0a1b82 */ /* 0x000ea20000000a00 */
[----:B------:R-:W4:Y:S07]  /*1920*/  I2F.RP R2, R12 ;  /* 0x0000000c00027306 */ /* 0x000f2e0000209400 */
[----:B------:R-:W5:Y:S08]  /*1930*/  @P0 LDC.64 R208, c[0x0][0x250] ;  /* 0x00009400ffd00b82 */ /* 0x000f700000000a00 */
[----:B------:R-:W1:Y:S01]  /*1940*/  @P0 LDC.64 R206, c[0x0][0x248] ;  /* 0x00009200ffce0b82 */ /* 0x000e620000000a00 */
[----:B----4-:R-:W4:Y:S02]  /*1950*/  MUFU.RCP R2, R2 ;  /* 0x0000000200027308 */ /* 0x010f240000001000 */
[----:B----4-:R-:W-:-:S06]  /*1960*/  VIADD R2, R2, 0xffffffe ;  /* 0x0ffffffe02027836 */ /* 0x010fcc0000000000 */
[----:B------:R-:W4:Y:S02]  /*1970*/  F2I.FTZ.U32.TRUNC.NTZ R3, R2 ;  /* 0x0000000200037305 */ /* 0x000f24000021f000 */
[----:B----4-:R-:W-:Y:S01]  /*1980*/  IMAD.MOV R0, RZ, RZ, -R3 ;  /* 0x000000ffff007224 */ /* 0x010fe200078e0a03 */
[----:B------:R-:W-:-:S03]  /*1990*/  MOV R2, RZ ;  /* 0x000000ff00027202 */ /* 0x000fc60000000f00 */
[----:B------:R-:W-:-:S04]  /*19a0*/  IMAD R0, R0, R12, RZ ;  /* 0x0000000c00007224 */ /* 0x000fc800078e02ff */
[----:B------:R-:W-:Y:S01]  /*19b0*/  IMAD.HI.U32 R0, R3, R0, R2 ;  /* 0x0000000003007227 */ /* 0x000fe200078e0002 */
[----:B------:R-:W-:-:S04]  /*19c0*/  LEA.HI R3, R22, R158, RZ, 0x3 ;  /* 0x0000009e16037211 */ /* 0x000fc800078f18ff */
[----:B------:R-:W-:Y:S01]  /*19d0*/  SHF.R.S32.HI R30, RZ, 0x3, R3 ;  /* 0x00000003ff1e7819 */ /* 0x000fe20000011403 */
[----:B------:R-:W-:Y:S01]  /*19e0*/  IMAD.HI.U32 R0, R0, R4, RZ ;  /* 0x0000000400007227 */ /* 0x000fe200078e00ff */
[----:B------:R-:W-:Y:S02]  /*19f0*/  LOP3.LUT R3, R3, 0xfffffff8, RZ, 0xc0, !PT ;  /* 0xfffffff803037812 */ /* 0x000fe400078ec0ff */
[----:B------:R-:W-:Y:S01]  /*1a00*/  SHF.R.S32.HI R31, RZ, 0x1f, R30 ;  /* 0x0000001fff1f7819 */ /* 0x000fe2000001141e */
[----:B------:R-:W-:Y:S01]  /*1a10*/  IMAD.MOV R2, RZ, RZ, -R0 ;  /* 0x000000ffff027224 */ /* 0x000fe200078e0a00 */
[----:B------:R-:W-:-:S03]  /*1a20*/  IADD3 R28, -R3, R158, RZ ;  /* 0x0000009e031c7210 */ /* 0x000fc60007ffe1ff */
[----:B------:R-:W-:Y:S02]  /*1a30*/  IMAD R2, R12, R2, R4 ;  /* 0x000000020c027224 */ /* 0x000fe400078e0204 */
[----:B------:R-:W-:Y:S02]  /*1a40*/  IMAD.SHL.U32 R16, R28, 0x8, RZ ;  /* 0x000000081c107824 */ /* 0x000fe400078e00ff */
[----:B------:R-:W-:Y:S01]  /*1a50*/  IMAD.SHL.U32 R4, R30, 0x40, RZ ;  /* 0x000000401e047824 */ /* 0x000fe200078e00ff */
[----:B------:R-:W-:Y:S01]  /*1a60*/  ISETP.GT.U32.AND P2, PT, R12, R2, PT ;  /* 0x000000020c00720c */ /* 0x000fe20003f44070 */
[--C-:B------:R-:W-:Y:S01]  /*1a70*/  IMAD.MOV.U32 R250, RZ, RZ, R16.reuse ;  /* 0x000000fffffa7224 */ /* 0x100fe200078e0010 */
[----:B------:R4:W-:Y:S01]  /*1a80*/  STL [R1+0x50], R16 ;  /* 0x0000501001007387 */ /* 0x0009e20000100800 */
[----:B------:R-:W-:Y:S01]  /*1a90*/  IMAD.MOV.U32 R250, RZ, RZ, R16 ;  /* 0x000000fffffa7224 */ /* 0x000fe200078e0010 */
[----:B------:R-:W-:Y:S01]  /*1aa0*/  LOP3.LUT R4, R4, 0x1c0, RZ, 0xc0, !PT ;  /* 0x000001c004047812 */ /* 0x000fe200078ec0ff */
[----:B------:R-:W-:Y:S01]  /*1ab0*/  IMAD.WIDE R24, R19, 0x80, R30 ;  /* 0x0000008013187825 */ /* 0x000fe200078e021e */
[----:B------:R1:W-:Y:S02]  /*1ac0*/  STL.64 [R1+0x60], R30 ;  /* 0x0000601e01007387 */ /* 0x0003e40000100a00 */
[----:B------:R-:W-:-:S02]  /*1ad0*/  LOP3.LUT R3, R4, 0x38, R250, 0xf8, !PT ;  /* 0x0000003804037812 */ /* 0x000fc400078ef8fa */
[----:B------:R-:W-:Y:S01]  /*1ae0*/  SHF.R.U32.HI R4, RZ, 0x3, R4 ;  /* 0x00000003ff047819 */ /* 0x000fe20000011604 */
[----:B------:R1:W-:Y:S02]  /*1af0*/  STL.64 [R1+0x48], R24 ;  /* 0x0000481801007387 */ /* 0x0003e40000100a00 */
[----:B------:R-:W-:Y:S01]  /*1b00*/  @!P2 IMAD.IADD R2, R2, 0x1, -R12 ;  /* 0x000000010202a824 */ /* 0x000fe200078e0a0c */
[----:B------:R-:W-:Y:S01]  /*1b10*/  LOP3.LUT R3, R3, R4, RZ, 0x3c, !PT ;  /* 0x0000000403037212 */ /* 0x000fe200078e3cff */
[----:B------:R-:W-:Y:S01]  /*1b20*/  @!P2 VIADD R0, R0, 0x1 ;  /* 0x000000010000a836 */ /* 0x000fe20000000000 */
[----:B------:R-:W-:Y:S02]  /*1b30*/  @!P1 SHF.R.S32.HI R4, RZ, 0x1f, R18 ;  /* 0x0000001fff049819 */ /* 0x000fe40000011412 */
[----:B------:R-:W-:Y:S02]  /*1b40*/  ISETP.GE.U32.AND P4, PT, R2, R12, PT ;  /* 0x0000000c0200720c */ /* 0x000fe40003f86070 */
[----:B------:R-:W-:Y:S01]  /*1b50*/  SHF.L.U32 R2, R5, 0x3, RZ ;  /* 0x0000000305027819 */ /* 0x000fe200000006ff */
[----:B---3--:R-:W-:Y:S01]  /*1b60*/  @!P1 IMAD R4, R4, R6, RZ ;  /* 0x0000000604049224 */ /* 0x008fe200078e02ff */
[----:B------:R-:W-:-:S02]  /*1b70*/  LOP3.LUT R5, R21, R14, RZ, 0x3c, !PT ;  /* 0x0000000e15057212 */ /* 0x000fc400078e3cff */
[----:B------:R-:W-:Y:S01]  /*1b80*/  LOP3.LUT R203, R3, 0xfffffe00, R2, 0xf8, !PT ;  /* 0xfffffe0003cb7812 */ /* 0x000fe200078ef802 */
[----:B------:R-:W-:Y:S01]  /*1b90*/  @!P1 IMAD R4, R18, R7, R4 ;  /* 0x0000000712049224 */ /* 0x000fe200078e0204 */
[----:B------:R-:W-:Y:S01]  /*1ba0*/  ISETP.GE.AND P3, PT, R5, RZ, PT ;  /* 0x000000ff0500720c */ /* 0x000fe20003f66270 */
[----:B--2---:R-:W-:Y:S01]  /*1bb0*/  @P1 IMAD.WIDE.U32 R2, R32, R10, RZ ;  /* 0x0000000a20021225 */ /* 0x004fe200078e00ff */
[----:B------:R-:W-:-:S03]  /*1bc0*/  ISETP.NE.AND P2, PT, R14, RZ, PT ;  /* 0x000000ff0e00720c */ /* 0x000fc60003f45270 */
[----:B------:R-:W-:-:S04]  /*1bd0*/  @!P1 IMAD.WIDE.U32 R6, R18, R6, RZ ;  /* 0x0000000612069225 */ /* 0x000fc800078e00ff */
[----:B------:R-:W-:Y:S01]  /*1be0*/  @P1 IMAD R11, R32, R11, R3 ;  /* 0x0000000b200b1224 */ /* 0x000fe200078e0203 */
[----:B------:R-:W-:Y:S01]  /*1bf0*/  @P0 IADD3 R3, R8, R9, RZ ;  /* 0x0000000908030210 */ /* 0x000fe20007ffe0ff */
[----:B------:R-:W-:Y:S02]  /*1c00*/  @P4 VIADD R0, R0, 0x1 ;  /* 0x0000000100004836 */ /* 0x000fe40000000000 */
[----:B------:R-:W-:Y:S02]  /*1c10*/  @!P1 IMAD.IADD R11, R7, 0x1, R4 ;  /* 0x00000001070b9824 */ /* 0x000fe400078e0204 */
[----:B------:R-:W-:Y:S01]  /*1c20*/  @P0 IMAD.IADD R4, R8, 0x1, R9 ;  /* 0x0000000108040824 */ /* 0x000fe200078e0209 */
[----:B------:R-:W-:Y:S01]  /*1c30*/  MOV R13, R0 ;  /* 0x00000000000d7202 */ /* 0x000fe20000000f00 */
[----:B------:R-:W-:Y:S01]  /*1c40*/  @P1 IMAD.MOV.U32 R10, RZ, RZ, R2 ;  /* 0x000000ffff0a1224 */ /* 0x000fe200078e0002 */
[----:B------:R-:W-:Y:S01]  /*1c50*/  @!P1 MOV R10, R6 ;  /* 0x00000006000a9202 */ /* 0x000fe20000000f00 */
[----:B-----5:R-:W-:-:S02]  /*1c60*/  @P0 IMAD R7, R3, R209, RZ ;  /* 0x000000d103070224 */ /* 0x020fc400078e02ff */
[----:B-1----:R-:W-:Y:S02]  /*1c70*/  @P0 IMAD R0, R4, R207, RZ ;  /* 0x000000cf04000224 */ /* 0x002fe400078e02ff */
[----:B------:R-:W-:-:S04]  /*1c80*/  @P0 IMAD.WIDE.U32 R2, R3, R208, RZ ;  /* 0x000000d003020225 */ /* 0x000fc800078e00ff */
[----:B------:R-:W-:Y:S01]  /*1c90*/  @P0 IMAD.WIDE.U32 R4, R4, R206, RZ ;  /* 0x000000ce04040225 */ /* 0x000fe200078e00ff */
[----:B------:R-:W-:-:S03]  /*1ca0*/  @P0 MOV R17, R2 ;  /* 0x0000000200110202 */ /* 0x000fc60000000f00 */
[----:B------:R-:W-:Y:S01]  /*1cb0*/  @!P3 IMAD.MOV R13, RZ, RZ, -R13 ;  /* 0x000000ffff0db224 */ /* 0x000fe200078e0a0d */
[----:B------:R-:W-:Y:S01]  /*1cc0*/  @!P2 LOP3.LUT R13, RZ, R14, RZ, 0x33, !PT ;  /* 0x0000000eff0da212 */ /* 0x000fe200078e33ff */
[----:B------:R-:W-:Y:S01]  /*1cd0*/  @P0 IMAD.IADD R20, R3, 0x1, R7 ;  /* 0x0000000103140824 */ /* 0x000fe200078e0207 */
[----:B------:R-:W-:Y:S01]  /*1ce0*/  LEA.HI R7, R22, R158, RZ, 0x4 ;  /* 0x0000009e16077211 */ /* 0x000fe200078f20ff */
[----:B------:R-:W-:Y:S01]  /*1cf0*/  @P0 IMAD.IADD R19, R5, 0x1, R0 ;  /* 0x0000000105130824 */ /* 0x000fe200078e0200 */
[----:B----4-:R-:W-:Y:S01]  /*1d00*/  @P0 MOV R16, R4 ;  /* 0x0000000400100202 */ /* 0x010fe20000000f00 */
        /* <DEDUP_REMOVED lines=14> */
.L_x_2302:
        /* <DEDUP_REMOVED lines=14> */
.L_x_2303:
[----:B------:R-:W-:Y:S01]  /*1ed0*/  IMAD.IADD R18, R58, 0x1, -R159 ;  /* 0x000000013a127824 */ /* 0x000fe200078e0a9f */
[----:B------:R-:W1:Y:S01]  /*1ee0*/  S2UR UR4, SR_CgaCtaId ;  /* 0x00000000000479c3 */ /* 0x000e620000008800 */
[C---:B------:R-:W-:Y:S01]  /*1ef0*/  VIADD R27, R30.reuse, 0x10 ;  /* 0x000000101e1b7836 */ /* 0x040fe20000000000 */
[----:B------:R-:W-:Y:S01]  /*1f00*/  SHF.R.S32.HI R251, RZ, 0x1f, R250 ;  /* 0x0000001ffffb7819 */ /* 0x000fe200000114fa */
[C---:B------:R-:W-:Y:S01]  /*1f10*/  VIADD R26, R30.reuse, 0x20 ;  /* 0x000000201e1a7836 */ /* 0x040fe20000000000 */
[----:B------:R-:W-:Y:S01]  /*1f20*/  STL [R1+0x84], R18 ;  /* 0x0000841201007387 */ /* 0x000fe20000100800 */
[C---:B------:R-:W-:Y:S01]  /*1f30*/  VIADD R14, R30.reuse, 0x40 ;  /* 0x000000401e0e7836 */ /* 0x040fe20000000000 */
[C---:B------:R-:W-:Y:S01]  /*1f40*/  ISETP.GE.AND P1, PT, R30.reuse, R18, PT ;  /* 0x000000121e00720c */ /* 0x040fe20003f26270 */
[C---:B------:R-:W-:Y:S01]  /*1f50*/  VIADD R23, R30.reuse, 0x30 ;  /* 0x000000301e177836 */ /* 0x040fe20000000000 */
[----:B------:R-:W-:Y:S01]  /*1f60*/  STL [R1+0x94], R27 ;  /* 0x0000941b01007387 */ /* 0x000fe20000100800 */
[C---:B------:R-:W-:Y:S01]  /*1f70*/  VIADD R9, R30.reuse, 0x50 ;  /* 0x000000501e097836 */ /* 0x040fe20000000000 */
[----:B------:R-:W-:Y:S01]  /*1f80*/  LOP3.LUT R0, R7, 0xfffffff0, RZ, 0xc0, !PT ;  /* 0xfffffff007007812 */ /* 0x000fe200078ec0ff */
[C---:B------:R-:W-:Y:S01]  /*1f90*/  VIADD R4, R30.reuse, 0x60 ;  /* 0x000000601e047836 */ /* 0x040fe20000000000 */
[----:B------:R-:W-:Y:S01]  /*1fa0*/  STL [R1+0x90], R26 ;  /* 0x0000901a01007387 */ /* 0x000fe20000100800 */
[----:B------:R-:W-:Y:S01]  /*1fb0*/  VIADD R15, R30, 0x70 ;  /* 0x000000701e0f7836 */ /* 0x000fe20000000000 */
[----:B------:R-:W-:Y:S01]  /*1fc0*/  SHF.R.S32.HI R5, RZ, 0x1f, R21 ;  /* 0x0000001fff057819 */ /* 0x000fe20000011415 */
[----:B------:R-:W-:Y:S01]  /*1fd0*/  ULDC.64 UR6, c[0x0][0x258] ;  /* 0x0000960000067ab9 */ /* 0x000fe20000000a00 */
[----:B------:R2:W-:Y:S01]  /*1fe0*/  STL [R1+0xa0], R14 ;  /* 0x0000a00e01007387 */ /* 0x0005e20000100800 */
[----:B------:R-:W-:Y:S01]  /*1ff0*/  IADD3 R2, P0, R250, R10, RZ ;  /* 0x0000000afa027210 */ /* 0x000fe20007f1e0ff */
[----:B------:R-:W-:Y:S01]  /*2000*/  IMAD.IADD R6, R158, 0x1, -R0 ;  /* 0x000000019e067824 */ /* 0x000fe200078e0a00 */
[----:B------:R-:W-:Y:S01]  /*2010*/  UMOV UR5, 0x400 ;  /* 0x0000040000057882 */ /* 0x000fe20000000000 */
[----:B------:R-:W-:Y:S01]  /*2020*/  STL [R1+0x8c], R23 ;  /* 0x00008c1701007387 */ /* 0x000fe20000100800 */
[----:B------:R-:W-:Y:S01]  /*2030*/  IMAD R0, R5, UR6, RZ ;  /* 0x0000000605007c24 */ /* 0x000fe2000f8e02ff */
[----:B------:R-:W-:Y:S01]  /*2040*/  SHF.R.S32.HI R12, RZ, 0x4, R7 ;  /* 0x00000004ff0c7819 */ /* 0x000fe20000011407 */
[----:B------:R-:W-:Y:S01]  /*2050*/  IMAD.X R3, R251, 0x1, R11, P0 ;  /* 0x00000001fb037824 */ /* 0x000fe200000e060b */
[----:B------:R3:W-:Y:S01]  /*2060*/  STL [R1+0x9c], R9 ;  /* 0x00009c0901007387 */ /* 0x0007e20000100800 */
[----:B-1----:R-:W-:Y:S01]  /*2070*/  ULEA UR4, UR4, UR5, 0x18 ;  /* 0x0000000504047291 */ /* 0x002fe2000f8ec03f */
[-C--:B------:R-:W-:Y:S01]  /*2080*/  ISETP.GE.AND P0, PT, R4, R18.reuse, PT ;  /* 0x000000120400720c */ /* 0x080fe20003f06270 */
[C---:B------:R-:W-:Y:S01]  /*2090*/  IMAD.WIDE.U32 R10, R21.reuse, UR6, R2 ;  /* 0x00000006150a7c25 */ /* 0x040fe2000f8e0002 */
[----:B------:R1:W-:Y:S01]  /*20a0*/  STL [R1+0xa8], R4 ;  /* 0x0000a80401007387 */ /* 0x0003e20000100800 */
[----:B------:R-:W-:Y:S01]  /*20b0*/  BSSY B0, `(.L_x_2304) ;  /* 0x0000021000007945 */ /* 0x000fe20003800000 */
[-C--:B------:R-:W-:Y:S01]  /*20c0*/  ISETP.GE.AND P5, PT, R14, R18.reuse, PT ;  /* 0x000000120e00720c */ /* 0x080fe20003fa6270 */
[----:B------:R-:W-:Y:S01]  /*20d0*/  IMAD R0, R21, UR7, R0 ;  /* 0x0000000715007c24 */ /* 0x000fe2000f8e0200 */
[----:B------:R4:W-:Y:S01]  /*20e0*/  STL [R1+0x54], R251 ;  /* 0x000054fb01007387 */ /* 0x0009e20000100800 */
[----:B------:R-:W-:-:S02]  /*20f0*/  ISETP.GE.AND P6, PT, R9, R18, PT ;  /* 0x000000120900720c */ /* 0x000fc40003fc6270 */
[-C--:B------:R-:W-:Y:S01]  /*2100*/  ISETP.GE.AND P2, PT, R27, R18.reuse, PT ;  /* 0x000000121b00720c */ /* 0x080fe20003f46270 */
[----:B------:R4:W-:Y:S01]  /*2110*/  STL [R1+0xa4], R15 ;  /* 0x0000a40f01007387 */ /* 0x0009e20000100800 */
[-C--:B------:R-:W-:Y:S02]  /*2120*/  ISETP.GE.AND P3, PT, R26, R18.reuse, PT ;  /* 0x000000121a00720c */ /* 0x080fe40003f66270 */
[----:B------:R-:W-:Y:S02]  /*2130*/  ISETP.GE.AND P4, PT, R23, R18, PT ;  /* 0x000000121700720c */ /* 0x000fe40003f86270 */
[----:B--2---:R-:W-:Y:S02]  /*2140*/  P2R R14, PR, RZ, 0x1 ;  /* 0x00000001ff0e7803 */ /* 0x004fe40000000000 */
[----:B------:R-:W-:Y:S02]  /*2150*/  LEA.HI R7, R7, R12, RZ, 0x1 ;  /* 0x0000000c07077211 */ /* 0x000fe400078f08ff */
[----:B------:R-:W-:Y:S01]  /*2160*/  LEA R203, R203, UR4, 0x1 ;  /* 0x00000004cbcb7c11 */ /* 0x000fe2000f8e08ff */
[----:B---3--:R-:W-:Y:S01]  /*2170*/  IMAD.IADD R9, R11, 0x1, R0 ;  /* 0x000000010b097824 */ /* 0x008fe200078e0200 */
[----:B-1----:R-:W-:-:S04]  /*2180*/  SHF.R.S32.HI R4, RZ, 0x1f, R6 ;  /* 0x0000001fff047819 */ /* 0x002fc80000011406 */
[----:B------:R-:W-:Y:S01]  /*2190*/  LEA.HI R21, R4, R6, RZ, 0x3 ;  /* 0x0000000604157211 */ /* 0x000fe200078f18ff */
        /* <DEDUP_REMOVED lines=18> */
.L_x_2305:
[----:B------:R-:W-:Y:S05]  /*22c0*/  BSYNC B0 ;  /* 0x0000000000007941 */ /* 0x000fea0003800000 */
.L_x_2304:
[----:B------:R-:W-:Y:S01]  /*22d0*/  LOP3.LUT R7, R7, 0xfffffffe, RZ, 0xc0, !PT ;  /* 0xfffffffe07077812 */ /* 0x000fe200078ec0ff */
[----:B------:R-:W-:Y:S01]  /*22e0*/  IMAD.SHL.U32 R2, R28, 0x40, RZ ;  /* 0x000000401c027824 */ /* 0x000fe200078e00ff */
[----:B------:R-:W-:Y:S01]  /*22f0*/  LOP3.LUT R0, R21, 0xfffffff8, RZ, 0xc0, !PT ;  /* 0xfffffff815007812 */ /* 0x000fe200078ec0ff */
[----:B------:R-:W-:Y:S01]  /*2300*/  BSSY B0, `(.L_x_2306) ;  /* 0x000001b000007945 */ /* 0x000fe20003800000 */
[----:B------:R-:W-:Y:S01]  /*2310*/  ISETP.GE.AND P1, PT, R15, R18, PT ;  /* 0x000000120f00720c */ /* 0x000fe20003f26270 */
[----:B------:R-:W-:Y:S01]  /*2320*/  IMAD.IADD R18, R12, 0x1, -R7 ;  /* 0x000000010c127824 */ /* 0x000fe200078e0a07 */
[----:B------:R-:W-:Y:S01]  /*2330*/  LOP3.LUT R7, R2, 0x1c0, RZ, 0xc0, !PT ;  /* 0x000001c002077812 */ /* 0x000fe200078ec0ff */
[----:B------:R-:W-:Y:S02]  /*2340*/  IMAD.IADD R12, R6, 0x1, -R0 ;  /* 0x00000001060c7824 */ /* 0x000fe400078e0a00 */
[----:B----4-:R-:W-:Y:S01]  /*2350*/  IMAD.SHL.U32 R15, R30, 0x8, RZ ;  /* 0x000000081e0f7824 */ /* 0x010fe200078e00ff */
        /* <DEDUP_REMOVED lines=21> */
.L_x_2307:
[----:B------:R-:W-:Y:S05]  /*24b0*/  BSYNC B0 ;  /* 0x0000000000007941 */ /* 0x000fea0003800000 */
.L_x_2306:
[----:B------:R-:W-:Y:S04]  /*24c0*/  BSSY B0, `(.L_x_2308) ;  /* 0x0000016000007945 */ /* 0x000fe80003800000 */
[----:B------:R-:W-:Y:S05]  /*24d0*/  @P3 BRA `(.L_x_2309) ;  /* 0x0000000000503947 */ /* 0x000fea0003800000 */
[----:B------:R-:W-:Y:S02]  /*24e0*/  ULDC UR5, c[0x0][0x2d0] ;  /* 0x0000b40000057ab9 */ /* 0x000fe40000000800 */
[----:B------:R-:W-:-:S13]  /*24f0*/  ISETP.GE.AND P0, PT, R250, UR5, PT ;  /* 0x00000005fa007c0c */ /* 0x000fda000bf06270 */
[----:B------:R1:W-:Y:S01]  /*2500*/  @P0 STS.128 [R203+0x1000], RZ ;  /* 0x001000ffcb000388 */ /* 0x0003e20000000c00 */
[----:B------:R-:W-:Y:S05]  /*2510*/  @P0 BRA `(.L_x_2309) ;  /* 0x0000000000400947 */ /* 0x000fea0003800000 */
[----:B--2-4-:R-:W-:Y:S01]  /*2520*/  IADD3 R4, P0, R24, 0x20, RZ ;  /* 0x0000002018047810 */ /* 0x014fe20007f1e0ff */
        /* <DEDUP_REMOVED lines=15> */
.L_x_2309:
[----:B------:R-:W-:Y:S05]  /*2620*/  BSYNC B0 ;  /* 0x0000000000007941 */ /* 0x000fea0003800000 */
.L_x_2308:
        /* <DEDUP_REMOVED lines=22> */
.L_x_2311:
[----:B------:R-:W-:Y:S05]  /*2790*/  BSYNC B0 ;  /* 0x0000000000007941 */ /* 0x000fea0003800000 */
.L_x_2310:
        /* <DEDUP_REMOVED lines=22> */
.L_x_2313:
[----:B------:R-:W-:Y:S05]  /*2900*/  BSYNC B0 ;  /* 0x0000000000007941 */ /* 0x000fea0003800000 */
.L_x_2312:
        /* <DEDUP_REMOVED lines=22> */
.L_x_2315:
[----:B------:R-:W-:Y:S05]  /*2a70*/  BSYNC B0 ;  /* 0x0000000000007941 */ /* 0x000fea0003800000 */
.L_x_2314:
[----:B------:R-:W-:Y:S01]  /*2a80*/  ISETP.NE.AND P0, PT, R14, RZ, PT ;  /* 0x000000ff0e00720c */ /* 0x000fe20003f05270 */
[----:B------:R-:W-:-:S12]  /*2a90*/  BSSY B0, `(.L_x_2316) ;  /* 0x0000016000007945 */ /* 0x000fd80003800000 */
        /* <DEDUP_REMOVED lines=21> */
.L_x_2317:
[----:B------:R-:W-:Y:S05]  /*2bf0*/  BSYNC B0 ;  /* 0x0000000000007941 */ /* 0x000fea0003800000 */
.L_x_2316:
        /* <DEDUP_REMOVED lines=22> */
.L_x_2319:
[----:B------:R-:W-:Y:S05]  /*2d60*/  BSYNC B0 ;  /* 0x0000000000007941 */ /* 0x000fea0003800000 */
.L_x_2318:
[-C--:B------:R-:W-:Y:S01]  /*2d70*/  IMAD R0, R31, R206.reuse, RZ ;  /* 0x000000ce1f007224 */ /* 0x080fe200078e02ff */
[----:B------:R-:W-:Y:S01]  /*2d80*/  LOP3.LUT R8, R7, 0x8, R15, 0xf8, !PT ;  /* 0x0000000807087812 */ /* 0x000fe200078ef80f */
[----:B--2-4-:R-:W-:Y:S01]  /*2d90*/  IMAD.WIDE.U32 R4, R30, R206, R250 ;  /* 0x000000ce1e047225 */ /* 0x014fe200078e00fa */
[----:B------:R-:W-:Y:S01]  /*2da0*/  SHF.R.U32.HI R9, RZ, 0x3, R7 ;  /* 0x00000003ff097819 */ /* 0x000fe20000011607 */
[----:B------:R-:W-:Y:S01]  /*2db0*/  ULDC.64 UR8, c[0x0][0x260] ;  /* 0x0000980000087ab9 */ /* 0x000fe20000000a00 */
[----:B------:R-:W-:Y:S01]  /*2dc0*/  SHF.R.S32.HI R7, RZ, 0x1f, R13 ;  /* 0x0000001fff077819 */ /* 0x000fe2000001140d */
[----:B------:R-:W-:Y:S01]  /*2dd0*/  IMAD R6, R31, R208, RZ ;  /* 0x000000d01f067224 */ /* 0x000fe200078e02ff */
[----:B------:R-:W-:Y:S01]  /*2de0*/  IADD3 R4, P1, R16, R4, RZ ;  /* 0x0000000410047210 */ /* 0x000fe20007f3e0ff */
[----:B------:R-:W-:Y:S01]  /*2df0*/  IMAD.WIDE.U32 R2, R30, R208, R250 ;  /* 0x000000d01e027225 */ /* 0x000fe200078e00fa */
[----:B------:R-:W-:Y:S01]  /*2e00*/  ULDC.64 UR6, c[0x0][0x268] ;  /* 0x00009a0000067ab9 */ /* 0x000fe20000000a00 */
[----:B------:R-:W-:Y:S01]  /*2e10*/  SHF.L.U64.HI R155, R206, 0x6, R207 ;  /* 0x00000006ce9b7819 */ /* 0x000fe200000102cf */
[----:B------:R-:W-:Y:S01]  /*2e20*/  BSSY B0, `(.L_x_2320) ;  /* 0x0000032000007945 */ /* 0x000fe20003800000 */
[C---:B------:R-:W-:Y:S01]  /*2e30*/  IMAD R0, R30.reuse, R207, R0 ;  /* 0x000000cf1e007224 */ /* 0x040fe200078e0200 */
[----:B------:R-:W-:Y:S01]  /*2e40*/  IADD3 R2, P0, R17, R2, RZ ;  /* 0x0000000211027210 */ /* 0x000fe20007f1e0ff */
[----:B------:R-:W-:Y:S01]  /*2e50*/  IMAD R6, R30, R209, R6 ;  /* 0x000000d11e067224 */ /* 0x000fe200078e0206 */
[----:B------:R-:W-:Y:S01]  /*2e60*/  SHF.L.U32 R144, R206, 0x6, RZ ;  /* 0x00000006ce907819 */ /* 0x000fe200000006ff */
[----:B------:R-:W-:Y:S01]  /*2e70*/  VIADD R56, R227, 0xffffffff ;  /* 0xffffffffe3387836 */ /* 0x000fe20000000000 */
[----:B------:R-:W-:Y:S01]  /*2e80*/  IADD3.X R5, R19, R5, R0, P1, !PT ;  /* 0x0000000513057210 */ /* 0x000fe20000ffe400 */
[C---:B------:R-:W-:Y:S01]  /*2e90*/  IMAD R0, R7.reuse, UR6, RZ ;  /* 0x0000000607007c24 */ /* 0x040fe2000f8e02ff */
[----:B------:R-:W-:Y:S01]  /*2ea0*/  IADD3.X R3, R20, R3, R6, P0, !PT ;  /* 0x0000000314037210 */ /* 0x000fe200007fe406 */
[----:B------:R-:W-:Y:S01]  /*2eb0*/  IMAD R6, R7, UR8, RZ ;  /* 0x0000000807067c24 */ /* 0x000fe2000f8e02ff */
[----:B------:R-:W-:Y:S01]  /*2ec0*/  LOP3.LUT R16, R8, R9, RZ, 0x3c, !PT ;  /* 0x0000000908107212 */ /* 0x000fe200078e3cff */
[----:B------:R-:W-:Y:S01]  /*2ed0*/  IMAD.WIDE.U32 R238, R13, UR8, R4 ;  /* 0x000000080dee7c25 */ /* 0x000fe2000f8e0004 */
[----:B------:R-:W-:-:S03]  /*2ee0*/  SHF.L.U32 R14, R18, 0x3, RZ ;  /* 0x00000003120e7819 */ /* 0x000fc600000006ff */
[C---:B------:R-:W-:Y:S01]  /*2ef0*/  IMAD R6, R13.reuse, UR9, R6 ;  /* 0x000000090d067c24 */ /* 0x040fe2000f8e0206 */
[----:B------:R2:W-:Y:S01]  /*2f00*/  STL.64 [R1+0x68], R238 ;  /* 0x000068ee01007387 */ /* 0x0005e20000100a00 */
[----:B------:R-:W-:Y:S01]  /*2f10*/  IMAD.WIDE.U32 R24, R13, UR6, R2 ;  /* 0x000000060d187c25 */ /* 0x000fe2000f8e0002 */
[----:B------:R-:W-:Y:S02]  /*2f20*/  SHF.L.U32 R2, R12, 0x6, RZ ;  /* 0x000000060c027819 */ /* 0x000fe400000006ff */
[----:B------:R-:W-:Y:S01]  /*2f30*/  MOV R3, 0x10 ;  /* 0x0000001000037802 */ /* 0x000fe20000000f00 */
[----:B------:R-:W-:Y:S01]  /*2f40*/  IMAD.IADD R235, R239, 0x1, R6 ;  /* 0x00000001efeb7824 */ /* 0x000fe200078e0206 */
[----:B------:R2:W-:Y:S01]  /*2f50*/  STL.64 [R1+0x8], R24 ;  /* 0x0000081801007387 */ /* 0x0005e20000100a00 */
[----:B------:R-:W-:Y:S02]  /*2f60*/  IMAD.MOV.U32 R234, RZ, RZ, R238 ;  /* 0x000000ffffea7224 */ /* 0x000fe400078e00ee */
[----:B------:R-:W-:-:S02]  /*2f70*/  IMAD R5, R56, -0x40, R57 ;  /* 0xffffffc038057824 */ /* 0x000fc400078e0239 */
[----:B------:R-:W-:Y:S01]  /*2f80*/  IMAD R15, R13, UR7, R0 ;  /* 0x000000070d0f7c24 */ /* 0x000fe2000f8e0200 */
[----:B------:R2:W-:Y:S01]  /*2f90*/  STL.64 [R1+0x58], R234 ;  /* 0x000058ea01007387 */ /* 0x0005e20000100a00 */
[----:B------:R-:W-:Y:S01]  /*2fa0*/  SHF.R.S32.HI R13, RZ, 0x1f, R56 ;  /* 0x0000001fff0d7819 */ /* 0x000fe20000011438 */
[----:B------:R-:W-:Y:S01]  /*2fb0*/  IMAD R0, R155, R56, RZ ;  /* 0x000000389b007224 */ /* 0x000fe200078e02ff */
[-C--:B------:R-:W-:Y:S01]  /*2fc0*/  ISETP.GE.AND P0, PT, R30, R5.reuse, PT ;  /* 0x000000051e00720c */ /* 0x080fe20003f06270 */
[----:B------:R-:W-:Y:S01]  /*2fd0*/  IMAD.MOV.U32 R17, RZ, RZ, 0x20 ;  /* 0x00000020ff117424 */ /* 0x000fe200078e00ff */
[-C--:B------:R-:W-:Y:S01]  /*2fe0*/  ISETP.GE.AND P3, PT, R27, R5.reuse, PT ;  /* 0x000000051b00720c */ /* 0x080fe20003f66270 */
[-C--:B------:R-:W-:Y:S01]  /*2ff0*/  IMAD R0, R13, R144.reuse, R0 ;  /* 0x000000900d007224 */ /* 0x080fe200078e0200 */
[-C--:B------:R-:W-:Y:S01]  /*3000*/  ISETP.GE.AND P4, PT, R26, R5.reuse, PT ;  /* 0x000000051a00720c */ /* 0x080fe20003f86270 */
[----:B------:R-:W-:Y:S01]  /*3010*/  IMAD.WIDE.U32 R6, R56, R144, R234 ;  /* 0x0000009038067225 */ /* 0x000fe200078e00ea */
[----:B------:R-:W-:-:S03]  /*3020*/  ISETP.GE.AND P5, PT, R23, R5, PT ;  /* 0x000000051700720c */ /* 0x000fc60003fa6270 */
[----:B------:R-:W-:Y:S01]  /*3030*/  IMAD.IADD R9, R7, 0x1, R0 ;  /* 0x0000000107097824 */ /* 0x000fe200078e0200 */
[----:B------:R-:W-:Y:S02]  /*3040*/  R2P PR, R12, 0x6 ;  /* 0x000000060c007804 */ /* 0x000fe40000000000 */
[----:B------:R-:W-:-:S03]  /*3050*/  LOP3.LUT R12, R2, 0x1c0, RZ, 0xc0, !PT ;  /* 0x000001c0020c7812 */ /* 0x000fc600078ec0ff */
[----:B------:R-:W-:Y:S02]  /*3060*/  SEL R2, R3, 0xfffffff0, !P1 ;  /* 0xfffffff003027807 */ /* 0x000fe40004800000 */
        /* <DEDUP_REMOVED lines=13> */
.L_x_2321:
[----:B------:R-:W-:Y:S05]  /*3140*/  BSYNC B0 ;  /* 0x0000000000007941 */ /* 0x000fea0003800000 */
.L_x_2320:
        /* <DEDUP_REMOVED lines=19> */
.L_x_2323:
[----:B------:R-:W-:Y:S05]  /*3280*/  BSYNC B0 ;  /* 0x0000000000007941 */ /* 0x000fea0003800000 */
.L_x_2322:
        /* <DEDUP_REMOVED lines=15> */
.L_x_2325:
[----:B------:R-:W-:Y:S05]  /*3380*/  BSYNC B0 ;  /* 0x0000000000007941 */ /* 0x000fea0003800000 */
.L_x_2324:
        /* <DEDUP_REMOVED lines=17> */
.L_x_2327:
[----:B------:R-:W-:Y:S05]  /*34a0*/  BSYNC B0 ;  /* 0x0000000000007941 */ /* 0x000fea0003800000 */
.L_x_2326:
[----:B------:R-:W0:Y:S01]  /*34b0*/  LDGDEPBAR ;  /* 0x00000000000079af */ /* 0x000e220000000000 */
[----:B------:R-:W-:Y:S01]  /*34c0*/  ISETP.GE.AND P0, PT, R30, R5, PT ;  /* 0x000000051e00720c */ /* 0x000fe20003f06270 */
[C---:B------:R-:W-:Y:S01]  /*34d0*/  IMAD.SHL.U32 R243, R208.reuse, 0x40, RZ ;  /* 0x00000040d0f37824 */ /* 0x040fe200078e00ff */
[----:B------:R-:W-:Y:S01]  /*34e0*/  SHF.L.U64.HI R244, R208, 0x6, R209 ;  /* 0x00000006d0f47819 */ /* 0x000fe200000102d1 */
[----:B-1----:R-:W-:Y:S01]  /*34f0*/  IMAD.SHL.U32 R7, R21, 0x40, RZ ;  /* 0x0000004015077824 */ /* 0x002fe200078e00ff */
[----:B------:R-:W-:Y:S01]  /*3500*/  LEA.HI R146, R22, R158, RZ, 0x5 ;  /* 0x0000009e16927211 */ /* 0x000fe200078f28ff */
[----:B------:R-:W-:Y:S01]  /*3510*/  IMAD.IADD R237, R25, 0x1, R15 ;  /* 0x0000000119ed7824 */ /* 0x000fe200078e020f */
[----:B------:R-:W-:Y:S01]  /*3520*/  LOP3.LUT R6, R12, 0x8, R14, 0xf8, !PT ;  /* 0x000000080c067812 */ /* 0x000fe200078ef80e */
[----:B------:R1:W-:Y:S01]  /*3530*/  STL [R1+0x78], R244 ;  /* 0x000078f401007387 */ /* 0x0003e20000100800 */
[----:B------:R-:W-:Y:S01]  /*3540*/  SHF.R.U32.HI R3, RZ, 0x3, R12 ;  /* 0x00000003ff037819 */ /* 0x000fe2000001160c */
[----:B------:R-:W-:Y:S01]  /*3550*/  IMAD.MOV.U32 R236, RZ, RZ, R24 ;  /* 0x000000ffffec7224 */ /* 0x000fe200078e0018 */
[----:B------:R-:W-:Y:S01]  /*3560*/  SHF.R.S32.HI R59, RZ, 0x5, R146 ;  /* 0x00000005ff3b7819 */ /* 0x000fe20000011492 */
[----:B------:R1:W-:Y:S01]  /*3570*/  STL [R1+0x44], R243 ;  /* 0x000044f301007387 */ /* 0x0003e20000100800 */
[----:B------:R-:W-:Y:S01]  /*3580*/  LOP3.LUT R145, R7, 0xfffffe00, RZ, 0xc0, !PT ;  /* 0xfffffe0007917812 */ /* 0x000fe200078ec0ff */
[----:B------:R-:W-:Y:S01]  /*3590*/  IMAD R0, R18, 0x200, R16 ;  /* 0x0000020012007824 */ /* 0x000fe200078e0210 */
[----:B------:R-:W-:Y:S01]  /*35a0*/  LOP3.LUT R154, R6, R3, RZ, 0x3c, !PT ;  /* 0x00000003069a7212 */ /* 0x000fe200078e3cff */
[----:B------:R-:W-:Y:S01]  /*35b0*/  IMAD R6, R244, R56, RZ ;  /* 0x00000038f4067224 */ /* 0x000fe200078e02ff */
[----:B------:R-:W-:Y:S01]  /*35c0*/  BSSY B0, `(.L_x_2328) ;  /* 0x000001a000007945 */ /* 0x000fe20003800000 */
[----:B------:R-:W-:Y:S01]  /*35d0*/  IMAD R3, R59, 0x400, R145 ;  /* 0x000004003b037824 */ /* 0x000fe200078e0291 */
[----:B------:R-:W-:Y:S01]  /*35e0*/  ISETP.GE.AND P1, PT, R27, R5, PT ;  /* 0x000000051b00720c */ /* 0x000fe20003f26270 */
[----:B------:R-:W-:Y:S01]  /*35f0*/  IMAD R8, R13, R243, R6 ;  /* 0x000000f30d087224 */ /* 0x000fe200078e0206 */
[-C--:B------:R-:W-:Y:S01]  /*3600*/  ISETP.GE.AND P2, PT, R26, R5.reuse, PT ;  /* 0x000000051a00720c */ /* 0x080fe20003f46270 */
[----:B------:R-:W-:Y:S01]  /*3610*/  IMAD.IADD R3, R154, 0x1, R3 ;  /* 0x000000019a037824 */ /* 0x000fe200078e0203 */
[----:B------:R-:W-:Y:S01]  /*3620*/  ISETP.GE.AND P3, PT, R23, R5, PT ;  /* 0x000000051700720c */ /* 0x000fe20003f66270 */
[----:B------:R-:W-:-:S04]  /*3630*/  DEPBAR.LE SB0, 0x0 ;  /* 0x000080000000791a */ /* 0x000fc80000000000 */
[----:B------:R-:W-:Y:S01]  /*3640*/  BAR.SYNC.DEFER_BLOCKING 0x0 ;  /* 0x0000000000007b1d */ /* 0x000fe20000010000 */
[----:B------:R-:W-:Y:S01]  /*3650*/  IMAD.WIDE.U32 R6, R56, R243, R236 ;  /* 0x000000f338067225 */ /* 0x000fe200078e00ec */
[----:B------:R-:W-:Y:S02]  /*3660*/  LEA R180, R0, UR4, 0x1 ;  /* 0x0000000400b47c11 */ /* 0x000fe4000f8e08ff */
[----:B------:R-:W-:Y:S01]  /*3670*/  LEA R187, R3, UR4, 0x1 ;  /* 0x0000000403bb7c11 */ /* 0x000fe2000f8e08ff */
[----:B------:R-:W-:Y:S01]  /*3680*/  IMAD.IADD R9, R7, 0x1, R8 ;  /* 0x0000000107097824 */ /* 0x000fe200078e0208 */
        /* <DEDUP_REMOVED lines=13> */
.L_x_2329:
[----:B------:R-:W-:Y:S05]  /*3760*/  BSYNC B0 ;  /* 0x0000000000007941 */ /* 0x000fea0003800000 */
.L_x_2328:
[C---:B------:R-:W-:Y:S01]  /*3770*/  SHF.L.U64.HI R241, R208.reuse, 0x4, R209 ;  /* 0x00000004d0f17819 */ /* 0x040fe200000102d1 */
[----:B------:R1:W-:Y:S01]  /*3780*/  @P1 STS.128 [R203+0x6800], RZ ;  /* 0x006800ffcb001388 */ /* 0x0003e20000000c00 */
[----:B------:R-:W-:Y:S01]  /*3790*/  SHF.L.U32 R242, R208, 0x4, RZ ;  /* 0x00000004d0f27819 */ /* 0x000fe200000006ff */
[----:B------:R-:W-:Y:S02]  /*37a0*/  BSSY B0, `(.L_x_2330) ;  /* 0x0000011000007945 */ /* 0x000fe40003800000 */
        /* <DEDUP_REMOVED lines=16> */
.L_x_2331:
[----:B------:R-:W-:Y:S05]  /*38b0*/  BSYNC B0 ;  /* 0x0000000000007941 */ /* 0x000fea0003800000 */
.L_x_2330:
        /* <DEDUP_REMOVED lines=16> */
.L_x_2333:
[----:B------:R-:W-:Y:S05]  /*39c0*/  BSYNC B0 ;  /* 0x0000000000007941 */ /* 0x000fea0003800000 */
.L_x_2332:
        /* <DEDUP_REMOVED lines=18> */
.L_x_2335:
[----:B------:R-:W-:Y:S05]  /*3af0*/  BSYNC B0 ;  /* 0x0000000000007941 */ /* 0x000fea0003800000 */
.L_x_2334:
[----:B------:R-:W-:Y:S01]  /*3b00*/  LDSM.16.M88.4 R20, [R187] ;  /* 0x00000000bb14783b */ /* 0x000fe20000000200 */
[----:B------:R-:W-:Y:S01]  /*3b10*/  R2P PR, R28, 0x6 ;  /* 0x000000061c007804 */ /* 0x000fe20000000000 */
[--C-:B------:R-:W-:Y:S01]  /*3b20*/  IMAD R190, R2, 0x2, R187.reuse ;  /* 0x0000000202be7824 */ /* 0x100fe200078e02bb */
[----:B------:R-:W-:Y:S01]  /*3b30*/  ULDC UR8, c[0x0][0x39c] ;  /* 0x0000e70000087ab9 */ /* 0x000fe20000000800 */
[----:B--2---:R-:W2:Y:S01]  /*3b40*/  LDSM.16.M88.4 R24, [R180+0x4000] ;  /* 0x00400000b418783b */ /* 0x004ea20000000200 */
[C---:B------:R-:W-:Y:S01]  /*3b50*/  VIADD R3, R180.reuse, 0x4000 ;  /* 0x00004000b4037836 */ /* 0x040fe20000000000 */
[----:B------:R-:W-:Y:S01]  /*3b60*/  SEL R0, R17, 0xffffffe0, !P1 ;  /* 0xffffffe011007807 */ /* 0x000fe20004800000 */
[----:B------:R-:W-:Y:S01]  /*3b70*/  VIADD R191, R180, 0x4040 ;  /* 0x00004040b4bf7836 */ /* 0x000fe20000000000 */
[----:B-1----:R-:W1:Y:S01]  /*3b80*/  LDSM.16.M88.4 R8, [R180+0x4800] ;  /* 0x00480000b408783b */ /* 0x002e620000000200 */
[----:B------:R-:W-:Y:S02]  /*3b90*/  IMAD R188, R4, 0x2, R187 ;  /* 0x0000000204bc7824 */ /* 0x000fe400078e02bb */
[----:B------:R-:W-:Y:S01]  /*3ba0*/  IMAD.IADD R186, R180, 0x1, R0 ;  /* 0x00000001b4ba7824 */ /* 0x000fe200078e0200 */
[----:B------:R-:W-:Y:S01]  /*3bb0*/  LDSM.16.M88.4 R12, [R190] ;  /* 0x00000000be0c783b */ /* 0x000fe20000000200 */
[----:B------:R-:W-:-:S02]  /*3bc0*/  IMAD R189, R2, 0x2, R188 ;  /* 0x0000000202bd7824 */ /* 0x000fc400078e02bc */
[----:B------:R-:W-:Y:S01]  /*3bd0*/  @P2 VIADD R191, R3, 0xffffffc0 ;  /* 0xffffffc003bf2836 */ /* 0x000fe20000000000 */
[----:B------:R-:W5:Y:S01]  /*3be0*/  LDSM.16.M88.4 R44, [R186+0x4000] ;  /* 0x00400000ba2c783b */ /* 0x000f620000000200 */
[----:B------:R-:W-:Y:S01]  /*3bf0*/  IADD3 R3, R57, 0x1, -R58 ;  /* 0x0000000139037810 */ /* 0x000fe20007ffe83a */
[----:B------:R-:W-:Y:S02]  /*3c00*/  IMAD.MOV.U32 R205, RZ, RZ, R56 ;  /* 0x000000ffffcd7224 */ /* 0x000fe400078e0038 */
[----:B------:R-:W3:Y:S01]  /*3c10*/  LDSM.16.M88.4 R72, [R186+0x4800] ;  /* 0x00480000ba48783b */ /* 0x000ee20000000200 */
[----:B------:R-:W-:Y:S02]  /*3c20*/  IMAD.IADD R185, R0, 0x1, R191 ;  /* 0x0000000100b97824 */ /* 0x000fe400078e02bf */
[----:B------:R-:W-:Y:S01]  /*3c30*/  IMAD.IADD R6, R3, 0x1, R162 ;  /* 0x0000000103067824 */ /* 0x000fe200078e02a2 */
[----:B------:R-:W-:Y:S01]  /*3c40*/  LDSM.16.M88.4 R32, [R188] ;  /* 0x00000000bc20783b */ /* 0x000fe20000000200 */
[----:B------:R-:W-:-:S02]  /*3c50*/  VIADD R194, R191, 0x800 ;  /* 0x00000800bfc27836 */ /* 0x000fc40000000000 */
[C---:B------:R-:W-:Y:S01]  /*3c60*/  VIADD R193, R191.reuse, 0x1000 ;  /* 0x00001000bfc17836 */ /* 0x040fe20000000000 */
[----:B------:R-:W4:Y:S01]  /*3c70*/  LDSM.16.M88.4 R84, [R191] ;  /* 0x00000000bf54783b */ /* 0x000f220000000200 */
[----:B------:R-:W-:-:S03]  /*3c80*/  VIADD R192, R191, 0x1800 ;  /* 0x00001800bfc07836 */ /* 0x000fc60000000000 */
[----:B------:R-:W4:Y:S04]  /*3c90*/  LDSM.16.M88.4 R16, [R187+0x2000] ;  /* 0x00200000bb10783b */ /* 0x000f280000000200 */
[----:B------:R-:W4:Y:S04]  /*3ca0*/  LDSM.16.M88.4 R88, [R191+0x800] ;  /* 0x00080000bf58783b */ /* 0x000f280000000200 */
[----:B------:R-:W-:Y:S01]  /*3cb0*/  LDSM.16.M88.4 R96, [R185] ;  /* 0x00000000b960783b */ /* 0x000fe20000000200 */
[C---:B--2---:R-:W-:Y:S03]  /*3cc0*/  HMMA.16816.F32 R28, R20.reuse, R24, RZ ;  /* 0x00000018141c723c */ /* 0x044fe600000018ff */
[----:B------:R-:W-:Y:S04]  /*3cd0*/  LDSM.16.M88.4 R100, [R185+0x800] ;  /* 0x00080000b964783b */ /* 0x000fe80000000200 */
[----:B------:R-:W-:Y:S01]  /*3ce0*/  LDSM.16.M88.4 R40, [R180+0x5800] ;  /* 0x00580000b428783b */ /* 0x000fe20000000200 */
[C---:B------:R-:W-:Y:S03]  /*3cf0*/  HMMA.16816.F32 R60, R20.reuse, R26, RZ ;  /* 0x0000001a143c723c */ /* 0x040fe600000018ff */
[----:B------:R-:W-:Y:S03]  /*3d00*/  LDSM.16.M88.4 R36, [R180+0x5000] ;  /* 0x00500000b424783b */ /* 0x000fe60000000200 */
[C---:B-1----:R-:W-:Y:S01]  /*3d10*/  HMMA.16816.F32 R52, R20.reuse, R8, RZ ;  /* 0x000000081434723c */ /* 0x042fe200000018ff */
[----:B------:R-:W0:Y:S05]  /*3d20*/  LDGDEPBAR ;  /* 0x00000000000079af */ /* 0x000e2a0000000000 */
[----:B------:R-:W-:Y:S06]  /*3d30*/  HMMA.16816.F32 R68, R20, R10, RZ ;  /* 0x0000000a1444723c */ /* 0x000fec00000018ff */
[C---:B-----5:R-:W-:Y:S01]  /*3d40*/  HMMA.16816.F32 R48, R12.reuse, R44, R28 ;  /* 0x0000002c0c30723c */ /* 0x060fe2000000181c */
[----:B------:R-:W1:Y:S05]  /*3d50*/  LDSM.16.M88.4 R28, [R189] ;  /* 0x00000000bd1c783b */ /* 0x000e6a0000000200 */
[C---:B------:R-:W-:Y:S06]  /*3d60*/  HMMA.16816.F32 R64, R12.reuse, R46, R60 ;  /* 0x0000002e0c40723c */ /* 0x040fec000000183c */
[C---:B---3--:R-:W-:Y:S06]  /*3d70*/  HMMA.16816.F32 R60, R12.reuse, R72, R52 ;  /* 0x000000480c3c723c */ /* 0x048fec0000001834 */
[----:B------:R-:W-:Y:S06]  /*3d80*/  HMMA.16816.F32 R52, R12, R74, R68 ;  /* 0x0000004a0c34723c */ /* 0x000fec0000001844 */
[C---:B----4-:R-:W-:Y:S06]  /*3d90*/  HMMA.16816.F32 R48, R32.reuse, R84, R48 ;  /* 0x000000542030723c */ /* 0x050fec0000001830 */
[----:B------:R-:W-:Y:S06]  /*3da0*/  HMMA.16816.F32 R64, R32, R86, R64 ;  /* 0x000000562040723c */ /* 0x000fec0000001840 */
[C---:B------:R-:W-:Y:S06]  /*3db0*/  HMMA.16816.F32 R112, R16.reuse, R24, RZ ;  /* 0x000000181070723c */ /* 0x040fec00000018ff */
[C---:B------:R-:W-:Y:S06]  /*3dc0*/  HMMA.16816.F32 R92, R16.reuse, R26, RZ ;  /* 0x0000001a105c723c */ /* 0x040fec00000018ff */
[C---:B------:R-:W-:Y:S06]  /*3dd0*/  HMMA.16816.F32 R104, R16.reuse, R8, RZ ;  /* 0x000000081068723c */ /* 0x040fec00000018ff */
[----:B------:R-:W-:Y:S01]  /*3de0*/  HMMA.16816.F32 R108, R16, R10, RZ ;  /* 0x0000000a106c723c */ /* 0x000fe200000018ff */
[----:B------:R-:W2:Y:S05]  /*3df0*/  LDSM.16.M88.4 R8, [R190+0x2000] ;  /* 0x00200000be08783b */ /* 0x000eaa0000000200 */
[----:B------:R-:W-:Y:S06]  /*3e00*/  HMMA.16816.F32 R24, R32, R88, R60 ;  /* 0x000000582018723c */ /* 0x000fec000000183c */
[----:B-1----:R-:W-:Y:S06]  /*3e10*/  HMMA.16816.F32 R76, R28, R96, R48 ;  /* 0x000000601c4c723c */ /* 0x002fec0000001830 */
[----:B------:R-:W-:Y:S06]  /*3e20*/  HMMA.16816.F32 R48, R32, R90, R52 ;  /* 0x0000005a2030723c */ /* 0x000fec0000001834 */
[C---:B------:R-:W-:Y:S06]  /*3e30*/  HMMA.16816.F32 R68, R28.reuse, R98, R64 ;  /* 0x000000621c44723c */ /* 0x040fec0000001840 */
[----:B------:R-:W-:Y:S01]  /*3e40*/  HMMA.16816.F32 R64, R28, R100, R24 ;  /* 0x000000641c40723c */ /* 0x000fe20000001818 */
[----:B------:R-:W1:Y:S05]  /*3e50*/  LDSM.16.M88.4 R24, [R188+0x2000] ;  /* 0x00200000bc18783b */ /* 0x000e6a0000000200 */
[----:B------:R-:W-:Y:S01]  /*3e60*/  FMUL.FTZ R0, R76, UR8 ;  /* 0x000000084c007c20 */ /* 0x000fe20008410000 */
[----:B------:R-:W-:Y:S03]  /*3e70*/  HMMA.16816.F32 R148, R16, R40, RZ ;  /* 0x000000281094723c */ /* 0x000fe600000018ff */
[----:B------:R3:W-:Y:S03]  /*3e80*/  MUFU.TANH R157, R0 ;  /* 0x00000000009d7308 */ /* 0x0007e60000002400 */
[----:B------:R-:W-:Y:S06]  /*3e90*/  HMMA.16816.F32 R80, R28, R102, R48 ;  /* 0x000000661c50723c */ /* 0x000fec0000001830 */
[----:B------:R-:W-:Y:S06]  /*3ea0*/  HMMA.16816.F32 R140, R16, R42, RZ ;  /* 0x0000002a108c723c */ /* 0x000fec00000018ff */
[----:B------:R-:W-:Y:S01]  /*3eb0*/  HMMA.16816.F32 R132, R20, R40, RZ ;  /* 0x000000281484723c */ /* 0x000fe200000018ff */
[----:B---3--:R-:W-:-:S05]  /*3ec0*/  FMUL.FTZ R0, R77, UR8 ;  /* 0x000000084d007c20 */ /* 0x008fca0008410000 */
[----:B------:R-:W-:Y:S01]  /*3ed0*/  HMMA.16816.F32 R120, R20, R42, RZ ;  /* 0x0000002a1478723c */ /* 0x000fe200000018ff */
[----:B------:R3:W-:Y:S05]  /*3ee0*/  MUFU.TANH R156, R0 ;  /* 0x00000000009c7308 */ /* 0x0007ea0000002400 */
[----:B--2---:R-:W-:Y:S06]  /*3ef0*/  HMMA.16816.F32 R40, R8, R44, R112 ;  /* 0x0000002c0828723c */ /* 0x004fec0000001870 */
[----:B------:R-:W-:Y:S01]  /*3f00*/  HMMA.16816.F32 R128, R16, R36, RZ ;  /* 0x000000241080723c */ /* 0x000fe200000018ff */
[----:B---3--:R-:W-:-:S05]  /*3f10*/  FMUL.FTZ R0, R68, UR8 ;  /* 0x0000000844007c20 */ /* 0x008fca0008410000 */
[----:B------:R-:W-:Y:S01]  /*3f20*/  HMMA.16816.F32 R136, R16, R38, RZ ;  /* 0x000000261088723c */ /* 0x000fe200000018ff */
[----:B------:R-:W2:Y:S01]  /*3f30*/  LDSM.16.M88.4 R16, [R189+0x2000] ;  /* 0x00200000bd10783b */ /* 0x000ea20000000200 */
[----:B------:R3:W4:Y:S04]  /*3f40*/  MUFU.TANH R153, R0 ;  /* 0x0000000000997308 */ /* 0x0007280000002400 */
[----:B------:R-:W-:Y:S06]  /*3f50*/  HMMA.16816.F32 R44, R8, R46, R92 ;  /* 0x0000002e082c723c */ /* 0x000fec000000185c */
[C---:B------:R-:W-:Y:S06]  /*3f60*/  HMMA.16816.F32 R116, R20.reuse, R36, RZ ;  /* 0x000000241474723c */ /* 0x040fec00000018ff */
[----:B------:R-:W-:Y:S01]  /*3f70*/  HMMA.16816.F32 R124, R20, R38, RZ ;  /* 0x00000026147c723c */ /* 0x000fe200000018ff */
[----:B------:R-:W5:Y:S01]  /*3f80*/  LDSM.16.M88.4 R20, [R186+0x5000] ;  /* 0x00500000ba14783b */ /* 0x000f620000000200 */
[----:B---3--:R-:W-:-:S04]  /*3f90*/  FMUL.FTZ R0, R69, UR8 ;  /* 0x0000000845007c20 */ /* 0x008fc80008410000 */
[----:B------:R3:W4:Y:S01]  /*3fa0*/  MUFU.TANH R147, R0 ;  /* 0x0000000000937308 */ /* 0x0007220000002400 */
[----:B------:R-:W-:Y:S06]  /*3fb0*/  HMMA.16816.F32 R36, R8, R72, R104 ;  /* 0x000000480824723c */ /* 0x000fec0000001868 */
[----:B-1----:R-:W-:Y:S01]  /*3fc0*/  HMMA.16816.F32 R60, R24, R84, R40 ;  /* 0x00000054183c723c */ /* 0x002fe20000001828 */
[----:B------:R-:W1:Y:S05]  /*3fd0*/  LDSM.16.M88.4 R40, [R186+0x5800] ;  /* 0x00580000ba28783b */ /* 0x000e6a0000000200 */
[----:B------:R-:W-:Y:S01]  /*3fe0*/  HMMA.16816.F32 R52, R8, R74, R108 ;  /* 0x0000004a0834723c */ /* 0x000fe2000000186c */
[----:B---3--:R-:W-:-:S05]  /*3ff0*/  FMUL.FTZ R0, R64, UR8 ;  /* 0x0000000840007c20 */ /* 0x008fca0008410000 */
[C---:B------:R-:W-:Y:S01]  /*4000*/  HMMA.16816.F32 R48, R24.reuse, R86, R44 ;  /* 0x000000561830723c */ /* 0x040fe2000000182c */
[----:B------:R3:W-:Y:S05]  /*4010*/  MUFU.TANH R114, R0 ;  /* 0x0000000000727308 */ /* 0x0007ea0000002400 */
[----:B------:R-:W-:Y:S06]  /*4020*/  HMMA.16816.F32 R44, R24, R88, R36 ;  /* 0x00000058182c723c */ /* 0x000fec0000001824 */
[----:B--2---:R-:W-:Y:S06]  /*4030*/  HMMA.16816.F32 R60, R16, R96, R60 ;  /* 0x00000060103c723c */ /* 0x004fec000000183c */
[----:B------:R-:W-:Y:S01]  /*4040*/  HMMA.16816.F32 R36, R24, R90, R52 ;  /* 0x0000005a1824723c */ /* 0x000fe20000001834 */
[----:B---3--:R-:W-:-:S04]  /*4050*/  FMUL.FTZ R0, R65, UR8 ;  /* 0x0000000841007c20 */ /* 0x008fc80008410000 */
[----:B------:R2:W-:Y:S01]  /*4060*/  MUFU.TANH R113, R0 ;  /* 0x0000000000717308 */ /* 0x0005e20000002400 */
[C---:B-----5:R-:W-:Y:S06]  /*4070*/  HMMA.16816.F32 R52, R8.reuse, R20, R128 ;  /* 0x000000140834723c */ /* 0x060fec0000001880 */
[C---:B-1----:R-:W-:Y:S06]  /*4080*/  HMMA.16816.F32 R148, R8.reuse, R40, R148 ;  /* 0x000000280894723c */ /* 0x042fec0000001894 */
[----:B------:R-:W-:Y:S01]  /*4090*/  HMMA.16816.F32 R140, R8, R42, R140 ;  /* 0x0000002a088c723c */ /* 0x000fe2000000188c */
[----:B------:R-:W-:Y:S01]  /*40a0*/  FMUL.FTZ R5, R62, UR8 ;  /* 0x000000083e057c20 */ /* 0x000fe20008410000 */
[----:B------:R-:W-:Y:S01]  /*40b0*/  FMUL.FTZ R3, R63, UR8 ;  /* 0x000000083f037c20 */ /* 0x000fe20008410000 */
[----:B--2---:R-:W-:-:S02]  /*40c0*/  FMUL.FTZ R0, R80, UR8 ;  /* 0x0000000850007c20 */ /* 0x004fc40008410000 */
[----:B------:R1:W-:Y:S01]  /*40d0*/  MUFU.TANH R95, R5 ;  /* 0x00000005005f7308 */ /* 0x0003e20000002400 */
[----:B------:R-:W-:Y:S01]  /*40e0*/  HMMA.16816.F32 R72, R16, R102, R36 ;  /* 0x000000661048723c */ /* 0x000fe20000001824 */
[----:B------:R-:W2:Y:S06]  /*40f0*/  LDSM.16.M88.4 R36, [R191+0x1000] ;  /* 0x00100000bf24783b */ /* 0x000eac0000000200 */
[----:B------:R3:W-:Y:S08]  /*4100*/  MUFU.TANH R112, R0 ;  /* 0x0000000000707308 */ /* 0x0007f00000002400 */
[----:B------:R-:W-:Y:S01]  /*4110*/  MUFU.TANH R94, R3 ;  /* 0x00000003005e7308 */ /* 0x000fe20000002400 */
[----:B-1----:R-:W-:Y:S01]  /*4120*/  IADD3 R5, R57, -R160, -R58 ;  /* 0x800000a039057210 */ /* 0x002fe20007ffe83a */
[----:B---3--:R-:W-:-:S06]  /*4130*/  FMUL.FTZ R0, R81, UR8 ;  /* 0x0000000851007c20 */ /* 0x008fcc0008410000 */
[----:B------:R1:W3:Y:S01]  /*4140*/  MUFU.TANH R108, R0 ;  /* 0x00000000006c7308 */ /* 0x0002e20000002400 */
[----:B--2---:R-:W-:Y:S01]  /*4150*/  HMMA.16816.F32 R52, R24, R36, R52 ;  /* 0x000000241834723c */ /* 0x004fe20000001834 */
[----:B-1----:R-:W-:-:S06]  /*4160*/  FMUL.FTZ R0, R78, UR8 ;  /* 0x000000084e007c20 */ /* 0x002fcc0008410000 */
[----:B------:R1:W2:Y:S02]  /*4170*/  MUFU.TANH R109, R0 ;  /* 0x00000000006d7308 */ /* 0x0002a40000002400 */
[----:B-1----:R-:W-:Y:S02]  /*4180*/  FMUL.FTZ R0, R79, UR8 ;  /* 0x000000084f007c20 */ /* 0x002fe40008410000 */
[----:B------:R-:W-:Y:S04]  /*4190*/  HMMA.16816.F32 R76, R12, R42, R120 ;  /* 0x0000002a0c4c723c */ /* 0x000fe80000001878 */
[----:B------:R1:W-:Y:S02]  /*41a0*/  MUFU.TANH R84, R0 ;  /* 0x0000000000547308 */ /* 0x0003e40000002400 */
[----:B-1----:R-:W-:-:S06]  /*41b0*/  FMUL.FTZ R0, R70, UR8 ;  /* 0x0000000846007c20 */ /* 0x002fcc0008410000 */
[----:B------:R1:W-:Y:S02]  /*41c0*/  MUFU.TANH R86, R0 ;  /* 0x0000000000567308 */ /* 0x0003e40000002400 */
[----:B-1----:R-:W-:Y:S02]  /*41d0*/  FMUL.FTZ R0, R71, UR8 ;  /* 0x0000000847007c20 */ /* 0x002fe40008410000 */
[----:B------:R-:W-:Y:S04]  /*41e0*/  HMMA.16816.F32 R68, R16, R98, R48 ;  /* 0x000000621044723c */ /* 0x000fe80000001830 */
[----:B------:R1:W5:Y:S02]  /*41f0*/  MUFU.TANH R87, R0 ;  /* 0x0000000000577308 */ /* 0x0003640000002400 */
[----:B------:R-:W-:Y:S01]  /*4200*/  HMMA.16816.F32 R48, R12, R20, R116 ;  /* 0x000000140c30723c */ /* 0x000fe20000001874 */
[----:B-1----:R-:W-:-:S05]  /*4210*/  FMUL.FTZ R0, R66, UR8 ;  /* 0x0000000842007c20 */ /* 0x002fca0008410000 */
[----:B------:R1:W5:-:S12]  /*4220*/  MUFU.TANH R97, R0 ;  /* 0x0000000000617308 */ /* 0x0003580000002400 */
[----:B------:R-:W-:-:S04]  /*4230*/  FMUL.FTZ R3, R70, UR8 ;  /* 0x0000000846037c20 */ /* 0x000fc80008410000 */
[----:B------:R-:W-:Y:S01]  /*4240*/  MUFU.TANH R93, R3 ;  /* 0x00000003005d7308 */ /* 0x000fe20000002400 */
[----:B-1----:R-:W-:Y:S02]  /*4250*/  FMUL.FTZ R0, R67, UR8 ;  /* 0x0000000843007c20 */ /* 0x002fe40008410000 */
[----:B------:R-:W-:Y:S05]  /*4260*/  HMMA.16816.F32 R64, R16, R100, R44 ;  /* 0x000000641040723c */ /* 0x000fea000000182c */
[----:B------:R1:W-:Y:S01]  /*4270*/  MUFU.TANH R98, R0 ;  /* 0x0000000000627308 */ /* 0x0003e20000002400 */
[-C--:B------:R-:W-:Y:S01]  /*4280*/  HMMA.16816.F32 R44, R8, R22.reuse, R136 ;  /* 0x00000016082c723c */ /* 0x080fe20000001888 */
[----:B------:R-:W4:Y:S05]  /*4290*/  LDSM.16.M88.4 R8, [R185+0x1000] ;  /* 0x00100000b908783b */ /* 0x000f2a0000000200 */
[----:B------:R-:W-:Y:S01]  /*42a0*/  HMMA.16816.F32 R20, R12, R22, R124 ;  /* 0x000000160c14723c */ /* 0x000fe2000000187c */
[----:B-1----:R-:W-:-:S04]  /*42b0*/  FMUL.FTZ R0, R82, UR8 ;  /* 0x0000000852007c20 */ /* 0x002fc80008410000 */
[----:B------:R1:W5:-:S15]  /*42c0*/  MUFU.TANH R99, R0 ;  /* 0x0000000000637308 */ /* 0x00035e0000002400 */
[----:B------:R-:W-:-:S04]  /*42d0*/  NOP ;  /* 0x0000000000007918 */ /* 0x000fc80000000000 */
[----:B------:R-:W-:Y:S01]  /*42e0*/  HMMA.16816.F32 R20, R32, R38, R20 ;  /* 0x000000262014723c */ /* 0x000fe20000001814 */
[----:B-1----:R-:W-:-:S05]  /*42f0*/  FMUL.FTZ R0, R83, UR8 ;  /* 0x0000000853007c20 */ /* 0x002fca0008410000 */
[----:B------:R-:W-:Y:S01]  /*4300*/  HMMA.16816.F32 R80, R12, R40, R132 ;  /* 0x000000280c50723c */ /* 0x000fe20000001884 */
[----:B------:R1:W-:Y:S05]  /*4310*/  MUFU.TANH R152, R0 ;  /* 0x0000000000987308 */ /* 0x0003ea0000002400 */
[----:B------:R-:W-:Y:S01]  /*4320*/  HMMA.16816.F32 R40, R32, R36, R48 ;  /* 0x000000242028723c */ /* 0x000fe20000001830 */
[----:B------:R-:W-:-:S04]  /*4330*/  FMUL.FTZ R15, R71, UR8 ;  /* 0x00000008470f7c20 */ /* 0x000fc80008410000 */
[----:B------:R-:W-:Y:S07]  /*4340*/  MUFU.TANH R92, R15 ;  /* 0x0000000f005c7308 */ /* 0x000fee0000002400 */
[----:B----4-:R-:W-:Y:S01]  /*4350*/  HMMA.16816.F32 R20, R28, R10, R20 ;  /* 0x0000000a1c14723c */ /* 0x010fe20000001814 */
[----:B-1----:R-:W-:-:S04]  /*4360*/  FMUL.FTZ R0, R60, UR8 ;  /* 0x000000083c007c20 */ /* 0x002fc80008410000 */
[----:B------:R1:W4:Y:S07]  /*4370*/  MUFU.TANH R106, R0 ;  /* 0x00000000006a7308 */ /* 0x00032e0000002400 */
[----:B------:R-:W-:Y:S01]  /*4380*/  HMMA.16816.F32 R40, R28, R8, R40 ;  /* 0x000000081c28723c */ /* 0x000fe20000001828 */
[----:B-1----:R-:W-:-:S05]  /*4390*/  FMUL.FTZ R0, R61, UR8 ;  /* 0x000000083d007c20 */ /* 0x002fca0008410000 */
[----:B------:R-:W-:Y:S01]  /*43a0*/  HMMA.16816.F32 R60, R24, R38, R44 ;  /* 0x00000026183c723c */ /* 0x000fe2000000182c */
[----:B------:R1:W-:Y:S05]  /*43b0*/  MUFU.TANH R104, R0 ;  /* 0x0000000000687308 */ /* 0x0003ea0000002400 */
[----:B------:R-:W-:Y:S01]  /*43c0*/  HMMA.16816.F32 R44, R16, R8, R52 ;  /* 0x00000008102c723c */ /* 0x000fe20000001834 */
[----:B-1----:R-:W-:-:S04]  /*43d0*/  FMUL.FTZ R0, R68, UR8 ;  /* 0x0000000844007c20 */ /* 0x002fc80008410000 */
[----:B------:R1:W-:Y:S02]  /*43e0*/  MUFU.TANH R107, R0 ;  /* 0x00000000006b7308 */ /* 0x0003e40000002400 */
[----:B-1----:R-:W-:-:S06]  /*43f0*/  FMUL.FTZ R0, R69, UR8 ;  /* 0x0000000845007c20 */ /* 0x002fcc0008410000 */
[----:B------:R1:W4:Y:S02]  /*4400*/  MUFU.TANH R105, R0 ;  /* 0x0000000000697308 */ /* 0x0003240000002400 */
[----:B-1----:R-:W-:-:S06]  /*4410*/  FMUL.FTZ R0, R64, UR8 ;  /* 0x0000000840007c20 */ /* 0x002fcc0008410000 */
[----:B------:R1:W4:Y:S02]  /*4420*/  MUFU.TANH R103, R0 ;  /* 0x0000000000677308 */ /* 0x0003240000002400 */
[----:B-1----:R-:W-:-:S06]  /*4430*/  FMUL.FTZ R0, R65, UR8 ;  /* 0x0000000841007c20 */ /* 0x002fcc0008410000 */
[----:B------:R1:W-:Y:S02]  /*4440*/  MUFU.TANH R102, R0 ;  /* 0x0000000000667308 */ /* 0x0003e40000002400 */
[----:B-1----:R-:W-:-:S06]  /*4450*/  FMUL.FTZ R0, R72, UR8 ;  /* 0x0000000848007c20 */ /* 0x002fcc0008410000 */
[----:B------:R1:W-:Y:S02]  /*4460*/  MUFU.TANH R101, R0 ;  /* 0x0000000000657308 */ /* 0x0003e40000002400 */
[----:B-1----:R-:W-:-:S06]  /*4470*/  FMUL.FTZ R0, R73, UR8 ;  /* 0x0000000849007c20 */ /* 0x002fcc0008410000 */
[----:B------:R1:W4:Y:S02]  /*4480*/  MUFU.TANH R100, R0 ;  /* 0x0000000000647308 */ /* 0x0003240000002400 */
[----:B-1----:R-:W-:-:S05]  /*4490*/  LOP3.LUT R0, R146, 0xffffffe0, RZ, 0xc0, !PT ;  /* 0xffffffe092007812 */ /* 0x002fca00078ec0ff */
[C---:B------:R-:W-:Y:S02]  /*44a0*/  IMAD.IADD R0, R158.reuse, 0x1, -R0 ;  /* 0x000000019e007824 */ /* 0x040fe400078e0a00 */
[----:B------:R-:W-:-:S03]  /*44b0*/  IMAD.SHL.U32 R158, R158, 0x2, RZ ;  /* 0x000000029e9e7824 */ /* 0x000fc600078e00ff */
[----:B------:R-:W-:Y:S02]  /*44c0*/  SHF.R.S32.HI R7, RZ, 0x1f, R0 ;  /* 0x0000001fff077819 */ /* 0x000fe40000011400 */
[----:B------:R-:W-:Y:S02]  /*44d0*/  LOP3.LUT R240, R158, 0x6, RZ, 0xc0, !PT ;  /* 0x000000069ef07812 */ /* 0x000fe400078ec0ff */
[----:B------:R-:W-:Y:S01]  /*44e0*/  LEA.HI R0, R7, R0, RZ, 0x2 ;  /* 0x0000000007007211 */ /* 0x000fe200078f10ff */
[----:B------:R-:W-:Y:S02]  /*44f0*/  IMAD R7, R59, 0x10, R159 ;  /* 0x000000103b077824 */ /* 0x000fe400078e029f */
[----:B------:R-:W-:Y:S01]  /*4500*/  IMAD R3, R56, 0x40, R240 ;  /* 0x0000004038037824 */ /* 0x000fe200078e02f0 */
[----:B------:R-:W-:-:S03]  /*4510*/  SHF.R.S32.HI R161, RZ, 0x2, R0 ;  /* 0x00000002ffa17819 */ /* 0x000fc60000011400 */
[----:B------:R-:W-:Y:S02]  /*4520*/  VIADD R8, R3, 0x8 ;  /* 0x0000000803087836 */ /* 0x000fe40000000000 */
[----:B------:R-:W-:Y:S01]  /*4530*/  IMAD.IADD R0, R161, 0x1, R7 ;  /* 0x00000001a1007824 */ /* 0x000fe200078e0207 */
[----:B------:R-:W-:Y:S01]  /*4540*/  STL [R1+0x98], R161 ;  /* 0x000098a101007387 */ /* 0x000fe20000100800 */
[----:B------:R-:W-:Y:S02]  /*4550*/  VIADD R9, R3, 0x19 ;  /* 0x0000001903097836 */ /* 0x000fe40000000000 */
[----:B------:R-:W-:Y:S01]  /*4560*/  VIADD R7, R0, 0x40 ;  /* 0x0000004000077836 */ /* 0x000fe20000000000 */
[C-C-:B------:R-:W-:Y:S02]  /*4570*/  IADD3 R12, R6.reuse, 0x8, R0.reuse ;  /* 0x00000008060c7810 */ /* 0x140fe40007ffe000 */
[C---:B------:R-:W-:Y:S02]  /*4580*/  IADD3 R13, R6.reuse, 0x40, R0 ;  /* 0x00000040060d7810 */ /* 0x040fe40007ffe000 */
[----:B------:R-:W-:-:S02]  /*4590*/  VIADDMNMX R202, R6, R0, R57, PT ;  /* 0x0000000006ca7246 */ /* 0x000fc40003800139 */
[----:B------:R-:W-:Y:S01]  /*45a0*/  IADD3 R14, R6, 0x48, R0 ;  /* 0x00000048060e7810 */ /* 0x000fe20007ffe000 */
[C---:B------:R-:W-:Y:S01]  /*45b0*/  VIADD R6, R0.reuse, 0x8 ;  /* 0x0000000800067836 */ /* 0x040fe20000000000 */
[----:B------:R-:W-:Y:S01]  /*45c0*/  VIADDMNMX R198, R5, R0, RZ, !PT ;  /* 0x0000000005c67246 */ /* 0x000fe200078001ff */
[----:B------:R-:W-:Y:S01]  /*45d0*/  VIADD R0, R0, 0x48 ;  /* 0x0000004800007836 */ /* 0x000fe20000000000 */
[-C--:B------:R-:W-:Y:S02]  /*45e0*/  VIMNMX R199, R14, R57.reuse, PT ;  /* 0x000000390ec77248 */ /* 0x080fe40003fe0100 */
[----:B------:R-:W-:Y:S02]  /*45f0*/  VIMNMX R201, R13, R57, PT ;  /* 0x000000390dc97248 */ /* 0x000fe40003fe0100 */
[----:B------:R-:W-:Y:S01]  /*4600*/  VIADDMNMX R195, R5, R0, RZ, !PT ;  /* 0x0000000005c37246 */ /* 0x000fe200078001ff */
[----:B------:R-:W-:Y:S01]  /*4610*/  VIADD R0, R3, 0x1 ;  /* 0x0000000103007836 */ /* 0x000fe20000000000 */
[----:B------:R-:W-:Y:S01]  /*4620*/  VIADDMNMX R196, R5, R7, RZ, !PT ;  /* 0x0000000705c47246 */ /* 0x000fe200078001ff */
[----:B------:R-:W-:Y:S01]  /*4630*/  VIADD R7, R3, 0x9 ;  /* 0x0000000903077836 */ /* 0x000fe20000000000 */
[----:B------:R-:W-:Y:S01]  /*4640*/  VIADDMNMX R197, R5, R6, RZ, !PT ;  /* 0x0000000605c57246 */ /* 0x000fe200078001ff */
[----:B------:R-:W-:Y:S01]  /*4650*/  FMUL.FTZ R5, R67, UR8 ;  /* 0x0000000843057c20 */ /* 0x000fe20008410000 */
[----:B------:R-:W-:Y:S01]  /*4660*/  ISETP.GE.AND P0, PT, R0, R202, PT ;  /* 0x000000ca0000720c */ /* 0x000fe20003f06270 */
[----:B------:R-:W-:Y:S01]  /*4670*/  FMUL.FTZ R6, R66, UR8 ;  /* 0x0000000842067c20 */ /* 0x000fe20008410000 */
[C---:B------:R-:W-:Y:S01]  /*4680*/  ISETP.GE.AND P1, PT, R0.reuse, R201, PT ;  /* 0x000000c90000720c */ /* 0x040fe20003f26270 */
[----:B------:R1:W-:Y:S01]  /*4690*/  MUFU.TANH R89, R5 ;  /* 0x0000000500597308 */ /* 0x0003e20000002400 */
[----:B------:R-:W-:-:S02]  /*46a0*/  ISETP.LT.OR P4, PT, R0, R198, P0 ;  /* 0x000000c60000720c */ /* 0x000fc40000781670 */
[C---:B------:R-:W-:Y:S02]  /*46b0*/  ISETP.GE.AND P0, PT, R0.reuse, R199, PT ;  /* 0x000000c70000720c */ /* 0x040fe40003f06270 */
[C---:B------:R-:W-:Y:S02]  /*46c0*/  ISETP.LT.OR P1, PT, R0.reuse, R196, P1 ;  /* 0x000000c40000720c */ /* 0x040fe40000f21670 */
[----:B------:R-:W-:Y:S01]  /*46d0*/  ISETP.LT.OR P0, PT, R0, R195, P0 ;  /* 0x000000c30000720c */ /* 0x000fe20000701670 */
[----:B------:R3:W4:Y:S01]  /*46e0*/  MUFU.TANH R91, R6 ;  /* 0x00000006005b7308 */ /* 0x0007220000002400 */
[----:B------:R-:W-:Y:S01]  /*46f0*/  VIMNMX R200, R12, R57, PT ;  /* 0x000000390cc87248 */ /* 0x000fe20003fe0100 */
[----:B------:R-:W-:Y:S01]  /*4700*/  FMUL.FTZ R12, R40, UR8 ;  /* 0x00000008280c7c20 */ /* 0x000fe20008410000 */
[----:B------:R-:W-:Y:S02]  /*4710*/  P2R R48, PR, RZ, 0x1 ;  /* 0x00000001ff307803 */ /* 0x000fe40000000000 */
[----:B------:R-:W-:-:S02]  /*4720*/  ISETP.GE.AND P0, PT, R3, R202, PT ;  /* 0x000000ca0300720c */ /* 0x000fc40003f06270 */
[----:B------:R-:W-:Y:S01]  /*4730*/  P2R R36, PR, RZ, 0x2 ;  /* 0x00000002ff247803 */ /* 0x000fe20000000000 */
[----:B------:R2:W-:Y:S01]  /*4740*/  MUFU.TANH R88, R12 ;  /* 0x0000000c00587308 */ /* 0x0005e20000002400 */
[----:B------:R-:W-:Y:S01]  /*4750*/  ISETP.LT.OR P1, PT, R3, R198, P0 ;  /* 0x000000c60300720c */ /* 0x000fe20000721670 */
[----:B-1----:R-:W-:Y:S01]  /*4760*/  FMUL.FTZ R5, R74, UR8 ;  /* 0x000000084a057c20 */ /* 0x002fe20008410000 */
[----:B------:R-:W-:Y:S02]  /*4770*/  ISETP.GE.AND P0, PT, R8, R202, PT ;  /* 0x000000ca0800720c */ /* 0x000fe40003f06270 */
[----:B------:R-:W-:Y:S02]  /*4780*/  ISETP.GE.AND P2, PT, R0, R200, PT ;  /* 0x000000c80000720c */ /* 0x000fe40003f46270 */
[----:B------:R-:W-:Y:S01]  /*4790*/  ISETP.LT.OR P0, PT, R8, R198, P0 ;  /* 0x000000c60800720c */ /* 0x000fe20000701670 */
[----:B------:R1:W-:Y:S01]  /*47a0*/  MUFU.TANH R85, R5 ;  /* 0x0000000500557308 */ /* 0x0003e20000002400 */
[----:B------:R-:W-:Y:S01]  /*47b0*/  ISETP.LT.OR P6, PT, R0, R197, P2 ;  /* 0x000000c50000720c */ /* 0x000fe200017c1670 */
[----:B------:R-:W-:Y:S01]  /*47c0*/  FMUL.FTZ R0, R75, UR8 ;  /* 0x000000084b007c20 */ /* 0x000fe20008410000 */
[----:B---3--:R-:W-:Y:S01]  /*47d0*/  VIADD R6, R3, 0x10 ;  /* 0x0000001003067836 */ /* 0x008fe20000000000 */
[----:B------:R-:W-:-:S02]  /*47e0*/  ISETP.GE.AND P2, PT, R7, R202, PT ;  /* 0x000000ca0700720c */ /* 0x000fc40003f46270 */
[----:B------:R-:W-:Y:S02]  /*47f0*/  FSEL R51, R153, -INF , !P0 ;  /* 0xff80000099337808 */ /* 0x000fe40004000000 */
[----:B------:R-:W-:Y:S01]  /*4800*/  ISETP.GE.AND P0, PT, R9, R202, PT ;  /* 0x000000ca0900720c */ /* 0x000fe20003f06270 */
[----:B--2---:R-:W-:Y:S01]  /*4810*/  FMUL.FTZ R12, R41, UR8 ;  /* 0x00000008290c7c20 */ /* 0x004fe20008410000 */
[----:B------:R2:W-:Y:S01]  /*4820*/  MUFU.TANH R96, R0 ;  /* 0x0000000000607308 */ /* 0x0005e20000002400 */
[----:B------:R-:W-:Y:S02]  /*4830*/  FSEL R50, R156, -INF , !P4 ;  /* 0xff8000009c327808 */ /* 0x000fe40006000000 */
[----:B------:R-:W-:Y:S02]  /*4840*/  ISETP.LT.OR P2, PT, R7, R198, P2 ;  /* 0x000000c60700720c */ /* 0x000fe40001741670 */
[----:B------:R-:W-:Y:S01]  /*4850*/  ISETP.GE.AND P3, PT, R6, R202, PT ;  /* 0x000000ca0600720c */ /* 0x000fe20003f66270 */
[----:B-1----:R-:W-:-:S02]  /*4860*/  VIADD R5, R3, 0x11 ;  /* 0x0000001103057836 */ /* 0x002fc40000000000 */
[----:B------:R1:W-:Y:S01]  /*4870*/  MUFU.TANH R73, R12 ;  /* 0x0000000c00497308 */ /* 0x0003e20000002400 */
[----:B------:R-:W-:Y:S02]  /*4880*/  ISETP.LT.OR P0, PT, R9, R198, P0 ;  /* 0x000000c60900720c */ /* 0x000fe40000701670 */
[----:B------:R-:W-:Y:S02]  /*4890*/  FSEL R53, R147, -INF , !P2 ;  /* 0xff80000093357808 */ /* 0x000fe40005000000 */
[----:B------:R-:W-:Y:S02]  /*48a0*/  ISETP.GE.AND P4, PT, R5, R202, PT ;  /* 0x000000ca0500720c */ /* 0x000fe40003f86270 */
[----:B------:R-:W-:Y:S01]  /*48b0*/  FSEL R49, R157, -INF , !P1 ;  /* 0xff8000009d317808 */ /* 0x000fe20004800000 */
[----:B--2---:R-:W-:Y:S01]  /*48c0*/  VIADD R0, R3, 0x18 ;  /* 0x0000001803007836 */ /* 0x004fe20000000000 */
[-C--:B------:R-:W-:Y:S02]  /*48d0*/  ISETP.LT.OR P3, PT, R6, R198.reuse, P3 ;  /* 0x000000c60600720c */ /* 0x080fe40001f61670 */
[----:B------:R-:W-:-:S02]  /*48e0*/  ISETP.LT.OR P2, PT, R5, R198, P4 ;  /* 0x000000c60500720c */ /* 0x000fc40002741670 */
[----:B------:R-:W-:Y:S02]  /*48f0*/  ISETP.GE.AND P1, PT, R0, R202, PT ;  /* 0x000000ca0000720c */ /* 0x000fe40003f26270 */
[----:B------:R-:W-:Y:S01]  /*4900*/  FSEL R65, R108, -INF , !P0 ;  /* 0xff8000006c417808 */ /* 0x000fe20004000000 */
[----:B-1----:R-:W-:Y:S01]  /*4910*/  FMUL.FTZ R12, R20, UR8 ;  /* 0x00000008140c7c20 */ /* 0x002fe20008410000 */
[----:B------:R-:W-:Y:S01]  /*4920*/  ISETP.GE.AND P0, PT, R8, R199, PT ;  /* 0x000000c70800720c */ /* 0x000fe20003f06270 */
[----:B------:R-:W-:Y:S01]  /*4930*/  FMUL.FTZ R20, R43, UR8 ;  /* 0x000000082b147c20 */ /* 0x000fe20008410000 */
[----:B------:R-:W-:Y:S01]  /*4940*/  FSEL R55, R114, -INF , !P3 ;  /* 0xff80000072377808 */ /* 0x000fe20005800000 */
[----:B------:R1:W2:Y:S01]  /*4950*/  MUFU.TANH R70, R12 ;  /* 0x0000000c00467308 */ /* 0x0002a20000002400 */
[----:B------:R-:W-:Y:S02]  /*4960*/  FSEL R57, R113, -INF , !P2 ;  /* 0xff80000071397808 */ /* 0x000fe40005000000 */
[----:B------:R-:W-:-:S02]  /*4970*/  ISETP.LT.OR P1, PT, R0, R198, P1 ;  /* 0x000000c60000720c */ /* 0x000fc40000f21670 */
[CC--:B------:R-:W-:Y:S02]  /*4980*/  ISETP.GE.AND P3, PT, R8.reuse, R200.reuse, PT ;  /* 0x000000c80800720c */ /* 0x0c0fe40003f66270 */
[C---:B------:R-:W-:Y:S01]  /*4990*/  ISETP.GE.AND P2, PT, R8.reuse, R201, PT ;  /* 0x000000c90800720c */ /* 0x040fe20003f46270 */
[----:B------:R-:W-:Y:S01]  /*49a0*/  MUFU.TANH R69, R20 ;  /* 0x0000001400457308 */ /* 0x000fe20000002400 */
[----:B------:R-:W-:Y:S02]  /*49b0*/  ISETP.GE.AND P4, PT, R3, R200, PT ;  /* 0x000000c80300720c */ /* 0x000fe40003f86270 */
[----:B------:R-:W-:Y:S02]  /*49c0*/  ISETP.LT.OR P0, PT, R8, R195, P0 ;  /* 0x000000c30800720c */ /* 0x000fe40000701670 */
[----:B------:R-:W-:Y:S02]  /*49d0*/  FSEL R64, R112, -INF , !P1 ;  /* 0xff80000070407808 */ /* 0x000fe40004800000 */
[C---:B------:R-:W-:Y:S01]  /*49e0*/  ISETP.LT.OR P3, PT, R8.reuse, R197, P3 ;  /* 0x000000c50800720c */ /* 0x040fe20001f61670 */
[----:B-1----:R-:W-:Y:S01]  /*49f0*/  FMUL.FTZ R12, R21, UR8 ;  /* 0x00000008150c7c20 */ /* 0x002fe20008410000 */
[----:B------:R-:W-:-:S02]  /*4a00*/  ISETP.LT.OR P5, PT, R8, R196, P2 ;  /* 0x000000c40800720c */ /* 0x000fc400017a1670 */
[-C--:B------:R-:W-:Y:S01]  /*4a10*/  ISETP.LT.OR P1, PT, R3, R197.reuse, P4 ;  /* 0x000000c50300720c */ /* 0x080fe20002721670 */
[----:B------:R1:W-:Y:S01]  /*4a20*/  MUFU.TANH R72, R12 ;  /* 0x0000000c00487308 */ /* 0x0003e20000002400 */
[----:B------:R-:W-:Y:S02]  /*4a30*/  P2R R8, PR, RZ, 0x1 ;  /* 0x00000001ff087803 */ /* 0x000fe40000000000 */
[-C--:B------:R-:W-:Y:S02]  /*4a40*/  ISETP.GE.AND P0, PT, R7, R200.reuse, PT ;  /* 0x000000c80700720c */ /* 0x080fe40003f06270 */
[----:B------:R-:W-:Y:S02]  /*4a50*/  FSEL R75, R109, -INF , !P1 ;  /* 0xff8000006d4b7808 */ /* 0x000fe40004800000 */
[----:B------:R-:W-:Y:S02]  /*4a60*/  ISETP.GE.AND P1, PT, R6, R200, PT ;  /* 0x000000c80600720c */ /* 0x000fe40003f26270 */
[----:B------:R-:W-:-:S02]  /*4a70*/  ISETP.LT.OR P0, PT, R7, R197, P0 ;  /* 0x000000c50700720c */ /* 0x000fc40000701670 */
[-C--:B------:R-:W-:Y:S02]  /*4a80*/  ISETP.LT.OR P1, PT, R6, R197.reuse, P1 ;  /* 0x000000c50600720c */ /* 0x080fe40000f21670 */
[----:B-----5:R-:W-:Y:S02]  /*4a90*/  FSEL R87, R87, -INF , !P0 ;  /* 0xff80000057577808 */ /* 0x020fe40004000000 */
[----:B------:R-:W-:Y:S01]  /*4aa0*/  ISETP.GE.AND P0, PT, R0, R200, PT ;  /* 0x000000c80000720c */ /* 0x000fe20003f06270 */
[----:B-1----:R-:W-:Y:S01]  /*4ab0*/  FMUL.FTZ R12, R42, UR8 ;  /* 0x000000082a0c7c20 */ /* 0x002fe20008410000 */
[----:B------:R-:W-:Y:S01]  /*4ac0*/  FSEL R97, R97, -INF , !P1 ;  /* 0xff80000061617808 */ /* 0x000fe20004800000 */
[----:B------:R-:W-:Y:S01]  /*4ad0*/  HMMA.16816.F32 R40, R16, R10, R60 ;  /* 0x0000000a1028723c */ /* 0x000fe2000000183c */
[----:B------:R-:W-:Y:S01]  /*4ae0*/  ISETP.LT.OR P1, PT, R0, R197, P0 ;  /* 0x000000c50000720c */ /* 0x000fe20000721670 */
[----:B------:R1:W-:Y:S01]  /*4af0*/  MUFU.TANH R90, R12 ;  /* 0x0000000c005a7308 */ /* 0x0003e20000002400 */
[----:B------:R-:W-:-:S02]  /*4b00*/  FSEL R86, R86, -INF , !P3 ;  /* 0xff80000056567808 */ /* 0x000fc40005800000 */
[-C--:B------:R-:W-:Y:S02]  /*4b10*/  ISETP.GE.AND P0, PT, R9, R200.reuse, PT ;  /* 0x000000c80900720c */ /* 0x080fe40003f06270 */
[----:B------:R-:W-:Y:S01]  /*4b20*/  ISETP.GE.AND P3, PT, R3, R201, PT ;  /* 0x000000c90300720c */ /* 0x000fe20003f66270 */
[----:B------:R-:W-:Y:S01]  /*4b30*/  FMUL.FTZ R11, R22, UR8 ;  /* 0x00000008160b7c20 */ /* 0x000fe20008410000 */
[----:B------:R-:W-:Y:S01]  /*4b40*/  FSEL R99, R99, -INF , !P1 ;  /* 0xff80000063637808 */ /* 0x000fe20004800000 */
[----:B------:R-:W-:Y:S01]  /*4b50*/  FMUL.FTZ R10, R23, UR8 ;  /* 0x00000008170a7c20 */ /* 0x000fe20008410000 */
[----:B------:R-:W-:Y:S01]  /*4b60*/  ISETP.LT.OR P1, PT, R9, R197, P0 ;  /* 0x000000c50900720c */ /* 0x000fe20000721670 */
[----:B------:R-:W-:Y:S01]  /*4b70*/  LDSM.16.M88.4 R20, [R185+0x1800] ;  /* 0x00180000b914783b */ /* 0x000fe20000000200 */
[----:B------:R-:W-:Y:S01]  /*4b80*/  ISETP.GE.AND P2, PT, R5, R200, PT ;  /* 0x000000c80500720c */ /* 0x000fe20003f46270 */
[----:B------:R3:W-:Y:S01]  /*4b90*/  MUFU.TANH R71, R10 ;  /* 0x0000000a00477308 */ /* 0x0007e20000002400 */
[----:B------:R-:W-:-:S02]  /*4ba0*/  ISETP.LT.OR P0, PT, R3, R196, P3 ;  /* 0x000000c40300720c */ /* 0x000fc40001f01670 */
[----:B------:R-:W-:Y:S01]  /*4bb0*/  ISETP.LT.OR P2, PT, R5, R197, P2 ;  /* 0x000000c50500720c */ /* 0x000fe20001741670 */
[----:B-1----:R-:W1:Y:S01]  /*4bc0*/  LDSM.16.M88.4 R12, [R191+0x1800] ;  /* 0x00180000bf0c783b */ /* 0x002e620000000200 */
[----:B----4-:R-:W-:Y:S01]  /*4bd0*/  FSEL R58, R106, -INF , !P0 ;  /* 0xff8000006a3a7808 */ /* 0x010fe20004000000 */
[----:B------:R-:W-:-:S04]  /*4be0*/  DEPBAR.LE SB0, 0x0 ;  /* 0x000080000000791a */ /* 0x000fc80000000000 */
[----:B------:R-:W-:Y:S01]  /*4bf0*/  ISETP.GE.AND P0, PT, R6, R199, PT ;  /* 0x000000c70600720c */ /* 0x000fe20003f06270 */
[----:B------:R4:W5:Y:S01]  /*4c00*/  MUFU.TANH R68, R11 ;  /* 0x0000000b00447308 */ /* 0x0009620000002400 */
[----:B------:R-:W-:Y:S02]  /*4c10*/  FSEL R152, R152, -INF , !P1 ;  /* 0xff80000098987808 */ /* 0x000fe40004800000 */
[----:B------:R-:W-:Y:S02]  /*4c20*/  FSEL R98, R98, -INF , !P2 ;  /* 0xff80000062627808 */ /* 0x000fe40005000000 */
[----:B------:R-:W-:Y:S01]  /*4c30*/  ISETP.GE.AND P1, PT, R6, R201, PT ;  /* 0x000000c90600720c */ /* 0x000fe20003f26270 */
[----:B---3--:R-:W-:Y:S01]  /*4c40*/  FMUL.FTZ R10, R44, UR8 ;  /* 0x000000082c0a7c20 */ /* 0x008fe20008410000 */
[C---:B------:R-:W-:Y:S02]  /*4c50*/  ISETP.GE.AND P2, PT, R7.reuse, R199, PT ;  /* 0x000000c70700720c */ /* 0x040fe40003f46270 */
[----:B------:R-:W-:Y:S01]  /*4c60*/  ISETP.LT.OR P0, PT, R6, R195, P0 ;  /* 0x000000c30600720c */ /* 0x000fe20000701670 */
[----:B------:R3:W-:Y:S01]  /*4c70*/  MUFU.TANH R128, R10 ;  /* 0x0000000a00807308 */ /* 0x0007e20000002400 */
[----:B------:R-:W-:Y:S01]  /*4c80*/  BAR.SYNC.DEFER_BLOCKING 0x0 ;  /* 0x0000000000007b1d */ /* 0x000fe20000010000 */
[----:B------:R-:W-:-:S02]  /*4c90*/  ISETP.GE.AND P4, PT, R7, R201, PT ;  /* 0x000000c90700720c */ /* 0x000fc40003f86270 */
[-C--:B------:R-:W-:Y:S02]  /*4ca0*/  ISETP.LT.OR P3, PT, R6, R196.reuse, P1 ;  /* 0x000000c40600720c */ /* 0x080fe40000f61670 */
[----:B------:R-:W-:Y:S01]  /*4cb0*/  ISETP.LT.OR P2, PT, R7, R195, P2 ;  /* 0x000000c30700720c */ /* 0x000fe20001741670 */
[----:B----4-:R-:W-:Y:S01]  /*4cc0*/  FMUL.FTZ R11, R46, UR8 ;  /* 0x000000082e0b7c20 */ /* 0x010fe20008410000 */
[----:B------:R-:W-:Y:S02]  /*4cd0*/  P2R R6, PR, RZ, 0x1 ;  /* 0x00000001ff067803 */ /* 0x000fe40000000000 */
[----:B------:R-:W-:Y:S01]  /*4ce0*/  ISETP.GE.AND P0, PT, R5, R201, PT ;  /* 0x000000c90500720c */ /* 0x000fe20003f06270 */
[----:B------:R-:W-:Y:S01]  /*4cf0*/  MUFU.TANH R61, R11 ;  /* 0x0000000b003d7308 */ /* 0x000fe20000002400 */
[----:B------:R-:W-:Y:S02]  /*4d00*/  ISETP.LT.OR P4, PT, R7, R196, P4 ;  /* 0x000000c40700720c */ /* 0x000fe40002781670 */
[----:B------:R-:W-:-:S02]  /*4d10*/  P2R R7, PR, RZ, 0x4 ;  /* 0x00000004ff077803 */ /* 0x000fc40000000000 */
[----:B------:R-:W-:Y:S01]  /*4d20*/  FSEL R84, R84, -INF , !P6 ;  /* 0xff80000054547808 */ /* 0x000fe20007000000 */
[----:B---3--:R-:W-:Y:S01]  /*4d30*/  FMUL.FTZ R10, R45, UR8 ;  /* 0x000000082d0a7c20 */ /* 0x008fe20008410000 */
[-C--:B------:R-:W-:Y:S02]  /*4d40*/  ISETP.LT.OR P2, PT, R5, R196.reuse, P0 ;  /* 0x000000c40500720c */ /* 0x080fe40000741670 */
[----:B------:R-:W-:Y:S01]  /*4d50*/  ISETP.NE.AND P6, PT, R36, RZ, PT ;  /* 0x000000ff2400720c */ /* 0x000fe20003fc5270 */
[----:B------:R3:W-:Y:S01]  /*4d60*/  MUFU.TANH R129, R10 ;  /* 0x0000000a00817308 */ /* 0x0007e20000002400 */
[CC--:B------:R-:W-:Y:S01]  /*4d70*/  ISETP.GE.AND P0, PT, R9.reuse, R201.reuse, PT ;  /* 0x000000c90900720c */ /* 0x0c0fe20003f06270 */
[----:B-1----:R-:W-:Y:S01]  /*4d80*/  HMMA.16816.F32 R36, R32, R12, R80 ;  /* 0x0000000c2024723c */ /* 0x002fe20000001850 */
[----:B------:R-:W-:Y:S02]  /*4d90*/  ISETP.GE.AND P1, PT, R0, R201, PT ;  /* 0x000000c90000720c */ /* 0x000fe40003f26270 */
[----:B------:R-:W-:-:S02]  /*4da0*/  ISETP.LT.OR P0, PT, R9, R196, P0 ;  /* 0x000000c40900720c */ /* 0x000fc40000701670 */
[----:B------:R-:W-:Y:S01]  /*4db0*/  FSEL R54, R105, -INF , !P4 ;  /* 0xff80000069367808 */ /* 0x000fe20006000000 */
[----:B------:R-:W-:Y:S01]  /*4dc0*/  HMMA.16816.F32 R32, R32, R14, R76 ;  /* 0x0000000e2020723c */ /* 0x000fe2000000184c */
[----:B------:R-:W-:Y:S02]  /*4dd0*/  FSEL R67, R103, -INF , !P3 ;  /* 0xff80000067437808 */ /* 0x000fe40005800000 */
[----:B------:R-:W-:Y:S02]  /*4de0*/  ISETP.LT.OR P1, PT, R0, R196, P1 ;  /* 0x000000c40000720c */ /* 0x000fe40000f21670 */
[-C--:B------:R-:W-:Y:S02]  /*4df0*/  ISETP.GE.AND P3, PT, R3, R199.reuse, PT ;  /* 0x000000c70300720c */ /* 0x080fe40003f66270 */
[----:B------:R-:W-:Y:S02]  /*4e00*/  FSEL R78, R100, -INF , !P0 ;  /* 0xff800000644e7808 */ /* 0x000fe40004000000 */
[----:B------:R-:W-:Y:S01]  /*4e10*/  ISETP.GE.AND P0, PT, R0, R199, PT ;  /* 0x000000c70000720c */ /* 0x000fe20003f06270 */
[----:B---3--:R-:W-:Y:S01]  /*4e20*/  FMUL.FTZ R10, R40, UR8 ;  /* 0x00000008280a7c20 */ /* 0x008fe20008410000 */
[----:B------:R-:W-:Y:S01]  /*4e30*/  FSEL R76, R102, -INF , !P2 ;  /* 0xff800000664c7808 */ /* 0x000fe20005000000 */
[----:B------:R-:W-:Y:S01]  /*4e40*/  FMUL.FTZ R40, R47, UR8 ;  /* 0x000000082f287c20 */ /* 0x000fe20008410000 */
[----:B------:R-:W-:Y:S01]  /*4e50*/  ISETP.LT.OR P4, PT, R0, R195, P0 ;  /* 0x000000c30000720c */ /* 0x000fe20000781670 */
[----:B------:R-:W-:Y:S01]  /*4e60*/  VIADD R0, R3, 0x20 ;  /* 0x0000002003007836 */ /* 0x000fe20000000000 */
[----:B------:R-:W-:Y:S01]  /*4e70*/  ISETP.GE.AND P0, PT, R9, R199, PT ;  /* 0x000000c70900720c */ /* 0x000fe20003f06270 */
[----:B------:R1:W-:Y:S01]  /*4e80*/  MUFU.TANH R66, R10 ;  /* 0x0000000a00427308 */ /* 0x0003e20000002400 */
[----:B------:R-:W-:Y:S01]  /*4e90*/  FSEL R77, R101, -INF , !P1 ;  /* 0xff800000654d7808 */ /* 0x000fe20004800000 */
[----:B------:R-:W-:Y:S01]  /*4ea0*/  HMMA.16816.F32 R44, R28, R20, R36 ;  /* 0x000000141c2c723c */ /* 0x000fe20000001824 */
[----:B------:R-:W-:-:S02]  /*4eb0*/  FSEL R59, R104, -INF , !P6 ;  /* 0xff800000683b7808 */ /* 0x000fc40007000000 */
[----:B------:R-:W-:Y:S02]  /*4ec0*/  ISETP.GE.AND P2, PT, R5, R199, PT ;  /* 0x000000c70500720c */ /* 0x000fe40003f46270 */
[-C--:B------:R-:W-:Y:S01]  /*4ed0*/  ISETP.LT.OR P1, PT, R3, R195.reuse, P3 ;  /* 0x000000c30300720c */ /* 0x080fe20001f21670 */
[----:B------:R-:W-:Y:S01]  /*4ee0*/  HMMA.16816.F32 R36, R24, R12, R148 ;  /* 0x0000000c1824723c */ /* 0x000fe20000001894 */
[----:B------:R-:W-:Y:S01]  /*4ef0*/  ISETP.NE.AND P6, PT, R48, RZ, PT ;  /* 0x000000ff3000720c */ /* 0x000fe20003fc5270 */
[----:B------:R-:W-:Y:S01]  /*4f00*/  MUFU.TANH R63, R40 ;  /* 0x00000028003f7308 */ /* 0x000fe20000002400 */
[-C--:B------:R-:W-:Y:S02]  /*4f10*/  ISETP.LT.OR P3, PT, R9, R195.reuse, P0 ;  /* 0x000000c30900720c */ /* 0x080fe40000761670 */
[----:B------:R-:W-:Y:S01]  /*4f20*/  ISETP.GE.AND P0, PT, R0, R202, PT ;  /* 0x000000ca0000720c */ /* 0x000fe20003f06270 */
[----:B------:R-:W-:Y:S01]  /*4f30*/  HMMA.16816.F32 R32, R28, R22, R32 ;  /* 0x000000161c20723c */ /* 0x000fe20000001820 */
[----:B------:R-:W-:Y:S01]  /*4f40*/  FSEL R52, R107, -INF , !P5 ;  /* 0xff8000006b347808 */ /* 0x000fe20006800000 */
[----:B-1----:R-:W-:Y:S01]  /*4f50*/  FMUL.FTZ R10, R41, UR8 ;  /* 0x00000008290a7c20 */ /* 0x002fe20008410000 */
[----:B------:R-:W-:Y:S01]  /*4f60*/  ISETP.LT.OR P5, PT, R5, R195, P2 ;  /* 0x000000c30500720c */ /* 0x000fe200017a1670 */
[----:B------:R-:W-:Y:S01]  /*4f70*/  FMUL.FTZ R5, R42, UR8 ;  /* 0x000000082a057c20 */ /* 0x000fe20008410000 */
[----:B------:R-:W-:Y:S01]  /*4f80*/  FSEL R41, R94, -INF , !P6 ;  /* 0xff8000005e297808 */ /* 0x000fe20007000000 */
[----:B------:R-:W-:Y:S01]  /*4f90*/  HMMA.16816.F32 R24, R24, R14, R140 ;  /* 0x0000000e1818723c */ /* 0x000fe2000000188c */
[----:B------:R-:W-:Y:S01]  /*4fa0*/  FSEL R48, R95, -INF , !P1 ;  /* 0xff8000005f307808 */ /* 0x000fe20004800000 */
[----:B------:R1:W-:Y:S01]  /*4fb0*/  MUFU.TANH R60, R5 ;  /* 0x00000005003c7308 */ /* 0x0003e20000002400 */
[----:B------:R-:W-:-:S02]  /*4fc0*/  ISETP.LT.OR P6, PT, R0, R198, P0 ;  /* 0x000000c60000720c */ /* 0x000fc400007c1670 */
[----:B------:R-:W-:Y:S01]  /*4fd0*/  ISETP.NE.AND P2, PT, R8, RZ, PT ;  /* 0x000000ff0800720c */ /* 0x000fe20003f45270 */
[----:B------:R-:W-:Y:S01]  /*4fe0*/  FMUL.FTZ R45, R45, UR8 ;  /* 0x000000082d2d7c20 */ /* 0x000fe20008410000 */
[----:B------:R-:W-:Y:S01]  /*4ff0*/  ISETP.NE.AND P1, PT, R7, RZ, PT ;  /* 0x000000ff0700720c */ /* 0x000fe20003f25270 */
[----:B------:R-:W-:Y:S01]  /*5000*/  FMUL.FTZ R46, R46, UR8 ;  /* 0x000000082e2e7c20 */ /* 0x000fe20008410000 */
[----:B------:R-:W-:Y:S01]  /*5010*/  ISETP.NE.AND P0, PT, R6, RZ, PT ;  /* 0x000000ff0600720c */ /* 0x000fe20003f05270 */
[----:B------:R-:W-:Y:S01]  /*5020*/  FMUL.FTZ R6, R44, UR8 ;  /* 0x000000082c067c20 */ /* 0x000fe20008410000 */
[----:B------:R-:W-:Y:S01]  /*5030*/  FSEL R42, R93, -INF , !P2 ;  /* 0xff8000005d2a7808 */ /* 0x000fe20005000000 */
[----:B------:R3:W4:Y:S01]  /*5040*/  MUFU.TANH R62, R10 ;  /* 0x0000000a003e7308 */ /* 0x0007220000002400 */
[----:B------:R-:W-:Y:S02]  /*5050*/  FSEL R74, R91, -INF , !P0 ;  /* 0xff8000005b4a7808 */ /* 0x000fe40004000000 */
[----:B------:R-:W-:-:S02]  /*5060*/  ISETP.GE.AND P2, PT, R0, R200, PT ;  /* 0x000000c80000720c */ /* 0x000fc40003f46270 */
[----:B------:R-:W-:Y:S01]  /*5070*/  ISETP.GE.AND P0, PT, R0, R199, PT ;  /* 0x000000c70000720c */ /* 0x000fe20003f06270 */
[----:B------:R-:W-:Y:S01]  /*5080*/  FMUL.FTZ R32, R32, UR8 ;  /* 0x0000000820207c20 */ /* 0x000fe20008410000 */
[----:B-1----:R-:W-:Y:S01]  /*5090*/  FMUL.FTZ R5, R43, UR8 ;  /* 0x000000082b057c20 */ /* 0x002fe20008410000 */
[----:B------:R-:W-:Y:S01]  /*50a0*/  FSEL R43, R92, -INF , !P1 ;  /* 0xff8000005c2b7808 */ /* 0x000fe20004800000 */
[----:B------:R1:W-:Y:S01]  /*50b0*/  MUFU.TANH R14, R6 ;  /* 0x00000006000e7308 */ /* 0x0003e20000002400 */
[C---:B------:R-:W-:Y:S01]  /*50c0*/  ISETP.GE.AND P1, PT, R0.reuse, R201, PT ;  /* 0x000000c90000720c */ /* 0x040fe20003f26270 */
[----:B------:R-:W-:Y:S01]  /*50d0*/  FMUL.FTZ R33, R33, UR8 ;  /* 0x0000000821217c20 */ /* 0x000fe20008410000 */
[----:B------:R-:W-:Y:S01]  /*50e0*/  ISETP.LT.OR P2, PT, R0, R197, P2 ;  /* 0x000000c50000720c */ /* 0x000fe20001741670 */
[----:B------:R-:W-:Y:S01]  /*50f0*/  FMUL.FTZ R34, R34, UR8 ;  /* 0x0000000822227c20 */ /* 0x000fe20008410000 */
[C---:B------:R-:W-:Y:S01]  /*5100*/  ISETP.LT.OR P1, PT, R0.reuse, R196, P1 ;  /* 0x000000c40000720c */ /* 0x040fe20000f21670 */
[----:B------:R-:W-:Y:S01]  /*5110*/  FMUL.FTZ R35, R35, UR8 ;  /* 0x0000000823237c20 */ /* 0x000fe20008410000 */
[----:B------:R-:W-:Y:S01]  /*5120*/  ISETP.LT.OR P0, PT, R0, R195, P0 ;  /* 0x000000c30000720c */ /* 0x000fe20000701670 */
[----:B------:R-:W-:Y:S01]  /*5130*/  VIADD R0, R3, 0x28 ;  /* 0x0000002803007836 */ /* 0x000fe20000000000 */
[----:B------:R5:W-:Y:S01]  /*5140*/  MUFU.TANH R40, R5 ;  /* 0x0000000500287308 */ /* 0x000be20000002400 */
[----:B------:R-:W-:Y:S01]  /*5150*/  P2R R7, PR, RZ, 0x4 ;  /* 0x00000004ff077803 */ /* 0x000fe20000000000 */
[----:B---3--:R-:W-:Y:S01]  /*5160*/  HMMA.16816.F32 R8, R16, R20, R36 ;  /* 0x000000141008723c */ /* 0x008fe20000001824 */
[----:B------:R-:W-:-:S02]  /*5170*/  P2R R12, PR, RZ, 0x1 ;  /* 0x00000001ff0c7803 */ /* 0x000fc40000000000 */
[C---:B------:R-:W-:Y:S02]  /*5180*/  ISETP.GE.AND P0, PT, R0.reuse, R202, PT ;  /* 0x000000ca0000720c */ /* 0x040fe40003f06270 */
[----:B------:R-:W-:Y:S01]  /*5190*/  FSEL R44, R89, -INF , !P5 ;  /* 0xff800000592c7808 */ /* 0x000fe20006800000 */
[----:B-1----:R-:W-:Y:S01]  /*51a0*/  VIADD R6, R3, 0x29 ;  /* 0x0000002903067836 */ /* 0x002fe20000000000 */
[----:B------:R-:W-:Y:S01]  /*51b0*/  ISETP.LT.OR P0, PT, R0, R198, P0 ;  /* 0x000000c60000720c */ /* 0x000fe20000701670 */
[----:B------:R-:W-:Y:S01]  /*51c0*/  HMMA.16816.F32 R16, R16, R22, R24 ;  /* 0x000000161010723c */ /* 0x000fe20000001818 */
[----:B------:R-:W-:Y:S01]  /*51d0*/  P2R R13, PR, RZ, 0x2 ;  /* 0x00000002ff0d7803 */ /* 0x000fe20000000000 */
[----:B------:R-:W1:Y:S01]  /*51e0*/  MUFU.TANH R45, R45 ;  /* 0x0000002d002d7308 */ /* 0x000e620000002400 */
[----:B--2---:R-:W-:Y:S02]  /*51f0*/  FSEL R30, R70, -INF , !P0 ;  /* 0xff800000461e7808 */ /* 0x004fe40004000000 */
[----:B------:R-:W-:Y:S01]  /*5200*/  FSEL R85, R85, -INF , !P4 ;  /* 0xff80000055557808 */ /* 0x000fe20006000000 */
[----:B-----5:R-:W-:Y:S01]  /*5210*/  VIADD R5, R3, 0x21 ;  /* 0x0000002103057836 */ /* 0x020fe20000000000 */
[----:B------:R-:W-:-:S02]  /*5220*/  ISETP.GE.AND P4, PT, R6, R202, PT ;  /* 0x000000ca0600720c */ /* 0x000fc40003f86270 */
[----:B------:R-:W-:Y:S01]  /*5230*/  FSEL R96, R96, -INF , !P3 ;  /* 0xff80000060607808 */ /* 0x000fe20005800000 */
[----:B------:R-:W2:Y:S01]  /*5240*/  MUFU.TANH R32, R32 ;  /* 0x0000002000207308 */ /* 0x000ea20000002400 */
[C---:B------:R-:W-:Y:S02]  /*5250*/  ISETP.GE.AND P2, PT, R5.reuse, R201, PT ;  /* 0x000000c90500720c */ /* 0x040fe40003f46270 */
[C---:B------:R-:W-:Y:S02]  /*5260*/  ISETP.GE.AND P0, PT, R5.reuse, R199, PT ;  /* 0x000000c70500720c */ /* 0x040fe40003f06270 */
[C---:B------:R-:W-:Y:S01]  /*5270*/  ISETP.LT.OR P5, PT, R5.reuse, R196, P2 ;  /* 0x000000c40500720c */ /* 0x040fe200017a1670 */
[----:B------:R-:W-:Y:S01]  /*5280*/  FMUL.FTZ R8, R8, UR8 ;  /* 0x0000000808087c20 */ /* 0x000fe20008410000 */
[----:B------:R-:W-:Y:S01]  /*5290*/  ISETP.LT.OR P2, PT, R5, R195, P0 ;  /* 0x000000c30500720c */ /* 0x000fe20000741670 */
[----:B------:R-:W3:Y:S01]  /*52a0*/  MUFU.TANH R33, R33 ;  /* 0x0000002100217308 */ /* 0x000ee20000002400 */
[----:B------:R-:W-:Y:S01]  /*52b0*/  ISETP.GE.AND P0, PT, R0, R200, PT ;  /* 0x000000c80000720c */ /* 0x000fe20003f06270 */
[----:B------:R-:W-:Y:S01]  /*52c0*/  FMUL.FTZ R9, R9, UR8 ;  /* 0x0000000809097c20 */ /* 0x000fe20008410000 */
[C---:B------:R-:W-:Y:S01]  /*52d0*/  ISETP.GE.AND P1, PT, R5.reuse, R202, PT ;  /* 0x000000ca0500720c */ /* 0x040fe20003f26270 */
[----:B------:R-:W-:Y:S01]  /*52e0*/  FMUL.FTZ R10, R10, UR8 ;  /* 0x000000080a0a7c20 */ /* 0x000fe20008410000 */
[----:B------:R-:W-:Y:S01]  /*52f0*/  ISETP.LT.OR P0, PT, R0, R197, P0 ;  /* 0x000000c50000720c */ /* 0x000fe20000701670 */
[----:B------:R-:W-:Y:S01]  /*5300*/  FMUL.FTZ R16, R16, UR8 ;  /* 0x0000000810107c20 */ /* 0x000fe20008410000 */
[----:B------:R-:W-:Y:S01]  /*5310*/  ISETP.LT.OR P1, PT, R5, R198, P1 ;  /* 0x000000c60500720c */ /* 0x000fe20000f21670 */
[----:B------:R-:W-:Y:S01]  /*5320*/  MUFU.TANH R46, R46 ;  /* 0x0000002e002e7308 */ /* 0x000fe20000002400 */
[----:B------:R-:W-:Y:S01]  /*5330*/  FSEL R148, R68, -INF , !P0 ;  /* 0xff80000044947808 */ /* 0x000fe20004000000 */
[----:B------:R-:W-:Y:S01]  /*5340*/  FMUL.FTZ R17, R17, UR8 ;  /* 0x0000000811117c20 */ /* 0x000fe20008410000 */
[-C--:B------:R-:W-:Y:S01]  /*5350*/  ISETP.GE.AND P0, PT, R6, R200.reuse, PT ;  /* 0x000000c80600720c */ /* 0x080fe20003f06270 */
[----:B------:R-:W-:Y:S01]  /*5360*/  FMUL.FTZ R18, R18, UR8 ;  /* 0x0000000812127c20 */ /* 0x000fe20008410000 */
[----:B------:R-:W-:Y:S01]  /*5370*/  ISETP.GE.AND P3, PT, R5, R200, PT ;  /* 0x000000c80500720c */ /* 0x000fe20003f66270 */
[----:B------:R-:W-:Y:S01]  /*5380*/  FMUL.FTZ R19, R19, UR8 ;  /* 0x0000000813137c20 */ /* 0x000fe20008410000 */
[----:B------:R-:W-:Y:S01]  /*5390*/  FSEL R29, R73, -INF , !P1 ;  /* 0xff800000491d7808 */ /* 0x000fe20004800000 */
[----:B------:R-:W-:Y:S01]  /*53a0*/  MUFU.TANH R34, R34 ;  /* 0x0000002200227308 */ /* 0x000fe20000002400 */
[----:B------:R-:W-:-:S02]  /*53b0*/  ISETP.LT.OR P1, PT, R6, R198, P4 ;  /* 0x000000c60600720c */ /* 0x000fc40002721670 */
[-C--:B------:R-:W-:Y:S02]  /*53c0*/  ISETP.LT.OR P0, PT, R6, R197.reuse, P0 ;  /* 0x000000c50600720c */ /* 0x080fe40000701670 */
[----:B------:R-:W-:Y:S02]  /*53d0*/  FSEL R28, R88, -INF , !P6 ;  /* 0xff800000581c7808 */ /* 0x000fe40007000000 */
[----:B------:R-:W-:Y:S01]  /*53e0*/  ISETP.LT.OR P3, PT, R5, R197, P3 ;  /* 0x000000c50500720c */ /* 0x000fe20001f61670 */
[----:B------:R-:W-:Y:S01]  /*53f0*/  MUFU.TANH R35, R35 ;  /* 0x0000002300237308 */ /* 0x000fe20000002400 */
[----:B------:R-:W-:Y:S01]  /*5400*/  ISETP.NE.AND P6, PT, R7, RZ, PT ;  /* 0x000000ff0700720c */ /* 0x000fe20003fc5270 */
[----:B------:R-:W-:Y:S01]  /*5410*/  FMUL.FTZ R7, R47, UR8 ;  /* 0x000000082f077c20 */ /* 0x000fe20008410000 */
[----:B------:R-:W-:Y:S02]  /*5420*/  FSEL R31, R72, -INF , !P1 ;  /* 0xff800000481f7808 */ /* 0x000fe40004800000 */
[----:B------:R-:W-:-:S02]  /*5430*/  P2R R5, PR, RZ, 0x4 ;  /* 0x00000004ff057803 */ /* 0x000fc40000000000 */
[C---:B------:R-:W-:Y:S01]  /*5440*/  ISETP.GE.AND P2, PT, R0.reuse, R201, PT ;  /* 0x000000c90000720c */ /* 0x040fe20003f46270 */
[----:B------:R-:W-:Y:S01]  /*5450*/  MUFU.TANH R9, R9 ;  /* 0x0000000900097308 */ /* 0x000fe20000002400 */
[----:B------:R-:W-:Y:S02]  /*5460*/  ISETP.GE.AND P1, PT, R0, R199, PT ;  /* 0x000000c70000720c */ /* 0x000fe40003f26270 */
[----:B------:R-:W-:Y:S02]  /*5470*/  FSEL R147, R71, -INF , !P0 ;  /* 0xff80000047937808 */ /* 0x000fe40004000000 */
[----:B------:R-:W-:Y:S02]  /*5480*/  ISETP.GE.AND P0, PT, R6, R201, PT ;  /* 0x000000c90600720c */ /* 0x000fe40003f06270 */
[----:B------:R-:W-:Y:S01]  /*5490*/  FSEL R143, R90, -INF , !P6 ;  /* 0xff8000005a8f7808 */ /* 0x000fe20007000000 */
[----:B------:R-:W-:Y:S01]  /*54a0*/  MUFU.TANH R16, R16 ;  /* 0x0000001000107308 */ /* 0x000fe20000002400 */
[----:B------:R-:W-:-:S02]  /*54b0*/  ISETP.LT.OR P4, PT, R0, R196, P2 ;  /* 0x000000c40000720c */ /* 0x000fc40001781670 */
[----:B------:R-:W-:Y:S01]  /*54c0*/  ISETP.LT.OR P6, PT, R0, R195, P1 ;  /* 0x000000c30000720c */ /* 0x000fe20000fc1670 */
[----:B------:R-:W-:Y:S01]  /*54d0*/  VIADD R0, R3, 0x30 ;  /* 0x0000003003007836 */ /* 0x000fe20000000000 */
[----:B------:R-:W-:Y:S02]  /*54e0*/  ISETP.LT.OR P0, PT, R6, R196, P0 ;  /* 0x000000c40600720c */ /* 0x000fe40000701670 */
[----:B------:R-:W-:Y:S01]  /*54f0*/  FSEL R146, R69, -INF , !P3 ;  /* 0xff80000045927808 */ /* 0x000fe20005800000 */
[----:B------:R-:W-:Y:S01]  /*5500*/  MUFU.TANH R17, R17 ;  /* 0x0000001100117308 */ /* 0x000fe20000002400 */
[----:B------:R-:W-:Y:S02]  /*5510*/  ISETP.NE.AND P3, PT, R13, RZ, PT ;  /* 0x000000ff0d00720c */ /* 0x000fe40003f65270 */
[----:B----4-:R-:W-:Y:S02]  /*5520*/  FSEL R131, R62, -INF , !P0 ;  /* 0xff8000003e837808 */ /* 0x010fe40004000000 */
[----:B------:R-:W-:-:S02]  /*5530*/  ISETP.GE.AND P1, PT, R6, R199, PT ;  /* 0x000000c70600720c */ /* 0x000fc40003f26270 */
[----:B------:R-:W-:Y:S01]  /*5540*/  ISETP.GE.AND P2, PT, R0, R202, PT ;  /* 0x000000ca0000720c */ /* 0x000fe20003f46270 */
[----:B------:R-:W-:Y:S01]  /*5550*/  MUFU.TANH R13, R7 ;  /* 0x00000007000d7308 */ /* 0x000fe20000002400 */
[----:B------:R-:W-:Y:S02]  /*5560*/  ISETP.NE.AND P0, PT, R12, RZ, PT ;  /* 0x000000ff0c00720c */ /* 0x000fe40003f05270 */
[----:B------:R-:W-:Y:S02]  /*5570*/  FSEL R128, R128, -INF , !P3 ;  /* 0xff80000080807808 */ /* 0x000fe40005800000 */
[----:B------:R-:W-:Y:S02]  /*5580*/  FSEL R129, R129, -INF , !P5 ;  /* 0xff80000081817808 */ /* 0x000fe40006800000 */
[----:B------:R-:W-:Y:S01]  /*5590*/  ISETP.LT.OR P3, PT, R6, R195, P1 ;  /* 0x000000c30600720c */ /* 0x000fe20000f61670 */
[----:B------:R4:W5:Y:S01]  /*55a0*/  MUFU.TANH R12, R8 ;  /* 0x00000008000c7308 */ /* 0x0009620000002400 */
[----:B------:R-:W-:-:S02]  /*55b0*/  ISETP.LT.OR P5, PT, R0, R198, P2 ;  /* 0x000000c60000720c */ /* 0x000fc400017a1670 */
[----:B------:R-:W-:Y:S02]  /*55c0*/  FSEL R133, R61, -INF , !P0 ;  /* 0xff8000003d857808 */ /* 0x000fe40004000000 */
[C---:B------:R-:W-:Y:S02]  /*55d0*/  ISETP.GE.AND P2, PT, R0.reuse, R200, PT ;  /* 0x000000c80000720c */ /* 0x040fe40003f46270 */
[C---:B------:R-:W-:Y:S01]  /*55e0*/  ISETP.GE.AND P1, PT, R0.reuse, R201, PT ;  /* 0x000000c90000720c */ /* 0x040fe20003f26270 */
[----:B------:R-:W5:Y:S01]  /*55f0*/  MUFU.TANH R10, R10 ;  /* 0x0000000a000a7308 */ /* 0x000f620000002400 */
[----:B------:R-:W-:Y:S02]  /*5600*/  ISETP.GE.AND P0, PT, R0, R199, PT ;  /* 0x000000c70000720c */ /* 0x000fe40003f06270 */
[----:B------:R-:W-:Y:S02]  /*5610*/  FSEL R130, R66, -INF , !P4 ;  /* 0xff80000042827808 */ /* 0x000fe40006000000 */
[----:B------:R-:W-:Y:S01]  /*5620*/  ISETP.NE.AND P4, PT, R5, RZ, PT ;  /* 0x000000ff0500720c */ /* 0x000fe20003f85270 */
[----:B------:R-:W-:Y:S01]  /*5630*/  VIADD R5, R3, 0x31 ;  /* 0x0000003103057836 */ /* 0x000fe20000000000 */
[C---:B------:R-:W-:Y:S01]  /*5640*/  ISETP.LT.OR P2, PT, R0.reuse, R197, P2 ;  /* 0x000000c50000720c */ /* 0x040fe20001741670 */
[----:B------:R-:W-:Y:S01]  /*5650*/  MUFU.TANH R18, R18 ;  /* 0x0000001200127308 */ /* 0x000fe20000002400 */
[----:B------:R-:W-:-:S02]  /*5660*/  ISETP.LT.OR P1, PT, R0, R196, P1 ;  /* 0x000000c40000720c */ /* 0x000fc40000f21670 */
[----:B------:R-:W-:Y:S01]  /*5670*/  ISETP.LT.OR P0, PT, R0, R195, P0 ;  /* 0x000000c30000720c */ /* 0x000fe20000701670 */
[C---:B------:R-:W-:Y:S01]  /*5680*/  VIADD R0, R3.reuse, 0x38 ;  /* 0x0000003803007836 */ /* 0x040fe20000000000 */
[----:B------:R-:W-:Y:S01]  /*5690*/  P2R R6, PR, RZ, 0x2 ;  /* 0x00000002ff067803 */ /* 0x000fe20000000000 */
[----:B------:R-:W-:Y:S01]  /*56a0*/  VIADD R3, R3, 0x39 ;  /* 0x0000003903037836 */ /* 0x000fe20000000000 */
[----:B----4-:R-:W-:Y:S01]  /*56b0*/  P2R R8, PR, RZ, 0x1 ;  /* 0x00000001ff087803 */ /* 0x010fe20000000000 */
[----:B------:R-:W-:Y:S01]  /*56c0*/  MUFU.TANH R19, R19 ;  /* 0x0000001300137308 */ /* 0x000fe20000002400 */
[CC--:B------:R-:W-:Y:S02]  /*56d0*/  ISETP.GE.AND P1, PT, R5.reuse, R202.reuse, PT ;  /* 0x000000ca0500720c */ /* 0x0c0fe40003f26270 */
[----:B------:R-:W-:Y:S02]  /*56e0*/  ISETP.GE.AND P0, PT, R0, R202, PT ;  /* 0x000000ca0000720c */ /* 0x000fe40003f06270 */
[----:B------:R-:W-:-:S02]  /*56f0*/  ISETP.LT.OR P1, PT, R5, R198, P1 ;  /* 0x000000c60500720c */ /* 0x000fc40000f21670 */
[----:B------:R-:W-:Y:S02]  /*5700*/  ISETP.LT.OR P0, PT, R0, R198, P0 ;  /* 0x000000c60000720c */ /* 0x000fe40000701670 */
[----:B------:R-:W-:Y:S02]  /*5710*/  P2R R7, PR, RZ, 0x4 ;  /* 0x00000004ff077803 */ /* 0x000fe40000000000 */
[----:B-1----:R-:W-:Y:S02]  /*5720*/  FSEL R45, R45, -INF , !P1 ;  /* 0xff8000002d2d7808 */ /* 0x002fe40004800000 */
[----:B--2---:R-:W-:Y:S02]  /*5730*/  FSEL R69, R32, -INF , !P0 ;  /* 0xff80000020457808 */ /* 0x004fe40004000000 */
[C---:B------:R-:W-:Y:S02]  /*5740*/  ISETP.GE.AND P2, PT, R5.reuse, R200, PT ;  /* 0x000000c80500720c */ /* 0x040fe40003f46270 */
[----:B------:R-:W-:-:S02]  /*5750*/  ISETP.GE.AND P1, PT, R5, R201, PT ;  /* 0x000000c90500720c */ /* 0x000fc40003f26270 */
[----:B------:R-:W-:Y:S02]  /*5760*/  ISETP.GE.AND P0, PT, R5, R199, PT ;  /* 0x000000c70500720c */ /* 0x000fe40003f06270 */
[----:B------:R-:W-:Y:S02]  /*5770*/  FSEL R135, R40, -INF , !P3 ;  /* 0xff80000028877808 */ /* 0x000fe40005800000 */
[----:B------:R-:W-:Y:S02]  /*5780*/  ISETP.GE.AND P3, PT, R3, R202, PT ;  /* 0x000000ca0300720c */ /* 0x000fe40003f66270 */
[----:B------:R-:W-:Y:S02]  /*5790*/  FSEL R132, R63, -INF , !P4 ;  /* 0xff8000003f847808 */ /* 0x000fe40006000000 */
[----:B------:R-:W-:Y:S02]  /*57a0*/  FSEL R20, R14, -INF , !P5 ;  /* 0xff8000000e147808 */ /* 0x000fe40006800000 */
[----:B------:R-:W-:-:S02]  /*57b0*/  ISETP.LT.OR P2, PT, R5, R197, P2 ;  /* 0x000000c50500720c */ /* 0x000fc40001741670 */
[C---:B------:R-:W-:Y:S02]  /*57c0*/  ISETP.LT.OR P5, PT, R5.reuse, R196, P1 ;  /* 0x000000c40500720c */ /* 0x040fe40000fa1670 */
[----:B------:R-:W-:Y:S01]  /*57d0*/  ISETP.LT.OR P4, PT, R5, R195, P0 ;  /* 0x000000c30500720c */ /* 0x000fe20000781670 */
[----:B------:R-:W-:Y:S01]  /*57e0*/  FMUL.FTZ R5, R11, UR8 ;  /* 0x000000080b057c20 */ /* 0x000fe20008410000 */
[----:B------:R-:W-:Y:S02]  /*57f0*/  ISETP.LT.OR P0, PT, R3, R198, P3 ;  /* 0x000000c60300720c */ /* 0x000fe40001f01670 */
[----:B------:R-:W-:Y:S02]  /*5800*/  FSEL R134, R60, -INF , !P6 ;  /* 0xff8000003c867808 */ /* 0x000fe40007000000 */
[----:B------:R-:W-:Y:S01]  /*5810*/  ISETP.NE.AND P6, PT, R6, RZ, PT ;  /* 0x000000ff0600720c */ /* 0x000fe20003fc5270 */
[----:B------:R-:W1:Y:S01]  /*5820*/  MUFU.TANH R5, R5 ;  /* 0x0000000500057308 */ /* 0x000e620000002400 */
[----:B---3--:R-:W-:-:S02]  /*5830*/  FSEL R68, R33, -INF , !P0 ;  /* 0xff80000021447808 */ /* 0x008fc40004000000 */
[-C--:B------:R-:W-:Y:S02]  /*5840*/  ISETP.GE.AND P1, PT, R0, R200.reuse, PT ;  /* 0x000000c80000720c */ /* 0x080fe40003f26270 */
[----:B------:R-:W-:Y:S02]  /*5850*/  ISETP.GE.AND P0, PT, R3, R200, PT ;  /* 0x000000c80300720c */ /* 0x000fe40003f06270 */
[----:B-----5:R-:W-:Y:S02]  /*5860*/  FSEL R139, R12, -INF , !P6 ;  /* 0xff8000000c8b7808 */ /* 0x020fe40007000000 */
[----:B------:R-:W-:Y:S02]  /*5870*/  ISETP.GT.AND P6, PT, R205, R252, PT ;  /* 0x000000fccd00720c */ /* 0x000fe40003fc4270 */
[----:B------:R-:W-:Y:S02]  /*5880*/  ISETP.NE.AND P3, PT, R7, RZ, PT ;  /* 0x000000ff0700720c */ /* 0x000fe40003f65270 */
[----:B------:R-:W-:-:S02]  /*5890*/  ISETP.LT.OR P1, PT, R0, R197, P1 ;  /* 0x000000c50000720c */ /* 0x000fc40000f21670 */
[----:B------:R-:W-:Y:S02]  /*58a0*/  ISETP.LT.OR P0, PT, R3, R197, P0 ;  /* 0x000000c50300720c */ /* 0x000fe40000701670 */
        /* <DEDUP_REMOVED lines=9> */
[CC--:B------:R-:W-:Y:S02]  /*5940*/  ISETP.LT.OR P3, PT, R0.reuse, R196.reuse, P3 ;  /* 0x000000c40000720c */ /* 0x0c0fe40001f61670 */
[----:B------:R-:W-:Y:S01]  /*5950*/  ISETP.LT.OR P2, PT, R0, R195, P2 ;  /* 0x000000c30000720c */ /* 0x000fe20001741670 */
[----:B------:R-:W-:Y:S01]  /*5960*/  IMAD.IADD R0, R145, 0x1, R154 ;  /* 0x0000000191007824 */ /* 0x000fe200078e029a */
[----:B------:R-:W-:-:S02]  /*5970*/  ISETP.LT.OR P1, PT, R3, R196, P1 ;  /* 0x000000c40300720c */ /* 0x000fc40000f21670 */
[----:B------:R-:W-:Y:S02]  /*5980*/  ISETP.LT.OR P0, PT, R3, R195, P0 ;  /* 0x000000c30300720c */ /* 0x000fe40000701670 */
[----:B------:R-:W-:Y:S02]  /*5990*/  ISETP.NE.AND P5, PT, R8, RZ, PT ;  /* 0x000000ff0800720c */ /* 0x000fe40003fa5270 */
[----:B------:R-:W-:Y:S02]  /*59a0*/  FSEL R140, R16, -INF , !P3 ;  /* 0xff800000108c7808 */ /* 0x000fe40005800000 */
[----:B------:R-:W-:Y:S02]  /*59b0*/  FSEL R141, R17, -INF , !P1 ;  /* 0xff800000118d7808 */ /* 0x000fe40004800000 */
[----:B------:R-:W-:Y:S02]  /*59c0*/  FSEL R142, R10, -INF , !P5 ;  /* 0xff8000000a8e7808 */ /* 0x000fe40006800000 */
[----:B-1----:R-:W-:-:S02]  /*59d0*/  FSEL R145, R5, -INF , !P4 ;  /* 0xff80000005917808 */ /* 0x002fc40006000000 */
[----:B------:R-:W-:Y:S02]  /*59e0*/  FSEL R150, R18, -INF , !P2 ;  /* 0xff80000012967808 */ /* 0x000fe40005000000 */
[----:B------:R-:W-:Y:S01]  /*59f0*/  FSEL R149, R19, -INF , !P0 ;  /* 0xff80000013957808 */ /* 0x000fe20004000000 */
[----:B------:R-:W-:Y:S06]  /*5a00*/  @!P6 BRA `(.L_x_2336) ;  /* 0x0000000000d0e947 */ /* 0x000fec0003800000 */
        /* <DEDUP_REMOVED lines=50> */
.L_x_2338:
[----:B------:R-:W-:Y:S05]  /*5d30*/  BSYNC B0 ;  /* 0x0000000000007941 */ /* 0x000fea0003800000 */
.L_x_2337:
[----:B------:R-:W0:Y:S02]  /*5d40*/  LDGDEPBAR ;  /* 0x00000000000079af */ /* 0x000e240000000000 */
.L_x_2336:
[----:B------:R-:W-:Y:S01]  /*5d50*/  FMNMX.FTZ R73, R49, R50, !PT ;  /* 0x0000003231497209 */ /* 0x000fe20007810000 */
[----:B------:R-:W-:Y:S01]  /*5d60*/  ULDC UR6, c[0x0][0x2ec] ;  /* 0x0000bb0000067ab9 */ /* 0x000fe20000000800 */
[----:B------:R-:W-:Y:S02]  /*5d70*/  LEA R181, R0, UR4, 0x1 ;  /* 0x0000000400b57c11 */ /* 0x000fe4000f8e08ff */
[----:B------:R-:W-:Y:S02]  /*5d80*/  FMNMX.FTZ R73, R51, R73, !PT ;  /* 0x0000004933497209 */ /* 0x000fe40007810000 */
[----:B------:R-:W-:Y:S02]  /*5d90*/  LEA R182, R4, R181, 0x1 ;  /* 0x000000b504b67211 */ /* 0x000fe400078e08ff */
[----:B------:R-:W-:Y:S02]  /*5da0*/  FMNMX.FTZ R73, R53, R73, !PT ;  /* 0x0000004935497209 */ /* 0x000fe40007810000 */
[----:B------:R-:W-:Y:S01]  /*5db0*/  LEA R184, R2, R181, 0x1 ;  /* 0x000000b502b87211 */ /* 0x000fe200078e08ff */
[----:B------:R-:W-:Y:S01]  /*5dc0*/  LDSM.16.MT88.4 R16, [R182+0x6000] ;  /* 0x00600000b610783b */ /* 0x000fe20000004200 */
[----:B------:R-:W-:-:S02]  /*5dd0*/  FMNMX.FTZ R73, R55, R73, !PT ;  /* 0x0000004937497209 */ /* 0x000fc40007810000 */
[----:B------:R-:W-:Y:S01]  /*5de0*/  LEA R183, R2, R182, 0x1 ;  /* 0x000000b602b77211 */ /* 0x000fe200078e08ff */
[----:B------:R-:W-:Y:S01]  /*5df0*/  LDSM.16.MT88.4 R24, [R184+0x6000] ;  /* 0x00600000b818783b */ /* 0x000fe20000004200 */
[----:B------:R-:W-:-:S03]  /*5e00*/  FMNMX.FTZ R73, R57, R73, !PT ;  /* 0x0000004939497209 */ /* 0x000fc60007810000 */
[----:B------:R-:W-:Y:S01]  /*5e10*/  LDSM.16.MT88.4 R36, [R184+0x6800] ;  /* 0x00680000b824783b */ /* 0x000fe20000004200 */
[----:B------:R-:W-:-:S03]  /*5e20*/  FMNMX.FTZ R73, R64, R73, !PT ;  /* 0x0000004940497209 */ /* 0x000fc60007810000 */
[----:B------:R-:W-:Y:S01]  /*5e30*/  LDSM.16.MT88.4 R32, [R182+0x6800] ;  /* 0x00680000b620783b */ /* 0x000fe20000004200 */
        /* <DEDUP_REMOVED lines=26> */
[C---:B------:R-:W-:Y:S01]  /*5fe0*/  FSETP.NEU.FTZ.AND P0, PT, R73.reuse, -INF , PT ;  /* 0xff8000004900780b */ /* 0x040fe20003f1d000 */
[----:B------:R-:W-:Y:S01]  /*5ff0*/  FMUL.FTZ R6, R73, UR6 ;  /* 0x0000000649067c20 */ /* 0x000fe20008410000 */
[----:B------:R-:W-:-:S02]  /*6000*/  FMNMX.FTZ R5, R130, R5, !PT ;  /* 0x0000000582057209 */ /* 0x000fc40007810000 */
[----:B------:R-:W-:Y:S02]  /*6010*/  FMNMX.FTZ R3, R44, R3, !PT ;  /* 0x000000032c037209 */ /* 0x000fe40007810000 */
[----:B------:R-:W-:Y:S02]  /*6020*/  FSEL R6, R6, RZ, P0 ;  /* 0x000000ff06067208 */ /* 0x000fe40000000000 */
[----:B------:R-:W-:Y:S02]  /*6030*/  FMNMX.FTZ R5, R131, R5, !PT ;  /* 0x0000000583057209 */ /* 0x000fe40007810000 */
[----:B------:R-:W-:Y:S01]  /*6040*/  FMNMX.FTZ R3, R85, R3, !PT ;  /* 0x0000000355037209 */ /* 0x000fe20007810000 */
[----:B------:R-:W-:Y:S01]  /*6050*/  FFMA.FTZ R7, R49, UR6, -R6 ;  /* 0x0000000631077c23 */ /* 0x000fe20008010806 */
[----:B------:R-:W-:Y:S02]  /*6060*/  FMNMX.FTZ R5, R139, R5, !PT ;  /* 0x000000058b057209 */ /* 0x000fe40007810000 */
[----:B------:R-:W-:Y:S01]  /*6070*/  FMNMX.FTZ R3, R96, R3, !PT ;  /* 0x0000000360037209 */ /* 0x000fe20007810000 */
[----:B------:R1:W-:Y:S01]  /*6080*/  MUFU.EX2 R224, R7 ;  /* 0x0000000700e07308 */ /* 0x0003e20000000800 */
[----:B------:R-:W-:-:S02]  /*6090*/  FMNMX.FTZ R71, R138, R5, !PT ;  /* 0x000000058a477209 */ /* 0x000fc40007810000 */
[----:B------:R-:W-:Y:S02]  /*60a0*/  FMNMX.FTZ R3, R133, R3, !PT ;  /* 0x0000000385037209 */ /* 0x000fe40007810000 */
[----:B------:R-:W-:Y:S02]  /*60b0*/  FMNMX.FTZ R71, R140, R71, !PT ;  /* 0x000000478c477209 */ /* 0x000fe40007810000 */
[----:B------:R-:W-:Y:S01]  /*60c0*/  FMNMX.FTZ R5, R132, R3, !PT ;  /* 0x0000000384057209 */ /* 0x000fe20007810000 */
[--C-:B------:R-:W-:Y:S01]  /*60d0*/  FFMA.FTZ R3, R51, UR6, -R6.reuse ;  /* 0x0000000633037c23 */ /* 0x100fe20008010806 */
[----:B------:R-:W-:Y:S02]  /*60e0*/  FMNMX.FTZ R71, R141, R71, !PT ;  /* 0x000000478d477209 */ /* 0x000fe40007810000 */
[----:B------:R-:W-:Y:S01]  /*60f0*/  FMNMX.FTZ R8, R134, R5, !PT ;  /* 0x0000000586087209 */ /* 0x000fe20007810000 */
[----:B------:R3:W-:Y:S02]  /*6100*/  MUFU.EX2 R219, R3 ;  /* 0x0000000300db7308 */ /* 0x0007e40000000800 */
[----:B------:R-:W4:Y:S01]  /*6110*/  SHFL.BFLY PT, R9, R71, 0x2, 0x1f ;  /* 0x0c401f0047097f89 */ /* 0x000f2200000e0000 */
[----:B-1----:R-:W-:-:S05]  /*6120*/  FFMA.FTZ R7, R50, UR6, -R6 ;  /* 0x0000000632077c23 */ /* 0x002fca0008010806 */
[----:B------:R1:W2:Y:S01]  /*6130*/  MUFU.EX2 R218, R7 ;  /* 0x0000000700da7308 */ /* 0x0002a20000000800 */
[----:B---3--:R-:W-:-:S07]  /*6140*/  FFMA.FTZ R3, R53, UR6, -R6 ;  /* 0x0000000635037c23 */ /* 0x008fce0008010806 */
[----:B------:R3:W5:Y:S01]  /*6150*/  MUFU.EX2 R222, R3 ;  /* 0x0000000300de7308 */ /* 0x0007620000000800 */
[----:B-1----:R-:W-:Y:S02]  /*6160*/  FMNMX.FTZ R7, R75, R84, !PT ;  /* 0x000000544b077209 */ /* 0x002fe40007810000 */
[----:B----4-:R-:W-:Y:S02]  /*6170*/  FMNMX.FTZ R71, R71, R9, !PT ;  /* 0x0000000947477209 */ /* 0x010fe40007810000 */
[----:B------:R-:W-:Y:S02]  /*6180*/  FMNMX.FTZ R5, R86, R7, !PT ;  /* 0x0000000756057209 */ /* 0x000fe40007810000 */
[----:B------:R-:W-:Y:S01]  /*6190*/  FMNMX.FTZ R7, R135, R8, !PT ;  /* 0x0000000887077209 */ /* 0x000fe20007810000 */
[----:B------:R-:W1:Y:S01]  /*61a0*/  SHFL.BFLY PT, R9, R71, 0x1, 0x1f ;  /* 0x0c201f0047097f89 */ /* 0x000e6200000e0000 */
[----:B------:R-:W-:Y:S02]  /*61b0*/  FMNMX.FTZ R5, R87, R5, !PT ;  /* 0x0000000557057209 */ /* 0x000fe40007810000 */
[----:B--2---:R-:W-:-:S02]  /*61c0*/  F2FP.F16.F32.PACK_AB R12, R218, R224 ;  /* 0x000000e0da0c723e */ /* 0x004fc400000000ff */
[----:B------:R-:W-:Y:S02]  /*61d0*/  FMNMX.FTZ R5, R97, R5, !PT ;  /* 0x0000000561057209 */ /* 0x000fe40007810000 */
[----:B---3--:R-:W-:Y:S01]  /*61e0*/  FMNMX.FTZ R3, R142, R7, !PT ;  /* 0x000000078e037209 */ /* 0x008fe20007810000 */
        /* <DEDUP_REMOVED lines=8> */
[----:B------:R-:W-:Y:S02]  /*6270*/  FMNMX.FTZ R5, R143, R5, !PT ;  /* 0x000000058f057209 */ /* 0x000fe40007810000 */
[----:B-----5:R-:W-:Y:S01]  /*6280*/  F2FP.F16.F32.PACK_AB R14, R222, R219 ;  /* 0x000000dbde0e723e */ /* 0x020fe200000000ff */
[----:B------:R-:W3:Y:S01]  /*6290*/  SHFL.BFLY PT, R8, R3, 0x2, 0x1f ;  /* 0x0c401f0003087f89 */ /* 0x000ee200000e0000 */
[----:B------:R-:W-:Y:S02]  /*62a0*/  FMNMX.FTZ R5, R146, R5, !PT ;  /* 0x0000000592057209 */ /* 0x000fe40007810000 */
[----:B-1----:R-:W-:Y:S01]  /*62b0*/  FMNMX.FTZ R71, R71, R9, !PT ;  /* 0x0000000947477209 */ /* 0x002fe20007810000 */
[----:B--2---:R-:W-:Y:S01]  /*62c0*/  FFMA.FTZ R7, R57, UR6, -R6 ;  /* 0x0000000639077c23 */ /* 0x004fe20008010806 */
[----:B------:R-:W-:-:S02]  /*62d0*/  FMNMX.FTZ R5, R148, R5, !PT ;  /* 0x0000000594057209 */ /* 0x000fc40007810000 */
[----:B------:R-:W-:Y:S01]  /*62e0*/  FSETP.NEU.FTZ.AND P0, PT, R71, -INF , PT ;  /* 0xff8000004700780b */ /* 0x000fe20003f1d000 */
[----:B------:R1:W-:Y:S01]  /*62f0*/  MUFU.EX2 R231, R7 ;  /* 0x0000000700e77308 */ /* 0x0003e20000000800 */
[----:B------:R-:W-:-:S04]  /*6300*/  FMNMX.FTZ R5, R147, R5, !PT ;  /* 0x0000000593057209 */ /* 0x000fc80007810000 */
[----:B------:R-:W-:Y:S02]  /*6310*/  FMNMX.FTZ R5, R136, R5, !PT ;  /* 0x0000000588057209 */ /* 0x000fe40007810000 */
[----:B---3--:R-:W-:Y:S01]  /*6320*/  FMNMX.FTZ R3, R3, R8, !PT ;  /* 0x0000000803037209 */ /* 0x008fe20007810000 */
[--C-:B------:R-:W-:Y:S01]  /*6330*/  FFMA.FTZ R8, R31, UR6, -R6.reuse ;  /* 0x000000061f087c23 */ /* 0x100fe20008010806 */
[----:B-1----:R-:W-:-:S03]  /*6340*/  FFMA.FTZ R7, R64, UR6, -R6 ;  /* 0x0000000640077c23 */ /* 0x002fc60008010806 */
[----:B------:R-:W1:Y:S01]  /*6350*/  SHFL.BFLY PT, R70, R3, 0x1, 0x1f ;  /* 0x0c201f0003467f89 */ /* 0x000e6200000e0000 */
[----:B------:R2:W-:Y:S08]  /*6360*/  MUFU.EX2 R229, R7 ;  /* 0x0000000700e57308 */ /* 0x0005f00000000800 */
[----:B------:R3:W-:Y:S01]  /*6370*/  MUFU.EX2 R223, R8 ;  /* 0x0000000800df7308 */ /* 0x0007e20000000800 */
[----:B--2---:R-:W-:-:S07]  /*6380*/  FFMA.FTZ R7, R65, UR6, -R6 ;  /* 0x0000000641077c23 */ /* 0x004fce0008010806 */
[----:B------:R2:W-:Y:S01]  /*6390*/  MUFU.EX2 R228, R7 ;  /* 0x0000000700e47308 */ /* 0x0005e20000000800 */
[----:B-1----:R-:W-:Y:S01]  /*63a0*/  FMNMX.FTZ R70, R3, R70, !PT ;  /* 0x0000004603467209 */ /* 0x002fe20007810000 */
[--C-:B---3--:R-:W-:Y:S02]  /*63b0*/  FFMA.FTZ R8, R20, UR6, -R6.reuse ;  /* 0x0000000614087c23 */ /* 0x108fe40008010806 */
[----:B------:R-:W-:Y:S04]  /*63c0*/  LDSM.16.MT88.4 R20, [R183+0x6000] ;  /* 0x00600000b714783b */ /* 0x000fe80000004200 */
        /* <DEDUP_REMOVED lines=9> */
[----:B-1----:R-:W-:-:S03]  /*6460*/  FFMA.FTZ R5, R30, UR6, -R6 ;  /* 0x000000061e057c23 */ /* 0x002fc60008010806 */
[----:B------:R-:W-:Y:S01]  /*6470*/  LDSM.16.MT88.4 R28, [R181+0x6000] ;  /* 0x00600000b51c783b */ /* 0x000fe20000004200 */
[----:B------:R1:W-:Y:S01]  /*6480*/  MUFU.EX2 R220, R5 ;  /* 0x0000000500dc7308 */ /* 0x0003e20000000800 */
[----:B--2---:R-:W-:-:S05]  /*6490*/  FMNMX.FTZ R7, R7, R9, !PT ;  /* 0x0000000907077209 */ /* 0x004fca0007810000 */
[----:B------:R-:W2:Y:S01]  /*64a0*/  SHFL.BFLY PT, R72, R7, 0x1, 0x1f ;  /* 0x0c201f0007487f89 */ /* 0x000ea200000e0000 */
[----:B-1----:R-:W-:-:S05]  /*64b0*/  FMUL.FTZ R5, R71, UR6 ;  /* 0x0000000647057c20 */ /* 0x002fca0008410000 */
[----:B------:R-:W-:Y:S02]  /*64c0*/  FSEL R5, R5, RZ, P0 ;  /* 0x000000ff05057208 */ /* 0x000fe40000000000 */
[----:B------:R-:W-:-:S03]  /*64d0*/  FSETP.NEU.FTZ.AND P0, PT, R70, -INF , PT ;  /* 0xff8000004600780b */ /* 0x000fc60003f1d000 */
[--C-:B------:R-:W-:Y:S01]  /*64e0*/  FFMA.FTZ R3, R59, UR6, -R5.reuse ;  /* 0x000000063b037c23 */ /* 0x100fe20008010805 */
[----:B------:R-:W-:-:S03]  /*64f0*/  FFMA.FTZ R8, R58, UR6, -R5 ;  /* 0x000000063a087c23 */ /* 0x000fc60008010805 */
[----:B------:R1:W-:Y:S08]  /*6500*/  MUFU.EX2 R213, R3 ;  /* 0x0000000300d57308 */ /* 0x0003f00000000800 */
[----:B------:R3:W-:Y:S01]  /*6510*/  MUFU.EX2 R215, R8 ;  /* 0x0000000800d77308 */ /* 0x0007e20000000800 */
[----:B--2---:R-:W-:-:S05]  /*6520*/  FMNMX.FTZ R72, R7, R72, !PT ;  /* 0x0000004807487209 */ /* 0x004fca0007810000 */
[----:B------:R-:W-:Y:S01]  /*6530*/  FMUL.FTZ R2, R72, UR6 ;  /* 0x0000000648027c20 */ /* 0x000fe20008410000 */
[----:B-1----:R-:W-:-:S05]  /*6540*/  FMUL.FTZ R3, R70, UR6 ;  /* 0x0000000646037c20 */ /* 0x002fca0008410000 */
[----:B------:R-:W-:Y:S02]  /*6550*/  FSEL R3, R3, RZ, P0 ;  /* 0x000000ff03037208 */ /* 0x000fe40000000000 */
[----:B------:R-:W-:Y:S01]  /*6560*/  FSETP.NEU.FTZ.AND P0, PT, R72, -INF , PT ;  /* 0xff8000004800780b */ /* 0x000fe20003f1d000 */
[----:B---3--:R-:W-:Y:S02]  /*6570*/  FFMA.FTZ R8, R52, UR6, -R5 ;  /* 0x0000000634087c23 */ /* 0x008fe40008010805 */
[----:B------:R-:W-:Y:S02]  /*6580*/  FFMA.FTZ R0, R41, UR6, -R3 ;  /* 0x0000000629007c23 */ /* 0x000fe40008010803 */
[----:B------:R1:W-:Y:S08]  /*6590*/  MUFU.EX2 R214, R8 ;  /* 0x0000000800d67308 */ /* 0x0003f00000000800 */
[----:B------:R2:W-:Y:S01]  /*65a0*/  MUFU.EX2 R176, R0 ;  /* 0x0000000000b07308 */ /* 0x0005e20000000800 */
[----:B-1----:R-:W-:-:S07]  /*65b0*/  FFMA.FTZ R8, R54, UR6, -R5 ;  /* 0x0000000636087c23 */ /* 0x002fce0008010805 */
[----:B------:R1:W3:Y:S01]  /*65c0*/  MUFU.EX2 R216, R8 ;  /* 0x0000000800d87308 */ /* 0x0002e20000000800 */
[----:B--2---:R-:W-:-:S07]  /*65d0*/  FFMA.FTZ R0, R42, UR6, -R3 ;  /* 0x000000062a007c23 */ /* 0x004fce0008010803 */
[----:B------:R2:W-:Y:S01]  /*65e0*/  MUFU.EX2 R179, R0 ;  /* 0x0000000000b37308 */ /* 0x0005e20000000800 */
[----:B-1----:R-:W-:Y:S01]  /*65f0*/  FFMA.FTZ R8, R48, UR6, -R3 ;  /* 0x0000000630087c23 */ /* 0x002fe20008010803 */
[----:B---3--:R-:W-:-:S06]  /*6600*/  F2FP.F16.F32.PACK_AB R10, R216, R214 ;  /* 0x000000d6d80a723e */ /* 0x008fcc00000000ff */
[----:B------:R1:W3:Y:S01]  /*6610*/  MUFU.EX2 R177, R8 ;  /* 0x0000000800b17308 */ /* 0x0002e20000000800 */
[----:B--2---:R-:W-:Y:S02]  /*6620*/  FFMA.FTZ R0, R43, UR6, -R3 ;  /* 0x000000062b007c23 */ /* 0x004fe40008010803 */
[----:B------:R-:W-:Y:S05]  /*6630*/  LDSM.16.MT88.4 R40, [R181+0x6800] ;  /* 0x00680000b528783b */ /* 0x000fea0000004200 */
[----:B------:R2:W4:Y:S01]  /*6640*/  MUFU.EX2 R210, R0 ;  /* 0x0000000000d27308 */ /* 0x0005220000000800 */
[----:B-1----:R-:W-:Y:S02]  /*6650*/  F2FP.F16.F32.PACK_AB R8, R213, R215 ;  /* 0x000000d7d508723e */ /* 0x002fe400000000ff */
[----:B---3--:R-:W-:-:S02]  /*6660*/  F2FP.F16.F32.PACK_AB R9, R176, R177 ;  /* 0x000000b1b009723e */ /* 0x008fc400000000ff */
[----:B--2---:R-:W-:Y:S01]  /*6670*/  FSEL R0, R2, RZ, P0 ;  /* 0x000000ff02007208 */ /* 0x004fe20000000000 */
[----:B------:R-:W-:Y:S01]  /*6680*/  FFMA.FTZ R2, R45, UR6, -R6 ;  /* 0x000000062d027c23 */ /* 0x000fe20008010806 */
[----:B----4-:R-:W-:-:S03]  /*6690*/  F2FP.F16.F32.PACK_AB R11, R210, R179 ;  /* 0x000000b3d20b723e */ /* 0x010fc600000000ff */
[----:B------:R1:W-:Y:S04]  /*66a0*/  MUFU.EX2 R217, R2 ;  /* 0x0000000200d97308 */ /* 0x0003e80000000800 */
[C---:B------:R-:W-:Y:S06]  /*66b0*/  HMMA.16816.F32 R56, R8.reuse, R24, RZ ;  /* 0x000000180838723c */ /* 0x040fec00000018ff */
[C---:B------:R-:W-:Y:S06]  /*66c0*/  HMMA.16816.F32 R52, R8.reuse, R16, RZ ;  /* 0x000000100834723c */ /* 0x040fec00000018ff */
[----:B------:R-:W-:Y:S01]  /*66d0*/  HMMA.16816.F32 R60, R8, R28, RZ ;  /* 0x0000001c083c723c */ /* 0x000fe200000018ff */
[----:B-1----:R-:W-:-:S04]  /*66e0*/  FFMA.FTZ R2, R75, UR6, -R0 ;  /* 0x000000064b027c23 */ /* 0x002fc80008010800 */
[----:B------:R1:W-:Y:S01]  /*66f0*/  MUFU.EX2 R169, R2 ;  /* 0x0000000200a97308 */ /* 0x0003e20000000800 */
[C---:B------:R-:W-:Y:S06]  /*6700*/  HMMA.16816.F32 R88, R8.reuse, R30, RZ ;  /* 0x0000001e0858723c */ /* 0x040fec00000018ff */
[C---:B------:R-:W-:Y:S06]  /*6710*/  HMMA.16816.F32 R80, R8.reuse, R22, RZ ;  /* 0x000000160850723c */ /* 0x040fec00000018ff */
[----:B------:R-:W-:Y:S01]  /*6720*/  HMMA.16816.F32 R48, R8, R20, RZ ;  /* 0x000000140830723c */ /* 0x000fe200000018ff */
        /* <DEDUP_REMOVED lines=9> */
[----:B------:R-:W-:Y:S04]  /*67c0*/  HMMA.16816.F32 R64, R8, R26, RZ ;  /* 0x0000001a0840723c */ /* 0x000fe800000018ff */
[----:B------:R1:W-:Y:S02]  /*67d0*/  MUFU.EX2 R175, R2 ;  /* 0x0000000200af7308 */ /* 0x0003e40000000800 */
[C---:B------:R-:W-:Y:S06]  /*67e0*/  HMMA.16816.F32 R92, R12.reuse, R28, RZ ;  /* 0x0000001c0c5c723c */ /* 0x040fec00000018ff */
[C---:B------:R-:W-:Y:S06]  /*67f0*/  HMMA.16816.F32 R108, R12.reuse, R30, RZ ;  /* 0x0000001e0c6c723c */ /* 0x040fec00000018ff */
[----:B------:R-:W-:Y:S01]  /*6800*/  HMMA.16816.F32 R124, R12, R26, RZ ;  /* 0x0000001a0c7c723c */ /* 0x000fe200000018ff */
[----:B-1----:R-:W-:-:S04]  /*6810*/  FFMA.FTZ R2, R76, UR6, -R5 ;  /* 0x000000064c027c23 */ /* 0x002fc80008010805 */
[----:B------:R1:W2:Y:S01]  /*6820*/  MUFU.EX2 R178, R2 ;  /* 0x0000000200b27308 */ /* 0x0002a20000000800 */
[C---:B------:R-:W-:Y:S06]  /*6830*/  HMMA.16816.F32 R28, R12.reuse, R16, RZ ;  /* 0x000000100c1c723c */ /* 0x040fec00000018ff */
[C---:B------:R-:W-:Y:S06]  /*6840*/  HMMA.16816.F32 R120, R12.reuse, R18, RZ ;  /* 0x000000120c78723c */ /* 0x040fec00000018ff */
[----:B------:R-:W-:Y:S01]  /*6850*/  HMMA.16816.F32 R116, R12, R22, RZ ;  /* 0x000000160c74723c */ /* 0x000fe200000018ff */
[----:B-1----:R-:W-:-:S04]  /*6860*/  FFMA.FTZ R2, R77, UR6, -R5 ;  /* 0x000000064d027c23 */ /* 0x002fc80008010805 */
[----:B------:R1:W-:Y:S02]  /*6870*/  MUFU.EX2 R204, R2 ;  /* 0x0000000200cc7308 */ /* 0x0003e40000000800 */
[----:B-1----:R-:W-:Y:S02]  /*6880*/  FFMA.FTZ R2, R78, UR6, -R5 ;  /* 0x000000064e027c23 */ /* 0x002fe40008010805 */
[----:B------:R-:W-:Y:S01]  /*6890*/  HMMA.16816.F32 R76, R8, R18, RZ ;  /* 0x00000012084c723c */ /* 0x000fe200000018ff */
[----:B------:R-:W-:Y:S03]  /*68a0*/  LDSM.16.MT88.4 R16, [R184+0x7000] ;  /* 0x00700000b810783b */ /* 0x000fe60000004200 */
[----:B------:R1:W3:Y:S03]  /*68b0*/  MUFU.EX2 R211, R2 ;  /* 0x0000000200d37308 */ /* 0x0002e60000000800 */
[----:B--2---:R-:W-:Y:S01]  /*68c0*/  F2FP.F16.F32.PACK_AB R8, R178, R175 ;  /* 0x000000afb208723e */ /* 0x004fe200000000ff */
[----:B-1----:R-:W-:Y:S01]  /*68d0*/  FFMA.FTZ R2, R74, UR6, -R3 ;  /* 0x000000064a027c23 */ /* 0x002fe20008010803 */
[----:B---3--:R-:W-:-:S03]  /*68e0*/  F2FP.F16.F32.PACK_AB R10, R211, R204 ;  /* 0x000000ccd30a723e */ /* 0x008fc600000000ff */
[----:B------:R1:W-:Y:S02]  /*68f0*/  MUFU.EX2 R170, R2 ;  /* 0x0000000200aa7308 */ /* 0x0003e40000000800 */
[--C-:B-1----:R-:W-:Y:S02]  /*6900*/  FFMA.FTZ R2, R44, UR6, -R3.reuse ;  /* 0x000000062c027c23 */ /* 0x102fe40008010803 */
[----:B------:R-:W1:Y:S04]  /*6910*/  LDSM.16.MT88.4 R44, [R183+0x6800] ;  /* 0x00680000b72c783b */ /* 0x000e680000004200 */
[----:B------:R2:W3:Y:S02]  /*6920*/  MUFU.EX2 R173, R2 ;  /* 0x0000000200ad7308 */ /* 0x0004e40000000800 */
[----:B--2---:R-:W-:Y:S01]  /*6930*/  FFMA.FTZ R2, R85, UR6, -R3 ;  /* 0x0000000655027c23 */ /* 0x004fe20008010803 */
[----:B---3--:R-:W-:Y:S01]  /*6940*/  F2FP.F16.F32.PACK_AB R9, R173, R170 ;  /* 0x000000aaad09723e */ /* 0x008fe200000000ff */
[C---:B------:R-:W-:Y:S04]  /*6950*/  HMMA.16816.F32 R84, R12.reuse, R24, RZ ;  /* 0x000000180c54723c */ /* 0x040fe800000018ff */
[----:B------:R2:W-:Y:S02]  /*6960*/  MUFU.EX2 R172, R2 ;  /* 0x0000000200ac7308 */ /* 0x0005e40000000800 */
[----:B------:R-:W-:Y:S01]  /*6970*/  HMMA.16816.F32 R24, R12, R20, RZ ;  /* 0x000000140c18723c */ /* 0x000fe200000018ff */
[----:B------:R-:W3:Y:S06]  /*6980*/  LDSM.16.MT88.4 R20, [R181+0x7000] ;  /* 0x00700000b514783b */ /* 0x000eec0000004200 */
[----:B------:R-:W-:-:S02]  /*6990*/  F2FP.F16.F32.PACK_AB R12, R231, R230 ;  /* 0x000000e6e70c723e */ /* 0x000fc400000000ff */
[----:B------:R-:W-:Y:S01]  /*69a0*/  F2FP.F16.F32.PACK_AB R14, R228, R229 ;  /* 0x000000e5e40e723e */ /* 0x000fe200000000ff */
[----:B--2---:R-:W-:-:S04]  /*69b0*/  FFMA.FTZ R2, R96, UR6, -R3 ;  /* 0x0000000660027c23 */ /* 0x004fc80008010803 */
[----:B------:R2:W4:Y:S02]  /*69c0*/  MUFU.EX2 R171, R2 ;  /* 0x0000000200ab7308 */ /* 0x0005240000000800 */
[----:B--2---:R-:W-:Y:S01]  /*69d0*/  FFMA.FTZ R2, R69, UR6, -R6 ;  /* 0x0000000645027c23 */ /* 0x004fe20008010806 */
[----:B----4-:R-:W-:-:S05]  /*69e0*/  F2FP.F16.F32.PACK_AB R11, R171, R172 ;  /* 0x000000acab0b723e */ /* 0x010fca00000000ff */
[----:B------:R2:W-:Y:S02]  /*69f0*/  MUFU.EX2 R212, R2 ;  /* 0x0000000200d47308 */ /* 0x0005e40000000800 */
[C---:B------:R-:W-:Y:S06]  /*6a00*/  HMMA.16816.F32 R104, R8.reuse, R36, R56 ;  /* 0x000000240868723c */ /* 0x040fec0000001838 */
[C---:B------:R-:W-:Y:S06]  /*6a10*/  HMMA.16816.F32 R100, R8.reuse, R32, R52 ;  /* 0x000000200864723c */ /* 0x040fec0000001834 */
[----:B------:R-:W-:Y:S01]  /*6a20*/  HMMA.16816.F32 R56, R8, R38, R64 ;  /* 0x000000260838723c */ /* 0x000fe20000001840 */
[----:B--2---:R-:W-:-:S04]  /*6a30*/  FFMA.FTZ R2, R68, UR6, -R6 ;  /* 0x0000000644027c23 */ /* 0x004fc80008010806 */
[----:B------:R2:W-:Y:S01]  /*6a40*/  MUFU.EX2 R245, R2 ;  /* 0x0000000200f57308 */ /* 0x0005e20000000800 */
[C---:B-1----:R-:W-:Y:S06]  /*6a50*/  HMMA.16816.F32 R52, R8.reuse, R46, R80 ;  /* 0x0000002e0834723c */ /* 0x042fec0000001850 */
[C---:B------:R-:W-:Y:S06]  /*6a60*/  HMMA.16816.F32 R112, R8.reuse, R40, R60 ;  /* 0x000000280870723c */ /* 0x040fec000000183c */
[----:B------:R-:W-:Y:S01]  /*6a70*/  HMMA.16816.F32 R88, R8, R42, R88 ;  /* 0x0000002a0858723c */ /* 0x000fe20000001858 */
[----:B--2---:R-:W-:-:S05]  /*6a80*/  FFMA.FTZ R2, R97, UR6, -R0 ;  /* 0x0000000661027c23 */ /* 0x004fca0008010800 */
[----:B------:R-:W-:Y:S01]  /*6a90*/  HMMA.16816.F32 R60, R8, R34, R76 ;  /* 0x00000022083c723c */ /* 0x000fe2000000184c */
[----:B------:R1:W-:Y:S02]  /*6aa0*/  MUFU.EX2 R165, R2 ;  /* 0x0000000200a57308 */ /* 0x0003e40000000800 */
[----:B-1----:R-:W-:-:S06]  /*6ab0*/  FFMA.FTZ R2, R98, UR6, -R0 ;  /* 0x0000000662027c23 */ /* 0x002fcc0008010800 */
[----:B------:R1:W2:Y:S02]  /*6ac0*/  MUFU.EX2 R166, R2 ;  /* 0x0000000200a67308 */ /* 0x0002a40000000800 */
[--C-:B-1----:R-:W-:Y:S01]  /*6ad0*/  FFMA.FTZ R2, R99, UR6, -R0.reuse ;  /* 0x0000000663027c23 */ /* 0x102fe20008010800 */
[----:B--2---:R-:W-:Y:S01]  /*6ae0*/  F2FP.F16.F32.PACK_AB R13, R166, R165 ;  /* 0x000000a5a60d723e */ /* 0x004fe200000000ff */
[----:B------:R-:W-:Y:S04]  /*6af0*/  HMMA.16816.F32 R96, R8, R44, R48 ;  /* 0x0000002c0860723c */ /* 0x000fe80000001830 */
[----:B------:R1:W-:Y:S02]  /*6b00*/  MUFU.EX2 R164, R2 ;  /* 0x0000000200a47308 */ /* 0x0003e40000000800 */
[----:B-1----:R-:W-:-:S06]  /*6b10*/  FFMA.FTZ R2, R152, UR6, -R0 ;  /* 0x0000000698027c23 */ /* 0x002fcc0008010800 */
        /* <DEDUP_REMOVED lines=10> */
[----:B------:R1:W4:Y:S01]  /*6bc0*/  MUFU.EX2 R161, R2 ;  /* 0x0000000200a17308 */ /* 0x0003220000000800 */
[C---:B------:R-:W-:Y:S01]  /*6bd0*/  HMMA.16816.F32 R92, R12.reuse, R36, R84 ;  /* 0x000000240c5c723c */ /* 0x040fe20000001854 */
[----:B------:R-:W-:Y:S05]  /*6be0*/  LDSM.16.MT88.4 R84, [R181+0x7800] ;  /* 0x00780000b554783b */ /* 0x000fea0000004200 */
[C---:B------:R-:W-:Y:S06]  /*6bf0*/  HMMA.16816.F32 R40, R12.reuse, R42, R108 ;  /* 0x0000002a0c28723c */ /* 0x040fec000000186c */
[----:B------:R-:W-:Y:S01]  /*6c00*/  HMMA.16816.F32 R36, R12, R38, R124 ;  /* 0x000000260c24723c */ /* 0x000fe2000000187c */
[----:B-1----:R-:W-:Y:S01]  /*6c10*/  FFMA.FTZ R2, R130, UR6, -R5 ;  /* 0x0000000682027c23 */ /* 0x002fe20008010805 */
[----:B----4-:R-:W-:-:S04]  /*6c20*/  F2FP.F16.F32.PACK_AB R8, R161, R162 ;  /* 0x000000a2a108723e */ /* 0x010fc800000000ff */
[C---:B------:R-:W-:Y:S01]  /*6c30*/  HMMA.16816.F32 R32, R12.reuse, R34, R120 ;  /* 0x000000220c20723c */ /* 0x040fe20000001878 */
[----:B------:R1:W-:Y:S05]  /*6c40*/  MUFU.EX2 R160, R2 ;  /* 0x0000000200a07308 */ /* 0x0003ea0000000800 */
[----:B------:R-:W-:Y:S01]  /*6c50*/  HMMA.16816.F32 R44, R12, R46, R116 ;  /* 0x0000002e0c2c723c */ /* 0x000fe20000001874 */
[----:B------:R-:W-:Y:S06]  /*6c60*/  LDSM.16.MT88.4 R116, [R182+0x7800] ;  /* 0x00780000b674783b */ /* 0x000fec0000004200 */
[----:B------:R-:W-:-:S02]  /*6c70*/  F2FP.F16.F32.PACK_AB R12, R221, R226 ;  /* 0x000000e2dd0c723e */ /* 0x000fc400000000ff */
[----:B------:R-:W-:Y:S01]  /*6c80*/  F2FP.F16.F32.PACK_AB R14, R223, R220 ;  /* 0x000000dcdf0e723e */ /* 0x000fe200000000ff */
[----:B-1----:R-:W-:-:S04]  /*6c90*/  FFMA.FTZ R2, R131, UR6, -R5 ;  /* 0x0000000683027c23 */ /* 0x002fc80008010805 */
[----:B------:R1:W4:Y:S02]  /*6ca0*/  MUFU.EX2 R159, R2 ;  /* 0x00000002009f7308 */ /* 0x0003240000000800 */
[----:B-1----:R-:W-:Y:S01]  /*6cb0*/  FFMA.FTZ R2, R133, UR6, -R3 ;  /* 0x0000000685027c23 */ /* 0x002fe20008010803 */
[----:B----4-:R-:W-:-:S05]  /*6cc0*/  F2FP.F16.F32.PACK_AB R10, R159, R160 ;  /* 0x000000a09f0a723e */ /* 0x010fca00000000ff */
[----:B------:R1:W-:Y:S02]  /*6cd0*/  MUFU.EX2 R158, R2 ;  /* 0x00000002009e7308 */ /* 0x0003e40000000800 */
[----:B-1----:R-:W-:Y:S01]  /*6ce0*/  FFMA.FTZ R2, R132, UR6, -R3 ;  /* 0x0000000684027c23 */ /* 0x002fe20008010803 */
[----:B------:R-:W-:-:S05]  /*6cf0*/  F2FP.F16.F32.PACK_AB R132, R217, R225 ;  /* 0x000000e1d984723e */ /* 0x000fca00000000ff */
[----:B------:R1:W4:Y:S02]  /*6d00*/  MUFU.EX2 R157, R2 ;  /* 0x00000002009d7308 */ /* 0x0003240000000800 */
[----:B-1----:R-:W-:Y:S01]  /*6d10*/  FFMA.FTZ R2, R134, UR6, -R3 ;  /* 0x0000000686027c23 */ /* 0x002fe20008010803 */
[----:B----4-:R-:W-:Y:S02]  /*6d20*/  F2FP.F16.F32.PACK_AB R9, R157, R158 ;  /* 0x0000009e9d09723e */ /* 0x010fe400000000ff */
[----:B------:R-:W-:-:S03]  /*6d30*/  F2FP.F16.F32.PACK_AB R134, R245, R212 ;  /* 0x000000d4f586723e */ /* 0x000fc600000000ff */
[----:B------:R1:W-:Y:S02]  /*6d40*/  MUFU.EX2 R156, R2 ;  /* 0x00000002009c7308 */ /* 0x0003e40000000800 */
[----:B-1----:R-:W-:-:S06]  /*6d50*/  FFMA.FTZ R2, R135, UR6, -R3 ;  /* 0x0000000687027c23 */ /* 0x002fcc0008010803 */
[----:B------:R1:W4:Y:S02]  /*6d60*/  MUFU.EX2 R155, R2 ;  /* 0x00000002009b7308 */ /* 0x0003240000000800 */
[----:B-1----:R-:W-:Y:S01]  /*6d70*/  FFMA.FTZ R2, R143, UR6, -R0 ;  /* 0x000000068f027c23 */ /* 0x002fe20008010800 */
[----:B----4-:R-:W-:-:S05]  /*6d80*/  F2FP.F16.F32.PACK_AB R11, R155, R156 ;  /* 0x0000009c9b0b723e */ /* 0x010fca00000000ff */
[----:B------:R1:W-:Y:S02]  /*6d90*/  MUFU.EX2 R154, R2 ;  /* 0x00000002009a7308 */ /* 0x0003e40000000800 */
[C---:B---3--:R-:W-:Y:S06]  /*6da0*/  HMMA.16816.F32 R76, R8.reuse, R20, R112 ;  /* 0x00000014084c723c */ /* 0x048fec0000001870 */
[C---:B------:R-:W-:Y:S06]  /*6db0*/  HMMA.16816.F32 R104, R8.reuse, R16, R104 ;  /* 0x000000100868723c */ /* 0x040fec0000001868 */
[C---:B--2---:R-:W-:Y:S01]  /*6dc0*/  HMMA.16816.F32 R112, R8.reuse, R24, R100 ;  /* 0x000000180870723c */ /* 0x044fe20000001864 */
[--C-:B-1----:R-:W-:Y:S01]  /*6dd0*/  FFMA.FTZ R2, R146, UR6, -R0.reuse ;  /* 0x0000000692027c23 */ /* 0x102fe20008010800 */
[----:B------:R-:W-:Y:S03]  /*6de0*/  LDSM.16.MT88.4 R100, [R184+0x7800] ;  /* 0x00780000b864783b */ /* 0x000fe60000004200 */
        /* <DEDUP_REMOVED lines=11> */
[----:B-1----:R-:W-:-:S04]  /*6ea0*/  FFMA.FTZ R2, R147, UR6, -R0 ;  /* 0x0000000693027c23 */ /* 0x002fc80008010800 */
        /* <DEDUP_REMOVED lines=35> */
[--C-:B--2---:R-:W-:Y:S01]  /*70e0*/  FFMA.FTZ R2, R151, UR6, -R0.reuse ;  /* 0x0000000697027c23 */ /* 0x104fe20008010800 */
[----:B------:R-:W-:-:S06]  /*70f0*/  FFMA.FTZ R0, R153, UR6, -R0 ;  /* 0x0000000699007c23 */ /* 0x000fcc0008010800 */
[----:B------:R2:W-:Y:S01]  /*7100*/  MUFU.EX2 R9, R2 ;  /* 0x0000000200097308 */ /* 0x0005e20000000800 */
[----:B---3--:R-:W-:Y:S01]  /*7110*/  FADD.FTZ R3, R224, R218 ;  /* 0x000000dae0037221 */ /* 0x008fe20000010000 */
[----:B----4-:R-:W-:-:S06]  /*7120*/  F2FP.F16.F32.PACK_AB R139, R248, R10 ;  /* 0x0000000af88b723e */ /* 0x010fcc00000000ff */
[----:B------:R3:W4:Y:S01]  /*7130*/  MUFU.EX2 R246, R0 ;  /* 0x0000000000f67308 */ /* 0x0007220000000800 */
[----:B------:R-:W-:Y:S01]  /*7140*/  FADD.FTZ R3, R219, R3 ;  /* 0x00000003db037221 */ /* 0x000fe20000010000 */
[----:B-1----:R-:W-:Y:S03]  /*7150*/  HMMA.16816.F32 R128, R136, R4, R128 ;  /* 0x000000048880723c */ /* 0x002fe60000001880 */
[----:B------:R-:W-:Y:S01]  /*7160*/  FADD.FTZ R3, R222, R3 ;  /* 0x00000003de037221 */ /* 0x000fe20000010000 */
[----:B--2---:R-:W-:-:S03]  /*7170*/  FADD.FTZ R2, R169, R167 ;  /* 0x000000a7a9027221 */ /* 0x004fc60000010000 */
[----:B------:R-:W-:Y:S01]  /*7180*/  FADD.FTZ R3, R230, R3 ;  /* 0x00000003e6037221 */ /* 0x000fe20000010000 */
[C---:B------:R-:W-:Y:S01]  /*7190*/  HMMA.16816.F32 R96, R136.reuse, R100, R104 ;  /* 0x000000648860723c */ /* 0x040fe20000001868 */
[----:B------:R-:W-:Y:S02]  /*71a0*/  FADD.FTZ R2, R168, R2 ;  /* 0x00000002a8027221 */ /* 0x000fe40000010000 */
[----:B------:R-:W-:Y:S01]  /*71b0*/  FADD.FTZ R3, R231, R3 ;  /* 0x00000003e7037221 */ /* 0x000fe20000010000 */
[----:B---3--:R-:W-:Y:S01]  /*71c0*/  FADD.FTZ R0, R215, R213 ;  /* 0x000000d5d7007221 */ /* 0x008fe20000010000 */
[----:B----4-:R-:W-:Y:S01]  /*71d0*/  F2FP.F16.F32.PACK_AB R135, R246, R9 ;  /* 0x00000009f687723e */ /* 0x010fe200000000ff */
[----:B------:R-:W-:Y:S01]  /*71e0*/  FADD.FTZ R2, R174, R2 ;  /* 0x00000002ae027221 */ /* 0x000fe20000010000 */
[----:B------:R-:W-:Y:S01]  /*71f0*/  HMMA.16816.F32 R76, R136, R84, R76 ;  /* 0x00000054884c723c */ /* 0x000fe2000000184c */
[----:B------:R-:W-:Y:S02]  /*7200*/  FADD.FTZ R0, R214, R0 ;  /* 0x00000000d6007221 */ /* 0x000fe40000010000 */
[----:B------:R-:W-:-:S02]  /*7210*/  FADD.FTZ R2, R165, R2 ;  /* 0x00000002a5027221 */ /* 0x000fc40000010000 */
[----:B------:R-:W-:Y:S01]  /*7220*/  FADD.FTZ R0, R216, R0 ;  /* 0x00000000d8007221 */ /* 0x000fe20000010000 */
[----:B------:R-:W-:Y:S01]  /*7230*/  HMMA.16816.F32 R124, R132, R4, R124 ;  /* 0x00000004847c723c */ /* 0x000fe2000000187c */
[----:B------:R-:W-:Y:S02]  /*7240*/  FADD.FTZ R2, R166, R2 ;  /* 0x00000002a6027221 */ /* 0x000fe40000010000 */
[----:B------:R-:W-:-:S03]  /*7250*/  FADD.FTZ R0, R175, R0 ;  /* 0x00000000af007221 */ /* 0x000fc60000010000 */
[C---:B------:R-:W-:Y:S01]  /*7260*/  HMMA.16816.F32 R88, R136.reuse, R86, R88 ;  /* 0x000000568858723c */ /* 0x040fe20000001858 */
        /* <DEDUP_REMOVED lines=46> */
[----:B------:R-:W-:Y:S01]  /*7550*/  HMMA.16816.F32 R80, R132, R84, R48 ;  /* 0x000000548450723c */ /* 0x000fe20000001830 */
[----:B------:R-:W-:-:S05]  /*7560*/  FADD.FTZ R248, R248, R0 ;  /* 0x00000000f8f87221 */ /* 0x000fca0000010000 */
[C---:B------:R-:W-:Y:S06]  /*7570*/  HMMA.16816.F32 R92, R132.reuse, R100, R92 ;  /* 0x00000064845c723c */ /* 0x040fec000000185c */
        /* <DEDUP_REMOVED lines=9> */
[----:B------:R-:W-:Y:S01]  /*7610*/  VIADD R205, R227, 0xfffffffe ;  /* 0xfffffffee3cd7836 */ /* 0x000fe20000000000 */
[----:B------:R-:W-:Y:S01]  /*7620*/  ISETP.GE.AND P0, PT, R250, UR4, PT ;  /* 0x00000004fa007c0c */ /* 0x000fe2000bf06270 */
[----:B------:R-:W-:-:S04]  /*7630*/  DEPBAR.LE SB0, 0x0 ;  /* 0x000080000000791a */ /* 0x000fc80000000000 */
[----:B------:R-:W-:Y:S01]  /*7640*/  SHF.R.S32.HI R6, RZ, 0x1f, R205 ;  /* 0x0000001fff067819 */ /* 0x000fe200000114cd */
[----:B------:R-:W-:Y:S01]  /*7650*/  IMAD R0, R244, R205, RZ ;  /* 0x000000cdf4007224 */ /* 0x000fe200078e02ff */
[----:B------:R-:W-:Y:S01]  /*7660*/  BAR.SYNC.DEFER_BLOCKING 0x0 ;  /* 0x0000000000007b1d */ /* 0x000fe20000010000 */
[----:B------:R-:W-:Y:S01]  /*7670*/  IMAD.WIDE.U32 R4, R208, 0x20, RZ ;  /* 0x00000020d0047825 */ /* 0x000fe200078e00ff */
[----:B------:R-:W-:-:S03]  /*7680*/  P2R R226, PR, RZ, 0x1 ;  /* 0x00000001ffe27803 */ /* 0x000fc60000000000 */
[----:B------:R-:W-:-:S03]  /*7690*/  IMAD.WIDE.U32 R2, R205, R243, R236 ;  /* 0x000000f3cd027225 */ /* 0x000fc600078e00ec */
[----:B------:R-:W1:Y:S01]  /*76a0*/  @!P0 LDC.64 R10, c[0x0][0x220] ;  /* 0x00008800ff0a8b82 */ /* 0x000e620000000a00 */
[----:B------:R-:W-:Y:S01]  /*76b0*/  IMAD R0, R6, R243, R0 ;  /* 0x000000f306007224 */ /* 0x000fe200078e0200 */
[----:B------:R-:W-:Y:S01]  /*76c0*/  @!P0 IADD3 R4, P1, R2, R4, RZ ;  /* 0x0000000402048210 */ /* 0x000fe20007f3e0ff */
[----:B------:R-:W-:Y:S02]  /*76d0*/  IMAD.SHL.U32 R6, R209, 0x20, RZ ;  /* 0x00000020d1067824 */ /* 0x000fe400078e00ff */
[----:B------:R-:W-:-:S03]  /*76e0*/  IMAD.IADD R3, R3, 0x1, R0 ;  /* 0x0000000103037824 */ /* 0x000fc600078e0200 */
[----:B------:R-:W2:Y:S01]  /*76f0*/  @!P0 LDC.64 R8, c[0x0][0x220] ;  /* 0x00008800ff088b82 */ /* 0x000ea20000000a00 */
[----:B------:R-:W-:Y:S02]  /*7700*/  @!P0 IADD3 R0, P3, R242, R2, RZ ;  /* 0x00000002f2008210 */ /* 0x000fe40007f7e0ff */
[----:B------:R-:W-:-:S03]  /*7710*/  @!P0 IADD3.X R7, R3, R5, R6, P1, !PT ;  /* 0x0000000503078210 */ /* 0x000fc60000ffe406 */
[----:B------:R-:W-:Y:S02]  /*7720*/  @!P0 IMAD.X R5, R241, 0x1, R3, P3 ;  /* 0x00000001f1058824 */ /* 0x000fe400018e0603 */
[----:B------:R-:W3:Y:S01]  /*7730*/  @!P0 LDC.64 R12, c[0x0][0x220] ;  /* 0x00008800ff0c8b82 */ /* 0x000ee20000000a00 */
[----:B------:R-:W-:Y:S07]  /*7740*/  @P0 STS.128 [R203+0x6000], RZ ;  /* 0x006000ffcb000388 */ /* 0x000fee0000000c00 */
[----:B------:R-:W4:Y:S01]  /*7750*/  @!P0 LDC.64 R14, c[0x0][0x220] ;  /* 0x00008800ff0e8b82 */ /* 0x000f220000000a00 */
[----:B-1----:R-:W-:-:S04]  /*7760*/  @!P0 LEA R10, P4, R2, R10, 0x1 ;  /* 0x0000000a020a8211 */ /* 0x002fc800078808ff */
[--C-:B------:R-:W-:Y:S01]  /*7770*/  @!P0 LEA.HI.X R11, R2, R11, R3.reuse, 0x1, P4 ;  /* 0x0000000b020b8211 */ /* 0x100fe200020f0c03 */
[----:B------:R-:W-:Y:S01]  /*7780*/  @!P0 IMAD.WIDE.U32 R2, R208, 0x30, R2 ;  /* 0x00000030d0028825 */ /* 0x000fe200078e0002 */
[----:B--2---:R-:W-:-:S03]  /*7790*/  @!P0 LEA R8, P2, R0, R8, 0x1 ;  /* 0x0000000800088211 */ /* 0x004fc600078408ff */
[----:B------:R-:W-:Y:S01]  /*77a0*/  @!PT LDS RZ, [RZ] ;  /* 0x00000000fffff984 */ /* 0x000fe20000000800 */
[----:B------:R-:W-:Y:S01]  /*77b0*/  @!PT LDS RZ, [RZ] ;  /* 0x00000000fffff984 */ /* 0x000fe20000000800 */
[----:B------:R-:W-:Y:S01]  /*77c0*/  @!PT LDS RZ, [RZ] ;  /* 0x00000000fffff984 */ /* 0x000fe20000000800 */
[----:B------:R-:W-:Y:S01]  /*77d0*/  @!P0 LDGSTS.E.BYPASS.LTC128B.128 [R203+0x6000], desc[UR10][R10.64] ;  /* 0x060000000acb8fae */ /* 0x000fe2000b901d4a */
[----:B------:R-:W-:Y:S01]  /*77e0*/  @!P0 LEA.HI.X R9, R0, R9, R5, 0x1, P2 ;  /* 0x0000000900098211 */ /* 0x000fe200010f0c05 */
[----:B------:R-:W-:Y:S02]  /*77f0*/  @!P0 IMAD R0, R209, 0x30, RZ ;  /* 0x00000030d1008824 */ /* 0x000fe400078e02ff */
[----:B------:R-:W-:Y:S01]  /*7800*/  @P0 STS.128 [R203+0x6800], RZ ;  /* 0x006800ffcb000388 */ /* 0x000fe20000000c00 */
[----:B---3--:R-:W-:Y:S01]  /*7810*/  @!P0 LEA R6, P1, R4, R12, 0x1 ;  /* 0x0000000c04068211 */ /* 0x008fe200078208ff */
[----:B------:R-:W-:Y:S02]  /*7820*/  @!P0 IMAD.IADD R0, R0, 0x1, R3 ;  /* 0x0000000100008824 */ /* 0x000fe400078e0203 */
[----:B------:R-:W-:Y:S01]  /*7830*/  @!PT LDS RZ, [RZ] ;  /* 0x00000000fffff984 */ /* 0x000fe20000000800 */
[----:B------:R-:W-:Y:S01]  /*7840*/  @!PT LDS RZ, [RZ] ;  /* 0x00000000fffff984 */ /* 0x000fe20000000800 */
[----:B------:R-:W-:Y:S01]  /*7850*/  @!PT LDS RZ, [RZ] ;  /* 0x00000000fffff984 */ /* 0x000fe20000000800 */
[----:B------:R1:W-:Y:S01]  /*7860*/  @!P0 LDGSTS.E.BYPASS.LTC128B.128 [R203+0x6800], desc[UR10][R8.64] ;  /* 0x0680000008cb8fae */ /* 0x0003e2000b901d4a */
[----:B------:R-:W-:-:S03]  /*7870*/  @!P0 LEA.HI.X R7, R4, R13, R7, 0x1, P1 ;  /* 0x0000000d04078211 */ /* 0x000fc600008f0c07 */
[----:B------:R-:W-:Y:S01]  /*7880*/  @P0 STS.128 [R203+0x7000], RZ ;  /* 0x007000ffcb000388 */ /* 0x000fe20000000c00 */
[----:B----4-:R-:W-:-:S03]  /*7890*/  @!P0 LEA R4, P1, R2, R14, 0x1 ;  /* 0x0000000e02048211 */ /* 0x010fc600078208ff */
        /* <DEDUP_REMOVED lines=10> */
[----:B------:R-:W-:Y:S04]  /*7940*/  LDSM.16.M88.4 R12, [R187] ;  /* 0x00000000bb0c783b */ /* 0x000fe80000000200 */
[----:B------:R-:W3:Y:S04]  /*7950*/  LDSM.16.M88.4 R16, [R180+0x4000] ;  /* 0x00400000b410783b */ /* 0x000ee80000000200 */
[----:B-1----:R-:W1:Y:S04]  /*7960*/  LDSM.16.M88.4 R8, [R187+0x2000] ;  /* 0x00200000bb08783b */ /* 0x002e680000000200 */
[----:B------:R-:W-:Y:S04]  /*7970*/  LDSM.16.M88.4 R32, [R190] ;  /* 0x00000000be20783b */ /* 0x000fe80000000200 */
[----:B------:R-:W4:Y:S04]  /*7980*/  LDSM.16.M88.4 R36, [R186+0x4000] ;  /* 0x00400000ba24783b */ /* 0x000f280000000200 */
[----:B------:R-:W-:Y:S04]  /*7990*/  LDSM.16.M88.4 R40, [R191] ;  /* 0x00000000bf28783b */ /* 0x000fe80000000200 */
[----:B--2---:R-:W2:Y:S04]  /*79a0*/  LDSM.16.M88.4 R4, [R190+0x2000] ;  /* 0x00200000be04783b */ /* 0x004ea80000000200 */
[----:B------:R-:W5:Y:S04]  /*79b0*/  LDSM.16.M88.4 R28, [R188] ;  /* 0x00000000bc1c783b */ /* 0x000f680000000200 */
[----:B------:R-:W5:Y:S04]  /*79c0*/  LDSM.16.M88.4 R44, [R180+0x4800] ;  /* 0x00480000b42c783b */ /* 0x000f680000000200 */
[----:B------:R-:W5:Y:S04]  /*79d0*/  LDSM.16.M88.4 R24, [R188+0x2000] ;  /* 0x00200000bc18783b */ /* 0x000f680000000200 */
[----:B------:R-:W5:Y:S01]  /*79e0*/  LDSM.16.M88.4 R56, [R186+0x4800] ;  /* 0x00480000ba38783b */ /* 0x000f620000000200 */
[-C--:B---3--:R-:W-:Y:S03]  /*79f0*/  HMMA.16816.F32 R20, R12, R16.reuse, RZ ;  /* 0x000000100c14723c */ /* 0x088fe600000018ff */
[----:B------:R-:W-:Y:S04]  /*7a00*/  LDSM.16.M88.4 R48, [R185] ;  /* 0x00000000b930783b */ /* 0x000fe80000000200 */
[----:B------:R-:W0:Y:S01]  /*7a10*/  LDGDEPBAR ;  /* 0x00000000000079af */ /* 0x000e220000000000 */
[C---:B-1----:R-:W-:Y:S06]  /*7a20*/  HMMA.16816.F32 R64, R8.reuse, R16, RZ ;  /* 0x000000100840723c */ /* 0x042fec00000018ff */
[-C--:B------:R-:W-:Y:S06]  /*7a30*/  HMMA.16816.F32 R60, R8, R18.reuse, RZ ;  /* 0x00000012083c723c */ /* 0x080fec00000018ff */
[----:B------:R-:W-:Y:S06]  /*7a40*/  HMMA.16816.F32 R52, R12, R18, RZ ;  /* 0x000000120c34723c */ /* 0x000fec00000018ff */
[-C--:B----4-:R-:W-:Y:S01]  /*7a50*/  HMMA.16816.F32 R16, R32, R36.reuse, R20 ;  /* 0x000000242010723c */ /* 0x090fe20000001814 */
[----:B------:R-:W-:Y:S05]  /*7a60*/  LDSM.16.M88.4 R20, [R189] ;  /* 0x00000000bd14783b */ /* 0x000fea0000000200 */
[C---:B--2---:R-:W-:Y:S06]  /*7a70*/  HMMA.16816.F32 R144, R4.reuse, R36, R64 ;  /* 0x000000240490723c */ /* 0x044fec0000001840 */
[-C--:B------:R-:W-:Y:S06]  /*7a80*/  HMMA.16816.F32 R148, R4, R38.reuse, R60 ;  /* 0x000000260494723c */ /* 0x080fec000000183c */
[----:B------:R-:W-:Y:S01]  /*7a90*/  HMMA.16816.F32 R152, R32, R38, R52 ;  /* 0x000000262098723c */ /* 0x000fe20000001834 */
[----:B------:R-:W-:Y:S05]  /*7aa0*/  LDSM.16.M88.4 R52, [R194] ;  /* 0x00000000c234783b */ /* 0x000fea0000000200 */
[----:B-----5:R-:W-:Y:S01]  /*7ab0*/  HMMA.16816.F32 R64, R28, R40, R16 ;  /* 0x000000281c40723c */ /* 0x020fe20000001810 */
[----:B------:R-:W1:Y:S05]  /*7ac0*/  LDSM.16.M88.4 R16, [R189+0x2000] ;  /* 0x00200000bd10783b */ /* 0x000e6a0000000200 */
[-C--:B------:R-:W-:Y:S06]  /*7ad0*/  HMMA.16816.F32 R60, R8, R44.reuse, RZ ;  /* 0x0000002c083c723c */ /* 0x080fec00000018ff */
[----:B------:R-:W-:Y:S06]  /*7ae0*/  HMMA.16816.F32 R140, R12, R44, RZ ;  /* 0x0000002c0c8c723c */ /* 0x000fec00000018ff */
[C---:B------:R-:W-:Y:S06]  /*7af0*/  HMMA.16816.F32 R36, R24.reuse, R40, R144 ;  /* 0x000000281824723c */ /* 0x040fec0000001890 */
[-C--:B------:R-:W-:Y:S06]  /*7b00*/  HMMA.16816.F32 R164, R24, R42.reuse, R148 ;  /* 0x0000002a18a4723c */ /* 0x080fec0000001894 */
[----:B------:R-:W-:Y:S06]  /*7b10*/  HMMA.16816.F32 R152, R28, R42, R152 ;  /* 0x0000002a1c98723c */ /* 0x000fec0000001898 */
[----:B------:R-:W-:Y:S06]  /*7b20*/  HMMA.16816.F32 R40, R8, R46, RZ ;  /* 0x0000002e0828723c */ /* 0x000fec00000018ff */
[-C--:B------:R-:W-:Y:S06]  /*7b30*/  HMMA.16816.F32 R60, R4, R56.reuse, R60 ;  /* 0x00000038043c723c */ /* 0x080fec000000183c */
[----:B------:R-:W-:Y:S06]  /*7b40*/  HMMA.16816.F32 R140, R32, R56, R140 ;  /* 0x00000038208c723c */ /* 0x000fec000000188c */
[----:B------:R-:W-:Y:S01]  /*7b50*/  HMMA.16816.F32 R144, R12, R46, RZ ;  /* 0x0000002e0c90723c */ /* 0x000fe200000018ff */
[----:B------:R-:W-:Y:S05]  /*7b60*/  LDSM.16.M88.4 R44, [R185+0x800] ;  /* 0x00080000b92c783b */ /* 0x000fea0000000200 */
[----:B-1----:R-:W-:Y:S01]  /*7b70*/  HMMA.16816.F32 R156, R16, R48, R36 ;  /* 0x00000030109c723c */ /* 0x002fe20000001824 */
[----:B------:R-:W1:Y:S05]  /*7b80*/  LDSM.16.M88.4 R36, [R180+0x5000] ;  /* 0x00500000b424783b */ /* 0x000e6a0000000200 */
[----:B------:R-:W-:Y:S01]  /*7b90*/  HMMA.16816.F32 R172, R4, R58, R40 ;  /* 0x0000003a04ac723c */ /* 0x000fe20000001828 */
[----:B------:R-:W2:Y:S05]  /*7ba0*/  LDSM.16.M88.4 R40, [R180+0x5800] ;  /* 0x00580000b428783b */ /* 0x000eaa0000000200 */
[----:B------:R-:W-:Y:S06]  /*7bb0*/  HMMA.16816.F32 R160, R20, R48, R64 ;  /* 0x0000003014a0723c */ /* 0x000fec0000001840 */
[----:B------:R-:W-:Y:S06]  /*7bc0*/  HMMA.16816.F32 R64, R24, R52, R60 ;  /* 0x000000341840723c */ /* 0x000fec000000183c */
[----:B------:R-:W-:Y:S01]  /*7bd0*/  HMMA.16816.F32 R60, R20, R50, R152 ;  /* 0x00000032143c723c */ /* 0x000fe20000001898 */
[----:B------:R-:W-:Y:S01]  /*7be0*/  FMUL.FTZ R156, R156, UR8 ;  /* 0x000000089c9c7c20 */ /* 0x000fe20008410000 */
[----:B------:R-:W-:Y:S01]  /*7bf0*/  FMUL.FTZ R157, R157, UR8 ;  /* 0x000000089d9d7c20 */ /* 0x000fe20008410000 */
[----:B------:R-:W-:Y:S01]  /*7c00*/  FMUL.FTZ R158, R158, UR8 ;  /* 0x000000089e9e7c20 */ /* 0x000fe20008410000 */
[----:B------:R-:W-:Y:S01]  /*7c10*/  FMUL.FTZ R159, R159, UR8 ;  /* 0x000000089f9f7c20 */ /* 0x000fe20008410000 */
[----:B------:R-:W-:Y:S01]  /*7c20*/  MUFU.TANH R74, R156 ;  /* 0x0000009c004a7308 */ /* 0x000fe20000002400 */
[----:B------:R-:W-:Y:S06]  /*7c30*/  HMMA.16816.F32 R148, R28, R52, R140 ;  /* 0x000000341c94723c */ /* 0x000fec000000188c */
[----:B------:R-:W-:Y:S01]  /*7c40*/  HMMA.16816.F32 R140, R32, R58, R144 ;  /* 0x0000003a208c723c */ /* 0x000fe20000001890 */
[----:B------:R-:W-:Y:S01]  /*7c50*/  MUFU.TANH R218, R157 ;  /* 0x0000009d00da7308 */ /* 0x000fe20000002400 */
[----:B------:R-:W-:Y:S01]  /*7c60*/  FMUL.FTZ R160, R160, UR8 ;  /* 0x00000008a0a07c20 */ /* 0x000fe20008410000 */
[----:B------:R-:W-:Y:S01]  /*7c70*/  FMUL.FTZ R161, R161, UR8 ;  /* 0x00000008a1a17c20 */ /* 0x000fe20008410000 */
[----:B------:R-:W-:Y:S01]  /*7c80*/  FMUL.FTZ R162, R162, UR8 ;  /* 0x00000008a2a27c20 */ /* 0x000fe20008410000 */
[----:B------:R-:W-:Y:S01]  /*7c90*/  FMUL.FTZ R163, R163, UR8 ;  /* 0x00000008a3a37c20 */ /* 0x000fe20008410000 */
[----:B------:R-:W-:Y:S01]  /*7ca0*/  HMMA.16816.F32 R56, R16, R50, R164 ;  /* 0x000000321038723c */ /* 0x000fe200000018a4 */
[----:B------:R-:W3:Y:S02]  /*7cb0*/  LDSM.16.M88.4 R48, [R186+0x5000] ;  /* 0x00500000ba30783b */ /* 0x000ee40000000200 */
[----:B------:R-:W-:Y:S03]  /*7cc0*/  MUFU.TANH R69, R158 ;  /* 0x0000009e00457308 */ /* 0x000fe60000002400 */
[----:B------:R-:W-:Y:S01]  /*7cd0*/  FMUL.FTZ R60, R60, UR8 ;  /* 0x000000083c3c7c20 */ /* 0x000fe20008410000 */
[----:B------:R-:W-:Y:S01]  /*7ce0*/  FMUL.FTZ R61, R61, UR8 ;  /* 0x000000083d3d7c20 */ /* 0x000fe20008410000 */
[----:B------:R-:W-:Y:S01]  /*7cf0*/  FMUL.FTZ R62, R62, UR8 ;  /* 0x000000083e3e7c20 */ /* 0x000fe20008410000 */
[----:B------:R-:W-:Y:S01]  /*7d00*/  FMUL.FTZ R63, R63, UR8 ;  /* 0x000000083f3f7c20 */ /* 0x000fe20008410000 */
[C---:B-1----:R-:W-:Y:S01]  /*7d10*/  HMMA.16816.F32 R144, R8.reuse, R36, RZ ;  /* 0x000000240890723c */ /* 0x042fe200000018ff */
[----:B------:R-:W-:Y:S05]  /*7d20*/  MUFU.TANH R213, R60 ;  /* 0x0000003c00d57308 */ /* 0x000fea0000002400 */
[C---:B--2---:R-:W-:Y:S03]  /*7d30*/  HMMA.16816.F32 R164, R8.reuse, R40, RZ ;  /* 0x0000002808a4723c */ /* 0x044fe600000018ff */
[----:B------:R-:W-:Y:S03]  /*7d40*/  MUFU.TANH R221, R61 ;  /* 0x0000003d00dd7308 */ /* 0x000fe60000002400 */
[----:B------:R-:W-:Y:S02]  /*7d50*/  HMMA.16816.F32 R168, R8, R42, RZ ;  /* 0x0000002a08a8723c */ /* 0x000fe400000018ff */
[----:B------:R-:W-:Y:S01]  /*7d60*/  FMUL.FTZ R56, R56, UR8 ;  /* 0x0000000838387c20 */ /* 0x000fe20008410000 */
[----:B------:R-:W-:Y:S01]  /*7d70*/  FMUL.FTZ R57, R57, UR8 ;  /* 0x0000000839397c20 */ /* 0x000fe20008410000 */
[----:B------:R-:W-:Y:S01]  /*7d80*/  FMUL.FTZ R58, R58, UR8 ;  /* 0x000000083a3a7c20 */ /* 0x000fe20008410000 */
[----:B------:R-:W-:Y:S01]  /*7d90*/  MUFU.TANH R211, R62 ;  /* 0x0000003e00d37308 */ /* 0x000fe20000002400 */
[----:B------:R-:W-:Y:S01]  /*7da0*/  FMUL.FTZ R59, R59, UR8 ;  /* 0x000000083b3b7c20 */ /* 0x000fe20008410000 */
[----:B------:R-:W-:Y:S06]  /*7db0*/  HMMA.16816.F32 R152, R16, R44, R64 ;  /* 0x0000002c1098723c */ /* 0x000fec0000001840 */
[----:B------:R1:W-:Y:S01]  /*7dc0*/  MUFU.TANH R219, R63 ;  /* 0x0000003f00db7308 */ /* 0x0003e20000002400 */
[C---:B------:R-:W-:Y:S06]  /*7dd0*/  HMMA.16816.F32 R176, R12.reuse, R38, RZ ;  /* 0x000000260cb0723c */ /* 0x040fec00000018ff */
[----:B------:R-:W-:Y:S01]  /*7de0*/  HMMA.16816.F32 R64, R12, R40, RZ ;  /* 0x000000280c40723c */ /* 0x000fe200000018ff */
[----:B------:R2:W-:Y:S05]  /*7df0*/  MUFU.TANH R75, R159 ;  /* 0x0000009f004b7308 */ /* 0x0005ea0000002400 */
[----:B------:R-:W-:Y:S03]  /*7e00*/  HMMA.16816.F32 R148, R20, R44, R148 ;  /* 0x0000002c1494723c */ /* 0x000fe60000001894 */
[----:B------:R-:W-:Y:S02]  /*7e10*/  MUFU.TANH R215, R56 ;  /* 0x0000003800d77308 */ /* 0x000fe40000002400 */
[----:B------:R-:W-:Y:S01]  /*7e20*/  FMUL.FTZ R155, R155, UR8 ;  /* 0x000000089b9b7c20 */ /* 0x000fe20008410000 */
[----:B-1----:R-:W-:Y:S01]  /*7e30*/  HMMA.16816.F32 R60, R12, R36, RZ ;  /* 0x000000240c3c723c */ /* 0x002fe200000018ff */
[----:B------:R-:W-:Y:S01]  /*7e40*/  FMUL.FTZ R154, R154, UR8 ;  /* 0x000000089a9a7c20 */ /* 0x000fe20008410000 */
[----:B------:R-:W-:Y:S01]  /*7e50*/  FMUL.FTZ R153, R153, UR8 ;  /* 0x0000000899997c20 */ /* 0x000fe20008410000 */
[----:B------:R-:W-:-:S02]  /*7e60*/  FMUL.FTZ R152, R152, UR8 ;  /* 0x0000000898987c20 */ /* 0x000fc40008410000 */
[----:B------:R-:W-:Y:S01]  /*7e70*/  MUFU.TANH R222, R57 ;  /* 0x0000003900de7308 */ /* 0x000fe20000002400 */
[----:B--2---:R-:W-:Y:S01]  /*7e80*/  HMMA.16816.F32 R156, R8, R38, RZ ;  /* 0x00000026089c723c */ /* 0x004fe200000018ff */
[----:B------:R-:W-:Y:S04]  /*7e90*/  LDSM.16.M88.4 R8, [R193] ;  /* 0x00000000c108783b */ /* 0x000fe80000000200 */
[----:B------:R-:W1:Y:S02]  /*7ea0*/  LDSM.16.M88.4 R36, [R186+0x5800] ;  /* 0x00580000ba24783b */ /* 0x000e640000000200 */
[----:B------:R-:W-:Y:S05]  /*7eb0*/  MUFU.TANH R212, R58 ;  /* 0x0000003a00d47308 */ /* 0x000fea0000002400 */
[----:B------:R-:W-:Y:S01]  /*7ec0*/  FMUL.FTZ R150, R150, UR8 ;  /* 0x0000000896967c20 */ /* 0x000fe20008410000 */
[----:B------:R-:W-:Y:S01]  /*7ed0*/  FMUL.FTZ R149, R149, UR8 ;  /* 0x0000000895957c20 */ /* 0x000fe20008410000 */
[----:B------:R-:W-:Y:S01]  /*7ee0*/  FMUL.FTZ R148, R148, UR8 ;  /* 0x0000000894947c20 */ /* 0x000fe20008410000 */
[----:B------:R2:W-:Y:S01]  /*7ef0*/  MUFU.TANH R217, R59 ;  /* 0x0000003b00d97308 */ /* 0x0005e20000002400 */
[----:B------:R-:W-:-:S07]  /*7f00*/  FMUL.FTZ R151, R151, UR8 ;  /* 0x0000000897977c20 */ /* 0x000fce0008410000 */
[----:B------:R-:W4:Y:S08]  /*7f10*/  MUFU.TANH R224, R160 ;  /* 0x000000a000e07308 */ /* 0x000f300000002400 */
[----:B------:R-:W-:Y:S01]  /*7f20*/  MUFU.TANH R225, R161 ;  /* 0x000000a100e17308 */ /* 0x000fe20000002400 */
[-C--:B--2---:R-:W-:Y:S06]  /*7f30*/  HMMA.16816.F32 R56, R28, R54.reuse, R140 ;  /* 0x000000361c38723c */ /* 0x084fec000000188c */
[----:B------:R-:W-:Y:S01]  /*7f40*/  HMMA.16816.F32 R52, R24, R54, R172 ;  /* 0x000000361834723c */ /* 0x000fe200000018ac */
[----:B------:R-:W2:Y:S05]  /*7f50*/  MUFU.TANH R68, R162 ;  /* 0x000000a200447308 */ /* 0x000eaa0000002400 */
[C---:B---3--:R-:W-:Y:S03]  /*7f60*/  HMMA.16816.F32 R140, R4.reuse, R50, R156 ;  /* 0x00000032048c723c */ /* 0x048fe6000000189c */
[----:B------:R3:W5:Y:S03]  /*7f70*/  MUFU.TANH R223, R163 ;  /* 0x000000a300df7308 */ /* 0x0007660000002400 */
[C---:B-1----:R-:W-:Y:S05]  /*7f80*/  HMMA.16816.F32 R164, R4.reuse, R36, R164 ;  /* 0x0000002404a4723c */ /* 0x042fea00000018a4 */
[----:B------:R-:W-:Y:S01]  /*7f90*/  MUFU.TANH R210, R150 ;  /* 0x0000009600d27308 */ /* 0x000fe20000002400 */
[----:B------:R-:W-:Y:S06]  /*7fa0*/  HMMA.16816.F32 R168, R4, R38, R168 ;  /* 0x0000002604a8723c */ /* 0x000fec00000018a8 */
[----:B------:R-:W-:Y:S01]  /*7fb0*/  HMMA.16816.F32 R52, R16, R46, R52 ;  /* 0x0000002e1034723c */ /* 0x000fe20000001834 */
[----:B------:R-:W-:Y:S05]  /*7fc0*/  MUFU.TANH R174, R155 ;  /* 0x0000009b00ae7308 */ /* 0x000fea0000002400 */
[----:B---3--:R-:W-:Y:S01]  /*7fd0*/  HMMA.16816.F32 R160, R12, R42, RZ ;  /* 0x0000002a0ca0723c */ /* 0x008fe200000018ff */
[----:B------:R-:W1:Y:S02]  /*7fe0*/  LDSM.16.M88.4 R40, [R185+0x1000] ;  /* 0x00100000b928783b */ /* 0x000e640000000200 */
[----:B------:R-:W-:Y:S03]  /*7ff0*/  MUFU.TANH R220, R149 ;  /* 0x0000009500dc7308 */ /* 0x000fe60000002400 */
[----:B------:R-:W-:Y:S05]  /*8000*/  HMMA.16816.F32 R12, R32, R48, R60 ;  /* 0x00000030200c723c */ /* 0x000fea000000183c */
[----:B------:R-:W-:Y:S01]  /*8010*/  MUFU.TANH R204, R153 ;  /* 0x0000009900cc7308 */ /* 0x000fe20000002400 */
[----:B------:R-:W-:Y:S06]  /*8020*/  HMMA.16816.F32 R60, R20, R46, R56 ;  /* 0x0000002e143c723c */ /* 0x000fec0000001838 */
[----:B------:R-:W-:Y:S01]  /*8030*/  HMMA.16816.F32 R56, R4, R48, R144 ;  /* 0x000000300438723c */ /* 0x000fe20000001890 */
[----:B------:R-:W-:Y:S01]  /*8040*/  FMUL.FTZ R3, R53, UR8 ;  /* 0x0000000835037c20 */ /* 0x000fe20008410000 */
[----:B------:R-:W-:Y:S04]  /*8050*/  MUFU.TANH R145, R154 ;  /* 0x0000009a00917308 */ /* 0x000fe80000002400 */
[----:B------:R-:W-:Y:S04]  /*8060*/  HMMA.16816.F32 R4, R32, R50, R176 ;  /* 0x000000322004723c */ /* 0x000fe800000018b0 */
[----:B------:R3:W-:Y:S02]  /*8070*/  MUFU.TANH R159, R3 ;  /* 0x00000003009f7308 */ /* 0x0007e40000002400 */
[----:B------:R-:W-:Y:S06]  /*8080*/  HMMA.16816.F32 R12, R28, R8, R12 ;  /* 0x000000081c0c723c */ /* 0x000fec000000180c */
[----:B------:R-:W-:Y:S01]  /*8090*/  FMUL.FTZ R0, R62, UR8 ;  /* 0x000000083e007c20 */ /* 0x000fe20008410000 */
[----:B------:R-:W-:Y:S01]  /*80a0*/  FMUL.FTZ R60, R60, UR8 ;  /* 0x000000083c3c7c20 */ /* 0x000fe20008410000 */
[----:B------:R-:W-:Y:S01]  /*80b0*/  HMMA.16816.F32 R64, R32, R36, R64 ;  /* 0x000000242040723c */ /* 0x000fe20000001840 */
[----:B------:R-:W5:Y:S01]  /*80c0*/  MUFU.TANH R216, R148 ;  /* 0x0000009400d87308 */ /* 0x000f620000002400 */
[----:B------:R-:W-:-:S04]  /*80d0*/  FMUL.FTZ R61, R61, UR8 ;  /* 0x000000083d3d7c20 */ /* 0x000fc80008410000 */
[----:B------:R-:W-:Y:S01]  /*80e0*/  HMMA.16816.F32 R56, R24, R8, R56 ;  /* 0x000000081838723c */ /* 0x000fe20000001838 */
[----:B---3--:R-:W-:Y:S02]  /*80f0*/  FMUL.FTZ R3, R54, UR8 ;  /* 0x0000000836037c20 */ /* 0x008fe40008410000 */
[----:B------:R3:W-:Y:S03]  /*8100*/  MUFU.TANH R150, R0 ;  /* 0x0000000000967308 */ /* 0x0007e60000002400 */
[----:B------:R-:W-:Y:S05]  /*8110*/  HMMA.16816.F32 R4, R28, R10, R4 ;  /* 0x0000000a1c04723c */ /* 0x000fea0000001804 */
[----:B------:R-:W-:Y:S01]  /*8120*/  MUFU.TANH R147, R3 ;  /* 0x0000000300937308 */ /* 0x000fe20000002400 */
[----:B-1----:R-:W-:Y:S01]  /*8130*/  HMMA.16816.F32 R44, R20, R40, R12 ;  /* 0x00000028142c723c */ /* 0x002fe2000000180c */
[----:B------:R-:W1:Y:S05]  /*8140*/  LDSM.16.M88.4 R12, [R192] ;  /* 0x00000000c00c783b */ /* 0x000e6a0000000200 */
[----:B------:R-:W-:Y:S01]  /*8150*/  HMMA.16816.F32 R32, R32, R38, R160 ;  /* 0x000000262020723c */ /* 0x000fe200000018a0 */
[----:B------:R-:W-:Y:S01]  /*8160*/  MUFU.TANH R173, R60 ;  /* 0x0000003c00ad7308 */ /* 0x000fe20000002400 */
[----:B---3--:R-:W-:-:S04]  /*8170*/  FMUL.FTZ R0, R63, UR8 ;  /* 0x000000083f007c20 */ /* 0x008fc80008410000 */
[----:B------:R-:W-:Y:S03]  /*8180*/  HMMA.16816.F32 R56, R16, R40, R56 ;  /* 0x000000281038723c */ /* 0x000fe60000001838 */
[----:B------:R3:W-:Y:S08]  /*8190*/  MUFU.TANH R172, R0 ;  /* 0x0000000000ac7308 */ /* 0x0007f00000002400 */
[----:B------:R-:W-:Y:S01]  /*81a0*/  MUFU.TANH R175, R61 ;  /* 0x0000003d00af7308 */ /* 0x000fe20000002400 */
[----:B------:R-:W-:Y:S01]  /*81b0*/  FMUL.FTZ R36, R46, UR8 ;  /* 0x000000082e247c20 */ /* 0x000fe20008410000 */
[----:B------:R-:W-:Y:S01]  /*81c0*/  FMUL.FTZ R9, R45, UR8 ;  /* 0x000000082d097c20 */ /* 0x000fe20008410000 */
[----:B------:R-:W-:-:S05]  /*81d0*/  FMUL.FTZ R37, R47, UR8 ;  /* 0x000000082f257c20 */ /* 0x000fca0008410000 */
[----:B------:R4:W-:Y:S01]  /*81e0*/  MUFU.TANH R149, R36 ;  /* 0x0000002400957308 */ /* 0x0009e20000002400 */
[----:B---3--:R-:W-:-:S07]  /*81f0*/  FMUL.FTZ R0, R52, UR8 ;  /* 0x0000000834007c20 */ /* 0x008fce0008410000 */
[----:B------:R3:W-:Y:S01]  /*8200*/  MUFU.TANH R157, R0 ;  /* 0x00000000009d7308 */ /* 0x0007e20000002400 */
[----:B-1----:R-:W-:Y:S07]  /*8210*/  HMMA.16816.F32 R48, R28, R14, R32 ;  /* 0x0000000e1c30723c */ /* 0x002fee0000001820 */
[----:B------:R-:W-:Y:S01]  /*8220*/  MUFU.TANH R156, R9 ;  /* 0x00000009009c7308 */ /* 0x000fe20000002400 */
[----:B----4-:R-:W-:Y:S01]  /*8230*/  FMUL.FTZ R36, R56, UR8 ;  /* 0x0000000838247c20 */ /* 0x010fe20008410000 */
[----:B------:R-:W-:Y:S06]  /*8240*/  HMMA.16816.F32 R32, R24, R12, R164 ;  /* 0x0000000c1820723c */ /* 0x000fec00000018a4 */
[----:B------:R-:W-:Y:S01]  /*8250*/  MUFU.TANH R163, R37 ;  /* 0x0000002500a37308 */ /* 0x000fe20000002400 */
[----:B---3--:R-:W-:-:S04]  /*8260*/  IMAD R0, R205, 0x40, R240 ;  /* 0x00000040cd007824 */ /* 0x008fc800078e02f0 */
[----:B------:R-:W-:-:S03]  /*8270*/  VIADD R2, R0, 0x1 ;  /* 0x0000000100027836 */ /* 0x000fc60000000000 */
[----:B------:R-:W-:Y:S02]  /*8280*/  MUFU.TANH R214, R151 ;  /* 0x0000009700d67308 */ /* 0x000fe40000002400 */
[C---:B------:R-:W-:Y:S02]  /*8290*/  ISETP.GE.AND P2, PT, R2.reuse, R201, PT ;  /* 0x000000c90200720c */ /* 0x040fe40003f46270 */
[C---:B------:R-:W-:Y:S02]  /*82a0*/  ISETP.GE.AND P1, PT, R2.reuse, R199, PT ;  /* 0x000000c70200720c */ /* 0x040fe40003f26270 */
[C---:B------:R-:W-:Y:S02]  /*82b0*/  ISETP.LT.OR P2, PT, R2.reuse, R196, P2 ;  /* 0x000000c40200720c */ /* 0x040fe40001741670 */
[C---:B------:R-:W-:Y:S01]  /*82c0*/  ISETP.GE.AND P4, PT, R2.reuse, R202, PT ;  /* 0x000000ca0200720c */ /* 0x040fe20003f86270 */
[----:B------:R-:W1:Y:S01]  /*82d0*/  MUFU.TANH R151, R152 ;  /* 0x0000009800977308 */ /* 0x000e620000002400 */
[----:B------:R-:W-:-:S02]  /*82e0*/  ISETP.GE.AND P3, PT, R2, R200, PT ;  /* 0x000000c80200720c */ /* 0x000fc40003f66270 */
[----:B------:R-:W-:Y:S02]  /*82f0*/  ISETP.LT.OR P0, PT, R2, R195, P1 ;  /* 0x000000c30200720c */ /* 0x000fe40000f01670 */
[----:B------:R-:W-:Y:S02]  /*8300*/  P2R R8, PR, RZ, 0x4 ;  /* 0x00000004ff087803 */ /* 0x000fe40000000000 */
[C---:B------:R-:W-:Y:S02]  /*8310*/  ISETP.GE.AND P2, PT, R0.reuse, R202, PT ;  /* 0x000000ca0000720c */ /* 0x040fe40003f46270 */
[----:B------:R-:W-:Y:S02]  /*8320*/  ISETP.GE.AND P1, PT, R0, R200, PT ;  /* 0x000000c80000720c */ /* 0x000fe40003f26270 */
[CC--:B------:R-:W-:Y:S02]  /*8330*/  ISETP.LT.OR P6, PT, R2.reuse, R198.reuse, P4 ;  /* 0x000000c60200720c */ /* 0x0c0fe400027c1670 */
[----:B------:R-:W-:Y:S01]  /*8340*/  ISETP.LT.OR P5, PT, R2, R197, P3 ;  /* 0x000000c50200720c */ /* 0x000fe20001fa1670 */
[----:B------:R-:W-:Y:S01]  /*8350*/  FMUL.FTZ R2, R55, UR8 ;  /* 0x0000000837027c20 */ /* 0x000fe20008410000 */
[----:B------:R-:W-:-:S02]  /*8360*/  ISETP.LT.OR P2, PT, R0, R198, P2 ;  /* 0x000000c60000720c */ /* 0x000fc40001741670 */
[----:B------:R-:W-:Y:S01]  /*8370*/  ISETP.LT.OR P1, PT, R0, R197, P1 ;  /* 0x000000c50000720c */ /* 0x000fe20000f21670 */
[----:B------:R3:W4:Y:S01]  /*8380*/  MUFU.TANH R155, R2 ;  /* 0x00000002009b7308 */ /* 0x0007220000002400 */
[----:B------:R-:W-:Y:S02]  /*8390*/  FSEL R55, R224, -INF , !P2 ;  /* 0xff800000e0377808 */ /* 0x000fe40005000000 */
[----:B--2---:R-:W-:Y:S02]  /*83a0*/  FSEL R68, R68, -INF , !P1 ;  /* 0xff80000044447808 */ /* 0x004fe40004800000 */
[C---:B------:R-:W-:Y:S02]  /*83b0*/  ISETP.GE.AND P2, PT, R0.reuse, R201, PT ;  /* 0x000000c90000720c */ /* 0x040fe40003f46270 */
[C---:B------:R-:W-:Y:S02]  /*83c0*/  ISETP.GE.AND P1, PT, R0.reuse, R199, PT ;  /* 0x000000c70000720c */ /* 0x040fe40003f26270 */
[----:B------:R-:W-:-:S02]  /*83d0*/  ISETP.LT.OR P2, PT, R0, R196, P2 ;  /* 0x000000c40000720c */ /* 0x000fc40001741670 */
[----:B------:R-:W-:Y:S02]  /*83e0*/  ISETP.LT.OR P1, PT, R0, R195, P1 ;  /* 0x000000c30000720c */ /* 0x000fe40000f21670 */
[----:B------:R-:W-:Y:S02]  /*83f0*/  FSEL R74, R74, -INF , !P2 ;  /* 0xff8000004a4a7808 */ /* 0x000fe40005000000 */
[----:B------:R-:W-:Y:S01]  /*8400*/  FSEL R144, R69, -INF , !P1 ;  /* 0xff80000045907808 */ /* 0x000fe20004800000 */
[----:B---3--:R-:W-:Y:S01]  /*8410*/  FMUL.FTZ R2, R44, UR8 ;  /* 0x000000082c027c20 */ /* 0x008fe20008410000 */
[----:B------:R-:W-:Y:S01]  /*8420*/  P2R R3, PR, RZ, 0x1 ;  /* 0x00000001ff037803 */ /* 0x000fe20000000000 */
[----:B------:R-:W-:Y:S01]  /*8430*/  HMMA.16816.F32 R44, R28, R12, R64 ;  /* 0x0000000c1c2c723c */ /* 0x000fe20000001840 */
[----:B------:R-:W-:Y:S01]  /*8440*/  FSEL R60, R225, -INF , !P6 ;  /* 0xff800000e13c7808 */ /* 0x000fe20007000000 */
[----:B------:R2:W3:Y:S01]  /*8450*/  MUFU.TANH R154, R2 ;  /* 0x00000002009a7308 */ /* 0x0004e20000002400 */
[----:B-----5:R-:W-:Y:S01]  /*8460*/  FSEL R69, R223, -INF , !P5 ;  /* 0xff800000df457808 */ /* 0x020fe20006800000 */
[----:B--2---:R-:W-:-:S05]  /*8470*/  VIADD R2, R0, 0x8 ;  /* 0x0000000800027836 */ /* 0x004fca0000000000 */
        /* <DEDUP_REMOVED lines=9> */
[----:B------:R-:W-:Y:S02]  /*8510*/  ISETP.NE.AND P4, PT, R8, RZ, PT ;  /* 0x000000ff0800720c */ /* 0x000fe40003f85270 */
[----:B------:R-:W-:Y:S01]  /*8520*/  ISETP.NE.AND P3, PT, R3, RZ, PT ;  /* 0x000000ff0300720c */ /* 0x000fe20003f65270 */
[----:B------:R-:W-:Y:S01]  /*8530*/  HMMA.16816.F32 R8, R24, R10, R140 ;  /* 0x0000000a1808723c */ /* 0x000fe2000000188c */
[----:B------:R-:W-:Y:S01]  /*8540*/  P2R R3, PR, RZ, 0x4 ;  /* 0x00000004ff037803 */ /* 0x000fe20000000000 */
[----:B------:R2:W5:Y:S01]  /*8550*/  MUFU.TANH R143, R36 ;  /* 0x00000024008f7308 */ /* 0x0005620000002400 */
[----:B------:R-:W-:-:S02]  /*8560*/  FSEL R63, R218, -INF , !P4 ;  /* 0xff800000da3f7808 */ /* 0x000fc40006000000 */
[----:B------:R-:W-:Y:S01]  /*8570*/  FSEL R75, R75, -INF , !P3 ;  /* 0xff8000004b4b7808 */ /* 0x000fe20005800000 */
[----:B------:R-:W-:Y:S01]  /*8580*/  HMMA.16816.F32 R24, R24, R14, R168 ;  /* 0x0000000e1818723c */ /* 0x000fe200000018a8 */
[C---:B------:R-:W-:Y:S02]  /*8590*/  ISETP.GE.AND P4, PT, R2.reuse, R202, PT ;  /* 0x000000ca0200720c */ /* 0x040fe40003f86270 */
[C---:B------:R-:W-:Y:S02]  /*85a0*/  ISETP.GE.AND P3, PT, R2.reuse, R200, PT ;  /* 0x000000c80200720c */ /* 0x040fe40003f66270 */
[C---:B------:R-:W-:Y:S02]  /*85b0*/  ISETP.GE.AND P2, PT, R2.reuse, R201, PT ;  /* 0x000000c90200720c */ /* 0x040fe40003f46270 */
[----:B------:R-:W-:Y:S02]  /*85c0*/  ISETP.GE.AND P1, PT, R2, R199, PT ;  /* 0x000000c70200720c */ /* 0x000fe40003f26270 */
[----:B------:R-:W-:-:S02]  /*85d0*/  FSEL R54, R213, -INF , !P6 ;  /* 0xff800000d5367808 */ /* 0x000fc40007000000 */
[----:B------:R-:W-:Y:S01]  /*85e0*/  FSEL R62, R211, -INF , !P5 ;  /* 0xff800000d33e7808 */ /* 0x000fe20006800000 */
[-C--:B--2---:R-:W-:Y:S01]  /*85f0*/  HMMA.16816.F32 R36, R20, R42.reuse, R4 ;  /* 0x0000002a1424723c */ /* 0x084fe20000001804 */
[C---:B------:R-:W-:Y:S02]  /*8600*/  ISETP.LT.OR P6, PT, R2.reuse, R198, P4 ;  /* 0x000000c60200720c */ /* 0x040fe400027c1670 */
[C---:B------:R-:W-:Y:S02]  /*8610*/  ISETP.LT.OR P5, PT, R2.reuse, R197, P3 ;  /* 0x000000c50200720c */ /* 0x040fe40001fa1670 */
[C---:B------:R-:W-:Y:S01]  /*8620*/  ISETP.LT.OR P2, PT, R2.reuse, R196, P2 ;  /* 0x000000c40200720c */ /* 0x040fe20001741670 */
[----:B------:R-:W-:Y:S01]  /*8630*/  HMMA.16816.F32 R40, R16, R42, R8 ;  /* 0x0000002a1028723c */ /* 0x000fe20000001808 */
[----:B------:R-:W-:Y:S01]  /*8640*/  ISETP.LT.OR P1, PT, R2, R195, P1 ;  /* 0x000000c30200720c */ /* 0x000fe20000f21670 */
[----:B------:R-:W-:Y:S01]  /*8650*/  FMUL.FTZ R4, R57, UR8 ;  /* 0x0000000839047c20 */ /* 0x000fe20008410000 */
[----:B------:R-:W-:Y:S01]  /*8660*/  ISETP.NE.AND P4, PT, R3, RZ, PT ;  /* 0x000000ff0300720c */ /* 0x000fe20003f85270 */
[----:B------:R-:W-:-:S02]  /*8670*/  VIADD R2, R0, 0x10 ;  /* 0x0000001000027836 */ /* 0x000fc40000000000 */
[----:B------:R-:W-:Y:S01]  /*8680*/  FMUL.FTZ R5, R59, UR8 ;  /* 0x000000083b057c20 */ /* 0x000fe20008410000 */
[----:B------:R2:W-:Y:S01]  /*8690*/  MUFU.TANH R153, R4 ;  /* 0x0000000400997308 */ /* 0x0005e20000002400 */
[----:B------:R-:W-:Y:S01]  /*86a0*/  FSEL R59, R215, -INF , !P4 ;  /* 0xff800000d73b7808 */ /* 0x000fe20006000000 */
[----:B------:R-:W-:Y:S01]  /*86b0*/  FMUL.FTZ R6, R58, UR8 ;  /* 0x000000083a067c20 */ /* 0x000fe20008410000 */
[C---:B------:R-:W-:Y:S02]  /*86c0*/  ISETP.GE.AND P4, PT, R2.reuse, R202, PT ;  /* 0x000000ca0200720c */ /* 0x040fe40003f86270 */
[----:B------:R-:W-:Y:S02]  /*86d0*/  FSEL R53, R221, -INF , !P6 ;  /* 0xff800000dd357808 */ /* 0x000fe40007000000 */
[----:B------:R-:W-:Y:S01]  /*86e0*/  ISETP.LT.OR P6, PT, R2, R198, P4 ;  /* 0x000000c60200720c */ /* 0x000fe200027c1670 */
[----:B------:R-:W5:Y:S01]  /*86f0*/  MUFU.TANH R142, R6 ;  /* 0x00000006008e7308 */ /* 0x000f620000002400 */
[----:B------:R-:W-:-:S02]  /*8700*/  P2R R3, PR, RZ, 0x2 ;  /* 0x00000002ff037803 */ /* 0x000fc40000000000 */
[C---:B------:R-:W-:Y:S01]  /*8710*/  ISETP.GE.AND P3, PT, R2.reuse, R200, PT ;  /* 0x000000c80200720c */ /* 0x040fe20003f66270 */
[----:B------:R-:W-:Y:S01]  /*8720*/  FMUL.FTZ R8, R37, UR8 ;  /* 0x0000000825087c20 */ /* 0x000fe20008410000 */
[----:B------:R-:W-:Y:S01]  /*8730*/  ISETP.GE.AND P1, PT, R2, R199, PT ;  /* 0x000000c70200720c */ /* 0x000fe20003f26270 */
[----:B------:R-:W-:Y:S01]  /*8740*/  FMUL.FTZ R28, R36, UR8 ;  /* 0x00000008241c7c20 */ /* 0x000fe20008410000 */
[----:B------:R-:W-:Y:S01]  /*8750*/  FSEL R61, R212, -INF , !P0 ;  /* 0xff800000d43d7808 */ /* 0x000fe20004000000 */
[----:B------:R1:W5:Y:S01]  /*8760*/  MUFU.TANH R148, R5 ;  /* 0x0000000500947308 */ /* 0x0003620000002400 */
[----:B--2---:R-:W-:Y:S01]  /*8770*/  P2R R4, PR, RZ, 0x4 ;  /* 0x00000004ff047803 */ /* 0x004fe20000000000 */
[----:B------:R-:W-:Y:S01]  /*8780*/  FMUL.FTZ R10, R39, UR8 ;  /* 0x00000008270a7c20 */ /* 0x000fe20008410000 */
[----:B------:R-:W-:Y:S02]  /*8790*/  ISETP.GE.AND P2, PT, R2, R201, PT ;  /* 0x000000c90200720c */ /* 0x000fe40003f46270 */
[----:B------:R-:W-:-:S02]  /*87a0*/  ISETP.NE.AND P4, PT, R4, RZ, PT ;  /* 0x000000ff0400720c */ /* 0x000fc40003f85270 */
[----:B------:R-:W-:Y:S01]  /*87b0*/  FSEL R58, R219, -INF , !P5 ;  /* 0xff800000db3a7808 */ /* 0x000fe20006800000 */
[----:B------:R-:W-:Y:S01]  /*87c0*/  MUFU.TANH R152, R8 ;  /* 0x0000000800987308 */ /* 0x000fe20000002400 */
[C---:B------:R-:W-:Y:S02]  /*87d0*/  ISETP.LT.OR P5, PT, R2.reuse, R197, P3 ;  /* 0x000000c50200720c */ /* 0x040fe40001fa1670 */
[C---:B------:R-:W-:Y:S02]  /*87e0*/  ISETP.LT.OR P2, PT, R2.reuse, R196, P2 ;  /* 0x000000c40200720c */ /* 0x040fe40001741670 */
[----:B------:R-:W-:Y:S01]  /*87f0*/  ISETP.LT.OR P0, PT, R2, R195, P1 ;  /* 0x000000c30200720c */ /* 0x000fe20000f01670 */
[----:B------:R-:W-:Y:S01]  /*8800*/  VIADD R2, R0, 0x11 ;  /* 0x0000001100027836 */ /* 0x000fe20000000000 */
[----:B------:R-:W-:Y:S01]  /*8810*/  FSEL R56, R222, -INF , !P4 ;  /* 0xff800000de387808 */ /* 0x000fe20006000000 */
[----:B------:R-:W2:Y:S01]  /*8820*/  MUFU.TANH R146, R28 ;  /* 0x0000001c00927308 */ /* 0x000ea20000002400 */
[----:B-1----:R-:W1:Y:S01]  /*8830*/  LDSM.16.M88.4 R4, [R185+0x1800] ;  /* 0x00180000b904783b */ /* 0x002e620000000200 */
[----:B------:R-:W-:Y:S01]  /*8840*/  ISETP.NE.AND P3, PT, R3, RZ, PT ;  /* 0x000000ff0300720c */ /* 0x000fe20003f65270 */
[----:B------:R-:W-:-:S04]  /*8850*/  DEPBAR.LE SB0, 0x0 ;  /* 0x000080000000791a */ /* 0x000fc80000000000 */
[----:B------:R-:W-:Y:S02]  /*8860*/  ISETP.GE.AND P4, PT, R2, R202, PT ;  /* 0x000000ca0200720c */ /* 0x000fe40003f86270 */
[----:B------:R-:W-:Y:S02]  /*8870*/  P2R R3, PR, RZ, 0x4 ;  /* 0x00000004ff037803 */ /* 0x000fe40000000000 */
[----:B------:R-:W-:Y:S02]  /*8880*/  FSEL R52, R216, -INF , !P6 ;  /* 0xff800000d8347808 */ /* 0x000fe40007000000 */
[----:B------:R-:W-:Y:S02]  /*8890*/  ISETP.LT.OR P6, PT, R2, R198, P4 ;  /* 0x000000c60200720c */ /* 0x000fe400027c1670 */
[----:B------:R-:W-:Y:S01]  /*88a0*/  ISETP.NE.AND P4, PT, R3, RZ, PT ;  /* 0x000000ff0300720c */ /* 0x000fe20003f85270 */
[----:B------:R-:W-:Y:S01]  /*88b0*/  FMUL.FTZ R3, R38, UR8 ;  /* 0x0000000826037c20 */ /* 0x000fe20008410000 */
[----:B------:R-:W-:-:S02]  /*88c0*/  ISETP.GE.AND P2, PT, R2, R201, PT ;  /* 0x000000c90200720c */ /* 0x000fc40003f46270 */
[C---:B------:R-:W-:Y:S01]  /*88d0*/  ISETP.GE.AND P1, PT, R2.reuse, R199, PT ;  /* 0x000000c70200720c */ /* 0x040fe20003f26270 */
[----:B------:R4:W2:Y:S01]  /*88e0*/  MUFU.TANH R11, R3 ;  /* 0x00000003000b7308 */ /* 0x0008a20000002400 */
[----:B------:R-:W-:Y:S02]  /*88f0*/  FSEL R57, R217, -INF , !P3 ;  /* 0xff800000d9397808 */ /* 0x000fe40005800000 */
[C---:B------:R-:W-:Y:S02]  /*8900*/  ISETP.GE.AND P3, PT, R2.reuse, R200, PT ;  /* 0x000000c80200720c */ /* 0x040fe40003f66270 */
[C---:B------:R-:W-:Y:S02]  /*8910*/  ISETP.LT.OR P2, PT, R2.reuse, R196, P2 ;  /* 0x000000c40200720c */ /* 0x040fe40001741670 */
[----:B------:R-:W-:Y:S02]  /*8920*/  ISETP.LT.OR P1, PT, R2, R195, P1 ;  /* 0x000000c30200720c */ /* 0x000fe40000f21670 */
[----:B------:R-:W-:-:S02]  /*8930*/  FSEL R158, R210, -INF , !P5 ;  /* 0xff800000d29e7808 */ /* 0x000fc40006800000 */
[----:B------:R-:W-:Y:S01]  /*8940*/  ISETP.LT.OR P5, PT, R2, R197, P3 ;  /* 0x000000c50200720c */ /* 0x000fe20001fa1670 */
[C---:B------:R-:W-:Y:S01]  /*8950*/  VIADD R2, R0.reuse, 0x19 ;  /* 0x0000001900027836 */ /* 0x040fe20000000000 */
[----:B------:R-:W-:Y:S02]  /*8960*/  FSEL R39, R151, -INF , !P4 ;  /* 0xff80000097277808 */ /* 0x000fe40006000000 */
[----:B------:R-:W-:Y:S01]  /*8970*/  P2R R9, PR, RZ, 0x4 ;  /* 0x00000004ff097803 */ /* 0x000fe20000000000 */
[----:B----4-:R-:W-:Y:S01]  /*8980*/  VIADD R3, R0, 0x18 ;  /* 0x0000001800037836 */ /* 0x010fe20000000000 */
[----:B------:R-:W-:Y:S02]  /*8990*/  P2R R8, PR, RZ, 0x2 ;  /* 0x00000002ff087803 */ /* 0x000fe40000000000 */
[----:B------:R-:W-:Y:S01]  /*89a0*/  FSEL R38, R220, -INF , !P6 ;  /* 0xff800000dc267808 */ /* 0x000fe20007000000 */
[----:B-1----:R-:W-:Y:S01]  /*89b0*/  HMMA.16816.F32 R28, R20, R4, R44 ;  /* 0x00000004141c723c */ /* 0x002fe2000000182c */
[----:B------:R-:W-:-:S02]  /*89c0*/  ISETP.GE.AND P4, PT, R3, R202, PT ;  /* 0x000000ca0300720c */ /* 0x000fc40003f86270 */
[C---:B------:R-:W-:Y:S02]  /*89d0*/  ISETP.GE.AND P3, PT, R3.reuse, R200, PT ;  /* 0x000000c80300720c */ /* 0x040fe40003f66270 */
[C---:B------:R-:W-:Y:S01]  /*89e0*/  ISETP.GE.AND P2, PT, R3.reuse, R201, PT ;  /* 0x000000c90300720c */ /* 0x040fe20003f46270 */
[----:B------:R-:W-:Y:S01]  /*89f0*/  HMMA.16816.F32 R32, R16, R4, R32 ;  /* 0x000000041020723c */ /* 0x000fe20000001820 */
[----:B------:R-:W-:Y:S02]  /*8a00*/  FSEL R151, R214, -INF , !P5 ;  /* 0xff800000d6977808 */ /* 0x000fe40006800000 */
[C---:B------:R-:W-:Y:S02]  /*8a10*/  ISETP.GE.AND P1, PT, R3.reuse, R199, PT ;  /* 0x000000c70300720c */ /* 0x040fe40003f26270 */
[C---:B------:R-:W-:Y:S01]  /*8a20*/  ISETP.LT.OR P6, PT, R3.reuse, R198, P4 ;  /* 0x000000c60300720c */ /* 0x040fe200027c1670 */
[----:B------:R-:W-:Y:S01]  /*8a30*/  HMMA.16816.F32 R20, R20, R6, R48 ;  /* 0x000000061414723c */ /* 0x000fe20000001830 */
[----:B------:R-:W-:-:S02]  /*8a40*/  ISETP.LT.OR P5, PT, R3, R197, P3 ;  /* 0x000000c50300720c */ /* 0x000fc40001fa1670 */
[----:B------:R-:W-:Y:S01]  /*8a50*/  ISETP.NE.AND P4, PT, R9, RZ, PT ;  /* 0x000000ff0900720c */ /* 0x000fe20003f85270 */
[----:B------:R-:W-:Y:S01]  /*8a60*/  FMUL.FTZ R9, R43, UR8 ;  /* 0x000000082b097c20 */ /* 0x000fe20008410000 */
[----:B------:R-:W-:Y:S01]  /*8a70*/  ISETP.NE.AND P3, PT, R8, RZ, PT ;  /* 0x000000ff0800720c */ /* 0x000fe20003f65270 */
[----:B------:R-:W-:Y:S01]  /*8a80*/  FMUL.FTZ R8, R41, UR8 ;  /* 0x0000000829087c20 */ /* 0x000fe20008410000 */
[----:B------:R-:W-:Y:S01]  /*8a90*/  ISETP.LT.OR P2, PT, R3, R196, P2 ;  /* 0x000000c40300720c */ /* 0x000fe20001741670 */
[----:B------:R-:W-:Y:S01]  /*8aa0*/  HMMA.16816.F32 R16, R16, R6, R24 ;  /* 0x000000061010723c */ /* 0x000fe20000001818 */
[----:B------:R-:W-:Y:S01]  /*8ab0*/  FSEL R141, R145, -INF , !P0 ;  /* 0xff800000918d7808 */ /* 0x000fe20004000000 */
[----:B------:R1:W-:Y:S01]  /*8ac0*/  MUFU.TANH R13, R8 ;  /* 0x00000008000d7308 */ /* 0x0003e20000002400 */
[----:B------:R-:W-:Y:S01]  /*8ad0*/  ISETP.LT.OR P0, PT, R3, R195, P1 ;  /* 0x000000c30300720c */ /* 0x000fe20000f01670 */
[----:B------:R-:W-:Y:S01]  /*8ae0*/  FMUL.FTZ R4, R28, UR8 ;  /* 0x000000081c047c20 */ /* 0x000fe20008410000 */
[----:B------:R-:W-:Y:S01]  /*8af0*/  P2R R3, PR, RZ, 0x4 ;  /* 0x00000004ff037803 */ /* 0x000fe20000000000 */
[----:B------:R-:W-:Y:S01]  /*8b00*/  FMUL.FTZ R5, R29, UR8 ;  /* 0x000000081d057c20 */ /* 0x000fe20008410000 */
[----:B------:R-:W-:Y:S01]  /*8b10*/  FSEL R140, R174, -INF , !P3 ;  /* 0xff800000ae8c7808 */ /* 0x000fe20005800000 */
[----:B------:R-:W-:Y:S01]  /*8b20*/  FMUL.FTZ R31, R31, UR8 ;  /* 0x000000081f1f7c20 */ /* 0x000fe20008410000 */
[C---:B------:R-:W-:Y:S01]  /*8b30*/  ISETP.GE.AND P3, PT, R2.reuse, R200, PT ;  /* 0x000000c80200720c */ /* 0x040fe20003f66270 */
[----:B------:R4:W-:Y:S01]  /*8b40*/  MUFU.TANH R145, R10 ;  /* 0x0000000a00917308 */ /* 0x0009e20000002400 */
[----:B------:R-:W-:Y:S01]  /*8b50*/  ISETP.GE.AND P2, PT, R2, R201, PT ;  /* 0x000000c90200720c */ /* 0x000fe20003f46270 */
[----:B------:R-:W-:Y:S01]  /*8b60*/  FMUL.FTZ R32, R32, UR8 ;  /* 0x0000000820207c20 */ /* 0x000fe20008410000 */
[----:B------:R-:W-:Y:S01]  /*8b70*/  ISETP.GE.AND P1, PT, R2, R199, PT ;  /* 0x000000c70200720c */ /* 0x000fe20003f26270 */
[----:B------:R-:W-:Y:S01]  /*8b80*/  FMUL.FTZ R34, R34, UR8 ;  /* 0x0000000822227c20 */ /* 0x000fe20008410000 */
[----:B------:R-:W-:Y:S01]  /*8b90*/  FSEL R37, R173, -INF , !P6 ;  /* 0xff800000ad257808 */ /* 0x000fe20007000000 */
[----:B------:R-:W-:Y:S01]  /*8ba0*/  FMUL.FTZ R20, R20, UR8 ;  /* 0x0000000814147c20 */ /* 0x000fe20008410000 */
[----:B------:R-:W-:Y:S01]  /*8bb0*/  FSEL R150, R150, -INF , !P5 ;  /* 0xff80000096967808 */ /* 0x000fe20006800000 */
[----:B------:R-:W-:Y:S01]  /*8bc0*/  MUFU.TANH R14, R5 ;  /* 0x00000005000e7308 */ /* 0x000fe20000002400 */
[----:B-1----:R-:W-:Y:S01]  /*8bd0*/  FMUL.FTZ R8, R42, UR8 ;  /* 0x000000082a087c20 */ /* 0x002fe20008410000 */
[C---:B------:R-:W-:Y:S01]  /*8be0*/  ISETP.LT.OR P5, PT, R2.reuse, R197, P3 ;  /* 0x000000c50200720c */ /* 0x040fe20001fa1670 */
[----:B------:R-:W-:Y:S01]  /*8bf0*/  FMUL.FTZ R33, R33, UR8 ;  /* 0x0000000821217c20 */ /* 0x000fe20008410000 */
[C---:B------:R-:W-:Y:S01]  /*8c00*/  ISETP.LT.OR P2, PT, R2.reuse, R196, P2 ;  /* 0x000000c40200720c */ /* 0x040fe20001741670 */
[----:B------:R-:W-:Y:S01]  /*8c10*/  FMUL.FTZ R35, R35, UR8 ;  /* 0x0000000823237c20 */ /* 0x000fe20008410000 */
[----:B------:R-:W-:Y:S01]  /*8c20*/  ISETP.LT.OR P1, PT, R2, R195, P1 ;  /* 0x000000c30200720c */ /* 0x000fe20000f21670 */
[----:B------:R-:W-:Y:S01]  /*8c30*/  FMUL.FTZ R16, R16, UR8 ;  /* 0x0000000810107c20 */ /* 0x000fe20008410000 */
[----:B------:R-:W-:Y:S01]  /*8c40*/  FSEL R67, R147, -INF , !P0 ;  /* 0xff80000093437808 */ /* 0x000fe20004000000 */
[----:B----4-:R-:W-:Y:S01]  /*8c50*/  FMUL.FTZ R10, R40, UR8 ;  /* 0x00000008280a7c20 */ /* 0x010fe20008410000 */
[----:B------:R-:W-:Y:S01]  /*8c60*/  FSEL R40, R204, -INF , !P4 ;  /* 0xff800000cc287808 */ /* 0x000fe20006000000 */
[----:B------:R-:W-:Y:S01]  /*8c70*/  MUFU.TANH R9, R9 ;  /* 0x0000000900097308 */ /* 0x000fe20000002400 */
[----:B------:R-:W-:Y:S01]  /*8c80*/  ISETP.GE.AND P4, PT, R2, R202, PT ;  /* 0x000000ca0200720c */ /* 0x000fe20003f86270 */
[----:B------:R-:W-:Y:S01]  /*8c90*/  FMUL.FTZ R22, R22, UR8 ;  /* 0x0000000816167c20 */ /* 0x000fe20008410000 */
[----:B------:R-:W-:Y:S01]  /*8ca0*/  FSEL R147, R172, -INF , !P5 ;  /* 0xff800000ac937808 */ /* 0x000fe20006800000 */
[----:B------:R-:W-:Y:S01]  /*8cb0*/  FMUL.FTZ R21, R21, UR8 ;  /* 0x0000000815157c20 */ /* 0x000fe20008410000 */
[----:B------:R-:W-:Y:S01]  /*8cc0*/  ISETP.LT.OR P6, PT, R2, R198, P4 ;  /* 0x000000c60200720c */ /* 0x000fe200027c1670 */
[----:B------:R-:W-:Y:S01]  /*8cd0*/  VIADD R2, R0, 0x20 ;  /* 0x0000002000027836 */ /* 0x000fe20000000000 */
[----:B------:R-:W-:Y:S01]  /*8ce0*/  ISETP.NE.AND P4, PT, R3, RZ, PT ;  /* 0x000000ff0300720c */ /* 0x000fe20003f85270 */
[----:B------:R-:W1:Y:S01]  /*8cf0*/  MUFU.TANH R12, R10 ;  /* 0x0000000a000c7308 */ /* 0x000e620000002400 */
[----:B------:R-:W-:Y:S01]  /*8d00*/  P2R R3, PR, RZ, 0x2 ;  /* 0x00000002ff037803 */ /* 0x000fe20000000000 */
[----:B------:R-:W-:Y:S01]  /*8d10*/  FMUL.FTZ R23, R23, UR8 ;  /* 0x0000000817177c20 */ /* 0x000fe20008410000 */
[----:B------:R-:W-:-:S02]  /*8d20*/  FSEL R65, R157, -INF , !P4 ;  /* 0xff8000009d417808 */ /* 0x000fc40006000000 */
[C---:B------:R-:W-:Y:S02]  /*8d30*/  ISETP.GE.AND P4, PT, R2.reuse, R202, PT ;  /* 0x000000ca0200720c */ /* 0x040fe40003f86270 */
[C---:B------:R-:W-:Y:S01]  /*8d40*/  ISETP.GE.AND P3, PT, R2.reuse, R200, PT ;  /* 0x000000c80200720c */ /* 0x040fe20003f66270 */
[----:B------:R4:W1:Y:S01]  /*8d50*/  MUFU.TANH R10, R8 ;  /* 0x00000008000a7308 */ /* 0x0008620000002400 */
[C---:B------:R-:W-:Y:S02]  /*8d60*/  ISETP.GE.AND P1, PT, R2.reuse, R199, PT ;  /* 0x000000c70200720c */ /* 0x040fe40003f26270 */
[----:B------:R-:W-:Y:S02]  /*8d70*/  FSEL R36, R175, -INF , !P6 ;  /* 0xff800000af247808 */ /* 0x000fe40007000000 */
[C---:B------:R-:W-:Y:S02]  /*8d80*/  ISETP.LT.OR P6, PT, R2.reuse, R198, P4 ;  /* 0x000000c60200720c */ /* 0x040fe400027c1670 */
[C---:B------:R-:W-:Y:S01]  /*8d90*/  ISETP.LT.OR P5, PT, R2.reuse, R197, P3 ;  /* 0x000000c50200720c */ /* 0x040fe20001fa1670 */
[----:B------:R-:W-:Y:S01]  /*8da0*/  MUFU.TANH R6, R20 ;  /* 0x0000001400067308 */ /* 0x000fe20000002400 */
[----:B------:R-:W-:-:S02]  /*8db0*/  ISETP.LT.OR P0, PT, R2, R195, P1 ;  /* 0x000000c30200720c */ /* 0x000fc40000f01670 */
[----:B------:R-:W-:Y:S02]  /*8dc0*/  ISETP.NE.AND P3, PT, R3, RZ, PT ;  /* 0x000000ff0300720c */ /* 0x000fe40003f65270 */
[----:B------:R-:W-:Y:S02]  /*8dd0*/  FSEL R166, R149, -INF , !P5 ;  /* 0xff80000095a67808 */ /* 0x000fe40006800000 */
[----:B------:R-:W-:Y:S01]  /*8de0*/  FSEL R66, R155, -INF , !P3 ;  /* 0xff8000009b427808 */ /* 0x000fe20005800000 */
[----:B------:R-:W-:Y:S01]  /*8df0*/  MUFU.TANH R32, R32 ;  /* 0x0000002000207308 */ /* 0x000fe20000002400 */
[----:B----4-:R-:W-:Y:S02]  /*8e00*/  P2R R8, PR, RZ, 0x4 ;  /* 0x00000004ff087803 */ /* 0x010fe40000000000 */
[----:B------:R-:W-:Y:S02]  /*8e10*/  ISETP.GE.AND P2, PT, R2, R201, PT ;  /* 0x000000c90200720c */ /* 0x000fe40003f46270 */
[----:B------:R-:W-:-:S02]  /*8e20*/  ISETP.NE.AND P4, PT, R8, RZ, PT ;  /* 0x000000ff0800720c */ /* 0x000fc40003f85270 */
[----:B------:R-:W-:Y:S01]  /*8e30*/  ISETP.LT.OR P2, PT, R2, R196, P2 ;  /* 0x000000c40200720c */ /* 0x000fe20001741670 */
[----:B------:R-:W-:Y:S01]  /*8e40*/  VIADD R2, R0, 0x21 ;  /* 0x0000002100027836 */ /* 0x000fe20000000000 */
[----:B------:R-:W-:Y:S01]  /*8e50*/  FSEL R64, R159, -INF , !P4 ;  /* 0xff8000009f407808 */ /* 0x000fe20006000000 */
[----:B------:R4:W1:Y:S01]  /*8e60*/  MUFU.TANH R8, R4 ;  /* 0x0000000400087308 */ /* 0x0008620000002400 */
[----:B------:R-:W-:Y:S02]  /*8e70*/  P2R R3, PR, RZ, 0x4 ;  /* 0x00000004ff037803 */ /* 0x000fe40000000000 */
[C---:B------:R-:W-:Y:S02]  /*8e80*/  ISETP.GE.AND P4, PT, R2.reuse, R202, PT ;  /* 0x000000ca0200720c */ /* 0x040fe40003f86270 */
[C---:B------:R-:W-:Y:S02]  /*8e90*/  ISETP.GE.AND P3, PT, R2.reuse, R200, PT ;  /* 0x000000c80200720c */ /* 0x040fe40003f66270 */
[C---:B------:R-:W-:Y:S01]  /*8ea0*/  ISETP.GE.AND P2, PT, R2.reuse, R201, PT ;  /* 0x000000c90200720c */ /* 0x040fe20003f46270 */
[----:B------:R-:W-:Y:S01]  /*8eb0*/  MUFU.TANH R31, R31 ;  /* 0x0000001f001f7308 */ /* 0x000fe20000002400 */
[----:B------:R-:W-:-:S02]  /*8ec0*/  ISETP.GE.AND P1, PT, R2, R199, PT ;  /* 0x000000c70200720c */ /* 0x000fc40003f26270 */
[C---:B------:R-:W-:Y:S02]  /*8ed0*/  ISETP.LT.OR P5, PT, R2.reuse, R197, P3 ;  /* 0x000000c50200720c */ /* 0x040fe40001fa1670 */
[C---:B------:R-:W-:Y:S02]  /*8ee0*/  ISETP.LT.OR P2, PT, R2.reuse, R196, P2 ;  /* 0x000000c40200720c */ /* 0x040fe40001741670 */
[----:B------:R-:W-:Y:S01]  /*8ef0*/  ISETP.LT.OR P1, PT, R2, R195, P1 ;  /* 0x000000c30200720c */ /* 0x000fe20000f21670 */
[----:B------:R-:W-:Y:S01]  /*8f00*/  MUFU.TANH R34, R34 ;  /* 0x0000002200227308 */ /* 0x000fe20000002400 */
[----:B----4-:R-:W-:Y:S01]  /*8f10*/  FMUL.FTZ R4, R30, UR8 ;  /* 0x000000081e047c20 */ /* 0x010fe20008410000 */
[----:B---3--:R-:W-:Y:S02]  /*8f20*/  FSEL R30, R154, -INF , !P6 ;  /* 0xff8000009a1e7808 */ /* 0x008fe40007000000 */
[----:B------:R-:W-:Y:S01]  /*8f30*/  ISETP.LT.OR P6, PT, R2, R198, P4 ;  /* 0x000000c60200720c */ /* 0x000fe200027c1670 */
[----:B------:R-:W-:Y:S01]  /*8f40*/  VIADD R2, R0, 0x28 ;  /* 0x0000002800027836 */ /* 0x000fe20000000000 */
[----:B------:R-:W-:-:S02]  /*8f50*/  ISETP.NE.AND P4, PT, R3, RZ, PT ;  /* 0x000000ff0300720c */ /* 0x000fc40003f85270 */
[----:B------:R3:W4:Y:S01]  /*8f60*/  MUFU.TANH R5, R4 ;  /* 0x0000000400057308 */ /* 0x0007220000002400 */
[----:B------:R-:W-:Y:S02]  /*8f70*/  P2R R3, PR, RZ, 0x2 ;  /* 0x00000002ff037803 */ /* 0x000fe40000000000 */
[----:B-----5:R-:W-:Y:S02]  /*8f80*/  FSEL R143, R143, -INF , !P4 ;  /* 0xff8000008f8f7808 */ /* 0x020fe40006000000 */
[C---:B------:R-:W-:Y:S02]  /*8f90*/  ISETP.GE.AND P4, PT, R2.reuse, R202, PT ;  /* 0x000000ca0200720c */ /* 0x040fe40003f86270 */
[C---:B------:R-:W-:Y:S01]  /*8fa0*/  ISETP.GE.AND P3, PT, R2.reuse, R200, PT ;  /* 0x000000c80200720c */ /* 0x040fe20003f66270 */
[----:B------:R-:W5:Y:S01]  /*8fb0*/  MUFU.TANH R16, R16 ;  /* 0x0000001000107308 */ /* 0x000f620000002400 */
[----:B------:R-:W-:Y:S02]  /*8fc0*/  ISETP.GE.AND P1, PT, R2, R199, PT ;  /* 0x000000c70200720c */ /* 0x000fe40003f26270 */
[----:B------:R-:W-:-:S02]  /*8fd0*/  FSEL R149, R142, -INF , !P0 ;  /* 0xff8000008e957808 */ /* 0x000fc40004000000 */
[----:B------:R-:W-:Y:S02]  /*8fe0*/  FSEL R29, R156, -INF , !P6 ;  /* 0xff8000009c1d7808 */ /* 0x000fe40007000000 */
[----:B------:R-:W-:Y:S01]  /*8ff0*/  FSEL R163, R163, -INF , !P5 ;  /* 0xff800000a3a37808 */ /* 0x000fe20006800000 */
[----:B------:R-:W5:Y:S01]  /*9000*/  MUFU.TANH R33, R33 ;  /* 0x0000002100217308 */ /* 0x000f620000002400 */
[----:B---3--:R-:W-:Y:S02]  /*9010*/  P2R R4, PR, RZ, 0x4 ;  /* 0x00000004ff047803 */ /* 0x008fe40000000000 */
[C---:B------:R-:W-:Y:S02]  /*9020*/  ISETP.GE.AND P2, PT, R2.reuse, R201, PT ;  /* 0x000000c90200720c */ /* 0x040fe40003f46270 */
[C---:B------:R-:W-:Y:S02]  /*9030*/  ISETP.LT.OR P6, PT, R2.reuse, R198, P4 ;  /* 0x000000c60200720c */ /* 0x040fe400027c1670 */
[C---:B------:R-:W-:Y:S01]  /*9040*/  ISETP.LT.OR P5, PT, R2.reuse, R197, P3 ;  /* 0x000000c50200720c */ /* 0x040fe20001fa1670 */
[----:B------:R-:W3:Y:S01]  /*9050*/  MUFU.TANH R35, R35 ;  /* 0x0000002300237308 */ /* 0x000ee20000002400 */
[----:B------:R-:W-:-:S02]  /*9060*/  ISETP.LT.OR P2, PT, R2, R196, P2 ;  /* 0x000000c40200720c */ /* 0x000fc40001741670 */
[----:B------:R-:W-:Y:S01]  /*9070*/  ISETP.LT.OR P0, PT, R2, R195, P1 ;  /* 0x000000c30200720c */ /* 0x000fe20000f01670 */
[----:B------:R-:W-:Y:S01]  /*9080*/  VIADD R2, R0, 0x29 ;  /* 0x0000002900027836 */ /* 0x000fe20000000000 */
[----:B------:R-:W-:Y:S02]  /*9090*/  ISETP.NE.AND P4, PT, R4, RZ, PT ;  /* 0x000000ff0400720c */ /* 0x000fe40003f85270 */
[----:B------:R-:W-:Y:S01]  /*90a0*/  ISETP.NE.AND P3, PT, R3, RZ, PT ;  /* 0x000000ff0300720c */ /* 0x000fe20003f65270 */
[----:B------:R-:W3:Y:S01]  /*90b0*/  MUFU.TANH R22, R22 ;  /* 0x0000001600167308 */ /* 0x000ee20000002400 */
[----:B------:R-:W-:Y:S02]  /*90c0*/  P2R R3, PR, RZ, 0x4 ;  /* 0x00000004ff037803 */ /* 0x000fe40000000000 */
[----:B------:R-:W-:Y:S02]  /*90d0*/  FSEL R142, R153, -INF , !P4 ;  /* 0xff800000998e7808 */ /* 0x000fe40006000000 */
[----:B------:R-:W-:-:S02]  /*90e0*/  FSEL R148, R148, -INF , !P3 ;  /* 0xff80000094947808 */ /* 0x000fc40005800000 */
[C---:B------:R-:W-:Y:S01]  /*90f0*/  ISETP.GE.AND P4, PT, R2.reuse, R202, PT ;  /* 0x000000ca0200720c */ /* 0x040fe20003f86270 */
[----:B------:R-:W-:Y:S01]  /*9100*/  MUFU.TANH R21, R21 ;  /* 0x0000001500157308 */ /* 0x000fe20000002400 */
[----:B------:R-:W-:Y:S01]  /*9110*/  BAR.SYNC.DEFER_BLOCKING 0x0 ;  /* 0x0000000000007b1d */ /* 0x000fe20000010000 */
[C---:B------:R-:W-:Y:S02]  /*9120*/  ISETP.GE.AND P3, PT, R2.reuse, R200, PT ;  /* 0x000000c80200720c */ /* 0x040fe40003f66270 */
[C---:B------:R-:W-:Y:S02]  /*9130*/  ISETP.GE.AND P2, PT, R2.reuse, R201, PT ;  /* 0x000000c90200720c */ /* 0x040fe40003f46270 */
[----:B------:R-:W-:Y:S02]  /*9140*/  ISETP.GE.AND P1, PT, R2, R199, PT ;  /* 0x000000c70200720c */ /* 0x000fe40003f26270 */
[----:B--2---:R-:W-:Y:S01]  /*9150*/  FSEL R28, R146, -INF , !P6 ;  /* 0xff800000921c7808 */ /* 0x004fe20007000000 */
[----:B------:R-:W-:Y:S01]  /*9160*/  MUFU.TANH R23, R23 ;  /* 0x0000001700177308 */ /* 0x000fe20000002400 */
[----:B------:R-:W-:-:S02]  /*9170*/  FSEL R164, R11, -INF , !P5 ;  /* 0xff8000000ba47808 */ /* 0x000fc40006800000 */
[C---:B------:R-:W-:Y:S02]  /*9180*/  ISETP.LT.OR P6, PT, R2.reuse, R198, P4 ;  /* 0x000000c60200720c */ /* 0x040fe400027c1670 */
[C---:B------:R-:W-:Y:S02]  /*9190*/  ISETP.LT.OR P5, PT, R2.reuse, R197, P3 ;  /* 0x000000c50200720c */ /* 0x040fe40001fa1670 */
[C---:B------:R-:W-:Y:S02]  /*91a0*/  ISETP.LT.OR P2, PT, R2.reuse, R196, P2 ;  /* 0x000000c40200720c */ /* 0x040fe40001741670 */
[----:B------:R-:W-:Y:S01]  /*91b0*/  ISETP.LT.OR P1, PT, R2, R195, P1 ;  /* 0x000000c30200720c */ /* 0x000fe20000f21670 */
[----:B------:R-:W-:Y:S01]  /*91c0*/  VIADD R2, R0, 0x30 ;  /* 0x0000003000027836 */ /* 0x000fe20000000000 */
[----:B------:R-:W-:Y:S02]  /*91d0*/  ISETP.NE.AND P4, PT, R3, RZ, PT ;  /* 0x000000ff0300720c */ /* 0x000fe40003f85270 */
[----:B------:R-:W-:-:S02]  /*91e0*/  P2R R4, PR, RZ, 0x4 ;  /* 0x00000004ff047803 */ /* 0x000fc40000000000 */
[----:B------:R-:W-:Y:S02]  /*91f0*/  P2R R3, PR, RZ, 0x2 ;  /* 0x00000002ff037803 */ /* 0x000fe40000000000 */
[----:B-1----:R-:W-:Y:S02]  /*9200*/  FSEL R51, R12, -INF , !P4 ;  /* 0xff8000000c337808 */ /* 0x002fe40006000000 */
[C---:B------:R-:W-:Y:S02]  /*9210*/  ISETP.GE.AND P4, PT, R2.reuse, R202, PT ;  /* 0x000000ca0200720c */ /* 0x040fe40003f86270 */
[C---:B------:R-:W-:Y:S02]  /*9220*/  ISETP.GE.AND P3, PT, R2.reuse, R200, PT ;  /* 0x000000c80200720c */ /* 0x040fe40003f66270 */
[C---:B------:R-:W-:Y:S02]  /*9230*/  ISETP.GE.AND P2, PT, R2.reuse, R201, PT ;  /* 0x000000c90200720c */ /* 0x040fe40003f46270 */
[----:B------:R-:W-:-:S02]  /*9240*/  ISETP.GE.AND P1, PT, R2, R199, PT ;  /* 0x000000c70200720c */ /* 0x000fc40003f26270 */
[----:B------:R-:W-:Y:S02]  /*9250*/  FSEL R146, R10, -INF , !P0 ;  /* 0xff8000000a927808 */ /* 0x000fe40004000000 */
        /* <DEDUP_REMOVED lines=8> */
[----:B------:R-:W-:Y:S02]  /*92e0*/  ISETP.NE.AND P3, PT, R3, RZ, PT ;  /* 0x000000ff0300720c */ /* 0x000fe40003f65270 */
[----:B------:R-:W-:Y:S02]  /*92f0*/  P2R R3, PR, RZ, 0x4 ;  /* 0x00000004ff037803 */ /* 0x000fe40000000000 */
[----:B------:R-:W-:Y:S02]  /*9300*/  FSEL R50, R13, -INF , !P4 ;  /* 0xff8000000d327808 */ /* 0x000fe40006000000 */
[----:B------:R-:W-:-:S02]  /*9310*/  FSEL R145, R9, -INF , !P3 ;  /* 0xff80000009917808 */ /* 0x000fc40005800000 */
[C---:B------:R-:W-:Y:S02]  /*9320*/  ISETP.GE.AND P4, PT, R2.reuse, R202, PT ;  /* 0x000000ca0200720c */ /* 0x040fe40003f86270 */
[C---:B------:R-:W-:Y:S02]  /*9330*/  ISETP.GE.AND P3, PT, R2.reuse, R200, PT ;  /* 0x000000c80200720c */ /* 0x040fe40003f66270 */
[C---:B------:R-:W-:Y:S02]  /*9340*/  ISETP.GE.AND P2, PT, R2.reuse, R201, PT ;  /* 0x000000c90200720c */ /* 0x040fe40003f46270 */
[----:B------:R-:W-:Y:S02]  /*9350*/  ISETP.GE.AND P1, PT, R2, R199, PT ;  /* 0x000000c70200720c */ /* 0x000fe40003f26270 */
[----:B------:R-:W-:Y:S02]  /*9360*/  FSEL R15, R8, -INF , !P6 ;  /* 0xff800000080f7808 */ /* 0x000fe40007000000 */
[----:B----4-:R-:W-:Y:S01]  /*9370*/  FSEL R159, R5, -INF , !P5 ;  /* 0xff800000059f7808 */ /* 0x010fe20006800000 */
[----:B------:R-:W-:Y:S01]  /*9380*/  FMUL.FTZ R5, R17, UR8 ;  /* 0x0000000811057c20 */ /* 0x000fe20008410000 */
[----:B------:R-:W-:-:S02]  /*9390*/  ISETP.LT.OR P6, PT, R2, R198, P4 ;  /* 0x000000c60200720c */ /* 0x000fc400027c1670 */
[C---:B------:R-:W-:Y:S02]  /*93a0*/  ISETP.LT.OR P5, PT, R2.reuse, R197, P3 ;  /* 0x000000c50200720c */ /* 0x040fe40001fa1670 */
[C---:B------:R-:W-:Y:S01]  /*93b0*/  ISETP.LT.OR P2, PT, R2.reuse, R196, P2 ;  /* 0x000000c40200720c */ /* 0x040fe20001741670 */
[----:B------:R-:W-:Y:S01]  /*93c0*/  MUFU.TANH R5, R5 ;  /* 0x0000000500057308 */ /* 0x000fe20000002400 */
[----:B------:R-:W-:Y:S01]  /*93d0*/  ISETP.LT.OR P1, PT, R2, R195, P1 ;  /* 0x000000c30200720c */ /* 0x000fe20000f21670 */
[C---:B------:R-:W-:Y:S01]  /*93e0*/  VIADD R2, R0.reuse, 0x38 ;  /* 0x0000003800027836 */ /* 0x040fe20000000000 */
[----:B------:R-:W-:Y:S01]  /*93f0*/  ISETP.NE.AND P4, PT, R3, RZ, PT ;  /* 0x000000ff0300720c */ /* 0x000fe20003f85270 */
[----:B------:R-:W-:Y:S01]  /*9400*/  VIADD R0, R0, 0x39 ;  /* 0x0000003900007836 */ /* 0x000fe20000000000 */
[----:B------:R-:W-:Y:S02]  /*9410*/  P2R R4, PR, RZ, 0x4 ;  /* 0x00000004ff047803 */ /* 0x000fe40000000000 */
[----:B------:R-:W-:-:S02]  /*9420*/  FSEL R161, R32, -INF , !P4 ;  /* 0xff80000020a17808 */ /* 0x000fc40006000000 */
[C---:B------:R-:W-:Y:S02]  /*9430*/  ISETP.GE.AND P2, PT, R2.reuse, R201, PT ;  /* 0x000000c90200720c */ /* 0x040fe40003f46270 */
[----:B------:R-:W-:Y:S02]  /*9440*/  P2R R3, PR, RZ, 0x2 ;  /* 0x00000002ff037803 */ /* 0x000fe40000000000 */
[C---:B------:R-:W-:Y:S02]  /*9450*/  ISETP.GE.AND P4, PT, R2.reuse, R202, PT ;  /* 0x000000ca0200720c */ /* 0x040fe40003f86270 */
[C---:B------:R-:W-:Y:S02]  /*9460*/  ISETP.GE.AND P3, PT, R2.reuse, R200, PT ;  /* 0x000000c80200720c */ /* 0x040fe40003f66270 */
[----:B------:R-:W-:Y:S02]  /*9470*/  ISETP.GE.AND P1, PT, R2, R199, PT ;  /* 0x000000c70200720c */ /* 0x000fe40003f26270 */
[----:B------:R-:W-:-:S02]  /*9480*/  FSEL R14, R14, -INF , !P6 ;  /* 0xff8000000e0e7808 */ /* 0x000fc40007000000 */
[----:B------:R-:W-:Y:S02]  /*9490*/  FSEL R156, R31, -INF , !P5 ;  /* 0xff8000001f9c7808 */ /* 0x000fe40006800000 */
[----:B------:R-:W-:Y:S02]  /*94a0*/  ISETP.LT.OR P6, PT, R2, R196, P2 ;  /* 0x000000c40200720c */ /* 0x000fe400017c1670 */
[----:B------:R-:W-:Y:S02]  /*94b0*/  FSEL R169, R34, -INF , !P0 ;  /* 0xff80000022a97808 */ /* 0x000fe40004000000 */
[----:B------:R-:W-:Y:S02]  /*94c0*/  ISETP.LT.OR P5, PT, R2, R198, P4 ;  /* 0x000000c60200720c */ /* 0x000fe400027a1670 */
[----:B------:R-:W-:Y:S01]  /*94d0*/  ISETP.NE.AND P2, PT, R3, RZ, PT ;  /* 0x000000ff0300720c */ /* 0x000fe20003f45270 */
[----:B------:R-:W-:Y:S01]  /*94e0*/  FMUL.FTZ R3, R18, UR8 ;  /* 0x0000000812037c20 */ /* 0x000fe20008410000 */
[----:B------:R-:W-:-:S02]  /*94f0*/  ISETP.LT.OR P4, PT, R2, R197, P3 ;  /* 0x000000c50200720c */ /* 0x000fc40001f81670 */
[----:B------:R-:W-:Y:S01]  /*9500*/  ISETP.LT.OR P0, PT, R2, R195, P1 ;  /* 0x000000c30200720c */ /* 0x000fe20000f01670 */
[----:B------:R-:W-:Y:S01]  /*9510*/  FMUL.FTZ R2, R19, UR8 ;  /* 0x0000000813027c20 */ /* 0x000fe20008410000 */
[----:B------:R-:W-:Y:S01]  /*9520*/  ISETP.NE.AND P3, PT, R4, RZ, PT ;  /* 0x000000ff0400720c */ /* 0x000fe20003f65270 */
[----:B------:R-:W1:Y:S01]  /*9530*/  MUFU.TANH R3, R3 ;  /* 0x0000000300037308 */ /* 0x000e620000002400 */
[----:B-----5:R-:W-:Y:S02]  /*9540*/  FSEL R152, R16, -INF , !P6 ;  /* 0xff80000010987808 */ /* 0x020fe40007000000 */
[----:B------:R-:W-:Y:S02]  /*9550*/  ISETP.GT.AND P6, PT, R205, R252, PT ;  /* 0x000000fccd00720c */ /* 0x000fe40003fc4270 */
[----:B------:R-:W-:Y:S02]  /*9560*/  FSEL R157, R33, -INF , !P3 ;  /* 0xff800000219d7808 */ /* 0x000fe40005800000 */
[----:B------:R-:W-:Y:S01]  /*9570*/  ISETP.GE.AND P3, PT, R0, R202, PT ;  /* 0x000000ca0000720c */ /* 0x000fe20003f66270 */
[----:B------:R-:W2:Y:S01]  /*9580*/  MUFU.TANH R2, R2 ;  /* 0x0000000200027308 */ /* 0x000ea20000002400 */
[----:B---3--:R-:W-:-:S02]  /*9590*/  FSEL R165, R35, -INF , !P2 ;  /* 0xff80000023a57808 */ /* 0x008fc40005000000 */
[C---:B------:R-:W-:Y:S02]  /*95a0*/  ISETP.GE.AND P2, PT, R0.reuse, R200, PT ;  /* 0x000000c80000720c */ /* 0x040fe40003f46270 */
[----:B------:R-:W-:Y:S02]  /*95b0*/  ISETP.GE.AND P1, PT, R0, R201, PT ;  /* 0x000000c90000720c */ /* 0x000fe40003f26270 */
[----:B------:R-:W-:Y:S02]  /*95c0*/  FSEL R171, R22, -INF , !P4 ;  /* 0xff80000016ab7808 */ /* 0x000fe40006000000 */
[----:B------:R-:W-:Y:S02]  /*95d0*/  FSEL R32, R6, -INF , !P5 ;  /* 0xff80000006207808 */ /* 0x000fe40006800000 */
[C---:B------:R-:W-:Y:S02]  /*95e0*/  ISETP.GE.AND P4, PT, R0.reuse, R199, PT ;  /* 0x000000c70000720c */ /* 0x040fe40003f86270 */
[----:B------:R-:W-:-:S02]  /*95f0*/  ISETP.LT.OR P5, PT, R0, R198, P3 ;  /* 0x000000c60000720c */ /* 0x000fc40001fa1670 */
[C---:B------:R-:W-:Y:S02]  /*9600*/  ISETP.LT.OR P3, PT, R0.reuse, R197, P2 ;  /* 0x000000c50000720c */ /* 0x040fe40001761670 */
[C---:B------:R-:W-:Y:S02]  /*9610*/  ISETP.LT.OR P2, PT, R0.reuse, R196, P1 ;  /* 0x000000c40000720c */ /* 0x040fe40000f41670 */
[----:B------:R-:W-:Y:S02]  /*9620*/  ISETP.LT.OR P1, PT, R0, R195, P4 ;  /* 0x000000c30000720c */ /* 0x000fe40002721670 */
[----:B-1----:R-:W-:Y:S02]  /*9630*/  FSEL R170, R3, -INF , !P0 ;  /* 0xff80000003aa7808 */ /* 0x002fe40004000000 */
[----:B------:R-:W-:Y:S02]  /*9640*/  ISETP.NE.AND P0, PT, R226, RZ, PT ;  /* 0x000000ffe200720c */ /* 0x000fe40003f05270 */
[----:B------:R-:W-:-:S02]  /*9650*/  FSEL R49, R21, -INF , !P5 ;  /* 0xff80000015317808 */ /* 0x000fc40006800000 */
[----:B------:R-:W-:Y:S02]  /*9660*/  FSEL R172, R23, -INF , !P3 ;  /* 0xff80000017ac7808 */ /* 0x000fe40005800000 */
[----:B------:R-:W-:Y:S02]  /*9670*/  FSEL R160, R5, -INF , !P2 ;  /* 0xff80000005a07808 */ /* 0x000fe40005000000 */
[----:B--2---:R-:W-:Y:S01]  /*9680*/  FSEL R168, R2, -INF , !P1 ;  /* 0xff80000002a87808 */ /* 0x004fe20004800000 */
[----:B------:R-:W-:Y:S06]  /*9690*/  @!P6 BRA `(.L_x_2340) ;  /* 0x0000000000cce947 */ /* 0x000fec0003800000 */
[----:B------:R-:W-:Y:S01]  /*96a0*/  VIADD R0, R227, 0xfffffffd ;  /* 0xfffffffde3007836 */ /* 0x000fe20000000000 */
[----:B------:R-:W1:Y:S01]  /*96b0*/  @!P0 LDC.64 R8, c[0x0][0x218] ;  /* 0x00008600ff088b82 */ /* 0x000e620000000a00 */
[----:B------:R2:W-:Y:S01]  /*96c0*/  @P0 STS.128 [R203+0x4000], RZ ;  /* 0x004000ffcb000388 */ /* 0x0005e20000000c00 */
[----:B------:R-:W-:Y:S01]  /*96d0*/  BSSY B0, `(.L_x_2341) ;  /* 0x000002e000007945 */ /* 0x000fe20003800000 */
[----:B------:R-:W-:Y:S01]  /*96e0*/  IMAD.WIDE.U32 R4, R0, R206, RZ ;  /* 0x000000ce00047225 */ /* 0x000fe200078e00ff */
[----:B------:R-:W-:-:S04]  /*96f0*/  SHF.R.S32.HI R2, RZ, 0x1f, R0 ;  /* 0x0000001fff027819 */ /* 0x000fc80000011400 */
[----:B------:R-:W3:Y:S01]  /*9700*/  @!P0 LDC.64 R10, c[0x0][0x218] ;  /* 0x00008600ff0a8b82 */ /* 0x000ee20000000a00 */
[----:B------:R-:W-:-:S04]  /*9710*/  IMAD R2, R2, R206, RZ ;  /* 0x000000ce02027224 */ /* 0x000fc800078e02ff */
[----:B------:R-:W-:Y:S01]  /*9720*/  IMAD R0, R0, R207, R2 ;  /* 0x000000cf00007224 */ /* 0x000fe200078e0202 */
[----:B------:R-:W-:Y:S02]  /*9730*/  LEA R2, P1, R4, R238, 0x6 ;  /* 0x000000ee04027211 */ /* 0x000fe400078230ff */
[----:B------:R-:W4:Y:S01]  /*9740*/  @!P0 LDC.64 R12, c[0x0][0x218] ;  /* 0x00008600ff0c8b82 */ /* 0x000f220000000a00 */
[----:B------:R-:W-:Y:S01]  /*9750*/  IMAD.IADD R3, R5, 0x1, R0 ;  /* 0x0000000105037824 */ /* 0x000fe200078e0200 */
[-C--:B------:R-:W-:Y:S02]  /*9760*/  @!P0 IADD3 R0, P5, R233, R2.reuse, RZ ;  /* 0x00000002e9008210 */ /* 0x080fe40007fbe0ff */
[----:B------:R-:W-:Y:S02]  /*9770*/  @!P0 LEA R5, P4, R206, R2, 0x5 ;  /* 0x00000002ce058211 */ /* 0x000fe400078828ff */
[----:B------:R-:W-:Y:S02]  /*9780*/  LEA.HI.X R3, R4, R235, R3, 0x6, P1 ;  /* 0x000000eb04037211 */ /* 0x000fe400008f3403 */
[----:B-1----:R-:W-:-:S03]  /*9790*/  @!P0 LEA R8, P3, R2, R8, 0x1 ;  /* 0x0000000802088211 */ /* 0x002fc600078608ff */
[--C-:B------:R-:W-:Y:S01]  /*97a0*/  @!P0 IMAD.X R7, R232, 0x1, R3.reuse, P5 ;  /* 0x00000001e8078824 */ /* 0x100fe200028e0603 */
[----:B------:R-:W-:Y:S02]  /*97b0*/  @!P0 LEA.HI.X R9, R2, R9, R3, 0x1, P3 ;  /* 0x0000000902098211 */ /* 0x000fe400018f0c03 */
[----:B---3--:R-:W-:-:S03]  /*97c0*/  @!P0 LEA R6, P2, R0, R10, 0x1 ;  /* 0x0000000a00068211 */ /* 0x008fc600078408ff */
[----:B------:R-:W-:Y:S01]  /*97d0*/  @!PT LDS RZ, [RZ] ;  /* 0x00000000fffff984 */ /* 0x000fe20000000800 */
[----:B------:R-:W-:Y:S01]  /*97e0*/  @!PT LDS RZ, [RZ] ;  /* 0x00000000fffff984 */ /* 0x000fe20000000800 */
[----:B------:R-:W-:Y:S01]  /*97f0*/  @!PT LDS RZ, [RZ] ;  /* 0x00000000fffff984 */ /* 0x000fe20000000800 */
[----:B------:R2:W-:Y:S01]  /*9800*/  @!P0 LDGSTS.E.BYPASS.LTC128B.128 [R203+0x4000], desc[UR10][R8.64] ;  /* 0x0400000008cb8fae */ /* 0x0005e2000b901d4a */
[----:B------:R-:W-:Y:S02]  /*9810*/  @!P0 LEA.HI.X R10, R206, R3, R207, 0x5, P4 ;  /* 0x00000003ce0a8211 */ /* 0x000fe400020f2ccf */
[----:B------:R-:W-:Y:S01]  /*9820*/  @!P0 LEA.HI.X R7, R0, R11, R7, 0x1, P2 ;  /* 0x0000000b00078211 */ /* 0x000fe200010f0c07 */
        /* <DEDUP_REMOVED lines=14> */
[----:B------:R-:W-:Y:S01]  /*9910*/  IMAD R0, R207, 0x30, RZ ;  /* 0x00000030cf007824 */ /* 0x000fe200078e02ff */
[----:B------:R-:W-:Y:S01]  /*9920*/  ULDC.64 UR4, c[0x0][0x218] ;  /* 0x0000860000047ab9 */ /* 0x000fe20000000a00 */
[----:B------:R-:W-:-:S05]  /*9930*/  IMAD.WIDE.U32 R2, R206, 0x30, R2 ;  /* 0x00000030ce027825 */ /* 0x000fca00078e0002 */
[----:B------:R-:W-:Y:S02]  /*9940*/  IADD3 R0, R0, R3, RZ ;  /* 0x0000000300007210 */ /* 0x000fe40007ffe0ff */
[----:B--2---:R-:W-:-:S04]  /*9950*/  LEA R4, P1, R2, UR4, 0x1 ;  /* 0x0000000402047c11 */ /* 0x004fc8000f8208ff */
[----:B------:R-:W-:-:S05]  /*9960*/  LEA.HI.X R5, R2, UR5, R0, 0x1, P1 ;  /* 0x0000000502057c11 */ /* 0x000fca00088f0c00 */
[----:B------:R-:W-:Y:S01]  /*9970*/  @!PT LDS RZ, [RZ] ;  /* 0x00000000fffff984 */ /* 0x000fe20000000800 */
[----:B------:R-:W-:Y:S01]  /*9980*/  @!PT LDS RZ, [RZ] ;  /* 0x00000000fffff984 */ /* 0x000fe20000000800 */
[----:B------:R-:W-:Y:S01]  /*9990*/  @!PT LDS RZ, [RZ] ;  /* 0x00000000fffff984 */ /* 0x000fe20000000800 */
[----:B------:R1:W-:Y:S04]  /*99a0*/  LDGSTS.E.BYPASS.LTC128B.128 [R203+0x5800], desc[UR10][R4.64] ;  /* 0x0580000004cb7fae */ /* 0x0003e8000b901d4a */
.L_x_2342:
[----:B------:R-:W-:Y:S05]  /*99b0*/  BSYNC B0 ;  /* 0x0000000000007941 */ /* 0x000fea0003800000 */
.L_x_2341:
[----:B------:R-:W0:Y:S02]  /*99c0*/  LDGDEPBAR ;  /* 0x00000000000079af */ /* 0x000e240000000000 */
.L_x_2340:
[----:B------:R-:W-:Y:S01]  /*99d0*/  FMNMX.FTZ R0, R73, R55, !PT ;  /* 0x0000003749007209 */ /* 0x000fe20007810000 */
[----:B------:R-:W-:Y:S03]  /*99e0*/  LDSM.16.MT88.4 R16, [R181+0x6000] ;  /* 0x00600000b510783b */ /* 0x000fe60000004200 */
[----:B------:R-:W-:Y:S01]  /*99f0*/  FMNMX.FTZ R0, R60, R0, !PT ;  /* 0x000000003c007209 */ /* 0x000fe20007810000 */
[----:B------:R-:W-:Y:S03]  /*9a00*/  LDSM.16.MT88.4 R24, [R181+0x6800] ;  /* 0x00680000b518783b */ /* 0x000fe60000004200 */
        /* <DEDUP_REMOVED lines=17> */
[----:B-12---:R-:W1:Y:S01]  /*9b20*/  SHFL.BFLY PT, R4, R0, 0x1, 0x1f ;  /* 0x0c201f0000047f89 */ /* 0x006e6200000e0000 */
[----:B------:R-:W-:-:S04]  /*9b30*/  FMNMX.FTZ R2, R69, R2, !PT ;  /* 0x0000000245027209 */ /* 0x000fc80007810000 */
[----:B------:R-:W-:-:S04]  /*9b40*/  FMNMX.FTZ R2, R62, R2, !PT ;  /* 0x000000023e027209 */ /* 0x000fc80007810000 */
[----:B------:R-:W-:-:S04]  /*9b50*/  FMNMX.FTZ R2, R58, R2, !PT ;  /* 0x000000023a027209 */ /* 0x000fc80007810000 */
[----:B------:R-:W-:-:S04]  /*9b60*/  FMNMX.FTZ R2, R158, R2, !PT ;  /* 0x000000029e027209 */ /* 0x000fc80007810000 */
[----:B------:R-:W-:-:S04]  /*9b70*/  FMNMX.FTZ R2, R151, R2, !PT ;  /* 0x0000000297027209 */ /* 0x000fc80007810000 */
[----:B------:R-:W-:Y:S02]  /*9b80*/  FMNMX.FTZ R3, R150, R2, !PT ;  /* 0x0000000296037209 */ /* 0x000fe40007810000 */
[----:B------:R-:W-:Y:S02]  /*9b90*/  FMNMX.FTZ R2, R71, R74, !PT ;  /* 0x0000004a47027209 */ /* 0x000fe40007810000 */
[----:B-1----:R-:W-:Y:S02]  /*9ba0*/  FMNMX.FTZ R167, R0, R4, !PT ;  /* 0x0000000400a77209 */ /* 0x002fe40007810000 */
[----:B------:R-:W-:Y:S02]  /*9bb0*/  FMNMX.FTZ R3, R147, R3, !PT ;  /* 0x0000000393037209 */ /* 0x000fe40007810000 */
[----:B------:R-:W-:Y:S01]  /*9bc0*/  FMNMX.FTZ R2, R63, R2, !PT ;  /* 0x000000023f027209 */ /* 0x000fe20007810000 */
[----:B------:R-:W-:Y:S01]  /*9bd0*/  FMUL.FTZ R0, R167, UR6 ;  /* 0x00000006a7007c20 */ /* 0x000fe20008410000 */
        /* <DEDUP_REMOVED lines=11> */
[----:B------:R1:W-:Y:S03]  /*9c90*/  MUFU.EX2 R249, R4 ;  /* 0x0000000400f97308 */ /* 0x0003e60000000800 */
[----:B------:R-:W-:-:S04]  /*9ca0*/  FMNMX.FTZ R3, R159, R3, !PT ;  /* 0x000000039f037209 */ /* 0x000fc80007810000 */
[----:B------:R-:W-:Y:S01]  /*9cb0*/  FMNMX.FTZ R6, R156, R3, !PT ;  /* 0x000000039c067209 */ /* 0x000fe20007810000 */
[----:B------:R2:W-:Y:S03]  /*9cc0*/  MUFU.EX2 R244, R5 ;  /* 0x0000000500f47308 */ /* 0x0005e60000000800 */
[----:B------:R-:W-:Y:S02]  /*9cd0*/  FMNMX.FTZ R6, R171, R6, !PT ;  /* 0x00000006ab067209 */ /* 0x000fe40007810000 */
[----:B-1----:R-:W-:Y:S02]  /*9ce0*/  FMNMX.FTZ R4, R40, R2, !PT ;  /* 0x0000000228047209 */ /* 0x002fe40007810000 */
[----:B------:R-:W-:Y:S02]  /*9cf0*/  FMNMX.FTZ R2, R70, R144, !PT ;  /* 0x0000009046027209 */ /* 0x000fe40007810000 */
[----:B------:R-:W-:-:S02]  /*9d00*/  FMNMX.FTZ R4, R65, R4, !PT ;  /* 0x0000000441047209 */ /* 0x000fc40007810000 */
[----:B------:R-:W-:Y:S01]  /*9d10*/  FMNMX.FTZ R3, R75, R2, !PT ;  /* 0x000000024b037209 */ /* 0x000fe20007810000 */
[--C-:B------:R-:W-:Y:S01]  /*9d20*/  FFMA.FTZ R2, R54, UR6, -R0.reuse ;  /* 0x0000000636027c23 */ /* 0x100fe20008010800 */
[----:B------:R-:W-:Y:S02]  /*9d30*/  FMNMX.FTZ R4, R64, R4, !PT ;  /* 0x0000000440047209 */ /* 0x000fe40007810000 */
[----:B------:R-:W-:Y:S01]  /*9d40*/  FMNMX.FTZ R7, R61, R3, !PT ;  /* 0x000000033d077209 */ /* 0x000fe20007810000 */
[----:B------:R1:W-:Y:S01]  /*9d50*/  MUFU.EX2 R243, R2 ;  /* 0x0000000200f37308 */ /* 0x0003e20000000800 */
[----:B--2---:R-:W-:Y:S01]  /*9d60*/  FMNMX.FTZ R5, R143, R4, !PT ;  /* 0x000000048f057209 */ /* 0x004fe20007810000 */
[----:B------:R-:W-:Y:S01]  /*9d70*/  FFMA.FTZ R3, R53, UR6, -R0 ;  /* 0x0000000635037c23 */ /* 0x000fe20008010800 */
[----:B------:R-:W-:Y:S02]  /*9d80*/  FMNMX.FTZ R4, R57, R7, !PT ;  /* 0x0000000739047209 */ /* 0x000fe40007810000 */
[----:B------:R-:W-:-:S03]  /*9d90*/  FMNMX.FTZ R5, R142, R5, !PT ;  /* 0x000000058e057209 */ /* 0x000fc60007810000 */
[----:B------:R2:W3:Y:S01]  /*9da0*/  MUFU.EX2 R242, R3 ;  /* 0x0000000300f27308 */ /* 0x0004e20000000800 */
[----:B-1----:R-:W-:-:S05]  /*9db0*/  FMNMX.FTZ R2, R172, R6, !PT ;  /* 0x00000006ac027209 */ /* 0x002fca0007810000 */
[----:B------:R-:W1:Y:S01]  /*9dc0*/  SHFL.BFLY PT, R6, R2, 0x2, 0x1f ;  /* 0x0c401f0002067f89 */ /* 0x000e6200000e0000 */
[----:B--2---:R-:W-:Y:S02]  /*9dd0*/  FMNMX.FTZ R3, R141, R4, !PT ;  /* 0x000000048d037209 */ /* 0x004fe40007810000 */
        /* <DEDUP_REMOVED lines=9> */
[----:B---3--:R-:W-:Y:S02]  /*9e70*/  F2FP.F16.F32.PACK_AB R10, R242, R243 ;  /* 0x000000f3f20a723e */ /* 0x008fe400000000ff */
[----:B-1----:R-:W-:Y:S01]  /*9e80*/  FMNMX.FTZ R2, R2, R6, !PT ;  /* 0x0000000602027209 */ /* 0x002fe20007810000 */
[----:B--2---:R-:W-:-:S04]  /*9e90*/  FFMA.FTZ R5, R38, UR6, -R0 ;  /* 0x0000000626057c23 */ /* 0x004fc80008010800 */
[----:B------:R-:W1:Y:S01]  /*9ea0*/  SHFL.BFLY PT, R7, R2, 0x1, 0x1f ;  /* 0x0c201f0002077f89 */ /* 0x000e6200000e0000 */
[----:B------:R2:W-:Y:S02]  /*9eb0*/  MUFU.EX2 R240, R5 ;  /* 0x0000000500f07308 */ /* 0x0005e40000000800 */
[----:B--2---:R-:W-:Y:S02]  /*9ec0*/  FMNMX.FTZ R5, R149, R3, !PT ;  /* 0x0000000395057209 */ /* 0x004fe40007810000 */
[----:B------:R-:W-:Y:S01]  /*9ed0*/  FMNMX.FTZ R3, R152, R4, !PT ;  /* 0x0000000498037209 */ /* 0x000fe20007810000 */
[----:B------:R-:W-:Y:S01]  /*9ee0*/  FFMA.FTZ R4, R37, UR6, -R0 ;  /* 0x0000000625047c23 */ /* 0x000fe20008010800 */
[----:B------:R-:W-:Y:S02]  /*9ef0*/  FMNMX.FTZ R5, R148, R5, !PT ;  /* 0x0000000594057209 */ /* 0x000fe40007810000 */
[----:B------:R-:W-:Y:S01]  /*9f00*/  FMNMX.FTZ R3, R160, R3, !PT ;  /* 0x00000003a0037209 */ /* 0x000fe20007810000 */
[----:B------:R2:W-:Y:S01]  /*9f10*/  MUFU.EX2 R238, R4 ;  /* 0x0000000400ee7308 */ /* 0x0005e20000000800 */
[----:B------:R-:W-:-:S02]  /*9f20*/  FMNMX.FTZ R5, R146, R5, !PT ;  /* 0x0000000592057209 */ /* 0x000fc40007810000 */
[----:B-1----:R-:W-:Y:S01]  /*9f30*/  FMNMX.FTZ R155, R2, R7, !PT ;  /* 0x00000007029b7209 */ /* 0x002fe20007810000 */
[----:B------:R-:W1:Y:S01]  /*9f40*/  SHFL.BFLY PT, R6, R3, 0x2, 0x1f ;  /* 0x0c401f0003067f89 */ /* 0x000e6200000e0000 */
[--C-:B------:R-:W-:Y:S02]  /*9f50*/  FFMA.FTZ R2, R20, UR6, -R0.reuse ;  /* 0x0000000614027c23 */ /* 0x100fe40008010800 */
[C---:B------:R-:W-:Y:S01]  /*9f60*/  FSETP.NEU.FTZ.AND P3, PT, R155.reuse, -INF , PT ;  /* 0xff8000009b00780b */ /* 0x040fe20003f7d000 */
[----:B------:R-:W-:Y:S01]  /*9f70*/  FMUL.FTZ R12, R155, UR6 ;  /* 0x000000069b0c7c20 */ /* 0x000fe20008410000 */
[----:B------:R3:W-:Y:S01]  /*9f80*/  MUFU.EX2 R230, R2 ;  /* 0x0000000200e67308 */ /* 0x0007e20000000800 */
[----:B------:R-:W-:Y:S03]  /*9f90*/  LDSM.16.MT88.4 R20, [R184+0x6000] ;  /* 0x00600000b814783b */ /* 0x000fe60000004200 */
[----:B------:R-:W-:Y:S01]  /*9fa0*/  FSEL R12, R12, RZ, P3 ;  /* 0x000000ff0c0c7208 */ /* 0x000fe20001800000 */
[----:B--2---:R-:W-:-:S04]  /*9fb0*/  FFMA.FTZ R4, R36, UR6, -R0 ;  /* 0x0000000624047c23 */ /* 0x004fc80008010800 */
[----:B------:R2:W-:Y:S01]  /*9fc0*/  MUFU.EX2 R234, R4 ;  /* 0x0000000400ea7308 */ /* 0x0005e20000000800 */
[----:B---3--:R-:W-:Y:S01]  /*9fd0*/  FFMA.FTZ R2, R15, UR6, -R0 ;  /* 0x000000060f027c23 */ /* 0x008fe20008010800 */
[----:B-1----:R-:W-:-:S06]  /*9fe0*/  FMNMX.FTZ R3, R3, R6, !PT ;  /* 0x0000000603037209 */ /* 0x002fcc0007810000 */
[----:B------:R1:W-:Y:S01]  /*9ff0*/  MUFU.EX2 R235, R2 ;  /* 0x0000000200eb7308 */ /* 0x0003e20000000800 */
[----:B------:R-:W3:Y:S01]  /*a000*/  SHFL.BFLY PT, R6, R3, 0x1, 0x1f ;  /* 0x0c201f0003067f89 */ /* 0x000ee200000e0000 */
[----:B--2---:R-:W-:Y:S01]  /*a010*/  FMNMX.FTZ R4, R145, R5, !PT ;  /* 0x0000000591047209 */ /* 0x004fe20007810000 */
[----:B------:R-:W-:-:S03]  /*a020*/  FFMA.FTZ R5, R30, UR6, -R0 ;  /* 0x000000061e057c23 */ /* 0x000fc60008010800 */
[----:B------:R-:W-:Y:S02]  /*a030*/  FMNMX.FTZ R4, R169, R4, !PT ;  /* 0x00000004a9047209 */ /* 0x000fe40007810000 */
[----:B------:R2:W-:Y:S02]  /*a040*/  MUFU.EX2 R233, R5 ;  /* 0x0000000500e97308 */ /* 0x0005e40000000800 */
[----:B------:R-:W-:Y:S01]  /*a050*/  FMNMX.FTZ R4, R165, R4, !PT ;  /* 0x00000004a5047209 */ /* 0x000fe20007810000 */
[----:B-1----:R-:W-:-:S03]  /*a060*/  FFMA.FTZ R2, R14, UR6, -R0 ;  /* 0x000000060e027c23 */ /* 0x002fc60008010800 */
[----:B------:R-:W-:Y:S02]  /*a070*/  FMNMX.FTZ R4, R170, R4, !PT ;  /* 0x00000004aa047209 */ /* 0x000fe40007810000 */
[----:B------:R1:W-:Y:S02]  /*a080*/  MUFU.EX2 R239, R2 ;  /* 0x0000000200ef7308 */ /* 0x0003e40000000800 */
[----:B------:R-:W-:Y:S02]  /*a090*/  FMNMX.FTZ R4, R168, R4, !PT ;  /* 0x00000004a8047209 */ /* 0x000fe40007810000 */
[----:B---3--:R-:W-:Y:S01]  /*a0a0*/  FMNMX.FTZ R154, R3, R6, !PT ;  /* 0x00000006039a7209 */ /* 0x008fe20007810000 */
[----:B--2---:R-:W-:-:S03]  /*a0b0*/  FFMA.FTZ R5, R29, UR6, -R0 ;  /* 0x000000061d057c23 */ /* 0x004fc60008010800 */
[C---:B------:R-:W-:Y:S01]  /*a0c0*/  FSETP.NEU.FTZ.AND P2, PT, R154.reuse, -INF , PT ;  /* 0xff8000009a00780b */ /* 0x040fe20003f5d000 */
[----:B------:R-:W-:Y:S01]  /*a0d0*/  FMUL.FTZ R3, R154, UR6 ;  /* 0x000000069a037c20 */ /* 0x000fe20008410000 */
[----:B------:R2:W-:Y:S04]  /*a0e0*/  MUFU.EX2 R232, R5 ;  /* 0x0000000500e87308 */ /* 0x0005e80000000800 */
[----:B------:R-:W-:Y:S01]  /*a0f0*/  FSEL R3, R3, RZ, P2 ;  /* 0x000000ff03037208 */ /* 0x000fe20001000000 */
[----:B-1----:R-:W-:-:S04]  /*a100*/  FFMA.FTZ R2, R68, UR6, -R12 ;  /* 0x0000000644027c23 */ /* 0x002fc8000801080c */
[----:B------:R-:W-:Y:S01]  /*a110*/  MUFU.EX2 R228, R2 ;  /* 0x0000000200e47308 */ /* 0x000fe20000000800 */
[----:B--2---:R-:W-:Y:S02]  /*a120*/  FFMA.FTZ R5, R28, UR6, -R0 ;  /* 0x000000061c057c23 */ /* 0x004fe40008010800 */
[----:B------:R-:W-:Y:S05]  /*a130*/  LDSM.16.MT88.4 R28, [R182+0x6000] ;  /* 0x00600000b61c783b */ /* 0x000fea0000004200 */
[----:B------:R1:W-:Y:S02]  /*a140*/  MUFU.EX2 R231, R5 ;  /* 0x0000000500e77308 */ /* 0x0003e40000000800 */
[----:B-1----:R-:W1:Y:S02]  /*a150*/  SHFL.BFLY PT, R5, R4, 0x2, 0x1f ;  /* 0x0c401f0004057f89 */ /* 0x002e6400000e0000 */
[----:B-1----:R-:W-:Y:S01]  /*a160*/  FMNMX.FTZ R2, R4, R5, !PT ;  /* 0x0000000504027209 */ /* 0x002fe20007810000 */
[----:B------:R-:W-:-:S04]  /*a170*/  FFMA.FTZ R4, R69, UR6, -R12 ;  /* 0x0000000645047c23 */ /* 0x000fc8000801080c */
[----:B------:R-:W1:Y:S01]  /*a180*/  SHFL.BFLY PT, R5, R2, 0x1, 0x1f ;  /* 0x0c201f0002057f89 */ /* 0x000e6200000e0000 */
[----:B------:R2:W3:Y:S02]  /*a190*/  MUFU.EX2 R225, R4 ;  /* 0x0000000400e17308 */ /* 0x0004e40000000800 */
[----:B--2---:R-:W-:Y:S01]  /*a1a0*/  FFMA.FTZ R4, R62, UR6, -R12 ;  /* 0x000000063e047c23 */ /* 0x004fe2000801080c */
[----:B---3--:R-:W-:-:S05]  /*a1b0*/  F2FP.F16.F32.PACK_AB R9, R225, R228 ;  /* 0x000000e4e109723e */ /* 0x008fca00000000ff */
[----:B------:R2:W-:Y:S01]  /*a1c0*/  MUFU.EX2 R226, R4 ;  /* 0x0000000400e27308 */ /* 0x0005e20000000800 */
[----:B-1----:R-:W-:Y:S01]  /*a1d0*/  FMNMX.FTZ R153, R2, R5, !PT ;  /* 0x0000000502997209 */ /* 0x002fe20007810000 */
[----:B------:R-:W-:Y:S01]  /*a1e0*/  FFMA.FTZ R2, R59, UR6, -R3 ;  /* 0x000000063b027c23 */ /* 0x000fe20008010803 */
[----:B------:R-:W-:Y:S02]  /*a1f0*/  FSEL R5, R154, RZ, P2 ;  /* 0x000000ff9a057208 */ /* 0x000fe40001000000 */
[----:B------:R-:W-:-:S03]  /*a200*/  FSETP.NEU.FTZ.AND P1, PT, R153, -INF , PT ;  /* 0xff8000009900780b */ /* 0x000fc60003f3d000 */
[----:B------:R1:W-:Y:S01]  /*a210*/  MUFU.EX2 R221, R2 ;  /* 0x0000000200dd7308 */ /* 0x0003e20000000800 */
[----:B------:R-:W-:Y:S01]  /*a220*/  FADD.FTZ R6, R71, -R5 ;  /* 0x8000000547067221 */ /* 0x000fe20000010000 */
[----:B------:R-:W-:-:S03]  /*a230*/  FSEL R5, R153, RZ, P1 ;  /* 0x000000ff99057208 */ /* 0x000fc60000800000 */
[----:B------:R-:W-:Y:S01]  /*a240*/  FMUL.FTZ R6, R6, UR6 ;  /* 0x0000000606067c20 */ /* 0x000fe20008410000 */
[----:B--2---:R-:W-:-:S03]  /*a250*/  FFMA.FTZ R4, R58, UR6, -R12 ;  /* 0x000000063a047c23 */ /* 0x004fc6000801080c */
[----:B------:R-:W2:Y:S01]  /*a260*/  MUFU.EX2 R48, R6 ;  /* 0x0000000600307308 */ /* 0x000ea20000000800 */
[----:B-1----:R-:W-:-:S07]  /*a270*/  FMUL.FTZ R2, R153, UR6 ;  /* 0x0000000699027c20 */ /* 0x002fce0008410000 */
[----:B------:R1:W3:Y:S01]  /*a280*/  MUFU.EX2 R229, R4 ;  /* 0x0000000400e57308 */ /* 0x0002e20000000800 */
[----:B------:R-:W-:Y:S01]  /*a290*/  FSEL R2, R2, RZ, P1 ;  /* 0x000000ff02027208 */ /* 0x000fe20000800000 */
        /* <DEDUP_REMOVED lines=18> */
[----:B---3--:R-:W-:Y:S01]  /*a3c0*/  F2FP.F16.F32.PACK_AB R11, R229, R226 ;  /* 0x000000e2e50b723e */ /* 0x008fe200000000ff */
[----:B-1----:R-:W-:-:S04]  /*a3d0*/  FFMA.FTZ R4, R63, UR6, -R3 ;  /* 0x000000063f047c23 */ /* 0x002fc80008010803 */
[----:B------:R1:W-:Y:S02]  /*a3e0*/  MUFU.EX2 R222, R4 ;  /* 0x0000000400de7308 */ /* 0x0003e40000000800 */
[----:B-1----:R-:W-:-:S06]  /*a3f0*/  FFMA.FTZ R4, R56, UR6, -R3 ;  /* 0x0000000638047c23 */ /* 0x002fcc0008010803 */
[----:B------:R1:W2:Y:S02]  /*a400*/  MUFU.EX2 R223, R4 ;  /* 0x0000000400df7308 */ /* 0x0002a40000000800 */
[----:B-1----:R-:W-:Y:S01]  /*a410*/  FFMA.FTZ R4, R39, UR6, -R3 ;  /* 0x0000000627047c23 */ /* 0x002fe20008010803 */
[----:B--2---:R-:W-:Y:S01]  /*a420*/  F2FP.F16.F32.PACK_AB R6, R223, R221 ;  /* 0x000000dddf06723e */ /* 0x004fe200000000ff */
[----:B------:R-:W1:Y:S04]  /*a430*/  LDSM.16.MT88.4 R36, [R183+0x6000] ;  /* 0x00600000b724783b */ /* 0x000e680000004200 */
[----:B------:R2:W-:Y:S02]  /*a440*/  MUFU.EX2 R224, R4 ;  /* 0x0000000400e07308 */ /* 0x0005e40000000800 */
[----:B--2---:R-:W-:-:S06]  /*a450*/  FFMA.FTZ R4, R144, UR6, -R2 ;  /* 0x0000000690047c23 */ /* 0x004fcc0008010802 */
[----:B------:R2:W-:Y:S02]  /*a460*/  MUFU.EX2 R215, R4 ;  /* 0x0000000400d77308 */ /* 0x0005e40000000800 */
[----:B--2---:R-:W-:-:S06]  /*a470*/  FFMA.FTZ R4, R75, UR6, -R2 ;  /* 0x000000064b047c23 */ /* 0x004fcc0008010802 */
[----:B------:R2:W-:Y:S02]  /*a480*/  MUFU.EX2 R217, R4 ;  /* 0x0000000400d97308 */ /* 0x0005e40000000800 */
[----:B--2---:R-:W-:-:S06]  /*a490*/  FFMA.FTZ R4, R61, UR6, -R2 ;  /* 0x000000063d047c23 */ /* 0x004fcc0008010802 */
[----:B------:R2:W-:Y:S02]  /*a4a0*/  MUFU.EX2 R219, R4 ;  /* 0x0000000400db7308 */ /* 0x0005e40000000800 */
[----:B--2---:R-:W-:-:S06]  /*a4b0*/  FFMA.FTZ R4, R57, UR6, -R2 ;  /* 0x0000000639047c23 */ /* 0x004fcc0008010802 */
[----:B------:R2:W3:Y:S02]  /*a4c0*/  MUFU.EX2 R218, R4 ;  /* 0x0000000400da7308 */ /* 0x0004e40000000800 */
[----:B--2---:R-:W-:Y:S01]  /*a4d0*/  FADD.FTZ R4, R70, -R5 ;  /* 0x8000000546047221 */ /* 0x004fe20000010000 */
[----:B------:R-:W-:Y:S02]  /*a4e0*/  FSEL R5, R167, RZ, P4 ;  /* 0x000000ffa7057208 */ /* 0x000fe40002000000 */
[----:B---3--:R-:W-:Y:S01]  /*a4f0*/  F2FP.F16.F32.PACK_AB R7, R218, R219 ;  /* 0x000000dbda07723e */ /* 0x008fe200000000ff */
[----:B------:R-:W-:Y:S02]  /*a500*/  FMUL.FTZ R4, R4, UR6 ;  /* 0x0000000604047c20 */ /* 0x000fe40008410000 */
[----:B------:R-:W-:Y:S02]  /*a510*/  FADD.FTZ R5, R73, -R5 ;  /* 0x8000000549057221 */ /* 0x000fe40000010000 */
[----:B------:R2:W3:Y:S02]  /*a520*/  MUFU.EX2 R15, R4 ;  /* 0x00000004000f7308 */ /* 0x0004e40000000800 */
[----:B------:R-:W-:-:S06]  /*a530*/  FMUL.FTZ R5, R5, UR6 ;  /* 0x0000000605057c20 */ /* 0x000fcc0008410000 */
[----:B------:R4:W5:Y:S01]  /*a540*/  MUFU.EX2 R14, R5 ;  /* 0x00000005000e7308 */ /* 0x0009620000000800 */
[----:B--2---:R-:W-:Y:S01]  /*a550*/  FFMA.FTZ R4, R40, UR6, -R3 ;  /* 0x0000000628047c23 */ /* 0x004fe20008010803 */
[-C--:B---3--:R-:W-:Y:S01]  /*a560*/  FMUL.FTZ R78, R78, R15.reuse ;  /* 0x0000000f4e4e7220 */ /* 0x088fe20000410000 */
[-C--:B------:R-:W-:Y:S01]  /*a570*/  FMUL.FTZ R79, R79, R15.reuse ;  /* 0x0000000f4f4f7220 */ /* 0x080fe20000410000 */
[----:B------:R-:W-:-:S04]  /*a580*/  FMUL.FTZ R90, R90, R15 ;  /* 0x0000000f5a5a7220 */ /* 0x000fc80000410000 */
[----:B------:R2:W-:Y:S01]  /*a590*/  MUFU.EX2 R216, R4 ;  /* 0x0000000400d87308 */ /* 0x0005e20000000800 */
[-C--:B------:R-:W-:Y:S01]  /*a5a0*/  FMUL.FTZ R91, R91, R15.reuse ;  /* 0x0000000f5b5b7220 */ /* 0x080fe20000410000 */
[-C--:B------:R-:W-:Y:S01]  /*a5b0*/  FMUL.FTZ R98, R98, R15.reuse ;  /* 0x0000000f62627220 */ /* 0x080fe20000410000 */
[----:B------:R-:W-:Y:S01]  /*a5c0*/  FMUL.FTZ R99, R99, R15 ;  /* 0x0000000f63637220 */ /* 0x000fe20000410000 */
[----:B----4-:R-:W-:Y:S01]  /*a5d0*/  F2FP.F16.F32.PACK_AB R5, R217, R215 ;  /* 0x000000d7d905723e */ /* 0x010fe200000000ff */
        /* <DEDUP_REMOVED lines=10> */
[-C--:B-----5:R-:W-:Y:S01]  /*a680*/  FMUL.FTZ R80, R80, R14.reuse ;  /* 0x0000000e50507220 */ /* 0x0a0fe20000410000 */
[-C--:B------:R-:W-:Y:S01]  /*a690*/  FMUL.FTZ R81, R81, R14.reuse ;  /* 0x0000000e51517220 */ /* 0x080fe20000410000 */
[----:B--2---:R-:W-:Y:S01]  /*a6a0*/  FSEL R4, R155, RZ, P3 ;  /* 0x000000ff9b047208 */ /* 0x004fe20001800000 */
        /* <DEDUP_REMOVED lines=22> */
[----:B--2---:R-:W-:Y:S01]  /*a810*/  F2FP.F16.F32.PACK_AB R8, R244, R249 ;  /* 0x000000f9f408723e */ /* 0x004fe200000000ff */
[-C--:B---3--:R-:W-:Y:S01]  /*a820*/  FMUL.FTZ R82, R82, R13.reuse ;  /* 0x0000000d52527220 */ /* 0x088fe20000410000 */
        /* <DEDUP_REMOVED lines=15> */
[----:B-1----:R-:W-:Y:S01]  /*a920*/  HMMA.16816.F32 R56, R4, R36, R128 ;  /* 0x000000240438723c */ /* 0x002fe20000001880 */
        /* <DEDUP_REMOVED lines=8> */
[----:B------:R-:W2:Y:S04]  /*a9b0*/  LDSM.16.MT88.4 R16, [R183+0x6800] ;  /* 0x00680000b710783b */ /* 0x000ea80000004200 */
[----:B------:R-:W-:Y:S01]  /*a9c0*/  LDSM.16.MT88.4 R84, [R181+0x7800] ;  /* 0x00780000b554783b */ /* 0x000fe20000004200 */
[C---:B------:R-:W-:Y:S01]  /*a9d0*/  HMMA.16816.F32 R92, R8.reuse, R20, R92 ;  /* 0x00000014085c723c */ /* 0x040fe2000000185c */
[----:B------:R-:W-:Y:S05]  /*a9e0*/  MUFU.EX2 R179, R5 ;  /* 0x0000000500b37308 */ /* 0x000fea0000000800 */
[----:B------:R-:W-:Y:S01]  /*a9f0*/  HMMA.16816.F32 R100, R8, R22, R100 ;  /* 0x000000160864723c */ /* 0x000fe20000001864 */
[----:B------:R-:W3:Y:S01]  /*aa00*/  LDSM.16.MT88.4 R20, [R184+0x6800] ;  /* 0x00680000b814783b */ /* 0x000ee20000004200 */
[----:B-1----:R-:W-:-:S04]  /*aa10*/  FFMA.FTZ R4, R64, UR6, -R3 ;  /* 0x0000000640047c23 */ /* 0x002fc80008010803 */
[C---:B------:R-:W-:Y:S01]  /*aa20*/  HMMA.16816.F32 R124, R8.reuse, R36, R124 ;  /* 0x00000024087c723c */ /* 0x040fe2000000187c */
[----:B------:R1:W4:Y:S05]  /*aa30*/  MUFU.EX2 R213, R4 ;  /* 0x0000000400d57308 */ /* 0x00032a0000000800 */
[C---:B------:R-:W-:Y:S06]  /*aa40*/  HMMA.16816.F32 R132, R8.reuse, R38, R132 ;  /* 0x000000260884723c */ /* 0x040fec0000001884 */
[C---:B------:R-:W-:Y:S06]  /*aa50*/  HMMA.16816.F32 R108, R8.reuse, R28, R108 ;  /* 0x0000001c086c723c */ /* 0x040fec000000186c */
[----:B------:R-:W-:Y:S01]  /*aa60*/  HMMA.16816.F32 R116, R8, R30, R116 ;  /* 0x0000001e0874723c */ /* 0x000fe20000001874 */
[----:B-1----:R-:W-:Y:S01]  /*aa70*/  FFMA.FTZ R4, R141, UR6, -R2 ;  /* 0x000000068d047c23 */ /* 0x002fe20008010802 */
[----:B----4-:R-:W-:Y:S01]  /*aa80*/  F2FP.F16.F32.PACK_AB R6, R213, R214 ;  /* 0x000000d6d506723e */ /* 0x010fe200000000ff */
[----:B------:R-:W-:Y:S02]  /*aa90*/  LDSM.16.MT88.4 R28, [R184+0x7000] ;  /* 0x00700000b81c783b */ /* 0x000fe40000004200 */
[----:B------:R1:W-:Y:S02]  /*aaa0*/  MUFU.EX2 R210, R4 ;  /* 0x0000000400d27308 */ /* 0x0003e40000000800 */
[----:B------:R-:W-:-:S02]  /*aab0*/  F2FP.F16.F32.PACK_AB R8, R240, R241 ;  /* 0x000000f1f008723e */ /* 0x000fc400000000ff */
[----:B------:R-:W-:Y:S01]  /*aac0*/  F2FP.F16.F32.PACK_AB R10, R234, R238 ;  /* 0x000000eeea0a723e */ /* 0x000fe200000000ff */
[----:B-1----:R-:W-:-:S04]  /*aad0*/  FFMA.FTZ R4, R140, UR6, -R2 ;  /* 0x000000068c047c23 */ /* 0x002fc80008010802 */
[----:B------:R1:W4:Y:S02]  /*aae0*/  MUFU.EX2 R204, R4 ;  /* 0x0000000400cc7308 */ /* 0x0003240000000800 */
[----:B-1----:R-:W-:Y:S01]  /*aaf0*/  FFMA.FTZ R4, R66, UR6, -R2 ;  /* 0x0000000642047c23 */ /* 0x002fe20008010802 */
[----:B----4-:R-:W-:-:S05]  /*ab00*/  F2FP.F16.F32.PACK_AB R5, R204, R210 ;  /* 0x000000d2cc05723e */ /* 0x010fca00000000ff */
[----:B------:R1:W4:Y:S02]  /*ab10*/  MUFU.EX2 R178, R4 ;  /* 0x0000000400b27308 */ /* 0x0003240000000800 */
[--C-:B-1----:R-:W-:Y:S01]  /*ab20*/  FFMA.FTZ R4, R32, UR6, -R0.reuse ;  /* 0x0000000620047c23 */ /* 0x102fe20008010800 */
[----:B------:R-:W-:Y:S01]  /*ab30*/  FFMA.FTZ R0, R49, UR6, -R0 ;  /* 0x0000000631007c23 */ /* 0x000fe20008010800 */
[----:B------:R-:W1:Y:S01]  /*ab40*/  LDSM.16.MT88.4 R32, [R182+0x6800] ;  /* 0x00680000b620783b */ /* 0x000e620000004200 */
[----:B----4-:R-:W-:-:S03]  /*ab50*/  F2FP.F16.F32.PACK_AB R7, R178, R179 ;  /* 0x000000b3b207723e */ /* 0x010fc600000000ff */
[----:B------:R4:W-:Y:S08]  /*ab60*/  MUFU.EX2 R212, R4 ;  /* 0x0000000400d47308 */ /* 0x0009f00000000800 */
[----:B------:R5:W-:Y:S01]  /*ab70*/  MUFU.EX2 R211, R0 ;  /* 0x0000000000d37308 */ /* 0x000be20000000800 */
[----:B----4-:R-:W-:-:S07]  /*ab80*/  F2FP.F16.F32.PACK_AB R4, R216, R224 ;  /* 0x000000e0d804723e */ /* 0x010fce00000000ff */
[----:B--2---:R-:W-:Y:S01]  /*ab90*/  HMMA.16816.F32 R56, R4, R16, R56 ;  /* 0x000000100438723c */ /* 0x004fe20000001838 */
[----:B-----5:R-:W-:-:S04]  /*aba0*/  FFMA.FTZ R0, R158, UR6, -R12 ;  /* 0x000000069e007c23 */ /* 0x020fc8000801080c */
[----:B------:R2:W-:Y:S01]  /*abb0*/  MUFU.EX2 R177, R0 ;  /* 0x0000000000b17308 */ /* 0x0005e20000000800 */
[C---:B------:R-:W-:Y:S06]  /*abc0*/  HMMA.16816.F32 R52, R4.reuse, R18, R52 ;  /* 0x000000120434723c */ /* 0x040fec0000001834 */
[C---:B------:R-:W-:Y:S06]  /*abd0*/  HMMA.16816.F32 R44, R4.reuse, R24, R44 ;  /* 0x00000018042c723c */ /* 0x040fec000000182c */
[----:B------:R-:W-:Y:S01]  /*abe0*/  HMMA.16816.F32 R40, R4, R26, R40 ;  /* 0x0000001a0428723c */ /* 0x000fe20000001828 */
[----:B--2---:R-:W-:-:S05]  /*abf0*/  FFMA.FTZ R0, R151, UR6, -R12 ;  /* 0x0000000697007c23 */ /* 0x004fca000801080c */
[C---:B---3--:R-:W-:Y:S01]  /*ac00*/  HMMA.16816.F32 R36, R4.reuse, R20, R96 ;  /* 0x000000140424723c */ /* 0x048fe20000001860 */
[----:B------:R2:W3:Y:S05]  /*ac10*/  MUFU.EX2 R176, R0 ;  /* 0x0000000000b07308 */ /* 0x0004ea0000000800 */
[C---:B------:R-:W-:Y:S06]  /*ac20*/  HMMA.16816.F32 R104, R4.reuse, R22, R104 ;  /* 0x000000160468723c */ /* 0x040fec0000001868 */
[C---:B-1----:R-:W-:Y:S06]  /*ac30*/  HMMA.16816.F32 R112, R4.reuse, R32, R112 ;  /* 0x000000200470723c */ /* 0x042fec0000001870 */
[----:B------:R-:W-:Y:S01]  /*ac40*/  HMMA.16816.F32 R120, R4, R34, R120 ;  /* 0x000000220478723c */ /* 0x000fe20000001878 */
[----:B--2---:R-:W-:Y:S01]  /*ac50*/  FFMA.FTZ R0, R150, UR6, -R12 ;  /* 0x0000000696007c23 */ /* 0x004fe2000801080c */
[----:B---3--:R-:W-:-:S03]  /*ac60*/  F2FP.F16.F32.PACK_AB R9, R176, R177 ;  /* 0x000000b1b009723e */ /* 0x008fc600000000ff */
[----:B------:R1:W-:Y:S02]  /*ac70*/  MUFU.EX2 R175, R0 ;  /* 0x0000000000af7308 */ /* 0x0003e40000000800 */
[----:B-1----:R-:W-:-:S06]  /*ac80*/  FFMA.FTZ R0, R147, UR6, -R12 ;  /* 0x0000000693007c23 */ /* 0x002fcc000801080c */
[----:B------:R1:W2:Y:S02]  /*ac90*/  MUFU.EX2 R174, R0 ;  /* 0x0000000000ae7308 */ /* 0x0002a40000000800 */
[----:B-1----:R-:W-:Y:S01]  /*aca0*/  FFMA.FTZ R0, R143, UR6, -R3 ;  /* 0x000000068f007c23 */ /* 0x002fe20008010803 */
[----:B--2---:R-:W-:-:S05]  /*acb0*/  F2FP.F16.F32.PACK_AB R11, R174, R175 ;  /* 0x000000afae0b723e */ /* 0x004fca00000000ff */
[----:B------:R1:W-:Y:S02]  /*acc0*/  MUFU.EX2 R173, R0 ;  /* 0x0000000000ad7308 */ /* 0x0003e40000000800 */
[C---:B------:R-:W-:Y:S06]  /*acd0*/  HMMA.16816.F32 R124, R8.reuse, R16, R124 ;  /* 0x00000010087c723c */ /* 0x040fec000000187c */
[C---:B------:R-:W-:Y:S01]  /*ace0*/  HMMA.16816.F32 R132, R8.reuse, R18, R132 ;  /* 0x000000120884723c */ /* 0x040fe20000001884 */
[----:B------:R-:W2:Y:S05]  /*acf0*/  LDSM.16.MT88.4 R16, [R183+0x7000] ;  /* 0x00700000b710783b */ /* 0x000eaa0000004200 */
[----:B------:R-:W-:Y:S01]  /*ad00*/  HMMA.16816.F32 R80, R8, R24, R80 ;  /* 0x000000180850723c */ /* 0x000fe20000001850 */
[----:B-1----:R-:W-:-:S04]  /*ad10*/  FFMA.FTZ R0, R142, UR6, -R3 ;  /* 0x000000068e007c23 */ /* 0x002fc80008010803 */
[----:B------:R1:W3:Y:S01]  /*ad20*/  MUFU.EX2 R158, R0 ;  /* 0x00000000009e7308 */ /* 0x0002e20000000800 */
[C---:B------:R-:W-:Y:S01]  /*ad30*/  HMMA.16816.F32 R60, R8.reuse, R26, R60 ;  /* 0x0000001a083c723c */ /* 0x040fe2000000183c */
[----:B------:R-:W4:Y:S05]  /*ad40*/  LDSM.16.MT88.4 R24, [R181+0x7000] ;  /* 0x00700000b518783b */ /* 0x000f2a0000004200 */
        /* <DEDUP_REMOVED lines=8> */
[----:B------:R-:W-:Y:S01]  /*add0*/  HMMA.16816.F32 R64, R8, R34, R116 ;  /* 0x000000220840723c */ /* 0x000fe20000001874 */
[----:B------:R-:W-:Y:S06]  /*ade0*/  LDSM.16.MT88.4 R116, [R182+0x7800] ;  /* 0x00780000b674783b */ /* 0x000fec0000004200 */
        /* <DEDUP_REMOVED lines=18> */
[C---:B----4-:R-:W-:Y:S06]  /*af10*/  HMMA.16816.F32 R44, R4.reuse, R24, R44 ;  /* 0x00000018042c723c */ /* 0x050fec000000182c */
[----:B------:R-:W-:Y:S01]  /*af20*/  HMMA.16816.F32 R40, R4, R26, R40 ;  /* 0x0000001a0428723c */ /* 0x000fe20000001828 */
[----:B-1----:R-:W-:-:S04]  /*af30*/  FFMA.FTZ R0, R163, UR6, -R12 ;  /* 0x00000006a3007c23 */ /* 0x002fc8000801080c */
[----:B------:R1:W2:Y:S01]  /*af40*/  MUFU.EX2 R142, R0 ;  /* 0x00000000008e7308 */ /* 0x0002a20000000800 */
[C---:B------:R-:W-:Y:S06]  /*af50*/  HMMA.16816.F32 R36, R4.reuse, R28, R36 ;  /* 0x0000001c0424723c */ /* 0x040fec0000001824 */
[C---:B------:R-:W-:Y:S06]  /*af60*/  HMMA.16816.F32 R104, R4.reuse, R30, R104 ;  /* 0x0000001e0468723c */ /* 0x040fec0000001868 */
[----:B-----5:R-:W-:Y:S01]  /*af70*/  HMMA.16816.F32 R112, R4, R20, R112 ;  /* 0x000000140470723c */ /* 0x020fe20000001870 */
[----:B-1----:R-:W-:Y:S01]  /*af80*/  FFMA.FTZ R0, R164, UR6, -R12 ;  /* 0x00000006a4007c23 */ /* 0x002fe2000801080c */
[----:B--2---:R-:W-:-:S04]  /*af90*/  F2FP.F16.F32.PACK_AB R9, R142, R144 ;  /* 0x000000908e09723e */ /* 0x004fc800000000ff */
[C---:B------:R-:W-:Y:S01]  /*afa0*/  HMMA.16816.F32 R120, R4.reuse, R22, R120 ;  /* 0x000000160478723c */ /* 0x040fe20000001878 */
        /* <DEDUP_REMOVED lines=17> */
[----:B------:R-:W-:Y:S01]  /*b0c0*/  HMMA.16816.F32 R20, R8, R22, R64 ;  /* 0x000000160814723c */ /* 0x000fe20000001840 */
[----:B------:R-:W-:Y:S01]  /*b0d0*/  MOV R70, R153 ;  /* 0x0000009900467202 */ /* 0x000fe20000000f00 */
[----:B------:R1:W-:Y:S01]  /*b0e0*/  MUFU.EX2 R74, R0 ;  /* 0x00000000004a7308 */ /* 0x0003e20000000800 */
[----:B------:R-:W-:-:S03]  /*b0f0*/  MOV R71, R154 ;  /* 0x0000009a00477202 */ /* 0x000fc60000000f00 */
[----:B------:R-:W-:Y:S07]  /*b100*/  HMMA.16816.F32 R16, R8, R18, R132 ;  /* 0x000000120810723c */ /* 0x000fee0000001884 */
[----:B------:R-:W-:Y:S01]  /*b110*/  FFMA.FTZ R8, R247, R48, R220 ;  /* 0x00000030f7087223 */ /* 0x000fe200000100dc */
[----:B------:R-:W-:Y:S02]  /*b120*/  F2FP.F16.F32.PACK_AB R132, R239, R235 ;  /* 0x000000ebef84723e */ /* 0x000fe400000000ff */
[----:B---3--:R-:W-:-:S02]  /*b130*/  F2FP.F16.F32.PACK_AB R133, R75, R140 ;  /* 0x0000008c4b85723e */ /* 0x008fc400000000ff */
        /* <DEDUP_REMOVED lines=97> */
[----:B------:R-:W-:-:S02]  /*b750*/  MOV R72, R155 ;  /* 0x0000009b00487202 */ /* 0x000fc40000000f00 */
[----:B------:R-:W-:Y:S02]  /*b760*/  MOV R73, R167 ;  /* 0x000000a700497202 */ /* 0x000fe40000000f00 */
        /* <DEDUP_REMOVED lines=8> */
[----:B------:R-:W2:Y:S04]  /*b7f0*/  LDL.64 R162, [R1+0x8] ;  /* 0x0000080001a27983 */ /* 0x000ea80000100a00 */
[----:B------:R-:W3:Y:S04]  /*b800*/  LDL R166, [R1+0x80] ;  /* 0x0000800001a67983 */ /* 0x000ee80000100800 */
[----:B------:R-:W4:Y:S01]  /*b810*/  LDL R148, [R1+0x7c] ;  /* 0x00007c0001947983 */ /* 0x000f220000100800 */
[----:B------:R-:W-:Y:S01]  /*b820*/  IADD3 R205, R227, -0x3, RZ ;  /* 0xfffffffde3cd7810 */ /* 0x000fe20007ffe0ff */
[----:B------:R-:W1:Y:S01]  /*b830*/  @!P0 LDC.64 R10, c[0x0][0x220] ;  /* 0x00008800ff0a8b82 */ /* 0x000e620000000a00 */
[----:B------:R-:W-:-:S04]  /*b840*/  DEPBAR.LE SB0, 0x0 ;  /* 0x000080000000791a */ /* 0x000fc80000000000 */
[----:B------:R-:W-:Y:S01]  /*b850*/  SHF.R.S32.HI R0, RZ, 0x1f, R205 ;  /* 0x0000001fff007819 */ /* 0x000fe200000114cd */
[-C--:B------:R-:W-:Y:S02]  /*b860*/  IMAD.WIDE.U32 R4, R205, R208.reuse, RZ ;  /* 0x000000d0cd047225 */ /* 0x080fe400078e00ff */
[----:B------:R-:W-:Y:S02]  /*b870*/  BAR.SYNC.DEFER_BLOCKING 0x0 ;  /* 0x0000000000007b1d */ /* 0x000fe40000010000 */
[----:B------:R-:W-:-:S06]  /*b880*/  IMAD R0, R0, R208, RZ ;  /* 0x000000d000007224 */ /* 0x000fcc00078e02ff */
[----:B------:R-:W5:Y:S01]  /*b890*/  @!P0 LDC.64 R8, c[0x0][0x220] ;  /* 0x00008800ff088b82 */ /* 0x000f620000000a00 */
[----:B------:R-:W-:-:S05]  /*b8a0*/  IMAD R0, R205, R209, R0 ;  /* 0x000000d1cd007224 */ /* 0x000fca00078e0200 */
[----:B------:R-:W-:Y:S02]  /*b8b0*/  IADD3 R3, R5, R0, RZ ;  /* 0x0000000005037210 */ /* 0x000fe40007ffe0ff */
[----:B------:R-:W4:Y:S08]  /*b8c0*/  @!P0 LDC.64 R12, c[0x0][0x220] ;  /* 0x00008800ff0c8b82 */ /* 0x000f300000000a00 */
[----:B------:R-:W4:Y:S01]  /*b8d0*/  @!P0 LDC.64 R14, c[0x0][0x220] ;  /* 0x00008800ff0e8b82 */ /* 0x000f220000000a00 */
[----:B------:R-:W-:Y:S01]  /*b8e0*/  @P0 STS.128 [R203+0x6000], RZ ;  /* 0x006000ffcb000388 */ /* 0x000fe20000000c00 */
[----:B--2---:R-:W-:-:S04]  /*b8f0*/  LEA R2, P1, R4, R162, 0x6 ;  /* 0x000000a204027211 */ /* 0x004fc800078230ff */
[-C--:B------:R-:W-:Y:S02]  /*b900*/  @!P0 LEA R5, P2, R208, R2.reuse, 0x5 ;  /* 0x00000002d0058211 */ /* 0x080fe400078428ff */
[----:B------:R-:W-:Y:S02]  /*b910*/  LEA.HI.X R3, R4, R237, R3, 0x6, P1 ;  /* 0x000000ed04037211 */ /* 0x000fe400008f3403 */
[----:B---3--:R-:W-:Y:S02]  /*b920*/  @!P0 IADD3 R0, P4, R166, R2, RZ ;  /* 0x00000002a6008210 */ /* 0x008fe40007f9e0ff */
[----:B-1----:R-:W-:Y:S02]  /*b930*/  @!P0 LEA R6, P1, R5, R10, 0x1 ;  /* 0x0000000a05068211 */ /* 0x002fe400078208ff */
[----:B------:R-:W-:Y:S02]  /*b940*/  @!P0 LEA.HI.X R7, R208, R3, R209, 0x5, P2 ;  /* 0x00000003d0078211 */ /* 0x000fe400010f2cd1 */
[----:B-----5:R-:W-:-:S02]  /*b950*/  @!P0 LEA R8, P3, R0, R8, 0x1 ;  /* 0x0000000800088211 */ /* 0x020fc400078608ff */
[----:B----4-:R-:W-:Y:S02]  /*b960*/  @!P0 IADD3.X R4, R148, R3, RZ, P4, !PT ;  /* 0x0000000394048210 */ /* 0x010fe400027fe4ff */
[----:B------:R-:W-:Y:S02]  /*b970*/  @!P0 LEA R10, P2, R2, R12, 0x1 ;  /* 0x0000000c020a8211 */ /* 0x000fe400078408ff */
[----:B------:R-:W-:Y:S02]  /*b980*/  @!P0 LEA.HI.X R7, R5, R11, R7, 0x1, P1 ;  /* 0x0000000b05078211 */ /* 0x000fe400008f0c07 */
[----:B------:R-:W-:Y:S01]  /*b990*/  @!P0 LEA.HI.X R9, R0, R9, R4, 0x1, P3 ;  /* 0x0000000900098211 */ /* 0x000fe200018f0c04 */
[----:B------:R-:W-:Y:S01]  /*b9a0*/  @!P0 IMAD R0, R209, 0x30, RZ ;  /* 0x00000030d1008824 */ /* 0x000fe200078e02ff */
[--C-:B------:R-:W-:Y:S01]  /*b9b0*/  @!P0 LEA.HI.X R11, R2, R13, R3.reuse, 0x1, P2 ;  /* 0x0000000d020b8211 */ /* 0x100fe200010f0c03 */
[----:B------:R-:W-:-:S04]  /*b9c0*/  @!P0 IMAD.WIDE.U32 R2, R208, 0x30, R2 ;  /* 0x00000030d0028825 */ /* 0x000fc800078e0002 */
[----:B------:R-:W-:Y:S01]  /*b9d0*/  @!PT LDS RZ, [RZ] ;  /* 0x00000000fffff984 */ /* 0x000fe20000000800 */
[----:B------:R-:W-:Y:S01]  /*b9e0*/  @!PT LDS RZ, [RZ] ;  /* 0x00000000fffff984 */ /* 0x000fe20000000800 */
[----:B------:R-:W-:Y:S01]  /*b9f0*/  @!PT LDS RZ, [RZ] ;  /* 0x00000000fffff984 */ /* 0x000fe20000000800 */
[----:B------:R-:W-:Y:S01]  /*ba00*/  @!P0 LDGSTS.E.BYPASS.LTC128B.128 [R203+0x6000], desc[UR10][R10.64] ;  /* 0x060000000acb8fae */ /* 0x000fe2000b901d4a */
[----:B------:R-:W-:Y:S02]  /*ba10*/  @!P0 IADD3 R0, R0, R3, RZ ;  /* 0x0000000300008210 */ /* 0x000fe40007ffe0ff */
[C---:B------:R-:W-:Y:S01]  /*ba20*/  @!P0 LEA R4, P1, R2.reuse, R14, 0x1 ;  /* 0x0000000e02048211 */ /* 0x040fe200078208ff */
[----:B------:R-:W-:Y:S03]  /*ba30*/  @P0 STS.128 [R203+0x6800], RZ ;  /* 0x006800ffcb000388 */ /* 0x000fe60000000c00 */
[----:B------:R-:W-:Y:S01]  /*ba40*/  @!P0 LEA.HI.X R5, R2, R15, R0, 0x1, P1 ;  /* 0x0000000f02058211 */ /* 0x000fe200008f0c00 */
[----:B------:R-:W-:Y:S01]  /*ba50*/  @!PT LDS RZ, [RZ] ;  /* 0x00000000fffff984 */ /* 0x000fe20000000800 */
[----:B------:R-:W-:Y:S01]  /*ba60*/  @!PT LDS RZ, [RZ] ;  /* 0x00000000fffff984 */ /* 0x000fe20000000800 */
[----:B------:R-:W-:Y:S01]  /*ba70*/  @!PT LDS RZ, [RZ] ;  /* 0x00000000fffff984 */ /* 0x000fe20000000800 */
[----:B------:R1:W-:Y:S01]  /*ba80*/  @!P0 LDGSTS.E.BYPASS.LTC128B.128 [R203+0x6800], desc[UR10][R8.64] ;  /* 0x0680000008cb8fae */ /* 0x0003e2000b901d4a */
[----:B------:R-:W-:-:S03]  /*ba90*/  ISETP.GT.AND P1, PT, R205, R252, PT ;  /* 0x000000fccd00720c */ /* 0x000fc60003f24270 */
        /* <DEDUP_REMOVED lines=11> */
[----:B------:R-:W2:Y:S04]  /*bb50*/  LDSM.16.M88.4 R36, [R180+0x4000] ;  /* 0x00400000b424783b */ /* 0x000ea80000000200 */
[----:B------:R-:W3:Y:S04]  /*bb60*/  LDSM.16.M88.4 R28, [R187+0x2000] ;  /* 0x00200000bb1c783b */ /* 0x000ee80000000200 */
[----:B------:R-:W-:Y:S04]  /*bb70*/  LDSM.16.M88.4 R24, [R190] ;  /* 0x00000000be18783b */ /* 0x000fe80000000200 */
[----:B------:R-:W4:Y:S04]  /*bb80*/  LDSM.16.M88.4 R40, [R186+0x4000] ;  /* 0x00400000ba28783b */ /* 0x000f280000000200 */
[----:B------:R-:W5:Y:S04]  /*bb90*/  LDSM.16.M88.4 R20, [R190+0x2000] ;  /* 0x00200000be14783b */ /* 0x000f680000000200 */
[----:B------:R-:W-:Y:S04]  /*bba0*/  LDSM.16.M88.4 R44, [R191] ;  /* 0x00000000bf2c783b */ /* 0x000fe80000000200 */
[----:B------:R-:W5:Y:S04]  /*bbb0*/  LDSM.16.M88.4 R16, [R188] ;  /* 0x00000000bc10783b */ /* 0x000f680000000200 */
[----:B------:R-:W5:Y:S04]  /*bbc0*/  LDSM.16.M88.4 R12, [R188+0x2000] ;  /* 0x00200000bc0c783b */ /* 0x000f680000000200 */
[----:B------:R-:W-:Y:S04]  /*bbd0*/  LDSM.16.M88.4 R48, [R185] ;  /* 0x00000000b930783b */ /* 0x000fe80000000200 */
[----:B-1----:R-:W1:Y:S01]  /*bbe0*/  LDSM.16.M88.4 R8, [R189] ;  /* 0x00000000bd08783b */ /* 0x002e620000000200 */
[-C--:B--2---:R-:W-:Y:S03]  /*bbf0*/  HMMA.16816.F32 R4, R32, R36.reuse, RZ ;  /* 0x000000242004723c */ /* 0x084fe600000018ff */
[----:B------:R-:W0:Y:S03]  /*bc00*/  LDGDEPBAR ;  /* 0x00000000000079af */ /* 0x000e260000000000 */
[----:B---3--:R-:W-:Y:S06]  /*bc10*/  HMMA.16816.F32 R52, R28, R36, RZ ;  /* 0x000000241c34723c */ /* 0x008fec00000018ff */
[-C--:B------:R-:W-:Y:S06]  /*bc20*/  HMMA.16816.F32 R60, R32, R38.reuse, RZ ;  /* 0x00000026203c723c */ /* 0x080fec00000018ff */
[----:B------:R-:W-:Y:S01]  /*bc30*/  HMMA.16816.F32 R68, R28, R38, RZ ;  /* 0x000000261c44723c */ /* 0x000fe200000018ff */
[----:B------:R-:W-:Y:S05]  /*bc40*/  LDSM.16.M88.4 R36, [R186+0x4800] ;  /* 0x00480000ba24783b */ /* 0x000fea0000000200 */
[-C--:B----4-:R-:W-:Y:S01]  /*bc50*/  HMMA.16816.F32 R56, R24, R40.reuse, R4 ;  /* 0x000000281838723c */ /* 0x090fe20000001804 */
[----:B------:R-:W2:Y:S05]  /*bc60*/  LDSM.16.M88.4 R4, [R189+0x2000] ;  /* 0x00200000bd04783b */ /* 0x000eaa0000000200 */
[----:B-----5:R-:W-:Y:S06]  /*bc70*/  HMMA.16816.F32 R52, R20, R40, R52 ;  /* 0x000000281434723c */ /* 0x020fec0000001834 */
[-C--:B------:R-:W-:Y:S06]  /*bc80*/  HMMA.16816.F32 R60, R24, R42.reuse, R60 ;  /* 0x0000002a183c723c */ /* 0x080fec000000183c */
[----:B------:R-:W-:Y:S06]  /*bc90*/  HMMA.16816.F32 R68, R20, R42, R68 ;  /* 0x0000002a1444723c */ /* 0x000fec0000001844 */
[-C--:B------:R-:W-:Y:S01]  /*bca0*/  HMMA.16816.F32 R64, R16, R44.reuse, R56 ;  /* 0x0000002c1040723c */ /* 0x080fe20000001838 */
[----:B------:R-:W3:Y:S05]  /*bcb0*/  LDSM.16.M88.4 R56, [R180+0x4800] ;  /* 0x00480000b438783b */ /* 0x000eea0000000200 */
[----:B------:R-:W-:Y:S06]  /*bcc0*/  HMMA.16816.F32 R52, R12, R44, R52 ;  /* 0x0000002c0c34723c */ /* 0x000fec0000001834 */
[-C--:B------:R-:W-:Y:S06]  /*bcd0*/  HMMA.16816.F32 R60, R16, R46.reuse, R60 ;  /* 0x0000002e103c723c */ /* 0x080fec000000183c */
[----:B------:R-:W-:Y:S06]  /*bce0*/  HMMA.16816.F32 R44, R12, R46, R68 ;  /* 0x0000002e0c2c723c */ /* 0x000fec0000001844 */
[-C--:B-1----:R-:W-:Y:S06]  /*bcf0*/  HMMA.16816.F32 R72, R8, R48.reuse, R64 ;  /* 0x000000300848723c */ /* 0x082fec0000001840 */
[----:B--2---:R-:W-:Y:S01]  /*bd00*/  HMMA.16816.F32 R144, R4, R48, R52 ;  /* 0x000000300490723c */ /* 0x004fe20000001834 */
[----:B------:R-:W1:Y:S05]  /*bd10*/  LDSM.16.M88.4 R52, [R194] ;  /* 0x00000000c234783b */ /* 0x000e6a0000000200 */
[----:B------:R-:W-:Y:S06]  /*bd20*/  HMMA.16816.F32 R140, R8, R50, R60 ;  /* 0x00000032088c723c */ /* 0x000fec000000183c */
[-C--:B---3--:R-:W-:Y:S06]  /*bd30*/  HMMA.16816.F32 R64, R32, R56.reuse, RZ ;  /* 0x000000382040723c */ /* 0x088fec00000018ff */
[----:B------:R-:W-:Y:S01]  /*bd40*/  HMMA.16816.F32 R40, R28, R56, RZ ;  /* 0x000000381c28723c */ /* 0x000fe200000018ff */
[----:B------:R-:W-:Y:S01]  /*bd50*/  FMUL.FTZ R72, R72, UR8 ;  /* 0x0000000848487c20 */ /* 0x000fe20008410000 */
[----:B------:R-:W-:Y:S01]  /*bd60*/  FMUL.FTZ R73, R73, UR8 ;  /* 0x0000000849497c20 */ /* 0x000fe20008410000 */
[----:B------:R-:W-:Y:S01]  /*bd70*/  FMUL.FTZ R74, R74, UR8 ;  /* 0x000000084a4a7c20 */ /* 0x000fe20008410000 */
[----:B------:R-:W-:Y:S01]  /*bd80*/  FMUL.FTZ R75, R75, UR8 ;  /* 0x000000084b4b7c20 */ /* 0x000fe20008410000 */
[----:B------:R-:W2:Y:S01]  /*bd90*/  MUFU.TANH R213, R72 ;  /* 0x0000004800d57308 */ /* 0x000ea20000002400 */
[----:B------:R-:W-:Y:S01]  /*bda0*/  HMMA.16816.F32 R148, R4, R50, R44 ;  /* 0x000000320494723c */ /* 0x000fe2000000182c */
[----:B------:R-:W-:Y:S01]  /*bdb0*/  LDSM.16.M88.4 R44, [R180+0x5000] ;  /* 0x00500000b42c783b */ /* 0x000fe20000000200 */
[----:B------:R-:W-:Y:S01]  /*bdc0*/  FMUL.FTZ R144, R144, UR8 ;  /* 0x0000000890907c20 */ /* 0x000fe20008410000 */
[----:B------:R-:W-:Y:S01]  /*bdd0*/  FMUL.FTZ R145, R145, UR8 ;  /* 0x0000000891917c20 */ /* 0x000fe20008410000 */
[----:B------:R-:W-:Y:S01]  /*bde0*/  FMUL.FTZ R146, R146, UR8 ;  /* 0x0000000892927c20 */ /* 0x000fe20008410000 */
[----:B------:R-:W-:Y:S01]  /*bdf0*/  FMUL.FTZ R147, R147, UR8 ;  /* 0x0000000893937c20 */ /* 0x000fe20008410000 */
[----:B------:R-:W-:Y:S01]  /*be00*/  FMUL.FTZ R140, R140, UR8 ;  /* 0x000000088c8c7c20 */ /* 0x000fe20008410000 */
[----:B------:R-:W3:Y:S01]  /*be10*/  MUFU.TANH R214, R73 ;  /* 0x0000004900d67308 */ /* 0x000ee20000002400 */
[----:B------:R-:W-:Y:S01]  /*be20*/  FMUL.FTZ R141, R141, UR8 ;  /* 0x000000088d8d7c20 */ /* 0x000fe20008410000 */
[----:B------:R-:W-:Y:S01]  /*be30*/  FMUL.FTZ R142, R142, UR8 ;  /* 0x000000088e8e7c20 */ /* 0x000fe20008410000 */
[----:B------:R-:W-:-:S02]  /*be40*/  FMUL.FTZ R143, R143, UR8 ;  /* 0x000000088f8f7c20 */ /* 0x000fc40008410000 */
[-C--:B------:R-:W-:Y:S03]  /*be50*/  HMMA.16816.F32 R68, R24, R36.reuse, R64 ;  /* 0x000000241844723c */ /* 0x080fe60000001840 */
[----:B------:R-:W4:Y:S03]  /*be60*/  MUFU.TANH R212, R74 ;  /* 0x0000004a00d47308 */ /* 0x000f260000002400 */
[----:B------:R-:W-:Y:S01]  /*be70*/  HMMA.16816.F32 R60, R20, R36, R40 ;  /* 0x00000024143c723c */ /* 0x000fe20000001828 */
[----:B------:R-:W5:Y:S04]  /*be80*/  LDSM.16.M88.4 R40, [R185+0x800] ;  /* 0x00080000b928783b */ /* 0x000f680000000200 */
[----:B------:R2:W2:Y:S01]  /*be90*/  MUFU.TANH R211, R75 ;  /* 0x0000004b00d37308 */ /* 0x0004a20000002400 */
[----:B------:R-:W-:Y:S01]  /*bea0*/  HMMA.16816.F32 R64, R32, R58, RZ ;  /* 0x0000003a2040723c */ /* 0x000fe200000018ff */
[----:B------:R-:W-:Y:S01]  /*beb0*/  FMUL.FTZ R148, R148, UR8 ;  /* 0x0000000894947c20 */ /* 0x000fe20008410000 */
[----:B------:R-:W-:Y:S01]  /*bec0*/  FMUL.FTZ R149, R149, UR8 ;  /* 0x0000000895957c20 */ /* 0x000fe20008410000 */
[----:B------:R-:W-:Y:S01]  /*bed0*/  FMUL.FTZ R150, R150, UR8 ;  /* 0x0000000896967c20 */ /* 0x000fe20008410000 */
[----:B------:R-:W-:-:S03]  /*bee0*/  FMUL.FTZ R151, R151, UR8 ;  /* 0x0000000897977c20 */ /* 0x000fc60008410000 */
[----:B------:R-:W3:Y:S05]  /*bef0*/  MUFU.TANH R176, R140 ;  /* 0x0000008c00b07308 */ /* 0x000eea0000002400 */
[----:B-1----:R-:W-:Y:S03]  /*bf00*/  HMMA.16816.F32 R68, R16, R52, R68 ;  /* 0x000000341044723c */ /* 0x002fe60000001844 */
[----:B------:R-:W1:Y:S03]  /*bf10*/  MUFU.TANH R178, R141 ;  /* 0x0000008d00b27308 */ /* 0x000e660000002400 */
[----:B--2---:R-:W-:Y:S01]  /*bf20*/  HMMA.16816.F32 R72, R28, R58, RZ ;  /* 0x0000003a1c48723c */ /* 0x004fe200000018ff */
[----:B------:R-:W2:Y:S04]  /*bf30*/  LDSM.16.M88.4 R56, [R186+0x5000] ;  /* 0x00500000ba38783b */ /* 0x000ea80000000200 */
[----:B------:R-:W1:Y:S01]  /*bf40*/  MUFU.TANH R175, R142 ;  /* 0x0000008e00af7308 */ /* 0x000e620000002400 */
[----:B------:R-:W-:Y:S06]  /*bf50*/  HMMA.16816.F32 R48, R12, R52, R60 ;  /* 0x000000340c30723c */ /* 0x000fec000000183c */
[-C--:B------:R-:W-:Y:S01]  /*bf60*/  HMMA.16816.F32 R60, R24, R38.reuse, R64 ;  /* 0x00000026183c723c */ /* 0x080fe20000001840 */
[----:B------:R5:W1:Y:S08]  /*bf70*/  MUFU.TANH R174, R143 ;  /* 0x0000008f00ae7308 */ /* 0x000a700000002400 */
[----:B------:R-:W1:Y:S03]  /*bf80*/  MUFU.TANH R210, R144 ;  /* 0x0000009000d27308 */ /* 0x000e660000002400 */
[----:B------:R-:W-:Y:S01]  /*bf90*/  HMMA.16816.F32 R64, R20, R38, R72 ;  /* 0x000000261440723c */ /* 0x000fe20000001848 */
[----:B------:R-:W4:Y:S04]  /*bfa0*/  LDSM.16.M88.4 R36, [R193] ;  /* 0x00000000c124783b */ /* 0x000f280000000200 */
[----:B------:R-:W1:Y:S01]  /*bfb0*/  MUFU.TANH R204, R145 ;  /* 0x0000009100cc7308 */ /* 0x000e620000002400 */
[----:B-----5:R-:W-:Y:S06]  /*bfc0*/  HMMA.16816.F32 R140, R8, R40, R68 ;  /* 0x00000028088c723c */ /* 0x020fec0000001844 */
[----:B------:R-:W-:Y:S01]  /*bfd0*/  HMMA.16816.F32 R68, R32, R44, RZ ;  /* 0x0000002c2044723c */ /* 0x000fe200000018ff */
[----:B------:R-:W1:Y:S05]  /*bfe0*/  MUFU.TANH R177, R146 ;  /* 0x0000009200b17308 */ /* 0x000e6a0000002400 */
[-C--:B------:R-:W-:Y:S03]  /*bff0*/  HMMA.16816.F32 R60, R16, R54.reuse, R60 ;  /* 0x00000036103c723c */ /* 0x080fe6000000183c */
[----:B------:R5:W1:Y:S03]  /*c000*/  MUFU.TANH R179, R147 ;  /* 0x0000009300b37308 */ /* 0x000a660000002400 */
[----:B------:R-:W-:Y:S01]  /*c010*/  HMMA.16816.F32 R64, R12, R54, R64 ;  /* 0x000000360c40723c */ /* 0x000fe20000001840 */
[----:B------:R-:W-:Y:S04]  /*c020*/  LDSM.16.M88.4 R52, [R185+0x1000] ;  /* 0x00100000b934783b */ /* 0x000fe80000000200 */
[----:B------:R-:W1:Y:S01]  /*c030*/  MUFU.TANH R172, R148 ;  /* 0x0000009400ac7308 */ /* 0x000e620000002400 */
[----:B------:R-:W-:Y:S01]  /*c040*/  FMUL.FTZ R140, R140, UR8 ;  /* 0x000000088c8c7c20 */ /* 0x000fe20008410000 */
[----:B------:R-:W-:Y:S01]  /*c050*/  FMUL.FTZ R141, R141, UR8 ;  /* 0x000000088d8d7c20 */ /* 0x000fe20008410000 */
[----:B------:R-:W-:Y:S01]  /*c060*/  FMUL.FTZ R142, R142, UR8 ;  /* 0x000000088e8e7c20 */ /* 0x000fe20008410000 */
[----:B------:R-:W-:-:S03]  /*c070*/  FMUL.FTZ R143, R143, UR8 ;  /* 0x000000088f8f7c20 */ /* 0x000fc60008410000 */
[----:B--2---:R-:W-:Y:S01]  /*c080*/  HMMA.16816.F32 R68, R24, R56, R68 ;  /* 0x000000381844723c */ /* 0x004fe20000001844 */
[----:B------:R-:W2:Y:S05]  /*c090*/  MUFU.TANH R170, R149 ;  /* 0x0000009500aa7308 */ /* 0x000eaa0000002400 */
[----:B-----5:R-:W-:Y:S03]  /*c0a0*/  HMMA.16816.F32 R144, R4, R40, R48 ;  /* 0x000000280490723c */ /* 0x020fe60000001830 */
[----:B------:R-:W1:Y:S03]  /*c0b0*/  MUFU.TANH R163, R150 ;  /* 0x0000009600a37308 */ /* 0x000e660000002400 */
[----:B------:R-:W-:Y:S05]  /*c0c0*/  HMMA.16816.F32 R48, R28, R44, RZ ;  /* 0x0000002c1c30723c */ /* 0x000fea00000018ff */
[----:B------:R5:W1:Y:S01]  /*c0d0*/  MUFU.TANH R166, R151 ;  /* 0x0000009700a67308 */ /* 0x000a620000002400 */
[-C--:B------:R-:W-:Y:S07]  /*c0e0*/  HMMA.16816.F32 R72, R8, R42.reuse, R60 ;  /* 0x0000002a0848723c */ /* 0x080fee000000183c */
[----:B------:R-:W1:Y:S05]  /*c0f0*/  MUFU.TANH R162, R140 ;  /* 0x0000008c00a27308 */ /* 0x000e6a0000002400 */
[----:B------:R-:W-:Y:S01]  /*c100*/  FMUL.FTZ R146, R146, UR8 ;  /* 0x0000000892927c20 */ /* 0x000fe20008410000 */
[----:B------:R-:W-:Y:S01]  /*c110*/  FMUL.FTZ R147, R147, UR8 ;  /* 0x0000000893937c20 */ /* 0x000fe20008410000 */
[----:B------:R-:W-:Y:S01]  /*c120*/  FMUL.FTZ R144, R144, UR8 ;  /* 0x0000000890907c20 */ /* 0x000fe20008410000 */
[----:B------:R-:W1:Y:S01]  /*c130*/  MUFU.TANH R171, R141 ;  /* 0x0000008d00ab7308 */ /* 0x000e620000002400 */
[----:B-----5:R-:W-:Y:S01]  /*c140*/  HMMA.16816.F32 R148, R4, R42, R64 ;  /* 0x0000002a0494723c */ /* 0x020fe20000001840 */
[----:B------:R-:W-:-:S05]  /*c150*/  FMUL.FTZ R145, R145, UR8 ;  /* 0x0000000891917c20 */ /* 0x000fca0008410000 */
[----:B------:R-:W-:Y:S01]  /*c160*/  HMMA.16816.F32 R60, R20, R56, R48 ;  /* 0x00000038143c723c */ /* 0x000fe20000001830 */
[----:B------:R-:W5:Y:S01]  /*c170*/  LDSM.16.M88.4 R48, [R180+0x5800] ;  /* 0x00580000b430783b */ /* 0x000f620000000200 */
[----:B------:R-:W-:Y:S01]  /*c180*/  FMUL.FTZ R72, R72, UR8 ;  /* 0x0000000848487c20 */ /* 0x000fe20008410000 */
[----:B------:R-:W-:Y:S01]  /*c190*/  FMUL.FTZ R73, R73, UR8 ;  /* 0x0000000849497c20 */ /* 0x000fe20008410000 */
[----:B------:R-:W-:Y:S01]  /*c1a0*/  FMUL.FTZ R74, R74, UR8 ;  /* 0x000000084a4a7c20 */ /* 0x000fe20008410000 */
[----:B------:R-:W-:Y:S01]  /*c1b0*/  FMUL.FTZ R75, R75, UR8 ;  /* 0x000000084b4b7c20 */ /* 0x000fe20008410000 */
[----:B------:R-:W-:Y:S01]  /*c1c0*/  HMMA.16816.F32 R40, R32, R46, RZ ;  /* 0x0000002e2028723c */ /* 0x000fe200000018ff */
[----:B------:R-:W1:Y:S05]  /*c1d0*/  MUFU.TANH R160, R146 ;  /* 0x0000009200a07308 */ /* 0x000e6a0000002400 */
[----:B----4-:R-:W-:Y:S03]  /*c1e0*/  HMMA.16816.F32 R64, R16, R36, R68 ;  /* 0x000000241040723c */ /* 0x010fe60000001844 */
[----:B------:R-:W4:Y:S03]  /*c1f0*/  MUFU.TANH R168, R147 ;  /* 0x0000009300a87308 */ /* 0x000f260000002400 */
[----:B------:R-:W-:Y:S01]  /*c200*/  HMMA.16816.F32 R68, R28, R46, RZ ;  /* 0x0000002e1c44723c */ /* 0x000fe200000018ff */
[----:B------:R-:W-:Y:S01]  /*c210*/  FMUL.FTZ R148, R148, UR8 ;  /* 0x0000000894947c20 */ /* 0x000fe20008410000 */
[----:B------:R-:W-:Y:S01]  /*c220*/  FMUL.FTZ R149, R149, UR8 ;  /* 0x0000000895957c20 */ /* 0x000fe20008410000 */
[----:B------:R-:W-:Y:S01]  /*c230*/  FMUL.FTZ R150, R150, UR8 ;  /* 0x0000000896967c20 */ /* 0x000fe20008410000 */
[----:B------:R-:W-:Y:S01]  /*c240*/  FMUL.FTZ R151, R151, UR8 ;  /* 0x0000000897977c20 */ /* 0x000fe20008410000 */
[----:B------:R-:W1:Y:S01]  /*c250*/  MUFU.TANH R147, R72 ;  /* 0x0000004800937308 */ /* 0x000e620000002400 */
[----:B------:R-:W-:Y:S06]  /*c260*/  HMMA.16816.F32 R44, R12, R36, R60 ;  /* 0x000000240c2c723c */ /* 0x000fec000000183c */
[-C--:B------:R-:W-:Y:S01]  /*c270*/  HMMA.16816.F32 R60, R24, R58.reuse, R40 ;  /* 0x0000003a183c723c */ /* 0x080fe20000001828 */
[----:B------:R-:W3:Y:S01]  /*c280*/  LDSM.16.M88.4 R40, [R186+0x5800] ;  /* 0x00580000ba28783b */ /* 0x000ee20000000200 */
[----:B------:R-:W1:Y:S08]  /*c290*/  MUFU.TANH R146, R73 ;  /* 0x0000004900927308 */ /* 0x000e700000002400 */
[----:B------:R-:W1:Y:S02]  /*c2a0*/  MUFU.TANH R158, R74 ;  /* 0x0000004a009e7308 */ /* 0x000e640000002400 */
[----:B------:R-:W-:Y:S06]  /*c2b0*/  HMMA.16816.F32 R68, R20, R58, R68 ;  /* 0x0000003a1444723c */ /* 0x000fec0000001844 */
[----:B------:R2:W1:Y:S01]  /*c2c0*/  MUFU.TANH R152, R75 ;  /* 0x0000004b00987308 */ /* 0x0004620000002400 */
[----:B-----5:R-:W-:Y:S06]  /*c2d0*/  HMMA.16816.F32 R56, R28, R48, RZ ;  /* 0x000000301c38723c */ /* 0x020fec00000018ff */
[----:B------:R-:W-:Y:S01]  /*c2e0*/  HMMA.16816.F32 R60, R16, R38, R60 ;  /* 0x00000026103c723c */ /* 0x000fe2000000183c */
[----:B------:R-:W1:Y:S08]  /*c2f0*/  MUFU.TANH R165, R142 ;  /* 0x0000008e00a57308 */ /* 0x000e700000002400 */
[----:B------:R5:W1:Y:S01]  /*c300*/  MUFU.TANH R173, R143 ;  /* 0x0000008f00ad7308 */ /* 0x000a620000002400 */
[----:B--2---:R-:W-:Y:S06]  /*c310*/  HMMA.16816.F32 R72, R8, R52, R64 ;  /* 0x000000340848723c */ /* 0x004fec0000001840 */
[C---:B------:R-:W-:Y:S01]  /*c320*/  HMMA.16816.F32 R64, R32.reuse, R48, RZ ;  /* 0x000000302040723c */ /* 0x040fe200000018ff */
[----:B------:R2:W1:Y:S05]  /*c330*/  MUFU.TANH R159, R144 ;  /* 0x00000090009f7308 */ /* 0x00046a0000002400 */
[-C--:B------:R-:W-:Y:S03]  /*c340*/  HMMA.16816.F32 R32, R32, R50.reuse, RZ ;  /* 0x000000322020723c */ /* 0x080fe600000018ff */
[----:B------:R2:W1:Y:S03]  /*c350*/  MUFU.TANH R169, R145 ;  /* 0x0000009100a97308 */ /* 0x0004660000002400 */
[----:B------:R-:W-:Y:S05]  /*c360*/  HMMA.16816.F32 R48, R28, R50, RZ ;  /* 0x000000321c30723c */ /* 0x000fea00000018ff */
[----:B------:R-:W1:Y:S01]  /*c370*/  MUFU.TANH R148, R148 ;  /* 0x0000009400947308 */ /* 0x000e620000002400 */
[----:B-----5:R-:W-:Y:S01]  /*c380*/  HMMA.16816.F32 R140, R4, R52, R44 ;  /* 0x00000034048c723c */ /* 0x020fe2000000182c */
[----:B------:R-:W5:Y:S01]  /*c390*/  LDSM.16.M88.4 R44, [R192] ;  /* 0x00000000c02c783b */ /* 0x000f620000000200 */
[----:B------:R-:W-:Y:S01]  /*c3a0*/  FMUL.FTZ R72, R72, UR8 ;  /* 0x0000000848487c20 */ /* 0x000fe20008410000 */
[----:B------:R-:W-:Y:S01]  /*c3b0*/  FMUL.FTZ R74, R74, UR8 ;  /* 0x000000084a4a7c20 */ /* 0x000fe20008410000 */
[----:B------:R-:W-:Y:S01]  /*c3c0*/  FMUL.FTZ R73, R73, UR8 ;  /* 0x0000000849497c20 */ /* 0x000fe20008410000 */
[----:B------:R-:W-:Y:S01]  /*c3d0*/  FMUL.FTZ R75, R75, UR8 ;  /* 0x000000084b4b7c20 */ /* 0x000fe20008410000 */
[----:B------:R-:W-:Y:S01]  /*c3e0*/  HMMA.16816.F32 R68, R12, R38, R68 ;  /* 0x000000260c44723c */ /* 0x000fe20000001844 */
[----:B------:R-:W4:Y:S01]  /*c3f0*/  LDSM.16.M88.4 R36, [R185+0x1800] ;  /* 0x00180000b924783b */ /* 0x000f220000000200 */
[----:B------:R2:W1:Y:S01]  /*c400*/  MUFU.TANH R144, R72 ;  /* 0x0000004800907308 */ /* 0x0004620000002400 */
[----:B------:R-:W-:-:S04]  /*c410*/  DEPBAR.LE SB0, 0x0 ;  /* 0x000080000000791a */ /* 0x000fc80000000000 */
[-C--:B---3--:R-:W-:Y:S03]  /*c420*/  HMMA.16816.F32 R64, R24, R40.reuse, R64 ;  /* 0x000000281840723c */ /* 0x088fe60000001840 */
[----:B------:R2:W3:Y:S03]  /*c430*/  MUFU.TANH R161, R74 ;  /* 0x0000004a00a17308 */ /* 0x0004e60000002400 */
[----:B------:R-:W-:Y:S05]  /*c440*/  HMMA.16816.F32 R56, R20, R40, R56 ;  /* 0x000000281438723c */ /* 0x000fea0000001838 */
[----:B------:R-:W-:Y:S01]  /*c450*/  FMUL.FTZ R140, R140, UR8 ;  /* 0x000000088c8c7c20 */ /* 0x000fe20008410000 */
[-C--:B------:R-:W-:Y:S01]  /*c460*/  HMMA.16816.F32 R24, R24, R42.reuse, R32 ;  /* 0x0000002a1818723c */ /* 0x080fe20000001820 */
[----:B------:R-:W-:Y:S01]  /*c470*/  FMUL.FTZ R141, R141, UR8 ;  /* 0x000000088d8d7c20 */ /* 0x000fe20008410000 */
[----:B------:R-:W-:Y:S01]  /*c480*/  FMUL.FTZ R142, R142, UR8 ;  /* 0x000000088e8e7c20 */ /* 0x000fe20008410000 */
[----:B------:R-:W-:Y:S01]  /*c490*/  FMUL.FTZ R143, R143, UR8 ;  /* 0x000000088f8f7c20 */ /* 0x000fe20008410000 */
[----:B------:R-:W1:Y:S02]  /*c4a0*/  MUFU.TANH R149, R149 ;  /* 0x0000009500957308 */ /* 0x000e640000002400 */
[----:B------:R-:W-:Y:S06]  /*c4b0*/  HMMA.16816.F32 R40, R20, R42, R48 ;  /* 0x0000002a1428723c */ /* 0x000fec0000001830 */
[-C--:B------:R-:W-:Y:S01]  /*c4c0*/  HMMA.16816.F32 R60, R8, R54.reuse, R60 ;  /* 0x00000036083c723c */ /* 0x080fe2000000183c */
[----:B------:R-:W1:Y:S05]  /*c4d0*/  MUFU.TANH R150, R150 ;  /* 0x0000009600967308 */ /* 0x000e6a0000002400 */
[----:B------:R-:W-:Y:S03]  /*c4e0*/  HMMA.16816.F32 R68, R4, R54, R68 ;  /* 0x000000360444723c */ /* 0x000fe60000001844 */
[----:B------:R-:W1:Y:S03]  /*c4f0*/  MUFU.TANH R151, R151 ;  /* 0x0000009700977308 */ /* 0x000e660000002400 */
[-C--:B-----5:R-:W-:Y:S05]  /*c500*/  HMMA.16816.F32 R52, R16, R44.reuse, R64 ;  /* 0x0000002c1034723c */ /* 0x0a0fea0000001840 */
[----:B------:R2:W1:Y:S01]  /*c510*/  MUFU.TANH R72, R73 ;  /* 0x0000004900487308 */ /* 0x0004620000002400 */
[----:B------:R-:W-:Y:S06]  /*c520*/  HMMA.16816.F32 R28, R12, R44, R56 ;  /* 0x0000002c0c1c723c */ /* 0x000fec0000001838 */
[-C--:B------:R-:W-:Y:S01]  /*c530*/  HMMA.16816.F32 R16, R16, R46.reuse, R24 ;  /* 0x0000002e1010723c */ /* 0x080fe20000001818 */
[----:B------:R-:W-:Y:S01]  /*c540*/  FMUL.FTZ R60, R60, UR8 ;  /* 0x000000083c3c7c20 */ /* 0x000fe20008410000 */
[----:B------:R-:W-:Y:S01]  /*c550*/  FMUL.FTZ R61, R61, UR8 ;  /* 0x000000083d3d7c20 */ /* 0x000fe20008410000 */
[----:B------:R-:W-:Y:S01]  /*c560*/  FMUL.FTZ R62, R62, UR8 ;  /* 0x000000083e3e7c20 */ /* 0x000fe20008410000 */
[----:B------:R-:W-:Y:S01]  /*c570*/  FMUL.FTZ R63, R63, UR8 ;  /* 0x000000083f3f7c20 */ /* 0x000fe20008410000 */
[----:B------:R2:W1:Y:S01]  /*c580*/  MUFU.TANH R164, R75 ;  /* 0x0000004b00a47308 */ /* 0x0004620000002400 */
[----:B------:R-:W-:Y:S01]  /*c590*/  HMMA.16816.F32 R12, R12, R46, R40 ;  /* 0x0000002e0c0c723c */ /* 0x000fe20000001828 */
[----:B------:R-:W-:Y:S01]  /*c5a0*/  FMUL.FTZ R70, R70, UR8 ;  /* 0x0000000846467c20 */ /* 0x000fe20008410000 */
[----:B------:R-:W-:Y:S01]  /*c5b0*/  FMUL.FTZ R71, R71, UR8 ;  /* 0x0000000847477c20 */ /* 0x000fe20008410000 */
[----:B------:R-:W-:Y:S01]  /*c5c0*/  FMUL.FTZ R68, R68, UR8 ;  /* 0x0000000844447c20 */ /* 0x000fe20008410000 */
[----:B------:R-:W-:-:S02]  /*c5d0*/  FMUL.FTZ R69, R69, UR8 ;  /* 0x0000000845457c20 */ /* 0x000fc40008410000 */
[-C--:B----4-:R-:W-:Y:S01]  /*c5e0*/  HMMA.16816.F32 R32, R8, R36.reuse, R52 ;  /* 0x000000240820723c */ /* 0x090fe20000001834 */
[----:B------:R2:W4:Y:S05]  /*c5f0*/  MUFU.TANH R65, R62 ;  /* 0x0000003e00417308 */ /* 0x00052a0000002400 */
[----:B------:R-:W-:Y:S03]  /*c600*/  HMMA.16816.F32 R20, R4, R36, R28 ;  /* 0x000000240414723c */ /* 0x000fe6000000181c */
[----:B------:R2:W1:Y:S03]  /*c610*/  MUFU.TANH R64, R63 ;  /* 0x0000003f00407308 */ /* 0x0004660000002400 */
[-C--:B------:R-:W-:Y:S05]  /*c620*/  HMMA.16816.F32 R8, R8, R38.reuse, R16 ;  /* 0x000000260808723c */ /* 0x080fea0000001810 */
[----:B------:R2:W1:Y:S01]  /*c630*/  MUFU.TANH R145, R140 ;  /* 0x0000008c00917308 */ /* 0x0004620000002400 */
[----:B------:R-:W-:Y:S06]  /*c640*/  HMMA.16816.F32 R4, R4, R38, R12 ;  /* 0x000000260404723c */ /* 0x000fec000000180c */
[----:B------:R-:W-:Y:S01]  /*c650*/  FMUL.FTZ R35, R35, UR8 ;  /* 0x0000000823237c20 */ /* 0x000fe20008410000 */
[----:B------:R-:W-:Y:S01]  /*c660*/  FMUL.FTZ R32, R32, UR8 ;  /* 0x0000000820207c20 */ /* 0x000fe20008410000 */
[----:B------:R-:W-:Y:S01]  /*c670*/  FMUL.FTZ R33, R33, UR8 ;  /* 0x0000000821217c20 */ /* 0x000fe20008410000 */
[----:B------:R-:W-:Y:S01]  /*c680*/  FMUL.FTZ R34, R34, UR8 ;  /* 0x0000000822227c20 */ /* 0x000fe20008410000 */
[----:B------:R2:W1:Y:S02]  /*c690*/  MUFU.TANH R53, R35 ;  /* 0x0000002300357308 */ /* 0x0004640000002400 */
[----:B------:R-:W-:Y:S01]  /*c6a0*/  FMUL.FTZ R20, R20, UR8 ;  /* 0x0000000814147c20 */ /* 0x000fe20008410000 */
[----:B------:R-:W-:Y:S01]  /*c6b0*/  FMUL.FTZ R21, R21, UR8 ;  /* 0x0000000815157c20 */ /* 0x000fe20008410000 */
[----:B------:R-:W-:Y:S01]  /*c6c0*/  FMUL.FTZ R22, R22, UR8 ;  /* 0x0000000816167c20 */ /* 0x000fe20008410000 */
[----:B------:R-:W-:-:S03]  /*c6d0*/  FMUL.FTZ R23, R23, UR8 ;  /* 0x0000000817177c20 */ /* 0x000fc60008410000 */
        /* <DEDUP_REMOVED lines=9> */
[----:B------:R2:W1:Y:S08]  /*c770*/  MUFU.TANH R156, R142 ;  /* 0x0000008e009c7308 */ /* 0x0004700000002400 */
        /* <DEDUP_REMOVED lines=21> */
[----:B------:R2:W1:Y:S01]  /*c8d0*/  MUFU.TANH R56, R7 ;  /* 0x0000000700387308 */ /* 0x0004620000002400 */
[----:B------:R-:W-:Y:S06]  /*c8e0*/  BAR.SYNC.DEFER_BLOCKING 0x0 ;  /* 0x0000000000007b1d */ /* 0x000fec0000010000 */
[----:B---34-:R-:W-:Y:S05]  /*c8f0*/  @!P1 BRA `(.L_x_2343) ;  /* 0x0000000000dc9947 */ /* 0x018fea0003800000 */
[----:B------:R-:W3:Y:S04]  /*c900*/  LDL.64 R242, [R1+0x68] ;  /* 0x0000680001f27983 */ /* 0x000ee80000100a00 */
[----:B------:R-:W4:Y:S04]  /*c910*/  LDL R228, [R1+0x74] ;  /* 0x0000740001e47983 */ /* 0x000f280000100800 */
[----:B------:R-:W5:Y:S04]  /*c920*/  LDL.64 R220, [R1+0x58] ;  /* 0x0000580001dc7983 */ /* 0x000f680000100a00 */
[----:B------:R-:W5:Y:S01]  /*c930*/  LDL R249, [R1+0x70] ;  /* 0x0000700001f97983 */ /* 0x000f620000100800 */
[----:B------:R-:W-:Y:S01]  /*c940*/  VIADD R0, R227, 0xfffffffc ;  /* 0xfffffffce3007836 */ /* 0x000fe20000000000 */
[----:B--2---:R-:W2:Y:S01]  /*c950*/  @!P0 LDC.64 R8, c[0x0][0x218] ;  /* 0x00008600ff088b82 */ /* 0x004ea20000000a00 */
[----:B------:R-:W-:Y:S01]  /*c960*/  BSSY B0, `(.L_x_2344) ;  /* 0x000002f000007945 */ /* 0x000fe20003800000 */
[----:B------:R1:W-:Y:S01]  /*c970*/  @P0 STS.128 [R203+0x4000], RZ ;  /* 0x004000ffcb000388 */ /* 0x0003e20000000c00 */
[----:B------:R-:W-:Y:S01]  /*c980*/  IMAD.WIDE.U32 R4, R0, R206, RZ ;  /* 0x000000ce00047225 */ /* 0x000fe200078e00ff */
[----:B------:R-:W-:-:S04]  /*c990*/  SHF.R.S32.HI R2, RZ, 0x1f, R0 ;  /* 0x0000001fff027819 */ /* 0x000fc80000011400 */
[----:B------:R-:W1:Y:S01]  /*c9a0*/  @!P0 LDC.64 R10, c[0x0][0x218] ;  /* 0x00008600ff0a8b82 */ /* 0x000e620000000a00 */
[----:B------:R-:W-:-:S04]  /*c9b0*/  IMAD R2, R2, R206, RZ ;  /* 0x000000ce02027224 */ /* 0x000fc800078e02ff */
[----:B------:R-:W-:-:S03]  /*c9c0*/  IMAD R0, R0, R207, R2 ;  /* 0x000000cf00007224 */ /* 0x000fc600078e0202 */
[----:B------:R-:W1:Y:S01]  /*c9d0*/  @!P0 LDC.64 R12, c[0x0][0x218] ;  /* 0x00008600ff0c8b82 */ /* 0x000e620000000a00 */
[----:B------:R-:W-:Y:S01]  /*c9e0*/  IMAD.IADD R3, R5, 0x1, R0 ;  /* 0x0000000105037824 */ /* 0x000fe200078e0200 */
[----:B---3--:R-:W-:-:S04]  /*c9f0*/  LEA R2, P1, R4, R242, 0x6 ;  /* 0x000000f204027211 */ /* 0x008fc800078230ff */
[-C--:B----4-:R-:W-:Y:S02]  /*ca00*/  @!P0 IADD3 R0, P5, R228, R2.reuse, RZ ;  /* 0x00000002e4008210 */ /* 0x090fe40007fbe0ff */
[----:B------:R-:W-:Y:S02]  /*ca10*/  @!P0 LEA R5, P4, R206, R2, 0x5 ;  /* 0x00000002ce058211 */ /* 0x000fe400078828ff */
[----:B-----5:R-:W-:Y:S02]  /*ca20*/  LEA.HI.X R3, R4, R221, R3, 0x6, P1 ;  /* 0x000000dd04037211 */ /* 0x020fe400008f3403 */
[----:B--2---:R-:W-:Y:S02]  /*ca30*/  @!P0 LEA R8, P3, R2, R8, 0x1 ;  /* 0x0000000802088211 */ /* 0x004fe400078608ff */
[----:B-1----:R-:W-:Y:S01]  /*ca40*/  @!P0 LEA R6, P2, R0, R10, 0x1 ;  /* 0x0000000a00068211 */ /* 0x002fe200078408ff */
[----:B------:R-:W-:Y:S01]  /*ca50*/  @!P0 IMAD.X R7, R249, 0x1, R3, P5 ;  /* 0x00000001f9078824 */ /* 0x000fe200028e0603 */
[----:B------:R-:W-:-:S02]  /*ca60*/  @!P0 LEA R4, P1, R5, R12, 0x1 ;  /* 0x0000000c05048211 */ /* 0x000fc400078208ff */
[----:B------:R-:W-:Y:S02]  /*ca70*/  @!P0 LEA.HI.X R10, R206, R3, R207, 0x5, P4 ;  /* 0x00000003ce0a8211 */ /* 0x000fe400020f2ccf */
        /* <DEDUP_REMOVED lines=29> */
.L_x_2345:
[----:B------:R-:W-:Y:S05]  /*cc50*/  BSYNC B0 ;  /* 0x0000000000007941 */ /* 0x000fea0003800000 */
.L_x_2344:
[----:B------:R-:W0:Y:S02]  /*cc60*/  LDGDEPBAR ;  /* 0x00000000000079af */ /* 0x000e240000000000 */
.L_x_2343:
[----:B------:R-:W3:Y:S02]  /*cc70*/  S2R R0, SR_TID.X ;  /* 0x0000000000007919 */ /* 0x000ee40000002100 */
[----:B---3--:R-:W-:-:S05]  /*cc80*/  IMAD.SHL.U32 R0, R0, 0x2, RZ ;  /* 0x0000000200007824 */ /* 0x008fca00078e00ff */
[----:B------:R-:W-:-:S05]  /*cc90*/  LOP3.LUT R0, R0, 0x6, RZ, 0xc0, !PT ;  /* 0x0000000600007812 */ /* 0x000fca00078ec0ff */
[----:B------:R-:W-:-:S04]  /*cca0*/  IMAD R0, R205, 0x40, R0 ;  /* 0x00000040cd007824 */ /* 0x000fc800078e0200 */
[C---:B------:R-:W-:Y:S01]  /*ccb0*/  VIADD R2, R0.reuse, 0x1 ;  /* 0x0000000100027836 */ /* 0x040fe20000000000 */
[C---:B------:R-:W-:Y:S01]  /*ccc0*/  ISETP.GE.AND P0, PT, R0.reuse, R202, PT ;  /* 0x000000ca0000720c */ /* 0x040fe20003f06270 */
[C---:B-12---:R-:W-:Y:S02]  /*ccd0*/  VIADD R4, R0.reuse, 0x9 ;  /* 0x0000000900047836 */ /* 0x046fe40000000000 */
[C---:B------:R-:W-:Y:S01]  /*cce0*/  VIADD R9, R0.reuse, 0x18 ;  /* 0x0000001800097836 */ /* 0x040fe20000000000 */
[C---:B------:R-:W-:Y:S01]  /*ccf0*/  ISETP.LT.OR P4, PT, R0.reuse, R198, P0 ;  /* 0x000000c60000720c */ /* 0x040fe20000781670 */
[----:B------:R-:W-:Y:S01]  /*cd00*/  VIADD R7, R0, 0x20 ;  /* 0x0000002000077836 */ /* 0x000fe20000000000 */
[----:B------:R-:W-:Y:S01]  /*cd10*/  ISETP.GE.AND P2, PT, R2, R200, PT ;  /* 0x000000c80200720c */ /* 0x000fe20003f46270 */
[----:B------:R-:W-:Y:S01]  /*cd20*/  VIADD R8, R0, 0x19 ;  /* 0x0000001900087836 */ /* 0x000fe20000000000 */
[----:B------:R-:W-:Y:S01]  /*cd30*/  ISETP.GE.AND P3, PT, R2, R202, PT ;  /* 0x000000ca0200720c */ /* 0x000fe20003f66270 */
[----:B------:R-:W-:Y:S01]  /*cd40*/  VIADD R10, R0, 0x39 ;  /* 0x00000039000a7836 */ /* 0x000fe20000000000 */
[----:B------:R-:W-:Y:S01]  /*cd50*/  ISETP.GE.AND P0, PT, R2, R199, PT ;  /* 0x000000c70200720c */ /* 0x000fe20003f06270 */
[----:B------:R-:W-:Y:S01]  /*cd60*/  VIADD R11, R0, 0x38 ;  /* 0x00000038000b7836 */ /* 0x000fe20000000000 */
[----:B------:R-:W-:-:S02]  /*cd70*/  ISETP.GE.AND P1, PT, R2, R201, PT ;  /* 0x000000c90200720c */ /* 0x000fc40003f26270 */
[C---:B------:R-:W-:Y:S02]  /*cd80*/  ISETP.LT.OR P6, PT, R2.reuse, R197, P2 ;  /* 0x000000c50200720c */ /* 0x040fe400017c1670 */
[C---:B------:R-:W-:Y:S02]  /*cd90*/  ISETP.LT.OR P5, PT, R2.reuse, R198, P3 ;  /* 0x000000c60200720c */ /* 0x040fe40001fa1670 */
[C---:B------:R-:W-:Y:S02]  /*cda0*/  ISETP.LT.OR P2, PT, R2.reuse, R195, P0 ;  /* 0x000000c30200720c */ /* 0x040fe40000741670 */
[----:B------:R-:W-:Y:S01]  /*cdb0*/  ISETP.LT.OR P3, PT, R2, R196, P1 ;  /* 0x000000c40200720c */ /* 0x000fe20000f61670 */
[C---:B------:R-:W-:Y:S01]  /*cdc0*/  VIADD R2, R0.reuse, 0x8 ;  /* 0x0000000800027836 */ /* 0x040fe20000000000 */
[C---:B------:R-:W-:Y:S02]  /*cdd0*/  ISETP.GE.AND P1, PT, R0.reuse, R200, PT ;  /* 0x000000c80000720c */ /* 0x040fe40003f26270 */
[----:B------:R-:W-:-:S02]  /*cde0*/  ISETP.GE.AND P0, PT, R0, R201, PT ;  /* 0x000000c90000720c */ /* 0x000fc40003f06270 */
[----:B------:R-:W-:Y:S02]  /*cdf0*/  P2R R3, PR, RZ, 0x4 ;  /* 0x00000004ff037803 */ /* 0x000fe40000000000 */
[----:B------:R-:W-:Y:S02]  /*ce00*/  P2R R5, PR, RZ, 0x8 ;  /* 0x00000008ff057803 */ /* 0x000fe40000000000 */
[C---:B------:R-:W-:Y:S02]  /*ce10*/  ISETP.GE.AND P2, PT, R0.reuse, R199, PT ;  /* 0x000000c70000720c */ /* 0x040fe40003f46270 */
[C---:B------:R-:W-:Y:S02]  /*ce20*/  ISETP.LT.OR P3, PT, R0.reuse, R197, P1 ;  /* 0x000000c50000720c */ /* 0x040fe40000f61670 */
[C---:B------:R-:W-:Y:S02]  /*ce30*/  ISETP.LT.OR P1, PT, R0.reuse, R196, P0 ;  /* 0x000000c40000720c */ /* 0x040fe40000721670 */
[----:B------:R-:W-:-:S02]  /*ce40*/  ISETP.LT.OR P0, PT, R0, R195, P2 ;  /* 0x000000c30000720c */ /* 0x000fc40001701670 */
[----:B------:R-:W-:Y:S02]  /*ce50*/  FSEL R28, R212, -INF , !P3 ;  /* 0xff800000d41c7808 */ /* 0x000fe40005800000 */
[C---:B------:R-:W-:Y:S02]  /*ce60*/  ISETP.GE.AND P2, PT, R2.reuse, R200, PT ;  /* 0x000000c80200720c */ /* 0x040fe40003f46270 */
[----:B------:R-:W-:Y:S02]  /*ce70*/  ISETP.GE.AND P3, PT, R2, R202, PT ;  /* 0x000000ca0200720c */ /* 0x000fe40003f66270 */
[----:B------:R-:W-:Y:S02]  /*ce80*/  FSEL R33, R210, -INF , !P1 ;  /* 0xff800000d2217808 */ /* 0x000fe40004800000 */
[----:B------:R-:W-:Y:S02]  /*ce90*/  P2R R6, PR, RZ, 0x40 ;  /* 0x00000040ff067803 */ /* 0x000fe40000000000 */
[----:B------:R-:W-:-:S02]  /*cea0*/  ISETP.GE.AND P1, PT, R2, R201, PT ;  /* 0x000000c90200720c */ /* 0x000fc40003f26270 */
[----:B------:R-:W-:Y:S02]  /*ceb0*/  FSEL R14, R214, -INF , !P5 ;  /* 0xff800000d60e7808 */ /* 0x000fe40006800000 */
[----:B------:R-:W-:Y:S02]  /*cec0*/  FSEL R12, R213, -INF , !P4 ;  /* 0xff800000d50c7808 */ /* 0x000fe40006000000 */
[----:B------:R-:W-:Y:S02]  /*ced0*/  FSEL R39, R177, -INF , !P0 ;  /* 0xff800000b1277808 */ /* 0x000fe40004000000 */
[C---:B------:R-:W-:Y:S02]  /*cee0*/  ISETP.LT.OR P5, PT, R2.reuse, R197, P2 ;  /* 0x000000c50200720c */ /* 0x040fe400017a1670 */
[C---:B------:R-:W-:Y:S02]  /*cef0*/  ISETP.GE.AND P0, PT, R2.reuse, R199, PT ;  /* 0x000000c70200720c */ /* 0x040fe40003f06270 */
[----:B------:R-:W-:-:S02]  /*cf00*/  ISETP.LT.OR P4, PT, R2, R198, P3 ;  /* 0x000000c60200720c */ /* 0x000fc40001f81670 */
[----:B------:R-:W-:Y:S02]  /*cf10*/  ISETP.NE.AND P3, PT, R6, RZ, PT ;  /* 0x000000ff0600720c */ /* 0x000fe40003f65270 */
[----:B------:R-:W-:Y:S02]  /*cf20*/  ISETP.LT.OR P6, PT, R2, R196, P1 ;  /* 0x000000c40200720c */ /* 0x000fe40000fc1670 */
[----:B------:R-:W-:Y:S02]  /*cf30*/  ISETP.NE.AND P2, PT, R5, RZ, PT ;  /* 0x000000ff0500720c */ /* 0x000fe40003f45270 */
[----:B------:R-:W-:Y:S01]  /*cf40*/  ISETP.NE.AND P1, PT, R3, RZ, PT ;  /* 0x000000ff0300720c */ /* 0x000fe20003f25270 */
[----:B------:R-:W-:Y:S01]  /*cf50*/  VIADD R3, R0, 0x10 ;  /* 0x0000001000037836 */ /* 0x000fe20000000000 */
[----:B------:R-:W-:Y:S02]  /*cf60*/  P2R R5, PR, RZ, 0x20 ;  /* 0x00000020ff057803 */ /* 0x000fe40000000000 */
[----:B------:R-:W-:Y:S01]  /*cf70*/  ISETP.LT.OR P5, PT, R2, R195, P0 ;  /* 0x000000c30200720c */ /* 0x000fe200007a1670 */
[----:B------:R-:W-:Y:S01]  /*cf80*/  VIADD R2, R0, 0x11 ;  /* 0x0000001100027836 */ /* 0x000fe20000000000 */
[----:B------:R-:W-:-:S02]  /*cf90*/  FSEL R30, R211, -INF , !P3 ;  /* 0xff800000d31e7808 */ /* 0x000fc40005800000 */
[C---:B------:R-:W-:Y:S02]  /*cfa0*/  ISETP.GE.AND P0, PT, R4.reuse, R199, PT ;  /* 0x000000c70400720c */ /* 0x040fe40003f06270 */
[----:B------:R-:W-:Y:S02]  /*cfb0*/  ISETP.GE.AND P3, PT, R4, R202, PT ;  /* 0x000000ca0400720c */ /* 0x000fe40003f66270 */
[----:B------:R-:W-:Y:S02]  /*cfc0*/  FSEL R37, R204, -INF , !P2 ;  /* 0xff800000cc257808 */ /* 0x000fe40005000000 */
[----:B------:R-:W-:Y:S02]  /*cfd0*/  FSEL R41, R179, -INF , !P1 ;  /* 0xff800000b3297808 */ /* 0x000fe40004800000 */
[C---:B------:R-:W-:Y:S02]  /*cfe0*/  ISETP.GE.AND P2, PT, R4.reuse, R200, PT ;  /* 0x000000c80400720c */ /* 0x040fe40003f46270 */
[----:B------:R-:W-:-:S02]  /*cff0*/  ISETP.GE.AND P1, PT, R4, R201, PT ;  /* 0x000000c90400720c */ /* 0x000fc40003f26270 */
[----:B------:R-:W-:Y:S02]  /*d000*/  FSEL R13, R176, -INF , !P4 ;  /* 0xff800000b00d7808 */ /* 0x000fe40006000000 */
[C---:B------:R-:W-:Y:S02]  /*d010*/  ISETP.LT.OR P0, PT, R4.reuse, R195, P0 ;  /* 0x000000c30400720c */ /* 0x040fe40000701670 */
[C---:B------:R-:W-:Y:S02]  /*d020*/  ISETP.LT.OR P4, PT, R4.reuse, R198, P3 ;  /* 0x000000c60400720c */ /* 0x040fe40001f81670 */
[----:B------:R-:W-:Y:S02]  /*d030*/  ISETP.NE.AND P3, PT, R5, RZ, PT ;  /* 0x000000ff0500720c */ /* 0x000fe40003f65270 */
[C---:B------:R-:W-:Y:S02]  /*d040*/  ISETP.LT.OR P2, PT, R4.reuse, R197, P2 ;  /* 0x000000c50400720c */ /* 0x040fe40001741670 */
[----:B------:R-:W-:-:S02]  /*d050*/  ISETP.LT.OR P1, PT, R4, R196, P1 ;  /* 0x000000c40400720c */ /* 0x000fc40000f21670 */
[----:B------:R-:W-:Y:S02]  /*d060*/  P2R R4, PR, RZ, 0x1 ;  /* 0x00000001ff047803 */ /* 0x000fe40000000000 */
[----:B------:R-:W-:Y:S02]  /*d070*/  ISETP.GE.AND P0, PT, R3, R199, PT ;  /* 0x000000c70300720c */ /* 0x000fe40003f06270 */
[----:B------:R-:W-:Y:S02]  /*d080*/  P2R R6, PR, RZ, 0x4 ;  /* 0x00000004ff067803 */ /* 0x000fe40000000000 */
[----:B------:R-:W-:Y:S02]  /*d090*/  P2R R5, PR, RZ, 0x2 ;  /* 0x00000002ff057803 */ /* 0x000fe40000000000 */
[----:B------:R-:W-:Y:S02]  /*d0a0*/  FSEL R32, R175, -INF , !P3 ;  /* 0xff800000af207808 */ /* 0x000fe40005800000 */
[----:B------:R-:W-:-:S02]  /*d0b0*/  ISETP.GE.AND P3, PT, R3, R202, PT ;  /* 0x000000ca0300720c */ /* 0x000fc40003f66270 */
[C---:B------:R-:W-:Y:S02]  /*d0c0*/  ISETP.GE.AND P2, PT, R3.reuse, R200, PT ;  /* 0x000000c80300720c */ /* 0x040fe40003f46270 */
[C---:B------:R-:W-:Y:S02]  /*d0d0*/  ISETP.GE.AND P1, PT, R3.reuse, R201, PT ;  /* 0x000000c90300720c */ /* 0x040fe40003f26270 */
[----:B------:R-:W-:Y:S02]  /*d0e0*/  ISETP.LT.OR P0, PT, R3, R195, P0 ;  /* 0x000000c30300720c */ /* 0x000fe40000701670 */
[----:B------:R-:W-:Y:S02]  /*d0f0*/  FSEL R36, R172, -INF , !P6 ;  /* 0xff800000ac247808 */ /* 0x000fe40007000000 */
[----:B------:R-:W-:Y:S02]  /*d100*/  FSEL R40, R163, -INF , !P5 ;  /* 0xff800000a3287808 */ /* 0x000fe40006800000 */
[----:B------:R-:W-:-:S02]  /*d110*/  FSEL R17, R178, -INF , !P4 ;  /* 0xff800000b2117808 */ /* 0x000fc40006000000 */
[C---:B------:R-:W-:Y:S02]  /*d120*/  ISETP.LT.OR P4, PT, R3.reuse, R198, P3 ;  /* 0x000000c60300720c */ /* 0x040fe40001f81670 */
[C---:B------:R-:W-:Y:S02]  /*d130*/  ISETP.LT.OR P6, PT, R3.reuse, R197, P2 ;  /* 0x000000c50300720c */ /* 0x040fe400017c1670 */
[----:B------:R-:W-:Y:S02]  /*d140*/  ISETP.LT.OR P5, PT, R3, R196, P1 ;  /* 0x000000c40300720c */ /* 0x000fe40000fa1670 */
[----:B------:R-:W-:Y:S01]  /*d150*/  ISETP.NE.AND P3, PT, R6, RZ, PT ;  /* 0x000000ff0600720c */ /* 0x000fe20003f65270 */
[C---:B------:R-:W-:Y:S01]  /*d160*/  VIADD R6, R0.reuse, 0x21 ;  /* 0x0000002100067836 */ /* 0x040fe20000000000 */
[----:B------:R-:W-:Y:S01]  /*d170*/  ISETP.NE.AND P2, PT, R5, RZ, PT ;  /* 0x000000ff0500720c */ /* 0x000fe20003f45270 */
[----:B------:R-:W-:Y:S01]  /*d180*/  VIADD R5, R0, 0x28 ;  /* 0x0000002800057836 */ /* 0x000fe20000000000 */
[----:B------:R-:W-:Y:S01]  /*d190*/  ISETP.NE.AND P1, PT, R4, RZ, PT ;  /* 0x000000ff0400720c */ /* 0x000fe20003f25270 */
[----:B------:R-:W-:Y:S01]  /*d1a0*/  VIADD R4, R0, 0x29 ;  /* 0x0000002900047836 */ /* 0x000fe20000000000 */
[----:B------:R-:W-:-:S02]  /*d1b0*/  P2R R3, PR, RZ, 0x1 ;  /* 0x00000001ff037803 */ /* 0x000fc40000000000 */
[----:B------:R-:W-:Y:S02]  /*d1c0*/  ISETP.GE.AND P0, PT, R2, R199, PT ;  /* 0x000000c70200720c */ /* 0x000fe40003f06270 */
        /* <DEDUP_REMOVED lines=9> */
[----:B------:R-:W-:Y:S02]  /*d260*/  ISETP.LT.OR P1, PT, R2, R196, P1 ;  /* 0x000000c40200720c */ /* 0x000fe40000f21670 */
[----:B------:R-:W-:-:S02]  /*d270*/  P2R R27, PR, RZ, 0x1 ;  /* 0x00000001ff1b7803 */ /* 0x000fc40000000000 */
[----:B------:R-:W-:Y:S02]  /*d280*/  FMNMX.FTZ R2, R167, R12, !PT ;  /* 0x0000000ca7027209 */ /* 0x000fe40007810000 */
[C---:B------:R-:W-:Y:S02]  /*d290*/  ISETP.GE.AND P0, PT, R9.reuse, R202, PT ;  /* 0x000000ca0900720c */ /* 0x040fe40003f06270 */
[----:B------:R-:W-:Y:S02]  /*d2a0*/  P2R R15, PR, RZ, 0x2 ;  /* 0x00000002ff0f7803 */ /* 0x000fe40000000000 */
[----:B------:R-:W-:Y:S01]  /*d2b0*/  FMNMX.FTZ R73, R14, R2, !PT ;  /* 0x000000020e497209 */ /* 0x000fe20007810000 */
[----:B------:R-:W-:Y:S01]  /*d2c0*/  VIADD R2, R0, 0x31 ;  /* 0x0000003100027836 */ /* 0x000fe20000000000 */
[----:B------:R-:W-:Y:S02]  /*d2d0*/  ISETP.LT.OR P1, PT, R9, R198, P0 ;  /* 0x000000c60900720c */ /* 0x000fe40000721670 */
[----:B------:R-:W-:-:S02]  /*d2e0*/  ISETP.GE.AND P0, PT, R7, R202, PT ;  /* 0x000000ca0700720c */ /* 0x000fc40003f06270 */
[----:B------:R-:W-:Y:S02]  /*d2f0*/  FMNMX.FTZ R73, R13, R73, !PT ;  /* 0x000000490d497209 */ /* 0x000fe40007810000 */
[----:B------:R-:W-:Y:S02]  /*d300*/  FSEL R19, R162, -INF , !P4 ;  /* 0xff800000a2137808 */ /* 0x000fe40006000000 */
[----:B------:R-:W-:Y:S02]  /*d310*/  FSEL R18, R147, -INF , !P1 ;  /* 0xff80000093127808 */ /* 0x000fe40004800000 */
[----:B------:R-:W-:Y:S01]  /*d320*/  ISETP.NE.AND P4, PT, R3, RZ, PT ;  /* 0x000000ff0300720c */ /* 0x000fe20003f85270 */
[----:B------:R-:W-:Y:S01]  /*d330*/  VIADD R3, R0, 0x30 ;  /* 0x0000003000037836 */ /* 0x000fe20000000000 */
[----:B------:R-:W-:Y:S02]  /*d340*/  ISETP.LT.OR P1, PT, R7, R198, P0 ;  /* 0x000000c60700720c */ /* 0x000fe40000721670 */
[----:B------:R-:W-:-:S02]  /*d350*/  P2R R16, PR, RZ, 0x4 ;  /* 0x00000004ff107803 */ /* 0x000fc40000000000 */
[-C--:B------:R-:W-:Y:S02]  /*d360*/  ISETP.GE.AND P0, PT, R5, R202.reuse, PT ;  /* 0x000000ca0500720c */ /* 0x080fe40003f06270 */
[----:B------:R-:W-:Y:S02]  /*d370*/  FMNMX.FTZ R73, R17, R73, !PT ;  /* 0x0000004911497209 */ /* 0x000fe40007810000 */
[----:B------:R-:W-:Y:S02]  /*d380*/  ISETP.GE.AND P2, PT, R8, R202, PT ;  /* 0x000000ca0800720c */ /* 0x000fe40003f46270 */
[----:B------:R-:W-:Y:S02]  /*d390*/  FSEL R143, R165, -INF , !P6 ;  /* 0xff800000a58f7808 */ /* 0x000fe40007000000 */
[----:B------:R-:W-:Y:S02]  /*d3a0*/  ISETP.NE.AND P6, PT, R15, RZ, PT ;  /* 0x000000ff0f00720c */ /* 0x000fe40003fc5270 */
[----:B------:R-:W-:-:S02]  /*d3b0*/  FSEL R21, R144, -INF , !P1 ;  /* 0xff80000090157808 */ /* 0x000fc40004800000 */
[----:B------:R-:W-:Y:S02]  /*d3c0*/  FSEL R15, R171, -INF , !P3 ;  /* 0xff800000ab0f7808 */ /* 0x000fe40005800000 */
[-C--:B------:R-:W-:Y:S02]  /*d3d0*/  ISETP.LT.OR P1, PT, R5, R198.reuse, P0 ;  /* 0x000000c60500720c */ /* 0x080fe40000721670 */
[----:B------:R-:W-:Y:S02]  /*d3e0*/  FMNMX.FTZ R73, R19, R73, !PT ;  /* 0x0000004913497209 */ /* 0x000fe40007810000 */
[----:B------:R-:W-:Y:S02]  /*d3f0*/  ISETP.LT.OR P3, PT, R8, R198, P2 ;  /* 0x000000c60800720c */ /* 0x000fe40001761670 */
[-C--:B------:R-:W-:Y:S02]  /*d400*/  ISETP.GE.AND P0, PT, R3, R202.reuse, PT ;  /* 0x000000ca0300720c */ /* 0x080fe40003f06270 */
[----:B------:R-:W-:-:S02]  /*d410*/  ISETP.GE.AND P2, PT, R6, R202, PT ;  /* 0x000000ca0600720c */ /* 0x000fc40003f46270 */
[----:B------:R-:W-:Y:S02]  /*d420*/  FMNMX.FTZ R73, R15, R73, !PT ;  /* 0x000000490f497209 */ /* 0x000fe40007810000 */
[----:B------:R-:W-:Y:S02]  /*d430*/  FSEL R20, R146, -INF , !P3 ;  /* 0xff80000092147808 */ /* 0x000fe40005800000 */
[-C--:B------:R-:W-:Y:S02]  /*d440*/  ISETP.LT.OR P0, PT, R3, R198.reuse, P0 ;  /* 0x000000c60300720c */ /* 0x080fe40000701670 */
[----:B------:R-:W-:Y:S02]  /*d450*/  ISETP.LT.OR P3, PT, R6, R198, P2 ;  /* 0x000000c60600720c */ /* 0x000fe40001761670 */
[----:B------:R-:W-:Y:S02]  /*d460*/  ISETP.GE.AND P2, PT, R4, R202, PT ;  /* 0x000000ca0400720c */ /* 0x000fe40003f46270 */
[----:B------:R-:W-:-:S02]  /*d470*/  FMNMX.FTZ R73, R18, R73, !PT ;  /* 0x0000004912497209 */ /* 0x000fc40007810000 */
[----:B------:R-:W-:Y:S02]  /*d480*/  FSEL R25, R25, -INF , !P0 ;  /* 0xff80000019197808 */ /* 0x000fe40004000000 */
[----:B------:R-:W-:Y:S02]  /*d490*/  FSEL R22, R72, -INF , !P3 ;  /* 0xff80000048167808 */ /* 0x000fe40005800000 */
[----:B------:R-:W-:Y:S02]  /*d4a0*/  ISETP.GE.AND P0, PT, R10, R202, PT ;  /* 0x000000ca0a00720c */ /* 0x000fe40003f06270 */
[----:B------:R-:W-:Y:S02]  /*d4b0*/  ISETP.LT.OR P3, PT, R4, R198, P2 ;  /* 0x000000c60400720c */ /* 0x000fe40001761670 */
[----:B------:R-:W-:Y:S02]  /*d4c0*/  FMNMX.FTZ R73, R20, R73, !PT ;  /* 0x0000004914497209 */ /* 0x000fe40007810000 */
[----:B------:R-:W-:-:S02]  /*d4d0*/  ISETP.GE.AND P2, PT, R2, R202, PT ;  /* 0x000000ca0200720c */ /* 0x000fc40003f46270 */
[----:B------:R-:W-:Y:S02]  /*d4e0*/  ISETP.LT.OR P0, PT, R10, R198, P0 ;  /* 0x000000c60a00720c */ /* 0x000fe40000701670 */
[----:B------:R-:W-:Y:S02]  /*d4f0*/  FSEL R31, R159, -INF , !P5 ;  /* 0xff8000009f1f7808 */ /* 0x000fe40006800000 */
[----:B------:R-:W-:Y:S02]  /*d500*/  FSEL R24, R61, -INF , !P3 ;  /* 0xff8000003d187808 */ /* 0x000fe40005800000 */
[----:B------:R-:W-:Y:S02]  /*d510*/  ISETP.NE.AND P3, PT, R16, RZ, PT ;  /* 0x000000ff1000720c */ /* 0x000fe40003f65270 */
[----:B------:R-:W-:Y:S02]  /*d520*/  ISETP.GE.AND P5, PT, R9, R200, PT ;  /* 0x000000c80900720c */ /* 0x000fe40003fa6270 */
[----:B------:R-:W-:-:S02]  /*d530*/  FMNMX.FTZ R73, R21, R73, !PT ;  /* 0x0000004915497209 */ /* 0x000fc40007810000 */
[----:B------:R-:W-:Y:S02]  /*d540*/  ISETP.LT.OR P2, PT, R2, R198, P2 ;  /* 0x000000c60200720c */ /* 0x000fe40001741670 */
[----:B------:R-:W-:Y:S02]  /*d550*/  FSEL R69, R35, -INF , !P0 ;  /* 0xff80000023457808 */ /* 0x000fe40004000000 */
[----:B------:R-:W-:Y:S02]  /*d560*/  FSEL R35, R169, -INF , !P6 ;  /* 0xff800000a9237808 */ /* 0x000fe40007000000 */
[----:B------:R-:W-:Y:S02]  /*d570*/  FSEL R75, R173, -INF , !P3 ;  /* 0xff800000ad4b7808 */ /* 0x000fe40005800000 */
[----:B------:R-:W-:Y:S02]  /*d580*/  ISETP.LT.OR P6, PT, R9, R197, P5 ;  /* 0x000000c50900720c */ /* 0x000fe40002fc1670 */
[----:B------:R-:W-:-:S02]  /*d590*/  FSEL R23, R60, -INF , !P1 ;  /* 0xff8000003c177808 */ /* 0x000fc40004800000 */
[----:B------:R-:W-:Y:S02]  /*d5a0*/  FMNMX.FTZ R73, R22, R73, !PT ;  /* 0x0000004916497209 */ /* 0x000fe40007810000 */
[----:B------:R-:W-:Y:S02]  /*d5b0*/  FSEL R26, R26, -INF , !P2 ;  /* 0xff8000001a1a7808 */ /* 0x000fe40005000000 */
[C---:B------:R-:W-:Y:S02]  /*d5c0*/  ISETP.GE.AND P3, PT, R8.reuse, R200, PT ;  /* 0x000000c80800720c */ /* 0x040fe40003f66270 */
[----:B------:R-:W-:Y:S02]  /*d5d0*/  ISETP.GE.AND P2, PT, R8, R201, PT ;  /* 0x000000c90800720c */ /* 0x000fe40003f46270 */
[----:B------:R-:W-:Y:S02]  /*d5e0*/  P2R R0, PR, RZ, 0x40 ;  /* 0x00000040ff007803 */ /* 0x000fe40000000000 */
[----:B------:R-:W-:-:S02]  /*d5f0*/  FMNMX.FTZ R73, R23, R73, !PT ;  /* 0x0000004917497209 */ /* 0x000fc40007810000 */
[----:B------:R-:W-:Y:S02]  /*d600*/  ISETP.GE.AND P1, PT, R11, R202, PT ;  /* 0x000000ca0b00720c */ /* 0x000fe40003f26270 */
[C---:B------:R-:W-:Y:S02]  /*d610*/  ISETP.LT.OR P6, PT, R8.reuse, R197, P3 ;  /* 0x000000c50800720c */ /* 0x040fe40001fc1670 */
[C---:B------:R-:W-:Y:S02]  /*d620*/  ISETP.GE.AND P0, PT, R8.reuse, R199, PT ;  /* 0x000000c70800720c */ /* 0x040fe40003f06270 */
[----:B------:R-:W-:Y:S02]  /*d630*/  ISETP.LT.OR P3, PT, R8, R196, P2 ;  /* 0x000000c40800720c */ /* 0x000fe40001761670 */
[----:B------:R-:W-:Y:S02]  /*d640*/  ISETP.NE.AND P2, PT, R27, RZ, PT ;  /* 0x000000ff1b00720c */ /* 0x000fe40003f45270 */
[----:B------:R-:W-:-:S02]  /*d650*/  FMNMX.FTZ R73, R24, R73, !PT ;  /* 0x0000004918497209 */ /* 0x000fc40007810000 */
[----:B------:R-:W-:Y:S02]  /*d660*/  ISETP.LT.OR P1, PT, R11, R198, P1 ;  /* 0x000000c60b00720c */ /* 0x000fe40000f21670 */
[----:B------:R-:W-:Y:S02]  /*d670*/  ISETP.LT.OR P0, PT, R8, R195, P0 ;  /* 0x000000c30800720c */ /* 0x000fe40000701670 */
[----:B------:R-:W-:Y:S02]  /*d680*/  FSEL R45, R168, -INF , !P2 ;  /* 0xff800000a82d7808 */ /* 0x000fe40005000000 */
[----:B------:R-:W-:Y:S02]  /*d690*/  FSEL R47, R160, -INF , !P4 ;  /* 0xff800000a02f7808 */ /* 0x000fe40006000000 */
[----:B------:R-:W-:Y:S02]  /*d6a0*/  ISETP.GE.AND P2, PT, R7, R200, PT ;  /* 0x000000c80700720c */ /* 0x000fe40003f46270 */
[----:B------:R-:W-:-:S02]  /*d6b0*/  FMNMX.FTZ R73, R25, R73, !PT ;  /* 0x0000004919497209 */ /* 0x000fc40007810000 */
[----:B------:R-:W-:Y:S02]  /*d6c0*/  FSEL R68, R42, -INF , !P1 ;  /* 0xff8000002a447808 */ /* 0x000fe40004800000 */
[C---:B------:R-:W-:Y:S02]  /*d6d0*/  ISETP.GE.AND P4, PT, R9.reuse, R201, PT ;  /* 0x000000c90900720c */ /* 0x040fe40003f86270 */
[-C--:B------:R-:W-:Y:S02]  /*d6e0*/  ISETP.GE.AND P1, PT, R9, R199.reuse, PT ;  /* 0x000000c70900720c */ /* 0x080fe40003f26270 */
[----:B------:R-:W-:Y:S02]  /*d6f0*/  P2R R8, PR, RZ, 0x1 ;  /* 0x00000001ff087803 */ /* 0x000fe40000000000 */
[C---:B------:R-:W-:Y:S02]  /*d700*/  ISETP.GE.AND P0, PT, R7.reuse, R199, PT ;  /* 0x000000c70700720c */ /* 0x040fe40003f06270 */
[----:B------:R-:W-:-:S02]  /*d710*/  ISETP.LT.OR P2, PT, R7, R197, P2 ;  /* 0x000000c50700720c */ /* 0x000fc40001741670 */
[----:B------:R-:W-:Y:S02]  /*d720*/  FMNMX.FTZ R73, R26, R73, !PT ;  /* 0x000000491a497209 */ /* 0x000fe40007810000 */
[C---:B------:R-:W-:Y:S02]  /*d730*/  ISETP.LT.OR P5, PT, R9.reuse, R196, P4 ;  /* 0x000000c40900720c */ /* 0x040fe400027a1670 */
[----:B------:R-:W-:Y:S02]  /*d740*/  ISETP.LT.OR P4, PT, R9, R195, P1 ;  /* 0x000000c30900720c */ /* 0x000fe40000f81670 */
[----:B------:R-:W-:Y:S02]  /*d750*/  FSEL R141, R152, -INF , !P6 ;  /* 0xff800000988d7808 */ /* 0x000fe40007000000 */
[----:B------:R-:W-:Y:S02]  /*d760*/  ISETP.NE.AND P1, PT, R0, RZ, PT ;  /* 0x000000ff0000720c */ /* 0x000fe40003f25270 */
[----:B------:R-:W-:-:S02]  /*d770*/  ISETP.GE.AND P6, PT, R6, R201, PT ;  /* 0x000000c90600720c */ /* 0x000fc40003fc6270 */
[----:B------:R-:W-:Y:S02]  /*d780*/  ISETP.LT.OR P0, PT, R7, R195, P0 ;  /* 0x000000c30700720c */ /* 0x000fe40000701670 */
[----:B------:R-:W-:Y:S02]  /*d790*/  P2R R0, PR, RZ, 0x4 ;  /* 0x00000004ff007803 */ /* 0x000fe40000000000 */
[----:B------:R-:W-:Y:S02]  /*d7a0*/  FMNMX.FTZ R73, R68, R73, !PT ;  /* 0x0000004944497209 */ /* 0x000fe40007810000 */
[----:B------:R-:W-:Y:S02]  /*d7b0*/  FSEL R27, R148, -INF , !P5 ;  /* 0xff800000941b7808 */ /* 0x000fe40006800000 */
[C---:B------:R-:W-:Y:S02]  /*d7c0*/  ISETP.GE.AND P5, PT, R6.reuse, R199, PT ;  /* 0x000000c70600720c */ /* 0x040fe40003fa6270 */
[----:B------:R-:W-:-:S02]  /*d7d0*/  ISETP.LT.OR P2, PT, R6, R196, P6 ;  /* 0x000000c40600720c */ /* 0x000fc40003741670 */
[----:B------:R-:W-:Y:S02]  /*d7e0*/  FSEL R156, R156, -INF , !P0 ;  /* 0xff8000009c9c7808 */ /* 0x000fe40004000000 */
[----:B------:R-:W-:Y:S02]  /*d7f0*/  FSEL R140, R158, -INF , !P1 ;  /* 0xff8000009e8c7808 */ /* 0x000fe40004800000 */
[----:B------:R-:W-:Y:S02]  /*d800*/  ISETP.NE.AND P6, PT, R0, RZ, PT ;  /* 0x000000ff0000720c */ /* 0x000fe40003fc5270 */
[----:B------:R-:W-:Y:S02]  /*d810*/  ISETP.GE.AND P0, PT, R4, R199, PT ;  /* 0x000000c70400720c */ /* 0x000fe40003f06270 */
[----:B------:R-:W-:Y:S02]  /*d820*/  FMNMX.FTZ R73, R69, R73, !PT ;  /* 0x0000004945497209 */ /* 0x000fe40007810000 */
[----:B------:R-:W-:-:S02]  /*d830*/  ISETP.GE.AND P1, PT, R7, R201, PT ;  /* 0x000000c90700720c */ /* 0x000fc40003f26270 */
[----:B------:R-:W-:Y:S01]  /*d840*/  FSEL R49, R150, -INF , !P4 ;  /* 0xff80000096317808 */ /* 0x000fe20006000000 */
[----:B------:R-:W1:Y:S01]  /*d850*/  SHFL.BFLY PT, R16, R73, 0x2, 0x1f ;  /* 0x0c401f0049107f89 */ /* 0x000e6200000e0000 */
[C---:B------:R-:W-:Y:S02]  /*d860*/  ISETP.GE.AND P4, PT, R6.reuse, R200, PT ;  /* 0x000000c80600720c */ /* 0x040fe40003f86270 */
[-C--:B------:R-:W-:Y:S02]  /*d870*/  ISETP.LT.OR P5, PT, R6, R195.reuse, P5 ;  /* 0x000000c30600720c */ /* 0x080fe40002fa1670 */
[----:B------:R-:W-:Y:S02]  /*d880*/  FSEL R44, R149, -INF , !P3 ;  /* 0xff800000952c7808 */ /* 0x000fe40005800000 */
[----:B------:R-:W-:Y:S02]  /*d890*/  FSEL R161, R161, -INF , !P6 ;  /* 0xff800000a1a17808 */ /* 0x000fe40007000000 */
[----:B------:R-:W-:-:S02]  /*d8a0*/  ISETP.LT.OR P0, PT, R4, R195, P0 ;  /* 0x000000c30400720c */ /* 0x000fc40000701670 */
[----:B------:R-:W-:Y:S02]  /*d8b0*/  ISETP.LT.OR P3, PT, R7, R196, P1 ;  /* 0x000000c40700720c */ /* 0x000fe40000f61670 */
[C---:B------:R-:W-:Y:S02]  /*d8c0*/  ISETP.GE.AND P6, PT, R5.reuse, R199, PT ;  /* 0x000000c70500720c */ /* 0x040fe40003fc6270 */
[----:B------:R-:W-:Y:S02]  /*d8d0*/  ISETP.LT.OR P1, PT, R6, R197, P4 ;  /* 0x000000c50600720c */ /* 0x000fe40002721670 */
[----:B------:R-:W-:Y:S02]  /*d8e0*/  P2R R0, PR, RZ, 0x20 ;  /* 0x00000020ff007803 */ /* 0x000fe40000000000 */
[----:B------:R-:W-:Y:S02]  /*d8f0*/  P2R R6, PR, RZ, 0x1 ;  /* 0x00000001ff067803 */ /* 0x000fe40000000000 */
[----:B------:R-:W-:-:S02]  /*d900*/  ISETP.LT.OR P6, PT, R5, R195, P6 ;  /* 0x000000c30500720c */ /* 0x000fc400037c1670 */
[----:B------:R-:W-:Y:S02]  /*d910*/  ISETP.GE.AND P0, PT, R3, R199, PT ;  /* 0x000000c70300720c */ /* 0x000fe40003f06270 */
[----:B------:R-:W-:Y:S02]  /*d920*/  ISETP.GE.AND P5, PT, R4, R200, PT ;  /* 0x000000c80400720c */ /* 0x000fe40003fa6270 */
[----:B------:R-:W-:Y:S02]  /*d930*/  FSEL R164, R164, -INF , !P1 ;  /* 0xff800000a4a47808 */ /* 0x000fe40004800000 */
[----:B------:R-:W-:Y:S02]  /*d940*/  FSEL R144, R74, -INF , !P2 ;  /* 0xff8000004a907808 */ /* 0x000fe40005000000 */
[----:B------:R-:W-:Y:S02]  /*d950*/  ISETP.GE.AND P1, PT, R4, R201, PT ;  /* 0x000000c90400720c */ /* 0x000fe40003f26270 */
[----:B------:R-:W-:-:S02]  /*d960*/  ISETP.NE.AND P2, PT, R0, RZ, PT ;  /* 0x000000ff0000720c */ /* 0x000fc40003f45270 */
[----:B------:R-:W-:Y:S02]  /*d970*/  FMNMX.FTZ R0, R155, R28, !PT ;  /* 0x0000001c9b007209 */ /* 0x000fe40007810000 */
[----:B------:R-:W-:Y:S02]  /*d980*/  P2R R7, PR, RZ, 0x40 ;  /* 0x00000040ff077803 */ /* 0x000fe40000000000 */
[----:B------:R-:W-:Y:S02]  /*d990*/  ISETP.LT.OR P0, PT, R3, R195, P0 ;  /* 0x000000c30300720c */ /* 0x000fe40000701670 */
[----:B------:R-:W-:Y:S02]  /*d9a0*/  ISETP.NE.AND P4, PT, R8, RZ, PT ;  /* 0x000000ff0800720c */ /* 0x000fe40003f85270 */
[C---:B------:R-:W-:Y:S02]  /*d9b0*/  ISETP.LT.OR P6, PT, R4.reuse, R197, P5 ;  /* 0x000000c50400720c */ /* 0x040fe40002fc1670 */
[----:B------:R-:W-:-:S02]  /*d9c0*/  ISETP.LT.OR P5, PT, R4, R196, P1 ;  /* 0x000000c40400720c */ /* 0x000fc40000fa1670 */
[----:B------:R-:W-:Y:S02]  /*d9d0*/  FMNMX.FTZ R4, R30, R0, !PT ;  /* 0x000000001e047209 */ /* 0x000fe40007810000 */
[----:B------:R-:W-:Y:S02]  /*d9e0*/  P2R R0, PR, RZ, 0x1 ;  /* 0x00000001ff007803 */ /* 0x000fe40000000000 */
[----:B------:R-:W-:Y:S02]  /*d9f0*/  FSEL R50, R151, -INF , !P4 ;  /* 0xff80000097327808 */ /* 0x000fe40006000000 */
[----:B------:R-:W-:Y:S02]  /*da00*/  ISETP.GE.AND P4, PT, R5, R200, PT ;  /* 0x000000c80500720c */ /* 0x000fe40003f86270 */
[----:B------:R-:W-:Y:S02]  /*da10*/  FSEL R173, R64, -INF , !P6 ;  /* 0xff80000040ad7808 */ /* 0x000fe40007000000 */
[----:B------:R-:W-:-:S02]  /*da20*/  ISETP.NE.AND P6, PT, R0, RZ, PT ;  /* 0x000000ff0000720c */ /* 0x000fc40003fc5270 */
[----:B------:R-:W-:Y:S02]  /*da30*/  FSEL R142, R145, -INF , !P3 ;  /* 0xff800000918e7808 */ /* 0x000fe40005800000 */
[----:B------:R-:W-:Y:S02]  /*da40*/  FMNMX.FTZ R0, R32, R4, !PT ;  /* 0x0000000420007209 */ /* 0x000fe40007810000 */
[C---:B------:R-:W-:Y:S02]  /*da50*/  ISETP.LT.OR P3, PT, R5.reuse, R197, P4 ;  /* 0x000000c50500720c */ /* 0x040fe40002761670 */
[----:B------:R-:W-:Y:S02]  /*da60*/  ISETP.GE.AND P4, PT, R5, R201, PT ;  /* 0x000000c90500720c */ /* 0x000fe40003f86270 */
[----:B------:R-:W-:Y:S02]  /*da70*/  FMNMX.FTZ R0, R29, R0, !PT ;  /* 0x000000001d007209 */ /* 0x000fe40007810000 */
[----:B------:R-:W-:-:S02]  /*da80*/  ISETP.LT.OR P4, PT, R5, R196, P4 ;  /* 0x000000c40500720c */ /* 0x000fc40002781670 */
[----:B------:R-:W-:Y:S02]  /*da90*/  FSEL R157, R157, -INF , !P2 ;  /* 0xff8000009d9d7808 */ /* 0x000fe40005000000 */
[C---:B------:R-:W-:Y:S02]  /*daa0*/  ISETP.GE.AND P2, PT, R3.reuse, R200, PT ;  /* 0x000000c80300720c */ /* 0x040fe40003f46270 */
[----:B------:R-:W-:Y:S02]  /*dab0*/  ISETP.GE.AND P1, PT, R3, R201, PT ;  /* 0x000000c90300720c */ /* 0x000fe40003f26270 */
[----:B-1----:R-:W-:Y:S02]  /*dac0*/  FMNMX.FTZ R73, R73, R16, !PT ;  /* 0x0000001049497209 */ /* 0x002fe40007810000 */
[----:B------:R-:W-:Y:S02]  /*dad0*/  FMNMX.FTZ R0, R143, R0, !PT ;  /* 0x000000008f007209 */ /* 0x000fe40007810000 */
[----:B------:R-:W-:Y:S01]  /*dae0*/  FSEL R170, R65, -INF , !P3 ;  /* 0xff80000041aa7808 */ /* 0x000fe20005800000 */
[----:B------:R-:W1:Y:S01]  /*daf0*/  SHFL.BFLY PT, R5, R73, 0x1, 0x1f ;  /* 0x0c201f0049057f89 */ /* 0x000e6200000e0000 */
[----:B------:R-:W-:-:S02]  /*db00*/  FSEL R152, R62, -INF , !P4 ;  /* 0xff8000003e987808 */ /* 0x000fc40006000000 */
[C---:B------:R-:W-:Y:S02]  /*db10*/  ISETP.LT.OR P3, PT, R3.reuse, R197, P2 ;  /* 0x000000c50300720c */ /* 0x040fe40001761670 */
[----:B------:R-:W-:Y:S02]  /*db20*/  ISETP.LT.OR P4, PT, R3, R196, P1 ;  /* 0x000000c40300720c */ /* 0x000fe40000f81670 */
[C---:B------:R-:W-:Y:S02]  /*db30*/  ISETP.GE.AND P2, PT, R2.reuse, R200, PT ;  /* 0x000000c80200720c */ /* 0x040fe40003f46270 */
[C---:B------:R-:W-:Y:S02]  /*db40*/  ISETP.GE.AND P1, PT, R2.reuse, R201, PT ;  /* 0x000000c90200720c */ /* 0x040fe40003f26270 */
[----:B------:R-:W-:Y:S02]  /*db50*/  ISETP.GE.AND P0, PT, R2, R199, PT ;  /* 0x000000c70200720c */ /* 0x000fe40003f06270 */
[----:B------:R-:W-:-:S02]  /*db60*/  FMNMX.FTZ R0, R75, R0, !PT ;  /* 0x000000004b007209 */ /* 0x000fc40007810000 */
[----:B------:R-:W-:Y:S02]  /*db70*/  FSEL R151, R63, -INF , !P5 ;  /* 0xff8000003f977808 */ /* 0x000fe40006800000 */
[C---:B------:R-:W-:Y:S02]  /*db80*/  ISETP.LT.OR P2, PT, R2.reuse, R197, P2 ;  /* 0x000000c50200720c */ /* 0x040fe40001741670 */
[C---:B------:R-:W-:Y:S02]  /*db90*/  ISETP.LT.OR P1, PT, R2.reuse, R196, P1 ;  /* 0x000000c40200720c */ /* 0x040fe40000f21670 */
[----:B------:R-:W-:Y:S02]  /*dba0*/  ISETP.LT.OR P5, PT, R2, R195, P0 ;  /* 0x000000c30200720c */ /* 0x000fe400007a1670 */
        /* <DEDUP_REMOVED lines=12> */
[----:B-1----:R-:W-:Y:S02]  /*dc70*/  FMNMX.FTZ R73, R73, R5, !PT ;  /* 0x0000000549497209 */ /* 0x002fe40007810000 */
[----:B------:R-:W-:-:S02]  /*dc80*/  FMNMX.FTZ R4, R35, R2, !PT ;  /* 0x0000000223047209 */ /* 0x000fc40007810000 */
[----:B------:R-:W-:Y:S01]  /*dc90*/  ISETP.GE.AND P0, PT, R11, R200, PT ;  /* 0x000000c80b00720c */ /* 0x000fe20003f06270 */
[----:B------:R-:W-:Y:S01]  /*dca0*/  FMUL.FTZ R0, R73, UR6 ;  /* 0x0000000649007c20 */ /* 0x000fe20008410000 */
[----:B------:R-:W-:Y:S02]  /*dcb0*/  FSEL R171, R53, -INF , !P2 ;  /* 0xff80000035ab7808 */ /* 0x000fe40005000000 */
[----:B------:R-:W-:Y:S02]  /*dcc0*/  FMNMX.FTZ R3, R174, R3, !PT ;  /* 0x00000003ae037209 */ /* 0x000fe40007810000 */
[----:B------:R-:W-:Y:S02]  /*dcd0*/  FMNMX.FTZ R2, R153, R39, !PT ;  /* 0x0000002799027209 */ /* 0x000fe40007810000 */
[----:B------:R-:W-:Y:S02]  /*dce0*/  FMNMX.FTZ R4, R27, R4, !PT ;  /* 0x000000041b047209 */ /* 0x000fe40007810000 */
[----:B------:R-:W-:-:S02]  /*dcf0*/  FSETP.NEU.FTZ.AND P3, PT, R73, -INF , PT ;  /* 0xff8000004900780b */ /* 0x000fc40003f7d000 */
[----:B------:R-:W-:Y:S02]  /*dd00*/  ISETP.LT.OR P0, PT, R11, R197, P0 ;  /* 0x000000c50b00720c */ /* 0x000fe40000701670 */
[----:B------:R-:W-:Y:S02]  /*dd10*/  FMNMX.FTZ R72, R171, R3, !PT ;  /* 0x00000003ab487209 */ /* 0x000fe40007810000 */
[----:B------:R-:W-:Y:S02]  /*dd20*/  FMNMX.FTZ R2, R41, R2, !PT ;  /* 0x0000000229027209 */ /* 0x000fe40007810000 */
[----:B------:R-:W-:Y:S02]  /*dd30*/  ISETP.GE.AND P2, PT, R10, R200, PT ;  /* 0x000000c80a00720c */ /* 0x000fe40003f46270 */
[----:B------:R-:W-:Y:S02]  /*dd40*/  FMNMX.FTZ R3, R44, R4, !PT ;  /* 0x000000042c037209 */ /* 0x000fe40007810000 */
[----:B------:R-:W-:-:S02]  /*dd50*/  FSEL R0, R0, RZ, P3 ;  /* 0x000000ff00007208 */ /* 0x000fc40001800000 */
[----:B------:R-:W-:Y:S02]  /*dd60*/  FSEL R218, R43, -INF , !P0 ;  /* 0xff8000002bda7808 */ /* 0x000fe40004000000 */
[----:B------:R-:W-:Y:S01]  /*dd70*/  FMNMX.FTZ R2, R40, R2, !PT ;  /* 0x0000000228027209 */ /* 0x000fe20007810000 */
[--C-:B------:R-:W-:Y:S01]  /*dd80*/  FFMA.FTZ R4, R17, UR6, -R0.reuse ;  /* 0x0000000611047c23 */ /* 0x100fe20008010800 */
[----:B------:R-:W-:Y:S01]  /*dd90*/  ISETP.LT.OR P0, PT, R10, R197, P2 ;  /* 0x000000c50a00720c */ /* 0x000fe20001701670 */
[--C-:B------:R-:W-:Y:S01]  /*dda0*/  FFMA.FTZ R12, R12, UR6, -R0.reuse ;  /* 0x000000060c0c7c23 */ /* 0x100fe20008010800 */
[----:B------:R-:W-:Y:S01]  /*ddb0*/  FMNMX.FTZ R3, R142, R3, !PT ;  /* 0x000000038e037209 */ /* 0x000fe20007810000 */
[----:B------:R1:W-:Y:S01]  /*ddc0*/  MUFU.EX2 R220, R4 ;  /* 0x0000000400dc7308 */ /* 0x0003e20000000800 */
[----:B------:R-:W-:Y:S01]  /*ddd0*/  FMNMX.FTZ R2, R38, R2, !PT ;  /* 0x0000000226027209 */ /* 0x000fe20007810000 */
[--C-:B------:R-:W-:Y:S01]  /*dde0*/  FFMA.FTZ R13, R13, UR6, -R0.reuse ;  /* 0x000000060d0d7c23 */ /* 0x100fe20008010800 */
[----:B------:R-:W-:Y:S01]  /*ddf0*/  FSEL R217, R46, -INF , !P0 ;  /* 0xff8000002ed97808 */ /* 0x000fe20004000000 */
[----:B------:R-:W-:Y:S01]  /*de00*/  FFMA.FTZ R14, R14, UR6, -R0 ;  /* 0x000000060e0e7c23 */ /* 0x000fe20008010800 */
[----:B------:R-:W-:-:S02]  /*de10*/  FMNMX.FTZ R72, R218, R72, !PT ;  /* 0x00000048da487209 */ /* 0x000fc40007810000 */
[----:B------:R-:W-:Y:S01]  /*de20*/  FMNMX.FTZ R3, R144, R3, !PT ;  /* 0x0000000390037209 */ /* 0x000fe20007810000 */
[----:B------:R-:W-:Y:S01]  /*de30*/  MUFU.EX2 R223, R12 ;  /* 0x0000000c00df7308 */ /* 0x000fe20000000800 */
[----:B------:R-:W-:Y:S02]  /*de40*/  FMNMX.FTZ R2, R47, R2, !PT ;  /* 0x000000022f027209 */ /* 0x000fe40007810000 */
[----:B------:R-:W-:Y:S02]  /*de50*/  FMNMX.FTZ R72, R217, R72, !PT ;  /* 0x00000048d9487209 */ /* 0x000fe40007810000 */
[----:B------:R-:W-:Y:S02]  /*de60*/  FSEL R176, R51, -INF , !P4 ;  /* 0xff80000033b07808 */ /* 0x000fe40006000000 */
[----:B------:R-:W-:Y:S01]  /*de70*/  ISETP.NE.AND P4, PT, R6, RZ, PT ;  /* 0x000000ff0600720c */ /* 0x000fe20003f85270 */
[----:B------:R-:W2:Y:S01]  /*de80*/  SHFL.BFLY PT, R5, R72, 0x2, 0x1f ;  /* 0x0c401f0048057f89 */ /* 0x000ea200000e0000 */
[----:B-1----:R-:W-:Y:S01]  /*de90*/  FMNMX.FTZ R4, R152, R3, !PT ;  /* 0x0000000398047209 */ /* 0x002fe20007810000 */
[----:B------:R-:W-:Y:S01]  /*dea0*/  FFMA.FTZ R3, R19, UR6, -R0 ;  /* 0x0000000613037c23 */ /* 0x000fe20008010800 */
[----:B------:R-:W-:Y:S01]  /*deb0*/  FSEL R177, R48, -INF , !P1 ;  /* 0xff80000030b17808 */ /* 0x000fe20004800000 */
[----:B------:R-:W1:Y:S01]  /*dec0*/  MUFU.EX2 R221, R13 ;  /* 0x0000000d00dd7308 */ /* 0x000e620000000800 */
[----:B------:R-:W-:-:S02]  /*ded0*/  ISETP.GE.AND P0, PT, R11, R199, PT ;  /* 0x000000c70b00720c */ /* 0x000fc40003f06270 */
[----:B------:R-:W-:Y:S02]  /*dee0*/  FMNMX.FTZ R2, R45, R2, !PT ;  /* 0x000000022d027209 */ /* 0x000fe40007810000 */
[----:B------:R-:W-:Y:S02]  /*def0*/  ISETP.GE.AND P1, PT, R11, R201, PT ;  /* 0x000000c90b00720c */ /* 0x000fe40003f26270 */
[----:B------:R-:W-:Y:S01]  /*df00*/  FMNMX.FTZ R6, R151, R4, !PT ;  /* 0x0000000497067209 */ /* 0x000fe20007810000 */
[----:B------:R3:W-:Y:S01]  /*df10*/  MUFU.EX2 R219, R3 ;  /* 0x0000000300db7308 */ /* 0x0007e20000000800 */
[----:B------:R-:W-:Y:S02]  /*df20*/  ISETP.LT.OR P2, PT, R11, R195, P0 ;  /* 0x000000c30b00720c */ /* 0x000fe40000741670 */
[----:B------:R-:W-:Y:S02]  /*df30*/  FMNMX.FTZ R4, R49, R2, !PT ;  /* 0x0000000231047209 */ /* 0x000fe40007810000 */
[----:B------:R-:W-:-:S02]  /*df40*/  ISETP.LT.OR P1, PT, R11, R196, P1 ;  /* 0x000000c40b00720c */ /* 0x000fc40000f21670 */
[----:B------:R-:W-:Y:S01]  /*df50*/  ISETP.GE.AND P0, PT, R10, R201, PT ;  /* 0x000000c90a00720c */ /* 0x000fe20003f06270 */
[----:B------:R-:W-:Y:S01]  /*df60*/  MUFU.EX2 R222, R14 ;  /* 0x0000000e00de7308 */ /* 0x000fe20000000800 */
[----:B------:R-:W-:Y:S02]  /*df70*/  FMNMX.FTZ R2, R176, R6, !PT ;  /* 0x00000006b0027209 */ /* 0x000fe40007810000 */
[----:B------:R-:W-:Y:S02]  /*df80*/  FSEL R160, R52, -INF , !P1 ;  /* 0xff80000034a07808 */ /* 0x000fe40004800000 */
[----:B------:R-:W-:Y:S02]  /*df90*/  ISETP.LT.OR P0, PT, R10, R196, P0 ;  /* 0x000000c40a00720c */ /* 0x000fe40000701670 */
[----:B------:R-:W-:Y:S02]  /*dfa0*/  FMNMX.FTZ R2, R177, R2, !PT ;  /* 0x00000002b1027209 */ /* 0x000fe40007810000 */
[----:B------:R-:W-:Y:S01]  /*dfb0*/  FMNMX.FTZ R4, R50, R4, !PT ;  /* 0x0000000432047209 */ /* 0x000fe20007810000 */
[----:B---3--:R-:W-:Y:S01]  /*dfc0*/  FFMA.FTZ R3, R15, UR6, -R0 ;  /* 0x000000060f037c23 */ /* 0x008fe20008010800 */
[----:B------:R-:W-:-:S02]  /*dfd0*/  ISETP.NE.AND P1, PT, R7, RZ, PT ;  /* 0x000000ff0700720c */ /* 0x000fc40003f25270 */
[----:B------:R-:W-:Y:S01]  /*dfe0*/  FSEL R162, R54, -INF , !P0 ;  /* 0xff80000036a27808 */ /* 0x000fe20004000000 */
[----:B------:R3:W-:Y:S01]  /*dff0*/  MUFU.EX2 R216, R3 ;  /* 0x0000000300d87308 */ /* 0x0007e20000000800 */
[----:B------:R-:W-:Y:S02]  /*e000*/  FMNMX.FTZ R2, R160, R2, !PT ;  /* 0x00000002a0027209 */ /* 0x000fe40007810000 */
[----:B------:R-:W-:Y:S02]  /*e010*/  FMNMX.FTZ R4, R156, R4, !PT ;  /* 0x000000049c047209 */ /* 0x000fe40007810000 */
[----:B------:R-:W-:Y:S02]  /*e020*/  FSEL R51, R70, -INF , !P1 ;  /* 0xff80000046337808 */ /* 0x000fe40004800000 */
[----:B------:R-:W-:Y:S02]  /*e030*/  FMNMX.FTZ R2, R162, R2, !PT ;  /* 0x00000002a2027209 */ /* 0x000fe40007810000 */
[----:B------:R-:W-:-:S02]  /*e040*/  FMNMX.FTZ R70, R157, R4, !PT ;  /* 0x000000049d467209 */ /* 0x000fc40007810000 */
[----:B------:R-:W-:Y:S01]  /*e050*/  FSEL R74, R71, -INF , !P4 ;  /* 0xff800000474a7808 */ /* 0x000fe20006000000 */
[----:B------:R-:W4:Y:S01]  /*e060*/  SHFL.BFLY PT, R4, R2, 0x2, 0x1f ;  /* 0x0c401f0002047f89 */ /* 0x000f2200000e0000 */
[----:B------:R-:W-:Y:S02]  /*e070*/  FMNMX.FTZ R70, R51, R70, !PT ;  /* 0x0000004633467209 */ /* 0x000fe40007810000 */
[----:B--2---:R-:W-:Y:S02]  /*e080*/  FMNMX.FTZ R72, R72, R5, !PT ;  /* 0x0000000548487209 */ /* 0x004fe40007810000 */
[----:B------:R-:W-:Y:S01]  /*e090*/  FSEL R158, R59, -INF , !P6 ;  /* 0xff8000003b9e7808 */ /* 0x000fe20007000000 */
[----:B---3--:R-:W-:Y:S01]  /*e0a0*/  FFMA.FTZ R3, R18, UR6, -R0 ;  /* 0x0000000612037c23 */ /* 0x008fe20008010800 */
[----:B------:R-:W-:Y:S01]  /*e0b0*/  FMNMX.FTZ R70, R74, R70, !PT ;  /* 0x000000464a467209 */ /* 0x000fe20007810000 */
[----:B------:R-:W2:Y:S01]  /*e0c0*/  SHFL.BFLY PT, R5, R72, 0x1, 0x1f ;  /* 0x0c201f0048057f89 */ /* 0x000ea200000e0000 */
[----:B------:R-:W-:Y:S01]  /*e0d0*/  ISETP.GE.AND P0, PT, R10, R199, PT ;  /* 0x000000c70a00720c */ /* 0x000fe20003f06270 */
[----:B------:R3:W-:Y:S01]  /*e0e0*/  MUFU.EX2 R215, R3 ;  /* 0x0000000300d77308 */ /* 0x0007e20000000800 */
[----:B------:R-:W-:Y:S01]  /*e0f0*/  FSEL R159, R58, -INF , !P5 ;  /* 0xff8000003a9f7808 */ /* 0x000fe20006800000 */
[----:B------:R-:W-:Y:S01]  /*e100*/  LDSM.16.MT88.4 R16, [R181+0x6000] ;  /* 0x00600000b510783b */ /* 0x000fe20000004200 */
[----:B------:R-:W-:-:S02]  /*e110*/  FMNMX.FTZ R70, R158, R70, !PT ;  /* 0x000000469e467209 */ /* 0x000fc40007810000 */
[----:B------:R-:W-:Y:S02]  /*e120*/  ISETP.LT.OR P0, PT, R10, R195, P0 ;  /* 0x000000c30a00720c */ /* 0x000fe40000701670 */
[----:B------:R-:W-:Y:S02]  /*e130*/  FSEL R168, R57, -INF , !P2 ;  /* 0xff80000039a87808 */ /* 0x000fe40005000000 */
[----:B------:R-:W-:Y:S02]  /*e140*/  FMNMX.FTZ R70, R159, R70, !PT ;  /* 0x000000469f467209 */ /* 0x000fe40007810000 */
[----:B------:R-:W-:Y:S02]  /*e150*/  FSEL R166, R56, -INF , !P0 ;  /* 0xff80000038a67808 */ /* 0x000fe40004000000 */
[----:B------:R-:W-:Y:S02]  /*e160*/  FMNMX.FTZ R70, R168, R70, !PT ;  /* 0x00000046a8467209 */ /* 0x000fe40007810000 */
[----:B----4-:R-:W-:Y:S01]  /*e170*/  FMNMX.FTZ R2, R2, R4, !PT ;  /* 0x0000000402027209 */ /* 0x010fe20007810000 */
[----:B---3--:R-:W-:Y:S01]  /*e180*/  FFMA.FTZ R3, R20, UR6, -R0 ;  /* 0x0000000614037c23 */ /* 0x008fe20008010800 */
[----:B------:R-:W-:-:S03]  /*e190*/  FMNMX.FTZ R70, R166, R70, !PT ;  /* 0x00000046a6467209 */ /* 0x000fc60007810000 */
[----:B------:R-:W3:Y:S01]  /*e1a0*/  SHFL.BFLY PT, R71, R2, 0x1, 0x1f ;  /* 0x0c201f0002477f89 */ /* 0x000ee200000e0000 */
[----:B------:R4:W-:Y:S01]  /*e1b0*/  MUFU.EX2 R214, R3 ;  /* 0x0000000300d67308 */ /* 0x0009e20000000800 */
[----:B--2---:R-:W-:Y:S02]  /*e1c0*/  FMNMX.FTZ R72, R72, R5, !PT ;  /* 0x0000000548487209 */ /* 0x004fe40007810000 */
[----:B------:R-:W2:Y:S01]  /*e1d0*/  SHFL.BFLY PT, R4, R70, 0x2, 0x1f ;  /* 0x0c401f0046047f89 */ /* 0x000ea200000e0000 */
[----:B-1----:R-:W-:Y:S02]  /*e1e0*/  F2FP.F16.F32.PACK_AB R10, R220, R221 ;  /* 0x000000dddc0a723e */ /* 0x002fe400000000ff */
[C---:B------:R-:W-:Y:S01]  /*e1f0*/  FMUL.FTZ R12, R72.reuse, UR6 ;  /* 0x00000006480c7c20 */ /* 0x040fe20008410000 */
[----:B------:R-:W-:-:S04]  /*e200*/  FSETP.NEU.FTZ.AND P2, PT, R72, -INF , PT ;  /* 0xff8000004800780b */ /* 0x000fc80003f5d000 */
[----:B------:R-:W-:Y:S01]  /*e210*/  FSEL R12, R12, RZ, P2 ;  /* 0x000000ff0c0c7208 */ /* 0x000fe20001000000 */
[----:B----4-:R-:W-:-:S04]  /*e220*/  FFMA.FTZ R3, R21, UR6, -R0 ;  /* 0x0000000615037c23 */ /* 0x010fc80008010800 */
[----:B------:R1:W-:Y:S01]  /*e230*/  MUFU.EX2 R212, R3 ;  /* 0x0000000300d47308 */ /* 0x0003e20000000800 */
[----:B---3--:R-:W-:Y:S01]  /*e240*/  FMNMX.FTZ R71, R2, R71, !PT ;  /* 0x0000004702477209 */ /* 0x008fe20007810000 */
[----:B------:R-:W-:Y:S01]  /*e250*/  FFMA.FTZ R2, R32, UR6, -R12 ;  /* 0x0000000620027c23 */ /* 0x000fe2000801080c */
[----:B--2---:R-:W-:Y:S02]  /*e260*/  FMNMX.FTZ R70, R70, R4, !PT ;  /* 0x0000000446467209 */ /* 0x004fe40007810000 */
[----:B------:R-:W-:-:S03]  /*e270*/  FSETP.NEU.FTZ.AND P1, PT, R71, -INF , PT ;  /* 0xff8000004700780b */ /* 0x000fc60003f3d000 */
[----:B------:R2:W-:Y:S01]  /*e280*/  MUFU.EX2 R233, R2 ;  /* 0x0000000200e97308 */ /* 0x0005e20000000800 */
[----:B------:R-:W3:Y:S01]  /*e290*/  SHFL.BFLY PT, R4, R70, 0x1, 0x1f ;  /* 0x0c201f0046047f89 */ /* 0x000ee200000e0000 */
[----:B------:R-:W-:Y:S01]  /*e2a0*/  FSEL R5, R71, RZ, P1 ;  /* 0x000000ff47057208 */ /* 0x000fe20000800000 */
[----:B-1----:R-:W-:-:S04]  /*e2b0*/  FFMA.FTZ R3, R22, UR6, -R0 ;  /* 0x0000000616037c23 */ /* 0x002fc80008010800 */
[----:B------:R-:W-:Y:S01]  /*e2c0*/  FADD.FTZ R6, R154, -R5 ;  /* 0x800000059a067221 */ /* 0x000fe20000010000 */
[----:B------:R1:W-:Y:S03]  /*e2d0*/  MUFU.EX2 R210, R3 ;  /* 0x0000000300d27308 */ /* 0x0003e60000000800 */
[----:B------:R-:W-:Y:S01]  /*e2e0*/  FMUL.FTZ R6, R6, UR6 ;  /* 0x0000000606067c20 */ /* 0x000fe20008410000 */
[----:B--2---:R-:W-:-:S04]  /*e2f0*/  FFMA.FTZ R2, R29, UR6, -R12 ;  /* 0x000000061d027c23 */ /* 0x004fc8000801080c */
[----:B------:R-:W2:Y:S01]  /*e300*/  MUFU.EX2 R48, R6 ;  /* 0x0000000600307308 */ /* 0x000ea20000000800 */
[----:B---3--:R-:W-:-:S07]  /*e310*/  FMNMX.FTZ R70, R70, R4, !PT ;  /* 0x0000000446467209 */ /* 0x008fce0007810000 */
[----:B------:R-:W3:Y:S01]  /*e320*/  MUFU.EX2 R234, R2 ;  /* 0x0000000200ea7308 */ /* 0x000ee20000000800 */
[--C-:B-1----:R-:W-:Y:S01]  /*e330*/  FFMA.FTZ R3, R23, UR6, -R0.reuse ;  /* 0x0000000617037c23 */ /* 0x102fe20008010800 */
[C---:B------:R-:W-:Y:S01]  /*e340*/  FSETP.NEU.FTZ.AND P0, PT, R70.reuse, -INF , PT ;  /* 0xff8000004600780b */ /* 0x040fe20003f1d000 */
[----:B------:R-:W1:Y:S03]  /*e350*/  LDSM.16.MT88.4 R20, [R184+0x6000] ;  /* 0x00600000b814783b */ /* 0x000e660000004200 */
[----:B------:R-:W-:Y:S02]  /*e360*/  FSEL R5, R70, RZ, P0 ;  /* 0x000000ff46057208 */ /* 0x000fe40000000000 */
[----:B------:R4:W-:Y:S01]  /*e370*/  MUFU.EX2 R204, R3 ;  /* 0x0000000300cc7308 */ /* 0x0009e20000000800 */
        /* <DEDUP_REMOVED lines=16> */
[----:B----4-:R-:W-:Y:S01]  /*e480*/  FFMA.FTZ R3, R24, UR6, -R0 ;  /* 0x0000000618037c23 */ /* 0x010fe20008010800 */
[----:B---3--:R-:W-:-:S03]  /*e490*/  F2FP.F16.F32.PACK_AB R11, R234, R233 ;  /* 0x000000e9ea0b723e */ /* 0x008fc600000000ff */
        /* <DEDUP_REMOVED lines=19> */
[----:B------:R-:W3:Y:S05]  /*e5d0*/  LDSM.16.MT88.4 R28, [R182+0x6000] ;  /* 0x00600000b61c783b */ /* 0x000eea0000004200 */
[----:B------:R-:W-:Y:S01]  /*e5e0*/  MUFU.EX2 R175, R4 ;  /* 0x0000000400af7308 */ /* 0x000fe20000000800 */
[----:B--2---:R-:W-:-:S07]  /*e5f0*/  FFMA.FTZ R2, R36, UR6, -R3 ;  /* 0x0000000624027c23 */ /* 0x004fce0008010803 */
[----:B------:R2:W4:Y:S02]  /*e600*/  MUFU.EX2 R172, R2 ;  /* 0x0000000200ac7308 */ /* 0x0005240000000800 */
[----:B--2---:R-:W-:Y:S01]  /*e610*/  FMUL.FTZ R2, R70, UR6 ;  /* 0x0000000646027c20 */ /* 0x004fe20008410000 */
[----:B----4-:R-:W-:-:S04]  /*e620*/  F2FP.F16.F32.PACK_AB R6, R231, R172 ;  /* 0x000000ace706723e */ /* 0x010fc800000000ff */
[----:B------:R-:W-:-:S05]  /*e630*/  FSEL R2, R2, RZ, P0 ;  /* 0x000000ff02027208 */ /* 0x000fca0000000000 */
[----:B------:R-:W-:-:S04]  /*e640*/  FFMA.FTZ R4, R39, UR6, -R2 ;  /* 0x0000000627047c23 */ /* 0x000fc80008010802 */
[----:B------:R2:W-:Y:S02]  /*e650*/  MUFU.EX2 R163, R4 ;  /* 0x0000000400a37308 */ /* 0x0005e40000000800 */
[----:B--2---:R-:W-:-:S06]  /*e660*/  FFMA.FTZ R4, R41, UR6, -R2 ;  /* 0x0000000629047c23 */ /* 0x004fcc0008010802 */
[----:B------:R2:W-:Y:S02]  /*e670*/  MUFU.EX2 R228, R4 ;  /* 0x0000000400e47308 */ /* 0x0005e40000000800 */
[----:B--2---:R-:W-:-:S06]  /*e680*/  FFMA.FTZ R4, R40, UR6, -R2 ;  /* 0x0000000628047c23 */ /* 0x004fcc0008010802 */
[----:B------:R2:W-:Y:S02]  /*e690*/  MUFU.EX2 R165, R4 ;  /* 0x0000000400a57308 */ /* 0x0005e40000000800 */
[----:B--2---:R-:W-:Y:S02]  /*e6a0*/  FFMA.FTZ R4, R38, UR6, -R2 ;  /* 0x0000000626047c23 */ /* 0x004fe40008010802 */
[----:B------:R-:W2:Y:S04]  /*e6b0*/  LDSM.16.MT88.4 R36, [R183+0x6000] ;  /* 0x00600000b724783b */ /* 0x000ea80000004200 */
[----:B------:R4:W5:Y:S02]  /*e6c0*/  MUFU.EX2 R229, R4 ;  /* 0x0000000400e57308 */ /* 0x0009640000000800 */
[----:B----4-:R-:W-:Y:S01]  /*e6d0*/  FADD.FTZ R4, R153, -R5 ;  /* 0x8000000599047221 */ /* 0x010fe20000010000 */
[----:B------:R-:W-:-:S02]  /*e6e0*/  FSEL R5, R73, RZ, P3 ;  /* 0x000000ff49057208 */ /* 0x000fc40001800000 */
[----:B-----5:R-:W-:Y:S01]  /*e6f0*/  F2FP.F16.F32.PACK_AB R7, R229, R165 ;  /* 0x000000a5e507723e */ /* 0x020fe200000000ff */
[----:B------:R-:W-:Y:S02]  /*e700*/  FMUL.FTZ R4, R4, UR6 ;  /* 0x0000000604047c20 */ /* 0x000fe40008410000 */
[----:B------:R-:W-:Y:S02]  /*e710*/  FADD.FTZ R5, R167, -R5 ;  /* 0x80000005a7057221 */ /* 0x000fe40000010000 */
[----:B------:R4:W5:Y:S02]  /*e720*/  MUFU.EX2 R15, R4 ;  /* 0x00000004000f7308 */ /* 0x0009640000000800 */
[----:B------:R-:W-:-:S06]  /*e730*/  FMUL.FTZ R5, R5, UR6 ;  /* 0x0000000605057c20 */ /* 0x000fcc0008410000 */
[----:B------:R1:W3:Y:S01]  /*e740*/  MUFU.EX2 R13, R5 ;  /* 0x00000005000d7308 */ /* 0x0002e20000000800 */
[----:B----4-:R-:W-:Y:S01]  /*e750*/  FFMA.FTZ R4, R35, UR6, -R3 ;  /* 0x0000000623047c23 */ /* 0x010fe20008010803 */
[-C--:B-----5:R-:W-:Y:S01]  /*e760*/  FMUL.FTZ R78, R78, R15.reuse ;  /* 0x0000000f4e4e7220 */ /* 0x0a0fe20000410000 */
[-C--:B------:R-:W-:Y:S01]  /*e770*/  FMUL.FTZ R79, R79, R15.reuse ;  /* 0x0000000f4f4f7220 */ /* 0x080fe20000410000 */
[----:B------:R-:W-:-:S04]  /*e780*/  FMUL.FTZ R90, R90, R15 ;  /* 0x0000000f5a5a7220 */ /* 0x000fc80000410000 */
[----:B------:R4:W-:Y:S01]  /*e790*/  MUFU.EX2 R227, R4 ;  /* 0x0000000400e37308 */ /* 0x0009e20000000800 */
[-C--:B------:R-:W-:Y:S01]  /*e7a0*/  FMUL.FTZ R91, R91, R15.reuse ;  /* 0x0000000f5b5b7220 */ /* 0x080fe20000410000 */
[-C--:B------:R-:W-:Y:S01]  /*e7b0*/  FMUL.FTZ R98, R98, R15.reuse ;  /* 0x0000000f62627220 */ /* 0x080fe20000410000 */
[----:B------:R-:W-:Y:S01]  /*e7c0*/  FMUL.FTZ R99, R99, R15 ;  /* 0x0000000f63637220 */ /* 0x000fe20000410000 */
[----:B-1----:R-:W-:Y:S01]  /*e7d0*/  F2FP.F16.F32.PACK_AB R5, R228, R163 ;  /* 0x000000a3e405723e */ /* 0x002fe200000000ff */
        /* <DEDUP_REMOVED lines=10> */
[-C--:B---3--:R-:W-:Y:S01]  /*e880*/  FMUL.FTZ R80, R80, R13.reuse ;  /* 0x0000000d50507220 */ /* 0x088fe20000410000 */
[-C--:B------:R-:W-:Y:S01]  /*e890*/  FMUL.FTZ R81, R81, R13.reuse ;  /* 0x0000000d51517220 */ /* 0x080fe20000410000 */
[----:B----4-:R-:W-:Y:S01]  /*e8a0*/  FSEL R4, R72, RZ, P2 ;  /* 0x000000ff48047208 */ /* 0x010fe20001000000 */
        /* <DEDUP_REMOVED lines=15> */
[----:B------:R-:W-:Y:S01]  /*e9a0*/  LDSM.16.MT88.4 R32, [R182+0x6800] ;  /* 0x00680000b620783b */ /* 0x000fe20000004200 */
[-C--:B------:R-:W-:Y:S01]  /*e9b0*/  FMUL.FTZ R108, R108, R13.reuse ;  /* 0x0000000d6c6c7220 */ /* 0x080fe20000410000 */
[-C--:B------:R-:W-:Y:S01]  /*e9c0*/  FMUL.FTZ R109, R109, R13.reuse ;  /* 0x0000000d6d6d7220 */ /* 0x080fe20000410000 */
[----:B------:R-:W-:Y:S01]  /*e9d0*/  HMMA.16816.F32 R52, R4, R18, R88 ;  /* 0x000000120434723c */ /* 0x000fe20000001858 */
[-C--:B------:R-:W-:Y:S01]  /*e9e0*/  FMUL.FTZ R116, R116, R13.reuse ;  /* 0x0000000d74747220 */ /* 0x080fe20000410000 */
[----:B------:R-:W-:-:S04]  /*e9f0*/  FMUL.FTZ R117, R117, R13 ;  /* 0x0000000d75757220 */ /* 0x000fc80000410000 */
[C---:B------:R-:W-:Y:S06]  /*ea00*/  HMMA.16816.F32 R96, R4.reuse, R20, R96 ;  /* 0x000000140460723c */ /* 0x040fec0000001860 */
[C---:B------:R-:W-:Y:S01]  /*ea10*/  HMMA.16816.F32 R104, R4.reuse, R22, R104 ;  /* 0x000000160468723c */ /* 0x040fe20000001868 */
[----:B-1----:R-:W-:Y:S01]  /*ea20*/  F2FP.F16.F32.PACK_AB R8, R222, R223 ;  /* 0x000000dfde08723e */ /* 0x002fe200000000ff */
        /* <DEDUP_REMOVED lines=16> */
[----:B--2---:R-:W-:Y:S01]  /*eb30*/  HMMA.16816.F32 R128, R4, R36, R128 ;  /* 0x000000240480723c */ /* 0x004fe20000001880 */
[-C--:B------:R-:W-:Y:S01]  /*eb40*/  FMUL.FTZ R118, R118, R14.reuse ;  /* 0x0000000e76767220 */ /* 0x080fe20000410000 */
[----:B------:R-:W-:-:S04]  /*eb50*/  FMUL.FTZ R119, R119, R14 ;  /* 0x0000000e77777220 */ /* 0x000fc80000410000 */
[----:B------:R-:W-:Y:S06]  /*eb60*/  HMMA.16816.F32 R60, R4, R38, R136 ;  /* 0x00000026043c723c */ /* 0x000fec0000001888 */
[C---:B------:R-:W-:Y:S01]  /*eb70*/  HMMA.16816.F32 R40, R8.reuse, R16, R80 ;  /* 0x000000100828723c */ /* 0x040fe20000001850 */
[--C-:B------:R-:W-:Y:S01]  /*eb80*/  FFMA.FTZ R4, R27, UR6, -R3.reuse ;  /* 0x000000061b047c23 */ /* 0x100fe20008010803 */
[----:B------:R-:W-:Y:S01]  /*eb90*/  FFMA.FTZ R5, R49, UR6, -R2 ;  /* 0x0000000631057c23 */ /* 0x000fe20008010802 */
[----:B------:R-:W1:Y:S02]  /*eba0*/  LDSM.16.MT88.4 R24, [R181+0x6800] ;  /* 0x00680000b518783b */ /* 0x000e640000004200 */
[----:B------:R2:W-:Y:S01]  /*ebb0*/  MUFU.EX2 R155, R4 ;  /* 0x00000004009b7308 */ /* 0x0005e20000000800 */
[C---:B------:R-:W-:Y:S01]  /*ebc0*/  HMMA.16816.F32 R88, R8.reuse, R18, R84 ;  /* 0x000000120858723c */ /* 0x040fe20000001854 */
[----:B------:R-:W-:Y:S05]  /*ebd0*/  LDSM.16.MT88.4 R16, [R183+0x6800] ;  /* 0x00680000b710783b */ /* 0x000fea0000004200 */
[C---:B------:R-:W-:Y:S01]  /*ebe0*/  HMMA.16816.F32 R92, R8.reuse, R20, R92 ;  /* 0x00000014085c723c */ /* 0x040fe2000000185c */
[----:B------:R-:W-:Y:S05]  /*ebf0*/  MUFU.EX2 R149, R5 ;  /* 0x0000000500957308 */ /* 0x000fea0000000800 */
[----:B------:R-:W-:Y:S01]  /*ec00*/  HMMA.16816.F32 R100, R8, R22, R100 ;  /* 0x000000160864723c */ /* 0x000fe20000001864 */
[----:B------:R-:W3:Y:S01]  /*ec10*/  LDSM.16.MT88.4 R20, [R184+0x6800] ;  /* 0x00680000b814783b */ /* 0x000ee20000004200 */
[----:B--2---:R-:W-:-:S04]  /*ec20*/  FFMA.FTZ R4, R44, UR6, -R3 ;  /* 0x000000062c047c23 */ /* 0x004fc80008010803 */
[C---:B------:R-:W-:Y:S01]  /*ec30*/  HMMA.16816.F32 R124, R8.reuse, R36, R124 ;  /* 0x00000024087c723c */ /* 0x040fe2000000187c */
[----:B------:R2:W4:Y:S05]  /*ec40*/  MUFU.EX2 R154, R4 ;  /* 0x00000004009a7308 */ /* 0x00052a0000000800 */
[C---:B------:R-:W-:Y:S06]  /*ec50*/  HMMA.16816.F32 R132, R8.reuse, R38, R132 ;  /* 0x000000260884723c */ /* 0x040fec0000001884 */
[C---:B------:R-:W-:Y:S06]  /*ec60*/  HMMA.16816.F32 R108, R8.reuse, R28, R108 ;  /* 0x0000001c086c723c */ /* 0x040fec000000186c */
[----:B------:R-:W-:Y:S01]  /*ec70*/  HMMA.16816.F32 R116, R8, R30, R116 ;  /* 0x0000001e0874723c */ /* 0x000fe20000001874 */
[----:B--2---:R-:W-:Y:S01]  /*ec80*/  FFMA.FTZ R4, R47, UR6, -R2 ;  /* 0x000000062f047c23 */ /* 0x004fe20008010802 */
[----:B----4-:R-:W-:Y:S01]  /*ec90*/  F2FP.F16.F32.PACK_AB R6, R154, R155 ;  /* 0x0000009b9a06723e */ /* 0x010fe200000000ff */
[----:B------:R-:W2:Y:S02]  /*eca0*/  LDSM.16.MT88.4 R28, [R181+0x7000] ;  /* 0x00700000b51c783b */ /* 0x000ea40000004200 */
[----:B------:R4:W-:Y:S02]  /*ecb0*/  MUFU.EX2 R226, R4 ;  /* 0x0000000400e27308 */ /* 0x0009e40000000800 */
[----:B------:R-:W-:-:S02]  /*ecc0*/  F2FP.F16.F32.PACK_AB R8, R216, R219 ;  /* 0x000000dbd808723e */ /* 0x000fc400000000ff */
[----:B------:R-:W-:Y:S01]  /*ecd0*/  F2FP.F16.F32.PACK_AB R10, R214, R215 ;  /* 0x000000d7d60a723e */ /* 0x000fe200000000ff */
[----:B----4-:R-:W-:-:S04]  /*ece0*/  FFMA.FTZ R4, R45, UR6, -R2 ;  /* 0x000000062d047c23 */ /* 0x010fc80008010802 */
[----:B------:R4:W5:Y:S02]  /*ecf0*/  MUFU.EX2 R225, R4 ;  /* 0x0000000400e17308 */ /* 0x0009640000000800 */
[----:B----4-:R-:W-:Y:S01]  /*ed00*/  FFMA.FTZ R4, R50, UR6, -R2 ;  /* 0x0000000632047c23 */ /* 0x010fe20008010802 */
[----:B-----5:R-:W-:-:S05]  /*ed10*/  F2FP.F16.F32.PACK_AB R5, R225, R226 ;  /* 0x000000e2e105723e */ /* 0x020fca00000000ff */
[----:B------:R4:W5:Y:S02]  /*ed20*/  MUFU.EX2 R224, R4 ;  /* 0x0000000400e07308 */ /* 0x0009640000000800 */
[--C-:B----4-:R-:W-:Y:S01]  /*ed30*/  FFMA.FTZ R4, R68, UR6, -R0.reuse ;  /* 0x0000000644047c23 */ /* 0x110fe20008010800 */
[----:B------:R-:W-:Y:S01]  /*ed40*/  FFMA.FTZ R0, R69, UR6, -R0 ;  /* 0x0000000645007c23 */ /* 0x000fe20008010800 */
[----:B-----5:R-:W-:-:S04]  /*ed50*/  F2FP.F16.F32.PACK_AB R7, R224, R149 ;  /* 0x00000095e007723e */ /* 0x020fc800000000ff */
[----:B------:R4:W-:Y:S08]  /*ed60*/  MUFU.EX2 R153, R4 ;  /* 0x0000000400997308 */ /* 0x0009f00000000800 */
[----:B------:R5:W-:Y:S01]  /*ed70*/  MUFU.EX2 R150, R0 ;  /* 0x0000000000967308 */ /* 0x000be20000000800 */
[----:B----4-:R-:W-:-:S07]  /*ed80*/  F2FP.F16.F32.PACK_AB R4, R227, R175 ;  /* 0x000000afe304723e */ /* 0x010fce00000000ff */
[----:B-1----:R-:W-:Y:S01]  /*ed90*/  HMMA.16816.F32 R56, R4, R24, R56 ;  /* 0x000000180438723c */ /* 0x002fe20000001838 */
[----:B-----5:R-:W-:-:S04]  /*eda0*/  FFMA.FTZ R0, R143, UR6, -R12 ;  /* 0x000000068f007c23 */ /* 0x020fc8000801080c */
[----:B------:R1:W-:Y:S01]  /*edb0*/  MUFU.EX2 R148, R0 ;  /* 0x0000000000947308 */ /* 0x0003e20000000800 */
[C---:B------:R-:W-:Y:S06]  /*edc0*/  HMMA.16816.F32 R52, R4.reuse, R26, R52 ;  /* 0x0000001a0434723c */ /* 0x040fec0000001834 */
[C---:B---3--:R-:W-:Y:S06]  /*edd0*/  HMMA.16816.F32 R44, R4.reuse, R20, R96 ;  /* 0x00000014042c723c */ /* 0x048fec0000001860 */
[----:B------:R-:W-:Y:S01]  /*ede0*/  HMMA.16816.F32 R80, R4, R22, R104 ;  /* 0x000000160450723c */ /* 0x000fe20000001868 */
[----:B-1----:R-:W-:-:S05]  /*edf0*/  FFMA.FTZ R0, R75, UR6, -R12 ;  /* 0x000000064b007c23 */ /* 0x002fca000801080c */
[C---:B------:R-:W-:Y:S01]  /*ee00*/  HMMA.16816.F32 R84, R4.reuse, R16, R128 ;  /* 0x000000100454723c */ /* 0x040fe20000001880 */
[----:B------:R1:W3:Y:S05]  /*ee10*/  MUFU.EX2 R147, R0 ;  /* 0x0000000000937308 */ /* 0x0002ea0000000800 */
[C---:B------:R-:W-:Y:S06]  /*ee20*/  HMMA.16816.F32 R60, R4.reuse, R18, R60 ;  /* 0x00000012043c723c */ /* 0x040fec000000183c */
[C---:B------:R-:W-:Y:S06]  /*ee30*/  HMMA.16816.F32 R76, R4.reuse, R32, R76 ;  /* 0x00000020044c723c */ /* 0x040fec000000184c */
[----:B------:R-:W-:Y:S01]  /*ee40*/  HMMA.16816.F32 R64, R4, R34, R64 ;  /* 0x000000220440723c */ /* 0x000fe20000001840 */
[----:B-1----:R-:W-:Y:S01]  /*ee50*/  FFMA.FTZ R0, R140, UR6, -R12 ;  /* 0x000000068c007c23 */ /* 0x002fe2000801080c */
[----:B---3--:R-:W-:-:S03]  /*ee60*/  F2FP.F16.F32.PACK_AB R9, R147, R148 ;  /* 0x000000949309723e */ /* 0x008fc600000000ff */
[----:B------:R1:W-:Y:S02]  /*ee70*/  MUFU.EX2 R167, R0 ;  /* 0x0000000000a77308 */ /* 0x0003e40000000800 */
[----:B-1----:R-:W-:-:S06]  /*ee80*/  FFMA.FTZ R0, R141, UR6, -R12 ;  /* 0x000000068d007c23 */ /* 0x002fcc000801080c */
[----:B------:R1:W3:Y:S02]  /*ee90*/  MUFU.EX2 R146, R0 ;  /* 0x0000000000927308 */ /* 0x0002e40000000800 */
[----:B-1----:R-:W-:Y:S01]  /*eea0*/  FFMA.FTZ R0, R142, UR6, -R3 ;  /* 0x000000068e007c23 */ /* 0x002fe20008010803 */
[----:B---3--:R-:W-:-:S05]  /*eeb0*/  F2FP.F16.F32.PACK_AB R11, R146, R167 ;  /* 0x000000a7920b723e */ /* 0x008fca00000000ff */
[----:B------:R1:W-:Y:S02]  /*eec0*/  MUFU.EX2 R145, R0 ;  /* 0x0000000000917308 */ /* 0x0003e40000000800 */
[C---:B------:R-:W-:Y:S06]  /*eed0*/  HMMA.16816.F32 R36, R8.reuse, R26, R88 ;  /* 0x0000001a0824723c */ /* 0x040fec0000001858 */
[C---:B------:R-:W-:Y:S01]  /*eee0*/  HMMA.16816.F32 R40, R8.reuse, R24, R40 ;  /* 0x000000180828723c */ /* 0x040fe20000001828 */
[----:B------:R-:W3:Y:S05]  /*eef0*/  LDSM.16.MT88.4 R24, [R184+0x7000] ;  /* 0x00700000b818783b */ /* 0x000eea0000004200 */
[----:B------:R-:W-:Y:S01]  /*ef00*/  HMMA.16816.F32 R92, R8, R20, R92 ;  /* 0x00000014085c723c */ /* 0x000fe2000000185c */
[----:B-1----:R-:W-:-:S04]  /*ef10*/  FFMA.FTZ R0, R144, UR6, -R3 ;  /* 0x0000000690007c23 */ /* 0x002fc80008010803 */
[----:B------:R1:W4:Y:S01]  /*ef20*/  MUFU.EX2 R144, R0 ;  /* 0x0000000000907308 */ /* 0x0003220000000800 */
[C---:B------:R-:W-:Y:S01]  /*ef30*/  HMMA.16816.F32 R88, R8.reuse, R22, R100 ;  /* 0x000000160858723c */ /* 0x040fe20000001864 */
[----:B------:R-:W5:Y:S04]  /*ef40*/  LDSM.16.MT88.4 R20, [R182+0x7000] ;  /* 0x00700000b614783b */ /* 0x000f680000004200 */
[----:B------:R-:W-:Y:S01]  /*ef50*/  LDSM.16.MT88.4 R100, [R184+0x7800] ;  /* 0x00780000b864783b */ /* 0x000fe20000004200 */
[C---:B------:R-:W-:Y:S06]  /*ef60*/  HMMA.16816.F32 R124, R8.reuse, R16, R124 ;  /* 0x00000010087c723c */ /* 0x040fec000000187c */
[----:B------:R-:W-:Y:S01]  /*ef70*/  HMMA.16816.F32 R132, R8, R18, R132 ;  /* 0x000000120884723c */ /* 0x000fe20000001884 */
[----:B------:R-:W5:Y:S01]  /*ef80*/  LDSM.16.MT88.4 R16, [R183+0x7000] ;  /* 0x00700000b710783b */ /* 0x000f620000004200 */
[----:B-1----:R-:W-:Y:S01]  /*ef90*/  FFMA.FTZ R0, R152, UR6, -R3 ;  /* 0x0000000698007c23 */ /* 0x002fe20008010803 */
[----:B----4-:R-:W-:-:S03]  /*efa0*/  F2FP.F16.F32.PACK_AB R4, R144, R145 ;  /* 0x000000919004723e */ /* 0x010fc600000000ff */
[C---:B------:R-:W-:Y:S01]  /*efb0*/  HMMA.16816.F32 R104, R8.reuse, R34, R116 ;  /* 0x000000220868723c */ /* 0x040fe20000001874 */
[----:B------:R-:W-:Y:S01]  /*efc0*/  LDSM.16.MT88.4 R116, [R182+0x7800] ;  /* 0x00780000b674783b */ /* 0x000fe20000004200 */
[----:B------:R1:W-:Y:S04]  /*efd0*/  MUFU.EX2 R152, R0 ;  /* 0x0000000000987308 */ /* 0x0003e80000000800 */
[----:B------:R-:W-:Y:S07]  /*efe0*/  HMMA.16816.F32 R108, R8, R32, R108 ;  /* 0x00000020086c723c */ /* 0x000fee000000186c */
[----:B------:R-:W-:-:S02]  /*eff0*/  F2FP.F16.F32.PACK_AB R8, R210, R212 ;  /* 0x000000d4d208723e */ /* 0x000fc400000000ff */
[----:B------:R-:W-:Y:S01]  /*f000*/  F2FP.F16.F32.PACK_AB R10, R179, R204 ;  /* 0x000000ccb30a723e */ /* 0x000fe200000000ff */
[----:B-1----:R-:W-:-:S04]  /*f010*/  FFMA.FTZ R0, R151, UR6, -R3 ;  /* 0x0000000697007c23 */ /* 0x002fc80008010803 */
        /* <DEDUP_REMOVED lines=14> */
[C---:B--2---:R-:W-:Y:S06]  /*f100*/  HMMA.16816.F32 R56, R4.reuse, R28, R56 ;  /* 0x0000001c0438723c */ /* 0x044fec0000001838 */
[C---:B------:R-:W-:Y:S06]  /*f110*/  HMMA.16816.F32 R52, R4.reuse, R30, R52 ;  /* 0x0000001e0434723c */ /* 0x040fec0000001834 */
[----:B---3--:R-:W-:Y:S01]  /*f120*/  HMMA.16816.F32 R96, R4, R24, R44 ;  /* 0x000000180460723c */ /* 0x008fe2000000182c */
[----:B-1----:R-:W-:-:S04]  /*f130*/  FFMA.FTZ R0, R164, UR6, -R12 ;  /* 0x00000006a4007c23 */ /* 0x002fc8000801080c */
        /* <DEDUP_REMOVED lines=43> */
[----:B------:R-:W-:Y:S01]  /*f3f0*/  FADD.FTZ R9, R228, R3 ;  /* 0x00000003e4097221 */ /* 0x000fe20000010000 */
        /* <DEDUP_REMOVED lines=12> */
[----:B------:R-:W-:Y:S01]  /*f4c0*/  FADD.FTZ R3, R221, R2 ;  /* 0x00000002dd037221 */ /* 0x000fe20000010000 */
[C---:B--2---:R-:W-:Y:S03]  /*f4d0*/  HMMA.16816.F32 R128, R136.reuse, R4, R128 ;  /* 0x000000048880723c */ /* 0x044fe60000001880 */
[----:B------:R-:W-:Y:S01]  /*f4e0*/  FADD.FTZ R3, R220, R3 ;  /* 0x00000003dc037221 */ /* 0x000fe20000010000 */
[----:B-1----:R-:W-:Y:S02]  /*f4f0*/  FFMA.FTZ R0, R217, UR6, -R12 ;  /* 0x00000006d9007c23 */ /* 0x002fe4000801080c */
[C---:B------:R-:W-:Y:S01]  /*f500*/  HMMA.16816.F32 R104, R136.reuse, R102, R80 ;  /* 0x000000668868723c */ /* 0x040fe20000001850 */
[----:B------:R-:W-:Y:S01]  /*f510*/  FADD.FTZ R3, R219, R3 ;  /* 0x00000003db037221 */ /* 0x000fe20000010000 */
[----:B------:R1:W2:Y:S04]  /*f520*/  MUFU.EX2 R12, R0 ;  /* 0x00000000000c7308 */ /* 0x0002a80000000800 */
[C---:B------:R-:W-:Y:S06]  /*f530*/  HMMA.16816.F32 R76, R136.reuse, R84, R56 ;  /* 0x00000054884c723c */ /* 0x040fec0000001838 */
[C---:B------:R-:W-:Y:S06]  /*f540*/  HMMA.16816.F32 R88, R136.reuse, R86, R52 ;  /* 0x000000568858723c */ /* 0x040fec0000001834 */
[----:B------:R-:W-:Y:S01]  /*f550*/  HMMA.16816.F32 R96, R136, R100, R96 ;  /* 0x000000648860723c */ /* 0x000fe20000001860 */
[----:B-1----:R-:W-:Y:S01]  /*f560*/  FFMA.FTZ R0, R246, R14, R178 ;  /* 0x0000000ef6007223 */ /* 0x002fe200000100b2 */
[----:B--2---:R-:W-:-:S03]  /*f570*/  F2FP.F16.F32.PACK_AB R135, R12, R20 ;  /* 0x000000140c87723e */ /* 0x004fc600000000ff */
[----:B------:R-:W-:Y:S01]  /*f580*/  FADD.FTZ R10, R232, R0 ;  /* 0x00000000e80a7221 */ /* 0x000fe20000010000 */
[----:B------:R-:W-:Y:S01]  /*f590*/  FADD.FTZ R0, R230, R8 ;  /* 0x00000008e6007221 */ /* 0x000fe20000010000 */
[----:B------:R-:W-:Y:S02]  /*f5a0*/  HMMA.16816.F32 R112, R136, R116, R112 ;  /* 0x000000748870723c */ /* 0x000fe40000001870 */
[----:B------:R-:W-:Y:S01]  /*f5b0*/  FADD.FTZ R8, R233, R10 ;  /* 0x0000000ae9087221 */ /* 0x000fe20000010000 */
[----:B------:R-:W-:Y:S01]  /*f5c0*/  FADD.FTZ R2, R172, R0 ;  /* 0x00000000ac027221 */ /* 0x000fe20000010000 */
[----:B------:R-:W-:Y:S02]  /*f5d0*/  FADD.FTZ R0, R165, R9 ;  /* 0x00000009a5007221 */ /* 0x000fe40000010000 */
[----:B------:R-:W-:Y:S01]  /*f5e0*/  HMMA.16816.F32 R124, R132, R4, R124 ;  /* 0x00000004847c723c */ /* 0x000fe2000000187c */
[----:B------:R-:W-:-:S05]  /*f5f0*/  FADD.FTZ R8, R234, R8 ;  /* 0x00000008ea087221 */ /* 0x000fca0000010000 */
        /* <DEDUP_REMOVED lines=55> */
[----:B------:R-:W-:Y:S06]  /*f970*/  HMMA.16816.F32 R116, R132, R118, R44 ;  /* 0x000000768474723c */ /* 0x000fec000000182c */
[-C--:B------:R-:W-:Y:S06]  /*f980*/  HMMA.16816.F32 R136, R136, R6.reuse, R60 ;  /* 0x000000068888723c */ /* 0x080fec000000183c */
[----:B------:R-:W-:-:S15]  /*f990*/  HMMA.16816.F32 R132, R132, R6, R16 ;  /* 0x000000068484723c */ /* 0x000fde0000001810 */
[----:B------:R-:W-:-:S09]  /*f9a0*/  NOP ;  /* 0x0000000000007918 */ /* 0x000fd20000000000 */
.L_x_2339:
[----:B------:R-:W-:-:S13]  /*f9b0*/  ISETP.GT.AND P0, PT, R205, R252, PT ;  /* 0x000000fccd00720c */ /* 0x000fda0003f04270 */
[----:B------:R-:W-:Y:S05]  /*f9c0*/  @!P0 BRA `(.L_x_2346) ;  /* 0x0000004000fc8947 */ /* 0x000fea0003800000 */
[----:B------:R-:W-:Y:S01]  /*f9d0*/  ULDC UR4, c[0x0][0x2d0] ;  /* 0x0000b40000047ab9 */ /* 0x000fe20000000800 */
[----:B------:R-:W-:Y:S01]  /*f9e0*/  SHF.L.U32 R0, R208, 0x5, RZ ;  /* 0x00000005d0007819 */ /* 0x000fe200000006ff */
[----:B------:R-:W-:Y:S01]  /*f9f0*/  IMAD.MOV.U32 R68, RZ, RZ, R72 ;  /* 0x000000ffff447224 */ /* 0x000fe200078e0048 */
[----:B------:R-:W-:Y:S01]  /*fa00*/  ISETP.GE.AND P4, PT, R250, UR4, PT ;  /* 0x00000004fa007c0c */ /* 0x000fe2000bf86270 */
[----:B------:R-:W-:Y:S01]  /*fa10*/  IMAD.WIDE.U32 R250, R206, 0x30, RZ ;  /* 0x00000030cefa7825 */ /* 0x000fe200078e00ff */
[----:B------:R-:W-:Y:S01]  /*fa20*/  MOV R74, R71 ;  /* 0x00000047004a7202 */ /* 0x000fe20000000f00 */
[----:B------:R-:W-:Y:S01]  /*fa30*/  ULDC UR5, c[0x0][0x39c] ;  /* 0x0000e70000057ab9 */ /* 0x000fe20000000800 */
[----:B------:R-:W-:Y:S01]  /*fa40*/  ULDC UR4, c[0x0][0x2ec] ;  /* 0x0000bb0000047ab9 */ /* 0x000fe20000000800 */
[----:B------:R-:W-:Y:S01]  /*fa50*/  IMAD.MOV.U32 R75, RZ, RZ, R70 ;  /* 0x000000ffff4b7224 */ /* 0x000fe200078e0046 */
[----:B------:R-:W-:-:S07]  /*fa60*/  ULDC.64 UR6, c[0x0][0x248] ;  /* 0x0000920000067ab9 */ /* 0x000fce0000000a00 */
[----:B------:R-:W1:Y:S08]  /*fa70*/  @!P4 LDC.64 R4, c[0x0][0x220] ;  /* 0x00008800ff04cb82 */ /* 0x000e700000000a00 */
[----:B------:R-:W2:Y:S08]  /*fa80*/  @!P4 LDC.64 R2, c[0x0][0x220] ;  /* 0x00008800ff02cb82 */ /* 0x000eb00000000a00 */
[----:B------:R-:W3:Y:S01]  /*fa90*/  @!P4 LDC.64 R6, c[0x0][0x220] ;  /* 0x00008800ff06cb82 */ /* 0x000ee20000000a00 */
[----:B-1----:R1:W-:Y:S04]  /*faa0*/  @!P4 STL.64 [R1+0x28], R4 ;  /* 0x000028040100c387 */ /* 0x0023e80000100a00 */
[----:B--2---:R2:W-:Y:S04]  /*fab0*/  @!P4 STL.64 [R1+0x20], R2 ;  /* 0x000020020100c387 */ /* 0x0045e80000100a00 */
[----:B---3--:R3:W-:Y:S01]  /*fac0*/  @!P4 STL.64 [R1+0x18], R6 ;  /* 0x000018060100c387 */ /* 0x0087e20000100a00 */
[----:B-1----:R-:W1:Y:S01]  /*fad0*/  @!P4 LDC.64 R4, c[0x0][0x220] ;  /* 0x00008800ff04cb82 */ /* 0x002e620000000a00 */
[----:B--2---:R-:W-:Y:S01]  /*fae0*/  SHF.L.U64.HI R3, R208, 0x5, R209 ;  /* 0x00000005d0037819 */ /* 0x004fe200000102d1 */
[----:B------:R-:W-:-:S02]  /*faf0*/  IMAD R2, R209, 0x30, RZ ;  /* 0x00000030d1027824 */ /* 0x000fc400078e02ff */
[----:B---3--:R-:W-:Y:S01]  /*fb00*/  IMAD.WIDE.U32 R6, R208, 0x30, RZ ;  /* 0x00000030d0067825 */ /* 0x008fe200078e00ff */
[----:B-1----:R1:W-:Y:S04]  /*fb10*/  @!P4 STL.64 [R1+0x10], R4 ;  /* 0x000010040100c387 */ /* 0x0023e80000100a00 */
[----:B------:R2:W-:Y:S04]  /*fb20*/  STL [R1+0x30], R3 ;  /* 0x0000300301007387 */ /* 0x0005e80000100800 */
[----:B------:R3:W-:Y:S01]  /*fb30*/  STL [R1+0x34], R0 ;  /* 0x0000340001007387 */ /* 0x0007e20000100800 */
[----:B-1----:R-:W-:-:S02]  /*fb40*/  SHF.L.U64.HI R4, R206, 0x5, R207 ;  /* 0x00000005ce047819 */ /* 0x002fc400000102cf */
[----:B--2---:R-:W-:-:S03]  /*fb50*/  SHF.L.U32 R3, R206, 0x5, RZ ;  /* 0x00000005ce037819 */ /* 0x004fc600000006ff */
[----:B------:R1:W-:Y:S01]  /*fb60*/  STL [R1+0x38], R4 ;  /* 0x0000380401007387 */ /* 0x0003e20000100800 */
[----:B---3--:R-:W-:-:S03]  /*fb70*/  IMAD R0, R207, 0x30, RZ ;  /* 0x00000030cf007824 */ /* 0x008fc600078e02ff */
[----:B------:R-:W-:Y:S04]  /*fb80*/  STL.64 [R1], R6 ;  /* 0x0000000601007387 */ /* 0x000fe80000100a00 */
[----:B------:R2:W-:Y:S04]  /*fb90*/  STL [R1+0x3c], R3 ;  /* 0x00003c0301007387 */ /* 0x0005e80000100800 */
[----:B-1----:R-:W3:Y:S01]  /*fba0*/  LDL.LU.64 R4, [R1+0x8] ;  /* 0x0000080001047983 */ /* 0x002ee20000300a00 */
[----:B------:R-:W-:Y:S01]  /*fbb0*/  IMAD.IADD R252, R2, 0x1, R7 ;  /* 0x0000000102fc7824 */ /* 0x000fe200078e0207 */
[----:B------:R-:W-:-:S02]  /*fbc0*/  IADD3 R249, R0, R251, RZ ;  /* 0x000000fb00f97210 */ /* 0x000fc40007ffe0ff */
[----:B--2---:R-:W-:Y:S01]  /*fbd0*/  MOV R3, R73 ;  /* 0x0000004900037202 */ /* 0x004fe20000000f00 */
[----:B---3--:R-:W-:-:S05]  /*fbe0*/  IMAD.MOV.U32 R5, RZ, RZ, R237 ;  /* 0x000000ffff057224 */ /* 0x008fca00078e00ed */
[----:B------:R1:W-:Y:S01]  /*fbf0*/  STL.64 [R1+0x8], R4 ;  /* 0x0000080401007387 */ /* 0x0003e20000100a00 */
[----:B------:R-:W-:Y:S05]  /*fc00*/  BRA `(.L_x_2347) ;  /* 0x0000000000d87947 */ /* 0x000fea0003800000 */
.L_x_2349:
[----:B------:R-:W2:Y:S01]  /*fc10*/  LDL.64 R214, [R1+0x68] ;  /* 0x0000680001d67983 */ /* 0x000ea20000100a00 */
[----:B------:R-:W3:Y:S01]  /*fc20*/  @!P4 LDC.64 R12, c[0x0][0x218] ;  /* 0x00008600ff0ccb82 */ /* 0x000ee20000000a00 */
[----:B------:R-:W-:Y:S02]  /*fc30*/  VIADD R4, R205, 0xfffffffe ;  /* 0xfffffffecd047836 */ /* 0x000fe40000000000 */
[----:B------:R-:W5:Y:S02]  /*fc40*/  LDL.64 R212, [R1+0x58] ;  /* 0x0000580001d47983 */ /* 0x000f640000100a00 */
[C---:B------:R-:W-:Y:S01]  /*fc50*/  IMAD.WIDE.U32 R6, R4.reuse, UR6, RZ ;  /* 0x0000000604067c25 */ /* 0x040fe2000f8e00ff */
[----:B------:R-:W-:Y:S01]  /*fc60*/  SHF.R.S32.HI R5, RZ, 0x1f, R4 ;  /* 0x0000001fff057819 */ /* 0x000fe20000011404 */
[----:B------:R-:W4:Y:S01]  /*fc70*/  LDL R210, [R1+0x74] ;  /* 0x0000740001d27983 */ /* 0x000f220000100800 */
[----:B-1----:R-:W1:Y:S03]  /*fc80*/  @!P4 LDC.64 R16, c[0x0][0x218] ;  /* 0x00008600ff10cb82 */ /* 0x002e660000000a00 */
[----:B------:R-:W4:Y:S01]  /*fc90*/  LDL R208, [R1+0x70] ;  /* 0x0000700001d07983 */ /* 0x000f220000100800 */
[----:B------:R-:W-:Y:S03]  /*fca0*/  IMAD R5, R5, UR6, RZ ;  /* 0x0000000605057c24 */ /* 0x000fe6000f8e02ff */
[----:B------:R-:W4:Y:S01]  /*fcb0*/  LDL R209, [R1+0x3c] ;  /* 0x00003c0001d17983 */ /* 0x000f220000100800 */
[----:B------:R-:W1:Y:S01]  /*fcc0*/  @!P4 LDC.64 R18, c[0x0][0x218] ;  /* 0x00008600ff12cb82 */ /* 0x000e620000000a00 */
[----:B------:R-:W-:Y:S02]  /*fcd0*/  IMAD R5, R4, UR7, R5 ;  /* 0x0000000704057c24 */ /* 0x000fe4000f8e0205 */
[----:B------:R-:W4:Y:S02]  /*fce0*/  LDL R207, [R1+0x38] ;  /* 0x0000380001cf7983 */ /* 0x000f240000100800 */
[----:B------:R-:W-:Y:S02]  /*fcf0*/  IMAD.IADD R5, R7, 0x1, R5 ;  /* 0x0000000107057824 */ /* 0x000fe400078e0205 */
[----:B------:R1:W-:Y:S01]  /*fd00*/  @P4 STS.128 [R203+0x4000], RZ ;  /* 0x004000ffcb004388 */ /* 0x0003e20000000c00 */
[----:B------:R-:W1:Y:S01]  /*fd10*/  @!P4 LDC.64 R20, c[0x0][0x218] ;  /* 0x00008600ff14cb82 */ /* 0x000e620000000a00 */
[----:B--2---:R-:W-:Y:S04]  /*fd20*/  LEA R4, P0, R6, R214, 0x6 ;  /* 0x000000d606047211 */ /* 0x004fe800078030ff */
[----:B---3--:R-:W-:Y:S02]  /*fd30*/  @!P4 LEA R12, P6, R4, R12, 0x1 ;  /* 0x0000000c040cc211 */ /* 0x008fe400078c08ff */
[----:B-----5:R-:W-:Y:S02]  /*fd40*/  LEA.HI.X R5, R6, R213, R5, 0x6, P0 ;  /* 0x000000d506057211 */ /* 0x020fe400000f3405 */
[----:B----4-:R-:W-:Y:S02]  /*fd50*/  @!P4 IADD3 R7, P0, R210, R4, RZ ;  /* 0x00000004d207c210 */ /* 0x010fe40007f1e0ff */
[--C-:B------:R-:W-:Y:S02]  /*fd60*/  @!P4 LEA.HI.X R13, R4, R13, R5.reuse, 0x1, P6 ;  /* 0x0000000d040dc211 */ /* 0x100fe400030f0c05 */
[C---:B-1----:R-:W-:Y:S01]  /*fd70*/  @!P4 LEA R10, P5, R7.reuse, R16, 0x1 ;  /* 0x00000010070ac211 */ /* 0x042fe200078a08ff */
[----:B------:R-:W-:Y:S01]  /*fd80*/  @!P4 IMAD.X R11, R208, 0x1, R5, P0 ;  /* 0x00000001d00bc824 */ /* 0x000fe200000e0605 */
[C---:B------:R-:W-:Y:S01]  /*fd90*/  @!P4 IADD3 R14, P1, R4.reuse, R250, RZ ;  /* 0x000000fa040ec210 */ /* 0x040fe20007f3e0ff */
[----:B------:R-:W-:Y:S01]  /*fda0*/  @!PT LDS RZ, [RZ] ;  /* 0x00000000fffff984 */ /* 0x000fe20000000800 */
[----:B------:R-:W-:Y:S01]  /*fdb0*/  @!PT LDS RZ, [RZ] ;  /* 0x00000000fffff984 */ /* 0x000fe20000000800 */
[----:B------:R-:W-:Y:S01]  /*fdc0*/  @!PT LDS RZ, [RZ] ;  /* 0x00000000fffff984 */ /* 0x000fe20000000800 */
[----:B------:R2:W-:Y:S01]  /*fdd0*/  @!P4 LDGSTS.E.BYPASS.LTC128B.128 [R203+0x4000], desc[UR10][R12.64] ;  /* 0x040000000ccbcfae */ /* 0x0005e2000b901d4a */
[----:B------:R-:W-:Y:S02]  /*fde0*/  @!P4 IADD3 R9, P3, R4, R209, RZ ;  /* 0x000000d10409c210 */ /* 0x000fe40007f7e0ff */
[----:B------:R-:W-:Y:S01]  /*fdf0*/  @!P4 LEA.HI.X R11, R7, R17, R11, 0x1, P5 ;  /* 0x00000011070bc211 */ /* 0x000fe200028f0c0b */
[----:B------:R2:W-:Y:S01]  /*fe00*/  @P4 STS.128 [R203+0x4800], RZ ;  /* 0x004800ffcb004388 */ /* 0x0005e20000000c00 */
[----:B------:R-:W-:Y:S01]  /*fe10*/  @!P4 LEA R8, P2, R9, R18, 0x1 ;  /* 0x000000120908c211 */ /* 0x000fe200078408ff */
[C---:B------:R-:W-:Y:S01]  /*fe20*/  @!P4 IMAD.X R15, R5.reuse, 0x1, R207, P3 ;  /* 0x00000001050fc824 */ /* 0x040fe200018e06cf */
[C---:B------:R-:W-:Y:S01]  /*fe30*/  @!P4 LEA R6, P0, R14.reuse, R20, 0x1 ;  /* 0x000000140e06c211 */ /* 0x040fe200078008ff */
[----:B------:R-:W-:Y:S01]  /*fe40*/  @!PT LDS RZ, [RZ] ;  /* 0x00000000fffff984 */ /* 0x000fe20000000800 */
[----:B------:R-:W-:Y:S01]  /*fe50*/  @!PT LDS RZ, [RZ] ;  /* 0x00000000fffff984 */ /* 0x000fe20000000800 */
[----:B------:R-:W-:Y:S01]  /*fe60*/  @!PT LDS RZ, [RZ] ;  /* 0x00000000fffff984 */ /* 0x000fe20000000800 */
[----:B------:R2:W-:Y:S01]  /*fe70*/  @!P4 LDGSTS.E.BYPASS.LTC128B.128 [R203+0x4800], desc[UR10][R10.64] ;  /* 0x048000000acbcfae */ /* 0x0005e2000b901d4a */
[----:B------:R-:W-:Y:S02]  /*fe80*/  @!P4 IMAD.X R16, R5, 0x1, R249, P1 ;  /* 0x000000010510c824 */ /* 0x000fe400008e06f9 */
[----:B------:R-:W-:Y:S01]  /*fe90*/  @!P4 LEA.HI.X R9, R9, R19, R15, 0x1, P2 ;  /* 0x000000130909c211 */ /* 0x000fe200010f0c0f */
        /* <DEDUP_REMOVED lines=13> */
.L_x_2347:
[----:B------:R-:W2:Y:S01]  /*ff70*/  LDL R0, [R1+0x78] ;  /* 0x0000780001007983 */ /* 0x000ea20000100800 */
[----:B------:R-:W-:Y:S04]  /*ff80*/  DEPBAR.LE SB0, 0x0 ;  /* 0x000080000000791a */ /* 0x000fe80000000000 */
[----:B-1----:R-:W3:Y:S01]  /*ff90*/  LDL.64 R4, [R1+0x8] ;  /* 0x0000080001047983 */ /* 0x002ee20000100a00 */
[----:B------:R-:W-:Y:S04]  /*ffa0*/  IADD3 R204, R205, -0x1, RZ ;  /* 0xffffffffcdcc7810 */ /* 0x000fe80007ffe0ff */
[----:B------:R-:W3:Y:S01]  /*ffb0*/  LDL R14, [R1+0x44] ;  /* 0x00004400010e7983 */ /* 0x000ee20000100800 */
[----:B------:R-:W-:Y:S04]  /*ffc0*/  SHF.R.S32.HI R2, RZ, 0x1f, R204 ;  /* 0x0000001fff027819 */ /* 0x000fe800000114cc */
[----:B------:R-:W4:Y:S05]  /*ffd0*/  LDL.64 R12, [R1] ;  /* 0x00000000010c7983 */ /* 0x000f2a0000100a00 */
        /* <DEDUP_REMOVED lines=13> */
[----:B------:R-:W-:Y:S05]  /*100b0*/  @P4 STS.128 [R203+0x6000], RZ ;  /* 0x006000ffcb004388 */ /* 0x000fea0000000c00 */
[----:B------:R-:W5:Y:S01]  /*100c0*/  LDL R206, [R1+0x40] ;  /* 0x0000400001ce7983 */ /* 0x000f620000100800 */
[----:B--2---:R-:W-:Y:S02]  /*100d0*/  IMAD R0, R0, R204, RZ ;  /* 0x000000cc00007224 */ /* 0x004fe400078e02ff */
[-C--:B---3--:R-:W-:Y:S04]  /*100e0*/  IMAD.WIDE.U32 R4, R204, R14.reuse, R4 ;  /* 0x0000000ecc047225 */ /* 0x088fe800078e0004 */
[----:B------:R-:W-:Y:S01]  /*100f0*/  IMAD R0, R2, R14, R0 ;  /* 0x0000000e02007224 */ /* 0x000fe200078e0200 */
[----:B----4-:R-:W-:Y:S02]  /*10100*/  @!P4 IADD3 R14, P1, R12, R4, RZ ;  /* 0x000000040c0ec210 */ /* 0x010fe40007f3e0ff */
[C---:B-----5:R-:W-:Y:S02]  /*10110*/  @!P4 LEA R12, P6, R4.reuse, R10, 0x1 ;  /* 0x0000000a040cc211 */ /* 0x060fe400078c08ff */
[----:B------:R-:W-:Y:S04]  /*10120*/  IADD3 R0, R5, R0, RZ ;  /* 0x0000000005007210 */ /* 0x000fe80007ffe0ff */
[----:B------:R-:W-:Y:S02]  /*10130*/  @!P4 LEA.HI.X R13, R4, R19, R0, 0x1, P6 ;  /* 0x00000013040dc211 */ /* 0x000fe400030f0c00 */
[----:B------:R-:W-:Y:S03]  /*10140*/  @!P4 IADD3 R2, P0, R11, R4, RZ ;  /* 0x000000040b02c210 */ /* 0x000fe60007f1e0ff */
[----:B------:R-:W-:Y:S01]  /*10150*/  @!PT LDS RZ, [RZ] ;  /* 0x00000000fffff984 */ /* 0x000fe20000000800 */
[----:B------:R-:W-:Y:S01]  /*10160*/  @!PT LDS RZ, [RZ] ;  /* 0x00000000fffff984 */ /* 0x000fe20000000800 */
[----:B------:R-:W-:Y:S01]  /*10170*/  @!PT LDS RZ, [RZ] ;  /* 0x00000000fffff984 */ /* 0x000fe20000000800 */
[----:B------:R-:W-:Y:S01]  /*10180*/  @!P4 LDGSTS.E.BYPASS.LTC128B.128 [R203+0x6000], desc[UR10][R12.64] ;  /* 0x060000000ccbcfae */ /* 0x000fe2000b901d4a */
[----:B------:R-:W-:Y:S04]  /*10190*/  @!P4 LEA R10, P5, R2, R9, 0x1 ;  /* 0x00000009020ac211 */ /* 0x000fe800078a08ff */
[----:B------:R-:W-:Y:S01]  /*101a0*/  @P4 STS.128 [R203+0x6800], RZ ;  /* 0x006800ffcb004388 */ /* 0x000fe20000000c00 */
[----:B------:R-:W-:Y:S04]  /*101b0*/  @!P4 IADD3.X R5, R20, R0, RZ, P0, !PT ;  /* 0x000000001405c210 */ /* 0x000fe800007fe4ff */
[----:B------:R-:W-:Y:S02]  /*101c0*/  @!P4 LEA.HI.X R11, R2, R18, R5, 0x1, P5 ;  /* 0x00000012020bc211 */ /* 0x000fe400028f0c05 */
[----:B------:R-:W-:Y:S03]  /*101d0*/  @!P4 IADD3 R7, P3, R7, R4, RZ ;  /* 0x000000040707c210 */ /* 0x000fe60007f7e0ff */
[----:B------:R-:W-:Y:S01]  /*101e0*/  @!PT LDS RZ, [RZ] ;  /* 0x00000000fffff984 */ /* 0x000fe20000000800 */
[----:B------:R-:W-:Y:S01]  /*101f0*/  @!PT LDS RZ, [RZ] ;  /* 0x00000000fffff984 */ /* 0x000fe20000000800 */
[----:B------:R-:W-:Y:S01]  /*10200*/  @!PT LDS RZ, [RZ] ;  /* 0x00000000fffff984 */ /* 0x000fe20000000800 */
[----:B------:R-:W-:Y:S01]  /*10210*/  @!P4 LDGSTS.E.BYPASS.LTC128B.128 [R203+0x6800], desc[UR10][R10.64] ;  /* 0x068000000acbcfae */ /* 0x000fe2000b901d4a */
[C---:B------:R-:W-:Y:S04]  /*10220*/  @!P4 LEA R8, P2, R7.reuse, R8, 0x1 ;  /* 0x000000080708c211 */ /* 0x040fe800078408ff */
[----:B------:R-:W-:Y:S01]  /*10230*/  @P4 STS.128 [R203+0x7000], RZ ;  /* 0x007000ffcb004388 */ /* 0x000fe20000000c00 */
[C---:B------:R-:W-:Y:S02]  /*10240*/  @!P4 IADD3.X R9, R0.reuse, R15, RZ, P3, !PT ;  /* 0x0000000f0009c210 */ /* 0x040fe40001ffe4ff */
[----:B------:R-:W-:Y:S02]  /*10250*/  @!P4 IADD3.X R15, R0, R252, RZ, P1, !PT ;  /* 0x000000fc000fc210 */ /* 0x000fe40000ffe4ff */
[----:B------:R-:W-:Y:S01]  /*10260*/  @!P4 LEA.HI.X R9, R7, R17, R9, 0x1, P2 ;  /* 0x000000110709c211 */ /* 0x000fe200010f0c09 */
[----:B------:R-:W1:Y:S01]  /*10270*/  S2R R0, SR_TID.X ;  /* 0x0000000000007919 */ /* 0x000e620000002100 */
[C---:B------:R-:W-:Y:S03]  /*10280*/  @!P4 LEA R6, P0, R14.reuse, R6, 0x1 ;  /* 0x000000060e06c211 */ /* 0x040fe600078008ff */
        /* <DEDUP_REMOVED lines=11> */
[----:B------:R-:W2:Y:S05]  /*10340*/  LDSM.16.M88.4 R16, [R180+0x4000] ;  /* 0x00400000b410783b */ /* 0x000eaa0000000200 */
[----:B------:R-:W3:Y:S05]  /*10350*/  LDSM.16.M88.4 R60, [R187+0x2000] ;  /* 0x00200000bb3c783b */ /* 0x000eea0000000200 */
[----:B------:R-:W4:Y:S01]  /*10360*/  LDSM.16.M88.4 R32, [R180+0x4800] ;  /* 0x00480000b420783b */ /* 0x000f220000000200 */
[----:B-1----:R-:W-:Y:S04]  /*10370*/  SHF.L.U32 R0, R0, 0x1, RZ ;  /* 0x0000000100007819 */ /* 0x002fe800000006ff */
[----:B------:R-:W0:Y:S01]  /*10380*/  LDGDEPBAR ;  /* 0x00000000000079af */ /* 0x000e220000000000 */
[----:B------:R-:W-:Y:S02]  /*10390*/  LOP3.LUT R0, R0, 0x6, RZ, 0xc0, !PT ;  /* 0x0000000600007812 */ /* 0x000fe400078ec0ff */
[C---:B------:R-:W-:Y:S02]  /*103a0*/  ISETP.GT.AND P0, PT, R204.reuse, R206, PT ;  /* 0x000000cecc00720c */ /* 0x040fe40003f04270 */
[----:B------:R-:W1:Y:S01]  /*103b0*/  LDSM.16.M88.4 R48, [R180+0x5000] ;  /* 0x00500000b430783b */ /* 0x000e620000000200 */
[----:B------:R-:W-:Y:S04]  /*103c0*/  LEA R0, R204, R0, 0x6 ;  /* 0x00000000cc007211 */ /* 0x000fe800078e30ff */
[----:B------:R-:W5:Y:S01]  /*103d0*/  LDSM.16.M88.4 R140, [R180+0x5800] ;  /* 0x00580000b48c783b */ /* 0x000f620000000200 */
[----:B------:R-:W-:Y:S04]  /*103e0*/  IADD3 R2, R0, 0x1, RZ ;  /* 0x0000000100027810 */ /* 0x000fe80007ffe0ff */
[----:B------:R-:W-:Y:S05]  /*103f0*/  LDSM.16.M88.4 R144, [R190] ;  /* 0x00000000be90783b */ /* 0x000fea0000000200 */
[----:B------:R-:W5:Y:S05]  /*10400*/  LDSM.16.M88.4 R148, [R186+0x4000] ;  /* 0x00400000ba94783b */ /* 0x000f6a0000000200 */
[----:B------:R-:W5:Y:S01]  /*10410*/  LDSM.16.M88.4 R152, [R190+0x2000] ;  /* 0x00200000be98783b */ /* 0x000f620000000200 */
[-C--:B--2---:R-:W-:Y:S04]  /*10420*/  HMMA.16816.F32 R4, R64, R16.reuse, RZ ;  /* 0x000000104004723c */ /* 0x084fe800000018ff */
[----:B------:R-:W2:Y:S02]  /*10430*/  LDSM.16.M88.4 R156, [R186+0x4800] ;  /* 0x00480000ba9c783b */ /* 0x000ea40000000200 */
[C---:B---3--:R-:W-:Y:S03]  /*10440*/  HMMA.16816.F32 R8, R60.reuse, R16, RZ ;  /* 0x000000103c08723c */ /* 0x048fe600000018ff */
[----:B------:R-:W3:Y:S03]  /*10450*/  LDSM.16.M88.4 R160, [R186+0x5000] ;  /* 0x00500000baa0783b */ /* 0x000ee60000000200 */
[-C--:B------:R-:W-:Y:S02]  /*10460*/  HMMA.16816.F32 R12, R60, R18.reuse, RZ ;  /* 0x000000123c0c723c */ /* 0x080fe400000018ff */
[----:B------:R-:W3:Y:S04]  /*10470*/  LDSM.16.M88.4 R164, [R186+0x5800] ;  /* 0x00580000baa4783b */ /* 0x000ee80000000200 */
[C---:B------:R-:W-:Y:S01]  /*10480*/  HMMA.16816.F32 R16, R64.reuse, R18, RZ ;  /* 0x000000124010723c */ /* 0x040fe200000018ff */
[----:B------:R-:W-:Y:S05]  /*10490*/  LDSM.16.M88.4 R168, [R193] ;  /* 0x00000000c1a8783b */ /* 0x000fea0000000200 */
[-C--:B----4-:R-:W-:Y:S01]  /*104a0*/  HMMA.16816.F32 R20, R64, R32.reuse, RZ ;  /* 0x000000204014723c */ /* 0x090fe200000018ff */
[----:B------:R-:W-:Y:S05]  /*104b0*/  LDSM.16.M88.4 R172, [R192] ;  /* 0x00000000c0ac783b */ /* 0x000fea0000000200 */
[C---:B------:R-:W-:Y:S01]  /*104c0*/  HMMA.16816.F32 R24, R60.reuse, R32, RZ ;  /* 0x000000203c18723c */ /* 0x040fe200000018ff */
[----:B------:R-:W-:Y:S05]  /*104d0*/  LDSM.16.M88.4 R176, [R185] ;  /* 0x00000000b9b0783b */ /* 0x000fea0000000200 */
[-C--:B------:R-:W-:Y:S06]  /*104e0*/  HMMA.16816.F32 R28, R60, R34.reuse, RZ ;  /* 0x000000223c1c723c */ /* 0x080fec00000018ff */
[C---:B------:R-:W-:Y:S06]  /*104f0*/  HMMA.16816.F32 R32, R64.reuse, R34, RZ ;  /* 0x000000224020723c */ /* 0x040fec00000018ff */
[-C--:B-1----:R-:W-:Y:S06]  /*10500*/  HMMA.16816.F32 R36, R64, R48.reuse, RZ ;  /* 0x000000304024723c */ /* 0x082fec00000018ff */
        /* <DEDUP_REMOVED lines=17> */
[----:B------:R-:W2:Y:S05]  /*10620*/  LDSM.16.M88.4 R156, [R188+0x2000] ;  /* 0x00200000bc9c783b */ /* 0x000eaa0000000200 */
[-C--:B---3--:R-:W-:Y:S06]  /*10630*/  HMMA.16816.F32 R36, R144, R160.reuse, R36 ;  /* 0x000000a09024723c */ /* 0x088fec0000001824 */
[C---:B------:R-:W-:Y:S06]  /*10640*/  HMMA.16816.F32 R40, R152.reuse, R160, R40 ;  /* 0x000000a09828723c */ /* 0x040fec0000001828 */
[-C--:B------:R-:W-:Y:S06]  /*10650*/  HMMA.16816.F32 R44, R152, R162.reuse, R44 ;  /* 0x000000a2982c723c */ /* 0x080fec000000182c */
[C---:B------:R-:W-:Y:S01]  /*10660*/  HMMA.16816.F32 R48, R144.reuse, R162, R48 ;  /* 0x000000a29030723c */ /* 0x040fe20000001830 */
[----:B------:R-:W3:Y:S05]  /*10670*/  LDSM.16.M88.4 R160, [R194] ;  /* 0x00000000c2a0783b */ /* 0x000eea0000000200 */
[-C--:B------:R-:W-:Y:S06]  /*10680*/  HMMA.16816.F32 R52, R144, R164.reuse, R52 ;  /* 0x000000a49034723c */ /* 0x080fec0000001834 */
[C---:B------:R-:W-:Y:S06]  /*10690*/  HMMA.16816.F32 R56, R152.reuse, R164, R56 ;  /* 0x000000a49838723c */ /* 0x040fec0000001838 */
[-C--:B------:R-:W-:Y:S01]  /*106a0*/  HMMA.16816.F32 R60, R152, R166.reuse, R60 ;  /* 0x000000a6983c723c */ /* 0x080fe2000000183c */
[----:B------:R-:W4:Y:S05]  /*106b0*/  LDSM.16.M88.4 R152, [R189] ;  /* 0x00000000bd98783b */ /* 0x000f2a0000000200 */
[----:B------:R-:W-:Y:S01]  /*106c0*/  HMMA.16816.F32 R64, R144, R166, R64 ;  /* 0x000000a69040723c */ /* 0x000fe20000001840 */
[----:B------:R-:W5:Y:S05]  /*106d0*/  LDSM.16.M88.4 R144, [R189+0x2000] ;  /* 0x00200000bd90783b */ /* 0x000f6a0000000200 */
[-C--:B-1----:R-:W-:Y:S06]  /*106e0*/  HMMA.16816.F32 R4, R140, R148.reuse, R4 ;  /* 0x000000948c04723c */ /* 0x082fec0000001804 */
[C---:B--2---:R-:W-:Y:S06]  /*106f0*/  HMMA.16816.F32 R8, R156.reuse, R148, R8 ;  /* 0x000000949c08723c */ /* 0x044fec0000001808 */
        /* <DEDUP_REMOVED lines=14> */
[-C--:B----4-:R-:W-:Y:S06]  /*107e0*/  HMMA.16816.F32 R4, R152, R176.reuse, R4 ;  /* 0x000000b09804723c */ /* 0x090fec0000001804 */
[C---:B-----5:R-:W-:Y:S06]  /*107f0*/  HMMA.16816.F32 R8, R144.reuse, R176, R8 ;  /* 0x000000b09008723c */ /* 0x060fec0000001808 */
        /* <DEDUP_REMOVED lines=39> */
[----:B------:R-:W-:Y:S08]  /*10a70*/  DEPBAR.LE SB0, 0x0 ;  /* 0x000080000000791a */ /* 0x000ff00000000000 */
[----:B------:R1:W1:Y:S01]  /*10a80*/  MUFU.TANH R142, R17 ;  /* 0x00000011008e7308 */ /* 0x0002620000002400 */
[-C--:B-----5:R-:W-:Y:S01]  /*10a90*/  HMMA.16816.F32 R36, R152, R8.reuse, R36 ;  /* 0x000000089824723c */ /* 0x0a0fe20000001824 */
[----:B------:R-:W-:Y:S04]  /*10aa0*/  BAR.SYNC.DEFER_BLOCKING 0x0 ;  /* 0x0000000000007b1d */ /* 0x000fe80000010000 */
[----:B------:R-:W-:Y:S01]  /*10ab0*/  FMUL.FTZ R24, R24, UR5 ;  /* 0x0000000518187c20 */ /* 0x000fe20008410000 */
[C---:B------:R-:W-:Y:S03]  /*10ac0*/  HMMA.16816.F32 R40, R144.reuse, R8, R40 ;  /* 0x000000089028723c */ /* 0x040fe60000001828 */
[----:B------:R1:W1:Y:S02]  /*10ad0*/  MUFU.TANH R141, R19 ;  /* 0x00000013008d7308 */ /* 0x0002640000002400 */
[----:B------:R-:W-:Y:S01]  /*10ae0*/  FMUL.FTZ R20, R20, UR5 ;  /* 0x0000000514147c20 */ /* 0x000fe20008410000 */
[-C--:B------:R-:W-:Y:S07]  /*10af0*/  HMMA.16816.F32 R44, R144, R10.reuse, R44 ;  /* 0x0000000a902c723c */ /* 0x080fee000000182c */
[----:B------:R1:W1:Y:S01]  /*10b00*/  MUFU.TANH R140, R20 ;  /* 0x00000014008c7308 */ /* 0x0002620000002400 */
[----:B------:R-:W-:Y:S01]  /*10b10*/  FMUL.FTZ R22, R22, UR5 ;  /* 0x0000000516167c20 */ /* 0x000fe20008410000 */
[C---:B------:R-:W-:Y:S08]  /*10b20*/  HMMA.16816.F32 R48, R152.reuse, R10, R48 ;  /* 0x0000000a9830723c */ /* 0x040ff00000001830 */
[----:B------:R1:W1:Y:S03]  /*10b30*/  MUFU.TANH R72, R22 ;  /* 0x0000001600487308 */ /* 0x0002660000002400 */
[----:B------:R-:W-:Y:S01]  /*10b40*/  FMUL.FTZ R21, R21, UR5 ;  /* 0x0000000515157c20 */ /* 0x000fe20008410000 */
[----:B------:R-:W-:Y:S01]  /*10b50*/  FMUL.FTZ R23, R23, UR5 ;  /* 0x0000000517177c20 */ /* 0x000fe20008410000 */
[----:B------:R-:W-:Y:S01]  /*10b60*/  FMUL.FTZ R25, R25, UR5 ;  /* 0x0000000519197c20 */ /* 0x000fe20008410000 */
[----:B------:R-:W-:Y:S01]  /*10b70*/  FMUL.FTZ R26, R26, UR5 ;  /* 0x000000051a1a7c20 */ /* 0x000fe20008410000 */
[----:B------:R-:W-:Y:S03]  /*10b80*/  FMUL.FTZ R27, R27, UR5 ;  /* 0x000000051b1b7c20 */ /* 0x000fe60008410000 */
[----:B------:R1:W1:Y:S01]  /*10b90*/  MUFU.TANH R73, R21 ;  /* 0x0000001500497308 */ /* 0x0002620000002400 */
[-C--:B----4-:R-:W-:Y:S06]  /*10ba0*/  HMMA.16816.F32 R52, R152, R12.reuse, R52 ;  /* 0x0000000c9834723c */ /* 0x090fec0000001834 */
[C---:B------:R-:W-:Y:S03]  /*10bb0*/  HMMA.16816.F32 R56, R144.reuse, R12, R56 ;  /* 0x0000000c9038723c */ /* 0x040fe60000001838 */
[----:B------:R4:W1:Y:S03]  /*10bc0*/  MUFU.TANH R71, R23 ;  /* 0x0000001700477308 */ /* 0x0008660000002400 */
[-C--:B------:R-:W-:Y:S07]  /*10bd0*/  HMMA.16816.F32 R60, R144, R14.reuse, R60 ;  /* 0x0000000e903c723c */ /* 0x080fee000000183c */
[----:B------:R-:W1:Y:S01]  /*10be0*/  MUFU.TANH R24, R24 ;  /* 0x0000001800187308 */ /* 0x000e620000002400 */
[----:B------:R-:W-:Y:S09]  /*10bf0*/  HMMA.16816.F32 R64, R152, R14, R64 ;  /* 0x0000000e9840723c */ /* 0x000ff20000001840 */
[----:B------:R4:W1:Y:S01]  /*10c00*/  MUFU.TANH R70, R25 ;  /* 0x0000001900467308 */ /* 0x0008620000002400 */
[----:B------:R-:W-:Y:S03]  /*10c10*/  @!UPT UIADD3 URZ, URZ, URZ, URZ ;  /* 0x0000003f3f3ff290 */ /* 0x000fe6000fffe03f */
[----:B--23--:R-:W-:Y:S11]  /*10c20*/  @P0 BRA `(.L_x_2349) ;  /* 0xffffffec00f80947 */ /* 0x00cff6000383ffff */
.L_x_2348:
[----:B--2---:R-:W-:Y:S01]  /*10c30*/  MUFU.TANH R7, R26 ;  /* 0x0000001a00077308 */ /* 0x004fe20000002400 */
[----:B------:R-:W-:Y:S01]  /*10c40*/  ISETP.GE.AND P2, PT, R2, R197, PT ;  /* 0x000000c50200720c */ /* 0x000fe20003f46270 */
[----:B------:R-:W-:Y:S01]  /*10c50*/  FMUL.FTZ R30, R30, UR5 ;  /* 0x000000051e1e7c20 */ /* 0x000fe20008410000 */
[----:B------:R-:W-:Y:S01]  /*10c60*/  ISETP.GE.AND P5, PT, R2, R198, PT ;  /* 0x000000c60200720c */ /* 0x000fe20003fa6270 */
[----:B------:R-:W-:Y:S01]  /*10c70*/  VIADD R4, R0, 0x8 ;  /* 0x0000000800047836 */ /* 0x000fe20000000000 */
[----:B------:R-:W-:Y:S01]  /*10c80*/  ISETP.GE.AND P1, PT, R2, R196, PT ;  /* 0x000000c40200720c */ /* 0x000fe20003f26270 */
[----:B------:R-:W-:Y:S01]  /*10c90*/  FMUL.FTZ R40, R40, UR5 ;  /* 0x0000000528287c20 */ /* 0x000fe20008410000 */
[C---:B------:R-:W-:Y:S03]  /*10ca0*/  ISETP.GE.AND P0, PT, R2.reuse, R195, PT ;  /* 0x000000c30200720c */ /* 0x040fe60003f06270 */
[----:B------:R2:W-:Y:S01]  /*10cb0*/  MUFU.TANH R147, R30 ;  /* 0x0000001e00937308 */ /* 0x0005e20000002400 */
[----:B------:R-:W-:Y:S01]  /*10cc0*/  ISETP.GE.OR P2, PT, R2, R200, !P2 ;  /* 0x000000c80200720c */ /* 0x000fe20005746670 */
[----:B------:R-:W-:Y:S01]  /*10cd0*/  FMUL.FTZ R29, R29, UR5 ;  /* 0x000000051d1d7c20 */ /* 0x000fe20008410000 */
[----:B------:R-:W-:Y:S01]  /*10ce0*/  P2R R145, PR, RZ, 0x10 ;  /* 0x00000010ff917803 */ /* 0x000fe20000000000 */
[----:B------:R-:W-:Y:S01]  /*10cf0*/  FMUL.FTZ R41, R41, UR5 ;  /* 0x0000000529297c20 */ /* 0x000fe20008410000 */
[----:B------:R-:W-:Y:S01]  /*10d00*/  ISETP.GE.AND P3, PT, R0, R197, PT ;  /* 0x000000c50000720c */ /* 0x000fe20003f66270 */
[----:B------:R-:W-:Y:S01]  /*10d10*/  FMUL.FTZ R42, R42, UR5 ;  /* 0x000000052a2a7c20 */ /* 0x000fe20008410000 */
[C---:B------:R-:W-:Y:S03]  /*10d20*/  ISETP.GE.OR P5, PT, R2.reuse, R202, !P5 ;  /* 0x000000ca0200720c */ /* 0x040fe60006fa6670 */
[----:B------:R3:W5:Y:S01]  /*10d30*/  MUFU.TANH R146, R29 ;  /* 0x0000001d00927308 */ /* 0x0007620000002400 */
[C---:B------:R-:W-:Y:S01]  /*10d40*/  ISETP.GE.OR P4, PT, R2.reuse, R201, !P1 ;  /* 0x000000c90200720c */ /* 0x040fe20004f86670 */
[----:B------:R-:W-:Y:S01]  /*10d50*/  FMUL.FTZ R43, R43, UR5 ;  /* 0x000000052b2b7c20 */ /* 0x000fe20008410000 */
[----:B------:R-:W-:Y:S01]  /*10d60*/  ISETP.GE.OR P0, PT, R2, R199, !P0 ;  /* 0x000000c70200720c */ /* 0x000fe20004706670 */
[----:B------:R-:W-:Y:S01]  /*10d70*/  FMUL.FTZ R56, R56, UR5 ;  /* 0x0000000538387c20 */ /* 0x000fe20008410000 */
[----:B------:R-:W-:Y:S01]  /*10d80*/  P2R R2, PR, RZ, 0x4 ;  /* 0x00000004ff027803 */ /* 0x000fe20000000000 */
[----:B------:R-:W-:Y:S01]  /*10d90*/  FMUL.FTZ R58, R58, UR5 ;  /* 0x000000053a3a7c20 */ /* 0x000fe20008410000 */
[----:B------:R-:W-:Y:S03]  /*10da0*/  ISETP.GE.OR P1, PT, R0, R200, !P3 ;  /* 0x000000c80000720c */ /* 0x000fe60005f26670 */
[----:B------:R5:W-:Y:S01]  /*10db0*/  MUFU.TANH R6, R27 ;  /* 0x0000001b00067308 */ /* 0x000be20000002400 */
[----:B------:R-:W-:Y:S01]  /*10dc0*/  ISETP.NE.AND P3, PT, R2, RZ, PT ;  /* 0x000000ff0200720c */ /* 0x000fe20003f65270 */
[----:B------:R-:W-:Y:S01]  /*10dd0*/  FMUL.FTZ R28, R28, UR5 ;  /* 0x000000051c1c7c20 */ /* 0x000fe20008410000 */
[C---:B------:R-:W-:Y:S01]  /*10de0*/  ISETP.GE.AND P6, PT, R0.reuse, R198, PT ;  /* 0x000000c60000720c */ /* 0x040fe20003fc6270 */
[----:B------:R-:W-:Y:S01]  /*10df0*/  FMUL.FTZ R59, R59, UR5 ;  /* 0x000000053b3b7c20 */ /* 0x000fe20008410000 */
[----:B------:R-:W-:Y:S01]  /*10e00*/  P2R R2, PR, RZ, 0x1 ;  /* 0x00000001ff027803 */ /* 0x000fe20000000000 */
[----:B------:R-:W-:Y:S01]  /*10e10*/  FMUL.FTZ R57, R57, UR5 ;  /* 0x0000000539397c20 */ /* 0x000fe20008410000 */
[C---:B------:R-:W-:Y:S03]  /*10e20*/  ISETP.GE.AND P0, PT, R0.reuse, R196, PT ;  /* 0x000000c40000720c */ /* 0x040fe60003f06270 */
[----:B------:R5:W-:Y:S01]  /*10e30*/  MUFU.TANH R152, R28 ;  /* 0x0000001c00987308 */ /* 0x000be20000002400 */
[----:B------:R-:W-:Y:S01]  /*10e40*/  ISETP.GE.OR P6, PT, R0, R202, !P6 ;  /* 0x000000ca0000720c */ /* 0x000fe200077c6670 */
[----:B------:R-:W-:Y:S01]  /*10e50*/  FMUL.FTZ R32, R32, UR5 ;  /* 0x0000000520207c20 */ /* 0x000fe20008410000 */
[----:B------:R-:W-:Y:S01]  /*10e60*/  ISETP.GE.OR P0, PT, R0, R201, !P0 ;  /* 0x000000c90000720c */ /* 0x000fe20004706670 */
[----:B------:R-:W-:Y:S01]  /*10e70*/  FMUL.FTZ R33, R33, UR5 ;  /* 0x0000000521217c20 */ /* 0x000fe20008410000 */
[----:B-1----:R-:W-:Y:S01]  /*10e80*/  FSEL R13, R161, -INF , !P6 ;  /* 0xff800000a10d7808 */ /* 0x002fe20007000000 */
[----:B------:R-:W-:Y:S01]  /*10e90*/  FMUL.FTZ R34, R34, UR5 ;  /* 0x0000000522227c20 */ /* 0x000fe20008410000 */
[----:B------:R-:W-:Y:S03]  /*10ea0*/  FSEL R21, R158, -INF , !P0 ;  /* 0xff8000009e157808 */ /* 0x000fe60004000000 */
[----:B------:R1:W-:Y:S01]  /*10eb0*/  MUFU.TANH R9, R32 ;  /* 0x0000002000097308 */ /* 0x0003e20000002400 */
[----:B------:R-:W-:Y:S01]  /*10ec0*/  ISETP.NE.AND P6, PT, R2, RZ, PT ;  /* 0x000000ff0200720c */ /* 0x000fe20003fc5270 */
[----:B------:R-:W-:Y:S01]  /*10ed0*/  VIADD R2, R0, 0x9 ;  /* 0x0000000900027836 */ /* 0x000fe20000000000 */
[C---:B------:R-:W-:Y:S01]  /*10ee0*/  ISETP.GE.AND P0, PT, R4.reuse, R197, PT ;  /* 0x000000c50400720c */ /* 0x040fe20003f06270 */
[----:B------:R-:W-:Y:S01]  /*10ef0*/  FMUL.FTZ R31, R31, UR5 ;  /* 0x000000051f1f7c20 */ /* 0x000fe20008410000 */
[----:B------:R-:W-:Y:S01]  /*10f00*/  FSEL R69, R69, -INF , !P4 ;  /* 0xff80000045457808 */ /* 0x000fe20006000000 */
[----:B------:R-:W-:Y:S01]  /*10f10*/  FMUL.FTZ R49, R49, UR5 ;  /* 0x0000000531317c20 */ /* 0x000fe20008410000 */
[----:B------:R-:W-:Y:S03]  /*10f20*/  ISETP.GE.OR P4, PT, R4, R200, !P0 ;  /* 0x000000c80400720c */ /* 0x000fe60004786670 */
[----:B------:R-:W-:Y:S01]  /*10f30*/  MUFU.TANH R8, R33 ;  /* 0x0000002100087308 */ /* 0x000fe20000002400 */
[----:B------:R-:W-:Y:S01]  /*10f40*/  ISETP.GE.AND P0, PT, R2, R196, PT ;  /* 0x000000c40200720c */ /* 0x000fe20003f06270 */
[----:B------:R-:W-:Y:S01]  /*10f50*/  FMUL.FTZ R51, R51, UR5 ;  /* 0x0000000533337c20 */ /* 0x000fe20008410000 */
[----:B------:R-:W-:Y:S01]  /*10f60*/  FSEL R16, R160, -INF , !P1 ;  /* 0xff800000a0107808 */ /* 0x000fe20004800000 */
[----:B------:R-:W-:Y:S01]  /*10f70*/  FMUL.FTZ R50, R50, UR5 ;  /* 0x0000000532327c20 */ /* 0x000fe20008410000 */
[----:B------:R-:W-:Y:S01]  /*10f80*/  ISETP.GE.AND P1, PT, R4, R198, PT ;  /* 0x000000c60400720c */ /* 0x000fe20003f26270 */
[----:B------:R-:W-:Y:S01]  /*10f90*/  FMUL.FTZ R35, R35, UR5 ;  /* 0x0000000523237c20 */ /* 0x000fe20008410000 */
[----:B------:R-:W-:Y:S03]  /*10fa0*/  FSEL R18, R163, -INF , !P5 ;  /* 0xff800000a3127808 */ /* 0x000fe60006800000 */
[----:B------:R-:W1:Y:S01]  /*10fb0*/  MUFU.TANH R31, R31 ;  /* 0x0000001f001f7308 */ /* 0x000e620000002400 */
[----:B------:R-:W-:Y:S01]  /*10fc0*/  FSEL R20, R162, -INF , !P3 ;  /* 0xff800000a2147808 */ /* 0x000fe20005800000 */
[----:B------:R-:W-:Y:S01]  /*10fd0*/  FMUL.FTZ R36, R36, UR5 ;  /* 0x0000000524247c20 */ /* 0x000fe20008410000 */
[----:B------:R-:W-:Y:S01]  /*10fe0*/  ISETP.GE.OR P0, PT, R2, R201, !P0 ;  /* 0x000000c90200720c */ /* 0x000fe20004706670 */
[----:B------:R-:W-:Y:S01]  /*10ff0*/  FMUL.FTZ R38, R38, UR5 ;  /* 0x0000000526267c20 */ /* 0x000fe20008410000 */
[C---:B------:R-:W-:Y:S01]  /*11000*/  ISETP.GE.AND P5, PT, R4.reuse, R196, PT ;  /* 0x000000c40400720c */ /* 0x040fe20003fa6270 */
[----:B------:R-:W-:Y:S01]  /*11010*/  FMUL.FTZ R37, R37, UR5 ;  /* 0x0000000525257c20 */ /* 0x000fe20008410000 */
[C---:B------:R-:W-:Y:S03]  /*11020*/  ISETP.GE.AND P3, PT, R4.reuse, R195, PT ;  /* 0x000000c30400720c */ /* 0x040fe60003f66270 */
[----:B------:R-:W1:Y:S01]  /*11030*/  MUFU.TANH R10, R34 ;  /* 0x00000022000a7308 */ /* 0x000e620000002400 */
[----:B------:R-:W-:Y:S01]  /*11040*/  ISETP.GE.OR P1, PT, R4, R202, !P1 ;  /* 0x000000ca0400720c */ /* 0x000fe20004f26670 */
[----:B------:R-:W-:Y:S01]  /*11050*/  FMUL.FTZ R48, R48, UR5 ;  /* 0x0000000530307c20 */ /* 0x000fe20008410000 */
[----:B--2---:R-:W-:Y:S01]  /*11060*/  FSEL R30, R149, -INF , !P0 ;  /* 0xff800000951e7808 */ /* 0x004fe20004000000 */
[----:B------:R-:W-:Y:S01]  /*11070*/  FMUL.FTZ R39, R39, UR5 ;  /* 0x0000000527277c20 */ /* 0x000fe20008410000 */
[----:B------:R-:W-:Y:S01]  /*11080*/  ISETP.GE.OR P5, PT, R4, R201, !P5 ;  /* 0x000000c90400720c */ /* 0x000fe20006fa6670 */
[----:B------:R-:W-:Y:S01]  /*11090*/  FMUL.FTZ R52, R52, UR5 ;  /* 0x0000000534347c20 */ /* 0x000fe20008410000 */
[----:B------:R-:W-:Y:S03]  /*110a0*/  ISETP.GE.OR P3, PT, R4, R199, !P3 ;  /* 0x000000c70400720c */ /* 0x000fe60005f66670 */
[----:B------:R-:W2:Y:S01]  /*110b0*/  MUFU.TANH R36, R36 ;  /* 0x0000002400247308 */ /* 0x000ea20000002400 */
[----:B------:R-:W-:Y:S01]  /*110c0*/  ISETP.GE.AND P0, PT, R2, R197, PT ;  /* 0x000000c50200720c */ /* 0x000fe20003f06270 */
[----:B------:R-:W-:Y:S01]  /*110d0*/  FMUL.FTZ R54, R54, UR5 ;  /* 0x0000000536367c20 */ /* 0x000fe20008410000 */
[----:B------:R-:W-:Y:S01]  /*110e0*/  ISETP.GE.AND P2, PT, R0, R195, PT ;  /* 0x000000c30000720c */ /* 0x000fe20003f46270 */
[----:B------:R-:W-:Y:S01]  /*110f0*/  FMUL.FTZ R53, R53, UR5 ;  /* 0x0000000535357c20 */ /* 0x000fe20008410000 */
[----:B------:R-:W-:Y:S01]  /*11100*/  P2R R4, PR, RZ, 0x2 ;  /* 0x00000002ff047803 */ /* 0x000fe20000000000 */
[----:B------:R-:W-:Y:S01]  /*11110*/  FMUL.FTZ R55, R55, UR5 ;  /* 0x0000000537377c20 */ /* 0x000fe20008410000 */
[----:B---3--:R-:W-:Y:S03]  /*11120*/  FSEL R29, R150, -INF , !P5 ;  /* 0xff800000961d7808 */ /* 0x008fe60006800000 */
[----:B------:R-:W3:Y:S01]  /*11130*/  MUFU.TANH R38, R38 ;  /* 0x0000002600267308 */ /* 0x000ee20000002400 */
[----:B------:R-:W-:Y:S01]  /*11140*/  ISETP.GE.OR P5, PT, R2, R200, !P0 ;  /* 0x000000c80200720c */ /* 0x000fe200047a6670 */
[----:B------:R-:W-:Y:S01]  /*11150*/  FMUL.FTZ R64, R64, UR5 ;  /* 0x0000000540407c20 */ /* 0x000fe20008410000 */
[----:B------:R-:W-:Y:S01]  /*11160*/  ISETP.GE.OR P2, PT, R0, R199, !P2 ;  /* 0x000000c70000720c */ /* 0x000fe20005746670 */
[----:B------:R-:W-:Y:S01]  /*11170*/  FMUL.FTZ R66, R66, UR5 ;  /* 0x0000000542427c20 */ /* 0x000fe20008410000 */
[----:B------:R-:W-:Y:S01]  /*11180*/  ISETP.NE.AND P0, PT, R4, RZ, PT ;  /* 0x000000ff0400720c */ /* 0x000fe20003f05270 */
[----:B------:R-:W-:Y:S01]  /*11190*/  VIADD R4, R0, 0x10 ;  /* 0x0000001000047836 */ /* 0x000fe20000000000 */
[----:B------:R-:W-:Y:S03]  /*111a0*/  FSEL R26, R159, -INF , !P2 ;  /* 0xff8000009f1a7808 */ /* 0x000fe60005000000 */
[----:B------:R-:W3:Y:S01]  /*111b0*/  MUFU.TANH R37, R37 ;  /* 0x0000002500257308 */ /* 0x000ee20000002400 */
[----:B------:R-:W-:Y:S01]  /*111c0*/  FSEL R11, R148, -INF , !P0 ;  /* 0xff800000940b7808 */ /* 0x000fe20004000000 */
[----:B------:R-:W-:Y:S01]  /*111d0*/  FMUL.FTZ R65, R65, UR5 ;  /* 0x0000000541417c20 */ /* 0x000fe20008410000 */
[CC--:B------:R-:W-:Y:S01]  /*111e0*/  ISETP.GE.AND P1, PT, R2.reuse, R195.reuse, PT ;  /* 0x000000c30200720c */ /* 0x0c0fe20003f26270 */
[----:B------:R-:W-:Y:S01]  /*111f0*/  FMUL.FTZ R67, R67, UR5 ;  /* 0x0000000543437c20 */ /* 0x000fe20008410000 */
[----:B------:R-:W-:Y:S01]  /*11200*/  ISETP.GE.AND P2, PT, R2, R198, PT ;  /* 0x000000c60200720c */ /* 0x000fe20003f46270 */
[----:B------:R-:W-:Y:S01]  /*11210*/  FMUL.FTZ R44, R44, UR5 ;  /* 0x000000052c2c7c20 */ /* 0x000fe20008410000 */
[----:B------:R-:W-:Y:S03]  /*11220*/  ISETP.GE.AND P0, PT, R4, R195, PT ;  /* 0x000000c30400720c */ /* 0x000fe60003f06270 */
[----:B------:R-:W3:Y:S01]  /*11230*/  MUFU.TANH R35, R35 ;  /* 0x0000002300237308 */ /* 0x000ee20000002400 */
[----:B------:R-:W-:Y:S01]  /*11240*/  FSEL R144, R157, -INF , !P6 ;  /* 0xff8000009d907808 */ /* 0x000fe20007000000 */
[----:B------:R-:W-:Y:S01]  /*11250*/  FMUL.FTZ R46, R46, UR5 ;  /* 0x000000052e2e7c20 */ /* 0x000fe20008410000 */
[CC--:B------:R-:W-:Y:S01]  /*11260*/  ISETP.GE.OR P1, PT, R2.reuse, R199.reuse, !P1 ;  /* 0x000000c70200720c */ /* 0x0c0fe20004f26670 */
[----:B------:R-:W-:Y:S01]  /*11270*/  FMUL.FTZ R45, R45, UR5 ;  /* 0x000000052d2d7c20 */ /* 0x000fe20008410000 */
[----:B------:R-:W-:Y:S01]  /*11280*/  ISETP.GE.OR P6, PT, R2, R202, !P2 ;  /* 0x000000ca0200720c */ /* 0x000fe200057c6670 */
[----:B------:R-:W-:Y:S01]  /*11290*/  VIADD R2, R0, 0x11 ;  /* 0x0000001100027836 */ /* 0x000fe20000000000 */
[----:B------:R-:W-:Y:S03]  /*112a0*/  ISETP.GE.OR P0, PT, R4, R199, !P0 ;  /* 0x000000c70400720c */ /* 0x000fe60004706670 */
[----:B------:R-:W3:Y:S01]  /*112b0*/  MUFU.TANH R40, R40 ;  /* 0x0000002800287308 */ /* 0x000ee20000002400 */
[----:B----4-:R-:W-:Y:S01]  /*112c0*/  FSEL R23, R156, -INF , !P3 ;  /* 0xff8000009c177808 */ /* 0x010fe20005800000 */
[----:B------:R-:W-:Y:S01]  /*112d0*/  FMUL.FTZ R47, R47, UR5 ;  /* 0x000000052f2f7c20 */ /* 0x000fe20008410000 */
[-C--:B------:R-:W-:Y:S01]  /*112e0*/  ISETP.GE.AND P2, PT, R4, R197.reuse, PT ;  /* 0x000000c50400720c */ /* 0x080fe20003f46270 */
[----:B------:R-:W-:Y:S01]  /*112f0*/  FMUL.FTZ R60, R60, UR5 ;  /* 0x000000053c3c7c20 */ /* 0x000fe20008410000 */
[----:B-----5:R-:W-:Y:S01]  /*11300*/  FSEL R27, R151, -INF , !P1 ;  /* 0xff800000971b7808 */ /* 0x020fe20004800000 */
[----:B------:R-:W-:Y:S01]  /*11310*/  FMUL.FTZ R61, R61, UR5 ;  /* 0x000000053d3d7c20 */ /* 0x000fe20008410000 */
[C---:B------:R-:W-:Y:S03]  /*11320*/  ISETP.GE.AND P3, PT, R4.reuse, R198, PT ;  /* 0x000000c60400720c */ /* 0x040fe60003f66270 */
[----:B------:R-:W4:Y:S01]  /*11330*/  MUFU.TANH R39, R39 ;  /* 0x0000002700277308 */ /* 0x000f220000002400 */
[----:B------:R-:W-:Y:S01]  /*11340*/  ISETP.GE.AND P1, PT, R4, R196, PT ;  /* 0x000000c40400720c */ /* 0x000fe20003f26270 */
[----:B------:R-:W-:Y:S01]  /*11350*/  FMUL.FTZ R62, R62, UR5 ;  /* 0x000000053e3e7c20 */ /* 0x000fe20008410000 */
[----:B------:R-:W-:Y:S01]  /*11360*/  P2R R5, PR, RZ, 0x1 ;  /* 0x00000001ff057803 */ /* 0x000fe20000000000 */
[----:B------:R-:W-:Y:S01]  /*11370*/  FMUL.FTZ R63, R63, UR5 ;  /* 0x000000053f3f7c20 */ /* 0x000fe20008410000 */
[----:B------:R-:W-:Y:S02]  /*11380*/  ISETP.GE.AND P0, PT, R2, R197, PT ;  /* 0x000000c50200720c */ /* 0x000fe40003f06270 */
[C---:B------:R-:W-:Y:S03]  /*11390*/  ISETP.GE.OR P2, PT, R4.reuse, R200, !P2 ;  /* 0x000000c80400720c */ /* 0x040fe60005746670 */
[----:B------:R-:W5:Y:S01]  /*113a0*/  MUFU.TANH R41, R41 ;  /* 0x0000002900297308 */ /* 0x000f620000002400 */
[----:B------:R-:W-:Y:S02]  /*113b0*/  FSEL R15, R143, -INF , !P4 ;  /* 0xff8000008f0f7808 */ /* 0x000fe40006000000 */
[C---:B------:R-:W-:Y:S02]  /*113c0*/  ISETP.GE.OR P3, PT, R4.reuse, R202, !P3 ;  /* 0x000000ca0400720c */ /* 0x040fe40005f66670 */
[----:B------:R-:W-:Y:S01]  /*113d0*/  ISETP.GE.OR P4, PT, R4, R201, !P1 ;  /* 0x000000c90400720c */ /* 0x000fe20004f86670 */
[----:B------:R-:W-:Y:S01]  /*113e0*/  VIADD R4, R0, 0x18 ;  /* 0x0000001800047836 */ /* 0x000fe20000000000 */
[----:B------:R-:W-:Y:S03]  /*113f0*/  ISETP.GE.OR P0, PT, R2, R200, !P0 ;  /* 0x000000c80200720c */ /* 0x000fe60004706670 */
[----:B------:R-:W5:Y:S01]  /*11400*/  MUFU.TANH R48, R48 ;  /* 0x0000003000307308 */ /* 0x000f620000002400 */
[----:B------:R-:W-:Y:S02]  /*11410*/  FSEL R25, R72, -INF , !P2 ;  /* 0xff80000048197808 */ /* 0x000fe40005000000 */
[----:B------:R-:W-:Y:S02]  /*11420*/  ISETP.GE.AND P1, PT, R2, R198, PT ;  /* 0x000000c60200720c */ /* 0x000fe40003f26270 */
[----:B------:R-:W-:Y:S02]  /*11430*/  FSEL R22, R140, -INF , !P3 ;  /* 0xff8000008c167808 */ /* 0x000fe40005800000 */
[CC--:B------:R-:W-:Y:S03]  /*11440*/  ISETP.GE.AND P2, PT, R2.reuse, R195.reuse, PT ;  /* 0x000000c30200720c */ /* 0x0c0fe60003f46270 */
[----:B------:R-:W5:Y:S01]  /*11450*/  MUFU.TANH R42, R42 ;  /* 0x0000002a002a7308 */ /* 0x000f620000002400 */
[----:B------:R-:W-:Y:S02]  /*11460*/  ISETP.GE.AND P3, PT, R2, R196, PT ;  /* 0x000000c40200720c */ /* 0x000fe40003f66270 */
[----:B------:R-:W-:Y:S02]  /*11470*/  FSEL R19, R71, -INF , !P0 ;  /* 0xff80000047137808 */ /* 0x000fe40004000000 */
[----:B------:R-:W-:Y:S02]  /*11480*/  FSEL R12, R142, -INF , !P6 ;  /* 0xff8000008e0c7808 */ /* 0x000fe40007000000 */
[----:B------:R-:W-:Y:S03]  /*11490*/  ISETP.GE.OR P1, PT, R2, R202, !P1 ;  /* 0x000000ca0200720c */ /* 0x000fe60004f26670 */
[----:B------:R-:W5:Y:S01]  /*114a0*/  MUFU.TANH R49, R49 ;  /* 0x0000003100317308 */ /* 0x000f620000002400 */
[----:B------:R-:W-:Y:S02]  /*114b0*/  ISETP.GE.AND P0, PT, R4, R195, PT ;  /* 0x000000c30400720c */ /* 0x000fe40003f06270 */
[----:B------:R-:W-:Y:S02]  /*114c0*/  FSEL R14, R141, -INF , !P5 ;  /* 0xff8000008d0e7808 */ /* 0x000fe40006800000 */
[C---:B------:R-:W-:Y:S02]  /*114d0*/  ISETP.GE.OR P6, PT, R2.reuse, R199, !P2 ;  /* 0x000000c70200720c */ /* 0x040fe400057c6670 */
[----:B------:R-:W-:Y:S03]  /*114e0*/  ISETP.GE.OR P5, PT, R2, R201, !P3 ;  /* 0x000000c90200720c */ /* 0x000fe60005fa6670 */
[----:B------:R-:W5:Y:S01]  /*114f0*/  MUFU.TANH R51, R51 ;  /* 0x0000003300337308 */ /* 0x000f620000002400 */
[----:B------:R-:W-:Y:S01]  /*11500*/  ISETP.GE.AND P2, PT, R4, R198, PT ;  /* 0x000000c60400720c */ /* 0x000fe20003f46270 */
[----:B------:R-:W-:Y:S01]  /*11510*/  VIADD R2, R0, 0x19 ;  /* 0x0000001900027836 */ /* 0x000fe20000000000 */
[----:B------:R-:W-:Y:S02]  /*11520*/  FSEL R24, R24, -INF , !P4 ;  /* 0xff80000018187808 */ /* 0x000fe40006000000 */
[----:B------:R-:W-:Y:S02]  /*11530*/  FSEL R17, R73, -INF , !P1 ;  /* 0xff80000049117808 */ /* 0x000fe40004800000 */
[C---:B------:R-:W-:Y:S03]  /*11540*/  ISETP.GE.OR P4, PT, R4.reuse, R199, !P0 ;  /* 0x000000c70400720c */ /* 0x040fe60004786670 */
[----:B------:R-:W5:Y:S01]  /*11550*/  MUFU.TANH R52, R52 ;  /* 0x0000003400347308 */ /* 0x000f620000002400 */
[C---:B------:R-:W-:Y:S02]  /*11560*/  ISETP.GE.AND P1, PT, R4.reuse, R197, PT ;  /* 0x000000c50400720c */ /* 0x040fe40003f26270 */
[----:B------:R-:W-:Y:S02]  /*11570*/  ISETP.GE.AND P3, PT, R4, R196, PT ;  /* 0x000000c40400720c */ /* 0x000fe40003f66270 */
[----:B------:R-:W-:Y:S02]  /*11580*/  FSEL R28, R70, -INF , !P5 ;  /* 0xff800000461c7808 */ /* 0x000fe40006800000 */
[C---:B------:R-:W-:Y:S03]  /*11590*/  ISETP.GE.OR P0, PT, R4.reuse, R202, !P2 ;  /* 0x000000ca0400720c */ /* 0x040fe60005706670 */
[----:B------:R-:W5:Y:S01]  /*115a0*/  MUFU.TANH R54, R54 ;  /* 0x0000003600367308 */ /* 0x000f620000002400 */
[----:B------:R-:W-:Y:S02]  /*115b0*/  ISETP.NE.AND P5, PT, R5, RZ, PT ;  /* 0x000000ff0500720c */ /* 0x000fe40003fa5270 */
[----:B------:R-:W-:Y:S02]  /*115c0*/  P2R R5, PR, RZ, 0x10 ;  /* 0x00000010ff057803 */ /* 0x000fe40000000000 */
[C---:B------:R-:W-:Y:S02]  /*115d0*/  ISETP.GE.OR P4, PT, R4.reuse, R200, !P1 ;  /* 0x000000c80400720c */ /* 0x040fe40004f86670 */
[----:B------:R-:W-:Y:S03]  /*115e0*/  ISETP.GE.OR P3, PT, R4, R201, !P3 ;  /* 0x000000c90400720c */ /* 0x000fe60005f66670 */
[----:B------:R-:W5:Y:S01]  /*115f0*/  MUFU.TANH R53, R53 ;  /* 0x0000003500357308 */ /* 0x000f620000002400 */
[----:B------:R-:W-:Y:S02]  /*11600*/  P2R R4, PR, RZ, 0x1 ;  /* 0x00000001ff047803 */ /* 0x000fe40000000000 */
[C---:B------:R-:W-:Y:S02]  /*11610*/  ISETP.GE.AND P0, PT, R2.reuse, R196, PT ;  /* 0x000000c40200720c */ /* 0x040fe40003f06270 */
[C---:B------:R-:W-:Y:S02]  /*11620*/  ISETP.GE.AND P1, PT, R2.reuse, R195, PT ;  /* 0x000000c30200720c */ /* 0x040fe40003f26270 */
[C---:B------:R-:W-:Y:S03]  /*11630*/  ISETP.GE.OR P0, PT, R2.reuse, R201, !P0 ;  /* 0x000000c90200720c */ /* 0x040fe60004706670 */
[----:B------:R-:W5:Y:S01]  /*11640*/  MUFU.TANH R55, R55 ;  /* 0x0000003700377308 */ /* 0x000f620000002400 */
[C---:B------:R-:W-:Y:S02]  /*11650*/  ISETP.GE.OR P1, PT, R2.reuse, R199, !P1 ;  /* 0x000000c70200720c */ /* 0x040fe40004f26670 */
[----:B------:R-:W-:Y:S07]  /*11660*/  ISETP.GE.AND P2, PT, R2, R198, PT ;  /* 0x000000c60200720c */ /* 0x000fee0003f46270 */
        /* <DEDUP_REMOVED lines=18> */
[----:B------:R-:W-:Y:S02]  /*11790*/  FSEL R156, R146, -INF , !P0 ;  /* 0xff800000929c7808 */ /* 0x000fe40004000000 */
[----:B------:R-:W-:Y:S02]  /*117a0*/  ISETP.GE.AND P0, PT, R2, R197, PT ;  /* 0x000000c50200720c */ /* 0x000fe40003f06270 */
[----:B-1----:R-:W-:Y:S01]  /*117b0*/  FSEL R32, R7, -INF , !P5 ;  /* 0xff80000007207808 */ /* 0x002fe20006800000 */
[----:B------:R-:W-:Y:S01]  /*117c0*/  VIADD R7, R0, 0x39 ;  /* 0x0000003900077836 */ /* 0x000fe20000000000 */
[----:B------:R-:W-:Y:S02]  /*117d0*/  ISETP.GE.OR P5, PT, R2, R200, !P0 ;  /* 0x000000c80200720c */ /* 0x000fe400047a6670 */
[----:B------:R-:W-:Y:S01]  /*117e0*/  ISETP.NE.AND P0, PT, R4, RZ, PT ;  /* 0x000000ff0400720c */ /* 0x000fe20003f05270 */
[----:B------:R-:W-:Y:S01]  /*117f0*/  VIADD R4, R0, 0x20 ;  /* 0x0000002000047836 */ /* 0x000fe20000000000 */
[----:B------:R-:W-:Y:S02]  /*11800*/  FSEL R157, R31, -INF , !P1 ;  /* 0xff8000001f9d7808 */ /* 0x000fe40004800000 */
[----:B------:R-:W-:Y:S02]  /*11810*/  FSEL R148, R152, -INF , !P3 ;  /* 0xff80000098947808 */ /* 0x000fe40005800000 */
[----:B------:R-:W-:Y:S02]  /*11820*/  ISETP.GE.AND P1, PT, R4, R196, PT ;  /* 0x000000c40400720c */ /* 0x000fe40003f26270 */
[----:B------:R-:W-:Y:S02]  /*11830*/  ISETP.NE.AND P3, PT, R5, RZ, PT ;  /* 0x000000ff0500720c */ /* 0x000fe40003f65270 */
[----:B------:R-:W-:Y:S02]  /*11840*/  FSEL R159, R6, -INF , !P6 ;  /* 0xff800000069f7808 */ /* 0x000fe40007000000 */
[----:B------:R-:W-:Y:S01]  /*11850*/  ISETP.GE.OR P6, PT, R2, R202, !P2 ;  /* 0x000000ca0200720c */ /* 0x000fe200057c6670 */
[----:B------:R-:W-:Y:S01]  /*11860*/  VIADD R2, R0, 0x21 ;  /* 0x0000002100027836 */ /* 0x000fe20000000000 */
[C---:B------:R-:W-:Y:S02]  /*11870*/  ISETP.GE.OR P1, PT, R4.reuse, R201, !P1 ;  /* 0x000000c90400720c */ /* 0x040fe40004f26670 */
[----:B------:R-:W-:Y:S02]  /*11880*/  FSEL R33, R147, -INF , !P3 ;  /* 0xff80000093217808 */ /* 0x000fe40005800000 */
[CC--:B------:R-:W-:Y:S02]  /*11890*/  ISETP.GE.AND P3, PT, R4.reuse, R198.reuse, PT ;  /* 0x000000c60400720c */ /* 0x0c0fe40003f66270 */
[----:B------:R-:W-:Y:S02]  /*118a0*/  P2R R5, PR, RZ, 0x2 ;  /* 0x00000002ff057803 */ /* 0x000fe40000000000 */
[----:B------:R-:W-:Y:S02]  /*118b0*/  ISETP.GE.AND P2, PT, R4, R197, PT ;  /* 0x000000c50400720c */ /* 0x000fe40003f46270 */
[----:B------:R-:W-:Y:S02]  /*118c0*/  FSEL R9, R9, -INF , !P0 ;  /* 0xff80000009097808 */ /* 0x000fe40004000000 */
[----:B------:R-:W-:Y:S02]  /*118d0*/  ISETP.GE.AND P1, PT, R2, R198, PT ;  /* 0x000000c60200720c */ /* 0x000fe40003f26270 */
[C---:B------:R-:W-:Y:S02]  /*118e0*/  ISETP.GE.AND P0, PT, R4.reuse, R195, PT ;  /* 0x000000c30400720c */ /* 0x040fe40003f06270 */
[C---:B------:R-:W-:Y:S02]  /*118f0*/  ISETP.GE.OR P3, PT, R4.reuse, R202, !P3 ;  /* 0x000000ca0400720c */ /* 0x040fe40005f66670 */
[----:B------:R-:W-:Y:S02]  /*11900*/  ISETP.GE.OR P2, PT, R4, R200, !P2 ;  /* 0x000000c80400720c */ /* 0x000fe40005746670 */
[----:B------:R-:W-:Y:S02]  /*11910*/  FSEL R10, R10, -INF , !P4 ;  /* 0xff8000000a0a7808 */ /* 0x000fe40006000000 */
[----:B------:R-:W-:Y:S02]  /*11920*/  ISETP.GE.OR P1, PT, R2, R202, !P1 ;  /* 0x000000ca0200720c */ /* 0x000fe40004f26670 */
[----:B------:R-:W-:Y:S01]  /*11930*/  ISETP.GE.OR P4, PT, R4, R199, !P0 ;  /* 0x000000c70400720c */ /* 0x000fe20004786670 */
[----:B------:R-:W-:Y:S01]  /*11940*/  VIADD R4, R0, 0x28 ;  /* 0x0000002800047836 */ /* 0x000fe20000000000 */
[----:B------:R-:W-:Y:S02]  /*11950*/  ISETP.GE.AND P0, PT, R2, R197, PT ;  /* 0x000000c50200720c */ /* 0x000fe40003f06270 */
[----:B--2---:R-:W-:Y:S02]  /*11960*/  FSEL R36, R36, -INF , !P3 ;  /* 0xff80000024247808 */ /* 0x004fe40005800000 */
[----:B------:R-:W-:Y:S02]  /*11970*/  ISETP.GE.AND P3, PT, R2, R196, PT ;  /* 0x000000c40200720c */ /* 0x000fe40003f66270 */
[----:B---3--:R-:W-:Y:S02]  /*11980*/  FSEL R214, R38, -INF , !P2 ;  /* 0xff80000026d67808 */ /* 0x008fe40005000000 */
[----:B------:R-:W-:Y:S02]  /*11990*/  ISETP.GE.AND P2, PT, R2, R195, PT ;  /* 0x000000c30200720c */ /* 0x000fe40003f46270 */
[----:B------:R-:W-:Y:S02]  /*119a0*/  FSEL R158, R37, -INF , !P1 ;  /* 0xff800000259e7808 */ /* 0x000fe40004800000 */
[----:B------:R-:W-:Y:S01]  /*119b0*/  ISETP.NE.AND P1, PT, R5, RZ, PT ;  /* 0x000000ff0500720c */ /* 0x000fe20003f25270 */
[----:B------:R-:W-:Y:S01]  /*119c0*/  VIADD R5, R0, 0x31 ;  /* 0x0000003100057836 */ /* 0x000fe20000000000 */
[----:B------:R-:W-:Y:S02]  /*119d0*/  FSEL R35, R35, -INF , !P5 ;  /* 0xff80000023237808 */ /* 0x000fe40006800000 */
[----:B------:R-:W-:Y:S02]  /*119e0*/  ISETP.GE.OR P0, PT, R2, R200, !P0 ;  /* 0x000000c80200720c */ /* 0x000fe40004706670 */
[----:B------:R-:W-:Y:S01]  /*119f0*/  FSEL R34, R8, -INF , !P6 ;  /* 0xff80000008227808 */ /* 0x000fe20007000000 */
[----:B------:R-:W-:Y:S01]  /*11a00*/  VIADD R8, R0, 0x38 ;  /* 0x0000003800087836 */ /* 0x000fe20000000000 */
[C---:B------:R-:W-:Y:S02]  /*11a10*/  ISETP.GE.OR P5, PT, R2.reuse, R201, !P3 ;  /* 0x000000c90200720c */ /* 0x040fe40005fa6670 */
[----:B------:R-:W-:Y:S01]  /*11a20*/  ISETP.GE.OR P6, PT, R2, R199, !P2 ;  /* 0x000000c70200720c */ /* 0x000fe200057c6670 */
[----:B------:R-:W-:Y:S01]  /*11a30*/  VIADD R2, R0, 0x29 ;  /* 0x0000002900027836 */ /* 0x000fe20000000000 */
[----:B------:R-:W-:Y:S02]  /*11a40*/  ISETP.GE.AND P3, PT, R4, R198, PT ;  /* 0x000000c60400720c */ /* 0x000fe40003f66270 */
[----:B------:R-:W-:Y:S02]  /*11a50*/  FSEL R165, R40, -INF , !P1 ;  /* 0xff80000028a57808 */ /* 0x000fe40004800000 */
[C---:B------:R-:W-:Y:S02]  /*11a60*/  ISETP.GE.AND P2, PT, R4.reuse, R197, PT ;  /* 0x000000c50400720c */ /* 0x040fe40003f46270 */
[----:B----4-:R-:W-:Y:S02]  /*11a70*/  FSEL R215, R39, -INF , !P0 ;  /* 0xff80000027d77808 */ /* 0x010fe40004000000 */
[C---:B------:R-:W-:Y:S02]  /*11a80*/  ISETP.GE.AND P1, PT, R4.reuse, R196, PT ;  /* 0x000000c40400720c */ /* 0x040fe40003f26270 */
[----:B-----5:R-:W-:Y:S02]  /*11a90*/  FSEL R221, R41, -INF , !P5 ;  /* 0xff80000029dd7808 */ /* 0x020fe40006800000 */
[C---:B------:R-:W-:Y:S02]  /*11aa0*/  ISETP.GE.AND P0, PT, R4.reuse, R195, PT ;  /* 0x000000c30400720c */ /* 0x040fe40003f06270 */
[C---:B------:R-:W-:Y:S02]  /*11ab0*/  ISETP.GE.OR P5, PT, R4.reuse, R202, !P3 ;  /* 0x000000ca0400720c */ /* 0x040fe40005fa6670 */
[C---:B------:R-:W-:Y:S02]  /*11ac0*/  ISETP.GE.OR P3, PT, R4.reuse, R200, !P2 ;  /* 0x000000c80400720c */ /* 0x040fe40005766670 */
[C---:B------:R-:W-:Y:S02]  /*11ad0*/  ISETP.GE.OR P2, PT, R4.reuse, R201, !P1 ;  /* 0x000000c90400720c */ /* 0x040fe40004f46670 */
[----:B------:R-:W-:Y:S02]  /*11ae0*/  ISETP.GE.OR P1, PT, R4, R199, !P0 ;  /* 0x000000c70400720c */ /* 0x000fe40004726670 */
[----:B------:R-:W-:Y:S02]  /*11af0*/  P2R R4, PR, RZ, 0x4 ;  /* 0x00000004ff047803 */ /* 0x000fe40000000000 */
[----:B------:R-:W-:Y:S01]  /*11b00*/  FSEL R218, R48, -INF , !P5 ;  /* 0xff80000030da7808 */ /* 0x000fe20006800000 */
[----:B------:R-:W-:Y:S01]  /*11b10*/  IMAD.MOV.U32 R48, RZ, RZ, R206 ;  /* 0x000000ffff307224 */ /* 0x000fe200078e00ce */
[----:B------:R-:W-:Y:S02]  /*11b20*/  P2R R31, PR, RZ, 0x2 ;  /* 0x00000002ff1f7803 */ /* 0x000fe40000000000 */
[C---:B------:R-:W-:Y:S02]  /*11b30*/  ISETP.GE.AND P0, PT, R2.reuse, R198, PT ;  /* 0x000000c60200720c */ /* 0x040fe40003f06270 */
[C---:B------:R-:W-:Y:S02]  /*11b40*/  ISETP.GE.AND P2, PT, R2.reuse, R197, PT ;  /* 0x000000c50200720c */ /* 0x040fe40003f46270 */
[C---:B------:R-:W-:Y:S02]  /*11b50*/  ISETP.GE.AND P5, PT, R2.reuse, R196, PT ;  /* 0x000000c40200720c */ /* 0x040fe40003fa6270 */
[----:B------:R-:W-:Y:S02]  /*11b60*/  ISETP.GE.AND P1, PT, R2, R195, PT ;  /* 0x000000c30200720c */ /* 0x000fe40003f26270 */
[----:B------:R-:W-:Y:S02]  /*11b70*/  FSEL R168, R42, -INF , !P4 ;  /* 0xff8000002aa87808 */ /* 0x000fe40006000000 */
        /* <DEDUP_REMOVED lines=8> */
[----:B------:R-:W-:Y:S02]  /*11c00*/  FMNMX.FTZ R0, R20, R0, !PT ;  /* 0x0000000014007209 */ /* 0x000fe40007810000 */
[C---:B------:R-:W-:Y:S02]  /*11c10*/  ISETP.GE.OR P1, PT, R2.reuse, R202, !P0 ;  /* 0x000000ca0200720c */ /* 0x040fe40004726670 */
[C---:B------:R-:W-:Y:S02]  /*11c20*/  ISETP.GE.AND P0, PT, R2.reuse, R197, PT ;  /* 0x000000c50200720c */ /* 0x040fe40003f06270 */
[----:B------:R-:W-:Y:S02]  /*11c30*/  FMNMX.FTZ R0, R15, R0, !PT ;  /* 0x000000000f007209 */ /* 0x000fe40007810000 */
[----:B------:R-:W-:Y:S02]  /*11c40*/  ISETP.GE.OR P0, PT, R2, R200, !P0 ;  /* 0x000000c80200720c */ /* 0x000fe40004706670 */
[----:B------:R-:W-:Y:S02]  /*11c50*/  FSEL R220, R51, -INF , !P2 ;  /* 0xff80000033dc7808 */ /* 0x000fe40005000000 */
[----:B------:R-:W-:Y:S02]  /*11c60*/  ISETP.NE.AND P2, PT, R4, RZ, PT ;  /* 0x000000ff0400720c */ /* 0x000fe40003f45270 */
[----:B------:R-:W-:Y:S02]  /*11c70*/  FMNMX.FTZ R4, R13, R3, !PT ;  /* 0x000000030d047209 */ /* 0x000fe40007810000 */
[----:B------:R-:W-:Y:S02]  /*11c80*/  FSEL R229, R52, -INF , !P1 ;  /* 0xff80000034e57808 */ /* 0x000fe40004800000 */
[----:B------:R-:W-:Y:S02]  /*11c90*/  FSEL R233, R54, -INF , !P0 ;  /* 0xff80000036e97808 */ /* 0x000fe40004000000 */
[----:B------:R-:W-:Y:S02]  /*11ca0*/  FMNMX.FTZ R0, R14, R0, !PT ;  /* 0x000000000e007209 */ /* 0x000fe40007810000 */
[C---:B------:R-:W-:Y:S02]  /*11cb0*/  ISETP.GE.AND P1, PT, R5.reuse, R198, PT ;  /* 0x000000c60500720c */ /* 0x040fe40003f26270 */
[-C--:B------:R-:W-:Y:S02]  /*11cc0*/  ISETP.GE.AND P0, PT, R5, R197.reuse, PT ;  /* 0x000000c50500720c */ /* 0x080fe40003f06270 */
[----:B------:R-:W-:Y:S02]  /*11cd0*/  FMNMX.FTZ R4, R18, R4, !PT ;  /* 0x0000000412047209 */ /* 0x000fe40007810000 */
[----:B------:R-:W-:Y:S02]  /*11ce0*/  FMNMX.FTZ R0, R25, R0, !PT ;  /* 0x0000000019007209 */ /* 0x000fe40007810000 */
[C---:B------:R-:W-:Y:S02]  /*11cf0*/  ISETP.GE.OR P1, PT, R5.reuse, R202, !P1 ;  /* 0x000000ca0500720c */ /* 0x040fe40004f26670 */
[----:B------:R-:W-:Y:S02]  /*11d00*/  ISETP.GE.OR P0, PT, R5, R200, !P0 ;  /* 0x000000c80500720c */ /* 0x000fe40004706670 */
[----:B------:R-:W-:Y:S02]  /*11d10*/  FMNMX.FTZ R4, R11, R4, !PT ;  /* 0x000000040b047209 */ /* 0x000fe40007810000 */
[----:B------:R-:W-:Y:S02]  /*11d20*/  FMNMX.FTZ R0, R19, R0, !PT ;  /* 0x0000000013007209 */ /* 0x000fe40007810000 */
[----:B------:R-:W-:Y:S02]  /*11d30*/  FSEL R230, R53, -INF , !P1 ;  /* 0xff80000035e67808 */ /* 0x000fe40004800000 */
[----:B------:R-:W-:Y:S02]  /*11d40*/  FSEL R232, R55, -INF , !P0 ;  /* 0xff80000037e87808 */ /* 0x000fe40004000000 */
        /* <DEDUP_REMOVED lines=14> */
[C---:B------:R-:W-:Y:S02]  /*11e30*/  ISETP.GE.OR P1, PT, R7.reuse, R202, !P1 ;  /* 0x000000ca0700720c */ /* 0x040fe40004f26670 */
[----:B------:R-:W-:Y:S02]  /*11e40*/  ISETP.GE.OR P0, PT, R7, R200, !P0 ;  /* 0x000000c80700720c */ /* 0x000fe40004706670 */
[----:B------:R-:W-:Y:S02]  /*11e50*/  FMNMX.FTZ R4, R9, R4, !PT ;  /* 0x0000000409047209 */ /* 0x000fe40007810000 */
[----:B------:R-:W-:Y:S02]  /*11e60*/  FSEL R219, R50, -INF , !P3 ;  /* 0xff80000032db7808 */ /* 0x000fe40005800000 */
[----:B------:R-:W-:Y:S02]  /*11e70*/  FMNMX.FTZ R0, R215, R0, !PT ;  /* 0x00000000d7007209 */ /* 0x000fe40007810000 */
[----:B------:R-:W-:Y:S02]  /*11e80*/  FSEL R235, R65, -INF , !P1 ;  /* 0xff80000041eb7808 */ /* 0x000fe40004800000 */
[----:B------:R-:W-:Y:S02]  /*11e90*/  FSEL R236, R67, -INF , !P0 ;  /* 0xff80000043ec7808 */ /* 0x000fe40004000000 */
[----:B------:R-:W-:Y:S02]  /*11ea0*/  FMNMX.FTZ R4, R34, R4, !PT ;  /* 0x0000000422047209 */ /* 0x000fe40007810000 */
[C---:B------:R-:W-:Y:S02]  /*11eb0*/  ISETP.GE.AND P1, PT, R2.reuse, R196, PT ;  /* 0x000000c40200720c */ /* 0x040fe40003f26270 */
[C---:B------:R-:W-:Y:S02]  /*11ec0*/  ISETP.GE.AND P0, PT, R2.reuse, R195, PT ;  /* 0x000000c30200720c */ /* 0x040fe40003f06270 */
[----:B------:R-:W-:Y:S02]  /*11ed0*/  FMNMX.FTZ R0, R219, R0, !PT ;  /* 0x00000000db007209 */ /* 0x000fe40007810000 */
[----:B------:R-:W-:Y:S02]  /*11ee0*/  FSEL R228, R43, -INF , !P6 ;  /* 0xff8000002be47808 */ /* 0x000fe40007000000 */
[C---:B------:R-:W-:Y:S01]  /*11ef0*/  ISETP.GE.OR P3, PT, R2.reuse, R201, !P1 ;  /* 0x000000c90200720c */ /* 0x040fe20004f66670 */
[----:B------:R-:W-:Y:S01]  /*11f00*/  LDSM.16.MT88.4 R40, [R184+0x6000] ;  /* 0x00600000b828783b */ /* 0x000fe20000004200 */
        /* <DEDUP_REMOVED lines=32> */
[----:B------:R-:W-:Y:S02]  /*12110*/  ISETP.NE.AND P3, PT, R31, RZ, PT ;  /* 0x000000ff1f00720c */ /* 0x000fe40003f65270 */
[----:B------:R-:W-:Y:S02]  /*12120*/  FMNMX.FTZ R0, R168, R0, !PT ;  /* 0x00000000a8007209 */ /* 0x000fe40007810000 */
[----:B------:R-:W-:Y:S02]  /*12130*/  FSEL R155, R44, -INF , !P2 ;  /* 0xff8000002c9b7808 */ /* 0x000fe40005000000 */
[----:B------:R-:W-:Y:S02]  /*12140*/  FMNMX.FTZ R2, R221, R2, !PT ;  /* 0x00000002dd027209 */ /* 0x000fe40007810000 */
[C---:B------:R-:W-:Y:S02]  /*12150*/  ISETP.GE.OR P2, PT, R5.reuse, R201, !P1 ;  /* 0x000000c90500720c */ /* 0x040fe40004f46670 */
[----:B------:R-:W-:Y:S02]  /*12160*/  ISETP.GE.AND P0, PT, R5, R195, PT ;  /* 0x000000c30500720c */ /* 0x000fe40003f06270 */
[----:B-1----:R-:W-:Y:S02]  /*12170*/  FMNMX.FTZ R73, R73, R4, !PT ;  /* 0x0000000449497209 */ /* 0x002fe40007810000 */
[----:B------:R-:W-:Y:S02]  /*12180*/  ISETP.GE.AND P1, PT, R8, R196, PT ;  /* 0x000000c40800720c */ /* 0x000fe40003f26270 */
[----:B------:R-:W-:Y:S02]  /*12190*/  FSEL R153, R46, -INF , !P3 ;  /* 0xff8000002e997808 */ /* 0x000fe40005800000 */
[----:B------:R-:W-:Y:S02]  /*121a0*/  FMNMX.FTZ R0, R228, R0, !PT ;  /* 0x00000000e4007209 */ /* 0x000fe40007810000 */
[----:B------:R-:W-:Y:S02]  /*121b0*/  FSEL R216, R45, -INF , !P5 ;  /* 0xff8000002dd87808 */ /* 0x000fe40006800000 */
[----:B------:R-:W-:Y:S02]  /*121c0*/  FMNMX.FTZ R71, R155, R2, !PT ;  /* 0x000000029b477209 */ /* 0x000fe40007810000 */
[----:B------:R-:W-:Y:S01]  /*121d0*/  ISETP.GE.OR P5, PT, R5, R199, !P0 ;  /* 0x000000c70500720c */ /* 0x000fe200047a6670 */
[----:B------:R-:W1:Y:S01]  /*121e0*/  SHFL.BFLY PT, R2, R73, 0x1, 0x1f ;  /* 0x0c201f0049027f89 */ /* 0x000e6200000e0000 */
[-C--:B------:R-:W-:Y:S02]  /*121f0*/  ISETP.GE.OR P1, PT, R8, R201.reuse, !P1 ;  /* 0x000000c90800720c */ /* 0x080fe40004f26670 */
[----:B------:R-:W-:Y:S02]  /*12200*/  ISETP.GE.AND P0, PT, R7, R196, PT ;  /* 0x000000c40700720c */ /* 0x000fe40003f06270 */
[----:B------:R-:W-:Y:S02]  /*12210*/  FSEL R154, R47, -INF , !P4 ;  /* 0xff8000002f9a7808 */ /* 0x000fe40006000000 */
[----:B------:R-:W-:Y:S02]  /*12220*/  FMNMX.FTZ R0, R153, R0, !PT ;  /* 0x0000000099007209 */ /* 0x000fe40007810000 */
[----:B------:R-:W-:Y:S02]  /*12230*/  FSEL R222, R60, -INF , !P1 ;  /* 0xff8000003cde7808 */ /* 0x000fe40004800000 */
[----:B------:R-:W-:Y:S02]  /*12240*/  ISETP.GE.OR P0, PT, R7, R201, !P0 ;  /* 0x000000c90700720c */ /* 0x000fe40004706670 */
[----:B------:R-:W-:Y:S02]  /*12250*/  FSEL R225, R58, -INF , !P6 ;  /* 0xff8000003ae17808 */ /* 0x000fe40007000000 */
[----:B------:R-:W-:Y:S02]  /*12260*/  ISETP.GE.AND P1, PT, R8, R195, PT ;  /* 0x000000c30800720c */ /* 0x000fe40003f26270 */
[----:B------:R-:W-:Y:S02]  /*12270*/  FMNMX.FTZ R0, R154, R0, !PT ;  /* 0x000000009a007209 */ /* 0x000fe40007810000 */
[----:B------:R-:W-:Y:S02]  /*12280*/  FSEL R227, R61, -INF , !P0 ;  /* 0xff8000003de37808 */ /* 0x000fe40004000000 */
[----:B------:R-:W-:Y:S02]  /*12290*/  FMNMX.FTZ R71, R216, R71, !PT ;  /* 0x00000047d8477209 */ /* 0x000fe40007810000 */
[----:B------:R-:W-:Y:S02]  /*122a0*/  FSEL R226, R59, -INF , !P5 ;  /* 0xff8000003be27808 */ /* 0x000fe40006800000 */
[----:B------:R-:W-:Y:S02]  /*122b0*/  ISETP.GE.OR P1, PT, R8, R199, !P1 ;  /* 0x000000c70800720c */ /* 0x000fe40004f26670 */
[----:B------:R-:W-:Y:S02]  /*122c0*/  ISETP.GE.AND P0, PT, R7, R195, PT ;  /* 0x000000c30700720c */ /* 0x000fe40003f06270 */
[----:B------:R-:W-:Y:S02]  /*122d0*/  FMNMX.FTZ R0, R225, R0, !PT ;  /* 0x00000000e1007209 */ /* 0x000fe40007810000 */
[----:B------:R-:W-:Y:S02]  /*122e0*/  FSEL R224, R57, -INF , !P2 ;  /* 0xff80000039e07808 */ /* 0x000fe40005000000 */
[----:B------:R-:W-:Y:S01]  /*122f0*/  FMNMX.FTZ R71, R223, R71, !PT ;  /* 0x00000047df477209 */ /* 0x000fe20007810000 */
[----:B------:R-:W-:Y:S01]  /*12300*/  LDSM.16.MT88.4 R56, [R182+0x6000] ;  /* 0x00600000b638783b */ /* 0x000fe20000004200 */
[----:B------:R-:W-:Y:S02]  /*12310*/  ISETP.GE.OR P0, PT, R7, R199, !P0 ;  /* 0x000000c70700720c */ /* 0x000fe40004706670 */
[----:B------:R-:W-:Y:S02]  /*12320*/  FSEL R231, R62, -INF , !P1 ;  /* 0xff8000003ee77808 */ /* 0x000fe40004800000 */
[----:B------:R-:W-:Y:S02]  /*12330*/  FMNMX.FTZ R0, R226, R0, !PT ;  /* 0x00000000e2007209 */ /* 0x000fe40007810000 */
[----:B------:R-:W-:Y:S02]  /*12340*/  FMNMX.FTZ R71, R224, R71, !PT ;  /* 0x00000047e0477209 */ /* 0x000fe40007810000 */
[----:B------:R-:W-:Y:S02]  /*12350*/  FSEL R140, R63, -INF , !P0 ;  /* 0xff8000003f8c7808 */ /* 0x000fe40004000000 */
[----:B------:R-:W-:Y:S02]  /*12360*/  FMNMX.FTZ R0, R231, R0, !PT ;  /* 0x00000000e7007209 */ /* 0x000fe40007810000 */
[----:B------:R-:W-:Y:S02]  /*12370*/  FMNMX.FTZ R71, R222, R71, !PT ;  /* 0x00000047de477209 */ /* 0x000fe40007810000 */
[----:B------:R-:W-:Y:S02]  /*12380*/  FMNMX.FTZ R0, R140, R0, !PT ;  /* 0x000000008c007209 */ /* 0x000fe40007810000 */
[----:B-1----:R-:W-:Y:S02]  /*12390*/  FMNMX.FTZ R73, R73, R2, !PT ;  /* 0x0000000249497209 */ /* 0x002fe40007810000 */
[----:B------:R-:W-:Y:S01]  /*123a0*/  FMNMX.FTZ R71, R227, R71, !PT ;  /* 0x00000047e3477209 */ /* 0x000fe20007810000 */
[----:B------:R-:W1:Y:S01]  /*123b0*/  SHFL.BFLY PT, R2, R0, 0x2, 0x1f ;  /* 0x0c401f0000027f89 */ /* 0x000e6200000e0000 */
[C---:B------:R-:W-:Y:S01]  /*123c0*/  FSETP.NEU.FTZ.AND P3, PT, R73.reuse, -INF , PT ;  /* 0xff8000004900780b */ /* 0x040fe20003f7d000 */
[----:B------:R-:W-:Y:S01]  /*123d0*/  FMUL.FTZ R141, R73, UR4 ;  /* 0x00000004498d7c20 */ /* 0x000fe20008410000 */
[----:B------:R-:W-:Y:S05]  /*123e0*/  FMNMX.FTZ R72, R237, R72, !PT ;  /* 0x00000048ed487209 */ /* 0x000fea0007810000 */
[----:B------:R-:W2:Y:S01]  /*123f0*/  SHFL.BFLY PT, R5, R71, 0x2, 0x1f ;  /* 0x0c401f0047057f89 */ /* 0x000ea200000e0000 */
[----:B------:R-:W-:Y:S02]  /*12400*/  ISETP.NE.AND P4, PT, R145, RZ, PT ;  /* 0x000000ff9100720c */ /* 0x000fe40003f85270 */
[----:B------:R-:W-:Y:S02]  /*12410*/  FSEL R141, R141, RZ, P3 ;  /* 0x000000ff8d8d7208 */ /* 0x000fe40001800000 */
[----:B------:R-:W-:Y:S05]  /*12420*/  FMNMX.FTZ R72, R236, R72, !PT ;  /* 0x00000048ec487209 */ /* 0x000fea0007810000 */
[----:B------:R-:W3:Y:S01]  /*12430*/  SHFL.BFLY PT, R6, R72, 0x2, 0x1f ;  /* 0x0c401f0048067f89 */ /* 0x000ee200000e0000 */
[----:B-1----:R-:W-:Y:S01]  /*12440*/  FMNMX.FTZ R0, R0, R2, !PT ;  /* 0x0000000200007209 */ /* 0x002fe20007810000 */
[--C-:B------:R-:W-:Y:S01]  /*12450*/  FFMA.FTZ R2, R11, UR4, -R141.reuse ;  /* 0x000000040b027c23 */ /* 0x100fe2000801088d */
[----:B--2---:R-:W-:Y:S03]  /*12460*/  FMNMX.FTZ R71, R71, R5, !PT ;  /* 0x0000000547477209 */ /* 0x004fe60007810000 */
[----:B------:R1:W-:Y:S02]  /*12470*/  MUFU.EX2 R244, R2 ;  /* 0x0000000200f47308 */ /* 0x0003e40000000800 */
[----:B------:R-:W2:Y:S01]  /*12480*/  SHFL.BFLY PT, R5, R71, 0x1, 0x1f ;  /* 0x0c201f0047057f89 */ /* 0x000ea200000e0000 */
[----:B---3--:R-:W-:Y:S01]  /*12490*/  FMNMX.FTZ R72, R72, R6, !PT ;  /* 0x0000000648487209 */ /* 0x008fe20007810000 */
[--C-:B------:R-:W-:Y:S06]  /*124a0*/  FFMA.FTZ R6, R22, UR4, -R141.reuse ;  /* 0x0000000416067c23 */ /* 0x100fec000801088d */
[----:B------:R-:W-:Y:S01]  /*124b0*/  MUFU.EX2 R177, R6 ;  /* 0x0000000600b17308 */ /* 0x000fe20000000800 */
[----:B------:R-:W3:Y:S08]  /*124c0*/  SHFL.BFLY PT, R4, R72, 0x1, 0x1f ;  /* 0x0c201f0048047f89 */ /* 0x000ef000000e0000 */
[----:B-1----:R-:W1:Y:S01]  /*124d0*/  SHFL.BFLY PT, R2, R0, 0x1, 0x1f ;  /* 0x0c201f0000027f89 */ /* 0x002e6200000e0000 */
[----:B--2---:R-:W-:Y:S01]  /*124e0*/  FMNMX.FTZ R71, R71, R5, !PT ;  /* 0x0000000547477209 */ /* 0x004fe20007810000 */
[--C-:B------:R-:W-:Y:S03]  /*124f0*/  FFMA.FTZ R5, R17, UR4, -R141.reuse ;  /* 0x0000000411057c23 */ /* 0x100fe6000801088d */
[C---:B------:R-:W-:Y:S01]  /*12500*/  FSETP.NEU.FTZ.AND P1, PT, R71.reuse, -INF , PT ;  /* 0xff8000004700780b */ /* 0x040fe20003f3d000 */
[----:B------:R-:W-:Y:S01]  /*12510*/  MUFU.EX2 R206, R5 ;  /* 0x0000000500ce7308 */ /* 0x000fe20000000800 */
[----:B------:R-:W-:Y:S05]  /*12520*/  FMUL.FTZ R143, R71, UR4 ;  /* 0x00000004478f7c20 */ /* 0x000fea0008410000 */
[----:B------:R-:W-:Y:S02]  /*12530*/  FSEL R143, R143, RZ, P1 ;  /* 0x000000ff8f8f7208 */ /* 0x000fe40000800000 */
[----:B---3--:R-:W-:Y:S01]  /*12540*/  FMNMX.FTZ R72, R72, R4, !PT ;  /* 0x0000000448487209 */ /* 0x008fe20007810000 */
[----:B------:R-:W-:Y:S01]  /*12550*/  FFMA.FTZ R4, R13, UR4, -R141 ;  /* 0x000000040d047c23 */ /* 0x000fe2000801088d */
[----:B-1----:R-:W-:Y:S01]  /*12560*/  FMNMX.FTZ R70, R0, R2, !PT ;  /* 0x0000000200467209 */ /* 0x002fe20007810000 */
[--C-:B------:R-:W-:Y:S01]  /*12570*/  FFMA.FTZ R0, R69, UR4, -R143.reuse ;  /* 0x0000000445007c23 */ /* 0x100fe2000801088f */
[----:B------:R-:W-:Y:S01]  /*12580*/  FFMA.FTZ R2, R30, UR4, -R143 ;  /* 0x000000041e027c23 */ /* 0x000fe2000801088f */
[----:B------:R1:W-:Y:S01]  /*12590*/  MUFU.EX2 R211, R4 ;  /* 0x0000000400d37308 */ /* 0x0003e20000000800 */
[C---:B------:R-:W-:Y:S01]  /*125a0*/  FSETP.NEU.FTZ.AND P0, PT, R70.reuse, -INF , PT ;  /* 0xff8000004600780b */ /* 0x040fe20003f1d000 */
[----:B------:R-:W-:Y:S01]  /*125b0*/  FMUL.FTZ R152, R70, UR4 ;  /* 0x0000000446987c20 */ /* 0x000fe20008410000 */
[C---:B------:R-:W-:Y:S01]  /*125c0*/  FMUL.FTZ R142, R72.reuse, UR4 ;  /* 0x00000004488e7c20 */ /* 0x040fe20008410000 */
[----:B------:R-:W-:Y:S03]  /*125d0*/  FSETP.NEU.FTZ.AND P2, PT, R72, -INF , PT ;  /* 0xff8000004800780b */ /* 0x000fe60003f5d000 */
[----:B------:R-:W-:Y:S03]  /*125e0*/  FSEL R152, R152, RZ, P0 ;  /* 0x000000ff98987208 */ /* 0x000fe60000000000 */
[----:B------:R2:W-:Y:S01]  /*125f0*/  MUFU.EX2 R241, R0 ;  /* 0x0000000000f17308 */ /* 0x0005e20000000800 */
[----:B------:R-:W-:Y:S09]  /*12600*/  FSEL R142, R142, RZ, P2 ;  /* 0x000000ff8e8e7208 */ /* 0x000ff20001000000 */
[----:B------:R3:W-:Y:S01]  /*12610*/  MUFU.EX2 R208, R2 ;  /* 0x0000000200d07308 */ /* 0x0007e20000000800 */
[----:B-1----:R-:W-:Y:S09]  /*12620*/  FFMA.FTZ R4, R18, UR4, -R141 ;  /* 0x0000000412047c23 */ /* 0x002ff2000801088d */
[----:B------:R1:W-:Y:S01]  /*12630*/  MUFU.EX2 R213, R4 ;  /* 0x0000000400d57308 */ /* 0x0003e20000000800 */
[--C-:B--2---:R-:W-:Y:S09]  /*12640*/  FFMA.FTZ R0, R29, UR4, -R143.reuse ;  /* 0x000000041d007c23 */ /* 0x104ff2000801088f */
[----:B------:R2:W4:Y:S01]  /*12650*/  MUFU.EX2 R207, R0 ;  /* 0x0000000000cf7308 */ /* 0x0005220000000800 */
[--C-:B---3--:R-:W-:Y:S09]  /*12660*/  FFMA.FTZ R2, R25, UR4, -R142.reuse ;  /* 0x0000000419027c23 */ /* 0x108ff2000801088e */
[----:B------:R3:W-:Y:S01]  /*12670*/  MUFU.EX2 R172, R2 ;  /* 0x0000000200ac7308 */ /* 0x0007e20000000800 */
[----:B-1----:R-:W-:Y:S09]  /*12680*/  FFMA.FTZ R4, R16, UR4, -R142 ;  /* 0x0000000410047c23 */ /* 0x002ff2000801088e */
[----:B------:R1:W-:Y:S01]  /*12690*/  MUFU.EX2 R209, R4 ;  /* 0x0000000400d17308 */ /* 0x0003e20000000800 */
[----:B--2---:R-:W-:Y:S01]  /*126a0*/  FFMA.FTZ R0, R26, UR4, -R152 ;  /* 0x000000041a007c23 */ /* 0x004fe20008010898 */
[----:B----4-:R-:W-:Y:S08]  /*126b0*/  F2FP.F16.F32.PACK_AB R150, R208, R207 ;  /* 0x000000cfd096723e */ /* 0x010ff000000000ff */
[----:B------:R2:W-:Y:S01]  /*126c0*/  MUFU.EX2 R170, R0 ;  /* 0x0000000000aa7308 */ /* 0x0005e20000000800 */
[----:B---3--:R-:W-:Y:S09]  /*126d0*/  FFMA.FTZ R2, R24, UR4, -R143 ;  /* 0x0000000418027c23 */ /* 0x008ff2000801088f */
[----:B------:R-:W-:Y:S01]  /*126e0*/  MUFU.EX2 R239, R2 ;  /* 0x0000000200ef7308 */ /* 0x000fe20000000800 */
[----:B-1----:R-:W-:Y:S09]  /*126f0*/  FFMA.FTZ R4, R20, UR4, -R142 ;  /* 0x0000000414047c23 */ /* 0x002ff2000801088e */
[----:B------:R1:W3:Y:S01]  /*12700*/  MUFU.EX2 R243, R4 ;  /* 0x0000000400f37308 */ /* 0x0002e20000000800 */
[--C-:B--2---:R-:W-:Y:S01]  /*12710*/  FFMA.FTZ R0, R144, UR4, -R152.reuse ;  /* 0x0000000490007c23 */ /* 0x104fe20008010898 */
[----:B------:R-:W-:Y:S08]  /*12720*/  F2FP.F16.F32.PACK_AB R144, R213, R211 ;  /* 0x000000d3d590723e */ /* 0x000ff000000000ff */
[----:B------:R2:W4:Y:S01]  /*12730*/  MUFU.EX2 R171, R0 ;  /* 0x0000000000ab7308 */ /* 0x0005220000000800 */
[----:B-1----:R-:W-:Y:S01]  /*12740*/  FFMA.FTZ R4, R12, UR4, -R141 ;  /* 0x000000040c047c23 */ /* 0x002fe2000801088d */
[----:B---3--:R-:W-:Y:S08]  /*12750*/  F2FP.F16.F32.PACK_AB R145, R243, R209 ;  /* 0x000000d1f391723e */ /* 0x008ff000000000ff */
[----:B------:R1:W3:Y:S01]  /*12760*/  MUFU.EX2 R212, R4 ;  /* 0x0000000400d47308 */ /* 0x0002e20000000800 */
[----:B--2---:R-:W-:Y:S01]  /*12770*/  FFMA.FTZ R0, R23, UR4, -R152 ;  /* 0x0000000417007c23 */ /* 0x004fe20008010898 */
[----:B----4-:R-:W-:Y:S08]  /*12780*/  F2FP.F16.F32.PACK_AB R149, R171, R170 ;  /* 0x000000aaab95723e */ /* 0x010ff000000000ff */
[----:B------:R2:W-:Y:S01]  /*12790*/  MUFU.EX2 R173, R0 ;  /* 0x0000000000ad7308 */ /* 0x0005e20000000800 */
[----:B-1----:R-:W-:Y:S01]  /*127a0*/  FFMA.FTZ R4, R15, UR4, -R142 ;  /* 0x000000040f047c23 */ /* 0x002fe2000801088e */
[----:B---3--:R-:W-:Y:S08]  /*127b0*/  F2FP.F16.F32.PACK_AB R146, R212, R244 ;  /* 0x000000f4d492723e */ /* 0x008ff000000000ff */
[----:B------:R1:W-:Y:S01]  /*127c0*/  MUFU.EX2 R242, R4 ;  /* 0x0000000400f27308 */ /* 0x0003e20000000800 */
[----:B--2---:R-:W-:Y:S02]  /*127d0*/  FFMA.FTZ R0, R27, UR4, -R152 ;  /* 0x000000041b007c23 */ /* 0x004fe40008010898 */
[----:B------:R-:W2:Y:S07]  /*127e0*/  LDSM.16.MT88.4 R24, [R181+0x6000] ;  /* 0x00600000b518783b */ /* 0x000eae0000004200 */
[----:B------:R3:W4:Y:S01]  /*127f0*/  MUFU.EX2 R178, R0 ;  /* 0x0000000000b27308 */ /* 0x0007220000000800 */
[--C-:B-1----:R-:W-:Y:S09]  /*12800*/  FFMA.FTZ R4, R14, UR4, -R142.reuse ;  /* 0x000000040e047c23 */ /* 0x102ff2000801088e */
[----:B------:R1:W5:Y:S01]  /*12810*/  MUFU.EX2 R210, R4 ;  /* 0x0000000400d27308 */ /* 0x0003620000000800 */
[--C-:B---3--:R-:W-:Y:S01]  /*12820*/  FFMA.FTZ R0, R19, UR4, -R142.reuse ;  /* 0x0000000413007c23 */ /* 0x108fe2000801088e */
[----:B----4-:R-:W-:Y:S08]  /*12830*/  F2FP.F16.F32.PACK_AB R151, R178, R173 ;  /* 0x000000adb297723e */ /* 0x010ff000000000ff */
[----:B------:R3:W-:Y:S01]  /*12840*/  MUFU.EX2 R175, R0 ;  /* 0x0000000000af7308 */ /* 0x0007e20000000800 */
[----:B-1----:R-:W-:Y:S01]  /*12850*/  FFMA.FTZ R4, R21, UR4, -R143 ;  /* 0x0000000415047c23 */ /* 0x002fe2000801088f */
[----:B-----5:R-:W-:Y:S08]  /*12860*/  F2FP.F16.F32.PACK_AB R147, R210, R242 ;  /* 0x000000f2d293723e */ /* 0x020ff000000000ff */
[----:B------:R1:W-:Y:S01]  /*12870*/  MUFU.EX2 R179, R4 ;  /* 0x0000000400b37308 */ /* 0x0003e20000000800 */
[--C-:B---3--:R-:W-:Y:S09]  /*12880*/  FFMA.FTZ R0, R34, UR4, -R141.reuse ;  /* 0x0000000422007c23 */ /* 0x108ff2000801088d */
[----:B------:R3:W-:Y:S01]  /*12890*/  MUFU.EX2 R205, R0 ;  /* 0x0000000000cd7308 */ /* 0x0007e20000000800 */
[----:B-1----:R-:W-:Y:S09]  /*128a0*/  FFMA.FTZ R4, R9, UR4, -R141 ;  /* 0x0000000409047c23 */ /* 0x002ff2000801088d */
[----:B------:R1:W-:Y:S01]  /*128b0*/  MUFU.EX2 R176, R4 ;  /* 0x0000000400b07308 */ /* 0x0003e20000000800 */
[--C-:B---3--:R-:W-:Y:S09]  /*128c0*/  FFMA.FTZ R0, R10, UR4, -R142.reuse ;  /* 0x000000040a007c23 */ /* 0x108ff2000801088e */
[----:B------:R3:W-:Y:S01]  /*128d0*/  MUFU.EX2 R240, R0 ;  /* 0x0000000000f07308 */ /* 0x0007e20000000800 */
[----:B-1----:R-:W-:Y:S09]  /*128e0*/  FFMA.FTZ R4, R28, UR4, -R143 ;  /* 0x000000041c047c23 */ /* 0x002ff2000801088f */
[----:B------:R-:W-:Y:S01]  /*128f0*/  MUFU.EX2 R169, R4 ;  /* 0x0000000400a97308 */ /* 0x000fe20000000800 */
[----:B---3--:R-:W-:Y:S09]  /*12900*/  FFMA.FTZ R0, R35, UR4, -R142 ;  /* 0x0000000423007c23 */ /* 0x008ff2000801088e */
[----:B------:R1:W-:Y:S02]  /*12910*/  MUFU.EX2 R174, R0 ;  /* 0x0000000000ae7308 */ /* 0x0003e40000000800 */
[----:B-1----:R-:W-:Y:S05]  /*12920*/  FSEL R0, R73, RZ, P3 ;  /* 0x000000ff49007208 */ /* 0x002fea0001800000 */
        /* <DEDUP_REMOVED lines=8> */
[----:B-1----:R-:W-:Y:S01]  /*129b0*/  FMUL.FTZ R2, R0, UR4 ;  /* 0x0000000400027c20 */ /* 0x002fe20008410000 */
        /* <DEDUP_REMOVED lines=13> */
[----:B------:R-:W-:Y:S01]  /*12a90*/  FMUL.FTZ R52, R69, R124 ;  /* 0x0000007c45347220 */ /* 0x000fe20000410000 */
[----:B------:R-:W-:Y:S01]  /*12aa0*/  F2FP.F16.F32.PACK_AB R80, R206, R177 ;  /* 0x000000b1ce50723e */ /* 0x000fe200000000ff */
[----:B------:R-:W4:Y:S01]  /*12ab0*/  MUFU.EX2 R0, R0 ;  /* 0x0000000000007308 */ /* 0x000f220000000800 */
[----:B------:R-:W-:Y:S01]  /*12ac0*/  F2FP.F16.F32.PACK_AB R81, R175, R172 ;  /* 0x000000acaf51723e */ /* 0x000fe200000000ff */
[C---:B------:R-:W-:Y:S01]  /*12ad0*/  FMUL.FTZ R64, R69.reuse, R132 ;  /* 0x0000008445407220 */ /* 0x040fe20000410000 */
[----:B------:R-:W-:Y:S01]  /*12ae0*/  FMUL.FTZ R65, R69, R133 ;  /* 0x0000008545417220 */ /* 0x000fe20000410000 */
[----:B-1----:R-:W-:Y:S01]  /*12af0*/  FMUL.FTZ R2, R3, UR4 ;  /* 0x0000000403027c20 */ /* 0x002fe20008410000 */
[--C-:B------:R-:W-:Y:S01]  /*12b00*/  FFMA.FTZ R3, R148, UR4, -R143.reuse ;  /* 0x0000000494037c23 */ /* 0x100fe2000801088f */
[C---:B---3--:R-:W-:Y:S01]  /*12b10*/  FMUL.FTZ R6, R68.reuse, R82 ;  /* 0x0000005244067220 */ /* 0x048fe20000410000 */
[C---:B------:R-:W-:Y:S01]  /*12b20*/  FMUL.FTZ R7, R68.reuse, R83 ;  /* 0x0000005344077220 */ /* 0x040fe20000410000 */
[----:B------:R-:W-:Y:S02]  /*12b30*/  F2FP.F16.F32.PACK_AB R148, R241, R179 ;  /* 0x000000b3f194723e */ /* 0x000fe400000000ff */
[----:B------:R1:W-:Y:S01]  /*12b40*/  MUFU.EX2 R167, R3 ;  /* 0x0000000300a77308 */ /* 0x0003e20000000800 */
[C---:B------:R-:W-:Y:S01]  /*12b50*/  FMUL.FTZ R18, R68.reuse, R86 ;  /* 0x0000005644127220 */ /* 0x040fe20000410000 */
[C---:B------:R-:W-:Y:S01]  /*12b60*/  FMUL.FTZ R19, R68.reuse, R87 ;  /* 0x0000005744137220 */ /* 0x040fe20000410000 */
[----:B------:R-:W-:Y:S01]  /*12b70*/  FMUL.FTZ R22, R68, R94 ;  /* 0x0000005e44167220 */ /* 0x000fe20000410000 */
[----:B------:R-:W-:Y:S01]  /*12b80*/  LDSM.16.MT88.4 R84, [R181+0x6800] ;  /* 0x00680000b554783b */ /* 0x000fe20000004200 */
[-C--:B--2---:R-:W-:Y:S05]  /*12b90*/  HMMA.16816.F32 R4, R144, R24.reuse, R4 ;  /* 0x000000189004723c */ /* 0x084fea0000001804 */
[----:B------:R-:W2:Y:S01]  /*12ba0*/  MUFU.EX2 R2, R2 ;  /* 0x0000000200027308 */ /* 0x000ea20000000800 */
[C---:B----4-:R-:W-:Y:S01]  /*12bb0*/  FMUL.FTZ R10, R0.reuse, R78 ;  /* 0x0000004e000a7220 */ /* 0x050fe20000410000 */
[C---:B------:R-:W-:Y:S01]  /*12bc0*/  FMUL.FTZ R11, R0.reuse, R79 ;  /* 0x0000004f000b7220 */ /* 0x040fe20000410000 */
[C---:B------:R-:W-:Y:S03]  /*12bd0*/  FMUL.FTZ R14, R0.reuse, R90 ;  /* 0x0000005a000e7220 */ /* 0x040fe60000410000 */
[----:B------:R-:W-:Y:S01]  /*12be0*/  FMUL.FTZ R15, R0, R91 ;  /* 0x0000005b000f7220 */ /* 0x000fe20000410000 */
[----:B------:R-:W-:Y:S01]  /*12bf0*/  FMUL.FTZ R23, R68, R95 ;  /* 0x0000005f44177220 */ /* 0x000fe20000410000 */
[----:B-1----:R-:W-:Y:S01]  /*12c00*/  FFMA.FTZ R3, R156, UR4, -R143 ;  /* 0x000000049c037c23 */ /* 0x002fe2000801088f */
[C---:B------:R-:W-:Y:S01]  /*12c10*/  FMUL.FTZ R30, R0.reuse, R106 ;  /* 0x0000006a001e7220 */ /* 0x040fe20000410000 */
[----:B------:R-:W-:Y:S01]  /*12c20*/  FMUL.FTZ R31, R0, R107 ;  /* 0x0000006b001f7220 */ /* 0x000fe20000410000 */
[C---:B------:R-:W-:Y:S01]  /*12c30*/  FMUL.FTZ R34, R68.reuse, R102 ;  /* 0x0000006644227220 */ /* 0x040fe20000410000 */
[----:B------:R1:W3:Y:S01]  /*12c40*/  MUFU.EX2 R166, R3 ;  /* 0x0000000300a67308 */ /* 0x0002e20000000800 */
[C---:B------:R-:W-:Y:S01]  /*12c50*/  FMUL.FTZ R35, R68.reuse, R103 ;  /* 0x0000006744237220 */ /* 0x040fe20000410000 */
[C---:B------:R-:W-:Y:S01]  /*12c60*/  FMUL.FTZ R38, R68.reuse, R110 ;  /* 0x0000006e44267220 */ /* 0x040fe20000410000 */
[----:B------:R-:W-:Y:S01]  /*12c70*/  FMUL.FTZ R39, R68, R111 ;  /* 0x0000006f44277220 */ /* 0x000fe20000410000 */
[C---:B--2---:R-:W-:Y:S01]  /*12c80*/  FMUL.FTZ R8, R2.reuse, R76 ;  /* 0x0000004c02087220 */ /* 0x044fe20000410000 */
[C---:B------:R-:W-:Y:S01]  /*12c90*/  FMUL.FTZ R9, R2.reuse, R77 ;  /* 0x0000004d02097220 */ /* 0x040fe20000410000 */
[C---:B------:R-:W-:Y:S01]  /*12ca0*/  FMUL.FTZ R12, R2.reuse, R88 ;  /* 0x00000058020c7220 */ /* 0x040fe20000410000 */
[----:B------:R-:W-:Y:S01]  /*12cb0*/  FMUL.FTZ R13, R2, R89 ;  /* 0x00000059020d7220 */ /* 0x000fe20000410000 */
[----:B------:R-:W2:Y:S01]  /*12cc0*/  LDSM.16.MT88.4 R76, [R183+0x6000] ;  /* 0x00600000b74c783b */ /* 0x000ea20000004200 */
[C---:B------:R-:W-:Y:S01]  /*12cd0*/  FMUL.FTZ R50, R68.reuse, R118 ;  /* 0x0000007644327220 */ /* 0x040fe20000410000 */
[----:B------:R-:W-:Y:S01]  /*12ce0*/  FMUL.FTZ R51, R68, R119 ;  /* 0x0000007744337220 */ /* 0x000fe20000410000 */
[----:B------:R-:W-:Y:S01]  /*12cf0*/  F2FP.F16.F32.PACK_AB R82, R205, R176 ;  /* 0x000000b0cd52723e */ /* 0x000fe200000000ff */
[C---:B------:R-:W-:Y:S04]  /*12d00*/  HMMA.16816.F32 R8, R148.reuse, R24, R8 ;  /* 0x000000189408723c */ /* 0x040fe80000001808 */
[----:B------:R-:W4:Y:S01]  /*12d10*/  LDSM.16.MT88.4 R88, [R184+0x6800] ;  /* 0x00680000b858783b */ /* 0x000f220000004200 */
[--C-:B-1----:R-:W-:Y:S01]  /*12d20*/  FFMA.FTZ R3, R32, UR4, -R152.reuse ;  /* 0x0000000420037c23 */ /* 0x102fe20008010898 */
[-C--:B------:R-:W-:Y:S03]  /*12d30*/  HMMA.16816.F32 R12, R148, R26.reuse, R12 ;  /* 0x0000001a940c723c */ /* 0x080fe6000000180c */
[----:B------:R1:W-:Y:S02]  /*12d40*/  MUFU.EX2 R164, R3 ;  /* 0x0000000300a47308 */ /* 0x0003e40000000800 */
[----:B------:R-:W-:Y:S01]  /*12d50*/  FMUL.FTZ R32, R69, R100 ;  /* 0x0000006445207220 */ /* 0x000fe20000410000 */
[C---:B------:R-:W-:Y:S01]  /*12d60*/  HMMA.16816.F32 R16, R144.reuse, R26, R16 ;  /* 0x0000001a9010723c */ /* 0x040fe20000001810 */
[----:B------:R-:W5:Y:S04]  /*12d70*/  LDSM.16.MT88.4 R92, [R182+0x6800] ;  /* 0x00680000b65c783b */ /* 0x000f680000004200 */
[C---:B------:R-:W-:Y:S01]  /*12d80*/  FMUL.FTZ R24, R2.reuse, R96 ;  /* 0x0000006002187220 */ /* 0x040fe20000410000 */
[-C--:B------:R-:W-:Y:S05]  /*12d90*/  HMMA.16816.F32 R20, R144, R40.reuse, R20 ;  /* 0x000000289014723c */ /* 0x080fea0000001814 */
[----:B------:R-:W-:Y:S01]  /*12da0*/  FMUL.FTZ R25, R2, R97 ;  /* 0x0000006102197220 */ /* 0x000fe20000410000 */
[C---:B------:R-:W-:Y:S01]  /*12db0*/  FMUL.FTZ R26, R0.reuse, R98 ;  /* 0x00000062001a7220 */ /* 0x040fe20000410000 */
[----:B------:R-:W-:Y:S01]  /*12dc0*/  FMUL.FTZ R27, R0, R99 ;  /* 0x00000063001b7220 */ /* 0x000fe20000410000 */
[--C-:B-1----:R-:W-:Y:S03]  /*12dd0*/  FFMA.FTZ R3, R159, UR4, -R152.reuse ;  /* 0x000000049f037c23 */ /* 0x102fe60008010898 */
[C---:B------:R-:W-:Y:S01]  /*12de0*/  FMUL.FTZ R28, R2.reuse, R104 ;  /* 0x00000068021c7220 */ /* 0x040fe20000410000 */
[----:B------:R1:W4:Y:S01]  /*12df0*/  MUFU.EX2 R163, R3 ;  /* 0x0000000300a37308 */ /* 0x0003220000000800 */
[----:B------:R-:W-:Y:S01]  /*12e00*/  FMUL.FTZ R29, R2, R105 ;  /* 0x00000069021d7220 */ /* 0x000fe20000410000 */
[C---:B------:R-:W-:Y:S04]  /*12e10*/  HMMA.16816.F32 R24, R148.reuse, R40, R24 ;  /* 0x000000289418723c */ /* 0x040fe80000001818 */
[----:B------:R-:W-:Y:S01]  /*12e20*/  F2FP.F16.F32.PACK_AB R83, R174, R240 ;  /* 0x000000f0ae53723e */ /* 0x000fe200000000ff */
[C---:B------:R-:W-:Y:S01]  /*12e30*/  FMUL.FTZ R44, R2.reuse, R120 ;  /* 0x00000078022c7220 */ /* 0x040fe20000410000 */
[-C--:B------:R-:W-:Y:S05]  /*12e40*/  HMMA.16816.F32 R28, R148, R42.reuse, R28 ;  /* 0x0000002a941c723c */ /* 0x080fea000000181c */
[C---:B------:R-:W-:Y:S01]  /*12e50*/  FMUL.FTZ R40, R2.reuse, R112 ;  /* 0x0000007002287220 */ /* 0x040fe20000410000 */
[C---:B------:R-:W-:Y:S01]  /*12e60*/  FMUL.FTZ R41, R2.reuse, R113 ;  /* 0x0000007102297220 */ /* 0x040fe20000410000 */
[----:B------:R-:W-:Y:S01]  /*12e70*/  FMUL.FTZ R45, R2, R121 ;  /* 0x00000079022d7220 */ /* 0x000fe20000410000 */
[C---:B------:R-:W-:Y:S03]  /*12e80*/  FMUL.FTZ R46, R0.reuse, R122 ;  /* 0x0000007a002e7220 */ /* 0x040fe60000410000 */
[--C-:B-1----:R-:W-:Y:S01]  /*12e90*/  FFMA.FTZ R3, R33, UR4, -R152.reuse ;  /* 0x0000000421037c23 */ /* 0x102fe20008010898 */
[----:B------:R-:W-:Y:S01]  /*12ea0*/  FMUL.FTZ R33, R69, R101 ;  /* 0x0000006545217220 */ /* 0x000fe20000410000 */
[----:B------:R-:W-:Y:S01]  /*12eb0*/  FMUL.FTZ R47, R0, R123 ;  /* 0x0000007b002f7220 */ /* 0x000fe20000410000 */
[----:B------:R-:W-:Y:S01]  /*12ec0*/  LDSM.16.MT88.4 R100, [R184+0x7800] ;  /* 0x00780000b864783b */ /* 0x000fe20000004200 */
[----:B------:R1:W-:Y:S01]  /*12ed0*/  MUFU.EX2 R238, R3 ;  /* 0x0000000300ee7308 */ /* 0x0003e20000000800 */
[C---:B------:R-:W-:Y:S01]  /*12ee0*/  FMUL.FTZ R55, R68.reuse, R127 ;  /* 0x0000007f44377220 */ /* 0x040fe20000410000 */
[----:B------:R-:W-:Y:S01]  /*12ef0*/  FMUL.FTZ R54, R68, R126 ;  /* 0x0000007e44367220 */ /* 0x000fe20000410000 */
[C---:B------:R-:W-:Y:S01]  /*12f00*/  FMUL.FTZ R60, R2.reuse, R136 ;  /* 0x00000088023c7220 */ /* 0x040fe20000410000 */
[C---:B------:R-:W-:Y:S04]  /*12f10*/  HMMA.16816.F32 R32, R144.reuse, R42, R32 ;  /* 0x0000002a9020723c */ /* 0x040fe80000001820 */
[----:B------:R-:W-:Y:S01]  /*12f20*/  FMUL.FTZ R61, R2, R137 ;  /* 0x00000089023d7220 */ /* 0x000fe20000410000 */
[C---:B------:R-:W-:Y:S01]  /*12f30*/  FMUL.FTZ R62, R0.reuse, R138 ;  /* 0x0000008a003e7220 */ /* 0x040fe20000410000 */
[C---:B------:R-:W-:Y:S01]  /*12f40*/  FMUL.FTZ R63, R0.reuse, R139 ;  /* 0x0000008b003f7220 */ /* 0x040fe20000410000 */
[C---:B------:R-:W-:Y:S01]  /*12f50*/  FMUL.FTZ R42, R0.reuse, R114 ;  /* 0x00000072002a7220 */ /* 0x040fe20000410000 */
[----:B------:R-:W-:Y:S03]  /*12f60*/  FMUL.FTZ R43, R0, R115 ;  /* 0x00000073002b7220 */ /* 0x000fe60000410000 */
[C---:B------:R-:W-:Y:S01]  /*12f70*/  FMUL.FTZ R66, R68.reuse, R134 ;  /* 0x0000008644427220 */ /* 0x040fe20000410000 */
[C---:B------:R-:W-:Y:S01]  /*12f80*/  FMUL.FTZ R67, R68.reuse, R135 ;  /* 0x0000008744437220 */ /* 0x040fe20000410000 */
[----:B-1----:R-:W-:Y:S01]  /*12f90*/  FFMA.FTZ R3, R157, UR4, -R152 ;  /* 0x000000049d037c23 */ /* 0x002fe20008010898 */
[----:B------:R-:W-:Y:S03]  /*12fa0*/  FFMA.FTZ R68, R68, R246, R209 ;  /* 0x000000f644447223 */ /* 0x000fe600000100d1 */
[----:B------:R1:W5:Y:S02]  /*12fb0*/  MUFU.EX2 R162, R3 ;  /* 0x0000000300a27308 */ /* 0x0003640000000800 */
[--C-:B-1----:R-:W-:Y:S01]  /*12fc0*/  FFMA.FTZ R3, R36, UR4, -R141.reuse ;  /* 0x0000000424037c23 */ /* 0x102fe2000801088d */
[----:B------:R-:W-:Y:S07]  /*12fd0*/  FMUL.FTZ R36, R69, R108 ;  /* 0x0000006c45247220 */ /* 0x000fee0000410000 */
[----:B------:R1:W-:Y:S01]  /*12fe0*/  MUFU.EX2 R161, R3 ;  /* 0x0000000300a17308 */ /* 0x0003e20000000800 */
[-C--:B------:R-:W-:Y:S06]  /*12ff0*/  HMMA.16816.F32 R36, R144, R56.reuse, R36 ;  /* 0x000000389024723c */ /* 0x080fec0000001824 */
[C---:B------:R-:W-:Y:S06]  /*13000*/  HMMA.16816.F32 R40, R148.reuse, R56, R40 ;  /* 0x000000389428723c */ /* 0x040fec0000001828 */
[-C--:B------:R-:W-:Y:S05]  /*13010*/  HMMA.16816.F32 R44, R148, R58.reuse, R44 ;  /* 0x0000003a942c723c */ /* 0x080fea000000182c */
[----:B-1----:R-:W-:Y:S01]  /*13020*/  FFMA.FTZ R3, R158, UR4, -R141 ;  /* 0x000000049e037c23 */ /* 0x002fe2000801088d */
[C---:B------:R-:W-:Y:S01]  /*13030*/  FMUL.FTZ R57, R2.reuse, R129 ;  /* 0x0000008102397220 */ /* 0x040fe20000410000 */
[C---:B------:R-:W-:Y:S01]  /*13040*/  FMUL.FTZ R56, R2.reuse, R128 ;  /* 0x0000008002387220 */ /* 0x040fe20000410000 */
[----:B------:R-:W-:Y:S01]  /*13050*/  FFMA.FTZ R2, R2, R247, R179 ;  /* 0x000000f702027223 */ /* 0x000fe200000100b3 */
[----:B------:R1:W5:Y:S03]  /*13060*/  MUFU.EX2 R160, R3 ;  /* 0x0000000300a07308 */ /* 0x0003660000000800 */
[----:B------:R-:W-:Y:S04]  /*13070*/  FADD.FTZ R2, R241, R2 ;  /* 0x00000002f1027221 */ /* 0x000fe80000010000 */
[----:B------:R-:W-:Y:S01]  /*13080*/  FADD.FTZ R2, R207, R2 ;  /* 0x00000002cf027221 */ /* 0x000fe20000010000 */
[----:B-1----:R-:W-:Y:S01]  /*13090*/  FFMA.FTZ R3, R214, UR4, -R142 ;  /* 0x00000004d6037c23 */ /* 0x002fe2000801088e */
[----:B------:R-:W-:Y:S02]  /*130a0*/  IMAD.MOV.U32 R214, RZ, RZ, R48 ;  /* 0x000000ffffd67224 */ /* 0x000fe400078e0030 */
[C---:B------:R-:W-:Y:S01]  /*130b0*/  FMUL.FTZ R48, R69.reuse, R116 ;  /* 0x0000007445307220 */ /* 0x040fe20000410000 */
[----:B------:R-:W-:Y:S01]  /*130c0*/  FFMA.FTZ R69, R69, R245, R211 ;  /* 0x000000f545457223 */ /* 0x000fe200000100d3 */
[----:B------:R1:W-:Y:S01]  /*130d0*/  MUFU.EX2 R159, R3 ;  /* 0x00000003009f7308 */ /* 0x0003e20000000800 */
[----:B------:R-:W-:Y:S01]  /*130e0*/  LDSM.16.MT88.4 R116, [R182+0x7800] ;  /* 0x00780000b674783b */ /* 0x000fe20000004200 */
[----:B------:R-:W-:Y:S03]  /*130f0*/  ISETP.GT.AND P0, PT, R204, R214, PT ;  /* 0x000000d6cc00720c */ /* 0x000fe60003f04270 */
[C---:B------:R-:W-:Y:S06]  /*13100*/  HMMA.16816.F32 R48, R144.reuse, R58, R48 ;  /* 0x0000003a9030723c */ /* 0x040fec0000001830 */
[-C--:B--2---:R-:W-:Y:S05]  /*13110*/  HMMA.16816.F32 R52, R144, R76.reuse, R52 ;  /* 0x0000004c9034723c */ /* 0x084fea0000001834 */
[C---:B------:R-:W-:Y:S01]  /*13120*/  FMUL.FTZ R59, R0.reuse, R131 ;  /* 0x00000083003b7220 */ /* 0x040fe20000410000 */
[--C-:B-1----:R-:W-:Y:S01]  /*13130*/  FFMA.FTZ R3, R215, UR4, -R142.reuse ;  /* 0x00000004d7037c23 */ /* 0x102fe2000801088e */
[----:B------:R-:W-:Y:S03]  /*13140*/  FMUL.FTZ R58, R0, R130 ;  /* 0x00000082003a7220 */ /* 0x000fe60000410000 */
[----:B------:R1:W2:Y:S04]  /*13150*/  MUFU.EX2 R125, R3 ;  /* 0x00000003007d7308 */ /* 0x0002a80000000800 */
[C---:B------:R-:W-:Y:S06]  /*13160*/  HMMA.16816.F32 R56, R148.reuse, R76, R56 ;  /* 0x0000004c9438723c */ /* 0x040fec0000001838 */
[-C--:B------:R-:W-:Y:S05]  /*13170*/  HMMA.16816.F32 R60, R148, R78.reuse, R60 ;  /* 0x0000004e943c723c */ /* 0x080fea000000183c */
[----:B------:R-:W-:Y:S01]  /*13180*/  F2FP.F16.F32.PACK_AB R76, R169, R239 ;  /* 0x000000efa94c723e */ /* 0x000fe200000000ff */
[----:B------:R-:W-:Y:S05]  /*13190*/  HMMA.16816.F32 R64, R144, R78, R64 ;  /* 0x0000004e9040723c */ /* 0x000fea0000001840 */
[--C-:B-1----:R-:W-:Y:S01]  /*131a0*/  FFMA.FTZ R3, R218, UR4, -R141.reuse ;  /* 0x00000004da037c23 */ /* 0x102fe2000801088d */
[-C--:B------:R-:W-:Y:S03]  /*131b0*/  HMMA.16816.F32 R4, R80, R84.reuse, R4 ;  /* 0x000000545004723c */ /* 0x080fe60000001804 */
[----:B------:R1:W-:Y:S02]  /*131c0*/  MUFU.EX2 R158, R3 ;  /* 0x00000003009e7308 */ /* 0x0003e40000000800 */
[----:B---3--:R-:W-:Y:S02]  /*131d0*/  F2FP.F16.F32.PACK_AB R78, R166, R167 ;  /* 0x000000a7a64e723e */ /* 0x008fe400000000ff */
[----:B----4-:R-:W-:Y:S04]  /*131e0*/  F2FP.F16.F32.PACK_AB R77, R163, R164 ;  /* 0x000000a4a34d723e */ /* 0x010fe800000000ff */
[----:B-----5:R-:W-:Y:S07]  /*131f0*/  F2FP.F16.F32.PACK_AB R79, R162, R238 ;  /* 0x000000eea24f723e */ /* 0x020fee00000000ff */
[C---:B------:R-:W-:Y:S04]  /*13200*/  HMMA.16816.F32 R8, R76.reuse, R84, R8 ;  /* 0x000000544c08723c */ /* 0x040fe80000001808 */
[----:B-1----:R-:W-:Y:S02]  /*13210*/  FFMA.FTZ R3, R217, UR4, -R141 ;  /* 0x00000004d9037c23 */ /* 0x002fe4000801088d */
[-C--:B------:R-:W-:Y:S02]  /*13220*/  HMMA.16816.F32 R12, R76, R86.reuse, R12 ;  /* 0x000000564c0c723c */ /* 0x080fe4000000180c */
[----:B------:R1:W3:Y:S04]  /*13230*/  MUFU.EX2 R157, R3 ;  /* 0x00000003009d7308 */ /* 0x0002e80000000800 */
[C---:B------:R-:W-:Y:S01]  /*13240*/  HMMA.16816.F32 R16, R80.reuse, R86, R16 ;  /* 0x000000565010723c */ /* 0x040fe20000001810 */
[----:B------:R-:W4:Y:S05]  /*13250*/  LDSM.16.MT88.4 R84, [R183+0x6800] ;  /* 0x00680000b754783b */ /* 0x000f2a0000004200 */
[-C--:B------:R-:W-:Y:S06]  /*13260*/  HMMA.16816.F32 R20, R80, R88.reuse, R20 ;  /* 0x000000585014723c */ /* 0x080fec0000001814 */
[C---:B------:R-:W-:Y:S05]  /*13270*/  HMMA.16816.F32 R24, R76.reuse, R88, R24 ;  /* 0x000000584c18723c */ /* 0x040fea0000001818 */
[--C-:B-1----:R-:W-:Y:S01]  /*13280*/  FFMA.FTZ R3, R219, UR4, -R142.reuse ;  /* 0x00000004db037c23 */ /* 0x102fe2000801088e */
[-C--:B------:R-:W-:Y:S03]  /*13290*/  HMMA.16816.F32 R28, R76, R90.reuse, R28 ;  /* 0x0000005a4c1c723c */ /* 0x080fe6000000181c */
[----:B------:R1:W-:Y:S03]  /*132a0*/  MUFU.EX2 R131, R3 ;  /* 0x0000000300837308 */ /* 0x0003e60000000800 */
[C---:B------:R-:W-:Y:S01]  /*132b0*/  HMMA.16816.F32 R32, R80.reuse, R90, R32 ;  /* 0x0000005a5020723c */ /* 0x040fe20000001820 */
[----:B------:R-:W5:Y:S05]  /*132c0*/  LDSM.16.MT88.4 R88, [R181+0x7000] ;  /* 0x00700000b558783b */ /* 0x000f6a0000004200 */
[-C--:B------:R-:W-:Y:S06]  /*132d0*/  HMMA.16816.F32 R36, R80, R92.reuse, R36 ;  /* 0x0000005c5024723c */ /* 0x080fec0000001824 */
[C---:B------:R-:W-:Y:S05]  /*132e0*/  HMMA.16816.F32 R40, R76.reuse, R92, R40 ;  /* 0x0000005c4c28723c */ /* 0x040fea0000001828 */
[----:B-1----:R-:W-:Y:S01]  /*132f0*/  FFMA.FTZ R3, R220, UR4, -R142 ;  /* 0x00000004dc037c23 */ /* 0x002fe2000801088e */
[-C--:B------:R-:W-:Y:S03]  /*13300*/  HMMA.16816.F32 R44, R76, R94.reuse, R44 ;  /* 0x0000005e4c2c723c */ /* 0x080fe6000000182c */
[----:B------:R1:W3:Y:S03]  /*13310*/  MUFU.EX2 R156, R3 ;  /* 0x00000003009c7308 */ /* 0x0002e60000000800 */
[C---:B------:R-:W-:Y:S01]  /*13320*/  HMMA.16816.F32 R48, R80.reuse, R94, R48 ;  /* 0x0000005e5030723c */ /* 0x040fe20000001830 */
[----:B------:R-:W5:Y:S05]  /*13330*/  LDSM.16.MT88.4 R92, [R184+0x7000] ;  /* 0x00700000b85c783b */ /* 0x000f6a0000004200 */
[-C--:B----4-:R-:W-:Y:S06]  /*13340*/  HMMA.16816.F32 R52, R80, R84.reuse, R52 ;  /* 0x000000545034723c */ /* 0x090fec0000001834 */
[C---:B------:R-:W-:Y:S05]  /*13350*/  HMMA.16816.F32 R56, R76.reuse, R84, R56 ;  /* 0x000000544c38723c */ /* 0x040fea0000001838 */
[--C-:B-1----:R-:W-:Y:S01]  /*13360*/  FFMA.FTZ R3, R165, UR4, -R143.reuse ;  /* 0x00000004a5037c23 */ /* 0x102fe2000801088f */
[-C--:B------:R-:W-:Y:S03]  /*13370*/  HMMA.16816.F32 R60, R76, R86.reuse, R60 ;  /* 0x000000564c3c723c */ /* 0x080fe6000000183c */
[----:B------:R1:W-:Y:S03]  /*13380*/  MUFU.EX2 R127, R3 ;  /* 0x00000003007f7308 */ /* 0x0003e60000000800 */
[----:B------:R-:W-:Y:S01]  /*13390*/  HMMA.16816.F32 R64, R80, R86, R64 ;  /* 0x000000565040723c */ /* 0x000fe20000001840 */
[----:B------:R-:W4:Y:S04]  /*133a0*/  LDSM.16.MT88.4 R84, [R182+0x7000] ;  /* 0x00700000b654783b */ /* 0x000f280000004200 */
[----:B------:R-:W-:Y:S02]  /*133b0*/  F2FP.F16.F32.PACK_AB R76, R160, R161 ;  /* 0x000000a1a04c723e */ /* 0x000fe400000000ff */
[----:B--2---:R-:W-:Y:S04]  /*133c0*/  F2FP.F16.F32.PACK_AB R77, R125, R159 ;  /* 0x0000009f7d4d723e */ /* 0x004fe800000000ff */
[----:B---3--:R-:W-:Y:S02]  /*133d0*/  F2FP.F16.F32.PACK_AB R78, R157, R158 ;  /* 0x0000009e9d4e723e */ /* 0x008fe400000000ff */
[----:B------:R-:W-:Y:S01]  /*133e0*/  F2FP.F16.F32.PACK_AB R79, R156, R131 ;  /* 0x000000839c4f723e */ /* 0x000fe200000000ff */
[--C-:B-1----:R-:W-:Y:S04]  /*133f0*/  FFMA.FTZ R3, R221, UR4, -R143.reuse ;  /* 0x00000004dd037c23 */ /* 0x102fe8000801088f */
[----:B------:R1:W2:Y:S02]  /*13400*/  MUFU.EX2 R124, R3 ;  /* 0x00000003007c7308 */ /* 0x0002a40000000800 */
[-C--:B-----5:R-:W-:Y:S05]  /*13410*/  HMMA.16816.F32 R4, R76, R88.reuse, R4 ;  /* 0x000000584c04723c */ /* 0x0a0fea0000001804 */
[--C-:B-1----:R-:W-:Y:S01]  /*13420*/  FFMA.FTZ R3, R155, UR4, -R143.reuse ;  /* 0x000000049b037c23 */ /* 0x102fe2000801088f */
[----:B--2---:R-:W-:Y:S03]  /*13430*/  F2FP.F16.F32.PACK_AB R80, R124, R127 ;  /* 0x0000007f7c50723e */ /* 0x004fe600000000ff */
[----:B------:R1:W-:Y:S02]  /*13440*/  MUFU.EX2 R130, R3 ;  /* 0x0000000300827308 */ /* 0x0003e40000000800 */
[----:B-1----:R-:W-:Y:S08]  /*13450*/  FFMA.FTZ R3, R216, UR4, -R143 ;  /* 0x00000004d8037c23 */ /* 0x002ff0000801088f */
        /* <DEDUP_REMOVED lines=8> */
[----:B------:R-:W-:Y:S10]  /*134e0*/  MUFU.EX2 R153, R74 ;  /* 0x0000004a00997308 */ /* 0x000ff40000000800 */
        /* <DEDUP_REMOVED lines=19> */
[-C--:B----4-:R-:W-:Y:S03]  /*13620*/  HMMA.16816.F32 R36, R76, R84.reuse, R36 ;  /* 0x000000544c24723c */ /* 0x090fe60000001824 */
        /* <DEDUP_REMOVED lines=61> */
[-C--:B------:R-:W-:Y:S04]  /*13a00*/  HMMA.16816.F32 R108, R132, R116.reuse, R36 ;  /* 0x00000074846c723c */ /* 0x080fe80000001824 */
        /* <DEDUP_REMOVED lines=59> */
.L_x_2346:
        /* <DEDUP_REMOVED lines=14> */
[CC--:B------:R-:W-:Y:S01]  /*13ea0*/  LEA.HI R3, R47.reuse, R48.reuse, RZ, 0x2 ;  /* 0x000000302f037211 */ /* 0x0c0fe200078f10ff */
        /* <DEDUP_REMOVED lines=17> */
[----:B------:R-:W-:Y:S02]  /*13fc0*/  IMAD.U32 R20, R0, 0x2, R3 ;  /* 0x0000000200147824 */ /* 0x000fe400078e0003 */
[----:B------:R-:W-:Y:S01]  /*13fd0*/  FADD.FTZ R3, R10, R248 ;  /* 0x000000f80a037221 */ /* 0x000fe20000010000 */
[----:B------:R-:W-:Y:S02]  /*13fe0*/  MOV R0, 0x3f800000 ;  /* 0x3f80000000007802 */ /* 0x000fe40000000f00 */
[----:B------:R-:W-:Y:S02]  /*13ff0*/  LEA R20, R20, UR4, 0x1 ;  /* 0x0000000414147c11 */ /* 0x000fe4000f8e08ff */
[----:B------:R3:W1:Y:S03]  /*14000*/  SHFL.BFLY PT, R43, R3, 0x1, 0x1f ;  /* 0x0c201f00032b7f89 */ /* 0x00066600000e0000 */
        /* <DEDUP_REMOVED lines=19> */
.L_x_2350:
[----:B------:R-:W-:Y:S01]  /*14140*/  ULDC.U8 UR4, c[0x0][0x3d8] ;  /* 0x0000f60000047ab9 */ /* 0x000fe20000000000 */
[----:B------:R1:W2:Y:S01]  /*14150*/  @P3 MUFU.RCP R0, R44 ;  /* 0x0000002c00003308 */ /* 0x0002a20000001000 */
[----:B------:R-:W-:Y:S01]  /*14160*/  ISETP.NE.AND P1, PT, RZ, UR4, PT ;  /* 0x00000004ff007c0c */ /* 0x000fe2000bf25270 */
[----:B------:R-:W-:Y:S01]  /*14170*/  ULDC.U8 UR4, c[0x0][0x3d9] ;  /* 0x0000f64000047ab9 */ /* 0x000fe20000000000 */
[----:B------:R-:W-:Y:S01]  /*14180*/  FADD.FTZ R41, R7, R41 ;  /* 0x0000002907297221 */ /* 0x000fe20000010000 */
[----:B------:R-:W-:Y:S01]  /*14190*/  FADD.FTZ R43, R3, R43 ;  /* 0x0000002b032b7221 */ /* 0x000fe20000010000 */
[----:B------:R-:W-:Y:S01]  /*141a0*/  P2R R4, PR, RZ, 0x2 ;  /* 0x00000002ff047803 */ /* 0x000fe20000000000 */
[----:B------:R-:W-:Y:S01]  /*141b0*/  FADD.FTZ R42, R6, R42 ;  /* 0x0000002a062a7221 */ /* 0x000fe20000010000 */
[----:B------:R-:W-:Y:S01]  /*141c0*/  ISETP.NE.OR P1, PT, RZ, UR4, !P1 ;  /* 0x00000004ff007c0c */ /* 0x000fe2000cf25670 */
[----:B------:R-:W-:Y:S01]  /*141d0*/  IMAD.MOV.U32 R3, RZ, RZ, 0x3f800000 ;  /* 0x3f800000ff037424 */ /* 0x000fe200078e00ff */
[----:B------:R-:W-:-:S02]  /*141e0*/  FSETP.NE.FTZ.AND P2, PT, R41, RZ, PT ;  /* 0x000000ff2900720b */ /* 0x000fc40003f55000 */
[----:B------:R-:W-:Y:S02]  /*141f0*/  CS2R R38, SRZ ;  /* 0x0000000000267805 */ /* 0x000fe4000001ff00 */
[----:B------:R-:W-:-:S07]  /*14200*/  PLOP3.LUT P6, PT, PT, PT, PT, 0x8, 0x0 ;  /* 0x000000000000781c */ /* 0x000fce0003fce170 */
[----:B-12---:R-:W-:Y:S06]  /*14210*/  @P1 BRA `(.L_x_2351) ;  /* 0x00000000001c1947 */ /* 0x006fec0003800000 */
[----:B------:R-:W1:Y:S01]  /*14220*/  S2R R6, SR_CTAID.Y ;  /* 0x0000000000067919 */ /* 0x000e620000002600 */
[----:B------:R-:W1:Y:S01]  /*14230*/  LDC R5, c[0x0][0x2c4] ;  /* 0x0000b100ff057b82 */ /* 0x000e620000000800 */
[----:B------:R-:W-:Y:S01]  /*14240*/  PLOP3.LUT P6, PT, PT, PT, PT, 0x80, 0x0 ;  /* 0x000000000000781c */ /* 0x000fe20003fcf070 */
[----:B-1----:R-:W-:-:S05]  /*14250*/  @!P0 IMAD R12, R6, R5, RZ ;  /* 0x00000005060c8224 */ /* 0x002fca00078e02ff */
[----:B------:R1:W-:Y:S01]  /*14260*/  @!P0 STL [R1+0x88], R12 ;  /* 0x0000880c01008387 */ /* 0x0003e20000100800 */
[----:B------:R-:W-:Y:S02]  /*14270*/  SHF.R.S32.HI R39, RZ, 0x1f, R12 ;  /* 0x0000001fff277819 */ /* 0x000fe4000001140c */
[----:B------:R-:W-:-:S07]  /*14280*/  MOV R38, R12 ;  /* 0x0000000c00267202 */ /* 0x000fce0000000f00 */
.L_x_2351:
        /* <DEDUP_REMOVED lines=9> */
[----:B------:R-:W-:Y:S01]  /*14320*/  PLOP3.LUT P4, PT, PT, PT, PT, 0x8, 0x0 ;  /* 0x000000000000781c */ /* 0x000fe20003f8e170 */
[C---:B------:R-:W-:Y:S01]  /*14330*/  FMUL.FTZ R92, R0.reuse, R92 ;  /* 0x0000005c005c7220 */ /* 0x040fe20000410000 */
[----:B------:R-:W-:Y:S01]  /*14340*/  SEL R37, R37, 0xfffffff0, P0 ;  /* 0xfffffff025257807 */ /* 0x000fe20000000000 */
[----:B------:R-:W-:Y:S01]  /*14350*/  FMUL.FTZ R10, R0, R93 ;  /* 0x0000005d000a7220 */ /* 0x000fe20000410000 */
[----:B------:R-:W-:Y:S01]  /*14360*/  ISETP.NE.AND P0, PT, R4, RZ, PT ;  /* 0x000000ff0400720c */ /* 0x000fe20003f05270 */
[----:B------:R-:W-:Y:S01]  /*14370*/  FMUL.FTZ R100, R0, R100 ;  /* 0x0000006400647220 */ /* 0x000fe20000410000 */
[----:B------:R-:W-:Y:S01]  /*14380*/  FSETP.NE.FTZ.AND P1, PT, R42, RZ, PT ;  /* 0x000000ff2a00720b */ /* 0x000fe20003f35000 */
        /* <DEDUP_REMOVED lines=15> */
[----:B------:R-:W-:Y:S01]  /*14480*/  F2FP.F16.F32.PACK_AB R6, R6, R80 ;  /* 0x000000500606723e */ /* 0x000fe200000000ff */
[----:B------:R-:W-:Y:S01]  /*14490*/  BSSY B0, `(.L_x_2352) ;  /* 0x00000d2000007945 */ /* 0x000fe20003800000 */
[----:B------:R-:W-:-:S02]  /*144a0*/  F2FP.F16.F32.PACK_AB R10, R10, R92 ;  /* 0x0000005c0a0a723e */ /* 0x000fc400000000ff */
[----:B------:R-:W-:Y:S01]  /*144b0*/  F2FP.F16.F32.PACK_AB R8, R8, R100 ;  /* 0x000000640808723e */ /* 0x000fe200000000ff */
[----:B------:R-:W1:Y:S01]  /*144c0*/  @P1 MUFU.RCP R2, R42 ;  /* 0x0000002a00021308 */ /* 0x000e620000001000 */
[----:B------:R2:W-:Y:S01]  /*144d0*/  STS [R20], R6 ;  /* 0x0000000614007388 */ /* 0x0005e20000000800 */
[----:B------:R-:W-:Y:S02]  /*144e0*/  F2FP.F16.F32.PACK_AB R23, R23, R108 ;  /* 0x0000006c1717723e */ /* 0x000fe400000000ff */
[----:B------:R-:W-:Y:S02]  /*144f0*/  F2FP.F16.F32.PACK_AB R17, R17, R116 ;  /* 0x000000741111723e */ /* 0x000fe400000000ff */
[----:B------:R-:W-:Y:S02]  /*14500*/  F2FP.F16.F32.PACK_AB R29, R29, R124 ;  /* 0x0000007c1d1d723e */ /* 0x000fe400000000ff */
[----:B------:R-:W4:Y:S01]  /*14510*/  @P0 MUFU.RCP R0, R43 ;  /* 0x0000002b00000308 */ /* 0x000f220000001000 */
        /* <DEDUP_REMOVED lines=8> */
[C---:B-1----:R-:W-:Y:S01]  /*145a0*/  FMUL.FTZ R76, R2.reuse, R76 ;  /* 0x0000004c024c7220 */ /* 0x042fe20000410000 */
[C---:B------:R-:W-:Y:S01]  /*145b0*/  FMUL.FTZ R4, R2.reuse, R77 ;  /* 0x0000004d02047220 */ /* 0x040fe20000410000 */
[C---:B------:R-:W-:Y:S01]  /*145c0*/  FMUL.FTZ R88, R2.reuse, R88 ;  /* 0x0000005802587220 */ /* 0x040fe20000410000 */
[----:B------:R-:W-:Y:S01]  /*145d0*/  FMUL.FTZ R12, R2, R89 ;  /* 0x00000059020c7220 */ /* 0x000fe20000410000 */
[C---:B------:R-:W-:Y:S01]  /*145e0*/  FMUL.FTZ R110, R3.reuse, R110 ;  /* 0x0000006e036e7220 */ /* 0x040fe20000410000 */
[C---:B------:R-:W-:Y:S01]  /*145f0*/  FMUL.FTZ R21, R3.reuse, R111 ;  /* 0x0000006f03157220 */ /* 0x040fe20000410000 */
[C---:B------:R-:W-:Y:S01]  /*14600*/  FMUL.FTZ R118, R3.reuse, R118 ;  /* 0x0000007603767220 */ /* 0x040fe20000410000 */
[C---:B------:R-:W-:Y:S01]  /*14610*/  FMUL.FTZ R16, R3.reuse, R119 ;  /* 0x0000007703107220 */ /* 0x040fe20000410000 */
[C---:B----4-:R-:W-:Y:S01]  /*14620*/  FMUL.FTZ R79, R0.reuse, R79 ;  /* 0x0000004f004f7220 */ /* 0x050fe20000410000 */
[C---:B------:R-:W-:Y:S01]  /*14630*/  FMUL.FTZ R7, R0.reuse, R78 ;  /* 0x0000004e00077220 */ /* 0x040fe20000410000 */
[C---:B------:R-:W-:Y:S01]  /*14640*/  FMUL.FTZ R91, R0.reuse, R91 ;  /* 0x0000005b005b7220 */ /* 0x040fe20000410000 */
[----:B------:R-:W-:Y:S01]  /*14650*/  FMUL.FTZ R11, R0, R90 ;  /* 0x0000005a000b7220 */ /* 0x000fe20000410000 */
        /* <DEDUP_REMOVED lines=29> */
[----:B--2---:R-:W1:Y:S01]  /*14830*/  @P5 LDC R6, c[0x0][0x2c0] ;  /* 0x0000b000ff065b82 */ /* 0x004e620000000800 */
        /* <DEDUP_REMOVED lines=20> */
[----:B--2---:R-:W2:Y:S02]  /*14980*/  @!P5 LDC R5, c[0x0][0x2c4] ;  /* 0x0000b100ff05db82 */ /* 0x004ea40000000800 */
[----:B------:R1:W-:Y:S01]  /*14990*/  STS [R0+0x2400], R11 ;  /* 0x0024000b00007388 */ /* 0x0003e20000000800 */
[----:B------:R-:W-:-:S02]  /*149a0*/  F2FP.F16.F32.PACK_AB R16, R16, R118 ;  /* 0x000000761010723e */ /* 0x000fc400000000ff */
[----:B------:R-:W-:Y:S02]  /*149b0*/  F2FP.F16.F32.PACK_AB R19, R19, R112 ;  /* 0x000000701313723e */ /* 0x000fe400000000ff */
[----:B---3--:R-:W-:Y:S02]  /*149c0*/  IADD3 R3, R0, R36, RZ ;  /* 0x0000002400037210 */ /* 0x008fe40007ffe0ff */
[----:B------:R-:W-:Y:S02]  /*149d0*/  F2FP.F16.F32.PACK_AB R18, R115, R18 ;  /* 0x000000127312723e */ /* 0x000fe400000000ff */
[----:B----4-:R-:W-:Y:S02]  /*149e0*/  IADD3 R2, R20, R36, RZ ;  /* 0x0000002414027210 */ /* 0x010fe40007ffe0ff */
[----:B------:R-:W-:Y:S02]  /*149f0*/  F2FP.F16.F32.PACK_AB R26, R26, R120 ;  /* 0x000000781a1a723e */ /* 0x000fe400000000ff */
[----:B------:R-:W-:Y:S01]  /*14a00*/  F2FP.F16.F32.PACK_AB R27, R123, R27 ;  /* 0x0000001b7b1b723e */ /* 0x000fe200000000ff */
[----:B------:R3:W-:Y:S01]  /*14a10*/  STS [R2], R10 ;  /* 0x0000000a02007388 */ /* 0x0007e20000000800 */
[----:B------:R-:W-:-:S02]  /*14a20*/  F2FP.F16.F32.PACK_AB R28, R28, R126 ;  /* 0x0000007e1c1c723e */ /* 0x000fc400000000ff */
[----:B------:R-:W-:Y:S01]  /*14a30*/  F2FP.F16.F32.PACK_AB R31, R31, R132 ;  /* 0x000000841f1f723e */ /* 0x000fe200000000ff */
[----:B------:R-:W-:Y:S01]  /*14a40*/  STS [R2+0x400], R9 ;  /* 0x0004000902007388 */ /* 0x000fe20000000800 */
[----:B------:R-:W-:Y:S01]  /*14a50*/  F2FP.F16.F32.PACK_AB R30, R30, R134 ;  /* 0x000000861e1e723e */ /* 0x000fe200000000ff */
[----:B-1----:R-:W1:Y:S01]  /*14a60*/  @!P5 LDC R7, c[0x0][0x270] ;  /* 0x00009c00ff07db82 */ /* 0x002e620000000800 */
[----:B------:R-:W-:Y:S01]  /*14a70*/  F2FP.F16.F32.PACK_AB R32, R32, R128 ;  /* 0x000000802020723e */ /* 0x000fe200000000ff */
[----:B------:R4:W-:Y:S01]  /*14a80*/  STS [R3], R8 ;  /* 0x0000000803007388 */ /* 0x0009e20000000800 */
[----:B------:R-:W-:Y:S01]  /*14a90*/  F2FP.F16.F32.PACK_AB R34, R131, R34 ;  /* 0x000000228322723e */ /* 0x000fe200000000ff */
[----:B------:R-:W-:Y:S01]  /*14aa0*/  @P1 MUFU.LG2 R12, R42 ;  /* 0x0000002a000c1308 */ /* 0x000fe20000000c00 */
[----:B------:R-:W-:Y:S01]  /*14ab0*/  IADD3 R0, R36, 0x400, R22 ;  /* 0x0000040024007810 */ /* 0x000fe20007ffe016 */
[----:B------:R4:W-:Y:S01]  /*14ac0*/  STS [R3+0x400], R13 ;  /* 0x0004000d03007388 */ /* 0x0009e20000000800 */
[----:B------:R-:W-:Y:S01]  /*14ad0*/  F2FP.F16.F32.PACK_AB R33, R33, R136 ;  /* 0x000000882121723e */ /* 0x000fe200000000ff */
[----:B--2---:R-:W1:Y:S01]  /*14ae0*/  @P4 LDC R5, c[0x0][0x2e4] ;  /* 0x0000b900ff054b82 */ /* 0x004e620000000800 */
[C---:B------:R-:W-:Y:S01]  /*14af0*/  IADD3 R4, R37.reuse, R0, RZ ;  /* 0x0000000025047210 */ /* 0x040fe20007ffe0ff */
[----:B------:R2:W-:Y:S01]  /*14b00*/  STS [R2+0x2000], R15 ;  /* 0x0020000f02007388 */ /* 0x0005e20000000800 */
[----:B------:R-:W-:Y:S01]  /*14b10*/  IADD3 R0, R37, R22, RZ ;  /* 0x0000001625007210 */ /* 0x000fe20007ffe0ff */
[----:B------:R-:W1:Y:S01]  /*14b20*/  @P3 MUFU.LG2 R11, R44 ;  /* 0x0000002c000b3308 */ /* 0x000e620000000c00 */
[----:B------:R-:W-:Y:S01]  /*14b30*/  F2FP.F16.F32.PACK_AB R35, R139, R35 ;  /* 0x000000238b23723e */ /* 0x000fe200000000ff */
[----:B------:R2:W-:Y:S01]  /*14b40*/  STS [R2+0x2400], R14 ;  /* 0x0024000e02007388 */ /* 0x0005e20000000800 */
[----:B------:R-:W-:-:S03]  /*14b50*/  @!P5 MOV R6, 0x1 ;  /* 0x000000010006d802 */ /* 0x000fc60000000f00 */
[----:B------:R2:W-:Y:S01]  /*14b60*/  STS [R3+0x2000], R25 ;  /* 0x0020001903007388 */ /* 0x0005e20000000800 */
[----:B---3--:R-:W3:Y:S03]  /*14b70*/  @P3 LDC R10, c[0x0][0x2e8] ;  /* 0x0000ba00ff0a3b82 */ /* 0x008ee60000000800 */
[----:B------:R1:W-:Y:S04]  /*14b80*/  STS [R3+0x2400], R24 ;  /* 0x0024001803007388 */ /* 0x0003e80000000800 */
[----:B------:R1:W-:Y:S01]  /*14b90*/  STS [R22], R23 ;  /* 0x0000001716007388 */ /* 0x0003e20000000800 */
[----:B----4-:R-:W4:Y:S03]  /*14ba0*/  @P5 LDC.64 R8, c[0x0][0x2c0] ;  /* 0x0000b000ff085b82 */ /* 0x010f260000000a00 */
[----:B------:R-:W-:Y:S01]  /*14bb0*/  STS [R22+0x400], R21 ;  /* 0x0004001516007388 */ /* 0x000fe20000000800 */
[----:B------:R-:W4:Y:S03]  /*14bc0*/  @P2 MUFU.LG2 R13, R41 ;  /* 0x00000029000d2308 */ /* 0x000f260000000c00 */
[----:B------:R-:W-:Y:S01]  /*14bd0*/  STS [R0], R17 ;  /* 0x0000001100007388 */ /* 0x000fe20000000800 */
[----:B--2---:R-:W2:Y:S03]  /*14be0*/  @P0 LDC R15, c[0x0][0x2e8] ;  /* 0x0000ba00ff0f0b82 */ /* 0x004ea60000000800 */
[----:B------:R3:W-:Y:S01]  /*14bf0*/  STS [R0+0x400], R16 ;  /* 0x0004001000007388 */ /* 0x0007e20000000800 */
[----:B------:R-:W-:-:S03]  /*14c00*/  IADD3 R2, R36, R22, RZ ;  /* 0x0000001624027210 */ /* 0x000fc60007ffe0ff */
[----:B------:R-:W-:Y:S01]  /*14c10*/  STS [R22+0x2000], R19 ;  /* 0x0020001316007388 */ /* 0x000fe20000000800 */
[----:B------:R-:W-:-:S03]  /*14c20*/  MOV R25, 0x7f800000 ;  /* 0x7f80000000197802 */ /* 0x000fc60000000f00 */
[----:B------:R4:W-:Y:S01]  /*14c30*/  STS [R22+0x2400], R18 ;  /* 0x0024001216007388 */ /* 0x0009e20000000800 */
[----:B-1----:R-:W-:Y:S02]  /*14c40*/  IADD3 R3, R36, R0, RZ ;  /* 0x0000000024037210 */ /* 0x002fe40007ffe0ff */
[----:B------:R-:W-:Y:S01]  /*14c50*/  MOV R24, 0x7f800000 ;  /* 0x7f80000000187802 */ /* 0x000fe20000000f00 */
[----:B------:R-:W-:Y:S01]  /*14c60*/  STS [R0+0x2000], R26 ;  /* 0x0020001a00007388 */ /* 0x000fe20000000800 */
[----:B------:R-:W-:-:S03]  /*14c70*/  MOV R23, 0x7f800000 ;  /* 0x7f80000000177802 */ /* 0x000fc60000000f00 */
[----:B------:R1:W-:Y:S04]  /*14c80*/  STS [R0+0x2400], R27 ;  /* 0x0024001b00007388 */ /* 0x0003e80000000800 */
[----:B------:R-:W-:Y:S04]  /*14c90*/  STS [R2], R29 ;  /* 0x0000001d02007388 */ /* 0x000fe80000000800 */
[----:B------:R-:W-:Y:S01]  /*14ca0*/  STS [R2+0x400], R28 ;  /* 0x0004001c02007388 */ /* 0x000fe20000000800 */
[----:B---3--:R-:W3:Y:S03]  /*14cb0*/  @P1 LDC R16, c[0x0][0x2e8] ;  /* 0x0000ba00ff101b82 */ /* 0x008ee60000000800 */
[----:B------:R-:W-:Y:S04]  /*14cc0*/  STS [R3], R31 ;  /* 0x0000001f03007388 */ /* 0x000fe80000000800 */
[----:B------:R-:W-:Y:S01]  /*14cd0*/  STS [R4], R30 ;  /* 0x0000001e04007388 */ /* 0x000fe20000000800 */
[----:B----4-:R-:W-:-:S03]  /*14ce0*/  MOV R22, 0x7f800000 ;  /* 0x7f80000000167802 */ /* 0x010fc60000000f00 */
[----:B------:R-:W-:Y:S04]  /*14cf0*/  STS [R2+0x2000], R32 ;  /* 0x0020002002007388 */ /* 0x000fe80000000800 */
[----:B------:R4:W-:Y:S01]  /*14d00*/  STS [R2+0x2400], R34 ;  /* 0x0024002202007388 */ /* 0x0009e20000000800 */
[----:B-1----:R-:W-:Y:S01]  /*14d10*/  @P5 MOV R0, 0x1 ;  /* 0x0000000100005802 */ /* 0x002fe20000000f00 */
[----:B------:R-:W-:Y:S02]  /*14d20*/  @!P5 IMAD R0, R5, R7, RZ ;  /* 0x000000070500d224 */ /* 0x000fe400078e02ff */
[----:B------:R-:W-:Y:S04]  /*14d30*/  STS [R3+0x2000], R33 ;  /* 0x0020002103007388 */ /* 0x000fe80000000800 */
[----:B------:R1:W-:Y:S01]  /*14d40*/  STS [R4+0x2000], R35 ;  /* 0x0020002304007388 */ /* 0x0003e20000000800 */
[----:B------:R-:W-:Y:S06]  /*14d50*/  BAR.SYNC.DEFER_BLOCKING 0x0 ;  /* 0x0000000000007b1d */ /* 0x000fec0000010000 */
[----:B------:R-:W2:Y:S01]  /*14d60*/  S2R R14, SR_CTAID.Y ;  /* 0x00000000000e7919 */ /* 0x000ea20000002600 */
[----:B------:R-:W3:Y:S01]  /*14d70*/  S2R R26, SR_CTAID.Z ;  /* 0x00000000001a7919 */ /* 0x000ee20000002700 */
[----:B----4-:R-:W-:-:S04]  /*14d80*/  LOP3.LUT R2, R47, 0xffffffe0, RZ, 0xc0, !PT ;  /* 0xffffffe02f027812 */ /* 0x010fc800078ec0ff */
[----:B------:R-:W-:Y:S01]  /*14d90*/  IADD3 R7, -R2, R48, RZ ;  /* 0x0000003002077210 */ /* 0x000fe20007ffe1ff */
[----:B-1----:R-:W-:Y:S01]  /*14da0*/  @P3 FMUL.FTZ R4, R11, 0.69314718246459960938 ;  /* 0x3f3172180b043820 */ /* 0x002fe20000410000 */
[----:B------:R1:W4:Y:S03]  /*14db0*/  LDS.128 R28, [R203+0x3800] ;  /* 0x00380000cb1c7984 */ /* 0x0003260000000c00 */
[----:B------:R-:W-:Y:S01]  /*14dc0*/  @P3 FFMA.FTZ R25, R73, R10, R4 ;  /* 0x0000000a49193223 */ /* 0x000fe20000010004 */
[----:B--2---:R-:W-:Y:S02]  /*14dd0*/  IMAD R2, R14, R0, RZ ;  /* 0x000000000e027224 */ /* 0x004fe400078e02ff */
[----:B------:R-:W2:Y:S01]  /*14de0*/  @P2 LDC R14, c[0x0][0x2e8] ;  /* 0x0000ba00ff0e2b82 */ /* 0x000ea20000000800 */
[----:B------:R-:W-:Y:S01]  /*14df0*/  @P5 IMAD R0, R9, R8, RZ ;  /* 0x0000000809005224 */ /* 0x000fe200078e02ff */
[----:B------:R-:W-:Y:S01]  /*14e00*/  @!P5 MOV R0, R5 ;  /* 0x000000050000d202 */ /* 0x000fe20000000f00 */
[----:B------:R-:W1:Y:S01]  /*14e10*/  @P0 MUFU.LG2 R8, R43 ;  /* 0x0000002b00080308 */ /* 0x000e620000000c00 */
[----:B------:R-:W-:Y:S01]  /*14e20*/  SEL R3, R2, RZ, !P6 ;  /* 0x000000ff02037207 */ /* 0x000fe20007000000 */
[----:B------:R-:W-:Y:S01]  /*14e30*/  IMAD R2, R6, UR4, RZ ;  /* 0x0000000406027c24 */ /* 0x000fe2000f8e02ff */
[----:B------:R-:W-:Y:S01]  /*14e40*/  LOP3.LUT P5, RZ, R7, 0x3, RZ, 0xc0, !PT ;  /* 0x0000000307ff7812 */ /* 0x000fe200078ac0ff */
[----:B------:R-:W-:-:S02]  /*14e50*/  @P1 FMUL.FTZ R5, R12, 0.69314718246459960938 ;  /* 0x3f3172180c051820 */ /* 0x000fc40000410000 */
[----:B---3--:R-:W-:Y:S01]  /*14e60*/  IMAD R0, R26, R0, R3 ;  /* 0x000000001a007224 */ /* 0x008fe200078e0203 */
[----:B------:R-:W-:Y:S01]  /*14e70*/  SHF.L.U32 R3, R2, 0x7, RZ ;  /* 0x0000000702037819 */ /* 0x000fe200000006ff */
[----:B------:R-:W-:Y:S01]  /*14e80*/  @P2 FMUL.FTZ R2, R13, 0.69314718246459960938 ;  /* 0x3f3172180d022820 */ /* 0x000fe20000410000 */
[----:B------:R-:W-:Y:S02]  /*14e90*/  @P1 FFMA.FTZ R22, R71, R16, R5 ;  /* 0x0000001047161223 */ /* 0x000fe40000010005 */
[--C-:B------:R-:W-:Y:S02]  /*14ea0*/  IADD3 R7, P4, P3, R3, R38, R0.reuse ;  /* 0x0000002603077210 */ /* 0x100fe40007b9e000 */
[----:B------:R-:W-:Y:S02]  /*14eb0*/  SHF.R.S32.HI R9, RZ, 0x1f, R3 ;  /* 0x0000001fff097819 */ /* 0x000fe40000011403 */
[----:B------:R-:W-:Y:S01]  /*14ec0*/  SHF.R.S32.HI R0, RZ, 0x1f, R0 ;  /* 0x0000001fff007819 */ /* 0x000fe20000011400 */
[----:B-1----:R-:W-:-:S03]  /*14ed0*/  @P0 FMUL.FTZ R4, R8, 0.69314718246459960938 ;  /* 0x3f31721808040820 */ /* 0x002fc60000410000 */
[----:B------:R-:W-:Y:S01]  /*14ee0*/  IADD3.X R9, R9, R39, R0, P4, P3 ;  /* 0x0000002709097210 */ /* 0x000fe200027e6400 */
[----:B--2---:R-:W-:Y:S01]  /*14ef0*/  @P2 FFMA.FTZ R24, R72, R14, R2 ;  /* 0x0000000e48182223 */ /* 0x004fe20000010002 */
[----:B------:R-:W-:Y:S01]  /*14f00*/  @P0 FFMA.FTZ R23, R70, R15, R4 ;  /* 0x0000000f46170223 */ /* 0x000fe20000010004 */
[----:B----4-:R-:W-:Y:S06]  /*14f10*/  @P5 BRA `(.L_x_2353) ;  /* 0x0000000000a45947 */ /* 0x010fec0003800000 */
        /* <DEDUP_REMOVED lines=41> */
.L_x_2353:
[----:B------:R-:W-:Y:S05]  /*151b0*/  BSYNC B0 ;  /* 0x0000000000007941 */ /* 0x000fea0003800000 */
.L_x_2352:
[----:B------:R-:W2:Y:S01]  /*151c0*/  LDL.LU.64 R12, [R1+0x50] ;  /* 0x00005000010c7983 */ /* 0x000ea20000300a00 */
[----:B------:R-:W-:-:S03]  /*151d0*/  ULDC UR4, c[0x0][0x2d0] ;  /* 0x0000b40000047ab9 */ /* 0x000fc60000000800 */
[----:B------:R-:W3:Y:S04]  /*151e0*/  LDL.LU.64 R10, [R1+0x60] ;  /* 0x00006000010a7983 */ /* 0x000ee80000300a00 */
[----:B-1----:R-:W4:Y:S04]  /*151f0*/  LDL.LU R9, [R1+0x94] ;  /* 0x0000940001097983 */ /* 0x002f280000300800 */
[----:B------:R-:W4:Y:S04]  /*15200*/  LDL.LU R8, [R1+0x90] ;  /* 0x0000900001087983 */ /* 0x000f280000300800 */
[----:B------:R-:W4:Y:S04]  /*15210*/  LDL.LU R7, [R1+0x8c] ;  /* 0x00008c0001077983 */ /* 0x000f280000300800 */
[----:B------:R-:W4:Y:S04]  /*15220*/  LDL.LU R5, [R1+0xa0] ;  /* 0x0000a00001057983 */ /* 0x000f280000300800 */
[----:B------:R-:W4:Y:S04]  /*15230*/  LDL.LU R4, [R1+0x9c] ;  /* 0x00009c0001047983 */ /* 0x000f280000300800 */
[----:B------:R1:W5:Y:S01]  /*15240*/  LDL.64 R16, [R1+0x48] ;  /* 0x0000480001107983 */ /* 0x0003620000100a00 */
        /* <DEDUP_REMOVED lines=28> */
.L_x_2355:
[----:B------:R-:W-:Y:S05]  /*15410*/  BSYNC B0 ;  /* 0x0000000000007941 */ /* 0x000fea0003800000 */
.L_x_2354:
        /* <DEDUP_REMOVED lines=21> */
.L_x_2357:
[----:B------:R-:W-:Y:S05]  /*15570*/  BSYNC B0 ;  /* 0x0000000000007941 */ /* 0x000fea0003800000 */
.L_x_2356:
        /* <DEDUP_REMOVED lines=16> */
.L_x_2359:
[----:B------:R-:W-:Y:S05]  /*15680*/  BSYNC B0 ;  /* 0x0000000000007941 */ /* 0x000fea0003800000 */
.L_x_2358:
        /* <DEDUP_REMOVED lines=16> */
.L_x_2361:
[----:B------:R-:W-:Y:S05]  /*15790*/  BSYNC B0 ;  /* 0x0000000000007941 */ /* 0x000fea0003800000 */
.L_x_2360:
        /* <DEDUP_REMOVED lines=16> */
.L_x_2363:
[----:B------:R-:W-:Y:S05]  /*158a0*/  BSYNC B0 ;  /* 0x0000000000007941 */ /* 0x000fea0003800000 */
.L_x_2362:
        /* <DEDUP_REMOVED lines=16> */
.L_x_2365:
[----:B------:R-:W-:Y:S05]  /*159b0*/  BSYNC B0 ;  /* 0x0000000000007941 */ /* 0x000fea0003800000 */
.L_x_2364:
        /* <DEDUP_REMOVED lines=16> */
.L_x_2367:
[----:B------:R-:W-:Y:S05]  /*15ac0*/  BSYNC B0 ;  /* 0x0000000000007941 */ /* 0x000fea0003800000 */
.L_x_2366:
        /* <DEDUP_REMOVED lines=16> */
.L_x_2368:
        /* <DEDUP_REMOVED lines=11> */
.L_x_2599:


//--------------------- .text._ZN5flash16flash_fwd_kernelI23Flash_fwd_kernel_traitsILi64ELi128ELi64ELi4ELb0ELb0EN7cutlass6half_tE19Flash_kernel_traitsILi64ELi128ELi64ELi4ES3_EELb1ELb0ELb1ELb1ELb0ELb0ELb0ELb1EEEvNS_16Flash_fwd_paramsE --------------------------
	.section	.text._ZN5flash16flash_fwd_kernelI23Flash_fwd_kernel_traitsILi64ELi128ELi64ELi4ELb0ELb0EN7cutlass6half_tE19Flash_kernel_traitsILi64ELi128ELi64ELi4ES3_EELb1ELb0ELb1ELb1ELb0ELb0ELb0ELb1EEEvNS_16Flash_fwd_paramsE,"ax",@progbits
	.align	128
        .global         _ZN5flash16flash_fwd_kernelI23Flash_fwd_kernel_traitsILi64ELi128ELi64ELi4ELb0ELb0EN7cutlass6half_tE19Flash_kernel_traitsILi64ELi128ELi64ELi4ES3_EELb1ELb0ELb1ELb1ELb0ELb0ELb0ELb1EEEvNS_16Flash_fwd_paramsE
        .type           _ZN5flash16flash_fwd_kernelI23Flash_fwd_kernel_traitsILi64ELi128ELi64ELi4ELb0ELb0EN7cutlass6half_tE19Flash_kernel_traitsILi64ELi128ELi64ELi4ES3_EELb1ELb0ELb1ELb1ELb0ELb0ELb0ELb1EEEvNS_16Flash_fwd_paramsE,@function
        .size           _ZN5flash16flash_fwd_kernelI23Flash_fwd_kernel_traitsILi64ELi128ELi64ELi4ELb0ELb0EN7cutlass6half_tE19Flash_kernel_traitsILi64ELi128ELi64ELi4ES3_EELb1ELb0ELb1ELb1ELb0ELb0ELb0ELb1EEEvNS_16Flash_fwd_paramsE,(.L_x_2600 - _ZN5flash16flash_fwd_kernelI23Flash_fwd_kernel_traitsILi64ELi128ELi64ELi4ELb0ELb0EN7cutlass6half_tE19Flash_kernel_traitsILi64ELi128ELi64ELi4ES3_EELb1ELb0ELb1ELb1ELb0ELb0ELb0ELb1EEEvNS_16Flash_fwd_paramsE)
        .other          _ZN5flash16flash_fwd_kernelI23Flash_fwd_kernel_traitsILi64ELi128ELi64ELi4ELb0ELb0EN7cutlass6half_tE19Flash_kernel_traitsILi64ELi128ELi64ELi4ES3_EELb1ELb0ELb1ELb1ELb0ELb0ELb0ELb1EEEvNS_16Flash_fwd_paramsE,@"STO_CUDA_ENTRY STV_DEFAULT"
_ZN5flash16flash_fwd_kernelI23Flash_fwd_kernel_traitsILi64ELi128ELi64ELi4ELb0ELb0EN7cutlass6half_tE19Flash_kernel_traitsILi64ELi128ELi64ELi4ES3_EELb1ELb0ELb1ELb1ELb0ELb0ELb0ELb1EEEvNS_16Flash_fwd_paramsE:
.text._ZN5flash16flash_fwd_kernelI23Flash_fwd_kernel_traitsILi64ELi128ELi64ELi4ELb0ELb0EN7cutlass6half_tE19Flash_kernel_traitsILi64ELi128ELi64ELi4ES3_EELb1ELb0ELb1ELb1ELb0ELb0ELb0ELb1EEEvNS_16Flash_fwd_paramsE:
        /* <DEDUP_REMOVED lines=86> */
.L_x_2369:
[----:B------:R-:W-:-:S05]  /*0560*/  ULDC UR6, c[0x0][0x2c8] ;  /* 0x0000b20000067ab9 */ /* 0x000fca0000000800 */
.L_x_2370:
        /* <DEDUP_REMOVED lines=84> */
.L_x_2372:
        /* <DEDUP_REMOVED lines=50> */
.L_x_2374:
[----:B------:R-:W-:Y:S05]  /*0dd0*/  BSYNC B0 ;  /* 0x0000000000007941 */ /* 0x000fea0003800000 */
.L_x_2373:
        /* <DEDUP_REMOVED lines=17> */
.L_x_2376:
[----:B------:R-:W-:Y:S05]  /*0ef0*/  BSYNC B0 ;  /* 0x0000000000007941 */ /* 0x000fea0003800000 */
.L_x_2375:
        /* <DEDUP_REMOVED lines=16> */
.L_x_2378:
[----:B------:R-:W-:Y:S05]  /*1000*/  BSYNC B0 ;  /* 0x0000000000007941 */ /* 0x000fea0003800000 */
.L_x_2377:
        /* <DEDUP_REMOVED lines=16> */
.L_x_2380:
[----:B------:R-:W-:Y:S05]  /*1110*/  BSYNC B0 ;  /* 0x0000000000007941 */ /* 0x000fea0003800000 */
.L_x_2379:
        /* <DEDUP_REMOVED lines=16> */
.L_x_2382:
[----:B------:R-:W-:Y:S05]  /*1220*/  BSYNC B0 ;  /* 0x0000000000007941 */ /* 0x000fea0003800000 */
.L_x_2381:
        /* <DEDUP_REMOVED lines=28> */
.L_x_2384:
[----:B------:R-:W-:Y:S05]  /*13f0*/  BSYNC B0 ;  /* 0x0000000000007941 */ /* 0x000fea0003800000 */
.L_x_2383:
        /* <DEDUP_REMOVED lines=19> */
.L_x_2386:
[----:B------:R-:W-:Y:S05]  /*1530*/  BSYNC B0 ;  /* 0x0000000000007941 */ /* 0x000fea0003800000 */
.L_x_2385:
        /* <DEDUP_REMOVED lines=16> */
.L_x_2388:
[----:B------:R-:W-:Y:S05]  /*1640*/  BSYNC B0 ;  /* 0x0000000000007941 */ /* 0x000fea0003800000 */
.L_x_2387:
        /* <DEDUP_REMOVED lines=10> */
.L_x_2390:
[----:B------:R-:W-:Y:S05]  /*16f0*/  BSYNC B0 ;  /* 0x0000000000007941 */ /* 0x000fea0003800000 */
.L_x_2389:
        /* <DEDUP_REMOVED lines=10> */
.L_x_2392:
[----:B------:R-:W-:Y:S05]  /*17a0*/  BSYNC B0 ;  /* 0x0000000000007941 */ /* 0x000fea0003800000 */
.L_x_2391:
        /* <DEDUP_REMOVED lines=10> */
.L_x_2394:
[----:B------:R-:W-:Y:S05]  /*1850*/  BSYNC B0 ;  /* 0x0000000000007941 */ /* 0x000fea0003800000 */
.L_x_2393:
        /* <DEDUP_REMOVED lines=11> */
.L_x_2396:
[----:B------:R-:W-:Y:S05]  /*1910*/  BSYNC B0 ;  /* 0x0000000000007941 */ /* 0x000fea0003800000 */
.L_x_2395:
        /* <DEDUP_REMOVED lines=11> */
.L_x_2398:
[----:B------:R-:W-:Y:S05]  /*19d0*/  BSYNC B0 ;  /* 0x0000000000007941 */ /* 0x000fea0003800000 */
.L_x_2397:
        /* <DEDUP_REMOVED lines=11> */
.L_x_2400:
[----:B------:R-:W-:Y:S05]  /*1a90*/  BSYNC B0 ;  /* 0x0000000000007941 */ /* 0x000fea0003800000 */
.L_x_2399:
        /* <DEDUP_REMOVED lines=10> */
.L_x_2402:
[----:B------:R-:W-:Y:S05]  /*1b40*/  BSYNC B0 ;  /* 0x0000000000007941 */ /* 0x000fea0003800000 */
.L_x_2401:
        /* <DEDUP_REMOVED lines=10> */
.L_x_2371:
[----:B------:R-:W1:Y:S01]  /*1bf0*/  LDC R22, c[0x0][0x278] ;  /* 0x00009e00ff167b82 */ /* 0x000e620000000800 */
[----:B------:R-:W-:Y:S01]  /*1c00*/  UISETP.NE.AND UP0, UPT, UR14, -0x1, UPT ;  /* 0xffffffff0e00788c */ /* 0x000fe2000bf05270 */
[----:B------:R-:W-:Y:S01]  /*1c10*/  LEA.HI R4, R21, R160, RZ, 0x3 ;  /* 0x000000a015047211 */ /* 0x000fe200078f18ff */
[----:B------:R-:W2:Y:S01]  /*1c20*/  S2R R6, SR_CTAID.Z ;  /* 0x0000000000067919 */ /* 0x000ea20000002700 */
[----:B------:R-:W-:Y:S01]  /*1c30*/  ULDC UR24, c[0x0][0x270] ;  /* 0x00009c0000187ab9 */ /* 0x000fe20000000800 */
[----:B------:R-:W-:Y:S01]  /*1c40*/  UISETP.NE.AND UP1, UPT, UR8, -0x1, UPT ;  /* 0xffffffff0800788c */ /* 0x000fe2000bf25270 */
[----:B------:R-:W-:Y:S01]  /*1c50*/  SHF.R.S32.HI R12, RZ, 0x3, R4 ;  /* 0x00000003ff0c7819 */ /* 0x000fe20000011404 */
[----:B------:R-:W-:Y:S01]  /*1c60*/  UIMAD UR24, UR25, UR24, UR28 ;  /* 0x00000018191872a4 */ /* 0x000fe2000f8e021c */
[----:B------:R-:W-:Y:S01]  /*1c70*/  ULDC UR19, c[0x0][0x2d8] ;  /* 0x0000b60000137ab9 */ /* 0x000fe20000000800 */
[----:B------:R-:W-:-:S03]  /*1c80*/  USHF.R.S32.HI UR17, URZ, 0x1f, UR28 ;  /* 0x0000001f3f117899 */ /* 0x000fc6000801141c */
[----:B------:R-:W-:Y:S01]  /*1c90*/  @UP0 ULDC.64 UR4, c[0x0][0x240] ;  /* 0x0000900000040ab9 */ /* 0x000fe20000000a00 */
[----:B------:R-:W-:Y:S02]  /*1ca0*/  @!UP0 USHF.R.S32.HI UR9, URZ, 0x1f, UR25 ;  /* 0x0000001f3f098899 */ /* 0x000fe40008011419 */
[----:B------:R-:W-:Y:S02]  /*1cb0*/  @UP0 UIMAD.WIDE.U32 UR36, UR14, UR4, URZ ;  /* 0x000000040e2402a5 */ /* 0x000fe4000f8e003f */
[----:B------:R-:W-:Y:S02]  /*1cc0*/  USHF.L.U32 UR23, UR24, 0x5, URZ ;  /* 0x0000000518177899 */ /* 0x000fe4000800063f */
[----:B------:R-:W-:Y:S02]  /*1cd0*/  @UP0 UIMAD UR4, UR14, UR5, UR37 ;  /* 0x000000050e0402a4 */ /* 0x000fe4000f8e0225 */
[----:B------:R-:W-:Y:S01]  /*1ce0*/  UIADD3 UR5, -UR29, UR16, URZ ;  /* 0x000000101d057290 */ /* 0x000fe2000fffe13f */
[----:B------:R-:W-:Y:S01]  /*1cf0*/  @!UP0 ULDC.64 UR6, c[0x0][0x228] ;  /* 0x00008a0000068ab9 */ /* 0x000fe20000000a00 */
[----:B-1----:R-:W-:Y:S01]  /*1d00*/  IABS R5, R22 ;  /* 0x0000001600057213 */ /* 0x002fe20000000000 */
[----:B------:R-:W-:-:S02]  /*1d10*/  @!UP0 UIMAD UR9, UR9, UR6, URZ ;  /* 0x00000006090982a4 */ /* 0x000fc4000f8e023f */
[----:B------:R-:W-:Y:S01]  /*1d20*/  @UP1 UIADD3 UR22, UR33, UR8, URZ ;  /* 0x0000000821161290 */ /* 0x000fe2000fffe03f */
[----:B------:R-:W1:Y:S01]  /*1d30*/  I2F.RP R2, R5 ;  /* 0x0000000500027306 */ /* 0x000e620000209400 */
[----:B------:R-:W-:Y:S02]  /*1d40*/  @!UP0 UIMAD UR7, UR25, UR7, UR9 ;  /* 0x00000007190782a4 */ /* 0x000fe4000f8e0209 */
[----:B------:R-:W-:Y:S01]  /*1d50*/  USHF.R.S32.HI UR9, URZ, 0x1f, UR23 ;  /* 0x0000001f3f097899 */ /* 0x000fe20008011417 */
[----:B------:R-:W-:Y:S01]  /*1d60*/  @UP1 ULDC.64 UR10, c[0x0][0x248] ;  /* 0x00009200000a1ab9 */ /* 0x000fe20000000a00 */
[----:B------:R-:W-:Y:S01]  /*1d70*/  @!UP0 UIMAD.WIDE.U32 UR38, UR25, UR6, URZ ;  /* 0x00000006192682a5 */ /* 0x000fe2000f8e003f */
[----:B--2---:R-:W-:Y:S01]  /*1d80*/  IABS R6, R6 ;  /* 0x0000000600067213 */ /* 0x004fe20000000000 */
[----:B------:R-:W-:Y:S01]  /*1d90*/  @UP1 UIMAD.WIDE.U32 UR40, UR22, UR10, URZ ;  /* 0x0000000a162812a5 */ /* 0x000fe2000f8e003f */
[----:B------:R-:W-:Y:S01]  /*1da0*/  ULDC UR6, c[0x0][0x2d4] ;  /* 0x0000b50000067ab9 */ /* 0x000fe20000000800 */
[----:B------:R-:W-:-:S02]  /*1db0*/  @UP1 UIMAD UR22, UR22, UR11, URZ ;  /* 0x0000000b161612a4 */ /* 0x000fc4000f8e023f */
[----:B------:R-:W-:Y:S01]  /*1dc0*/  UIMAD UR6, UR24, UR6, UR29 ;  /* 0x00000006180672a4 */ /* 0x000fe2000f8e021d */
[----:B-1----:R-:W1:Y:S01]  /*1dd0*/  MUFU.RCP R2, R2 ;  /* 0x0000000200027308 */ /* 0x002e620000001000 */
[----:B------:R-:W-:Y:S02]  /*1de0*/  @UP1 UIADD3 UR22, UR41, UR22, URZ ;  /* 0x0000001629161290 */ /* 0x000fe4000fffe03f */
[----:B------:R-:W-:Y:S01]  /*1df0*/  UIMAD UR27, UR6, UR19, URZ ;  /* 0x00000013061b72a4 */ /* 0x000fe2000f8e023f */
        /* <DEDUP_REMOVED lines=10> */
[----:B------:R-:W-:-:S04]  /*1ea0*/  IMAD.HI.U32 R3, R3, R0, R2 ;  /* 0x0000000003037227 */ /* 0x000fc800078e0002 */
[C---:B------:R-:W-:Y:S02]  /*1eb0*/  VIADD R0, R12.reuse, 0x60 ;  /* 0x000000600c007836 */ /* 0x040fe40000000000 */
[----:B------:R-:W-:Y:S02]  /*1ec0*/  VIADD R2, R12, 0x50 ;  /* 0x000000500c027836 */ /* 0x000fe40000000000 */
[----:B------:R-:W-:Y:S01]  /*1ed0*/  IMAD.HI.U32 R14, R3, R6, RZ ;  /* 0x00000006030e7227 */ /* 0x000fe200078e00ff */
[----:B------:R-:W-:Y:S02]  /*1ee0*/  ISETP.GE.AND P0, PT, R0, UR5, PT ;  /* 0x0000000500007c0c */ /* 0x000fe4000bf06270 */
[----:B------:R-:W-:Y:S01]  /*1ef0*/  ISETP.GE.AND P5, PT, R2, UR5, PT ;  /* 0x0000000502007c0c */ /* 0x000fe2000bfa6270 */
[----:B------:R-:W-:Y:S01]  /*1f00*/  IMAD.MOV R0, RZ, RZ, -R14 ;  /* 0x000000ffff007224 */ /* 0x000fe200078e0a0e */
[----:B------:R-:W-:Y:S01]  /*1f10*/  P2R R16, PR, RZ, 0x1 ;  /* 0x00000001ff107803 */ /* 0x000fe20000000000 */
[----:B------:R-:W-:Y:S01]  /*1f20*/  IMAD.SHL.U32 R3, R12, 0x40, RZ ;  /* 0x000000400c037824 */ /* 0x000fe200078e00ff */
[----:B------:R-:W-:Y:S01]  /*1f30*/  IADD3 R166, P1, P0, R8, UR23, R124 ;  /* 0x0000001708a67c10 */ /* 0x000fe2000f83e07c */
[----:B------:R-:W-:Y:S01]  /*1f40*/  IMAD R0, R5, R0, R6 ;  /* 0x0000000005007224 */ /* 0x000fe200078e0206 */
[----:B------:R-:W-:-:S03]  /*1f50*/  SHF.R.S32.HI R2, RZ, 0x1f, R124 ;  /* 0x0000001fff027819 */ /* 0x000fc6000001147c */
[----:B------:R1:W-:Y:S01]  /*1f60*/  STL [R1+0x158], R166 ;  /* 0x000158a601007387 */ /* 0x0003e20000100800 */
[----:B------:R-:W-:Y:S02]  /*1f70*/  IADD3.X R162, R9, UR9, R2, P1, P0 ;  /* 0x0000000909a27c10 */ /* 0x000fe40008fe0402 */
[----:B------:R-:W-:Y:S02]  /*1f80*/  PLOP3.LUT P0, PT, PT, PT, UP1, 0x80, 0x0 ;  /* 0x000000000000781c */ /* 0x000fe40003f0f018 */
[----:B------:R-:W-:Y:S02]  /*1f90*/  ISETP.GT.U32.AND P1, PT, R5, R0, PT ;  /* 0x000000000500720c */ /* 0x000fe40003f24070 */
[----:B------:R-:W-:-:S09]  /*1fa0*/  LOP3.LUT R2, R4, 0xfffffff8, RZ, 0xc0, !PT ;  /* 0xfffffff804027812 */ /* 0x000fd200078ec0ff */
[----:B------:R-:W-:Y:S05]  /*1fb0*/  @P0 BRA `(.L_x_2403) ;  /* 0x0000000000380947 */ /* 0x000fea0003800000 */
        /* <DEDUP_REMOVED lines=14> */
.L_x_2403:
        /* <DEDUP_REMOVED lines=8> */
[----:B------:R2:W-:Y:S01]  /*2120*/  STL [R1], R6 ;  /* 0x0000000601007387 */ /* 0x0005e20000100800 */
[----:B------:R-:W-:Y:S01]  /*2130*/  @UP1 UIMAD UR6, UR6, UR9, URZ ;  /* 0x00000009060612a4 */ /* 0x000fe2000f8e023f */
[----:B------:R-:W-:Y:S01]  /*2140*/  IMAD.MOV.U32 R196, RZ, RZ, R6 ;  /* 0x000000ffffc47224 */ /* 0x000fe200078e0006 */
[----:B------:R-:W-:-:S02]  /*2150*/  MOV R197, R7 ;  /* 0x0000000700c57202 */ /* 0x000fc40000000f00 */
[----:B------:R-:W-:Y:S01]  /*2160*/  @UP1 UIADD3 UR23, UR39, UR6, URZ ;  /* 0x0000000627171290 */ /* 0x000fe2000fffe03f */
[----:B------:R-:W-:Y:S01]  /*2170*/  LEA.HI R4, R21, R160, RZ, 0x6 ;  /* 0x000000a015047211 */ /* 0x000fe200078f30ff */
[----:B------:R-:W-:Y:S01]  /*2180*/  @UP1 UMOV UR26, UR38 ;  /* 0x00000026001a1c82 */ /* 0x000fe20008000000 */
[----:B------:R-:W-:Y:S02]  /*2190*/  LOP3.LUT R2, R2, 0x38, R196, 0xf8, !PT ;  /* 0x0000003802027812 */ /* 0x000fe400078ef8c4 */
[----:B------:R-:W-:Y:S01]  /*21a0*/  @!P1 IADD3 R0, R0, -R5, RZ ;  /* 0x8000000500009210 */ /* 0x000fe20007ffe0ff */
        /* <DEDUP_REMOVED lines=14> */
.L_x_2404:
[----:B------:R-:W3:Y:S01]  /*2290*/  S2UR UR37, SR_CgaCtaId ;  /* 0x00000000002579c3 */ /* 0x000ee20000008800 */
[----:B------:R-:W-:Y:S01]  /*22a0*/  SHF.R.S32.HI R197, RZ, 0x1f, R196 ;  /* 0x0000001fffc57819 */ /* 0x000fe200000114c4 */
[----:B------:R-:W-:Y:S01]  /*22b0*/  @!P1 VIADD R14, R14, 0x1 ;  /* 0x000000010e0e9836 */ /* 0x000fe20000000000 */
[----:B------:R-:W-:Y:S01]  /*22c0*/  LOP3.LUT R2, R2, R3, RZ, 0x3c, !PT ;  /* 0x0000000302027212 */ /* 0x000fe200078e3cff */
[----:B------:R-:W-:Y:S01]  /*22d0*/  IMAD.SHL.U32 R3, R4, 0x8, RZ ;  /* 0x0000000804037824 */ /* 0x000fe200078e00ff */
[----:B------:R-:W-:Y:S01]  /*22e0*/  LOP3.LUT R17, R22, UR28, RZ, 0x3c, !PT ;  /* 0x0000001c16117c12 */ /* 0x000fe2000f8e3cff */
[----:B------:R4:W-:Y:S01]  /*22f0*/  STL [R1+0x4], R197 ;  /* 0x000004c501007387 */ /* 0x0009e20000100800 */
[----:B------:R-:W-:Y:S01]  /*2300*/  ISETP.GE.U32.AND P2, PT, R0, R5, PT ;  /* 0x000000050000720c */ /* 0x000fe20003f46070 */
[----:B------:R-:W-:Y:S01]  /*2310*/  VIADD R0, R12, 0x70 ;  /* 0x000000700c007836 */ /* 0x000fe20000000000 */
[----:B------:R-:W-:Y:S01]  /*2320*/  LOP3.LUT R192, R2, 0xfffffe00, R3, 0xf8, !PT ;  /* 0xfffffe0002c07812 */ /* 0x000fe200078ef803 */
[----:B------:R-:W-:Y:S01]  /*2330*/  ULDC.64 UR6, c[0x0][0x258] ;  /* 0x0000960000067ab9 */ /* 0x000fe20000000a00 */
[----:B------:R-:W-:Y:S01]  /*2340*/  ISETP.GE.AND P0, PT, R17, RZ, PT ;  /* 0x000000ff1100720c */ /* 0x000fe20003f06270 */
[----:B------:R-:W-:Y:S01]  /*2350*/  UIMAD UR33, UR17, UR6, URZ ;  /* 0x00000006112172a4 */ /* 0x000fe2000f8e023f */
[----:B------:R-:W-:Y:S01]  /*2360*/  IADD3 R2, P0, R196, UR36, RZ ;  /* 0x00000024c4027c10 */ /* 0x000fe2000ff1e0ff */
[C---:B------:R-:W-:Y:S01]  /*2370*/  VIADD R19, R12.reuse, 0x10 ;  /* 0x000000100c137836 */ /* 0x040fe20000000000 */
[----:B------:R-:W-:Y:S01]  /*2380*/  ISETP.GE.AND P1, PT, R12, UR5, PT ;  /* 0x000000050c007c0c */ /* 0x000fe2000bf26270 */
[----:B------:R-:W-:Y:S01]  /*2390*/  UIMAD UR7, UR28, UR7, UR33 ;  /* 0x000000071c0772a4 */ /* 0x000fe2000f8e0221 */
[----:B------:R-:W-:Y:S01]  /*23a0*/  ISETP.GE.AND P6, PT, R0, UR5, PT ;  /* 0x0000000500007c0c */ /* 0x000fe2000bfc6270 */
[----:B------:R-:W-:Y:S01]  /*23b0*/  IMAD.U32 R0, RZ, RZ, UR6 ;  /* 0x00000006ff007e24 */ /* 0x000fe2000f8e00ff */
[----:B------:R-:W-:Y:S01]  /*23c0*/  IADD3.X R3, R197, UR4, RZ, P0, !PT ;  /* 0x00000004c5037c10 */ /* 0x000fe200087fe4ff */
[----:B------:R-:W-:Y:S01]  /*23d0*/  UMOV UR4, 0x400 ;  /* 0x0000040000047882 */ /* 0x000fe20000000000 */
[----:B------:R-:W-:Y:S01]  /*23e0*/  SHF.R.S32.HI R13, RZ, 0x1f, R12 ;  /* 0x0000001fff0d7819 */ /* 0x000fe2000001140c */
[----:B--2---:R-:W-:Y:S01]  /*23f0*/  IMAD.U32 R6, RZ, RZ, UR15 ;  /* 0x0000000fff067e24 */ /* 0x004fe2000f8e00ff */
[----:B------:R-:W-:Y:S01]  /*2400*/  BSSY B0, `(.L_x_2405) ;  /* 0x000001b000007945 */ /* 0x000fe20003800000 */
[----:B------:R-:W-:Y:S01]  /*2410*/  IMAD.WIDE.U32 R10, R0, UR28, R2 ;  /* 0x0000001c000a7c25 */ /* 0x000fe2000f8e0002 */
[----:B---3--:R-:W-:-:S03]  /*2420*/  ULEA UR4, UR37, UR4, 0x18 ;  /* 0x0000000425047291 */ /* 0x008fc6000f8ec03f */
[----:B------:R-:W-:Y:S02]  /*2430*/  VIADD R9, R11, UR7 ;  /* 0x000000070b097c36 */ /* 0x000fe40008000000 */
[----:B------:R-:W-:Y:S01]  /*2440*/  @P2 VIADD R14, R14, 0x1 ;  /* 0x000000010e0e2836 */ /* 0x000fe20000000000 */
        /* <DEDUP_REMOVED lines=22> */
.L_x_2406:
[----:B------:R-:W-:Y:S05]  /*25b0*/  BSYNC B0 ;  /* 0x0000000000007941 */ /* 0x000fea0003800000 */
.L_x_2405:
        /* <DEDUP_REMOVED lines=12> */
[----:B---3--:R-:W-:Y:S02]  /*2680*/  IMAD R4, R2, UR6, RZ ;  /* 0x0000000602047c24 */ /* 0x008fe4000f8e02ff */
        /* <DEDUP_REMOVED lines=11> */
.L_x_2408:
[----:B------:R-:W-:Y:S05]  /*2740*/  BSYNC B0 ;  /* 0x0000000000007941 */ /* 0x000fea0003800000 */
.L_x_2407:
        /* <DEDUP_REMOVED lines=23> */
.L_x_2410:
[----:B------:R-:W-:Y:S05]  /*28c0*/  BSYNC B0 ;  /* 0x0000000000007941 */ /* 0x000fea0003800000 */
.L_x_2409:
[----:B------:R-:W-:Y:S01]  /*28d0*/  LEA.HI R21, R21, R160, RZ, 0x4 ;  /* 0x000000a015157211 */ /* 0x000fe200078f20ff */
[----:B------:R-:W-:Y:S01]  /*28e0*/  BSSY B0, `(.L_x_2411) ;  /* 0x0000018000007945 */ /* 0x000fe20003800000 */
[----:B------:R-:W-:Y:S02]  /*28f0*/  ISETP.NE.AND P2, PT, R22, RZ, PT ;  /* 0x000000ff1600720c */ /* 0x000fe40003f45270 */
        /* <DEDUP_REMOVED lines=22> */
.L_x_2412:
[----:B------:R-:W-:Y:S05]  /*2a60*/  BSYNC B0 ;  /* 0x0000000000007941 */ /* 0x000fea0003800000 */
.L_x_2411:
        /* <DEDUP_REMOVED lines=22> */
.L_x_2414:
[----:B------:R-:W-:Y:S05]  /*2bd0*/  BSYNC B0 ;  /* 0x0000000000007941 */ /* 0x000fea0003800000 */
.L_x_2413:
        /* <DEDUP_REMOVED lines=22> */
.L_x_2416:
[----:B------:R-:W-:Y:S05]  /*2d40*/  BSYNC B0 ;  /* 0x0000000000007941 */ /* 0x000fea0003800000 */
.L_x_2415:
        /* <DEDUP_REMOVED lines=23> */
.L_x_2418:
[----:B------:R-:W-:Y:S05]  /*2ec0*/  BSYNC B0 ;  /* 0x0000000000007941 */ /* 0x000fea0003800000 */
.L_x_2417:
        /* <DEDUP_REMOVED lines=22> */
.L_x_2420:
[----:B------:R-:W-:Y:S05]  /*3030*/  BSYNC B0 ;  /* 0x0000000000007941 */ /* 0x000fea0003800000 */
.L_x_2419:
[----:B------:R-:W-:Y:S01]  /*3040*/  ISETP.GE.AND P0, PT, R17, RZ, PT ;  /* 0x000000ff1100720c */ /* 0x000fe20003f06270 */
[----:B------:R-:W-:Y:S01]  /*3050*/  IMAD.MOV.U32 R0, RZ, RZ, R14 ;  /* 0x000000ffff007224 */ /* 0x000fe200078e000e */
[----:B------:R-:W-:Y:S01]  /*3060*/  ULDC.64 UR6, c[0x0][0x260] ;  /* 0x0000980000067ab9 */ /* 0x000fe20000000a00 */
[----:B---3--:R-:W-:Y:S01]  /*3070*/  IMAD R4, R13, UR10, RZ ;  /* 0x0000000a0d047c24 */ /* 0x008fe2000f8e02ff */
[----:B------:R-:W-:Y:S01]  /*3080*/  USHF.L.U64.HI UR33, UR10, 0x6, UR11 ;  /* 0x000000060a217899 */ /* 0x000fe2000801020b */
[----:B------:R-:W-:Y:S01]  /*3090*/  IMAD.WIDE.U32 R2, R12, UR10, R196 ;  /* 0x0000000a0c027c25 */ /* 0x000fe2000f8e00c4 */
[----:B------:R-:W-:Y:S01]  /*30a0*/  USHF.L.U32 UR36, UR10, 0x6, URZ ;  /* 0x000000060a247899 */ /* 0x000fe2000800063f */
[----:B------:R-:W-:Y:S01]  /*30b0*/  MOV R25, 0x20 ;  /* 0x0000002000197802 */ /* 0x000fe20000000f00 */
[----:B------:R-:W-:Y:S01]  /*30c0*/  BSSY B0, `(.L_x_2421) ;  /* 0x0000039000007945 */ /* 0x000fe20003800000 */
[----:B------:R-:W-:Y:S02]  /*30d0*/  IMAD.IADD R10, R160, 0x1, -R15 ;  /* 0x00000001a00a7824 */ /* 0x000fe400078e0a0f */
[----:B------:R-:W-:-:S02]  /*30e0*/  IMAD R5, R12, UR11, R4 ;  /* 0x0000000b0c057c24 */ /* 0x000fc4000f8e0204 */
[----:B------:R-:W-:Y:S01]  /*30f0*/  @!P0 IADD3 R0, -R0, RZ, RZ ;  /* 0x000000ff00008210 */ /* 0x000fe20007ffe1ff */
[----:B------:R-:W-:Y:S01]  /*3100*/  IMAD R7, R13, UR8, RZ ;  /* 0x000000080d077c24 */ /* 0x000fe2000f8e02ff */
[----:B------:R-:W-:Y:S01]  /*3110*/  IADD3 R4, P0, R2, UR24, RZ ;  /* 0x0000001802047c10 */ /* 0x000fe2000ff1e0ff */
[----:B------:R-:W-:Y:S01]  /*3120*/  UIADD3 UR24, UR18, -0x1, URZ ;  /* 0xffffffff12187890 */ /* 0x000fe2000fffe03f */
[----:B------:R-:W-:Y:S01]  /*3130*/  SHF.R.S32.HI R6, RZ, 0x1f, R10 ;  /* 0x0000001fff067819 */ /* 0x000fe2000001140a */
[C---:B------:R-:W-:Y:S01]  /*3140*/  IMAD R7, R12.reuse, UR9, R7 ;  /* 0x000000090c077c24 */ /* 0x040fe2000f8e0207 */
[----:B------:R-:W-:Y:S01]  /*3150*/  @!P2 LOP3.LUT R0, RZ, R22, RZ, 0x33, !PT ;  /* 0x00000016ff00a212 */ /* 0x000fe200078e33ff */
[----:B------:R-:W-:Y:S01]  /*3160*/  USHF.R.S32.HI UR39, URZ, 0x1f, UR24 ;  /* 0x0000001f3f277899 */ /* 0x000fe20008011418 */
[----:B------:R-:W-:Y:S01]  /*3170*/  IADD3.X R5, R3, UR22, R5, P0, !PT ;  /* 0x0000001603057c10 */ /* 0x000fe200087fe405 */
[----:B------:R-:W-:Y:S01]  /*3180*/  IMAD.WIDE.U32 R2, R12, UR8, R196 ;  /* 0x000000080c027c25 */ /* 0x000fe2000f8e00c4 */
[----:B------:R-:W-:Y:S01]  /*3190*/  LEA.HI R16, R6, R10, RZ, 0x3 ;  /* 0x0000000a06107211 */ /* 0x000fe200078f18ff */
[----:B------:R-:W-:Y:S01]  /*31a0*/  UIMAD UR22, UR33, UR24, URZ ;  /* 0x00000018211672a4 */ /* 0x000fe2000f8e023f */
[----:B------:R-:W-:Y:S01]  /*31b0*/  SHF.R.S32.HI R6, RZ, 0x1f, R0 ;  /* 0x0000001fff067819 */ /* 0x000fe20000011400 */
[----:B------:R-:W-:Y:S01]  /*31c0*/  IMAD.WIDE.U32 R26, R0, UR6, R4 ;  /* 0x00000006001a7c25 */ /* 0x000fe2000f8e0004 */
[----:B------:R-:W-:Y:S01]  /*31d0*/  IADD3 R2, P0, R2, UR26, RZ ;  /* 0x0000001a02027c10 */ /* 0x000fe2000ff1e0ff */
[----:B------:R-:W-:Y:S01]  /*31e0*/  UIMAD UR26, UR24, -0x40, UR32 ;  /* 0xffffffc0181a78a4 */ /* 0x000fe2000f8e0220 */
[----:B------:R-:W-:Y:S01]  /*31f0*/  LOP3.LUT R9, R16, 0xfffffff8, RZ, 0xc0, !PT ;  /* 0xfffffff810097812 */ /* 0x000fe200078ec0ff */
[----:B------:R-:W-:Y:S01]  /*3200*/  IMAD R8, R6, UR6, RZ ;  /* 0x0000000606087c24 */ /* 0x000fe2000f8e02ff */
[----:B------:R-:W-:Y:S01]  /*3210*/  IADD3.X R3, R3, UR23, R7, P0, !PT ;  /* 0x0000001703037c10 */ /* 0x000fe200087fe407 */
[----:B------:R3:W-:Y:S01]  /*3220*/  STL.64 [R1+0x140], R26 ;  /* 0x0001401a01007387 */ /* 0x0007e20000100a00 */
[----:B------:R-:W-:Y:S01]  /*3230*/  IMAD.MOV.U32 R194, RZ, RZ, R26 ;  /* 0x000000ffffc27224 */ /* 0x000fe200078e001a */
[----:B------:R-:W-:Y:S01]  /*3240*/  ISETP.GE.AND P0, PT, R12, UR26, PT ;  /* 0x0000001a0c007c0c */ /* 0x000fe2000bf06270 */
[----:B------:R-:W-:Y:S01]  /*3250*/  IMAD R7, R0, UR7, R8 ;  /* 0x0000000700077c24 */ /* 0x000fe2000f8e0208 */
[----:B------:R-:W-:Y:S01]  /*3260*/  ULDC.64 UR6, c[0x0][0x268] ;  /* 0x00009a0000067ab9 */ /* 0x000fe20000000a00 */
[----:B------:R-:W-:Y:S01]  /*3270*/  IMAD.U32 R15, RZ, RZ, UR24 ;  /* 0x00000018ff0f7e24 */ /* 0x000fe2000f8e00ff */
[----:B------:R-:W-:Y:S01]  /*3280*/  ISETP.GE.AND P3, PT, R19, UR26, PT ;  /* 0x0000001a13007c0c */ /* 0x000fe2000bf66270 */
[----:B------:R-:W-:Y:S01]  /*3290*/  IMAD.IADD R14, R10, 0x1, -R9 ;  /* 0x000000010a0e7824 */ /* 0x000fe200078e0a09 */
[----:B------:R-:W-:Y:S01]  /*32a0*/  IADD3 R195, R27, R7, RZ ;  /* 0x000000071bc37210 */ /* 0x000fe20007ffe0ff */
[----:B------:R-:W-:Y:S01]  /*32b0*/  IMAD R4, R6, UR6, RZ ;  /* 0x0000000606047c24 */ /* 0x000fe2000f8e02ff */
[----:B------:R-:W-:Y:S01]  /*32c0*/  ISETP.GE.AND P4, PT, R20, UR26, PT ;  /* 0x0000001a14007c0c */ /* 0x000fe2000bf86270 */
[----:B------:R-:W-:Y:S01]  /*32d0*/  UIMAD UR22, UR39, UR36, UR22 ;  /* 0x00000024271672a4 */ /* 0x000fe2000f8e0216 */
[----:B------:R-:W-:Y:S01]  /*32e0*/  ISETP.GE.AND P5, PT, R18, UR26, PT ;  /* 0x0000001a12007c0c */ /* 0x000fe2000bfa6270 */
[----:B------:R1:W-:Y:S01]  /*32f0*/  STL.64 [R1+0x138], R194 ;  /* 0x000138c201007387 */ /* 0x0003e20000100a00 */
[----:B------:R-:W-:-:S02]  /*3300*/  IMAD.WIDE.U32 R6, R15, UR36, R194 ;  /* 0x000000240f067c25 */ /* 0x000fc4000f8e00c2 */
[----:B------:R-:W-:Y:S02]  /*3310*/  R2P PR, R14, 0x6 ;  /* 0x000000060e007804 */ /* 0x000fe40000000000 */
[----:B------:R-:W-:Y:S01]  /*3320*/  IMAD.MOV.U32 R5, RZ, RZ, 0x10 ;  /* 0x00000010ff057424 */ /* 0x000fe200078e00ff */
[----:B------:R-:W-:Y:S01]  /*3330*/  IADD3 R9, R7, UR22, RZ ;  /* 0x0000001607097c10 */ /* 0x000fe2000fffe0ff */
[C---:B------:R-:W-:Y:S01]  /*3340*/  IMAD R17, R0.reuse, UR7, R4 ;  /* 0x0000000700117c24 */ /* 0x040fe2000f8e0204 */
[----:B------:R-:W-:Y:S01]  /*3350*/  SEL R4, R25, 0xffffffe0, !P2 ;  /* 0xffffffe019047807 */ /* 0x000fe20005000000 */
[----:B---3--:R-:W-:Y:S01]  /*3360*/  IMAD.WIDE.U32 R26, R0, UR6, R2 ;  /* 0x00000006001a7c25 */ /* 0x008fe2000f8e0002 */
[----:B------:R-:W-:-:S04]  /*3370*/  SEL R3, R5, 0xfffffff0, !P1 ;  /* 0xfffffff005037807 */ /* 0x000fc80004800000 */
        /* <DEDUP_REMOVED lines=13> */
.L_x_2422:
[----:B------:R-:W-:Y:S05]  /*3450*/  BSYNC B0 ;  /* 0x0000000000007941 */ /* 0x000fea0003800000 */
.L_x_2421:
        /* <DEDUP_REMOVED lines=17> */
.L_x_2424:
[----:B------:R-:W-:Y:S05]  /*3570*/  BSYNC B0 ;  /* 0x0000000000007941 */ /* 0x000fea0003800000 */
.L_x_2423:
        /* <DEDUP_REMOVED lines=18> */
.L_x_2426:
[----:B------:R-:W-:Y:S05]  /*36a0*/  BSYNC B0 ;  /* 0x0000000000007941 */ /* 0x000fea0003800000 */
.L_x_2425:
        /* <DEDUP_REMOVED lines=18> */
.L_x_2428:
[----:B------:R-:W-:Y:S05]  /*37d0*/  BSYNC B0 ;  /* 0x0000000000007941 */ /* 0x000fea0003800000 */
.L_x_2427:
        /* <DEDUP_REMOVED lines=17> */
[----:B-1----:R-:W-:-:S05]  /*38f0*/  IMAD.U32 R6, RZ, RZ, UR22 ;  /* 0x00000016ff067e24 */ /* 0x002fca000f8e00ff */
[----:B------:R-:W-:-:S05]  /*3900*/  IMAD.U32 R7, RZ, RZ, UR23 ;  /* 0x00000017ff077e24 */ /* 0x000fca000f8e00ff */
[----:B------:R1:W5:Y:S01]  /*3910*/  @P0 LDG.E R10, desc[UR30][R6.64] ;  /* 0x0000001e060a0981 */ /* 0x000362000c1e1900 */
[----:B------:R-:W5:Y:S01]  /*3920*/  @P0 MUFU.RCP R9, UR6 ;  /* 0x0000000600090d08 */ /* 0x000f620008001000 */
[----:B------:R-:W-:Y:S01]  /*3930*/  IMAD.SHL.U32 R0, R24, 0x40, RZ ;  /* 0x0000004018007824 */ /* 0x000fe200078e00ff */
[C---:B------:R-:W-:Y:S01]  /*3940*/  ISETP.GE.AND P1, PT, R12.reuse, UR26, PT ;  /* 0x0000001a0c007c0c */ /* 0x040fe2000bf26270 */
[----:B------:R-:W-:Y:S01]  /*3950*/  BAR.SYNC.DEFER_BLOCKING 0x0 ;  /* 0x0000000000007b1d */ /* 0x000fe20000010000 */
[----:B------:R-:W-:Y:S01]  /*3960*/  IMAD.SHL.U32 R2, R12, 0x8, RZ ;  /* 0x000000080c027824 */ /* 0x000fe200078e00ff */
[----:B------:R-:W-:Y:S01]  /*3970*/  USHF.L.U64.HI UR17, UR8, 0x6, UR9 ;  /* 0x0000000608117899 */ /* 0x000fe20008010209 */
[----:B------:R-:W-:Y:S01]  /*3980*/  LOP3.LUT R0, R0, 0x1c0, RZ, 0xc0, !PT ;  /* 0x000001c000007812 */ /* 0x000fe200078ec0ff */
[----:B------:R-:W-:Y:S01]  /*3990*/  IMAD.IADD R23, R27, 0x1, R17 ;  /* 0x000000011b177824 */ /* 0x000fe200078e0211 */
[----:B------:R-:W-:Y:S01]  /*39a0*/  USHF.L.U32 UR22, UR8, 0x6, URZ ;  /* 0x0000000608167899 */ /* 0x000fe2000800063f */
[----:B------:R-:W-:Y:S01]  /*39b0*/  IMAD.MOV.U32 R22, RZ, RZ, R26 ;  /* 0x000000ffff167224 */ /* 0x000fe200078e001a */
[----:B------:R-:W-:Y:S01]  /*39c0*/  LOP3.LUT R8, R0, 0x8, R2, 0xf8, !PT ;  /* 0x0000000800087812 */ /* 0x000fe200078ef802 */
[----:B------:R-:W-:Y:S01]  /*39d0*/  UIMAD UR7, UR17, UR24, URZ ;  /* 0x00000018110772a4 */ /* 0x000fe2000f8e023f */
[----:B------:R-:W-:Y:S01]  /*39e0*/  SHF.R.U32.HI R2, RZ, 0x3, R0 ;  /* 0x00000003ff027819 */ /* 0x000fe20000011600 */
[----:B------:R-:W-:Y:S01]  /*39f0*/  UMOV UR23, URZ ;  /* 0x0000003f00177c82 */ /* 0x000fe20008000000 */
[----:B------:R2:W-:Y:S01]  /*3a00*/  STL.64 [R1+0x148], R22 ;  /* 0x0001481601007387 */ /* 0x0005e20000100a00 */
[----:B------:R-:W-:Y:S01]  /*3a10*/  UIMAD UR7, UR39, UR22, UR7 ;  /* 0x00000016270772a4 */ /* 0x000fe2000f8e0207 */
[----:B------:R-:W-:Y:S01]  /*3a20*/  LOP3.LUT R2, R8, R2, RZ, 0x3c, !PT ;  /* 0x0000000208027212 */ /* 0x000fe200078e3cff */
[----:B------:R-:W-:Y:S01]  /*3a30*/  BSSY B0, `(.L_x_2429) ;  /* 0x0000026000007945 */ /* 0x000fe20003800000 */
[----:B------:R-:W-:-:S02]  /*3a40*/  SHF.R.S32.HI R163, RZ, 0x5, R161 ;  /* 0x00000005ffa37819 */ /* 0x000fc400000114a1 */
[----:B------:R-:W-:Y:S02]  /*3a50*/  ISETP.GE.AND P2, PT, R19, UR26, PT ;  /* 0x0000001a13007c0c */ /* 0x000fe4000bf46270 */
[----:B------:R-:W-:Y:S02]  /*3a60*/  ISETP.GE.AND P3, PT, R20, UR26, PT ;  /* 0x0000001a14007c0c */ /* 0x000fe4000bf66270 */
[----:B-1----:R-:W-:Y:S01]  /*3a70*/  SHF.R.S32.HI R6, RZ, 0x4, R21 ;  /* 0x00000004ff067819 */ /* 0x002fe20000011415 */
[----:B------:R-:W-:Y:S01]  /*3a80*/  IMAD.SHL.U32 R7, R14, 0x40, RZ ;  /* 0x000000400e077824 */ /* 0x000fe200078e00ff */
[----:B------:R-:W-:Y:S01]  /*3a90*/  ISETP.GE.AND P4, PT, R18, UR26, PT ;  /* 0x0000001a12007c0c */ /* 0x000fe2000bf86270 */
[----:B------:R2:W-:Y:S01]  /*3aa0*/  @P1 STS.128 [R192+0x6000], RZ ;  /* 0x006000ffc0001388 */ /* 0x0005e20000000c00 */
[----:B------:R-:W-:Y:S02]  /*3ab0*/  LEA.HI R5, R21, R6, RZ, 0x1 ;  /* 0x0000000615057211 */ /* 0x000fe400078f08ff */
[----:B------:R-:W-:-:S02]  /*3ac0*/  LOP3.LUT R0, R7, 0x1c0, RZ, 0xc0, !PT ;  /* 0x000001c007007812 */ /* 0x000fc400078ec0ff */
[----:B------:R-:W-:Y:S02]  /*3ad0*/  LOP3.LUT R5, R5, 0xfffffffe, RZ, 0xc0, !PT ;  /* 0xfffffffe05057812 */ /* 0x000fe400078ec0ff */
[----:B------:R-:W-:-:S03]  /*3ae0*/  LEA R127, R163, UR29, 0x4 ;  /* 0x0000001da37f7c11 */ /* 0x000fc6000f8e20ff */
[----:B------:R-:W-:-:S04]  /*3af0*/  IMAD.IADD R5, R6, 0x1, -R5 ;  /* 0x0000000106057824 */ /* 0x000fc800078e0a05 */
[----:B------:R-:W-:-:S05]  /*3b00*/  IMAD.SHL.U32 R6, R5, 0x8, RZ ;  /* 0x0000000805067824 */ /* 0x000fca00078e00ff */
[----:B------:R-:W-:Y:S02]  /*3b10*/  LOP3.LUT R7, R0, 0x8, R6, 0xf8, !PT ;  /* 0x0000000800077812 */ /* 0x000fe400078ef806 */
[----:B------:R-:W-:Y:S01]  /*3b20*/  SHF.R.U32.HI R6, RZ, 0x3, R0 ;  /* 0x00000003ff067819 */ /* 0x000fe20000011600 */
[----:B------:R-:W-:Y:S02]  /*3b30*/  IMAD R0, R5, 0x200, R2 ;  /* 0x0000020005007824 */ /* 0x000fe400078e0202 */
[----:B------:R-:W-:Y:S01]  /*3b40*/  IMAD.SHL.U32 R2, R16, 0x40, RZ ;  /* 0x0000004010027824 */ /* 0x000fe200078e00ff */
[----:B------:R-:W-:Y:S01]  /*3b50*/  LOP3.LUT R126, R7, R6, RZ, 0x3c, !PT ;  /* 0x00000006077e7212 */ /* 0x000fe200078e3cff */
[----:B------:R-:W-:-:S03]  /*3b60*/  IMAD.WIDE.U32 R6, R15, UR22, R22 ;  /* 0x000000160f067c25 */ /* 0x000fc6000f8e0016 */
[----:B------:R-:W-:-:S05]  /*3b70*/  LOP3.LUT R125, R2, 0xfffffe00, RZ, 0xc0, !PT ;  /* 0xfffffe00027d7812 */ /* 0x000fca00078ec0ff */
[----:B------:R-:W-:Y:S02]  /*3b80*/  IMAD R2, R163, 0x400, R125 ;  /* 0x00000400a3027824 */ /* 0x000fe400078e027d */
[----:B-----5:R-:W-:Y:S01]  /*3b90*/  @P0 FMUL.FTZ R8, R10, R9 ;  /* 0x000000090a080220 */ /* 0x020fe20000410000 */
[----:B------:R-:W-:-:S04]  /*3ba0*/  VIADD R9, R7, UR7 ;  /* 0x0000000707097c36 */ /* 0x000fc80008000000 */
[----:B------:R-:W-:-:S13]  /*3bb0*/  @P0 R2UR UR6, R8 ;  /* 0x00000000080602ca */ /* 0x000fda00000e0000 */
[----:B------:R-:W-:Y:S01]  /*3bc0*/  @UP1 UMOV UR23, UR6 ;  /* 0x0000000600171c82 */ /* 0x000fe20008000000 */
[----:B--2---:R-:W-:Y:S05]  /*3bd0*/  @P1 BRA `(.L_x_2430) ;  /* 0x00000000002c1947 */ /* 0x004fea0003800000 */
        /* <DEDUP_REMOVED lines=11> */
.L_x_2430:
[----:B------:R-:W-:Y:S05]  /*3c90*/  BSYNC B0 ;  /* 0x0000000000007941 */ /* 0x000fea0003800000 */
.L_x_2429:
[----:B------:R1:W-:Y:S01]  /*3ca0*/  @P2 STS.128 [R192+0x6800], RZ ;  /* 0x006800ffc0002388 */ /* 0x0003e20000000c00 */
[----:B------:R-:W-:Y:S01]  /*3cb0*/  USHF.L.U64.HI UR25, UR8, 0x4, UR9 ;  /* 0x0000000408197899 */ /* 0x000fe20008010209 */
[----:B------:R-:W-:Y:S01]  /*3cc0*/  BSSY B0, `(.L_x_2431) ;  /* 0x0000011000007945 */ /* 0x000fe20003800000 */
[----:B------:R-:W-:Y:S01]  /*3cd0*/  USHF.L.U32 UR28, UR8, 0x4, URZ ;  /* 0x00000004081c7899 */ /* 0x000fe2000800063f */
[----:B------:R-:W-:Y:S02]  /*3ce0*/  IADD3 R2, R126, R2, RZ ;  /* 0x000000027e027210 */ /* 0x000fe40007ffe0ff */
[----:B------:R-:W-:Y:S05]  /*3cf0*/  @P2 BRA `(.L_x_2432) ;  /* 0x0000000000342947 */ /* 0x000fea0003800000 */
[----:B------:R-:W-:Y:S02]  /*3d00*/  ULDC UR6, c[0x0][0x2d0] ;  /* 0x0000b40000067ab9 */ /* 0x000fe40000000800 */
[----:B------:R-:W-:-:S13]  /*3d10*/  ISETP.GE.AND P0, PT, R196, UR6, PT ;  /* 0x00000006c4007c0c */ /* 0x000fda000bf06270 */
[----:B------:R1:W-:Y:S01]  /*3d20*/  @P0 STS.128 [R192+0x6800], RZ ;  /* 0x006800ffc0000388 */ /* 0x0003e20000000c00 */
[----:B------:R-:W-:Y:S05]  /*3d30*/  @P0 BRA `(.L_x_2432) ;  /* 0x0000000000240947 */ /* 0x000fea0003800000 */
[----:B------:R-:W-:Y:S01]  /*3d40*/  IADD3 R5, P0, R6, UR28, RZ ;  /* 0x0000001c06057c10 */ /* 0x000fe2000ff1e0ff */
[----:B------:R-:W-:-:S03]  /*3d50*/  ULDC.64 UR6, c[0x0][0x220] ;  /* 0x0000880000067ab9 */ /* 0x000fc60000000a00 */
[----:B--2---:R-:W-:Y:S02]  /*3d60*/  IADD3.X R11, R9, UR25, RZ, P0, !PT ;  /* 0x00000019090b7c10 */ /* 0x004fe400087fe4ff */
[----:B------:R-:W-:-:S04]  /*3d70*/  LEA R10, P0, R5, UR6, 0x1 ;  /* 0x00000006050a7c11 */ /* 0x000fc8000f8008ff */
[----:B------:R-:W-:-:S05]  /*3d80*/  LEA.HI.X R11, R5, UR7, R11, 0x1, P0 ;  /* 0x00000007050b7c11 */ /* 0x000fca00080f0c0b */
[----:B------:R-:W-:Y:S01]  /*3d90*/  @!PT LDS RZ, [RZ] ;  /* 0x00000000fffff984 */ /* 0x000fe20000000800 */
[----:B------:R-:W-:Y:S01]  /*3da0*/  @!PT LDS RZ, [RZ] ;  /* 0x00000000fffff984 */ /* 0x000fe20000000800 */
[----:B------:R-:W-:Y:S01]  /*3db0*/  @!PT LDS RZ, [RZ] ;  /* 0x00000000fffff984 */ /* 0x000fe20000000800 */
[----:B------:R2:W-:Y:S04]  /*3dc0*/  LDGSTS.E.BYPASS.LTC128B.128 [R192+0x6800], desc[UR30][R10.64] ;  /* 0x068000000ac07fae */ /* 0x0005e8000b901d5e */
.L_x_2432:
[----:B------:R-:W-:Y:S05]  /*3dd0*/  BSYNC B0 ;  /* 0x0000000000007941 */ /* 0x000fea0003800000 */
.L_x_2431:
        /* <DEDUP_REMOVED lines=9> */
[----:B--2---:R-:W-:Y:S02]  /*3e70*/  IMAD.U32 R11, RZ, RZ, UR8 ;  /* 0x00000008ff0b7e24 */ /* 0x004fe4000f8e00ff */
        /* <DEDUP_REMOVED lines=9> */
.L_x_2434:
[----:B------:R-:W-:Y:S05]  /*3f10*/  BSYNC B0 ;  /* 0x0000000000007941 */ /* 0x000fea0003800000 */
.L_x_2433:
        /* <DEDUP_REMOVED lines=23> */
.L_x_2436:
[----:B------:R-:W-:Y:S05]  /*4090*/  BSYNC B0 ;  /* 0x0000000000007941 */ /* 0x000fea0003800000 */
.L_x_2435:
[----:B------:R-:W-:Y:S01]  /*40a0*/  LDSM.16.M88.4 R12, [R171] ;  /* 0x00000000ab0c783b */ /* 0x000fe20000000200 */
[----:B------:R-:W-:Y:S01]  /*40b0*/  R2P PR, R24, 0x6 ;  /* 0x0000000618007804 */ /* 0x000fe20000000000 */
[--C-:B------:R-:W-:Y:S01]  /*40c0*/  IMAD R174, R3, 0x2, R171.reuse ;  /* 0x0000000203ae7824 */ /* 0x100fe200078e02ab */
[----:B------:R-:W-:Y:S01]  /*40d0*/  UISETP.GT.AND UP0, UPT, UR24, UR12, UPT ;  /* 0x0000000c1800728c */ /* 0x000fe2000bf04270 */
[----:B------:R-:W5:Y:S01]  /*40e0*/  LDSM.16.M88.4 R20, [R164+0x4000] ;  /* 0x00400000a414783b */ /* 0x000f620000000200 */
[C---:B------:R-:W-:Y:S01]  /*40f0*/  VIADD R2, R164.reuse, 0x4000 ;  /* 0x00004000a4027836 */ /* 0x040fe20000000000 */
[----:B------:R-:W-:Y:S01]  /*4100*/  SEL R0, R25, 0xffffffe0, !P1 ;  /* 0xffffffe019007807 */ /* 0x000fe20004800000 */
[----:B------:R-:W-:Y:S01]  /*4110*/  VIADD R175, R164, 0x4040 ;  /* 0x00004040a4af7836 */ /* 0x000fe20000000000 */
[----:B--2---:R-:W2:Y:S01]  /*4120*/  LDSM.16.M88.4 R8, [R171+0x2000] ;  /* 0x00200000ab08783b */ /* 0x004ea20000000200 */
[----:B------:R-:W-:Y:S01]  /*4130*/  IMAD R172, R4, 0x2, R171 ;  /* 0x0000000204ac7824 */ /* 0x000fe200078e02ab */
[----:B------:R-:W-:Y:S01]  /*4140*/  UIADD3 UR6, UR32, -UR16, URZ ;  /* 0x8000001020067290 */ /* 0x000fe2000fffe03f */
[----:B------:R-:W-:Y:S01]  /*4150*/  IMAD.IADD R170, R164, 0x1, R0 ;  /* 0x00000001a4aa7824 */ /* 0x000fe200078e0200 */
[----:B------:R-:W3:Y:S01]  /*4160*/  LDSM.16.M88.4 R36, [R164+0x4800] ;  /* 0x00480000a424783b */ /* 0x000ee20000000200 */
[----:B------:R-:W-:Y:S01]  /*4170*/  IMAD R173, R3, 0x2, R172 ;  /* 0x0000000203ad7824 */ /* 0x000fe200078e02ac */
[----:B------:R-:W-:Y:S01]  /*4180*/  PLOP3.LUT P0, PT, PT, PT, UP0, 0x80, 0x0 ;  /* 0x000000000000781c */ /* 0x000fe20003f0f008 */
[----:B------:R-:W-:Y:S01]  /*4190*/  @P2 VIADD R175, R2, 0xffffffc0 ;  /* 0xffffffc002af2836 */ /* 0x000fe20000000000 */
[----:B------:R-:W4:Y:S01]  /*41a0*/  LDSM.16.M88.4 R32, [R164+0x5000] ;  /* 0x00500000a420783b */ /* 0x000f220000000200 */
[----:B------:R-:W-:Y:S01]  /*41b0*/  SHF.R.S32.HI R2, RZ, 0x1f, R124 ;  /* 0x0000001fff027819 */ /* 0x000fe2000001147c */
[----:B-1----:R-:W-:Y:S01]  /*41c0*/  IMAD.U32 R6, RZ, RZ, UR15 ;  /* 0x0000000fff067e24 */ /* 0x002fe2000f8e00ff */
[----:B------:R-:W-:Y:S01]  /*41d0*/  LOP3.LUT R211, R211, 0xfffffffb, RZ, 0xc0, !PT ;  /* 0xfffffffbd3d37812 */ /* 0x000fe200078ec0ff */
[----:B------:R-:W1:Y:S01]  /*41e0*/  LDSM.16.M88.4 R28, [R164+0x5800] ;  /* 0x00580000a41c783b */ /* 0x000e620000000200 */
[----:B------:R-:W-:Y:S01]  /*41f0*/  IMAD.IADD R169, R0, 0x1, R175 ;  /* 0x0000000100a97824 */ /* 0x000fe200078e02af */
[----:B------:R-:W-:Y:S01]  /*4200*/  SHF.R.S32.HI R0, RZ, 0x1f, R161 ;  /* 0x0000001fff007819 */ /* 0x000fe200000114a1 */
[----:B------:R-:W-:Y:S01]  /*4210*/  IMAD R167, R6, 0x8, R163 ;  /* 0x0000000806a77824 */ /* 0x000fe200078e02a3 */
[----:B------:R-:W-:Y:S01]  /*4220*/  LDSM.16.M88.4 R16, [R174+0x2000] ;  /* 0x00200000ae10783b */ /* 0x000fe20000000200 */
[----:B------:R-:W-:Y:S01]  /*4230*/  IMAD.SHL.U32 R160, R160, 0x2, RZ ;  /* 0x00000002a0a07824 */ /* 0x000fe200078e00ff */
[----:B------:R-:W-:Y:S01]  /*4240*/  LEA.HI R0, R0, R163, RZ, 0x2 ;  /* 0x000000a300007211 */ /* 0x000fe200078f10ff */
[----:B------:R-:W-:Y:S01]  /*4250*/  UIADD3 UR26, UR34, -0x4ab325aa, URZ ;  /* 0xb54cda56221a7890 */ /* 0x000fe2000fffe03f */
[----:B------:R-:W1:Y:S01]  /*4260*/  LDSM.16.M88.4 R48, [R170+0x4000] ;  /* 0x00400000aa30783b */ /* 0x000e620000000200 */
[----:B------:R-:W-:Y:S01]  /*4270*/  UIADD3 UR20, UR35, 0x646e171e, URZ ;  /* 0x646e171e23147890 */ /* 0x000fe2000fffe03f */
[----:B------:R-:W-:Y:S01]  /*4280*/  LOP3.LUT R0, R0, 0xffffffc, RZ, 0xc0, !PT ;  /* 0x0ffffffc00007812 */ /* 0x000fe200078ec0ff */
[C---:B------:R-:W-:Y:S01]  /*4290*/  VIADD R178, R175.reuse, 0x800 ;  /* 0x00000800afb27836 */ /* 0x040fe20000000000 */
[----:B------:R-:W1:Y:S01]  /*42a0*/  LDSM.16.M88.4 R44, [R170+0x4800] ;  /* 0x00480000aa2c783b */ /* 0x000e620000000200 */
[----:B------:R-:W-:Y:S01]  /*42b0*/  LOP3.LUT R165, R160, 0x6, RZ, 0xc0, !PT ;  /* 0x00000006a0a57812 */ /* 0x000fe200078ec0ff */
[----:B------:R-:W-:Y:S01]  /*42c0*/  VIADD R177, R175, 0x1000 ;  /* 0x00001000afb17836 */ /* 0x000fe20000000000 */
[----:B------:R-:W-:Y:S01]  /*42d0*/  @P0 LOP3.LUT R211, R211, 0x4, RZ, 0xfc, !PT ;  /* 0x00000004d3d30812 */ /* 0x000fe200078efcff */
[----:B------:R-:W1:Y:S01]  /*42e0*/  LDSM.16.M88.4 R60, [R170+0x5000] ;  /* 0x00500000aa3c783b */ /* 0x000e620000000200 */
[----:B------:R-:W-:-:S02]  /*42f0*/  IMAD.IADD R5, R163, 0x1, -R0 ;  /* 0x00000001a3057824 */ /* 0x000fc400078e0a00 */
[----:B------:R-:W-:Y:S01]  /*4300*/  VIADD R176, R175, 0x1800 ;  /* 0x00001800afb07836 */ /* 0x000fe20000000000 */
[----:B------:R-:W1:Y:S01]  /*4310*/  LDSM.16.M88.4 R76, [R170+0x5800] ;  /* 0x00580000aa4c783b */ /* 0x000e620000000200 */
[-C--:B-----5:R-:W-:Y:S03]  /*4320*/  HMMA.16816.F32 R100, R12, R20.reuse, RZ ;  /* 0x000000140c64723c */ /* 0x0a0fe600000018ff */
[----:B------:R-:W5:Y:S04]  /*4330*/  LDSM.16.M88.4 R24, [R174] ;  /* 0x00000000ae18783b */ /* 0x000f680000000200 */
[----:B------:R-:W0:Y:S01]  /*4340*/  LDGDEPBAR ;  /* 0x00000000000079af */ /* 0x000e220000000000 */
[C---:B--2---:R-:W-:Y:S03]  /*4350*/  HMMA.16816.F32 R72, R8.reuse, R20, RZ ;  /* 0x000000140848723c */ /* 0x044fe600000018ff */
[----:B------:R-:W-:Y:S03]  /*4360*/  STL [R1+0xa0], R167 ;  /* 0x0000a0a701007387 */ /* 0x000fe60000100800 */
[-C--:B------:R-:W-:Y:S06]  /*4370*/  HMMA.16816.F32 R68, R8, R22.reuse, RZ ;  /* 0x000000160844723c */ /* 0x080fec00000018ff */
[----:B------:R-:W-:Y:S06]  /*4380*/  HMMA.16816.F32 R96, R12, R22, RZ ;  /* 0x000000160c60723c */ /* 0x000fec00000018ff */
[C---:B---3--:R-:W-:Y:S06]  /*4390*/  HMMA.16816.F32 R56, R8.reuse, R36, RZ ;  /* 0x000000240838723c */ /* 0x048fec00000018ff */
[C---:B----4-:R-:W-:Y:S06]  /*43a0*/  HMMA.16816.F32 R40, R8.reuse, R32, RZ ;  /* 0x000000200828723c */ /* 0x050fec00000018ff */
[C---:B-1----:R-:W-:Y:S06]  /*43b0*/  HMMA.16816.F32 R20, R8.reuse, R28, RZ ;  /* 0x0000001c0814723c */ /* 0x042fec00000018ff */
[C---:B------:R-:W-:Y:S06]  /*43c0*/  HMMA.16816.F32 R52, R8.reuse, R38, RZ ;  /* 0x000000260834723c */ /* 0x040fec00000018ff */
[C---:B------:R-:W-:Y:S06]  /*43d0*/  HMMA.16816.F32 R64, R8.reuse, R34, RZ ;  /* 0x000000220840723c */ /* 0x040fec00000018ff */
[----:B------:R-:W-:Y:S06]  /*43e0*/  HMMA.16816.F32 R8, R8, R30, RZ ;  /* 0x0000001e0808723c */ /* 0x000fec00000018ff */
[C---:B------:R-:W-:Y:S06]  /*43f0*/  HMMA.16816.F32 R84, R12.reuse, R32, RZ ;  /* 0x000000200c54723c */ /* 0x040fec00000018ff */
[C---:B------:R-:W-:Y:S06]  /*4400*/  HMMA.16816.F32 R88, R12.reuse, R36, RZ ;  /* 0x000000240c58723c */ /* 0x040fec00000018ff */
[C---:B------:R-:W-:Y:S01]  /*4410*/  HMMA.16816.F32 R92, R12.reuse, R38, RZ ;  /* 0x000000260c5c723c */ /* 0x040fe200000018ff */
[----:B------:R-:W-:Y:S05]  /*4420*/  LDSM.16.M88.4 R36, [R175+0x800] ;  /* 0x00080000af24783b */ /* 0x000fea0000000200 */
[C---:B------:R-:W-:Y:S01]  /*4430*/  HMMA.16816.F32 R104, R12.reuse, R34, RZ ;  /* 0x000000220c68723c */ /* 0x040fe200000018ff */
[----:B------:R-:W-:Y:S05]  /*4440*/  LDSM.16.M88.4 R32, [R175+0x1000] ;  /* 0x00100000af20783b */ /* 0x000fea0000000200 */
[C---:B------:R-:W-:Y:S06]  /*4450*/  HMMA.16816.F32 R80, R12.reuse, R28, RZ ;  /* 0x0000001c0c50723c */ /* 0x040fec00000018ff */
[----:B------:R-:W-:Y:S01]  /*4460*/  HMMA.16816.F32 R12, R12, R30, RZ ;  /* 0x0000001e0c0c723c */ /* 0x000fe200000018ff */
[----:B------:R-:W-:Y:S05]  /*4470*/  LDSM.16.M88.4 R28, [R175+0x1800] ;  /* 0x00180000af1c783b */ /* 0x000fea0000000200 */
[C---:B------:R-:W-:Y:S06]  /*4480*/  HMMA.16816.F32 R108, R16.reuse, R48, R72 ;  /* 0x00000030106c723c */ /* 0x040fec0000001848 */
[C---:B------:R-:W-:Y:S01]  /*4490*/  HMMA.16816.F32 R152, R16.reuse, R44, R56 ;  /* 0x0000002c1098723c */ /* 0x040fe20000001838 */
[----:B------:R-:W-:Y:S05]  /*44a0*/  LDSM.16.M88.4 R56, [R169+0x1800] ;  /* 0x00180000a938783b */ /* 0x000fea0000000200 */
[C---:B------:R-:W-:Y:S01]  /*44b0*/  HMMA.16816.F32 R144, R16.reuse, R60, R40 ;  /* 0x0000003c1090723c */ /* 0x040fe20000001828 */
[----:B------:R-:W-:Y:S05]  /*44c0*/  LDSM.16.M88.4 R40, [R175] ;  /* 0x00000000af28783b */ /* 0x000fea0000000200 */
[C---:B------:R-:W-:Y:S01]  /*44d0*/  HMMA.16816.F32 R136, R16.reuse, R76, R20 ;  /* 0x0000004c1088723c */ /* 0x040fe20000001814 */
[----:B------:R-:W-:Y:S05]  /*44e0*/  LDSM.16.M88.4 R20, [R172] ;  /* 0x00000000ac14783b */ /* 0x000fea0000000200 */
[C---:B------:R-:W-:Y:S06]  /*44f0*/  HMMA.16816.F32 R156, R16.reuse, R50, R68 ;  /* 0x00000032109c723c */ /* 0x040fec0000001844 */
[C---:B------:R-:W-:Y:S01]  /*4500*/  HMMA.16816.F32 R148, R16.reuse, R46, R52 ;  /* 0x0000002e1094723c */ /* 0x040fe20000001834 */
[----:B------:R-:W-:Y:S05]  /*4510*/  LDSM.16.M88.4 R52, [R169+0x1000] ;  /* 0x00100000a934783b */ /* 0x000fea0000000200 */
[C---:B------:R-:W-:Y:S06]  /*4520*/  HMMA.16816.F32 R140, R16.reuse, R62, R64 ;  /* 0x0000003e108c723c */ /* 0x040fec0000001840 */
[----:B------:R-:W-:Y:S01]  /*4530*/  HMMA.16816.F32 R116, R16, R78, R8 ;  /* 0x0000004e1074723c */ /* 0x000fe20000001808 */
[----:B------:R-:W1:Y:S04]  /*4540*/  LDSM.16.M88.4 R16, [R172+0x2000] ;  /* 0x00200000ac10783b */ /* 0x000e680000000200 */
[----:B------:R-:W-:Y:S01]  /*4550*/  LDSM.16.M88.4 R8, [R173+0x2000] ;  /* 0x00200000ad08783b */ /* 0x000fe20000000200 */
[C---:B-----5:R-:W-:Y:S06]  /*4560*/  HMMA.16816.F32 R128, R24.reuse, R60, R84 ;  /* 0x0000003c1880723c */ /* 0x060fec0000001854 */
[C---:B------:R-:W-:Y:S06]  /*4570*/  HMMA.16816.F32 R132, R24.reuse, R76, R80 ;  /* 0x0000004c1884723c */ /* 0x040fec0000001850 */
[C---:B------:R-:W-:Y:S01]  /*4580*/  HMMA.16816.F32 R80, R24.reuse, R78, R12 ;  /* 0x0000004e1850723c */ /* 0x040fe2000000180c */
[----:B------:R-:W2:Y:S05]  /*4590*/  LDSM.16.M88.4 R12, [R173] ;  /* 0x00000000ad0c783b */ /* 0x000eaa0000000200 */
[C---:B------:R-:W-:Y:S06]  /*45a0*/  HMMA.16816.F32 R112, R24.reuse, R48, R100 ;  /* 0x000000301870723c */ /* 0x040fec0000001864 */
[C---:B------:R-:W-:Y:S01]  /*45b0*/  HMMA.16816.F32 R64, R24.reuse, R50, R96 ;  /* 0x000000321840723c */ /* 0x040fe20000001860 */
[----:B------:R-:W-:Y:S05]  /*45c0*/  LDSM.16.M88.4 R48, [R169] ;  /* 0x00000000a930783b */ /* 0x000fea0000000200 */
[C---:B------:R-:W-:Y:S06]  /*45d0*/  HMMA.16816.F32 R120, R24.reuse, R44, R88 ;  /* 0x0000002c1878723c */ /* 0x040fec0000001858 */
[----:B------:R-:W-:Y:S01]  /*45e0*/  HMMA.16816.F32 R68, R24, R46, R92 ;  /* 0x0000002e1844723c */ /* 0x000fe2000000185c */
[----:B------:R-:W3:Y:S01]  /*45f0*/  LDSM.16.M88.4 R44, [R169+0x800] ;  /* 0x00080000a92c783b */ /* 0x000ee20000000200 */
[----:B------:R-:W-:-:S04]  /*4600*/  DEPBAR.LE SB0, 0x0 ;  /* 0x000080000000791a */ /* 0x000fc80000000000 */
        /* <DEDUP_REMOVED lines=17> */
[----:B--2---:R-:W-:Y:S06]  /*4720*/  HMMA.16816.F32 R72, R12, R52, R16 ;  /* 0x000000340c48723c */ /* 0x004fec0000001810 */
[----:B---3--:R-:W-:Y:S01]  /*4730*/  HMMA.16816.F32 R100, R8, R44, R100 ;  /* 0x0000002c0864723c */ /* 0x008fe20000001864 */
[----:B------:R-:W-:-:S04]  /*4740*/  LEA.HI R18, R2, R124, RZ, 0x2 ;  /* 0x0000007c02127211 */ /* 0x000fc800078f10ff */
[----:B------:R-:W-:Y:S01]  /*4750*/  SHF.R.S32.HI R2, RZ, 0x2, R18 ;  /* 0x00000002ff027819 */ /* 0x000fe20000011412 */
[C---:B------:R-:W-:Y:S04]  /*4760*/  HMMA.16816.F32 R112, R8.reuse, R46, R96 ;  /* 0x0000002e0870723c */ /* 0x040fe80000001860 */
[----:B------:R-:W-:Y:S02]  /*4770*/  IMAD.IADD R0, R2, 0x1, R127 ;  /* 0x0000000102007824 */ /* 0x000fe400078e027f */
[----:B------:R-:W-:Y:S01]  /*4780*/  IMAD R19, R5, 0x10, R2 ;  /* 0x0000001005137824 */ /* 0x000fe200078e0202 */
[----:B------:R-:W-:Y:S01]  /*4790*/  HMMA.16816.F32 R120, R8, R52, R92 ;  /* 0x000000340878723c */ /* 0x000fe2000000185c */
[----:B------:R-:W-:Y:S02]  /*47a0*/  IMAD.U32 R2, RZ, RZ, UR32 ;  /* 0x00000020ff027e24 */ /* 0x000fe4000f8e00ff */
[----:B------:R-:W-:-:S02]  /*47b0*/  IMAD.U32 R5, RZ, RZ, UR29 ;  /* 0x0000001dff057e24 */ /* 0x000fc4000f8e00ff */
[C---:B------:R-:W-:Y:S01]  /*47c0*/  VIADD R184, R0.reuse, UR6 ;  /* 0x0000000600b87c36 */ /* 0x040fe20008000000 */
[----:B------:R-:W-:Y:S01]  /*47d0*/  VIADDMNMX R190, R0, UR29, R2, PT ;  /* 0x0000001d00be7c46 */ /* 0x000fe2000b800102 */
[----:B------:R-:W-:Y:S01]  /*47e0*/  IMAD.U32 R2, RZ, RZ, UR6 ;  /* 0x00000006ff027e24 */ /* 0x000fe2000f8e00ff */
[C-C-:B------:R-:W-:Y:S01]  /*47f0*/  IADD3 R6, R5.reuse, 0x8, R0.reuse ;  /* 0x0000000805067810 */ /* 0x140fe20007ffe000 */
[C---:B------:R-:W-:Y:S01]  /*4800*/  HMMA.16816.F32 R128, R8.reuse, R54, R88 ;  /* 0x000000360880723c */ /* 0x040fe20000001858 */
[C-C-:B------:R-:W-:Y:S02]  /*4810*/  IADD3 R7, R5.reuse, 0x40, R0.reuse ;  /* 0x0000004005077810 */ /* 0x140fe40007ffe000 */
[--C-:B------:R-:W-:Y:S02]  /*4820*/  IADD3 R5, R5, 0x48, R0.reuse ;  /* 0x0000004805057810 */ /* 0x100fe40007ffe000 */
[C-C-:B------:R-:W-:Y:S01]  /*4830*/  IADD3 R186, R2.reuse, 0x8, R0.reuse ;  /* 0x0000000802ba7810 */ /* 0x140fe20007ffe000 */
[----:B------:R-:W-:Y:S01]  /*4840*/  HMMA.16816.F32 R144, R8, R58, R76 ;  /* 0x0000003a0890723c */ /* 0x000fe2000000184c */
[----:B------:R-:W-:-:S02]  /*4850*/  IADD3 R183, R2, 0x40, R0 ;  /* 0x0000004002b77810 */ /* 0x000fc40007ffe000 */
[----:B------:R-:W-:Y:S02]  /*4860*/  IADD3 R185, R2, 0x48, R0 ;  /* 0x0000004802b97810 */ /* 0x000fe40007ffe000 */
[----:B------:R-:W-:Y:S01]  /*4870*/  VIMNMX R189, R6, UR32, PT ;  /* 0x0000002006bd7c48 */ /* 0x000fe2000bfe0100 */
[----:B------:R-:W-:Y:S01]  /*4880*/  HMMA.16816.F32 R68, R12, R44, R40 ;  /* 0x0000002c0c44723c */ /* 0x000fe20000001828 */
[----:B------:R-:W-:Y:S02]  /*4890*/  VIMNMX R188, R7, UR32, PT ;  /* 0x0000002007bc7c48 */ /* 0x000fe4000bfe0100 */
[----:B------:R-:W-:Y:S02]  /*48a0*/  VIMNMX R187, R5, UR32, PT ;  /* 0x0000002005bb7c48 */ /* 0x000fe4000bfe0100 */
[----:B------:R-:W-:Y:S01]  /*48b0*/  VIADDMNMX R182, R184, -UR21, RZ, !PT ;  /* 0x80000015b8b67c46 */ /* 0x000fe2000f8001ff */
[----:B------:R-:W-:Y:S01]  /*48c0*/  HMMA.16816.F32 R108, R8, R48, R108 ;  /* 0x00000030086c723c */ /* 0x000fe2000000186c */
[----:B------:R-:W-:-:S02]  /*48d0*/  VIADDMNMX R181, R186, -UR21, RZ, !PT ;  /* 0x80000015bab57c46 */ /* 0x000fc4000f8001ff */
[----:B------:R-:W-:Y:S02]  /*48e0*/  VIADDMNMX R179, R183, -UR21, RZ, !PT ;  /* 0x80000015b7b37c46 */ /* 0x000fe4000f8001ff */
[----:B------:R-:W-:Y:S01]  /*48f0*/  VIADDMNMX R180, R185, -UR21, RZ, !PT ;  /* 0x80000015b9b47c46 */ /* 0x000fe2000f8001ff */
        /* <DEDUP_REMOVED lines=16> */
[----:B------:R-:W-:Y:S01]  /*4a00*/  BSSY B0, `(.L_x_2438) ;  /* 0x0000032000007945 */ /* 0x000fe20003800000 */
[----:B------:R-:W-:Y:S01]  /*4a10*/  IMAD.U32 R5, RZ, RZ, UR11 ;  /* 0x0000000bff057e24 */ /* 0x000fe2000f8e00ff */
[----:B------:R-:W-:Y:S02]  /*4a20*/  USHF.R.S32.HI UR7, URZ, 0x1f, UR6 ;  /* 0x0000001f3f077899 */ /* 0x000fe40008011406 */
[----:B------:R-:W-:Y:S01]  /*4a30*/  IMAD.U32 R0, RZ, RZ, UR6 ;  /* 0x00000006ff007e24 */ /* 0x000fe2000f8e00ff */
[----:B------:R-:W-:-:S03]  /*4a40*/  UIMAD UR6, UR33, UR6, URZ ;  /* 0x00000006210672a4 */ /* 0x000fc6000f8e023f */
[----:B------:R-:W-:Y:S01]  /*4a50*/  IMAD.WIDE.U32 R6, R0, UR36, R194 ;  /* 0x0000002400067c25 */ /* 0x000fe2000f8e00c2 */
[----:B------:R-:W-:Y:S01]  /*4a60*/  UIMAD UR6, UR7, UR36, UR6 ;  /* 0x00000024070672a4 */ /* 0x000fe2000f8e0206 */
[----:B------:R-:W1:Y:S01]  /*4a70*/  @!P0 LDC.64 R14, c[0x0][0x218] ;  /* 0x00008600ff0e8b82 */ /* 0x000e620000000a00 */
[----:B------:R2:W-:Y:S01]  /*4a80*/  @P0 STS.128 [R192+0x4000], RZ ;  /* 0x004000ffc0000388 */ /* 0x0005e20000000c00 */
[----:B------:R-:W-:-:S03]  /*4a90*/  @!P0 LEA R2, P1, R2, R6, 0x5 ;  /* 0x0000000602028211 */ /* 0x000fc600078228ff */
[----:B------:R-:W-:Y:S01]  /*4aa0*/  VIADD R9, R7, UR6 ;  /* 0x0000000607097c36 */ /* 0x000fe20008000000 */
[----:B------:R-:W-:Y:S02]  /*4ab0*/  @!P0 IADD3 R0, P2, R6, UR38, RZ ;  /* 0x0000002606008c10 */ /* 0x000fe4000ff5e0ff */
[----:B------:R-:W3:Y:S02]  /*4ac0*/  @!P0 LDC.64 R12, c[0x0][0x218] ;  /* 0x00008600ff0c8b82 */ /* 0x000ee40000000a00 */
[----:B------:R-:W-:Y:S02]  /*4ad0*/  @!P0 LEA.HI.X R11, R8, R9, R5, 0x5, P1 ;  /* 0x00000009080b8211 */ /* 0x000fe400008f2c05 */
[----:B------:R-:W-:-:S04]  /*4ae0*/  @!P0 IADD3.X R5, R9, UR37, RZ, P2, !PT ;  /* 0x0000002509058c10 */ /* 0x000fc800097fe4ff */
        /* <DEDUP_REMOVED lines=35> */
.L_x_2439:
[----:B------:R-:W-:Y:S05]  /*4d20*/  BSYNC B0 ;  /* 0x0000000000007941 */ /* 0x000fea0003800000 */
.L_x_2438:
[----:B------:R-:W0:Y:S02]  /*4d30*/  LDGDEPBAR ;  /* 0x00000000000079af */ /* 0x000e240000000000 */
.L_x_2437:
[----:B------:R-:W-:Y:S01]  /*4d40*/  LOP3.LUT R0, R18, 0x7ffffffc, RZ, 0xc0, !PT ;  /* 0x7ffffffc12007812 */ /* 0x000fe200078ec0ff */
[----:B------:R-:W-:Y:S01]  /*4d50*/  USHF.L.U32 UR6, UR24, 0x1, URZ ;  /* 0x0000000118067899 */ /* 0x000fe2000800063f */
[C---:B------:R-:W-:Y:S01]  /*4d60*/  IMAD.WIDE.U32 R20, R167.reuse, -0x326172a9, RZ ;  /* 0xcd9e8d57a7147825 */ /* 0x040fe200078e00ff */
[----:B------:R-:W-:Y:S01]  /*4d70*/  LOP3.LUT R7, R162, UR34, RZ, 0x3c, !PT ;  /* 0x00000022a2077c12 */ /* 0x000fe2000f8e3cff */
[----:B------:R-:W-:Y:S01]  /*4d80*/  STL [R1+0x170], R173 ;  /* 0x000170ad01007387 */ /* 0x000fe20000100800 */
[----:B------:R-:W-:Y:S01]  /*4d90*/  ULOP3.LUT UR7, UR6, UR35, URZ, 0x3c, !UPT ;  /* 0x0000002306077292 */ /* 0x000fe2000f8e3c3f */
[----:B------:R-:W-:Y:S01]  /*4da0*/  IMAD.IADD R0, R124, 0x1, -R0 ;  /* 0x000000017c007824 */ /* 0x000fe200078e0a00 */
[----:B------:R-:W-:Y:S01]  /*4db0*/  UIADD3 UR6, UR6, 0x1, URZ ;  /* 0x0000000106067890 */ /* 0x000fe2000fffe03f */
[----:B------:R-:W-:Y:S01]  /*4dc0*/  VIADD R6, R167, 0x4 ;  /* 0x00000004a7067836 */ /* 0x000fe20000000000 */
[----:B------:R-:W-:Y:S01]  /*4dd0*/  STL [R1+0x16c], R172 ;  /* 0x00016cac01007387 */ /* 0x000fe20000100800 */
[----:B------:R-:W-:Y:S01]  /*4de0*/  IMAD.SHL.U32 R2, R0, 0x2, RZ ;  /* 0x0000000200027824 */ /* 0x000fe200078e00ff */
[----:B------:R-:W-:Y:S01]  /*4df0*/  LOP3.LUT R5, R21, R7, RZ, 0x3c, !PT ;  /* 0x0000000715057212 */ /* 0x000fe200078e3cff */
[----:B--2---:R-:W-:Y:S01]  /*4e00*/  IMAD.WIDE.U32 R14, R6, -0x326172a9, RZ ;  /* 0xcd9e8d57060e7825 */ /* 0x004fe200078e00ff */
[----:B------:R-:W-:Y:S01]  /*4e10*/  STL [R1+0x168], R171 ;  /* 0x000168ab01007387 */ /* 0x000fe20000100800 */
[----:B------:R-:W-:-:S02]  /*4e20*/  ULOP3.LUT UR6, UR6, UR35, URZ, 0x3c, !UPT ;  /* 0x0000002306067292 */ /* 0x000fc4000f8e3c3f */
[----:B------:R-:W-:Y:S01]  /*4e30*/  IMAD R2, R19, UR19, R2 ;  /* 0x0000001313027c24 */ /* 0x000fe2000f8e0202 */
[----:B------:R-:W-:Y:S01]  /*4e40*/  STL [R1+0x164], R170 ;  /* 0x000164aa01007387 */ /* 0x000fe20000100800 */
[----:B------:R-:W-:Y:S01]  /*4e50*/  IMAD.WIDE.U32 R12, R6, -0x326172a9, RZ ;  /* 0xcd9e8d57060c7825 */ /* 0x000fe200078e00ff */
[-C--:B-1----:R-:W-:Y:S01]  /*4e60*/  LOP3.LUT R9, R15, R7.reuse, RZ, 0x3c, !PT ;  /* 0x000000070f097212 */ /* 0x082fe200078e3cff */
[----:B------:R-:W-:Y:S01]  /*4e70*/  UIADD3 UR29, UR34, -0x61c88647, URZ ;  /* 0x9e3779b9221d7890 */ /* 0x000fe2000fffe03f */
[----:B------:R-:W-:Y:S01]  /*4e80*/  STL [R1+0x160], R169 ;  /* 0x000160a901007387 */ /* 0x000fe20000100800 */
[----:B------:R-:W-:Y:S01]  /*4e90*/  IMAD.WIDE.U32 R10, R166, -0x2daee0ad, RZ ;  /* 0xd2511f53a60a7825 */ /* 0x000fe200078e00ff */
[----:B------:R-:W-:Y:S01]  /*4ea0*/  LOP3.LUT R8, R13, R7, RZ, 0x3c, !PT ;  /* 0x000000070d087212 */ /* 0x000fe200078e3cff */
[----:B------:R-:W-:Y:S01]  /*4eb0*/  UIADD3 UR21, UR35, -0x4498517b, URZ ;  /* 0xbb67ae8523157890 */ /* 0x000fe2000fffe03f */
[----:B------:R-:W-:Y:S01]  /*4ec0*/  STL [R1+0x15c], R164 ;  /* 0x00015ca401007387 */ /* 0x000fe20000100800 */
[----:B------:R-:W-:Y:S01]  /*4ed0*/  IMAD.IADD R0, R126, 0x1, R125 ;  /* 0x000000017e007824 */ /* 0x000fe200078e027d */
[----:B------:R-:W-:Y:S01]  /*4ee0*/  UIADD3 UR43, UR34, 0x3c6ef372, URZ ;  /* 0x3c6ef372222b7890 */ /* 0x000fe2000fffe03f */
[----:B------:R-:W-:Y:S01]  /*4ef0*/  IMAD.WIDE.U32 R126, R5, -0x2daee0ad, RZ ;  /* 0xd2511f53057e7825 */ /* 0x000fe200078e00ff */
[----:B------:R1:W-:Y:S01]  /*4f00*/  STL [R1+0xb8], R2 ;  /* 0x0000b80201007387 */ /* 0x0003e20000100800 */
[----:B------:R-:W-:Y:S01]  /*4f10*/  LOP3.LUT R5, R11, UR6, RZ, 0x3c, !PT ;  /* 0x000000060b057c12 */ /* 0x000fe2000f8e3cff */
[----:B------:R-:W-:Y:S01]  /*4f20*/  UIADD3 UR42, UR35, 0x76cf5d0a, URZ ;  /* 0x76cf5d0a232a7890 */ /* 0x000fe2000fffe03f */
[----:B------:R-:W-:Y:S01]  /*4f30*/  IMAD.WIDE.U32 R40, R9, -0x2daee0ad, RZ ;  /* 0xd2511f5309287825 */ /* 0x000fe200078e00ff */
[----:B------:R-:W-:Y:S01]  /*4f40*/  STL [R1+0xfc], R7 ;  /* 0x0000fc0701007387 */ /* 0x000fe20000100800 */
[--C-:B------:R-:W-:Y:S01]  /*4f50*/  LOP3.LUT R17, R127, UR21, R10.reuse, 0x96, !PT ;  /* 0x000000157f117c12 */ /* 0x100fe2000f8e960a */
[----:B------:R-:W-:Y:S01]  /*4f60*/  UIADD3 UR40, UR35, 0x32370b8f, URZ ;  /* 0x32370b8f23287890 */ /* 0x000fe2000fffe03f */
[----:B------:R-:W-:Y:S01]  /*4f70*/  IMAD.WIDE.U32 R116, R8, -0x2daee0ad, RZ ;  /* 0xd2511f5308747825 */ /* 0x000fe200078e00ff */
[----:B------:R2:W-:Y:S01]  /*4f80*/  STL [R1+0x124], R6 ;  /* 0x0001240601007387 */ /* 0x0005e20000100800 */
[--C-:B------:R-:W-:Y:S01]  /*4f90*/  LOP3.LUT R16, R41, UR21, R10.reuse, 0x96, !PT ;  /* 0x0000001529107c12 */ /* 0x100fe2000f8e960a */
[----:B------:R-:W-:Y:S01]  /*4fa0*/  UIADD3 UR41, UR34, -0x255992d5, URZ ;  /* 0xdaa66d2b22297890 */ /* 0x000fe2000fffe03f */
[----:B------:R-:W-:Y:S01]  /*4fb0*/  IMAD.WIDE.U32 R8, R5, -0x326172a9, RZ ;  /* 0xcd9e8d5705087825 */ /* 0x000fe200078e00ff */
[----:B------:R-:W-:Y:S01]  /*4fc0*/  LOP3.LUT R18, R117, UR21, R10, 0x96, !PT ;  /* 0x0000001575127c12 */ /* 0x000fe2000f8e960a */
[----:B------:R-:W-:Y:S01]  /*4fd0*/  UIADD3 UR39, UR34, 0x78dde6e4, URZ ;  /* 0x78dde6e422277890 */ /* 0x000fe2000fffe03f */
[----:B------:R-:W-:Y:S01]  /*4fe0*/  STL.64 [R1+0x10], R126 ;  /* 0x0000107e01007387 */ /* 0x000fe20000100a00 */
[----:B------:R-:W-:Y:S01]  /*4ff0*/  IMAD.WIDE.U32 R48, R16, -0x326172a9, RZ ;  /* 0xcd9e8d5710307825 */ /* 0x000fe200078e00ff */
[C---:B------:R-:W-:Y:S01]  /*5000*/  LOP3.LUT R88, R9.reuse, UR29, R14, 0x96, !PT ;  /* 0x0000001d09587c12 */ /* 0x040fe2000f8e960e */
[----:B------:R-:W-:Y:S01]  /*5010*/  UIADD3 UR38, UR35, -0x126145ec, URZ ;  /* 0xed9eba1423267890 */ /* 0x000fe2000fffe03f */
[----:B------:R-:W-:Y:S01]  /*5020*/  LOP3.LUT R43, R9, UR29, R20, 0x96, !PT ;  /* 0x0000001d092b7c12 */ /* 0x000fe2000f8e9614 */
[----:B------:R-:W-:Y:S01]  /*5030*/  IMAD.WIDE.U32 R118, R17, -0x326172a9, RZ ;  /* 0xcd9e8d5711767825 */ /* 0x000fe200078e00ff */
[----:B------:R-:W-:-:S02]  /*5040*/  UIADD3 UR32, UR35, -0x56f99767, URZ ;  /* 0xa906689923207890 */ /* 0x000fc4000fffe03f */
[----:B------:R-:W-:Y:S01]  /*5050*/  UIADD3 UR37, UR34, 0x1715609d, URZ ;  /* 0x1715609d22257890 */ /* 0x000fe2000fffe03f */
[----:B------:R-:W-:Y:S01]  /*5060*/  IMAD.WIDE.U32 R94, R18, -0x326172a9, RZ ;  /* 0xcd9e8d57125e7825 */ /* 0x000fe200078e00ff */
[----:B------:R-:W-:Y:S01]  /*5070*/  LOP3.LUT R42, R119, UR43, R8, 0x96, !PT ;  /* 0x0000002b772a7c12 */ /* 0x000fe2000f8e9608 */
[----:B------:R-:W-:Y:S02]  /*5080*/  ULDC UR44, c[0x0][0x2ec] ;  /* 0x0000bb00002c7ab9 */ /* 0x000fe40000000800 */
[----:B-1----:R-:W-:-:S04]  /*5090*/  IMAD.U32 R2, RZ, RZ, UR24 ;  /* 0x00000018ff027e24 */ /* 0x002fc8000f8e00ff */
[----:B------:R-:W-:Y:S01]  /*50a0*/  IMAD R2, R2, 0x40, R165 ;  /* 0x0000004002027824 */ /* 0x000fe200078e02a5 */
[----:B------:R-:W-:Y:S02]  /*50b0*/  LEA R165, R0, UR4, 0x1 ;  /* 0x0000000400a57c11 */ /* 0x000fe4000f8e08ff */
[C---:B--2---:R-:W-:Y:S01]  /*50c0*/  LOP3.LUT R6, R11.reuse, UR7, RZ, 0x3c, !PT ;  /* 0x000000070b067c12 */ /* 0x044fe2000f8e3cff */
[--C-:B------:R-:W-:Y:S01]  /*50d0*/  IMAD.IADD R5, R184, 0x1, -R2.reuse ;  /* 0x00000001b8057824 */ /* 0x100fe200078e0a02 */
[----:B------:R-:W-:Y:S01]  /*50e0*/  LOP3.LUT R11, R11, UR6, RZ, 0x3c, !PT ;  /* 0x000000060b0b7c12 */ /* 0x000fe2000f8e3cff */
[--C-:B------:R-:W-:Y:S01]  /*50f0*/  IMAD.IADD R13, R186, 0x1, -R2.reuse ;  /* 0x00000001ba0d7824 */ /* 0x100fe200078e0a02 */
[----:B------:R-:W-:Y:S01]  /*5100*/  ISETP.GE.AND P3, PT, R2, R190, PT ;  /* 0x000000be0200720c */ /* 0x000fe20003f66270 */
[----:B------:R-:W-:Y:S01]  /*5110*/  IMAD.WIDE.U32 R6, R6, -0x326172a9, RZ ;  /* 0xcd9e8d5706067825 */ /* 0x000fe200078e00ff */
[----:B------:R-:W-:Y:S02]  /*5120*/  IABS R5, R5 ;  /* 0x0000000500057213 */ /* 0x000fe40000000000 */
[----:B------:R-:W-:Y:S01]  /*5130*/  ISETP.GE.AND P1, PT, R2, R188, PT ;  /* 0x000000bc0200720c */ /* 0x000fe20003f26270 */
[----:B------:R-:W-:Y:S01]  /*5140*/  IMAD.IADD R9, R183, 0x1, -R2 ;  /* 0x00000001b7097824 */ /* 0x000fe200078e0a02 */
[----:B------:R-:W-:Y:S01]  /*5150*/  LOP3.LUT R93, R7, UR29, R14, 0x96, !PT ;  /* 0x0000001d075d7c12 */ /* 0x000fe2000f8e960e */
[----:B------:R-:W-:Y:S01]  /*5160*/  IMAD.WIDE.U32 R10, R11, -0x326172a9, RZ ;  /* 0xcd9e8d570b0a7825 */ /* 0x000fe200078e00ff */
[----:B------:R-:W-:-:S02]  /*5170*/  LOP3.LUT R98, R7, UR29, R20, 0x96, !PT ;  /* 0x0000001d07627c12 */ /* 0x000fc4000f8e9614 */
[----:B------:R-:W-:Y:S01]  /*5180*/  LOP3.LUT R117, R7, UR29, R12, 0x96, !PT ;  /* 0x0000001d07757c12 */ /* 0x000fe2000f8e960c */
[----:B------:R-:W-:Y:S01]  /*5190*/  IMAD.IADD R14, R185, 0x1, -R2 ;  /* 0x00000001b90e7824 */ /* 0x000fe200078e0a02 */
[----:B------:R-:W-:Y:S01]  /*51a0*/  I2FP.F32.S32 R15, R5 ;  /* 0x00000005000f7245 */ /* 0x000fe20000201400 */
[C---:B------:R-:W-:Y:S01]  /*51b0*/  VIADD R17, R2.reuse, 0x10 ;  /* 0x0000001002117836 */ /* 0x040fe20000000000 */
[----:B------:R-:W-:Y:S01]  /*51c0*/  IABS R7, R13 ;  /* 0x0000000d00077213 */ /* 0x000fe20000000000 */
[----:B------:R-:W-:Y:S01]  /*51d0*/  VIADD R19, R2, 0x19 ;  /* 0x0000001902137836 */ /* 0x000fe20000000000 */
[----:B------:R-:W-:Y:S01]  /*51e0*/  IABS R5, R9 ;  /* 0x0000000900057213 */ /* 0x000fe20000000000 */
[----:B------:R-:W-:Y:S01]  /*51f0*/  IMAD.IADD R13, R184, 0x1, -R17 ;  /* 0x00000001b80d7824 */ /* 0x000fe200078e0a11 */
[C---:B------:R-:W-:Y:S01]  /*5200*/  LOP3.LUT R99, R11.reuse, UR29, R20, 0x96, !PT ;  /* 0x0000001d0b637c12 */ /* 0x040fe2000f8e9614 */
[C---:B------:R-:W-:Y:S01]  /*5210*/  VIADD R20, R2.reuse, 0x20 ;  /* 0x0000002002147836 */ /* 0x040fe20000000000 */
[----:B------:R-:W-:Y:S01]  /*5220*/  LOP3.LUT R248, R11, UR29, R12, 0x96, !PT ;  /* 0x0000001d0bf87c12 */ /* 0x000fe2000f8e960c */
[----:B------:R-:W-:Y:S01]  /*5230*/  IMAD.MOV.U32 R11, RZ, RZ, R7 ;  /* 0x000000ffff0b7224 */ /* 0x000fe200078e0007 */
[----:B------:R-:W-:Y:S01]  /*5240*/  IABS R9, R14 ;  /* 0x0000000e00097213 */ /* 0x000fe20000000000 */
[----:B------:R-:W-:Y:S01]  /*5250*/  IMAD.MOV.U32 R7, RZ, RZ, R5 ;  /* 0x000000ffff077224 */ /* 0x000fe200078e0005 */
[C---:B------:R-:W-:Y:S01]  /*5260*/  LOP3.LUT R51, R49.reuse, UR43, R6, 0x96, !PT ;  /* 0x0000002b31337c12 */ /* 0x040fe2000f8e9606 */
[C---:B------:R-:W-:Y:S01]  /*5270*/  VIADD R26, R2.reuse, 0x21 ;  /* 0x00000021021a7836 */ /* 0x040fe20000000000 */
[----:B------:R-:W-:Y:S01]  /*5280*/  I2FP.F32.S32 R11, R11 ;  /* 0x0000000b000b7245 */ /* 0x000fe20000201400 */
[----:B------:R-:W-:Y:S01]  /*5290*/  IMAD.MOV.U32 R5, RZ, RZ, R9 ;  /* 0x000000ffff057224 */ /* 0x000fe200078e0009 */
[----:B------:R-:W-:Y:S01]  /*52a0*/  I2FP.F32.S32 R7, R7 ;  /* 0x0000000700077245 */ /* 0x000fe20000201400 */
[C---:B------:R-:W-:Y:S01]  /*52b0*/  VIADD R9, R2.reuse, 0x1 ;  /* 0x0000000102097836 */ /* 0x040fe20000000000 */
[----:B------:R-:W-:Y:S01]  /*52c0*/  LOP3.LUT R49, R49, UR43, R8, 0x96, !PT ;  /* 0x0000002b31317c12 */ /* 0x000fe2000f8e9608 */
[C---:B------:R-:W-:Y:S01]  /*52d0*/  VIADD R8, R2.reuse, 0x8 ;  /* 0x0000000802087836 */ /* 0x040fe20000000000 */
[----:B------:R-:W-:Y:S01]  /*52e0*/  I2FP.F32.S32 R5, R5 ;  /* 0x0000000500057245 */ /* 0x000fe20000201400 */
[----:B------:R-:W-:Y:S01]  /*52f0*/  FFMA.FTZ R38, R7, -UR23, R108 ;  /* 0x8000001707267c23 */ /* 0x000fe2000801006c */
[----:B------:R-:W-:Y:S01]  /*5300*/  VIADD R7, R2, 0x9 ;  /* 0x0000000902077836 */ /* 0x000fe20000000000 */
[----:B------:R-:W-:Y:S01]  /*5310*/  LOP3.LUT R50, R119, UR43, R6, 0x96, !PT ;  /* 0x0000002b77327c12 */ /* 0x000fe2000f8e9606 */
[----:B------:R-:W-:-:S02]  /*5320*/  IMAD.IADD R6, R184, 0x1, -R9 ;  /* 0x00000001b8067824 */ /* 0x000fc400078e0a09 */
[----:B------:R-:W-:Y:S01]  /*5330*/  FFMA.FTZ R37, R5, -UR23, R110 ;  /* 0x8000001705257c23 */ /* 0x000fe2000801006e */
[----:B------:R-:W-:Y:S01]  /*5340*/  FFMA.FTZ R39, R11, -UR23, R62 ;  /* 0x800000170b277c23 */ /* 0x000fe2000801003e */
[C---:B------:R-:W-:Y:S01]  /*5350*/  IMAD.IADD R5, R184.reuse, 0x1, -R8 ;  /* 0x00000001b8057824 */ /* 0x040fe200078e0a08 */
[----:B------:R-:W-:Y:S01]  /*5360*/  LOP3.LUT R41, R119, UR43, R10, 0x96, !PT ;  /* 0x0000002b77297c12 */ /* 0x000fe2000f8e960a */
[C---:B------:R-:W-:Y:S01]  /*5370*/  IMAD.IADD R11, R184.reuse, 0x1, -R7 ;  /* 0x00000001b80b7824 */ /* 0x040fe200078e0a07 */
[----:B------:R-:W-:Y:S01]  /*5380*/  IABS R12, R6 ;  /* 0x00000006000c7213 */ /* 0x000fe20000000000 */
[C---:B------:R-:W-:Y:S01]  /*5390*/  IMAD.IADD R14, R184.reuse, 0x1, -R20 ;  /* 0x00000001b80e7824 */ /* 0x040fe200078e0a14 */
[----:B------:R-:W-:Y:S01]  /*53a0*/  IABS R6, R5 ;  /* 0x0000000500067213 */ /* 0x000fe20000000000 */
[----:B------:R-:W-:Y:S01]  /*53b0*/  IMAD.IADD R16, R184, 0x1, -R26 ;  /* 0x00000001b8107824 */ /* 0x000fe200078e0a1a */
[----:B------:R-:W-:Y:S01]  /*53c0*/  IABS R5, R11 ;  /* 0x0000000b00057213 */ /* 0x000fe20000000000 */
[----:B------:R-:W-:Y:S01]  /*53d0*/  FFMA.FTZ R36, R15, -UR23, R60 ;  /* 0x800000170f247c23 */ /* 0x000fe2000801003c */
[----:B------:R-:W-:Y:S01]  /*53e0*/  IABS R11, R13 ;  /* 0x0000000d000b7213 */ /* 0x000fe20000000000 */
[----:B------:R-:W-:Y:S01]  /*53f0*/  IMAD.MOV.U32 R13, RZ, RZ, R12 ;  /* 0x000000ffff0d7224 */ /* 0x000fe200078e000c */
[----:B------:R-:W-:Y:S01]  /*5400*/  LOP3.LUT R247, R95, UR43, R10, 0x96, !PT ;  /* 0x0000002b5ff77c12 */ /* 0x000fe2000f8e960a */
[----:B------:R-:W-:Y:S01]  /*5410*/  IMAD.MOV.U32 R12, RZ, RZ, R6 ;  /* 0x000000ffff0c7224 */ /* 0x000fe200078e0006 */
[C---:B------:R-:W-:Y:S01]  /*5420*/  ISETP.GE.AND P0, PT, R2.reuse, R187, PT ;  /* 0x000000bb0200720c */ /* 0x040fe20003f06270 */
[----:B------:R-:W-:Y:S01]  /*5430*/  IMAD.MOV.U32 R6, RZ, RZ, R5 ;  /* 0x000000ffff067224 */ /* 0x000fe200078e0005 */
[----:B------:R-:W-:Y:S01]  /*5440*/  I2FP.F32.S32 R13, R13 ;  /* 0x0000000d000d7245 */ /* 0x000fe20000201400 */
[----:B------:R-:W-:Y:S01]  /*5450*/  IMAD.MOV.U32 R5, RZ, RZ, R11 ;  /* 0x000000ffff057224 */ /* 0x000fe200078e000b */
        /* <DEDUP_REMOVED lines=8> */
[C---:B------:R-:W-:Y:S02]  /*54e0*/  VIADD R6, R2.reuse, 0x11 ;  /* 0x0000001102067836 */ /* 0x040fe40000000000 */
[----:B------:R-:W-:Y:S01]  /*54f0*/  FFMA.FTZ R31, R5, -UR23, R68 ;  /* 0x80000017051f7c23 */ /* 0x000fe20008010044 */
[C---:B------:R-:W-:Y:S01]  /*5500*/  VIADD R5, R2.reuse, 0x18 ;  /* 0x0000001802057836 */ /* 0x040fe20000000000 */
[----:B------:R-:W-:Y:S01]  /*5510*/  ISETP.GE.AND P2, PT, R2, R189, PT ;  /* 0x000000bd0200720c */ /* 0x000fe20003f46270 */
[----:B------:R-:W-:Y:S01]  /*5520*/  IMAD.IADD R11, R184, 0x1, -R6 ;  /* 0x00000001b80b7824 */ /* 0x000fe200078e0a06 */
[----:B------:R-:W-:Y:S01]  /*5530*/  ISETP.LT.OR P4, PT, R2, R182, P3 ;  /* 0x000000b60200720c */ /* 0x000fe20001f81670 */
[----:B------:R-:W-:Y:S01]  /*5540*/  IMAD.IADD R10, R184, 0x1, -R5 ;  /* 0x00000001b80a7824 */ /* 0x000fe200078e0a05 */
[C---:B------:R-:W-:Y:S01]  /*5550*/  ISETP.LT.OR P1, PT, R2.reuse, R179, P1 ;  /* 0x000000b30200720c */ /* 0x040fe20000f21670 */
[C---:B------:R-:W-:Y:S01]  /*5560*/  VIADD R27, R2.reuse, 0x29 ;  /* 0x00000029021b7836 */ /* 0x040fe20000000000 */
[----:B------:R-:W-:Y:S01]  /*5570*/  IABS R15, R11 ;  /* 0x0000000b000f7213 */ /* 0x000fe20000000000 */
[C---:B------:R-:W-:Y:S01]  /*5580*/  VIADD R28, R2.reuse, 0x30 ;  /* 0x00000030021c7836 */ /* 0x040fe20000000000 */
[----:B------:R-:W-:Y:S01]  /*5590*/  IABS R12, R10 ;  /* 0x0000000a000c7213 */ /* 0x000fe20000000000 */
[C---:B------:R-:W-:Y:S01]  /*55a0*/  VIADD R29, R2.reuse, 0x31 ;  /* 0x00000031021d7836 */ /* 0x040fe20000000000 */
[----:B------:R-:W-:Y:S01]  /*55b0*/  IABS R11, R13 ;  /* 0x0000000d000b7213 */ /* 0x000fe20000000000 */
[----:B------:R-:W-:Y:S01]  /*55c0*/  VIADD R34, R2, 0x38 ;  /* 0x0000003802227836 */ /* 0x000fe20000000000 */
[----:B------:R-:W-:Y:S01]  /*55d0*/  IABS R10, R14 ;  /* 0x0000000e000a7213 */ /* 0x000fe20000000000 */
        /* <DEDUP_REMOVED lines=17> */
[----:B------:R-:W-:Y:S02]  /*56f0*/  IMAD.IADD R10, R184, 0x1, -R27 ;  /* 0x00000001b80a7824 */ /* 0x000fe400078e0a1b */
[----:B------:R-:W-:Y:S01]  /*5700*/  FFMA.FTZ R23, R12, -UR23, R45 ;  /* 0x800000170c177c23 */ /* 0x000fe2000801002d */
[----:B------:R-:W-:Y:S01]  /*5710*/  IMAD.IADD R16, R184, 0x1, -R34 ;  /* 0x00000001b8107824 */ /* 0x000fe200078e0a22 */
[----:B------:R-:W-:Y:S01]  /*5720*/  IABS R15, R11 ;  /* 0x0000000b000f7213 */ /* 0x000fe20000000000 */
[----:B------:R-:W-:Y:S01]  /*5730*/  VIADD R30, R2, 0x39 ;  /* 0x00000039021e7836 */ /* 0x000fe20000000000 */
[----:B------:R-:W-:-:S02]  /*5740*/  IABS R12, R10 ;  /* 0x0000000a000c7213 */ /* 0x000fc40000000000 */
[----:B------:R-:W-:Y:S02]  /*5750*/  IABS R11, R13 ;  /* 0x0000000d000b7213 */ /* 0x000fe40000000000 */
[----:B------:R-:W-:Y:S01]  /*5760*/  IABS R10, R14 ;  /* 0x0000000e000a7213 */ /* 0x000fe20000000000 */
[----:B------:R-:W-:Y:S01]  /*5770*/  IMAD.MOV.U32 R14, RZ, RZ, R12 ;  /* 0x000000ffff0e7224 */ /* 0x000fe200078e000c */
[----:B------:R-:W-:Y:S01]  /*5780*/  IABS R13, R16 ;  /* 0x00000010000d7213 */ /* 0x000fe20000000000 */
[----:B------:R-:W-:Y:S01]  /*5790*/  IMAD.MOV.U32 R12, RZ, RZ, R11 ;  /* 0x000000ffff0c7224 */ /* 0x000fe200078e000b */
[----:B------:R-:W-:Y:S01]  /*57a0*/  ISETP.GE.AND P3, PT, R9, R190, PT ;  /* 0x000000be0900720c */ /* 0x000fe20003f66270 */
[----:B------:R-:W-:Y:S01]  /*57b0*/  IMAD.MOV.U32 R11, RZ, RZ, R10 ;  /* 0x000000ffff0b7224 */ /* 0x000fe200078e000a */
[C---:B------:R-:W-:Y:S01]  /*57c0*/  ISETP.LT.OR P6, PT, R2.reuse, R180, P0 ;  /* 0x000000b40200720c */ /* 0x040fe200007c1670 */
[----:B------:R-:W-:Y:S01]  /*57d0*/  IMAD.MOV.U32 R10, RZ, RZ, R13 ;  /* 0x000000ffff0a7224 */ /* 0x000fe200078e000d */
[----:B------:R-:W-:Y:S01]  /*57e0*/  ISETP.LT.OR P2, PT, R2, R181, P2 ;  /* 0x000000b50200720c */ /* 0x000fe20001741670 */
[----:B------:R-:W-:Y:S01]  /*57f0*/  IMAD.IADD R2, R184, 0x1, -R30 ;  /* 0x00000001b8027824 */ /* 0x000fe200078e0a1e */
[----:B------:R-:W-:-:S02]  /*5800*/  ISETP.GE.AND P0, PT, R8, R190, PT ;  /* 0x000000be0800720c */ /* 0x000fc40003f06270 */
[----:B------:R-:W-:Y:S02]  /*5810*/  P2R R13, PR, RZ, 0x2 ;  /* 0x00000002ff0d7803 */ /* 0x000fe40000000000 */
[-C--:B------:R-:W-:Y:S02]  /*5820*/  ISETP.LT.OR P1, PT, R9, R182.reuse, P3 ;  /* 0x000000b60900720c */ /* 0x080fe40001f21670 */
[----:B------:R-:W-:Y:S02]  /*5830*/  P2R R16, PR, RZ, 0x4 ;  /* 0x00000004ff107803 */ /* 0x000fe40000000000 */
[----:B------:R-:W-:Y:S02]  /*5840*/  ISETP.LT.OR P3, PT, R8, R182, P0 ;  /* 0x000000b60800720c */ /* 0x000fe40000761670 */
[-C--:B------:R-:W-:Y:S02]  /*5850*/  ISETP.GE.AND P2, PT, R7, R190.reuse, PT ;  /* 0x000000be0700720c */ /* 0x080fe40003f46270 */
[----:B------:R-:W-:-:S02]  /*5860*/  ISETP.GE.AND P0, PT, R17, R190, PT ;  /* 0x000000be1100720c */ /* 0x000fc40003f06270 */
[----:B------:R-:W-:Y:S02]  /*5870*/  FSEL R73, R35, -INF , !P1 ;  /* 0xff80000023497808 */ /* 0x000fe40004800000 */
[----:B------:R-:W-:Y:S02]  /*5880*/  FSEL R84, R33, -INF , !P3 ;  /* 0xff80000021547808 */ /* 0x000fe40005800000 */
[-C--:B------:R-:W-:Y:S02]  /*5890*/  ISETP.LT.OR P1, PT, R7, R182.reuse, P2 ;  /* 0x000000b60700720c */ /* 0x080fe40001721670 */
        /* <DEDUP_REMOVED lines=15> */
[----:B------:R-:W-:Y:S02]  /*5990*/  I2FP.F32.S32 R14, R14 ;  /* 0x0000000e000e7245 */ /* 0x000fe40000201400 */
[----:B------:R-:W-:Y:S02]  /*59a0*/  I2FP.F32.S32 R12, R12 ;  /* 0x0000000c000c7245 */ /* 0x000fe40000201400 */
[----:B------:R-:W-:Y:S01]  /*59b0*/  FSEL R91, R23, -INF , !P1 ;  /* 0xff800000175b7808 */ /* 0x000fe20004800000 */
[----:B------:R-:W-:Y:S01]  /*59c0*/  FFMA.FTZ R14, R14, -UR23, R53 ;  /* 0x800000170e0e7c23 */ /* 0x000fe20008010035 */
[----:B------:R-:W-:Y:S01]  /*59d0*/  FSEL R148, R22, -INF , !P3 ;  /* 0xff80000016947808 */ /* 0x000fe20005800000 */
[----:B------:R-:W-:Y:S01]  /*59e0*/  FFMA.FTZ R12, R12, -UR23, R76 ;  /* 0x800000170c0c7c23 */ /* 0x000fe2000801004c */
[-C--:B------:R-:W-:Y:S02]  /*59f0*/  ISETP.LT.OR P1, PT, R26, R182.reuse, P2 ;  /* 0x000000b61a00720c */ /* 0x080fe40001721670 */
[----:B------:R-:W-:-:S02]  /*5a00*/  ISETP.LT.OR P3, PT, R18, R182, P0 ;  /* 0x000000b61200720c */ /* 0x000fc40000761670 */
[-C--:B------:R-:W-:Y:S02]  /*5a10*/  ISETP.GE.AND P2, PT, R27, R190.reuse, PT ;  /* 0x000000be1b00720c */ /* 0x080fe40003f46270 */
[C---:B------:R-:W-:Y:S02]  /*5a20*/  ISETP.GE.AND P0, PT, R28.reuse, R190, PT ;  /* 0x000000be1c00720c */ /* 0x040fe40003f06270 */
[----:B------:R-:W-:Y:S02]  /*5a30*/  IABS R2, R2 ;  /* 0x0000000200027213 */ /* 0x000fe40000000000 */
[----:B------:R-:W-:Y:S02]  /*5a40*/  FSEL R149, R21, -INF , !P1 ;  /* 0xff80000015957808 */ /* 0x000fe40004800000 */
[-C--:B------:R-:W-:Y:S02]  /*5a50*/  ISETP.LT.OR P1, PT, R27, R182.reuse, P2 ;  /* 0x000000b61b00720c */ /* 0x080fe40001721670 */
[----:B------:R-:W-:-:S02]  /*5a60*/  ISETP.LT.OR P0, PT, R28, R182, P0 ;  /* 0x000000b61c00720c */ /* 0x000fc40000701670 */
        /* <DEDUP_REMOVED lines=8> */
[-C--:B------:R-:W-:Y:S01]  /*5af0*/  ISETP.GE.AND P2, PT, R29, R190.reuse, PT ;  /* 0x000000be1d00720c */ /* 0x080fe20003f46270 */
[----:B------:R-:W-:Y:S01]  /*5b00*/  IMAD.IADD R12, R183, 0x1, -R8 ;  /* 0x00000001b70c7824 */ /* 0x000fe200078e0a08 */
[----:B------:R-:W-:-:S02]  /*5b10*/  ISETP.GE.AND P1, PT, R34, R190, PT ;  /* 0x000000be2200720c */ /* 0x000fc40003f26270 */
[----:B------:R-:W-:Y:S02]  /*5b20*/  ISETP.GE.AND P0, PT, R30, R190, PT ;  /* 0x000000be1e00720c */ /* 0x000fe40003f06270 */
[----:B------:R-:W-:Y:S02]  /*5b30*/  I2FP.F32.S32 R15, R15 ;  /* 0x0000000f000f7245 */ /* 0x000fe40000201400 */
[-C--:B------:R-:W-:Y:S02]  /*5b40*/  ISETP.LT.OR P2, PT, R29, R182.reuse, P2 ;  /* 0x000000b61d00720c */ /* 0x080fe40001741670 */
[-C--:B------:R-:W-:Y:S01]  /*5b50*/  ISETP.LT.OR P1, PT, R34, R182.reuse, P1 ;  /* 0x000000b62200720c */ /* 0x080fe20000f21670 */
[----:B------:R-:W-:Y:S01]  /*5b60*/  FFMA.FTZ R15, R15, -UR23, R52 ;  /* 0x800000170f0f7c23 */ /* 0x000fe20008010034 */
[----:B------:R-:W-:Y:S02]  /*5b70*/  ISETP.LT.OR P0, PT, R30, R182, P0 ;  /* 0x000000b61e00720c */ /* 0x000fe40000701670 */
[----:B------:R-:W-:Y:S01]  /*5b80*/  FSEL R152, R11, -INF , !P2 ;  /* 0xff8000000b987808 */ /* 0x000fe20005000000 */
[--C-:B------:R-:W-:Y:S01]  /*5b90*/  IMAD.IADD R11, R186, 0x1, -R9.reuse ;  /* 0x00000001ba0b7824 */ /* 0x100fe200078e0a09 */
[----:B------:R-:W-:Y:S01]  /*5ba0*/  FSEL R205, R10, -INF , !P1 ;  /* 0xff8000000acd7808 */ /* 0x000fe20004800000 */
[--C-:B------:R-:W-:Y:S01]  /*5bb0*/  IMAD.IADD R10, R183, 0x1, -R9.reuse ;  /* 0x00000001b70a7824 */ /* 0x100fe200078e0a09 */
[----:B------:R-:W-:Y:S01]  /*5bc0*/  FSEL R168, R2, -INF , !P0 ;  /* 0xff80000002a87808 */ /* 0x000fe20004000000 */
        /* <DEDUP_REMOVED lines=16> */
[----:B------:R-:W-:Y:S01]  /*5cd0*/  ISETP.NE.AND P2, PT, R16, RZ, PT ;  /* 0x000000ff1000720c */ /* 0x000fe20003f45270 */
[----:B------:R-:W-:Y:S01]  /*5ce0*/  IMAD.MOV.U32 R10, RZ, RZ, R14 ;  /* 0x000000ffff0a7224 */ /* 0x000fe200078e000e */
[----:B------:R-:W-:-:S02]  /*5cf0*/  I2FP.F32.S32 R11, R11 ;  /* 0x0000000b000b7245 */ /* 0x000fc40000201400 */
[----:B------:R-:W-:Y:S02]  /*5d00*/  I2FP.F32.S32 R9, R9 ;  /* 0x0000000900097245 */ /* 0x000fe40000201400 */
[----:B------:R-:W-:Y:S01]  /*5d10*/  IABS R2, R12 ;  /* 0x0000000c00027213 */ /* 0x000fe20000000000 */
[----:B------:R-:W-:Y:S01]  /*5d20*/  FFMA.FTZ R11, R11, -UR23, R109 ;  /* 0x800000170b0b7c23 */ /* 0x000fe2000801006d */
[----:B------:R-:W-:Y:S01]  /*5d30*/  FSEL R108, R38, -INF , !P1 ;  /* 0xff800000266c7808 */ /* 0x000fe20004800000 */
[----:B------:R-:W-:Y:S01]  /*5d40*/  FFMA.FTZ R15, R9, -UR23, R66 ;  /* 0x80000017090f7c23 */ /* 0x000fe20008010042 */
[----:B------:R-:W-:Y:S02]  /*5d50*/  I2FP.F32.S32 R10, R10 ;  /* 0x0000000a000a7245 */ /* 0x000fe40000201400 */
[----:B------:R-:W-:Y:S02]  /*5d60*/  ISETP.GE.AND P1, PT, R8, R188, PT ;  /* 0x000000bc0800720c */ /* 0x000fe40003f26270 */
[----:B------:R-:W-:Y:S01]  /*5d70*/  I2FP.F32.S32 R13, R13 ;  /* 0x0000000d000d7245 */ /* 0x000fe20000201400 */
[----:B------:R-:W-:Y:S01]  /*5d80*/  FFMA.FTZ R12, R10, -UR23, R63 ;  /* 0x800000170a0c7c23 */ /* 0x000fe2000801003f */
[----:B------:R-:W-:-:S02]  /*5d90*/  FSEL R66, R39, -INF , !P2 ;  /* 0xff80000027427808 */ /* 0x000fc40005000000 */
[C---:B------:R-:W-:Y:S01]  /*5da0*/  ISETP.GE.AND P2, PT, R8.reuse, R189, PT ;  /* 0x000000bd0800720c */ /* 0x040fe20003f46270 */
[----:B------:R-:W-:Y:S01]  /*5db0*/  FFMA.FTZ R10, R13, -UR23, R111 ;  /* 0x800000170d0a7c23 */ /* 0x000fe2000801006f */
[----:B------:R-:W-:Y:S02]  /*5dc0*/  I2FP.F32.S32 R2, R2 ;  /* 0x0000000200027245 */ /* 0x000fe40000201400 */
[C---:B------:R-:W-:Y:S02]  /*5dd0*/  ISETP.LT.OR P1, PT, R8.reuse, R179, P1 ;  /* 0x000000b30800720c */ /* 0x040fe40000f21670 */
[----:B------:R-:W-:Y:S01]  /*5de0*/  ISETP.GE.AND P0, PT, R8, R187, PT ;  /* 0x000000bb0800720c */ /* 0x000fe20003f06270 */
[----:B------:R-:W-:Y:S01]  /*5df0*/  FFMA.FTZ R13, R2, -UR23, R104 ;  /* 0x80000017020d7c23 */ /* 0x000fe20008010068 */
[----:B------:R-:W-:Y:S02]  /*5e00*/  ISETP.LT.OR P2, PT, R8, R181, P2 ;  /* 0x000000b50800720c */ /* 0x000fe40001741670 */
[----:B------:R-:W-:Y:S01]  /*5e10*/  FSEL R134, R11, -INF , !P4 ;  /* 0xff8000000b867808 */ /* 0x000fe20006000000 */
[----:B------:R-:W-:Y:S01]  /*5e20*/  IMAD.IADD R11, R186, 0x1, -R7 ;  /* 0x00000001ba0b7824 */ /* 0x000fe200078e0a07 */
[----:B------:R-:W-:-:S02]  /*5e30*/  P2R R2, PR, RZ, 0x2 ;  /* 0x00000002ff027803 */ /* 0x000fc40000000000 */
[----:B------:R-:W-:Y:S02]  /*5e40*/  FSEL R119, R37, -INF , !P6 ;  /* 0xff80000025777808 */ /* 0x000fe40007000000 */
[----:B------:R-:W-:Y:S02]  /*5e50*/  ISETP.GE.AND P1, PT, R7, R188, PT ;  /* 0x000000bc0700720c */ /* 0x000fe40003f26270 */
[----:B------:R-:W-:Y:S01]  /*5e60*/  ISETP.LT.OR P6, PT, R8, R180, P0 ;  /* 0x000000b40800720c */ /* 0x000fe200007c1670 */
[----:B------:R-:W-:Y:S01]  /*5e70*/  IMAD.IADD R8, R185, 0x1, -R8 ;  /* 0x00000001b9087824 */ /* 0x000fe200078e0a08 */
[----:B------:R-:W-:Y:S02]  /*5e80*/  P2R R9, PR, RZ, 0x4 ;  /* 0x00000004ff097803 */ /* 0x000fe40000000000 */
[----:B------:R-:W-:Y:S02]  /*5e90*/  ISETP.GE.AND P2, PT, R7, R189, PT ;  /* 0x000000bd0700720c */ /* 0x000fe40003f46270 */
[----:B------:R-:W-:Y:S01]  /*5ea0*/  FSEL R136, R10, -INF , !P3 ;  /* 0xff8000000a887808 */ /* 0x000fe20005800000 */
[----:B------:R-:W-:Y:S01]  /*5eb0*/  IMAD.IADD R10, R183, 0x1, -R7 ;  /* 0x00000001b70a7824 */ /* 0x000fe200078e0a07 */
[----:B------:R-:W-:-:S02]  /*5ec0*/  ISETP.GE.AND P0, PT, R7, R187, PT ;  /* 0x000000bb0700720c */ /* 0x000fc40003f06270 */
[----:B------:R-:W-:Y:S02]  /*5ed0*/  FSEL R89, R12, -INF , !P5 ;  /* 0xff8000000c597808 */ /* 0x000fe40006800000 */
[----:B------:R-:W-:Y:S02]  /*5ee0*/  ISETP.LT.OR P4, PT, R7, R179, P1 ;  /* 0x000000b30700720c */ /* 0x000fe40000f81670 */
[----:B------:R-:W-:Y:S02]  /*5ef0*/  IABS R12, R11 ;  /* 0x0000000b000c7213 */ /* 0x000fe40000000000 */
[----:B------:R-:W-:Y:S01]  /*5f00*/  ISETP.NE.AND P1, PT, R2, RZ, PT ;  /* 0x000000ff0200720c */ /* 0x000fe20003f25270 */
[----:B------:R-:W-:Y:S01]  /*5f10*/  IMAD.IADD R2, R185, 0x1, -R7 ;  /* 0x00000001b9027824 */ /* 0x000fe200078e0a07 */
[C---:B------:R-:W-:Y:S02]  /*5f20*/  ISETP.LT.OR P5, PT, R7.reuse, R181, P2 ;  /* 0x000000b50700720c */ /* 0x040fe400017a1670 */
[----:B------:R-:W-:Y:S01]  /*5f30*/  ISETP.LT.OR P3, PT, R7, R180, P0 ;  /* 0x000000b40700720c */ /* 0x000fe20000761670 */
[----:B------:R-:W-:Y:S01]  /*5f40*/  IMAD.IADD R7, R186, 0x1, -R17 ;  /* 0x00000001ba077824 */ /* 0x000fe200078e0a11 */
[----:B------:R-:W-:-:S02]  /*5f50*/  ISETP.NE.AND P2, PT, R9, RZ, PT ;  /* 0x000000ff0900720c */ /* 0x000fc40003f45270 */
[----:B------:R-:W-:Y:S02]  /*5f60*/  IABS R9, R8 ;  /* 0x0000000800097213 */ /* 0x000fe40000000000 */
[----:B------:R-:W-:Y:S01]  /*5f70*/  IABS R11, R10 ;  /* 0x0000000a000b7213 */ /* 0x000fe20000000000 */
[----:B------:R-:W-:Y:S01]  /*5f80*/  IMAD.MOV.U32 R10, RZ, RZ, R12 ;  /* 0x000000ffff0a7224 */ /* 0x000fe200078e000c */
[----:B------:R-:W-:Y:S01]  /*5f90*/  IABS R8, R2 ;  /* 0x0000000200087213 */ /* 0x000fe20000000000 */
[----:B------:R-:W-:Y:S01]  /*5fa0*/  IMAD.IADD R12, R185, 0x1, -R17 ;  /* 0x00000001b90c7824 */ /* 0x000fe200078e0a11 */
[----:B------:R-:W-:Y:S01]  /*5fb0*/  IABS R2, R7 ;  /* 0x0000000700027213 */ /* 0x000fe20000000000 */
[----:B------:R-:W-:Y:S01]  /*5fc0*/  IMAD.MOV.U32 R7, RZ, RZ, R9 ;  /* 0x000000ffff077224 */ /* 0x000fe200078e0009 */
[----:B------:R-:W-:Y:S01]  /*5fd0*/  I2FP.F32.S32 R10, R10 ;  /* 0x0000000a000a7245 */ /* 0x000fe20000201400 */
[----:B------:R-:W-:Y:S01]  /*5fe0*/  IMAD.MOV.U32 R9, RZ, RZ, R11 ;  /* 0x000000ffff097224 */ /* 0x000fe200078e000b */
[----:B------:R-:W-:Y:S01]  /*5ff0*/  FSEL R80, R13, -INF , !P1 ;  /* 0xff8000000d507808 */ /* 0x000fe20004800000 */
        /* <DEDUP_REMOVED lines=8> */
[----:B------:R-:W-:Y:S01]  /*6080*/  FSEL R67, R15, -INF , !P2 ;  /* 0xff8000000f437808 */ /* 0x000fe20005000000 */
[----:B------:R-:W-:Y:S01]  /*6090*/  FFMA.FTZ R8, R8, -UR23, R105 ;  /* 0x8000001708087c23 */ /* 0x000fe20008010069 */
[----:B------:R-:W-:Y:S01]  /*60a0*/  I2FP.F32.S32 R11, R11 ;  /* 0x0000000b000b7245 */ /* 0x000fe20000201400 */
[----:B------:R-:W-:Y:S01]  /*60b0*/  FFMA.FTZ R14, R9, -UR23, R70 ;  /* 0x80000017090e7c23 */ /* 0x000fe20008010046 */
[C---:B------:R-:W-:Y:S02]  /*60c0*/  ISETP.GE.AND P2, PT, R17.reuse, R189, PT ;  /* 0x000000bd1100720c */ /* 0x040fe40003f46270 */
[----:B------:R-:W-:Y:S01]  /*60d0*/  ISETP.LT.OR P1, PT, R17, R179, P1 ;  /* 0x000000b31100720c */ /* 0x000fe20000f21670 */
[----:B------:R-:W-:Y:S01]  /*60e0*/  FFMA.FTZ R2, R11, -UR23, R107 ;  /* 0x800000170b027c23 */ /* 0x000fe2000801006b */
[----:B------:R-:W-:-:S02]  /*60f0*/  ISETP.LT.OR P2, PT, R17, R181, P2 ;  /* 0x000000b51100720c */ /* 0x000fc40001741670 */
[----:B------:R-:W-:Y:S02]  /*6100*/  ISETP.GE.AND P0, PT, R17, R187, PT ;  /* 0x000000bb1100720c */ /* 0x000fe40003f06270 */
[----:B------:R-:W-:Y:S02]  /*6110*/  P2R R9, PR, RZ, 0x2 ;  /* 0x00000002ff097803 */ /* 0x000fe40000000000 */
[----:B------:R-:W-:Y:S02]  /*6120*/  ISETP.GE.AND P1, PT, R6, R188, PT ;  /* 0x000000bc0600720c */ /* 0x000fe40003f26270 */
[----:B------:R-:W-:Y:S01]  /*6130*/  FSEL R97, R7, -INF , !P6 ;  /* 0xff80000007617808 */ /* 0x000fe20007000000 */
[----:B------:R-:W-:Y:S01]  /*6140*/  IMAD.IADD R7, R183, 0x1, -R6 ;  /* 0x00000001b7077824 */ /* 0x000fe200078e0a06 */
[----:B------:R-:W-:Y:S02]  /*6150*/  P2R R11, PR, RZ, 0x4 ;  /* 0x00000004ff0b7803 */ /* 0x000fe40000000000 */
[----:B------:R-:W-:-:S02]  /*6160*/  ISETP.LT.OR P6, PT, R17, R180, P0 ;  /* 0x000000b41100720c */ /* 0x000fc400007c1670 */
[----:B------:R-:W-:Y:S02]  /*6170*/  ISETP.GE.AND P2, PT, R6, R189, PT ;  /* 0x000000bd0600720c */ /* 0x000fe40003f46270 */
[----:B------:R-:W-:Y:S01]  /*6180*/  FSEL R96, R8, -INF , !P4 ;  /* 0xff80000008607808 */ /* 0x000fe20006000000 */
[--C-:B------:R-:W-:Y:S01]  /*6190*/  IMAD.IADD R8, R186, 0x1, -R6.reuse ;  /* 0x00000001ba087824 */ /* 0x100fe200078e0a06 */
[----:B------:R-:W-:Y:S01]  /*61a0*/  FSEL R104, R2, -INF , !P3 ;  /* 0xff80000002687808 */ /* 0x000fe20005800000 */
[----:B------:R-:W-:Y:S01]  /*61b0*/  IMAD.IADD R2, R185, 0x1, -R6 ;  /* 0x00000001b9027824 */ /* 0x000fe200078e0a06 */
[C---:B------:R-:W-:Y:S02]  /*61c0*/  ISETP.GE.AND P0, PT, R6.reuse, R187, PT ;  /* 0x000000bb0600720c */ /* 0x040fe40003f06270 */
[----:B------:R-:W-:Y:S02]  /*61d0*/  ISETP.LT.OR P4, PT, R6, R179, P1 ;  /* 0x000000b30600720c */ /* 0x000fe40000f81670 */
[----:B------:R-:W-:-:S02]  /*61e0*/  ISETP.NE.AND P1, PT, R9, RZ, PT ;  /* 0x000000ff0900720c */ /* 0x000fc40003f25270 */
[----:B------:R-:W-:Y:S02]  /*61f0*/  FSEL R81, R10, -INF , !P5 ;  /* 0xff8000000a517808 */ /* 0x000fe40006800000 */
[----:B------:R-:W-:Y:S02]  /*6200*/  IABS R9, R13 ;  /* 0x0000000d00097213 */ /* 0x000fe40000000000 */
[C---:B------:R-:W-:Y:S02]  /*6210*/  ISETP.LT.OR P5, PT, R6.reuse, R181, P2 ;  /* 0x000000b50600720c */ /* 0x040fe400017a1670 */
[----:B------:R-:W-:Y:S02]  /*6220*/  ISETP.NE.AND P2, PT, R11, RZ, PT ;  /* 0x000000ff0b00720c */ /* 0x000fe40003f45270 */
[----:B------:R-:W-:Y:S02]  /*6230*/  ISETP.LT.OR P3, PT, R6, R180, P0 ;  /* 0x000000b40600720c */ /* 0x000fe40000761670 */
[----:B------:R-:W-:-:S02]  /*6240*/  IABS R6, R12 ;  /* 0x0000000c00067213 */ /* 0x000fc40000000000 */
[----:B------:R-:W-:Y:S02]  /*6250*/  IABS R11, R8 ;  /* 0x00000008000b7213 */ /* 0x000fe40000000000 */
        /* <DEDUP_REMOVED lines=8> */
[----:B------:R-:W-:-:S02]  /*62e0*/  I2FP.F32.S32 R7, R7 ;  /* 0x0000000700077245 */ /* 0x000fc40000201400 */
[----:B------:R-:W-:Y:S01]  /*62f0*/  I2FP.F32.S32 R11, R6 ;  /* 0x00000006000b7245 */ /* 0x000fe20000201400 */
[----:B------:R-:W-:Y:S01]  /*6300*/  FFMA.FTZ R6, R2, -UR23, R100 ;  /* 0x8000001702067c23 */ /* 0x000fe20008010064 */
[----:B------:R-:W-:Y:S01]  /*6310*/  ISETP.GE.AND P2, PT, R5, R189, PT ;  /* 0x000000bd0500720c */ /* 0x000fe20003f46270 */
[----:B------:R-:W-:Y:S01]  /*6320*/  FFMA.FTZ R2, R7, -UR23, R102 ;  /* 0x8000001707027c23 */ /* 0x000fe20008010066 */
[----:B------:R-:W-:Y:S01]  /*6330*/  IMAD.IADD R7, R186, 0x1, -R5 ;  /* 0x00000001ba077824 */ /* 0x000fe200078e0a05 */
[----:B------:R-:W-:Y:S01]  /*6340*/  ISETP.GE.AND P0, PT, R5, R187, PT ;  /* 0x000000bb0500720c */ /* 0x000fe20003f06270 */
[----:B------:R-:W-:Y:S01]  /*6350*/  FFMA.FTZ R11, R11, -UR23, R71 ;  /* 0x800000170b0b7c23 */ /* 0x000fe20008010047 */
[----:B------:R-:W-:Y:S01]  /*6360*/  FSEL R95, R6, -INF , !P1 ;  /* 0xff800000065f7808 */ /* 0x000fe20004800000 */
[--C-:B------:R-:W-:Y:S01]  /*6370*/  IMAD.IADD R6, R183, 0x1, -R5.reuse ;  /* 0x00000001b7067824 */ /* 0x100fe200078e0a05 */
[----:B------:R-:W-:Y:S02]  /*6380*/  ISETP.GE.AND P1, PT, R5, R188, PT ;  /* 0x000000bc0500720c */ /* 0x000fe40003f26270 */
[----:B------:R-:W-:Y:S01]  /*6390*/  FSEL R132, R2, -INF , !P6 ;  /* 0xff80000002847808 */ /* 0x000fe20007000000 */
[----:B------:R-:W-:Y:S01]  /*63a0*/  IMAD.IADD R2, R185, 0x1, -R5 ;  /* 0x00000001b9027824 */ /* 0x000fe200078e0a05 */
[----:B------:R-:W-:-:S02]  /*63b0*/  ISETP.LT.OR P2, PT, R5, R181, P2 ;  /* 0x000000b50500720c */ /* 0x000fc40001741670 */
[C---:B------:R-:W-:Y:S02]  /*63c0*/  ISETP.LT.OR P1, PT, R5.reuse, R179, P1 ;  /* 0x000000b30500720c */ /* 0x040fe40000f21670 */
[----:B------:R-:W-:Y:S01]  /*63d0*/  ISETP.LT.OR P6, PT, R5, R180, P0 ;  /* 0x000000b40500720c */ /* 0x000fe200007c1670 */
        /* <DEDUP_REMOVED lines=8> */
[----:B------:R-:W-:Y:S01]  /*6460*/  IMAD.IADD R8, R183, 0x1, -R19 ;  /* 0x00000001b7087824 */ /* 0x000fe200078e0a13 */
[----:B------:R-:W-:-:S02]  /*6470*/  I2FP.F32.S32 R9, R9 ;  /* 0x0000000900097245 */ /* 0x000fc40000201400 */
[----:B------:R-:W-:Y:S01]  /*6480*/  P2R R10, PR, RZ, 0x4 ;  /* 0x00000004ff0a7803 */ /* 0x000fe20000000000 */
[----:B------:R-:W-:Y:S01]  /*6490*/  IMAD.MOV.U32 R5, RZ, RZ, R2 ;  /* 0x000000ffff057224 */ /* 0x000fe200078e0002 */
[----:B------:R-:W-:Y:S01]  /*64a0*/  I2FP.F32.S32 R6, R6 ;  /* 0x0000000600067245 */ /* 0x000fe20000201400 */
[----:B------:R-:W-:Y:S01]  /*64b0*/  FFMA.FTZ R12, R9, -UR23, R103 ;  /* 0x80000017090c7c23 */ /* 0x000fe20008010067 */
[----:B------:R-:W-:Y:S02]  /*64c0*/  ISETP.GE.AND P2, PT, R19, R189, PT ;  /* 0x000000bd1300720c */ /* 0x000fe40003f46270 */
[----:B------:R-:W-:Y:S01]  /*64d0*/  IABS R2, R8 ;  /* 0x0000000800027213 */ /* 0x000fe20000000000 */
[----:B------:R-:W-:Y:S01]  /*64e0*/  FFMA.FTZ R8, R6, -UR23, R46 ;  /* 0x8000001706087c23 */ /* 0x000fe2000801002e */
[----:B------:R-:W-:Y:S02]  /*64f0*/  I2FP.F32.S32 R14, R14 ;  /* 0x0000000e000e7245 */ /* 0x000fe40000201400 */
[----:B------:R-:W-:-:S02]  /*6500*/  FSEL R72, R11, -INF , !P5 ;  /* 0xff8000000b487808 */ /* 0x000fc40006800000 */
[----:B------:R-:W-:Y:S01]  /*6510*/  P2R R9, PR, RZ, 0x2 ;  /* 0x00000002ff097803 */ /* 0x000fe20000000000 */
[----:B------:R-:W-:Y:S01]  /*6520*/  FFMA.FTZ R6, R14, -UR23, R114 ;  /* 0x800000170e067c23 */ /* 0x000fe20008010072 */
[----:B------:R-:W-:Y:S02]  /*6530*/  I2FP.F32.S32 R7, R7 ;  /* 0x0000000700077245 */ /* 0x000fe40000201400 */
[----:B------:R-:W-:Y:S02]  /*6540*/  ISETP.LT.OR P5, PT, R19, R181, P2 ;  /* 0x000000b51300720c */ /* 0x000fe400017a1670 */
[----:B------:R-:W-:Y:S01]  /*6550*/  I2FP.F32.S32 R2, R2 ;  /* 0x0000000200027245 */ /* 0x000fe20000201400 */
[----:B------:R-:W-:Y:S01]  /*6560*/  FFMA.FTZ R7, R7, -UR23, R112 ;  /* 0x8000001707077c23 */ /* 0x000fe20008010070 */
[----:B------:R-:W-:Y:S02]  /*6570*/  ISETP.GE.AND P1, PT, R19, R188, PT ;  /* 0x000000bc1300720c */ /* 0x000fe40003f26270 */
[----:B------:R-:W-:-:S02]  /*6580*/  ISETP.NE.AND P2, PT, R10, RZ, PT ;  /* 0x000000ff0a00720c */ /* 0x000fc40003f45270 */
[----:B------:R-:W-:Y:S01]  /*6590*/  FSEL R107, R13, -INF , !P4 ;  /* 0xff8000000d6b7808 */ /* 0x000fe20006000000 */
[----:B------:R-:W-:Y:S01]  /*65a0*/  FFMA.FTZ R13, R2, -UR23, R113 ;  /* 0x80000017020d7c23 */ /* 0x000fe20008010071 */
[----:B------:R-:W-:Y:S01]  /*65b0*/  ISETP.LT.OR P4, PT, R19, R179, P1 ;  /* 0x000000b31300720c */ /* 0x000fe20000f81670 */
[--C-:B------:R-:W-:Y:S01]  /*65c0*/  IMAD.IADD R2, R185, 0x1, -R20.reuse ;  /* 0x00000001b9027824 */ /* 0x100fe200078e0a14 */
[----:B------:R-:W-:Y:S01]  /*65d0*/  FSEL R59, R8, -INF , !P2 ;  /* 0xff800000083b7808 */ /* 0x000fe20005000000 */
[--C-:B------:R-:W-:Y:S01]  /*65e0*/  IMAD.IADD R8, R186, 0x1, -R20.reuse ;  /* 0x00000001ba087824 */ /* 0x100fe200078e0a14 */
[----:B------:R-:W-:Y:S02]  /*65f0*/  I2FP.F32.S32 R5, R5 ;  /* 0x0000000500057245 */ /* 0x000fe40000201400 */
[----:B------:R-:W-:Y:S02]  /*6600*/  ISETP.NE.AND P1, PT, R9, RZ, PT ;  /* 0x000000ff0900720c */ /* 0x000fe40003f25270 */
[----:B------:R-:W-:Y:S01]  /*6610*/  FSEL R92, R6, -INF , !P6 ;  /* 0xff800000065c7808 */ /* 0x000fe20007000000 */
[----:B------:R-:W-:Y:S01]  /*6620*/  IMAD.IADD R6, R183, 0x1, -R20 ;  /* 0x00000001b7067824 */ /* 0x000fe200078e0a14 */
[----:B------:R-:W-:Y:S01]  /*6630*/  FSEL R63, R7, -INF , !P1 ;  /* 0xff800000073f7808 */ /* 0x000fe20004800000 */
[----:B------:R-:W-:Y:S01]  /*6640*/  FFMA.FTZ R14, R5, -UR23, R47 ;  /* 0x80000017050e7c23 */ /* 0x000fe2000801002f */
[----:B------:R-:W-:Y:S01]  /*6650*/  IMAD.IADD R7, R186, 0x1, -R26 ;  /* 0x00000001ba077824 */ /* 0x000fe200078e0a1a */
[----:B------:R-:W-:Y:S01]  /*6660*/  IABS R11, R8 ;  /* 0x00000008000b7213 */ /* 0x000fe20000000000 */
[----:B------:R-:W-:Y:S01]  /*6670*/  IMAD.IADD R5, R185, 0x1, -R19 ;  /* 0x00000001b9057824 */ /* 0x000fe200078e0a13 */
[----:B------:R-:W-:Y:S01]  /*6680*/  IABS R8, R2 ;  /* 0x0000000200087213 */ /* 0x000fe20000000000 */
[----:B------:R-:W-:Y:S01]  /*6690*/  IMAD.WIDE.U32 R46, R41, -0x2daee0ad, RZ ;  /* 0xd2511f53292e7825 */ /* 0x000fe200078e00ff */
[----:B------:R-:W-:-:S02]  /*66a0*/  ISETP.GE.AND P1, PT, R20, R188, PT ;  /* 0x000000bc1400720c */ /* 0x000fc40003f26270 */
[----:B------:R-:W-:Y:S01]  /*66b0*/  IABS R9, R6 ;  /* 0x0000000600097213 */ /* 0x000fe20000000000 */
[----:B------:R-:W-:Y:S01]  /*66c0*/  IMAD.MOV.U32 R6, RZ, RZ, R11 ;  /* 0x000000ffff067224 */ /* 0x000fe200078e000b */
[----:B------:R-:W-:Y:S01]  /*66d0*/  IABS R2, R7 ;  /* 0x0000000700027213 */ /* 0x000fe20000000000 */
[----:B------:R-:W-:Y:S01]  /*66e0*/  IMAD.MOV.U32 R7, RZ, RZ, R8 ;  /* 0x000000ffff077224 */ /* 0x000fe200078e0008 */
[----:B------:R-:W-:Y:S02]  /*66f0*/  IABS R5, R5 ;  /* 0x0000000500057213 */ /* 0x000fe40000000000 */
[C---:B------:R-:W-:Y:S02]  /*6700*/  ISETP.LT.OR P1, PT, R20.reuse, R179, P1 ;  /* 0x000000b31400720c */ /* 0x040fe40000f21670 */
[----:B------:R-:W-:Y:S02]  /*6710*/  ISETP.GE.AND P0, PT, R19, R187, PT ;  /* 0x000000bb1300720c */ /* 0x000fe40003f06270 */
[----:B------:R-:W-:-:S02]  /*6720*/  ISETP.GE.AND P2, PT, R20, R189, PT ;  /* 0x000000bd1400720c */ /* 0x000fc40003f46270 */
[----:B------:R-:W-:Y:S02]  /*6730*/  I2FP.F32.S32 R5, R5 ;  /* 0x0000000500057245 */ /* 0x000fe40000201400 */
[----:B------:R-:W-:Y:S02]  /*6740*/  I2FP.F32.S32 R6, R6 ;  /* 0x0000000600067245 */ /* 0x000fe40000201400 */
[----:B------:R-:W-:Y:S01]  /*6750*/  FSEL R125, R12, -INF , !P3 ;  /* 0xff8000000c7d7808 */ /* 0x000fe20005800000 */
[----:B------:R-:W-:Y:S01]  /*6760*/  FFMA.FTZ R5, R5, -UR23, R115 ;  /* 0x8000001705057c23 */ /* 0x000fe20008010073 */
[----:B------:R-:W-:Y:S01]  /*6770*/  P2R R10, PR, RZ, 0x2 ;  /* 0x00000002ff0a7803 */ /* 0x000fe20000000000 */
[----:B------:R-:W-:Y:S01]  /*6780*/  FFMA.FTZ R8, R6, -UR23, R74 ;  /* 0x8000001706087c23 */ /* 0x000fe2000801004a */
[----:B------:R-:W-:Y:S02]  /*6790*/  I2FP.F32.S32 R9, R9 ;  /* 0x0000000900097245 */ /* 0x000fe40000201400 */
[----:B------:R-:W-:-:S02]  /*67a0*/  I2FP.F32.S32 R11, R7 ;  /* 0x00000007000b7245 */ /* 0x000fc40000201400 */
[----:B------:R-:W-:Y:S01]  /*67b0*/  ISETP.LT.OR P3, PT, R19, R180, P0 ;  /* 0x000000b41300720c */ /* 0x000fe20000761670 */
[----:B------:R-:W-:Y:S01]  /*67c0*/  FFMA.FTZ R6, R9, -UR23, R120 ;  /* 0x8000001709067c23 */ /* 0x000fe20008010078 */
[----:B------:R-:W-:Y:S01]  /*67d0*/  ISETP.LT.OR P2, PT, R20, R181, P2 ;  /* 0x000000b51400720c */ /* 0x000fe20001741670 */
[----:B------:R-:W-:Y:S01]  /*67e0*/  IMAD.IADD R9, R183, 0x1, -R26 ;  /* 0x00000001b7097824 */ /* 0x000fe200078e0a1a */
[----:B------:R-:W-:Y:S02]  /*67f0*/  ISETP.GE.AND P1, PT, R26, R188, PT ;  /* 0x000000bc1a00720c */ /* 0x000fe40003f26270 */
[----:B------:R-:W-:Y:S02]  /*6800*/  ISETP.GE.AND P0, PT, R20, R187, PT ;  /* 0x000000bb1400720c */ /* 0x000fe40003f06270 */
[----:B------:R-:W-:Y:S01]  /*6810*/  I2FP.F32.S32 R7, R2 ;  /* 0x0000000200077245 */ /* 0x000fe20000201400 */
[----:B------:R-:W-:Y:S01]  /*6820*/  FFMA.FTZ R2, R11, -UR23, R122 ;  /* 0x800000170b027c23 */ /* 0x000fe2000801007a */
[----:B------:R-:W-:-:S02]  /*6830*/  FSEL R61, R13, -INF , !P4 ;  /* 0xff8000000d3d7808 */ /* 0x000fc40006000000 */
[----:B------:R-:W-:Y:S01]  /*6840*/  P2R R12, PR, RZ, 0x4 ;  /* 0x00000004ff0c7803 */ /* 0x000fe20000000000 */
[----:B------:R-:W-:Y:S01]  /*6850*/  FFMA.FTZ R11, R7, -UR23, R75 ;  /* 0x80000017070b7c23 */ /* 0x000fe2000801004b */
[----:B------:R-:W-:Y:S01]  /*6860*/  ISETP.LT.OR P4, PT, R26, R179, P1 ;  /* 0x000000b31a00720c */ /* 0x000fe20000f81670 */
[----:B------:R-:W-:Y:S01]  /*6870*/  IMAD.IADD R7, R185, 0x1, -R26 ;  /* 0x00000001b9077824 */ /* 0x000fe200078e0a1a */
[----:B------:R-:W-:Y:S02]  /*6880*/  ISETP.LT.OR P6, PT, R20, R180, P0 ;  /* 0x000000b41400720c */ /* 0x000fe400007c1670 */
[----:B------:R-:W-:Y:S02]  /*6890*/  ISETP.GE.AND P2, PT, R26, R189, PT ;  /* 0x000000bd1a00720c */ /* 0x000fe40003f46270 */
[----:B------:R-:W-:Y:S02]  /*68a0*/  ISETP.NE.AND P1, PT, R10, RZ, PT ;  /* 0x000000ff0a00720c */ /* 0x000fe40003f25270 */
[----:B------:R-:W-:-:S02]  /*68b0*/  FSEL R58, R14, -INF , !P5 ;  /* 0xff8000000e3a7808 */ /* 0x000fc40006800000 */
[----:B------:R-:W-:Y:S01]  /*68c0*/  FSEL R74, R5, -INF , !P3 ;  /* 0xff800000054a7808 */ /* 0x000fe20005800000 */
[--C-:B------:R-:W-:Y:S01]  /*68d0*/  IMAD.IADD R5, R183, 0x1, -R18.reuse ;  /* 0x00000001b7057824 */ /* 0x100fe200078e0a12 */
[----:B------:R-:W-:Y:S02]  /*68e0*/  ISETP.LT.OR P5, PT, R26, R181, P2 ;  /* 0x000000b51a00720c */ /* 0x000fe400017a1670 */
[----:B------:R-:W-:Y:S01]  /*68f0*/  FSEL R166, R6, -INF , !P1 ;  /* 0xff80000006a67808 */ /* 0x000fe20004800000 */
[--C-:B------:R-:W-:Y:S01]  /*6900*/  IMAD.IADD R6, R186, 0x1, -R18.reuse ;  /* 0x00000001ba067824 */ /* 0x100fe200078e0a12 */
[----:B------:R-:W-:Y:S01]  /*6910*/  FSEL R239, R2, -INF , !P6 ;  /* 0xff80000002ef7808 */ /* 0x000fe20007000000 */
[----:B------:R-:W-:Y:S01]  /*6920*/  IMAD.IADD R2, R185, 0x1, -R18 ;  /* 0x00000001b9027824 */ /* 0x000fe200078e0a12 */
[----:B------:R-:W-:Y:S02]  /*6930*/  ISETP.NE.AND P2, PT, R12, RZ, PT ;  /* 0x000000ff0c00720c */ /* 0x000fe40003f45270 */
[----:B------:R-:W-:-:S02]  /*6940*/  IABS R12, R9 ;  /* 0x00000009000c7213 */ /* 0x000fc40000000000 */
[----:B------:R-:W-:Y:S02]  /*6950*/  IABS R7, R7 ;  /* 0x0000000700077213 */ /* 0x000fe40000000000 */
[----:B------:R-:W-:Y:S02]  /*6960*/  IABS R9, R5 ;  /* 0x0000000500097213 */ /* 0x000fe40000000000 */
[----:B------:R-:W-:Y:S01]  /*6970*/  IABS R13, R6 ;  /* 0x00000006000d7213 */ /* 0x000fe20000000000 */
[----:B------:R-:W-:Y:S01]  /*6980*/  IMAD.MOV.U32 R6, RZ, RZ, R7 ;  /* 0x000000ffff067224 */ /* 0x000fe200078e0007 */
[----:B------:R-:W-:Y:S01]  /*6990*/  IABS R5, R2 ;  /* 0x0000000200057213 */ /* 0x000fe20000000000 */
[----:B------:R-:W-:Y:S01]  /*69a0*/  IMAD.MOV.U32 R2, RZ, RZ, R12 ;  /* 0x000000ffff027224 */ /* 0x000fe200078e000c */
[----:B------:R-:W-:Y:S01]  /*69b0*/  ISETP.GE.AND P0, PT, R26, R187, PT ;  /* 0x000000bb1a00720c */ /* 0x000fe20003f06270 */
[----:B------:R-:W-:Y:S01]  /*69c0*/  IMAD.MOV.U32 R7, RZ, RZ, R13 ;  /* 0x000000ffff077224 */ /* 0x000fe200078e000d */
[----:B------:R-:W-:-:S02]  /*69d0*/  I2FP.F32.S32 R6, R6 ;  /* 0x0000000600067245 */ /* 0x000fc40000201400 */
[----:B------:R-:W-:Y:S02]  /*69e0*/  I2FP.F32.S32 R2, R2 ;  /* 0x0000000200027245 */ /* 0x000fe40000201400 */
[----:B------:R-:W-:Y:S02]  /*69f0*/  ISETP.GE.AND P1, PT, R18, R188, PT ;  /* 0x000000bc1200720c */ /* 0x000fe40003f26270 */
[----:B------:R-:W-:Y:S02]  /*6a00*/  I2FP.F32.S32 R7, R7 ;  /* 0x0000000700077245 */ /* 0x000fe40000201400 */
[----:B------:R-:W-:Y:S01]  /*6a10*/  I2FP.F32.S32 R13, R5 ;  /* 0x00000005000d7245 */ /* 0x000fe20000201400 */
[----:B------:R-:W-:Y:S01]  /*6a20*/  FFMA.FTZ R5, R2, -UR23, R121 ;  /* 0x8000001702057c23 */ /* 0x000fe20008010079 */
[----:B------:R-:W-:Y:S01]  /*6a30*/  FSEL R111, R8, -INF , !P2 ;  /* 0xff800000086f7808 */ /* 0x000fe20005000000 */
[----:B------:R-:W-:Y:S01]  /*6a40*/  FFMA.FTZ R2, R6, -UR23, R123 ;  /* 0x8000001706027c23 */ /* 0x000fe2000801007b */
[----:B------:R-:W-:Y:S01]  /*6a50*/  ISETP.LT.OR P3, PT, R26, R180, P0 ;  /* 0x000000b41a00720c */ /* 0x000fe20000761670 */
[----:B------:R-:W-:Y:S01]  /*6a60*/  FFMA.FTZ R12, R7, -UR23, R54 ;  /* 0x80000017070c7c23 */ /* 0x000fe20008010036 */
[----:B------:R-:W-:Y:S01]  /*6a70*/  ISETP.GE.AND P2, PT, R18, R189, PT ;  /* 0x000000bd1200720c */ /* 0x000fe20003f46270 */
[--C-:B------:R-:W-:Y:S01]  /*6a80*/  IMAD.IADD R7, R186, 0x1, -R27.reuse ;  /* 0x00000001ba077824 */ /* 0x100fe200078e0a1b */
[----:B------:R-:W-:Y:S01]  /*6a90*/  ISETP.LT.OR P1, PT, R18, R179, P1 ;  /* 0x000000b31200720c */ /* 0x000fe20000f21670 */
[----:B------:R-:W-:Y:S01]  /*6aa0*/  IMAD.IADD R6, R186, 0x1, -R28 ;  /* 0x00000001ba067824 */ /* 0x000fe200078e0a1c */
[----:B------:R-:W-:Y:S01]  /*6ab0*/  I2FP.F32.S32 R9, R9 ;  /* 0x0000000900097245 */ /* 0x000fe20000201400 */
[----:B------:R-:W-:Y:S01]  /*6ac0*/  FFMA.FTZ R13, R13, -UR23, R130 ;  /* 0x800000170d0d7c23 */ /* 0x000fe20008010082 */
[----:B------:R-:W-:Y:S01]  /*6ad0*/  FSEL R203, R5, -INF , !P4 ;  /* 0xff80000005cb7808 */ /* 0x000fe20006000000 */
[--C-:B------:R-:W-:Y:S01]  /*6ae0*/  IMAD.IADD R5, R183, 0x1, -R27.reuse ;  /* 0x00000001b7057824 */ /* 0x100fe200078e0a1b */
[----:B------:R-:W-:Y:S01]  /*6af0*/  ISETP.LT.OR P2, PT, R18, R181, P2 ;  /* 0x000000b51200720c */ /* 0x000fe20001741670 */
[----:B------:R-:W-:Y:S01]  /*6b00*/  FFMA.FTZ R14, R9, -UR23, R128 ;  /* 0x80000017090e7c23 */ /* 0x000fe20008010080 */
[----:B------:R-:W-:Y:S01]  /*6b10*/  FSEL R238, R2, -INF , !P3 ;  /* 0xff80000002ee7808 */ /* 0x000fe20005800000 */
[----:B------:R-:W-:Y:S01]  /*6b20*/  IMAD.IADD R2, R185, 0x1, -R27 ;  /* 0x00000001b9027824 */ /* 0x000fe200078e0a1b */
[----:B------:R-:W-:-:S02]  /*6b30*/  P2R R8, PR, RZ, 0x2 ;  /* 0x00000002ff087803 */ /* 0x000fc40000000000 */
[C---:B------:R-:W-:Y:S02]  /*6b40*/  ISETP.GE.AND P1, PT, R27.reuse, R188, PT ;  /* 0x000000bc1b00720c */ /* 0x040fe40003f26270 */
[----:B------:R-:W-:Y:S02]  /*6b50*/  P2R R10, PR, RZ, 0x4 ;  /* 0x00000004ff0a7803 */ /* 0x000fe40000000000 */
[----:B------:R-:W-:Y:S02]  /*6b60*/  IABS R9, R7 ;  /* 0x0000000700097213 */ /* 0x000fe40000000000 */
[C---:B------:R-:W-:Y:S02]  /*6b70*/  ISETP.GE.AND P2, PT, R27.reuse, R189, PT ;  /* 0x000000bd1b00720c */ /* 0x040fe40003f46270 */
[----:B------:R-:W-:Y:S02]  /*6b80*/  IABS R7, R5 ;  /* 0x0000000500077213 */ /* 0x000fe40000000000 */
[----:B------:R-:W-:-:S02]  /*6b90*/  ISETP.LT.OR P4, PT, R27, R179, P1 ;  /* 0x000000b31b00720c */ /* 0x000fc40000f81670 */
[----:B------:R-:W-:Y:S02]  /*6ba0*/  IABS R5, R2 ;  /* 0x0000000200057213 */ /* 0x000fe40000000000 */
[----:B------:R-:W-:Y:S01]  /*6bb0*/  ISETP.NE.AND P1, PT, R8, RZ, PT ;  /* 0x000000ff0800720c */ /* 0x000fe20003f25270 */
[----:B------:R-:W-:Y:S01]  /*6bc0*/  IMAD.IADD R8, R183, 0x1, -R28 ;  /* 0x00000001b7087824 */ /* 0x000fe200078e0a1c */
[----:B------:R-:W-:Y:S01]  /*6bd0*/  IABS R2, R6 ;  /* 0x0000000600027213 */ /* 0x000fe20000000000 */
[----:B------:R-:W-:Y:S01]  /*6be0*/  IMAD.MOV.U32 R6, RZ, RZ, R9 ;  /* 0x000000ffff067224 */ /* 0x000fe200078e0009 */
[----:B------:R-:W-:Y:S02]  /*6bf0*/  FSEL R105, R11, -INF , !P5 ;  /* 0xff8000000b697808 */ /* 0x000fe40006800000 */
[----:B------:R-:W-:Y:S02]  /*6c00*/  ISETP.LT.OR P5, PT, R27, R181, P2 ;  /* 0x000000b51b00720c */ /* 0x000fe400017a1670 */
[----:B------:R-:W-:Y:S01]  /*6c10*/  ISETP.NE.AND P2, PT, R10, RZ, PT ;  /* 0x000000ff0a00720c */ /* 0x000fe20003f45270 */
[----:B------:R-:W-:Y:S01]  /*6c20*/  IMAD.MOV.U32 R10, RZ, RZ, R5 ;  /* 0x000000ffff0a7224 */ /* 0x000fe200078e0005 */
[----:B------:R-:W-:Y:S01]  /*6c30*/  FSEL R139, R14, -INF , !P1 ;  /* 0xff8000000e8b7808 */ /* 0x000fe20004800000 */
[----:B------:R-:W-:Y:S01]  /*6c40*/  IMAD.MOV.U32 R5, RZ, RZ, R2 ;  /* 0x000000ffff057224 */ /* 0x000fe200078e0002 */
[----:B------:R-:W-:-:S02]  /*6c50*/  IABS R2, R8 ;  /* 0x0000000800027213 */ /* 0x000fc40000000000 */
[----:B------:R-:W-:Y:S02]  /*6c60*/  I2FP.F32.S32 R7, R7 ;  /* 0x0000000700077245 */ /* 0x000fe40000201400 */
[----:B------:R-:W-:Y:S02]  /*6c70*/  ISETP.GE.AND P1, PT, R28, R188, PT ;  /* 0x000000bc1c00720c */ /* 0x000fe40003f26270 */
[----:B------:R-:W-:Y:S01]  /*6c80*/  I2FP.F32.S32 R10, R10 ;  /* 0x0000000a000a7245 */ /* 0x000fe20000201400 */
[----:B------:R-:W-:Y:S01]  /*6c90*/  FFMA.FTZ R8, R7, -UR23, R129 ;  /* 0x8000001707087c23 */ /* 0x000fe20008010081 */
[----:B------:R-:W-:Y:S02]  /*6ca0*/  I2FP.F32.S32 R2, R2 ;  /* 0x0000000200027245 */ /* 0x000fe40000201400 */
[----:B------:R-:W-:Y:S01]  /*6cb0*/  FSEL R101, R12, -INF , !P2 ;  /* 0xff8000000c657808 */ /* 0x000fe20005000000 */
[----:B------:R-:W-:Y:S01]  /*6cc0*/  FFMA.FTZ R7, R10, -UR23, R131 ;  /* 0x800000170a077c23 */ /* 0x000fe20008010083 */
[----:B------:R-:W-:Y:S01]  /*6cd0*/  ISETP.GE.AND P2, PT, R28, R189, PT ;  /* 0x000000bd1c00720c */ /* 0x000fe20003f46270 */
[----:B------:R-:W-:Y:S01]  /*6ce0*/  FFMA.FTZ R10, R2, -UR23, R140 ;  /* 0x80000017020a7c23 */ /* 0x000fe2000801008c */
[----:B------:R-:W-:-:S02]  /*6cf0*/  ISETP.LT.OR P1, PT, R28, R179, P1 ;  /* 0x000000b31c00720c */ /* 0x000fc40000f21670 */
[----:B------:R-:W-:Y:S02]  /*6d00*/  ISETP.GE.AND P0, PT, R18, R187, PT ;  /* 0x000000bb1200720c */ /* 0x000fe40003f06270 */
[----:B------:R-:W-:Y:S02]  /*6d10*/  I2FP.F32.S32 R6, R6 ;  /* 0x0000000600067245 */ /* 0x000fe40000201400 */
[----:B------:R-:W-:Y:S02]  /*6d20*/  I2FP.F32.S32 R5, R5 ;  /* 0x0000000500057245 */ /* 0x000fe40000201400 */
[----:B------:R-:W-:Y:S01]  /*6d30*/  ISETP.LT.OR P2, PT, R28, R181, P2 ;  /* 0x000000b51c00720c */ /* 0x000fe20001741670 */
[----:B------:R-:W-:Y:S01]  /*6d40*/  FFMA.FTZ R9, R6, -UR23, R55 ;  /* 0x8000001706097c23 */ /* 0x000fe20008010037 */
[----:B------:R-:W-:Y:S01]  /*6d50*/  P2R R2, PR, RZ, 0x2 ;  /* 0x00000002ff027803 */ /* 0x000fe20000000000 */
[----:B------:R-:W-:Y:S01]  /*6d60*/  FFMA.FTZ R11, R5, -UR23, R78 ;  /* 0x80000017050b7c23 */ /* 0x000fe2000801004e */
[----:B------:R-:W-:Y:S01]  /*6d70*/  ISETP.GE.AND P1, PT, R29, R188, PT ;  /* 0x000000bc1d00720c */ /* 0x000fe20003f26270 */
[----:B------:R-:W-:Y:S01]  /*6d80*/  IMAD.IADD R6, R185, 0x1, -R28 ;  /* 0x00000001b9067824 */ /* 0x000fe200078e0a1c */
[----:B------:R-:W-:Y:S01]  /*6d90*/  ISETP.LT.OR P6, PT, R18, R180, P0 ;  /* 0x000000b41200720c */ /* 0x000fe200007c1670 */
[----:B------:R-:W-:Y:S01]  /*6da0*/  IMAD.WIDE.U32 R18, R50, -0x2daee0ad, RZ ;  /* 0xd2511f5332127825 */ /* 0x000fe200078e00ff */
[----:B------:R-:W-:-:S02]  /*6db0*/  ISETP.GE.AND P0, PT, R27, R187, PT ;  /* 0x000000bb1b00720c */ /* 0x000fc40003f06270 */
[----:B------:R-:W-:Y:S02]  /*6dc0*/  P2R R5, PR, RZ, 0x4 ;  /* 0x00000004ff057803 */ /* 0x000fe40000000000 */
[----:B------:R-:W-:Y:S01]  /*6dd0*/  FSEL R195, R8, -INF , !P4 ;  /* 0xff80000008c37808 */ /* 0x000fe20006000000 */
[--C-:B------:R-:W-:Y:S01]  /*6de0*/  IMAD.IADD R8, R186, 0x1, -R29.reuse ;  /* 0x00000001ba087824 */ /* 0x100fe200078e0a1d */
[C---:B------:R-:W-:Y:S02]  /*6df0*/  ISETP.GE.AND P2, PT, R29.reuse, R189, PT ;  /* 0x000000bd1d00720c */ /* 0x040fe40003f46270 */
[----:B------:R-:W-:Y:S02]  /*6e00*/  ISETP.LT.OR P4, PT, R29, R179, P1 ;  /* 0x000000b31d00720c */ /* 0x000fe40000f81670 */
[----:B------:R-:W-:Y:S01]  /*6e10*/  ISETP.NE.AND P1, PT, R2, RZ, PT ;  /* 0x000000ff0200720c */ /* 0x000fe20003f25270 */
[----:B------:R-:W-:Y:S01]  /*6e20*/  IMAD.IADD R2, R185, 0x1, -R29 ;  /* 0x00000001b9027824 */ /* 0x000fe200078e0a1d */
[----:B------:R-:W-:Y:S01]  /*6e30*/  ISETP.LT.OR P3, PT, R27, R180, P0 ;  /* 0x000000b41b00720c */ /* 0x000fe20000761670 */
[----:B------:R-:W-:Y:S01]  /*6e40*/  IMAD.WIDE.U32 R26, R49, -0x2daee0ad, RZ ;  /* 0xd2511f53311a7825 */ /* 0x000fe200078e00ff */
[----:B------:R-:W-:-:S02]  /*6e50*/  FSEL R133, R9, -INF , !P5 ;  /* 0xff80000009857808 */ /* 0x000fc40006800000 */
[----:B------:R-:W-:Y:S02]  /*6e60*/  ISETP.LT.OR P5, PT, R29, R181, P2 ;  /* 0x000000b51d00720c */ /* 0x000fe400017a1670 */
[----:B------:R-:W-:Y:S01]  /*6e70*/  ISETP.NE.AND P2, PT, R5, RZ, PT ;  /* 0x000000ff0500720c */ /* 0x000fe20003f45270 */
        /* <DEDUP_REMOVED lines=10> */
[C---:B------:R-:W-:Y:S02]  /*6f20*/  ISETP.GE.AND P0, PT, R28.reuse, R187, PT ;  /* 0x000000bb1c00720c */ /* 0x040fe40003f06270 */
[----:B------:R-:W-:Y:S02]  /*6f30*/  I2FP.F32.S32 R6, R6 ;  /* 0x0000000600067245 */ /* 0x000fe40000201400 */
[----:B------:R-:W-:Y:S02]  /*6f40*/  FSEL R204, R13, -INF , !P6 ;  /* 0xff8000000dcc7808 */ /* 0x000fe40007000000 */
[----:B------:R-:W-:Y:S01]  /*6f50*/  FSEL R103, R11, -INF , !P2 ;  /* 0xff8000000b677808 */ /* 0x000fe20005000000 */
[----:B------:R-:W-:Y:S01]  /*6f60*/  IMAD.IADD R11, R183, 0x1, -R34 ;  /* 0x00000001b70b7824 */ /* 0x000fe200078e0a22 */
[----:B------:R-:W-:-:S02]  /*6f70*/  ISETP.LT.OR P6, PT, R28, R180, P0 ;  /* 0x000000b41c00720c */ /* 0x000fc400007c1670 */
[----:B------:R-:W-:Y:S02]  /*6f80*/  I2FP.F32.S32 R12, R5 ;  /* 0x00000005000c7245 */ /* 0x000fe40000201400 */
[----:B------:R-:W-:Y:S02]  /*6f90*/  ISETP.GE.AND P2, PT, R34, R189, PT ;  /* 0x000000bd2200720c */ /* 0x000fe40003f46270 */
[----:B------:R-:W-:Y:S01]  /*6fa0*/  FSEL R137, R10, -INF , !P1 ;  /* 0xff8000000a897808 */ /* 0x000fe20004800000 */
[----:B------:R-:W-:Y:S01]  /*6fb0*/  IMAD.IADD R10, R185, 0x1, -R34 ;  /* 0x00000001b90a7824 */ /* 0x000fe200078e0a22 */
[----:B------:R-:W-:Y:S02]  /*6fc0*/  ISETP.GE.AND P0, PT, R29, R187, PT ;  /* 0x000000bb1d00720c */ /* 0x000fe40003f06270 */
[----:B------:R-:W-:Y:S02]  /*6fd0*/  I2FP.F32.S32 R7, R7 ;  /* 0x0000000700077245 */ /* 0x000fe40000201400 */
[----:B------:R-:W-:Y:S01]  /*6fe0*/  I2FP.F32.S32 R5, R2 ;  /* 0x0000000200057245 */ /* 0x000fe20000201400 */
[----:B------:R-:W-:Y:S01]  /*6ff0*/  FFMA.FTZ R2, R6, -UR23, R142 ;  /* 0x8000001706027c23 */ /* 0x000fe2000801008e */
[----:B------:R-:W-:Y:S01]  /*7000*/  ISETP.GE.AND P1, PT, R34, R188, PT ;  /* 0x000000bc2200720c */ /* 0x000fe20003f26270 */
[----:B------:R-:W-:Y:S01]  /*7010*/  FFMA.FTZ R8, R7, -UR23, R79 ;  /* 0x8000001707087c23 */ /* 0x000fe2000801004f */
[----:B------:R-:W-:Y:S01]  /*7020*/  I2FP.F32.S32 R9, R9 ;  /* 0x0000000900097245 */ /* 0x000fe20000201400 */
[----:B------:R-:W-:Y:S01]  /*7030*/  FFMA.FTZ R6, R12, -UR23, R143 ;  /* 0x800000170c067c23 */ /* 0x000fe2000801008f */
[C---:B------:R-:W-:Y:S01]  /*7040*/  ISETP.LT.OR P2, PT, R34.reuse, R181, P2 ;  /* 0x000000b52200720c */ /* 0x040fe20001741670 */
[----:B------:R-:W-:Y:S01]  /*7050*/  FFMA.FTZ R53, R5, -UR23, R82 ;  /* 0x8000001705357c23 */ /* 0x000fe20008010052 */
[----:B------:R-:W-:Y:S01]  /*7060*/  ISETP.LT.OR P3, PT, R29, R180, P0 ;  /* 0x000000b41d00720c */ /* 0x000fe20000761670 */
[----:B------:R-:W-:Y:S01]  /*7070*/  FFMA.FTZ R7, R9, -UR23, R141 ;  /* 0x8000001709077c23 */ /* 0x000fe2000801008d */
[C---:B------:R-:W-:Y:S01]  /*7080*/  ISETP.LT.OR P1, PT, R34.reuse, R179, P1 ;  /* 0x000000b32200720c */ /* 0x040fe20000f21670 */
[----:B------:R-:W-:Y:S01]  /*7090*/  IMAD.IADD R5, R183, 0x1, -R30 ;  /* 0x00000001b7057824 */ /* 0x000fe200078e0a1e */
[----:B------:R-:W-:Y:S01]  /*70a0*/  ISETP.GE.AND P0, PT, R34, R187, PT ;  /* 0x000000bb2200720c */ /* 0x000fe20003f06270 */
[----:B------:R-:W-:Y:S01]  /*70b0*/  IMAD.WIDE.U32 R12, R93, -0x2daee0ad, RZ ;  /* 0xd2511f535d0c7825 */ /* 0x000fe200078e00ff */
[----:B------:R-:W-:-:S02]  /*70c0*/  FSEL R226, R2, -INF , !P6 ;  /* 0xff80000002e27808 */ /* 0x000fc40007000000 */
[----:B------:R-:W-:Y:S02]  /*70d0*/  P2R R2, PR, RZ, 0x4 ;  /* 0x00000004ff027803 */ /* 0x000fe40000000000 */
[----:B------:R-:W-:Y:S02]  /*70e0*/  P2R R9, PR, RZ, 0x2 ;  /* 0x00000002ff097803 */ /* 0x000fe40000000000 */
[----:B------:R-:W-:Y:S02]  /*70f0*/  ISETP.LT.OR P6, PT, R34, R180, P0 ;  /* 0x000000b42200720c */ /* 0x000fe400007c1670 */
[----:B------:R-:W-:Y:S02]  /*7100*/  ISETP.GE.AND P1, PT, R30, R189, PT ;  /* 0x000000bd1e00720c */ /* 0x000fe40003f26270 */
[----:B------:R-:W-:Y:S02]  /*7110*/  FSEL R130, R8, -INF , !P5 ;  /* 0xff80000008827808 */ /* 0x000fe40006800000 */
[----:B------:R-:W-:-:S02]  /*7120*/  ISETP.GE.AND P0, PT, R30, R188, PT ;  /* 0x000000bc1e00720c */ /* 0x000fc40003f06270 */
[----:B------:R-:W-:Y:S01]  /*7130*/  ISETP.NE.AND P5, PT, R2, RZ, PT ;  /* 0x000000ff0200720c */ /* 0x000fe20003fa5270 */
[--C-:B------:R-:W-:Y:S01]  /*7140*/  IMAD.IADD R2, R185, 0x1, -R30.reuse ;  /* 0x00000001b9027824 */ /* 0x100fe200078e0a1e */
[----:B------:R-:W-:Y:S02]  /*7150*/  ISETP.GE.AND P2, PT, R30, R187, PT ;  /* 0x000000bb1e00720c */ /* 0x000fe40003f46270 */
[----:B------:R-:W-:Y:S01]  /*7160*/  FSEL R225, R6, -INF , !P3 ;  /* 0xff80000006e17808 */ /* 0x000fe20005800000 */
[----:B------:R-:W-:Y:S01]  /*7170*/  IMAD.IADD R6, R186, 0x1, -R30 ;  /* 0x00000001ba067824 */ /* 0x000fe200078e0a1e */
[C---:B------:R-:W-:Y:S02]  /*7180*/  ISETP.LT.OR P3, PT, R30.reuse, R181, P1 ;  /* 0x000000b51e00720c */ /* 0x040fe40000f61670 */
[----:B------:R-:W-:Y:S02]  /*7190*/  IABS R11, R11 ;  /* 0x0000000b000b7213 */ /* 0x000fe40000000000 */
[----:B------:R-:W-:-:S02]  /*71a0*/  ISETP.LT.OR P1, PT, R30, R179, P0 ;  /* 0x000000b31e00720c */ /* 0x000fc40000721670 */
[----:B------:R-:W-:Y:S02]  /*71b0*/  ISETP.LT.OR P0, PT, R30, R180, P2 ;  /* 0x000000b41e00720c */ /* 0x000fe40001701670 */
[----:B------:R-:W-:Y:S02]  /*71c0*/  FSEL R194, R7, -INF , !P4 ;  /* 0xff80000007c27808 */ /* 0x000fe40006000000 */
[----:B------:R-:W-:Y:S02]  /*71d0*/  ISETP.NE.AND P2, PT, R9, RZ, PT ;  /* 0x000000ff0900720c */ /* 0x000fe40003f45270 */
[----:B------:R-:W-:Y:S02]  /*71e0*/  IABS R7, R10 ;  /* 0x0000000a00077213 */ /* 0x000fe40000000000 */
[----:B------:R-:W-:Y:S01]  /*71f0*/  IABS R9, R2 ;  /* 0x0000000200097213 */ /* 0x000fe20000000000 */
[----:B------:R-:W-:Y:S01]  /*7200*/  IMAD.MOV.U32 R2, RZ, RZ, R11 ;  /* 0x000000ffff027224 */ /* 0x000fe200078e000b */
[----:B------:R-:W-:Y:S01]  /*7210*/  IABS R8, R6 ;  /* 0x0000000600087213 */ /* 0x000fe20000000000 */
[----:B------:R-:W-:Y:S01]  /*7220*/  IMAD.WIDE.U32 R10, R88, -0x2daee0ad, RZ ;  /* 0xd2511f53580a7825 */ /* 0x000fe200078e00ff */
[----:B------:R-:W-:-:S02]  /*7230*/  IABS R6, R5 ;  /* 0x0000000500067213 */ /* 0x000fc40000000000 */
[----:B------:R-:W-:Y:S01]  /*7240*/  I2FP.F32.S32 R2, R2 ;  /* 0x0000000200027245 */ /* 0x000fe20000201400 */
[----:B------:R-:W-:Y:S01]  /*7250*/  IMAD.MOV.U32 R5, RZ, RZ, R7 ;  /* 0x000000ffff057224 */ /* 0x000fe200078e0007 */
[----:B------:R-:W-:Y:S01]  /*7260*/  I2FP.F32.S32 R6, R6 ;  /* 0x0000000600067245 */ /* 0x000fe20000201400 */
[----:B------:R-:W-:Y:S01]  /*7270*/  IMAD.MOV.U32 R7, RZ, RZ, R8 ;  /* 0x000000ffff077224 */ /* 0x000fe200078e0008 */
[----:B------:R-:W-:Y:S01]  /*7280*/  LOP3.LUT R14, R13, UR42, R40, 0x96, !PT ;  /* 0x0000002a0d0e7c12 */ /* 0x000fe2000f8e9628 */
[----:B------:R-:W-:Y:S02]  /*7290*/  IMAD.MOV.U32 R8, RZ, RZ, R9 ;  /* 0x000000ffff087224 */ /* 0x000fe400078e0009 */
[----:B------:R-:W-:Y:S01]  /*72a0*/  FFMA.FTZ R56, R2, -UR23, R144 ;  /* 0x8000001702387c23 */ /* 0x000fe20008010090 */
[----:B------:R-:W-:Y:S01]  /*72b0*/  I2FP.F32.S32 R5, R5 ;  /* 0x0000000500057245 */ /* 0x000fe20000201400 */
[----:B------:R-:W-:Y:S01]  /*72c0*/  FFMA.FTZ R54, R6, -UR23, R145 ;  /* 0x8000001706367c23 */ /* 0x000fe20008010091 */
[----:B------:R-:W-:-:S02]  /*72d0*/  I2FP.F32.S32 R7, R7 ;  /* 0x0000000700077245 */ /* 0x000fc40000201400 */
[----:B------:R-:W-:Y:S01]  /*72e0*/  I2FP.F32.S32 R2, R8 ;  /* 0x0000000800027245 */ /* 0x000fe20000201400 */
[----:B------:R-:W-:-:S04]  /*72f0*/  IMAD.WIDE.U32 R8, R43, -0x2daee0ad, RZ ;  /* 0xd2511f532b087825 */ /* 0x000fc800078e00ff */
[----:B------:R-:W-:Y:S01]  /*7300*/  FFMA.FTZ R57, R5, -UR23, R146 ;  /* 0x8000001705397c23 */ /* 0x000fe20008010092 */
[----:B------:R-:W-:Y:S01]  /*7310*/  FFMA.FTZ R52, R7, -UR23, R83 ;  /* 0x8000001707347c23 */ /* 0x000fe20008010053 */
[----:B------:R-:W-:Y:S01]  /*7320*/  LOP3.LUT R16, R11, UR42, R40, 0x96, !PT ;  /* 0x0000002a0b107c12 */ /* 0x000fe2000f8e9628 */
[----:B------:R-:W-:Y:S01]  /*7330*/  IMAD.WIDE.U32 R42, R42, -0x2daee0ad, RZ ;  /* 0xd2511f532a2a7825 */ /* 0x000fe200078e00ff */
[----:B------:R-:W-:-:S03]  /*7340*/  LOP3.LUT R15, R9, UR42, R126, 0x96, !PT ;  /* 0x0000002a090f7c12 */ /* 0x000fc6000f8e967e */
[----:B------:R-:W-:Y:S01]  /*7350*/  FFMA.FTZ R55, R2, -UR23, R147 ;  /* 0x8000001702377c23 */ /* 0x000fe20008010093 */
[----:B------:R-:W-:Y:S01]  /*7360*/  LOP3.LUT R24, R27, UR40, R10, 0x96, !PT ;  /* 0x000000281b187c12 */ /* 0x000fe2000f8e960a */
[----:B------:R-:W-:Y:S01]  /*7370*/  IMAD.WIDE.U32 R6, R98, -0x2daee0ad, RZ ;  /* 0xd2511f5362067825 */ /* 0x000fe200078e00ff */
[----:B------:R-:W-:Y:S02]  /*7380*/  LOP3.LUT R5, R43, UR40, R8, 0x96, !PT ;  /* 0x000000282b057c12 */ /* 0x000fe4000f8e9608 */
[----:B------:R-:W-:Y:S01]  /*7390*/  FSEL R60, R53, -INF , !P5 ;  /* 0xff800000353c7808 */ /* 0x000fe20006800000 */
[----:B------:R-:W-:Y:S01]  /*73a0*/  IMAD.WIDE.U32 R8, R99, -0x2daee0ad, RZ ;  /* 0xd2511f5363087825 */ /* 0x000fe200078e00ff */
[C-C-:B------:R-:W-:Y:S02]  /*73b0*/  LOP3.LUT R2, R19.reuse, UR40, R6.reuse, 0x96, !PT ;  /* 0x0000002813027c12 */ /* 0x140fe4000f8e9606 */
[----:B------:R-:W-:Y:S01]  /*73c0*/  LOP3.LUT R21, R19, UR40, R6, 0x96, !PT ;  /* 0x0000002813157c12 */ /* 0x000fe2000f8e9606 */
[----:B------:R-:W-:Y:S01]  /*73d0*/  IMAD.WIDE.U32 R40, R5, -0x326172a9, RZ ;  /* 0xcd9e8d5705287825 */ /* 0x000fe200078e00ff */
[----:B------:R-:W-:-:S02]  /*73e0*/  LOP3.LUT R11, R7, UR42, R126, 0x96, !PT ;  /* 0x0000002a070b7c12 */ /* 0x000fc4000f8e967e */
[--C-:B------:R-:W-:Y:S01]  /*73f0*/  LOP3.LUT R13, R7, UR42, R126.reuse, 0x96, !PT ;  /* 0x0000002a070d7c12 */ /* 0x100fe2000f8e967e */
[----:B------:R-:W-:Y:S01]  /*7400*/  IMAD.WIDE.U32 R6, R51, -0x2daee0ad, RZ ;  /* 0xd2511f5333067825 */ /* 0x000fe200078e00ff */
[----:B------:R-:W-:Y:S02]  /*7410*/  LOP3.LUT R20, R9, UR42, R126, 0x96, !PT ;  /* 0x0000002a09147c12 */ /* 0x000fe4000f8e967e */
[----:B------:R-:W-:Y:S01]  /*7420*/  LOP3.LUT R19, R47, UR40, R8, 0x96, !PT ;  /* 0x000000282f137c12 */ /* 0x000fe2000f8e9608 */
[----:B------:R-:W-:Y:S01]  /*7430*/  IMAD.WIDE.U32 R8, R117, -0x2daee0ad, RZ ;  /* 0xd2511f5375087825 */ /* 0x000fe200078e00ff */
[----:B------:R-:W-:Y:S02]  /*7440*/  LOP3.LUT R22, R7, UR40, R12, 0x96, !PT ;  /* 0x0000002807167c12 */ /* 0x000fe4000f8e960c */
[----:B------:R-:W-:Y:S01]  /*7450*/  FSEL R65, R52, -INF , !P3 ;  /* 0xff80000034417808 */ /* 0x000fe20005800000 */
[----:B------:R-:W-:Y:S01]  /*7460*/  IMAD.WIDE.U32 R10, R11, -0x326172a9, RZ ;  /* 0xcd9e8d570b0a7825 */ /* 0x000fe200078e00ff */
[----:B------:R-:W-:-:S02]  /*7470*/  LOP3.LUT R17, R9, UR42, R116, 0x96, !PT ;  /* 0x0000002a09117c12 */ /* 0x000fc4000f8e9674 */
[----:B------:R-:W-:Y:S01]  /*7480*/  LOP3.LUT R33, R7, UR40, R8, 0x96, !PT ;  /* 0x0000002807217c12 */ /* 0x000fe2000f8e9608 */
[----:B------:R-:W-:Y:S01]  /*7490*/  IMAD.WIDE.U32 R8, R15, -0x326172a9, RZ ;  /* 0xcd9e8d570f087825 */ /* 0x000fe200078e00ff */
[----:B------:R-:W-:Y:S02]  /*74a0*/  FSEL R100, R56, -INF , !P2 ;  /* 0xff80000038647808 */ /* 0x000fe40005000000 */
[----:B------:R-:W-:Y:S01]  /*74b0*/  FSEL R124, R57, -INF , !P6 ;  /* 0xff800000397c7808 */ /* 0x000fe20007000000 */
        /* <DEDUP_REMOVED lines=10> */
[----:B------:R-:W-:-:S03]  /*7560*/  LOP3.LUT R28, R23, UR39, R14, 0x96, !PT ;  /* 0x00000027171c7c12 */ /* 0x000fc6000f8e960e */
[----:B------:R-:W-:-:S04]  /*7570*/  IMAD.WIDE.U32 R38, R21, -0x326172a9, RZ ;  /* 0xcd9e8d5715267825 */ /* 0x000fc800078e00ff */
[----:B------:R-:W-:Y:S01]  /*7580*/  IMAD.WIDE.U32 R8, R20, -0x326172a9, RZ ;  /* 0xcd9e8d5714087825 */ /* 0x000fe200078e00ff */
[----:B------:R-:W-:-:S03]  /*7590*/  LOP3.LUT R30, R39, UR39, R10, 0x96, !PT ;  /* 0x00000027271e7c12 */ /* 0x000fc6000f8e960a */
[----:B------:R-:W-:Y:S01]  /*75a0*/  IMAD.WIDE.U32 R44, R19, -0x326172a9, RZ ;  /* 0xcd9e8d57132c7825 */ /* 0x000fe200078e00ff */
[----:B------:R-:W-:-:S03]  /*75b0*/  LOP3.LUT R29, R9, UR41, R118, 0x96, !PT ;  /* 0x00000029091d7c12 */ /* 0x000fc6000f8e9676 */
[----:B------:R-:W-:Y:S01]  /*75c0*/  IMAD.WIDE.U32 R14, R15, -0x2daee0ad, RZ ;  /* 0xd2511f530f0e7825 */ /* 0x000fe200078e00ff */
[----:B------:R-:W-:-:S03]  /*75d0*/  LOP3.LUT R31, R45, UR39, R8, 0x96, !PT ;  /* 0x000000272d1f7c12 */ /* 0x000fc6000f8e9608 */
[----:B------:R-:W-:Y:S01]  /*75e0*/  IMAD.WIDE.U32 R12, R16, -0x326172a9, RZ ;  /* 0xcd9e8d57100c7825 */ /* 0x000fe200078e00ff */
[----:B------:R-:W-:Y:S02]  /*75f0*/  LOP3.LUT R16, R11, UR41, R118, 0x96, !PT ;  /* 0x000000290b107c12 */ /* 0x000fe4000f8e9676 */
[----:B------:R-:W-:Y:S01]  /*7600*/  FSEL R118, R54, -INF , !P1 ;  /* 0xff80000036767808 */ /* 0x000fe20004800000 */
[----:B------:R-:W-:Y:S01]  /*7610*/  IMAD.WIDE.U32 R10, R2, -0x2daee0ad, RZ ;  /* 0xd2511f53020a7825 */ /* 0x000fe200078e00ff */
[----:B------:R-:W-:Y:S02]  /*7620*/  LOP3.LUT R2, R15, UR38, R6, 0x96, !PT ;  /* 0x000000260f027c12 */ /* 0x000fe4000f8e9606 */
[----:B------:R-:W-:Y:S01]  /*7630*/  LOP3.LUT R7, R13, UR41, R48, 0x96, !PT ;  /* 0x000000290d077c12 */ /* 0x000fe2000f8e9630 */
[----:B------:R-:W-:Y:S01]  /*7640*/  IMAD.WIDE.U32 R50, R30, -0x2daee0ad, RZ ;  /* 0xd2511f531e327825 */ /* 0x000fe200078e00ff */
[----:B------:R-:W-:-:S03]  /*7650*/  LOP3.LUT R11, R11, UR38, R18, 0x96, !PT ;  /* 0x000000260b0b7c12 */ /* 0x000fc6000f8e9612 */
[----:B------:R-:W-:-:S04]  /*7660*/  IMAD.WIDE.U32 R146, R31, -0x2daee0ad, RZ ;  /* 0xd2511f531f927825 */ /* 0x000fc800078e00ff */
[----:B------:R-:W-:-:S04]  /*7670*/  IMAD.WIDE.U32 R8, R17, -0x326172a9, RZ ;  /* 0xcd9e8d5711087825 */ /* 0x000fc800078e00ff */
        /* <DEDUP_REMOVED lines=39> */
[----:B------:R-:W-:Y:S02]  /*78f0*/  LOP3.LUT R28, R11, UR37, R36, 0x96, !PT ;  /* 0x000000250b1c7c12 */ /* 0x000fe4000f8e9624 */
[----:B------:R-:W-:Y:S01]  /*7900*/  LOP3.LUT R16, R7, UR26, R10, 0x96, !PT ;  /* 0x0000001a07107c12 */ /* 0x000fe2000f8e960a */
[----:B------:R-:W-:Y:S01]  /*7910*/  IMAD.WIDE.U32 R36, R17, -0x326172a9, RZ ;  /* 0xcd9e8d5711247825 */ /* 0x000fe200078e00ff */
[----:B------:R-:W-:-:S02]  /*7920*/  LOP3.LUT R22, R35, UR32, R14, 0x96, !PT ;  /* 0x0000002023167c12 */ /* 0x000fc4000f8e960e */
[----:B------:R-:W-:Y:S01]  /*7930*/  LOP3.LUT R46, R6, 0xffff, RZ, 0xc0, !PT ;  /* 0x0000ffff062e7812 */ /* 0x000fe200078ec0ff */
[----:B------:R-:W-:Y:S01]  /*7940*/  IMAD.WIDE.U32 R8, R23, -0x326172a9, RZ ;  /* 0xcd9e8d5717087825 */ /* 0x000fe200078e00ff */
[----:B------:R-:W-:Y:S02]  /*7950*/  LOP3.LUT R18, R37, UR37, R18, 0x96, !PT ;  /* 0x0000002525127c12 */ /* 0x000fe4000f8e9612 */
[----:B------:R-:W-:Y:S01]  /*7960*/  SHF.R.U32.HI R45, RZ, 0x10, R6 ;  /* 0x00000010ff2d7819 */ /* 0x000fe20000011606 */
[----:B------:R-:W-:Y:S01]  /*7970*/  IMAD.WIDE.U32 R10, R21, -0x326172a9, RZ ;  /* 0xcd9e8d57150a7825 */ /* 0x000fe200078e00ff */
[----:B------:R-:W-:Y:S02]  /*7980*/  LOP3.LUT R131, R9, UR37, R40, 0x96, !PT ;  /* 0x0000002509837c12 */ /* 0x000fe4000f8e9628 */
[----:B------:R-:W-:Y:S01]  /*7990*/  SHF.R.U32.HI R14, RZ, 0x18, R6 ;  /* 0x00000018ff0e7819 */ /* 0x000fe20000011606 */
[----:B------:R-:W-:Y:S01]  /*79a0*/  IMAD.WIDE.U32 R12, R25, -0x326172a9, RZ ;  /* 0xcd9e8d57190c7825 */ /* 0x000fe200078e00ff */
[----:B------:R-:W-:-:S02]  /*79b0*/  LOP3.LUT R37, R11, UR26, R8, 0x96, !PT ;  /* 0x0000001a0b257c12 */ /* 0x000fc4000f8e9608 */
[----:B------:R-:W-:Y:S01]  /*79c0*/  LOP3.LUT R155, R10, 0xffff, RZ, 0xc0, !PT ;  /* 0x0000ffff0a9b7812 */ /* 0x000fe200078ec0ff */
[----:B------:R-:W-:Y:S01]  /*79d0*/  IMAD.WIDE.U32 R8, R19, -0x326172a9, RZ ;  /* 0xcd9e8d5713087825 */ /* 0x000fe200078e00ff */
[----:B------:R-:W-:Y:S02]  /*79e0*/  LOP3.LUT R38, R13, UR37, R38, 0x96, !PT ;  /* 0x000000250d267c12 */ /* 0x000fe4000f8e9626 */
[----:B------:R-:W-:Y:S01]  /*79f0*/  LOP3.LUT R13, R6, 0xff, RZ, 0xc0, !PT ;  /* 0x000000ff060d7812 */ /* 0x000fe200078ec0ff */
[----:B------:R-:W-:Y:S01]  /*7a00*/  IMAD.WIDE.U32 R26, R26, -0x326172a9, RZ ;  /* 0xcd9e8d571a1a7825 */ /* 0x000fe200078e00ff */
[----:B------:R-:W-:Y:S02]  /*7a10*/  LOP3.LUT R17, R9, UR26, R12, 0x96, !PT ;  /* 0x0000001a09117c12 */ /* 0x000fe4000f8e960c */
[----:B------:R-:W-:Y:S01]  /*7a20*/  FMNMX.FTZ R12, R67, R5, !PT ;  /* 0x00000005430c7209 */ /* 0x000fe20007810000 */
[----:B------:R-:W-:Y:S01]  /*7a30*/  IMAD.WIDE.U32 R42, R15, -0x2daee0ad, RZ ;  /* 0xd2511f530f2a7825 */ /* 0x000fe200078e00ff */
[----:B------:R-:W-:-:S02]  /*7a40*/  FMNMX.FTZ R5, R151, R2, !PT ;  /* 0x0000000297057209 */ /* 0x000fc40007810000 */
[----:B------:R-:W-:Y:S01]  /*7a50*/  FMNMX.FTZ R2, R81, R12, !PT ;  /* 0x0000000c51027209 */ /* 0x000fe20007810000 */
[----:B------:R-:W-:Y:S01]  /*7a60*/  IMAD.WIDE.U32 R6, R29, -0x326172a9, RZ ;  /* 0xcd9e8d571d067825 */ /* 0x000fe200078e00ff */
[----:B------:R-:W-:Y:S02]  /*7a70*/  FMNMX.FTZ R5, R153, R5, !PT ;  /* 0x0000000599057209 */ /* 0x000fe40007810000 */
[----:B------:R-:W-:Y:S02]  /*7a80*/  FMNMX.FTZ R2, R62, R2, !PT ;  /* 0x000000023e027209 */ /* 0x000fe40007810000 */
[----:B------:R-:W-:Y:S02]  /*7a90*/  FMNMX.FTZ R5, R152, R5, !PT ;  /* 0x0000000598057209 */ /* 0x000fe40007810000 */
[----:B------:R-:W-:Y:S02]  /*7aa0*/  LOP3.LUT R15, R10, 0xff, RZ, 0xc0, !PT ;  /* 0x000000ff0a0f7812 */ /* 0x000fe400078ec0ff */
[----:B------:R-:W-:-:S02]  /*7ab0*/  SHF.R.U32.HI R141, RZ, 0x10, R10 ;  /* 0x00000010ff8d7819 */ /* 0x000fc4000001160a */
[----:B------:R-:W-:Y:S01]  /*7ac0*/  SHF.R.U32.HI R156, RZ, 0x18, R10 ;  /* 0x00000018ff9c7819 */ /* 0x000fe2000001160a */
[----:B------:R-:W-:Y:S01]  /*7ad0*/  IMAD.WIDE.U32 R10, R32, -0x326172a9, RZ ;  /* 0xcd9e8d57200a7825 */ /* 0x000fe200078e00ff */
[----:B------:R-:W-:Y:S02]  /*7ae0*/  LOP3.LUT R145, R27, UR37, R24, 0x96, !PT ;  /* 0x000000251b917c12 */ /* 0x000fe4000f8e9618 */
[----:B------:R-:W-:Y:S02]  /*7af0*/  LOP3.LUT R27, R8, 0xffff, RZ, 0xc0, !PT ;  /* 0x0000ffff081b7812 */ /* 0x000fe400078ec0ff */
[----:B------:R-:W-:Y:S02]  /*7b00*/  FMNMX.FTZ R2, R72, R2, !PT ;  /* 0x0000000248027209 */ /* 0x000fe40007810000 */
[----:B------:R-:W-:Y:S02]  /*7b10*/  FMNMX.FTZ R5, R205, R5, !PT ;  /* 0x00000005cd057209 */ /* 0x000fe40007810000 */
[----:B------:R-:W-:-:S02]  /*7b20*/  FMNMX.FTZ R9, R108, R134, !PT ;  /* 0x000000866c097209 */ /* 0x000fc40007810000 */
[----:B------:R-:W-:Y:S02]  /*7b30*/  LOP3.LUT R40, R7, UR26, R10, 0x96, !PT ;  /* 0x0000001a07287c12 */ /* 0x000fe4000f8e960a */
[----:B------:R-:W-:Y:S02]  /*7b40*/  LOP3.LUT R232, R6, 0xffff, RZ, 0xc0, !PT ;  /* 0x0000ffff06e87812 */ /* 0x000fe400078ec0ff */
[----:B------:R-:W-:Y:S02]  /*7b50*/  FMNMX.FTZ R7, R59, R2, !PT ;  /* 0x000000023b077209 */ /* 0x000fe40007810000 */
[----:B------:R-:W-:Y:S02]  /*7b60*/  FMNMX.FTZ R70, R168, R5, !PT ;  /* 0x00000005a8467209 */ /* 0x000fe40007810000 */
[----:B------:R-:W-:Y:S02]  /*7b70*/  LOP3.LUT R20, R43, UR32, R20, 0x96, !PT ;  /* 0x000000202b147c12 */ /* 0x000fe4000f8e9614 */
[----:B------:R-:W-:-:S02]  /*7b80*/  FMNMX.FTZ R5, R80, R9, !PT ;  /* 0x0000000950057209 */ /* 0x000fc40007810000 */
[----:B------:R-:W-:Y:S01]  /*7b90*/  LOP3.LUT R32, R8, 0xff, RZ, 0xc0, !PT ;  /* 0x000000ff08207812 */ /* 0x000fe200078ec0ff */
[----:B------:R-:W1:Y:S01]  /*7ba0*/  SHFL.BFLY PT, R9, R70, 0x2, 0x1f ;  /* 0x0c401f0046097f89 */ /* 0x000e6200000e0000 */
[--C-:B------:R-:W-:Y:S02]  /*7bb0*/  SHF.R.U32.HI R43, RZ, 0x10, R8.reuse ;  /* 0x00000010ff2b7819 */ /* 0x100fe40000011608 */
[----:B------:R-:W-:Y:S02]  /*7bc0*/  SHF.R.U32.HI R41, RZ, 0x18, R8 ;  /* 0x00000018ff297819 */ /* 0x000fe40000011608 */
[----:B------:R-:W-:Y:S02]  /*7bd0*/  FMNMX.FTZ R8, R119, R136, !PT ;  /* 0x0000008877087209 */ /* 0x000fe40007810000 */
[----:B------:R-:W-:Y:S02]  /*7be0*/  LOP3.LUT R234, R6, 0xff, RZ, 0xc0, !PT ;  /* 0x000000ff06ea7812 */ /* 0x000fe400078ec0ff */
[----:B------:R-:W-:-:S02]  /*7bf0*/  SHF.R.U32.HI R233, RZ, 0x10, R6 ;  /* 0x00000010ffe97819 */ /* 0x000fc40000011606 */
[----:B------:R-:W-:Y:S02]  /*7c00*/  SHF.R.U32.HI R231, RZ, 0x18, R6 ;  /* 0x00000018ffe77819 */ /* 0x000fe40000011606 */
        /* <DEDUP_REMOVED lines=16> */
[----:B------:R-:W-:Y:S01]  /*7d10*/  IMAD.WIDE.U32 R6, R28, -0x2daee0ad, RZ ;  /* 0xd2511f531c067825 */ /* 0x000fe200078e00ff */
        /* <DEDUP_REMOVED lines=16> */
[----:B------:R-:W-:Y:S02]  /*7e20*/  LOP3.LUT R147, R11, UR37, R44, 0x96, !PT ;  /* 0x000000250b937c12 */ /* 0x000fe4000f8e962c */
[----:B------:R-:W-:Y:S01]  /*7e30*/  FMNMX.FTZ R5, R226, R5, !PT ;  /* 0x00000005e2057209 */ /* 0x000fe20007810000 */
[----:B------:R-:W2:Y:S01]  /*7e40*/  SHFL.BFLY PT, R11, R70, 0x1, 0x1f ;  /* 0x0c201f00460b7f89 */ /* 0x000ea200000e0000 */
[----:B------:R-:W-:Y:S02]  /*7e50*/  FMNMX.FTZ R8, R100, R8, !PT ;  /* 0x0000000864087209 */ /* 0x000fe40007810000 */
[----:B------:R-:W-:-:S02]  /*7e60*/  FMNMX.FTZ R5, R225, R5, !PT ;  /* 0x00000005e1057209 */ /* 0x000fc40007810000 */
[----:B------:R-:W-:Y:S02]  /*7e70*/  LOP3.LUT R29, R7, UR20, R48, 0x96, !PT ;  /* 0x00000014071d7c12 */ /* 0x000fe4000f8e9630 */
[----:B------:R-:W-:Y:S02]  /*7e80*/  LOP3.LUT R79, R6, 0xffff, RZ, 0xc0, !PT ;  /* 0x0000ffff064f7812 */ /* 0x000fe400078ec0ff */
[----:B------:R-:W-:Y:S01]  /*7e90*/  FMNMX.FTZ R7, R118, R8, !PT ;  /* 0x0000000876077209 */ /* 0x000fe20007810000 */
[----:B------:R-:W-:Y:S01]  /*7ea0*/  IMAD.WIDE.U32 R8, R22, -0x326172a9, RZ ;  /* 0xcd9e8d5716087825 */ /* 0x000fe200078e00ff */
[----:B------:R-:W-:Y:S02]  /*7eb0*/  FMNMX.FTZ R5, R124, R5, !PT ;  /* 0x000000057c057209 */ /* 0x000fe40007810000 */
[----:B------:R-:W-:Y:S02]  /*7ec0*/  ISETP.LE.U32.AND P4, PT, R13, UR13, PT ;  /* 0x0000000d0d007c0c */ /* 0x000fe4000bf83070 */
[----:B------:R-:W3:Y:S01]  /*7ed0*/  SHFL.BFLY PT, R13, R7, 0x2, 0x1f ;  /* 0x0c401f00070d7f89 */ /* 0x000ee200000e0000 */
[----:B------:R-:W-:-:S02]  /*7ee0*/  FMNMX.FTZ R5, R123, R5, !PT ;  /* 0x000000057b057209 */ /* 0x000fc40007810000 */
[----:B------:R-:W-:Y:S02]  /*7ef0*/  LOP3.LUT R64, R6, 0xff, RZ, 0xc0, !PT ;  /* 0x000000ff06407812 */ /* 0x000fe400078ec0ff */
[----:B-1----:R-:W-:Y:S01]  /*7f00*/  FMNMX.FTZ R2, R2, R10, !PT ;  /* 0x0000000a02027209 */ /* 0x002fe20007810000 */
[----:B------:R-:W1:Y:S01]  /*7f10*/  SHFL.BFLY PT, R71, R5, 0x2, 0x1f ;  /* 0x0c401f0005477f89 */ /* 0x000e6200000e0000 */
[--C-:B------:R-:W-:Y:S02]  /*7f20*/  SHF.R.U32.HI R93, RZ, 0x10, R6.reuse ;  /* 0x00000010ff5d7819 */ /* 0x100fe40000011606 */
[----:B--2---:R-:W-:Y:S01]  /*7f30*/  FMNMX.FTZ R70, R70, R11, !PT ;  /* 0x0000000b46467209 */ /* 0x004fe20007810000 */
[----:B------:R-:W2:Y:S01]  /*7f40*/  SHFL.BFLY PT, R68, R2, 0x1, 0x1f ;  /* 0x0c201f0002447f89 */ /* 0x000ea200000e0000 */
[----:B------:R-:W-:Y:S01]  /*7f50*/  SHF.R.U32.HI R88, RZ, 0x18, R6 ;  /* 0x00000018ff587819 */ /* 0x000fe20000011606 */
[----:B------:R-:W-:Y:S01]  /*7f60*/  IMAD.WIDE.U32 R10, R31, -0x2daee0ad, RZ ;  /* 0xd2511f531f0a7825 */ /* 0x000fe200078e00ff */
[----:B------:R-:W-:-:S03]  /*7f70*/  FSETP.NEU.FTZ.AND P0, PT, R70, -INF , PT ;  /* 0xff8000004600780b */ /* 0x000fc60003f1d000 */
[----:B------:R-:W-:Y:S01]  /*7f80*/  FMUL.FTZ R6, R70, UR44 ;  /* 0x0000002c46067c20 */ /* 0x000fe20008410000 */
[----:B------:R-:W-:Y:S02]  /*7f90*/  ISETP.LE.U32.AND P6, PT, R15, UR13, PT ;  /* 0x0000000d0f007c0c */ /* 0x000fe4000bfc3070 */
[----:B------:R-:W-:Y:S02]  /*7fa0*/  LOP3.LUT R35, R9, UR26, R30, 0x96, !PT ;  /* 0x0000001a09237c12 */ /* 0x000fe4000f8e961e */
[----:B------:R-:W-:Y:S02]  /*7fb0*/  FSEL R6, R6, RZ, P0 ;  /* 0x000000ff06067208 */ /* 0x000fe40000000000 */
[C---:B------:R-:W-:Y:S02]  /*7fc0*/  LOP3.LUT R129, R8.reuse, 0xff, RZ, 0xc0, !PT ;  /* 0x000000ff08817812 */ /* 0x040fe400078ec0ff */
[----:B------:R-:W-:Y:S01]  /*7fd0*/  LOP3.LUT R127, R8, 0xffff, RZ, 0xc0, !PT ;  /* 0x0000ffff087f7812 */ /* 0x000fe200078ec0ff */
[----:B------:R-:W-:Y:S01]  /*7fe0*/  FFMA.FTZ R12, R69, UR44, -R6 ;  /* 0x0000002c450c7c23 */ /* 0x000fe20008010806 */
[----:B---3--:R-:W-:-:S02]  /*7ff0*/  FMNMX.FTZ R7, R7, R13, !PT ;  /* 0x0000000d07077209 */ /* 0x008fc40007810000 */
[--C-:B------:R-:W-:Y:S01]  /*8000*/  SHF.R.U32.HI R128, RZ, 0x10, R8.reuse ;  /* 0x00000010ff807819 */ /* 0x100fe20000011608 */
[----:B------:R3:W-:Y:S01]  /*8010*/  MUFU.EX2 R112, R12 ;  /* 0x0000000c00707308 */ /* 0x0007e20000000800 */
[----:B------:R-:W-:Y:S01]  /*8020*/  SHF.R.U32.HI R126, RZ, 0x18, R8 ;  /* 0x00000018ff7e7819 */ /* 0x000fe20000011608 */
[----:B------:R-:W4:Y:S01]  /*8030*/  SHFL.BFLY PT, R69, R7, 0x1, 0x1f ;  /* 0x0c201f0007457f89 */ /* 0x000f2200000e0000 */
[----:B-1----:R-:W-:Y:S01]  /*8040*/  FMNMX.FTZ R71, R5, R71, !PT ;  /* 0x0000004705477209 */ /* 0x002fe20007810000 */
[----:B------:R-:W-:Y:S01]  /*8050*/  FFMA.FTZ R5, R84, UR44, -R6 ;  /* 0x0000002c54057c23 */ /* 0x000fe20008010806 */
[----:B------:R-:W-:Y:S01]  /*8060*/  IMAD.WIDE.U32 R8, R33, -0x326172a9, RZ ;  /* 0xcd9e8d5721087825 */ /* 0x000fe200078e00ff */
[----:B--2---:R-:W-:-:S03]  /*8070*/  FMNMX.FTZ R68, R2, R68, !PT ;  /* 0x0000004402447209 */ /* 0x004fc60007810000 */
[----:B------:R-:W-:Y:S01]  /*8080*/  FFMA.FTZ R2, R85, UR44, -R6 ;  /* 0x0000002c55027c23 */ /* 0x000fe20008010806 */
[----:B------:R-:W1:Y:S01]  /*8090*/  SHFL.BFLY PT, R15, R71, 0x1, 0x1f ;  /* 0x0c201f00470f7f89 */ /* 0x000e6200000e0000 */
[----:B------:R2:W-:Y:S01]  /*80a0*/  MUFU.EX2 R110, R5 ;  /* 0x00000005006e7308 */ /* 0x0005e20000000800 */
[----:B------:R-:W-:Y:S02]  /*80b0*/  FSETP.NEU.FTZ.AND P0, PT, R68, -INF , PT ;  /* 0xff8000004400780b */ /* 0x000fe40003f1d000 */
[C---:B------:R-:W-:Y:S02]  /*80c0*/  LOP3.LUT R142, R8.reuse, 0xff, RZ, 0xc0, !PT ;  /* 0x000000ff088e7812 */ /* 0x040fe400078ec0ff */
[----:B------:R-:W-:Y:S02]  /*80d0*/  LOP3.LUT R140, R8, 0xffff, RZ, 0xc0, !PT ;  /* 0x0000ffff088c7812 */ /* 0x000fe400078ec0ff */
[----:B------:R-:W-:Y:S01]  /*80e0*/  SHF.R.U32.HI R84, RZ, 0x10, R8 ;  /* 0x00000010ff547819 */ /* 0x000fe20000011608 */
[----:B---3--:R-:W-:Y:S01]  /*80f0*/  FFMA.FTZ R12, R73, UR44, -R6 ;  /* 0x0000002c490c7c23 */ /* 0x008fe20008010806 */
[----:B------:R-:W-:Y:S01]  /*8100*/  SHF.R.U32.HI R167, RZ, 0x18, R8 ;  /* 0x00000018ffa77819 */ /* 0x000fe20000011608 */
[----:B------:R3:W-:Y:S01]  /*8110*/  MUFU.EX2 R114, R2 ;  /* 0x0000000200727308 */ /* 0x0007e20000000800 */
[----:B------:R-:W-:-:S02]  /*8120*/  LOP3.LUT R8, R16, 0xff, RZ, 0xc0, !PT ;  /* 0x000000ff10087812 */ /* 0x000fc400078ec0ff */
[----:B------:R-:W-:Y:S02]  /*8130*/  LOP3.LUT R34, R11, UR20, R34, 0x96, !PT ;  /* 0x000000140b227c12 */ /* 0x000fe4000f8e9622 */
[----:B------:R-:W-:Y:S01]  /*8140*/  LOP3.LUT R122, R10, 0xff, RZ, 0xc0, !PT ;  /* 0x000000ff0a7a7812 */ /* 0x000fe200078ec0ff */
[----:B--2---:R-:W-:Y:S02]  /*8150*/  FMUL.FTZ R5, R68, UR44 ;  /* 0x0000002c44057c20 */ /* 0x004fe40008410000 */
[----:B------:R2:W2:Y:S01]  /*8160*/  MUFU.EX2 R109, R12 ;  /* 0x0000000c006d7308 */ /* 0x0004a20000000800 */
[----:B----4-:R-:W-:Y:S02]  /*8170*/  FMNMX.FTZ R69, R7, R69, !PT ;  /* 0x0000004507457209 */ /* 0x010fe40007810000 */
[----:B------:R-:W-:Y:S02]  /*8180*/  LOP3.LUT R135, R10, 0xffff, RZ, 0xc0, !PT ;  /* 0x0000ffff0a877812 */ /* 0x000fe400078ec0ff */
[----:B------:R-:W-:-:S02]  /*8190*/  FSEL R5, R5, RZ, P0 ;  /* 0x000000ff05057208 */ /* 0x000fc40000000000 */
[----:B------:R-:W-:Y:S01]  /*81a0*/  SHF.R.U32.HI R138, RZ, 0x10, R10 ;  /* 0x00000010ff8a7819 */ /* 0x000fe2000001160a */
[----:B---3--:R-:W-:Y:S01]  /*81b0*/  FFMA.FTZ R2, R86, UR44, -R6 ;  /* 0x0000002c56027c23 */ /* 0x008fe20008010806 */
[----:B------:R-:W-:Y:S01]  /*81c0*/  SHF.R.U32.HI R121, RZ, 0x18, R10 ;  /* 0x00000018ff797819 */ /* 0x000fe2000001160a */
[----:B------:R-:W-:Y:S01]  /*81d0*/  IMAD.WIDE.U32 R10, R38, -0x2daee0ad, RZ ;  /* 0xd2511f53260a7825 */ /* 0x000fe200078e00ff */
[----:B------:R-:W-:Y:S01]  /*81e0*/  ISETP.LE.U32.AND P1, PT, R8, UR13, PT ;  /* 0x0000000d08007c0c */ /* 0x000fe2000bf23070 */
[----:B------:R3:W-:Y:S02]  /*81f0*/  MUFU.EX2 R113, R2 ;  /* 0x0000000200717308 */ /* 0x0007e40000000800 */
[----:B------:R-:W-:Y:S01]  /*8200*/  FFMA.FTZ R7, R66, UR44, -R5 ;  /* 0x0000002c42077c23 */ /* 0x000fe20008010805 */
[----:B------:R-:W-:Y:S01]  /*8210*/  FMUL.FTZ R8, R69, UR44 ;  /* 0x0000002c45087c20 */ /* 0x000fe20008410000 */
[----:B-1----:R-:W-:Y:S01]  /*8220*/  FMNMX.FTZ R71, R71, R15, !PT ;  /* 0x0000000f47477209 */ /* 0x002fe20007810000 */
[----:B--2---:R-:W-:Y:S01]  /*8230*/  IMAD.WIDE.U32 R12, R20, -0x326172a9, RZ ;  /* 0xcd9e8d57140c7825 */ /* 0x004fe200078e00ff */
[----:B------:R-:W-:-:S02]  /*8240*/  FSETP.NEU.FTZ.AND P0, PT, R69, -INF , PT ;  /* 0xff8000004500780b */ /* 0x000fc40003f1d000 */
[----:B------:R-:W-:Y:S01]  /*8250*/  ISETP.LE.U32.AND P5, PT, R14, UR13, PT ;  /* 0x0000000d0e007c0c */ /* 0x000fe2000bfa3070 */
[----:B------:R1:W-:Y:S01]  /*8260*/  MUFU.EX2 R249, R7 ;  /* 0x0000000700f97308 */ /* 0x0003e20000000800 */
[----:B------:R-:W-:Y:S02]  /*8270*/  LOP3.LUT R39, R9, UR26, R26, 0x96, !PT ;  /* 0x0000001a09277c12 */ /* 0x000fe4000f8e961a */
[----:B------:R-:W-:Y:S02]  /*8280*/  LOP3.LUT R14, R11, UR20, R50, 0x96, !PT ;  /* 0x000000140b0e7c12 */ /* 0x000fe4000f8e9632 */
[C---:B------:R-:W-:Y:S01]  /*8290*/  LOP3.LUT R26, R10.reuse, 0xffff, RZ, 0xc0, !PT ;  /* 0x0000ffff0a1a7812 */ /* 0x040fe200078ec0ff */
[----:B------:R-:W-:Y:S01]  /*82a0*/  FMUL.FTZ R11, R71, UR44 ;  /* 0x0000002c470b7c20 */ /* 0x000fe20008410000 */
[----:B------:R-:W-:Y:S02]  /*82b0*/  LOP3.LUT R30, R10, 0xff, RZ, 0xc0, !PT ;  /* 0x000000ff0a1e7812 */ /* 0x000fe400078ec0ff */
[----:B---3--:R-:W-:-:S02]  /*82c0*/  LOP3.LUT R2, R16, 0xffff, RZ, 0xc0, !PT ;  /* 0x0000ffff10027812 */ /* 0x008fc400078ec0ff */
[----:B------:R-:W-:Y:S02]  /*82d0*/  SHF.R.U32.HI R28, RZ, 0x10, R10 ;  /* 0x00000010ff1c7819 */ /* 0x000fe4000001160a */
[----:B------:R-:W-:Y:S02]  /*82e0*/  SHF.R.U32.HI R2, RZ, 0x8, R2 ;  /* 0x00000008ff027819 */ /* 0x000fe40000011602 */
[----:B------:R-:W-:Y:S02]  /*82f0*/  SHF.R.U32.HI R31, RZ, 0x18, R10 ;  /* 0x00000018ff1f7819 */ /* 0x000fe4000001160a */
[----:B-1----:R-:W-:Y:S01]  /*8300*/  FSEL R7, R8, RZ, P0 ;  /* 0x000000ff08077208 */ /* 0x002fe20000000000 */
[----:B------:R-:W-:Y:S01]  /*8310*/  FFMA.FTZ R8, R89, UR44, -R5 ;  /* 0x0000002c59087c23 */ /* 0x000fe20008010805 */
[----:B------:R-:W-:Y:S02]  /*8320*/  FSETP.NEU.FTZ.AND P0, PT, R71, -INF , PT ;  /* 0xff8000004700780b */ /* 0x000fe40003f1d000 */
[----:B------:R-:W-:Y:S01]  /*8330*/  LOP3.LUT R2, R2, 0xffff, RZ, 0xc0, !PT ;  /* 0x0000ffff02027812 */ /* 0x000fe200078ec0ff */
[----:B------:R1:W2:Y:S01]  /*8340*/  MUFU.EX2 R99, R8 ;  /* 0x0000000800637308 */ /* 0x0002a20000000800 */
[----:B------:R-:W-:-:S02]  /*8350*/  F2FP.F16.F32.PACK_AB R10, R109, R112 ;  /* 0x000000706d0a723e */ /* 0x000fc400000000ff */
[----:B------:R-:W-:Y:S02]  /*8360*/  LOP3.LUT R21, R12, 0xffff, RZ, 0xc0, !PT ;  /* 0x0000ffff0c157812 */ /* 0x000fe400078ec0ff */
[C---:B------:R-:W-:Y:S02]  /*8370*/  PRMT R78, R10.reuse, 0x7610, R78 ;  /* 0x000076100a4e7816 */ /* 0x040fe4000000004e */
[----:B------:R-:W-:Y:S01]  /*8380*/  PRMT R77, R10, 0x7632, R77 ;  /* 0x000076320a4d7816 */ /* 0x000fe2000000004d */
[----:B------:R-:W-:Y:S01]  /*8390*/  FFMA.FTZ R10, R90, UR44, -R6 ;  /* 0x0000002c5a0a7c23 */ /* 0x000fe20008010806 */
[----:B------:R-:W-:Y:S01]  /*83a0*/  LOP3.LUT R25, R12, 0xff, RZ, 0xc0, !PT ;  /* 0x000000ff0c197812 */ /* 0x000fe200078ec0ff */
[----:B------:R-:W-:Y:S01]  /*83b0*/  @!P1 HADD2 R75, -R78.H0_H0, -RZ.H0_H0 ;  /* 0xa00000ff4e4b9230 */ /* 0x000fe20000000900 */
[--C-:B------:R-:W-:Y:S01]  /*83c0*/  SHF.R.U32.HI R22, RZ, 0x10, R12.reuse ;  /* 0x00000010ff167819 */ /* 0x100fe2000001160c */
[----:B------:R3:W-:Y:S01]  /*83d0*/  MUFU.EX2 R117, R10 ;  /* 0x0000000a00757308 */ /* 0x0007e20000000800 */
[----:B------:R-:W-:-:S02]  /*83e0*/  SHF.R.U32.HI R23, RZ, 0x18, R12 ;  /* 0x00000018ff177819 */ /* 0x000fc4000001160c */
[----:B------:R-:W-:Y:S02]  /*83f0*/  SHF.R.U32.HI R12, RZ, 0x10, R16 ;  /* 0x00000010ff0c7819 */ /* 0x000fe40000011610 */
[----:B-1----:R-:W-:Y:S02]  /*8400*/  FSEL R8, R11, RZ, P0 ;  /* 0x000000ff0b087208 */ /* 0x002fe40000000000 */
[----:B------:R-:W-:Y:S01]  /*8410*/  ISETP.LE.U32.AND P0, PT, R2, UR13, PT ;  /* 0x0000000d02007c0c */ /* 0x000fe2000bf03070 */
[----:B------:R-:W-:Y:S01]  /*8420*/  FFMA.FTZ R2, R87, UR44, -R6 ;  /* 0x0000002c57027c23 */ /* 0x000fe20008010806 */
[----:B------:R-:W-:Y:S02]  /*8430*/  PRMT R52, R78, 0x5410, R77 ;  /* 0x000054104e347816 */ /* 0x000fe4000000004d */
[----:B------:R-:W-:Y:S01]  /*8440*/  @!P1 PRMT R78, R75, 0x5410, RZ ;  /* 0x000054104b4e9816 */ /* 0x000fe200000000ff */
[----:B------:R1:W-:Y:S01]  /*8450*/  MUFU.EX2 R115, R2 ;  /* 0x0000000200737308 */ /* 0x0003e20000000800 */
[----:B------:R-:W-:-:S02]  /*8460*/  LOP3.LUT R12, R12, 0xff, RZ, 0xc0, !PT ;  /* 0x000000ff0c0c7812 */ /* 0x000fc400078ec0ff */
[----:B--2---:R-:W-:Y:S01]  /*8470*/  F2FP.F16.F32.PACK_AB R15, R99, R249 ;  /* 0x000000f9630f723e */ /* 0x004fe200000000ff */
[----:B---3--:R-:W-:Y:S01]  /*8480*/  IMAD.WIDE.U32 R10, R18, -0x2daee0ad, RZ ;  /* 0xd2511f53120a7825 */ /* 0x008fe200078e00ff */
[----:B------:R-:W-:-:S03]  /*8490*/  LOP3.LUT R9, R13, UR26, R36, 0x96, !PT ;  /* 0x0000001a0d097c12 */ /* 0x000fc6000f8e9624 */
[----:B------:R-:W-:Y:S01]  /*84a0*/  FFMA.FTZ R13, R91, UR44, -R6 ;  /* 0x0000002c5b0d7c23 */ /* 0x000fe20008010806 */
[----:B------:R-:W-:Y:S01]  /*84b0*/  @!P0 HADD2 R82, -R77.H0_H0, -RZ.H0_H0 ;  /* 0xa00000ff4d528230 */ /* 0x000fe20000000900 */
[----:B------:R-:W-:Y:S02]  /*84c0*/  PRMT R228, R15, 0x7632, R228 ;  /* 0x000076320fe47816 */ /* 0x000fe400000000e4 */
[C---:B------:R-:W-:Y:S01]  /*84d0*/  LOP3.LUT R18, R10.reuse, 0xffff, RZ, 0xc0, !PT ;  /* 0x0000ffff0a127812 */ /* 0x040fe200078ec0ff */
[----:B------:R2:W-:Y:S01]  /*84e0*/  MUFU.EX2 R85, R13 ;  /* 0x0000000d00557308 */ /* 0x0005e20000000800 */
[----:B------:R-:W-:Y:S02]  /*84f0*/  LOP3.LUT R19, R10, 0xff, RZ, 0xc0, !PT ;  /* 0x000000ff0a137812 */ /* 0x000fe400078ec0ff */
[----:B------:R-:W-:Y:S02]  /*8500*/  SHF.R.U32.HI R20, RZ, 0x10, R10 ;  /* 0x00000010ff147819 */ /* 0x000fe4000001160a */
[----:B-1----:R-:W-:-:S02]  /*8510*/  SHF.R.U32.HI R2, RZ, 0x18, R16 ;  /* 0x00000018ff027819 */ /* 0x002fc40000011610 */
[----:B------:R-:W-:Y:S02]  /*8520*/  SHF.R.U32.HI R24, RZ, 0x18, R10 ;  /* 0x00000018ff187819 */ /* 0x000fe4000001160a */
[----:B------:R-:W-:Y:S02]  /*8530*/  ISETP.LE.U32.AND P1, PT, R2, UR13, PT ;  /* 0x0000000d02007c0c */ /* 0x000fe4000bf23070 */
[----:B------:R-:W-:Y:S02]  /*8540*/  LOP3.LUT R10, R45, 0xff, RZ, 0xc0, !PT ;  /* 0x000000ff2d0a7812 */ /* 0x000fe400078ec0ff */
[----:B------:R-:W-:Y:S01]  /*8550*/  LOP3.LUT R2, R11, UR20, R42, 0x96, !PT ;  /* 0x000000140b027c12 */ /* 0x000fe2000f8e962a */
[--C-:B------:R-:W-:Y:S01]  /*8560*/  FFMA.FTZ R11, R81, UR44, -R5.reuse ;  /* 0x0000002c510b7c23 */ /* 0x100fe20008010805 */
[----:B------:R-:W-:Y:S02]  /*8570*/  @!P0 PRMT R77, R82, 0x5410, RZ ;  /* 0x00005410524d8816 */ /* 0x000fe400000000ff */
[----:B------:R-:W-:Y:S01]  /*8580*/  ISETP.LE.U32.AND P0, PT, R12, UR13, PT ;  /* 0x0000000d0c007c0c */ /* 0x000fe2000bf03070 */
[----:B------:R1:W-:Y:S01]  /*8590*/  MUFU.EX2 R102, R11 ;  /* 0x0000000b00667308 */ /* 0x0003e20000000800 */
[----:B------:R-:W-:Y:S01]  /*85a0*/  ISETP.LE.U32.AND P2, PT, R10, UR13, PT ;  /* 0x0000000d0a007c0c */ /* 0x000fe2000bf43070 */
[----:B------:R-:W-:Y:S01]  /*85b0*/  FFMA.FTZ R10, R62, UR44, -R5 ;  /* 0x0000002c3e0a7c23 */ /* 0x000fe20008010805 */
[----:B------:R-:W-:Y:S01]  /*85c0*/  SHF.R.U32.HI R12, RZ, 0x8, R27 ;  /* 0x00000008ff0c7819 */ /* 0x000fe2000001161b */
[----:B------:R-:W-:Y:S01]  /*85d0*/  @!P1 HADD2 R83, -R228.H0_H0, -RZ.H0_H0 ;  /* 0xa00000ffe4539230 */ /* 0x000fe20000000900 */
[----:B------:R-:W-:Y:S01]  /*85e0*/  PRMT R227, R15, 0x7610, R227 ;  /* 0x000076100fe37816 */ /* 0x000fe200000000e3 */
[--C-:B--2---:R-:W-:Y:S01]  /*85f0*/  FFMA.FTZ R13, R67, UR44, -R5.reuse ;  /* 0x0000002c430d7c23 */ /* 0x104fe20008010805 */
[----:B------:R-:W-:Y:S01]  /*8600*/  PRMT R33, R32, 0x5410, R12 ;  /* 0x0000541020217816 */ /* 0x000fe2000000000c */
[----:B------:R2:W-:Y:S01]  /*8610*/  MUFU.EX2 R173, R10 ;  /* 0x0000000a00ad7308 */ /* 0x0005e20000000800 */
[----:B------:R-:W-:Y:S01]  /*8620*/  SHF.R.U32.HI R12, RZ, 0x8, R46 ;  /* 0x00000008ff0c7819 */ /* 0x000fe2000001162e */
[----:B------:R-:W-:Y:S01]  /*8630*/  FFMA.FTZ R15, R58, UR44, -R5 ;  /* 0x0000002c3a0f7c23 */ /* 0x000fe20008010805 */
[----:B------:R-:W-:Y:S01]  /*8640*/  PRMT R53, R227, 0x5410, R228 ;  /* 0x00005410e3357816 */ /* 0x000fe200000000e4 */
[----:B------:R-:W-:Y:S01]  /*8650*/  @!P0 HADD2 R143, -R227.H0_H0, -RZ.H0_H0 ;  /* 0xa00000ffe38f8230 */ /* 0x000fe20000000900 */
[----:B------:R-:W-:-:S02]  /*8660*/  @!P1 PRMT R228, R83, 0x5410, RZ ;  /* 0x0000541053e49816 */ /* 0x000fc400000000ff */
[----:B------:R-:W-:Y:S01]  /*8670*/  LOP3.LUT R16, R17, 0xff, RZ, 0xc0, !PT ;  /* 0x000000ff11107812 */ /* 0x000fe200078ec0ff */
[----:B------:R3:W4:Y:S01]  /*8680*/  MUFU.EX2 R98, R13 ;  /* 0x0000000d00627308 */ /* 0x0007220000000800 */
[----:B-1----:R-:W-:Y:S02]  /*8690*/  F2FP.F16.F32.PACK_AB R11, R114, R110 ;  /* 0x0000006e720b723e */ /* 0x002fe400000000ff */
[----:B------:R-:W-:Y:S02]  /*86a0*/  @!P0 PRMT R227, R143, 0x5410, RZ ;  /* 0x000054108fe38816 */ /* 0x000fe400000000ff */
[C---:B------:R-:W-:Y:S02]  /*86b0*/  PRMT R230, R11.reuse, 0x7610, R230 ;  /* 0x000076100be67816 */ /* 0x040fe400000000e6 */
[----:B------:R-:W-:Y:S01]  /*86c0*/  PRMT R229, R11, 0x7632, R229 ;  /* 0x000076320be57816 */ /* 0x000fe200000000e5 */
[----:B------:R1:W-:Y:S01]  /*86d0*/  MUFU.EX2 R171, R15 ;  /* 0x0000000f00ab7308 */ /* 0x0003e20000000800 */
[----:B--2---:R-:W-:Y:S01]  /*86e0*/  FFMA.FTZ R10, R72, UR44, -R5 ;  /* 0x0000002c480a7c23 */ /* 0x004fe20008010805 */
[----:B------:R-:W-:Y:S01]  /*86f0*/  LOP3.LUT R11, R12, 0xffff, RZ, 0xc0, !PT ;  /* 0x0000ffff0c0b7812 */ /* 0x000fe200078ec0ff */
[----:B------:R-:W-:Y:S01]  /*8700*/  @!P4 HADD2 R144, -R230.H0_H0, -RZ.H0_H0 ;  /* 0xa00000ffe690c230 */ /* 0x000fe20000000900 */
[----:B------:R-:W-:-:S02]  /*8710*/  PRMT R54, R230, 0x5410, R229 ;  /* 0x00005410e6367816 */ /* 0x000fc400000000e5 */
[----:B------:R-:W-:Y:S02]  /*8720*/  ISETP.LE.U32.AND P1, PT, R11, UR13, PT ;  /* 0x0000000d0b007c0c */ /* 0x000fe4000bf23070 */
[----:B------:R2:W2:Y:S01]  /*8730*/  MUFU.EX2 R106, R10 ;  /* 0x0000000a006a7308 */ /* 0x0004a20000000800 */
[----:B------:R-:W-:Y:S02]  /*8740*/  LOP3.LUT R11, R17, 0xffff, RZ, 0xc0, !PT ;  /* 0x0000ffff110b7812 */ /* 0x000fe400078ec0ff */
[----:B---3--:R-:W-:Y:S01]  /*8750*/  LOP3.LUT R13, R43, 0xff, RZ, 0xc0, !PT ;  /* 0x000000ff2b0d7812 */ /* 0x008fe200078ec0ff */
[----:B------:R-:W-:Y:S01]  /*8760*/  IMAD.MOV.U32 R43, RZ, RZ, R249 ;  /* 0x000000ffff2b7224 */ /* 0x000fe200078e00f9 */
[----:B------:R-:W-:Y:S02]  /*8770*/  SHF.R.U32.HI R12, RZ, 0x8, R11 ;  /* 0x00000008ff0c7819 */ /* 0x000fe4000001160b */
[----:B------:R-:W-:Y:S02]  /*8780*/  PRMT R32, R13, 0x5410, R41 ;  /* 0x000054100d207816 */ /* 0x000fe40000000029 */
[----:B-1----:R-:W-:Y:S01]  /*8790*/  LOP3.LUT R15, R28, 0xff, RZ, 0xc0, !PT ;  /* 0x000000ff1c0f7812 */ /* 0x002fe200078ec0ff */
[----:B----4-:R-:W-:Y:S01]  /*87a0*/  IMAD.MOV.U32 R28, RZ, RZ, R98 ;  /* 0x000000ffff1c7224 */ /* 0x010fe200078e0062 */
[----:B------:R-:W-:Y:S01]  /*87b0*/  PRMT R27, R16, 0x5410, R12 ;  /* 0x00005410101b7816 */ /* 0x000fe2000000000c */
[----:B------:R-:W-:Y:S01]  /*87c0*/  FFMA.FTZ R12, R80, UR44, -R7 ;  /* 0x0000002c500c7c23 */ /* 0x000fe20008010807 */
[----:B------:R-:W-:Y:S01]  /*87d0*/  LOP3.LUT R13, R29, 0xff, RZ, 0xc0, !PT ;  /* 0x000000ff1d0d7812 */ /* 0x000fe200078ec0ff */
[----:B------:R-:W1:Y:S01]  /*87e0*/  LDSM.16.MT88.4 R80, [R165+0x6000] ;  /* 0x00600000a550783b */ /* 0x000e620000004200 */
[----:B------:R-:W-:Y:S01]  /*87f0*/  PRMT R31, R15, 0x5410, R31 ;  /* 0x000054100f1f7816 */ /* 0x000fe2000000001f */
[----:B------:R3:W-:Y:S01]  /*8800*/  MUFU.EX2 R67, R12 ;  /* 0x0000000c00437308 */ /* 0x0007e20000000800 */
[----:B--2---:R-:W-:Y:S01]  /*8810*/  FFMA.FTZ R10, R59, UR44, -R5 ;  /* 0x0000002c3b0a7c23 */ /* 0x004fe20008010805 */
[----:B------:R-:W-:Y:S01]  /*8820*/  SHF.R.U32.HI R15, RZ, 0x10, R14 ;  /* 0x00000010ff0f7819 */ /* 0x000fe2000001160e */
[----:B------:R-:W-:Y:S01]  /*8830*/  @!P1 HADD2 R154, -R229.H0_H0, -RZ.H0_H0 ;  /* 0xa00000ffe59a9230 */ /* 0x000fe20000000900 */
[----:B------:R-:W-:Y:S01]  /*8840*/  ISETP.LE.U32.AND P0, PT, R13, UR13, PT ;  /* 0x0000000d0d007c0c */ /* 0x000fe2000bf03070 */
[----:B------:R-:W-:Y:S01]  /*8850*/  FFMA.FTZ R13, R96, UR44, -R7 ;  /* 0x0000002c600d7c23 */ /* 0x000fe20008010807 */
[----:B------:R-:W-:-:S02]  /*8860*/  LOP3.LUT R16, R20, 0xff, RZ, 0xc0, !PT ;  /* 0x000000ff14107812 */ /* 0x000fc400078ec0ff */
[----:B------:R2:W-:Y:S01]  /*8870*/  MUFU.EX2 R66, R10 ;  /* 0x0000000a00427308 */ /* 0x0005e20000000800 */
[----:B------:R-:W-:Y:S02]  /*8880*/  @!P1 PRMT R229, R154, 0x5410, RZ ;  /* 0x000054109ae59816 */ /* 0x000fe400000000ff */
[----:B------:R-:W-:Y:S02]  /*8890*/  PRMT R16, R16, 0x5410, R24 ;  /* 0x0000541010107816 */ /* 0x000fe40000000018 */
[----:B------:R-:W-:Y:S02]  /*88a0*/  @!P4 PRMT R230, R144, 0x5410, RZ ;  /* 0x0000541090e6c816 */ /* 0x000fe400000000ff */
[----:B------:R-:W-:Y:S01]  /*88b0*/  ISETP.LE.U32.AND P3, PT, R64, UR13, PT ;  /* 0x0000000d40007c0c */ /* 0x000fe2000bf63070 */
[----:B------:R4:W1:Y:S01]  /*88c0*/  MUFU.EX2 R98, R13 ;  /* 0x0000000d00627308 */ /* 0x0008620000000800 */
[----:B---3--:R-:W-:-:S04]  /*88d0*/  SHF.R.U32.HI R12, RZ, 0x8, R21 ;  /* 0x00000008ff0c7819 */ /* 0x008fc80000011615 */
[----:B------:R-:W-:Y:S02]  /*88e0*/  PRMT R25, R25, 0x5410, R12 ;  /* 0x0000541019197816 */ /* 0x000fe4000000000c */
[--C-:B--2---:R-:W-:Y:S02]  /*88f0*/  SHF.R.U32.HI R10, RZ, 0x10, R17.reuse ;  /* 0x00000010ff0a7819 */ /* 0x104fe40000011611 */
[----:B------:R-:W-:Y:S02]  /*8900*/  SHF.R.U32.HI R17, RZ, 0x18, R17 ;  /* 0x00000018ff117819 */ /* 0x000fe40000011611 */
[----:B------:R-:W-:Y:S02]  /*8910*/  LOP3.LUT R11, R10, 0xff, RZ, 0xc0, !PT ;  /* 0x000000ff0a0b7812 */ /* 0x000fe400078ec0ff */
[----:B------:R-:W-:Y:S02]  /*8920*/  SHF.R.U32.HI R10, RZ, 0x8, R26 ;  /* 0x00000008ff0a7819 */ /* 0x000fe4000001161a */
[----:B------:R-:W-:Y:S01]  /*8930*/  PRMT R26, R11, 0x5410, R17 ;  /* 0x000054100b1a7816 */ /* 0x000fe20000000011 */
[----:B----4-:R-:W-:Y:S01]  /*8940*/  FFMA.FTZ R13, R61, UR44, -R7 ;  /* 0x0000002c3d0d7c23 */ /* 0x010fe20008010807 */
[----:B------:R-:W-:-:S02]  /*8950*/  PRMT R30, R30, 0x5410, R10 ;  /* 0x000054101e1e7816 */ /* 0x000fc4000000000a */
[----:B------:R-:W-:Y:S01]  /*8960*/  SHF.R.U32.HI R10, RZ, 0x8, R18 ;  /* 0x00000008ff0a7819 */ /* 0x000fe20000011612 */
[----:B------:R-:W-:Y:S01]  /*8970*/  MUFU.EX2 R170, R13 ;  /* 0x0000000d00aa7308 */ /* 0x000fe20000000800 */
[----:B------:R-:W-:Y:S02]  /*8980*/  LOP3.LUT R11, R22, 0xff, RZ, 0xc0, !PT ;  /* 0x000000ff160b7812 */ /* 0x000fe400078ec0ff */
[----:B------:R-:W-:Y:S01]  /*8990*/  PRMT R19, R19, 0x5410, R10 ;  /* 0x0000541013137816 */ /* 0x000fe2000000000a */
[----:B------:R-:W-:Y:S01]  /*89a0*/  FFMA.FTZ R10, R63, UR44, -R7 ;  /* 0x0000002c3f0a7c23 */ /* 0x000fe20008010807 */
[----:B------:R-:W-:Y:S02]  /*89b0*/  PRMT R23, R11, 0x5410, R23 ;  /* 0x000054100b177816 */ /* 0x000fe40000000017 */
[C---:B------:R-:W-:Y:S01]  /*89c0*/  LOP3.LUT R11, R14.reuse, 0xffff, RZ, 0xc0, !PT ;  /* 0x0000ffff0e0b7812 */ /* 0x040fe200078ec0ff */
[----:B------:R2:W-:Y:S01]  /*89d0*/  MUFU.EX2 R86, R10 ;  /* 0x0000000a00567308 */ /* 0x0005e20000000800 */
[----:B------:R-:W-:-:S02]  /*89e0*/  LOP3.LUT R18, R14, 0xff, RZ, 0xc0, !PT ;  /* 0x000000ff0e127812 */ /* 0x000fc400078ec0ff */
[----:B------:R-:W-:Y:S02]  /*89f0*/  SHF.R.U32.HI R17, RZ, 0x18, R14 ;  /* 0x00000018ff117819 */ /* 0x000fe4000001160e */
[----:B------:R-:W-:Y:S02]  /*8a00*/  LOP3.LUT R14, R9, 0xff, RZ, 0xc0, !PT ;  /* 0x000000ff090e7812 */ /* 0x000fe400078ec0ff */
[----:B------:R-:W-:Y:S02]  /*8a10*/  SHF.R.U32.HI R12, RZ, 0x8, R11 ;  /* 0x00000008ff0c7819 */ /* 0x000fe4000001160b */
[----:B------:R-:W-:Y:S02]  /*8a20*/  LOP3.LUT R11, R15, 0xff, RZ, 0xc0, !PT ;  /* 0x000000ff0f0b7812 */ /* 0x000fe400078ec0ff */
[----:B------:R-:W-:Y:S02]  /*8a30*/  SHF.R.U32.HI R15, RZ, 0x18, R9 ;  /* 0x00000018ff0f7819 */ /* 0x000fe40000011609 */
[----:B------:R-:W-:-:S02]  /*8a40*/  PRMT R17, R11, 0x5410, R17 ;  /* 0x000054100b117816 */ /* 0x000fc40000000011 */
[----:B------:R-:W-:Y:S02]  /*8a50*/  SHF.R.U32.HI R11, RZ, 0x10, R9 ;  /* 0x00000010ff0b7819 */ /* 0x000fe40000011609 */
[----:B--2---:R-:W-:Y:S02]  /*8a60*/  LOP3.LUT R10, R9, 0xffff, RZ, 0xc0, !PT ;  /* 0x0000ffff090a7812 */ /* 0x004fe400078ec0ff */
[----:B------:R-:W-:Y:S01]  /*8a70*/  PRMT R18, R18, 0x5410, R12 ;  /* 0x0000541012127816 */ /* 0x000fe2000000000c */
[----:B------:R-:W-:Y:S01]  /*8a80*/  FFMA.FTZ R12, R104, UR44, -R8 ;  /* 0x0000002c680c7c23 */ /* 0x000fe20008010808 */
[----:B------:R-:W-:Y:S02]  /*8a90*/  SHF.R.U32.HI R10, RZ, 0x8, R10 ;  /* 0x00000008ff0a7819 */ /* 0x000fe4000001160a */
[----:B------:R-:W-:Y:S01]  /*8aa0*/  LOP3.LUT R9, R2, 0xffff, RZ, 0xc0, !PT ;  /* 0x0000ffff02097812 */ /* 0x000fe200078ec0ff */
[----:B------:R2:W-:Y:S01]  /*8ab0*/  MUFU.EX2 R96, R12 ;  /* 0x0000000c00607308 */ /* 0x0005e20000000800 */
[----:B------:R-:W-:Y:S01]  /*8ac0*/  PRMT R20, R14, 0x5410, R10 ;  /* 0x000054100e147816 */ /* 0x000fe2000000000a */
[----:B------:R-:W-:Y:S01]  /*8ad0*/  FFMA.FTZ R10, R97, UR44, -R8 ;  /* 0x0000002c610a7c23 */ /* 0x000fe20008010808 */
[----:B------:R-:W-:-:S02]  /*8ae0*/  LOP3.LUT R14, R2, 0xff, RZ, 0xc0, !PT ;  /* 0x000000ff020e7812 */ /* 0x000fc400078ec0ff */
[----:B------:R-:W-:Y:S02]  /*8af0*/  SHF.R.U32.HI R13, RZ, 0x18, R2 ;  /* 0x00000018ff0d7819 */ /* 0x000fe40000011602 */
[----:B------:R-:W-:Y:S01]  /*8b00*/  SHF.R.U32.HI R9, RZ, 0x8, R9 ;  /* 0x00000008ff097819 */ /* 0x000fe20000011609 */
[----:B------:R3:W-:Y:S01]  /*8b10*/  MUFU.EX2 R97, R10 ;  /* 0x0000000a00617308 */ /* 0x0007e20000000800 */
[----:B------:R-:W-:Y:S02]  /*8b20*/  LOP3.LUT R11, R11, 0xff, RZ, 0xc0, !PT ;  /* 0x000000ff0b0b7812 */ /* 0x000fe400078ec0ff */
[----:B------:R-:W-:Y:S01]  /*8b30*/  PRMT R14, R14, 0x5410, R9 ;  /* 0x000054100e0e7816 */ /* 0x000fe20000000009 */
[----:B------:R-:W-:Y:S01]  /*8b40*/  FFMA.FTZ R9, R92, UR44, -R8 ;  /* 0x0000002c5c097c23 */ /* 0x000fe20008010808 */
[----:B------:R-:W-:Y:S01]  /*8b50*/  PRMT R15, R11, 0x5410, R15 ;  /* 0x000054100b0f7816 */ /* 0x000fe2000000000f */
[----:B------:R-:W-:Y:S02]  /*8b60*/  IMAD.U32 R11, RZ, RZ, UR13 ;  /* 0x0000000dff0b7e24 */ /* 0x000fe4000f8e00ff */
[----:B------:R4:W-:Y:S01]  /*8b70*/  MUFU.EX2 R62, R9 ;  /* 0x00000009003e7308 */ /* 0x0009e20000000800 */
[----:B--2---:R-:W-:-:S07]  /*8b80*/  FFMA.FTZ R12, R95, UR44, -R7 ;  /* 0x0000002c5f0c7c23 */ /* 0x004fce0008010807 */
[----:B------:R2:W-:Y:S01]  /*8b90*/  MUFU.EX2 R172, R12 ;  /* 0x0000000c00ac7308 */ /* 0x0005e20000000800 */
[----:B---3--:R-:W-:-:S04]  /*8ba0*/  SHF.R.U32.HI R10, RZ, 0x10, R2 ;  /* 0x00000010ff0a7819 */ /* 0x008fc80000011602 */
[----:B------:R-:W-:Y:S02]  /*8bb0*/  LOP3.LUT R2, R10, 0xff, RZ, 0xc0, !PT ;  /* 0x000000ff0a027812 */ /* 0x000fe400078ec0ff */
[----:B------:R-:W-:Y:S02]  /*8bc0*/  F2FP.F16.F32.PACK_AB R10, R115, R113 ;  /* 0x00000071730a723e */ /* 0x000fe400000000ff */
[----:B------:R-:W-:Y:S02]  /*8bd0*/  PRMT R13, R2, 0x5410, R13 ;  /* 0x00005410020d7816 */ /* 0x000fe4000000000d */
[----:B------:R-:W-:Y:S02]  /*8be0*/  F2FP.F16.F32.PACK_AB R2, R102, R28 ;  /* 0x0000001c6602723e */ /* 0x000fe400000000ff */
[----:B----4-:R-:W-:Y:S02]  /*8bf0*/  F2FP.F16.F32.PACK_AB R9, R106, R173 ;  /* 0x000000ad6a09723e */ /* 0x010fe400000000ff */
[----:B------:R-:W-:-:S02]  /*8c00*/  PRMT R224, R2, 0x7632, R224 ;  /* 0x0000763202e07816 */ /* 0x000fc400000000e0 */
[----:B------:R-:W-:Y:S01]  /*8c10*/  PRMT R223, R2, 0x7610, R223 ;  /* 0x0000761002df7816 */ /* 0x000fe200000000df */
[----:B------:R-:W-:Y:S01]  /*8c20*/  FFMA.FTZ R2, R74, UR44, -R8 ;  /* 0x0000002c4a027c23 */ /* 0x000fe20008010808 */
[----:B------:R-:W-:Y:S01]  /*8c30*/  PRMT R220, R9, 0x7632, R220 ;  /* 0x0000763209dc7816 */ /* 0x000fe200000000dc */
[----:B--2---:R-:W-:Y:S01]  /*8c40*/  FFMA.FTZ R12, R119, UR44, -R8 ;  /* 0x0000002c770c7c23 */ /* 0x004fe20008010808 */
[----:B------:R-:W-:Y:S01]  /*8c50*/  PRMT R219, R9, 0x7610, R219 ;  /* 0x0000761009db7816 */ /* 0x000fe200000000db */
[----:B------:R2:W3:Y:S01]  /*8c60*/  MUFU.EX2 R169, R2 ;  /* 0x0000000200a97308 */ /* 0x0004e20000000800 */
[----:B-1----:R-:W-:Y:S01]  /*8c70*/  F2FP.F16.F32.PACK_AB R9, R98, R67 ;  /* 0x000000436209723e */ /* 0x002fe200000000ff */
[----:B------:R-:W1:Y:S01]  /*8c80*/  LDSM.16.MT88.4 R72, [R165+0x6800] ;  /* 0x00680000a548783b */ /* 0x000e620000004200 */
[C---:B------:R-:W-:Y:S01]  /*8c90*/  PRMT R222, R10.reuse, 0x7610, R222 ;  /* 0x000076100ade7816 */ /* 0x040fe200000000de */
[----:B------:R-:W-:Y:S01]  /*8ca0*/  @!P2 HADD2 R158, -R223.H0_H0, -RZ.H0_H0 ;  /* 0xa00000ffdf9ea230 */ /* 0x000fe20000000900 */
[----:B------:R-:W-:Y:S01]  /*8cb0*/  PRMT R221, R10, 0x7632, R221 ;  /* 0x000076320add7816 */ /* 0x000fe200000000dd */
[----:B------:R-:W-:Y:S01]  /*8cc0*/  @!P5 HADD2 R157, -R224.H0_H0, -RZ.H0_H0 ;  /* 0xa00000ffe09dd230 */ /* 0x000fe20000000900 */
[C---:B------:R-:W-:Y:S01]  /*8cd0*/  PRMT R214, R9.reuse, 0x7610, R214 ;  /* 0x0000761009d67816 */ /* 0x040fe200000000d6 */
[----:B------:R4:W-:Y:S01]  /*8ce0*/  MUFU.EX2 R90, R12 ;  /* 0x0000000c005a7308 */ /* 0x0009e20000000800 */
[----:B------:R-:W-:Y:S01]  /*8cf0*/  PRMT R212, R9, 0x7632, R212 ;  /* 0x0000763209d47816 */ /* 0x000fe200000000d4 */
[----:B------:R-:W-:Y:S01]  /*8d00*/  @!P0 HADD2 R159, -R222.H0_H0, -RZ.H0_H0 ;  /* 0xa00000ffde9f8230 */ /* 0x000fe20000000900 */
[----:B------:R-:W-:-:S04]  /*8d10*/  F2FP.F16.F32.PACK_AB R10, R171, R66 ;  /* 0x00000042ab0a723e */ /* 0x000fc800000000ff */
[----:B------:R-:W-:Y:S02]  /*8d20*/  PRMT R216, R10, 0x7632, R216 ;  /* 0x000076320ad87816 */ /* 0x000fe400000000d8 */
[----:B--2---:R-:W-:Y:S02]  /*8d30*/  F2FP.F16.F32.PACK_AB R2, R85, R117 ;  /* 0x000000755502723e */ /* 0x004fe400000000ff */
[----:B---3--:R-:W-:Y:S02]  /*8d40*/  F2FP.F16.F32.PACK_AB R9, R169, R62 ;  /* 0x0000003ea909723e */ /* 0x008fe400000000ff */
[C---:B------:R-:W-:Y:S02]  /*8d50*/  PRMT R218, R2.reuse, 0x7610, R218 ;  /* 0x0000761002da7816 */ /* 0x040fe400000000da */
[----:B------:R-:W-:Y:S02]  /*8d60*/  PRMT R217, R2, 0x7632, R217 ;  /* 0x0000763202d97816 */ /* 0x000fe400000000d9 */
[----:B------:R-:W-:Y:S01]  /*8d70*/  F2FP.F16.F32.PACK_AB R2, R96, R97 ;  /* 0x000000616002723e */ /* 0x000fe200000000ff */
[----:B----4-:R-:W-:Y:S01]  /*8d80*/  FFMA.FTZ R12, R136, UR44, -R8 ;  /* 0x0000002c880c7c23 */ /* 0x010fe20008010808 */
[----:B------:R-:W-:Y:S01]  /*8d90*/  PRMT R215, R10, 0x7610, R215 ;  /* 0x000076100ad77816 */ /* 0x000fe200000000d7 */
[----:B------:R-:W-:Y:S01]  /*8da0*/  FFMA.FTZ R10, R108, UR44, -R7 ;  /* 0x0000002c6c0a7c23 */ /* 0x000fe20008010807 */
[C---:B------:R-:W-:Y:S01]  /*8db0*/  PRMT R213, R2.reuse, 0x7610, R213 ;  /* 0x0000761002d57816 */ /* 0x040fe200000000d5 */
[----:B------:R2:W-:Y:S01]  /*8dc0*/  MUFU.EX2 R87, R12 ;  /* 0x0000000c00577308 */ /* 0x0005e20000000800 */
[----:B------:R-:W-:Y:S01]  /*8dd0*/  PRMT R210, R2, 0x7632, R210 ;  /* 0x0000763202d27816 */ /* 0x000fe200000000d2 */
[----:B------:R-:W-:Y:S01]  /*8de0*/  @!P3 HADD2 R235, -R218.H0_H0, -RZ.H0_H0 ;  /* 0xa00000ffdaebb230 */ /* 0x000fe20000000900 */
[----:B------:R-:W-:-:S02]  /*8df0*/  F2FP.F16.F32.PACK_AB R2, R170, R86 ;  /* 0x00000056aa02723e */ /* 0x000fc400000000ff */
[----:B------:R-:W-:Y:S02]  /*8e00*/  PRMT R207, R9, 0x7610, R207 ;  /* 0x0000761009cf7816 */ /* 0x000fe400000000cf */
[C---:B------:R-:W-:Y:S01]  /*8e10*/  PRMT R209, R2.reuse, 0x7610, R209 ;  /* 0x0000761002d17816 */ /* 0x040fe200000000d1 */
[----:B------:R3:W-:Y:S01]  /*8e20*/  MUFU.EX2 R42, R10 ;  /* 0x0000000a002a7308 */ /* 0x0007e20000000800 */
[----:B------:R-:W-:Y:S02]  /*8e30*/  PRMT R208, R2, 0x7632, R208 ;  /* 0x0000763202d07816 */ /* 0x000fe400000000d0 */
[----:B------:R-:W-:Y:S01]  /*8e40*/  LEA R2, R11, UR13, 0x10 ;  /* 0x0000000d0b027c11 */ /* 0x000fe2000f8e80ff */
[----:B------:R-:W-:Y:S01]  /*8e50*/  FFMA.FTZ R11, R134, UR44, -R7 ;  /* 0x0000002c860b7c23 */ /* 0x000fe20008010807 */
[----:B------:R-:W-:-:S03]  /*8e60*/  PRMT R206, R9, 0x7632, R206 ;  /* 0x0000763209ce7816 */ /* 0x000fc600000000ce */
[----:B------:R-:W-:Y:S01]  /*8e70*/  HSET2.LE.AND R9, R26, R2, PT ;  /* 0x000000021a097233 */ /* 0x000fe20003803000 */
[----:B------:R4:W1:Y:S01]  /*8e80*/  MUFU.EX2 R41, R11 ;  /* 0x0000000b00297308 */ /* 0x0008620000000800 */
[----:B--2---:R-:W-:-:S03]  /*8e90*/  FFMA.FTZ R12, R107, UR44, -R7 ;  /* 0x0000002c6b0c7c23 */ /* 0x004fc60008010807 */
[----:B------:R-:W-:Y:S02]  /*8ea0*/  LOP3.LUT R53, R9, R53, RZ, 0xc0, !PT ;  /* 0x0000003509357212 */ /* 0x000fe400078ec0ff */
[--C-:B------:R-:W-:Y:S02]  /*8eb0*/  HSET2.LE.AND R9, R32, R2.reuse, PT ;  /* 0x0000000220097233 */ /* 0x100fe40003803000 */
[--C-:B---3--:R-:W-:Y:S01]  /*8ec0*/  HSET2.LE.AND R10, R27, R2.reuse, PT ;  /* 0x000000021b0a7233 */ /* 0x108fe20003803000 */
[----:B------:R-:W2:Y:S04]  /*8ed0*/  MUFU.EX2 R92, R12 ;  /* 0x0000000c005c7308 */ /* 0x000ea80000000800 */
[----:B------:R-:W-:Y:S02]  /*8ee0*/  LOP3.LUT R52, R10, R52, RZ, 0xc0, !PT ;  /* 0x000000340a347212 */ /* 0x000fe400078ec0ff */
[----:B------:R-:W-:-:S02]  /*8ef0*/  HSET2.LE.AND R10, R18, R2, PT ;  /* 0x00000002120a7233 */ /* 0x000fc40003803000 */
[----:B----4-:R-:W-:Y:S02]  /*8f00*/  HSET2.LE.AND R11, R33, R2, PT ;  /* 0x00000002210b7233 */ /* 0x010fe40003803000 */
[----:B-1----:R-:W-:-:S03]  /*8f10*/  F2FP.F16.F32.PACK_AB R0, R41, R42 ;  /* 0x0000002a2900723e */ /* 0x002fc600000000ff */
[----:B------:R-:W-:Y:S02]  /*8f20*/  LOP3.LUT R54, R11, R54, RZ, 0xc0, !PT ;  /* 0x000000360b367212 */ /* 0x000fe400078ec0ff */
[----:B------:R-:W-:Y:S02]  /*8f30*/  PRMT R11, R223, 0x5410, R224 ;  /* 0x00005410df0b7816 */ /* 0x000fe400000000e0 */
[----:B------:R-:W-:Y:S02]  /*8f40*/  PRMT R193, R0, 0x7610, R193 ;  /* 0x0000761000c17816 */ /* 0x000fe400000000c1 */
        /* <DEDUP_REMOVED lines=20> */
[----:B------:R-:W-:Y:S02]  /*9090*/  PRMT R10, R209, 0x5410, R208 ;  /* 0x00005410d10a7816 */ /* 0x000fe400000000d0 */
[----:B------:R-:W-:Y:S01]  /*90a0*/  PRMT R191, R0, 0x7632, R191 ;  /* 0x0000763200bf7816 */ /* 0x000fe200000000bf */
[----:B------:R-:W-:Y:S01]  /*90b0*/  MUFU.EX2 R89, R11 ;  /* 0x0000000b00597308 */ /* 0x000fe20000000800 */
[----:B------:R-:W-:-:S02]  /*90c0*/  LOP3.LUT R46, R9, R10, RZ, 0xc0, !PT ;  /* 0x0000000a092e7212 */ /* 0x000fc400078ec0ff */
[----:B------:R-:W-:Y:S02]  /*90d0*/  HSET2.LE.AND R9, R16, R2, PT ;  /* 0x0000000210097233 */ /* 0x000fe40003803000 */
[----:B------:R-:W-:Y:S01]  /*90e0*/  PRMT R10, R207, 0x5410, R206 ;  /* 0x00005410cf0a7816 */ /* 0x000fe200000000ce */
[----:B------:R-:W-:Y:S01]  /*90f0*/  HMMA.16816.F32 R16, R52, R80, RZ ;  /* 0x000000503410723c */ /* 0x000fe200000018ff */
[----:B------:R-:W-:Y:S02]  /*9100*/  F2FP.F16.F32.PACK_AB R0, R87, R90 ;  /* 0x0000005a5700723e */ /* 0x000fe400000000ff */
[----:B------:R-:W-:Y:S01]  /*9110*/  LOP3.LUT R47, R9, R10, RZ, 0xc0, !PT ;  /* 0x0000000a092f7212 */ /* 0x000fe200078ec0ff */
[----:B------:R-:W-:Y:S01]  /*9120*/  FFMA.FTZ R9, R125, UR44, -R8 ;  /* 0x0000002c7d097c23 */ /* 0x000fe20008010808 */
[----:B------:R-:W-:Y:S02]  /*9130*/  PRMT R10, R193, 0x5410, R191 ;  /* 0x00005410c10a7816 */ /* 0x000fe400000000bf */
[C---:B------:R-:W-:Y:S01]  /*9140*/  PRMT R197, R0.reuse, 0x7610, R197 ;  /* 0x0000761000c57816 */ /* 0x040fe200000000c5 */
[----:B------:R1:W3:Y:S01]  /*9150*/  MUFU.EX2 R91, R9 ;  /* 0x00000009005b7308 */ /* 0x0002e20000000800 */
[----:B------:R-:W-:-:S02]  /*9160*/  PRMT R196, R0, 0x7632, R196 ;  /* 0x0000763200c47816 */ /* 0x000fc400000000c4 */
[----:B------:R-:W-:Y:S02]  /*9170*/  HSET2.LE.AND R0, R15, R2, PT ;  /* 0x000000020f007233 */ /* 0x000fe40003803000 */
[----:B------:R-:W-:Y:S02]  /*9180*/  @!P0 PRMT R222, R159, 0x5410, RZ ;  /* 0x000054109fde8816 */ /* 0x000fe400000000ff */
[----:B------:R-:W-:Y:S02]  /*9190*/  @!P2 PRMT R223, R158, 0x5410, RZ ;  /* 0x000054109edfa816 */ /* 0x000fe400000000ff */
[----:B------:R-:W-:Y:S02]  /*91a0*/  @!P3 PRMT R218, R235, 0x5410, RZ ;  /* 0x00005410ebdab816 */ /* 0x000fe400000000ff */
[----:B------:R-:W-:-:S05]  /*91b0*/  @!P5 PRMT R224, R157, 0x5410, RZ ;  /* 0x000054109de0d816 */ /* 0x000fca00000000ff */
[----:B------:R-:W-:Y:S01]  /*91c0*/  HMMA.16816.F32 R16, R56, R72, R16 ;  /* 0x000000483810723c */ /* 0x000fe20000001810 */
[----:B-1----:R-:W-:-:S05]  /*91d0*/  HSET2.LE.AND R9, R20, R2, PT ;  /* 0x0000000214097233 */ /* 0x002fca0003803000 */
[----:B------:R-:W-:Y:S02]  /*91e0*/  LOP3.LUT R48, R9, R10, RZ, 0xc0, !PT ;  /* 0x0000000a09307212 */ /* 0x000fe400078ec0ff */
[----:B------:R-:W-:-:S04]  /*91f0*/  PRMT R9, R197, 0x5410, R196 ;  /* 0x00005410c5097816 */ /* 0x000fc800000000c4 */
[----:B------:R-:W-:Y:S02]  /*9200*/  LOP3.LUT R49, R0, R9, RZ, 0xc0, !PT ;  /* 0x0000000900317212 */ /* 0x000fe400078ec0ff */
[----:B--2---:R-:W-:Y:S02]  /*9210*/  F2FP.F16.F32.PACK_AB R0, R92, R172 ;  /* 0x000000ac5c00723e */ /* 0x004fe400000000ff */
[----:B------:R-:W-:Y:S02]  /*9220*/  HSET2.LE.AND R9, R14, R2, PT ;  /* 0x000000020e097233 */ /* 0x000fe40003803000 */
[C---:B------:R-:W-:Y:S02]  /*9230*/  PRMT R201, R0.reuse, 0x7610, R201 ;  /* 0x0000761000c97816 */ /* 0x040fe400000000c9 */
[----:B------:R-:W-:Y:S02]  /*9240*/  PRMT R200, R0, 0x7632, R200 ;  /* 0x0000763200c87816 */ /* 0x000fe400000000c8 */
[----:B---3--:R-:W-:-:S02]  /*9250*/  F2FP.F16.F32.PACK_AB R0, R91, R89 ;  /* 0x000000595b00723e */ /* 0x008fc400000000ff */
[----:B------:R-:W-:Y:S01]  /*9260*/  PRMT R10, R201, 0x5410, R200 ;  /* 0x00005410c90a7816 */ /* 0x000fe200000000c8 */
[----:B------:R-:W-:Y:S01]  /*9270*/  IMAD.MOV.U32 R20, RZ, RZ, R19 ;  /* 0x000000ffff147224 */ /* 0x000fe200078e0013 */
[C---:B------:R-:W-:Y:S01]  /*9280*/  PRMT R199, R0.reuse, 0x7610, R199 ;  /* 0x0000761000c77816 */ /* 0x040fe200000000c7 */
[----:B------:R-:W-:Y:S01]  /*9290*/  IMAD.MOV.U32 R26, RZ, RZ, R18 ;  /* 0x000000ffff1a7224 */ /* 0x000fe200078e0012 */
[----:B------:R-:W-:Y:S01]  /*92a0*/  PRMT R198, R0, 0x7632, R198 ;  /* 0x0000763200c67816 */ /* 0x000fe200000000c6 */
[----:B------:R-:W-:Y:S01]  /*92b0*/  IMAD.MOV.U32 R27, RZ, RZ, R17 ;  /* 0x000000ffff1b7224 */ /* 0x000fe200078e0011 */
[----:B------:R-:W-:Y:S01]  /*92c0*/  HSET2.LE.AND R0, R13, R2, PT ;  /* 0x000000020d007233 */ /* 0x000fe20003803000 */
[----:B------:R-:W-:Y:S01]  /*92d0*/  IMAD.MOV.U32 R136, RZ, RZ, R16 ;  /* 0x000000ffff887224 */ /* 0x000fe200078e0010 */
[----:B------:R-:W-:Y:S01]  /*92e0*/  HMMA.16816.F32 R12, R48, R80, RZ ;  /* 0x00000050300c723c */ /* 0x000fe200000018ff */
[----:B------:R-:W-:Y:S01]  /*92f0*/  LOP3.LUT R44, R9, R10, RZ, 0xc0, !PT ;  /* 0x0000000a092c7212 */ /* 0x000fe200078ec0ff */
[----:B------:R-:W-:Y:S01]  /*9300*/  IMAD.WIDE.U32 R10, R248, -0x2daee0ad, RZ ;  /* 0xd2511f53f80a7825 */ /* 0x000fe200078e00ff */
[----:B------:R-:W-:-:S04]  /*9310*/  PRMT R9, R199, 0x5410, R198 ;  /* 0x00005410c7097816 */ /* 0x000fc800000000c6 */
[----:B------:R-:W-:Y:S02]  /*9320*/  LOP3.LUT R45, R0, R9, RZ, 0xc0, !PT ;  /* 0x00000009002d7212 */ /* 0x000fe400078ec0ff */
[--C-:B------:R-:W-:Y:S02]  /*9330*/  SHF.R.U32.HI R0, RZ, 0x18, R29.reuse ;  /* 0x00000018ff007819 */ /* 0x100fe4000001161d */
[----:B------:R-:W-:Y:S02]  /*9340*/  LOP3.LUT R11, R11, UR42, R116, 0x96, !PT ;  /* 0x0000002a0b0b7c12 */ /* 0x000fe4000f8e9674 */
[----:B------:R-:W-:Y:S02]  /*9350*/  ISETP.LE.U32.AND P1, PT, R0, UR13, PT ;  /* 0x0000000d00007c0c */ /* 0x000fe4000bf23070 */
[----:B------:R-:W-:Y:S02]  /*9360*/  LOP3.LUT R0, R29, 0xffff, RZ, 0xc0, !PT ;  /* 0x0000ffff1d007812 */ /* 0x000fe400078ec0ff */
[----:B------:R-:W-:-:S02]  /*9370*/  SHF.R.U32.HI R9, RZ, 0x10, R29 ;  /* 0x00000010ff097819 */ /* 0x000fc4000001161d */
[----:B------:R-:W-:Y:S02]  /*9380*/  SHF.R.U32.HI R0, RZ, 0x8, R0 ;  /* 0x00000008ff007819 */ /* 0x000fe40000011600 */
[----:B------:R-:W-:Y:S02]  /*9390*/  LOP3.LUT R9, R9, 0xff, RZ, 0xc0, !PT ;  /* 0x000000ff09097812 */ /* 0x000fe400078ec0ff */
[----:B------:R-:W-:Y:S01]  /*93a0*/  LOP3.LUT R0, R0, 0xffff, RZ, 0xc0, !PT ;  /* 0x0000ffff00007812 */ /* 0x000fe200078ec0ff */
[----:B------:R-:W-:Y:S01]  /*93b0*/  HMMA.16816.F32 R12, R44, R72, R12 ;  /* 0x000000482c0c723c */ /* 0x000fe2000000180c */
[----:B------:R-:W-:Y:S01]  /*93c0*/  ISETP.LE.U32.AND P2, PT, R9, UR13, PT ;  /* 0x0000000d09007c0c */ /* 0x000fe2000bf43070 */
[----:B------:R-:W-:Y:S01]  /*93d0*/  @!P1 HADD2 R161, -R220.H0_H0, -RZ.H0_H0 ;  /* 0xa00000ffdca19230 */ /* 0x000fe20000000900 */
[----:B------:R-:W-:-:S04]  /*93e0*/  ISETP.LE.U32.AND P0, PT, R0, UR13, PT ;  /* 0x0000000d00007c0c */ /* 0x000fc8000bf03070 */
[----:B------:R-:W-:Y:S02]  /*93f0*/  @!P1 PRMT R220, R161, 0x5410, RZ ;  /* 0x00005410a1dc9816 */ /* 0x000fe400000000ff */
[----:B------:R-:W-:-:S05]  /*9400*/  ISETP.LE.U32.AND P1, PT, R88, UR13, PT ;  /* 0x0000000d58007c0c */ /* 0x000fca000bf23070 */
[----:B------:R-:W-:Y:S02]  /*9410*/  @!P2 HADD2 R162, -R219.H0_H0, -RZ.H0_H0 ;  /* 0xa00000ffdba2a230 */ /* 0x000fe40000000900 */
[----:B------:R-:W-:-:S03]  /*9420*/  @!P0 HADD2 R160, -R221.H0_H0, -RZ.H0_H0 ;  /* 0xa00000ffdda08230 */ /* 0x000fc60000000900 */
[----:B------:R-:W-:Y:S02]  /*9430*/  @!P2 PRMT R219, R162, 0x5410, RZ ;  /* 0x00005410a2dba816 */ /* 0x000fe400000000ff */
[----:B------:R-:W-:Y:S01]  /*9440*/  @!P0 PRMT R221, R160, 0x5410, RZ ;  /* 0x00005410a0dd8816 */ /* 0x000fe200000000ff */
[----:B------:R-:W-:Y:S02]  /*9450*/  @!P1 HADD2 R236, -R216.H0_H0, -RZ.H0_H0 ;  /* 0xa00000ffd8ec9230 */ /* 0x000fe40000000900 */
[----:B------:R-:W-:Y:S02]  /*9460*/  IMAD.MOV.U32 R80, RZ, RZ, R12 ;  /* 0x000000ffff507224 */ /* 0x000fe400078e000c */
[----:B------:R-:W-:Y:S01]  /*9470*/  IMAD.MOV.U32 R19, RZ, RZ, R13 ;  /* 0x000000ffff137224 */ /* 0x000fe200078e000d */
[----:B------:R-:W-:Y:S01]  /*9480*/  @!P1 PRMT R216, R236, 0x5410, RZ ;  /* 0x00005410ecd89816 */ /* 0x000fe200000000ff */
[----:B------:R-:W-:-:S04]  /*9490*/  IMAD.WIDE.U32 R12, R247, -0x2daee0ad, RZ ;  /* 0xd2511f53f70c7825 */ /* 0x000fc800078e00ff */
[----:B------:R-:W-:Y:S01]  /*94a0*/  IMAD.MOV.U32 R30, RZ, RZ, R15 ;  /* 0x000000ffff1e7224 */ /* 0x000fe200078e000f */
[----:B------:R-:W-:Y:S01]  /*94b0*/  LOP3.LUT R0, R13, UR40, R10, 0x96, !PT ;  /* 0x000000280d007c12 */ /* 0x000fe2000f8e960a */
[----:B------:R-:W-:Y:S02]  /*94c0*/  IMAD.MOV.U32 R18, RZ, RZ, R14 ;  /* 0x000000ffff127224 */ /* 0x000fe400078e000e */
[----:B------:R-:W-:-:S04]  /*94d0*/  IMAD.WIDE.U32 R10, R11, -0x326172a9, RZ ;  /* 0xcd9e8d570b0a7825 */ /* 0x000fc800078e00ff */
[----:B------:R-:W-:Y:S01]  /*94e0*/  IMAD.WIDE.U32 R14, R0, -0x326172a9, RZ ;  /* 0xcd9e8d57000e7825 */ /* 0x000fe200078e00ff */
[----:B------:R-:W-:-:S04]  /*94f0*/  LOP3.LUT R11, R11, UR41, R94, 0x96, !PT ;  /* 0x000000290b0b7c12 */ /* 0x000fc8000f8e965e */
[----:B------:R-:W-:Y:S01]  /*9500*/  LOP3.LUT R0, R15, UR39, R10, 0x96, !PT ;  /* 0x000000270f007c12 */ /* 0x000fe2000f8e960a */
[----:B------:R-:W-:-:S04]  /*9510*/  IMAD.WIDE.U32 R10, R11, -0x2daee0ad, RZ ;  /* 0xd2511f530b0a7825 */ /* 0x000fc800078e00ff */
[----:B------:R-:W-:Y:S01]  /*9520*/  IMAD.WIDE.U32 R16, R0, -0x2daee0ad, RZ ;  /* 0xd2511f5300107825 */ /* 0x000fe200078e00ff */
[----:B------:R-:W-:Y:S02]  /*9530*/  SHF.R.U32.HI R0, RZ, 0x8, R79 ;  /* 0x00000008ff007819 */ /* 0x000fe4000001164f */
[----:B------:R1:W2:Y:S01]  /*9540*/  LDL.LU.S16 R79, [R1+0x2c] ;  /* 0x00002c00014f7983 */ /* 0x0002a20000300600 */
[----:B------:R-:W-:Y:S02]  /*9550*/  LOP3.LUT R9, R11, UR38, R12, 0x96, !PT ;  /* 0x000000260b097c12 */ /* 0x000fe4000f8e960c */
[----:B------:R-:W-:Y:S01]  /*9560*/  LOP3.LUT R0, R0, 0xffff, RZ, 0xc0, !PT ;  /* 0x0000ffff00007812 */ /* 0x000fe200078ec0ff */
[----:B------:R1:W3:Y:S01]  /*9570*/  LDL.LU.S16 R64, [R1+0x50] ;  /* 0x0000500001407983 */ /* 0x0002e20000300600 */
[----:B------:R-:W-:Y:S01]  /*9580*/  LOP3.LUT R10, R17, UR32, R10, 0x96, !PT ;  /* 0x00000020110a7c12 */ /* 0x000fe2000f8e960a */
[----:B------:R-:W-:Y:S01]  /*9590*/  IMAD.WIDE.U32 R12, R9, -0x326172a9, RZ ;  /* 0xcd9e8d57090c7825 */ /* 0x000fe200078e00ff */
[----:B------:R-:W-:-:S03]  /*95a0*/  ISETP.LE.U32.AND P0, PT, R0, UR13, PT ;  /* 0x0000000d00007c0c */ /* 0x000fc6000bf03070 */
[----:B------:R-:W-:Y:S01]  /*95b0*/  FFMA.FTZ R9, R148, UR44, -R6 ;  /* 0x0000002c94097c23 */ /* 0x000fe20008010806 */
[----:B------:R-:W-:Y:S01]  /*95c0*/  LOP3.LUT R0, R141, 0xff, RZ, 0xc0, !PT ;  /* 0x000000ff8d007812 */ /* 0x000fe200078ec0ff */
[----:B------:R-:W-:Y:S01]  /*95d0*/  IMAD.WIDE.U32 R10, R10, -0x326172a9, RZ ;  /* 0xcd9e8d570a0a7825 */ /* 0x000fe200078e00ff */
[----:B------:R-:W-:Y:S01]  /*95e0*/  LOP3.LUT R15, R13, UR37, R14, 0x96, !PT ;  /* 0x000000250d0f7c12 */ /* 0x000fe2000f8e960e */
[----:B------:R-:W4:Y:S01]  /*95f0*/  MUFU.EX2 R21, R9 ;  /* 0x0000000900157308 */ /* 0x000f220000000800 */
[----:B------:R-:W-:Y:S02]  /*9600*/  ISETP.LE.U32.AND P4, PT, R0, UR13, PT ;  /* 0x0000000d00007c0c */ /* 0x000fe4000bf83070 */
[----:B------:R-:W-:Y:S02]  /*9610*/  LOP3.LUT R0, R93, 0xff, RZ, 0xc0, !PT ;  /* 0x000000ff5d007812 */ /* 0x000fe400078ec0ff */
[----:B------:R-:W-:Y:S02]  /*9620*/  LOP3.LUT R23, R11, UR26, R12, 0x96, !PT ;  /* 0x0000001a0b177c12 */ /* 0x000fe4000f8e960c */
[----:B------:R-:W-:Y:S01]  /*9630*/  ISETP.LE.U32.AND P2, PT, R0, UR13, PT ;  /* 0x0000000d00007c0c */ /* 0x000fe2000bf43070 */
[----:B------:R-:W-:Y:S01]  /*9640*/  @!P0 HADD2 R163, -R217.H0_H0, -RZ.H0_H0 ;  /* 0xa00000ffd9a38230 */ /* 0x000fe20000000900 */
[----:B------:R-:W-:-:S02]  /*9650*/  LOP3.LUT R0, R37, 0xffff, RZ, 0xc0, !PT ;  /* 0x0000ffff25007812 */ /* 0x000fc400078ec0ff */
[----:B------:R-:W-:Y:S02]  /*9660*/  LOP3.LUT R32, R10, 0xffff, RZ, 0xc0, !PT ;  /* 0x0000ffff0a207812 */ /* 0x000fe400078ec0ff */
[----:B------:R-:W-:Y:S02]  /*9670*/  SHF.R.U32.HI R0, RZ, 0x8, R0 ;  /* 0x00000008ff007819 */ /* 0x000fe40000011600 */
[----:B------:R-:W-:Y:S02]  /*9680*/  @!P0 PRMT R217, R163, 0x5410, RZ ;  /* 0x00005410a3d98816 */ /* 0x000fe400000000ff */
[----:B------:R-:W-:Y:S02]  /*9690*/  LOP3.LUT R0, R0, 0xffff, RZ, 0xc0, !PT ;  /* 0x0000ffff00007812 */ /* 0x000fe400078ec0ff */
[----:B------:R-:W-:Y:S02]  /*96a0*/  LOP3.LUT R38, R10, 0xff, RZ, 0xc0, !PT ;  /* 0x000000ff0a267812 */ /* 0x000fe400078ec0ff */
[----:B------:R-:W-:Y:S01]  /*96b0*/  ISETP.LE.U32.AND P0, PT, R0, UR13, PT ;  /* 0x0000000d00007c0c */ /* 0x000fe2000bf03070 */
[----:B------:R-:W-:Y:S01]  /*96c0*/  FFMA.FTZ R0, R149, UR44, -R6 ;  /* 0x0000002c95007c23 */ /* 0x000fe20008010806 */
[----:B------:R-:W-:-:S02]  /*96d0*/  SHF.R.U32.HI R36, RZ, 0x10, R10 ;  /* 0x00000010ff247819 */ /* 0x000fc4000001160a */
[----:B------:R-:W-:Y:S01]  /*96e0*/  SHF.R.U32.HI R33, RZ, 0x18, R10 ;  /* 0x00000018ff217819 */ /* 0x000fe2000001160a */
[----:B------:R1:W4:Y:S01]  /*96f0*/  MUFU.EX2 R164, R0 ;  /* 0x0000000000a47308 */ /* 0x0003220000000800 */
[----:B------:R-:W-:Y:S01]  /*9700*/  IMAD.WIDE.U32 R10, R131, -0x2daee0ad, RZ ;  /* 0xd2511f53830a7825 */ /* 0x000fe200078e00ff */
[----:B-1----:R-:W-:-:S04]  /*9710*/  LOP3.LUT R0, R37, 0xff, RZ, 0xc0, !PT ;  /* 0x000000ff25007812 */ /* 0x002fc800078ec0ff */
[----:B------:R-:W-:Y:S02]  /*9720*/  ISETP.LE.U32.AND P1, PT, R0, UR13, PT ;  /* 0x0000000d00007c0c */ /* 0x000fe4000bf23070 */
[----:B------:R-:W-:Y:S01]  /*9730*/  LOP3.LUT R0, R11, UR20, R120, 0x96, !PT ;  /* 0x000000140b007c12 */ /* 0x000fe2000f8e9678 */
[----:B----4-:R-:W-:Y:S01]  /*9740*/  IMAD.MOV.U32 R120, RZ, RZ, R21 ;  /* 0x000000ffff787224 */ /* 0x010fe200078e0015 */
[----:B------:R-:W-:Y:S01]  /*9750*/  LOP3.LUT R14, R10, 0xffff, RZ, 0xc0, !PT ;  /* 0x0000ffff0a0e7812 */ /* 0x000fe200078ec0ff */
[----:B------:R1:W4:Y:S03]  /*9760*/  LDL.LU.S16 R21, [R1+0x54] ;  /* 0x0000540001157983 */ /* 0x0003260000300600 */
[----:B------:R-:W-:Y:S01]  /*9770*/  F2FP.F16.F32.PACK_AB R9, R164, R120 ;  /* 0x00000078a409723e */ /* 0x000fe200000000ff */
[----:B------:R1:W4:Y:S03]  /*9780*/  LDL.LU.S16 R61, [R1+0x58] ;  /* 0x00005800013d7983 */ /* 0x0003260000300600 */
[----:B------:R-:W-:-:S02]  /*9790*/  PRMT R163, R9, 0x7610, R163 ;  /* 0x0000761009a37816 */ /* 0x000fc400000000a3 */
[----:B------:R-:W-:Y:S01]  /*97a0*/  PRMT R162, R9, 0x7632, R162 ;  /* 0x0000763209a27816 */ /* 0x000fe200000000a2 */
[----:B------:R-:W-:-:S04]  /*97b0*/  FFMA.FTZ R9, R111, UR44, -R5 ;  /* 0x0000002c6f097c23 */ /* 0x000fc80008010805 */
[----:B------:R1:W-:Y:S01]  /*97c0*/  MUFU.EX2 R119, R9 ;  /* 0x0000000900777308 */ /* 0x0003e20000000800 */
[----:B------:R-:W-:Y:S01]  /*97d0*/  @!P0 HADD2 R240, -R162.H0_H0, -RZ.H0_H0 ;  /* 0xa00000ffa2f08230 */ /* 0x000fe20000000900 */
[----:B------:R-:W-:-:S04]  /*97e0*/  PRMT R116, R163, 0x5410, R162 ;  /* 0x00005410a3747816 */ /* 0x000fc800000000a2 */
[----:B------:R-:W-:Y:S01]  /*97f0*/  @!P0 PRMT R162, R240, 0x5410, RZ ;  /* 0x00005410f0a28816 */ /* 0x000fe200000000ff */
[----:B-1----:R-:W-:-:S04]  /*9800*/  FFMA.FTZ R9, R105, UR44, -R5 ;  /* 0x0000002c69097c23 */ /* 0x002fc80008010805 */
[----:B------:R1:W1:Y:S01]  /*9810*/  MUFU.EX2 R251, R9 ;  /* 0x0000000900fb7308 */ /* 0x0002620000000800 */
[----:B------:R-:W-:Y:S01]  /*9820*/  @!P1 HADD2 R241, -R163.H0_H0, -RZ.H0_H0 ;  /* 0xa00000ffa3f19230 */ /* 0x000fe20000000900 */
[----:B------:R-:W-:Y:S02]  /*9830*/  LOP3.LUT R12, R10, 0xff, RZ, 0xc0, !PT ;  /* 0x000000ff0a0c7812 */ /* 0x000fe400078ec0ff */
[--C-:B------:R-:W-:Y:S02]  /*9840*/  SHF.R.U32.HI R13, RZ, 0x10, R10.reuse ;  /* 0x00000010ff0d7819 */ /* 0x100fe4000001160a */
[----:B------:R-:W-:Y:S02]  /*9850*/  SHF.R.U32.HI R11, RZ, 0x18, R10 ;  /* 0x00000018ff0b7819 */ /* 0x000fe4000001160a */
[----:B-1----:R-:W-:-:S04]  /*9860*/  SHF.R.U32.HI R9, RZ, 0x18, R37 ;  /* 0x00000018ff097819 */ /* 0x002fc80000011625 */
[----:B------:R-:W-:Y:S02]  /*9870*/  ISETP.LE.U32.AND P0, PT, R9, UR13, PT ;  /* 0x0000000d09007c0c */ /* 0x000fe4000bf03070 */
[----:B------:R-:W-:Y:S01]  /*9880*/  SHF.R.U32.HI R9, RZ, 0x10, R37 ;  /* 0x00000010ff097819 */ /* 0x000fe20000011625 */
[----:B------:R-:W-:-:S03]  /*9890*/  FFMA.FTZ R10, R150, UR44, -R6 ;  /* 0x0000002c960a7c23 */ /* 0x000fc60008010806 */
[----:B------:R-:W-:Y:S02]  /*98a0*/  LOP3.LUT R9, R9, 0xff, RZ, 0xc0, !PT ;  /* 0x000000ff09097812 */ /* 0x000fe400078ec0ff */
[----:B------:R-:W-:Y:S02]  /*98b0*/  @!P1 PRMT R163, R241, 0x5410, RZ ;  /* 0x00005410f1a39816 */ /* 0x000fe400000000ff */
[----:B------:R-:W-:Y:S01]  /*98c0*/  ISETP.LE.U32.AND P1, PT, R9, UR13, PT ;  /* 0x0000000d09007c0c */ /* 0x000fe2000bf23070 */
[----:B------:R1:W-:Y:S01]  /*98d0*/  MUFU.EX2 R250, R10 ;  /* 0x0000000a00fa7308 */ /* 0x0003e20000000800 */
[----:B------:R-:W-:-:S04]  /*98e0*/  F2FP.F16.F32.PACK_AB R9, R251, R119 ;  /* 0x00000077fb09723e */ /* 0x000fc800000000ff */
[C---:B------:R-:W-:Y:S02]  /*98f0*/  PRMT R161, R9.reuse, 0x7632, R161 ;  /* 0x0000763209a17816 */ /* 0x040fe400000000a1 */
[----:B------:R-:W-:-:S03]  /*9900*/  PRMT R160, R9, 0x7610, R160 ;  /* 0x0000761009a07816 */ /* 0x000fc600000000a0 */
[----:B------:R-:W-:Y:S02]  /*9910*/  @!P0 HADD2 R242, -R161.H0_H0, -RZ.H0_H0 ;  /* 0xa00000ffa1f28230 */ /* 0x000fe40000000900 */
[----:B-1----:R-:W-:-:S04]  /*9920*/  FFMA.FTZ R10, R151, UR44, -R6 ;  /* 0x0000002c970a7c23 */ /* 0x002fc80008010806 */
[----:B------:R1:W1:Y:S01]  /*9930*/  MUFU.EX2 R252, R10 ;  /* 0x0000000a00fc7308 */ /* 0x0002620000000800 */
[----:B------:R-:W-:Y:S02]  /*9940*/  PRMT R111, R160, 0x5410, R161 ;  /* 0x00005410a06f7816 */ /* 0x000fe400000000a1 */
[----:B------:R-:W-:Y:S02]  /*9950*/  @!P0 PRMT R161, R242, 0x5410, RZ ;  /* 0x00005410f2a18816 */ /* 0x000fe400000000ff */
[----:B-1----:R-:W-:-:S04]  /*9960*/  SHF.R.U32.HI R10, RZ, 0x8, R155 ;  /* 0x00000008ff0a7819 */ /* 0x002fc8000001169b */
[----:B------:R-:W-:-:S04]  /*9970*/  LOP3.LUT R9, R10, 0xffff, RZ, 0xc0, !PT ;  /* 0x0000ffff0a097812 */ /* 0x000fc800078ec0ff */
[----:B------:R-:W-:Y:S01]  /*9980*/  ISETP.LE.U32.AND P0, PT, R9, UR13, PT ;  /* 0x0000000d09007c0c */ /* 0x000fe2000bf03070 */
[----:B------:R-:W-:-:S04]  /*9990*/  FFMA.FTZ R9, R101, UR44, -R5 ;  /* 0x0000002c65097c23 */ /* 0x000fc80008010805 */
[----:B------:R1:W-:Y:S01]  /*99a0*/  MUFU.EX2 R81, R9 ;  /* 0x0000000900517308 */ /* 0x0003e20000000800 */
[----:B------:R-:W-:Y:S01]  /*99b0*/  F2FP.F16.F32.PACK_AB R10, R252, R250 ;  /* 0x000000fafc0a723e */ /* 0x000fe200000000ff */
[----:B-1----:R-:W-:-:S06]  /*99c0*/  FFMA.FTZ R9, R133, UR44, -R5 ;  /* 0x0000002c85097c23 */ /* 0x002fcc0008010805 */
[----:B------:R-:W1:Y:S01]  /*99d0*/  MUFU.EX2 R248, R9 ;  /* 0x0000000900f87308 */ /* 0x000e620000000800 */
[C---:B------:R-:W-:Y:S02]  /*99e0*/  PRMT R159, R10.reuse, 0x7610, R159 ;  /* 0x000076100a9f7816 */ /* 0x040fe4000000009f */
[----:B------:R-:W-:Y:S01]  /*99f0*/  PRMT R158, R10, 0x7632, R158 ;  /* 0x000076320a9e7816 */ /* 0x000fe2000000009e */
[----:B------:R-:W-:-:S04]  /*9a00*/  FFMA.FTZ R10, R153, UR44, -R6 ;  /* 0x0000002c990a7c23 */ /* 0x000fc80008010806 */
[----:B------:R1:W-:Y:S01]  /*9a10*/  MUFU.EX2 R247, R10 ;  /* 0x0000000a00f77308 */ /* 0x0003e20000000800 */
[----:B------:R-:W-:Y:S02]  /*9a20*/  ISETP.LE.U32.AND P3, PT, R156, UR13, PT ;  /* 0x0000000d9c007c0c */ /* 0x000fe4000bf63070 */
[----:B-1----:R-:W-:-:S04]  /*9a30*/  F2FP.F16.F32.PACK_AB R10, R248, R81 ;  /* 0x00000051f80a723e */ /* 0x002fc800000000ff */
[C---:B------:R-:W-:Y:S02]  /*9a40*/  PRMT R156, R10.reuse, 0x7610, R156 ;  /* 0x000076100a9c7816 */ /* 0x040fe4000000009c */
[----:B------:R-:W-:-:S04]  /*9a50*/  PRMT R157, R10, 0x7632, R157 ;  /* 0x000076320a9d7816 */ /* 0x000fc8000000009d */
[----:B------:R-:W-:Y:S01]  /*9a60*/  PRMT R101, R156, 0x5410, R157 ;  /* 0x000054109c657816 */ /* 0x000fe2000000009d */
[----:B--2---:R-:W-:-:S05]  /*9a70*/  @!P4 HADD2 R79, -R156.H0_H0, -RZ.H0_H0 ;  /* 0xa00000ff9c4fc230 */ /* 0x004fca0000000900 */
[----:B------:R-:W-:-:S04]  /*9a80*/  PRMT R24, R79, 0x7610, R24 ;  /* 0x000076104f187816 */ /* 0x000fc80000000018 */
[----:B------:R-:W-:Y:S02]  /*9a90*/  @!P4 PRMT R156, R24, 0x5410, RZ ;  /* 0x00005410189cc816 */ /* 0x000fe400000000ff */
[----:B------:R1:W2:Y:S01]  /*9aa0*/  LDL.LU.S16 R24, [R1+0x5c] ;  /* 0x00005c0001187983 */ /* 0x0002a20000300600 */
[----:B------:R-:W-:-:S04]  /*9ab0*/  LOP3.LUT R9, R13, 0xff, RZ, 0xc0, !PT ;  /* 0x000000ff0d097812 */ /* 0x000fc800078ec0ff */
[----:B------:R-:W-:Y:S01]  /*9ac0*/  ISETP.LE.U32.AND P5, PT, R9, UR13, PT ;  /* 0x0000000d09007c0c */ /* 0x000fe2000bfa3070 */
[----:B------:R-:W-:-:S04]  /*9ad0*/  FFMA.FTZ R9, R152, UR44, -R6 ;  /* 0x0000002c98097c23 */ /* 0x000fc80008010806 */
[----:B------:R3:W1:Y:S01]  /*9ae0*/  MUFU.EX2 R249, R9 ;  /* 0x0000000900f97308 */ /* 0x0006620000000800 */
[----:B------:R-:W-:Y:S01]  /*9af0*/  @!P0 HADD2 R244, -R158.H0_H0, -RZ.H0_H0 ;  /* 0xa00000ff9ef48230 */ /* 0x000fe20000000900 */
[----:B------:R-:W-:Y:S02]  /*9b00*/  LOP3.LUT R10, R0, 0xff, RZ, 0xc0, !PT ;  /* 0x000000ff000a7812 */ /* 0x000fe400078ec0ff */
[----:B------:R-:W-:Y:S01]  /*9b10*/  PRMT R105, R159, 0x5410, R158 ;  /* 0x000054109f697816 */ /* 0x000fe2000000009e */
[----:B------:R-:W-:Y:S01]  /*9b20*/  @!P1 HADD2 R243, -R160.H0_H0, -RZ.H0_H0 ;  /* 0xa00000ffa0f39230 */ /* 0x000fe20000000900 */
[----:B------:R-:W-:Y:S02]  /*9b30*/  @!P0 PRMT R158, R244, 0x5410, RZ ;  /* 0x00005410f49e8816 */ /* 0x000fe400000000ff */
[----:B------:R-:W-:Y:S02]  /*9b40*/  ISETP.LE.U32.AND P0, PT, R10, UR13, PT ;  /* 0x0000000d0a007c0c */ /* 0x000fe4000bf03070 */
[----:B---3--:R-:W-:-:S04]  /*9b50*/  LOP3.LUT R9, R0, 0xffff, RZ, 0xc0, !PT ;  /* 0x0000ffff00097812 */ /* 0x008fc800078ec0ff */
[----:B------:R-:W-:Y:S02]  /*9b60*/  SHF.R.U32.HI R9, RZ, 0x8, R9 ;  /* 0x00000008ff097819 */ /* 0x000fe40000011609 */
[----:B-1----:R-:W-:Y:S02]  /*9b70*/  F2FP.F16.F32.PACK_AB R10, R249, R247 ;  /* 0x000000f7f90a723e */ /* 0x002fe400000000ff */
[----:B------:R-:W-:Y:S02]  /*9b80*/  LOP3.LUT R9, R9, 0xffff, RZ, 0xc0, !PT ;  /* 0x0000ffff09097812 */ /* 0x000fe400078ec0ff */
[----:B------:R-:W-:Y:S02]  /*9b90*/  @!P1 PRMT R160, R243, 0x5410, RZ ;  /* 0x00005410f3a09816 */ /* 0x000fe400000000ff */
[----:B------:R-:W-:Y:S01]  /*9ba0*/  ISETP.LE.U32.AND P1, PT, R9, UR13, PT ;  /* 0x0000000d09007c0c */ /* 0x000fe2000bf23070 */
[----:B------:R-:W-:Y:S01]  /*9bb0*/  FFMA.FTZ R9, R103, UR44, -R5 ;  /* 0x0000002c67097c23 */ /* 0x000fe20008010805 */
[C---:B------:R-:W-:Y:S01]  /*9bc0*/  PRMT R155, R10.reuse, 0x7610, R155 ;  /* 0x000076100a9b7816 */ /* 0x040fe2000000009b */
[----:B------:R-:W-:Y:S01]  /*9bd0*/  @!P3 HADD2 R246, -R157.H0_H0, -RZ.H0_H0 ;  /* 0xa00000ff9df6b230 */ /* 0x000fe20000000900 */
[----:B------:R-:W-:Y:S01]  /*9be0*/  PRMT R154, R10, 0x7632, R154 ;  /* 0x000076320a9a7816 */ /* 0x000fe2000000009a */
[----:B------:R1:W-:Y:S02]  /*9bf0*/  MUFU.EX2 R79, R9 ;  /* 0x00000009004f7308 */ /* 0x0003e40000000800 */
[----:B------:R-:W-:Y:S01]  /*9c00*/  @!P0 HADD2 R64, -R155.H0_H0, -RZ.H0_H0 ;  /* 0xa00000ff9b408230 */ /* 0x000fe20000000900 */
[----:B------:R-:W-:-:S04]  /*9c10*/  @!P3 PRMT R157, R246, 0x5410, RZ ;  /* 0x00005410f69db816 */ /* 0x000fc800000000ff */
[----:B------:R-:W-:Y:S01]  /*9c20*/  PRMT R63, R64, 0x7610, R63 ;  /* 0x00007610403f7816 */ /* 0x000fe2000000003f */
[----:B----4-:R-:W-:Y:S01]  /*9c30*/  @!P1 HADD2 R21, -R154.H0_H0, -RZ.H0_H0 ;  /* 0xa00000ff9a159230 */ /* 0x010fe20000000900 */
[----:B------:R-:W-:Y:S01]  /*9c40*/  PRMT R103, R155, 0x5410, R154 ;  /* 0x000054109b677816 */ /* 0x000fe2000000009a */
[----:B-1----:R-:W-:-:S04]  /*9c50*/  FFMA.FTZ R9, R130, UR44, -R5 ;  /* 0x0000002c82097c23 */ /* 0x002fc80008010805 */
[----:B------:R1:W3:Y:S01]  /*9c60*/  MUFU.EX2 R246, R9 ;  /* 0x0000000900f67308 */ /* 0x0002e20000000800 */
[----:B------:R-:W-:Y:S02]  /*9c70*/  @!P0 PRMT R155, R63, 0x5410, RZ ;  /* 0x000054103f9b8816 */ /* 0x000fe400000000ff */
[----:B-1----:R-:W-:-:S04]  /*9c80*/  SHF.R.U32.HI R9, RZ, 0x18, R0 ;  /* 0x00000018ff097819 */ /* 0x002fc80000011600 */
[----:B------:R-:W-:Y:S02]  /*9c90*/  ISETP.LE.U32.AND P0, PT, R9, UR13, PT ;  /* 0x0000000d09007c0c */ /* 0x000fe4000bf03070 */
[----:B------:R-:W-:Y:S02]  /*9ca0*/  PRMT R9, R21, 0x7610, R9 ;  /* 0x0000761015097816 */ /* 0x000fe40000000009 */
[----:B------:R1:W4:Y:S04]  /*9cb0*/  LDL.LU.S16 R21, [R1+0x60] ;  /* 0x0000600001157983 */ /* 0x0003280000300600 */
[----:B------:R1:W4:Y:S01]  /*9cc0*/  LDL.LU.S16 R64, [R1+0x64] ;  /* 0x0000640001407983 */ /* 0x0003220000300600 */
[----:B------:R-:W-:Y:S01]  /*9cd0*/  @!P1 PRMT R154, R9, 0x5410, RZ ;  /* 0x00005410099a9816 */ /* 0x000fe200000000ff */
[--C-:B------:R-:W-:Y:S01]  /*9ce0*/  FFMA.FTZ R9, R205, UR44, -R6.reuse ;  /* 0x0000002ccd097c23 */ /* 0x100fe20008010806 */
[----:B------:R-:W-:Y:S01]  /*9cf0*/  FFMA.FTZ R10, R168, UR44, -R6 ;  /* 0x0000002ca80a7c23 */ /* 0x000fe20008010806 */
[----:B---3--:R-:W-:Y:S01]  /*9d00*/  F2FP.F16.F32.PACK_AB R6, R246, R79 ;  /* 0x0000004ff606723e */ /* 0x008fe200000000ff */
[----:B------:R1:W3:Y:S03]  /*9d10*/  LDL.LU.S16 R63, [R1+0x7c] ;  /* 0x00007c00013f7983 */ /* 0x0002e60000300600 */
[----:B------:R-:W-:-:S02]  /*9d20*/  PRMT R153, R6, 0x7632, R153 ;  /* 0x0000763206997816 */ /* 0x000fc40000000099 */
[----:B------:R-:W-:-:S03]  /*9d30*/  SHF.R.U32.HI R0, RZ, 0x10, R0 ;  /* 0x00000010ff007819 */ /* 0x000fc60000011600 */
[----:B------:R-:W-:Y:S01]  /*9d40*/  @!P0 HADD2 R61, -R153.H0_H0, -RZ.H0_H0 ;  /* 0xa00000ff993d8230 */ /* 0x000fe20000000900 */
[----:B------:R-:W-:-:S04]  /*9d50*/  LOP3.LUT R0, R0, 0xff, RZ, 0xc0, !PT ;  /* 0x000000ff00007812 */ /* 0x000fc800078ec0ff */
[----:B------:R-:W-:Y:S02]  /*9d60*/  PRMT R31, R61, 0x7610, R31 ;  /* 0x000076103d1f7816 */ /* 0x000fe4000000001f */
[----:B------:R1:W3:Y:S01]  /*9d70*/  LDL.LU.S16 R61, [R1+0x74] ;  /* 0x00007400013d7983 */ /* 0x0002e20000300600 */
[----:B------:R-:W-:Y:S02]  /*9d80*/  ISETP.LE.U32.AND P1, PT, R0, UR13, PT ;  /* 0x0000000d00007c0c */ /* 0x000fe4000bf23070 */
[----:B------:R-:W-:-:S04]  /*9d90*/  PRMT R152, R6, 0x7610, R152 ;  /* 0x0000761006987816 */ /* 0x000fc80000000098 */
[----:B------:R-:W-:Y:S02]  /*9da0*/  PRMT R108, R152, 0x5410, R153 ;  /* 0x00005410986c7816 */ /* 0x000fe40000000099 */
[----:B------:R-:W-:Y:S02]  /*9db0*/  @!P0 PRMT R153, R31, 0x5410, RZ ;  /* 0x000054101f998816 */ /* 0x000fe400000000ff */
[----:B------:R1:W3:Y:S03]  /*9dc0*/  LDL.LU.S16 R31, [R1+0x84] ;  /* 0x00008400011f7983 */ /* 0x0002e60000300600 */
[----:B--2---:R-:W-:-:S05]  /*9dd0*/  @!P1 HADD2 R24, -R152.H0_H0, -RZ.H0_H0 ;  /* 0xa00000ff98189230 */ /* 0x004fca0000000900 */
[----:B------:R-:W-:Y:S02]  /*9de0*/  PRMT R22, R24, 0x7610, R22 ;  /* 0x0000761018167816 */ /* 0x000fe40000000016 */
[----:B------:R1:W2:Y:S01]  /*9df0*/  LDL.LU.S16 R24, [R1+0x80] ;  /* 0x0000800001187983 */ /* 0x0002a20000300600 */
[----:B------:R-:W-:Y:S01]  /*9e00*/  @!P6 HADD2 R245, -R159.H0_H0, -RZ.H0_H0 ;  /* 0xa00000ff9ff5e230 */ /* 0x000fe20000000900 */
[----:B------:R-:W-:Y:S01]  /*9e10*/  SHF.R.U32.HI R0, RZ, 0x8, R14 ;  /* 0x00000008ff007819 */ /* 0x000fe2000001160e */
[----:B------:R-:W-:Y:S03]  /*9e20*/  MUFU.EX2 R244, R10 ;  /* 0x0000000a00f47308 */ /* 0x000fe60000000800 */
[----:B------:R-:W-:Y:S02]  /*9e30*/  @!P6 PRMT R159, R245, 0x5410, RZ ;  /* 0x00005410f59fe816 */ /* 0x000fe400000000ff */
[----:B------:R-:W-:-:S03]  /*9e40*/  LOP3.LUT R0, R0, 0xffff, RZ, 0xc0, !PT ;  /* 0x0000ffff00007812 */ /* 0x000fc600078ec0ff */
[----:B------:R-:W1:Y:S01]  /*9e50*/  MUFU.EX2 R245, R9 ;  /* 0x0000000900f57308 */ /* 0x000e620000000800 */
[----:B------:R-:W-:Y:S02]  /*9e60*/  ISETP.LE.U32.AND P0, PT, R0, UR13, PT ;  /* 0x0000000d00007c0c */ /* 0x000fe4000bf03070 */
[----:B------:R-:W-:Y:S01]  /*9e70*/  LOP3.LUT R0, R35, 0xffff, RZ, 0xc0, !PT ;  /* 0x0000ffff23007812 */ /* 0x000fe200078ec0ff */
[----:B------:R-:W-:-:S03]  /*9e80*/  @!P2 HADD2 R237, -R215.H0_H0, -RZ.H0_H0 ;  /* 0xa00000ffd7eda230 */ /* 0x000fc60000000900 */
[----:B------:R-:W-:Y:S02]  /*9e90*/  SHF.R.U32.HI R0, RZ, 0x8, R0 ;  /* 0x00000008ff007819 */ /* 0x000fe40000011600 */
[----:B------:R-:W-:Y:S02]  /*9ea0*/  @!P2 PRMT R215, R237, 0x5410, RZ ;  /* 0x00005410edd7a816 */ /* 0x000fe400000000ff */
[----:B------:R-:W-:Y:S02]  /*9eb0*/  LOP3.LUT R0, R0, 0xffff, RZ, 0xc0, !PT ;  /* 0x0000ffff00007812 */ /* 0x000fe400078ec0ff */
[----:B------:R-:W-:Y:S02]  /*9ec0*/  ISETP.LE.U32.AND P2, PT, R12, UR13, PT ;  /* 0x0000000d0c007c0c */ /* 0x000fe4000bf43070 */
[----:B------:R-:W-:Y:S02]  /*9ed0*/  ISETP.LE.U32.AND P4, PT, R0, UR13, PT ;  /* 0x0000000d00007c0c */ /* 0x000fe4000bf83070 */
[----:B-1----:R-:W-:Y:S01]  /*9ee0*/  F2FP.F16.F32.PACK_AB R0, R244, R245 ;  /* 0x000000f5f400723e */ /* 0x002fe200000000ff */
[--C-:B------:R-:W-:Y:S01]  /*9ef0*/  FFMA.FTZ R6, R60, UR44, -R5.reuse ;  /* 0x0000002c3c067c23 */ /* 0x100fe20008010805 */
[----:B------:R-:W-:-:S02]  /*9f00*/  FFMA.FTZ R5, R65, UR44, -R5 ;  /* 0x0000002c41057c23 */ /* 0x000fc40008010805 */
[C---:B------:R-:W-:Y:S02]  /*9f10*/  PRMT R151, R0.reuse, 0x7610, R151 ;  /* 0x0000761000977816 */ /* 0x040fe40000000097 */
[----:B------:R-:W-:Y:S01]  /*9f20*/  PRMT R150, R0, 0x7632, R150 ;  /* 0x0000763200967816 */ /* 0x000fe20000000096 */
[----:B------:R-:W-:Y:S01]  /*9f30*/  MUFU.EX2 R242, R6 ;  /* 0x0000000600f27308 */ /* 0x000fe20000000800 */
[----:B------:R-:W-:-:S07]  /*9f40*/  ISETP.LE.U32.AND P6, PT, R11, UR13, PT ;  /* 0x0000000d0b007c0c */ /* 0x000fce000bfc3070 */
[----:B------:R-:W1:Y:S01]  /*9f50*/  MUFU.EX2 R243, R5 ;  /* 0x0000000500f37308 */ /* 0x000e620000000800 */
[----:B------:R-:W-:Y:S02]  /*9f60*/  @!P1 PRMT R152, R22, 0x5410, RZ ;  /* 0x0000541016989816 */ /* 0x000fe400000000ff */
[----:B------:R-:W-:Y:S01]  /*9f70*/  PRMT R107, R151, 0x5410, R150 ;  /* 0x00005410976b7816 */ /* 0x000fe20000000096 */
[----:B------:R2:W2:Y:S01]  /*9f80*/  LDL.LU.S16 R22, [R1+0x78] ;  /* 0x0000780001167983 */ /* 0x0004a20000300600 */
[----:B-1----:R-:W-:Y:S01]  /*9f90*/  F2FP.F16.F32.PACK_AB R5, R243, R242 ;  /* 0x000000f2f305723e */ /* 0x002fe200000000ff */
[----:B----4-:R-:W-:Y:S02]  /*9fa0*/  @!P2 HADD2 R21, -R151.H0_H0, -RZ.H0_H0 ;  /* 0xa00000ff9715a230 */ /* 0x010fe40000000900 */
[----:B------:R-:W-:-:S03]  /*9fb0*/  @!P0 HADD2 R64, -R150.H0_H0, -RZ.H0_H0 ;  /* 0xa00000ff96408230 */ /* 0x000fc60000000900 */
[----:B------:R-:W-:Y:S02]  /*9fc0*/  PRMT R11, R21, 0x7610, R11 ;  /* 0x00007610150b7816 */ /* 0x000fe4000000000b */
[----:B------:R1:W4:Y:S01]  /*9fd0*/  LDL.LU.S16 R21, [R1+0x70] ;  /* 0x0000700001157983 */ /* 0x0003220000300600 */
[----:B------:R-:W-:Y:S02]  /*9fe0*/  PRMT R6, R64, 0x7610, R6 ;  /* 0x0000761040067816 */ /* 0x000fe40000000006 */
[----:B------:R-:W-:Y:S02]  /*9ff0*/  @!P2 PRMT R151, R11, 0x5410, RZ ;  /* 0x000054100b97a816 */ /* 0x000fe400000000ff */
[----:B------:R1:W4:Y:S01]  /*a000*/  LDL.LU.S16 R11, [R1+0x6c] ;  /* 0x00006c00010b7983 */ /* 0x0003220000300600 */
[----:B------:R-:W-:-:S03]  /*a010*/  @!P0 PRMT R150, R6, 0x5410, RZ ;  /* 0x0000541006968816 */ /* 0x000fc600000000ff */
[----:B------:R1:W4:Y:S01]  /*a020*/  LDL.LU.S16 R6, [R1+0x68] ;  /* 0x0000680001067983 */ /* 0x0003220000300600 */
[----:B------:R-:W-:-:S05]  /*a030*/  PRMT R148, R5, 0x7632, R148 ;  /* 0x0000763205947816 */ /* 0x000fca0000000094 */
[----:B---3--:R-:W-:Y:S01]  /*a040*/  @!P6 HADD2 R61, -R148.H0_H0, -RZ.H0_H0 ;  /* 0xa00000ff943de230 */ /* 0x008fe20000000900 */
[----:B------:R-:W-:-:S04]  /*a050*/  PRMT R149, R5, 0x7610, R149 ;  /* 0x0000761005957816 */ /* 0x000fc80000000095 */
[----:B------:R-:W-:Y:S02]  /*a060*/  PRMT R14, R61, 0x7610, R14 ;  /* 0x000076103d0e7816 */ /* 0x000fe4000000000e */
[----:B------:R-:W-:Y:S02]  /*a070*/  PRMT R104, R149, 0x5410, R148 ;  /* 0x0000541095687816 */ /* 0x000fe40000000094 */
[----:B------:R-:W-:Y:S02]  /*a080*/  @!P6 PRMT R148, R14, 0x5410, RZ ;  /* 0x000054100e94e816 */ /* 0x000fe400000000ff */
[----:B------:R1:W3:Y:S01]  /*a090*/  LDL.LU.S16 R14, [R1+0x88] ;  /* 0x00008800010e7983 */ /* 0x0002e20000300600 */
[----:B--2---:R-:W-:-:S05]  /*a0a0*/  @!P4 HADD2 R24, -R191.H0_H0, -RZ.H0_H0 ;  /* 0xa00000ffbf18c230 */ /* 0x004fca0000000900 */
[----:B------:R-:W-:-:S04]  /*a0b0*/  PRMT R13, R24, 0x7610, R13 ;  /* 0x00007610180d7816 */ /* 0x000fc8000000000d */
[----:B------:R-:W-:Y:S02]  /*a0c0*/  @!P4 PRMT R191, R13, 0x5410, RZ ;  /* 0x000054100dbfc816 */ /* 0x000fe400000000ff */
[----:B------:R1:W2:Y:S01]  /*a0d0*/  LDL.LU.S16 R13, [R1+0x8c] ;  /* 0x00008c00010d7983 */ /* 0x0002a20000300600 */
[----:B------:R-:W-:-:S04]  /*a0e0*/  LOP3.LUT R0, R35, 0xff, RZ, 0xc0, !PT ;  /* 0x000000ff23007812 */ /* 0x000fc800078ec0ff */
[----:B------:R-:W-:Y:S02]  /*a0f0*/  ISETP.LE.U32.AND P3, PT, R0, UR13, PT ;  /* 0x0000000d00007c0c */ /* 0x000fe4000bf63070 */
[----:B------:R-:W-:-:S04]  /*a100*/  SHF.R.U32.HI R0, RZ, 0x18, R35 ;  /* 0x00000018ff007819 */ /* 0x000fc80000011623 */
[----:B------:R-:W-:Y:S02]  /*a110*/  ISETP.LE.U32.AND P1, PT, R0, UR13, PT ;  /* 0x0000000d00007c0c */ /* 0x000fe4000bf23070 */
[----:B------:R-:W-:-:S04]  /*a120*/  SHF.R.U32.HI R0, RZ, 0x10, R35 ;  /* 0x00000010ff007819 */ /* 0x000fc80000011623 */
[----:B------:R-:W-:-:S04]  /*a130*/  LOP3.LUT R0, R0, 0xff, RZ, 0xc0, !PT ;  /* 0x000000ff00007812 */ /* 0x000fc800078ec0ff */
[----:B------:R-:W-:Y:S02]  /*a140*/  ISETP.LE.U32.AND P2, PT, R0, UR13, PT ;  /* 0x0000000d00007c0c */ /* 0x000fe4000bf43070 */
[----:B------:R-:W-:Y:S02]  /*a150*/  SHF.R.U32.HI R0, RZ, 0x8, R127 ;  /* 0x00000008ff007819 */ /* 0x000fe4000001167f */
[----:B------:R-:W-:Y:S02]  /*a160*/  ISETP.LE.U32.AND P6, PT, R129, UR13, PT ;  /* 0x0000000d81007c0c */ /* 0x000fe4000bfc3070 */
[----:B------:R-:W-:Y:S01]  /*a170*/  LOP3.LUT R0, R0, 0xffff, RZ, 0xc0, !PT ;  /* 0x0000ffff00007812 */ /* 0x000fe200078ec0ff */
[----:B------:R-:W-:-:S03]  /*a180*/  @!P3 HADD2 R31, -R193.H0_H0, -RZ.H0_H0 ;  /* 0xa00000ffc11fb230 */ /* 0x000fc60000000900 */
[----:B------:R-:W-:Y:S02]  /*a190*/  ISETP.LE.U32.AND P0, PT, R0, UR13, PT ;  /* 0x0000000d00007c0c */ /* 0x000fe4000bf03070 */
[----:B------:R-:W-:-:S04]  /*a1a0*/  PRMT R25, R31, 0x7610, R25 ;  /* 0x000076101f197816 */ /* 0x000fc80000000019 */
[----:B------:R-:W-:Y:S02]  /*a1b0*/  @!P3 PRMT R193, R25, 0x5410, RZ ;  /* 0x0000541019c1b816 */ /* 0x000fe400000000ff */
[----:B------:R1:W2:Y:S01]  /*a1c0*/  LDL.LU.S16 R25, [R1+0x90] ;  /* 0x0000900001197983 */ /* 0x0002a20000300600 */
[----:B------:R-:W-:-:S05]  /*a1d0*/  @!P2 HADD2 R22, -R197.H0_H0, -RZ.H0_H0 ;  /* 0xa00000ffc516a230 */ /* 0x000fca0000000900 */
[----:B------:R-:W-:Y:S01]  /*a1e0*/  PRMT R10, R22, 0x7610, R10 ;  /* 0x00007610160a7816 */ /* 0x000fe2000000000a */
[----:B------:R-:W-:-:S03]  /*a1f0*/  @!P5 HADD2 R63, -R149.H0_H0, -RZ.H0_H0 ;  /* 0xa00000ff953fd230 */ /* 0x000fc60000000900 */
[----:B------:R-:W-:Y:S02]  /*a200*/  @!P2 PRMT R197, R10, 0x5410, RZ ;  /* 0x000054100ac5a816 */ /* 0x000fe400000000ff */
[----:B------:R-:W-:Y:S01]  /*a210*/  PRMT R37, R63, 0x7610, R37 ;  /* 0x000076103f257816 */ /* 0x000fe20000000025 */
[----:B----4-:R-:W-:Y:S02]  /*a220*/  @!P1 HADD2 R21, -R196.H0_H0, -RZ.H0_H0 ;  /* 0xa00000ffc4159230 */ /* 0x010fe40000000900 */
[----:B------:R-:W-:Y:S02]  /*a230*/  @!P6 HADD2 R11, -R214.H0_H0, -RZ.H0_H0 ;  /* 0xa00000ffd60be230 */ /* 0x000fe40000000900 */
[----:B------:R-:W-:-:S03]  /*a240*/  @!P0 HADD2 R6, -R212.H0_H0, -RZ.H0_H0 ;  /* 0xa00000ffd4068230 */ /* 0x000fc60000000900 */
[----:B------:R-:W-:Y:S02]  /*a250*/  PRMT R0, R11, 0x7610, R0 ;  /* 0x000076100b007816 */ /* 0x000fe40000000000 */
[----:B------:R-:W-:Y:S02]  /*a260*/  PRMT R9, R21, 0x7610, R9 ;  /* 0x0000761015097816 */ /* 0x000fe40000000009 */
[----:B------:R-:W-:Y:S01]  /*a270*/  @!P6 PRMT R214, R0, 0x5410, RZ ;  /* 0x0000541000d6e816 */ /* 0x000fe200000000ff */
[----:B------:R1:W4:Y:S01]  /*a280*/  LDL.LU.S16 R21, [R1+0x94] ;  /* 0x0000940001157983 */ /* 0x0003220000300600 */
[----:B------:R-:W-:Y:S02]  /*a290*/  PRMT R5, R6, 0x7610, R5 ;  /* 0x0000761006057816 */ /* 0x000fe40000000005 */
[----:B------:R-:W-:Y:S02]  /*a2a0*/  LOP3.LUT R0, R128, 0xff, RZ, 0xc0, !PT ;  /* 0x000000ff80007812 */ /* 0x000fe400078ec0ff */
[----:B------:R-:W-:-:S02]  /*a2b0*/  @!P0 PRMT R212, R5, 0x5410, RZ ;  /* 0x0000541005d48816 */ /* 0x000fc400000000ff */
[----:B------:R-:W-:Y:S01]  /*a2c0*/  ISETP.LE.U32.AND P0, PT, R0, UR13, PT ;  /* 0x0000000d00007c0c */ /* 0x000fe2000bf03070 */
[----:B------:R-:W-:Y:S01]  /*a2d0*/  IMAD.WIDE.U32 R10, R145, -0x2daee0ad, RZ ;  /* 0xd2511f53910a7825 */ /* 0x000fe200078e00ff */
[----:B------:R-:W-:-:S04]  /*a2e0*/  @!P5 PRMT R149, R37, 0x5410, RZ ;  /* 0x000054102595d816 */ /* 0x000fc800000000ff */
[----:B------:R-:W-:Y:S02]  /*a2f0*/  LOP3.LUT R22, R11, UR20, R76, 0x96, !PT ;  /* 0x000000140b167c12 */ /* 0x000fe4000f8e964c */
[----:B------:R-:W-:-:S05]  /*a300*/  LOP3.LUT R31, R10, 0xffff, RZ, 0xc0, !PT ;  /* 0x0000ffff0a1f7812 */ /* 0x000fca00078ec0ff */
[----:B---3--:R-:W-:Y:S01]  /*a310*/  @!P0 HADD2 R14, -R213.H0_H0, -RZ.H0_H0 ;  /* 0xa00000ffd50e8230 */ /* 0x008fe20000000900 */
[----:B------:R-:W-:-:S04]  /*a320*/  ISETP.LE.U32.AND P5, PT, R126, UR13, PT ;  /* 0x0000000d7e007c0c */ /* 0x000fc8000bfa3070 */
[----:B------:R-:W-:Y:S02]  /*a330*/  PRMT R11, R14, 0x7610, R11 ;  /* 0x000076100e0b7816 */ /* 0x000fe4000000000b */
[----:B------:R1:W3:Y:S01]  /*a340*/  LDL.LU.S16 R14, [R1+0x9c] ;  /* 0x00009c00010e7983 */ /* 0x0002e20000300600 */
[----:B------:R-:W-:Y:S02]  /*a350*/  @!P1 PRMT R196, R9, 0x5410, RZ ;  /* 0x0000541009c49816 */ /* 0x000fe400000000ff */
[----:B------:R-:W-:Y:S02]  /*a360*/  LOP3.LUT R9, R10, 0xff, RZ, 0xc0, !PT ;  /* 0x000000ff0a097812 */ /* 0x000fe400078ec0ff */
[--C-:B------:R-:W-:Y:S02]  /*a370*/  SHF.R.U32.HI R24, RZ, 0x10, R10.reuse ;  /* 0x00000010ff187819 */ /* 0x100fe4000001160a */
[----:B------:R-:W-:Y:S02]  /*a380*/  SHF.R.U32.HI R6, RZ, 0x18, R10 ;  /* 0x00000018ff067819 */ /* 0x000fe4000001160a */
[----:B------:R-:W-:Y:S01]  /*a390*/  ISETP.LE.U32.AND P3, PT, R122, UR13, PT ;  /* 0x0000000d7a007c0c */ /* 0x000fe2000bf63070 */
[----:B--2---:R-:W-:-:S05]  /*a3a0*/  @!P5 HADD2 R13, -R210.H0_H0, -RZ.H0_H0 ;  /* 0xa00000ffd20dd230 */ /* 0x004fca0000000900 */
[----:B------:R-:W-:Y:S02]  /*a3b0*/  PRMT R10, R13, 0x7610, R10 ;  /* 0x000076100d0a7816 */ /* 0x000fe4000000000a */
[----:B------:R1:W2:Y:S04]  /*a3c0*/  LDL.LU.S16 R13, [R1+0x98] ;  /* 0x00009800010d7983 */ /* 0x0002a80000300600 */
[----:B------:R1:W2:Y:S04]  /*a3d0*/  LDL.LU.S16 R126, [R1+0xb0] ;  /* 0x0000b000017e7983 */ /* 0x0002a80000300600 */
[----:B------:R1:W2:Y:S01]  /*a3e0*/  LDL.LU.S16 R122, [R1+0xa8] ;  /* 0x0000a800017a7983 */ /* 0x0002a20000300600 */
[----:B------:R-:W-:-:S04]  /*a3f0*/  LOP3.LUT R0, R233, 0xff, RZ, 0xc0, !PT ;  /* 0x000000ffe9007812 */ /* 0x000fc800078ec0ff */
[----:B------:R-:W-:Y:S02]  /*a400*/  PRMT R93, R0, 0x5410, R231 ;  /* 0x00005410005d7816 */ /* 0x000fe400000000e7 */
[----:B------:R-:W-:-:S04]  /*a410*/  LOP3.LUT R0, R34, 0xff, RZ, 0xc0, !PT ;  /* 0x000000ff22007812 */ /* 0x000fc800078ec0ff */
[----:B------:R-:W-:Y:S02]  /*a420*/  ISETP.LE.U32.AND P1, PT, R0, UR13, PT ;  /* 0x0000000d00007c0c */ /* 0x000fe4000bf23070 */
[----:B------:R-:W-:Y:S01]  /*a430*/  LOP3.LUT R0, R34, 0xffff, RZ, 0xc0, !PT ;  /* 0x0000ffff22007812 */ /* 0x000fe200078ec0ff */
[----:B------:R-:W-:-:S03]  /*a440*/  IMAD R168, R3, 0x2, R165 ;  /* 0x0000000203a87824 */ /* 0x000fc600078e02a5 */
[----:B------:R-:W-:Y:S01]  /*a450*/  SHF.R.U32.HI R0, RZ, 0x8, R0 ;  /* 0x00000008ff007819 */ /* 0x000fe20000011600 */
[----:B------:R-:W-:Y:S01]  /*a460*/  IMAD.MOV.U32 R125, RZ, RZ, R62 ;  /* 0x000000ffff7d7224 */ /* 0x000fe200078e003e */
[----:B------:R-:W-:Y:S01]  /*a470*/  @!P0 PRMT R213, R11, 0x5410, RZ ;  /* 0x000054100bd58816 */ /* 0x000fe200000000ff */
[----:B------:R-:W1:Y:S01]  /*a480*/  LDSM.16.MT88.4 R60, [R168+0x6000] ;  /* 0x00600000a83c783b */ /* 0x000e620000004200 */
[----:B------:R-:W-:-:S04]  /*a490*/  LOP3.LUT R0, R0, 0xffff, RZ, 0xc0, !PT ;  /* 0x0000ffff00007812 */ /* 0x000fc800078ec0ff */
[----:B------:R-:W-:Y:S01]  /*a4a0*/  ISETP.LE.U32.AND P0, PT, R0, UR13, PT ;  /* 0x0000000d00007c0c */ /* 0x000fe2000bf03070 */
[----:B------:R-:W-:Y:S01]  /*a4b0*/  @!P1 HADD2 R25, -R201.H0_H0, -RZ.H0_H0 ;  /* 0xa00000ffc9199230 */ /* 0x000fe20000000900 */
[----:B------:R-:W-:Y:S02]  /*a4c0*/  SHF.R.U32.HI R0, RZ, 0x18, R34 ;  /* 0x00000018ff007819 */ /* 0x000fe40000011622 */
[----:B------:R-:W-:Y:S02]  /*a4d0*/  @!P5 PRMT R210, R10, 0x5410, RZ ;  /* 0x000054100ad2d816 */ /* 0x000fe400000000ff */
[----:B------:R-:W-:Y:S01]  /*a4e0*/  PRMT R29, R25, 0x7610, R29 ;  /* 0x00007610191d7816 */ /* 0x000fe2000000001d */
[----:B------:R-:W-:-:S03]  /*a4f0*/  IMAD.WIDE.U32 R10, R147, -0x2daee0ad, RZ ;  /* 0xd2511f53930a7825 */ /* 0x000fc600078e00ff */
[----:B------:R-:W-:Y:S02]  /*a500*/  @!P1 PRMT R201, R29, 0x5410, RZ ;  /* 0x000054101dc99816 */ /* 0x000fe400000000ff */
[----:B------:R-:W-:Y:S01]  /*a510*/  ISETP.LE.U32.AND P1, PT, R0, UR13, PT ;  /* 0x0000000d00007c0c */ /* 0x000fe2000bf23070 */
[----:B------:R-:W-:Y:S01]  /*a520*/  IMAD.MOV.U32 R88, RZ, RZ, R27 ;  /* 0x000000ffff587224 */ /* 0x000fe200078e001b */
[----:B------:R-:W-:Y:S01]  /*a530*/  SHF.R.U32.HI R0, RZ, 0x10, R34 ;  /* 0x00000010ff007819 */ /* 0x000fe20000011622 */
[----:B------:R-:W-:Y:S01]  /*a540*/  IMAD.MOV.U32 R131, RZ, RZ, R26 ;  /* 0x000000ffff837224 */ /* 0x000fe200078e001a */
[C---:B------:R-:W-:Y:S01]  /*a550*/  LOP3.LUT R25, R10.reuse, 0xffff, RZ, 0xc0, !PT ;  /* 0x0000ffff0a197812 */ /* 0x040fe200078ec0ff */
[----:B------:R-:W-:Y:S01]  /*a560*/  IMAD.MOV.U32 R235, RZ, RZ, R28 ;  /* 0x000000ffffeb7224 */ /* 0x000fe200078e001c */
[----:B------:R-:W-:Y:S02]  /*a570*/  LOP3.LUT R28, R10, 0xff, RZ, 0xc0, !PT ;  /* 0x000000ff0a1c7812 */ /* 0x000fe400078ec0ff */
[----:B------:R-:W-:-:S02]  /*a580*/  SHF.R.U32.HI R27, RZ, 0x10, R10 ;  /* 0x00000010ff1b7819 */ /* 0x000fc4000001160a */
[----:B------:R-:W-:Y:S02]  /*a590*/  SHF.R.U32.HI R26, RZ, 0x18, R10 ;  /* 0x00000018ff1a7819 */ /* 0x000fe4000001160a */
[----:B------:R-:W-:Y:S01]  /*a5a0*/  LOP3.LUT R0, R0, 0xff, RZ, 0xc0, !PT ;  /* 0x000000ff00007812 */ /* 0x000fe200078ec0ff */
[----:B------:R-:W-:Y:S02]  /*a5b0*/  IMAD.MOV.U32 R132, RZ, RZ, R67 ;  /* 0x000000ffff847224 */ /* 0x000fe400078e0043 */
[----:B------:R-:W-:Y:S02]  /*a5c0*/  IMAD.MOV.U32 R134, RZ, RZ, R66 ;  /* 0x000000ffff867224 */ /* 0x000fe400078e0042 */
[----:B------:R-:W3:Y:S01]  /*a5d0*/  LDSM.16.MT88.4 R64, [R168+0x6800] ;  /* 0x00680000a840783b */ /* 0x000ee20000004200 */
[----:B------:R-:W-:Y:S01]  /*a5e0*/  IMAD.MOV.U32 R236, RZ, RZ, R20 ;  /* 0x000000ffffec7224 */ /* 0x000fe200078e0014 */
[----:B------:R-:W-:Y:S01]  /*a5f0*/  LOP3.LUT R20, R11, UR20, R146, 0x96, !PT ;  /* 0x000000140b147c12 */ /* 0x000fe2000f8e9692 */
[----:B----4-:R-:W-:-:S05]  /*a600*/  @!P0 HADD2 R21, -R200.H0_H0, -RZ.H0_H0 ;  /* 0xa00000ffc8158230 */ /* 0x010fca0000000900 */
[----:B------:R-:W-:-:S04]  /*a610*/  PRMT R10, R21, 0x7610, R10 ;  /* 0x00007610150a7816 */ /* 0x000fc8000000000a */
[----:B------:R-:W-:Y:S02]  /*a620*/  @!P0 PRMT R200, R10, 0x5410, RZ ;  /* 0x000054100ac88816 */ /* 0x000fe400000000ff */
[----:B------:R-:W-:Y:S01]  /*a630*/  ISETP.LE.U32.AND P0, PT, R0, UR13, PT ;  /* 0x0000000d00007c0c */ /* 0x000fe2000bf03070 */
[----:B------:R-:W-:Y:S01]  /*a640*/  IMAD.WIDE.U32 R10, R15, -0x2daee0ad, RZ ;  /* 0xd2511f530f0a7825 */ /* 0x000fe200078e00ff */
[----:B------:R-:W-:-:S03]  /*a650*/  SHF.R.U32.HI R0, RZ, 0x8, R135 ;  /* 0x00000008ff007819 */ /* 0x000fc60000011687 */
[----:B------:R-:W-:Y:S01]  /*a660*/  IMAD.MOV.U32 R95, RZ, RZ, R30 ;  /* 0x000000ffff5f7224 */ /* 0x000fe200078e001e */
[----:B------:R-:W-:Y:S01]  /*a670*/  LOP3.LUT R21, R11, UR20, R16, 0x96, !PT ;  /* 0x000000140b157c12 */ /* 0x000fe2000f8e9610 */
[----:B------:R-:W-:Y:S02]  /*a680*/  IMAD.MOV.U32 R205, RZ, RZ, R19 ;  /* 0x000000ffffcd7224 */ /* 0x000fe400078e0013 */
[----:B------:R-:W-:Y:S02]  /*a690*/  IMAD.MOV.U32 R240, RZ, RZ, R18 ;  /* 0x000000fffff07224 */ /* 0x000fe400078e0012 */
[----:B-1----:R-:W-:Y:S02]  /*a6a0*/  HMMA.16816.F32 R16, R52, R60, RZ ;  /* 0x0000003c3410723c */ /* 0x002fe400000018ff */
[----:B---3--:R-:W-:Y:S01]  /*a6b0*/  @!P0 HADD2 R14, -R199.H0_H0, -RZ.H0_H0 ;  /* 0xa00000ffc70e8230 */ /* 0x008fe20000000900 */
[----:B------:R-:W-:Y:S01]  /*a6c0*/  LOP3.LUT R0, R0, 0xffff, RZ, 0xc0, !PT ;  /* 0x0000ffff00007812 */ /* 0x000fe200078ec0ff */
[----:B------:R-:W-:-:S02]  /*a6d0*/  IMAD.MOV.U32 R35, RZ, RZ, R95 ;  /* 0x000000ffff237224 */ /* 0x000fc400078e005f */
[----:B------:R1:W3:Y:S01]  /*a6e0*/  LDL.LU.S16 R95, [R1+0xac] ;  /* 0x0000ac00015f7983 */ /* 0x0002e20000300600 */
[----:B------:R-:W-:-:S03]  /*a6f0*/  PRMT R12, R14, 0x7610, R12 ;  /* 0x000076100e0c7816 */ /* 0x000fc6000000000c */
[----:B------:R1:W4:Y:S01]  /*a700*/  LDL.LU.S16 R76, [R1+0xa4] ;  /* 0x0000a400014c7983 */ /* 0x0003220000300600 */
[----:B------:R-:W-:Y:S02]  /*a710*/  @!P0 PRMT R199, R12, 0x5410, RZ ;  /* 0x000054100cc78816 */ /* 0x000fe400000000ff */
[----:B------:R-:W-:Y:S01]  /*a720*/  ISETP.LE.U32.AND P0, PT, R0, UR13, PT ;  /* 0x0000000d00007c0c */ /* 0x000fe2000bf03070 */
[----:B------:R1:W4:Y:S01]  /*a730*/  LDL.LU.S16 R34, [R1+0xb4] ;  /* 0x0000b40001227983 */ /* 0x0003220000300600 */
[----:B------:R-:W-:Y:S02]  /*a740*/  IMAD.MOV.U32 R241, RZ, RZ, R236 ;  /* 0x000000fffff17224 */ /* 0x000fe400078e00ec */
[----:B------:R-:W-:Y:S02]  /*a750*/  IMAD.MOV.U32 R37, RZ, RZ, R80 ;  /* 0x000000ffff257224 */ /* 0x000fe400078e0050 */
[----:B------:R-:W-:Y:S02]  /*a760*/  IMAD.MOV.U32 R236, RZ, RZ, R125 ;  /* 0x000000ffffec7224 */ /* 0x000fe400078e007d */
[----:B------:R-:W-:-:S02]  /*a770*/  IMAD.MOV.U32 R80, RZ, RZ, R132 ;  /* 0x000000ffff507224 */ /* 0x000fc400078e0084 */
[----:B------:R-:W-:Y:S02]  /*a780*/  IMAD.MOV.U32 R125, RZ, RZ, R134 ;  /* 0x000000ffff7d7224 */ /* 0x000fe400078e0086 */
[----:B------:R-:W-:Y:S01]  /*a790*/  HMMA.16816.F32 R132, R56, R64, R16 ;  /* 0x000000403884723c */ /* 0x000fe20000001810 */
[----:B--2---:R-:W-:-:S06]  /*a7a0*/  @!P0 HADD2 R122, -R208.H0_H0, -RZ.H0_H0 ;  /* 0xa00000ffd07a8230 */ /* 0x004fcc0000000900 */
[----:B------:R-:W-:-:S04]  /*a7b0*/  PRMT R18, R122, 0x7610, R18 ;  /* 0x000076107a127816 */ /* 0x000fc80000000012 */
[----:B------:R-:W-:Y:S02]  /*a7c0*/  @!P0 PRMT R208, R18, 0x5410, RZ ;  /* 0x0000541012d08816 */ /* 0x000fe400000000ff */
[----:B------:R1:W2:Y:S01]  /*a7d0*/  LDL.LU.S16 R18, [R1+0xbc] ;  /* 0x0000bc0001127983 */ /* 0x0002a20000300600 */
[----:B------:R-:W-:Y:S01]  /*a7e0*/  SHF.R.U32.HI R5, RZ, 0x8, R232 ;  /* 0x00000008ff057819 */ /* 0x000fe200000116e8 */
[----:B------:R-:W-:-:S03]  /*a7f0*/  @!P1 HADD2 R13, -R198.H0_H0, -RZ.H0_H0 ;  /* 0xa00000ffc60d9230 */ /* 0x000fc60000000900 */
[--C-:B------:R-:W-:Y:S02]  /*a800*/  PRMT R94, R234, 0x5410, R5.reuse ;  /* 0x00005410ea5e7816 */ /* 0x100fe40000000005 */
[----:B------:R-:W-:-:S04]  /*a810*/  PRMT R5, R13, 0x7610, R5 ;  /* 0x000076100d057816 */ /* 0x000fc80000000005 */
[----:B------:R-:W-:Y:S01]  /*a820*/  @!P1 PRMT R198, R5, 0x5410, RZ ;  /* 0x0000541005c69816 */ /* 0x000fe200000000ff */
[----:B------:R-:W-:Y:S01]  /*a830*/  FFMA.FTZ R5, R166, UR44, -R7 ;  /* 0x0000002ca6057c23 */ /* 0x000fe20008010807 */
[----:B------:R-:W-:-:S03]  /*a840*/  ISETP.LE.U32.AND P4, PT, R121, UR13, PT ;  /* 0x0000000d79007c0c */ /* 0x000fc6000bf83070 */
[----:B------:R1:W-:Y:S01]  /*a850*/  MUFU.EX2 R121, R5 ;  /* 0x0000000500797308 */ /* 0x0003e20000000800 */
[----:B------:R-:W-:-:S04]  /*a860*/  LOP3.LUT R0, R138, 0xff, RZ, 0xc0, !PT ;  /* 0x000000ff8a007812 */ /* 0x000fc800078ec0ff */
[----:B------:R-:W-:Y:S02]  /*a870*/  ISETP.LE.U32.AND P1, PT, R0, UR13, PT ;  /* 0x0000000d00007c0c */ /* 0x000fe4000bf23070 */
[----:B------:R-:W-:Y:S01]  /*a880*/  LOP3.LUT R0, R84, 0xff, RZ, 0xc0, !PT ;  /* 0x000000ff54007812 */ /* 0x000fe200078ec0ff */
[----:B-1----:R-:W-:-:S04]  /*a890*/  FFMA.FTZ R5, R203, UR44, -R7 ;  /* 0x0000002ccb057c23 */ /* 0x002fc80008010807 */
[----:B------:R-:W1:Y:S01]  /*a8a0*/  MUFU.EX2 R237, R5 ;  /* 0x0000000500ed7308 */ /* 0x000e620000000800 */
[----:B------:R-:W-:Y:S02]  /*a8b0*/  ISETP.LE.U32.AND P2, PT, R0, UR13, PT ;  /* 0x0000000d00007c0c */ /* 0x000fe4000bf43070 */
[----:B------:R-:W-:-:S04]  /*a8c0*/  LOP3.LUT R0, R39, 0xff, RZ, 0xc0, !PT ;  /* 0x000000ff27007812 */ /* 0x000fc800078ec0ff */
[----:B------:R-:W-:Y:S01]  /*a8d0*/  ISETP.LE.U32.AND P0, PT, R0, UR13, PT ;  /* 0x0000000d00007c0c */ /* 0x000fe2000bf03070 */
[----:B------:R-:W-:Y:S01]  /*a8e0*/  HMMA.16816.F32 R12, R48, R60, RZ ;  /* 0x0000003c300c723c */ /* 0x000fe200000018ff */
[----:B------:R-:W-:Y:S02]  /*a8f0*/  LOP3.LUT R0, R39, 0xffff, RZ, 0xc0, !PT ;  /* 0x0000ffff27007812 */ /* 0x000fe400078ec0ff */
[----:B-1----:R-:W-:-:S04]  /*a900*/  F2FP.F16.F32.PACK_AB R5, R237, R121 ;  /* 0x00000079ed05723e */ /* 0x002fc800000000ff */
[C---:B------:R-:W-:Y:S02]  /*a910*/  PRMT R147, R5.reuse, 0x7610, R147 ;  /* 0x0000761005937816 */ /* 0x040fe40000000093 */
[----:B------:R-:W-:Y:S02]  /*a920*/  SHF.R.U32.HI R0, RZ, 0x8, R0 ;  /* 0x00000008ff007819 */ /* 0x000fe40000011600 */
[----:B------:R-:W-:Y:S02]  /*a930*/  ISETP.LE.U32.AND P6, PT, R6, UR13, PT ;  /* 0x0000000d06007c0c */ /* 0x000fe4000bfc3070 */
[----:B------:R-:W-:Y:S02]  /*a940*/  PRMT R146, R5, 0x7632, R146 ;  /* 0x0000763205927816 */ /* 0x000fe40000000092 */
[----:B------:R-:W-:Y:S01]  /*a950*/  LOP3.LUT R0, R0, 0xffff, RZ, 0xc0, !PT ;  /* 0x0000ffff00007812 */ /* 0x000fe200078ec0ff */
[----:B------:R-:W-:-:S08]  /*a960*/  IMAD.MOV.U32 R127, RZ, RZ, R131 ;  /* 0x000000ffff7f7224 */ /* 0x000fd000078e0083 */
[----:B------:R-:W-:Y:S01]  /*a970*/  HMMA.16816.F32 R128, R44, R64, R12 ;  /* 0x000000402c80723c */ /* 0x000fe2000000180c */
[----:B------:R-:W-:Y:S01]  /*a980*/  @!P3 HADD2 R126, -R209.H0_H0, -RZ.H0_H0 ;  /* 0xa00000ffd17eb230 */ /* 0x000fe20000000900 */
[----:B------:R-:W-:Y:S02]  /*a990*/  ISETP.LE.U32.AND P5, PT, R9, UR13, PT ;  /* 0x0000000d09007c0c */ /* 0x000fe4000bfa3070 */
[----:B------:R-:W-:Y:S02]  /*a9a0*/  SHF.R.U32.HI R9, RZ, 0x18, R40 ;  /* 0x00000018ff097819 */ /* 0x000fe40000011628 */
[----:B------:R-:W-:Y:S01]  /*a9b0*/  PRMT R19, R126, 0x7610, R19 ;  /* 0x000076107e137816 */ /* 0x000fe20000000013 */
[----:B---3--:R-:W-:Y:S02]  /*a9c0*/  @!P1 HADD2 R95, -R207.H0_H0, -RZ.H0_H0 ;  /* 0xa00000ffcf5f9230 */ /* 0x008fe40000000900 */
[----:B----4-:R-:W-:-:S03]  /*a9d0*/  @!P0 HADD2 R34, -R147.H0_H0, -RZ.H0_H0 ;  /* 0xa00000ff93228230 */ /* 0x010fc60000000900 */
[----:B------:R-:W-:Y:S02]  /*a9e0*/  PRMT R17, R95, 0x7610, R17 ;  /* 0x000076105f117816 */ /* 0x000fe40000000011 */
[----:B------:R-:W-:Y:S02]  /*a9f0*/  PRMT R6, R34, 0x7610, R6 ;  /* 0x0000761022067816 */ /* 0x000fe40000000006 */
[----:B------:R-:W-:Y:S02]  /*aa00*/  PRMT R95, R147, 0x5410, R146 ;  /* 0x00005410935f7816 */ /* 0x000fe40000000092 */
[----:B------:R-:W-:Y:S02]  /*aa10*/  @!P0 PRMT R147, R6, 0x5410, RZ ;  /* 0x0000541006938816 */ /* 0x000fe400000000ff */
[----:B------:R-:W-:Y:S02]  /*aa20*/  ISETP.LE.U32.AND P0, PT, R0, UR13, PT ;  /* 0x0000000d00007c0c */ /* 0x000fe4000bf03070 */
[----:B------:R-:W-:Y:S01]  /*aa30*/  LOP3.LUT R0, R40, 0xffff, RZ, 0xc0, !PT ;  /* 0x0000ffff28007812 */ /* 0x000fe200078ec0ff */
[----:B------:R-:W-:-:S03]  /*aa40*/  @!P4 HADD2 R76, -R206.H0_H0, -RZ.H0_H0 ;  /* 0xa00000ffce4cc230 */ /* 0x000fc60000000900 */
[----:B------:R-:W-:Y:S02]  /*aa50*/  SHF.R.U32.HI R5, RZ, 0x8, R0 ;  /* 0x00000008ff057819 */ /* 0x000fe40000011600 */
[----:B------:R-:W-:Y:S02]  /*aa60*/  LOP3.LUT R0, R40, 0xff, RZ, 0xc0, !PT ;  /* 0x000000ff28007812 */ /* 0x000fe400078ec0ff */
[----:B------:R-:W-:Y:S01]  /*aa70*/  PRMT R12, R76, 0x7610, R12 ;  /* 0x000076104c0c7816 */ /* 0x000fe2000000000c */
[----:B------:R-:W-:Y:S02]  /*aa80*/  IMAD.MOV.U32 R76, RZ, RZ, R81 ;  /* 0x000000ffff4c7224 */ /* 0x000fe400078e0051 */
[----:B------:R-:W-:Y:S01]  /*aa90*/  FFMA.FTZ R6, R139, UR44, -R7 ;  /* 0x0000002c8b067c23 */ /* 0x000fe20008010807 */
[----:B------:R-:W-:Y:S02]  /*aaa0*/  PRMT R81, R0, 0x5410, R5 ;  /* 0x0000541000517816 */ /* 0x000fe40000000005 */
[----:B------:R-:W-:-:S02]  /*aab0*/  SHF.R.U32.HI R0, RZ, 0x10, R40 ;  /* 0x00000010ff007819 */ /* 0x000fc40000011628 */
[----:B------:R-:W-:Y:S02]  /*aac0*/  @!P4 PRMT R206, R12, 0x5410, RZ ;  /* 0x000054100ccec816 */ /* 0x000fe400000000ff */
[----:B------:R1:W-:Y:S01]  /*aad0*/  MUFU.EX2 R12, R6 ;  /* 0x00000006000c7308 */ /* 0x0003e20000000800 */
[----:B------:R-:W-:Y:S01]  /*aae0*/  IMAD.MOV.U32 R126, RZ, RZ, R127 ;  /* 0x000000ffff7e7224 */ /* 0x000fe200078e007f */
[----:B------:R-:W-:Y:S01]  /*aaf0*/  @!P1 PRMT R207, R17, 0x5410, RZ ;  /* 0x0000541011cf9816 */ /* 0x000fe200000000ff */
[----:B------:R-:W-:Y:S01]  /*ab00*/  IMAD.MOV.U32 R127, RZ, RZ, R79 ;  /* 0x000000ffff7f7224 */ /* 0x000fe200078e004f */
[----:B------:R3:W4:Y:S01]  /*ab10*/  LDL.LU.S16 R17, [R1+0xc0] ;  /* 0x0000c00001117983 */ /* 0x0007220000300600 */
[----:B-1----:R-:W-:-:S04]  /*ab20*/  LOP3.LUT R6, R0, 0xff, RZ, 0xc0, !PT ;  /* 0x000000ff00067812 */ /* 0x002fc800078ec0ff */
[----:B------:R-:W-:Y:S01]  /*ab30*/  PRMT R79, R6, 0x5410, R9 ;  /* 0x00005410064f7816 */ /* 0x000fe20000000009 */
[----:B--2---:R-:W-:-:S05]  /*ab40*/  @!P0 HADD2 R18, -R146.H0_H0, -RZ.H0_H0 ;  /* 0xa00000ff92128230 */ /* 0x004fca0000000900 */
[----:B------:R-:W-:-:S04]  /*ab50*/  PRMT R6, R18, 0x7610, R6 ;  /* 0x0000761012067816 */ /* 0x000fc80000000006 */
[----:B------:R-:W-:Y:S02]  /*ab60*/  @!P0 PRMT R146, R6, 0x5410, RZ ;  /* 0x0000541006928816 */ /* 0x000fe400000000ff */
[----:B------:R3:W2:Y:S01]  /*ab70*/  LDL.LU.S16 R6, [R1+0xc4] ;  /* 0x0000c40001067983 */ /* 0x0006a20000300600 */
[----:B------:R-:W-:Y:S01]  /*ab80*/  FFMA.FTZ R5, R195, UR44, -R7 ;  /* 0x0000002cc3057c23 */ /* 0x000fe20008010807 */
[----:B------:R-:W-:Y:S02]  /*ab90*/  IMAD.MOV.U32 R122, RZ, RZ, R205 ;  /* 0x000000ffff7a7224 */ /* 0x000fe400078e00cd */
[----:B------:R-:W-:Y:S02]  /*aba0*/  IMAD.MOV.U32 R205, RZ, RZ, R236 ;  /* 0x000000ffffcd7224 */ /* 0x000fe400078e00ec */
[----:B------:R1:W3:Y:S01]  /*abb0*/  MUFU.EX2 R236, R5 ;  /* 0x0000000500ec7308 */ /* 0x0002e20000000800 */
[----:B------:R-:W-:Y:S01]  /*abc0*/  LOP3.LUT R0, R36, 0xff, RZ, 0xc0, !PT ;  /* 0x000000ff24007812 */ /* 0x000fe200078ec0ff */
[----:B------:R-:W-:-:S02]  /*abd0*/  IMAD.MOV.U32 R233, RZ, RZ, R80 ;  /* 0x000000ffffe97224 */ /* 0x000fc400078e0050 */
[----:B------:R-:W-:Y:S01]  /*abe0*/  IMAD.MOV.U32 R80, RZ, RZ, R85 ;  /* 0x000000ffff507224 */ /* 0x000fe200078e0055 */
[----:B------:R-:W-:Y:S02]  /*abf0*/  PRMT R85, R0, 0x5410, R33 ;  /* 0x0000541000557816 */ /* 0x000fe40000000021 */
[----:B------:R-:W-:Y:S01]  /*ac00*/  SHF.R.U32.HI R0, RZ, 0x8, R140 ;  /* 0x00000008ff007819 */ /* 0x000fe2000001168c */
[----:B------:R-:W-:Y:S01]  /*ac10*/  IMAD.MOV.U32 R232, RZ, RZ, R240 ;  /* 0x000000ffffe87224 */ /* 0x000fe200078e00f0 */
[----:B------:R-:W-:Y:S01]  /*ac20*/  @!P3 PRMT R209, R19, 0x5410, RZ ;  /* 0x0000541013d1b816 */ /* 0x000fe200000000ff */
[----:B------:R-:W-:Y:S01]  /*ac30*/  IMAD.MOV.U32 R240, RZ, RZ, R120 ;  /* 0x000000fffff07224 */ /* 0x000fe200078e0078 */
[----:B------:R-:W-:Y:S01]  /*ac40*/  ISETP.LE.U32.AND P3, PT, R142, UR13, PT ;  /* 0x0000000d8e007c0c */ /* 0x000fe2000bf63070 */
[----:B------:R-:W-:Y:S01]  /*ac50*/  IMAD.MOV.U32 R120, RZ, RZ, R86 ;  /* 0x000000ffff787224 */ /* 0x000fe200078e0056 */
[----:B------:R-:W-:Y:S02]  /*ac60*/  LOP3.LUT R0, R0, 0xffff, RZ, 0xc0, !PT ;  /* 0x0000ffff00007812 */ /* 0x000fe400078ec0ff */
[----:B-1----:R-:W-:-:S04]  /*ac70*/  SHF.R.U32.HI R5, RZ, 0x8, R32 ;  /* 0x00000008ff057819 */ /* 0x002fc80000011620 */
[----:B------:R-:W-:Y:S02]  /*ac80*/  PRMT R86, R38, 0x5410, R5 ;  /* 0x0000541026567816 */ /* 0x000fe40000000005 */
[----:B---3--:R-:W-:Y:S02]  /*ac90*/  F2FP.F16.F32.PACK_AB R5, R236, R12 ;  /* 0x0000000cec05723e */ /* 0x008fe400000000ff */
[----:B------:R-:W-:Y:S02]  /*aca0*/  ISETP.LE.U32.AND P0, PT, R0, UR13, PT ;  /* 0x0000000d00007c0c */ /* 0x000fe4000bf03070 */
[C---:B------:R-:W-:Y:S02]  /*acb0*/  PRMT R145, R5.reuse, 0x7610, R145 ;  /* 0x0000761005917816 */ /* 0x040fe40000000091 */
[----:B------:R-:W-:Y:S01]  /*acc0*/  PRMT R144, R5, 0x7632, R144 ;  /* 0x0000763205907816 */ /* 0x000fe20000000090 */
[----:B------:R-:W-:Y:S02]  /*acd0*/  IMAD.MOV.U32 R231, RZ, RZ, R122 ;  /* 0x000000ffffe77224 */ /* 0x000fe400078e007a */
[----:B------:R-:W-:Y:S01]  /*ace0*/  FFMA.FTZ R5, R202, UR44, -R8 ;  /* 0x0000002cca057c23 */ /* 0x000fe20008010808 */
[----:B------:R-:W-:-:S02]  /*acf0*/  IMAD.MOV.U32 R122, RZ, RZ, R126 ;  /* 0x000000ffff7a7224 */ /* 0x000fc400078e007e */
[----:B------:R-:W-:Y:S01]  /*ad00*/  IMAD.MOV.U32 R126, RZ, RZ, R88 ;  /* 0x000000ffff7e7224 */ /* 0x000fe200078e0058 */
[----:B------:R-:W-:Y:S01]  /*ad10*/  PRMT R88, R145, 0x5410, R144 ;  /* 0x0000541091587816 */ /* 0x000fe20000000090 */
[----:B------:R1:W-:Y:S01]  /*ad20*/  MUFU.EX2 R234, R5 ;  /* 0x0000000500ea7308 */ /* 0x0003e20000000800 */
[----:B----4-:R-:W-:-:S05]  /*ad30*/  @!P3 HADD2 R17, -R145.H0_H0, -RZ.H0_H0 ;  /* 0xa00000ff9111b230 */ /* 0x010fca0000000900 */
[----:B------:R-:W-:-:S04]  /*ad40*/  PRMT R16, R17, 0x7610, R16 ;  /* 0x0000761011107816 */ /* 0x000fc80000000010 */
[----:B------:R-:W-:Y:S02]  /*ad50*/  @!P3 PRMT R145, R16, 0x5410, RZ ;  /* 0x000054101091b816 */ /* 0x000fe400000000ff */
[----:B------:R3:W4:Y:S01]  /*ad60*/  LDL.LU.S16 R16, [R1+0xcc] ;  /* 0x0000cc0001107983 */ /* 0x0007220000300600 */
[----:B--2---:R-:W-:-:S05]  /*ad70*/  @!P0 HADD2 R6, -R144.H0_H0, -RZ.H0_H0 ;  /* 0xa00000ff90068230 */ /* 0x004fca0000000900 */
[----:B-1----:R-:W-:Y:S02]  /*ad80*/  PRMT R5, R6, 0x7610, R5 ;  /* 0x0000761006057816 */ /* 0x002fe40000000005 */
[----:B------:R3:W2:Y:S01]  /*ad90*/  LDL.LU.S16 R6, [R1+0xc8] ;  /* 0x0000c80001067983 */ /* 0x0006a20000300600 */
[----:B------:R-:W-:Y:S01]  /*ada0*/  FFMA.FTZ R0, R204, UR44, -R8 ;  /* 0x0000002ccc007c23 */ /* 0x000fe20008010808 */
[----:B------:R-:W-:Y:S01]  /*adb0*/  IMAD.MOV.U32 R34, RZ, RZ, R232 ;  /* 0x000000ffff227224 */ /* 0x000fe200078e00e8 */
[----:B------:R-:W-:Y:S01]  /*adc0*/  ISETP.LE.U32.AND P3, PT, R167, UR13, PT ;  /* 0x0000000da7007c0c */ /* 0x000fe2000bf63070 */
[----:B------:R3:W3:Y:S01]  /*add0*/  LDL.LU.S16 R32, [R1+0xd0] ;  /* 0x0000d00001207983 */ /* 0x0006e20000300600 */
[----:B------:R1:W1:Y:S01]  /*ade0*/  MUFU.EX2 R232, R0 ;  /* 0x0000000000e87308 */ /* 0x0002620000000800 */
[----:B------:R-:W-:Y:S02]  /*adf0*/  @!P0 PRMT R144, R5, 0x5410, RZ ;  /* 0x0000541005908816 */ /* 0x000fe400000000ff */
[----:B-1----:R-:W-:-:S04]  /*ae00*/  LOP3.LUT R0, R24, 0xff, RZ, 0xc0, !PT ;  /* 0x000000ff18007812 */ /* 0x002fc800078ec0ff */
[----:B------:R-:W-:Y:S02]  /*ae10*/  ISETP.LE.U32.AND P4, PT, R0, UR13, PT ;  /* 0x0000000d00007c0c */ /* 0x000fe4000bf83070 */
[----:B------:R-:W-:-:S04]  /*ae20*/  LOP3.LUT R0, R22, 0xffff, RZ, 0xc0, !PT ;  /* 0x0000ffff16007812 */ /* 0x000fc800078ec0ff */
[----:B------:R-:W-:-:S04]  /*ae30*/  SHF.R.U32.HI R0, RZ, 0x8, R0 ;  /* 0x00000008ff007819 */ /* 0x000fc80000011600 */
[----:B------:R-:W-:-:S04]  /*ae40*/  LOP3.LUT R0, R0, 0xffff, RZ, 0xc0, !PT ;  /* 0x0000ffff00007812 */ /* 0x000fc800078ec0ff */
[----:B------:R-:W-:Y:S02]  /*ae50*/  ISETP.LE.U32.AND P0, PT, R0, UR13, PT ;  /* 0x0000000d00007c0c */ /* 0x000fe4000bf03070 */
[----:B------:R-:W-:-:S04]  /*ae60*/  F2FP.F16.F32.PACK_AB R0, R234, R232 ;  /* 0x000000e8ea00723e */ /* 0x000fc800000000ff */
[C---:B------:R-:W-:Y:S01]  /*ae70*/  PRMT R142, R0.reuse, 0x7632, R142 ;  /* 0x00007632008e7816 */ /* 0x040fe2000000008e */
[----:B------:R-:W-:Y:S01]  /*ae80*/  FFMA.FTZ R5, R137, UR44, -R7 ;  /* 0x0000002c89057c23 */ /* 0x000fe20008010807 */
[----:B------:R-:W-:Y:S01]  /*ae90*/  PRMT R143, R0, 0x7610, R143 ;  /* 0x00007610008f7816 */ /* 0x000fe2000000008f */
[----:B------:R-:W-:Y:S02]  /*aea0*/  FFMA.FTZ R0, R194, UR44, -R7 ;  /* 0x0000002cc2007c23 */ /* 0x000fe40008010807 */
[----:B------:R-:W1:Y:S01]  /*aeb0*/  MUFU.EX2 R17, R5 ;  /* 0x0000000500117308 */ /* 0x000e620000000800 */
[----:B------:R-:W-:Y:S01]  /*aec0*/  PRMT R84, R143, 0x5410, R142 ;  /* 0x000054108f547816 */ /* 0x000fe2000000008e */
[----:B------:R-:W-:Y:S02]  /*aed0*/  IMAD.MOV.U32 R19, RZ, RZ, R231 ;  /* 0x000000ffff137224 */ /* 0x000fe400078e00e7 */
[----:B------:R-:W-:-:S04]  /*aee0*/  IMAD.MOV.U32 R231, RZ, RZ, R235 ;  /* 0x000000ffffe77224 */ /* 0x000fc800078e00eb */
[----:B------:R-:W1:Y:S02]  /*aef0*/  MUFU.EX2 R235, R0 ;  /* 0x0000000000eb7308 */ /* 0x000e640000000800 */
[----:B-1----:R-:W-:-:S05]  /*af00*/  IMAD.MOV.U32 R194, RZ, RZ, R17 ;  /* 0x000000ffffc27224 */ /* 0x002fca00078e0011 */
[----:B------:R-:W-:-:S04]  /*af10*/  F2FP.F16.F32.PACK_AB R5, R235, R194 ;  /* 0x000000c2eb05723e */ /* 0x000fc800000000ff */
[C---:B------:R-:W-:Y:S02]  /*af20*/  PRMT R141, R5.reuse, 0x7610, R141 ;  /* 0x00007610058d7816 */ /* 0x040fe4000000008d */
[----:B------:R-:W-:Y:S02]  /*af30*/  PRMT R140, R5, 0x7632, R140 ;  /* 0x00007632058c7816 */ /* 0x000fe4000000008c */
[----:B------:R-:W-:Y:S01]  /*af40*/  SHF.R.U32.HI R5, RZ, 0x8, R25 ;  /* 0x00000008ff057819 */ /* 0x000fe20000011619 */
[----:B----4-:R-:W-:-:S05]  /*af50*/  @!P2 HADD2 R16, -R143.H0_H0, -RZ.H0_H0 ;  /* 0xa00000ff8f10a230 */ /* 0x010fca0000000900 */
[----:B------:R-:W-:-:S04]  /*af60*/  PRMT R15, R16, 0x7610, R15 ;  /* 0x00007610100f7816 */ /* 0x000fc8000000000f */
[----:B------:R-:W-:Y:S01]  /*af70*/  @!P2 PRMT R143, R15, 0x5410, RZ ;  /* 0x000054100f8fa816 */ /* 0x000fe200000000ff */
[----:B------:R-:W-:Y:S02]  /*af80*/  IMAD.MOV.U32 R15, RZ, RZ, R19 ;  /* 0x000000ffff0f7224 */ /* 0x000fe400078e0013 */
[----:B------:R-:W-:Y:S01]  /*af90*/  IMAD.MOV.U32 R19, RZ, RZ, R231 ;  /* 0x000000ffff137224 */ /* 0x000fe200078e00e7 */
[----:B------:R-:W-:-:S04]  /*afa0*/  LOP3.LUT R0, R22, 0xff, RZ, 0xc0, !PT ;  /* 0x000000ff16007812 */ /* 0x000fc800078ec0ff */
[----:B------:R-:W-:Y:S02]  /*afb0*/  ISETP.LE.U32.AND P1, PT, R0, UR13, PT ;  /* 0x0000000d00007c0c */ /* 0x000fe4000bf23070 */
[----:B------:R-:W-:Y:S01]  /*afc0*/  SHF.R.U32.HI R0, RZ, 0x18, R39 ;  /* 0x00000018ff007819 */ /* 0x000fe20000011627 */
[----:B------:R-:W-:Y:S02]  /*afd0*/  IMAD.MOV.U32 R18, RZ, RZ, R233 ;  /* 0x000000ffff127224 */ /* 0x000fe400078e00e9 */
[----:B--2---:R-:W-:-:S05]  /*afe0*/  @!P3 HADD2 R6, -R142.H0_H0, -RZ.H0_H0 ;  /* 0xa00000ff8e06b230 */ /* 0x004fca0000000900 */
[----:B------:R-:W-:-:S04]  /*aff0*/  PRMT R13, R6, 0x7610, R13 ;  /* 0x00007610060d7816 */ /* 0x000fc8000000000d */
[----:B------:R-:W-:Y:S02]  /*b000*/  @!P3 PRMT R142, R13, 0x5410, RZ ;  /* 0x000054100d8eb816 */ /* 0x000fe400000000ff */
[----:B------:R1:W2:Y:S01]  /*b010*/  LDL.LU.S16 R13, [R1+0xd4] ;  /* 0x0000d400010d7983 */ /* 0x0002a20000300600 */
[--C-:B------:R-:W-:Y:S01]  /*b020*/  FFMA.FTZ R6, R100, UR44, -R7.reuse ;  /* 0x0000002c64067c23 */ /* 0x100fe20008010807 */
[----:B------:R-:W-:-:S04]  /*b030*/  FFMA.FTZ R7, R118, UR44, -R7 ;  /* 0x0000002c76077c23 */ /* 0x000fc80008010807 */
[----:B------:R4:W-:Y:S02]  /*b040*/  MUFU.EX2 R231, R7 ;  /* 0x0000000700e77308 */ /* 0x0009e40000000800 */
[----:B----4-:R1:W4:Y:S04]  /*b050*/  LDL.LU.S16 R7, [R1+0xd8] ;  /* 0x0000d80001077983 */ /* 0x0103280000300600 */
[----:B------:R1:W4:Y:S01]  /*b060*/  LDL.LU.S16 R25, [R1+0xdc] ;  /* 0x0000dc0001197983 */ /* 0x0003220000300600 */
[----:B------:R-:W-:Y:S02]  /*b070*/  ISETP.LE.U32.AND P3, PT, R0, UR13, PT ;  /* 0x0000000d00007c0c */ /* 0x000fe4000bf63070 */
[----:B------:R-:W-:Y:S01]  /*b080*/  SHF.R.U32.HI R0, RZ, 0x10, R39 ;  /* 0x00000010ff007819 */ /* 0x000fe20000011627 */
[----:B------:R3:W1:Y:S03]  /*b090*/  MUFU.EX2 R233, R6 ;  /* 0x0000000600e97308 */ /* 0x0006660000000800 */
[----:B---3--:R-:W-:-:S02]  /*b0a0*/  LOP3.LUT R6, R0, 0xff, RZ, 0xc0, !PT ;  /* 0x000000ff00067812 */ /* 0x008fc400078ec0ff */
[----:B------:R-:W-:-:S04]  /*b0b0*/  LOP3.LUT R0, R27, 0xff, RZ, 0xc0, !PT ;  /* 0x000000ff1b007812 */ /* 0x000fc800078ec0ff */
[----:B------:R-:W-:Y:S02]  /*b0c0*/  PRMT R39, R0, 0x5410, R26 ;  /* 0x0000541000277816 */ /* 0x000fe4000000001a */
[----:B------:R3:W3:Y:S01]  /*b0d0*/  LDL.LU.S16 R26, [R1+0xe4] ;  /* 0x0000e400011a7983 */ /* 0x0006e20000300600 */
[----:B------:R-:W-:Y:S01]  /*b0e0*/  SHF.R.U32.HI R0, RZ, 0x8, R31 ;  /* 0x00000008ff007819 */ /* 0x000fe2000001161f */
[----:B------:R-:W-:Y:S01]  /*b0f0*/  IMAD.MOV.U32 R17, RZ, RZ, R76 ;  /* 0x000000ffff117224 */ /* 0x000fe200078e004c */
[----:B------:R-:W-:Y:S01]  /*b100*/  PRMT R76, R28, 0x5410, R5 ;  /* 0x000054101c4c7816 */ /* 0x000fe20000000005 */
[----:B------:R-:W-:Y:S01]  /*b110*/  IMAD.MOV.U32 R16, RZ, RZ, R80 ;  /* 0x000000ffff107224 */ /* 0x000fe200078e0050 */
[----:B------:R-:W-:Y:S02]  /*b120*/  LOP3.LUT R0, R0, 0xffff, RZ, 0xc0, !PT ;  /* 0x0000ffff00007812 */ /* 0x000fe400078ec0ff */
[----:B------:R-:W-:Y:S02]  /*b130*/  PRMT R80, R141, 0x5410, R140 ;  /* 0x000054108d507816 */ /* 0x000fe4000000008c */
[----:B------:R-:W-:-:S02]  /*b140*/  ISETP.LE.U32.AND P2, PT, R6, UR13, PT ;  /* 0x0000000d06007c0c */ /* 0x000fc4000bf43070 */
[----:B-1----:R-:W-:Y:S01]  /*b150*/  F2FP.F16.F32.PACK_AB R6, R231, R233 ;  /* 0x000000e9e706723e */ /* 0x002fe200000000ff */
[----:B------:R-:W-:Y:S02]  /*b160*/  IMAD.MOV.U32 R138, RZ, RZ, R15 ;  /* 0x000000ffff8a7224 */ /* 0x000fe400078e000f */
[----:B------:R-:W-:Y:S01]  /*b170*/  IMAD.MOV.U32 R15, RZ, RZ, R37 ;  /* 0x000000ffff0f7224 */ /* 0x000fe200078e0025 */
[C---:B------:R-:W-:Y:S01]  /*b180*/  PRMT R72, R6.reuse, 0x7632, R72 ;  /* 0x0000763206487816 */ /* 0x040fe20000000048 */
[----:B------:R-:W-:Y:S01]  /*b190*/  @!P1 HADD2 R32, -R141.H0_H0, -RZ.H0_H0 ;  /* 0xa00000ff8d209230 */ /* 0x000fe20000000900 */
[----:B------:R-:W-:Y:S02]  /*b1a0*/  PRMT R73, R6, 0x7610, R73 ;  /* 0x0000761006497816 */ /* 0x000fe40000000049 */
[----:B------:R-:W-:Y:S02]  /*b1b0*/  SHF.R.U32.HI R29, RZ, 0x10, R10 ;  /* 0x00000010ff1d7819 */ /* 0x000fe4000001160a */
[----:B------:R-:W-:-:S02]  /*b1c0*/  LOP3.LUT R11, R10, 0xffff, RZ, 0xc0, !PT ;  /* 0x0000ffff0a0b7812 */ /* 0x000fc400078ec0ff */
[----:B------:R-:W-:Y:S02]  /*b1d0*/  LOP3.LUT R30, R10, 0xff, RZ, 0xc0, !PT ;  /* 0x000000ff0a1e7812 */ /* 0x000fe400078ec0ff */
[----:B------:R-:W-:Y:S02]  /*b1e0*/  SHF.R.U32.HI R10, RZ, 0x18, R10 ;  /* 0x00000018ff0a7819 */ /* 0x000fe4000001160a */
[----:B------:R-:W-:Y:S01]  /*b1f0*/  PRMT R14, R32, 0x7610, R14 ;  /* 0x00007610200e7816 */ /* 0x000fe2000000000e */
[----:B------:R-:W-:-:S03]  /*b200*/  IMAD R166, R4, 0x2, R165 ;  /* 0x0000000204a67824 */ /* 0x000fc600078e02a5 */
[----:B------:R-:W-:Y:S01]  /*b210*/  @!P1 PRMT R141, R14, 0x5410, RZ ;  /* 0x000054100e8d9816 */ /* 0x000fe200000000ff */
[----:B------:R-:W-:Y:S01]  /*b220*/  IMAD.MOV.U32 R14, RZ, RZ, R35 ;  /* 0x000000ffff0e7224 */ /* 0x000fe200078e0023 */
[----:B------:R-:W-:Y:S01]  /*b230*/  PRMT R38, R73, 0x5410, R72 ;  /* 0x0000541049267816 */ /* 0x000fe20000000048 */
[----:B------:R-:W-:Y:S01]  /*b240*/  FADD.FTZ R4, R43, R99 ;  /* 0x000000632b047221 */ /* 0x000fe20000010000 */
[----:B------:R-:W-:Y:S02]  /*b250*/  IMAD.MOV.U32 R204, RZ, RZ, R138 ;  /* 0x000000ffffcc7224 */ /* 0x000fe400078e008a */
[----:B------:R-:W-:Y:S02]  /*b260*/  IMAD.MOV.U32 R138, RZ, RZ, R14 ;  /* 0x000000ffff8a7224 */ /* 0x000fe400078e000e */
[----:B------:R-:W-:-:S04]  /*b270*/  IMAD.MOV.U32 R14, RZ, RZ, R19 ;  /* 0x000000ffff0e7224 */ /* 0x000fc800078e0013 */
[----:B------:R-:W-:Y:S01]  /*b280*/  FADD.FTZ R14, R14, R4 ;  /* 0x000000040e0e7221 */ /* 0x000fe20000010000 */
[----:B------:R-:W-:Y:S02]  /*b290*/  IMAD.MOV.U32 R195, RZ, RZ, R16 ;  /* 0x000000ffffc37224 */ /* 0x000fe400078e0010 */
[--C-:B------:R-:W-:Y:S01]  /*b2a0*/  FFMA.FTZ R19, R238, UR44, -R8.reuse ;  /* 0x0000002cee137c23 */ /* 0x100fe20008010808 */
[----:B------:R-:W-:Y:S02]  /*b2b0*/  IMAD.MOV.U32 R203, RZ, RZ, R17 ;  /* 0x000000ffffcb7224 */ /* 0x000fe400078e0011 */
[--C-:B------:R-:W-:Y:S01]  /*b2c0*/  FFMA.FTZ R17, R124, UR44, -R8.reuse ;  /* 0x0000002c7c117c23 */ /* 0x100fe20008010808 */
[----:B------:R-:W-:Y:S01]  /*b2d0*/  FFMA.FTZ R16, R123, UR44, -R8 ;  /* 0x0000002c7b107c23 */ /* 0x000fe20008010808 */
[----:B------:R-:W-:Y:S02]  /*b2e0*/  IMAD.MOV.U32 R137, RZ, RZ, R138 ;  /* 0x000000ffff897224 */ /* 0x000fe400078e008a */
[----:B------:R-:W-:-:S02]  /*b2f0*/  IMAD.MOV.U32 R138, RZ, RZ, R122 ;  /* 0x000000ffff8a7224 */ /* 0x000fc400078e007a */
[----:B------:R-:W-:Y:S02]  /*b300*/  IMAD.MOV.U32 R100, RZ, RZ, R121 ;  /* 0x000000ffff647224 */ /* 0x000fe400078e0079 */
[----:B------:R-:W-:Y:S02]  /*b310*/  IMAD.MOV.U32 R238, RZ, RZ, R120 ;  /* 0x000000ffffee7224 */ /* 0x000fe400078e0078 */
[----:B------:R-:W-:Y:S02]  /*b320*/  IMAD.MOV.U32 R118, RZ, RZ, R125 ;  /* 0x000000ffff767224 */ /* 0x000fe400078e007d */
[----:B------:R-:W-:Y:S02]  /*b330*/  IMAD.MOV.U32 R202, RZ, RZ, R12 ;  /* 0x000000ffffca7224 */ /* 0x000fe400078e000c */
[----:B------:R-:W-:Y:S01]  /*b340*/  FADD.FTZ R12, R90, R87 ;  /* 0x000000575a0c7221 */ /* 0x000fe20000010000 */
[----:B--2---:R-:W-:-:S05]  /*b350*/  @!P0 HADD2 R13, -R140.H0_H0, -RZ.H0_H0 ;  /* 0xa00000ff8c0d8230 */ /* 0x004fca0000000900 */
[----:B------:R-:W-:-:S04]  /*b360*/  PRMT R5, R13, 0x7610, R5 ;  /* 0x000076100d057816 */ /* 0x000fc80000000005 */
[----:B------:R-:W-:Y:S02]  /*b370*/  @!P0 PRMT R140, R5, 0x5410, RZ ;  /* 0x00005410058c8816 */ /* 0x000fe400000000ff */
[----:B------:R-:W-:Y:S02]  /*b380*/  ISETP.LE.U32.AND P0, PT, R0, UR13, PT ;  /* 0x0000000d00007c0c */ /* 0x000fe4000bf03070 */
[----:B------:R-:W-:-:S04]  /*b390*/  LOP3.LUT R0, R23, 0xffff, RZ, 0xc0, !PT ;  /* 0x0000ffff17007812 */ /* 0x000fc800078ec0ff */
[----:B------:R-:W-:Y:S02]  /*b3a0*/  SHF.R.U32.HI R5, RZ, 0x8, R0 ;  /* 0x00000008ff057819 */ /* 0x000fe40000011600 */
[----:B------:R-:W-:-:S04]  /*b3b0*/  LOP3.LUT R0, R23, 0xff, RZ, 0xc0, !PT ;  /* 0x000000ff17007812 */ /* 0x000fc800078ec0ff */
[----:B------:R-:W-:Y:S02]  /*b3c0*/  PRMT R37, R0, 0x5410, R5 ;  /* 0x0000541000257816 */ /* 0x000fe40000000005 */
[----:B------:R-:W-:Y:S01]  /*b3d0*/  SHF.R.U32.HI R0, RZ, 0x10, R23 ;  /* 0x00000010ff007819 */ /* 0x000fe20000011617 */
[----:B----4-:R-:W-:Y:S02]  /*b3e0*/  @!P5 HADD2 R7, -R73.H0_H0, -RZ.H0_H0 ;  /* 0xa00000ff4907d230 */ /* 0x010fe40000000900 */
[----:B------:R-:W-:Y:S01]  /*b3f0*/  @!P0 HADD2 R25, -R72.H0_H0, -RZ.H0_H0 ;  /* 0xa00000ff48198230 */ /* 0x000fe20000000900 */
[----:B------:R-:W-:Y:S02]  /*b400*/  LOP3.LUT R6, R0, 0xff, RZ, 0xc0, !PT ;  /* 0x000000ff00067812 */ /* 0x000fe400078ec0ff */
[----:B------:R-:W-:Y:S01]  /*b410*/  LOP3.LUT R0, R29, 0xff, RZ, 0xc0, !PT ;  /* 0x000000ff1d007812 */ /* 0x000fe200078ec0ff */
[----:B------:R-:W-:Y:S01]  /*b420*/  IMAD.MOV.U32 R13, RZ, RZ, R34 ;  /* 0x000000ffff0d7224 */ /* 0x000fe200078e0022 */
[----:B------:R-:W-:-:S02]  /*b430*/  SHF.R.U32.HI R5, RZ, 0x8, R11 ;  /* 0x00000008ff057819 */ /* 0x000fc4000001160b */
[----:B------:R-:W-:Y:S02]  /*b440*/  PRMT R9, R25, 0x7610, R9 ;  /* 0x0000761019097816 */ /* 0x000fe40000000009 */
[----:B------:R-:W-:Y:S02]  /*b450*/  PRMT R34, R0, 0x5410, R10 ;  /* 0x0000541000227816 */ /* 0x000fe4000000000a */
[----:B------:R-:W-:Y:S02]  /*b460*/  PRMT R24, R7, 0x7610, R24 ;  /* 0x0000761007187816 */ /* 0x000fe40000000018 */
[----:B------:R-:W-:Y:S02]  /*b470*/  SHF.R.U32.HI R0, RZ, 0x18, R22 ;  /* 0x00000018ff007819 */ /* 0x000fe40000011616 */
[----:B------:R-:W-:Y:S02]  /*b480*/  SHF.R.U32.HI R7, RZ, 0x18, R23 ;  /* 0x00000018ff077819 */ /* 0x000fe40000011617 */
[----:B------:R-:W-:-:S02]  /*b490*/  PRMT R35, R30, 0x5410, R5 ;  /* 0x000054101e237816 */ /* 0x000fc40000000005 */
[----:B------:R-:W1:Y:S01]  /*b4a0*/  LDSM.16.MT88.4 R28, [R166+0x6000] ;  /* 0x00600000a61c783b */ /* 0x000e620000004200 */
[----:B------:R-:W-:Y:S02]  /*b4b0*/  @!P0 PRMT R72, R9, 0x5410, RZ ;  /* 0x0000541009488816 */ /* 0x000fe400000000ff */
[----:B------:R-:W-:Y:S02]  /*b4c0*/  ISETP.LE.U32.AND P0, PT, R0, UR13, PT ;  /* 0x0000000d00007c0c */ /* 0x000fe4000bf03070 */
[----:B------:R-:W-:Y:S02]  /*b4d0*/  SHF.R.U32.HI R5, RZ, 0x10, R22 ;  /* 0x00000010ff057819 */ /* 0x000fe40000011616 */
[----:B------:R-:W-:Y:S02]  /*b4e0*/  PRMT R36, R6, 0x5410, R7 ;  /* 0x0000541006247816 */ /* 0x000fe40000000007 */
[----:B------:R-:W-:Y:S02]  /*b4f0*/  LOP3.LUT R0, R20, 0xffff, RZ, 0xc0, !PT ;  /* 0x0000ffff14007812 */ /* 0x000fe400078ec0ff */
[----:B------:R-:W-:-:S02]  /*b500*/  SHF.R.U32.HI R6, RZ, 0x10, R20 ;  /* 0x00000010ff067819 */ /* 0x000fc40000011614 */
[----:B------:R-:W-:Y:S02]  /*b510*/  LOP3.LUT R7, R5, 0xff, RZ, 0xc0, !PT ;  /* 0x000000ff05077812 */ /* 0x000fe400078ec0ff */
[----:B------:R-:W-:Y:S02]  /*b520*/  SHF.R.U32.HI R5, RZ, 0x8, R0 ;  /* 0x00000008ff057819 */ /* 0x000fe40000011600 */
[----:B------:R-:W-:Y:S02]  /*b530*/  SHF.R.U32.HI R9, RZ, 0x18, R20 ;  /* 0x00000018ff097819 */ /* 0x000fe40000011614 */
[----:B------:R-:W-:Y:S02]  /*b540*/  LOP3.LUT R0, R6, 0xff, RZ, 0xc0, !PT ;  /* 0x000000ff06007812 */ /* 0x000fe400078ec0ff */
[----:B------:R-:W-:Y:S02]  /*b550*/  LOP3.LUT R10, R20, 0xff, RZ, 0xc0, !PT ;  /* 0x000000ff140a7812 */ /* 0x000fe400078ec0ff */
[----:B------:R-:W-:-:S02]  /*b560*/  PRMT R27, R0, 0x5410, R9 ;  /* 0x00005410001b7816 */ /* 0x000fc40000000009 */
[----:B------:R-:W-:Y:S02]  /*b570*/  PRMT R22, R10, 0x5410, R5 ;  /* 0x000054100a167816 */ /* 0x000fe40000000005 */
[----:B------:R-:W-:Y:S02]  /*b580*/  LOP3.LUT R0, R21, 0xffff, RZ, 0xc0, !PT ;  /* 0x0000ffff15007812 */ /* 0x000fe400078ec0ff */
[--C-:B------:R-:W-:Y:S02]  /*b590*/  SHF.R.U32.HI R5, RZ, 0x10, R21.reuse ;  /* 0x00000010ff057819 */ /* 0x100fe40000011615 */
[----:B------:R-:W-:Y:S02]  /*b5a0*/  ISETP.LE.U32.AND P1, PT, R7, UR13, PT ;  /* 0x0000000d07007c0c */ /* 0x000fe4000bf23070 */
[----:B------:R-:W-:Y:S02]  /*b5b0*/  SHF.R.U32.HI R6, RZ, 0x8, R0 ;  /* 0x00000008ff067819 */ /* 0x000fe40000011600 */
[----:B------:R-:W-:-:S02]  /*b5c0*/  SHF.R.U32.HI R7, RZ, 0x18, R21 ;  /* 0x00000018ff077819 */ /* 0x000fc40000011615 */
[----:B------:R-:W-:-:S04]  /*b5d0*/  LOP3.LUT R0, R5, 0xff, RZ, 0xc0, !PT ;  /* 0x000000ff05007812 */ /* 0x000fc800078ec0ff */
[----:B------:R-:W-:Y:S01]  /*b5e0*/  PRMT R32, R0, 0x5410, R7 ;  /* 0x0000541000207816 */ /* 0x000fe20000000007 */
[----:B------:R-:W-:Y:S02]  /*b5f0*/  FADD.FTZ R0, R42, R41 ;  /* 0x000000292a007221 */ /* 0x000fe40000010000 */
[----:B------:R-:W2:Y:S01]  /*b600*/  LDSM.16.MT88.4 R40, [R166+0x6800] ;  /* 0x00680000a628783b */ /* 0x000ea20000004200 */
[----:B------:R-:W-:Y:S01]  /*b610*/  LOP3.LUT R9, R21, 0xff, RZ, 0xc0, !PT ;  /* 0x000000ff15097812 */ /* 0x000fe200078ec0ff */
[----:B------:R-:W-:Y:S01]  /*b620*/  FADD.FTZ R5, R112, R109 ;  /* 0x0000006d70057221 */ /* 0x000fe20000010000 */
[----:B------:R-:W-:Y:S01]  /*b630*/  @!P5 PRMT R73, R24, 0x5410, RZ ;  /* 0x000054101849d816 */ /* 0x000fe200000000ff */
[----:B------:R-:W-:Y:S01]  /*b640*/  IMAD.MOV.U32 R24, RZ, RZ, R15 ;  /* 0x000000ffff187224 */ /* 0x000fe200078e000f */
[----:B------:R-:W-:Y:S01]  /*b650*/  PRMT R33, R9, 0x5410, R6 ;  /* 0x0000541009217816 */ /* 0x000fe20000000006 */
[----:B------:R-:W-:Y:S02]  /*b660*/  FADD.FTZ R15, R110, R5 ;  /* 0x000000056e0f7221 */ /* 0x000fe40000010000 */
[----:B-1----:R-:W-:Y:S01]  /*b670*/  HMMA.16816.F32 R4, R48, R28, RZ ;  /* 0x0000001c3004723c */ /* 0x002fe200000018ff */
[----:B------:R-:W-:-:S02]  /*b680*/  IMAD.MOV.U32 R139, RZ, RZ, R13 ;  /* 0x000000ffff8b7224 */ /* 0x000fc400078e000d */
[----:B------:R-:W-:Y:S01]  /*b690*/  FFMA.FTZ R20, R226, UR44, -R8 ;  /* 0x0000002ce2147c23 */ /* 0x000fe20008010808 */
[----:B------:R-:W-:Y:S02]  /*b6a0*/  IMAD.MOV.U32 R13, RZ, RZ, R18 ;  /* 0x000000ffff0d7224 */ /* 0x000fe400078e0012 */
[--C-:B------:R-:W-:Y:S01]  /*b6b0*/  FFMA.FTZ R18, R239, UR44, -R8.reuse ;  /* 0x0000002cef127c23 */ /* 0x100fe20008010808 */
[----:B------:R-:W-:Y:S02]  /*b6c0*/  FFMA.FTZ R21, R225, UR44, -R8 ;  /* 0x0000002ce1157c23 */ /* 0x000fe40008010808 */
[----:B------:R-:W-:Y:S01]  /*b6d0*/  HMMA.16816.F32 R8, R52, R28, RZ ;  /* 0x0000001c3408723c */ /* 0x000fe200000018ff */
[----:B------:R-:W-:Y:S01]  /*b6e0*/  FADD.FTZ R13, R13, R0 ;  /* 0x000000000d0d7221 */ /* 0x000fe20000010000 */
[----:B------:R-:W-:Y:S02]  /*b6f0*/  IMAD.MOV.U32 R239, RZ, RZ, R24 ;  /* 0x000000ffffef7224 */ /* 0x000fe400078e0018 */
[----:B------:R-:W-:-:S02]  /*b700*/  IMAD.MOV.U32 R167, RZ, RZ, R139 ;  /* 0x000000ffffa77224 */ /* 0x000fc400078e008b */
[----:B------:R-:W-:Y:S02]  /*b710*/  IMAD.MOV.U32 R139, RZ, RZ, R126 ;  /* 0x000000ffff8b7224 */ /* 0x000fe400078e007e */
[----:B------:R-:W-:Y:S01]  /*b720*/  IMAD.MOV.U32 R24, RZ, RZ, R127 ;  /* 0x000000ffff187224 */ /* 0x000fe200078e007f */
[----:B------:R1:W-:Y:S01]  /*b730*/  MUFU.EX2 R225, R16 ;  /* 0x0000001000e17308 */ /* 0x0003e20000000800 */
[----:B------:R-:W-:-:S05]  /*b740*/  FADD.FTZ R0, R97, R12 ;  /* 0x0000000c61007221 */ /* 0x000fca0000010000 */
[-C--:B--2---:R-:W-:Y:S07]  /*b750*/  HMMA.16816.F32 R120, R44, R40.reuse, R4 ;  /* 0x000000282c78723c */ /* 0x084fee0000001804 */
[----:B------:R-:W-:Y:S01]  /*b760*/  FADD.FTZ R5, R102, R14 ;  /* 0x0000000e66057221 */ /* 0x000fe20000010000 */
[----:B------:R-:W-:Y:S01]  /*b770*/  FADD.FTZ R4, R98, R13 ;  /* 0x0000000d62047221 */ /* 0x000fe20000010000 */
[----:B------:R-:W-:Y:S02]  /*b780*/  HMMA.16816.F32 R124, R56, R40, R8 ;  /* 0x00000028387c723c */ /* 0x000fe40000001808 */
[----:B------:R-:W-:-:S02]  /*b790*/  FADD.FTZ R5, R173, R5 ;  /* 0x00000005ad057221 */ /* 0x000fc40000010000 */
[----:B------:R2:W5:Y:S03]  /*b7a0*/  LDL.LU R173, [R1+0x170] ;  /* 0x0001700001ad7983 */ /* 0x0005660000300800 */
[----:B------:R-:W-:Y:S02]  /*b7b0*/  FADD.FTZ R8, R172, R4 ;  /* 0x00000004ac087221 */ /* 0x000fe40000010000 */
[----:B------:R2:W5:Y:S01]  /*b7c0*/  LDL.LU R172, [R1+0x16c] ;  /* 0x00016c0001ac7983 */ /* 0x0005620000300800 */
[----:B------:R-:W4:Y:S01]  /*b7d0*/  MUFU.EX2 R226, R17 ;  /* 0x0000001100e27308 */ /* 0x000f220000000800 */
[----:B------:R-:W-:Y:S02]  /*b7e0*/  FADD.FTZ R6, R114, R15 ;  /* 0x0000000f72067221 */ /* 0x000fe40000010000 */
[----:B-1----:R2:W2:Y:S04]  /*b7f0*/  LDL.LU.S16 R16, [R1+0xe8] ;  /* 0x0000e80001107983 */ /* 0x0024a80000300600 */
[----:B------:R1:W2:Y:S04]  /*b800*/  LDL.LU.S16 R15, [R1+0xec] ;  /* 0x0000ec00010f7983 */ /* 0x0002a80000300600 */
[----:B------:R1:W2:Y:S04]  /*b810*/  LDL.LU.S16 R14, [R1+0xf8] ;  /* 0x0000f800010e7983 */ /* 0x0002a80000300600 */
[----:B------:R1:W2:Y:S01]  /*b820*/  LDL.LU.S16 R12, [R1+0xf4] ;  /* 0x0000f400010c7983 */ /* 0x0002a20000300600 */
[----:B------:R-:W-:-:S04]  /*b830*/  FADD.FTZ R0, R96, R0 ;  /* 0x0000000060007221 */ /* 0x000fc80000010000 */
[----:B------:R-:W-:Y:S01]  /*b840*/  FADD.FTZ R7, R89, R0 ;  /* 0x0000000059077221 */ /* 0x000fe20000010000 */
[----:B----4-:R-:W-:-:S04]  /*b850*/  F2FP.F16.F32.PACK_AB R0, R225, R226 ;  /* 0x000000e2e100723e */ /* 0x010fc800000000ff */
[----:B------:R-:W-:-:S05]  /*b860*/  PRMT R65, R0, 0x7610, R65 ;  /* 0x0000761000417816 */ /* 0x000fca0000000041 */
[----:B---3--:R-:W-:Y:S01]  /*b870*/  @!P4 HADD2 R26, -R65.H0_H0, -RZ.H0_H0 ;  /* 0xa00000ff411ac230 */ /* 0x008fe20000000900 */
[----:B------:R-:W-:-:S04]  /*b880*/  PRMT R64, R0, 0x7632, R64 ;  /* 0x0000763200407816 */ /* 0x000fc80000000040 */
[----:B------:R-:W-:Y:S02]  /*b890*/  PRMT R11, R26, 0x7610, R11 ;  /* 0x000076101a0b7816 */ /* 0x000fe4000000000b */
[----:B------:R-:W-:Y:S02]  /*b8a0*/  PRMT R26, R65, 0x5410, R64 ;  /* 0x00005410411a7816 */ /* 0x000fe40000000040 */
[----:B------:R-:W-:Y:S02]  /*b8b0*/  @!P4 PRMT R65, R11, 0x5410, RZ ;  /* 0x000054100b41c816 */ /* 0x000fe400000000ff */
[----:B------:R1:W3:Y:S04]  /*b8c0*/  LDL.LU.S16 R11, [R1+0xf0] ;  /* 0x0000f000010b7983 */ /* 0x0002e80000300600 */
[----:B------:R-:W4:Y:S01]  /*b8d0*/  LDL.LU R29, [R1+0xb8] ;  /* 0x0000b800011d7983 */ /* 0x000f220000300800 */
[----:B------:R-:W-:-:S02]  /*b8e0*/  IMAD.MOV.U32 R112, RZ, RZ, R118 ;  /* 0x000000ffff707224 */ /* 0x000fc400078e0076 */
[----:B------:R-:W-:Y:S02]  /*b8f0*/  IMAD.MOV.U32 R118, RZ, RZ, R195 ;  /* 0x000000ffff767224 */ /* 0x000fe400078e00c3 */
[----:B------:R-:W-:Y:S02]  /*b900*/  IMAD.MOV.U32 R109, RZ, RZ, R202 ;  /* 0x000000ffff6d7224 */ /* 0x000fe400078e00ca */
[----:B------:R-:W-:Y:S01]  /*b910*/  IMAD.MOV.U32 R23, RZ, RZ, R204 ;  /* 0x000000ffff177224 */ /* 0x000fe200078e00cc */
[----:B------:R-:W-:Y:S01]  /*b920*/  MUFU.EX2 R202, R19 ;  /* 0x0000001300ca7308 */ /* 0x000fe20000000800 */
[----:B------:R-:W-:Y:S02]  /*b930*/  IMAD.MOV.U32 R25, RZ, RZ, R205 ;  /* 0x000000ffff197224 */ /* 0x000fe400078e00cd */
[----:B------:R-:W-:-:S05]  /*b940*/  IMAD.MOV.U32 R195, RZ, RZ, R203 ;  /* 0x000000ffffc37224 */ /* 0x000fca00078e00cb */
[----:B------:R-:W1:Y:S08]  /*b950*/  MUFU.EX2 R205, R18 ;  /* 0x0000001200cd7308 */ /* 0x000e700000000800 */
[----:B------:R-:W-:Y:S08]  /*b960*/  MUFU.EX2 R204, R20 ;  /* 0x0000001400cc7308 */ /* 0x000ff00000000800 */
[----:B------:R-:W1:Y:S02]  /*b970*/  MUFU.EX2 R203, R21 ;  /* 0x0000001500cb7308 */ /* 0x000e640000000800 */
[----:B-1----:R-:W-:Y:S01]  /*b980*/  F2FP.F16.F32.PACK_AB R4, R202, R205 ;  /* 0x000000cdca04723e */ /* 0x002fe200000000ff */
[----:B------:R-:W-:-:S03]  /*b990*/  IMAD.MOV.U32 R87, RZ, RZ, R109 ;  /* 0x000000ffff577224 */ /* 0x000fc600078e006d */
[C---:B------:R-:W-:Y:S02]  /*b9a0*/  PRMT R61, R4.reuse, 0x7610, R61 ;  /* 0x00007610043d7816 */ /* 0x040fe4000000003d */
[----:B------:R-:W-:Y:S01]  /*b9b0*/  PRMT R60, R4, 0x7632, R60 ;  /* 0x00007632043c7816 */ /* 0x000fe2000000003c */
[----:B------:R-:W-:Y:S01]  /*b9c0*/  IMAD.MOV.U32 R109, RZ, RZ, R23 ;  /* 0x000000ffff6d7224 */ /* 0x000fe200078e0017 */
[----:B------:R-:W-:-:S04]  /*b9d0*/  F2FP.F16.F32.PACK_AB R0, R203, R204 ;  /* 0x000000cccb00723e */ /* 0x000fc800000000ff */
[C---:B------:R-:W-:Y:S01]  /*b9e0*/  PRMT R41, R0.reuse, 0x7610, R41 ;  /* 0x0000761000297816 */ /* 0x040fe20000000029 */
[----:B------:R-:W-:Y:S02]  /*b9f0*/  IMAD.MOV.U32 R23, RZ, RZ, R167 ;  /* 0x000000ffff177224 */ /* 0x000fe400078e00a7 */
[----:B------:R-:W-:Y:S01]  /*ba00*/  IMAD R167, R3, 0x2, R166 ;  /* 0x0000000203a77824 */ /* 0x000fe200078e02a6 */
[----:B------:R-:W-:Y:S01]  /*ba10*/  PRMT R40, R0, 0x7632, R40 ;  /* 0x0000763200287816 */ /* 0x000fe20000000028 */
[----:B------:R-:W-:Y:S01]  /*ba20*/  FADD.FTZ R6, R113, R6 ;  /* 0x0000000671067221 */ /* 0x000fe20000010000 */
[----:B------:R-:W-:Y:S01]  /*ba30*/  IMAD.MOV.U32 R110, RZ, RZ, R25 ;  /* 0x000000ffff6e7224 */ /* 0x000fe200078e0019 */
[----:B------:R-:W-:Y:S01]  /*ba40*/  ULEA UR6, UR18, UR27, 0x6 ;  /* 0x0000001b12067291 */ /* 0x000fe2000f8e303f */
[----:B------:R-:W-:Y:S01]  /*ba50*/  PRMT R25, R41, 0x5410, R40 ;  /* 0x0000541029197816 */ /* 0x000fe20000000028 */
[----:B------:R-:W-:Y:S02]  /*ba60*/  IMAD.MOV.U32 R28, RZ, RZ, R137 ;  /* 0x000000ffff1c7224 */ /* 0x000fe400078e0089 */
[----:B------:R-:W-:Y:S01]  /*ba70*/  UIADD3 UR6, UR6, -0x40, URZ ;  /* 0xffffffc006067890 */ /* 0x000fe2000fffe03f */
[----:B------:R-:W-:-:S02]  /*ba80*/  IMAD.MOV.U32 R137, RZ, RZ, R139 ;  /* 0x000000ffff897224 */ /* 0x000fc400078e008b */
[----:B------:R-:W-:Y:S02]  /*ba90*/  IMAD.MOV.U32 R99, RZ, RZ, R112 ;  /* 0x000000ffff637224 */ /* 0x000fe400078e0070 */
[----:B------:R-:W-:Y:S02]  /*baa0*/  IMAD.MOV.U32 R139, RZ, RZ, R241 ;  /* 0x000000ffff8b7224 */ /* 0x000fe400078e00f1 */
[----:B------:R-:W-:Y:S02]  /*bab0*/  IMAD.MOV.U32 R112, RZ, RZ, R239 ;  /* 0x000000ffff707224 */ /* 0x000fe400078e00ef */
[----:B------:R-:W-:Y:S01]  /*bac0*/  FADD.FTZ R239, R106, R5 ;  /* 0x000000056aef7221 */ /* 0x000fe20000010000 */
[----:B------:R-:W-:Y:S01]  /*bad0*/  USHF.R.S32.HI UR4, URZ, 0x1f, UR6 ;  /* 0x0000001f3f047899 */ /* 0x000fe20008011406 */
[----:B------:R-:W-:Y:S02]  /*bae0*/  IMAD.MOV.U32 R106, RZ, RZ, R240 ;  /* 0x000000ffff6a7224 */ /* 0x000fe400078e00f0 */
[----:B------:R-:W-:Y:S01]  /*baf0*/  FADD.FTZ R240, R91, R7 ;  /* 0x000000075bf07221 */ /* 0x000fe20000010000 */
        /* <DEDUP_REMOVED lines=8> */
[----:B------:R-:W-:-:S03]  /*bb80*/  PRMT R24, R61, 0x5410, R60 ;  /* 0x000054103d187816 */ /* 0x000fc6000000003c */
[----:B------:R-:W-:Y:S02]  /*bb90*/  IMAD.MOV.U32 R98, RZ, RZ, R238 ;  /* 0x000000ffff627224 */ /* 0x000fe400078e00ee */
[----:B------:R-:W-:Y:S01]  /*bba0*/  FADD.FTZ R238, R92, R8 ;  /* 0x000000085cee7221 */ /* 0x000fe20000010000 */
[----:B------:R-:W-:Y:S02]  /*bbb0*/  IMAD.MOV.U32 R102, RZ, RZ, R112 ;  /* 0x000000ffff667224 */ /* 0x000fe400078e0070 */
[----:B--2---:R-:W-:Y:S02]  /*bbc0*/  @!P6 HADD2 R16, -R64.H0_H0, -RZ.H0_H0 ;  /* 0xa00000ff4010e230 */ /* 0x004fe40000000900 */
[----:B------:R-:W-:-:S03]  /*bbd0*/  @!P2 HADD2 R15, -R61.H0_H0, -RZ.H0_H0 ;  /* 0xa00000ff3d0fa230 */ /* 0x000fc60000000900 */
[----:B------:R-:W-:Y:S02]  /*bbe0*/  PRMT R13, R16, 0x7610, R13 ;  /* 0x00007610100d7816 */ /* 0x000fe4000000000d */
[----:B------:R-:W-:Y:S01]  /*bbf0*/  LDSM.16.MT88.4 R16, [R167+0x6800] ;  /* 0x00680000a710783b */ /* 0x000fe20000004200 */
[----:B------:R-:W-:Y:S02]  /*bc00*/  @!P3 HADD2 R14, -R60.H0_H0, -RZ.H0_H0 ;  /* 0xa00000ff3c0eb230 */ /* 0x000fe40000000900 */
[----:B------:R-:W-:Y:S01]  /*bc10*/  @!P1 HADD2 R12, -R41.H0_H0, -RZ.H0_H0 ;  /* 0xa00000ff290c9230 */ /* 0x000fe20000000900 */
[----:B------:R-:W-:Y:S02]  /*bc20*/  PRMT R10, R15, 0x7610, R10 ;  /* 0x000076100f0a7816 */ /* 0x000fe4000000000a */
[----:B------:R-:W-:Y:S02]  /*bc30*/  PRMT R9, R14, 0x7610, R9 ;  /* 0x000076100e097816 */ /* 0x000fe40000000009 */
[----:B------:R-:W-:-:S02]  /*bc40*/  @!P6 PRMT R64, R13, 0x5410, RZ ;  /* 0x000054100d40e816 */ /* 0x000fc400000000ff */
[----:B------:R-:W-:Y:S02]  /*bc50*/  PRMT R4, R12, 0x7610, R4 ;  /* 0x000076100c047816 */ /* 0x000fe40000000004 */
[----:B------:R-:W1:Y:S02]  /*bc60*/  LDSM.16.MT88.4 R12, [R167+0x6000] ;  /* 0x00600000a70c783b */ /* 0x000e640000004200 */
[----:B------:R-:W-:Y:S01]  /*bc70*/  @!P1 PRMT R41, R4, 0x5410, RZ ;  /* 0x0000541004299816 */ /* 0x000fe200000000ff */
[----:B------:R-:W-:-:S04]  /*bc80*/  FADD.FTZ R4, R115, R6 ;  /* 0x0000000673047221 */ /* 0x000fc80000010000 */
[----:B------:R-:W-:Y:S01]  /*bc90*/  FADD.FTZ R241, R117, R4 ;  /* 0x0000000475f17221 */ /* 0x000fe20000010000 */
[----:B------:R-:W-:Y:S01]  /*bca0*/  HSET2.LE.AND R4, R22, R2, PT ;  /* 0x0000000216047233 */ /* 0x000fe20003803000 */
[----:B---3--:R-:W-:-:S05]  /*bcb0*/  @!P0 HADD2 R11, -R40.H0_H0, -RZ.H0_H0 ;  /* 0xa00000ff280b8230 */ /* 0x008fca0000000900 */
[----:B------:R-:W-:-:S04]  /*bcc0*/  PRMT R0, R11, 0x7610, R0 ;  /* 0x000076100b007816 */ /* 0x000fc80000000000 */
[----:B------:R-:W-:Y:S02]  /*bcd0*/  @!P0 PRMT R40, R0, 0x5410, RZ ;  /* 0x0000541000288816 */ /* 0x000fe400000000ff */
[C---:B----4-:R-:W-:Y:S01]  /*bce0*/  IADD3 R0, P0, R29.reuse, UR6, RZ ;  /* 0x000000061d007c10 */ /* 0x050fe2000ff1e0ff */
[----:B------:R-:W-:Y:S01]  /*bcf0*/  ULDC.64 UR6, c[0x0][0x2a8] ;  /* 0x0000aa0000067ab9 */ /* 0x000fe20000000a00 */
[----:B------:R-:W-:Y:S02]  /*bd00*/  LOP3.LUT R100, R4, R103, RZ, 0xc0, !PT ;  /* 0x0000006704647212 */ /* 0x000fe400078ec0ff */
[----:B------:R-:W-:Y:S02]  /*bd10*/  LEA.HI.X.SX32 R3, R29, UR4, 0x1, P0 ;  /* 0x000000041d037c11 */ /* 0x000fe400080f0eff */
[C---:B------:R-:W-:Y:S01]  /*bd20*/  LEA R194, P0, R0.reuse, UR6, 0x1 ;  /* 0x0000000600c27c11 */ /* 0x040fe2000f8008ff */
[-C--:B-1----:R-:W-:Y:S06]  /*bd30*/  HMMA.16816.F32 R20, R52, R12.reuse, RZ ;  /* 0x0000000c3414723c */ /* 0x082fec00000018ff */
[----:B------:R-:W-:Y:S01]  /*bd40*/  HMMA.16816.F32 R4, R48, R12, RZ ;  /* 0x0000000c3004723c */ /* 0x000fe200000018ff */
[----:B------:R-:W-:-:S02]  /*bd50*/  LEA.HI.X R195, R0, UR7, R3, 0x1, P0 ;  /* 0x0000000700c37c11 */ /* 0x000fc400080f0c03 */
[--C-:B------:R-:W-:Y:S02]  /*bd60*/  HSET2.LE.AND R0, R94, R2.reuse, PT ;  /* 0x000000025e007233 */ /* 0x100fe40003803000 */
[----:B------:R-:W-:Y:S02]  /*bd70*/  @!P2 PRMT R61, R10, 0x5410, RZ ;  /* 0x000054100a3da816 */ /* 0x000fe400000000ff */
[--C-:B------:R-:W-:Y:S02]  /*bd80*/  HSET2.LE.AND R3, R93, R2.reuse, PT ;  /* 0x000000025d037233 */ /* 0x100fe40003803000 */
[----:B------:R-:W-:Y:S02]  /*bd90*/  LOP3.LUT R10, R0, R105, RZ, 0xc0, !PT ;  /* 0x00000069000a7212 */ /* 0x000fe400078ec0ff */
[----:B------:R-:W-:Y:S02]  /*bda0*/  HSET2.LE.AND R0, R81, R2, PT ;  /* 0x0000000251007233 */ /* 0x000fe40003803000 */
[----:B------:R-:W-:-:S02]  /*bdb0*/  LOP3.LUT R11, R3, R101, RZ, 0xc0, !PT ;  /* 0x00000065030b7212 */ /* 0x000fc400078ec0ff */
[--C-:B------:R-:W-:Y:S02]  /*bdc0*/  HSET2.LE.AND R3, R79, R2.reuse, PT ;  /* 0x000000024f037233 */ /* 0x100fe40003803000 */
[----:B------:R-:W-:Y:S02]  /*bdd0*/  LOP3.LUT R8, R0, R116, RZ, 0xc0, !PT ;  /* 0x0000007400087212 */ /* 0x000fe400078ec0ff */
[----:B------:R-:W-:Y:S01]  /*bde0*/  HSET2.LE.AND R0, R27, R2, PT ;  /* 0x000000021b007233 */ /* 0x000fe20003803000 */
[----:B------:R-:W-:Y:S01]  /*bdf0*/  IMAD.MOV.U32 R81, RZ, RZ, R118 ;  /* 0x000000ffff517224 */ /* 0x000fe200078e0076 */
[----:B------:R-:W-:Y:S01]  /*be00*/  @!P3 PRMT R60, R9, 0x5410, RZ ;  /* 0x00005410093cb816 */ /* 0x000fe200000000ff */
[----:B------:R-:W-:Y:S01]  /*be10*/  IMAD.MOV.U32 R29, RZ, RZ, R119 ;  /* 0x000000ffff1d7224 */ /* 0x000fe200078e0077 */
[----:B------:R-:W-:Y:S01]  /*be20*/  LOP3.LUT R9, R3, R111, RZ, 0xc0, !PT ;  /* 0x0000006f03097212 */ /* 0x000fe200078ec0ff */
[----:B------:R-:W-:Y:S01]  /*be30*/  HMMA.16816.F32 R116, R56, R16, R20 ;  /* 0x000000103874723c */ /* 0x000fe20000001814 */
[----:B------:R-:W-:-:S02]  /*be40*/  LOP3.LUT R101, R0, R108, RZ, 0xc0, !PT ;  /* 0x0000006c00657212 */ /* 0x000fc400078ec0ff */
[--C-:B------:R-:W-:Y:S02]  /*be50*/  HSET2.LE.AND R0, R76, R2.reuse, PT ;  /* 0x000000024c007233 */ /* 0x100fe40003803000 */
[--C-:B------:R-:W-:Y:S01]  /*be60*/  HSET2.LE.AND R3, R39, R2.reuse, PT ;  /* 0x0000000227037233 */ /* 0x100fe20003803000 */
[----:B------:R-:W-:Y:S01]  /*be70*/  HMMA.16816.F32 R112, R44, R16, R4 ;  /* 0x000000102c70723c */ /* 0x000fe20000001804 */
[--C-:B------:R-:W-:Y:S02]  /*be80*/  HSET2.LE.AND R13, R35, R2.reuse, PT ;  /* 0x00000002230d7233 */ /* 0x100fe40003803000 */
[----:B------:R-:W-:-:S04]  /*be90*/  HSET2.LE.AND R12, R33, R2, PT ;  /* 0x00000002210c7233 */ /* 0x000fc80003803000 */
[--C-:B------:R-:W-:Y:S02]  /*bea0*/  HSET2.LE.AND R6, R86, R2.reuse, PT ;  /* 0x0000000256067233 */ /* 0x100fe40003803000 */
[--C-:B------:R-:W-:Y:S02]  /*beb0*/  HSET2.LE.AND R7, R85, R2.reuse, PT ;  /* 0x0000000255077233 */ /* 0x100fe40003803000 */
[--C-:B------:R-:W-:Y:S02]  /*bec0*/  HSET2.LE.AND R4, R37, R2.reuse, PT ;  /* 0x0000000225047233 */ /* 0x100fe40003803000 */
[--C-:B------:R-:W-:Y:S02]  /*bed0*/  HSET2.LE.AND R5, R36, R2.reuse, PT ;  /* 0x0000000224057233 */ /* 0x100fe40003803000 */
[--C-:B------:R-:W-:Y:S02]  /*bee0*/  HSET2.LE.AND R16, R34, R2.reuse, PT ;  /* 0x0000000222107233 */ /* 0x100fe40003803000 */
[----:B------:R-:W-:Y:S01]  /*bef0*/  HSET2.LE.AND R2, R32, R2, PT ;  /* 0x0000000220027233 */ /* 0x000fe20003803000 */
[----:B------:R1:W-:Y:S01]  /*bf00*/  STG.E.U16 desc[UR30][R194.64], R78 ;  /* 0x0000004ec2007986 */ /* 0x0003e2000c10151e */
[----:B------:R-:W-:Y:S01]  /*bf10*/  LOP3.LUT R5, R5, R24, RZ, 0xc0, !PT ;  /* 0x0000001805057212 */ /* 0x000fe200078ec0ff */
[C---:B------:R-:W-:Y:S01]  /*bf20*/  HMMA.16816.F32 R32, R48.reuse, R62, RZ ;  /* 0x0000003e3020723c */ /* 0x040fe200000018ff */
[----:B------:R-:W-:Y:S01]  /*bf30*/  LOP3.LUT R79, R16, R26, RZ, 0xc0, !PT ;  /* 0x0000001a104f7212 */ /* 0x000fe200078ec0ff */
[----:B------:R2:W-:Y:S04]  /*bf40*/  STG.E.U16 desc[UR30][R194.64+0x2], R77 ;  /* 0x0000024dc2007986 */ /* 0x0005e8000c10151e */
[----:B------:R-:W-:Y:S01]  /*bf50*/  HMMA.16816.F32 R20, R48, R14, RZ ;  /* 0x0000000e3014723c */ /* 0x000fe200000018ff */
[----:B-1----:R-:W-:-:S05]  /*bf60*/  LOP3.LUT R78, R13, R38, RZ, 0xc0, !PT ;  /* 0x000000260d4e7212 */ /* 0x002fca00078ec0ff */
[----:B------:R-:W-:Y:S01]  /*bf70*/  HMMA.16816.F32 R36, R48, R82, RZ ;  /* 0x000000523024723c */ /* 0x000fe200000018ff */
[----:B--2---:R-:W-:-:S05]  /*bf80*/  LOP3.LUT R77, R2, R25, RZ, 0xc0, !PT ;  /* 0x00000019024d7212 */ /* 0x004fca00078ec0ff */
[----:B------:R-:W-:Y:S01]  /*bf90*/  HMMA.16816.F32 R24, R48, R30, RZ ;  /* 0x0000001e3018723c */ /* 0x000fe200000018ff */
[----:B------:R-:W-:Y:S01]  /*bfa0*/  IMAD.MOV.U32 R108, RZ, RZ, R102 ;  /* 0x000000ffff6c7224 */ /* 0x000fe200078e0066 */
[----:B------:R-:W-:Y:S01]  /*bfb0*/  LOP3.LUT R103, R3, R104, RZ, 0xc0, !PT ;  /* 0x0000006803677212 */ /* 0x000fe200078ec0ff */
[----:B------:R-:W-:Y:S01]  /*bfc0*/  IMAD.MOV.U32 R17, RZ, RZ, R106 ;  /* 0x000000ffff117224 */ /* 0x000fe200078e006a */
[----:B------:R-:W-:Y:S01]  /*bfd0*/  LOP3.LUT R102, R0, R107, RZ, 0xc0, !PT ;  /* 0x0000006b00667212 */ /* 0x000fe200078ec0ff */
[----:B------:R-:W-:Y:S01]  /*bfe0*/  IMAD.MOV.U32 R3, RZ, RZ, R87 ;  /* 0x000000ffff037224 */ /* 0x000fe200078e0057 */
[----:B------:R-:W-:Y:S02]  /*bff0*/  LOP3.LUT R4, R4, R95, RZ, 0xc0, !PT ;  /* 0x0000005f04047212 */ /* 0x000fe400078ec0ff */
[----:B------:R-:W-:Y:S01]  /*c000*/  LOP3.LUT R7, R7, R84, RZ, 0xc0, !PT ;  /* 0x0000005407077212 */ /* 0x000fe200078ec0ff */
[C---:B------:R-:W-:Y:S09]  /*c010*/  HMMA.16816.F32 R92, R44.reuse, R66, R32 ;  /* 0x000000422c5c723c */ /* 0x040ff20000001820 */
[C---:B------:R-:W-:Y:S06]  /*c020*/  HMMA.16816.F32 R104, R44.reuse, R74, R36 ;  /* 0x0000004a2c68723c */ /* 0x040fec0000001824 */
[C---:B------:R-:W-:Y:S06]  /*c030*/  HMMA.16816.F32 R84, R44.reuse, R42, R24 ;  /* 0x0000002a2c54723c */ /* 0x040fec0000001818 */
[----:B------:R-:W-:Y:S06]  /*c040*/  HMMA.16816.F32 R44, R44, R18, R20 ;  /* 0x000000122c2c723c */ /* 0x000fec0000001814 */
[----:B------:R-:W-:Y:S01]  /*c050*/  HMMA.16816.F32 R20, R52, R82, RZ ;  /* 0x000000523414723c */ /* 0x000fe200000018ff */
[----:B------:R-:W-:-:S05]  /*c060*/  LOP3.LUT R76, R12, R80, RZ, 0xc0, !PT ;  /* 0x000000500c4c7212 */ /* 0x000fca00078ec0ff */
[----:B------:R-:W-:-:S15]  /*c070*/  HMMA.16816.F32 R24, R52, R62, RZ ;  /* 0x0000003e3418723c */ /* 0x000fde00000018ff */
[----:B------:R-:W-:-:S03]  /*c080*/  NOP ;  /* 0x0000000000007918 */ /* 0x000fc60000000000 */
[----:B------:R-:W-:Y:S06]  /*c090*/  HMMA.16816.F32 R32, R56, R74, R20 ;  /* 0x0000004a3820723c */ /* 0x000fec0000001814 */
[----:B------:R-:W-:Y:S01]  /*c0a0*/  HMMA.16816.F32 R20, R52, R14, RZ ;  /* 0x0000000e3414723c */ /* 0x000fe200000018ff */
[----:B------:R-:W1:Y:S01]  /*c0b0*/  LDSM.16.MT88.4 R12, [R165+0x7000] ;  /* 0x00700000a50c783b */ /* 0x000e620000004200 */
[----:B------:R-:W-:Y:S01]  /*c0c0*/  IMAD.MOV.U32 R111, RZ, RZ, R28 ;  /* 0x000000ffff6f7224 */ /* 0x000fe200078e001c */
[----:B------:R-:W-:Y:S01]  /*c0d0*/  LOP3.LUT R6, R6, R88, RZ, 0xc0, !PT ;  /* 0x0000005806067212 */ /* 0x000fe200078ec0ff */
[----:B------:R-:W-:-:S02]  /*c0e0*/  IMAD.MOV.U32 R0, RZ, RZ, R29 ;  /* 0x000000ffff007224 */ /* 0x000fc400078e001d */
[----:B------:R-:W-:Y:S01]  /*c0f0*/  HMMA.16816.F32 R28, R52, R30, RZ ;  /* 0x0000001e341c723c */ /* 0x000fe200000018ff */
[----:B------:R-:W-:-:S05]  /*c100*/  IMAD.MOV.U32 R75, RZ, RZ, R17 ;  /* 0x000000ffff4b7224 */ /* 0x000fca00078e0011 */
[----:B------:R-:W-:-:S12]  /*c110*/  HMMA.16816.F32 R36, R56, R66, R24 ;  /* 0x000000423824723c */ /* 0x000fd80000001818 */
[----:B------:R-:W-:Y:S01]  /*c120*/  HMMA.16816.F32 R24, R56, R18, R20 ;  /* 0x000000123818723c */ /* 0x000fe20000001814 */
[----:B------:R-:W-:Y:S04]  /*c130*/  LDSM.16.MT88.4 R20, [R168+0x7000] ;  /* 0x00700000a814783b */ /* 0x000fe80000004200 */
[----:B------:R-:W2:Y:S01]  /*c140*/  LDSM.16.MT88.4 R16, [R166+0x7000] ;  /* 0x00700000a610783b */ /* 0x000ea20000004200 */
[-C--:B-1----:R-:W-:Y:S06]  /*c150*/  HMMA.16816.F32 R136, R8, R12.reuse, R136 ;  /* 0x0000000c0888723c */ /* 0x082fec0000001888 */
[C---:B------:R-:W-:Y:S06]  /*c160*/  HMMA.16816.F32 R108, R4.reuse, R12, R108 ;  /* 0x0000000c046c723c */ /* 0x040fec000000186c */
[-C--:B------:R-:W-:Y:S06]  /*c170*/  HMMA.16816.F32 R104, R4, R14.reuse, R104 ;  /* 0x0000000e0468723c */ /* 0x080fec0000001868 */
[----:B------:R-:W-:Y:S01]  /*c180*/  HMMA.16816.F32 R32, R8, R14, R32 ;  /* 0x0000000e0820723c */ /* 0x000fe20000001820 */
[----:B------:R-:W1:Y:S05]  /*c190*/  LDSM.16.MT88.4 R12, [R167+0x7000] ;  /* 0x00700000a70c783b */ /* 0x000e6a0000004200 */
        /* <DEDUP_REMOVED lines=11> */
[C---:B--2---:R-:W-:Y:S06]  /*c250*/  HMMA.16816.F32 R88, R4.reuse, R16, R120 ;  /* 0x000000100458723c */ /* 0x044fec0000001878 */
[-C--:B------:R-:W-:Y:S06]  /*c260*/  HMMA.16816.F32 R96, R4, R20.reuse, R128 ;  /* 0x000000140460723c */ /* 0x080fec0000001880 */
[----:B------:R-:W-:Y:S01]  /*c270*/  HMMA.16816.F32 R128, R8, R20, R132 ;  /* 0x000000140880723c */ /* 0x000fe20000001884 */
[----:B------:R-:W2:Y:S05]  /*c280*/  LDSM.16.MT88.4 R132, [R165+0x7800] ;  /* 0x00780000a584783b */ /* 0x000eaa0000004200 */
[----:B-1----:R-:W-:Y:S06]  /*c290*/  HMMA.16816.F32 R80, R4, R12, R112 ;  /* 0x0000000c0450723c */ /* 0x002fec0000001870 */
[C---:B------:R-:W-:Y:S06]  /*c2a0*/  HMMA.16816.F32 R36, R8.reuse, R22, R36 ;  /* 0x000000160824723c */ /* 0x040fec0000001824 */
[C---:B------:R-:W-:Y:S01]  /*c2b0*/  HMMA.16816.F32 R120, R8.reuse, R16, R124 ;  /* 0x000000100878723c */ /* 0x040fe2000000187c */
[----:B------:R-:W1:Y:S05]  /*c2c0*/  LDSM.16.MT88.4 R124, [R168+0x7800] ;  /* 0x00780000a87c783b */ /* 0x000e6a0000004200 */
[C---:B------:R-:W-:Y:S06]  /*c2d0*/  HMMA.16816.F32 R28, R8.reuse, R18, R28 ;  /* 0x00000012081c723c */ /* 0x040fec000000181c */
[C---:B------:R-:W-:Y:S01]  /*c2e0*/  HMMA.16816.F32 R112, R8.reuse, R12, R116 ;  /* 0x0000000c0870723c */ /* 0x040fe20000001874 */
[----:B------:R-:W3:Y:S05]  /*c2f0*/  LDSM.16.MT88.4 R116, [R166+0x7800] ;  /* 0x00780000a674783b */ /* 0x000eea0000004200 */
[----:B------:R-:W-:Y:S01]  /*c300*/  HMMA.16816.F32 R24, R8, R14, R24 ;  /* 0x0000000e0818723c */ /* 0x000fe20000001818 */
[----:B------:R-:W4:Y:S05]  /*c310*/  LDSM.16.MT88.4 R8, [R167+0x7800] ;  /* 0x00780000a708783b */ /* 0x000f2a0000004200 */
[C---:B------:R-:W-:Y:S06]  /*c320*/  HMMA.16816.F32 R92, R4.reuse, R22, R92 ;  /* 0x00000016045c723c */ /* 0x040fec000000185c */
[C---:B------:R-:W-:Y:S06]  /*c330*/  HMMA.16816.F32 R84, R4.reuse, R18, R84 ;  /* 0x000000120454723c */ /* 0x040fec0000001854 */
[----:B------:R-:W-:Y:S01]  /*c340*/  HMMA.16816.F32 R4, R4, R14, R44 ;  /* 0x0000000e0404723c */ /* 0x000fe2000000182c */
[----:B------:R-:W-:Y:S01]  /*c350*/  USHF.L.U32 UR4, UR19, 0x3, URZ ;  /* 0x0000000313047899 */ /* 0x000fe2000800063f */
[----:B------:R-:W-:Y:S01]  /*c360*/  FADD.FTZ R2, R0, R239 ;  /* 0x000000ef00027221 */ /* 0x000fe20000010000 */
[----:B------:R-:W-:-:S04]  /*c370*/  UIMAD UR48, UR19, 0x48, URZ ;  /* 0x00000048133078a4 */ /* 0x000fc8000f8e023f */
[----:B------:R-:W-:Y:S01]  /*c380*/  IMAD.U32 R0, RZ, RZ, UR4 ;  /* 0x00000004ff007e24 */ /* 0x000fe2000f8e00ff */
[----:B------:R-:W-:Y:S01]  /*c390*/  USHF.L.U32 UR4, UR19, 0x6, URZ ;  /* 0x0000000613047899 */ /* 0x000fe2000800063f */
[----:B--2---:R-:W-:Y:S01]  /*c3a0*/  HMMA.16816.F32 R108, R76, R132, R108 ;  /* 0x000000844c6c723c */ /* 0x004fe2000000186c */
[----:B------:R-:W-:-:S05]  /*c3b0*/  FADD.FTZ R12, R55, R238 ;  /* 0x000000ee370c7221 */ /* 0x000fca0000010000 */
[----:B------:R-:W-:Y:S01]  /*c3c0*/  HMMA.16816.F32 R104, R76, R134, R104 ;  /* 0x000000864c68723c */ /* 0x000fe20000001868 */
[----:B------:R-:W-:-:S05]  /*c3d0*/  FADD.FTZ R3, R3, R240 ;  /* 0x000000f003037221 */ /* 0x000fca0000010000 */
[----:B-1----:R-:W-:Y:S01]  /*c3e0*/  HMMA.16816.F32 R96, R76, R124, R96 ;  /* 0x0000007c4c60723c */ /* 0x002fe20000001860 */
[----:B------:R-:W-:-:S05]  /*c3f0*/  FADD.FTZ R13, R171, R2 ;  /* 0x00000002ab0d7221 */ /* 0x000fca0000010000 */
[C---:B------:R-:W-:Y:S06]  /*c400*/  HMMA.16816.F32 R92, R76.reuse, R126, R92 ;  /* 0x0000007e4c5c723c */ /* 0x040fec000000185c */
[C---:B---3--:R-:W-:Y:S06]  /*c410*/  HMMA.16816.F32 R88, R76.reuse, R116, R88 ;  /* 0x000000744c58723c */ /* 0x048fec0000001858 */
[C---:B------:R-:W-:Y:S06]  /*c420*/  HMMA.16816.F32 R84, R76.reuse, R118, R84 ;  /* 0x000000764c54723c */ /* 0x040fec0000001854 */
[----:B----4-:R-:W-:Y:S01]  /*c430*/  HMMA.16816.F32 R80, R76, R8, R80 ;  /* 0x000000084c50723c */ /* 0x010fe20000001850 */
[----:B------:R-:W-:-:S02]  /*c440*/  IMAD.U32 R2, RZ, RZ, UR48 ;  /* 0x00000030ff027e24 */ /* 0x000fc4000f8e00ff */
[----:B------:R-:W-:Y:S01]  /*c450*/  FADD.FTZ R14, R74, R241 ;  /* 0x000000f14a0e7221 */ /* 0x000fe20000010000 */
[----:B------:R1:W5:Y:S02]  /*c460*/  LDL.LU R171, [R1+0x168] ;  /* 0x0001680001ab7983 */ /* 0x0003640000300800 */
[----:B------:R-:W-:Y:S07]  /*c470*/  HMMA.16816.F32 R76, R76, R10, R4 ;  /* 0x0000000a4c4c723c */ /* 0x000fee0000001804 */
[----:B------:R-:W-:-:S04]  /*c480*/  IMAD.WIDE R6, R0, 0x2, R194 ;  /* 0x0000000200067825 */ /* 0x000fc800078e02c2 */
[----:B------:R-:W-:-:S04]  /*c490*/  IMAD.U32 R0, RZ, RZ, UR4 ;  /* 0x00000004ff007e24 */ /* 0x000fc8000f8e00ff */
[----:B------:R-:W-:-:S04]  /*c4a0*/  IMAD.WIDE R4, R0, 0x2, R194 ;  /* 0x0000000200047825 */ /* 0x000fc800078e02c2 */
[----:B------:R-:W-:Y:S01]  /*c4b0*/  FADD.FTZ R0, R170, R12 ;  /* 0x0000000caa007221 */ /* 0x000fe20000010000 */
[----:B------:R-:W-:Y:S01]  /*c4c0*/  FADD.FTZ R12, R169, R3 ;  /* 0x00000003a90c7221 */ /* 0x000fe20000010000 */
[----:B------:R-:W-:Y:S01]  /*c4d0*/  STG.E.U16 desc[UR30][R6.64], R227 ;  /* 0x000000e306007986 */ /* 0x000fe2000c10151e */
[----:B------:R-:W-:-:S03]  /*c4e0*/  IMAD.WIDE R2, R2, 0x2, R194 ;  /* 0x0000000202027825 */ /* 0x000fc600078e02c2 */
        /* <DEDUP_REMOVED lines=51> */
[----:B------:R-:W-:Y:S01]  /*c820*/  STG.E.U16 desc[UR30][R2.64+0x42], R60 ;  /* 0x0000423c02007986 */ /* 0x000fe2000c10151e */
[----:B------:R-:W-:-:S03]  /*c830*/  FADD.FTZ R0, R202, R10 ;  /* 0x0000000aca007221 */ /* 0x000fc60000010000 */
        /* <DEDUP_REMOVED lines=28> */
[----:B------:R2:W-:Y:S01]  /*ca00*/  STG.E.U16 desc[UR30][R6.64+0x72], R148 ;  /* 0x0000729406007986 */ /* 0x0005e2000c10151e */
[----:B------:R-:W-:-:S03]  /*ca10*/  FADD.FTZ R0, R51, R9 ;  /* 0x0000000933007221 */ /* 0x000fc60000010000 */
[----:B------:R-:W-:Y:S04]  /*ca20*/  STG.E.U16 desc[UR30][R4.64+0x70], R73 ;  /* 0x0000704904007986 */ /* 0x000fe8000c10151e */
[----:B------:R3:W-:Y:S04]  /*ca30*/  STG.E.U16 desc[UR30][R4.64+0x72], R72 ;  /* 0x0000724804007986 */ /* 0x0007e8000c10151e */
[----:B------:R-:W-:Y:S04]  /*ca40*/  STG.E.U16 desc[UR30][R2.64+0x70], R65 ;  /* 0x0000704102007986 */ /* 0x000fe8000c10151e */
[----:B------:R4:W-:Y:S04]  /*ca50*/  STG.E.U16 desc[UR30][R2.64+0x72], R64 ;  /* 0x0000724002007986 */ /* 0x0009e8000c10151e */
[----:B------:R1:W5:Y:S04]  /*ca60*/  LDL.LU R170, [R1+0x164] ;  /* 0x0001640001aa7983 */ /* 0x0003680000300800 */
[----:B------:R1:W5:Y:S01]  /*ca70*/  LDL.LU R169, [R1+0x160] ;  /* 0x0001600001a97983 */ /* 0x0003620000300800 */
[----:B--2---:R-:W-:-:S03]  /*ca80*/  IADD3 R6, P0, R194, -0x80, RZ ;  /* 0xffffff80c2067810 */ /* 0x004fc60007f1e0ff */
[----:B------:R1:W5:Y:S01]  /*ca90*/  LDL.LU R164, [R1+0x15c] ;  /* 0x00015c0001a47983 */ /* 0x0003620000300800 */
[----:B---3--:R-:W-:Y:S01]  /*caa0*/  FADD.FTZ R5, R249, R11 ;  /* 0x0000000bf9057221 */ /* 0x008fe20000010000 */
[----:B----4-:R-:W-:Y:S01]  /*cab0*/  FADD.FTZ R2, R50, R10 ;  /* 0x0000000a32027221 */ /* 0x010fe20000010000 */
[----:B------:R-:W-:-:S03]  /*cac0*/  FADD.FTZ R3, R204, R8 ;  /* 0x00000008cc037221 */ /* 0x000fc60000010000 */
        /* <DEDUP_REMOVED lines=11> */
[----:B------:R1:W-:Y:S01]  /*cb80*/  STL [R1+0xe8], R6 ;  /* 0x0000e80601007387 */ /* 0x0003e20000100800 */
[----:B------:R-:W-:-:S03]  /*cb90*/  IADD3.X R0, R195, -0x1, RZ, P0, !PT ;  /* 0xffffffffc3007810 */ /* 0x000fc600007fe4ff */
[----:B------:R1:W-:Y:S04]  /*cba0*/  STL [R1+0xf0], R4 ;  /* 0x0000f00401007387 */ /* 0x0003e80000100800 */
[----:B------:R1:W-:Y:S04]  /*cbb0*/  STL [R1+0xf4], R3 ;  /* 0x0000f40301007387 */ /* 0x0003e80000100800 */
[----:B------:R1:W-:Y:S04]  /*cbc0*/  STL [R1+0xec], R252 ;  /* 0x0000ecfc01007387 */ /* 0x0003e80000100800 */
[----:B------:R1:W-:Y:S04]  /*cbd0*/  STL [R1+0xf8], R2 ;  /* 0x0000f80201007387 */ /* 0x0003e80000100800 */
[----:B------:R1:W-:Y:S01]  /*cbe0*/  STL [R1+0xe4], R0 ;  /* 0x0000e40001007387 */ /* 0x0003e20000100800 */
[----:B------:R-:W-:-:S13]  /*cbf0*/  LOP3.LUT P5, RZ, R211, 0x4, RZ, 0xc0, !PT ;  /* 0x00000004d3ff7812 */ /* 0x000fda00078ac0ff */
[----:B------:R-:W-:Y:S05]  /*cc00*/  @!P5 BRA `(.L_x_2440) ;  /* 0x0000012c00f4d947 */ /* 0x000fea0003800000 */
[----:B------:R-:W2:Y:S01]  /*cc10*/  LDL.64 R48, [R1] ;  /* 0x0000000001307983 */ /* 0x000ea20000100a00 */
[----:B------:R-:W-:-:S03]  /*cc20*/  ULDC UR4, c[0x0][0x2d0] ;  /* 0x0000b40000047ab9 */ /* 0x000fc60000000800 */
[----:B------:R-:W3:Y:S01]  /*cc30*/  LDL.64 R50, [R1+0x148] ;  /* 0x0001480001327983 */ /* 0x000ee20000100a00 */
[----:B------:R-:W-:Y:S01]  /*cc40*/  UIADD3 UR24, UR18, -0x2, URZ ;  /* 0xfffffffe12187890 */ /* 0x000fe2000fffe03f */
[----:B------:R-:W-:-:S04]  /*cc50*/  DEPBAR.LE SB0, 0x0 ;  /* 0x000080000000791a */ /* 0x000fc80000000000 */
[----:B------:R-:W-:Y:S01]  /*cc60*/  USHF.R.S32.HI UR7, URZ, 0x1f, UR24 ;  /* 0x0000001f3f077899 */ /* 0x000fe20008011418 */
[----:B-1----:R-:W-:Y:S01]  /*cc70*/  IMAD.U32 R2, RZ, RZ, UR24 ;  /* 0x00000018ff027e24 */ /* 0x002fe2000f8e00ff */
[----:B------:R-:W-:Y:S01]  /*cc80*/  UIMAD UR6, UR17, UR24, URZ ;  /* 0x00000018110672a4 */ /* 0x000fe2000f8e023f */
[----:B------:R-:W-:Y:S01]  /*cc90*/  IMAD.U32 R5, RZ, RZ, UR8 ;  /* 0x00000008ff057e24 */ /* 0x000fe2000f8e00ff */
[----:B------:R-:W-:Y:S01]  /*cca0*/  UIMAD.WIDE.U32 UR46, UR8, 0x20, URZ ;  /* 0x00000020082e78a5 */ /* 0x000fe2000f8e003f */
[----:B------:R-:W1:Y:S01]  /*ccb0*/  S2R R193, SR_TID.X ;  /* 0x0000000000c17919 */ /* 0x000e620000002100 */
[----:B------:R-:W-:Y:S02]  /*ccc0*/  UIMAD UR6, UR7, UR22, UR6 ;  /* 0x00000016070672a4 */ /* 0x000fe4000f8e0206 */
[----:B------:R-:W-:Y:S01]  /*ccd0*/  UISETP.GT.AND UP1, UPT, UR24, UR12, UPT ;  /* 0x0000000c1800728c */ /* 0x000fe2000bf24270 */
[----:B-1----:R-:W-:-:S05]  /*cce0*/  IMAD.SHL.U32 R193, R193, 0x2, RZ ;  /* 0x00000002c1c17824 */ /* 0x002fca00078e00ff */
[----:B------:R-:W-:Y:S01]  /*ccf0*/  LOP3.LUT R193, R193, 0x6, RZ, 0xc0, !PT ;  /* 0x00000006c1c17812 */ /* 0x000fe200078ec0ff */
[----:B------:R-:W-:Y:S01]  /*cd00*/  BAR.SYNC.DEFER_BLOCKING 0x0 ;  /* 0x0000000000007b1d */ /* 0x000fe20000010000 */
[----:B--2---:R-:W-:Y:S01]  /*cd10*/  ISETP.GE.AND P5, PT, R48, UR4, PT ;  /* 0x0000000430007c0c */ /* 0x004fe2000bfa6270 */
[----:B------:R-:W-:Y:S01]  /*cd20*/  USHF.L.U32 UR4, UR9, 0x5, URZ ;  /* 0x0000000509047899 */ /* 0x000fe2000800063f */
[----:B---3--:R-:W-:Y:S02]  /*cd30*/  IMAD.WIDE.U32 R2, R2, UR22, R50 ;  /* 0x0000001602027c25 */ /* 0x008fe4000f8e0032 */
[----:B------:R-:W-:Y:S02]  /*cd40*/  P2R R208, PR, RZ, 0x20 ;  /* 0x00000020ffd07803 */ /* 0x000fe40000000000 */
[----:B------:R-:W-:Y:S02]  /*cd50*/  VIADD R3, R3, UR6 ;  /* 0x0000000603037c36 */ /* 0x000fe40008000000 */
[----:B------:R-:W-:-:S05]  /*cd60*/  IMAD.U32 R4, RZ, RZ, UR4 ;  /* 0x00000004ff047e24 */ /* 0x000fca000f8e00ff */
[----:B------:R-:W1:Y:S01]  /*cd70*/  @!P5 LDC.64 R10, c[0x0][0x220] ;  /* 0x00008800ff0adb82 */ /* 0x000e620000000a00 */
[----:B------:R-:W-:Y:S01]  /*cd80*/  VOTEU.ALL UP0, P5 ;  /* 0x00000000003f7886 */ /* 0x000fe20002800000 */
[C---:B------:R-:W-:Y:S01]  /*cd90*/  @!P5 IADD3 R0, P1, R2.reuse, UR28, RZ ;  /* 0x0000001c0200dc10 */ /* 0x040fe2000ff3e0ff */
[----:B------:R-:W-:Y:S01]  /*cda0*/  @P5 STS.128 [R192+0x6000], RZ ;  /* 0x006000ffc0005388 */ /* 0x000fe20000000c00 */
[----:B------:R-:W-:Y:S02]  /*cdb0*/  @!P5 IADD3 R7, P0, R2, UR46, RZ ;  /* 0x0000002e0207dc10 */ /* 0x000fe4000ff1e0ff */
[C---:B------:R-:W-:Y:S01]  /*cdc0*/  @!P5 IADD3.X R12, R3.reuse, UR25, RZ, P1, !PT ;  /* 0x00000019030cdc10 */ /* 0x040fe20008ffe4ff */
[----:B------:R-:W-:Y:S01]  /*cdd0*/  @!UP0 UIMAD UR4, UR9, 0x30, URZ ;  /* 0x00000030090488a4 */ /* 0x000fe2000f8e023f */
[----:B------:R-:W2:Y:S01]  /*cde0*/  @!P5 LDC.64 R8, c[0x0][0x220] ;  /* 0x00008800ff08db82 */ /* 0x000ea20000000a00 */
[----:B------:R-:W-:Y:S01]  /*cdf0*/  @!P5 IADD3.X R13, R3, UR47, R4, P0, !PT ;  /* 0x0000002f030ddc10 */ /* 0x000fe200087fe404 */
[----:B------:R-:W-:-:S06]  /*ce00*/  @!P5 IMAD.WIDE.U32 R4, R5, 0x30, R2 ;  /* 0x000000300504d825 */ /* 0x000fcc00078e0002 */
[----:B------:R-:W3:Y:S08]  /*ce10*/  @!P5 LDC.64 R14, c[0x0][0x220] ;  /* 0x00008800ff0edb82 */ /* 0x000ef00000000a00 */
[----:B------:R-:W4:Y:S01]  /*ce20*/  @!P5 LDC.64 R16, c[0x0][0x220] ;  /* 0x00008800ff10db82 */ /* 0x000f220000000a00 */
[----:B-1----:R-:W-:-:S04]  /*ce30*/  @!P5 LEA R10, P2, R2, R10, 0x1 ;  /* 0x0000000a020ad211 */ /* 0x002fc800078408ff */
[----:B------:R-:W-:Y:S02]  /*ce40*/  @!P5 LEA.HI.X R11, R2, R11, R3, 0x1, P2 ;  /* 0x0000000b020bd211 */ /* 0x000fe400010f0c03 */
[----:B--2---:R-:W-:-:S03]  /*ce50*/  @!P5 LEA R8, P1, R0, R8, 0x1 ;  /* 0x000000080008d211 */ /* 0x004fc600078208ff */
[----:B------:R-:W-:Y:S01]  /*ce60*/  @!PT LDS RZ, [RZ] ;  /* 0x00000000fffff984 */ /* 0x000fe20000000800 */
[----:B------:R-:W-:Y:S01]  /*ce70*/  @!PT LDS RZ, [RZ] ;  /* 0x00000000fffff984 */ /* 0x000fe20000000800 */
[----:B------:R-:W-:Y:S01]  /*ce80*/  @!PT LDS RZ, [RZ] ;  /* 0x00000000fffff984 */ /* 0x000fe20000000800 */
[----:B------:R-:W-:Y:S01]  /*ce90*/  @!P5 LDGSTS.E.BYPASS.LTC128B.128 [R192+0x6000], desc[UR30][R10.64] ;  /* 0x060000000ac0dfae */ /* 0x000fe2000b901d5e */
[----:B------:R-:W-:Y:S01]  /*cea0*/  @!P5 LEA.HI.X R9, R0, R9, R12, 0x1, P1 ;  /* 0x000000090009d211 */ /* 0x000fe200008f0c0c */
[----:B------:R-:W-:Y:S02]  /*ceb0*/  @!P5 VIADD R0, R5, UR4 ;  /* 0x000000040500dc36 */ /* 0x000fe40008000000 */
[----:B------:R-:W-:Y:S01]  /*cec0*/  @P5 STS.128 [R192+0x6800], RZ ;  /* 0x006800ffc0005388 */ /* 0x000fe20000000c00 */
[----:B---3--:R-:W-:-:S03]  /*ced0*/  @!P5 LEA R6, P0, R7, R14, 0x1 ;  /* 0x0000000e0706d211 */ /* 0x008fc600078008ff */
        /* <DEDUP_REMOVED lines=19> */
[----:B-----5:R-:W-:Y:S04]  /*d010*/  LDSM.16.M88.4 R12, [R164+0x4000] ;  /* 0x00400000a40c783b */ /* 0x020fe80000000200 */
[----:B------:R-:W-:Y:S04]  /*d020*/  LDSM.16.M88.4 R32, [R164+0x4800] ;  /* 0x00480000a420783b */ /* 0x000fe80000000200 */
[----:B-1----:R-:W1:Y:S04]  /*d030*/  LDSM.16.M88.4 R8, [R171] ;  /* 0x00000000ab08783b */ /* 0x002e680000000200 */
[----:B------:R-:W-:Y:S04]  /*d040*/  LDSM.16.M88.4 R24, [R164+0x5800] ;  /* 0x00580000a418783b */ /* 0x000fe80000000200 */
[----:B--2---:R-:W2:Y:S04]  /*d050*/  LDSM.16.M88.4 R4, [R171+0x2000] ;  /* 0x00200000ab04783b */ /* 0x004ea80000000200 */
[----:B------:R-:W4:Y:S01]  /*d060*/  LDSM.16.M88.4 R28, [R164+0x5000] ;  /* 0x00500000a41c783b */ /* 0x000f220000000200 */
[----:B---3--:R-:W-:-:S03]  /*d070*/  IMAD.IADD R3, R184, 0x1, -R0 ;  /* 0x00000001b8037824 */ /* 0x008fc600078e0a00 */
[----:B------:R-:W-:Y:S01]  /*d080*/  LDSM.16.M88.4 R16, [R174+0x2000] ;  /* 0x00200000ae10783b */ /* 0x000fe20000000200 */
[----:B------:R-:W-:-:S03]  /*d090*/  IMAD.IADD R2, R186, 0x1, -R0 ;  /* 0x00000001ba027824 */ /* 0x000fc600078e0a00 */
[----:B------:R-:W3:Y:S04]  /*d0a0*/  LDSM.16.M88.4 R36, [R170+0x4800] ;  /* 0x00480000aa24783b */ /* 0x000ee80000000200 */
[----:B------:R-:W3:Y:S04]  /*d0b0*/  LDSM.16.M88.4 R64, [R170+0x5800] ;  /* 0x00580000aa40783b */ /* 0x000ee80000000200 */
[----:B------:R-:W3:Y:S04]  /*d0c0*/  LDSM.16.M88.4 R56, [R170+0x4000] ;  /* 0x00400000aa38783b */ /* 0x000ee80000000200 */
[----:B------:R-:W3:Y:S04]  /*d0d0*/  LDSM.16.M88.4 R20, [R174] ;  /* 0x00000000ae14783b */ /* 0x000ee80000000200 */
        /* <DEDUP_REMOVED lines=38> */
[----:B------:R-:W4:Y:S05]  /*d340*/  LDSM.16.M88.4 R4, [R173+0x2000] ;  /* 0x00200000ad04783b */ /* 0x000f2a0000000200 */
[C---:B------:R-:W-:Y:S06]  /*d350*/  HMMA.16816.F32 R216, R20.reuse, R36, R72 ;  /* 0x0000002414d8723c */ /* 0x040fec0000001848 */
[C---:B------:R-:W-:Y:S01]  /*d360*/  HMMA.16816.F32 R72, R20.reuse, R38, R148 ;  /* 0x000000261448723c */ /* 0x040fe20000001894 */
[----:B------:R-:W-:Y:S05]  /*d370*/  LDSM.16.M88.4 R36, [R169+0x1800] ;  /* 0x00180000a924783b */ /* 0x000fea0000000200 */
[----:B------:R-:W-:Y:S01]  /*d380*/  HMMA.16816.F32 R140, R20, R62, R28 ;  /* 0x0000003e148c723c */ /* 0x000fe2000000181c */
[----:B------:R-:W4:Y:S01]  /*d390*/  LDSM.16.M88.4 R28, [R169+0x800] ;  /* 0x00080000a91c783b */ /* 0x000f220000000200 */
        /* <DEDUP_REMOVED lines=38> */
[C---:B------:R-:W-:Y:S01]  /*d600*/  HMMA.16816.F32 R56, R16.reuse, R34, R56 ;  /* 0x000000221038723c */ /* 0x040fe20000001838 */
[----:B------:R-:W-:Y:S01]  /*d610*/  I2FP.F32.S32 R3, R2 ;  /* 0x0000000200037245 */ /* 0x000fe20000201400 */
[----:B------:R-:W-:Y:S02]  /*d620*/  VIADD R2, R0, 0x1 ;  /* 0x0000000100027836 */ /* 0x000fe40000000000 */
[----:B------:R-:W-:Y:S01]  /*d630*/  FFMA.FTZ R12, R5, -UR23, R42 ;  /* 0x80000017050c7c23 */ /* 0x000fe2000801002a */
[----:B------:R-:W-:Y:S01]  /*d640*/  I2FP.F32.S32 R6, R6 ;  /* 0x0000000600067245 */ /* 0x000fe20000201400 */
[----:B------:R-:W-:Y:S01]  /*d650*/  FFMA.FTZ R11, R4, -UR23, R64 ;  /* 0x80000017040b7c23 */ /* 0x000fe20008010040 */
[--C-:B------:R-:W-:Y:S01]  /*d660*/  IMAD.IADD R5, R184, 0x1, -R2.reuse ;  /* 0x00000001b8057824 */ /* 0x100fe200078e0a02 */
        /* <DEDUP_REMOVED lines=26> */
[----:B------:R-:W-:Y:S01]  /*d810*/  VIADD R2, R0, 0x8 ;  /* 0x0000000800027836 */ /* 0x000fe20000000000 */
[----:B------:R-:W-:Y:S01]  /*d820*/  I2FP.F32.S32 R5, R5 ;  /* 0x0000000500057245 */ /* 0x000fe20000201400 */
[----:B------:R-:W-:Y:S01]  /*d830*/  FFMA.FTZ R7, R3, -UR23, R41 ;  /* 0x8000001703077c23 */ /* 0x000fe20008010029 */
[----:B------:R-:W-:Y:S01]  /*d840*/  P2R R8, PR, RZ, 0x1 ;  /* 0x00000001ff087803 */ /* 0x000fe20000000000 */
[--C-:B------:R-:W-:Y:S01]  /*d850*/  IMAD.IADD R3, R184, 0x1, -R2.reuse ;  /* 0x00000001b8037824 */ /* 0x100fe200078e0a02 */
[C---:B------:R-:W-:Y:S01]  /*d860*/  ISETP.GE.AND P1, PT, R0.reuse, R190, PT ;  /* 0x000000be0000720c */ /* 0x040fe20003f26270 */
[----:B------:R-:W-:Y:S01]  /*d870*/  FFMA.FTZ R15, R5, -UR23, R67 ;  /* 0x80000017050f7c23 */ /* 0x000fe20008010043 */
[----:B------:R-:W-:Y:S01]  /*d880*/  ISETP.GE.AND P0, PT, R0, R189, PT ;  /* 0x000000bd0000720c */ /* 0x000fe20003f06270 */
[----:B------:R-:W-:Y:S01]  /*d890*/  IMAD.IADD R5, R186, 0x1, -R2 ;  /* 0x00000001ba057824 */ /* 0x000fe200078e0a02 */
[----:B------:R-:W-:Y:S01]  /*d8a0*/  I2FP.F32.S32 R4, R4 ;  /* 0x0000000400047245 */ /* 0x000fe20000201400 */
[----:B------:R-:W-:Y:S01]  /*d8b0*/  HMMA.16816.F32 R44, R16, R26, R44 ;  /* 0x0000001a102c723c */ /* 0x000fe2000000182c */
[----:B------:R-:W-:Y:S01]  /*d8c0*/  ISETP.LT.OR P1, PT, R0, R182, P1 ;  /* 0x000000b60000720c */ /* 0x000fe20000f21670 */
[----:B------:R-:W-:Y:S01]  /*d8d0*/  FFMA.FTZ R6, R6, -UR23, R43 ;  /* 0x8000001706067c23 */ /* 0x000fe2000801002b */
[----:B------:R-:W-:-:S02]  /*d8e0*/  ISETP.LT.OR P0, PT, R0, R181, P0 ;  /* 0x000000b50000720c */ /* 0x000fc40000701670 */
[----:B------:R-:W-:Y:S02]  /*d8f0*/  ISETP.GE.AND P3, PT, R2, R190, PT ;  /* 0x000000be0200720c */ /* 0x000fe40003f66270 */
[----:B------:R-:W-:Y:S01]  /*d900*/  FFMA.FTZ R16, R4, -UR23, R65 ;  /* 0x8000001704107c23 */ /* 0x000fe20008010041 */
[----:B------:R-:W-:Y:S02]  /*d910*/  IABS R4, R3 ;  /* 0x0000000300047213 */ /* 0x000fe40000000000 */
[----:B------:R-:W-:Y:S02]  /*d920*/  FSEL R27, R13, -INF , !P1 ;  /* 0xff8000000d1b7808 */ /* 0x000fe40004800000 */
[----:B------:R-:W-:Y:S02]  /*d930*/  FSEL R30, R12, -INF , !P0 ;  /* 0xff8000000c1e7808 */ /* 0x000fe40004000000 */
[----:B------:R-:W-:Y:S01]  /*d940*/  IABS R3, R5 ;  /* 0x0000000500037213 */ /* 0x000fe20000000000 */
[----:B------:R-:W-:Y:S01]  /*d950*/  IMAD.IADD R5, R183, 0x1, -R2 ;  /* 0x00000001b7057824 */ /* 0x000fe200078e0a02 */
[----:B------:R-:W-:-:S02]  /*d960*/  ISETP.GE.AND P1, PT, R0, R188, PT ;  /* 0x000000bc0000720c */ /* 0x000fc40003f26270 */
[C---:B------:R-:W-:Y:S02]  /*d970*/  ISETP.GE.AND P0, PT, R0.reuse, R187, PT ;  /* 0x000000bb0000720c */ /* 0x040fe40003f06270 */
[----:B------:R-:W-:Y:S02]  /*d980*/  I2FP.F32.S32 R3, R3 ;  /* 0x0000000300037245 */ /* 0x000fe40000201400 */
[C---:B------:R-:W-:Y:S02]  /*d990*/  ISETP.LT.OR P1, PT, R0.reuse, R179, P1 ;  /* 0x000000b30000720c */ /* 0x040fe40000f21670 */
[C---:B------:R-:W-:Y:S01]  /*d9a0*/  ISETP.LT.OR P0, PT, R0.reuse, R180, P0 ;  /* 0x000000b40000720c */ /* 0x040fe20000701670 */
[----:B------:R-:W-:Y:S01]  /*d9b0*/  FFMA.FTZ R13, R3, -UR23, R58 ;  /* 0x80000017030d7c23 */ /* 0x000fe2000801003a */
[----:B------:R-:W-:Y:S01]  /*d9c0*/  I2FP.F32.S32 R4, R4 ;  /* 0x0000000400047245 */ /* 0x000fe20000201400 */
[----:B------:R-:W-:Y:S01]  /*d9d0*/  VIADD R3, R0, 0x9 ;  /* 0x0000000900037836 */ /* 0x000fe20000000000 */
[----:B------:R-:W-:-:S02]  /*d9e0*/  FSEL R210, R11, -INF , !P1 ;  /* 0xff8000000bd27808 */ /* 0x000fc40004800000 */
[----:B------:R-:W-:Y:S01]  /*d9f0*/  FSEL R216, R9, -INF , !P0 ;  /* 0xff80000009d87808 */ /* 0x000fe20004000000 */
[----:B------:R-:W-:Y:S01]  /*da00*/  FFMA.FTZ R14, R4, -UR23, R56 ;  /* 0x80000017040e7c23 */ /* 0x000fe20008010038 */
[----:B------:R-:W-:Y:S01]  /*da10*/  ISETP.GE.AND P2, PT, R2, R189, PT ;  /* 0x000000bd0200720c */ /* 0x000fe20003f46270 */
[--C-:B------:R-:W-:Y:S01]  /*da20*/  IMAD.IADD R4, R184, 0x1, -R3.reuse ;  /* 0x00000001b8047824 */ /* 0x100fe200078e0a03 */
[C---:B------:R-:W-:Y:S02]  /*da30*/  ISETP.GE.AND P1, PT, R2.reuse, R188, PT ;  /* 0x000000bc0200720c */ /* 0x040fe40003f26270 */
        /* <DEDUP_REMOVED lines=14> */
[----:B------:R-:W-:Y:S02]  /*db20*/  IABS R2, R6 ;  /* 0x0000000600027213 */ /* 0x000fe40000000000 */
[----:B------:R-:W-:Y:S01]  /*db30*/  IABS R5, R7 ;  /* 0x0000000700057213 */ /* 0x000fe20000000000 */
[----:B------:R-:W-:Y:S01]  /*db40*/  IMAD.MOV.U32 R7, RZ, RZ, R10 ;  /* 0x000000ffff077224 */ /* 0x000fe200078e000a */
[----:B------:R-:W-:Y:S01]  /*db50*/  ISETP.NE.AND P2, PT, R8, RZ, PT ;  /* 0x000000ff0800720c */ /* 0x000fe20003f45270 */
[----:B------:R-:W-:Y:S01]  /*db60*/  IMAD.MOV.U32 R6, RZ, RZ, R4 ;  /* 0x000000ffff067224 */ /* 0x000fe200078e0004 */
[----:B------:R-:W-:Y:S01]  /*db70*/  P2R R8, PR, RZ, 0x2 ;  /* 0x00000002ff087803 */ /* 0x000fe20000000000 */
[----:B------:R-:W-:Y:S01]  /*db80*/  IMAD.MOV.U32 R4, RZ, RZ, R2 ;  /* 0x000000ffff047224 */ /* 0x000fe200078e0002 */
[----:B------:R-:W-:Y:S01]  /*db90*/  ISETP.GE.AND P1, PT, R3, R188, PT ;  /* 0x000000bc0300720c */ /* 0x000fe20003f26270 */
[----:B------:R-:W-:Y:S01]  /*dba0*/  IMAD.MOV.U32 R2, RZ, RZ, R5 ;  /* 0x000000ffff027224 */ /* 0x000fe200078e0005 */
[----:B------:R-:W-:-:S02]  /*dbb0*/  I2FP.F32.S32 R5, R7 ;  /* 0x0000000700057245 */ /* 0x000fc40000201400 */
[----:B------:R-:W-:Y:S01]  /*dbc0*/  I2FP.F32.S32 R7, R9 ;  /* 0x0000000900077245 */ /* 0x000fe20000201400 */
[----:B------:R-:W-:Y:S01]  /*dbd0*/  IMAD.IADD R9, R185, 0x1, -R3 ;  /* 0x00000001b9097824 */ /* 0x000fe200078e0a03 */
[----:B------:R-:W-:Y:S01]  /*dbe0*/  I2FP.F32.S32 R2, R2 ;  /* 0x0000000200027245 */ /* 0x000fe20000201400 */
[----:B------:R-:W-:Y:S01]  /*dbf0*/  FFMA.FTZ R5, R5, -UR23, R204 ;  /* 0x8000001705057c23 */ /* 0x000fe200080100cc */
[----:B------:R-:W-:Y:S01]  /*dc00*/  FSEL R204, R16, -INF , !P3 ;  /* 0xff80000010cc7808 */ /* 0x000fe20005800000 */
[----:B------:R-:W-:Y:S01]  /*dc10*/  FFMA.FTZ R10, R7, -UR23, R206 ;  /* 0x80000017070a7c23 */ /* 0x000fe200080100ce */
[C---:B------:R-:W-:Y:S01]  /*dc20*/  ISETP.GE.AND P3, PT, R3.reuse, R190, PT ;  /* 0x000000be0300720c */ /* 0x040fe20003f66270 */
[----:B------:R-:W-:Y:S01]  /*dc30*/  FFMA.FTZ R12, R2, -UR23, R205 ;  /* 0x80000017020c7c23 */ /* 0x000fe200080100cd */
[----:B------:R-:W-:Y:S01]  /*dc40*/  ISETP.GE.AND P0, PT, R3, R187, PT ;  /* 0x000000bb0300720c */ /* 0x000fe20003f06270 */
[----:B------:R-:W-:Y:S01]  /*dc50*/  VIADD R2, R0, 0x10 ;  /* 0x0000001000027836 */ /* 0x000fe20000000000 */
[----:B------:R-:W-:-:S02]  /*dc60*/  I2FP.F32.S32 R6, R6 ;  /* 0x0000000600067245 */ /* 0x000fc40000201400 */
[----:B------:R-:W-:Y:S02]  /*dc70*/  I2FP.F32.S32 R4, R4 ;  /* 0x0000000400047245 */ /* 0x000fe40000201400 */
        /* <DEDUP_REMOVED lines=49> */
[----:B------:R-:W-:Y:S01]  /*df90*/  FFMA.FTZ R11, R7, -UR23, R200 ;  /* 0x80000017070b7c23 */ /* 0x000fe200080100c8 */
[----:B------:R-:W-:Y:S01]  /*dfa0*/  P2R R8, PR, RZ, 0x2 ;  /* 0x00000002ff087803 */ /* 0x000fe20000000000 */
[----:B------:R-:W-:Y:S01]  /*dfb0*/  VIADD R3, R0, 0x18 ;  /* 0x0000001800037836 */ /* 0x000fe20000000000 */
[----:B------:R-:W-:Y:S01]  /*dfc0*/  FSEL R155, R12, -INF , !P3 ;  /* 0xff8000000c9b7808 */ /* 0x000fe20005800000 */
[----:B------:R-:W-:Y:S01]  /*dfd0*/  IMAD.IADD R7, R184, 0x1, -R2 ;  /* 0x00000001b8077824 */ /* 0x000fe200078e0a02 */
        /* <DEDUP_REMOVED lines=402> */
[-C--:B------:R-:W-:Y:S02]  /*f900*/  @!P5 LEA.HI.X R9, R6, R5.reuse, R4, 0x4, P1 ;  /* 0x000000050609d211 */ /* 0x080fe400008f2404 */
[----:B------:R-:W-:-:S02]  /*f910*/  @!P5 LEA.HI.X R12, R12, R5, R8, 0x5, P0 ;  /* 0x000000050c0cd211 */ /* 0x000fc400000f2c08 */
[----:B----4-:R-:W-:Y:S02]  /*f920*/  @!P5 LEA R8, P1, R0, R14, 0x1 ;  /* 0x0000000e0008d211 */ /* 0x010fe400078208ff */
        /* <DEDUP_REMOVED lines=32> */
.L_x_2443:
[----:B------:R-:W-:Y:S05]  /*fb30*/  BSYNC B0 ;  /* 0x0000000000007941 */ /* 0x000fea0003800000 */
.L_x_2442:
[----:B------:R-:W0:Y:S02]  /*fb40*/  LDGDEPBAR ;  /* 0x00000000000079af */ /* 0x000e240000000000 */
.L_x_2441:
[----:B-1----:R-:W3:Y:S04]  /*fb50*/  LDL R6, [R1+0x158] ;  /* 0x0001580001067983 */ /* 0x002ee80000100800 */
[----:B------:R-:W4:Y:S04]  /*fb60*/  LDL R4, [R1+0xfc] ;  /* 0x0000fc0001047983 */ /* 0x000f280000100800 */
[----:B------:R-:W4:Y:S04]  /*fb70*/  LDL R7, [R1+0x124] ;  /* 0x0001240001077983 */ /* 0x000f280000100800 */
[----:B------:R-:W4:Y:S04]  /*fb80*/  LDL R9, [R1+0xa0] ;  /* 0x0000a00001097983 */ /* 0x000f280000100800 */
[----:B------:R-:W-:Y:S04]  /*fb90*/  STL [R1+0x1bc], R192 ;  /* 0x0001bcc001007387 */ /* 0x000fe80000100800 */
[----:B------:R-:W-:Y:S04]  /*fba0*/  STL [R1+0x1b8], R190 ;  /* 0x0001b8be01007387 */ /* 0x000fe80000100800 */
[----:B------:R1:W-:Y:S04]  /*fbb0*/  STL.64 [R1+0x1b0], R188 ;  /* 0x0001b0bc01007387 */ /* 0x0003e80000100a00 */
[----:B-1----:R-:W4:Y:S01]  /*fbc0*/  LDL.64 R188, [R1+0x10] ;  /* 0x0000100001bc7983 */ /* 0x002f220000100a00 */
[----:B------:R-:W-:-:S04]  /*fbd0*/  FMNMX.FTZ R0, R70, R27, !PT ;  /* 0x0000001b46007209 */ /* 0x000fc80007810000 */
[----:B------:R-:W-:-:S04]  /*fbe0*/  FMNMX.FTZ R0, R29, R0, !PT ;  /* 0x000000001d007209 */ /* 0x000fc80007810000 */
[----:B------:R-:W-:-:S04]  /*fbf0*/  FMNMX.FTZ R0, R28, R0, !PT ;  /* 0x000000001c007209 */ /* 0x000fc80007810000 */
[----:B------:R-:W-:-:S04]  /*fc00*/  FMNMX.FTZ R0, R24, R0, !PT ;  /* 0x0000000018007209 */ /* 0x000fc80007810000 */
[----:B--2---:R-:W-:Y:S02]  /*fc10*/  FMNMX.FTZ R2, R26, R0, !PT ;  /* 0x000000001a027209 */ /* 0x004fe40007810000 */
        /* <DEDUP_REMOVED lines=22> */
[----:B------:R-:W-:-:S03]  /*fd80*/  FMNMX.FTZ R2, R44, R2, !PT ;  /* 0x000000022c027209 */ /* 0x000fc60007810000 */
[----:B------:R-:W1:Y:S01]  /*fd90*/  SHFL.BFLY PT, R5, R0, 0x2, 0x1f ;  /* 0x0c401f0000057f89 */ /* 0x000e6200000e0000 */
[----:B------:R-:W-:Y:S01]  /*fda0*/  FMNMX.FTZ R2, R41, R2, !PT ;  /* 0x0000000229027209 */ /* 0x000fe20007810000 */
[----:B------:R-:W-:-:S03]  /*fdb0*/  USHF.L.U32 UR6, UR24, 0x1, URZ ;  /* 0x0000000118067899 */ /* 0x000fc6000800063f */
[----:B------:R-:W-:Y:S01]  /*fdc0*/  FMNMX.FTZ R3, R45, R2, !PT ;  /* 0x000000022d037209 */ /* 0x000fe20007810000 */
[----:B------:R-:W-:-:S03]  /*fdd0*/  IMAD.U32 R2, RZ, RZ, UR35 ;  /* 0x00000023ff027e24 */ /* 0x000fc6000f8e00ff */
[----:B------:R-:W-:-:S04]  /*fde0*/  FMNMX.FTZ R3, R47, R3, !PT ;  /* 0x000000032f037209 */ /* 0x000fc80007810000 */
[----:B------:R-:W-:Y:S02]  /*fdf0*/  FMNMX.FTZ R8, R46, R3, !PT ;  /* 0x000000032e087209 */ /* 0x000fe40007810000 */
[----:B-1----:R-:W-:-:S05]  /*fe00*/  FMNMX.FTZ R0, R0, R5, !PT ;  /* 0x0000000500007209 */ /* 0x002fca0007810000 */
[----:B------:R-:W1:Y:S02]  /*fe10*/  SHFL.BFLY PT, R14, R0, 0x1, 0x1f ;  /* 0x0c201f00000e7f89 */ /* 0x000e6400000e0000 */
[----:B-1----:R-:W-:-:S04]  /*fe20*/  FMNMX.FTZ R241, R0, R14, !PT ;  /* 0x0000000e00f17209 */ /* 0x002fc80007810000 */
[----:B------:R-:W-:Y:S01]  /*fe30*/  FSETP.NEU.FTZ.AND P1, PT, R241, -INF , PT ;  /* 0xff800000f100780b */ /* 0x000fe20003f3d000 */
        /* <DEDUP_REMOVED lines=10> */
[----:B---3--:R-:W-:-:S05]  /*fee0*/  IMAD.WIDE.U32 R208, R6, -0x2daee0ad, RZ ;  /* 0xd2511f5306d07825 */ /* 0x008fca00078e00ff */
[----:B------:R-:W-:Y:S01]  /*fef0*/  LOP3.LUT R233, R209, UR6, R2, 0x96, !PT ;  /* 0x00000006d1e97c12 */ /* 0x000fe2000f8e9602 */
[----:B----4-:R-:W-:-:S04]  /*ff00*/  IMAD.MOV.U32 R226, RZ, RZ, R7 ;  /* 0x000000ffffe27224 */ /* 0x010fc800078e0007 */
[----:B------:R-:W-:-:S04]  /*ff10*/  IMAD.WIDE.U32 R18, R233, -0x326172a9, RZ ;  /* 0xcd9e8d57e9127825 */ /* 0x000fc800078e00ff */
[----:B------:R-:W-:Y:S02]  /*ff20*/  IMAD R242, R9, -0x326172a9, RZ ;  /* 0xcd9e8d5709f27824 */ /* 0x000fe400078e02ff */
[----:B------:R-:W-:-:S03]  /*ff30*/  IMAD.MOV.U32 R227, RZ, RZ, R4 ;  /* 0x000000ffffe37224 */ /* 0x000fc600078e0004 */
[----:B------:R-:W-:Y:S01]  /*ff40*/  LOP3.LUT R2, R19, UR29, R242, 0x96, !PT ;  /* 0x0000001d13027c12 */ /* 0x000fe2000f8e96f2 */
[----:B------:R-:W1:Y:S04]  /*ff50*/  SHFL.BFLY PT, R9, R8, 0x2, 0x1f ;  /* 0x0c401f0008097f89 */ /* 0x000e6800000e0000 */
[----:B------:R-:W-:Y:S01]  /*ff60*/  IMAD.WIDE.U32 R2, R2, -0x2daee0ad, RZ ;  /* 0xd2511f5302027825 */ /* 0x000fe200078e00ff */
[----:B------:R-:W-:-:S05]  /*ff70*/  LOP3.LUT R6, R189, UR21, R208, 0x96, !PT ;  /* 0x00000015bd067c12 */ /* 0x000fca000f8e96d0 */
        /* <DEDUP_REMOVED lines=9> */
[----:B------:R-:W-:Y:S01]  /*10010*/  IMAD.WIDE.U32 R2, R3, -0x2daee0ad, RZ ;  /* 0xd2511f5303027825 */ /* 0x000fe200078e00ff */
[----:B-1----:R-:W-:-:S03]  /*10020*/  FMNMX.FTZ R11, R8, R9, !PT ;  /* 0x00000009080b7209 */ /* 0x002fc60007810000 */
[----:B------:R-:W-:Y:S01]  /*10030*/  IMAD.WIDE.U32 R12, R12, -0x2daee0ad, RZ ;  /* 0xd2511f530c0c7825 */ /* 0x000fe200078e00ff */
[----:B------:R-:W-:-:S04]  /*10040*/  LOP3.LUT R8, R3, UR38, R4, 0x96, !PT ;  /* 0x0000002603087c12 */ /* 0x000fc8000f8e9604 */
[----:B------:R-:W-:Y:S01]  /*10050*/  LOP3.LUT R4, R13, UR32, R2, 0x96, !PT ;  /* 0x000000200d047c12 */ /* 0x000fe2000f8e9602 */
[----:B------:R-:W-:-:S04]  /*10060*/  FMUL.FTZ R2, R241, UR44 ;  /* 0x0000002cf1027c20 */ /* 0x000fc80008410000 */
[----:B------:R-:W-:Y:S01]  /*10070*/  IMAD.WIDE.U32 R4, R4, -0x326172a9, RZ ;  /* 0xcd9e8d5704047825 */ /* 0x000fe200078e00ff */
[----:B------:R-:W1:Y:S01]  /*10080*/  SHFL.BFLY PT, R15, R11, 0x1, 0x1f ;  /* 0x0c201f000b0f7f89 */ /* 0x000e6200000e0000 */
[----:B------:R-:W-:Y:S02]  /*10090*/  FSEL R2, R2, RZ, P1 ;  /* 0x000000ff02027208 */ /* 0x000fe40000800000 */
[----:B------:R-:W-:Y:S01]  /*100a0*/  IMAD.WIDE.U32 R8, R8, -0x326172a9, RZ ;  /* 0xcd9e8d5708087825 */ /* 0x000fe200078e00ff */
[C---:B------:R-:W-:Y:S02]  /*100b0*/  LOP3.LUT R3, R4.reuse, 0xff, RZ, 0xc0, !PT ;  /* 0x000000ff04037812 */ /* 0x040fe400078ec0ff */
[----:B------:R-:W-:Y:S02]  /*100c0*/  LOP3.LUT R13, R4, 0xffff, RZ, 0xc0, !PT ;  /* 0x0000ffff040d7812 */ /* 0x000fe400078ec0ff */
[----:B------:R-:W-:Y:S01]  /*100d0*/  LOP3.LUT R8, R5, UR26, R8, 0x96, !PT ;  /* 0x0000001a05087c12 */ /* 0x000fe2000f8e9608 */
[--C-:B------:R-:W-:Y:S01]  /*100e0*/  FFMA.FTZ R5, R27, UR44, -R2.reuse ;  /* 0x0000002c1b057c23 */ /* 0x100fe20008010802 */
[----:B------:R-:W-:Y:S01]  /*100f0*/  ISETP.LE.U32.AND P4, PT, R3, UR13, PT ;  /* 0x0000000d03007c0c */ /* 0x000fe2000bf83070 */
[----:B------:R-:W-:-:S02]  /*10100*/  FFMA.FTZ R3, R29, UR44, -R2 ;  /* 0x0000002c1d037c23 */ /* 0x000fc40008010802 */
[----:B------:R2:W-:Y:S01]  /*10110*/  MUFU.EX2 R162, R5 ;  /* 0x0000000500a27308 */ /* 0x0005e20000000800 */
[----:B------:R-:W-:Y:S02]  /*10120*/  SHF.R.U32.HI R0, RZ, 0x10, R4 ;  /* 0x00000010ff007819 */ /* 0x000fe40000011604 */
[----:B------:R-:W-:-:S05]  /*10130*/  LOP3.LUT R9, R9, UR37, R10, 0x96, !PT ;  /* 0x0000002509097c12 */ /* 0x000fca000f8e960a */
[----:B------:R3:W4:Y:S01]  /*10140*/  MUFU.EX2 R240, R3 ;  /* 0x0000000300f07308 */ /* 0x0007220000000800 */
[----:B------:R-:W-:Y:S02]  /*10150*/  SHF.R.U32.HI R4, RZ, 0x18, R4 ;  /* 0x00000018ff047819 */ /* 0x000fe40000011604 */
[----:B------:R-:W-:Y:S02]  /*10160*/  LOP3.LUT R10, R8, 0xff, RZ, 0xc0, !PT ;  /* 0x000000ff080a7812 */ /* 0x000fe400078ec0ff */
[----:B------:R-:W-:Y:S01]  /*10170*/  ISETP.LE.U32.AND P6, PT, R4, UR13, PT ;  /* 0x0000000d04007c0c */ /* 0x000fe2000bfc3070 */
[----:B--2---:R-:W-:Y:S01]  /*10180*/  IMAD.WIDE.U32 R4, R9, -0x2daee0ad, RZ ;  /* 0xd2511f5309047825 */ /* 0x004fe200078e00ff */
[----:B------:R-:W-:Y:S02]  /*10190*/  ISETP.LE.U32.AND P2, PT, R10, UR13, PT ;  /* 0x0000000d0a007c0c */ /* 0x000fe4000bf43070 */
[----:B-1----:R-:W-:Y:S02]  /*101a0*/  FMNMX.FTZ R247, R11, R15, !PT ;  /* 0x0000000f0bf77209 */ /* 0x002fe40007810000 */
[----:B------:R-:W-:-:S02]  /*101b0*/  LOP3.LUT R11, R4, 0xff, RZ, 0xc0, !PT ;  /* 0x000000ff040b7812 */ /* 0x000fc400078ec0ff */
[----:B------:R-:W-:Y:S02]  /*101c0*/  LOP3.LUT R15, R4, 0xffff, RZ, 0xc0, !PT ;  /* 0x0000ffff040f7812 */ /* 0x000fe400078ec0ff */
[----:B---3--:R-:W-:Y:S02]  /*101d0*/  LOP3.LUT R3, R5, UR20, R12, 0x96, !PT ;  /* 0x0000001405037c12 */ /* 0x008fe4000f8e960c */
[--C-:B------:R-:W-:Y:S02]  /*101e0*/  SHF.R.U32.HI R12, RZ, 0x10, R4.reuse ;  /* 0x00000010ff0c7819 */ /* 0x100fe40000011604 */
[----:B------:R-:W-:Y:S02]  /*101f0*/  SHF.R.U32.HI R55, RZ, 0x18, R4 ;  /* 0x00000018ff377819 */ /* 0x000fe40000011604 */
[----:B----4-:R-:W-:-:S04]  /*10200*/  F2FP.F16.F32.PACK_AB R4, R240, R162 ;  /* 0x000000a2f004723e */ /* 0x010fc800000000ff */
[C---:B------:R-:W-:Y:S02]  /*10210*/  PRMT R40, R4.reuse, 0x7610, R40 ;  /* 0x0000761004287816 */ /* 0x040fe40000000028 */
[----:B------:R-:W-:Y:S01]  /*10220*/  PRMT R39, R4, 0x7632, R39 ;  /* 0x0000763204277816 */ /* 0x000fe20000000027 */
[----:B------:R-:W-:Y:S01]  /*10230*/  STL [R1+0x180], R177 ;  /* 0x000180b101007387 */ /* 0x000fe20000100800 */
[----:B------:R-:W-:Y:S01]  /*10240*/  SHF.R.U32.HI R4, RZ, 0x10, R8 ;  /* 0x00000010ff047819 */ /* 0x000fe20000011608 */
[----:B------:R-:W-:Y:S02]  /*10250*/  @!P2 HADD2 R16, -R40.H0_H0, -RZ.H0_H0 ;  /* 0xa00000ff2810a230 */ /* 0x000fe40000000900 */
[----:B------:R-:W-:Y:S01]  /*10260*/  STL [R1+0x17c], R176 ;  /* 0x00017cb001007387 */ /* 0x000fe20000100800 */
[----:B------:R-:W-:Y:S01]  /*10270*/  LOP3.LUT R14, R0, 0xff, RZ, 0xc0, !PT ;  /* 0x000000ff000e7812 */ /* 0x000fe200078ec0ff */
[C---:B------:R-:W-:Y:S01]  /*10280*/  FMUL.FTZ R0, R247.reuse, UR44 ;  /* 0x0000002cf7007c20 */ /* 0x040fe20008410000 */
[----:B------:R-:W-:Y:S01]  /*10290*/  LOP3.LUT R4, R4, 0xff, RZ, 0xc0, !PT ;  /* 0x000000ff04047812 */ /* 0x000fe200078ec0ff */
[----:B------:R-:W-:Y:S01]  /*102a0*/  STL [R1+0x178], R175 ;  /* 0x000178af01007387 */ /* 0x000fe20000100800 */
[----:B------:R-:W-:-:S03]  /*102b0*/  FSETP.NEU.FTZ.AND P0, PT, R247, -INF , PT ;  /* 0xff800000f700780b */ /* 0x000fc60003f1d000 */
[----:B------:R-:W-:Y:S01]  /*102c0*/  STL [R1+0x174], R174 ;  /* 0x000174ae01007387 */ /* 0x000fe20000100800 */
[----:B------:R-:W-:-:S03]  /*102d0*/  LOP3.LUT R9, R8, 0xffff, RZ, 0xc0, !PT ;  /* 0x0000ffff08097812 */ /* 0x000fc600078ec0ff */
[----:B------:R1:W-:Y:S01]  /*102e0*/  STL [R1+0x170], R173 ;  /* 0x000170ad01007387 */ /* 0x0003e20000100800 */
[----:B------:R-:W-:Y:S02]  /*102f0*/  FSEL R0, R0, RZ, P0 ;  /* 0x000000ff00007208 */ /* 0x000fe40000000000 */
[----:B------:R-:W-:-:S03]  /*10300*/  SHF.R.U32.HI R9, RZ, 0x8, R9 ;  /* 0x00000008ff097819 */ /* 0x000fc60000011609 */
[--C-:B------:R-:W-:Y:S01]  /*10310*/  FFMA.FTZ R10, R30, UR44, -R0.reuse ;  /* 0x0000002c1e0a7c23 */ /* 0x100fe20008010800 */
[----:B------:R-:W-:Y:S01]  /*10320*/  LOP3.LUT R5, R9, 0xffff, RZ, 0xc0, !PT ;  /* 0x0000ffff09057812 */ /* 0x000fe200078ec0ff */
[----:B------:R-:W-:Y:S02]  /*10330*/  FFMA.FTZ R9, R35, UR44, -R0 ;  /* 0x0000002c23097c23 */ /* 0x000fe40008010800 */
[----:B------:R-:W-:Y:S01]  /*10340*/  MUFU.EX2 R157, R10 ;  /* 0x0000000a009d7308 */ /* 0x000fe20000000800 */
[----:B------:R-:W-:Y:S02]  /*10350*/  ISETP.LE.U32.AND P3, PT, R5, UR13, PT ;  /* 0x0000000d05007c0c */ /* 0x000fe4000bf63070 */
[----:B-1----:R-:W-:Y:S02]  /*10360*/  PRMT R173, R40, 0x5410, R39 ;  /* 0x0000541028ad7816 */ /* 0x002fe40000000027 */
[----:B------:R-:W-:Y:S02]  /*10370*/  @!P2 PRMT R40, R16, 0x5410, RZ ;  /* 0x000054101028a816 */ /* 0x000fe400000000ff */
[----:B------:R-:W-:Y:S01]  /*10380*/  ISETP.LE.U32.AND P2, PT, R4, UR13, PT ;  /* 0x0000000d04007c0c */ /* 0x000fe2000bf43070 */
[----:B------:R-:W-:-:S04]  /*10390*/  FFMA.FTZ R4, R24, UR44, -R2 ;  /* 0x0000002c18047c23 */ /* 0x000fc80008010802 */
[----:B------:R1:W-:Y:S01]  /*103a0*/  MUFU.EX2 R192, R4 ;  /* 0x0000000400c07308 */ /* 0x0003e20000000800 */
[----:B------:R-:W-:Y:S02]  /*103b0*/  SHF.R.U32.HI R5, RZ, 0x18, R8 ;  /* 0x00000018ff057819 */ /* 0x000fe40000011608 */
[----:B------:R-:W-:Y:S02]  /*103c0*/  FSEL R43, R247, RZ, P0 ;  /* 0x000000fff72b7208 */ /* 0x000fe40000000000 */
[----:B------:R-:W-:-:S03]  /*103d0*/  FSEL R56, R241, RZ, P1 ;  /* 0x000000fff1387208 */ /* 0x000fc60000800000 */
[----:B------:R-:W2:Y:S01]  /*103e0*/  MUFU.EX2 R160, R9 ;  /* 0x0000000900a07308 */ /* 0x000ea20000000800 */
[----:B-1----:R-:W-:-:S04]  /*103f0*/  SHF.R.U32.HI R4, RZ, 0x8, R13 ;  /* 0x00000008ff047819 */ /* 0x002fc8000001160d */
[----:B------:R-:W-:Y:S02]  /*10400*/  LOP3.LUT R4, R4, 0xffff, RZ, 0xc0, !PT ;  /* 0x0000ffff04047812 */ /* 0x000fe400078ec0ff */
[----:B------:R-:W-:Y:S02]  /*10410*/  ISETP.LE.U32.AND P1, PT, R5, UR13, PT ;  /* 0x0000000d05007c0c */ /* 0x000fe4000bf23070 */
[----:B------:R-:W-:Y:S01]  /*10420*/  ISETP.LE.U32.AND P0, PT, R4, UR13, PT ;  /* 0x0000000d04007c0c */ /* 0x000fe2000bf03070 */
[----:B------:R-:W-:Y:S01]  /*10430*/  FFMA.FTZ R4, R34, UR44, -R0 ;  /* 0x0000002c22047c23 */ /* 0x000fe20008010800 */
[----:B------:R-:W-:-:S03]  /*10440*/  FFMA.FTZ R5, R28, UR44, -R2 ;  /* 0x0000002c1c057c23 */ /* 0x000fc60008010802 */
[----:B------:R1:W-:Y:S08]  /*10450*/  MUFU.EX2 R161, R4 ;  /* 0x0000000400a17308 */ /* 0x0003f00000000800 */
[----:B------:R2:W3:Y:S01]  /*10460*/  MUFU.EX2 R196, R5 ;  /* 0x0000000500c47308 */ /* 0x0004e20000000800 */
[----:B-1----:R-:W-:-:S07]  /*10470*/  FFMA.FTZ R4, R33, UR44, -R0 ;  /* 0x0000002c21047c23 */ /* 0x002fce0008010800 */
[----:B------:R1:W4:Y:S01]  /*10480*/  MUFU.EX2 R198, R4 ;  /* 0x0000000400c67308 */ /* 0x0003220000000800 */
[----:B--2---:R-:W-:-:S04]  /*10490*/  F2FP.F16.F32.PACK_AB R5, R160, R157 ;  /* 0x0000009da005723e */ /* 0x004fc800000000ff */
[----:B------:R-:W-:Y:S01]  /*104a0*/  PRMT R36, R5, 0x7610, R36 ;  /* 0x0000761005247816 */ /* 0x000fe20000000024 */
[----:B-1----:R-:W-:-:S04]  /*104b0*/  FFMA.FTZ R4, R26, UR44, -R2 ;  /* 0x0000002c1a047c23 */ /* 0x002fc80008010802 */
[----:B------:R1:W-:Y:S01]  /*104c0*/  MUFU.EX2 R199, R4 ;  /* 0x0000000400c77308 */ /* 0x0003e20000000800 */
[----:B------:R-:W-:Y:S01]  /*104d0*/  PRMT R38, R5, 0x7632, R38 ;  /* 0x0000763205267816 */ /* 0x000fe20000000026 */
[----:B------:R-:W-:Y:S01]  /*104e0*/  @!P2 HADD2 R20, -R36.H0_H0, -RZ.H0_H0 ;  /* 0xa00000ff2414a230 */ /* 0x000fe20000000900 */
[----:B---3--:R-:W-:Y:S02]  /*104f0*/  F2FP.F16.F32.PACK_AB R5, R192, R196 ;  /* 0x000000c4c005723e */ /* 0x008fe400000000ff */
[----:B------:R-:W-:Y:S01]  /*10500*/  PRMT R246, R36, 0x5410, R38 ;  /* 0x0000541024f67816 */ /* 0x000fe20000000026 */
[----:B------:R-:W-:Y:S02]  /*10510*/  @!P1 HADD2 R17, -R38.H0_H0, -RZ.H0_H0 ;  /* 0xa00000ff26119230 */ /* 0x000fe40000000900 */
[----:B-1----:R-:W-:-:S04]  /*10520*/  FFMA.FTZ R4, R25, UR44, -R2 ;  /* 0x0000002c19047c23 */ /* 0x002fc80008010802 */
[----:B------:R1:W2:Y:S01]  /*10530*/  MUFU.EX2 R190, R4 ;  /* 0x0000000400be7308 */ /* 0x0002a20000000800 */
[----:B------:R-:W-:Y:S02]  /*10540*/  PRMT R35, R5, 0x7632, R35 ;  /* 0x0000763205237816 */ /* 0x000fe40000000023 */
[----:B------:R-:W-:Y:S02]  /*10550*/  @!P2 PRMT R36, R20, 0x5410, RZ ;  /* 0x000054101424a816 */ /* 0x000fe400000000ff */
[----:B------:R-:W-:Y:S01]  /*10560*/  ISETP.LE.U32.AND P2, PT, R14, UR13, PT ;  /* 0x0000000d0e007c0c */ /* 0x000fe2000bf43070 */
[----:B------:R-:W-:Y:S01]  /*10570*/  @!P0 HADD2 R22, -R35.H0_H0, -RZ.H0_H0 ;  /* 0xa00000ff23168230 */ /* 0x000fe20000000900 */
[----:B-1----:R-:W-:-:S04]  /*10580*/  LOP3.LUT R4, R3, 0xffff, RZ, 0xc0, !PT ;  /* 0x0000ffff03047812 */ /* 0x002fc800078ec0ff */
[----:B------:R-:W-:-:S04]  /*10590*/  SHF.R.U32.HI R4, RZ, 0x8, R4 ;  /* 0x00000008ff047819 */ /* 0x000fc80000011604 */
[----:B------:R-:W-:Y:S02]  /*105a0*/  LOP3.LUT R4, R4, 0xffff, RZ, 0xc0, !PT ;  /* 0x0000ffff04047812 */ /* 0x000fe400078ec0ff */
[----:B------:R-:W-:Y:S02]  /*105b0*/  @!P1 PRMT R38, R17, 0x5410, RZ ;  /* 0x0000541011269816 */ /* 0x000fe400000000ff */
[----:B------:R-:W-:Y:S02]  /*105c0*/  PRMT R37, R5, 0x7610, R37 ;  /* 0x0000761005257816 */ /* 0x000fe40000000025 */
[----:B----4-:R-:W-:Y:S02]  /*105d0*/  F2FP.F16.F32.PACK_AB R5, R198, R161 ;  /* 0x000000a1c605723e */ /* 0x010fe400000000ff */
[----:B------:R-:W-:Y:S02]  /*105e0*/  ISETP.LE.U32.AND P1, PT, R4, UR13, PT ;  /* 0x0000000d04007c0c */ /* 0x000fe4000bf23070 */
[----:B------:R-:W-:-:S02]  /*105f0*/  LOP3.LUT R4, R3, 0xff, RZ, 0xc0, !PT ;  /* 0x000000ff03047812 */ /* 0x000fc400078ec0ff */
[----:B------:R-:W-:Y:S02]  /*10600*/  PRMT R182, R37, 0x5410, R35 ;  /* 0x0000541025b67816 */ /* 0x000fe40000000023 */
[----:B------:R-:W-:Y:S02]  /*10610*/  @!P0 PRMT R35, R22, 0x5410, RZ ;  /* 0x0000541016238816 */ /* 0x000fe400000000ff */
[C---:B------:R-:W-:Y:S02]  /*10620*/  PRMT R33, R5.reuse, 0x7610, R33 ;  /* 0x0000761005217816 */ /* 0x040fe40000000021 */
[----:B------:R-:W-:Y:S02]  /*10630*/  ISETP.LE.U32.AND P0, PT, R4, UR13, PT ;  /* 0x0000000d04007c0c */ /* 0x000fe4000bf03070 */
[----:B--2---:R-:W-:Y:S01]  /*10640*/  F2FP.F16.F32.PACK_AB R4, R190, R199 ;  /* 0x000000c7be04723e */ /* 0x004fe200000000ff */
[----:B------:R-:W-:Y:S01]  /*10650*/  @!P2 HADD2 R25, -R33.H0_H0, -RZ.H0_H0 ;  /* 0xa00000ff2119a230 */ /* 0x000fe20000000900 */
[----:B------:R-:W-:-:S02]  /*10660*/  PRMT R34, R5, 0x7632, R34 ;  /* 0x0000763205227816 */ /* 0x000fc40000000022 */
[C---:B------:R-:W-:Y:S02]  /*10670*/  PRMT R230, R4.reuse, 0x7610, R230 ;  /* 0x0000761004e67816 */ /* 0x040fe400000000e6 */
[----:B------:R-:W-:Y:S02]  /*10680*/  PRMT R229, R4, 0x7632, R229 ;  /* 0x0000763204e57816 */ /* 0x000fe400000000e5 */
[----:B------:R-:W-:Y:S02]  /*10690*/  SHF.R.U32.HI R4, RZ, 0x18, R3 ;  /* 0x00000018ff047819 */ /* 0x000fe40000011603 */
[----:B------:R-:W-:Y:S02]  /*106a0*/  PRMT R181, R33, 0x5410, R34 ;  /* 0x0000541021b57816 */ /* 0x000fe40000000022 */
[----:B------:R-:W-:Y:S01]  /*106b0*/  @!P2 PRMT R33, R25, 0x5410, RZ ;  /* 0x000054101921a816 */ /* 0x000fe200000000ff */
[----:B------:R-:W-:Y:S01]  /*106c0*/  ULEA UR4, UR24, 0x1, 0x1 ;  /* 0x0000000118047891 */ /* 0x000fe2000f8e083f */
[----:B------:R-:W-:-:S02]  /*106d0*/  ISETP.LE.U32.AND P2, PT, R4, UR13, PT ;  /* 0x0000000d04007c0c */ /* 0x000fc4000bf43070 */
[----:B------:R-:W-:Y:S01]  /*106e0*/  SHF.R.U32.HI R4, RZ, 0x10, R3 ;  /* 0x00000010ff047819 */ /* 0x000fe20000011603 */
[----:B------:R-:W-:Y:S02]  /*106f0*/  IMAD.U32 R3, RZ, RZ, UR35 ;  /* 0x00000023ff037e24 */ /* 0x000fe4000f8e00ff */
[----:B------:R-:W-:-:S03]  /*10700*/  @!P0 HADD2 R28, -R230.H0_H0, -RZ.H0_H0 ;  /* 0xa00000ffe61c8230 */ /* 0x000fc60000000900 */
[----:B------:R-:W-:Y:S02]  /*10710*/  LOP3.LUT R3, R209, UR4, R3, 0x96, !PT ;  /* 0x00000004d1037c12 */ /* 0x000fe4000f8e9603 */
[----:B------:R-:W-:-:S03]  /*10720*/  LOP3.LUT R4, R4, 0xff, RZ, 0xc0, !PT ;  /* 0x000000ff04047812 */ /* 0x000fc600078ec0ff */
[----:B------:R-:W-:Y:S01]  /*10730*/  IMAD.WIDE.U32 R158, R3, -0x326172a9, RZ ;  /* 0xcd9e8d57039e7825 */ /* 0x000fe200078e00ff */
[----:B------:R-:W-:Y:S02]  /*10740*/  FMNMX.FTZ R3, R69, R210, !PT ;  /* 0x000000d245037209 */ /* 0x000fe40007810000 */
[----:B------:R-:W-:Y:S02]  /*10750*/  PRMT R245, R230, 0x5410, R229 ;  /* 0x00005410e6f57816 */ /* 0x000fe400000000e5 */
[----:B------:R-:W-:Y:S02]  /*10760*/  @!P0 PRMT R230, R28, 0x5410, RZ ;  /* 0x000054101ce68816 */ /* 0x000fe400000000ff */
[----:B------:R-:W-:Y:S02]  /*10770*/  ISETP.LE.U32.AND P0, PT, R4, UR13, PT ;  /* 0x0000000d04007c0c */ /* 0x000fe4000bf03070 */
[----:B------:R-:W-:Y:S02]  /*10780*/  FMNMX.FTZ R3, R204, R3, !PT ;  /* 0x00000003cc037209 */ /* 0x000fe40007810000 */
[----:B------:R-:W-:Y:S01]  /*10790*/  LOP3.LUT R4, R159, UR29, R242, 0x96, !PT ;  /* 0x0000001d9f047c12 */ /* 0x000fe2000f8e96f2 */
[----:B------:R-:W-:Y:S01]  /*107a0*/  @!P3 HADD2 R21, -R39.H0_H0, -RZ.H0_H0 ;  /* 0xa00000ff2715b230 */ /* 0x000fe20000000900 */
[----:B------:R-:W-:-:S02]  /*107b0*/  FMNMX.FTZ R3, R193, R3, !PT ;  /* 0x00000003c1037209 */ /* 0x000fc40007810000 */
[----:B------:R-:W-:Y:S01]  /*107c0*/  LOP3.LUT R10, R7, UR43, R158, 0x96, !PT ;  /* 0x0000002b070a7c12 */ /* 0x000fe2000f8e969e */
[----:B------:R-:W-:Y:S01]  /*107d0*/  IMAD.WIDE.U32 R4, R4, -0x2daee0ad, RZ ;  /* 0xd2511f5304047825 */ /* 0x000fe200078e00ff */
[----:B------:R-:W-:Y:S02]  /*107e0*/  @!P3 PRMT R39, R21, 0x5410, RZ ;  /* 0x000054101527b816 */ /* 0x000fe400000000ff */
[----:B------:R-:W-:Y:S02]  /*107f0*/  FMNMX.FTZ R3, R155, R3, !PT ;  /* 0x000000039b037209 */ /* 0x000fe40007810000 */
[----:B------:R-:W-:Y:S01]  /*10800*/  ISETP.LE.U32.AND P3, PT, R11, UR13, PT ;  /* 0x0000000d0b007c0c */ /* 0x000fe2000bf63070 */
[----:B------:R-:W-:Y:S01]  /*10810*/  IMAD.WIDE.U32 R10, R10, -0x2daee0ad, RZ ;  /* 0xd2511f530a0a7825 */ /* 0x000fe200078e00ff */
[----:B------:R-:W-:Y:S02]  /*10820*/  LOP3.LUT R5, R5, UR42, R188, 0x96, !PT ;  /* 0x0000002a05057c12 */ /* 0x000fe4000f8e96bc */
[----:B------:R-:W-:-:S02]  /*10830*/  FMNMX.FTZ R3, R153, R3, !PT ;  /* 0x0000000399037209 */ /* 0x000fc40007810000 */
[----:B------:R-:W-:Y:S01]  /*10840*/  LOP3.LUT R8, R11, UR40, R4, 0x96, !PT ;  /* 0x000000280b087c12 */ /* 0x000fe2000f8e9604 */
[----:B------:R-:W-:Y:S01]  /*10850*/  IMAD.WIDE.U32 R4, R5, -0x326172a9, RZ ;  /* 0xcd9e8d5705047825 */ /* 0x000fe200078e00ff */
[----:B------:R-:W-:-:S03]  /*10860*/  FMNMX.FTZ R3, R150, R3, !PT ;  /* 0x0000000396037209 */ /* 0x000fc60007810000 */
[----:B------:R-:W-:Y:S01]  /*10870*/  IMAD.WIDE.U32 R8, R8, -0x326172a9, RZ ;  /* 0xcd9e8d5708087825 */ /* 0x000fe200078e00ff */
[----:B------:R-:W-:Y:S02]  /*10880*/  FMNMX.FTZ R3, R147, R3, !PT ;  /* 0x0000000393037209 */ /* 0x000fe40007810000 */
[----:B------:R-:W-:Y:S02]  /*10890*/  LOP3.LUT R5, R5, UR41, R6, 0x96, !PT ;  /* 0x0000002905057c12 */ /* 0x000fe4000f8e9606 */
[----:B------:R-:W-:Y:S02]  /*108a0*/  FMNMX.FTZ R3, R145, R3, !PT ;  /* 0x0000000391037209 */ /* 0x000fe40007810000 */
[----:B------:R-:W-:Y:S01]  /*108b0*/  LOP3.LUT R11, R9, UR39, R4, 0x96, !PT ;  /* 0x00000027090b7c12 */ /* 0x000fe2000f8e9604 */
[----:B------:R-:W-:Y:S01]  /*108c0*/  IMAD.WIDE.U32 R4, R5, -0x2daee0ad, RZ ;  /* 0xd2511f5305047825 */ /* 0x000fe200078e00ff */
[----:B------:R-:W-:-:S04]  /*108d0*/  FMNMX.FTZ R3, R140, R3, !PT ;  /* 0x000000038c037209 */ /* 0x000fc80007810000 */
[----:B------:R-:W-:Y:S02]  /*108e0*/  LOP3.LUT R6, R5, UR38, R10, 0x96, !PT ;  /* 0x0000002605067c12 */ /* 0x000fe4000f8e960a */
[----:B------:R-:W-:Y:S01]  /*108f0*/  FMNMX.FTZ R5, R67, R3, !PT ;  /* 0x0000000343057209 */ /* 0x000fe20007810000 */
[----:B------:R-:W-:-:S03]  /*10900*/  IMAD.WIDE.U32 R10, R11, -0x2daee0ad, RZ ;  /* 0xd2511f530b0a7825 */ /* 0x000fc600078e00ff */
[----:B------:R-:W-:Y:S02]  /*10910*/  FMNMX.FTZ R5, R64, R5, !PT ;  /* 0x0000000540057209 */ /* 0x000fe40007810000 */
[----:B------:R-:W-:Y:S02]  /*10920*/  LOP3.LUT R11, R11, UR32, R4, 0x96, !PT ;  /* 0x000000200b0b7c12 */ /* 0x000fe4000f8e9604 */
[----:B------:R-:W-:Y:S01]  /*10930*/  FMNMX.FTZ R5, R59, R5, !PT ;  /* 0x000000053b057209 */ /* 0x000fe20007810000 */
[--C-:B------:R-:W-:Y:S01]  /*10940*/  FFMA.FTZ R4, R144, UR44, -R0.reuse ;  /* 0x0000002c90047c23 */ /* 0x100fe20008010800 */
[----:B------:R-:W-:Y:S02]  /*10950*/  FFMA.FTZ R3, R149, UR44, -R0 ;  /* 0x0000002c95037c23 */ /* 0x000fe40008010800 */
[----:B------:R-:W-:Y:S01]  /*10960*/  FMNMX.FTZ R5, R58, R5, !PT ;  /* 0x000000053a057209 */ /* 0x000fe20007810000 */
[----:B------:R1:W-:Y:S01]  /*10970*/  MUFU.EX2 R197, R4 ;  /* 0x0000000400c57308 */ /* 0x0003e20000000800 */
[----:B------:R-:W-:-:S02]  /*10980*/  @!P1 HADD2 R27, -R229.H0_H0, -RZ.H0_H0 ;  /* 0xa00000ffe51b9230 */ /* 0x000fc40000000900 */
[----:B------:R-:W-:-:S05]  /*10990*/  IMAD.WIDE.U32 R6, R6, -0x326172a9, RZ ;  /* 0xcd9e8d5706067825 */ /* 0x000fca00078e00ff */
[----:B------:R2:W3:Y:S01]  /*109a0*/  MUFU.EX2 R163, R3 ;  /* 0x0000000300a37308 */ /* 0x0004e20000000800 */
[----:B------:R-:W-:Y:S02]  /*109b0*/  @!P1 PRMT R229, R27, 0x5410, RZ ;  /* 0x000054101be59816 */ /* 0x000fe400000000ff */
[----:B-1----:R-:W-:-:S04]  /*109c0*/  FMNMX.FTZ R4, R53, R5, !PT ;  /* 0x0000000535047209 */ /* 0x002fc80007810000 */
[----:B------:R-:W-:Y:S02]  /*109d0*/  FMNMX.FTZ R9, R51, R4, !PT ;  /* 0x0000000433097209 */ /* 0x000fe40007810000 */
[----:B--2---:R-:W-:Y:S01]  /*109e0*/  SHF.R.U32.HI R3, RZ, 0x8, R15 ;  /* 0x00000008ff037819 */ /* 0x004fe2000001160f */
[----:B------:R-:W-:-:S03]  /*109f0*/  IMAD.WIDE.U32 R4, R11, -0x326172a9, RZ ;  /* 0xcd9e8d570b047825 */ /* 0x000fc600078e00ff */
[----:B------:R-:W-:Y:S02]  /*10a00*/  LOP3.LUT R3, R3, 0xffff, RZ, 0xc0, !PT ;  /* 0x0000ffff03037812 */ /* 0x000fe400078ec0ff */
[----:B------:R-:W-:Y:S02]  /*10a10*/  FMNMX.FTZ R9, R50, R9, !PT ;  /* 0x0000000932097209 */ /* 0x000fe40007810000 */
[----:B------:R-:W-:Y:S02]  /*10a20*/  ISETP.LE.U32.AND P1, PT, R3, UR13, PT ;  /* 0x0000000d03007c0c */ /* 0x000fe4000bf23070 */
[----:B------:R-:W-:Y:S02]  /*10a30*/  LOP3.LUT R3, R5, UR26, R6, 0x96, !PT ;  /* 0x0000001a05037c12 */ /* 0x000fe4000f8e9606 */
[----:B------:R-:W-:Y:S01]  /*10a40*/  FMNMX.FTZ R6, R71, R216, !PT ;  /* 0x000000d847067209 */ /* 0x000fe20007810000 */
[----:B------:R-:W1:Y:S03]  /*10a50*/  SHFL.BFLY PT, R11, R9, 0x2, 0x1f ;  /* 0x0c401f00090b7f89 */ /* 0x000e6600000e0000 */
[----:B------:R-:W-:-:S02]  /*10a60*/  FMNMX.FTZ R6, R206, R6, !PT ;  /* 0x00000006ce067209 */ /* 0x000fc40007810000 */
[----:B------:R-:W-:Y:S02]  /*10a70*/  LOP3.LUT R30, R7, UR37, R8, 0x96, !PT ;  /* 0x00000025071e7c12 */ /* 0x000fe4000f8e9608 */
[----:B------:R-:W-:Y:S02]  /*10a80*/  FMNMX.FTZ R7, R205, R6, !PT ;  /* 0x00000006cd077209 */ /* 0x000fe40007810000 */
[----:B------:R-:W-:Y:S02]  /*10a90*/  LOP3.LUT R6, R3, 0xffff, RZ, 0xc0, !PT ;  /* 0x0000ffff03067812 */ /* 0x000fe400078ec0ff */
[----:B------:R-:W-:Y:S02]  /*10aa0*/  FMNMX.FTZ R7, R200, R7, !PT ;  /* 0x00000007c8077209 */ /* 0x000fe40007810000 */
[----:B------:R-:W-:Y:S02]  /*10ab0*/  SHF.R.U32.HI R6, RZ, 0x8, R6 ;  /* 0x00000008ff067819 */ /* 0x000fe40000011606 */
[----:B---3--:R-:W-:-:S02]  /*10ac0*/  F2FP.F16.F32.PACK_AB R8, R197, R163 ;  /* 0x000000a3c508723e */ /* 0x008fc400000000ff */
[----:B------:R-:W-:Y:S02]  /*10ad0*/  LOP3.LUT R29, R6, 0xffff, RZ, 0xc0, !PT ;  /* 0x0000ffff061d7812 */ /* 0x000fe400078ec0ff */
[----:B------:R-:W-:Y:S02]  /*10ae0*/  FMNMX.FTZ R6, R191, R7, !PT ;  /* 0x00000007bf067209 */ /* 0x000fe40007810000 */
[----:B------:R-:W-:Y:S02]  /*10af0*/  PRMT R225, R8, 0x7632, R225 ;  /* 0x0000763208e17816 */ /* 0x000fe400000000e1 */
[----:B------:R-:W-:Y:S01]  /*10b00*/  FMNMX.FTZ R7, R154, R6, !PT ;  /* 0x000000069a077209 */ /* 0x000fe20007810000 */
[----:B------:R-:W-:Y:S01]  /*10b10*/  @!P6 HADD2 R26, -R34.H0_H0, -RZ.H0_H0 ;  /* 0xa00000ff221ae230 */ /* 0x000fe20000000900 */
[----:B------:R-:W-:Y:S01]  /*10b20*/  PRMT R224, R8, 0x7610, R224 ;  /* 0x0000761008e07816 */ /* 0x000fe200000000e0 */
[----:B------:R-:W-:Y:S01]  /*10b30*/  @!P2 HADD2 R49, -R225.H0_H0, -RZ.H0_H0 ;  /* 0xa00000ffe131a230 */ /* 0x000fe20000000900 */
[----:B------:R-:W-:-:S02]  /*10b40*/  FMNMX.FTZ R7, R152, R7, !PT ;  /* 0x0000000798077209 */ /* 0x000fc40007810000 */
[----:B-1----:R-:W-:Y:S01]  /*10b50*/  FMNMX.FTZ R6, R9, R11, !PT ;  /* 0x0000000b09067209 */ /* 0x002fe20007810000 */
[--C-:B------:R-:W-:Y:S01]  /*10b60*/  FFMA.FTZ R28, R42, UR44, -R2.reuse ;  /* 0x0000002c2a1c7c23 */ /* 0x100fe20008010802 */
[----:B------:R-:W-:Y:S01]  /*10b70*/  PRMT R176, R224, 0x5410, R225 ;  /* 0x00005410e0b07816 */ /* 0x000fe200000000e1 */
[--C-:B------:R-:W-:Y:S01]  /*10b80*/  FFMA.FTZ R8, R143, UR44, -R2.reuse ;  /* 0x0000002c8f087c23 */ /* 0x100fe20008010802 */
[----:B------:R-:W-:Y:S01]  /*10b90*/  @!P6 PRMT R34, R26, 0x5410, RZ ;  /* 0x000054101a22e816 */ /* 0x000fe200000000ff */
[--C-:B------:R-:W-:Y:S01]  /*10ba0*/  FFMA.FTZ R11, R74, UR44, -R2.reuse ;  /* 0x0000002c4a0b7c23 */ /* 0x100fe20008010802 */
[----:B------:R-:W-:Y:S01]  /*10bb0*/  @!P2 PRMT R225, R49, 0x5410, RZ ;  /* 0x0000541031e1a816 */ /* 0x000fe200000000ff */
[--C-:B------:R-:W-:Y:S01]  /*10bc0*/  FFMA.FTZ R13, R73, UR44, -R2.reuse ;  /* 0x0000002c490d7c23 */ /* 0x100fe20008010802 */
[--C-:B------:R-:W-:Y:S01]  /*10bd0*/  FFMA.FTZ R16, R65, UR44, -R2.reuse ;  /* 0x0000002c41107c23 */ /* 0x100fe20008010802 */
[--C-:B------:R-:W-:Y:S01]  /*10be0*/  FFMA.FTZ R26, R60, UR44, -R2.reuse ;  /* 0x0000002c3c1a7c23 */ /* 0x100fe20008010802 */
[--C-:B------:R-:W-:Y:S01]  /*10bf0*/  FFMA.FTZ R32, R32, UR44, -R2.reuse ;  /* 0x0000002c20207c23 */ /* 0x100fe20008010802 */
[--C-:B------:R-:W-:Y:S01]  /*10c00*/  FFMA.FTZ R42, R31, UR44, -R2.reuse ;  /* 0x0000002c1f2a7c23 */ /* 0x100fe20008010802 */
[--C-:B------:R-:W-:Y:S01]  /*10c10*/  FFMA.FTZ R48, R48, UR44, -R2.reuse ;  /* 0x0000002c30307c23 */ /* 0x100fe20008010802 */
[----:B------:R-:W-:Y:S01]  /*10c20*/  FFMA.FTZ R49, R23, UR44, -R2 ;  /* 0x0000002c17317c23 */ /* 0x000fe20008010802 */
[----:B------:R-:W-:-:S02]  /*10c30*/  FMNMX.FTZ R2, R151, R7, !PT ;  /* 0x0000000797027209 */ /* 0x000fc40007810000 */
[----:B------:R-:W1:Y:S04]  /*10c40*/  SHFL.BFLY PT, R7, R6, 0x1, 0x1f ;  /* 0x0c201f0006077f89 */ /* 0x000e6800000e0000 */
[----:B------:R-:W-:Y:S04]  /*10c50*/  STL [R1+0x16c], R172 ;  /* 0x00016cac01007387 */ /* 0x000fe80000100800 */
[----:B------:R-:W-:Y:S04]  /*10c60*/  STL [R1+0x168], R171 ;  /* 0x000168ab01007387 */ /* 0x000fe80000100800 */
[----:B------:R-:W-:Y:S04]  /*10c70*/  STL [R1+0x164], R170 ;  /* 0x000164aa01007387 */ /* 0x000fe80000100800 */
[----:B------:R-:W-:Y:S04]  /*10c80*/  STL [R1+0x160], R169 ;  /* 0x000160a901007387 */ /* 0x000fe80000100800 */
[----:B------:R-:W-:Y:S01]  /*10c90*/  STL [R1+0x15c], R164 ;  /* 0x00015ca401007387 */ /* 0x000fe20000100800 */
[----:B-1----:R-:W-:-:S03]  /*10ca0*/  FMNMX.FTZ R251, R6, R7, !PT ;  /* 0x0000000706fb7209 */ /* 0x002fc60007810000 */
[----:B------:R-:W-:Y:S04]  /*10cb0*/  STL [R1+0x18], R241 ;  /* 0x000018f101007387 */ /* 0x000fe80000100800 */
[----:B------:R-:W-:Y:S04]  /*10cc0*/  STL [R1+0xc], R247 ;  /* 0x00000cf701007387 */ /* 0x000fe80000100800 */
[----:B------:R-:W-:Y:S04]  /*10cd0*/  STL [R1+0x8], R251 ;  /* 0x000008fb01007387 */ /* 0x000fe80000100800 */
[----:B------:R-:W2:Y:S01]  /*10ce0*/  LDL.LU R248, [R1+0xf0] ;  /* 0x0000f00001f87983 */ /* 0x000ea20000300800 */
[----:B------:R-:W-:-:S04]  /*10cf0*/  FMNMX.FTZ R2, R148, R2, !PT ;  /* 0x0000000294027209 */ /* 0x000fc80007810000 */
[----:B------:R-:W-:-:S04]  /*10d00*/  FMNMX.FTZ R2, R142, R2, !PT ;  /* 0x000000028e027209 */ /* 0x000fc80007810000 */
[----:B------:R-:W-:-:S04]  /*10d10*/  FMNMX.FTZ R2, R72, R2, !PT ;  /* 0x0000000248027209 */ /* 0x000fc80007810000 */
[----:B------:R-:W-:-:S04]  /*10d20*/  FMNMX.FTZ R2, R63, R2, !PT ;  /* 0x000000023f027209 */ /* 0x000fc80007810000 */
[----:B------:R-:W-:Y:S01]  /*10d30*/  FMNMX.FTZ R2, R62, R2, !PT ;  /* 0x000000023e027209 */ /* 0x000fe20007810000 */
[----:B------:R-:W-:-:S03]  /*10d40*/  FADD.FTZ R6, R68, -R43 ;  /* 0x8000002b44067221 */ /* 0x000fc60000010000 */
[----:B------:R-:W-:Y:S01]  /*10d50*/  FMNMX.FTZ R2, R57, R2, !PT ;  /* 0x0000000239027209 */ /* 0x000fe20007810000 */
[----:B------:R-:W-:-:S03]  /*10d60*/  FMUL.FTZ R6, R6, UR44 ;  /* 0x0000002c06067c20 */ /* 0x000fc60008410000 */
[----:B------:R-:W-:-:S04]  /*10d70*/  FMNMX.FTZ R2, R54, R2, !PT ;  /* 0x0000000236027209 */ /* 0x000fc80007810000 */
[----:B------:R-:W-:Y:S01]  /*10d80*/  FMNMX.FTZ R2, R52, R2, !PT ;  /* 0x0000000234027209 */ /* 0x000fe20007810000 */
[----:B------:R1:W-:Y:S01]  /*10d90*/  MUFU.EX2 R7, R6 ;  /* 0x0000000600077308 */ /* 0x0003e20000000800 */
[----:B------:R-:W-:Y:S02]  /*10da0*/  @!P4 HADD2 R24, -R37.H0_H0, -RZ.H0_H0 ;  /* 0xa00000ff2518c230 */ /* 0x000fe40000000900 */
[----:B------:R-:W-:Y:S01]  /*10db0*/  FFMA.FTZ R31, R44, UR44, -R0 ;  /* 0x0000002c2c1f7c23 */ /* 0x000fe20008010800 */
[----:B------:R-:W-:Y:S01]  /*10dc0*/  @!P0 HADD2 R44, -R224.H0_H0, -RZ.H0_H0 ;  /* 0xa00000ffe02c8230 */ /* 0x000fe20000000900 */
[----:B------:R-:W-:-:S03]  /*10dd0*/  LOP3.LUT R17, R12, 0xff, RZ, 0xc0, !PT ;  /* 0x000000ff0c117812 */ /* 0x000fc600078ec0ff */
[----:B------:R-:W-:Y:S01]  /*10de0*/  MUFU.EX2 R243, R8 ;  /* 0x0000000800f37308 */ /* 0x000fe20000000800 */
[----:B------:R-:W-:Y:S01]  /*10df0*/  @!P4 PRMT R37, R24, 0x5410, RZ ;  /* 0x000054101825c816 */ /* 0x000fe200000000ff */
[--C-:B------:R-:W-:Y:S01]  /*10e00*/  FFMA.FTZ R9, R146, UR44, -R0.reuse ;  /* 0x0000002c92097c23 */ /* 0x100fe20008010800 */
[--C-:B------:R-:W-:Y:S01]  /*10e10*/  FFMA.FTZ R12, R141, UR44, -R0.reuse ;  /* 0x0000002c8d0c7c23 */ /* 0x100fe20008010800 */
[----:B-1----:R-:W1:Y:S04]  /*10e20*/  SHFL.BFLY PT, R6, R2, 0x2, 0x1f ;  /* 0x0c401f0002067f89 */ /* 0x002e6800000e0000 */
[----:B------:R-:W3:Y:S01]  /*10e30*/  MUFU.EX2 R186, R11 ;  /* 0x0000000b00ba7308 */ /* 0x000ee20000000800 */
[--C-:B------:R-:W-:Y:S01]  /*10e40*/  FFMA.FTZ R23, R75, UR44, -R0.reuse ;  /* 0x0000002c4b177c23 */ /* 0x100fe20008010800 */
[--C-:B------:R-:W-:Y:S01]  /*10e50*/  FFMA.FTZ R24, R66, UR44, -R0.reuse ;  /* 0x0000002c42187c23 */ /* 0x100fe20008010800 */
[--C-:B------:R-:W-:Y:S01]  /*10e60*/  FFMA.FTZ R27, R61, UR44, -R0.reuse ;  /* 0x0000002c3d1b7c23 */ /* 0x100fe20008010800 */
[--C-:B------:R-:W-:Y:S01]  /*10e70*/  FFMA.FTZ R41, R41, UR44, -R0.reuse ;  /* 0x0000002c29297c23 */ /* 0x100fe20008010800 */
[--C-:B------:R-:W-:Y:S01]  /*10e80*/  FFMA.FTZ R45, R45, UR44, -R0.reuse ;  /* 0x0000002c2d2d7c23 */ /* 0x100fe20008010800 */
[--C-:B------:R-:W-:Y:S01]  /*10e90*/  FFMA.FTZ R47, R47, UR44, -R0.reuse ;  /* 0x0000002c2f2f7c23 */ /* 0x100fe20008010800 */
[----:B------:R-:W-:Y:S01]  /*10ea0*/  FFMA.FTZ R46, R46, UR44, -R0 ;  /* 0x0000002c2e2e7c23 */ /* 0x000fe20008010800 */
[----:B------:R-:W-:Y:S01]  /*10eb0*/  @!P0 PRMT R224, R44, 0x5410, RZ ;  /* 0x000054102ce08816 */ /* 0x000fe200000000ff */
[C---:B------:R-:W-:Y:S01]  /*10ec0*/  FMUL.FTZ R0, R251.reuse, UR44 ;  /* 0x0000002cfb007c20 */ /* 0x040fe20008410000 */
[----:B------:R-:W-:-:S04]  /*10ed0*/  FSETP.NEU.FTZ.AND P0, PT, R251, -INF , PT ;  /* 0xff800000fb00780b */ /* 0x000fc80003f1d000 */
        /* <DEDUP_REMOVED lines=17> */
[----:B---3--:R-:W-:-:S04]  /*10ff0*/  F2FP.F16.F32.PACK_AB R0, R186, R243 ;  /* 0x000000f3ba00723e */ /* 0x008fc800000000ff */
[C---:B------:R-:W-:Y:S02]  /*11000*/  PRMT R223, R0.reuse, 0x7610, R223 ;  /* 0x0000761000df7816 */ /* 0x040fe400000000df */
[----:B------:R-:W-:Y:S02]  /*11010*/  PRMT R222, R0, 0x7632, R222 ;  /* 0x0000763200de7816 */ /* 0x000fe400000000de */
[----:B-1----:R-:W-:-:S05]  /*11020*/  FMNMX.FTZ R0, R2, R6, !PT ;  /* 0x0000000602007209 */ /* 0x002fca0007810000 */
[----:B------:R-:W1:Y:S01]  /*11030*/  SHFL.BFLY PT, R8, R0, 0x1, 0x1f ;  /* 0x0c201f0000087f89 */ /* 0x000e6200000e0000 */
[----:B------:R3:W-:Y:S08]  /*11040*/  MUFU.EX2 R187, R9 ;  /* 0x0000000900bb7308 */ /* 0x0007f00000000800 */
[----:B------:R-:W4:Y:S01]  /*11050*/  MUFU.EX2 R179, R12 ;  /* 0x0000000c00b37308 */ /* 0x000f220000000800 */
[----:B---3--:R-:W-:Y:S01]  /*11060*/  FFMA.FTZ R9, R252, R7, R157 ;  /* 0x00000007fc097223 */ /* 0x008fe2000001009d */
[----:B-1----:R-:W-:Y:S01]  /*11070*/  FMNMX.FTZ R252, R0, R8, !PT ;  /* 0x0000000800fc7209 */ /* 0x002fe20007810000 */
[----:B------:R-:W-:Y:S01]  /*11080*/  FADD.FTZ R0, R70, -R56 ;  /* 0x8000003846007221 */ /* 0x000fe20000010000 */
[----:B----4-:R-:W-:-:S04]  /*11090*/  F2FP.F16.F32.PACK_AB R6, R179, R187 ;  /* 0x000000bbb306723e */ /* 0x010fc800000000ff */
[C---:B------:R-:W-:Y:S02]  /*110a0*/  PRMT R221, R6.reuse, 0x7610, R221 ;  /* 0x0000761006dd7816 */ /* 0x040fe400000000dd */
[----:B------:R-:W-:Y:S01]  /*110b0*/  PRMT R220, R6, 0x7632, R220 ;  /* 0x0000763206dc7816 */ /* 0x000fe200000000dc */
[----:B------:R-:W-:-:S06]  /*110c0*/  FMUL.FTZ R6, R0, UR44 ;  /* 0x0000002c00067c20 */ /* 0x000fcc0008410000 */
[----:B------:R-:W2:Y:S02]  /*110d0*/  MUFU.EX2 R6, R6 ;  /* 0x0000000600067308 */ /* 0x000ea40000000800 */
[----:B--2---:R-:W-:Y:S02]  /*110e0*/  FFMA.FTZ R21, R248, R6, R162 ;  /* 0x00000006f8157223 */ /* 0x004fe400000100a2 */
[----:B------:R-:W2:Y:S04]  /*110f0*/  LDL.LU R248, [R1+0xf4] ;  /* 0x0000f40001f87983 */ /* 0x000ea80000300800 */
[----:B------:R-:W3:Y:S01]  /*11100*/  LDL.LU R249, [R1+0xf8] ;  /* 0x0000f80001f97983 */ /* 0x000ee20000300800 */
[----:B------:R-:W-:Y:S01]  /*11110*/  @!P3 HADD2 R50, -R223.H0_H0, -RZ.H0_H0 ;  /* 0xa00000ffdf32b230 */ /* 0x000fe20000000900 */
[----:B------:R-:W-:-:S02]  /*11120*/  ISETP.LE.U32.AND P6, PT, R17, UR13, PT ;  /* 0x0000000d11007c0c */ /* 0x000fc4000bfc3070 */
[----:B------:R-:W-:Y:S02]  /*11130*/  LOP3.LUT R2, R3, 0xff, RZ, 0xc0, !PT ;  /* 0x000000ff03027812 */ /* 0x000fe400078ec0ff */
[----:B------:R-:W-:Y:S02]  /*11140*/  PRMT R180, R223, 0x5410, R222 ;  /* 0x00005410dfb47816 */ /* 0x000fe400000000de */
[----:B------:R-:W-:Y:S02]  /*11150*/  @!P3 PRMT R223, R50, 0x5410, RZ ;  /* 0x0000541032dfb816 */ /* 0x000fe400000000ff */
[----:B------:R-:W-:Y:S02]  /*11160*/  ISETP.LE.U32.AND P2, PT, R55, UR13, PT ;  /* 0x0000000d37007c0c */ /* 0x000fe4000bf43070 */
[----:B------:R-:W-:Y:S01]  /*11170*/  ISETP.LE.U32.AND P3, PT, R2, UR13, PT ;  /* 0x0000000d02007c0c */ /* 0x000fe2000bf63070 */
[----:B------:R-:W-:Y:S01]  /*11180*/  MUFU.EX2 R185, R13 ;  /* 0x0000000d00b97308 */ /* 0x000fe20000000800 */
[----:B------:R-:W-:Y:S01]  /*11190*/  SHF.R.U32.HI R2, RZ, 0x18, R3 ;  /* 0x00000018ff027819 */ /* 0x000fe20000011603 */
[----:B------:R-:W-:Y:S01]  /*111a0*/  @!P6 HADD2 R53, -R221.H0_H0, -RZ.H0_H0 ;  /* 0xa00000ffdd35e230 */ /* 0x000fe20000000900 */
[----:B------:R-:W-:-:S02]  /*111b0*/  FSEL R8, R251, RZ, P0 ;  /* 0x000000fffb087208 */ /* 0x000fc40000000000 */
[----:B------:R-:W-:-:S03]  /*111c0*/  ISETP.LE.U32.AND P4, PT, R2, UR13, PT ;  /* 0x0000000d02007c0c */ /* 0x000fc6000bf83070 */
[----:B------:R-:W1:Y:S01]  /*111d0*/  MUFU.EX2 R183, R16 ;  /* 0x0000001000b77308 */ /* 0x000e620000000800 */
[----:B------:R-:W-:Y:S01]  /*111e0*/  SHF.R.U32.HI R2, RZ, 0x10, R3 ;  /* 0x00000010ff027819 */ /* 0x000fe20000011603 */
[C---:B------:R-:W-:Y:S01]  /*111f0*/  FMUL.FTZ R3, R252.reuse, UR44 ;  /* 0x0000002cfc037c20 */ /* 0x040fe20008410000 */
[----:B------:R-:W-:Y:S01]  /*11200*/  FSETP.NEU.FTZ.AND P0, PT, R252, -INF , PT ;  /* 0xff800000fc00780b */ /* 0x000fe20003f1d000 */
[----:B------:R-:W-:Y:S01]  /*11210*/  @!P1 HADD2 R67, -R222.H0_H0, -RZ.H0_H0 ;  /* 0xa00000ffde439230 */ /* 0x000fe20000000900 */
[----:B------:R-:W-:Y:S01]  /*11220*/  LOP3.LUT R2, R2, 0xff, RZ, 0xc0, !PT ;  /* 0x000000ff02027812 */ /* 0x000fe200078ec0ff */
[----:B------:R-:W-:Y:S02]  /*11230*/  @!P2 HADD2 R51, -R220.H0_H0, -RZ.H0_H0 ;  /* 0xa00000ffdc33a230 */ /* 0x000fe40000000900 */
[----:B------:R-:W-:Y:S01]  /*11240*/  MUFU.EX2 R184, R23 ;  /* 0x0000001700b87308 */ /* 0x000fe20000000800 */
[----:B------:R-:W-:Y:S02]  /*11250*/  PRMT R239, R221, 0x5410, R220 ;  /* 0x00005410ddef7816 */ /* 0x000fe400000000dc */
[----:B------:R-:W-:-:S02]  /*11260*/  FSEL R0, R3, RZ, P0 ;  /* 0x000000ff03007208 */ /* 0x000fc40000000000 */
[----:B------:R-:W-:-:S03]  /*11270*/  @!P6 PRMT R221, R53, 0x5410, RZ ;  /* 0x0000541035dde816 */ /* 0x000fc600000000ff */
[----:B------:R-:W4:Y:S01]  /*11280*/  MUFU.EX2 R175, R24 ;  /* 0x0000001800af7308 */ /* 0x000f220000000800 */
[----:B------:R-:W-:Y:S02]  /*11290*/  ISETP.LE.U32.AND P6, PT, R2, UR13, PT ;  /* 0x0000000d02007c0c */ /* 0x000fe4000bfc3070 */
[----:B------:R-:W-:Y:S01]  /*112a0*/  LOP3.LUT R2, R4, 0xff, RZ, 0xc0, !PT ;  /* 0x000000ff04027812 */ /* 0x000fe200078ec0ff */
[----:B------:R-:W-:Y:S01]  /*112b0*/  IMAD.MOV.U32 R244, RZ, RZ, R227 ;  /* 0x000000fffff47224 */ /* 0x000fe200078e00e3 */
[----:B------:R-:W-:Y:S01]  /*112c0*/  @!P1 PRMT R222, R67, 0x5410, RZ ;  /* 0x0000541043de9816 */ /* 0x000fe200000000ff */
[----:B------:R-:W-:Y:S01]  /*112d0*/  IMAD.MOV.U32 R238, RZ, RZ, R226 ;  /* 0x000000ffffee7224 */ /* 0x000fe200078e00e2 */
[----:B------:R-:W-:Y:S01]  /*112e0*/  @!P2 PRMT R220, R51, 0x5410, RZ ;  /* 0x0000541033dca816 */ /* 0x000fe200000000ff */
        /* <DEDUP_REMOVED lines=16> */
[----:B------:R-:W-:Y:S01]  /*113f0*/  ISETP.LE.U32.AND P2, PT, R2, UR13, PT ;  /* 0x0000000d02007c0c */ /* 0x000fe2000bf43070 */
[----:B------:R-:W-:Y:S01]  /*11400*/  IMAD.WIDE.U32 R2, R30, -0x2daee0ad, RZ ;  /* 0xd2511f531e027825 */ /* 0x000fe200078e00ff */
[----:B------:R-:W-:-:S02]  /*11410*/  SHF.R.U32.HI R15, RZ, 0x18, R4 ;  /* 0x00000018ff0f7819 */ /* 0x000fc40000011604 */
[----:B------:R-:W-:Y:S02]  /*11420*/  LOP3.LUT R5, R4, 0xffff, RZ, 0xc0, !PT ;  /* 0x0000ffff04057812 */ /* 0x000fe400078ec0ff */
[----:B-1----:R-:W-:Y:S02]  /*11430*/  F2FP.F16.F32.PACK_AB R0, R183, R185 ;  /* 0x000000b9b700723e */ /* 0x002fe400000000ff */
[----:B------:R-:W-:Y:S02]  /*11440*/  SHF.R.U32.HI R4, RZ, 0x10, R4 ;  /* 0x00000010ff047819 */ /* 0x000fe40000011604 */
[C---:B------:R-:W-:Y:S02]  /*11450*/  PRMT R219, R0.reuse, 0x7610, R219 ;  /* 0x0000761000db7816 */ /* 0x040fe400000000db */
[----:B------:R-:W-:Y:S01]  /*11460*/  PRMT R218, R0, 0x7632, R218 ;  /* 0x0000763200da7816 */ /* 0x000fe200000000da */
[----:B------:R-:W-:Y:S01]  /*11470*/  FADD.FTZ R50, R160, R9 ;  /* 0x00000009a0327221 */ /* 0x000fe20000010000 */
[----:B------:R-:W-:-:S02]  /*11480*/  LOP3.LUT R0, R4, 0xff, RZ, 0xc0, !PT ;  /* 0x000000ff04007812 */ /* 0x000fc400078ec0ff */
[----:B------:R-:W-:Y:S02]  /*11490*/  LOP3.LUT R4, R3, UR20, R10, 0x96, !PT ;  /* 0x0000001403047c12 */ /* 0x000fe4000f8e960a */
[C---:B------:R-:W-:Y:S02]  /*114a0*/  LOP3.LUT R16, R2.reuse, 0xff, RZ, 0xc0, !PT ;  /* 0x000000ff02107812 */ /* 0x040fe400078ec0ff */
[----:B------:R-:W-:Y:S02]  /*114b0*/  LOP3.LUT R13, R2, 0xffff, RZ, 0xc0, !PT ;  /* 0x0000ffff020d7812 */ /* 0x000fe400078ec0ff */
[--C-:B------:R-:W-:Y:S02]  /*114c0*/  SHF.R.U32.HI R10, RZ, 0x10, R2.reuse ;  /* 0x00000010ff0a7819 */ /* 0x100fe40000011602 */
[----:B------:R-:W-:Y:S02]  /*114d0*/  SHF.R.U32.HI R9, RZ, 0x18, R2 ;  /* 0x00000018ff097819 */ /* 0x000fe40000011602 */
[----:B------:R-:W-:Y:S01]  /*114e0*/  ISETP.LE.U32.AND P1, PT, R29, UR13, PT ;  /* 0x0000000d1d007c0c */ /* 0x000fe2000bf23070 */
[----:B------:R-:W-:Y:S01]  /*114f0*/  FADD.FTZ R3, R69, -R8 ;  /* 0x8000000845037221 */ /* 0x000fe20000010000 */
[----:B----4-:R-:W-:-:S04]  /*11500*/  F2FP.F16.F32.PACK_AB R2, R175, R184 ;  /* 0x000000b8af02723e */ /* 0x010fc800000000ff */
[C---:B------:R-:W-:Y:S02]  /*11510*/  PRMT R217, R2.reuse, 0x7632, R217 ;  /* 0x0000763202d97816 */ /* 0x040fe400000000d9 */
[----:B------:R-:W-:Y:S01]  /*11520*/  PRMT R216, R2, 0x7610, R216 ;  /* 0x0000761002d87816 */ /* 0x000fe200000000d8 */
[----:B------:R-:W-:Y:S01]  /*11530*/  FMUL.FTZ R2, R3, UR44 ;  /* 0x0000002c03027c20 */ /* 0x000fe20008410000 */
[----:B------:R-:W-:Y:S02]  /*11540*/  FSEL R12, R252, RZ, P0 ;  /* 0x000000fffc0c7208 */ /* 0x000fe40000000000 */
[----:B------:R-:W-:Y:S01]  /*11550*/  ISETP.LE.U32.AND P0, PT, R0, UR13, PT ;  /* 0x0000000d00007c0c */ /* 0x000fe2000bf03070 */
[----:B------:R-:W-:Y:S01]  /*11560*/  MUFU.EX2 R22, R22 ;  /* 0x0000001600167308 */ /* 0x000fe20000000800 */
[----:B------:R-:W-:Y:S01]  /*11570*/  SHF.R.U32.HI R0, RZ, 0x8, R5 ;  /* 0x00000008ff007819 */ /* 0x000fe20000011605 */
[----:B------:R-:W-:Y:S01]  /*11580*/  @!P1 HADD2 R72, -R218.H0_H0, -RZ.H0_H0 ;  /* 0xa00000ffda489230 */ /* 0x000fe20000000900 */
[----:B------:R-:W-:-:S02]  /*11590*/  PRMT R177, R219, 0x5410, R218 ;  /* 0x00005410dbb17816 */ /* 0x000fc400000000da */
[----:B------:R-:W-:-:S03]  /*115a0*/  LOP3.LUT R0, R0, 0xffff, RZ, 0xc0, !PT ;  /* 0x0000ffff00007812 */ /* 0x000fc600078ec0ff */
[----:B------:R-:W-:Y:S01]  /*115b0*/  MUFU.EX2 R2, R2 ;  /* 0x0000000200027308 */ /* 0x000fe20000000800 */
[----:B------:R-:W-:Y:S02]  /*115c0*/  @!P1 PRMT R218, R72, 0x5410, RZ ;  /* 0x0000541048da9816 */ /* 0x000fe400000000ff */
[----:B------:R-:W-:-:S05]  /*115d0*/  ISETP.LE.U32.AND P1, PT, R0, UR13, PT ;  /* 0x0000000d00007c0c */ /* 0x000fca000bf23070 */
[----:B------:R-:W-:Y:S01]  /*115e0*/  MUFU.EX2 R170, R26 ;  /* 0x0000001a00aa7308 */ /* 0x000fe20000000800 */
[----:B------:R-:W-:-:S07]  /*115f0*/  SHF.R.U32.HI R0, RZ, 0x10, R4 ;  /* 0x00000010ff007819 */ /* 0x000fce0000011604 */
[----:B------:R-:W1:Y:S01]  /*11600*/  MUFU.EX2 R28, R28 ;  /* 0x0000001c001c7308 */ /* 0x000e620000000800 */
[----:B------:R-:W-:-:S07]  /*11610*/  @!P4 HADD2 R73, -R217.H0_H0, -RZ.H0_H0 ;  /* 0xa00000ffd949c230 */ /* 0x000fce0000000900 */
[----:B------:R-:W4:Y:S01]  /*11620*/  MUFU.EX2 R25, R25 ;  /* 0x0000001900197308 */ /* 0x000f220000000800 */
[----:B------:R-:W-:-:S07]  /*11630*/  LOP3.LUT R0, R0, 0xff, RZ, 0xc0, !PT ;  /* 0x000000ff00007812 */ /* 0x000fce00078ec0ff */
[----:B------:R-:W-:Y:S08]  /*11640*/  MUFU.EX2 R174, R27 ;  /* 0x0000001b00ae7308 */ /* 0x000ff00000000800 */
[----:B------:R-:W4:Y:S01]  /*11650*/  MUFU.EX2 R171, R31 ;  /* 0x0000001f00ab7308 */ /* 0x000f220000000800 */
[----:B------:R-:W-:Y:S02]  /*11660*/  PRMT R178, R216, 0x5410, R217 ;  /* 0x00005410d8b27816 */ /* 0x000fe400000000d9 */
[----:B------:R-:W-:-:S02]  /*11670*/  @!P4 PRMT R217, R73, 0x5410, RZ ;  /* 0x0000541049d9c816 */ /* 0x000fc400000000ff */
[----:B------:R-:W-:Y:S02]  /*11680*/  ISETP.LE.U32.AND P4, PT, R0, UR13, PT ;  /* 0x0000000d00007c0c */ /* 0x000fe4000bf83070 */
[----:B-1----:R-:W-:Y:S01]  /*11690*/  F2FP.F16.F32.PACK_AB R3, R28, R170 ;  /* 0x000000aa1c03723e */ /* 0x002fe200000000ff */
[----:B------:R-:W-:-:S03]  /*116a0*/  FADD.FTZ R5, R71, -R12 ;  /* 0x8000000c47057221 */ /* 0x000fc60000010000 */
[C---:B------:R-:W-:Y:S02]  /*116b0*/  PRMT R215, R3.reuse, 0x7610, R215 ;  /* 0x0000761003d77816 */ /* 0x040fe400000000d7 */
[----:B------:R-:W-:-:S03]  /*116c0*/  PRMT R214, R3, 0x7632, R214 ;  /* 0x0000763203d67816 */ /* 0x000fc600000000d6 */
[----:B------:R-:W-:Y:S01]  /*116d0*/  @!P2 HADD2 R75, -R215.H0_H0, -RZ.H0_H0 ;  /* 0xa00000ffd74ba230 */ /* 0x000fe20000000900 */
[----:B------:R-:W-:Y:S01]  /*116e0*/  LOP3.LUT R3, R4, 0xff, RZ, 0xc0, !PT ;  /* 0x000000ff04037812 */ /* 0x000fe200078ec0ff */
[----:B------:R-:W-:Y:S01]  /*116f0*/  MUFU.EX2 R11, R11 ;  /* 0x0000000b000b7308 */ /* 0x000fe20000000800 */
[----:B------:R-:W-:-:S05]  /*11700*/  @!P3 HADD2 R70, -R219.H0_H0, -RZ.H0_H0 ;  /* 0xa00000ffdb46b230 */ /* 0x000fca0000000900 */
[----:B------:R-:W-:Y:S02]  /*11710*/  @!P3 PRMT R219, R70, 0x5410, RZ ;  /* 0x0000541046dbb816 */ /* 0x000fe400000000ff */
[----:B------:R-:W-:Y:S01]  /*11720*/  MUFU.EX2 R14, R14 ;  /* 0x0000000e000e7308 */ /* 0x000fe20000000800 */
[----:B------:R-:W-:-:S07]  /*11730*/  @!P6 HADD2 R74, -R216.H0_H0, -RZ.H0_H0 ;  /* 0xa00000ffd84ae230 */ /* 0x000fce0000000900 */
[----:B------:R1:W-:Y:S08]  /*11740*/  MUFU.EX2 R164, R32 ;  /* 0x0000002000a47308 */ /* 0x0003f00000000800 */
[----:B------:R-:W-:Y:S01]  /*11750*/  MUFU.EX2 R169, R42 ;  /* 0x0000002a00a97308 */ /* 0x000fe20000000800 */
[----:B------:R-:W-:Y:S02]  /*11760*/  @!P6 PRMT R216, R74, 0x5410, RZ ;  /* 0x000054104ad8e816 */ /* 0x000fe400000000ff */
[----:B------:R-:W-:Y:S01]  /*11770*/  ISETP.LE.U32.AND P6, PT, R15, UR13, PT ;  /* 0x0000000d0f007c0c */ /* 0x000fe2000bfc3070 */
[----:B------:R-:W-:-:S04]  /*11780*/  FADD.FTZ R8, R161, R50 ;  /* 0x00000032a1087221 */ /* 0x000fc80000010000 */
[----:B------:R-:W-:Y:S01]  /*11790*/  MUFU.EX2 R20, R20 ;  /* 0x0000001400147308 */ /* 0x000fe20000000800 */
[----:B-1----:R-:W-:-:S07]  /*117a0*/  IMAD.MOV.U32 R32, RZ, RZ, R173 ;  /* 0x000000ffff207224 */ /* 0x002fce00078e00ad */
[----:B------:R-:W-:Y:S08]  /*117b0*/  MUFU.EX2 R17, R17 ;  /* 0x0000001100117308 */ /* 0x000ff00000000800 */
[----:B------:R-:W-:Y:S08]  /*117c0*/  MUFU.EX2 R173, R48 ;  /* 0x0000003000ad7308 */ /* 0x000ff00000000800 */
[----:B------:R-:W-:Y:S08]  /*117d0*/  MUFU.EX2 R172, R41 ;  /* 0x0000002900ac7308 */ /* 0x000ff00000000800 */
[----:B------:R-:W-:Y:S01]  /*117e0*/  MUFU.EX2 R48, R47 ;  /* 0x0000002f00307308 */ /* 0x000fe20000000800 */
[----:B------:R-:W-:-:S02]  /*117f0*/  @!P1 HADD2 R140, -R214.H0_H0, -RZ.H0_H0 ;  /* 0xa00000ffd68c9230 */ /* 0x000fc40000000900 */
[----:B--2---:R-:W-:-:S04]  /*11800*/  FFMA.FTZ R0, R248, R2, R22 ;  /* 0x00000002f8007223 */ /* 0x004fc80000010016 */
[----:B----4-:R-:W-:Y:S01]  /*11810*/  FADD.FTZ R24, R25, R0 ;  /* 0x0000000019187221 */ /* 0x010fe20000010000 */
[----:B------:R-:W-:-:S04]  /*11820*/  F2FP.F16.F32.PACK_AB R0, R171, R174 ;  /* 0x000000aeab00723e */ /* 0x000fc800000000ff */
[C---:B------:R-:W-:Y:S02]  /*11830*/  PRMT R213, R0.reuse, 0x7610, R213 ;  /* 0x0000761000d57816 */ /* 0x040fe400000000d5 */
[----:B------:R-:W-:Y:S01]  /*11840*/  PRMT R212, R0, 0x7632, R212 ;  /* 0x0000763200d47816 */ /* 0x000fe200000000d4 */
[----:B------:R-:W-:Y:S01]  /*11850*/  FMUL.FTZ R0, R5, UR44 ;  /* 0x0000002c05007c20 */ /* 0x000fe20008410000 */
[----:B------:R-:W-:Y:S01]  /*11860*/  IMAD.MOV.U32 R248, RZ, RZ, R238 ;  /* 0x000000fffff87224 */ /* 0x000fe200078e00ee */
[----:B------:R-:W-:Y:S02]  /*11870*/  PRMT R238, R215, 0x5410, R214 ;  /* 0x00005410d7ee7816 */ /* 0x000fe400000000d6 */
[----:B------:R-:W-:Y:S02]  /*11880*/  @!P2 PRMT R215, R75, 0x5410, RZ ;  /* 0x000054104bd7a816 */ /* 0x000fe400000000ff */
[----:B------:R-:W3:Y:S01]  /*11890*/  MUFU.EX2 R0, R0 ;  /* 0x0000000000007308 */ /* 0x000ee20000000800 */
[----:B------:R-:W-:-:S02]  /*118a0*/  ISETP.LE.U32.AND P2, PT, R3, UR13, PT ;  /* 0x0000000d03007c0c */ /* 0x000fc4000bf43070 */
[----:B------:R-:W-:Y:S02]  /*118b0*/  SHF.R.U32.HI R3, RZ, 0x18, R4 ;  /* 0x00000018ff037819 */ /* 0x000fe40000011604 */
[----:B------:R-:W-:Y:S02]  /*118c0*/  LOP3.LUT R4, R4, 0xffff, RZ, 0xc0, !PT ;  /* 0x0000ffff04047812 */ /* 0x000fe400078ec0ff */
[----:B------:R-:W-:Y:S02]  /*118d0*/  ISETP.LE.U32.AND P3, PT, R3, UR13, PT ;  /* 0x0000000d03007c0c */ /* 0x000fe4000bf63070 */
[----:B------:R-:W-:Y:S01]  /*118e0*/  SHF.R.U32.HI R3, RZ, 0x8, R4 ;  /* 0x00000008ff037819 */ /* 0x000fe20000011604 */
[----:B------:R-:W-:Y:S01]  /*118f0*/  @!P0 HADD2 R142, -R213.H0_H0, -RZ.H0_H0 ;  /* 0xa00000ffd58e8230 */ /* 0x000fe20000000900 */
[----:B------:R-:W-:Y:S02]  /*11900*/  PRMT R70, R213, 0x5410, R212 ;  /* 0x00005410d5467816 */ /* 0x000fe400000000d4 */
[----:B------:R-:W-:-:S02]  /*11910*/  LOP3.LUT R3, R3, 0xffff, RZ, 0xc0, !PT ;  /* 0x0000ffff03037812 */ /* 0x000fc400078ec0ff */
[----:B------:R-:W-:Y:S02]  /*11920*/  @!P0 PRMT R213, R142, 0x5410, RZ ;  /* 0x000054108ed58816 */ /* 0x000fe400000000ff */
[----:B------:R-:W-:Y:S01]  /*11930*/  ISETP.LE.U32.AND P0, PT, R3, UR13, PT ;  /* 0x0000000d03007c0c */ /* 0x000fe2000bf03070 */
[----:B---3--:R-:W-:-:S04]  /*11940*/  FFMA.FTZ R3, R249, R0, R11 ;  /* 0x00000000f9037223 */ /* 0x008fc8000001000b */
[----:B------:R-:W-:Y:S01]  /*11950*/  FADD.FTZ R4, R14, R3 ;  /* 0x000000030e047221 */ /* 0x000fe20000010000 */
[----:B------:R-:W-:-:S04]  /*11960*/  F2FP.F16.F32.PACK_AB R3, R169, R164 ;  /* 0x000000a4a903723e */ /* 0x000fc800000000ff */
[C---:B------:R-:W-:Y:S01]  /*11970*/  PRMT R210, R3.reuse, 0x7610, R210 ;  /* 0x0000761003d27816 */ /* 0x040fe200000000d2 */
[----:B------:R-:W-:Y:S01]  /*11980*/  @!P6 HADD2 R141, -R212.H0_H0, -RZ.H0_H0 ;  /* 0xa00000ffd48de230 */ /* 0x000fe20000000900 */
[----:B------:R-:W-:-:S03]  /*11990*/  PRMT R207, R3, 0x7632, R207 ;  /* 0x0000763203cf7816 */ /* 0x000fc600000000cf */
[----:B------:R-:W-:Y:S01]  /*119a0*/  @!P2 HADD2 R144, -R210.H0_H0, -RZ.H0_H0 ;  /* 0xa00000ffd290a230 */ /* 0x000fe20000000900 */
[----:B------:R-:W-:Y:S02]  /*119b0*/  LOP3.LUT R3, R10, 0xff, RZ, 0xc0, !PT ;  /* 0x000000ff0a037812 */ /* 0x000fe400078ec0ff */
[----:B------:R-:W-:Y:S02]  /*119c0*/  PRMT R50, R210, 0x5410, R207 ;  /* 0x00005410d2327816 */ /* 0x000fe400000000cf */
[----:B------:R-:W-:Y:S02]  /*119d0*/  @!P6 PRMT R212, R141, 0x5410, RZ ;  /* 0x000054108dd4e816 */ /* 0x000fe400000000ff */
[----:B------:R-:W-:Y:S01]  /*119e0*/  @!P2 PRMT R210, R144, 0x5410, RZ ;  /* 0x0000541090d2a816 */ /* 0x000fe200000000ff */
[----:B------:R-:W1:Y:S01]  /*119f0*/  MUFU.EX2 R141, R45 ;  /* 0x0000002d008d7308 */ /* 0x000e620000000800 */
[----:B------:R-:W-:Y:S02]  /*11a00*/  ISETP.LE.U32.AND P2, PT, R3, UR13, PT ;  /* 0x0000000d03007c0c */ /* 0x000fe4000bf43070 */
[----:B------:R-:W-:Y:S01]  /*11a10*/  SHF.R.U32.HI R3, RZ, 0x8, R13 ;  /* 0x00000008ff037819 */ /* 0x000fe2000001160d */
[----:B------:R-:W-:-:S02]  /*11a20*/  @!P0 HADD2 R143, -R207.H0_H0, -RZ.H0_H0 ;  /* 0xa00000ffcf8f8230 */ /* 0x000fc40000000900 */
[----:B------:R-:W-:Y:S01]  /*11a30*/  FMUL.FTZ R249, R133, R6 ;  /* 0x0000000685f97220 */ /* 0x000fe20000410000 */
[----:B------:R-:W-:Y:S01]  /*11a40*/  LOP3.LUT R3, R3, 0xffff, RZ, 0xc0, !PT ;  /* 0x0000ffff03037812 */ /* 0x000fe200078ec0ff */
[----:B------:R2:W3:Y:S01]  /*11a50*/  MUFU.EX2 R5, R49 ;  /* 0x0000003100057308 */ /* 0x0004e20000000800 */
[----:B------:R-:W-:Y:S02]  /*11a60*/  @!P0 PRMT R207, R143, 0x5410, RZ ;  /* 0x000054108fcf8816 */ /* 0x000fe400000000ff */
[----:B------:R-:W-:-:S05]  /*11a70*/  ISETP.LE.U32.AND P0, PT, R3, UR13, PT ;  /* 0x0000000d03007c0c */ /* 0x000fca000bf03070 */
[----:B------:R-:W4:Y:S01]  /*11a80*/  MUFU.EX2 R133, R46 ;  /* 0x0000002e00857308 */ /* 0x000f220000000800 */
[----:B------:R-:W-:Y:S01]  /*11a90*/  FADD.FTZ R3, R20, R4 ;  /* 0x0000000414037221 */ /* 0x000fe20000010000 */
[----:B------:R-:W-:Y:S01]  /*11aa0*/  F2FP.F16.F32.PACK_AB R26, R25, R22 ;  /* 0x00000016191a723e */ /* 0x000fe200000000ff */
[----:B------:R-:W-:Y:S01]  /*11ab0*/  IMAD.MOV.U32 R75, RZ, RZ, R248 ;  /* 0x000000ffff4b7224 */ /* 0x000fe200078e00f8 */
[----:B------:R-:W-:Y:S01]  /*11ac0*/  @!P1 PRMT R214, R140, 0x5410, RZ ;  /* 0x000054108cd69816 */ /* 0x000fe200000000ff */
[----:B------:R-:W-:Y:S01]  /*11ad0*/  IMAD.MOV.U32 R15, RZ, RZ, R175 ;  /* 0x000000ffff0f7224 */ /* 0x000fe200078e00af */
[----:B------:R-:W-:Y:S01]  /*11ae0*/  F2FP.F16.F32.PACK_AB R23, R14, R11 ;  /* 0x0000000b0e17723e */ /* 0x000fe200000000ff */
[----:B------:R-:W-:Y:S01]  /*11af0*/  IMAD.MOV.U32 R14, RZ, RZ, R245 ;  /* 0x000000ffff0e7224 */ /* 0x000fe200078e00f5 */
[----:B------:R-:W-:Y:S01]  /*11b00*/  ISETP.LE.U32.AND P1, PT, R9, UR13, PT ;  /* 0x0000000d09007c0c */ /* 0x000fe2000bf23070 */
[----:B------:R-:W-:Y:S02]  /*11b10*/  IMAD.MOV.U32 R13, RZ, RZ, R244 ;  /* 0x000000ffff0d7224 */ /* 0x000fe400078e00f4 */
[C---:B------:R-:W-:Y:S01]  /*11b20*/  FADD.FTZ R27, R17.reuse, R3 ;  /* 0x00000003111b7221 */ /* 0x040fe20000010000 */
        /* <DEDUP_REMOVED lines=10> */
[-C--:B--2---:R-:W-:Y:S01]  /*11bd0*/  FMUL.FTZ R49, R116, R6.reuse ;  /* 0x0000000674317220 */ /* 0x084fe20000410000 */
[-C--:B------:R-:W-:Y:S01]  /*11be0*/  FMUL.FTZ R41, R117, R6.reuse ;  /* 0x0000000675297220 */ /* 0x080fe20000410000 */
[-C--:B------:R-:W-:Y:S01]  /*11bf0*/  FMUL.FTZ R12, R112, R6.reuse ;  /* 0x00000006700c7220 */ /* 0x080fe20000410000 */
[-C--:B------:R-:W-:Y:S01]  /*11c00*/  FMUL.FTZ R42, R113, R6.reuse ;  /* 0x00000006712a7220 */ /* 0x080fe20000410000 */
[-C--:B------:R-:W-:Y:S01]  /*11c10*/  FMUL.FTZ R17, R100, R6.reuse ;  /* 0x0000000664117220 */ /* 0x080fe20000410000 */
[----:B------:R-:W-:Y:S01]  /*11c20*/  FMUL.FTZ R143, R101, R6 ;  /* 0x00000006658f7220 */ /* 0x000fe20000410000 */
[----:B------:R-:W-:Y:S01]  /*11c30*/  FMUL.FTZ R6, R103, R7 ;  /* 0x0000000767067220 */ /* 0x000fe20000410000 */
[----:B-1----:R-:W-:Y:S01]  /*11c40*/  F2FP.F16.F32.PACK_AB R3, R141, R172 ;  /* 0x000000ac8d03723e */ /* 0x002fe200000000ff */
[----:B------:R-:W-:-:S02]  /*11c50*/  IMAD.MOV.U32 R103, RZ, RZ, R48 ;  /* 0x000000ffff677224 */ /* 0x000fc400078e0030 */
[-C--:B------:R-:W-:Y:S01]  /*11c60*/  FMUL.FTZ R250, R134, R7.reuse ;  /* 0x0000000786fa7220 */ /* 0x080fe20000410000 */
[----:B---3--:R-:W-:Y:S01]  /*11c70*/  IMAD.MOV.U32 R134, RZ, RZ, R5 ;  /* 0x000000ffff867224 */ /* 0x008fe200078e0005 */
[C---:B------:R-:W-:Y:S02]  /*11c80*/  PRMT R206, R3.reuse, 0x7610, R206 ;  /* 0x0000761003ce7816 */ /* 0x040fe400000000ce */
[----:B------:R-:W-:Y:S01]  /*11c90*/  PRMT R205, R3, 0x7632, R205 ;  /* 0x0000763203cd7816 */ /* 0x000fe200000000cd */
[----:B------:R-:W-:Y:S01]  /*11ca0*/  FMUL.FTZ R5, R115, R7 ;  /* 0x0000000773057220 */ /* 0x000fe20000410000 */
[----:B----4-:R-:W-:-:S04]  /*11cb0*/  F2FP.F16.F32.PACK_AB R3, R133, R103 ;  /* 0x000000678503723e */ /* 0x010fc800000000ff */
[C---:B------:R-:W-:Y:S02]  /*11cc0*/  PRMT R202, R3.reuse, 0x7610, R202 ;  /* 0x0000761003ca7816 */ /* 0x040fe400000000ca */
[----:B------:R-:W-:Y:S01]  /*11cd0*/  PRMT R201, R3, 0x7632, R201 ;  /* 0x0000763203c97816 */ /* 0x000fe200000000c9 */
[----:B------:R-:W-:Y:S01]  /*11ce0*/  FADD.FTZ R3, R240, R21 ;  /* 0x00000015f0037221 */ /* 0x000fe20000010000 */
[----:B------:R-:W-:Y:S01]  /*11cf0*/  IMAD.MOV.U32 R21, RZ, RZ, R5 ;  /* 0x000000ffff157224 */ /* 0x000fe200078e0005 */
[----:B------:R-:W-:Y:S01]  /*11d00*/  ISETP.LE.U32.AND P6, PT, R16, UR13, PT ;  /* 0x0000000d10007c0c */ /* 0x000fe2000bfc3070 */
[----:B------:R-:W1:Y:S01]  /*11d10*/  MUFU.EX2 R5, R43 ;  /* 0x0000002b00057308 */ /* 0x000e620000000800 */
[----:B------:R-:W-:Y:S01]  /*11d20*/  F2FP.F16.F32.PACK_AB R4, R134, R173 ;  /* 0x000000ad8604723e */ /* 0x000fe200000000ff */
[----:B------:R-:W-:Y:S02]  /*11d30*/  @!P3 HADD2 R69, -R205.H0_H0, -RZ.H0_H0 ;  /* 0xa00000ffcd45b230 */ /* 0x000fe40000000900 */
[----:B------:R-:W-:Y:S01]  /*11d40*/  IMAD.MOV.U32 R72, RZ, RZ, R179 ;  /* 0x000000ffff487224 */ /* 0x000fe200078e00b3 */
[----:B------:R-:W-:Y:S01]  /*11d50*/  PRMT R204, R4, 0x7610, R204 ;  /* 0x0000761004cc7816 */ /* 0x000fe200000000cc */
[----:B------:R-:W-:Y:S01]  /*11d60*/  FADD.FTZ R3, R196, R3 ;  /* 0x00000003c4037221 */ /* 0x000fe20000010000 */
[----:B------:R-:W-:Y:S01]  /*11d70*/  PRMT R47, R206, 0x5410, R205 ;  /* 0x00005410ce2f7816 */ /* 0x000fe200000000cd */
[----:B------:R-:W-:Y:S01]  /*11d80*/  IMAD.MOV.U32 R142, RZ, RZ, R28 ;  /* 0x000000ffff8e7224 */ /* 0x000fe200078e001c */
[----:B------:R-:W-:Y:S01]  /*11d90*/  @!P3 PRMT R205, R69, 0x5410, RZ ;  /* 0x0000541045cdb816 */ /* 0x000fe200000000ff */
[-C--:B------:R-:W-:Y:S01]  /*11da0*/  FMUL.FTZ R45, R123, R7.reuse ;  /* 0x000000077b2d7220 */ /* 0x080fe20000410000 */
[----:B------:R-:W-:Y:S01]  /*11db0*/  FMUL.FTZ R22, R102, R7 ;  /* 0x0000000766167220 */ /* 0x000fe20000410000 */
[----:B------:R-:W-:-:S02]  /*11dc0*/  IMAD.MOV.U32 R69, RZ, RZ, R12 ;  /* 0x000000ffff457224 */ /* 0x000fc400078e000c */
[----:B------:R-:W-:Y:S02]  /*11dd0*/  @!P6 HADD2 R58, -R204.H0_H0, -RZ.H0_H0 ;  /* 0xa00000ffcc3ae230 */ /* 0x000fe40000000900 */
[----:B------:R-:W-:Y:S01]  /*11de0*/  IMAD.MOV.U32 R28, RZ, RZ, R251 ;  /* 0x000000ffff1c7224 */ /* 0x000fe200078e00fb */
[----:B------:R-:W-:Y:S01]  /*11df0*/  PRMT R203, R4, 0x7632, R203 ;  /* 0x0000763204cb7816 */ /* 0x000fe200000000cb */
        /* <DEDUP_REMOVED lines=24> */
[----:B------:R-:W-:Y:S01]  /*11f80*/  FADD.FTZ R2, R192, R3 ;  /* 0x00000003c0027221 */ /* 0x000fe20000010000 */
[----:B------:R-:W-:-:S02]  /*11f90*/  IMAD.MOV.U32 R10, RZ, RZ, R247 ;  /* 0x000000ffff0a7224 */ /* 0x000fc400078e00f7 */
[----:B-1----:R-:W-:Y:S01]  /*11fa0*/  FADD.FTZ R3, R5, R24 ;  /* 0x0000001805037221 */ /* 0x002fe20000010000 */
        /* <DEDUP_REMOVED lines=9> */
[----:B------:R-:W-:Y:S01]  /*12040*/  FMUL.FTZ R129, R119, R7 ;  /* 0x0000000777817220 */ /* 0x000fe20000410000 */
[----:B------:R-:W-:Y:S01]  /*12050*/  IMAD.MOV.U32 R13, RZ, RZ, R142 ;  /* 0x000000ffff0d7224 */ /* 0x000fe200078e008e */
[----:B------:R-:W-:Y:S01]  /*12060*/  PRMT R45, R204, 0x5410, R203 ;  /* 0x00005410cc2d7816 */ /* 0x000fe200000000cb */
[----:B------:R-:W-:-:S02]  /*12070*/  IMAD.MOV.U32 R24, RZ, RZ, R48 ;  /* 0x000000ffff187224 */ /* 0x000fc400078e0030 */
[----:B------:R-:W-:Y:S02]  /*12080*/  @!P2 HADD2 R54, -R202.H0_H0, -RZ.H0_H0 ;  /* 0xa00000ffca36a230 */ /* 0x000fe40000000900 */
[----:B------:R-:W-:Y:S01]  /*12090*/  IMAD.MOV.U32 R7, RZ, RZ, R31 ;  /* 0x000000ffff077224 */ /* 0x000fe200078e001f */
[----:B------:R-:W-:Y:S01]  /*120a0*/  @!P6 PRMT R204, R58, 0x5410, RZ ;  /* 0x000054103acce816 */ /* 0x000fe200000000ff */
        /* <DEDUP_REMOVED lines=22> */
[----:B------:R-:W-:Y:S01]  /*12210*/  FADD.FTZ R0, R198, R8 ;  /* 0x00000008c6007221 */ /* 0x000fe20000010000 */
[----:B------:R-:W-:Y:S01]  /*12220*/  IMAD.MOV.U32 R135, RZ, RZ, R17 ;  /* 0x000000ffff877224 */ /* 0x000fe200078e0011 */
[----:B------:R-:W-:Y:S01]  /*12230*/  PRMT R46, R202, 0x5410, R201 ;  /* 0x00005410ca2e7816 */ /* 0x000fe200000000c9 */
[----:B------:R-:W-:Y:S01]  /*12240*/  IMAD.WIDE.U32 R16, R24, -0x326172a9, RZ ;  /* 0xcd9e8d5718107825 */ /* 0x000fe200078e00ff */
[----:B------:R1:W2:Y:S01]  /*12250*/  MUFU.EX2 R4, R44 ;  /* 0x0000002c00047308 */ /* 0x0002a20000000800 */
[----:B------:R-:W-:Y:S02]  /*12260*/  @!P2 PRMT R202, R54, 0x5410, RZ ;  /* 0x0000541036caa816 */ /* 0x000fe400000000ff */
[----:B------:R-:W-:Y:S02]  /*12270*/  @!P0 HADD2 R57, -R203.H0_H0, -RZ.H0_H0 ;  /* 0xa00000ffcb398230 */ /* 0x000fe40000000900 */
[----:B------:R-:W-:Y:S02]  /*12280*/  IMAD.MOV.U32 R54, RZ, RZ, R14 ;  /* 0x000000ffff367224 */ /* 0x000fe400078e000e */
[----:B------:R-:W-:Y:S01]  /*12290*/  FADD.FTZ R14, R163, R0 ;  /* 0x00000000a30e7221 */ /* 0x000fe20000010000 */
[----:B------:R-:W-:Y:S01]  /*122a0*/  LOP3.LUT R0, R17, R130, RZ, 0x3c, !PT ;  /* 0x0000008211007212 */ /* 0x000fe200078e3cff */
[----:B------:R-:W-:-:S02]  /*122b0*/  IMAD.MOV.U32 R108, RZ, RZ, R69 ;  /* 0x000000ffff6c7224 */ /* 0x000fc400078e0045 */
[----:B------:R-:W-:Y:S02]  /*122c0*/  @!P1 HADD2 R52, -R201.H0_H0, -RZ.H0_H0 ;  /* 0xa00000ffc9349230 */ /* 0x000fe40000000900 */
[----:B------:R-:W-:Y:S02]  /*122d0*/  IMAD.MOV.U32 R69, RZ, RZ, R6 ;  /* 0x000000ffff457224 */ /* 0x000fe400078e0006 */
[----:B------:R-:W-:Y:S02]  /*122e0*/  @!P4 HADD2 R145, -R206.H0_H0, -RZ.H0_H0 ;  /* 0xa00000ffce91c230 */ /* 0x000fe40000000900 */
[----:B------:R-:W-:Y:S01]  /*122f0*/  IMAD.MOV.U32 R111, RZ, RZ, R102 ;  /* 0x000000ffff6f7224 */ /* 0x000fe200078e0066 */
[----:B------:R-:W-:Y:S01]  /*12300*/  PRMT R196, R25, 0x7632, R196 ;  /* 0x0000763219c47816 */ /* 0x000fe200000000c4 */
[----:B------:R-:W-:Y:S02]  /*12310*/  IMAD.MOV.U32 R102, RZ, RZ, R15 ;  /* 0x000000ffff667224 */ /* 0x000fe400078e000f */
[----:B------:R-:W-:Y:S01]  /*12320*/  FADD.FTZ R15, R199, R2 ;  /* 0x00000002c70f7221 */ /* 0x000fe20000010000 */
[----:B------:R-:W-:Y:S01]  /*12330*/  IMAD.MOV.U32 R109, RZ, RZ, R21 ;  /* 0x000000ffff6d7224 */ /* 0x000fe200078e0015 */
[----:B------:R-:W-:Y:S01]  /*12340*/  PRMT R193, R25, 0x7610, R193 ;  /* 0x0000761019c17816 */ /* 0x000fe200000000c1 */
[----:B------:R-:W-:Y:S01]  /*12350*/  MUFU.EX2 R237, R237 ;  /* 0x000000ed00ed7308 */ /* 0x000fe20000000800 */
[----:B-1----:R-:W-:Y:S01]  /*12360*/  IMAD.MOV.U32 R44, RZ, RZ, R7 ;  /* 0x000000ffff2c7224 */ /* 0x002fe200078e0007 */
[----:B------:R-:W-:Y:S01]  /*12370*/  USHF.L.U32 UR4, UR19, 0x3, URZ ;  /* 0x0000000313047899 */ /* 0x000fe2000800063f */
[----:B------:R-:W-:Y:S01]  /*12380*/  IMAD.WIDE.U32 R6, R0, -0x2daee0ad, RZ ;  /* 0xd2511f5300067825 */ /* 0x000fe200078e00ff */
[----:B------:R-:W-:-:S03]  /*12390*/  LOP3.LUT R2, R19, UR29, R16, 0x96, !PT ;  /* 0x0000001d13027c12 */ /* 0x000fc6000f8e9610 */
[----:B--2---:R-:W-:Y:S01]  /*123a0*/  FADD.FTZ R21, R4, R3 ;  /* 0x0000000304157221 */ /* 0x004fe20000010000 */
[----:B------:R-:W-:Y:S01]  /*123b0*/  UIADD3 UR6, UR6, 0x1, URZ ;  /* 0x0000000106067890 */ /* 0x000fe2000fffe03f */
[----:B------:R2:W5:Y:S01]  /*123c0*/  LDL.LU R192, [R1+0x1bc] ;  /* 0x0001bc0001c07983 */ /* 0x0005620000300800 */
[----:B------:R-:W-:Y:S01]  /*123d0*/  LOP3.LUT R0, R7, UR21, R208, 0x96, !PT ;  /* 0x0000001507007c12 */ /* 0x000fe2000f8e96d0 */
[----:B------:R-:W-:Y:S01]  /*123e0*/  IMAD.WIDE.U32 R2, R2, -0x2daee0ad, RZ ;  /* 0xd2511f5302027825 */ /* 0x000fe200078e00ff */
[----:B------:R-:W-:-:S03]  /*123f0*/  F2FP.F16.F32.PACK_AB R20, R4, R5 ;  /* 0x000000050414723e */ /* 0x000fc600000000ff */
[----:B------:R-:W-:Y:S01]  /*12400*/  IMAD.WIDE.U32 R4, R0, -0x326172a9, RZ ;  /* 0xcd9e8d5700047825 */ /* 0x000fe200078e00ff */
[----:B------:R-:W-:Y:S02]  /*12410*/  LOP3.LUT R0, R3, UR42, R6, 0x96, !PT ;  /* 0x0000002a03007c12 */ /* 0x000fe4000f8e9606 */
[----:B------:R-:W-:Y:S02]  /*12420*/  @!P0 PRMT R203, R57, 0x5410, RZ ;  /* 0x0000541039cb8816 */ /* 0x000fe400000000ff */
[----:B------:R-:W-:Y:S01]  /*12430*/  LOP3.LUT R3, R5, UR43, R18, 0x96, !PT ;  /* 0x0000002b05037c12 */ /* 0x000fe2000f8e9612 */
[----:B------:R-:W-:Y:S02]  /*12440*/  IMAD.MOV.U32 R57, RZ, RZ, R131 ;  /* 0x000000ffff397224 */ /* 0x000fe400078e0083 */
[----:B------:R-:W-:Y:S02]  /*12450*/  IMAD.MOV.U32 R131, RZ, RZ, R9 ;  /* 0x000000ffff837224 */ /* 0x000fe400078e0009 */
[----:B------:R-:W-:-:S04]  /*12460*/  IMAD.WIDE.U32 R8, R3, -0x2daee0ad, RZ ;  /* 0xd2511f5303087825 */ /* 0x000fc800078e00ff */
[----:B------:R-:W-:Y:S02]  /*12470*/  IMAD.MOV.U32 R48, RZ, RZ, R13 ;  /* 0x000000ffff307224 */ /* 0x000fe400078e000d */
[----:B------:R-:W-:Y:S02]  /*12480*/  IMAD.MOV.U32 R7, RZ, RZ, R12 ;  /* 0x000000ffff077224 */ /* 0x000fe400078e000c */
[----:B------:R-:W-:Y:S01]  /*12490*/  IMAD.WIDE.U32 R12, R0, -0x326172a9, RZ ;  /* 0xcd9e8d57000c7825 */ /* 0x000fe200078e00ff */
[----:B------:R-:W-:Y:S02]  /*124a0*/  LOP3.LUT R0, R9, UR40, R2, 0x96, !PT ;  /* 0x0000002809007c12 */ /* 0x000fe4000f8e9602 */
[----:B------:R-:W-:Y:S01]  /*124b0*/  @!P1 PRMT R201, R52, 0x5410, RZ ;  /* 0x0000541034c99816 */ /* 0x000fe200000000ff */
[----:B------:R-:W-:Y:S02]  /*124c0*/  IMAD.MOV.U32 R110, RZ, RZ, R10 ;  /* 0x000000ffff6e7224 */ /* 0x000fe400078e000a */
[----:B------:R-:W-:-:S02]  /*124d0*/  IMAD.MOV.U32 R52, RZ, RZ, R11 ;  /* 0x000000ffff347224 */ /* 0x000fc400078e000b */
        /* <DEDUP_REMOVED lines=9> */
[----:B------:R-:W-:Y:S01]  /*12570*/  LOP3.LUT R0, R3, UR26, R8, 0x96, !PT ;  /* 0x0000001a03007c12 */ /* 0x000fe2000f8e9608 */
[----:B------:R-:W-:-:S03]  /*12580*/  IMAD.MOV.U32 R8, RZ, RZ, R7 ;  /* 0x000000ffff087224 */ /* 0x000fc600078e0007 */
[----:B------:R-:W-:-:S04]  /*12590*/  LOP3.LUT R7, R0, 0xff, RZ, 0xc0, !PT ;  /* 0x000000ff00077812 */ /* 0x000fc800078ec0ff */
[----:B------:R-:W-:Y:S02]  /*125a0*/  ISETP.LE.U32.AND P1, PT, R7, UR13, PT ;  /* 0x0000000d07007c0c */ /* 0x000fe4000bf23070 */
[----:B------:R-:W-:Y:S02]  /*125b0*/  LOP3.LUT R7, R0, 0xffff, RZ, 0xc0, !PT ;  /* 0x0000ffff00077812 */ /* 0x000fe400078ec0ff */
[----:B------:R-:W-:Y:S02]  /*125c0*/  LOP3.LUT R10, R9, UR37, R10, 0x96, !PT ;  /* 0x00000025090a7c12 */ /* 0x000fe4000f8e960a */
[----:B------:R-:W-:Y:S02]  /*125d0*/  SHF.R.U32.HI R7, RZ, 0x8, R7 ;  /* 0x00000008ff077819 */ /* 0x000fe40000011607 */
[----:B------:R-:W-:Y:S02]  /*125e0*/  LOP3.LUT R9, R5, UR43, R158, 0x96, !PT ;  /* 0x0000002b05097c12 */ /* 0x000fe4000f8e969e */
[----:B------:R-:W-:-:S02]  /*125f0*/  SHF.R.U32.HI R5, RZ, 0x10, R0 ;  /* 0x00000010ff057819 */ /* 0x000fc40000011600 */
[----:B------:R-:W-:Y:S02]  /*12600*/  LOP3.LUT R7, R7, 0xffff, RZ, 0xc0, !PT ;  /* 0x0000ffff07077812 */ /* 0x000fe400078ec0ff */
[----:B------:R-:W-:Y:S02]  /*12610*/  SHF.R.U32.HI R0, RZ, 0x18, R0 ;  /* 0x00000018ff007819 */ /* 0x000fe40000011600 */
[----:B------:R-:W-:Y:S02]  /*12620*/  ISETP.LE.U32.AND P0, PT, R7, UR13, PT ;  /* 0x0000000d07007c0c */ /* 0x000fe4000bf03070 */
[----:B------:R-:W-:Y:S02]  /*12630*/  ISETP.LE.U32.AND P2, PT, R0, UR13, PT ;  /* 0x0000000d00007c0c */ /* 0x000fe4000bf43070 */
[----:B------:R-:W-:Y:S02]  /*12640*/  LOP3.LUT R0, R2, 0xff, RZ, 0xc0, !PT ;  /* 0x000000ff02007812 */ /* 0x000fe400078ec0ff */
[----:B------:R-:W-:-:S02]  /*12650*/  LOP3.LUT R5, R5, 0xff, RZ, 0xc0, !PT ;  /* 0x000000ff05057812 */ /* 0x000fc400078ec0ff */
[----:B------:R-:W-:Y:S02]  /*12660*/  @!P4 PRMT R206, R145, 0x5410, RZ ;  /* 0x0000541091cec816 */ /* 0x000fe400000000ff */
[----:B------:R-:W-:Y:S02]  /*12670*/  PRMT R19, R26, 0x7610, R19 ;  /* 0x000076101a137816 */ /* 0x000fe40000000013 */
[----:B------:R-:W-:Y:S02]  /*12680*/  ISETP.LE.U32.AND P4, PT, R0, UR13, PT ;  /* 0x0000000d00007c0c */ /* 0x000fe4000bf83070 */
[----:B------:R-:W-:Y:S01]  /*12690*/  ISETP.LE.U32.AND P3, PT, R5, UR13, PT ;  /* 0x0000000d05007c0c */ /* 0x000fe2000bf63070 */
[----:B------:R-:W-:Y:S01]  /*126a0*/  IMAD.MOV.U32 R5, RZ, RZ, R22 ;  /* 0x000000ffff057224 */ /* 0x000fe200078e0016 */
[----:B------:R-:W-:Y:S01]  /*126b0*/  SHF.R.U32.HI R0, RZ, 0x10, R2 ;  /* 0x00000010ff007819 */ /* 0x000fe20000011602 */
[----:B------:R-:W-:Y:S01]  /*126c0*/  IMAD.MOV.U32 R7, RZ, RZ, R8 ;  /* 0x000000ffff077224 */ /* 0x000fe200078e0008 */
[----:B------:R-:W-:Y:S01]  /*126d0*/  PRMT R18, R26, 0x7632, R18 ;  /* 0x000076321a127816 */ /* 0x000fe20000000012 */
[----:B------:R-:W-:Y:S01]  /*126e0*/  @!P1 HADD2 R62, -R19.H0_H0, -RZ.H0_H0 ;  /* 0xa00000ff133e9230 */ /* 0x000fe20000000900 */
[----:B------:R-:W-:-:S02]  /*126f0*/  SHF.R.U32.HI R8, RZ, 0x18, R2 ;  /* 0x00000018ff087819 */ /* 0x000fc40000011602 */
[----:B------:R-:W-:Y:S01]  /*12700*/  LOP3.LUT R3, R2, 0xffff, RZ, 0xc0, !PT ;  /* 0x0000ffff02037812 */ /* 0x000fe200078ec0ff */
[----:B------:R-:W-:Y:S01]  /*12710*/  IMAD.MOV.U32 R2, RZ, RZ, R5 ;  /* 0x000000ffff027224 */ /* 0x000fe200078e0005 */
[----:B------:R-:W-:Y:S01]  /*12720*/  LOP3.LUT R0, R0, 0xff, RZ, 0xc0, !PT ;  /* 0x000000ff00007812 */ /* 0x000fe200078ec0ff */
[----:B------:R-:W-:Y:S01]  /*12730*/  IMAD.MOV.U32 R26, RZ, RZ, R43 ;  /* 0x000000ffff1a7224 */ /* 0x000fe200078e002b */
[----:B------:R-:W-:Y:S01]  /*12740*/  PRMT R43, R19, 0x5410, R18 ;  /* 0x00005410132b7816 */ /* 0x000fe20000000012 */
[----:B------:R-:W-:Y:S02]  /*12750*/  @!P0 HADD2 R59, -R18.H0_H0, -RZ.H0_H0 ;  /* 0xa00000ff123b8230 */ /* 0x000fe40000000900 */
[----:B------:R-:W-:Y:S01]  /*12760*/  IMAD.MOV.U32 R5, RZ, RZ, R7 ;  /* 0x000000ffff057224 */ /* 0x000fe200078e0007 */
[----:B------:R-:W-:Y:S01]  /*12770*/  @!P1 PRMT R19, R62, 0x5410, RZ ;  /* 0x000054103e139816 */ /* 0x000fe200000000ff */
[----:B------:R-:W-:Y:S01]  /*12780*/  IMAD.MOV.U32 R7, RZ, RZ, R24 ;  /* 0x000000ffff077224 */ /* 0x000fe200078e0018 */
[----:B------:R-:W-:Y:S01]  /*12790*/  ISETP.LE.U32.AND P6, PT, R0, UR13, PT ;  /* 0x0000000d00007c0c */ /* 0x000fe2000bfc3070 */
[----:B------:R-:W-:Y:S01]  /*127a0*/  IMAD.MOV.U32 R62, RZ, RZ, R2 ;  /* 0x000000ffff3e7224 */ /* 0x000fe200078e0002 */
[----:B------:R-:W-:Y:S01]  /*127b0*/  SHF.R.U32.HI R0, RZ, 0x8, R3 ;  /* 0x00000008ff007819 */ /* 0x000fe20000011603 */
[----:B------:R-:W-:Y:S01]  /*127c0*/  IMAD.WIDE.U32 R2, R10, -0x2daee0ad, RZ ;  /* 0xd2511f530a027825 */ /* 0x000fe200078e00ff */
[----:B------:R-:W-:-:S02]  /*127d0*/  LOP3.LUT R11, R159, UR29, R16, 0x96, !PT ;  /* 0x0000001d9f0b7c12 */ /* 0x000fc4000f8e9610 */
[----:B------:R-:W-:Y:S01]  /*127e0*/  @!P0 PRMT R18, R59, 0x5410, RZ ;  /* 0x000054103b128816 */ /* 0x000fe200000000ff */
[----:B------:R-:W-:Y:S01]  /*127f0*/  IMAD.MOV.U32 R59, RZ, RZ, R5 ;  /* 0x000000ffff3b7224 */ /* 0x000fe200078e0005 */
[C---:B------:R-:W-:Y:S02]  /*12800*/  PRMT R16, R23.reuse, 0x7632, R16 ;  /* 0x0000763217107816 */ /* 0x040fe40000000010 */
[----:B------:R-:W-:Y:S01]  /*12810*/  PRMT R17, R23, 0x7610, R17 ;  /* 0x0000761017117816 */ /* 0x000fe20000000011 */
[----:B------:R-:W-:Y:S01]  /*12820*/  IMAD.MOV.U32 R23, RZ, RZ, R7 ;  /* 0x000000ffff177224 */ /* 0x000fe200078e0007 */
[----:B------:R-:W-:Y:S01]  /*12830*/  LOP3.LUT R5, R0, 0xffff, RZ, 0xc0, !PT ;  /* 0x0000ffff00057812 */ /* 0x000fe200078ec0ff */
[----:B------:R1:W3:Y:S01]  /*12840*/  MUFU.EX2 R7, R60 ;  /* 0x0000003c00077308 */ /* 0x0002e20000000800 */
[----:B------:R-:W-:Y:S02]  /*12850*/  LOP3.LUT R0, R3, UR20, R12, 0x96, !PT ;  /* 0x0000001403007c12 */ /* 0x000fe4000f8e960c */
[----:B------:R-:W-:-:S02]  /*12860*/  ISETP.LE.U32.AND P0, PT, R5, UR13, PT ;  /* 0x0000000d05007c0c */ /* 0x000fc4000bf03070 */
[----:B------:R-:W-:-:S03]  /*12870*/  LOP3.LUT R5, R0, 0xffff, RZ, 0xc0, !PT ;  /* 0x0000ffff00057812 */ /* 0x000fc600078ec0ff */
[----:B------:R-:W4:Y:S01]  /*12880*/  MUFU.EX2 R10, R61 ;  /* 0x0000003d000a7308 */ /* 0x000f220000000800 */
[----:B------:R-:W-:Y:S01]  /*12890*/  SHF.R.U32.HI R5, RZ, 0x8, R5 ;  /* 0x00000008ff057819 */ /* 0x000fe20000011605 */
[----:B------:R-:W-:-:S03]  /*128a0*/  @!P3 HADD2 R64, -R17.H0_H0, -RZ.H0_H0 ;  /* 0xa00000ff1140b230 */ /* 0x000fc60000000900 */
[----:B------:R-:W-:Y:S01]  /*128b0*/  LOP3.LUT R5, R5, 0xffff, RZ, 0xc0, !PT ;  /* 0x0000ffff05057812 */ /* 0x000fe200078ec0ff */
[----:B-1----:R-:W-:Y:S01]  /*128c0*/  IMAD.MOV.U32 R60, RZ, RZ, R42 ;  /* 0x000000ffff3c7224 */ /* 0x002fe200078e002a */
[----:B------:R-:W-:Y:S02]  /*128d0*/  PRMT R42, R17, 0x5410, R16 ;  /* 0x00005410112a7816 */ /* 0x000fe40000000010 */
[----:B------:R-:W-:Y:S02]  /*128e0*/  @!P3 PRMT R17, R64, 0x5410, RZ ;  /* 0x000054104011b816 */ /* 0x000fe400000000ff */
[----:B------:R-:W-:Y:S01]  /*128f0*/  ISETP.LE.U32.AND P3, PT, R5, UR13, PT ;  /* 0x0000000d05007c0c */ /* 0x000fe2000bf63070 */
[----:B---3--:R-:W-:Y:S01]  /*12900*/  FADD.FTZ R5, R7, R21 ;  /* 0x0000001507057221 */ /* 0x008fe20000010000 */
[----:B------:R-:W-:Y:S02]  /*12910*/  IMAD.MOV.U32 R64, RZ, RZ, R60 ;  /* 0x000000ffff407224 */ /* 0x000fe400078e003c */
[----:B------:R-:W-:-:S02]  /*12920*/  @!P2 HADD2 R63, -R16.H0_H0, -RZ.H0_H0 ;  /* 0xa00000ff103fa230 */ /* 0x000fc40000000900 */
[----:B------:R-:W-:Y:S01]  /*12930*/  IMAD.MOV.U32 R60, RZ, RZ, R23 ;  /* 0x000000ffff3c7224 */ /* 0x000fe200078e0017 */
[C---:B------:R-:W-:Y:S01]  /*12940*/  PRMT R200, R20.reuse, 0x7610, R200 ;  /* 0x0000761014c87816 */ /* 0x040fe200000000c8 */
[----:B------:R-:W-:Y:S01]  /*12950*/  IMAD.MOV.U32 R23, RZ, RZ, R59 ;  /* 0x000000ffff177224 */ /* 0x000fe200078e003b */
[----:B------:R-:W-:Y:S01]  /*12960*/  PRMT R199, R20, 0x7632, R199 ;  /* 0x0000763214c77816 */ /* 0x000fe200000000c7 */
[----:B------:R-:W-:Y:S02]  /*12970*/  IMAD.MOV.U32 R59, RZ, RZ, R26 ;  /* 0x000000ffff3b7224 */ /* 0x000fe400078e001a */
[----:B----4-:R-:W-:Y:S01]  /*12980*/  FADD.FTZ R20, R10, R5 ;  /* 0x000000050a147221 */ /* 0x010fe20000010000 */
[----:B------:R-:W-:Y:S01]  /*12990*/  IMAD.MOV.U32 R26, RZ, RZ, R111 ;  /* 0x000000ffff1a7224 */ /* 0x000fe200078e006f */
[----:B------:R-:W-:Y:S01]  /*129a0*/  LOP3.LUT R5, R0, 0xff, RZ, 0xc0, !PT ;  /* 0x000000ff00057812 */ /* 0x000fe200078ec0ff */
[----:B------:R-:W-:Y:S01]  /*129b0*/  IMAD.MOV.U32 R111, RZ, RZ, R110 ;  /* 0x000000ffff6f7224 */ /* 0x000fe200078e006e */
[----:B------:R-:W-:Y:S01]  /*129c0*/  @!P2 PRMT R16, R63, 0x5410, RZ ;  /* 0x000054103f10a816 */ /* 0x000fe200000000ff */
[----:B------:R-:W-:-:S02]  /*129d0*/  IMAD.MOV.U32 R110, RZ, RZ, R52 ;  /* 0x000000ffff6e7224 */ /* 0x000fc400078e0034 */
[----:B------:R-:W-:Y:S02]  /*129e0*/  @!P4 HADD2 R66, -R200.H0_H0, -RZ.H0_H0 ;  /* 0xa00000ffc842c230 */ /* 0x000fe40000000900 */
[----:B------:R-:W-:Y:S02]  /*129f0*/  IMAD.MOV.U32 R52, RZ, RZ, R54 ;  /* 0x000000ffff347224 */ /* 0x000fe400078e0036 */
[----:B------:R-:W-:Y:S02]  /*12a00*/  @!P0 HADD2 R65, -R199.H0_H0, -RZ.H0_H0 ;  /* 0xa00000ffc7418230 */ /* 0x000fe40000000900 */
[----:B------:R-:W-:Y:S01]  /*12a10*/  IMAD.MOV.U32 R54, RZ, RZ, R102 ;  /* 0x000000ffff367224 */ /* 0x000fe200078e0066 */
[----:B------:R-:W-:Y:S01]  /*12a20*/  ISETP.LE.U32.AND P2, PT, R5, UR13, PT ;  /* 0x0000000d05007c0c */ /* 0x000fe2000bf43070 */
[----:B------:R-:W-:Y:S01]  /*12a30*/  IMAD.MOV.U32 R102, RZ, RZ, R131 ;  /* 0x000000ffff667224 */ /* 0x000fe200078e0083 */
[----:B------:R-:W-:Y:S01]  /*12a40*/  SHF.R.U32.HI R5, RZ, 0x18, R0 ;  /* 0x00000018ff057819 */ /* 0x000fe20000011600 */
[----:B------:R-:W-:Y:S01]  /*12a50*/  IMAD.MOV.U32 R131, RZ, RZ, R41 ;  /* 0x000000ffff837224 */ /* 0x000fe200078e0029 */
[----:B------:R-:W-:-:S02]  /*12a60*/  PRMT R41, R200, 0x5410, R199 ;  /* 0x00005410c8297816 */ /* 0x000fc400000000c7 */
[----:B------:R-:W-:Y:S01]  /*12a70*/  @!P4 PRMT R200, R66, 0x5410, RZ ;  /* 0x0000541042c8c816 */ /* 0x000fe200000000ff */
[----:B------:R-:W-:Y:S01]  /*12a80*/  IMAD.MOV.U32 R66, RZ, RZ, R60 ;  /* 0x000000ffff427224 */ /* 0x000fe200078e003c */
[----:B------:R-:W-:Y:S01]  /*12a90*/  @!P0 PRMT R199, R65, 0x5410, RZ ;  /* 0x0000541041c78816 */ /* 0x000fe200000000ff */
[----:B------:R-:W-:Y:S01]  /*12aa0*/  IMAD.MOV.U32 R60, RZ, RZ, R26 ;  /* 0x000000ffff3c7224 */ /* 0x000fe200078e001a */
[----:B------:R-:W-:Y:S01]  /*12ab0*/  ISETP.LE.U32.AND P0, PT, R5, UR13, PT ;  /* 0x0000000d05007c0c */ /* 0x000fe2000bf03070 */
[----:B------:R-:W-:Y:S01]  /*12ac0*/  MUFU.EX2 R26, R53 ;  /* 0x00000035001a7308 */ /* 0x000fe20000000800 */
[----:B------:R-:W-:Y:S01]  /*12ad0*/  F2FP.F16.F32.PACK_AB R7, R10, R7 ;  /* 0x000000070a07723e */ /* 0x000fe200000000ff */
[----:B------:R-:W-:-:S06]  /*12ae0*/  IMAD.WIDE.U32 R10, R11, -0x2daee0ad, RZ ;  /* 0xd2511f530b0a7825 */ /* 0x000fcc00078e00ff */
[----:B------:R-:W1:Y:S01]  /*12af0*/  MUFU.EX2 R5, R51 ;  /* 0x0000003300057308 */ /* 0x000e620000000800 */
[----:B------:R-:W-:Y:S01]  /*12b00*/  ISETP.LE.U32.AND P4, PT, R8, UR13, PT ;  /* 0x0000000d08007c0c */ /* 0x000fe2000bf83070 */
[----:B------:R-:W-:Y:S01]  /*12b10*/  IMAD.WIDE.U32 R8, R9, -0x2daee0ad, RZ ;  /* 0xd2511f5309087825 */ /* 0x000fe200078e00ff */
[----:B------:R-:W-:Y:S02]  /*12b20*/  SHF.R.U32.HI R0, RZ, 0x10, R0 ;  /* 0x00000010ff007819 */ /* 0x000fe40000011600 */
[----:B------:R-:W-:Y:S01]  /*12b30*/  LOP3.LUT R6, R11, UR42, R6, 0x96, !PT ;  /* 0x0000002a0b067c12 */ /* 0x000fe2000f8e9606 */
[----:B------:R-:W-:Y:S01]  /*12b40*/  FADD.FTZ R24, R197, R14 ;  /* 0x0000000ec5187221 */ /* 0x000fe20000010000 */
[C---:B------:R-:W-:Y:S02]  /*12b50*/  PRMT R198, R7.reuse, 0x7610, R198 ;  /* 0x0000761007c67816 */ /* 0x040fe400000000c6 */
[----:B------:R-:W-:Y:S02]  /*12b60*/  PRMT R197, R7, 0x7632, R197 ;  /* 0x0000763207c57816 */ /* 0x000fe400000000c5 */
[----:B------:R-:W-:-:S02]  /*12b70*/  LOP3.LUT R0, R0, 0xff, RZ, 0xc0, !PT ;  /* 0x000000ff00007812 */ /* 0x000fc400078ec0ff */
[----:B------:R-:W-:Y:S01]  /*12b80*/  LOP3.LUT R7, R9, UR40, R10, 0x96, !PT ;  /* 0x0000002809077c12 */ /* 0x000fe2000f8e960a */
[----:B------:R-:W-:Y:S01]  /*12b90*/  IMAD.WIDE.U32 R10, R6, -0x326172a9, RZ ;  /* 0xcd9e8d57060a7825 */ /* 0x000fe200078e00ff */
[----:B------:R-:W-:Y:S02]  /*12ba0*/  ISETP.LE.U32.AND P1, PT, R0, UR13, PT ;  /* 0x0000000d00007c0c */ /* 0x000fe4000bf23070 */
[----:B-1----:R-:W-:Y:S01]  /*12bb0*/  F2FP.F16.F32.PACK_AB R0, R26, R5 ;  /* 0x000000051a00723e */ /* 0x002fe200000000ff */
[----:B------:R-:W-:Y:S01]  /*12bc0*/  IMAD.MOV.U32 R14, RZ, RZ, R188 ;  /* 0x000000ffff0e7224 */ /* 0x000fe200078e00bc */
[----:B------:R-:W-:Y:S01]  /*12bd0*/  LOP3.LUT R4, R11, UR41, R4, 0x96, !PT ;  /* 0x000000290b047c12 */ /* 0x000fe2000f8e9604 */
[----:B------:R-:W-:Y:S01]  /*12be0*/  IMAD.WIDE.U32 R6, R7, -0x326172a9, RZ ;  /* 0xcd9e8d5707067825 */ /* 0x000fe200078e00ff */
[C---:B------:R-:W-:Y:S02]  /*12bf0*/  PRMT R191, R0.reuse, 0x7632, R191 ;  /* 0x0000763200bf7816 */ /* 0x040fe400000000bf */
[----:B------:R-:W-:Y:S01]  /*12c00*/  PRMT R163, R0, 0x7610, R163 ;  /* 0x0000761000a37816 */ /* 0x000fe200000000a3 */
[----:B------:R-:W-:-:S02]  /*12c10*/  IMAD.MOV.U32 R12, RZ, RZ, R14 ;  /* 0x000000ffff0c7224 */ /* 0x000fc400078e000e */
[----:B------:R-:W-:Y:S01]  /*12c20*/  FADD.FTZ R14, R5, R27 ;  /* 0x0000001b050e7221 */ /* 0x000fe20000010000 */
[----:B------:R-:W-:Y:S01]  /*12c30*/  LOP3.LUT R0, R7, UR39, R10, 0x96, !PT ;  /* 0x0000002707007c12 */ /* 0x000fe2000f8e960a */
[----:B------:R-:W-:-:S04]  /*12c40*/  IMAD.WIDE.U32 R4, R4, -0x2daee0ad, RZ ;  /* 0xd2511f5304047825 */ /* 0x000fc800078e00ff */
[----:B------:R-:W-:Y:S01]  /*12c50*/  IMAD.WIDE.U32 R10, R0, -0x2daee0ad, RZ ;  /* 0xd2511f53000a7825 */ /* 0x000fe200078e00ff */
[----:B------:R-:W-:-:S03]  /*12c60*/  LOP3.LUT R5, R5, UR38, R8, 0x96, !PT ;  /* 0x0000002605057c12 */ /* 0x000fc6000f8e9608 */
[----:B------:R-:W-:Y:S01]  /*12c70*/  FADD.FTZ R22, R190, R15 ;  /* 0x0000000fbe167221 */ /* 0x000fe20000010000 */
[----:B------:R-:W-:Y:S01]  /*12c80*/  IMAD.MOV.U32 R15, RZ, RZ, R189 ;  /* 0x000000ffff0f7224 */ /* 0x000fe200078e00bd */
[----:B------:R-:W-:Y:S01]  /*12c90*/  LOP3.LUT R7, R11, UR32, R4, 0x96, !PT ;  /* 0x000000200b077c12 */ /* 0x000fe2000f8e9604 */
[----:B------:R-:W-:Y:S02]  /*12ca0*/  IMAD.MOV.U32 R63, RZ, RZ, R110 ;  /* 0x000000ffff3f7224 */ /* 0x000fe400078e006e */
[----:B------:R-:W-:Y:S02]  /*12cb0*/  @!P2 HADD2 R76, -R198.H0_H0, -RZ.H0_H0 ;  /* 0xa00000ffc64ca230 */ /* 0x000fe40000000900 */
[----:B------:R-:W-:-:S04]  /*12cc0*/  IMAD.WIDE.U32 R4, R5, -0x326172a9, RZ ;  /* 0xcd9e8d5705047825 */ /* 0x000fc800078e00ff */
[----:B------:R-:W-:Y:S01]  /*12cd0*/  @!P3 HADD2 R77, -R197.H0_H0, -RZ.H0_H0 ;  /* 0xa00000ffc54db230 */ /* 0x000fe20000000900 */
[C---:B------:R-:W-:Y:S01]  /*12ce0*/  LOP3.LUT R0, R2.reuse, 0xff, RZ, 0xc0, !PT ;  /* 0x000000ff02007812 */ /* 0x040fe200078ec0ff */
[----:B------:R-:W-:Y:S02]  /*12cf0*/  @!P0 HADD2 R78, -R191.H0_H0, -RZ.H0_H0 ;  /* 0xa00000ffbf4e8230 */ /* 0x000fe40000000900 */
[----:B------:R-:W-:Y:S01]  /*12d00*/  IMAD.MOV.U32 R110, RZ, RZ, R31 ;  /* 0x000000ffff6e7224 */ /* 0x000fe200078e001f */
[----:B------:R-:W-:Y:S01]  /*12d10*/  LOP3.LUT R9, R2, 0xffff, RZ, 0xc0, !PT ;  /* 0x0000ffff02097812 */ /* 0x000fe200078ec0ff */
[----:B------:R-:W-:Y:S01]  /*12d20*/  IMAD.MOV.U32 R13, RZ, RZ, R15 ;  /* 0x000000ffff0d7224 */ /* 0x000fe200078e000f */
[--C-:B------:R-:W-:Y:S02]  /*12d30*/  SHF.R.U32.HI R11, RZ, 0x10, R2.reuse ;  /* 0x00000010ff0b7819 */ /* 0x100fe40000011602 */
[----:B------:R-:W-:Y:S01]  /*12d40*/  SHF.R.U32.HI R8, RZ, 0x18, R2 ;  /* 0x00000018ff087819 */ /* 0x000fe20000011602 */
[----:B------:R-:W-:Y:S01]  /*12d50*/  IMAD.WIDE.U32 R2, R7, -0x326172a9, RZ ;  /* 0xcd9e8d5707027825 */ /* 0x000fe200078e00ff */
[----:B------:R-:W-:-:S03]  /*12d60*/  LOP3.LUT R6, R5, UR37, R6, 0x96, !PT ;  /* 0x0000002505067c12 */ /* 0x000fc6000f8e9606 */
[----:B------:R-:W-:Y:S01]  /*12d70*/  IMAD.MOV.U32 R61, RZ, RZ, R111 ;  /* 0x000000ffff3d7224 */ /* 0x000fe200078e006f */
[----:B------:R-:W-:Y:S01]  /*12d80*/  PRMT R111, R198, 0x5410, R197 ;  /* 0x00005410c66f7816 */ /* 0x000fe200000000c5 */
[----:B------:R-:W-:Y:S01]  /*12d90*/  IMAD.MOV.U32 R51, RZ, RZ, R110 ;  /* 0x000000ffff337224 */ /* 0x000fe200078e006e */
[----:B------:R-:W-:Y:S01]  /*12da0*/  PRMT R110, R163, 0x5410, R191 ;  /* 0x00005410a36e7816 */ /* 0x000fe200000000bf */
[----:B------:R-:W-:Y:S01]  /*12db0*/  MUFU.EX2 R25, R150 ;  /* 0x0000009600197308 */ /* 0x000fe20000000800 */
[----:B------:R-:W-:Y:S01]  /*12dc0*/  @!P2 PRMT R198, R76, 0x5410, RZ ;  /* 0x000054104cc6a816 */ /* 0x000fe200000000ff */
[----:B------:R-:W-:Y:S01]  /*12dd0*/  IMAD.MOV.U32 R76, RZ, RZ, R12 ;  /* 0x000000ffff4c7224 */ /* 0x000fe200078e000c */
[----:B------:R-:W-:Y:S01]  /*12de0*/  @!P3 PRMT R197, R77, 0x5410, RZ ;  /* 0x000054104dc5b816 */ /* 0x000fe200000000ff */
[----:B------:R-:W-:Y:S01]  /*12df0*/  IMAD.MOV.U32 R77, RZ, RZ, R13 ;  /* 0x000000ffff4d7224 */ /* 0x000fe200078e000d */
[----:B------:R-:W-:Y:S01]  /*12e00*/  @!P0 PRMT R191, R78, 0x5410, RZ ;  /* 0x000054104ebf8816 */ /* 0x000fe200000000ff */
[----:B------:R-:W-:Y:S01]  /*12e10*/  IMAD.MOV.U32 R65, RZ, RZ, R23 ;  /* 0x000000ffff417224 */ /* 0x000fe200078e0017 */
[----:B------:R-:W-:Y:S01]  /*12e20*/  ISETP.LE.U32.AND P0, PT, R0, UR13, PT ;  /* 0x0000000d00007c0c */ /* 0x000fe2000bf03070 */
[----:B------:R-:W-:Y:S01]  /*12e30*/  @!P1 HADD2 R79, -R163.H0_H0, -RZ.H0_H0 ;  /* 0xa00000ffa34f9230 */ /* 0x000fe20000000900 */
[----:B------:R-:W-:Y:S01]  /*12e40*/  ISETP.LE.U32.AND P2, PT, R8, UR13, PT ;  /* 0x0000000d08007c0c */ /* 0x000fe2000bf43070 */
[----:B------:R-:W-:Y:S01]  /*12e50*/  @!P6 HADD2 R71, -R193.H0_H0, -RZ.H0_H0 ;  /* 0xa00000ffc147e230 */ /* 0x000fe20000000900 */
[----:B------:R-:W-:Y:S01]  /*12e60*/  LOP3.LUT R4, R3, UR26, R4, 0x96, !PT ;  /* 0x0000001a03047c12 */ /* 0x000fe2000f8e9604 */
[----:B------:R-:W1:Y:S01]  /*12e70*/  MUFU.EX2 R8, R149 ;  /* 0x0000009500087308 */ /* 0x000e620000000800 */
[C---:B------:R-:W-:Y:S01]  /*12e80*/  LOP3.LUT R0, R2.reuse, 0xff, RZ, 0xc0, !PT ;  /* 0x000000ff02007812 */ /* 0x040fe200078ec0ff */
[----:B------:R-:W-:Y:S01]  /*12e90*/  IMAD.MOV.U32 R53, RZ, RZ, R129 ;  /* 0x000000ffff357224 */ /* 0x000fe200078e0081 */
[----:B------:R-:W-:Y:S01]  /*12ea0*/  LOP3.LUT R12, R2, 0xffff, RZ, 0xc0, !PT ;  /* 0x0000ffff020c7812 */ /* 0x000fe200078ec0ff */
[----:B------:R-:W-:Y:S01]  /*12eb0*/  @!P4 HADD2 R68, -R196.H0_H0, -RZ.H0_H0 ;  /* 0xa00000ffc444c230 */ /* 0x000fe20000000900 */
[--C-:B------:R-:W-:Y:S01]  /*12ec0*/  SHF.R.U32.HI R13, RZ, 0x10, R2.reuse ;  /* 0x00000010ff0d7819 */ /* 0x100fe20000011602 */
[----:B------:R2:W5:Y:S01]  /*12ed0*/  LDL.LU R190, [R1+0x1b8] ;  /* 0x0001b80001be7983 */ /* 0x0005620000300800 */
[----:B------:R-:W-:Y:S01]  /*12ee0*/  SHF.R.U32.HI R5, RZ, 0x18, R2 ;  /* 0x00000018ff057819 */ /* 0x000fe20000011602 */
[----:B------:R-:W-:Y:S01]  /*12ef0*/  IMAD.WIDE.U32 R2, R6, -0x2daee0ad, RZ ;  /* 0xd2511f5306027825 */ /* 0x000fe200078e00ff */
[----:B------:R-:W-:-:S02]  /*12f00*/  ISETP.LE.U32.AND P3, PT, R0, UR13, PT ;  /* 0x0000000d00007c0c */ /* 0x000fc4000bf63070 */
[----:B------:R-:W-:Y:S02]  /*12f10*/  PRMT R31, R193, 0x5410, R196 ;  /* 0x00005410c11f7816 */ /* 0x000fe400000000c4 */
[----:B------:R-:W-:Y:S01]  /*12f20*/  @!P1 PRMT R163, R79, 0x5410, RZ ;  /* 0x000054104fa39816 */ /* 0x000fe200000000ff */
[----:B------:R-:W-:Y:S01]  /*12f30*/  IMAD.MOV.U32 R129, RZ, RZ, R28 ;  /* 0x000000ffff817224 */ /* 0x000fe200078e001c */
[----:B------:R-:W-:Y:S01]  /*12f40*/  LOP3.LUT R0, R3, UR20, R10, 0x96, !PT ;  /* 0x0000001403007c12 */ /* 0x000fe2000f8e960a */
[----:B------:R-:W-:Y:S01]  /*12f50*/  IMAD.MOV.U32 R78, RZ, RZ, R108 ;  /* 0x000000ffff4e7224 */ /* 0x000fe200078e006c */
[C---:B------:R-:W-:Y:S01]  /*12f60*/  LOP3.LUT R23, R2.reuse, 0xff, RZ, 0xc0, !PT ;  /* 0x000000ff02177812 */ /* 0x040fe200078ec0ff */
[----:B------:R-:W-:Y:S01]  /*12f70*/  MUFU.EX2 R27, R146 ;  /* 0x00000092001b7308 */ /* 0x000fe20000000800 */
[----:B------:R-:W-:Y:S01]  /*12f80*/  LOP3.LUT R15, R2, 0xffff, RZ, 0xc0, !PT ;  /* 0x0000ffff020f7812 */ /* 0x000fe200078ec0ff */
[----:B------:R-:W-:Y:S01]  /*12f90*/  FADD.FTZ R7, R187, R24 ;  /* 0x00000018bb077221 */ /* 0x000fe20000010000 */
[--C-:B------:R-:W-:Y:S01]  /*12fa0*/  SHF.R.U32.HI R10, RZ, 0x10, R2.reuse ;  /* 0x00000010ff0a7819 */ /* 0x100fe20000011602 */
[----:B------:R2:W5:Y:S01]  /*12fb0*/  LDL.LU.64 R188, [R1+0x1b0] ;  /* 0x0001b00001bc7983 */ /* 0x0005620000300a00 */
[----:B------:R-:W-:-:S02]  /*12fc0*/  SHF.R.U32.HI R21, RZ, 0x18, R2 ;  /* 0x00000018ff157819 */ /* 0x000fc40000011602 */
[----:B------:R-:W-:Y:S02]  /*12fd0*/  SHF.R.U32.HI R2, RZ, 0x8, R9 ;  /* 0x00000008ff027819 */ /* 0x000fe40000011609 */
[----:B------:R-:W-:Y:S01]  /*12fe0*/  @!P6 PRMT R193, R71, 0x5410, RZ ;  /* 0x0000541047c1e816 */ /* 0x000fe200000000ff */
[----:B------:R-:W-:Y:S01]  /*12ff0*/  FADD.FTZ R6, R51, R22 ;  /* 0x0000001633067221 */ /* 0x000fe20000010000 */
[----:B------:R-:W-:Y:S01]  /*13000*/  LOP3.LUT R2, R2, 0xffff, RZ, 0xc0, !PT ;  /* 0x0000ffff02027812 */ /* 0x000fe200078ec0ff */
[----:B------:R-:W-:Y:S01]  /*13010*/  MUFU.EX2 R28, R155 ;  /* 0x0000009b001c7308 */ /* 0x000fe20000000800 */
[----:B------:R-:W-:Y:S01]  /*13020*/  ISETP.LE.U32.AND P6, PT, R5, UR13, PT ;  /* 0x0000000d05007c0c */ /* 0x000fe2000bfc3070 */
[----:B------:R2:W5:Y:S01]  /*13030*/  LDL.LU R187, [R1+0x1a8] ;  /* 0x0001a80001bb7983 */ /* 0x0005620000300800 */
[----:B------:R-:W-:Y:S01]  /*13040*/  ISETP.LE.U32.AND P1, PT, R2, UR13, PT ;  /* 0x0000000d02007c0c */ /* 0x000fe2000bf23070 */
[----:B------:R-:W-:Y:S01]  /*13050*/  FADD.FTZ R5, R26, R14 ;  /* 0x0000000e1a057221 */ /* 0x000fe20000010000 */
[----:B-1----:R-:W-:-:S03]  /*13060*/  F2FP.F16.F32.PACK_AB R2, R25, R8 ;  /* 0x000000081902723e */ /* 0x002fc600000000ff */
[----:B------:R-:W-:Y:S01]  /*13070*/  MUFU.EX2 R9, R55 ;  /* 0x0000003700097308 */ /* 0x000fe20000000800 */
[----:B------:R-:W-:Y:S01]  /*13080*/  PRMT R162, R2, 0x7610, R162 ;  /* 0x0000761002a27816 */ /* 0x000fe200000000a2 */
[----:B------:R-:W-:-:S06]  /*13090*/  IMAD.MOV.U32 R51, RZ, RZ, R65 ;  /* 0x000000ffff337224 */ /* 0x000fcc00078e0041 */
[----:B------:R-:W1:Y:S01]  /*130a0*/  MUFU.EX2 R14, R56 ;  /* 0x00000038000e7308 */ /* 0x000e620000000800 */
[----:B------:R-:W-:Y:S01]  /*130b0*/  PRMT R161, R2, 0x7632, R161 ;  /* 0x0000763202a17816 */ /* 0x000fe200000000a1 */
[----:B------:R-:W-:Y:S02]  /*130c0*/  @!P0 HADD2 R80, -R162.H0_H0, -RZ.H0_H0 ;  /* 0xa00000ffa2508230 */ /* 0x000fe40000000900 */
[----:B------:R-:W-:Y:S01]  /*130d0*/  IMAD.MOV.U32 R65, RZ, RZ, R66 ;  /* 0x000000ffff417224 */ /* 0x000fe200078e0042 */
[----:B------:R-:W-:Y:S01]  /*130e0*/  LOP3.LUT R2, R11, 0xff, RZ, 0xc0, !PT ;  /* 0x000000ff0b027812 */ /* 0x000fe200078ec0ff */
[----:B------:R-:W-:Y:S02]  /*130f0*/  IMAD.MOV.U32 R66, RZ, RZ, R64 ;  /* 0x000000ffff427224 */ /* 0x000fe400078e0040 */
[----:B------:R-:W-:Y:S02]  /*13100*/  IMAD.MOV.U32 R64, RZ, RZ, R44 ;  /* 0x000000ffff407224 */ /* 0x000fe400078e002c */
[----:B------:R-:W-:Y:S01]  /*13110*/  IMAD.MOV.U32 R44, RZ, RZ, R109 ;  /* 0x000000ffff2c7224 */ /* 0x000fe200078e006d */
[----:B------:R-:W-:-:S02]  /*13120*/  PRMT R109, R162, 0x5410, R161 ;  /* 0x00005410a26d7816 */ /* 0x000fc400000000a1 */
[----:B------:R-:W-:Y:S02]  /*13130*/  @!P0 PRMT R162, R80, 0x5410, RZ ;  /* 0x0000541050a28816 */ /* 0x000fe400000000ff */
[----:B------:R-:W-:Y:S01]  /*13140*/  ISETP.LE.U32.AND P0, PT, R2, UR13, PT ;  /* 0x0000000d02007c0c */ /* 0x000fe2000bf03070 */
[----:B------:R-:W3:Y:S01]  /*13150*/  MUFU.EX2 R26, R153 ;  /* 0x00000099001a7308 */ /* 0x000ee20000000800 */
[----:B-1----:R-:W-:Y:S02]  /*13160*/  F2FP.F16.F32.PACK_AB R2, R14, R9 ;  /* 0x000000090e02723e */ /* 0x002fe400000000ff */
[----:B------:R-:W-:Y:S02]  /*13170*/  LOP3.LUT R3, R4, 0xffff, RZ, 0xc0, !PT ;  /* 0x0000ffff04037812 */ /* 0x000fe400078ec0ff */
[C---:B------:R-:W-:Y:S02]  /*13180*/  PRMT R160, R2.reuse, 0x7610, R160 ;  /* 0x0000761002a07816 */ /* 0x040fe400000000a0 */
[----:B------:R-:W-:-:S02]  /*13190*/  PRMT R159, R2, 0x7632, R159 ;  /* 0x00007632029f7816 */ /* 0x000fc4000000009f */
[----:B------:R-:W-:-:S03]  /*131a0*/  SHF.R.U32.HI R2, RZ, 0x8, R3 ;  /* 0x00000008ff027819 */ /* 0x000fc60000011603 */
[----:B------:R-:W-:Y:S01]  /*131b0*/  @!P0 HADD2 R83, -R160.H0_H0, -RZ.H0_H0 ;  /* 0xa00000ffa0538230 */ /* 0x000fe20000000900 */
[----:B------:R-:W-:Y:S01]  /*131c0*/  LOP3.LUT R3, R4, 0xff, RZ, 0xc0, !PT ;  /* 0x000000ff04037812 */ /* 0x000fe200078ec0ff */
[----:B------:R-:W-:Y:S01]  /*131d0*/  @!P1 HADD2 R81, -R161.H0_H0, -RZ.H0_H0 ;  /* 0xa00000ffa1519230 */ /* 0x000fe20000000900 */
[----:B------:R-:W-:Y:S02]  /*131e0*/  PRMT R108, R160, 0x5410, R159 ;  /* 0x00005410a06c7816 */ /* 0x000fe4000000009f */
[----:B------:R-:W-:Y:S02]  /*131f0*/  LOP3.LUT R2, R2, 0xffff, RZ, 0xc0, !PT ;  /* 0x0000ffff02027812 */ /* 0x000fe400078ec0ff */
[----:B------:R-:W-:Y:S02]  /*13200*/  @!P0 PRMT R160, R83, 0x5410, RZ ;  /* 0x0000541053a08816 */ /* 0x000fe400000000ff */
[----:B------:R-:W-:Y:S02]  /*13210*/  ISETP.LE.U32.AND P0, PT, R3, UR13, PT ;  /* 0x0000000d03007c0c */ /* 0x000fe4000bf03070 */
[----:B------:R-:W-:-:S02]  /*13220*/  @!P1 PRMT R161, R81, 0x5410, RZ ;  /* 0x0000541051a19816 */ /* 0x000fc400000000ff */
[----:B------:R-:W-:Y:S02]  /*13230*/  ISETP.LE.U32.AND P1, PT, R2, UR13, PT ;  /* 0x0000000d02007c0c */ /* 0x000fe4000bf23070 */
[----:B---3--:R-:W-:Y:S01]  /*13240*/  F2FP.F16.F32.PACK_AB R2, R28, R26 ;  /* 0x0000001a1c02723e */ /* 0x008fe200000000ff */
[----:B------:R-:W1:Y:S03]  /*13250*/  MUFU.EX2 R11, R67 ;  /* 0x00000043000b7308 */ /* 0x000e660000000800 */
[C---:B------:R-:W-:Y:S02]  /*13260*/  PRMT R158, R2.reuse, 0x7610, R158 ;  /* 0x00007610029e7816 */ /* 0x040fe4000000009e */
[----:B------:R-:W-:Y:S02]  /*13270*/  PRMT R157, R2, 0x7632, R157 ;  /* 0x00007632029d7816 */ /* 0x000fe4000000009d */
[----:B------:R-:W-:Y:S01]  /*13280*/  SHF.R.U32.HI R2, RZ, 0x10, R4 ;  /* 0x00000010ff027819 */ /* 0x000fe20000011604 */
[----:B------:R-:W-:-:S02]  /*13290*/  @!P0 HADD2 R84, -R158.H0_H0, -RZ.H0_H0 ;  /* 0xa00000ff9e548230 */ /* 0x000fc40000000900 */
[----:B------:R-:W-:Y:S02]  /*132a0*/  IMAD.MOV.U32 R80, RZ, RZ, R76 ;  /* 0x000000ffff507224 */ /* 0x000fe400078e004c */
[----:B------:R-:W-:Y:S01]  /*132b0*/  IMAD.MOV.U32 R76, RZ, RZ, R44 ;  /* 0x000000ffff4c7224 */ /* 0x000fe200078e002c */
[----:B------:R-:W-:Y:S01]  /*132c0*/  LOP3.LUT R2, R2, 0xff, RZ, 0xc0, !PT ;  /* 0x000000ff02027812 */ /* 0x000fe200078ec0ff */
[----:B------:R-:W-:Y:S01]  /*132d0*/  IMAD.MOV.U32 R44, RZ, RZ, R132 ;  /* 0x000000ffff2c7224 */ /* 0x000fe200078e0084 */
[----:B------:R-:W-:Y:S01]  /*132e0*/  PRMT R132, R158, 0x5410, R157 ;  /* 0x000054109e847816 */ /* 0x000fe2000000009d */
[----:B------:R-:W-:Y:S01]  /*132f0*/  @!P1 HADD2 R85, -R157.H0_H0, -RZ.H0_H0 ;  /* 0xa00000ff9d559230 */ /* 0x000fe20000000900 */
[----:B------:R-:W-:Y:S02]  /*13300*/  @!P0 PRMT R158, R84, 0x5410, RZ ;  /* 0x00005410549e8816 */ /* 0x000fe400000000ff */
[----:B------:R-:W-:Y:S02]  /*13310*/  ISETP.LE.U32.AND P0, PT, R2, UR13, PT ;  /* 0x0000000d02007c0c */ /* 0x000fe4000bf03070 */
[----:B------:R-:W-:-:S02]  /*13320*/  SHF.R.U32.HI R2, RZ, 0x18, R4 ;  /* 0x00000018ff027819 */ /* 0x000fc40000011604 */
[----:B------:R-:W-:Y:S01]  /*13330*/  @!P4 PRMT R196, R68, 0x5410, RZ ;  /* 0x0000541044c4c816 */ /* 0x000fe200000000ff */
[----:B------:R-:W-:Y:S01]  /*13340*/  IMAD.MOV.U32 R68, RZ, RZ, R51 ;  /* 0x000000ffff447224 */ /* 0x000fe200078e0033 */
[----:B------:R-:W-:Y:S01]  /*13350*/  @!P1 PRMT R157, R85, 0x5410, RZ ;  /* 0x00005410559d9816 */ /* 0x000fe200000000ff */
[----:B------:R-:W-:Y:S01]  /*13360*/  IMAD.MOV.U32 R71, RZ, RZ, R65 ;  /* 0x000000ffff477224 */ /* 0x000fe200078e0041 */
[----:B------:R-:W-:Y:S01]  /*13370*/  ISETP.LE.U32.AND P1, PT, R2, UR13, PT ;  /* 0x0000000d02007c0c */ /* 0x000fe2000bf23070 */
[----:B------:R-:W-:Y:S01]  /*13380*/  IMAD.MOV.U32 R51, RZ, RZ, R49 ;  /* 0x000000ffff337224 */ /* 0x000fe200078e0031 */
[----:B------:R3:W-:Y:S01]  /*13390*/  MUFU.EX2 R65, R156 ;  /* 0x0000009c00417308 */ /* 0x0007e20000000800 */
[----:B-1----:R-:W-:-:S07]  /*133a0*/  F2FP.F16.F32.PACK_AB R2, R27, R11 ;  /* 0x0000000b1b02723e */ /* 0x002fce00000000ff */
[----:B------:R-:W1:Y:S01]  /*133b0*/  MUFU.EX2 R49, R232 ;  /* 0x000000e800317308 */ /* 0x000e620000000800 */
[C---:B------:R-:W-:Y:S01]  /*133c0*/  PRMT R155, R2.reuse, 0x7632, R155 ;  /* 0x00007632029b7816 */ /* 0x040fe2000000009b */
[----:B------:R-:W-:Y:S01]  /*133d0*/  IMAD.MOV.U32 R81, RZ, RZ, R77 ;  /* 0x000000ffff517224 */ /* 0x000fe200078e004d */
[----:B---3--:R-:W-:Y:S02]  /*133e0*/  PRMT R156, R2, 0x7610, R156 ;  /* 0x00007610029c7816 */ /* 0x008fe4000000009c */
[----:B------:R-:W-:Y:S01]  /*133f0*/  SHF.R.U32.HI R2, RZ, 0x8, R12 ;  /* 0x00000008ff027819 */ /* 0x000fe2000001160c */
[----:B------:R-:W-:Y:S02]  /*13400*/  IMAD.MOV.U32 R77, RZ, RZ, R64 ;  /* 0x000000ffff4d7224 */ /* 0x000fe400078e0040 */
[----:B------:R-:W-:Y:S01]  /*13410*/  @!P0 HADD2 R87, -R156.H0_H0, -RZ.H0_H0 ;  /* 0xa00000ff9c578230 */ /* 0x000fe20000000900 */
[----:B------:R-:W-:Y:S01]  /*13420*/  LOP3.LUT R2, R2, 0xffff, RZ, 0xc0, !PT ;  /* 0x0000ffff02027812 */ /* 0x000fe200078ec0ff */
[----:B------:R-:W-:Y:S01]  /*13430*/  IMAD.MOV.U32 R64, RZ, RZ, R131 ;  /* 0x000000ffff407224 */ /* 0x000fe200078e0083 */
[----:B------:R-:W-:-:S02]  /*13440*/  PRMT R131, R156, 0x5410, R155 ;  /* 0x000054109c837816 */ /* 0x000fc4000000009b */
[----:B------:R-:W-:Y:S02]  /*13450*/  @!P0 PRMT R156, R87, 0x5410, RZ ;  /* 0x00005410579c8816 */ /* 0x000fe400000000ff */
[----:B------:R-:W-:Y:S02]  /*13460*/  ISETP.LE.U32.AND P0, PT, R2, UR13, PT ;  /* 0x0000000d02007c0c */ /* 0x000fe4000bf03070 */
[----:B-1----:R-:W-:Y:S01]  /*13470*/  F2FP.F16.F32.PACK_AB R2, R49, R65 ;  /* 0x000000413102723e */ /* 0x002fe200000000ff */
[----:B------:R-:W-:Y:S02]  /*13480*/  @!P1 HADD2 R86, -R155.H0_H0, -RZ.H0_H0 ;  /* 0xa00000ff9b569230 */ /* 0x000fe40000000900 */
[----:B------:R-:W-:Y:S02]  /*13490*/  IMAD.MOV.U32 R22, RZ, RZ, R68 ;  /* 0x000000ffff167224 */ /* 0x000fe400078e0044 */
[----:B------:R-:W-:Y:S01]  /*134a0*/  IMAD.MOV.U32 R79, RZ, RZ, R66 ;  /* 0x000000ffff4f7224 */ /* 0x000fe200078e0042 */
[C---:B------:R-:W-:Y:S01]  /*134b0*/  PRMT R154, R2.reuse, 0x7610, R154 ;  /* 0x00007610029a7816 */ /* 0x040fe2000000009a */
[----:B------:R-:W-:Y:S01]  /*134c0*/  IMAD.MOV.U32 R68, RZ, RZ, R52 ;  /* 0x000000ffff447224 */ /* 0x000fe200078e0034 */
[----:B------:R-:W-:Y:S01]  /*134d0*/  PRMT R153, R2, 0x7632, R153 ;  /* 0x0000763202997816 */ /* 0x000fe20000000099 */
[----:B------:R-:W-:Y:S01]  /*134e0*/  MUFU.EX2 R66, R147 ;  /* 0x0000009300427308 */ /* 0x000fe20000000800 */
[----:B------:R-:W-:Y:S01]  /*134f0*/  LOP3.LUT R2, R13, 0xff, RZ, 0xc0, !PT ;  /* 0x000000ff0d027812 */ /* 0x000fe200078ec0ff */
[----:B------:R-:W-:Y:S01]  /*13500*/  IMAD.MOV.U32 R55, RZ, RZ, R77 ;  /* 0x000000ffff377224 */ /* 0x000fe200078e004d */
[----:B------:R-:W-:-:S05]  /*13510*/  @!P1 PRMT R155, R86, 0x5410, RZ ;  /* 0x00005410569b9816 */ /* 0x000fca00000000ff */
[----:B------:R-:W1:Y:S01]  /*13520*/  MUFU.EX2 R52, R148 ;  /* 0x0000009400347308 */ /* 0x000e620000000800 */
[----:B------:R-:W-:Y:S02]  /*13530*/  ISETP.LE.U32.AND P1, PT, R2, UR13, PT ;  /* 0x0000000d02007c0c */ /* 0x000fe4000bf23070 */
[----:B------:R-:W-:Y:S01]  /*13540*/  LOP3.LUT R2, R10, 0xff, RZ, 0xc0, !PT ;  /* 0x000000ff0a027812 */ /* 0x000fe200078ec0ff */
[----:B------:R-:W-:Y:S02]  /*13550*/  IMAD.MOV.U32 R84, RZ, RZ, R80 ;  /* 0x000000ffff547224 */ /* 0x000fe400078e0050 */
[----:B------:R-:W-:Y:S01]  /*13560*/  IMAD.MOV.U32 R77, RZ, RZ, R71 ;  /* 0x000000ffff4d7224 */ /* 0x000fe200078e0047 */
[----:B------:R-:W-:Y:S01]  /*13570*/  ISETP.LE.U32.AND P4, PT, R2, UR13, PT ;  /* 0x0000000d02007c0c */ /* 0x000fe2000bf83070 */
[----:B------:R-:W-:Y:S02]  /*13580*/  IMAD.MOV.U32 R71, RZ, RZ, R54 ;  /* 0x000000ffff477224 */ /* 0x000fe400078e0036 */
[----:B------:R-:W-:Y:S01]  /*13590*/  IMAD.MOV.U32 R80, RZ, RZ, R55 ;  /* 0x000000ffff507224 */ /* 0x000fe200078e0037 */
[----:B------:R-:W-:Y:S01]  /*135a0*/  MUFU.EX2 R54, R234 ;  /* 0x000000ea00367308 */ /* 0x000fe20000000800 */
[----:B------:R-:W-:-:S07]  /*135b0*/  LOP3.LUT R2, R0, 0xffff, RZ, 0xc0, !PT ;  /* 0x0000ffff00027812 */ /* 0x000fce00078ec0ff */
[----:B------:R-:W3:Y:S01]  /*135c0*/  MUFU.EX2 R55, R235 ;  /* 0x000000eb00377308 */ /* 0x000ee20000000800 */
[----:B------:R-:W-:Y:S01]  /*135d0*/  SHF.R.U32.HI R2, RZ, 0x8, R2 ;  /* 0x00000008ff027819 */ /* 0x000fe20000011602 */
[----:B------:R-:W-:Y:S02]  /*135e0*/  @!P2 HADD2 R82, -R159.H0_H0, -RZ.H0_H0 ;  /* 0xa00000ff9f52a230 */ /* 0x000fe40000000900 */
[----:B------:R-:W-:Y:S02]  /*135f0*/  IMAD.MOV.U32 R56, RZ, RZ, R79 ;  /* 0x000000ffff387224 */ /* 0x000fe400078e004f */
[----:B------:R-:W-:Y:S01]  /*13600*/  @!P0 HADD2 R88, -R153.H0_H0, -RZ.H0_H0 ;  /* 0xa00000ff99588230 */ /* 0x000fe20000000900 */
[----:B-1----:R-:W-:Y:S01]  /*13610*/  F2FP.F16.F32.PACK_AB R4, R52, R66 ;  /* 0x000000423404723e */ /* 0x002fe200000000ff */
[----:B------:R-:W-:Y:S01]  /*13620*/  IMAD.MOV.U32 R79, RZ, RZ, R76 ;  /* 0x000000ffff4f7224 */ /* 0x000fe200078e004c */
[----:B------:R-:W-:Y:S01]  /*13630*/  LOP3.LUT R3, R0, 0xff, RZ, 0xc0, !PT ;  /* 0x000000ff00037812 */ /* 0x000fe200078ec0ff */
[----:B------:R-:W-:Y:S01]  /*13640*/  IMAD.MOV.U32 R76, RZ, RZ, R130 ;  /* 0x000000ffff4c7224 */ /* 0x000fe200078e0082 */
[----:B------:R-:W-:-:S02]  /*13650*/  LOP3.LUT R2, R2, 0xffff, RZ, 0xc0, !PT ;  /* 0x0000ffff02027812 */ /* 0x000fc400078ec0ff */
[----:B------:R-:W-:Y:S02]  /*13660*/  PRMT R130, R154, 0x5410, R153 ;  /* 0x000054109a827816 */ /* 0x000fe40000000099 */
[----:B------:R-:W-:Y:S02]  /*13670*/  @!P2 PRMT R159, R82, 0x5410, RZ ;  /* 0x00005410529fa816 */ /* 0x000fe400000000ff */
[----:B------:R-:W-:Y:S02]  /*13680*/  @!P0 PRMT R153, R88, 0x5410, RZ ;  /* 0x0000541058998816 */ /* 0x000fe400000000ff */
[----:B------:R-:W-:Y:S02]  /*13690*/  PRMT R152, R4, 0x7610, R152 ;  /* 0x0000761004987816 */ /* 0x000fe40000000098 */
[----:B------:R-:W-:Y:S02]  /*136a0*/  ISETP.LE.U32.AND P0, PT, R3, UR13, PT ;  /* 0x0000000d03007c0c */ /* 0x000fe4000bf03070 */
[----:B------:R-:W-:Y:S01]  /*136b0*/  ISETP.LE.U32.AND P2, PT, R2, UR13, PT ;  /* 0x0000000d02007c0c */ /* 0x000fe2000bf43070 */
[----:B------:R-:W-:Y:S01]  /*136c0*/  IMAD.MOV.U32 R83, RZ, RZ, R51 ;  /* 0x000000ffff537224 */ /* 0x000fe200078e0033 */
[----:B------:R-:W-:Y:S01]  /*136d0*/  SHF.R.U32.HI R2, RZ, 0x18, R0 ;  /* 0x00000018ff027819 */ /* 0x000fe20000011600 */
[----:B------:R-:W-:Y:S01]  /*136e0*/  IMAD.MOV.U32 R24, RZ, RZ, R44 ;  /* 0x000000ffff187224 */ /* 0x000fe200078e002c */
[----:B------:R-:W-:Y:S01]  /*136f0*/  SHF.R.U32.HI R0, RZ, 0x10, R0 ;  /* 0x00000010ff007819 */ /* 0x000fe20000011600 */
[----:B------:R-:W-:Y:S01]  /*13700*/  MUFU.EX2 R51, R228 ;  /* 0x000000e400337308 */ /* 0x000fe20000000800 */
[----:B------:R-:W-:Y:S01]  /*13710*/  @!P1 HADD2 R90, -R152.H0_H0, -RZ.H0_H0 ;  /* 0xa00000ff985a9230 */ /* 0x000fe20000000900 */
[----:B------:R-:W-:-:S02]  /*13720*/  PRMT R151, R4, 0x7632, R151 ;  /* 0x0000763204977816 */ /* 0x000fc40000000097 */
[----:B---3--:R-:W-:Y:S01]  /*13730*/  F2FP.F16.F32.PACK_AB R3, R55, R54 ;  /* 0x000000363703723e */ /* 0x008fe200000000ff */
[----:B------:R-:W-:-:S03]  /*13740*/  FADD.FTZ R8, R8, R20 ;  /* 0x0000001408087221 */ /* 0x000fc60000010000 */
[----:B------:R-:W1:Y:S01]  /*13750*/  MUFU.EX2 R44, R227 ;  /* 0x000000e3002c7308 */ /* 0x000e620000000800 */
[----:B------:R-:W-:Y:S01]  /*13760*/  LOP3.LUT R0, R0, 0xff, RZ, 0xc0, !PT ;  /* 0x000000ff00007812 */ /* 0x000fe200078ec0ff */
[----:B------:R-:W-:Y:S01]  /*13770*/  IMAD.MOV.U32 R20, RZ, RZ, R129 ;  /* 0x000000ffff147224 */ /* 0x000fe200078e0081 */
[----:B------:R-:W-:Y:S02]  /*13780*/  PRMT R129, R152, 0x5410, R151 ;  /* 0x0000541098817816 */ /* 0x000fe40000000097 */
[C---:B------:R-:W-:Y:S02]  /*13790*/  PRMT R150, R3.reuse, 0x7610, R150 ;  /* 0x0000761003967816 */ /* 0x040fe40000000096 */
[----:B------:R-:W-:Y:S02]  /*137a0*/  @!P1 PRMT R152, R90, 0x5410, RZ ;  /* 0x000054105a989816 */ /* 0x000fe400000000ff */
[----:B------:R-:W-:Y:S02]  /*137b0*/  ISETP.LE.U32.AND P1, PT, R0, UR13, PT ;  /* 0x0000000d00007c0c */ /* 0x000fe4000bf23070 */
[----:B------:R-:W-:Y:S01]  /*137c0*/  SHF.R.U32.HI R0, RZ, 0x8, R15 ;  /* 0x00000008ff007819 */ /* 0x000fe2000001160f */
[----:B------:R-:W-:Y:S01]  /*137d0*/  @!P0 HADD2 R93, -R150.H0_H0, -RZ.H0_H0 ;  /* 0xa00000ff965d8230 */ /* 0x000fe20000000900 */
[----:B------:R-:W-:-:S02]  /*137e0*/  PRMT R149, R3, 0x7632, R149 ;  /* 0x0000763203957816 */ /* 0x000fc40000000095 */
[----:B------:R-:W-:Y:S02]  /*137f0*/  LOP3.LUT R0, R0, 0xffff, RZ, 0xc0, !PT ;  /* 0x0000ffff00007812 */ /* 0x000fe400078ec0ff */
[----:B------:R-:W-:Y:S02]  /*13800*/  PRMT R235, R150, 0x5410, R149 ;  /* 0x0000541096eb7816 */ /* 0x000fe40000000095 */
[----:B------:R-:W-:Y:S02]  /*13810*/  @!P0 PRMT R150, R93, 0x5410, RZ ;  /* 0x000054105d968816 */ /* 0x000fe400000000ff */
[----:B------:R-:W-:Y:S02]  /*13820*/  ISETP.LE.U32.AND P0, PT, R0, UR13, PT ;  /* 0x0000000d00007c0c */ /* 0x000fe4000bf03070 */
[----:B-1----:R-:W-:Y:S01]  /*13830*/  F2FP.F16.F32.PACK_AB R0, R44, R51 ;  /* 0x000000332c00723e */ /* 0x002fe200000000ff */
[----:B------:R-:W-:Y:S01]  /*13840*/  MUFU.EX2 R67, R236 ;  /* 0x000000ec00437308 */ /* 0x000fe20000000800 */
[----:B------:R-:W-:-:S02]  /*13850*/  IMAD.MOV.U32 R85, RZ, RZ, R81 ;  /* 0x000000ffff557224 */ /* 0x000fc400078e0051 */
[----:B------:R-:W-:Y:S01]  /*13860*/  PRMT R144, R0, 0x7632, R144 ;  /* 0x0000763200907816 */ /* 0x000fe20000000090 */
[----:B------:R-:W-:Y:S02]  /*13870*/  IMAD.MOV.U32 R81, RZ, RZ, R56 ;  /* 0x000000ffff517224 */ /* 0x000fe400078e0038 */
[----:B------:R-:W-:Y:S02]  /*13880*/  IMAD.MOV.U32 R56, RZ, RZ, R53 ;  /* 0x000000ffff387224 */ /* 0x000fe400078e0035 */
[----:B------:R-:W-:Y:S01]  /*13890*/  IMAD.MOV.U32 R82, RZ, RZ, R64 ;  /* 0x000000ffff527224 */ /* 0x000fe200078e0040 */
[----:B------:R1:W-:Y:S01]  /*138a0*/  MUFU.EX2 R53, R226 ;  /* 0x000000e200357308 */ /* 0x0003e20000000800 */
[----:B------:R-:W-:Y:S01]  /*138b0*/  FADD.FTZ R9, R9, R5 ;  /* 0x0000000509097221 */ /* 0x000fe20000010000 */
[----:B------:R-:W-:Y:S02]  /*138c0*/  @!P4 HADD2 R94, -R0.H0_H0, -RZ.H0_H0 ;  /* 0xa00000ff005ec230 */ /* 0x000fe40000000900 */
[----:B------:R-:W-:Y:S01]  /*138d0*/  FADD.FTZ R5, R186, R6 ;  /* 0x00000006ba057221 */ /* 0x000fe20000010000 */
[----:B------:R-:W-:-:S03]  /*138e0*/  @!P2 HADD2 R92, -R149.H0_H0, -RZ.H0_H0 ;  /* 0xa00000ff955ca230 */ /* 0x000fc60000000900 */
[----:B------:R3:W4:Y:S01]  /*138f0*/  MUFU.EX2 R64, R231 ;  /* 0x000000e700407308 */ /* 0x0007220000000800 */
[----:B------:R-:W-:Y:S02]  /*13900*/  IMAD.MOV.U32 R12, RZ, RZ, R194 ;  /* 0x000000ffff0c7224 */ /* 0x000fe400078e00c2 */
[----:B------:R-:W-:Y:S01]  /*13910*/  FADD.FTZ R6, R22, R7 ;  /* 0x0000000716067221 */ /* 0x000fe20000010000 */
[----:B------:R-:W-:Y:S02]  /*13920*/  IMAD.MOV.U32 R13, RZ, RZ, R195 ;  /* 0x000000ffff0d7224 */ /* 0x000fe400078e00c3 */
[----:B------:R-:W-:Y:S01]  /*13930*/  @!P3 HADD2 R89, -R154.H0_H0, -RZ.H0_H0 ;  /* 0xa00000ff9a59b230 */ /* 0x000fe20000000900 */
[----:B-1----:R-:W-:Y:S01]  /*13940*/  @P4 PRMT R226, R0, 0x7610, R226 ;  /* 0x0000761000e24816 */ /* 0x002fe200000000e2 */
[----:B------:R-:W-:Y:S01]  /*13950*/  FADD.FTZ R7, R25, R8 ;  /* 0x0000000819077221 */ /* 0x000fe20000010000 */
[----:B------:R-:W-:Y:S02]  /*13960*/  @!P6 HADD2 R91, -R151.H0_H0, -RZ.H0_H0 ;  /* 0xa00000ff975be230 */ /* 0x000fe40000000900 */
[----:B------:R-:W-:Y:S01]  /*13970*/  FADD.FTZ R5, R185, R5 ;  /* 0x00000005b9057221 */ /* 0x000fe20000010000 */
[----:B------:R-:W-:-:S02]  /*13980*/  IMAD.MOV.U32 R86, RZ, RZ, R183 ;  /* 0x000000ffff567224 */ /* 0x000fc400078e00b7 */
[----:B------:R-:W-:Y:S01]  /*13990*/  FADD.FTZ R4, R14, R9 ;  /* 0x000000090e047221 */ /* 0x000fe20000010000 */
[----:B------:R-:W-:Y:S01]  /*139a0*/  IMAD.MOV.U32 R87, RZ, RZ, R71 ;  /* 0x000000ffff577224 */ /* 0x000fe200078e0047 */
[----:B------:R2:W5:Y:S01]  /*139b0*/  LDL.LU R186, [R1+0x1a4] ;  /* 0x0001a40001ba7983 */ /* 0x0005620000300800 */
[----:B---3--:R-:W-:Y:S01]  /*139c0*/  PRMT R231, R0, 0x5410, R144 ;  /* 0x0000541000e77816 */ /* 0x008fe20000000090 */
[----:B------:R-:W-:Y:S01]  /*139d0*/  IMAD.U32 R0, RZ, RZ, UR4 ;  /* 0x00000004ff007e24 */ /* 0x000fe2000f8e00ff */
[----:B------:R-:W-:Y:S01]  /*139e0*/  USHF.L.U32 UR4, UR19, 0x6, URZ ;  /* 0x0000000613047899 */ /* 0x000fe2000800063f */
[----:B------:R-:W-:Y:S01]  /*139f0*/  IMAD.MOV.U32 R25, RZ, RZ, R20 ;  /* 0x000000ffff197224 */ /* 0x000fe200078e0014 */
[----:B------:R-:W-:Y:S01]  /*13a00*/  @!P2 PRMT R149, R92, 0x5410, RZ ;  /* 0x000054105c95a816 */ /* 0x000fe200000000ff */
[----:B------:R-:W-:Y:S02]  /*13a10*/  IMAD.MOV.U32 R20, RZ, RZ, R77 ;  /* 0x000000ffff147224 */ /* 0x000fe400078e004d */
[----:B------:R-:W-:Y:S01]  /*13a20*/  FADD.FTZ R236, R86, R5 ;  /* 0x0000000556ec7221 */ /* 0x000fe20000010000 */
[----:B------:R-:W-:Y:S01]  /*13a30*/  IMAD.WIDE R14, R0, 0x2, R12 ;  /* 0x00000002000e7825 */ /* 0x000fe200078e020c */
[----:B------:R-:W-:-:S03]  /*13a40*/  @!P3 PRMT R154, R89, 0x5410, RZ ;  /* 0x00005410599ab816 */ /* 0x000fc600000000ff */
[----:B------:R-:W-:Y:S01]  /*13a50*/  IMAD.MOV.U32 R93, RZ, RZ, R85 ;  /* 0x000000ffff5d7224 */ /* 0x000fe200078e0055 */
[----:B------:R-:W-:Y:S01]  /*13a60*/  @!P6 PRMT R151, R91, 0x5410, RZ ;  /* 0x000054105b97e816 */ /* 0x000fe200000000ff */
[----:B------:R-:W-:Y:S01]  /*13a70*/  IMAD.U32 R0, RZ, RZ, UR4 ;  /* 0x00000004ff007e24 */ /* 0x000fe2000f8e00ff */
[----:B----4-:R-:W-:Y:S01]  /*13a80*/  F2FP.F16.F32.PACK_AB R3, R64, R53 ;  /* 0x000000354003723e */ /* 0x010fe200000000ff */
[----:B------:R-:W-:Y:S01]  /*13a90*/  IMAD.MOV.U32 R92, RZ, RZ, R84 ;  /* 0x000000ffff5c7224 */ /* 0x000fe200078e0054 */
[----:B------:R-:W-:Y:S01]  /*13aa0*/  ISETP.LE.U32.AND P3, PT, R2, UR13, PT ;  /* 0x0000000d02007c0c */ /* 0x000fe2000bf63070 */
[----:B------:R-:W-:Y:S01]  /*13ab0*/  IMAD.MOV.U32 R84, RZ, RZ, R63 ;  /* 0x000000ffff547224 */ /* 0x000fe200078e003f */
[----:B------:R-:W-:Y:S01]  /*13ac0*/  ISETP.LE.U32.AND P6, PT, R21, UR13, PT ;  /* 0x0000000d15007c0c */ /* 0x000fe2000bfc3070 */
[----:B------:R-:W-:Y:S01]  /*13ad0*/  IMAD.MOV.U32 R71, RZ, RZ, R60 ;  /* 0x000000ffff477224 */ /* 0x000fe200078e003c */
[----:B------:R-:W-:Y:S01]  /*13ae0*/  STG.E.U16 desc[UR30][R12.64+-0x80], R40 ;  /* 0xffff80280c007986 */ /* 0x000fe2000c10151e */
[----:B------:R-:W-:Y:S01]  /*13af0*/  IMAD.MOV.U32 R86, RZ, RZ, R87 ;  /* 0x000000ffff567224 */ /* 0x000fe200078e0057 */
[----:B------:R-:W-:Y:S01]  /*13b00*/  F2FP.F16.F32.PACK_AB R2, R237, R67 ;  /* 0x00000043ed02723e */ /* 0x000fe200000000ff */
[----:B------:R-:W-:Y:S01]  /*13b10*/  IMAD.MOV.U32 R63, RZ, RZ, R143 ;  /* 0x000000ffff3f7224 */ /* 0x000fe200078e008f */
[----:B------:R-:W-:Y:S01]  /*13b20*/  STG.E.U16 desc[UR30][R12.64+-0x7e], R39 ;  /* 0xffff82270c007986 */ /* 0x000fe2000c10151e */
[----:B------:R-:W-:-:S02]  /*13b30*/  IMAD.MOV.U32 R60, RZ, RZ, R142 ;  /* 0x000000ffff3c7224 */ /* 0x000fc400078e008e */
[----:B------:R-:W-:Y:S02]  /*13b40*/  IMAD.MOV.U32 R87, RZ, RZ, R20 ;  /* 0x000000ffff577224 */ /* 0x000fe400078e0014 */
[----:B------:R-:W-:Y:S01]  /*13b50*/  FADD.FTZ R22, R184, R6 ;  /* 0x00000006b8167221 */ /* 0x000fe20000010000 */
[----:B------:R-:W-:-:S04]  /*13b60*/  IMAD.WIDE R142, R0, 0x2, R12 ;  /* 0x00000002008e7825 */ /* 0x000fc800078e020c */
[----:B------:R-:W-:Y:S01]  /*13b70*/  IMAD.MOV.U32 R90, RZ, RZ, R182 ;  /* 0x000000ffff5a7224 */ /* 0x000fe200078e00b6 */
[----:B------:R-:W-:Y:S01]  /*13b80*/  @!P4 PRMT R226, R94, 0x5410, RZ ;  /* 0x000054105ee2c816 */ /* 0x000fe200000000ff */
[----:B------:R-:W-:Y:S01]  /*13b90*/  IMAD.WIDE.U32 R20, R233, -0x326172a9, RZ ;  /* 0xcd9e8d57e9147825 */ /* 0x000fe200078e00ff */
[C---:B------:R-:W-:Y:S01]  /*13ba0*/  PRMT R146, R2.reuse, 0x7610, R146 ;  /* 0x0000761002927816 */ /* 0x040fe20000000092 */
[----:B------:R2:W5:Y:S02]  /*13bb0*/  LDL.LU R185, [R1+0x1a0] ;  /* 0x0001a00001b97983 */ /* 0x0005640000300800 */
[----:B------:R-:W-:Y:S02]  /*13bc0*/  IMAD.U32 R0, RZ, RZ, UR48 ;  /* 0x00000030ff007e24 */ /* 0x000fe4000f8e00ff */
[----:B------:R-:W-:Y:S02]  /*13bd0*/  IMAD.MOV.U32 R85, RZ, RZ, R68 ;  /* 0x000000ffff557224 */ /* 0x000fe400078e0044 */
[----:B------:R-:W-:Y:S01]  /*13be0*/  IMAD.MOV.U32 R77, RZ, RZ, R61 ;  /* 0x000000ffff4d7224 */ /* 0x000fe200078e003d */
[----:B------:R-:W-:Y:S01]  /*13bf0*/  PRMT R145, R2, 0x7632, R145 ;  /* 0x0000763202917816 */ /* 0x000fe20000000091 */
[----:B------:R-:W-:Y:S01]  /*13c00*/  IMAD.MOV.U32 R61, RZ, RZ, R62 ;  /* 0x000000ffff3d7224 */ /* 0x000fe200078e003e */
[----:B------:R-:W-:Y:S01]  /*13c10*/  STG.E.U16 desc[UR30][R14.64+-0x80], R36 ;  /* 0xffff80240e007986 */ /* 0x000fe2000c10151e */
[----:B------:R-:W-:Y:S01]  /*13c20*/  IMAD.MOV.U32 R68, RZ, RZ, R135 ;  /* 0x000000ffff447224 */ /* 0x000fe200078e0087 */
[----:B------:R-:W-:Y:S01]  /*13c30*/  LOP3.LUT R2, R21, UR29, R25, 0x96, !PT ;  /* 0x0000001d15027c12 */ /* 0x000fe2000f8e9619 */
[----:B------:R-:W-:Y:S01]  /*13c40*/  IMAD.MOV.U32 R135, RZ, RZ, R141 ;  /* 0x000000ffff877224 */ /* 0x000fe200078e008d */
[----:B------:R-:W-:Y:S01]  /*13c50*/  STG.E.U16 desc[UR30][R14.64+-0x7e], R38 ;  /* 0xffff82260e007986 */ /* 0x000fe2000c10151e */
[----:B------:R-:W-:-:S02]  /*13c60*/  IMAD.MOV.U32 R62, RZ, RZ, R140 ;  /* 0x000000ffff3e7224 */ /* 0x000fc400078e008c */
[----:B------:R-:W-:Y:S01]  /*13c70*/  IMAD.WIDE R140, R0, 0x2, R12 ;  /* 0x00000002008c7825 */ /* 0x000fe200078e020c */
[----:B------:R-:W-:Y:S01]  /*13c80*/  LOP3.LUT R0, R93, UR21, R208, 0x96, !PT ;  /* 0x000000155d007c12 */ /* 0x000fe2000f8e96d0 */
[----:B------:R1:W-:Y:S01]  /*13c90*/  STG.E.U16 desc[UR30][R142.64+-0x7e], R18 ;  /* 0xffff82128e007986 */ /* 0x0003e2000c10151e */
[C---:B------:R-:W-:Y:S02]  /*13ca0*/  PRMT R148, R3.reuse, 0x7610, R148 ;  /* 0x0000761003947816 */ /* 0x040fe40000000094 */
[----:B------:R-:W-:Y:S01]  /*13cb0*/  PRMT R147, R3, 0x7632, R147 ;  /* 0x0000763203937816 */ /* 0x000fe20000000093 */
[----:B------:R-:W-:Y:S01]  /*13cc0*/  IMAD.WIDE.U32 R2, R2, -0x2daee0ad, RZ ;  /* 0xd2511f5302027825 */ /* 0x000fe200078e00ff */
[----:B------:R3:W-:Y:S03]  /*13cd0*/  STG.E.U16 desc[UR30][R142.64+-0x80], R19 ;  /* 0xffff80138e007986 */ /* 0x0007e6000c10151e */
[----:B------:R-:W-:Y:S01]  /*13ce0*/  FADD.FTZ R233, R86, R22 ;  /* 0x0000001656e97221 */ /* 0x000fe20000010000 */
[----:B------:R-:W-:Y:S01]  /*13cf0*/  IMAD.MOV.U32 R89, RZ, RZ, R87 ;  /* 0x000000ffff597224 */ /* 0x000fe200078e0057 */
[----:B------:R-:W-:Y:S01]  /*13d00*/  ISETP.LE.U32.AND P2, PT, R23, UR13, PT ;  /* 0x0000000d17007c0c */ /* 0x000fe2000bf43070 */
[----:B------:R-:W-:Y:S01]  /*13d10*/  @!P6 HADD2 R95, -R144.H0_H0, -RZ.H0_H0 ;  /* 0xa00000ff905fe230 */ /* 0x000fe20000000900 */
[----:B------:R2:W5:Y:S01]  /*13d20*/  LDL.LU R184, [R1+0x19c] ;  /* 0x00019c0001b87983 */ /* 0x0005620000300800 */
[----:B-1----:R-:W-:Y:S01]  /*13d30*/  FADD.FTZ R18, R11, R4 ;  /* 0x000000040b127221 */ /* 0x002fe20000010000 */
[----:B------:R-:W-:Y:S01]  /*13d40*/  IMAD.WIDE.U32 R4, R0, -0x326172a9, RZ ;  /* 0xcd9e8d5700047825 */ /* 0x000fe200078e00ff */
[----:B------:R-:W-:-:S03]  /*13d50*/  LOP3.LUT R0, R3, UR42, R92, 0x96, !PT ;  /* 0x0000002a03007c12 */ /* 0x000fc6000f8e965c */
[----:B---3--:R-:W-:Y:S01]  /*13d60*/  FADD.FTZ R19, R26, R7 ;  /* 0x000000071a137221 */ /* 0x008fe20000010000 */
[----:B------:R-:W-:Y:S01]  /*13d70*/  LOP3.LUT R3, R5, UR43, R20, 0x96, !PT ;  /* 0x0000002b05037c12 */ /* 0x000fe2000f8e9614 */
[----:B------:R-:W-:Y:S01]  /*13d80*/  IMAD.WIDE.U32 R10, R0, -0x326172a9, RZ ;  /* 0xcd9e8d57000a7825 */ /* 0x000fe200078e00ff */
[----:B------:R1:W-:Y:S03]  /*13d90*/  STG.E.U16 desc[UR30][R140.64+-0x80], R17 ;  /* 0xffff80118c007986 */ /* 0x0003e6000c10151e */
[----:B------:R-:W-:Y:S01]  /*13da0*/  IMAD.WIDE.U32 R6, R3, -0x2daee0ad, RZ ;  /* 0xd2511f5303067825 */ /* 0x000fe200078e00ff */
[----:B------:R3:W-:Y:S04]  /*13db0*/  STG.E.U16 desc[UR30][R140.64+-0x7e], R16 ;  /* 0xffff82108c007986 */ /* 0x0007e8000c10151e */
[----:B------:R-:W-:Y:S01]  /*13dc0*/  LOP3.LUT R0, R7, UR40, R2, 0x96, !PT ;  /* 0x0000002807007c12 */ /* 0x000fe2000f8e9602 */
[----:B------:R-:W-:-:S02]  /*13dd0*/  IMAD.MOV.U32 R86, RZ, RZ, R84 ;  /* 0x000000ffff567224 */ /* 0x000fc400078e0054 */
[----:B------:R-:W-:Y:S02]  /*13de0*/  IMAD.MOV.U32 R88, RZ, RZ, R85 ;  /* 0x000000ffff587224 */ /* 0x000fe400078e0055 */
[----:B------:R-:W-:Y:S02]  /*13df0*/  IMAD.MOV.U32 R87, RZ, RZ, R68 ;  /* 0x000000ffff577224 */ /* 0x000fe400078e0044 */
[----:B------:R-:W-:Y:S02]  /*13e00*/  @!P0 HADD2 R96, -R145.H0_H0, -RZ.H0_H0 ;  /* 0xa00000ff91608230 */ /* 0x000fe40000000900 */
[----:B------:R-:W-:Y:S01]  /*13e10*/  IMAD.WIDE.U32 R8, R0, -0x326172a9, RZ ;  /* 0xcd9e8d5700087825 */ /* 0x000fe200078e00ff */
[----:B------:R-:W-:-:S03]  /*13e20*/  LOP3.LUT R3, R11, UR41, R4, 0x96, !PT ;  /* 0x000000290b037c12 */ /* 0x000fc6000f8e9604 */
[----:B------:R-:W-:Y:S01]  /*13e30*/  @!P1 HADD2 R99, -R148.H0_H0, -RZ.H0_H0 ;  /* 0xa00000ff94639230 */ /* 0x000fe20000000900 */
[----:B------:R-:W-:Y:S01]  /*13e40*/  PRMT R232, R146, 0x5410, R145 ;  /* 0x0000541092e87816 */ /* 0x000fe20000000091 */
[----:B------:R-:W-:Y:S01]  /*13e50*/  @!P3 HADD2 R98, -R147.H0_H0, -RZ.H0_H0 ;  /* 0xa00000ff9362b230 */ /* 0x000fe20000000900 */
[----:B------:R-:W-:Y:S01]  /*13e60*/  LOP3.LUT R0, R9, UR39, R10, 0x96, !PT ;  /* 0x0000002709007c12 */ /* 0x000fe2000f8e960a */
[----:B------:R-:W-:-:S04]  /*13e70*/  IMAD.WIDE.U32 R2, R3, -0x2daee0ad, RZ ;  /* 0xd2511f5303027825 */ /* 0x000fc800078e00ff */
[----:B------:R-:W-:Y:S01]  /*13e80*/  @!P2 HADD2 R97, -R146.H0_H0, -RZ.H0_H0 ;  /* 0xa00000ff9261a230 */ /* 0x000fe20000000900 */
[----:B------:R-:W-:Y:S01]  /*13e90*/  PRMT R234, R148, 0x5410, R147 ;  /* 0x0000541094ea7816 */ /* 0x000fe20000000093 */
[----:B------:R2:W5:Y:S01]  /*13ea0*/  LDL.LU R183, [R1+0x198] ;  /* 0x0001980001b77983 */ /* 0x0005620000300800 */
[----:B------:R-:W-:Y:S01]  /*13eb0*/  IMAD.WIDE.U32 R10, R0, -0x2daee0ad, RZ ;  /* 0xd2511f53000a7825 */ /* 0x000fe200078e00ff */
[----:B------:R-:W-:-:S03]  /*13ec0*/  LOP3.LUT R3, R3, UR38, R6, 0x96, !PT ;  /* 0x0000002603037c12 */ /* 0x000fc6000f8e9606 */
[----:B------:R-:W-:Y:S01]  /*13ed0*/  IMAD.MOV.U32 R84, RZ, RZ, R24 ;  /* 0x000000ffff547224 */ /* 0x000fe200078e0018 */
[----:B------:R-:W-:Y:S01]  /*13ee0*/  LOP3.LUT R2, R11, UR32, R2, 0x96, !PT ;  /* 0x000000200b027c12 */ /* 0x000fe2000f8e9602 */
[----:B------:R-:W-:-:S04]  /*13ef0*/  IMAD.WIDE.U32 R6, R3, -0x326172a9, RZ ;  /* 0xcd9e8d5703067825 */ /* 0x000fc800078e00ff */
[----:B------:R-:W-:Y:S02]  /*13f00*/  IMAD.MOV.U32 R85, RZ, RZ, R82 ;  /* 0x000000ffff557224 */ /* 0x000fe400078e0052 */
[----:B------:R-:W-:Y:S01]  /*13f10*/  IMAD.MOV.U32 R68, RZ, RZ, R61 ;  /* 0x000000ffff447224 */ /* 0x000fe200078e003d */
[----:B------:R-:W-:Y:S01]  /*13f20*/  STG.E.U16 desc[UR30][R12.64+-0x70], R37 ;  /* 0xffff90250c007986 */ /* 0x000fe2000c10151e */
[----:B------:R-:W-:Y:S01]  /*13f30*/  IMAD.WIDE.U32 R2, R2, -0x326172a9, RZ ;  /* 0xcd9e8d5702027825 */ /* 0x000fe200078e00ff */
[----:B------:R-:W-:Y:S02]  /*13f40*/  LOP3.LUT R9, R7, UR37, R8, 0x96, !PT ;  /* 0x0000002507097c12 */ /* 0x000fe4000f8e9608 */
[----:B------:R-:W-:Y:S01]  /*13f50*/  STG.E.U16 desc[UR30][R12.64+-0x6e], R35 ;  /* 0xffff92230c007986 */ /* 0x000fe2000c10151e */
[----:B------:R-:W-:Y:S02]  /*13f60*/  LOP3.LUT R0, R2, 0xffff, RZ, 0xc0, !PT ;  /* 0x0000ffff02007812 */ /* 0x000fe400078ec0ff */
[----:B------:R-:W-:Y:S01]  /*13f70*/  SHF.R.U32.HI R7, RZ, 0x10, R2 ;  /* 0x00000010ff077819 */ /* 0x000fe20000011602 */
[----:B------:R-:W-:Y:S01]  /*13f80*/  FADD.FTZ R227, R27, R18 ;  /* 0x000000121be37221 */ /* 0x000fe20000010000 */
[----:B------:R-:W-:Y:S01]  /*13f90*/  LOP3.LUT R6, R3, UR26, R6, 0x96, !PT ;  /* 0x0000001a03067c12 */ /* 0x000fe2000f8e9606 */
[----:B------:R-:W-:Y:S01]  /*13fa0*/  FADD.FTZ R228, R28, R19 ;  /* 0x000000131ce47221 */ /* 0x000fe20000010000 */
[----:B------:R-:W-:Y:S01]  /*13fb0*/  LOP3.LUT R8, R2, 0xff, RZ, 0xc0, !PT ;  /* 0x000000ff02087812 */ /* 0x000fe200078ec0ff */
[----:B------:R2:W5:Y:S01]  /*13fc0*/  LDL.LU R182, [R1+0x194] ;  /* 0x0001940001b67983 */ /* 0x0005620000300800 */
[----:B------:R-:W-:-:S02]  /*13fd0*/  SHF.R.U32.HI R3, RZ, 0x18, R2 ;  /* 0x00000018ff037819 */ /* 0x000fc40000011602 */
[----:B------:R-:W-:Y:S02]  /*13fe0*/  SHF.R.U32.HI R2, RZ, 0x8, R0 ;  /* 0x00000008ff027819 */ /* 0x000fe40000011600 */
[----:B------:R-:W-:Y:S02]  /*13ff0*/  LOP3.LUT R0, R7, 0xff, RZ, 0xc0, !PT ;  /* 0x000000ff07007812 */ /* 0x000fe400078ec0ff */
[----:B-1----:R-:W-:Y:S02]  /*14000*/  PRMT R17, R8, 0x5410, R2 ;  /* 0x0000541008117816 */ /* 0x002fe40000000002 */
[----:B------:R-:W-:Y:S01]  /*14010*/  PRMT R11, R0, 0x5410, R3 ;  /* 0x00005410000b7816 */ /* 0x000fe20000000003 */
        /* <DEDUP_REMOVED lines=8> */
[----:B---3--:R-:W-:Y:S02]  /*140a0*/  PRMT R16, R3, 0x5410, R7 ;  /* 0x0000541003107816 */ /* 0x008fe40000000007 */
[----:B------:R-:W-:Y:S02]  /*140b0*/  SHF.R.U32.HI R3, RZ, 0x8, R2 ;  /* 0x00000008ff037819 */ /* 0x000fe40000011602 */
[----:B------:R-:W-:-:S04]  /*140c0*/  LOP3.LUT R2, R6, 0xff, RZ, 0xc0, !PT ;  /* 0x000000ff06027812 */ /* 0x000fc800078ec0ff */
[----:B------:R-:W-:Y:S02]  /*140d0*/  PRMT R22, R2, 0x5410, R3 ;  /* 0x0000541002167816 */ /* 0x000fe40000000003 */
[--C-:B------:R-:W-:Y:S02]  /*140e0*/  SHF.R.U32.HI R3, RZ, 0x10, R6.reuse ;  /* 0x00000010ff037819 */ /* 0x100fe40000011606 */
[----:B------:R-:W-:Y:S02]  /*140f0*/  LOP3.LUT R2, R9, 0xff, RZ, 0xc0, !PT ;  /* 0x000000ff09027812 */ /* 0x000fe400078ec0ff */
[----:B------:R-:W-:Y:S02]  /*14100*/  SHF.R.U32.HI R6, RZ, 0x18, R6 ;  /* 0x00000018ff067819 */ /* 0x000fe40000011606 */
[----:B------:R-:W-:Y:S02]  /*14110*/  LOP3.LUT R3, R3, 0xff, RZ, 0xc0, !PT ;  /* 0x000000ff03037812 */ /* 0x000fe400078ec0ff */
[----:B------:R-:W-:-:S02]  /*14120*/  PRMT R7, R2, 0x5410, R8 ;  /* 0x0000541002077816 */ /* 0x000fc40000000008 */
[C---:B------:R-:W-:Y:S01]  /*14130*/  LOP3.LUT R2, R0.reuse, 0xffff, RZ, 0xc0, !PT ;  /* 0x0000ffff00027812 */ /* 0x040fe200078ec0ff */
[----:B------:R-:W-:Y:S01]  /*14140*/  IMAD.MOV.U32 R82, RZ, RZ, R56 ;  /* 0x000000ffff527224 */ /* 0x000fe200078e0038 */
[----:B------:R-:W-:Y:S01]  /*14150*/  PRMT R24, R3, 0x5410, R6 ;  /* 0x0000541003187816 */ /* 0x000fe20000000006 */
[----:B------:R-:W-:Y:S01]  /*14160*/  IMAD.MOV.U32 R56, RZ, RZ, R71 ;  /* 0x000000ffff387224 */ /* 0x000fe200078e0047 */
[----:B------:R-:W-:Y:S01]  /*14170*/  SHF.R.U32.HI R3, RZ, 0x8, R2 ;  /* 0x00000008ff037819 */ /* 0x000fe20000011602 */
[----:B------:R-:W-:Y:S01]  /*14180*/  IMAD.MOV.U32 R71, RZ, RZ, R63 ;  /* 0x000000ffff477224 */ /* 0x000fe200078e003f */
[----:B------:R-:W-:Y:S01]  /*14190*/  LOP3.LUT R2, R0, 0xff, RZ, 0xc0, !PT ;  /* 0x000000ff00027812 */ /* 0x000fe200078ec0ff */
[----:B------:R-:W-:Y:S02]  /*141a0*/  IMAD.MOV.U32 R63, RZ, RZ, R60 ;  /* 0x000000ffff3f7224 */ /* 0x000fe400078e003c */
[----:B------:R-:W-:Y:S01]  /*141b0*/  IMAD.MOV.U32 R60, RZ, RZ, R30 ;  /* 0x000000ffff3c7224 */ /* 0x000fe200078e001e */
[----:B------:R-:W-:-:S02]  /*141c0*/  PRMT R30, R2, 0x5410, R3 ;  /* 0x00005410021e7816 */ /* 0x000fc40000000003 */
[--C-:B------:R-:W-:Y:S02]  /*141d0*/  SHF.R.U32.HI R3, RZ, 0x10, R0.reuse ;  /* 0x00000010ff037819 */ /* 0x100fe40000011600 */
[----:B------:R-:W-:Y:S02]  /*141e0*/  SHF.R.U32.HI R2, RZ, 0x18, R0 ;  /* 0x00000018ff027819 */ /* 0x000fe40000011600 */
[----:B------:R-:W-:Y:S01]  /*141f0*/  LOP3.LUT R0, R3, 0xff, RZ, 0xc0, !PT ;  /* 0x000000ff03007812 */ /* 0x000fe200078ec0ff */
[----:B------:R-:W-:Y:S02]  /*14200*/  IMAD.MOV.U32 R61, RZ, RZ, R62 ;  /* 0x000000ffff3d7224 */ /* 0x000fe400078e003e */
[----:B------:R-:W-:Y:S01]  /*14210*/  IMAD.MOV.U32 R62, RZ, RZ, R29 ;  /* 0x000000ffff3e7224 */ /* 0x000fe200078e001d */
[----:B------:R-:W-:Y:S01]  /*14220*/  PRMT R29, R0, 0x5410, R2 ;  /* 0x00005410001d7816 */ /* 0x000fe20000000002 */
[----:B------:R-:W-:Y:S02]  /*14230*/  IMAD.U32 R0, RZ, RZ, UR13 ;  /* 0x0000000dff007e24 */ /* 0x000fe4000f8e00ff */
[----:B------:R-:W-:-:S05]  /*14240*/  IMAD.MOV.U32 R3, RZ, RZ, 0x7054 ;  /* 0x00007054ff037424 */ /* 0x000fca00078e00ff */
[----:B------:R-:W-:Y:S01]  /*14250*/  PRMT R0, R0, R3, UR13 ;  /* 0x0000000d00007e16 */ /* 0x000fe20008000003 */
[----:B------:R-:W-:-:S04]  /*14260*/  IMAD.U32 R6, RZ, RZ, UR35 ;  /* 0x00000023ff067e24 */ /* 0x000fc8000f8e00ff */
[----:B------:R-:W-:Y:S02]  /*14270*/  HSET2.LE.AND R2, R17, R0, PT ;  /* 0x0000000011027233 */ /* 0x000fe40003803000 */
[----:B------:R-:W-:-:S03]  /*14280*/  LOP3.LUT R6, R209, UR6, R6, 0x96, !PT ;  /* 0x00000006d1067c12 */ /* 0x000fc6000f8e9606 */
[----:B------:R-:W-:Y:S01]  /*14290*/  LOP3.LUT R10, R2, R90, RZ, 0xc0, !PT ;  /* 0x0000005a020a7212 */ /* 0x000fe200078ec0ff */
[----:B------:R-:W-:Y:S02]  /*142a0*/  IMAD.MOV.U32 R90, RZ, RZ, R88 ;  /* 0x000000ffff5a7224 */ /* 0x000fe400078e0058 */
[----:B------:R-:W-:Y:S01]  /*142b0*/  IMAD.MOV.U32 R88, RZ, RZ, R89 ;  /* 0x000000ffff587224 */ /* 0x000fe200078e0059 */
[----:B------:R1:W-:Y:S01]  /*142c0*/  STG.E.U16 desc[UR30][R14.64+-0x70], R33 ;  /* 0xffff90210e007986 */ /* 0x0003e2000c10151e */
[----:B------:R-:W-:Y:S02]  /*142d0*/  IMAD.MOV.U32 R89, RZ, RZ, R76 ;  /* 0x000000ffff597224 */ /* 0x000fe400078e004c */
[----:B------:R-:W-:Y:S01]  /*142e0*/  IMAD.MOV.U32 R76, RZ, RZ, R32 ;  /* 0x000000ffff4c7224 */ /* 0x000fe200078e0020 */
[--C-:B------:R-:W-:Y:S02]  /*142f0*/  HSET2.LE.AND R2, R16, R0.reuse, PT ;  /* 0x0000000010027233 */ /* 0x100fe40003803000 */
[----:B------:R-:W-:-:S03]  /*14300*/  HSET2.LE.AND R3, R11, R0, PT ;  /* 0x000000000b037233 */ /* 0x000fc60003803000 */
[----:B------:R-:W-:Y:S01]  /*14310*/  LOP3.LUT R18, R2, R180, RZ, 0xc0, !PT ;  /* 0x000000b402127212 */ /* 0x000fe200078ec0ff */
[----:B-1----:R-:W-:-:S05]  /*14320*/  IMAD.WIDE.U32 R32, R6, -0x326172a9, RZ ;  /* 0xcd9e8d5706207825 */ /* 0x002fca00078e00ff */
[----:B------:R-:W-:-:S05]  /*14330*/  LOP3.LUT R6, R33, UR29, R25, 0x96, !PT ;  /* 0x0000001d21067c12 */ /* 0x000fca000f8e9619 */
[----:B------:R-:W-:Y:S01]  /*14340*/  IMAD.WIDE.U32 R8, R6, -0x2daee0ad, RZ ;  /* 0xd2511f5306087825 */ /* 0x000fe200078e00ff */
[----:B------:R-:W-:-:S04]  /*14350*/  LOP3.LUT R11, R3, R181, RZ, 0xc0, !PT ;  /* 0x000000b5030b7212 */ /* 0x000fc800078ec0ff */
[----:B------:R-:W-:Y:S01]  /*14360*/  LOP3.LUT R2, R9, UR42, R92, 0x96, !PT ;  /* 0x0000002a09027c12 */ /* 0x000fe2000f8e965c */
[----:B------:R-:W-:Y:S01]  /*14370*/  IMAD.MOV.U32 R25, RZ, RZ, R76 ;  /* 0x000000ffff197224 */ /* 0x000fe200078e004c */
[----:B------:R-:W-:Y:S01]  /*14380*/  HSET2.LE.AND R3, R7, R0, PT ;  /* 0x0000000007037233 */ /* 0x000fe20003803000 */
[----:B------:R-:W-:Y:S01]  /*14390*/  IMAD.MOV.U32 R91, RZ, RZ, R90 ;  /* 0x000000ffff5b7224 */ /* 0x000fe200078e005a */
[----:B------:R1:W-:Y:S01]  /*143a0*/  STG.E.U16 desc[UR30][R14.64+-0x6e], R34 ;  /* 0xffff92220e007986 */ /* 0x0003e2000c10151e */
[----:B------:R-:W-:Y:S01]  /*143b0*/  IMAD.WIDE.U32 R6, R2, -0x326172a9, RZ ;  /* 0xcd9e8d5702067825 */ /* 0x000fe200078e00ff */
[----:B------:R-:W-:Y:S02]  /*143c0*/  LOP3.LUT R2, R5, UR43, R32, 0x96, !PT ;  /* 0x0000002b05027c12 */ /* 0x000fe4000f8e9620 */
[----:B------:R-:W-:Y:S01]  /*143d0*/  LOP3.LUT R19, R3, R239, RZ, 0xc0, !PT ;  /* 0x000000ef03137212 */ /* 0x000fe200078ec0ff */
[----:B------:R2:W5:Y:S01]  /*143e0*/  LDL.LU R181, [R1+0x190] ;  /* 0x0001900001b57983 */ /* 0x0005620000300800 */
[----:B------:R-:W-:Y:S01]  /*143f0*/  LOP3.LUT R4, R7, UR41, R4, 0x96, !PT ;  /* 0x0000002907047c12 */ /* 0x000fe2000f8e9604 */
[----:B------:R-:W-:-:S04]  /*14400*/  IMAD.WIDE.U32 R2, R2, -0x2daee0ad, RZ ;  /* 0xd2511f5302027825 */ /* 0x000fc800078e00ff */
[----:B------:R-:W-:Y:S01]  /*14410*/  IMAD.MOV.U32 R90, RZ, RZ, R88 ;  /* 0x000000ffff5a7224 */ /* 0x000fe200078e0058 */
[----:B------:R-:W-:Y:S01]  /*14420*/  LOP3.LUT R3, R3, UR40, R8, 0x96, !PT ;  /* 0x0000002803037c12 */ /* 0x000fe2000f8e9608 */
[----:B------:R-:W-:-:S04]  /*14430*/  IMAD.WIDE.U32 R4, R4, -0x2daee0ad, RZ ;  /* 0xd2511f5304047825 */ /* 0x000fc800078e00ff */
[----:B------:R-:W-:Y:S01]  /*14440*/  IMAD.MOV.U32 R76, RZ, RZ, R63 ;  /* 0x000000ffff4c7224 */ /* 0x000fe200078e003f */
[----:B------:R-:W-:Y:S01]  /*14450*/  LOP3.LUT R5, R5, UR38, R2, 0x96, !PT ;  /* 0x0000002605057c12 */ /* 0x000fe2000f8e9602 */
[----:B------:R-:W-:Y:S01]  /*14460*/  IMAD.WIDE.U32 R2, R3, -0x326172a9, RZ ;  /* 0xcd9e8d5703027825 */ /* 0x000fe200078e00ff */
[----:B------:R-:W-:Y:S02]  /*14470*/  @!P0 PRMT R145, R96, 0x5410, RZ ;  /* 0x0000541060918816 */ /* 0x000fe400000000ff */
[----:B------:R-:W-:Y:S02]  /*14480*/  @!P1 PRMT R148, R99, 0x5410, RZ ;  /* 0x0000541063949816 */ /* 0x000fe400000000ff */
[----:B------:R-:W-:Y:S02]  /*14490*/  @!P3 PRMT R147, R98, 0x5410, RZ ;  /* 0x000054106293b816 */ /* 0x000fe400000000ff */
[----:B------:R-:W-:Y:S02]  /*144a0*/  @!P2 PRMT R146, R97, 0x5410, RZ ;  /* 0x000054106192a816 */ /* 0x000fe400000000ff */
[----:B------:R-:W-:Y:S01]  /*144b0*/  @!P6 PRMT R144, R95, 0x5410, RZ ;  /* 0x000054105f90e816 */ /* 0x000fe200000000ff */
[----:B------:R-:W-:Y:S01]  /*144c0*/  STG.E.U16 desc[UR30][R142.64+-0x70], R200 ;  /* 0xffff90c88e007986 */ /* 0x000fe2000c10151e */
[----:B------:R-:W-:-:S03]  /*144d0*/  LOP3.LUT R3, R3, UR39, R6, 0x96, !PT ;  /* 0x0000002703037c12 */ /* 0x000fc6000f8e9606 */
[----:B------:R-:W-:Y:S02]  /*144e0*/  STG.E.U16 desc[UR30][R142.64+-0x6e], R199 ;  /* 0xffff92c78e007986 */ /* 0x000fe4000c10151e */
[----:B------:R-:W-:Y:S02]  /*144f0*/  IMAD.WIDE.U32 R6, R3, -0x2daee0ad, RZ ;  /* 0xd2511f5303067825 */ /* 0x000fe400078e00ff */
[----:B------:R2:W5:Y:S03]  /*14500*/  LDL.LU R180, [R1+0x18c] ;  /* 0x00018c0001b47983 */ /* 0x0005660000300800 */
[----:B------:R-:W-:Y:S01]  /*14510*/  LOP3.LUT R3, R7, UR32, R4, 0x96, !PT ;  /* 0x0000002007037c12 */ /* 0x000fe2000f8e9604 */
[----:B------:R-:W-:-:S05]  /*14520*/  IMAD.WIDE.U32 R4, R5, -0x326172a9, RZ ;  /* 0xcd9e8d5705047825 */ /* 0x000fca00078e00ff */
[----:B------:R-:W-:Y:S01]  /*14530*/  LOP3.LUT R7, R5, UR37, R2, 0x96, !PT ;  /* 0x0000002505077c12 */ /* 0x000fe2000f8e9602 */
[----:B------:R-:W-:-:S05]  /*14540*/  IMAD.WIDE.U32 R2, R3, -0x326172a9, RZ ;  /* 0xcd9e8d5703027825 */ /* 0x000fca00078e00ff */
        /* <DEDUP_REMOVED lines=15> */
[--C-:B------:R-:W-:Y:S02]  /*14640*/  SHF.R.U32.HI R2, RZ, 0x10, R4.reuse ;  /* 0x00000010ff027819 */ /* 0x100fe40000011604 */
[----:B------:R-:W-:Y:S02]  /*14650*/  SHF.R.U32.HI R3, RZ, 0x18, R4 ;  /* 0x00000018ff037819 */ /* 0x000fe40000011604 */
[----:B------:R-:W-:-:S04]  /*14660*/  LOP3.LUT R2, R2, 0xff, RZ, 0xc0, !PT ;  /* 0x000000ff02027812 */ /* 0x000fc800078ec0ff */
[----:B------:R-:W-:Y:S01]  /*14670*/  PRMT R26, R2, 0x5410, R3 ;  /* 0x00005410021a7816 */ /* 0x000fe20000000003 */
[----:B------:R-:W-:Y:S01]  /*14680*/  IMAD.WIDE.U32 R2, R7, -0x2daee0ad, RZ ;  /* 0xd2511f5307027825 */ /* 0x000fe200078e00ff */
[----:B------:R-:W-:-:S03]  /*14690*/  HSET2.LE.AND R5, R24, R0, PT ;  /* 0x0000000018057233 */ /* 0x000fc60003803000 */
[----:B------:R-:W-:Y:S01]  /*146a0*/  IMAD.MOV.U32 R25, RZ, RZ, R86 ;  /* 0x000000ffff197224 */ /* 0x000fe200078e0056 */
[----:B------:R-:W-:-:S04]  /*146b0*/  LOP3.LUT R4, R3, UR20, R6, 0x96, !PT ;  /* 0x0000001403047c12 */ /* 0x000fc8000f8e9606 */
[----:B------:R-:W-:Y:S02]  /*146c0*/  LOP3.LUT R9, R5, R25, RZ, 0xc0, !PT ;  /* 0x0000001905097212 */ /* 0x000fe400078ec0ff */
        /* <DEDUP_REMOVED lines=14> */
[----:B------:R-:W-:Y:S02]  /*147b0*/  LOP3.LUT R2, R4, 0xff, RZ, 0xc0, !PT ;  /* 0x000000ff04027812 */ /* 0x000fe400078ec0ff */
[--C-:B------:R-:W-:Y:S02]  /*147c0*/  HSET2.LE.AND R4, R16, R0.reuse, PT ;  /* 0x0000000010047233 */ /* 0x100fe40003803000 */
[----:B------:R-:W-:Y:S01]  /*147d0*/  PRMT R28, R2, 0x5410, R3 ;  /* 0x00005410021c7816 */ /* 0x000fe20000000003 */
[----:B------:R-:W-:Y:S01]  /*147e0*/  IMAD.MOV.U32 R88, RZ, RZ, R89 ;  /* 0x000000ffff587224 */ /* 0x000fe200078e0059 */
[----:B------:R-:W-:-:S02]  /*147f0*/  HSET2.LE.AND R3, R29, R0, PT ;  /* 0x000000001d037233 */ /* 0x000fc40003803000 */
[----:B------:R-:W-:Y:S01]  /*14800*/  LOP3.LUT R22, R4, R238, RZ, 0xc0, !PT ;  /* 0x000000ee04167212 */ /* 0x000fe200078ec0ff */
[----:B------:R-:W-:Y:S01]  /*14810*/  IMAD.WIDE.U32 R4, R90, -0x326172a9, RZ ;  /* 0xcd9e8d575a047825 */ /* 0x000fe200078e00ff */
[--C-:B------:R-:W-:Y:S02]  /*14820*/  HSET2.LE.AND R2, R30, R0.reuse, PT ;  /* 0x000000001e027233 */ /* 0x100fe40003803000 */
[----:B------:R-:W-:Y:S02]  /*14830*/  LOP3.LUT R17, R3, R176, RZ, 0xc0, !PT ;  /* 0x000000b003117212 */ /* 0x000fe400078ec0ff */
[----:B------:R-:W-:Y:S02]  /*14840*/  LOP3.LUT R3, R5, R88, RZ, 0x3c, !PT ;  /* 0x0000005805037212 */ /* 0x000fe400078e3cff */
[----:B------:R-:W-:Y:S01]  /*14850*/  LOP3.LUT R16, R2, R91, RZ, 0xc0, !PT ;  /* 0x0000005b02107212 */ /* 0x000fe200078ec0ff */
[----:B------:R-:W-:Y:S01]  /*14860*/  IMAD.MOV.U32 R89, RZ, RZ, R177 ;  /* 0x000000ffff597224 */ /* 0x000fe200078e00b1 */
[----:B------:R-:W-:Y:S01]  /*14870*/  HSET2.LE.AND R2, R23, R0, PT ;  /* 0x0000000017027233 */ /* 0x000fe20003803000 */
[----:B------:R-:W-:-:S04]  /*14880*/  IMAD.WIDE.U32 R38, R3, -0x2daee0ad, RZ ;  /* 0xd2511f5303267825 */ /* 0x000fc800078e00ff */
[----:B------:R-:W-:Y:S01]  /*14890*/  IMAD.MOV.U32 R86, RZ, RZ, R178 ;  /* 0x000000ffff567224 */ /* 0x000fe200078e00b2 */
[----:B------:R-:W-:Y:S01]  /*148a0*/  LOP3.LUT R23, R2, R70, RZ, 0xc0, !PT ;  /* 0x0000004602177212 */ /* 0x000fe200078ec0ff */
[----:B------:R-:W-:Y:S01]  /*148b0*/  IMAD.MOV.U32 R88, RZ, RZ, R89 ;  /* 0x000000ffff587224 */ /* 0x000fe200078e0059 */
[----:B------:R-:W-:Y:S01]  /*148c0*/  LOP3.LUT R2, R39, UR21, R208, 0x96, !PT ;  /* 0x0000001527027c12 */ /* 0x000fe2000f8e96d0 */
[----:B------:R-:W-:Y:S02]  /*148d0*/  IMAD.MOV.U32 R89, RZ, RZ, R86 ;  /* 0x000000ffff597224 */ /* 0x000fe400078e0056 */
[----:B------:R-:W-:Y:S02]  /*148e0*/  IMAD.MOV.U32 R86, RZ, RZ, R87 ;  /* 0x000000ffff567224 */ /* 0x000fe400078e0057 */
[----:B------:R-:W-:Y:S02]  /*148f0*/  IMAD.MOV.U32 R87, RZ, RZ, R85 ;  /* 0x000000ffff577224 */ /* 0x000fe400078e0055 */
[----:B------:R-:W-:-:S02]  /*14900*/  IMAD.MOV.U32 R85, RZ, RZ, R84 ;  /* 0x000000ffff557224 */ /* 0x000fc400078e0054 */
[----:B------:R-:W-:Y:S01]  /*14910*/  IMAD.MOV.U32 R84, RZ, RZ, R82 ;  /* 0x000000ffff547224 */ /* 0x000fe200078e0052 */
[--C-:B------:R-:W-:Y:S01]  /*14920*/  HSET2.LE.AND R3, R26, R0.reuse, PT ;  /* 0x000000001a037233 */ /* 0x100fe20003803000 */
[----:B------:R-:W-:Y:S02]  /*14930*/  IMAD.MOV.U32 R82, RZ, RZ, R83 ;  /* 0x000000ffff527224 */ /* 0x000fe400078e0053 */
[----:B------:R-:W-:Y:S01]  /*14940*/  IMAD.WIDE.U32 R36, R2, -0x326172a9, RZ ;  /* 0xcd9e8d5702247825 */ /* 0x000fe200078e00ff */
[----:B------:R-:W-:-:S03]  /*14950*/  HSET2.LE.AND R2, R27, R0, PT ;  /* 0x000000001b027233 */ /* 0x000fc60003803000 */
[----:B------:R-:W-:Y:S02]  /*14960*/  IMAD.MOV.U32 R83, RZ, RZ, R81 ;  /* 0x000000ffff537224 */ /* 0x000fe400078e0051 */
[----:B------:R-:W-:Y:S02]  /*14970*/  IMAD.MOV.U32 R81, RZ, RZ, R80 ;  /* 0x000000ffff517224 */ /* 0x000fe400078e0050 */
[----:B------:R-:W-:Y:S01]  /*14980*/  IMAD.MOV.U32 R80, RZ, RZ, R79 ;  /* 0x000000ffff507224 */ /* 0x000fe200078e004f */
[----:B------:R-:W-:Y:S01]  /*14990*/  LOP3.LUT R6, R21, UR29, R4, 0x96, !PT ;  /* 0x0000001d15067c12 */ /* 0x000fe2000f8e9604 */
[----:B------:R-:W-:Y:S01]  /*149a0*/  IMAD.MOV.U32 R79, RZ, RZ, R78 ;  /* 0x000000ffff4f7224 */ /* 0x000fe200078e004e */
[----:B------:R-:W-:Y:S01]  /*149b0*/  LOP3.LUT R5, R37, UR43, R20, 0x96, !PT ;  /* 0x0000002b25057c12 */ /* 0x000fe2000f8e9614 */
[----:B------:R-:W-:Y:S01]  /*149c0*/  IMAD.MOV.U32 R78, RZ, RZ, R77 ;  /* 0x000000ffff4e7224 */ /* 0x000fe200078e004d */
[----:B------:R-:W-:Y:S01]  /*149d0*/  LOP3.LUT R20, R2, R88, RZ, 0xc0, !PT ;  /* 0x0000005802147212 */ /* 0x000fe200078ec0ff */
[----:B------:R-:W-:Y:S01]  /*149e0*/  IMAD.MOV.U32 R77, RZ, RZ, R128 ;  /* 0x000000ffff4d7224 */ /* 0x000fe200078e0080 */
[----:B------:R-:W-:-:S02]  /*149f0*/  LOP3.LUT R21, R3, R89, RZ, 0xc0, !PT ;  /* 0x0000005903157212 */ /* 0x000fc400078ec0ff */
[--C-:B------:R-:W-:Y:S02]  /*14a00*/  HSET2.LE.AND R3, R24, R0.reuse, PT ;  /* 0x0000000018037233 */ /* 0x100fe40003803000 */
[--C-:B------:R-:W-:Y:S02]  /*14a10*/  HSET2.LE.AND R2, R7, R0.reuse, PT ;  /* 0x0000000007027233 */ /* 0x100fe40003803000 */
[----:B------:R-:W-:Y:S01]  /*14a20*/  LOP3.LUT R128, R33, UR29, R4, 0x96, !PT ;  /* 0x0000001d21807c12 */ /* 0x000fe2000f8e9604 */
[----:B------:R-:W-:Y:S01]  /*14a30*/  IMAD.MOV.U32 R35, RZ, RZ, R78 ;  /* 0x000000ffff237224 */ /* 0x000fe200078e004e */
[----:B------:R-:W-:Y:S01]  /*14a40*/  HSET2.LE.AND R4, R25, R0, PT ;  /* 0x0000000019047233 */ /* 0x000fe20003803000 */
[----:B-1----:R-:W-:Y:S02]  /*14a50*/  IMAD.MOV.U32 R34, RZ, RZ, R77 ;  /* 0x000000ffff227224 */ /* 0x002fe400078e004d */
[----:B------:R-:W-:Y:S01]  /*14a60*/  IMAD.MOV.U32 R239, RZ, RZ, R76 ;  /* 0x000000ffffef7224 */ /* 0x000fe200078e004c */
[----:B------:R-:W-:Y:S01]  /*14a70*/  LOP3.LUT R37, R37, UR43, R32, 0x96, !PT ;  /* 0x0000002b25257c12 */ /* 0x000fe2000f8e9620 */
[----:B------:R-:W-:Y:S01]  /*14a80*/  IMAD.MOV.U32 R78, RZ, RZ, R102 ;  /* 0x000000ffff4e7224 */ /* 0x000fe200078e0066 */
[----:B------:R-:W-:Y:S01]  /*14a90*/  LOP3.LUT R102, R2, R45, RZ, 0xc0, !PT ;  /* 0x0000002d02667212 */ /* 0x000fe200078ec0ff */
[----:B------:R-:W-:Y:S01]  /*14aa0*/  IMAD.MOV.U32 R77, RZ, RZ, R101 ;  /* 0x000000ffff4d7224 */ /* 0x000fe200078e0065 */
[----:B------:R-:W-:Y:S01]  /*14ab0*/  LOP3.LUT R101, R3, R47, RZ, 0xc0, !PT ;  /* 0x0000002f03657212 */ /* 0x000fe200078ec0ff */
[----:B------:R-:W-:Y:S01]  /*14ac0*/  IMAD.MOV.U32 R76, RZ, RZ, R100 ;  /* 0x000000ffff4c7224 */ /* 0x000fe200078e0064 */
[----:B------:R-:W-:Y:S01]  /*14ad0*/  LOP3.LUT R100, R4, R50, RZ, 0xc0, !PT ;  /* 0x0000003204647212 */ /* 0x000fe200078ec0ff */
[----:B------:R-:W-:Y:S01]  /*14ae0*/  IMAD.WIDE.U32 R2, R6, -0x2daee0ad, RZ ;  /* 0xd2511f5306027825 */ /* 0x000fe200078e00ff */
[----:B------:R-:W1:Y:S03]  /*14af0*/  LDSM.16.MT88.4 R24, [R165+0x6000] ;  /* 0x00600000a518783b */ /* 0x000e660000004200 */
        /* <DEDUP_REMOVED lines=9> */
[----:B------:R-:W-:Y:S02]  /*14b90*/  LOP3.LUT R4, R3, UR38, R4, 0x96, !PT ;  /* 0x0000002603047c12 */ /* 0x000fe4000f8e9604 */
[----:B------:R-:W-:Y:S02]  /*14ba0*/  HSET2.LE.AND R3, R28, R0, PT ;  /* 0x000000001c037233 */ /* 0x000fe40003803000 */
[----:B------:R-:W-:Y:S01]  /*14bb0*/  LOP3.LUT R2, R33, UR32, R2, 0x96, !PT ;  /* 0x0000002021027c12 */ /* 0x000fe2000f8e9602 */
[----:B------:R-:W-:Y:S02]  /*14bc0*/  IMAD.MOV.U32 R30, RZ, RZ, R55 ;  /* 0x000000ffff1e7224 */ /* 0x000fe400078e0037 */
[----:B------:R-:W-:Y:S01]  /*14bd0*/  IMAD.MOV.U32 R55, RZ, RZ, R103 ;  /* 0x000000ffff377224 */ /* 0x000fe200078e0067 */
[----:B------:R-:W-:Y:S01]  /*14be0*/  LOP3.LUT R103, R3, R46, RZ, 0xc0, !PT ;  /* 0x0000002e03677212 */ /* 0x000fe200078ec0ff */
        /* <DEDUP_REMOVED lines=23> */
[----:B------:R-:W-:Y:S02]  /*14d60*/  LOP3.LUT R6, R2, R41, RZ, 0xc0, !PT ;  /* 0x0000002902067212 */ /* 0x000fe400078ec0ff */
[----:B------:R-:W-:Y:S01]  /*14d70*/  HSET2.LE.AND R2, R28, R0, PT ;  /* 0x000000001c027233 */ /* 0x000fe20003803000 */
[----:B------:R-:W-:Y:S01]  /*14d80*/  IMAD.MOV.U32 R96, RZ, RZ, R79 ;  /* 0x000000ffff607224 */ /* 0x000fe200078e004f */
[----:B------:R-:W-:-:S02]  /*14d90*/  LOP3.LUT R7, R3, R31, RZ, 0xc0, !PT ;  /* 0x0000001f03077212 */ /* 0x000fc400078ec0ff */
[----:B------:R-:W-:Y:S02]  /*14da0*/  LOP3.LUT R4, R4, R43, RZ, 0xc0, !PT ;  /* 0x0000002b04047212 */ /* 0x000fe400078ec0ff */
[----:B------:R-:W-:Y:S01]  /*14db0*/  LOP3.LUT R5, R2, R42, RZ, 0xc0, !PT ;  /* 0x0000002a02057212 */ /* 0x000fe200078ec0ff */
[----:B------:R-:W-:Y:S01]  /*14dc0*/  IMAD.MOV.U32 R79, RZ, RZ, R175 ;  /* 0x000000ffff4f7224 */ /* 0x000fe200078e00af */
[----:B-1----:R-:W-:Y:S01]  /*14dd0*/  HMMA.16816.F32 R88, R8, R24, R244 ;  /* 0x000000180858723c */ /* 0x002fe200000018f4 */
[----:B------:R-:W-:Y:S02]  /*14de0*/  IMAD.MOV.U32 R40, RZ, RZ, R86 ;  /* 0x000000ffff287224 */ /* 0x000fe400078e0056 */
[----:B------:R-:W-:Y:S02]  /*14df0*/  IMAD.MOV.U32 R93, RZ, RZ, R87 ;  /* 0x000000ffff5d7224 */ /* 0x000fe400078e0057 */
[----:B------:R-:W-:Y:S02]  /*14e00*/  IMAD.MOV.U32 R94, RZ, RZ, R85 ;  /* 0x000000ffff5e7224 */ /* 0x000fe400078e0055 */
[----:B------:R-:W-:-:S02]  /*14e10*/  IMAD.MOV.U32 R95, RZ, RZ, R84 ;  /* 0x000000ffff5f7224 */ /* 0x000fc400078e0054 */
[----:B------:R-:W-:Y:S01]  /*14e20*/  IMAD.MOV.U32 R92, RZ, RZ, R82 ;  /* 0x000000ffff5c7224 */ /* 0x000fe200078e0052 */
[C---:B------:R-:W-:Y:S01]  /*14e30*/  HMMA.16816.F32 R84, R4.reuse, R24, R72 ;  /* 0x000000180454723c */ /* 0x040fe20000001848 */
[----:B------:R-:W-:Y:S02]  /*14e40*/  IMAD.MOV.U32 R97, RZ, RZ, R83 ;  /* 0x000000ffff617224 */ /* 0x000fe400078e0053 */
[----:B------:R-:W-:Y:S02]  /*14e50*/  IMAD.MOV.U32 R98, RZ, RZ, R81 ;  /* 0x000000ffff627224 */ /* 0x000fe400078e0051 */
[----:B------:R-:W-:Y:S02]  /*14e60*/  IMAD.MOV.U32 R99, RZ, RZ, R80 ;  /* 0x000000ffff637224 */ /* 0x000fe400078e0050 */
[----:B------:R-:W-:Y:S01]  /*14e70*/  IMAD.MOV.U32 R244, RZ, RZ, R79 ;  /* 0x000000fffff47224 */ /* 0x000fe200078e004f */
[----:B------:R-:W-:Y:S01]  /*14e80*/  HMMA.16816.F32 R80, R4, R26, R104 ;  /* 0x0000001a0450723c */ /* 0x000fe20000001868 */
[----:B------:R-:W-:-:S02]  /*14e90*/  IMAD.MOV.U32 R245, RZ, RZ, R78 ;  /* 0x000000fffff57224 */ /* 0x000fc400078e004e */
[----:B------:R-:W-:Y:S02]  /*14ea0*/  IMAD.MOV.U32 R246, RZ, RZ, R77 ;  /* 0x000000fffff67224 */ /* 0x000fe400078e004d */
[----:B------:R-:W-:Y:S02]  /*14eb0*/  IMAD.MOV.U32 R247, RZ, RZ, R76 ;  /* 0x000000fffff77224 */ /* 0x000fe400078e004c */
[----:B------:R-:W-:Y:S01]  /*14ec0*/  HMMA.16816.F32 R76, R8, R26, R248 ;  /* 0x0000001a084c723c */ /* 0x000fe200000018f8 */
[----:B------:R-:W1:Y:S01]  /*14ed0*/  LDSM.16.MT88.4 R24, [R168+0x6000] ;  /* 0x00600000a818783b */ /* 0x000e620000004200 */
[----:B------:R-:W-:Y:S02]  /*14ee0*/  IMAD.MOV.U32 R63, RZ, RZ, R61 ;  /* 0x000000ffff3f7224 */ /* 0x000fe400078e003d */
[----:B------:R-:W-:Y:S02]  /*14ef0*/  IMAD.MOV.U32 R61, RZ, RZ, R62 ;  /* 0x000000ffff3d7224 */ /* 0x000fe400078e003e */
[----:B------:R-:W-:-:S02]  /*14f00*/  IMAD.MOV.U32 R62, RZ, RZ, R179 ;  /* 0x000000ffff3e7224 */ /* 0x000fc400078e00b3 */
[----:B------:R-:W-:Y:S01]  /*14f10*/  IMAD.MOV.U32 R3, RZ, RZ, R30 ;  /* 0x000000ffff037224 */ /* 0x000fe200078e001e */
[----:B------:R-:W-:Y:S01]  /*14f20*/  STG.E.U16 desc[UR30][R140.64+-0x70], R193 ;  /* 0xffff90c18c007986 */ /* 0x000fe2000c10151e */
[----:B------:R-:W-:Y:S02]  /*14f30*/  IMAD.MOV.U32 R31, RZ, RZ, R35 ;  /* 0x000000ffff1f7224 */ /* 0x000fe400078e0023 */
[----:B------:R-:W-:Y:S01]  /*14f40*/  IMAD.MOV.U32 R46, RZ, RZ, R71 ;  /* 0x000000ffff2e7224 */ /* 0x000fe200078e0047 */
[----:B------:R-:W-:Y:S01]  /*14f50*/  STG.E.U16 desc[UR30][R140.64+-0x6e], R196 ;  /* 0xffff92c48c007986 */ /* 0x000fe2000c10151e */
[----:B------:R-:W-:Y:S02]  /*14f60*/  IMAD.MOV.U32 R45, RZ, RZ, R68 ;  /* 0x000000ffff2d7224 */ /* 0x000fe400078e0044 */
[----:B------:R-:W-:Y:S01]  /*14f70*/  IMAD.MOV.U32 R47, RZ, RZ, R69 ;  /* 0x000000ffff2f7224 */ /* 0x000fe200078e0045 */
[----:B------:R2:W5:Y:S01]  /*14f80*/  LDL.LU R179, [R1+0x188] ;  /* 0x0001880001b37983 */ /* 0x0005620000300800 */
[----:B------:R-:W-:-:S02]  /*14f90*/  IMAD.MOV.U32 R50, RZ, RZ, R67 ;  /* 0x000000ffff327224 */ /* 0x000fc400078e0043 */
[----:B------:R-:W-:Y:S02]  /*14fa0*/  IMAD.MOV.U32 R29, RZ, RZ, R66 ;  /* 0x000000ffff1d7224 */ /* 0x000fe400078e0042 */
[----:B------:R-:W-:Y:S02]  /*14fb0*/  IMAD.MOV.U32 R30, RZ, RZ, R65 ;  /* 0x000000ffff1e7224 */ /* 0x000fe400078e0041 */
[----:B------:R-:W-:Y:S02]  /*14fc0*/  IMAD.MOV.U32 R35, RZ, RZ, R64 ;  /* 0x000000ffff237224 */ /* 0x000fe400078e0040 */
[----:B------:R-:W-:Y:S01]  /*14fd0*/  IMAD.MOV.U32 R2, RZ, RZ, R31 ;  /* 0x000000ffff027224 */ /* 0x000fe200078e001f */
[-C--:B-1----:R-:W-:Y:S06]  /*14fe0*/  HMMA.16816.F32 R72, R8, R24.reuse, R244 ;  /* 0x000000180848723c */ /* 0x082fec00000018f4 */
[----:B------:R-:W-:Y:S06]  /*14ff0*/  HMMA.16816.F32 R68, R4, R24, R112 ;  /* 0x000000180444723c */ /* 0x000fec0000001870 */
[----:B------:R-:W-:Y:S01]  /*15000*/  HMMA.16816.F32 R60, R8, R26, R60 ;  /* 0x0000001a083c723c */ /* 0x000fe2000000183c */
[----:B------:R-:W-:-:S02]  /*15010*/  IMAD.MOV.U32 R238, RZ, RZ, R34 ;  /* 0x000000ffffee7224 */ /* 0x000fc400078e0022 */
[----:B------:R-:W-:Y:S02]  /*15020*/  IMAD.MOV.U32 R105, RZ, RZ, R46 ;  /* 0x000000ffff697224 */ /* 0x000fe400078e002e */
[----:B------:R-:W-:Y:S01]  /*15030*/  IMAD.MOV.U32 R41, RZ, RZ, R40 ;  /* 0x000000ffff297224 */ /* 0x000fe200078e0028 */
[----:B------:R-:W-:Y:S01]  /*15040*/  HMMA.16816.F32 R64, R4, R26, R116 ;  /* 0x0000001a0440723c */ /* 0x000fe20000001874 */
[----:B------:R-:W1:Y:S01]  /*15050*/  LDSM.16.MT88.4 R24, [R167+0x6000] ;  /* 0x00600000a718783b */ /* 0x000e620000004200 */
[----:B------:R-:W-:Y:S02]  /*15060*/  IMAD.MOV.U32 R106, RZ, RZ, R45 ;  /* 0x000000ffff6a7224 */ /* 0x000fe400078e002d */
[----:B------:R-:W-:Y:S02]  /*15070*/  IMAD.MOV.U32 R107, RZ, RZ, R47 ;  /* 0x000000ffff6b7224 */ /* 0x000fe400078e002f */
[----:B------:R-:W-:Y:S02]  /*15080*/  IMAD.MOV.U32 R249, RZ, RZ, R55 ;  /* 0x000000fffff97224 */ /* 0x000fe400078e0037 */
[----:B------:R-:W-:Y:S01]  /*15090*/  IMAD.MOV.U32 R251, RZ, RZ, R51 ;  /* 0x000000fffffb7224 */ /* 0x000fe200078e0033 */
[----:B------:R-:W-:Y:S01]  /*150a0*/  STG.E.U16 desc[UR30][R12.64+-0x60], R230 ;  /* 0xffffa0e60c007986 */ /* 0x000fe2000c10151e */
[----:B------:R-:W-:-:S02]  /*150b0*/  IMAD.MOV.U32 R116, RZ, RZ, R29 ;  /* 0x000000ffff747224 */ /* 0x000fc400078e001d */
[----:B------:R-:W-:Y:S01]  /*150c0*/  IMAD.MOV.U32 R117, RZ, RZ, R30 ;  /* 0x000000ffff757224 */ /* 0x000fe200078e001e */
[----:B------:R-:W-:Y:S04]  /*150d0*/  STG.E.U16 desc[UR30][R12.64+-0x5e], R229 ;  /* 0xffffa2e50c007986 */ /* 0x000fe8000c10151e */
[----:B------:R-:W3:Y:S01]  /*150e0*/  LDSM.16.MT88.4 R28, [R166+0x6000] ;  /* 0x00600000a61c783b */ /* 0x000ee20000004200 */
[----:B------:R-:W-:Y:S02]  /*150f0*/  IMAD.MOV.U32 R34, RZ, RZ, R174 ;  /* 0x000000ffff227224 */ /* 0x000fe400078e00ae */
[----:B------:R-:W-:Y:S01]  /*15100*/  IMAD.MOV.U32 R246, RZ, RZ, R164 ;  /* 0x000000fffff67224 */ /* 0x000fe200078e00a4 */
[----:B------:R2:W5:Y:S01]  /*15110*/  LDL.LU R178, [R1+0x184] ;  /* 0x0001840001b27983 */ /* 0x0005620000300800 */
        /* <DEDUP_REMOVED lines=15> */
[----:B------:R-:W-:Y:S01]  /*15210*/  STG.E.U16 desc[UR30][R14.64+-0x60], R224 ;  /* 0xffffa0e00e007986 */ /* 0x000fe2000c10151e */
[----:B------:R-:W-:Y:S02]  /*15220*/  IMAD.MOV.U32 R118, RZ, RZ, R246 ;  /* 0x000000ffff767224 */ /* 0x000fe400078e00f6 */
[----:B------:R-:W-:Y:S01]  /*15230*/  IMAD.MOV.U32 R138, RZ, RZ, R119 ;  /* 0x000000ffff8a7224 */ /* 0x000fe200078e0077 */
[----:B---3--:R-:W-:Y:S01]  /*15240*/  HMMA.16816.F32 R56, R8, R28, R56 ;  /* 0x0000001c0838723c */ /* 0x008fe20000001838 */
[----:B------:R-:W-:Y:S01]  /*15250*/  IMAD.MOV.U32 R246, RZ, RZ, R247 ;  /* 0x000000fffff67224 */ /* 0x000fe200078e00f7 */
[----:B------:R-:W-:Y:S01]  /*15260*/  STG.E.U16 desc[UR30][R14.64+-0x5e], R225 ;  /* 0xffffa2e10e007986 */ /* 0x000fe2000c10151e */
[----:B------:R-:W-:-:S02]  /*15270*/  IMAD.MOV.U32 R247, RZ, RZ, R2 ;  /* 0x000000fffff77224 */ /* 0x000fc400078e0002 */
[----:B------:R-:W-:Y:S01]  /*15280*/  IMAD.MOV.U32 R119, RZ, RZ, R3 ;  /* 0x000000ffff777224 */ /* 0x000fe200078e0003 */
[----:B------:R-:W-:Y:S01]  /*15290*/  HMMA.16816.F32 R92, R8, R30, R92 ;  /* 0x0000001e085c723c */ /* 0x000fe2000000185c */
[----:B------:R-:W-:Y:S01]  /*152a0*/  IMAD.WIDE.U32 R2, R33, -0x2daee0ad, RZ ;  /* 0xd2511f5321027825 */ /* 0x000fe200078e00ff */
[----:B------:R2:W5:Y:S03]  /*152b0*/  LDL.LU R177, [R1+0x180] ;  /* 0x0001800001b17983 */ /* 0x0005660000300800 */
[----:B------:R-:W-:Y:S01]  /*152c0*/  IMAD.MOV.U32 R248, RZ, RZ, R40 ;  /* 0x000000fffff87224 */ /* 0x000fe200078e0028 */
[----:B------:R-:W-:Y:S06]  /*152d0*/  HMMA.16816.F32 R52, R4, R28, R120 ;  /* 0x0000001c0434723c */ /* 0x000fec0000001878 */
[----:B------:R-:W-:Y:S01]  /*152e0*/  HMMA.16816.F32 R104, R8, R26, R104 ;  /* 0x0000001a0868723c */ /* 0x000fe20000001868 */
[----:B------:R-:W-:-:S02]  /*152f0*/  IMAD.MOV.U32 R123, RZ, RZ, R48 ;  /* 0x000000ffff7b7224 */ /* 0x000fc400078e0030 */
[----:B------:R-:W-:Y:S02]  /*15300*/  IMAD.MOV.U32 R35, RZ, RZ, R172 ;  /* 0x000000ffff237224 */ /* 0x000fe400078e00ac */
[----:B------:R-:W-:Y:S01]  /*15310*/  IMAD.MOV.U32 R34, RZ, RZ, R171 ;  /* 0x000000ffff227224 */ /* 0x000fe200078e00ab */
[C---:B------:R-:W-:Y:S01]  /*15320*/  HMMA.16816.F32 R48, R4.reuse, R30, R124 ;  /* 0x0000001e0430723c */ /* 0x040fe2000000187c */
[----:B------:R-:W1:Y:S01]  /*15330*/  LDSM.16.MT88.4 R28, [R166+0x6800] ;  /* 0x00680000a61c783b */ /* 0x000e620000004200 */
[----:B------:R-:W-:Y:S02]  /*15340*/  IMAD.MOV.U32 R136, RZ, RZ, R117 ;  /* 0x000000ffff887224 */ /* 0x000fe400078e0075 */
[----:B------:R-:W-:Y:S02]  /*15350*/  IMAD.MOV.U32 R139, RZ, RZ, R119 ;  /* 0x000000ffff8b7224 */ /* 0x000fe400078e0077 */
[----:B------:R-:W-:Y:S01]  /*15360*/  IMAD.MOV.U32 R133, RZ, RZ, R170 ;  /* 0x000000ffff857224 */ /* 0x000fe200078e00aa */
[----:B------:R-:W-:Y:S01]  /*15370*/  HMMA.16816.F32 R40, R4, R26, R240 ;  /* 0x0000001a0428723c */ /* 0x000fe200000018f0 */
[----:B------:R-:W3:Y:S01]  /*15380*/  LDSM.16.MT88.4 R24, [R165+0x6800] ;  /* 0x00680000a518783b */ /* 0x000ee20000004200 */
[----:B------:R-:W-:-:S03]  /*15390*/  IMAD.MOV.U32 R134, RZ, RZ, R169 ;  /* 0x000000ffff867224 */ /* 0x000fc600078e00a9 */
[----:B------:R-:W-:Y:S02]  /*153a0*/  STG.E.U16 desc[UR30][R142.64+-0x60], R198 ;  /* 0xffffa0c68e007986 */ /* 0x000fe4000c10151e */
[----:B------:R-:W-:Y:S02]  /*153b0*/  SHF.R.U32.HI R6, RZ, 0x10, R2 ;  /* 0x00000010ff067819 */ /* 0x000fe40000011602 */
[----:B------:R-:W-:Y:S01]  /*153c0*/  LOP3.LUT R4, R3, UR20, R32, 0x96, !PT ;  /* 0x0000001403047c12 */ /* 0x000fe2000f8e9620 */
[----:B------:R-:W-:Y:S01]  /*153d0*/  STG.E.U16 desc[UR30][R142.64+-0x5e], R197 ;  /* 0xffffa2c58e007986 */ /* 0x000fe2000c10151e */
[C---:B------:R-:W-:Y:S02]  /*153e0*/  LOP3.LUT R3, R2.reuse, 0xffff, RZ, 0xc0, !PT ;  /* 0x0000ffff02037812 */ /* 0x040fe400078ec0ff */
[----:B------:R-:W-:Y:S01]  /*153f0*/  LOP3.LUT R7, R2, 0xff, RZ, 0xc0, !PT ;  /* 0x000000ff02077812 */ /* 0x000fe200078ec0ff */
[----:B------:R2:W5:Y:S01]  /*15400*/  LDL.LU R176, [R1+0x17c] ;  /* 0x00017c0001b07983 */ /* 0x0005620000300800 */
[----:B------:R-:W-:-:S02]  /*15410*/  SHF.R.U32.HI R5, RZ, 0x18, R2 ;  /* 0x00000018ff057819 */ /* 0x000fc40000011602 */
[----:B------:R-:W-:Y:S01]  /*15420*/  LOP3.LUT R2, R6, 0xff, RZ, 0xc0, !PT ;  /* 0x000000ff06027812 */ /* 0x000fe200078ec0ff */
[----:B------:R-:W-:Y:S01]  /*15430*/  IMAD.MOV.U32 R241, RZ, RZ, R34 ;  /* 0x000000fffff17224 */ /* 0x000fe200078e0022 */
[----:B------:R-:W-:Y:S01]  /*15440*/  SHF.R.U32.HI R3, RZ, 0x8, R3 ;  /* 0x00000008ff037819 */ /* 0x000fe20000011603 */
[----:B------:R-:W-:Y:S01]  /*15450*/  IMAD.MOV.U32 R243, RZ, RZ, R116 ;  /* 0x000000fffff37224 */ /* 0x000fe200078e0074 */
[----:B------:R-:W-:Y:S01]  /*15460*/  PRMT R8, R2, 0x5410, R5 ;  /* 0x0000541002087816 */ /* 0x000fe20000000005 */
[----:B------:R-:W-:Y:S01]  /*15470*/  IMAD.MOV.U32 R242, RZ, RZ, R123 ;  /* 0x000000fffff27224 */ /* 0x000fe200078e007b */
[----:B------:R-:W-:Y:S01]  /*15480*/  LOP3.LUT R2, R4, 0xffff, RZ, 0xc0, !PT ;  /* 0x0000ffff04027812 */ /* 0x000fe200078ec0ff */
[----:B------:R-:W-:Y:S01]  /*15490*/  IMAD.MOV.U32 R240, RZ, RZ, R112 ;  /* 0x000000fffff07224 */ /* 0x000fe200078e0070 */
[----:B------:R-:W-:Y:S01]  /*154a0*/  PRMT R7, R7, 0x5410, R3 ;  /* 0x0000541007077816 */ /* 0x000fe20000000003 */
[----:B-1----:R-:W-:Y:S01]  /*154b0*/  HMMA.16816.F32 R56, R16, R28, R56 ;  /* 0x0000001c1038723c */ /* 0x002fe20000001838 */
[----:B------:R-:W-:-:S05]  /*154c0*/  SHF.R.U32.HI R3, RZ, 0x10, R4 ;  /* 0x00000010ff037819 */ /* 0x000fca0000011604 */
[----:B---3--:R-:W-:Y:S01]  /*154d0*/  HMMA.16816.F32 R76, R16, R26, R76 ;  /* 0x0000001a104c723c */ /* 0x008fe2000000184c */
[----:B------:R-:W-:Y:S01]  /*154e0*/  LOP3.LUT R6, R4, 0xff, RZ, 0xc0, !PT ;  /* 0x000000ff04067812 */ /* 0x000fe200078ec0ff */
[----:B------:R-:W-:Y:S01]  /*154f0*/  STG.E.U16 desc[UR30][R140.64+-0x60], R163 ;  /* 0xffffa0a38c007986 */ /* 0x000fe2000c10151e */
[----:B------:R-:W-:Y:S02]  /*15500*/  SHF.R.U32.HI R5, RZ, 0x18, R4 ;  /* 0x00000018ff057819 */ /* 0x000fe40000011604 */
[----:B------:R-:W-:Y:S01]  /*15510*/  SHF.R.U32.HI R4, RZ, 0x8, R2 ;  /* 0x00000008ff047819 */ /* 0x000fe20000011602 */
[----:B------:R-:W-:Y:S01]  /*15520*/  STG.E.U16 desc[UR30][R140.64+-0x5e], R191 ;  /* 0xffffa2bf8c007986 */ /* 0x000fe2000c10151e */
[----:B------:R-:W-:Y:S02]  /*15530*/  LOP3.LUT R3, R3, 0xff, RZ, 0xc0, !PT ;  /* 0x000000ff03037812 */ /* 0x000fe400078ec0ff */
[----:B------:R-:W-:Y:S01]  /*15540*/  PRMT R4, R6, 0x5410, R4 ;  /* 0x0000541006047816 */ /* 0x000fe20000000004 */
[----:B------:R2:W5:Y:S01]  /*15550*/  LDL.LU R175, [R1+0x178] ;  /* 0x0001780001af7983 */ /* 0x0005620000300800 */
[----:B------:R-:W-:-:S02]  /*15560*/  HSET2.LE.AND R2, R7, R0, PT ;  /* 0x0000000007027233 */ /* 0x000fc40003803000 */
[----:B------:R-:W-:Y:S01]  /*15570*/  PRMT R5, R3, 0x5410, R5 ;  /* 0x0000541003057816 */ /* 0x000fe20000000005 */
[----:B------:R-:W-:Y:S01]  /*15580*/  STG.E.U16 desc[UR30][R12.64+-0x50], R223 ;  /* 0xffffb0df0c007986 */ /* 0x000fe2000c10151e */
[--C-:B------:R-:W-:Y:S02]  /*15590*/  HSET2.LE.AND R3, R4, R0.reuse, PT ;  /* 0x0000000004037233 */ /* 0x100fe40003803000 */
[----:B------:R-:W-:Y:S01]  /*155a0*/  LOP3.LUT R6, R2, R109, RZ, 0xc0, !PT ;  /* 0x0000006d02067212 */ /* 0x000fe200078ec0ff */
[----:B------:R-:W-:Y:S01]  /*155b0*/  STG.E.U16 desc[UR30][R12.64+-0x4e], R222 ;  /* 0xffffb2de0c007986 */ /* 0x000fe2000c10151e */
[----:B------:R-:W-:-:S03]  /*155c0*/  HSET2.LE.AND R2, R8, R0, PT ;  /* 0x0000000008027233 */ /* 0x000fc60003803000 */
[----:B------:R-:W1:Y:S01]  /*155d0*/  LDSM.16.MT88.4 R8, [R168+0x6800] ;  /* 0x00680000a808783b */ /* 0x000e620000004200 */
[----:B------:R-:W-:Y:S01]  /*155e0*/  LOP3.LUT R4, R3, R111, RZ, 0xc0, !PT ;  /* 0x0000006f03047212 */ /* 0x000fe200078ec0ff */
[----:B------:R-:W-:Y:S02]  /*155f0*/  IMAD.MOV.U32 R3, RZ, RZ, R35 ;  /* 0x000000ffff037224 */ /* 0x000fe400078e0023 */
[----:B------:R-:W3:Y:S01]  /*15600*/  LDSM.16.MT88.4 R32, [R167+0x6800] ;  /* 0x00680000a720783b */ /* 0x000ee20000004200 */
[----:B------:R-:W-:Y:S02]  /*15610*/  HSET2.LE.AND R5, R5, R0, PT ;  /* 0x0000000005057233 */ /* 0x000fe40003803000 */
[----:B------:R-:W-:Y:S01]  /*15620*/  LOP3.LUT R7, R2, R108, RZ, 0xc0, !PT ;  /* 0x0000006c02077212 */ /* 0x000fe200078ec0ff */
[----:B------:R2:W5:Y:S02]  /*15630*/  LDL.LU R174, [R1+0x174] ;  /* 0x0001740001ae7983 */ /* 0x0005640000300800 */
[----:B------:R-:W-:Y:S01]  /*15640*/  LOP3.LUT R5, R5, R110, RZ, 0xc0, !PT ;  /* 0x0000006e05057212 */ /* 0x000fe200078ec0ff */
[----:B------:R-:W-:Y:S01]  /*15650*/  IMAD.MOV.U32 R2, RZ, RZ, R118 ;  /* 0x000000ffff027224 */ /* 0x000fe200078e0076 */
[----:B------:R-:W-:Y:S04]  /*15660*/  STG.E.U16 desc[UR30][R14.64+-0x50], R221 ;  /* 0xffffb0dd0e007986 */ /* 0x000fe8000c10151e */
[----:B------:R-:W-:Y:S01]  /*15670*/  STG.E.U16 desc[UR30][R14.64+-0x4e], R220 ;  /* 0xffffb2dc0e007986 */ /* 0x000fe2000c10151e */
[C---:B------:R-:W-:Y:S03]  /*15680*/  HMMA.16816.F32 R108, R4.reuse, R24, R84 ;  /* 0x00000018046c723c */ /* 0x040fe60000001854 */
[----:B------:R2:W5:Y:S04]  /*15690*/  LDL.LU R173, [R1+0x170] ;  /* 0x0001700001ad7983 */ /* 0x0005680000300800 */
[----:B------:R-:W-:Y:S01]  /*156a0*/  IMAD.MOV.U32 R87, RZ, RZ, R113 ;  /* 0x000000ffff577224 */ /* 0x000fe200078e0071 */
[C---:B------:R-:W-:Y:S06]  /*156b0*/  HMMA.16816.F32 R124, R4.reuse, R26, R80 ;  /* 0x0000001a047c723c */ /* 0x040fec0000001850 */
[C---:B-1----:R-:W-:Y:S06]  /*156c0*/  HMMA.16816.F32 R116, R4.reuse, R10, R64 ;  /* 0x0000000a0474723c */ /* 0x042fec0000001840 */
[----:B------:R-:W-:Y:S01]  /*156d0*/  HMMA.16816.F32 R120, R4, R8, R68 ;  /* 0x000000080478723c */ /* 0x000fe20000001844 */
[----:B------:R-:W-:-:S05]  /*156e0*/  IMAD.MOV.U32 R66, RZ, RZ, R114 ;  /* 0x000000ffff427224 */ /* 0x000fca00078e0072 */
[----:B------:R-:W-:Y:S01]  /*156f0*/  HMMA.16816.F32 R72, R16, R8, R72 ;  /* 0x000000081048723c */ /* 0x000fe20000001848 */
[----:B------:R-:W-:-:S05]  /*15700*/  IMAD.MOV.U32 R67, RZ, RZ, R115 ;  /* 0x000000ffff437224 */ /* 0x000fca00078e0073 */
[----:B------:R-:W-:Y:S01]  /*15710*/  HMMA.16816.F32 R60, R16, R10, R60 ;  /* 0x0000000a103c723c */ /* 0x000fe2000000183c */
[----:B------:R-:W-:Y:S04]  /*15720*/  STG.E.U16 desc[UR30][R142.64+-0x50], R162 ;  /* 0xffffb0a28e007986 */ /* 0x000fe8000c10151e */
[----:B------:R-:W-:Y:S01]  /*15730*/  STG.E.U16 desc[UR30][R142.64+-0x4e], R161 ;  /* 0xffffb2a18e007986 */ /* 0x000fe2000c10151e */
[C---:B------:R-:W-:Y:S03]  /*15740*/  HMMA.16816.F32 R112, R4.reuse, R28, R52 ;  /* 0x0000001c0470723c */ /* 0x040fe60000001834 */
[----:B------:R2:W5:Y:S03]  /*15750*/  LDL.LU R172, [R1+0x16c] ;  /* 0x00016c0001ac7983 */ /* 0x0005660000300800 */
[----:B---3--:R-:W-:Y:S01]  /*15760*/  HMMA.16816.F32 R68, R4, R34, R40 ;  /* 0x000000220444723c */ /* 0x008fe20000001828 */
[----:B------:R-:W-:-:S05]  /*15770*/  IMAD.MOV.U32 R55, RZ, RZ, R87 ;  /* 0x000000ffff377224 */ /* 0x000fca00078e0057 */
[----:B------:R-:W-:Y:S01]  /*15780*/  HMMA.16816.F32 R80, R4, R32, R44 ;  /* 0x000000200450723c */ /* 0x000fe2000000182c */
[----:B------:R-:W-:Y:S01]  /*15790*/  IMAD.MOV.U32 R43, RZ, RZ, R66 ;  /* 0x000000ffff2b7224 */ /* 0x000fe200078e0042 */
[----:B------:R-:W-:Y:S01]  /*157a0*/  STG.E.U16 desc[UR30][R140.64+-0x50], R160 ;  /* 0xffffb0a08c007986 */ /* 0x000fe2000c10151e */
[----:B------:R-:W-:-:S03]  /*157b0*/  IMAD.MOV.U32 R42, RZ, RZ, R67 ;  /* 0x000000ffff2a7224 */ /* 0x000fc600078e0043 */
[----:B------:R-:W-:Y:S01]  /*157c0*/  HMMA.16816.F32 R84, R4, R30, R48 ;  /* 0x0000001e0454723c */ /* 0x000fe20000001830 */
[----:B------:R-:W-:Y:S04]  /*157d0*/  STG.E.U16 desc[UR30][R140.64+-0x4e], R159 ;  /* 0xffffb29f8c007986 */ /* 0x000fe8000c10151e */
[----:B------:R2:W5:Y:S01]  /*157e0*/  LDL.LU R171, [R1+0x168] ;  /* 0x0001680001ab7983 */ /* 0x0005620000300800 */
[C---:B------:R-:W-:Y:S01]  /*157f0*/  HMMA.16816.F32 R64, R16.reuse, R24, R88 ;  /* 0x000000181040723c */ /* 0x040fe20000001858 */
[----:B------:R-:W-:Y:S02]  /*15800*/  IMAD.WIDE.U32 R6, R128, -0x2daee0ad, RZ ;  /* 0xd2511f5380067825 */ /* 0x000fe400078e00ff */
[----:B------:R-:W1:Y:S04]  /*15810*/  LDSM.16.MT88.4 R24, [R165+0x7000] ;  /* 0x00700000a518783b */ /* 0x000e680000004200 */
[----:B------:R-:W-:Y:S01]  /*15820*/  IMAD.MOV.U32 R89, RZ, RZ, R3 ;  /* 0x000000ffff597224 */ /* 0x000fe200078e0003 */
[----:B------:R-:W-:Y:S01]  /*15830*/  HMMA.16816.F32 R48, R16, R32, R96 ;  /* 0x000000201030723c */ /* 0x000fe20000001860 */
[----:B------:R-:W-:-:S05]  /*15840*/  IMAD.MOV.U32 R90, RZ, RZ, R2 ;  /* 0x000000ffff5a7224 */ /* 0x000fca00078e0002 */
[----:B------:R-:W-:Y:S01]  /*15850*/  HMMA.16816.F32 R44, R16, R34, R104 ;  /* 0x00000022102c723c */ /* 0x000fe20000001868 */
[----:B------:R-:W-:Y:S01]  /*15860*/  IMAD.WIDE.U32 R2, R37, -0x2daee0ad, RZ ;  /* 0xd2511f5325027825 */ /* 0x000fe200078e00ff */
[----:B------:R-:W-:Y:S01]  /*15870*/  LOP3.LUT R4, R7, UR42, R38, 0x96, !PT ;  /* 0x0000002a07047c12 */ /* 0x000fe2000f8e9626 */
[----:B------:R-:W-:Y:S03]  /*15880*/  STG.E.U16 desc[UR30][R12.64+-0x40], R219 ;  /* 0xffffc0db0c007986 */ /* 0x000fe6000c10151e */
[----:B------:R-:W-:Y:S01]  /*15890*/  LOP3.LUT R3, R3, UR40, R6, 0x96, !PT ;  /* 0x0000002803037c12 */ /* 0x000fe2000f8e9606 */
[----:B------:R-:W-:Y:S01]  /*158a0*/  IMAD.WIDE.U32 R4, R4, -0x326172a9, RZ ;  /* 0xcd9e8d5704047825 */ /* 0x000fe200078e00ff */
[----:B------:R-:W-:Y:S03]  /*158b0*/  STG.E.U16 desc[UR30][R12.64+-0x3e], R218 ;  /* 0xffffc2da0c007986 */ /* 0x000fe6000c10151e */
[----:B------:R-:W-:Y:S01]  /*158c0*/  IMAD.WIDE.U32 R38, R3, -0x326172a9, RZ ;  /* 0xcd9e8d5703267825 */ /* 0x000fe200078e00ff */
[----:B------:R-:W-:Y:S01]  /*158d0*/  LOP3.LUT R3, R5, UR41, R36, 0x96, !PT ;  /* 0x0000002905037c12 */ /* 0x000fe2000f8e9624 */
[----:B------:R2:W5:Y:S03]  /*158e0*/  LDL.LU R170, [R1+0x164] ;  /* 0x0001640001aa7983 */ /* 0x0005660000300800 */
[----:B------:R-:W-:Y:S01]  /*158f0*/  LOP3.LUT R6, R39, UR39, R4, 0x96, !PT ;  /* 0x0000002727067c12 */ /* 0x000fe2000f8e9604 */
[----:B------:R-:W-:-:S04]  /*15900*/  IMAD.WIDE.U32 R4, R3, -0x2daee0ad, RZ ;  /* 0xd2511f5303047825 */ /* 0x000fc800078e00ff */
[----:B------:R-:W-:Y:S02]  /*15910*/  IMAD.MOV.U32 R91, RZ, RZ, R55 ;  /* 0x000000ffff5b7224 */ /* 0x000fe400078e0037 */
[----:B------:R-:W-:Y:S02]  /*15920*/  IMAD.MOV.U32 R35, RZ, RZ, R89 ;  /* 0x000000ffff237224 */ /* 0x000fe400078e0059 */
[----:B------:R-:W-:Y:S01]  /*15930*/  IMAD.MOV.U32 R34, RZ, RZ, R90 ;  /* 0x000000ffff227224 */ /* 0x000fe200078e005a */
[----:B-1----:R-:W-:Y:S01]  /*15940*/  HMMA.16816.F32 R64, R20, R24, R64 ;  /* 0x000000181440723c */ /* 0x002fe20000001840 */
[----:B------:R-:W-:Y:S01]  /*15950*/  IMAD.WIDE.U32 R36, R6, -0x2daee0ad, RZ ;  /* 0xd2511f5306247825 */ /* 0x000fe200078e00ff */
[----:B------:R-:W-:Y:S01]  /*15960*/  LOP3.LUT R3, R5, UR38, R2, 0x96, !PT ;  /* 0x0000002605037c12 */ /* 0x000fe2000f8e9602 */
[----:B------:R-:W-:Y:S03]  /*15970*/  STG.E.U16 desc[UR30][R14.64+-0x40], R216 ;  /* 0xffffc0d80e007986 */ /* 0x000fe6000c10151e */
[----:B------:R-:W-:Y:S01]  /*15980*/  LOP3.LUT R2, R37, UR32, R4, 0x96, !PT ;  /* 0x0000002025027c12 */ /* 0x000fe2000f8e9604 */
[----:B------:R-:W-:Y:S01]  /*15990*/  IMAD.WIDE.U32 R40, R3, -0x326172a9, RZ ;  /* 0xcd9e8d5703287825 */ /* 0x000fe200078e00ff */
[----:B------:R-:W-:Y:S03]  /*159a0*/  STG.E.U16 desc[UR30][R14.64+-0x3e], R217 ;  /* 0xffffc2d90e007986 */ /* 0x000fe6000c10151e */
[----:B------:R-:W-:Y:S01]  /*159b0*/  IMAD.WIDE.U32 R2, R2, -0x326172a9, RZ ;  /* 0xcd9e8d5702027825 */ /* 0x000fe200078e00ff */
[----:B------:R2:W5:Y:S04]  /*159c0*/  LDL.LU R169, [R1+0x160] ;  /* 0x0001600001a97983 */ /* 0x0005680000300800 */
[----:B------:R-:W-:Y:S01]  /*159d0*/  LOP3.LUT R4, R3, UR26, R40, 0x96, !PT ;  /* 0x0000001a03047c12 */ /* 0x000fe2000f8e9628 */
[----:B------:R-:W-:Y:S01]  /*159e0*/  HMMA.16816.F32 R52, R16, R30, R92 ;  /* 0x0000001e1034723c */ /* 0x000fe2000000185c */
[C---:B------:R-:W-:Y:S01]  /*159f0*/  LOP3.LUT R3, R2.reuse, 0xffff, RZ, 0xc0, !PT ;  /* 0x0000ffff02037812 */ /* 0x040fe200078ec0ff */
[----:B------:R-:W1:Y:S01]  /*15a00*/  LDSM.16.MT88.4 R16, [R168+0x7000] ;  /* 0x00700000a810783b */ /* 0x000e620000004200 */
[----:B------:R-:W-:-:S02]  /*15a10*/  LOP3.LUT R8, R2, 0xff, RZ, 0xc0, !PT ;  /* 0x000000ff02087812 */ /* 0x000fc400078ec0ff */
[----:B------:R-:W-:Y:S01]  /*15a20*/  SHF.R.U32.HI R6, RZ, 0x8, R3 ;  /* 0x00000008ff067819 */ /* 0x000fe20000011603 */
[----:B------:R-:W-:Y:S03]  /*15a30*/  LDSM.16.MT88.4 R28, [R167+0x7000] ;  /* 0x00700000a71c783b */ /* 0x000fe60000004200 */
[----:B------:R-:W-:Y:S01]  /*15a40*/  PRMT R6, R8, 0x5410, R6 ;  /* 0x0000541008067816 */ /* 0x000fe20000000006 */
[----:B------:R-:W-:Y:S01]  /*15a50*/  IMAD.MOV.U32 R39, RZ, RZ, R243 ;  /* 0x000000ffff277224 */ /* 0x000fe200078e00f3 */
[----:B------:R-:W3:Y:S01]  /*15a60*/  LDSM.16.MT88.4 R8, [R166+0x7000] ;  /* 0x00700000a608783b */ /* 0x000ee20000004200 */
[C---:B------:R-:W-:Y:S02]  /*15a70*/  LOP3.LUT R5, R4.reuse, 0xffff, RZ, 0xc0, !PT ;  /* 0x0000ffff04057812 */ /* 0x040fe400078ec0ff */
[----:B------:R-:W-:Y:S01]  /*15a80*/  LOP3.LUT R7, R4, 0xff, RZ, 0xc0, !PT ;  /* 0x000000ff04077812 */ /* 0x000fe200078ec0ff */
[----:B------:R-:W-:Y:S01]  /*15a90*/  STG.E.U16 desc[UR30][R142.64+-0x40], R158 ;  /* 0xffffc09e8e007986 */ /* 0x000fe2000c10151e */
[----:B------:R-:W-:-:S02]  /*15aa0*/  SHF.R.U32.HI R3, RZ, 0x8, R5 ;  /* 0x00000008ff037819 */ /* 0x000fc40000011605 */
[--C-:B------:R-:W-:Y:S01]  /*15ab0*/  SHF.R.U32.HI R32, RZ, 0x10, R2.reuse ;  /* 0x00000010ff207819 */ /* 0x100fe20000011602 */
[----:B------:R-:W-:Y:S01]  /*15ac0*/  STG.E.U16 desc[UR30][R142.64+-0x3e], R157 ;  /* 0xffffc29d8e007986 */ /* 0x000fe2000c10151e */
[----:B------:R-:W-:Y:S02]  /*15ad0*/  SHF.R.U32.HI R33, RZ, 0x18, R2 ;  /* 0x00000018ff217819 */ /* 0x000fe40000011602 */
[----:B------:R-:W-:Y:S01]  /*15ae0*/  PRMT R2, R7, 0x5410, R3 ;  /* 0x0000541007027816 */ /* 0x000fe20000000003 */
[----:B------:R2:W5:Y:S01]  /*15af0*/  LDL.LU R164, [R1+0x15c] ;  /* 0x00015c0001a47983 */ /* 0x0005620000300800 */
[--C-:B------:R-:W-:Y:S02]  /*15b00*/  SHF.R.U32.HI R3, RZ, 0x10, R4.reuse ;  /* 0x00000010ff037819 */ /* 0x100fe40000011604 */
[----:B------:R-:W-:Y:S02]  /*15b10*/  SHF.R.U32.HI R5, RZ, 0x18, R4 ;  /* 0x00000018ff057819 */ /* 0x000fe40000011604 */
[----:B------:R-:W-:-:S02]  /*15b20*/  LOP3.LUT R3, R3, 0xff, RZ, 0xc0, !PT ;  /* 0x000000ff03037812 */ /* 0x000fc400078ec0ff */
[----:B------:R-:W-:Y:S02]  /*15b30*/  LOP3.LUT R4, R32, 0xff, RZ, 0xc0, !PT ;  /* 0x000000ff20047812 */ /* 0x000fe400078ec0ff */
[--C-:B------:R-:W-:Y:S02]  /*15b40*/  HSET2.LE.AND R2, R2, R0.reuse, PT ;  /* 0x0000000002027233 */ /* 0x100fe40003803000 */
[----:B------:R-:W-:Y:S02]  /*15b50*/  PRMT R3, R3, 0x5410, R5 ;  /* 0x0000541003037816 */ /* 0x000fe40000000005 */
[----:B------:R-:W-:Y:S02]  /*15b60*/  PRMT R7, R4, 0x5410, R33 ;  /* 0x0000541004077816 */ /* 0x000fe40000000021 */
[----:B------:R-:W-:Y:S02]  /*15b70*/  LOP3.LUT R4, R2, R132, RZ, 0xc0, !PT ;  /* 0x0000008402047212 */ /* 0x000fe400078ec0ff */
[----:B------:R-:W-:-:S02]  /*15b80*/  HSET2.LE.AND R2, R3, R0, PT ;  /* 0x0000000003027233 */ /* 0x000fc40003803000 */
[--C-:B------:R-:W-:Y:S02]  /*15b90*/  HSET2.LE.AND R3, R6, R0.reuse, PT ;  /* 0x0000000006037233 */ /* 0x100fe40003803000 */
[----:B------:R-:W-:Y:S02]  /*15ba0*/  HSET2.LE.AND R7, R7, R0, PT ;  /* 0x0000000007077233 */ /* 0x000fe40003803000 */
[----:B------:R-:W-:Y:S02]  /*15bb0*/  LOP3.LUT R5, R2, R131, RZ, 0xc0, !PT ;  /* 0x0000008302057212 */ /* 0x000fe400078ec0ff */
[----:B------:R-:W-:Y:S02]  /*15bc0*/  LOP3.LUT R6, R3, R130, RZ, 0xc0, !PT ;  /* 0x0000008203067212 */ /* 0x000fe400078ec0ff */
[----:B------:R-:W-:Y:S02]  /*15bd0*/  LOP3.LUT R7, R7, R129, RZ, 0xc0, !PT ;  /* 0x0000008107077212 */ /* 0x000fe400078ec0ff */
[----:B------:R-:W-:Y:S01]  /*15be0*/  LOP3.LUT R2, R41, UR37, R38, 0x96, !PT ;  /* 0x0000002529027c12 */ /* 0x000fe2000f8e9626 */
[----:B------:R-:W-:-:S04]  /*15bf0*/  IMAD.MOV.U32 R32, RZ, RZ, R91 ;  /* 0x000000ffff207224 */ /* 0x000fc800078e005b */
[C---:B------:R-:W-:Y:S06]  /*15c00*/  HMMA.16816.F32 R108, R4.reuse, R24, R108 ;  /* 0x00000018046c723c */ /* 0x040fec000000186c */
[C---:B------:R-:W-:Y:S06]  /*15c10*/  HMMA.16816.F32 R104, R4.reuse, R26, R124 ;  /* 0x0000001a0468723c */ /* 0x040fec000000187c */
[C---:B-1----:R-:W-:Y:S06]  /*15c20*/  HMMA.16816.F32 R96, R4.reuse, R16, R120 ;  /* 0x000000100460723c */ /* 0x042fec0000001878 */
[C---:B------:R-:W-:Y:S06]  /*15c30*/  HMMA.16816.F32 R92, R4.reuse, R18, R116 ;  /* 0x00000012045c723c */ /* 0x040fec0000001874 */
[C---:B---3--:R-:W-:Y:S06]  /*15c40*/  HMMA.16816.F32 R84, R4.reuse, R10, R84 ;  /* 0x0000000a0454723c */ /* 0x048fec0000001854 */
[C---:B------:R-:W-:Y:S06]  /*15c50*/  HMMA.16816.F32 R80, R4.reuse, R28, R80 ;  /* 0x0000001c0450723c */ /* 0x040fec0000001850 */
[----:B------:R-:W-:Y:S06]  /*15c60*/  HMMA.16816.F32 R68, R4, R30, R68 ;  /* 0x0000001e0444723c */ /* 0x000fec0000001844 */
[-C--:B------:R-:W-:Y:S01]  /*15c70*/  HMMA.16816.F32 R56, R20, R8.reuse, R56 ;  /* 0x000000081438723c */ /* 0x080fe20000001838 */
[----:B------:R-:W-:Y:S01]  /*15c80*/  IMAD.MOV.U32 R40, RZ, RZ, R133 ;  /* 0x000000ffff287224 */ /* 0x000fe200078e0085 */
[----:B------:R-:W-:Y:S04]  /*15c90*/  LDSM.16.MT88.4 R124, [R168+0x7800] ;  /* 0x00780000a87c783b */ /* 0x000fe80000004200 */
[----:B------:R-:W-:Y:S01]  /*15ca0*/  HMMA.16816.F32 R88, R4, R8, R112 ;  /* 0x000000080458723c */ /* 0x000fe20000001870 */
[----:B------:R-:W-:Y:S01]  /*15cb0*/  IMAD.MOV.U32 R41, RZ, RZ, R137 ;  /* 0x000000ffff297224 */ /* 0x000fe200078e0089 */
[----:B------:R-:W-:Y:S05]  /*15cc0*/  LDSM.16.MT88.4 R116, [R166+0x7800] ;  /* 0x00780000a674783b */ /* 0x000fea0000004200 */
[----:B------:R-:W-:-:S03]  /*15cd0*/  IMAD.WIDE.U32 R4, R2, -0x2daee0ad, RZ ;  /* 0xd2511f5302047825 */ /* 0x000fc600078e00ff */
[C---:B------:R-:W-:Y:S02]  /*15ce0*/  LOP3.LUT R3, R4.reuse, 0xffff, RZ, 0xc0, !PT ;  /* 0x0000ffff04037812 */ /* 0x040fe400078ec0ff */
[----:B------:R-:W-:Y:S02]  /*15cf0*/  LOP3.LUT R6, R4, 0xff, RZ, 0xc0, !PT ;  /* 0x000000ff04067812 */ /* 0x000fe400078ec0ff */
[----:B------:R-:W-:Y:S02]  /*15d00*/  SHF.R.U32.HI R3, RZ, 0x8, R3 ;  /* 0x00000008ff037819 */ /* 0x000fe40000011603 */
[----:B------:R-:W-:Y:S02]  /*15d10*/  LOP3.LUT R2, R5, UR20, R36, 0x96, !PT ;  /* 0x0000001405027c12 */ /* 0x000fe4000f8e9624 */
[----:B------:R-:W-:Y:S02]  /*15d20*/  PRMT R8, R6, 0x5410, R3 ;  /* 0x0000541006087816 */ /* 0x000fe40000000003 */
[----:B------:R-:W-:-:S02]  /*15d30*/  SHF.R.U32.HI R7, RZ, 0x10, R4 ;  /* 0x00000010ff077819 */ /* 0x000fc40000011604 */
[----:B------:R-:W-:Y:S02]  /*15d40*/  SHF.R.U32.HI R9, RZ, 0x18, R4 ;  /* 0x00000018ff097819 */ /* 0x000fe40000011604 */
[C---:B------:R-:W-:Y:S02]  /*15d50*/  LOP3.LUT R3, R2.reuse, 0xffff, RZ, 0xc0, !PT ;  /* 0x0000ffff02037812 */ /* 0x040fe400078ec0ff */
[--C-:B------:R-:W-:Y:S02]  /*15d60*/  SHF.R.U32.HI R4, RZ, 0x10, R2.reuse ;  /* 0x00000010ff047819 */ /* 0x100fe40000011602 */
[----:B------:R-:W-:Y:S02]  /*15d70*/  LOP3.LUT R6, R2, 0xff, RZ, 0xc0, !PT ;  /* 0x000000ff02067812 */ /* 0x000fe400078ec0ff */
[----:B------:R-:W-:Y:S02]  /*15d80*/  SHF.R.U32.HI R5, RZ, 0x18, R2 ;  /* 0x00000018ff057819 */ /* 0x000fe40000011602 */
[----:B------:R-:W-:-:S02]  /*15d90*/  SHF.R.U32.HI R2, RZ, 0x8, R3 ;  /* 0x00000008ff027819 */ /* 0x000fc40000011603 */
[----:B------:R-:W-:Y:S02]  /*15da0*/  LOP3.LUT R3, R4, 0xff, RZ, 0xc0, !PT ;  /* 0x000000ff04037812 */ /* 0x000fe400078ec0ff */
[----:B------:R-:W-:Y:S02]  /*15db0*/  LOP3.LUT R7, R7, 0xff, RZ, 0xc0, !PT ;  /* 0x000000ff07077812 */ /* 0x000fe400078ec0ff */
[----:B------:R-:W-:Y:S02]  /*15dc0*/  PRMT R3, R3, 0x5410, R5 ;  /* 0x0000541003037816 */ /* 0x000fe40000000005 */
[----:B------:R-:W-:Y:S02]  /*15dd0*/  PRMT R2, R6, 0x5410, R2 ;  /* 0x0000541006027816 */ /* 0x000fe40000000002 */
[----:B------:R-:W-:Y:S02]  /*15de0*/  PRMT R7, R7, 0x5410, R9 ;  /* 0x0000541007077816 */ /* 0x000fe40000000009 */
[----:B------:R-:W-:-:S02]  /*15df0*/  HSET2.LE.AND R3, R3, R0, PT ;  /* 0x0000000003037233 */ /* 0x000fc40003803000 */
[--C-:B------:R-:W-:Y:S02]  /*15e00*/  HSET2.LE.AND R2, R2, R0.reuse, PT ;  /* 0x0000000002027233 */ /* 0x100fe40003803000 */
[--C-:B------:R-:W-:Y:S02]  /*15e10*/  HSET2.LE.AND R4, R8, R0.reuse, PT ;  /* 0x0000000008047233 */ /* 0x100fe40003803000 */
[----:B------:R-:W-:Y:S01]  /*15e20*/  HSET2.LE.AND R0, R7, R0, PT ;  /* 0x0000000007007233 */ /* 0x000fe20003803000 */
[----:B------:R-:W-:Y:S01]  /*15e30*/  HMMA.16816.F32 R24, R20, R26, R76 ;  /* 0x0000001a1418723c */ /* 0x000fe2000000184c */
[----:B------:R-:W-:Y:S02]  /*15e40*/  IMAD.MOV.U32 R38, RZ, RZ, R136 ;  /* 0x000000ffff267224 */ /* 0x000fe400078e0088 */
[----:B------:R-:W-:-:S03]  /*15e50*/  IMAD.MOV.U32 R33, RZ, RZ, R240 ;  /* 0x000000ffff217224 */ /* 0x000fc600078e00f0 */
[----:B------:R-:W-:Y:S01]  /*15e60*/  HMMA.16816.F32 R52, R20, R10, R52 ;  /* 0x0000000a1434723c */ /* 0x000fe20000001834 */
[----:B------:R-:W-:Y:S01]  /*15e70*/  LOP3.LUT R77, R3, R234, RZ, 0xc0, !PT ;  /* 0x000000ea034d7212 */ /* 0x000fe200078ec0ff */
[----:B------:R-:W-:Y:S01]  /*15e80*/  FADD.FTZ R3, R40, R236 ;  /* 0x000000ec28037221 */ /* 0x000fe20000010000 */
[----:B------:R-:W-:Y:S01]  /*15e90*/  LOP3.LUT R76, R2, R235, RZ, 0xc0, !PT ;  /* 0x000000eb024c7212 */ /* 0x000fe200078ec0ff */
[----:B------:R-:W-:Y:S01]  /*15ea0*/  FADD.FTZ R2, R41, R233 ;  /* 0x000000e929027221 */ /* 0x000fe20000010000 */
[----:B------:R-:W-:Y:S02]  /*15eb0*/  LOP3.LUT R79, R0, R231, RZ, 0xc0, !PT ;  /* 0x000000e7004f7212 */ /* 0x000fe400078ec0ff */
[----:B------:R-:W-:Y:S01]  /*15ec0*/  IMAD.MOV.U32 R10, RZ, RZ, R242 ;  /* 0x000000ffff0a7224 */ /* 0x000fe200078e00f2 */
[----:B------:R-:W-:Y:S01]  /*15ed0*/  LOP3.LUT R78, R4, R232, RZ, 0xc0, !PT ;  /* 0x000000e8044e7212 */ /* 0x000fe200078ec0ff */
[----:B------:R-:W-:Y:S02]  /*15ee0*/  IMAD.MOV.U32 R11, RZ, RZ, R241 ;  /* 0x000000ffff0b7224 */ /* 0x000fe400078e00f1 */
[----:B------:R-:W-:Y:S01]  /*15ef0*/  FADD.FTZ R0, R38, R228 ;  /* 0x000000e426007221 */ /* 0x000fe20000010000 */
[----:B------:R-:W-:Y:S01]  /*15f00*/  FADD.FTZ R4, R39, R227 ;  /* 0x000000e327047221 */ /* 0x000fe20000010000 */
[----:B------:R-:W-:-:S02]  /*15f10*/  IMAD.MOV.U32 R241, RZ, RZ, R135 ;  /* 0x000000fffff17224 */ /* 0x000fc400078e0087 */
[----:B------:R-:W-:Y:S01]  /*15f20*/  FADD.FTZ R5, R10, R3 ;  /* 0x000000030a057221 */ /* 0x000fe20000010000 */
[----:B------:R-:W-:Y:S01]  /*15f30*/  IMAD.MOV.U32 R240, RZ, RZ, R134 ;  /* 0x000000fffff07224 */ /* 0x000fe200078e0086 */
[C---:B------:R-:W-:Y:S01]  /*15f40*/  HMMA.16816.F32 R72, R20.reuse, R16, R72 ;  /* 0x000000101448723c */ /* 0x040fe20000001848 */
[----:B------:R-:W1:Y:S01]  /*15f50*/  LDSM.16.MT88.4 R132, [R165+0x7800] ;  /* 0x00780000a584783b */ /* 0x000e620000004200 */
[----:B------:R-:W-:Y:S01]  /*15f60*/  FADD.FTZ R3, R11, R2 ;  /* 0x000000020b037221 */ /* 0x000fe20000010000 */
[----:B------:R-:W-:Y:S01]  /*15f70*/  FADD.FTZ R2, R33, R0 ;  /* 0x0000000021027221 */ /* 0x000fe20000010000 */
[----:B------:R-:W-:Y:S02]  /*15f80*/  FADD.FTZ R0, R32, R4 ;  /* 0x0000000420007221 */ /* 0x000fe40000010000 */
[----:B------:R-:W-:Y:S01]  /*15f90*/  HMMA.16816.F32 R60, R20, R18, R60 ;  /* 0x00000012143c723c */ /* 0x000fe2000000183c */
[----:B------:R-:W3:Y:S01]  /*15fa0*/  LDSM.16.MT88.4 R16, [R167+0x7800] ;  /* 0x00780000a710783b */ /* 0x000ee20000004200 */
[----:B------:R-:W-:Y:S01]  /*15fb0*/  FADD.FTZ R4, R34, R5 ;  /* 0x0000000522047221 */ /* 0x000fe20000010000 */
[----:B------:R-:W-:Y:S01]  /*15fc0*/  FADD.FTZ R3, R35, R3 ;  /* 0x0000000323037221 */ /* 0x000fe20000010000 */
[----:B------:R-:W-:-:S02]  /*15fd0*/  IMAD.MOV.U32 R242, RZ, RZ, R139 ;  /* 0x000000fffff27224 */ /* 0x000fc400078e008b */
        /* <DEDUP_REMOVED lines=9> */
[----:B------:R2:W-:Y:S01]  /*16070*/  STG.E.U16 desc[UR30][R140.64+-0x40], R156 ;  /* 0xffffc09c8c007986 */ /* 0x0005e2000c10151e */
[----:B------:R-:W-:Y:S01]  /*16080*/  FADD.FTZ R2, R250, R2 ;  /* 0x00000002fa027221 */ /* 0x000fe20000010000 */
[----:B------:R-:W-:-:S02]  /*16090*/  FADD.FTZ R0, R251, R0 ;  /* 0x00000000fb007221 */ /* 0x000fc40000010000 */
[----:B------:R2:W-:Y:S01]  /*160a0*/  STG.E.U16 desc[UR30][R140.64+-0x3e], R155 ;  /* 0xffffc29b8c007986 */ /* 0x0005e2000c10151e */
[----:B------:R-:W-:Y:S01]  /*160b0*/  FADD.FTZ R6, R244, R4 ;  /* 0x00000004f4067221 */ /* 0x000fe20000010000 */
[----:B------:R-:W-:Y:S02]  /*160c0*/  FADD.FTZ R5, R245, R3 ;  /* 0x00000003f5057221 */ /* 0x000fe40000010000 */
[----:B------:R2:W-:Y:S01]  /*160d0*/  STG.E.U16 desc[UR30][R12.64+-0x30], R215 ;  /* 0xffffd0d70c007986 */ /* 0x0005e2000c10151e */
[----:B------:R-:W-:-:S03]  /*160e0*/  IADD3 R4, P1, R194, -0x100, RZ ;  /* 0xffffff00c2047810 */ /* 0x000fc60007f3e0ff */
[----:B------:R2:W-:Y:S01]  /*160f0*/  STG.E.U16 desc[UR30][R12.64+-0x2e], R214 ;  /* 0xffffd2d60c007986 */ /* 0x0005e2000c10151e */
[----:B------:R-:W-:Y:S03]  /*16100*/  HMMA.16816.F32 R48, R20, R28, R48 ;  /* 0x0000001c1430723c */ /* 0x000fe60000001830 */
[----:B------:R2:W-:Y:S01]  /*16110*/  STG.E.U16 desc[UR30][R14.64+-0x30], R213 ;  /* 0xffffd0d50e007986 */ /* 0x0005e2000c10151e */
[----:B------:R-:W-:-:S03]  /*16120*/  FADD.FTZ R3, R237, R2 ;  /* 0x00000002ed037221 */ /* 0x000fc60000010000 */
[----:B------:R2:W-:Y:S01]  /*16130*/  STG.E.U16 desc[UR30][R14.64+-0x2e], R212 ;  /* 0xffffd2d40e007986 */ /* 0x0005e2000c10151e */
[----:B------:R-:W-:Y:S03]  /*16140*/  HMMA.16816.F32 R44, R20, R30, R44 ;  /* 0x0000001e142c723c */ /* 0x000fe6000000182c */
[----:B------:R2:W-:Y:S01]  /*16150*/  STG.E.U16 desc[UR30][R142.64+-0x30], R154 ;  /* 0xffffd09a8e007986 */ /* 0x0005e2000c10151e */
[----:B------:R-:W-:-:S03]  /*16160*/  FADD.FTZ R2, R246, R0 ;  /* 0x00000000f6027221 */ /* 0x000fc60000010000 */
[----:B------:R2:W-:Y:S01]  /*16170*/  STG.E.U16 desc[UR30][R142.64+-0x2e], R153 ;  /* 0xffffd2998e007986 */ /* 0x0005e2000c10151e */
[----:B------:R-:W-:-:S03]  /*16180*/  IADD3.X R0, R195, -0x1, RZ, P1, !PT ;  /* 0xffffffffc3007810 */ /* 0x000fc60000ffe4ff */
[----:B------:R2:W-:Y:S04]  /*16190*/  STG.E.U16 desc[UR30][R140.64+-0x30], R152 ;  /* 0xffffd0988c007986 */ /* 0x0005e8000c10151e */
[----:B------:R2:W-:Y:S04]  /*161a0*/  STG.E.U16 desc[UR30][R140.64+-0x2e], R151 ;  /* 0xffffd2978c007986 */ /* 0x0005e8000c10151e */
[----:B------:R2:W-:Y:S04]  /*161b0*/  STG.E.U16 desc[UR30][R12.64+-0x20], R210 ;  /* 0xffffe0d20c007986 */ /* 0x0005e8000c10151e */
[----:B------:R2:W-:Y:S04]  /*161c0*/  STG.E.U16 desc[UR30][R12.64+-0x1e], R207 ;  /* 0xffffe2cf0c007986 */ /* 0x0005e8000c10151e */
[----:B------:R2:W-:Y:S04]  /*161d0*/  STG.E.U16 desc[UR30][R14.64+-0x20], R206 ;  /* 0xffffe0ce0e007986 */ /* 0x0005e8000c10151e */
[----:B------:R2:W-:Y:S04]  /*161e0*/  STG.E.U16 desc[UR30][R14.64+-0x1e], R205 ;  /* 0xffffe2cd0e007986 */ /* 0x0005e8000c10151e */
[----:B------:R2:W-:Y:S04]  /*161f0*/  STG.E.U16 desc[UR30][R142.64+-0x20], R150 ;  /* 0xffffe0968e007986 */ /* 0x0005e8000c10151e */
[----:B------:R2:W-:Y:S04]  /*16200*/  STG.E.U16 desc[UR30][R142.64+-0x1e], R149 ;  /* 0xffffe2958e007986 */ /* 0x0005e8000c10151e */
[----:B------:R2:W-:Y:S01]  /*16210*/  STL [R1+0xf0], R6 ;  /* 0x0000f00601007387 */ /* 0x0005e20000100800 */
[----:B------:R-:W-:-:S03]  /*16220*/  UISETP.GT.AND UP1, UPT, UR24, UR12, UPT ;  /* 0x0000000c1800728c */ /* 0x000fc6000bf24270 */
        /* <DEDUP_REMOVED lines=25> */
[----:B---3--:R-:W-:Y:S06]  /*163c0*/  HMMA.16816.F32 R80, R76, R16, R80 ;  /* 0x000000104c50723c */ /* 0x008fec0000001850 */
[C---:B------:R-:W-:Y:S06]  /*163d0*/  HMMA.16816.F32 R132, R100.reuse, R134, R24 ;  /* 0x000000866484723c */ /* 0x040fec0000001818 */
[C---:B------:R-:W-:Y:S06]  /*163e0*/  HMMA.16816.F32 R124, R100.reuse, R126, R60 ;  /* 0x0000007e647c723c */ /* 0x040fec000000183c */
[C---:B------:R-:W-:Y:S06]  /*163f0*/  HMMA.16816.F32 R116, R100.reuse, R118, R52 ;  /* 0x000000766474723c */ /* 0x040fec0000001834 */
[----:B------:R-:W-:Y:S06]  /*16400*/  HMMA.16816.F32 R112, R100, R16, R48 ;  /* 0x000000106470723c */ /* 0x000fec0000001830 */
[-C--:B------:R-:W-:Y:S06]  /*16410*/  HMMA.16816.F32 R76, R76, R18.reuse, R68 ;  /* 0x000000124c4c723c */ /* 0x080fec0000001844 */
[----:B------:R-:W-:Y:S01]  /*16420*/  HMMA.16816.F32 R100, R100, R18, R44 ;  /* 0x000000126464723c */ /* 0x000fe2000000182c */
[----:B------:R-:W-:-:S02]  /*16430*/  IMAD.MOV.U32 R68, RZ, RZ, R247 ;  /* 0x000000ffff447224 */ /* 0x000fc400078e00f7 */
[----:B------:R-:W-:Y:S02]  /*16440*/  IMAD.MOV.U32 R70, RZ, RZ, R238 ;  /* 0x000000ffff467224 */ /* 0x000fe400078e00ee */
[----:B------:R-:W-:Y:S02]  /*16450*/  IMAD.MOV.U32 R71, RZ, RZ, R252 ;  /* 0x000000ffff477224 */ /* 0x000fe400078e00fc */
[----:B------:R-:W-:Y:S01]  /*16460*/  IMAD.MOV.U32 R69, RZ, RZ, R239 ;  /* 0x000000ffff457224 */ /* 0x000fe200078e00ef */
[----:B------:R-:W-:-:S01]  /*16470*/  NOP ;  /* 0x0000000000007918 */ /* 0x000fc20000000000 */
        /* <DEDUP_REMOVED lines=14> */
[----:B------:R-:W-:Y:S01]  /*16560*/  IMAD.U32 R4, RZ, RZ, UR46 ;  /* 0x0000002eff047e24 */ /* 0x000fe2000f8e00ff */
[----:B------:R-:W1:Y:S01]  /*16570*/  S2R R193, SR_TID.X ;  /* 0x0000000000c17919 */ /* 0x000e620000002100 */
[----:B------:R-:W-:Y:S01]  /*16580*/  IMAD.U32 R5, RZ, RZ, UR47 ;  /* 0x0000002fff057e24 */ /* 0x000fe2000f8e00ff */
[----:B------:R-:W-:Y:S01]  /*16590*/  UIADD3 UR6, UR47, UR6, URZ ;  /* 0x000000062f067290 */ /* 0x000fe2000fffe03f */
[----:B------:R-:W-:Y:S02]  /*165a0*/  IMAD.U32 R5, RZ, RZ, UR8 ;  /* 0x00000008ff057e24 */ /* 0x000fe4000f8e00ff */
[----:B------:R-:W4:Y:S03]  /*165b0*/  @!P5 LDC.64 R20, c[0x0][0x220] ;  /* 0x00008800ff14db82 */ /* 0x000f260000000a00 */
[----:B------:R-:W-:Y:S01]  /*165c0*/  IMAD.U32 R0, RZ, RZ, UR6 ;  /* 0x00000006ff007e24 */ /* 0x000fe2000f8e00ff */
[----:B------:R-:W-:-:S02]  /*165d0*/  @!UP0 UIMAD UR6, UR9, 0x30, URZ ;  /* 0x00000030090688a4 */ /* 0x000fc4000f8e023f */
[----:B------:R-:W-:Y:S02]  /*165e0*/  UISETP.GT.AND UP0, UPT, UR24, UR12, UPT ;  /* 0x0000000c1800728c */ /* 0x000fe4000bf04270 */
[----:B------:R-:W4:Y:S01]  /*165f0*/  @!P5 LDC.64 R22, c[0x0][0x220] ;  /* 0x00008800ff16db82 */ /* 0x000f220000000a00 */
[----:B-----5:R-:W-:Y:S01]  /*16600*/  @P5 STS.128 [R192+0x6000], RZ ;  /* 0x006000ffc0005388 */ /* 0x020fe20000000c00 */
[----:B-1----:R-:W-:-:S05]  /*16610*/  IMAD.SHL.U32 R193, R193, 0x2, RZ ;  /* 0x00000002c1c17824 */ /* 0x002fca00078e00ff */
[----:B------:R-:W-:Y:S02]  /*16620*/  LOP3.LUT R193, R193, 0x6, RZ, 0xc0, !PT ;  /* 0x00000006c1c17812 */ /* 0x000fe400078ec0ff */
[----:B--2---:R-:W-:-:S04]  /*16630*/  LEA R2, P0, R4, R246, 0x6 ;  /* 0x000000f604027211 */ /* 0x004fc800078030ff */
[----:B---3--:R-:W-:Y:S01]  /*16640*/  LEA.HI.X R3, R4, R239, R0, 0x6, P0 ;  /* 0x000000ef04037211 */ /* 0x008fe200000f3400 */
[----:B------:R-:W-:Y:S01]  /*16650*/  IMAD.U32 R4, RZ, RZ, UR9 ;  /* 0x00000009ff047e24 */ /* 0x000fe2000f8e00ff */
[----:B------:R-:W-:Y:S02]  /*16660*/  @!P5 LEA R7, P0, R7, R2, 0x5 ;  /* 0x000000020707d211 */ /* 0x000fe400078028ff */
[C---:B------:R-:W-:Y:S02]  /*16670*/  @!P5 IADD3 R0, P3, R2.reuse, UR28, RZ ;  /* 0x0000001c0200dc10 */ /* 0x040fe4000ff7e0ff */
[----:B------:R-:W-:Y:S01]  /*16680*/  @!P5 LEA.HI.X R16, R5, R3, R4, 0x5, P0 ;  /* 0x000000030510d211 */ /* 0x000fe200000f2c04 */
[----:B------:R-:W-:Y:S01]  /*16690*/  IMAD.U32 R4, RZ, RZ, UR8 ;  /* 0x00000008ff047e24 */ /* 0x000fe2000f8e00ff */
[----:B------:R-:W-:Y:S02]  /*166a0*/  @!P5 LEA R10, P2, R2, R10, 0x1 ;  /* 0x0000000a020ad211 */ /* 0x000fe400078408ff */
        /* <DEDUP_REMOVED lines=19> */
[----:B------:R1:W-:Y:S02]  /*167e0*/  @!P5 LDGSTS.E.BYPASS.LTC128B.128 [R192+0x6800], desc[UR30][R8.64] ;  /* 0x0680000008c0dfae */ /* 0x0003e4000b901d5e */
[----:B------:R-:W-:Y:S02]  /*167f0*/  IMAD R0, R0, 0x40, R193 ;  /* 0x0000004000007824 */ /* 0x000fe400078e02c1 */
        /* <DEDUP_REMOVED lines=35> */
[C---:B------:R-:W-:Y:S06]  /*16a30*/  HMMA.16816.F32 R156, R4.reuse, R38, RZ ;  /* 0x00000026049c723c */ /* 0x040fec00000018ff */
[C---:B------:R-:W-:Y:S06]  /*16a40*/  HMMA.16816.F32 R196, R4.reuse, R34, RZ ;  /* 0x0000002204c4723c */ /* 0x040fec00000018ff */
[----:B------:R-:W-:Y:S06]  /*16a50*/  HMMA.16816.F32 R144, R4, R30, RZ ;  /* 0x0000001e0490723c */ /* 0x000fec00000018ff */
[C---:B------:R-:W-:Y:S06]  /*16a60*/  HMMA.16816.F32 R140, R8.reuse, R36, RZ ;  /* 0x00000024088c723c */ /* 0x040fec00000018ff */
[C---:B------:R-:W-:Y:S06]  /*16a70*/  HMMA.16816.F32 R152, R8.reuse, R38, RZ ;  /* 0x000000260898723c */ /* 0x040fec00000018ff */
[C---:B------:R-:W-:Y:S06]  /*16a80*/  HMMA.16816.F32 R36, R8.reuse, R32, RZ ;  /* 0x000000200824723c */ /* 0x040fec00000018ff */
[----:B------:R-:W-:Y:S06]  /*16a90*/  HMMA.16816.F32 R4, R8, R28, RZ ;  /* 0x0000001c0804723c */ /* 0x000fec00000018ff */
[----:B---3--:R-:W-:Y:S01]  /*16aa0*/  HMMA.16816.F32 R244, R20, R60, R16 ;  /* 0x0000003c14f4723c */ /* 0x008fe20000001810 */
[----:B------:R-:W1:Y:S05]  /*16ab0*/  LDSM.16.M88.4 R16, [R172] ;  /* 0x00000000ac10783b */ /* 0x000e6a0000000200 */
[C---:B------:R-:W-:Y:S06]  /*16ac0*/  HMMA.16816.F32 R32, R8.reuse, R34, RZ ;  /* 0x000000220820723c */ /* 0x040fec00000018ff */
[----:B------:R-:W-:Y:S01]  /*16ad0*/  HMMA.16816.F32 R28, R8, R30, RZ ;  /* 0x0000001e081c723c */ /* 0x000fe200000018ff */
[----:B------:R-:W2:Y:S05]  /*16ae0*/  LDSM.16.M88.4 R8, [R172+0x2000] ;  /* 0x00200000ac08783b */ /* 0x000eaa0000000200 */
[-C--:B------:R-:W-:Y:S01]  /*16af0*/  HMMA.16816.F32 R220, R20, R64.reuse, R40 ;  /* 0x0000004014dc723c */ /* 0x080fe20000001828 */
[----:B------:R-:W3:Y:S05]  /*16b00*/  LDSM.16.M88.4 R40, [R176] ;  /* 0x00000000b028783b */ /* 0x000eea0000000200 */
[----:B------:R-:W-:Y:S06]  /*16b10*/  HMMA.16816.F32 R212, R24, R64, R204 ;  /* 0x0000004018d4723c */ /* 0x000fec00000018cc */
        /* <DEDUP_REMOVED lines=12> */
[C---:B------:R-:W-:Y:S06]  /*16be0*/  HMMA.16816.F32 R64, R24.reuse, R66, R200 ;  /* 0x000000421840723c */ /* 0x040fec00000018c8 */
[C---:B------:R-:W-:Y:S06]  /*16bf0*/  HMMA.16816.F32 R60, R24.reuse, R62, R152 ;  /* 0x0000003e183c723c */ /* 0x040fec0000001898 */
[C---:B------:R-:W-:Y:S01]  /*16c00*/  HMMA.16816.F32 R72, R24.reuse, R58, R32 ;  /* 0x0000003a1848723c */ /* 0x040fe20000001820 */
[----:B------:R-:W-:Y:S05]  /*16c10*/  LDSM.16.M88.4 R32, [R169+0x1800] ;  /* 0x00180000a920783b */ /* 0x000fea0000000200 */
[----:B------:R-:W-:Y:S01]  /*16c20*/  HMMA.16816.F32 R140, R24, R70, R28 ;  /* 0x00000046188c723c */ /* 0x000fe2000000181c */
[----:B------:R-:W4:Y:S04]  /*16c30*/  LDSM.16.M88.4 R28, [R169+0x800] ;  /* 0x00080000a91c783b */ /* 0x000f280000000200 */
[----:B------:R-:W4:Y:S01]  /*16c40*/  LDSM.16.M88.4 R24, [R169+0x1000] ;  /* 0x00100000a918783b */ /* 0x000f220000000200 */
[----:B-1----:R-:W-:Y:S01]  /*16c50*/  HMMA.16816.F32 R68, R16, R52, R212 ;  /* 0x000000341044723c */ /* 0x002fe200000018d4 */
[----:B------:R-:W-:-:S05]  /*16c60*/  DEPBAR.LE SB0, 0x0 ;  /* 0x000080000000791a */ /* 0x000fca0000000000 */
[C---:B--2---:R-:W-:Y:S06]  /*16c70*/  HMMA.16816.F32 R148, R8.reuse, R52, R220 ;  /* 0x000000340894723c */ /* 0x044fec00000018dc */
[C---:B------:R-:W-:Y:S06]  /*16c80*/  HMMA.16816.F32 R200, R8.reuse, R48, R244 ;  /* 0x0000003008c8723c */ /* 0x040fec00000018f4 */
[----:B------:R-:W-:Y:S01]  /*16c90*/  HMMA.16816.F32 R160, R8, R44, R236 ;  /* 0x0000002c08a0723c */ /* 0x000fe200000018ec */
[----:B------:R-:W-:-:S05]  /*16ca0*/  IMAD.MOV.U32 R247, RZ, RZ, R191 ;  /* 0x000000fffff77224 */ /* 0x000fca00078e00bf */
        /* <DEDUP_REMOVED lines=20> */
[-C--:B------:R-:W-:Y:S06]  /*16df0*/  HMMA.16816.F32 R224, R4, R34.reuse, R144 ;  /* 0x0000002204e0723c */ /* 0x080fec0000001890 */
        /* <DEDUP_REMOVED lines=57> */
[----:B------:R-:W-:Y:S02]  /*17190*/  FSEL R25, R17, -INF , !P1 ;  /* 0xff80000011197808 */ /* 0x000fe40004800000 */
[----:B------:R-:W-:Y:S01]  /*171a0*/  FFMA.FTZ R20, R4, -UR23, R61 ;  /* 0x8000001704147c23 */ /* 0x000fe2000801003d */
[----:B------:R-:W-:Y:S02]  /*171b0*/  IABS R4, R3 ;  /* 0x0000000300047213 */ /* 0x000fe40000000000 */
[----:B------:R-:W-:Y:S02]  /*171c0*/  FSEL R32, R16, -INF , !P0 ;  /* 0xff80000010207808 */ /* 0x000fe40004000000 */
[----:B------:R-:W-:Y:S01]  /*171d0*/  IABS R3, R5 ;  /* 0x0000000500037213 */ /* 0x000fe20000000000 */
[----:B------:R-:W-:Y:S01]  /*171e0*/  IMAD.IADD R5, R183, 0x1, -R2 ;  /* 0x00000001b7057824 */ /* 0x000fe200078e0a02 */
[C---:B------:R-:W-:Y:S02]  /*171f0*/  ISETP.GE.AND P1, PT, R0.reuse, R188, PT ;  /* 0x000000bc0000720c */ /* 0x040fe40003f26270 */
[----:B------:R-:W-:-:S02]  /*17200*/  ISETP.GE.AND P0, PT, R0, R187, PT ;  /* 0x000000bb0000720c */ /* 0x000fc40003f06270 */
[----:B------:R-:W-:Y:S02]  /*17210*/  I2FP.F32.S32 R3, R3 ;  /* 0x0000000300037245 */ /* 0x000fe40000201400 */
        /* <DEDUP_REMOVED lines=34> */
[----:B------:R-:W-:Y:S02]  /*17440*/  I2FP.F32.S32 R5, R7 ;  /* 0x0000000700057245 */ /* 0x000fe40000201400 */
[----:B------:R-:W-:-:S02]  /*17450*/  P2R R8, PR, RZ, 0x2 ;  /* 0x00000002ff087803 */ /* 0x000fc40000000000 */
        /* <DEDUP_REMOVED lines=462> */
[----:B------:R-:W-:-:S04]  /*19140*/  IMAD.U32 R7, RZ, RZ, UR11 ;  /* 0x0000000bff077e24 */ /* 0x000fc8000f8e00ff */
[----:B------:R-:W-:Y:S01]  /*19150*/  IMAD.U32 R0, RZ, RZ, UR6 ;  /* 0x00000006ff007e24 */ /* 0x000fe2000f8e00ff */
[----:B--2---:R-:W-:-:S04]  /*19160*/  LEA R2, P0, R2, R244, 0x6 ;  /* 0x000000f402027211 */ /* 0x004fc800078030ff */
[----:B---3--:R-:W-:Y:S01]  /*19170*/  LEA.HI.X R3, R3, R247, R0, 0x6, P0 ;  /* 0x000000f703037211 */ /* 0x008fe200000f3400 */
[----:B------:R-:W-:Y:S01]  /*19180*/  IMAD.U32 R0, RZ, RZ, UR10 ;  /* 0x0000000aff007e24 */ /* 0x000fe2000f8e00ff */
[----:B------:R-:W-:Y:S02]  /*19190*/  @!P5 LEA R5, P0, R5, R2, 0x5 ;  /* 0x000000020505d211 */ /* 0x000fe400078028ff */
[----:B-1----:R-:W-:Y:S02]  /*191a0*/  @!P5 LEA R8, P2, R2, R8, 0x1 ;  /* 0x000000080208d211 */ /* 0x002fe400078408ff */
[----:B------:R-:W-:Y:S02]  /*191b0*/  @!P5 LEA R0, P1, R0, R2, 0x4 ;  /* 0x000000020000d211 */ /* 0x000fe400078220ff */
[-C--:B------:R-:W-:Y:S02]  /*191c0*/  @!P5 LEA.HI.X R10, R10, R3.reuse, R7, 0x5, P0 ;  /* 0x000000030a0ad211 */ /* 0x080fe400000f2c07 */
[----:B------:R-:W-:-:S02]  /*191d0*/  @!P5 LEA.HI.X R11, R6, R3, R4, 0x4, P1 ;  /* 0x00000003060bd211 */ /* 0x000fc400008f2404 */
[----:B-----5:R-:W-:Y:S02]  /*191e0*/  @!P5 LEA R6, P1, R0, R16, 0x1 ;  /* 0x000000100006d211 */ /* 0x020fe400078208ff */
        /* <DEDUP_REMOVED lines=31> */
.L_x_2446:
[----:B------:R-:W-:Y:S05]  /*193e0*/  BSYNC B0 ;  /* 0x0000000000007941 */ /* 0x000fea0003800000 */
.L_x_2445:
[----:B------:R-:W0:Y:S02]  /*193f0*/  LDGDEPBAR ;  /* 0x00000000000079af */ /* 0x000e240000000000 */
.L_x_2444:
[----:B-12---:R-:W2:Y:S04]  /*19400*/  LDL.LU R4, [R1+0x124] ;  /* 0x0001240001047983 */ /* 0x006ea80000300800 */
[----:B------:R-:W3:Y:S04]  /*19410*/  LDL R5, [R1+0xa0] ;  /* 0x0000a00001057983 */ /* 0x000ee80000100800 */
[----:B------:R-:W4:Y:S04]  /*19420*/  LDL.LU R230, [R1+0x18] ;  /* 0x0000180001e67983 */ /* 0x000f280000300800 */
[----:B------:R-:W4:Y:S04]  /*19430*/  LDL.LU R198, [R1+0xc] ;  /* 0x00000c0001c67983 */ /* 0x000f280000300800 */
[----:B------:R-:W-:Y:S04]  /*19440*/  STL [R1+0x1d0], R211 ;  /* 0x0001d0d301007387 */ /* 0x000fe80000100800 */
[----:B------:R1:W-:Y:S04]  /*19450*/  STL.64 [R1+0x1c8], R166 ;  /* 0x0001c8a601007387 */ /* 0x0003e80000100a00 */
[----:B-1----:R-:W4:Y:S01]  /*19460*/  LDL.LU.64 R166, [R1+0x10] ;  /* 0x0000100001a67983 */ /* 0x002f220000300a00 */
[----:B------:R-:W-:-:S03]  /*19470*/  USHF.L.U32 UR7, UR24, 0x1, URZ ;  /* 0x0000000118077899 */ /* 0x000fc6000800063f */
[----:B------:R-:W-:Y:S04]  /*19480*/  STL [R1+0x1c0], R192 ;  /* 0x0001c0c001007387 */ /* 0x000fe80000100800 */
[----:B------:R1:W-:Y:S04]  /*19490*/  STL.64 [R1+0x1b8], R194 ;  /* 0x0001b8c201007387 */ /* 0x0003e80000100a00 */
        /* <DEDUP_REMOVED lines=23> */
[----:B------:R-:W4:Y:S01]  /*19610*/  LDL.LU R240, [R1+0x8] ;  /* 0x0000080001f07983 */ /* 0x000f220000300800 */
[----:B------:R-:W-:-:S03]  /*19620*/  ULEA UR6, UR24, 0x1, 0x1 ;  /* 0x0000000118067891 */ /* 0x000fc6000f8e083f */
[----:B------:R-:W4:Y:S01]  /*19630*/  LDL.LU R238, [R1+0xf0] ;  /* 0x0000f00001ee7983 */ /* 0x000f220000300800 */
[----:B--2---:R-:W-:Y:S02]  /*19640*/  IMAD.MOV.U32 R227, RZ, RZ, R4 ;  /* 0x000000ffffe37224 */ /* 0x004fe400078e0004 */
[----:B---3--:R-:W-:Y:S01]  /*19650*/  IMAD R237, R5, -0x326172a9, RZ ;  /* 0xcd9e8d5705ed7824 */ /* 0x008fe200078e02ff */
[----:B----4-:R-:W-:-:S04]  /*19660*/  FMNMX.FTZ R0, R230, R25, !PT ;  /* 0x00000019e6007209 */ /* 0x010fc80007810000 */
        /* <DEDUP_REMOVED lines=24> */
[----:B------:R-:W-:Y:S01]  /*197f0*/  IMAD.U32 R2, RZ, RZ, UR35 ;  /* 0x00000023ff027e24 */ /* 0x000fe2000f8e00ff */
[----:B------:R-:W-:Y:S02]  /*19800*/  FMNMX.FTZ R3, R50, R3, !PT ;  /* 0x0000000332037209 */ /* 0x000fe40007810000 */
[----:B------:R-:W-:Y:S02]  /*19810*/  FMNMX.FTZ R0, R20, R0, !PT ;  /* 0x0000000014007209 */ /* 0x000fe40007810000 */
[----:B------:R-:W-:-:S02]  /*19820*/  FMNMX.FTZ R3, R47, R3, !PT ;  /* 0x000000032f037209 */ /* 0x000fc40007810000 */
[----:B------:R-:W-:Y:S01]  /*19830*/  LOP3.LUT R2, R209, UR7, R2, 0x96, !PT ;  /* 0x00000007d1027c12 */ /* 0x000fe2000f8e9602 */
[----:B------:R-:W2:Y:S01]  /*19840*/  SHFL.BFLY PT, R9, R0, 0x2, 0x1f ;  /* 0x0c401f0000097f89 */ /* 0x000ea200000e0000 */
[----:B------:R-:W-:Y:S02]  /*19850*/  FMNMX.FTZ R3, R48, R3, !PT ;  /* 0x0000000330037209 */ /* 0x000fe40007810000 */
[----:B------:R-:W-:Y:S02]  /*19860*/  LOP3.LUT R6, R167, UR21, R208, 0x96, !PT ;  /* 0x00000015a7067c12 */ /* 0x000fe4000f8e96d0 */
[----:B------:R-:W-:-:S04]  /*19870*/  FMNMX.FTZ R8, R45, R3, !PT ;  /* 0x000000032d087209 */ /* 0x000fc80007810000 */
[----:B------:R-:W-:Y:S01]  /*19880*/  FMNMX.FTZ R8, R30, R8, !PT ;  /* 0x000000081e087209 */ /* 0x000fe20007810000 */
[----:B-1----:R-:W-:-:S03]  /*19890*/  IMAD.WIDE.U32 R194, R2, -0x326172a9, RZ ;  /* 0xcd9e8d5702c27825 */ /* 0x002fc600078e00ff */
[----:B------:R-:W-:Y:S01]  /*198a0*/  FMNMX.FTZ R8, R22, R8, !PT ;  /* 0x0000000816087209 */ /* 0x000fe20007810000 */
[----:B------:R-:W-:Y:S01]  /*198b0*/  IMAD.WIDE.U32 R6, R6, -0x326172a9, RZ ;  /* 0xcd9e8d5706067825 */ /* 0x000fe200078e00ff */
[----:B------:R-:W-:-:S03]  /*198c0*/  LOP3.LUT R2, R195, UR29, R237, 0x96, !PT ;  /* 0x0000001dc3027c12 */ /* 0x000fc6000f8e96ed */
[----:B------:R-:W1:Y:S01]  /*198d0*/  SHFL.BFLY PT, R68, R8, 0x2, 0x1f ;  /* 0x0c401f0008447f89 */ /* 0x000e6200000e0000 */
[----:B------:R-:W-:Y:S01]  /*198e0*/  LOP3.LUT R4, R7, UR43, R194, 0x96, !PT ;  /* 0x0000002b07047c12 */ /* 0x000fe2000f8e96c2 */
[----:B------:R-:W-:-:S04]  /*198f0*/  IMAD.WIDE.U32 R36, R2, -0x2daee0ad, RZ ;  /* 0xd2511f5302247825 */ /* 0x000fc800078e00ff */
[----:B------:R-:W-:Y:S01]  /*19900*/  IMAD.WIDE.U32 R4, R4, -0x2daee0ad, RZ ;  /* 0xd2511f5304047825 */ /* 0x000fe200078e00ff */
[----:B--2---:R-:W-:Y:S02]  /*19910*/  FMNMX.FTZ R0, R0, R9, !PT ;  /* 0x0000000900007209 */ /* 0x004fe40007810000 */
[----:B------:R-:W-:Y:S02]  /*19920*/  LOP3.LUT R2, R37, UR42, R166, 0x96, !PT ;  /* 0x0000002a25027c12 */ /* 0x000fe4000f8e96a6 */
[----:B------:R-:W-:Y:S01]  /*19930*/  LOP3.LUT R10, R5, UR40, R36, 0x96, !PT ;  /* 0x00000028050a7c12 */ /* 0x000fe2000f8e9624 */
[----:B------:R-:W2:Y:S02]  /*19940*/  SHFL.BFLY PT, R70, R0, 0x1, 0x1f ;  /* 0x0c201f0000467f89 */ /* 0x000ea400000e0000 */
[----:B------:R-:W-:-:S04]  /*19950*/  IMAD.WIDE.U32 R2, R2, -0x326172a9, RZ ;  /* 0xcd9e8d5702027825 */ /* 0x000fc800078e00ff */
[----:B------:R-:W-:Y:S01]  /*19960*/  IMAD.WIDE.U32 R10, R10, -0x326172a9, RZ ;  /* 0xcd9e8d570a0a7825 */ /* 0x000fe200078e00ff */
[----:B------:R-:W-:-:S04]  /*19970*/  LOP3.LUT R3, R3, UR41, R6, 0x96, !PT ;  /* 0x0000002903037c12 */ /* 0x000fc8000f8e9606 */
[----:B------:R-:W-:Y:S02]  /*19980*/  LOP3.LUT R16, R11, UR39, R2, 0x96, !PT ;  /* 0x000000270b107c12 */ /* 0x000fe4000f8e9602 */
[----:B-1----:R-:W-:Y:S01]  /*19990*/  FMNMX.FTZ R68, R8, R68, !PT ;  /* 0x0000004408447209 */ /* 0x002fe20007810000 */
[----:B------:R-:W-:-:S04]  /*199a0*/  IMAD.WIDE.U32 R2, R3, -0x2daee0ad, RZ ;  /* 0xd2511f5303027825 */ /* 0x000fc800078e00ff */
[----:B------:R-:W-:Y:S01]  /*199b0*/  IMAD.WIDE.U32 R16, R16, -0x2daee0ad, RZ ;  /* 0xd2511f5310107825 */ /* 0x000fe200078e00ff */
[----:B------:R-:W1:Y:S01]  /*199c0*/  SHFL.BFLY PT, R11, R68, 0x1, 0x1f ;  /* 0x0c201f00440b7f89 */ /* 0x000e6200000e0000 */
[----:B------:R-:W-:-:S03]  /*199d0*/  LOP3.LUT R9, R3, UR38, R4, 0x96, !PT ;  /* 0x0000002603097c12 */ /* 0x000fc6000f8e9604 */
[----:B------:R-:W-:Y:S02]  /*199e0*/  LOP3.LUT R2, R17, UR32, R2, 0x96, !PT ;  /* 0x0000002011027c12 */ /* 0x000fe4000f8e9602 */
[----:B------:R-:W-:Y:S01]  /*199f0*/  IMAD.WIDE.U32 R8, R9, -0x326172a9, RZ ;  /* 0xcd9e8d5709087825 */ /* 0x000fe200078e00ff */
[----:B--2---:R-:W-:-:S03]  /*19a00*/  FMNMX.FTZ R70, R0, R70, !PT ;  /* 0x0000004600467209 */ /* 0x004fc60007810000 */
[----:B------:R-:W-:Y:S01]  /*19a10*/  IMAD.WIDE.U32 R2, R2, -0x326172a9, RZ ;  /* 0xcd9e8d5702027825 */ /* 0x000fe200078e00ff */
[----:B------:R-:W-:-:S04]  /*19a20*/  FSETP.NEU.FTZ.AND P1, PT, R70, -INF , PT ;  /* 0xff8000004600780b */ /* 0x000fc80003f3d000 */
[----:B------:R-:W-:Y:S02]  /*19a30*/  LOP3.LUT R8, R3, UR26, R8, 0x96, !PT ;  /* 0x0000001a03087c12 */ /* 0x000fe4000f8e9608 */
[C---:B------:R-:W-:Y:S02]  /*19a40*/  LOP3.LUT R4, R2.reuse, 0xff, RZ, 0xc0, !PT ;  /* 0x000000ff02047812 */ /* 0x040fe400078ec0ff */
[--C-:B------:R-:W-:Y:S02]  /*19a50*/  SHF.R.U32.HI R0, RZ, 0x18, R2.reuse ;  /* 0x00000018ff007819 */ /* 0x100fe40000011602 */
[----:B------:R-:W-:Y:S01]  /*19a60*/  LOP3.LUT R17, R2, 0xffff, RZ, 0xc0, !PT ;  /* 0x0000ffff02117812 */ /* 0x000fe200078ec0ff */
[----:B------:R-:W-:Y:S01]  /*19a70*/  FMUL.FTZ R3, R70, UR44 ;  /* 0x0000002c46037c20 */ /* 0x000fe20008410000 */
[----:B------:R-:W-:Y:S02]  /*19a80*/  SHF.R.U32.HI R2, RZ, 0x10, R2 ;  /* 0x00000010ff027819 */ /* 0x000fe40000011602 */
[----:B------:R-:W-:-:S02]  /*19a90*/  ISETP.LE.U32.AND P5, PT, R0, UR13, PT ;  /* 0x0000000d00007c0c */ /* 0x000fc4000bfa3070 */
[----:B------:R-:W-:Y:S02]  /*19aa0*/  LOP3.LUT R0, R2, 0xff, RZ, 0xc0, !PT ;  /* 0x000000ff02007812 */ /* 0x000fe400078ec0ff */
[----:B------:R-:W-:Y:S02]  /*19ab0*/  FSEL R2, R3, RZ, P1 ;  /* 0x000000ff03027208 */ /* 0x000fe40000800000 */
[----:B------:R-:W-:Y:S02]  /*19ac0*/  ISETP.LE.U32.AND P6, PT, R0, UR13, PT ;  /* 0x0000000d00007c0c */ /* 0x000fe4000bfc3070 */
[----:B-1----:R-:W-:Y:S01]  /*19ad0*/  FMNMX.FTZ R68, R68, R11, !PT ;  /* 0x0000000b44447209 */ /* 0x002fe20007810000 */
[----:B------:R-:W-:Y:S01]  /*19ae0*/  FFMA.FTZ R0, R25, UR44, -R2 ;  /* 0x0000002c19007c23 */ /* 0x000fe20008010802 */
[----:B------:R-:W-:Y:S01]  /*19af0*/  LOP3.LUT R5, R9, UR37, R10, 0x96, !PT ;  /* 0x0000002509057c12 */ /* 0x000fe2000f8e960a */
[----:B------:R-:W-:Y:S02]  /*19b00*/  FFMA.FTZ R9, R31, UR44, -R2 ;  /* 0x0000002c1f097c23 */ /* 0x000fe40008010802 */
[----:B------:R1:W-:Y:S01]  /*19b10*/  MUFU.EX2 R159, R0 ;  /* 0x00000000009f7308 */ /* 0x0003e20000000800 */
[----:B------:R-:W-:Y:S01]  /*19b20*/  ISETP.LE.U32.AND P4, PT, R4, UR13, PT ;  /* 0x0000000d04007c0c */ /* 0x000fe2000bf83070 */
[C---:B------:R-:W-:Y:S01]  /*19b30*/  FMUL.FTZ R10, R68.reuse, UR44 ;  /* 0x0000002c440a7c20 */ /* 0x040fe20008410000 */
[----:B------:R-:W-:Y:S01]  /*19b40*/  IMAD.WIDE.U32 R4, R5, -0x2daee0ad, RZ ;  /* 0xd2511f5305047825 */ /* 0x000fe200078e00ff */
[----:B------:R-:W-:-:S04]  /*19b50*/  FSETP.NEU.FTZ.AND P0, PT, R68, -INF , PT ;  /* 0xff8000004400780b */ /* 0x000fc80003f1d000 */
[----:B------:R2:W3:Y:S01]  /*19b60*/  MUFU.EX2 R158, R9 ;  /* 0x00000009009e7308 */ /* 0x0004e20000000800 */
[----:B------:R-:W-:Y:S02]  /*19b70*/  LOP3.LUT R61, R4, 0xff, RZ, 0xc0, !PT ;  /* 0x000000ff043d7812 */ /* 0x000fe400078ec0ff */
[----:B-1----:R-:W-:Y:S02]  /*19b80*/  LOP3.LUT R0, R8, 0xffff, RZ, 0xc0, !PT ;  /* 0x0000ffff08007812 */ /* 0x002fe400078ec0ff */
[----:B------:R-:W-:Y:S02]  /*19b90*/  LOP3.LUT R11, R4, 0xffff, RZ, 0xc0, !PT ;  /* 0x0000ffff040b7812 */ /* 0x000fe400078ec0ff */
[----:B------:R-:W-:Y:S02]  /*19ba0*/  SHF.R.U32.HI R62, RZ, 0x18, R4 ;  /* 0x00000018ff3e7819 */ /* 0x000fe40000011604 */
[----:B--2---:R-:W-:Y:S02]  /*19bb0*/  SHF.R.U32.HI R9, RZ, 0x8, R0 ;  /* 0x00000008ff097819 */ /* 0x004fe40000011600 */
[----:B------:R-:W-:-:S02]  /*19bc0*/  FSEL R0, R10, RZ, P0 ;  /* 0x000000ff0a007208 */ /* 0x000fc40000000000 */
[----:B------:R-:W-:Y:S02]  /*19bd0*/  SHF.R.U32.HI R10, RZ, 0x10, R4 ;  /* 0x00000010ff0a7819 */ /* 0x000fe40000011604 */
[----:B------:R-:W-:-:S04]  /*19be0*/  LOP3.LUT R4, R9, 0xffff, RZ, 0xc0, !PT ;  /* 0x0000ffff09047812 */ /* 0x000fc800078ec0ff */
[----:B------:R-:W-:Y:S01]  /*19bf0*/  ISETP.LE.U32.AND P3, PT, R4, UR13, PT ;  /* 0x0000000d04007c0c */ /* 0x000fe2000bf63070 */
[----:B------:R-:W-:-:S04]  /*19c00*/  FFMA.FTZ R4, R33, UR44, -R0 ;  /* 0x0000002c21047c23 */ /* 0x000fc80008010800 */
[----:B------:R1:W-:Y:S01]  /*19c10*/  MUFU.EX2 R156, R4 ;  /* 0x00000004009c7308 */ /* 0x0003e20000000800 */
[----:B------:R-:W-:Y:S02]  /*19c20*/  LOP3.LUT R3, R5, UR20, R16, 0x96, !PT ;  /* 0x0000001405037c12 */ /* 0x000fe4000f8e9610 */
[----:B------:R-:W-:-:S04]  /*19c30*/  LOP3.LUT R5, R8, 0xff, RZ, 0xc0, !PT ;  /* 0x000000ff08057812 */ /* 0x000fc800078ec0ff */
[----:B------:R-:W-:Y:S02]  /*19c40*/  ISETP.LE.U32.AND P0, PT, R5, UR13, PT ;  /* 0x0000000d05007c0c */ /* 0x000fe4000bf03070 */
[----:B-1----:R-:W-:-:S04]  /*19c50*/  SHF.R.U32.HI R4, RZ, 0x18, R8 ;  /* 0x00000018ff047819 */ /* 0x002fc80000011608 */
[----:B------:R-:W-:Y:S02]  /*19c60*/  ISETP.LE.U32.AND P2, PT, R4, UR13, PT ;  /* 0x0000000d04007c0c */ /* 0x000fe4000bf43070 */
[----:B------:R-:W-:Y:S02]  /*19c70*/  SHF.R.U32.HI R4, RZ, 0x10, R8 ;  /* 0x00000010ff047819 */ /* 0x000fe40000011608 */
[----:B---3--:R-:W-:Y:S02]  /*19c80*/  F2FP.F16.F32.PACK_AB R5, R158, R159 ;  /* 0x0000009f9e05723e */ /* 0x008fe400000000ff */
[----:B------:R-:W-:Y:S02]  /*19c90*/  LOP3.LUT R4, R4, 0xff, RZ, 0xc0, !PT ;  /* 0x000000ff04047812 */ /* 0x000fe400078ec0ff */
[----:B------:R-:W-:Y:S02]  /*19ca0*/  FSEL R38, R70, RZ, P1 ;  /* 0x000000ff46267208 */ /* 0x000fe40000800000 */
[----:B------:R-:W-:-:S02]  /*19cb0*/  PRMT R34, R5, 0x7610, R34 ;  /* 0x0000761005227816 */ /* 0x000fc40000000022 */
[----:B------:R-:W-:Y:S01]  /*19cc0*/  PRMT R33, R5, 0x7632, R33 ;  /* 0x0000763205217816 */ /* 0x000fe20000000021 */
[--C-:B------:R-:W-:Y:S01]  /*19cd0*/  FFMA.FTZ R5, R24, UR44, -R2.reuse ;  /* 0x0000002c18057c23 */ /* 0x100fe20008010802 */
[----:B------:R-:W-:Y:S01]  /*19ce0*/  ISETP.LE.U32.AND P1, PT, R4, UR13, PT ;  /* 0x0000000d04007c0c */ /* 0x000fe2000bf23070 */
[----:B------:R-:W-:Y:S02]  /*19cf0*/  FFMA.FTZ R4, R23, UR44, -R2 ;  /* 0x0000002c17047c23 */ /* 0x000fe40008010802 */
[----:B------:R-:W-:Y:S08]  /*19d00*/  MUFU.EX2 R160, R5 ;  /* 0x0000000500a07308 */ /* 0x000ff00000000800 */
[----:B------:R1:W2:Y:S01]  /*19d10*/  MUFU.EX2 R163, R4 ;  /* 0x0000000400a37308 */ /* 0x0002a20000000800 */
[----:B------:R-:W-:Y:S01]  /*19d20*/  FFMA.FTZ R9, R32, UR44, -R0 ;  /* 0x0000002c20097c23 */ /* 0x000fe20008010800 */
[----:B------:R-:W-:Y:S01]  /*19d30*/  @!P0 HADD2 R18, -R34.H0_H0, -RZ.H0_H0 ;  /* 0xa00000ff22128230 */ /* 0x000fe20000000900 */
[----:B------:R-:W-:-:S05]  /*19d40*/  PRMT R169, R34, 0x5410, R33 ;  /* 0x0000541022a97816 */ /* 0x000fca0000000021 */
[----:B------:R-:W3:Y:S01]  /*19d50*/  MUFU.EX2 R157, R9 ;  /* 0x00000009009d7308 */ /* 0x000ee20000000800 */
[----:B------:R-:W-:Y:S02]  /*19d60*/  @!P0 PRMT R34, R18, 0x5410, RZ ;  /* 0x0000541012228816 */ /* 0x000fe400000000ff */
[----:B-1----:R-:W-:-:S04]  /*19d70*/  SHF.R.U32.HI R4, RZ, 0x8, R17 ;  /* 0x00000008ff047819 */ /* 0x002fc80000011611 */
[----:B------:R-:W-:-:S04]  /*19d80*/  LOP3.LUT R4, R4, 0xffff, RZ, 0xc0, !PT ;  /* 0x0000ffff04047812 */ /* 0x000fc800078ec0ff */
[----:B------:R-:W-:Y:S02]  /*19d90*/  ISETP.LE.U32.AND P0, PT, R4, UR13, PT ;  /* 0x0000000d04007c0c */ /* 0x000fe4000bf03070 */
[----:B--2---:R-:W-:-:S04]  /*19da0*/  F2FP.F16.F32.PACK_AB R4, R163, R160 ;  /* 0x000000a0a304723e */ /* 0x004fc800000000ff */
[C---:B------:R-:W-:Y:S02]  /*19db0*/  PRMT R35, R4.reuse, 0x7610, R35 ;  /* 0x0000761004237816 */ /* 0x040fe40000000023 */
[----:B------:R-:W-:Y:S01]  /*19dc0*/  PRMT R40, R4, 0x7632, R40 ;  /* 0x0000763204287816 */ /* 0x000fe20000000028 */
[----:B------:R-:W-:Y:S01]  /*19dd0*/  FFMA.FTZ R4, R69, UR44, -R0 ;  /* 0x0000002c45047c23 */ /* 0x000fe20008010800 */
[----:B---3--:R-:W-:-:S03]  /*19de0*/  F2FP.F16.F32.PACK_AB R5, R156, R157 ;  /* 0x0000009d9c05723e */ /* 0x008fc600000000ff */
[----:B------:R1:W-:Y:S01]  /*19df0*/  MUFU.EX2 R161, R4 ;  /* 0x0000000400a17308 */ /* 0x0003e20000000800 */
[C---:B------:R-:W-:Y:S02]  /*19e00*/  PRMT R32, R5.reuse, 0x7632, R32 ;  /* 0x0000763205207816 */ /* 0x040fe40000000020 */
[----:B------:R-:W-:Y:S01]  /*19e10*/  PRMT R31, R5, 0x7610, R31 ;  /* 0x00007610051f7816 */ /* 0x000fe2000000001f */
[----:B------:R-:W-:Y:S01]  /*19e20*/  FFMA.FTZ R5, R41, UR44, -R0 ;  /* 0x0000002c29057c23 */ /* 0x000fe20008010800 */
[----:B-1----:R-:W-:-:S04]  /*19e30*/  FMNMX.FTZ R4, R240, R154, !PT ;  /* 0x0000009af0047209 */ /* 0x002fc80007810000 */
[----:B------:R-:W-:Y:S01]  /*19e40*/  FMNMX.FTZ R4, R153, R4, !PT ;  /* 0x0000000499047209 */ /* 0x000fe20007810000 */
[----:B------:R1:W2:Y:S03]  /*19e50*/  MUFU.EX2 R162, R5 ;  /* 0x0000000500a27308 */ /* 0x0002a60000000800 */
[----:B------:R-:W-:Y:S01]  /*19e60*/  FMNMX.FTZ R4, R151, R4, !PT ;  /* 0x0000000497047209 */ /* 0x000fe20007810000 */
[----:B------:R-:W-:-:S05]  /*19e70*/  @!P3 HADD2 R23, -R33.H0_H0, -RZ.H0_H0 ;  /* 0xa00000ff2117b230 */ /* 0x000fca0000000900 */
[----:B------:R-:W-:Y:S02]  /*19e80*/  @!P3 PRMT R33, R23, 0x5410, RZ ;  /* 0x000054101721b816 */ /* 0x000fe400000000ff */
[----:B-1----:R-:W-:Y:S02]  /*19e90*/  FMNMX.FTZ R5, R150, R4, !PT ;  /* 0x0000000496057209 */ /* 0x002fe40007810000 */
[----:B------:R-:W-:Y:S02]  /*19ea0*/  SHF.R.U32.HI R4, RZ, 0x10, R3 ;  /* 0x00000010ff047819 */ /* 0x000fe40000011603 */
[----:B------:R-:W-:Y:S02]  /*19eb0*/  FMNMX.FTZ R5, R146, R5, !PT ;  /* 0x0000000592057209 */ /* 0x000fe40007810000 */
[----:B------:R-:W-:-:S04]  /*19ec0*/  LOP3.LUT R4, R4, 0xff, RZ, 0xc0, !PT ;  /* 0x000000ff04047812 */ /* 0x000fc800078ec0ff */
[----:B------:R-:W-:Y:S02]  /*19ed0*/  ISETP.LE.U32.AND P3, PT, R4, UR13, PT ;  /* 0x0000000d04007c0c */ /* 0x000fe4000bf63070 */
        /* <DEDUP_REMOVED lines=11> */
[----:B------:R-:W-:Y:S01]  /*19f90*/  SHF.R.U32.HI R4, RZ, 0x8, R11 ;  /* 0x00000008ff047819 */ /* 0x000fe2000001160b */
[----:B------:R-:W-:Y:S02]  /*19fa0*/  @!P1 HADD2 R21, -R31.H0_H0, -RZ.H0_H0 ;  /* 0xa00000ff1f159230 */ /* 0x000fe40000000900 */
[----:B------:R-:W1:Y:S01]  /*19fb0*/  SHFL.BFLY PT, R5, R69, 0x2, 0x1f ;  /* 0x0c401f0045057f89 */ /* 0x000e6200000e0000 */
[----:B------:R-:W-:Y:S02]  /*19fc0*/  LOP3.LUT R4, R4, 0xffff, RZ, 0xc0, !PT ;  /* 0x0000ffff04047812 */ /* 0x000fe400078ec0ff */
[----:B------:R-:W-:Y:S02]  /*19fd0*/  PRMT R186, R31, 0x5410, R32 ;  /* 0x000054101fba7816 */ /* 0x000fe40000000020 */
[----:B------:R-:W-:-:S02]  /*19fe0*/  @!P1 PRMT R31, R21, 0x5410, RZ ;  /* 0x00005410151f9816 */ /* 0x000fc400000000ff */
[----:B------:R-:W-:Y:S01]  /*19ff0*/  ISETP.LE.U32.AND P1, PT, R4, UR13, PT ;  /* 0x0000000d04007c0c */ /* 0x000fe2000bf23070 */
[----:B------:R-:W-:Y:S01]  /*1a000*/  FFMA.FTZ R4, R46, UR44, -R2 ;  /* 0x0000002c2e047c23 */ /* 0x000fe20008010802 */
[----:B--2---:R-:W-:-:S03]  /*1a010*/  F2FP.F16.F32.PACK_AB R8, R162, R161 ;  /* 0x000000a1a208723e */ /* 0x004fc600000000ff */
[----:B------:R2:W-:Y:S01]  /*1a020*/  MUFU.EX2 R236, R4 ;  /* 0x0000000400ec7308 */ /* 0x0005e20000000800 */
[C---:B------:R-:W-:Y:S02]  /*1a030*/  PRMT R228, R8.reuse, 0x7632, R228 ;  /* 0x0000763208e47816 */ /* 0x040fe400000000e4 */
[----:B------:R-:W-:Y:S01]  /*1a040*/  PRMT R226, R8, 0x7610, R226 ;  /* 0x0000761008e27816 */ /* 0x000fe200000000e2 */
[----:B------:R-:W-:Y:S02]  /*1a050*/  @!P0 HADD2 R25, -R40.H0_H0, -RZ.H0_H0 ;  /* 0xa00000ff28198230 */ /* 0x000fe40000000900 */
[----:B------:R-:W-:Y:S02]  /*1a060*/  @!P2 HADD2 R19, -R32.H0_H0, -RZ.H0_H0 ;  /* 0xa00000ff2013a230 */ /* 0x000fe40000000900 */
[----:B------:R-:W-:Y:S02]  /*1a070*/  @!P4 HADD2 R24, -R35.H0_H0, -RZ.H0_H0 ;  /* 0xa00000ff2318c230 */ /* 0x000fe40000000900 */
[----:B--2---:R-:W-:-:S04]  /*1a080*/  FFMA.FTZ R4, R42, UR44, -R2 ;  /* 0x0000002c2a047c23 */ /* 0x004fc80008010802 */
[----:B------:R2:W3:Y:S01]  /*1a090*/  MUFU.EX2 R211, R4 ;  /* 0x0000000400d37308 */ /* 0x0004e20000000800 */
[----:B------:R-:W-:Y:S02]  /*1a0a0*/  @!P5 HADD2 R41, -R228.H0_H0, -RZ.H0_H0 ;  /* 0xa00000ffe429d230 */ /* 0x000fe40000000900 */
[----:B------:R-:W-:Y:S01]  /*1a0b0*/  @!P6 HADD2 R42, -R226.H0_H0, -RZ.H0_H0 ;  /* 0xa00000ffe22ae230 */ /* 0x000fe20000000900 */
[----:B-1----:R-:W-:Y:S02]  /*1a0c0*/  FMNMX.FTZ R69, R69, R5, !PT ;  /* 0x0000000545457209 */ /* 0x002fe40007810000 */
[----:B------:R-:W-:Y:S02]  /*1a0d0*/  PRMT R179, R35, 0x5410, R40 ;  /* 0x0000541023b37816 */ /* 0x000fe40000000028 */
[----:B------:R-:W-:Y:S01]  /*1a0e0*/  @!P0 PRMT R40, R25, 0x5410, RZ ;  /* 0x0000541019288816 */ /* 0x000fe200000000ff */
[----:B------:R-:W-:Y:S01]  /*1a0f0*/  FFMA.FTZ R25, R43, UR44, -R2 ;  /* 0x0000002c2b197c23 */ /* 0x000fe20008010802 */
[----:B------:R-:W-:Y:S01]  /*1a100*/  PRMT R174, R226, 0x5410, R228 ;  /* 0x00005410e2ae7816 */ /* 0x000fe200000000e4 */
[--C-:B------:R-:W-:Y:S01]  /*1a110*/  FFMA.FTZ R16, R73, UR44, -R2.reuse ;  /* 0x0000002c49107c23 */ /* 0x100fe20008010802 */
[----:B------:R-:W-:Y:S01]  /*1a120*/  @!P2 PRMT R32, R19, 0x5410, RZ ;  /* 0x000054101320a816 */ /* 0x000fe200000000ff */
[----:B------:R-:W-:Y:S01]  /*1a130*/  FFMA.FTZ R18, R64, UR44, -R2 ;  /* 0x0000002c40127c23 */ /* 0x000fe20008010802 */
[----:B------:R-:W-:-:S02]  /*1a140*/  @!P4 PRMT R35, R24, 0x5410, RZ ;  /* 0x000054101823c816 */ /* 0x000fc400000000ff */
[----:B--2---:R-:W-:Y:S01]  /*1a150*/  LOP3.LUT R4, R3, 0xff, RZ, 0xc0, !PT ;  /* 0x000000ff03047812 */ /* 0x004fe200078ec0ff */
[--C-:B------:R-:W-:Y:S01]  /*1a160*/  FFMA.FTZ R21, R56, UR44, -R2.reuse ;  /* 0x0000002c38157c23 */ /* 0x100fe20008010802 */
[----:B------:R-:W-:Y:S01]  /*1a170*/  @!P5 PRMT R228, R41, 0x5410, RZ ;  /* 0x0000541029e4d816 */ /* 0x000fe200000000ff */
[--C-:B------:R-:W-:Y:S01]  /*1a180*/  FFMA.FTZ R23, R51, UR44, -R2.reuse ;  /* 0x0000002c33177c23 */ /* 0x100fe20008010802 */
[----:B------:R-:W-:Y:S01]  /*1a190*/  @!P6 PRMT R226, R42, 0x5410, RZ ;  /* 0x000054102ae2e816 */ /* 0x000fe200000000ff */
[--C-:B------:R-:W-:Y:S01]  /*1a1a0*/  FFMA.FTZ R24, R49, UR44, -R2.reuse ;  /* 0x0000002c31187c23 */ /* 0x100fe20008010802 */
[----:B------:R-:W-:Y:S01]  /*1a1b0*/  FSETP.NEU.FTZ.AND P2, PT, R68, -INF , PT ;  /* 0xff8000004400780b */ /* 0x000fe20003f5d000 */
[--C-:B------:R-:W-:Y:S01]  /*1a1c0*/  FFMA.FTZ R29, R29, UR44, -R2.reuse ;  /* 0x0000002c1d1d7c23 */ /* 0x100fe20008010802 */
[----:B------:R-:W-:Y:S01]  /*1a1d0*/  ISETP.LE.U32.AND P0, PT, R4, UR13, PT ;  /* 0x0000000d04007c0c */ /* 0x000fe2000bf03070 */
[--C-:B------:R-:W-:Y:S01]  /*1a1e0*/  FFMA.FTZ R41, R39, UR44, -R2.reuse ;  /* 0x0000002c27297c23 */ /* 0x100fe20008010802 */
[--C-:B------:R-:W-:Y:S01]  /*1a1f0*/  FFMA.FTZ R43, R28, UR44, -R2.reuse ;  /* 0x0000002c1c2b7c23 */ /* 0x100fe20008010802 */
[----:B------:R-:W-:Y:S01]  /*1a200*/  FFMA.FTZ R42, R20, UR44, -R2 ;  /* 0x0000002c142a7c23 */ /* 0x000fe20008010802 */
[----:B------:R-:W-:Y:S01]  /*1a210*/  SHF.R.U32.HI R4, RZ, 0x18, R3 ;  /* 0x00000018ff047819 */ /* 0x000fe20000011603 */
[----:B------:R-:W1:Y:S01]  /*1a220*/  SHFL.BFLY PT, R2, R69, 0x1, 0x1f ;  /* 0x0c201f0045027f89 */ /* 0x000e6200000e0000 */
[----:B------:R-:W-:-:S02]  /*1a230*/  FSEL R17, R68, RZ, P2 ;  /* 0x000000ff44117208 */ /* 0x000fc40001000000 */
[----:B------:R-:W-:Y:S02]  /*1a240*/  ISETP.LE.U32.AND P2, PT, R4, UR13, PT ;  /* 0x0000000d04007c0c */ /* 0x000fe4000bf43070 */
[----:B---3--:R-:W-:Y:S02]  /*1a250*/  F2FP.F16.F32.PACK_AB R4, R211, R236 ;  /* 0x000000ecd304723e */ /* 0x008fe400000000ff */
[----:B------:R-:W-:Y:S02]  /*1a260*/  LOP3.LUT R3, R3, 0xffff, RZ, 0xc0, !PT ;  /* 0x0000ffff03037812 */ /* 0x000fe400078ec0ff */
[C---:B------:R-:W-:Y:S02]  /*1a270*/  PRMT R225, R4.reuse, 0x7610, R225 ;  /* 0x0000761004e17816 */ /* 0x040fe400000000e1 */
[----:B------:R-:W-:Y:S02]  /*1a280*/  SHF.R.U32.HI R3, RZ, 0x8, R3 ;  /* 0x00000008ff037819 */ /* 0x000fe40000011603 */
[----:B------:R-:W-:Y:S01]  /*1a290*/  PRMT R224, R4, 0x7632, R224 ;  /* 0x0000763204e07816 */ /* 0x000fe200000000e0 */
[----:B------:R-:W-:Y:S01]  /*1a2a0*/  @!P0 HADD2 R46, -R225.H0_H0, -RZ.H0_H0 ;  /* 0xa00000ffe12e8230 */ /* 0x000fe20000000900 */
[----:B------:R-:W-:Y:S01]  /*1a2b0*/  LOP3.LUT R3, R3, 0xffff, RZ, 0xc0, !PT ;  /* 0x0000ffff03037812 */ /* 0x000fe200078ec0ff */
[----:B------:R-:W-:Y:S01]  /*1a2c0*/  ULOP3.LUT UR6, UR6, UR35, URZ, 0x3c, !UPT ;  /* 0x0000002306067292 */ /* 0x000fe2000f8e3c3f */
[----:B------:R-:W-:-:S02]  /*1a2d0*/  PRMT R185, R225, 0x5410, R224 ;  /* 0x00005410e1b97816 */ /* 0x000fc400000000e0 */
[----:B------:R-:W-:Y:S01]  /*1a2e0*/  @!P0 PRMT R225, R46, 0x5410, RZ ;  /* 0x000054102ee18816 */ /* 0x000fe200000000ff */
[--C-:B------:R-:W-:Y:S01]  /*1a2f0*/  FFMA.FTZ R46, R50, UR44, -R0.reuse ;  /* 0x0000002c322e7c23 */ /* 0x100fe20008010800 */
[----:B------:R-:W-:Y:S01]  /*1a300*/  ISETP.LE.U32.AND P0, PT, R3, UR13, PT ;  /* 0x0000000d03007c0c */ /* 0x000fe2000bf03070 */
[--C-:B------:R-:W-:Y:S01]  /*1a310*/  FFMA.FTZ R49, R48, UR44, -R0.reuse ;  /* 0x0000002c30317c23 */ /* 0x100fe20008010800 */
[----:B------:R-:W-:Y:S01]  /*1a320*/  LOP3.LUT R53, R10, 0xff, RZ, 0xc0, !PT ;  /* 0x000000ff0a357812 */ /* 0x000fe200078ec0ff */
        /* <DEDUP_REMOVED lines=10> */
[----:B------:R-:W-:-:S02]  /*1a3d0*/  LOP3.LUT R0, R209, UR6, RZ, 0x3c, !PT ;  /* 0x00000006d1007c12 */ /* 0x000fc4000f8e3cff */
[----:B-1----:R-:W-:-:S03]  /*1a3e0*/  FMNMX.FTZ R69, R69, R2, !PT ;  /* 0x0000000245457209 */ /* 0x002fc60007810000 */
[----:B------:R-:W-:Y:S01]  /*1a3f0*/  IMAD.WIDE.U32 R196, R0, -0x326172a9, RZ ;  /* 0xcd9e8d5700c47825 */ /* 0x000fe200078e00ff */
[----:B------:R-:W-:-:S03]  /*1a400*/  FSETP.NEU.FTZ.AND P5, PT, R69, -INF , PT ;  /* 0xff8000004500780b */ /* 0x000fc60003fbd000 */
[----:B------:R-:W-:Y:S01]  /*1a410*/  FMUL.FTZ R0, R69, UR44 ;  /* 0x0000002c45007c20 */ /* 0x000fe20008410000 */
[----:B------:R-:W-:-:S04]  /*1a420*/  @!P0 HADD2 R51, -R224.H0_H0, -RZ.H0_H0 ;  /* 0xa00000ffe0338230 */ /* 0x000fc80000000900 */
[----:B------:R-:W-:Y:S02]  /*1a430*/  FSEL R0, R0, RZ, P5 ;  /* 0x000000ff00007208 */ /* 0x000fe40002800000 */
[----:B------:R-:W-:-:S03]  /*1a440*/  @!P0 PRMT R224, R51, 0x5410, RZ ;  /* 0x0000541033e08816 */ /* 0x000fc600000000ff */
        /* <DEDUP_REMOVED lines=17> */
[----:B------:R-:W-:Y:S02]  /*1a560*/  LOP3.LUT R2, R197, UR29, R237, 0x96, !PT ;  /* 0x0000001dc5027c12 */ /* 0x000fe4000f8e96ed */
[----:B------:R-:W-:Y:S02]  /*1a570*/  LOP3.LUT R8, R7, UR43, R196, 0x96, !PT ;  /* 0x0000002b07087c12 */ /* 0x000fe4000f8e96c4 */
[----:B------:R-:W-:Y:S01]  /*1a580*/  FMNMX.FTZ R0, R204, R0, !PT ;  /* 0x00000000cc007209 */ /* 0x000fe20007810000 */
[----:B------:R-:W-:-:S03]  /*1a590*/  IMAD.WIDE.U32 R2, R2, -0x2daee0ad, RZ ;  /* 0xd2511f5302027825 */ /* 0x000fc600078e00ff */
[----:B------:R-:W-:Y:S01]  /*1a5a0*/  FMNMX.FTZ R0, R193, R0, !PT ;  /* 0x00000000c1007209 */ /* 0x000fe20007810000 */
[----:B------:R-:W-:Y:S01]  /*1a5b0*/  IMAD.WIDE.U32 R8, R8, -0x2daee0ad, RZ ;  /* 0xd2511f5308087825 */ /* 0x000fe200078e00ff */
[----:B------:R-:W-:Y:S02]  /*1a5c0*/  LOP3.LUT R3, R3, UR42, R166, 0x96, !PT ;  /* 0x0000002a03037c12 */ /* 0x000fe4000f8e96a6 */
[----:B------:R-:W-:Y:S02]  /*1a5d0*/  FMNMX.FTZ R0, R191, R0, !PT ;  /* 0x00000000bf007209 */ /* 0x000fe40007810000 */
[----:B------:R-:W-:Y:S02]  /*1a5e0*/  LOP3.LUT R4, R9, UR40, R2, 0x96, !PT ;  /* 0x0000002809047c12 */ /* 0x000fe4000f8e9602 */
[----:B------:R-:W-:Y:S01]  /*1a5f0*/  FMNMX.FTZ R0, R155, R0, !PT ;  /* 0x000000009b007209 */ /* 0x000fe20007810000 */
[----:B------:R-:W-:-:S04]  /*1a600*/  IMAD.WIDE.U32 R2, R3, -0x326172a9, RZ ;  /* 0xcd9e8d5703027825 */ /* 0x000fc800078e00ff */
[----:B------:R-:W-:Y:S01]  /*1a610*/  IMAD.WIDE.U32 R4, R4, -0x326172a9, RZ ;  /* 0xcd9e8d5704047825 */ /* 0x000fe200078e00ff */
[----:B------:R-:W-:-:S04]  /*1a620*/  FMNMX.FTZ R0, R152, R0, !PT ;  /* 0x0000000098007209 */ /* 0x000fc80007810000 */
[----:B------:R-:W-:Y:S02]  /*1a630*/  LOP3.LUT R9, R5, UR39, R2, 0x96, !PT ;  /* 0x0000002705097c12 */ /* 0x000fe4000f8e9602 */
[----:B------:R-:W-:Y:S01]  /*1a640*/  FMNMX.FTZ R5, R149, R0, !PT ;  /* 0x0000000095057209 */ /* 0x000fe20007810000 */
[----:B------:R-:W-:Y:S02]  /*1a650*/  FADD.FTZ R0, R230, -R38 ;  /* 0x80000026e6007221 */ /* 0x000fe40000010000 */
[----:B------:R-:W2:Y:S04]  /*1a660*/  LDL.LU R230, [R1+0xec] ;  /* 0x0000ec0001e67983 */ /* 0x000ea80000300800 */
[----:B------:R-:W3:Y:S01]  /*1a670*/  LDL.LU R239, [R1+0xf4] ;  /* 0x0000f40001ef7983 */ /* 0x000ee20000300800 */
[----:B------:R-:W-:-:S05]  /*1a680*/  LOP3.LUT R3, R3, UR41, R6, 0x96, !PT ;  /* 0x0000002903037c12 */ /* 0x000fca000f8e9606 */
[----:B------:R-:W-:-:S05]  /*1a690*/  IMAD.WIDE.U32 R2, R3, -0x2daee0ad, RZ ;  /* 0xd2511f5303027825 */ /* 0x000fca00078e00ff */
[----:B------:R-:W-:Y:S01]  /*1a6a0*/  LOP3.LUT R3, R3, UR38, R8, 0x96, !PT ;  /* 0x0000002603037c12 */ /* 0x000fe2000f8e9608 */
[----:B------:R-:W-:-:S05]  /*1a6b0*/  IMAD.WIDE.U32 R8, R9, -0x2daee0ad, RZ ;  /* 0xd2511f5309087825 */ /* 0x000fca00078e00ff */
[----:B------:R-:W-:Y:S01]  /*1a6c0*/  LOP3.LUT R6, R9, UR32, R2, 0x96, !PT ;  /* 0x0000002009067c12 */ /* 0x000fe2000f8e9602 */
[----:B------:R-:W-:Y:S01]  /*1a6d0*/  IMAD.WIDE.U32 R2, R3, -0x326172a9, RZ ;  /* 0xcd9e8d5703027825 */ /* 0x000fe200078e00ff */
[----:B------:R1:W-:Y:S03]  /*1a6e0*/  MUFU.EX2 R232, R11 ;  /* 0x0000000b00e87308 */ /* 0x0003e60000000800 */
[----:B------:R-:W-:Y:S01]  /*1a6f0*/  FMUL.FTZ R9, R0, UR44 ;  /* 0x0000002c00097c20 */ /* 0x000fe20008410000 */
[----:B------:R-:W-:Y:S01]  /*1a700*/  FADD.FTZ R7, R198, -R17 ;  /* 0x80000011c6077221 */ /* 0x000fe20000010000 */
[----:B-1----:R-:W-:Y:S02]  /*1a710*/  LOP3.LUT R11, R3, UR37, R4, 0x96, !PT ;  /* 0x00000025030b7c12 */ /* 0x002fe4000f8e9604 */
[----:B------:R-:W-:-:S04]  /*1a720*/  FMNMX.FTZ R3, R148, R5, !PT ;  /* 0x0000000594037209 */ /* 0x000fc80007810000 */
[----:B------:R-:W-:-:S04]  /*1a730*/  FMNMX.FTZ R3, R145, R3, !PT ;  /* 0x0000000391037209 */ /* 0x000fc80007810000 */
[----:B------:R-:W-:Y:S01]  /*1a740*/  FMNMX.FTZ R0, R142, R3, !PT ;  /* 0x000000038e007209 */ /* 0x000fe20007810000 */
[----:B------:R-:W1:Y:S03]  /*1a750*/  MUFU.EX2 R141, R10 ;  /* 0x0000000a008d7308 */ /* 0x000e660000000800 */
[----:B------:R-:W-:Y:S01]  /*1a760*/  FMNMX.FTZ R0, R140, R0, !PT ;  /* 0x000000008c007209 */ /* 0x000fe20007810000 */
[----:B------:R-:W-:-:S03]  /*1a770*/  FMUL.FTZ R3, R7, UR44 ;  /* 0x0000002c07037c20 */ /* 0x000fc60008410000 */
[----:B------:R-:W-:-:S04]  /*1a780*/  FMNMX.FTZ R7, R67, R0, !PT ;  /* 0x0000000043077209 */ /* 0x000fc80007810000 */
[----:B------:R-:W-:-:S04]  /*1a790*/  FMNMX.FTZ R7, R66, R7, !PT ;  /* 0x0000000742077209 */ /* 0x000fc80007810000 */
[----:B------:R-:W-:Y:S01]  /*1a7a0*/  FMNMX.FTZ R71, R60, R7, !PT ;  /* 0x000000073c477209 */ /* 0x000fe20007810000 */
[----:B------:R-:W-:-:S03]  /*1a7b0*/  IMAD.WIDE.U32 R4, R6, -0x326172a9, RZ ;  /* 0xcd9e8d5706047825 */ /* 0x000fc600078e00ff */
[----:B------:R-:W-:Y:S01]  /*1a7c0*/  FMNMX.FTZ R71, R58, R71, !PT ;  /* 0x000000473a477209 */ /* 0x000fe20007810000 */
[----:B------:R1:W4:Y:S03]  /*1a7d0*/  MUFU.EX2 R6, R9 ;  /* 0x0000000900067308 */ /* 0x0003260000000800 */
[----:B------:R-:W-:Y:S02]  /*1a7e0*/  FMNMX.FTZ R71, R57, R71, !PT ;  /* 0x0000004739477209 */ /* 0x000fe40007810000 */
[----:B------:R-:W-:-:S03]  /*1a7f0*/  LOP3.LUT R2, R5, UR26, R2, 0x96, !PT ;  /* 0x0000001a05027c12 */ /* 0x000fc6000f8e9602 */
[----:B------:R4:W2:Y:S01]  /*1a800*/  MUFU.EX2 R0, R3 ;  /* 0x0000000300007308 */ /* 0x0008a20000000800 */
[----:B-1----:R-:W-:-:S04]  /*1a810*/  F2FP.F16.F32.PACK_AB R9, R232, R141 ;  /* 0x0000008de809723e */ /* 0x002fc800000000ff */
[C---:B------:R-:W-:Y:S02]  /*1a820*/  PRMT R223, R9.reuse, 0x7632, R223 ;  /* 0x0000763209df7816 */ /* 0x040fe400000000df */
[----:B------:R-:W-:Y:S02]  /*1a830*/  PRMT R222, R9, 0x7610, R222 ;  /* 0x0000761009de7816 */ /* 0x000fe400000000de */
[----:B------:R-:W1:Y:S01]  /*1a840*/  SHFL.BFLY PT, R9, R71, 0x2, 0x1f ;  /* 0x0c401f0047097f89 */ /* 0x000e6200000e0000 */
[----:B----4-:R-:W-:Y:S01]  /*1a850*/  LOP3.LUT R3, R2, 0xffff, RZ, 0xc0, !PT ;  /* 0x0000ffff02037812 */ /* 0x010fe200078ec0ff */
[----:B------:R-:W-:Y:S03]  /*1a860*/  MUFU.EX2 R198, R16 ;  /* 0x0000001000c67308 */ /* 0x000fe60000000800 */
[----:B------:R-:W-:-:S05]  /*1a870*/  SHF.R.U32.HI R3, RZ, 0x8, R3 ;  /* 0x00000008ff037819 */ /* 0x000fca0000011603 */
[----:B------:R4:W4:Y:S01]  /*1a880*/  MUFU.EX2 R233, R18 ;  /* 0x0000001200e97308 */ /* 0x0009220000000800 */
[----:B------:R-:W-:Y:S01]  /*1a890*/  LOP3.LUT R3, R3, 0xffff, RZ, 0xc0, !PT ;  /* 0x0000ffff03037812 */ /* 0x000fe200078ec0ff */
[----:B------:R-:W-:Y:S01]  /*1a8a0*/  @!P2 HADD2 R22, -R223.H0_H0, -RZ.H0_H0 ;  /* 0xa00000ffdf16a230 */ /* 0x000fe20000000900 */
[----:B------:R-:W-:Y:S02]  /*1a8b0*/  ISETP.LE.U32.AND P6, PT, R61, UR13, PT ;  /* 0x0000000d3d007c0c */ /* 0x000fe4000bfc3070 */
[----:B------:R-:W-:Y:S01]  /*1a8c0*/  ISETP.LE.U32.AND P4, PT, R3, UR13, PT ;  /* 0x0000000d03007c0c */ /* 0x000fe2000bf83070 */
[----:B------:R-:W-:Y:S01]  /*1a8d0*/  FFMA.FTZ R7, R238, R6, R159 ;  /* 0x00000006ee077223 */ /* 0x000fe2000001009f */
[----:B------:R-:W-:Y:S02]  /*1a8e0*/  PRMT R173, R222, 0x5410, R223 ;  /* 0x00005410dead7816 */ /* 0x000fe400000000df */
[----:B------:R-:W-:Y:S01]  /*1a8f0*/  @!P2 PRMT R223, R22, 0x5410, RZ ;  /* 0x0000541016dfa816 */ /* 0x000fe200000000ff */
[----:B------:R-:W-:Y:S01]  /*1a900*/  FADD.FTZ R22, R158, R7 ;  /* 0x000000079e167221 */ /* 0x000fe20000010000 */
[----:B-1----:R-:W-:-:S05]  /*1a910*/  FMNMX.FTZ R71, R71, R9, !PT ;  /* 0x0000000947477209 */ /* 0x002fca0007810000 */
[----:B------:R-:W1:Y:S01]  /*1a920*/  SHFL.BFLY PT, R7, R71, 0x1, 0x1f ;  /* 0x0c201f0047077f89 */ /* 0x000e6200000e0000 */
[----:B------:R-:W-:Y:S01]  /*1a930*/  @!P3 HADD2 R44, -R222.H0_H0, -RZ.H0_H0 ;  /* 0xa00000ffde2cb230 */ /* 0x000fe20000000900 */
[----:B------:R-:W-:Y:S04]  /*1a940*/  MUFU.EX2 R158, R21 ;  /* 0x00000015009e7308 */ /* 0x000fe80000000800 */
[----:B------:R-:W-:-:S04]  /*1a950*/  @!P3 PRMT R222, R44, 0x5410, RZ ;  /* 0x000054102cdeb816 */ /* 0x000fc800000000ff */
[----:B------:R-:W-:Y:S01]  /*1a960*/  MUFU.EX2 R183, R23 ;  /* 0x0000001700b77308 */ /* 0x000fe20000000800 */
[----:B-1----:R-:W-:Y:S01]  /*1a970*/  FMNMX.FTZ R71, R71, R7, !PT ;  /* 0x0000000747477209 */ /* 0x002fe20007810000 */
[----:B------:R-:W-:-:S06]  /*1a980*/  IMAD.MOV.U32 R238, RZ, RZ, R227 ;  /* 0x000000ffffee7224 */ /* 0x000fcc00078e00e3 */
[----:B------:R-:W-:Y:S01]  /*1a990*/  MUFU.EX2 R181, R24 ;  /* 0x0000001800b57308 */ /* 0x000fe20000000800 */
[----:B------:R-:W-:Y:S02]  /*1a9a0*/  SHF.R.U32.HI R17, RZ, 0x18, R4 ;  /* 0x00000018ff117819 */ /* 0x000fe40000011604 */
[----:B------:R-:W-:-:S05]  /*1a9b0*/  LOP3.LUT R7, R4, 0xffff, RZ, 0xc0, !PT ;  /* 0x0000ffff04077812 */ /* 0x000fca00078ec0ff */
[----:B------:R-:W-:Y:S01]  /*1a9c0*/  MUFU.EX2 R177, R25 ;  /* 0x0000001900b17308 */ /* 0x000fe20000000800 */
[----:B------:R-:W-:Y:S01]  /*1a9d0*/  FADD.FTZ R22, R160, R22 ;  /* 0x00000016a0167221 */ /* 0x000fe20000010000 */
[----:B------:R-:W-:Y:S01]  /*1a9e0*/  FSEL R9, R69, RZ, P5 ;  /* 0x000000ff45097208 */ /* 0x000fe20002800000 */
[----:B--2---:R-:W-:-:S04]  /*1a9f0*/  FFMA.FTZ R3, R230, R0, R157 ;  /* 0x00000000e6037223 */ /* 0x004fc8000001009d */
[----:B----4-:R-:W-:Y:S01]  /*1aa00*/  FADD.FTZ R18, R156, R3 ;  /* 0x000000039c127221 */ /* 0x010fe20000010000 */
[----:B------:R-:W-:Y:S01]  /*1aa10*/  F2FP.F16.F32.PACK_AB R3, R233, R198 ;  /* 0x000000c6e903723e */ /* 0x000fe200000000ff */
[----:B------:R-:W-:Y:S03]  /*1aa20*/  MUFU.EX2 R156, R19 ;  /* 0x00000013009c7308 */ /* 0x000fe60000000800 */
[----:B------:R-:W-:-:S05]  /*1aa30*/  PRMT R221, R3, 0x7610, R221 ;  /* 0x0000761003dd7816 */ /* 0x000fca00000000dd */
[----:B------:R-:W1:Y:S01]  /*1aa40*/  MUFU.EX2 R157, R20 ;  /* 0x00000014009d7308 */ /* 0x000e620000000800 */
[----:B------:R-:W-:Y:S01]  /*1aa50*/  PRMT R220, R3, 0x7632, R220 ;  /* 0x0000763203dc7816 */ /* 0x000fe200000000dc */
[----:B------:R-:W-:Y:S01]  /*1aa60*/  @!P6 HADD2 R27, -R221.H0_H0, -RZ.H0_H0 ;  /* 0xa00000ffdd1be230 */ /* 0x000fe20000000900 */
[----:B------:R-:W-:Y:S02]  /*1aa70*/  LOP3.LUT R3, R2, 0xff, RZ, 0xc0, !PT ;  /* 0x000000ff02037812 */ /* 0x000fe400078ec0ff */
[----:B------:R-:W-:Y:S01]  /*1aa80*/  PRMT R189, R221, 0x5410, R220 ;  /* 0x00005410ddbd7816 */ /* 0x000fe200000000dc */
[----:B------:R-:W-:Y:S01]  /*1aa90*/  @!P1 HADD2 R26, -R220.H0_H0, -RZ.H0_H0 ;  /* 0xa00000ffdc1a9230 */ /* 0x000fe20000000900 */
[----:B------:R-:W-:Y:S02]  /*1aaa0*/  ISETP.LE.U32.AND P0, PT, R3, UR13, PT ;  /* 0x0000000d03007c0c */ /* 0x000fe4000bf03070 */
[----:B------:R-:W-:Y:S02]  /*1aab0*/  @!P6 PRMT R221, R27, 0x5410, RZ ;  /* 0x000054101bdde816 */ /* 0x000fe400000000ff */
[----:B------:R-:W-:-:S02]  /*1aac0*/  SHF.R.U32.HI R3, RZ, 0x18, R2 ;  /* 0x00000018ff037819 */ /* 0x000fc40000011602 */
[----:B------:R-:W-:Y:S02]  /*1aad0*/  ISETP.LE.U32.AND P6, PT, R62, UR13, PT ;  /* 0x0000000d3e007c0c */ /* 0x000fe4000bfc3070 */
[----:B------:R-:W-:Y:S02]  /*1aae0*/  @!P1 PRMT R220, R26, 0x5410, RZ ;  /* 0x000054101adc9816 */ /* 0x000fe400000000ff */
[----:B------:R-:W-:Y:S02]  /*1aaf0*/  ISETP.LE.U32.AND P2, PT, R3, UR13, PT ;  /* 0x0000000d03007c0c */ /* 0x000fe4000bf43070 */
[----:B------:R-:W-:Y:S02]  /*1ab00*/  ISETP.LE.U32.AND P1, PT, R53, UR13, PT ;  /* 0x0000000d35007c0c */ /* 0x000fe4000bf23070 */
[----:B-1----:R-:W-:Y:S02]  /*1ab10*/  F2FP.F16.F32.PACK_AB R3, R157, R156 ;  /* 0x0000009c9d03723e */ /* 0x002fe400000000ff */
[----:B------:R-:W-:-:S02]  /*1ab20*/  SHF.R.U32.HI R2, RZ, 0x10, R2 ;  /* 0x00000010ff027819 */ /* 0x000fc40000011602 */
[C---:B------:R-:W-:Y:S02]  /*1ab30*/  PRMT R218, R3.reuse, 0x7632, R218 ;  /* 0x0000763203da7816 */ /* 0x040fe400000000da */
[----:B------:R-:W-:Y:S02]  /*1ab40*/  PRMT R219, R3, 0x7610, R219 ;  /* 0x0000761003db7816 */ /* 0x000fe400000000db */
[----:B------:R-:W-:Y:S01]  /*1ab50*/  LOP3.LUT R2, R2, 0xff, RZ, 0xc0, !PT ;  /* 0x000000ff02027812 */ /* 0x000fe200078ec0ff */
[----:B------:R-:W-:Y:S01]  /*1ab60*/  @!P6 HADD2 R52, -R218.H0_H0, -RZ.H0_H0 ;  /* 0xa00000ffda34e230 */ /* 0x000fe20000000900 */
[----:B------:R-:W-:Y:S01]  /*1ab70*/  PRMT R188, R219, 0x5410, R218 ;  /* 0x00005410dbbc7816 */ /* 0x000fe200000000da */
[----:B------:R-:W-:Y:S01]  /*1ab80*/  @!P1 HADD2 R54, -R219.H0_H0, -RZ.H0_H0 ;  /* 0xa00000ffdb369230 */ /* 0x000fe20000000900 */
[----:B------:R-:W-:Y:S01]  /*1ab90*/  ISETP.LE.U32.AND P3, PT, R2, UR13, PT ;  /* 0x0000000d02007c0c */ /* 0x000fe2000bf63070 */
[----:B------:R-:W-:Y:S01]  /*1aba0*/  FMUL.FTZ R3, R71, UR44 ;  /* 0x0000002c47037c20 */ /* 0x000fe20008410000 */
[----:B------:R-:W-:-:S02]  /*1abb0*/  @!P6 PRMT R218, R52, 0x5410, RZ ;  /* 0x0000541034dae816 */ /* 0x000fc400000000ff */
[----:B------:R-:W-:Y:S02]  /*1abc0*/  LOP3.LUT R2, R4, 0xff, RZ, 0xc0, !PT ;  /* 0x000000ff04027812 */ /* 0x000fe400078ec0ff */
[----:B------:R-:W-:Y:S02]  /*1abd0*/  FSETP.NEU.FTZ.AND P6, PT, R71, -INF , PT ;  /* 0xff8000004700780b */ /* 0x000fe40003fdd000 */
[----:B------:R-:W-:Y:S02]  /*1abe0*/  @!P1 PRMT R219, R54, 0x5410, RZ ;  /* 0x0000541036db9816 */ /* 0x000fe400000000ff */
[----:B------:R-:W-:Y:S02]  /*1abf0*/  ISETP.LE.U32.AND P1, PT, R2, UR13, PT ;  /* 0x0000000d02007c0c */ /* 0x000fe4000bf23070 */
[----:B------:R-:W-:Y:S02]  /*1ac00*/  FSEL R2, R3, RZ, P6 ;  /* 0x000000ff03027208 */ /* 0x000fe40003000000 */
[----:B------:R-:W-:-:S03]  /*1ac10*/  SHF.R.U32.HI R4, RZ, 0x10, R4 ;  /* 0x00000010ff047819 */ /* 0x000fc60000011604 */
        /* <DEDUP_REMOVED lines=16> */
[----:B------:R-:W-:-:S04]  /*1ad20*/  F2FP.F16.F32.PACK_AB R2, R183, R158 ;  /* 0x0000009eb702723e */ /* 0x000fc800000000ff */
[C---:B------:R-:W-:Y:S02]  /*1ad30*/  PRMT R217, R2.reuse, 0x7610, R217 ;  /* 0x0000761002d97816 */ /* 0x040fe400000000d9 */
[----:B------:R-:W-:Y:S02]  /*1ad40*/  PRMT R216, R2, 0x7632, R216 ;  /* 0x0000763202d87816 */ /* 0x000fe400000000d8 */
[----:B------:R-:W-:-:S04]  /*1ad50*/  LOP3.LUT R2, R4, 0xff, RZ, 0xc0, !PT ;  /* 0x000000ff04027812 */ /* 0x000fc800078ec0ff */
[----:B------:R-:W-:Y:S01]  /*1ad60*/  ISETP.LE.U32.AND P6, PT, R2, UR13, PT ;  /* 0x0000000d02007c0c */ /* 0x000fe2000bfc3070 */
[----:B------:R-:W-:Y:S01]  /*1ad70*/  IMAD.WIDE.U32 R2, R11, -0x2daee0ad, RZ ;  /* 0xd2511f530b027825 */ /* 0x000fe200078e00ff */
[----:B------:R1:W-:Y:S04]  /*1ad80*/  MUFU.EX2 R148, R28 ;  /* 0x0000001c00947308 */ /* 0x0003e80000000800 */
[----:B------:R-:W-:Y:S02]  /*1ad90*/  LOP3.LUT R4, R3, UR20, R8, 0x96, !PT ;  /* 0x0000001403047c12 */ /* 0x000fe4000f8e9608 */
[----:B------:R-:W-:Y:S02]  /*1ada0*/  LOP3.LUT R11, R2, 0xffff, RZ, 0xc0, !PT ;  /* 0x0000ffff020b7812 */ /* 0x000fe400078ec0ff */
[----:B------:R-:W-:-:S02]  /*1adb0*/  SHF.R.U32.HI R8, RZ, 0x10, R2 ;  /* 0x00000010ff087819 */ /* 0x000fc40000011602 */
[----:B------:R-:W-:Y:S01]  /*1adc0*/  SHF.R.U32.HI R3, RZ, 0x18, R2 ;  /* 0x00000018ff037819 */ /* 0x000fe20000011602 */
[----:B------:R-:W-:Y:S02]  /*1add0*/  @!P0 HADD2 R57, -R217.H0_H0, -RZ.H0_H0 ;  /* 0xa00000ffd9398230 */ /* 0x000fe40000000900 */
[----:B-1----:R-:W-:Y:S01]  /*1ade0*/  FADD.FTZ R28, R163, R22 ;  /* 0x00000016a31c7221 */ /* 0x002fe20000010000 */
[----:B------:R-:W-:Y:S02]  /*1adf0*/  LOP3.LUT R22, R2, 0xff, RZ, 0xc0, !PT ;  /* 0x000000ff02167812 */ /* 0x000fe400078ec0ff */
[----:B------:R-:W-:Y:S02]  /*1ae00*/  SHF.R.U32.HI R2, RZ, 0x8, R7 ;  /* 0x00000008ff027819 */ /* 0x000fe40000011607 */
[----:B------:R-:W-:Y:S02]  /*1ae10*/  PRMT R180, R217, 0x5410, R216 ;  /* 0x00005410d9b47816 */ /* 0x000fe400000000d8 */
[----:B------:R-:W-:-:S02]  /*1ae20*/  LOP3.LUT R2, R2, 0xffff, RZ, 0xc0, !PT ;  /* 0x0000ffff02027812 */ /* 0x000fc400078ec0ff */
[----:B------:R-:W-:Y:S02]  /*1ae30*/  @!P0 PRMT R217, R57, 0x5410, RZ ;  /* 0x0000541039d98816 */ /* 0x000fe400000000ff */
[----:B------:R-:W-:Y:S01]  /*1ae40*/  ISETP.LE.U32.AND P0, PT, R2, UR13, PT ;  /* 0x0000000d02007c0c */ /* 0x000fe2000bf03070 */
[----:B------:R-:W-:Y:S01]  /*1ae50*/  FADD.FTZ R2, R240, -R9 ;  /* 0x80000009f0027221 */ /* 0x000fe20000010000 */
[----:B------:R-:W-:-:S03]  /*1ae60*/  ISETP.LE.U32.AND P5, PT, R3, UR13, PT ;  /* 0x0000000d03007c0c */ /* 0x000fc6000bfa3070 */
[----:B------:R-:W-:Y:S01]  /*1ae70*/  FMUL.FTZ R2, R2, UR44 ;  /* 0x0000002c02027c20 */ /* 0x000fe20008410000 */
[----:B------:R-:W-:Y:S08]  /*1ae80*/  MUFU.EX2 R26, R30 ;  /* 0x0000001e001a7308 */ /* 0x000ff00000000800 */
[----:B------:R1:W3:Y:S01]  /*1ae90*/  MUFU.EX2 R3, R2 ;  /* 0x0000000200037308 */ /* 0x0002e20000000800 */
[----:B------:R-:W-:-:S05]  /*1aea0*/  @!P4 HADD2 R58, -R216.H0_H0, -RZ.H0_H0 ;  /* 0xa00000ffd83ac230 */ /* 0x000fca0000000900 */
[----:B------:R-:W-:Y:S02]  /*1aeb0*/  @!P4 PRMT R216, R58, 0x5410, RZ ;  /* 0x000054103ad8c816 */ /* 0x000fe400000000ff */
[----:B-1----:R-:W-:-:S04]  /*1aec0*/  SHF.R.U32.HI R2, RZ, 0x10, R4 ;  /* 0x00000010ff027819 */ /* 0x002fc80000011604 */
[----:B------:R-:W-:-:S04]  /*1aed0*/  LOP3.LUT R2, R2, 0xff, RZ, 0xc0, !PT ;  /* 0x000000ff02027812 */ /* 0x000fc800078ec0ff */
[----:B------:R-:W-:Y:S01]  /*1aee0*/  ISETP.LE.U32.AND P4, PT, R2, UR13, PT ;  /* 0x0000000d02007c0c */ /* 0x000fe2000bf83070 */
[----:B---3--:R-:W-:Y:S02]  /*1aef0*/  FFMA.FTZ R2, R239, R3, R26 ;  /* 0x00000003ef027223 */ /* 0x008fe4000001001a */
[----:B------:R-:W2:Y:S04]  /*1af00*/  LDL.LU R239, [R1+0xf8] ;  /* 0x0000f80001ef7983 */ /* 0x000ea80000300800 */
[----:B------:R-:W3:Y:S01]  /*1af10*/  LDL R190, [R1+0xfc] ;  /* 0x0000fc0001be7983 */ /* 0x000ee20000100800 */
[----:B------:R-:W1:Y:S08]  /*1af20*/  MUFU.EX2 R176, R39 ;  /* 0x0000002700b07308 */ /* 0x000e700000000800 */
[----:B------:R-:W4:Y:S01]  /*1af30*/  MUFU.EX2 R7, R45 ;  /* 0x0000002d00077308 */ /* 0x000f220000000800 */
[----:B-1----:R-:W-:-:S04]  /*1af40*/  F2FP.F16.F32.PACK_AB R5, R176, R148 ;  /* 0x00000094b005723e */ /* 0x002fc800000000ff */
[C---:B------:R-:W-:Y:S02]  /*1af50*/  PRMT R215, R5.reuse, 0x7632, R215 ;  /* 0x0000763205d77816 */ /* 0x040fe400000000d7 */
[----:B------:R-:W-:Y:S02]  /*1af60*/  PRMT R214, R5, 0x7610, R214 ;  /* 0x0000761005d67816 */ /* 0x000fe400000000d6 */
[----:B------:R-:W-:Y:S01]  /*1af70*/  F2FP.F16.F32.PACK_AB R5, R177, R181 ;  /* 0x000000b5b105723e */ /* 0x000fe200000000ff */
[----:B------:R-:W-:Y:S01]  /*1af80*/  MUFU.EX2 R175, R46 ;  /* 0x0000002e00af7308 */ /* 0x000fe20000000800 */
[----:B------:R-:W-:Y:S02]  /*1af90*/  @!P2 HADD2 R60, -R215.H0_H0, -RZ.H0_H0 ;  /* 0xa00000ffd73ca230 */ /* 0x000fe40000000900 */
[----:B------:R-:W-:-:S05]  /*1afa0*/  PRMT R212, R5, 0x7632, R212 ;  /* 0x0000763205d47816 */ /* 0x000fca00000000d4 */
[----:B------:R-:W1:Y:S01]  /*1afb0*/  MUFU.EX2 R178, R47 ;  /* 0x0000002f00b27308 */ /* 0x000e620000000800 */
[----:B------:R-:W-:Y:S01]  /*1afc0*/  PRMT R170, R214, 0x5410, R215 ;  /* 0x00005410d6aa7816 */ /* 0x000fe200000000d7 */
[----:B------:R-:W-:Y:S01]  /*1afd0*/  @!P0 HADD2 R63, -R212.H0_H0, -RZ.H0_H0 ;  /* 0xa00000ffd43f8230 */ /* 0x000fe20000000900 */
[----:B------:R-:W-:Y:S01]  /*1afe0*/  @!P2 PRMT R215, R60, 0x5410, RZ ;  /* 0x000054103cd7a816 */ /* 0x000fe200000000ff */
[----:B----4-:R-:W-:Y:S01]  /*1aff0*/  FADD.FTZ R27, R7, R2 ;  /* 0x00000002071b7221 */ /* 0x010fe20000010000 */
[----:B------:R-:W-:Y:S02]  /*1b000*/  PRMT R213, R5, 0x7610, R213 ;  /* 0x0000761005d57816 */ /* 0x000fe400000000d5 */
[----:B------:R-:W-:Y:S02]  /*1b010*/  FSETP.NEU.FTZ.AND P2, PT, R71, -INF , PT ;  /* 0xff8000004700780b */ /* 0x000fe40003f5d000 */
[----:B------:R-:W-:Y:S02]  /*1b020*/  LOP3.LUT R2, R4, 0xff, RZ, 0xc0, !PT ;  /* 0x000000ff04027812 */ /* 0x000fe400078ec0ff */
[----:B------:R-:W-:-:S02]  /*1b030*/  PRMT R171, R213, 0x5410, R212 ;  /* 0x00005410d5ab7816 */ /* 0x000fc400000000d4 */
[----:B------:R-:W-:Y:S02]  /*1b040*/  @!P0 PRMT R212, R63, 0x5410, RZ ;  /* 0x000054103fd48816 */ /* 0x000fe400000000ff */
[----:B------:R-:W-:Y:S02]  /*1b050*/  FSEL R5, R71, RZ, P2 ;  /* 0x000000ff47057208 */ /* 0x000fe40001000000 */
[----:B------:R-:W-:Y:S02]  /*1b060*/  ISETP.LE.U32.AND P0, PT, R2, UR13, PT ;  /* 0x0000000d02007c0c */ /* 0x000fe4000bf03070 */
[----:B------:R-:W-:Y:S01]  /*1b070*/  SHF.R.U32.HI R2, RZ, 0x18, R4 ;  /* 0x00000018ff027819 */ /* 0x000fe20000011604 */
[----:B------:R-:W-:Y:S01]  /*1b080*/  FADD.FTZ R5, R252, -R5 ;  /* 0x80000005fc057221 */ /* 0x000fe20000010000 */
[----:B------:R-:W-:Y:S02]  /*1b090*/  @!P3 HADD2 R59, -R214.H0_H0, -RZ.H0_H0 ;  /* 0xa00000ffd63bb230 */ /* 0x000fe40000000900 */
[----:B------:R-:W-:-:S02]  /*1b0a0*/  ISETP.LE.U32.AND P2, PT, R2, UR13, PT ;  /* 0x0000000d02007c0c */ /* 0x000fc4000bf43070 */
[----:B-1----:R-:W-:Y:S01]  /*1b0b0*/  F2FP.F16.F32.PACK_AB R2, R178, R175 ;  /* 0x000000afb202723e */ /* 0x002fe200000000ff */
[----:B------:R-:W-:Y:S01]  /*1b0c0*/  FMUL.FTZ R5, R5, UR44 ;  /* 0x0000002c05057c20 */ /* 0x000fe20008410000 */
[----:B------:R-:W-:Y:S01]  /*1b0d0*/  @!P3 PRMT R214, R59, 0x5410, RZ ;  /* 0x000054103bd6b816 */ /* 0x000fe200000000ff */
[----:B------:R-:W-:Y:S01]  /*1b0e0*/  MUFU.EX2 R16, R16 ;  /* 0x0000001000107308 */ /* 0x000fe20000000800 */
[----:B------:R-:W-:Y:S02]  /*1b0f0*/  F2FP.F16.F32.PACK_AB R44, R7, R26 ;  /* 0x0000001a072c723e */ /* 0x000fe400000000ff */
[C---:B------:R-:W-:Y:S02]  /*1b100*/  PRMT R210, R2.reuse, 0x7610, R210 ;  /* 0x0000761002d27816 */ /* 0x040fe400000000d2 */
[----:B------:R-:W-:Y:S02]  /*1b110*/  PRMT R207, R2, 0x7632, R207 ;  /* 0x0000763202cf7816 */ /* 0x000fe400000000cf */
[----:B------:R-:W-:Y:S01]  /*1b120*/  ISETP.LE.U32.AND P3, PT, R17, UR13, PT ;  /* 0x0000000d11007c0c */ /* 0x000fe2000bf63070 */
[----:B------:R-:W-:Y:S08]  /*1b130*/  MUFU.EX2 R7, R10 ;  /* 0x0000000a00077308 */ /* 0x000ff00000000800 */
[----:B------:R1:W-:Y:S08]  /*1b140*/  MUFU.EX2 R2, R5 ;  /* 0x0000000500027308 */ /* 0x0003f00000000800 */
[----:B------:R-:W4:Y:S08]  /*1b150*/  MUFU.EX2 R29, R29 ;  /* 0x0000001d001d7308 */ /* 0x000f300000000800 */
[----:B------:R-:W-:Y:S01]  /*1b160*/  MUFU.EX2 R187, R41 ;  /* 0x0000002900bb7308 */ /* 0x000fe20000000800 */
[----:B------:R-:W-:Y:S01]  /*1b170*/  @!P1 HADD2 R66, -R213.H0_H0, -RZ.H0_H0 ;  /* 0xa00000ffd5429230 */ /* 0x000fe20000000900 */
[----:B-1----:R-:W-:Y:S01]  /*1b180*/  LOP3.LUT R5, R8, 0xff, RZ, 0xc0, !PT ;  /* 0x000000ff08057812 */ /* 0x002fe200078ec0ff */
[----:B------:R-:W-:Y:S01]  /*1b190*/  @!P3 HADD2 R67, -R207.H0_H0, -RZ.H0_H0 ;  /* 0xa00000ffcf43b230 */ /* 0x000fe20000000900 */
[----:B------:R-:W-:-:S02]  /*1b1a0*/  PRMT R164, R210, 0x5410, R207 ;  /* 0x00005410d2a47816 */ /* 0x000fc400000000cf */
[----:B------:R-:W-:Y:S02]  /*1b1b0*/  @!P1 PRMT R213, R66, 0x5410, RZ ;  /* 0x0000541042d59816 */ /* 0x000fe400000000ff */
[----:B------:R1:W-:Y:S01]  /*1b1c0*/  MUFU.EX2 R184, R43 ;  /* 0x0000002b00b87308 */ /* 0x0003e20000000800 */
[----:B------:R-:W-:Y:S02]  /*1b1d0*/  ISETP.LE.U32.AND P1, PT, R5, UR13, PT ;  /* 0x0000000d05007c0c */ /* 0x000fe4000bf23070 */
[----:B------:R-:W-:Y:S02]  /*1b1e0*/  LOP3.LUT R4, R4, 0xffff, RZ, 0xc0, !PT ;  /* 0x0000ffff04047812 */ /* 0x000fe400078ec0ff */
[----:B------:R-:W-:Y:S01]  /*1b1f0*/  @!P3 PRMT R207, R67, 0x5410, RZ ;  /* 0x0000541043cfb816 */ /* 0x000fe200000000ff */
[----:B----4-:R-:W-:Y:S01]  /*1b200*/  IMAD.MOV.U32 R67, RZ, RZ, R29 ;  /* 0x000000ffff437224 */ /* 0x010fe200078e001d */
[----:B------:R-:W-:Y:S01]  /*1b210*/  SHF.R.U32.HI R4, RZ, 0x8, R4 ;  /* 0x00000008ff047819 */ /* 0x000fe20000011604 */
[----:B------:R-:W4:Y:S01]  /*1b220*/  MUFU.EX2 R49, R49 ;  /* 0x0000003100317308 */ /* 0x000f220000000800 */
[----:B-1----:R-:W-:-:S07]  /*1b230*/  F2FP.F16.F32.PACK_AB R43, R16, R7 ;  /* 0x00000007102b723e */ /* 0x002fce00000000ff */
[----:B------:R-:W-:Y:S01]  /*1b240*/  MUFU.EX2 R9, R51 ;  /* 0x0000003300097308 */ /* 0x000fe20000000800 */
[----:B------:R-:W-:Y:S01]  /*1b250*/  LOP3.LUT R4, R4, 0xffff, RZ, 0xc0, !PT ;  /* 0x0000ffff04047812 */ /* 0x000fe200078ec0ff */
[----:B------:R-:W-:-:S03]  /*1b260*/  FADD.FTZ R18, R161, R18 ;  /* 0x00000012a1127221 */ /* 0x000fc60000010000 */
[----:B------:R-:W-:-:S03]  /*1b270*/  ISETP.LE.U32.AND P3, PT, R4, UR13, PT ;  /* 0x0000000d04007c0c */ /* 0x000fc6000bf63070 */
[----:B------:R-:W-:Y:S01]  /*1b280*/  MUFU.EX2 R46, R48 ;  /* 0x00000030002e7308 */ /* 0x000fe20000000800 */
[----:B------:R-:W-:Y:S01]  /*1b290*/  SHF.R.U32.HI R4, RZ, 0x8, R11 ;  /* 0x00000008ff047819 */ /* 0x000fe2000001160b */
[----:B------:R-:W-:-:S03]  /*1b2a0*/  FADD.FTZ R18, R162, R18 ;  /* 0x00000012a2127221 */ /* 0x000fc60000010000 */
[----:B------:R-:W-:Y:S01]  /*1b2b0*/  LOP3.LUT R4, R4, 0xffff, RZ, 0xc0, !PT ;  /* 0x0000ffff04047812 */ /* 0x000fe200078ec0ff */
[----:B------:R-:W-:Y:S02]  /*1b2c0*/  FADD.FTZ R18, R141, R18 ;  /* 0x000000128d127221 */ /* 0x000fe40000010000 */
[----:B------:R4:W-:Y:S08]  /*1b2d0*/  MUFU.EX2 R8, R21 ;  /* 0x0000001500087308 */ /* 0x0009f00000000800 */
[----:B------:R-:W-:Y:S01]  /*1b2e0*/  MUFU.EX2 R19, R19 ;  /* 0x0000001300137308 */ /* 0x000fe20000000800 */
[----:B----4-:R-:W-:-:S07]  /*1b2f0*/  IMAD.MOV.U32 R21, RZ, RZ, R49 ;  /* 0x000000ffff157224 */ /* 0x010fce00078e0031 */
[----:B------:R-:W-:Y:S08]  /*1b300*/  MUFU.EX2 R172, R42 ;  /* 0x0000002a00ac7308 */ /* 0x000ff00000000800 */
[----:B------:R-:W1:Y:S01]  /*1b310*/  MUFU.EX2 R20, R20 ;  /* 0x0000001400147308 */ /* 0x000e620000000800 */
[----:B------:R-:W-:Y:S02]  /*1b320*/  IMAD.MOV.U32 R47, RZ, RZ, R184 ;  /* 0x000000ffff2f7224 */ /* 0x000fe400078e00b8 */
[----:B------:R-:W-:-:S02]  /*1b330*/  @!P6 HADD2 R72, -R210.H0_H0, -RZ.H0_H0 ;  /* 0xa00000ffd248e230 */ /* 0x000fc40000000900 */
[----:B------:R-:W-:-:S03]  /*1b340*/  FMUL.FTZ R192, R113, R6 ;  /* 0x0000000671c07220 */ /* 0x000fc60000410000 */
[----:B------:R4:W-:Y:S01]  /*1b350*/  MUFU.EX2 R63, R50 ;  /* 0x00000032003f7308 */ /* 0x0009e20000000800 */
[----:B------:R-:W-:Y:S01]  /*1b360*/  @!P6 PRMT R210, R72, 0x5410, RZ ;  /* 0x0000541048d2e816 */ /* 0x000fe200000000ff */
[----:B------:R-:W-:Y:S01]  /*1b370*/  FMUL.FTZ R242, R130, R0 ;  /* 0x0000000082f27220 */ /* 0x000fe20000410000 */
[----:B------:R-:W-:-:S05]  /*1b380*/  ISETP.LE.U32.AND P6, PT, R22, UR13, PT ;  /* 0x0000000d16007c0c */ /* 0x000fca000bfc3070 */
[----:B------:R4:W-:Y:S01]  /*1b390*/  MUFU.EX2 R66, R56 ;  /* 0x0000003800427308 */ /* 0x0009e20000000800 */
[----:B-1----:R-:W-:Y:S01]  /*1b3a0*/  F2FP.F16.F32.PACK_AB R39, R20, R19 ;  /* 0x000000131427723e */ /* 0x002fe200000000ff */
        /* <DEDUP_REMOVED lines=42> */
[----:B--2---:R-:W-:-:S02]  /*1b650*/  FFMA.FTZ R5, R239, R2, R7 ;  /* 0x00000002ef057223 */ /* 0x004fc40000010007 */
[----:B------:R1:W2:Y:S02]  /*1b660*/  MUFU.EX2 R7, R55 ;  /* 0x0000003700077308 */ /* 0x0002a40000000800 */
[----:B------:R-:W-:Y:S01]  /*1b670*/  FADD.FTZ R10, R16, R5 ;  /* 0x00000005100a7221 */ /* 0x000fe20000010000 */
[----:B-1----:R-:W-:-:S05]  /*1b680*/  IMAD.MOV.U32 R55, RZ, RZ, R187 ;  /* 0x000000ffff377224 */ /* 0x002fca00078e00bb */
[----:B------:R-:W-:-:S04]  /*1b690*/  F2FP.F16.F32.PACK_AB R5, R55, R67 ;  /* 0x000000433705723e */ /* 0x000fc800000000ff */
[C---:B------:R-:W-:Y:S02]  /*1b6a0*/  PRMT R206, R5.reuse, 0x7610, R206 ;  /* 0x0000761005ce7816 */ /* 0x040fe400000000ce */
[----:B------:R-:W-:-:S03]  /*1b6b0*/  PRMT R205, R5, 0x7632, R205 ;  /* 0x0000763205cd7816 */ /* 0x000fc600000000cd */
[----:B------:R-:W-:Y:S01]  /*1b6c0*/  @!P0 HADD2 R73, -R206.H0_H0, -RZ.H0_H0 ;  /* 0xa00000ffce498230 */ /* 0x000fe20000000900 */
[----:B------:R-:W-:-:S04]  /*1b6d0*/  PRMT R141, R206, 0x5410, R205 ;  /* 0x00005410ce8d7816 */ /* 0x000fc800000000cd */
[----:B------:R-:W-:Y:S02]  /*1b6e0*/  @!P0 PRMT R206, R73, 0x5410, RZ ;  /* 0x0000541049ce8816 */ /* 0x000fe400000000ff */
[----:B------:R-:W-:Y:S01]  /*1b6f0*/  ISETP.LE.U32.AND P0, PT, R4, UR13, PT ;  /* 0x0000000d04007c0c */ /* 0x000fe2000bf03070 */
[----:B------:R-:W-:-:S04]  /*1b700*/  FADD.FTZ R4, R9, R27 ;  /* 0x0000001b09047221 */ /* 0x000fc80000010000 */
[----:B--2---:R-:W-:Y:S01]  /*1b710*/  FADD.FTZ R11, R7, R4 ;  /* 0x00000004070b7221 */ /* 0x004fe20000010000 */
[----:B------:R-:W-:-:S04]  /*1b720*/  F2FP.F16.F32.PACK_AB R4, R46, R21 ;  /* 0x000000152e04723e */ /* 0x000fc800000000ff */
[C---:B------:R-:W-:Y:S02]  /*1b730*/  PRMT R204, R4.reuse, 0x7610, R204 ;  /* 0x0000761004cc7816 */ /* 0x040fe400000000cc */
[----:B------:R-:W-:Y:S02]  /*1b740*/  F2FP.F16.F32.PACK_AB R41, R7, R9 ;  /* 0x000000090729723e */ /* 0x000fe400000000ff */
[----:B------:R-:W1:Y:S01]  /*1b750*/  MUFU.EX2 R7, R23 ;  /* 0x0000001700077308 */ /* 0x000e620000000800 */
[----:B------:R-:W-:Y:S01]  /*1b760*/  PRMT R203, R4, 0x7632, R203 ;  /* 0x0000763204cb7816 */ /* 0x000fe200000000cb */
[----:B------:R-:W-:Y:S02]  /*1b770*/  @!P4 HADD2 R140, -R204.H0_H0, -RZ.H0_H0 ;  /* 0xa00000ffcc8cc230 */ /* 0x000fe40000000900 */
[----:B------:R-:W-:Y:S02]  /*1b780*/  IMAD.MOV.U32 R27, RZ, RZ, R169 ;  /* 0x000000ffff1b7224 */ /* 0x000fe400078e00a9 */
[----:B------:R-:W-:Y:S01]  /*1b790*/  FADD.FTZ R10, R19, R10 ;  /* 0x0000000a130a7221 */ /* 0x000fe20000010000 */
[----:B------:R-:W-:Y:S01]  /*1b7a0*/  PRMT R169, R204, 0x5410, R203 ;  /* 0x00005410cca97816 */ /* 0x000fe200000000cb */
[----:B------:R2:W4:Y:S01]  /*1b7b0*/  MUFU.EX2 R5, R24 ;  /* 0x0000001800057308 */ /* 0x0005220000000800 */
[----:B------:R-:W-:Y:S01]  /*1b7c0*/  @!P4 PRMT R204, R140, 0x5410, RZ ;  /* 0x000054108cccc816 */ /* 0x000fe200000000ff */
[----:B------:R-:W-:-:S02]  /*1b7d0*/  IMAD.MOV.U32 R140, RZ, RZ, R172 ;  /* 0x000000ffff8c7224 */ /* 0x000fc400078e00ac */
[----:B------:R-:W-:-:S04]  /*1b7e0*/  FADD.FTZ R10, R20, R10 ;  /* 0x0000000a140a7221 */ /* 0x000fc80000010000 */
[----:B------:R3:W4:Y:S01]  /*1b7f0*/  MUFU.EX2 R4, R25 ;  /* 0x0000001900047308 */ /* 0x0007220000000800 */
[----:B------:R-:W-:Y:S01]  /*1b800*/  @!P3 HADD2 R74, -R205.H0_H0, -RZ.H0_H0 ;  /* 0xa00000ffcd4ab230 */ /* 0x000fe20000000900 */
[----:B------:R-:W-:Y:S01]  /*1b810*/  F2FP.F16.F32.PACK_AB R9, R140, R47 ;  /* 0x0000002f8c09723e */ /* 0x000fe200000000ff */
[----:B------:R-:W-:Y:S02]  /*1b820*/  @!P2 HADD2 R75, -R203.H0_H0, -RZ.H0_H0 ;  /* 0xa00000ffcb4ba230 */ /* 0x000fe40000000900 */
[----:B------:R-:W-:Y:S01]  /*1b830*/  FADD.FTZ R10, R8, R10 ;  /* 0x0000000a080a7221 */ /* 0x000fe20000010000 */
[C---:B------:R-:W-:Y:S02]  /*1b840*/  PRMT R202, R9.reuse, 0x7610, R202 ;  /* 0x0000761009ca7816 */ /* 0x040fe400000000ca */
[----:B------:R-:W-:Y:S01]  /*1b850*/  PRMT R201, R9, 0x7632, R201 ;  /* 0x0000763209c97816 */ /* 0x000fe200000000c9 */
[----:B-1----:R-:W-:Y:S01]  /*1b860*/  FADD.FTZ R9, R7, R10 ;  /* 0x0000000a07097221 */ /* 0x002fe20000010000 */
[----:B------:R-:W-:Y:S01]  /*1b870*/  @!P3 PRMT R205, R74, 0x5410, RZ ;  /* 0x000054104acdb816 */ /* 0x000fe200000000ff */
[----:B------:R-:W-:Y:S01]  /*1b880*/  IMAD.MOV.U32 R23, RZ, RZ, R46 ;  /* 0x000000ffff177224 */ /* 0x000fe200078e002e */
[----:B------:R-:W-:Y:S01]  /*1b890*/  @!P2 PRMT R203, R75, 0x5410, RZ ;  /* 0x000054104bcba816 */ /* 0x000fe200000000ff */
[-C--:B------:R-:W-:Y:S01]  /*1b8a0*/  FMUL.FTZ R74, R138, R0.reuse ;  /* 0x000000008a4a7220 */ /* 0x080fe20000410000 */
[-C--:B------:R-:W-:Y:S01]  /*1b8b0*/  FMUL.FTZ R75, R139, R0.reuse ;  /* 0x000000008b4b7220 */ /* 0x080fe20000410000 */
[-C--:B--2---:R-:W-:Y:S01]  /*1b8c0*/  FMUL.FTZ R24, R123, R0.reuse ;  /* 0x000000007b187220 */ /* 0x084fe20000410000 */
[----:B------:R-:W-:Y:S01]  /*1b8d0*/  FMUL.FTZ R138, R134, R0 ;  /* 0x00000000868a7220 */ /* 0x000fe20000410000 */
[----:B---3--:R-:W-:Y:S01]  /*1b8e0*/  FMUL.FTZ R25, R121, R6 ;  /* 0x0000000679197220 */ /* 0x008fe20000410000 */
[-C--:B------:R-:W-:Y:S01]  /*1b8f0*/  FMUL.FTZ R139, R135, R0.reuse ;  /* 0x00000000878b7220 */ /* 0x080fe20000410000 */
[-C--:B------:R-:W-:Y:S01]  /*1b900*/  FMUL.FTZ R121, R119, R0.reuse ;  /* 0x0000000077797220 */ /* 0x080fe20000410000 */
[-C--:B------:R-:W-:Y:S01]  /*1b910*/  FMUL.FTZ R46, R114, R0.reuse ;  /* 0x00000000722e7220 */ /* 0x080fe20000410000 */
[----:B------:R-:W-:Y:S01]  /*1b920*/  FMUL.FTZ R123, R102, R0 ;  /* 0x00000000667b7220 */ /* 0x000fe20000410000 */
[----:B------:R-:W-:Y:S01]  /*1b930*/  IMAD.MOV.U32 R20, RZ, RZ, R170 ;  /* 0x000000ffff147224 */ /* 0x000fe200078e00aa */
[----:B------:R-:W-:Y:S01]  /*1b940*/  F2FP.F16.F32.PACK_AB R38, R7, R8 ;  /* 0x000000080726723e */ /* 0x000fe200000000ff */
[----:B------:R-:W-:Y:S01]  /*1b950*/  FADD.FTZ R0, R236, R28 ;  /* 0x0000001cec007221 */ /* 0x000fe20000010000 */
[----:B----4-:R-:W-:Y:S01]  /*1b960*/  FADD.FTZ R8, R5, R9 ;  /* 0x0000000905087221 */ /* 0x010fe20000010000 */
[----:B------:R-:W-:Y:S01]  /*1b970*/  F2FP.F16.F32.PACK_AB R42, R4, R5 ;  /* 0x00000005042a723e */ /* 0x000fe200000000ff */
[-C--:B------:R-:W-:Y:S01]  /*1b980*/  FMUL.FTZ R119, R99, R2.reuse ;  /* 0x0000000263777220 */ /* 0x080fe20000410000 */
[----:B------:R1:W2:Y:S01]  /*1b990*/  MUFU.EX2 R5, R64 ;  /* 0x0000004000057308 */ /* 0x0002a20000000800 */
[-C--:B------:R-:W-:Y:S01]  /*1b9a0*/  FMUL.FTZ R134, R86, R2.reuse ;  /* 0x0000000256867220 */ /* 0x080fe20000410000 */
[-C--:B------:R-:W-:Y:S01]  /*1b9b0*/  FMUL.FTZ R135, R87, R2.reuse ;  /* 0x0000000257877220 */ /* 0x080fe20000410000 */
[----:B------:R-:W-:Y:S01]  /*1b9c0*/  FMUL.FTZ R239, R83, R2 ;  /* 0x0000000253ef7220 */ /* 0x000fe20000410000 */
[----:B------:R-:W-:Y:S01]  /*1b9d0*/  FADD.FTZ R2, R211, R0 ;  /* 0x00000000d3027221 */ /* 0x000fe20000010000 */
[----:B------:R-:W-:-:S02]  /*1b9e0*/  IMAD.MOV.U32 R114, RZ, RZ, R20 ;  /* 0x000000ffff727224 */ /* 0x000fc400078e0014 */
[----:B------:R-:W-:Y:S01]  /*1b9f0*/  FADD.FTZ R45, R4, R8 ;  /* 0x00000008042d7221 */ /* 0x000fe20000010000 */
[----:B------:R-:W-:Y:S01]  /*1ba00*/  FADD.FTZ R0, R232, R18 ;  /* 0x00000012e8007221 */ /* 0x000fe20000010000 */
[----:B------:R-:W3:Y:S01]  /*1ba10*/  MUFU.EX2 R4, R65 ;  /* 0x0000004100047308 */ /* 0x000ee20000000800 */
[----:B------:R-:W-:Y:S01]  /*1ba20*/  IMAD.MOV.U32 R115, RZ, RZ, R140 ;  /* 0x000000ffff737224 */ /* 0x000fe200078e008c */
[----:B------:R-:W-:Y:S01]  /*1ba30*/  F2FP.F16.F32.PACK_AB R7, R66, R63 ;  /* 0x0000003f4207723e */ /* 0x000fe200000000ff */
[----:B------:R-:W-:Y:S02]  /*1ba40*/  IMAD.MOV.U32 R140, RZ, RZ, R26 ;  /* 0x000000ffff8c7224 */ /* 0x000fe400078e001a */
[----:B------:R-:W-:Y:S01]  /*1ba50*/  FADD.FTZ R26, R156, R0 ;  /* 0x000000009c1a7221 */ /* 0x000fe20000010000 */
[-C--:B------:R-:W-:Y:S01]  /*1ba60*/  FMUL.FTZ R73, R137, R6.reuse ;  /* 0x0000000689497220 */ /* 0x080fe20000410000 */
[----:B-1----:R-:W-:Y:S02]  /*1ba70*/  IMAD.MOV.U32 R64, RZ, RZ, R21 ;  /* 0x000000ffff407224 */ /* 0x002fe400078e0015 */
[----:B------:R-:W-:Y:S01]  /*1ba80*/  FMUL.FTZ R187, R120, R6 ;  /* 0x0000000678bb7220 */ /* 0x000fe20000410000 */
[----:B------:R-:W-:Y:S01]  /*1ba90*/  IMAD.WIDE.U32 R20, R252, -0x326172a9, RZ ;  /* 0xcd9e8d57fc147825 */ /* 0x000fe200078e00ff */
[----:B------:R-:W-:-:S03]  /*1baa0*/  PRMT R200, R7, 0x7610, R200 ;  /* 0x0000761007c87816 */ /* 0x000fc600000000c8 */
[-C--:B------:R-:W-:Y:S01]  /*1bab0*/  FMUL.FTZ R19, R112, R6.reuse ;  /* 0x0000000670137220 */ /* 0x080fe20000410000 */
[----:B------:R-:W-:Y:S01]  /*1bac0*/  FMUL.FTZ R16, R100, R6 ;  /* 0x0000000664107220 */ /* 0x000fe20000410000 */
[-C--:B------:R-:W-:Y:S01]  /*1bad0*/  FMUL.FTZ R236, R80, R3.reuse ;  /* 0x0000000350ec7220 */ /* 0x080fe20000410000 */
[----:B------:R-:W-:Y:S01]  /*1bae0*/  LOP3.LUT R0, R21, R190, RZ, 0x3c, !PT ;  /* 0x000000be15007212 */ /* 0x000fe200078e3cff */
[-C--:B------:R-:W-:Y:S01]  /*1baf0*/  FMUL.FTZ R137, R133, R6.reuse ;  /* 0x0000000685897220 */ /* 0x080fe20000410000 */
[----:B------:R-:W-:Y:S01]  /*1bb00*/  PRMT R199, R7, 0x7632, R199 ;  /* 0x0000763207c77816 */ /* 0x000fe200000000c7 */
[----:B------:R-:W-:Y:S01]  /*1bb10*/  FMUL.FTZ R120, R116, R6 ;  /* 0x0000000674787220 */ /* 0x000fe20000410000 */
[----:B------:R-:W-:Y:S01]  /*1bb20*/  FMUL.FTZ R245, R77, R3 ;  /* 0x000000034df57220 */ /* 0x000fe20000410000 */
[----:B------:R-:W-:-:S04]  /*1bb30*/  IMAD.WIDE.U32 R6, R0, -0x2daee0ad, RZ ;  /* 0xd2511f5300067825 */ /* 0x000fc800078e00ff */
[-C--:B------:R-:W-:Y:S01]  /*1bb40*/  FMUL.FTZ R116, R96, R3.reuse ;  /* 0x0000000360747220 */ /* 0x080fe20000410000 */
[----:B------:R-:W-:Y:S01]  /*1bb50*/  FMUL.FTZ R133, R85, R3 ;  /* 0x0000000355857220 */ /* 0x000fe20000410000 */
[----:B------:R-:W-:Y:S01]  /*1bb60*/  FADD.FTZ R18, R198, R2 ;  /* 0x00000002c6127221 */ /* 0x000fe20000010000 */
[----:B--2---:R-:W-:Y:S01]  /*1bb70*/  FADD.FTZ R3, R5, R11 ;  /* 0x0000000b05037221 */ /* 0x004fe20000010000 */
[----:B------:R-:W-:Y:S01]  /*1bb80*/  LOP3.LUT R2, R195, UR29, R20, 0x96, !PT ;  /* 0x0000001dc3027c12 */ /* 0x000fe2000f8e9614 */
[----:B------:R-:W-:Y:S01]  /*1bb90*/  IMAD.MOV.U32 R110, RZ, RZ, R29 ;  /* 0x000000ffff6e7224 */ /* 0x000fe200078e001d */
[----:B------:R-:W-:Y:S01]  /*1bba0*/  LOP3.LUT R0, R7, UR21, R208, 0x96, !PT ;  /* 0x0000001507007c12 */ /* 0x000fe2000f8e96d0 */
[C---:B---3--:R-:W-:Y:S01]  /*1bbb0*/  FADD.FTZ R29, R4.reuse, R3 ;  /* 0x00000003041d7221 */ /* 0x048fe20000010000 */
[----:B------:R-:W-:Y:S01]  /*1bbc0*/  F2FP.F16.F32.PACK_AB R30, R4, R5 ;  /* 0x00000005041e723e */ /* 0x000fe200000000ff */
[----:B------:R-:W-:-:S04]  /*1bbd0*/  IMAD.WIDE.U32 R2, R2, -0x2daee0ad, RZ ;  /* 0xd2511f5302027825 */ /* 0x000fc800078e00ff */
[----:B------:R-:W-:Y:S01]  /*1bbe0*/  @!P0 HADD2 R142, -R201.H0_H0, -RZ.H0_H0 ;  /* 0xa00000ffc98e8230 */ /* 0x000fe20000000900 */
[----:B------:R-:W-:Y:S01]  /*1bbf0*/  PRMT R170, R202, 0x5410, R201 ;  /* 0x00005410caaa7816 */ /* 0x000fe200000000c9 */
[----:B------:R-:W-:Y:S02]  /*1bc00*/  IMAD.MOV.U32 R106, RZ, RZ, R27 ;  /* 0x000000ffff6a7224 */ /* 0x000fe400078e001b */
[----:B------:R-:W-:Y:S02]  /*1bc10*/  IMAD.MOV.U32 R105, RZ, RZ, R25 ;  /* 0x000000ffff697224 */ /* 0x000fe400078e0019 */
[----:B------:R-:W-:Y:S01]  /*1bc20*/  IMAD.MOV.U32 R104, RZ, RZ, R23 ;  /* 0x000000ffff687224 */ /* 0x000fe200078e0017 */
[----:B------:R-:W-:Y:S01]  /*1bc30*/  PRMT R193, R39, 0x7632, R193 ;  /* 0x0000763227c17816 */ /* 0x000fe200000000c1 */
[----:B------:R-:W-:Y:S01]  /*1bc40*/  IMAD.WIDE.U32 R4, R0, -0x326172a9, RZ ;  /* 0xcd9e8d5700047825 */ /* 0x000fe200078e00ff */
[----:B------:R-:W-:Y:S02]  /*1bc50*/  LOP3.LUT R0, R3, UR42, R6, 0x96, !PT ;  /* 0x0000002a03007c12 */ /* 0x000fe4000f8e9606 */
[----:B------:R-:W-:Y:S01]  /*1bc60*/  PRMT R163, R39, 0x7610, R163 ;  /* 0x0000761027a37816 */ /* 0x000fe200000000a3 */
[----:B------:R-:W-:Y:S01]  /*1bc70*/  @!P6 HADD2 R143, -R202.H0_H0, -RZ.H0_H0 ;  /* 0xa00000ffca8fe230 */ /* 0x000fe20000000900 */
[----:B------:R-:W-:Y:S01]  /*1bc80*/  LOP3.LUT R3, R5, UR43, R194, 0x96, !PT ;  /* 0x0000002b05037c12 */ /* 0x000fe2000f8e96c2 */
[----:B------:R-:W-:Y:S01]  /*1bc90*/  IMAD.MOV.U32 R65, RZ, RZ, R17 ;  /* 0x000000ffff417224 */ /* 0x000fe200078e0011 */
[C---:B------:R-:W-:Y:S01]  /*1bca0*/  PRMT R162, R38.reuse, 0x7632, R162 ;  /* 0x0000763226a27816 */ /* 0x040fe200000000a2 */
[----:B------:R-:W-:Y:S01]  /*1bcb0*/  MUFU.EX2 R230, R230 ;  /* 0x000000e600e67308 */ /* 0x000fe20000000800 */
[----:B------:R-:W-:Y:S01]  /*1bcc0*/  PRMT R161, R38, 0x7610, R161 ;  /* 0x0000761026a17816 */ /* 0x000fe200000000a1 */
[----:B------:R-:W-:Y:S01]  /*1bcd0*/  IMAD.WIDE.U32 R8, R3, -0x2daee0ad, RZ ;  /* 0xd2511f5303087825 */ /* 0x000fe200078e00ff */
[----:B------:R-:W-:Y:S03]  /*1bce0*/  STG.E.U16 desc[UR30][R12.64+-0x100], R34 ;  /* 0xffff00220c007986 */ /* 0x000fe6000c10151e */
[----:B------:R-:W-:Y:S01]  /*1bcf0*/  IMAD.MOV.U32 R122, RZ, RZ, R16 ;  /* 0x000000ffff7a7224 */ /* 0x000fe200078e0010 */
[----:B------:R-:W-:Y:S01]  /*1bd00*/  STG.E.U16 desc[UR30][R12.64+-0xfe], R33 ;  /* 0xffff02210c007986 */ /* 0x000fe2000c10151e */
[----:B------:R-:W-:Y:S01]  /*1bd10*/  IMAD.WIDE.U32 R16, R0, -0x326172a9, RZ ;  /* 0xcd9e8d5700107825 */ /* 0x000fe200078e00ff */
[----:B------:R-:W-:-:S02]  /*1bd20*/  LOP3.LUT R0, R9, UR40, R2, 0x96, !PT ;  /* 0x0000002809007c12 */ /* 0x000fc4000f8e9602 */
[----:B------:R2:W5:Y:S03]  /*1bd30*/  LDL.LU R211, [R1+0x1d0] ;  /* 0x0001d00001d37983 */ /* 0x0005660000300800 */
        /* <DEDUP_REMOVED lines=8> */
[----:B------:R-:W-:-:S04]  /*1bdc0*/  IMAD.WIDE.U32 R2, R2, -0x326172a9, RZ ;  /* 0xcd9e8d5702027825 */ /* 0x000fc800078e00ff */
[----:B------:R-:W-:Y:S01]  /*1bdd0*/  @!P1 HADD2 R145, -R200.H0_H0, -RZ.H0_H0 ;  /* 0xa00000ffc8919230 */ /* 0x000fe20000000900 */
[----:B------:R-:W-:Y:S02]  /*1bde0*/  LOP3.LUT R0, R3, UR26, R8, 0x96, !PT ;  /* 0x0000001a03007c12 */ /* 0x000fe4000f8e9608 */
[----:B------:R-:W-:Y:S02]  /*1bdf0*/  PRMT R172, R200, 0x5410, R199 ;  /* 0x00005410c8ac7816 */ /* 0x000fe400000000c7 */
[----:B------:R-:W-:Y:S02]  /*1be00*/  LOP3.LUT R7, R0, 0xff, RZ, 0xc0, !PT ;  /* 0x000000ff00077812 */ /* 0x000fe400078ec0ff */
[----:B------:R-:W-:Y:S02]  /*1be10*/  @!P1 PRMT R200, R145, 0x5410, RZ ;  /* 0x0000541091c89816 */ /* 0x000fe400000000ff */
[----:B------:R-:W-:Y:S02]  /*1be20*/  LOP3.LUT R11, R9, UR37, R10, 0x96, !PT ;  /* 0x00000025090b7c12 */ /* 0x000fe4000f8e960a */
[----:B------:R-:W-:-:S02]  /*1be30*/  ISETP.LE.U32.AND P1, PT, R7, UR13, PT ;  /* 0x0000000d07007c0c */ /* 0x000fc4000bf23070 */
[----:B------:R-:W-:Y:S02]  /*1be40*/  LOP3.LUT R10, R5, UR43, R196, 0x96, !PT ;  /* 0x0000002b050a7c12 */ /* 0x000fe4000f8e96c4 */
[----:B------:R-:W-:Y:S02]  /*1be50*/  LOP3.LUT R7, R0, 0xffff, RZ, 0xc0, !PT ;  /* 0x0000ffff00077812 */ /* 0x000fe400078ec0ff */
[--C-:B------:R-:W-:Y:S02]  /*1be60*/  SHF.R.U32.HI R5, RZ, 0x10, R0.reuse ;  /* 0x00000010ff057819 */ /* 0x100fe40000011600 */
[----:B------:R-:W-:-:S04]  /*1be70*/  SHF.R.U32.HI R0, RZ, 0x18, R0 ;  /* 0x00000018ff007819 */ /* 0x000fc80000011600 */
[----:B------:R-:W-:Y:S02]  /*1be80*/  ISETP.LE.U32.AND P2, PT, R0, UR13, PT ;  /* 0x0000000d00007c0c */ /* 0x000fe4000bf43070 */
[----:B------:R-:W-:Y:S02]  /*1be90*/  LOP3.LUT R0, R2, 0xff, RZ, 0xc0, !PT ;  /* 0x000000ff02007812 */ /* 0x000fe400078ec0ff */
[----:B------:R-:W-:Y:S01]  /*1bea0*/  LOP3.LUT R8, R197, UR29, R20, 0x96, !PT ;  /* 0x0000001dc5087c12 */ /* 0x000fe2000f8e9614 */
[----:B------:R-:W-:Y:S01]  /*1beb0*/  IMAD.MOV.U32 R111, RZ, RZ, R19 ;  /* 0x000000ffff6f7224 */ /* 0x000fe200078e0013 */
[----:B------:R-:W-:Y:S02]  /*1bec0*/  SHF.R.U32.HI R7, RZ, 0x8, R7 ;  /* 0x00000008ff077819 */ /* 0x000fe40000011607 */
[----:B------:R-:W-:Y:S02]  /*1bed0*/  ISETP.LE.U32.AND P4, PT, R0, UR13, PT ;  /* 0x0000000d00007c0c */ /* 0x000fe4000bf83070 */
[----:B------:R-:W-:-:S02]  /*1bee0*/  SHF.R.U32.HI R0, RZ, 0x18, R2 ;  /* 0x00000018ff007819 */ /* 0x000fc40000011602 */
[----:B------:R-:W-:Y:S02]  /*1bef0*/  LOP3.LUT R19, R2, 0xffff, RZ, 0xc0, !PT ;  /* 0x0000ffff02137812 */ /* 0x000fe400078ec0ff */
[----:B------:R-:W-:Y:S01]  /*1bf00*/  SHF.R.U32.HI R20, RZ, 0x10, R2 ;  /* 0x00000010ff147819 */ /* 0x000fe20000011602 */
[----:B------:R-:W-:Y:S01]  /*1bf10*/  IMAD.WIDE.U32 R2, R11, -0x2daee0ad, RZ ;  /* 0xd2511f530b027825 */ /* 0x000fe200078e00ff */
[----:B------:R-:W-:-:S03]  /*1bf20*/  LOP3.LUT R7, R7, 0xffff, RZ, 0xc0, !PT ;  /* 0x0000ffff07077812 */ /* 0x000fc600078ec0ff */
[----:B------:R-:W-:-:S04]  /*1bf30*/  IMAD.WIDE.U32 R8, R8, -0x2daee0ad, RZ ;  /* 0xd2511f5308087825 */ /* 0x000fc800078e00ff */
[----:B------:R-:W-:Y:S01]  /*1bf40*/  @!P5 HADD2 R144, -R199.H0_H0, -RZ.H0_H0 ;  /* 0xa00000ffc790d230 */ /* 0x000fe20000000900 */
[----:B------:R-:W-:Y:S02]  /*1bf50*/  @!P0 PRMT R201, R142, 0x5410, RZ ;  /* 0x000054108ec98816 */ /* 0x000fe400000000ff */
[C---:B------:R-:W-:Y:S02]  /*1bf60*/  LOP3.LUT R27, R2.reuse, 0xff, RZ, 0xc0, !PT ;  /* 0x000000ff021b7812 */ /* 0x040fe400078ec0ff */
[----:B------:R-:W-:Y:S02]  /*1bf70*/  LOP3.LUT R21, R2, 0xffff, RZ, 0xc0, !PT ;  /* 0x0000ffff02157812 */ /* 0x000fe400078ec0ff */
[--C-:B------:R-:W-:Y:S02]  /*1bf80*/  SHF.R.U32.HI R25, RZ, 0x10, R2.reuse ;  /* 0x00000010ff197819 */ /* 0x100fe40000011602 */
[----:B------:R-:W-:Y:S02]  /*1bf90*/  SHF.R.U32.HI R28, RZ, 0x18, R2 ;  /* 0x00000018ff1c7819 */ /* 0x000fe40000011602 */
[----:B------:R-:W-:-:S02]  /*1bfa0*/  ISETP.LE.U32.AND P0, PT, R7, UR13, PT ;  /* 0x0000000d07007c0c */ /* 0x000fc4000bf03070 */
[----:B------:R-:W-:Y:S01]  /*1bfb0*/  LOP3.LUT R2, R9, UR42, R6, 0x96, !PT ;  /* 0x0000002a09027c12 */ /* 0x000fe2000f8e9606 */
[----:B------:R-:W-:Y:S01]  /*1bfc0*/  IMAD.WIDE.U32 R6, R10, -0x2daee0ad, RZ ;  /* 0xd2511f530a067825 */ /* 0x000fe200078e00ff */
[----:B------:R-:W-:Y:S02]  /*1bfd0*/  @!P5 PRMT R199, R144, 0x5410, RZ ;  /* 0x0000541090c7d816 */ /* 0x000fe400000000ff */
[----:B------:R-:W-:Y:S02]  /*1bfe0*/  ISETP.LE.U32.AND P5, PT, R0, UR13, PT ;  /* 0x0000000d00007c0c */ /* 0x000fe4000bfa3070 */
[----:B------:R-:W-:Y:S02]  /*1bff0*/  LOP3.LUT R0, R3, UR20, R16, 0x96, !PT ;  /* 0x0000001403007c12 */ /* 0x000fe4000f8e9610 */
[----:B------:R-:W-:Y:S01]  /*1c000*/  LOP3.LUT R3, R7, UR40, R8, 0x96, !PT ;  /* 0x0000002807037c12 */ /* 0x000fe2000f8e9608 */
[----:B------:R-:W-:Y:S01]  /*1c010*/  IMAD.WIDE.U32 R8, R2, -0x326172a9, RZ ;  /* 0xcd9e8d5702087825 */ /* 0x000fe200078e00ff */
[----:B------:R-:W-:-:S03]  /*1c020*/  LOP3.LUT R5, R5, 0xff, RZ, 0xc0, !PT ;  /* 0x000000ff05057812 */ /* 0x000fc600078ec0ff */
[----:B------:R-:W-:Y:S01]  /*1c030*/  IMAD.WIDE.U32 R2, R3, -0x326172a9, RZ ;  /* 0xcd9e8d5703027825 */ /* 0x000fe200078e00ff */
[----:B------:R-:W-:Y:S02]  /*1c040*/  LOP3.LUT R4, R9, UR41, R4, 0x96, !PT ;  /* 0x0000002909047c12 */ /* 0x000fe4000f8e9604 */
[----:B------:R-:W-:Y:S02]  /*1c050*/  ISETP.LE.U32.AND P3, PT, R5, UR13, PT ;  /* 0x0000000d05007c0c */ /* 0x000fe4000bf63070 */
[----:B------:R-:W-:Y:S01]  /*1c060*/  LOP3.LUT R3, R3, UR39, R8, 0x96, !PT ;  /* 0x0000002703037c12 */ /* 0x000fe2000f8e9608 */
[----:B------:R-:W-:-:S04]  /*1c070*/  IMAD.WIDE.U32 R4, R4, -0x2daee0ad, RZ ;  /* 0xd2511f5304047825 */ /* 0x000fc800078e00ff */
[----:B------:R-:W-:Y:S01]  /*1c080*/  IMAD.WIDE.U32 R10, R3, -0x2daee0ad, RZ ;  /* 0xd2511f53030a7825 */ /* 0x000fe200078e00ff */
[----:B------:R-:W-:-:S03]  /*1c090*/  LOP3.LUT R6, R5, UR38, R6, 0x96, !PT ;  /* 0x0000002605067c12 */ /* 0x000fc6000f8e9606 */
[----:B------:R-:W-:Y:S01]  /*1c0a0*/  IMAD.MOV.U32 R16, RZ, RZ, R166 ;  /* 0x000000ffff107224 */ /* 0x000fe200078e00a6 */
[----:B------:R-:W-:Y:S01]  /*1c0b0*/  LOP3.LUT R3, R11, UR32, R4, 0x96, !PT ;  /* 0x000000200b037c12 */ /* 0x000fe2000f8e9604 */
[----:B------:R-:W-:-:S04]  /*1c0c0*/  IMAD.WIDE.U32 R6, R6, -0x326172a9, RZ ;  /* 0xcd9e8d5706067825 */ /* 0x000fc800078e00ff */
[----:B------:R-:W-:Y:S01]  /*1c0d0*/  FADD.FTZ R23, R233, R18 ;  /* 0x00000012e9177221 */ /* 0x000fe20000010000 */
[----:B------:R-:W-:Y:S01]  /*1c0e0*/  IMAD.MOV.U32 R232, RZ, RZ, R16 ;  /* 0x000000ffffe87224 */ /* 0x000fe200078e0010 */
[----:B------:R-:W-:Y:S01]  /*1c0f0*/  LOP3.LUT R16, R7, UR37, R2, 0x96, !PT ;  /* 0x0000002507107c12 */ /* 0x000fe2000f8e9602 */
[----:B------:R-:W-:Y:S01]  /*1c100*/  IMAD.WIDE.U32 R2, R3, -0x326172a9, RZ ;  /* 0xcd9e8d5703027825 */ /* 0x000fe200078e00ff */
[----:B------:R-:W-:-:S03]  /*1c110*/  PRMT R8, R44, 0x7610, R8 ;  /* 0x000076102c087816 */ /* 0x000fc60000000008 */
[----:B------:R-:W-:Y:S02]  /*1c120*/  IMAD.MOV.U32 R17, RZ, RZ, R167 ;  /* 0x000000ffff117224 */ /* 0x000fe400078e00a7 */
[----:B------:R-:W-:Y:S01]  /*1c130*/  IMAD.MOV.U32 R18, RZ, RZ, R106 ;  /* 0x000000ffff127224 */ /* 0x000fe200078e006a */
[----:B------:R-:W-:Y:S01]  /*1c140*/  LOP3.LUT R6, R3, UR26, R6, 0x96, !PT ;  /* 0x0000001a03067c12 */ /* 0x000fe2000f8e9606 */
[----:B------:R-:W-:Y:S01]  /*1c150*/  IMAD.MOV.U32 R106, RZ, RZ, R104 ;  /* 0x000000ffff6a7224 */ /* 0x000fe200078e0068 */
[----:B------:R-:W-:Y:S01]  /*1c160*/  PRMT R7, R44, 0x7632, R7 ;  /* 0x000076322c077816 */ /* 0x000fe20000000007 */
[----:B------:R-:W-:Y:S01]  /*1c170*/  IMAD.MOV.U32 R104, RZ, RZ, R22 ;  /* 0x000000ffff687224 */ /* 0x000fe200078e0016 */
[----:B------:R-:W-:Y:S01]  /*1c180*/  LOP3.LUT R22, R2, 0xffff, RZ, 0xc0, !PT ;  /* 0x0000ffff02167812 */ /* 0x000fe200078ec0ff */
[----:B------:R-:W-:Y:S02]  /*1c190*/  IMAD.MOV.U32 R233, RZ, RZ, R17 ;  /* 0x000000ffffe97224 */ /* 0x000fe400078e0011 */
[----:B------:R-:W-:-:S02]  /*1c1a0*/  @!P1 HADD2 R76, -R8.H0_H0, -RZ.H0_H0 ;  /* 0xa00000ff084c9230 */ /* 0x000fc40000000900 */
[----:B------:R-:W-:Y:S01]  /*1c1b0*/  IMAD.MOV.U32 R44, RZ, RZ, R24 ;  /* 0x000000ffff2c7224 */ /* 0x000fe200078e0018 */
[----:B------:R-:W-:Y:S01]  /*1c1c0*/  LOP3.LUT R9, R2, 0xff, RZ, 0xc0, !PT ;  /* 0x000000ff02097812 */ /* 0x000fe200078ec0ff */
[----:B------:R-:W-:Y:S01]  /*1c1d0*/  IMAD.MOV.U32 R3, RZ, RZ, R18 ;  /* 0x000000ffff037224 */ /* 0x000fe200078e0012 */
[----:B------:R-:W-:Y:S01]  /*1c1e0*/  SHF.R.U32.HI R17, RZ, 0x10, R2 ;  /* 0x00000010ff117819 */ /* 0x000fe20000011602 */
[----:B------:R-:W-:Y:S01]  /*1c1f0*/  FADD.FTZ R18, R157, R26 ;  /* 0x0000001a9d127221 */ /* 0x000fe20000010000 */
[----:B------:R-:W-:Y:S01]  /*1c200*/  SHF.R.U32.HI R24, RZ, 0x18, R2 ;  /* 0x00000018ff187819 */ /* 0x000fe20000011602 */
[----:B------:R-:W-:Y:S01]  /*1c210*/  IMAD.MOV.U32 R2, RZ, RZ, R192 ;  /* 0x000000ffff027224 */ /* 0x000fe200078e00c0 */
[C---:B------:R-:W-:Y:S01]  /*1c220*/  PRMT R4, R43.reuse, 0x7632, R4 ;  /* 0x000076322b047816 */ /* 0x040fe20000000004 */
[----:B------:R-:W-:Y:S01]  /*1c230*/  IMAD.MOV.U32 R26, RZ, RZ, R106 ;  /* 0x000000ffff1a7224 */ /* 0x000fe200078e006a */
[----:B------:R-:W-:Y:S01]  /*1c240*/  PRMT R5, R43, 0x7610, R5 ;  /* 0x000076102b057816 */ /* 0x000fe20000000005 */
[----:B------:R-:W-:Y:S01]  /*1c250*/  IMAD.MOV.U32 R106, RZ, RZ, R46 ;  /* 0x000000ffff6a7224 */ /* 0x000fe200078e002e */
[----:B------:R-:W-:-:S02]  /*1c260*/  PRMT R46, R8, 0x5410, R7 ;  /* 0x00005410082e7816 */ /* 0x000fc40000000007 */
[C---:B------:R-:W-:Y:S02]  /*1c270*/  PRMT R198, R41.reuse, 0x7610, R198 ;  /* 0x0000761029c67816 */ /* 0x040fe400000000c6 */
[----:B------:R-:W-:Y:S02]  /*1c280*/  PRMT R197, R41, 0x7632, R197 ;  /* 0x0000763229c57816 */ /* 0x000fe400000000c5 */
[C---:B------:R-:W-:Y:S02]  /*1c290*/  PRMT R196, R30.reuse, 0x7610, R196 ;  /* 0x000076101ec47816 */ /* 0x040fe400000000c4 */
[----:B------:R-:W-:Y:S02]  /*1c2a0*/  PRMT R191, R30, 0x7632, R191 ;  /* 0x000076321ebf7816 */ /* 0x000fe400000000bf */
[----:B------:R-:W-:Y:S01]  /*1c2b0*/  @!P6 PRMT R202, R143, 0x5410, RZ ;  /* 0x000054108fcae816 */ /* 0x000fe200000000ff */
[----:B------:R-:W-:Y:S01]  /*1c2c0*/  @!P5 HADD2 R82, -R193.H0_H0, -RZ.H0_H0 ;  /* 0xa00000ffc152d230 */ /* 0x000fe20000000900 */
[----:B------:R-:W-:Y:S01]  /*1c2d0*/  @!P1 PRMT R8, R76, 0x5410, RZ ;  /* 0x000054104c089816 */ /* 0x000fe200000000ff */
[----:B------:R-:W-:Y:S01]  /*1c2e0*/  IMAD.MOV.U32 R76, RZ, RZ, R2 ;  /* 0x000000ffff4c7224 */ /* 0x000fe200078e0002 */
[----:B------:R-:W-:Y:S01]  /*1c2f0*/  SHF.R.U32.HI R2, RZ, 0x8, R19 ;  /* 0x00000008ff027819 */ /* 0x000fe20000011613 */
[----:B------:R-:W-:Y:S01]  /*1c300*/  @!P0 HADD2 R77, -R7.H0_H0, -RZ.H0_H0 ;  /* 0xa00000ff074d8230 */ /* 0x000fe20000000900 */
[----:B------:R-:W-:Y:S02]  /*1c310*/  STG.E.U16 desc[UR30][R14.64+-0x100], R31 ;  /* 0xffff001f0e007986 */ /* 0x000fe4000c10151e */
[----:B------:R-:W-:Y:S01]  /*1c320*/  LOP3.LUT R2, R2, 0xffff, RZ, 0xc0, !PT ;  /* 0x0000ffff02027812 */ /* 0x000fe200078ec0ff */
[----:B------:R-:W-:Y:S01]  /*1c330*/  @!P2 HADD2 R78, -R4.H0_H0, -RZ.H0_H0 ;  /* 0xa00000ff044ea230 */ /* 0x000fe20000000900 */
[----:B------:R-:W-:Y:S01]  /*1c340*/  @!P0 PRMT R7, R77, 0x5410, RZ ;  /* 0x000054104d078816 */ /* 0x000fe200000000ff */
[----:B------:R1:W-:Y:S01]  /*1c350*/  STG.E.U16 desc[UR30][R14.64+-0xfe], R32 ;  /* 0xffff02200e007986 */ /* 0x0003e2000c10151e */
[----:B------:R-:W-:-:S02]  /*1c360*/  ISETP.LE.U32.AND P0, PT, R2, UR13, PT ;  /* 0x0000000d02007c0c */ /* 0x000fc4000bf03070 */
[----:B------:R-:W-:Y:S01]  /*1c370*/  LOP3.LUT R2, R20, 0xff, RZ, 0xc0, !PT ;  /* 0x000000ff14027812 */ /* 0x000fe200078ec0ff */
[----:B------:R-:W-:Y:S01]  /*1c380*/  IMAD.MOV.U32 R20, RZ, RZ, R44 ;  /* 0x000000ffff147224 */ /* 0x000fe200078e002c */
[----:B------:R-:W-:Y:S01]  /*1c390*/  PRMT R44, R5, 0x5410, R4 ;  /* 0x00005410052c7816 */ /* 0x000fe20000000004 */
[----:B------:R-:W-:Y:S01]  /*1c3a0*/  IMAD.MOV.U32 R19, RZ, RZ, R76 ;  /* 0x000000ffff137224 */ /* 0x000fe200078e004c */
[----:B------:R-:W-:Y:S01]  /*1c3b0*/  @!P2 PRMT R4, R78, 0x5410, RZ ;  /* 0x000054104e04a816 */ /* 0x000fe200000000ff */
[----:B------:R-:W-:Y:S01]  /*1c3c0*/  IMAD.MOV.U32 R78, RZ, RZ, R3 ;  /* 0x000000ffff4e7224 */ /* 0x000fe200078e0003 */
[----:B------:R-:W-:Y:S01]  /*1c3d0*/  ISETP.LE.U32.AND P1, PT, R2, UR13, PT ;  /* 0x0000000d02007c0c */ /* 0x000fe2000bf23070 */
[----:B------:R-:W3:Y:S01]  /*1c3e0*/  MUFU.EX2 R3, R147 ;  /* 0x0000009300037308 */ /* 0x000ee20000000800 */
[----:B------:R-:W-:Y:S01]  /*1c3f0*/  LOP3.LUT R2, R0, 0xffff, RZ, 0xc0, !PT ;  /* 0x0000ffff00027812 */ /* 0x000fe200078ec0ff */
[----:B------:R-:W-:Y:S02]  /*1c400*/  IMAD.MOV.U32 R43, RZ, RZ, R19 ;  /* 0x000000ffff2b7224 */ /* 0x000fe400078e0013 */
[----:B------:R-:W-:Y:S01]  /*1c410*/  @!P3 HADD2 R79, -R5.H0_H0, -RZ.H0_H0 ;  /* 0xa00000ff054fb230 */ /* 0x000fe20000000900 */
[----:B------:R-:W4:Y:S01]  /*1c420*/  LDL.LU.64 R166, [R1+0x1c8] ;  /* 0x0001c80001a67983 */ /* 0x000f220000300a00 */
[----:B------:R-:W-:-:S02]  /*1c430*/  SHF.R.U32.HI R2, RZ, 0x8, R2 ;  /* 0x00000008ff027819 */ /* 0x000fc40000011602 */
[----:B------:R-:W2:Y:S02]  /*1c440*/  MUFU.EX2 R19, R150 ;  /* 0x0000009600137308 */ /* 0x000ea40000000800 */
[----:B------:R-:W-:Y:S01]  /*1c450*/  LOP3.LUT R2, R2, 0xffff, RZ, 0xc0, !PT ;  /* 0x0000ffff02027812 */ /* 0x000fe200078ec0ff */
[----:B------:R-:W-:Y:S01]  /*1c460*/  @!P4 HADD2 R80, -R198.H0_H0, -RZ.H0_H0 ;  /* 0xa00000ffc650c230 */ /* 0x000fe20000000900 */
[----:B------:R-:W-:Y:S01]  /*1c470*/  @!P3 PRMT R5, R79, 0x5410, RZ ;  /* 0x000054104f05b816 */ /* 0x000fe200000000ff */
[----:B------:R-:W-:Y:S01]  /*1c480*/  @!P0 HADD2 R81, -R197.H0_H0, -RZ.H0_H0 ;  /* 0xa00000ffc5518230 */ /* 0x000fe20000000900 */
[----:B------:R-:W-:Y:S01]  /*1c490*/  ISETP.LE.U32.AND P3, PT, R2, UR13, PT ;  /* 0x0000000d02007c0c */ /* 0x000fe2000bf63070 */
[----:B------:R-:W-:Y:S02]  /*1c4a0*/  IMAD.MOV.U32 R2, RZ, RZ, R189 ;  /* 0x000000ffff027224 */ /* 0x000fe400078e00bd */
[----:B------:R-:W-:Y:S01]  /*1c4b0*/  @!P1 HADD2 R83, -R163.H0_H0, -RZ.H0_H0 ;  /* 0xa00000ffa3539230 */ /* 0x000fe20000000900 */
[----:B------:R-:W-:Y:S01]  /*1c4c0*/  ISETP.LE.U32.AND P6, PT, R9, UR13, PT ;  /* 0x0000000d09007c0c */ /* 0x000fe2000bfc3070 */
[----:B------:R-:W-:Y:S01]  /*1c4d0*/  IMAD.MOV.U32 R38, RZ, RZ, R26 ;  /* 0x000000ffff267224 */ /* 0x000fe200078e001a */
[----:B------:R-:W-:Y:S01]  /*1c4e0*/  PRMT R157, R42, 0x7632, R157 ;  /* 0x000076322a9d7816 */ /* 0x000fe2000000009d */
[----:B------:R-:W-:-:S02]  /*1c4f0*/  IMAD.MOV.U32 R41, RZ, RZ, R2 ;  /* 0x000000ffff297224 */ /* 0x000fc400078e0002 */
[----:B---3--:R-:W-:Y:S01]  /*1c500*/  FADD.FTZ R2, R3, R29 ;  /* 0x0000001d03027221 */ /* 0x008fe20000010000 */
[----:B------:R-:W-:Y:S01]  /*1c510*/  IMAD.MOV.U32 R77, RZ, RZ, R195 ;  /* 0x000000ffff4d7224 */ /* 0x000fe200078e00c3 */
[----:B------:R-:W-:Y:S01]  /*1c520*/  UIADD3 UR7, UR7, 0x1, URZ ;  /* 0x0000000107077890 */ /* 0x000fe2000fffe03f */
[----:B------:R-:W-:Y:S01]  /*1c530*/  IMAD.MOV.U32 R76, RZ, RZ, R194 ;  /* 0x000000ffff4c7224 */ /* 0x000fe200078e00c2 */
[----:B------:R3:W5:Y:S01]  /*1c540*/  LDL.LU R192, [R1+0x1c0] ;  /* 0x0001c00001c07983 */ /* 0x0007620000300800 */
[C---:B--2---:R-:W-:Y:S01]  /*1c550*/  F2FP.F16.F32.PACK_AB R11, R19.reuse, R3 ;  /* 0x00000003130b723e */ /* 0x044fe200000000ff */
[----:B------:R-:W-:Y:S01]  /*1c560*/  FADD.FTZ R19, R19, R2 ;  /* 0x0000000213137221 */ /* 0x000fe20000010000 */
[----:B------:R-:W-:Y:S01]  /*1c570*/  IMAD.MOV.U32 R2, RZ, RZ, R41 ;  /* 0x000000ffff027224 */ /* 0x000fe200078e0029 */
[----:B------:R-:W-:Y:S01]  /*1c580*/  PRMT R41, R198, 0x5410, R197 ;  /* 0x00005410c6297816 */ /* 0x000fe200000000c5 */
[----:B------:R-:W-:Y:S01]  /*1c590*/  @!P3 HADD2 R85, -R191.H0_H0, -RZ.H0_H0 ;  /* 0xa00000ffbf55b230 */ /* 0x000fe20000000900 */
[----:B------:R-:W-:Y:S01]  /*1c5a0*/  @!P4 PRMT R198, R80, 0x5410, RZ ;  /* 0x0000541050c6c816 */ /* 0x000fe200000000ff */
[----:B------:R-:W-:Y:S01]  /*1c5b0*/  IMAD.MOV.U32 R80, RZ, RZ, R2 ;  /* 0x000000ffff507224 */ /* 0x000fe200078e0002 */
[----:B------:R-:W-:-:S02]  /*1c5c0*/  LOP3.LUT R2, R0, 0xff, RZ, 0xc0, !PT ;  /* 0x000000ff00027812 */ /* 0x000fc400078ec0ff */
[----:B------:R-:W-:Y:S01]  /*1c5d0*/  SHF.R.U32.HI R9, RZ, 0x8, R21 ;  /* 0x00000008ff097819 */ /* 0x000fe20000011615 */
[----:B------:R-:W-:Y:S01]  /*1c5e0*/  IMAD.MOV.U32 R29, RZ, RZ, R188 ;  /* 0x000000ffff1d7224 */ /* 0x000fe200078e00bc */
[----:B------:R-:W-:Y:S01]  /*1c5f0*/  ISETP.LE.U32.AND P4, PT, R2, UR13, PT ;  /* 0x0000000d02007c0c */ /* 0x000fe2000bf83070 */
[----:B------:R-:W-:Y:S01]  /*1c600*/  IMAD.MOV.U32 R2, RZ, RZ, R186 ;  /* 0x000000ffff027224 */ /* 0x000fe200078e00ba */
[----:B------:R-:W2:Y:S03]  /*1c610*/  LDL.LU.64 R194, [R1+0x1b8] ;  /* 0x0001b80001c27983 */ /* 0x000ea60000300a00 */
[----:B------:R-:W-:Y:S01]  /*1c620*/  IMAD.MOV.U32 R39, RZ, RZ, R2 ;  /* 0x000000ffff277224 */ /* 0x000fe200078e0002 */
[----:B------:R-:W-:Y:S02]  /*1c630*/  SHF.R.U32.HI R2, RZ, 0x18, R0 ;  /* 0x00000018ff027819 */ /* 0x000fe40000011600 */
[----:B------:R-:W-:-:S02]  /*1c640*/  @!P0 PRMT R197, R81, 0x5410, RZ ;  /* 0x0000541051c58816 */ /* 0x000fc400000000ff */
[----:B------:R-:W-:Y:S01]  /*1c650*/  ISETP.LE.U32.AND P0, PT, R2, UR13, PT ;  /* 0x0000000d02007c0c */ /* 0x000fe2000bf03070 */
[----:B------:R-:W-:Y:S01]  /*1c660*/  IMAD.MOV.U32 R2, RZ, RZ, R43 ;  /* 0x000000ffff027224 */ /* 0x000fe200078e002b */
[----:B------:R-:W-:Y:S01]  /*1c670*/  PRMT R43, R163, 0x5410, R193 ;  /* 0x00005410a32b7816 */ /* 0x000fe200000000c1 */
[----:B------:R-:W-:Y:S02]  /*1c680*/  @!P4 HADD2 R84, -R196.H0_H0, -RZ.H0_H0 ;  /* 0xa00000ffc454c230 */ /* 0x000fe40000000900 */
[----:B------:R-:W-:Y:S01]  /*1c690*/  IMAD.MOV.U32 R81, RZ, RZ, R185 ;  /* 0x000000ffff517224 */ /* 0x000fe200078e00b9 */
[----:B------:R-:W-:Y:S01]  /*1c6a0*/  @!P1 PRMT R163, R83, 0x5410, RZ ;  /* 0x0000541053a39816 */ /* 0x000fe200000000ff */
[----:B------:R-:W-:Y:S02]  /*1c6b0*/  IMAD.MOV.U32 R3, RZ, RZ, R187 ;  /* 0x000000ffff037224 */ /* 0x000fe400078e00bb */
[----:B------:R-:W-:Y:S01]  /*1c6c0*/  IMAD.MOV.U32 R83, RZ, RZ, R106 ;  /* 0x000000ffff537224 */ /* 0x000fe200078e006a */
[----:B------:R-:W-:Y:S01]  /*1c6d0*/  PRMT R106, R196, 0x5410, R191 ;  /* 0x00005410c46a7816 */ /* 0x000fe200000000bf */
[----:B------:R-:W-:Y:S01]  /*1c6e0*/  IMAD.MOV.U32 R30, RZ, RZ, R81 ;  /* 0x000000ffff1e7224 */ /* 0x000fe200078e0051 */
[----:B------:R-:W-:Y:S01]  /*1c6f0*/  @!P4 PRMT R196, R84, 0x5410, RZ ;  /* 0x0000541054c4c816 */ /* 0x000fe200000000ff */
[----:B------:R-:W-:-:S02]  /*1c700*/  IMAD.MOV.U32 R84, RZ, RZ, R2 ;  /* 0x000000ffff547224 */ /* 0x000fc400078e0002 */
[----:B------:R-:W-:Y:S01]  /*1c710*/  IMAD.MOV.U32 R81, RZ, RZ, R3 ;  /* 0x000000ffff517224 */ /* 0x000fe200078e0003 */
[----:B------:R-:W-:Y:S01]  /*1c720*/  SHF.R.U32.HI R0, RZ, 0x10, R0 ;  /* 0x00000010ff007819 */ /* 0x000fe20000011600 */
[----:B------:R-:W-:Y:S01]  /*1c730*/  IMAD.WIDE.U32 R2, R16, -0x2daee0ad, RZ ;  /* 0xd2511f5310027825 */ /* 0x000fe200078e00ff */
[----:B------:R-:W-:-:S03]  /*1c740*/  LOP3.LUT R9, R9, 0xffff, RZ, 0xc0, !PT ;  /* 0x0000ffff09097812 */ /* 0x000fc600078ec0ff */
[----:B------:R-:W-:Y:S01]  /*1c750*/  @!P0 HADD2 R86, -R162.H0_H0, -RZ.H0_H0 ;  /* 0xa00000ffa2568230 */ /* 0x000fe20000000900 */
[----:B------:R-:W-:Y:S01]  /*1c760*/  @!P3 PRMT R191, R85, 0x5410, RZ ;  /* 0x0000541055bfb816 */ /* 0x000fe200000000ff */
[----:B------:R-:W-:Y:S01]  /*1c770*/  IMAD.MOV.U32 R85, RZ, RZ, R20 ;  /* 0x000000ffff557224 */ /* 0x000fe200078e0014 */
[----:B------:R-:W-:Y:S02]  /*1c780*/  LOP3.LUT R0, R0, 0xff, RZ, 0xc0, !PT ;  /* 0x000000ff00007812 */ /* 0x000fe400078ec0ff */
[C---:B------:R-:W-:Y:S02]  /*1c790*/  LOP3.LUT R26, R2.reuse, 0xff, RZ, 0xc0, !PT ;  /* 0x000000ff021a7812 */ /* 0x040fe400078ec0ff */
[----:B------:R-:W-:Y:S02]  /*1c7a0*/  LOP3.LUT R21, R2, 0xffff, RZ, 0xc0, !PT ;  /* 0x0000ffff02157812 */ /* 0x000fe400078ec0ff */
[--C-:B------:R-:W-:Y:S02]  /*1c7b0*/  SHF.R.U32.HI R20, RZ, 0x10, R2.reuse ;  /* 0x00000010ff147819 */ /* 0x100fe40000011602 */
[----:B------:R-:W-:-:S02]  /*1c7c0*/  SHF.R.U32.HI R16, RZ, 0x18, R2 ;  /* 0x00000018ff107819 */ /* 0x000fc40000011602 */
[----:B------:R-:W-:Y:S01]  /*1c7d0*/  ISETP.LE.U32.AND P1, PT, R9, UR13, PT ;  /* 0x0000000d09007c0c */ /* 0x000fe2000bf23070 */
[----:B------:R-:W-:Y:S01]  /*1c7e0*/  IMAD.MOV.U32 R9, RZ, RZ, R105 ;  /* 0x000000ffff097224 */ /* 0x000fe200078e0069 */
[----:B------:R-:W-:Y:S02]  /*1c7f0*/  LOP3.LUT R2, R25, 0xff, RZ, 0xc0, !PT ;  /* 0x000000ff19027812 */ /* 0x000fe400078ec0ff */
[----:B------:R-:W-:Y:S02]  /*1c800*/  PRMT R105, R161, 0x5410, R162 ;  /* 0x00005410a1697816 */ /* 0x000fe400000000a2 */
[----:B------:R-:W-:Y:S02]  /*1c810*/  ISETP.LE.U32.AND P2, PT, R0, UR13, PT ;  /* 0x0000000d00007c0c */ /* 0x000fe4000bf43070 */
[----:B------:R-:W-:Y:S02]  /*1c820*/  @!P0 PRMT R162, R86, 0x5410, RZ ;  /* 0x0000541056a28816 */ /* 0x000fe400000000ff */
[----:B------:R-:W-:-:S02]  /*1c830*/  ISETP.LE.U32.AND P0, PT, R2, UR13, PT ;  /* 0x0000000d02007c0c */ /* 0x000fc4000bf03070 */
[----:B------:R-:W-:-:S04]  /*1c840*/  LOP3.LUT R2, R17, 0xff, RZ, 0xc0, !PT ;  /* 0x000000ff11027812 */ /* 0x000fc800078ec0ff */
[----:B------:R-:W-:Y:S02]  /*1c850*/  ISETP.LE.U32.AND P3, PT, R2, UR13, PT ;  /* 0x0000000d02007c0c */ /* 0x000fe4000bf63070 */
[----:B------:R-:W-:Y:S02]  /*1c860*/  LOP3.LUT R2, R6, 0xffff, RZ, 0xc0, !PT ;  /* 0x0000ffff06027812 */ /* 0x000fe400078ec0ff */
[----:B------:R-:W-:Y:S01]  /*1c870*/  LOP3.LUT R0, R3, UR20, R10, 0x96, !PT ;  /* 0x0000001403007c12 */ /* 0x000fe2000f8e960a */
[----:B------:R-:W-:Y:S01]  /*1c880*/  FADD.FTZ R10, R158, R23 ;  /* 0x000000179e0a7221 */ /* 0x000fe20000010000 */
[----:B------:R-:W-:Y:S01]  /*1c890*/  SHF.R.U32.HI R2, RZ, 0x8, R2 ;  /* 0x00000008ff027819 */ /* 0x000fe20000011602 */
[----:B------:R-:W-:Y:S01]  /*1c8a0*/  MUFU.EX2 R17, R151 ;  /* 0x0000009700117308 */ /* 0x000fe20000000800 */
[----:B------:R-:W-:Y:S01]  /*1c8b0*/  @!P2 HADD2 R87, -R161.H0_H0, -RZ.H0_H0 ;  /* 0xa00000ffa157a230 */ /* 0x000fe20000000900 */
[----:B------:R-:W-:Y:S02]  /*1c8c0*/  PRMT R158, R42, 0x7610, R158 ;  /* 0x000076102a9e7816 */ /* 0x000fe4000000009e */
[----:B------:R-:W-:-:S04]  /*1c8d0*/  LOP3.LUT R2, R2, 0xffff, RZ, 0xc0, !PT ;  /* 0x0000ffff02027812 */ /* 0x000fc800078ec0ff */
[----:B------:R-:W1:Y:S01]  /*1c8e0*/  MUFU.EX2 R23, R153 ;  /* 0x0000009900177308 */ /* 0x000e620000000800 */
[----:B------:R-:W-:Y:S01]  /*1c8f0*/  @!P5 PRMT R193, R82, 0x5410, RZ ;  /* 0x0000541052c1d816 */ /* 0x000fe200000000ff */
[----:B------:R-:W-:Y:S01]  /*1c900*/  @!P0 HADD2 R91, -R158.H0_H0, -RZ.H0_H0 ;  /* 0xa00000ff9e5b8230 */ /* 0x000fe20000000900 */
[----:B------:R-:W-:Y:S02]  /*1c910*/  @!P2 PRMT R161, R87, 0x5410, RZ ;  /* 0x0000541057a1a816 */ /* 0x000fe400000000ff */
[----:B------:R-:W-:Y:S02]  /*1c920*/  ISETP.LE.U32.AND P5, PT, R27, UR13, PT ;  /* 0x0000000d1b007c0c */ /* 0x000fe4000bfa3070 */
[----:B------:R-:W-:Y:S02]  /*1c930*/  ISETP.LE.U32.AND P2, PT, R2, UR13, PT ;  /* 0x0000000d02007c0c */ /* 0x000fe4000bf43070 */
[----:B------:R-:W-:Y:S02]  /*1c940*/  LOP3.LUT R2, R6, 0xff, RZ, 0xc0, !PT ;  /* 0x000000ff06027812 */ /* 0x000fe400078ec0ff */
[----:B------:R-:W-:-:S02]  /*1c950*/  PRMT R27, R158, 0x5410, R157 ;  /* 0x000054109e1b7816 */ /* 0x000fc4000000009d */
[----:B------:R-:W-:Y:S02]  /*1c960*/  @!P0 PRMT R158, R91, 0x5410, RZ ;  /* 0x000054105b9e8816 */ /* 0x000fe400000000ff */
[----:B------:R-:W-:Y:S02]  /*1c970*/  ISETP.LE.U32.AND P0, PT, R2, UR13, PT ;  /* 0x0000000d02007c0c */ /* 0x000fe4000bf03070 */
[C---:B------:R-:W-:Y:S02]  /*1c980*/  PRMT R160, R11.reuse, 0x7610, R160 ;  /* 0x000076100ba07816 */ /* 0x040fe400000000a0 */
[----:B------:R-:W-:Y:S02]  /*1c990*/  PRMT R159, R11, 0x7632, R159 ;  /* 0x000076320b9f7816 */ /* 0x000fe4000000009f */
[----:B-1----:R-:W-:Y:S01]  /*1c9a0*/  F2FP.F16.F32.PACK_AB R3, R23, R17 ;  /* 0x000000111703723e */ /* 0x002fe200000000ff */
[----:B------:R-:W-:Y:S01]  /*1c9b0*/  @!P5 HADD2 R89, -R160.H0_H0, -RZ.H0_H0 ;  /* 0xa00000ffa059d230 */ /* 0x000fe20000000900 */
[----:B------:R-:W-:Y:S01]  /*1c9c0*/  SHF.R.U32.HI R2, RZ, 0x18, R6 ;  /* 0x00000018ff027819 */ /* 0x000fe20000011606 */
[----:B------:R-:W-:Y:S01]  /*1c9d0*/  @!P1 HADD2 R88, -R159.H0_H0, -RZ.H0_H0 ;  /* 0xa00000ff9f589230 */ /* 0x000fe20000000900 */
[----:B------:R-:W-:Y:S01]  /*1c9e0*/  PRMT R156, R3, 0x7610, R156 ;  /* 0x00007610039c7816 */ /* 0x000fe2000000009c */
[----:B------:R-:W-:-:S02]  /*1c9f0*/  IMAD.MOV.U32 R79, RZ, RZ, R190 ;  /* 0x000000ffff4f7224 */ /* 0x000fc400078e00be */
[----:B------:R-:W-:Y:S02]  /*1ca00*/  IMAD.MOV.U32 R86, RZ, RZ, R38 ;  /* 0x000000ffff567224 */ /* 0x000fe400078e0026 */
[----:B------:R-:W-:Y:S01]  /*1ca10*/  IMAD.MOV.U32 R25, RZ, RZ, R104 ;  /* 0x000000ffff197224 */ /* 0x000fe200078e0068 */
[----:B------:R-:W-:Y:S01]  /*1ca20*/  PRMT R104, R160, 0x5410, R159 ;  /* 0x00005410a0687816 */ /* 0x000fe2000000009f */
[----:B------:R-:W-:Y:S01]  /*1ca30*/  IMAD.MOV.U32 R38, RZ, RZ, R30 ;  /* 0x000000ffff267224 */ /* 0x000fe200078e001e */
[----:B------:R-:W-:Y:S01]  /*1ca40*/  @!P5 PRMT R160, R89, 0x5410, RZ ;  /* 0x0000541059a0d816 */ /* 0x000fe200000000ff */
[----:B------:R-:W-:Y:S01]  /*1ca50*/  IMAD.MOV.U32 R30, RZ, RZ, R39 ;  /* 0x000000ffff1e7224 */ /* 0x000fe200078e0027 */
[----:B------:R-:W-:Y:S01]  /*1ca60*/  @!P1 PRMT R159, R88, 0x5410, RZ ;  /* 0x00005410589f9816 */ /* 0x000fe200000000ff */
[----:B------:R-:W-:Y:S02]  /*1ca70*/  IMAD.MOV.U32 R39, RZ, RZ, R29 ;  /* 0x000000ffff277224 */ /* 0x000fe400078e001d */
[----:B------:R-:W-:Y:S01]  /*1ca80*/  @!P0 HADD2 R93, -R156.H0_H0, -RZ.H0_H0 ;  /* 0xa00000ff9c5d8230 */ /* 0x000fe20000000900 */
[----:B------:R-:W-:Y:S01]  /*1ca90*/  PRMT R155, R3, 0x7632, R155 ;  /* 0x00007632039b7816 */ /* 0x000fe2000000009b */
[----:B------:R-:W-:Y:S01]  /*1caa0*/  IMAD.MOV.U32 R89, RZ, RZ, R9 ;  /* 0x000000ffff597224 */ /* 0x000fe200078e0009 */
[----:B------:R-:W-:Y:S01]  /*1cab0*/  ISETP.LE.U32.AND P1, PT, R2, UR13, PT ;  /* 0x0000000d02007c0c */ /* 0x000fe2000bf23070 */
[----:B------:R-:W-:Y:S01]  /*1cac0*/  IMAD.MOV.U32 R29, RZ, RZ, R79 ;  /* 0x000000ffff1d7224 */ /* 0x000fe200078e004f */
[----:B------:R-:W-:Y:S01]  /*1cad0*/  MUFU.EX2 R2, R52 ;  /* 0x0000003400027308 */ /* 0x000fe20000000800 */
[----:B------:R-:W-:Y:S01]  /*1cae0*/  IMAD.MOV.U32 R79, RZ, RZ, R110 ;  /* 0x000000ffff4f7224 */ /* 0x000fe200078e006e */
[----:B------:R-:W-:Y:S01]  /*1caf0*/  ISETP.LE.U32.AND P5, PT, R28, UR13, PT ;  /* 0x0000000d1c007c0c */ /* 0x000fe2000bfa3070 */
[----:B------:R-:W-:Y:S01]  /*1cb00*/  IMAD.MOV.U32 R110, RZ, RZ, R123 ;  /* 0x000000ffff6e7224 */ /* 0x000fe200078e007b */
[----:B------:R-:W-:Y:S01]  /*1cb10*/  PRMT R123, R156, 0x5410, R155 ;  /* 0x000054109c7b7816 */ /* 0x000fe2000000009b */
[----:B------:R-:W-:-:S02]  /*1cb20*/  IMAD.MOV.U32 R91, RZ, RZ, R233 ;  /* 0x000000ffff5b7224 */ /* 0x000fc400078e00e9 */
[----:B------:R-:W-:Y:S01]  /*1cb30*/  IMAD.MOV.U32 R87, RZ, RZ, R80 ;  /* 0x000000ffff577224 */ /* 0x000fe200078e0050 */
[----:B------:R-:W1:Y:S01]  /*1cb40*/  MUFU.EX2 R9, R53 ;  /* 0x0000003500097308 */ /* 0x000e620000000800 */
[----:B------:R-:W-:Y:S01]  /*1cb50*/  @!P0 PRMT R156, R93, 0x5410, RZ ;  /* 0x000054105d9c8816 */ /* 0x000fe200000000ff */
[----:B------:R-:W-:Y:S02]  /*1cb60*/  IMAD.MOV.U32 R93, RZ, RZ, R77 ;  /* 0x000000ffff5d7224 */ /* 0x000fe400078e004d */
[----:B------:R-:W-:Y:S01]  /*1cb70*/  FADD.FTZ R11, R148, R18 ;  /* 0x00000012940b7221 */ /* 0x000fe20000010000 */
[----:B------:R-:W-:Y:S01]  /*1cb80*/  IMAD.MOV.U32 R77, RZ, RZ, R174 ;  /* 0x000000ffff4d7224 */ /* 0x000fe200078e00ae */
[----:B------:R-:W-:Y:S01]  /*1cb90*/  SHF.R.U32.HI R3, RZ, 0x10, R6 ;  /* 0x00000010ff037819 */ /* 0x000fe20000011606 */
[----:B------:R-:W-:Y:S01]  /*1cba0*/  IMAD.MOV.U32 R82, RZ, RZ, R184 ;  /* 0x000000ffff527224 */ /* 0x000fe200078e00b8 */
[----:B------:R3:W5:Y:S01]  /*1cbb0*/  LDL.LU R190, [R1+0x1b4] ;  /* 0x0001b40001be7983 */ /* 0x0007620000300800 */
[----:B------:R-:W-:Y:S01]  /*1cbc0*/  MUFU.EX2 R174, R154 ;  /* 0x0000009a00ae7308 */ /* 0x000fe20000000800 */
[----:B------:R-:W-:-:S07]  /*1cbd0*/  LOP3.LUT R3, R3, 0xff, RZ, 0xc0, !PT ;  /* 0x000000ff03037812 */ /* 0x000fce00078ec0ff */
[----:B------:R-:W3:Y:S01]  /*1cbe0*/  MUFU.EX2 R53, R229 ;  /* 0x000000e500357308 */ /* 0x000ee20000000800 */
[----:B------:R-:W-:Y:S01]  /*1cbf0*/  @!P5 HADD2 R90, -R157.H0_H0, -RZ.H0_H0 ;  /* 0xa00000ff9d5ad230 */ /* 0x000fe20000000900 */
[----:B------:R-:W-:Y:S01]  /*1cc00*/  ISETP.LE.U32.AND P0, PT, R3, UR13, PT ;  /* 0x0000000d03007c0c */ /* 0x000fe2000bf03070 */
[----:B------:R-:W-:Y:S01]  /*1cc10*/  IMAD.MOV.U32 R80, RZ, RZ, R78 ;  /* 0x000000ffff507224 */ /* 0x000fe200078e004e */
[----:B-1----:R-:W-:-:S04]  /*1cc20*/  F2FP.F16.F32.PACK_AB R3, R9, R2 ;  /* 0x000000020903723e */ /* 0x002fc800000000ff */
[----:B------:R-:W-:Y:S01]  /*1cc30*/  MUFU.EX2 R233, R54 ;  /* 0x0000003600e97308 */ /* 0x000fe20000000800 */
[----:B------:R-:W-:Y:S01]  /*1cc40*/  @!P5 PRMT R157, R90, 0x5410, RZ ;  /* 0x000054105a9dd816 */ /* 0x000fe200000000ff */
[----:B------:R-:W-:Y:S01]  /*1cc50*/  IMAD.MOV.U32 R28, RZ, RZ, R89 ;  /* 0x000000ffff1c7224 */ /* 0x000fe200078e0059 */
[----:B------:R-:W-:Y:S01]  /*1cc60*/  ISETP.LE.U32.AND P5, PT, R16, UR13, PT ;  /* 0x0000000d10007c0c */ /* 0x000fe2000bfa3070 */
[----:B------:R-:W-:Y:S01]  /*1cc70*/  FADD.FTZ R16, R2, R45 ;  /* 0x0000002d02107221 */ /* 0x000fe20000010000 */
[----:B------:R-:W-:Y:S01]  /*1cc80*/  PRMT R153, R3, 0x7632, R153 ;  /* 0x0000763203997816 */ /* 0x000fe20000000099 */
[----:B------:R-:W-:Y:S02]  /*1cc90*/  IMAD.MOV.U32 R90, RZ, RZ, R232 ;  /* 0x000000ffff5a7224 */ /* 0x000fe400078e00e8 */
[----:B------:R-:W-:Y:S02]  /*1cca0*/  @!P2 HADD2 R92, -R155.H0_H0, -RZ.H0_H0 ;  /* 0xa00000ff9b5ca230 */ /* 0x000fe40000000900 */
[----:B------:R-:W-:Y:S01]  /*1ccb0*/  IMAD.MOV.U32 R88, RZ, RZ, R85 ;  /* 0x000000ffff587224 */ /* 0x000fe200078e0055 */
[----:B---3--:R-:W-:Y:S01]  /*1ccc0*/  F2FP.F16.F32.PACK_AB R2, R53, R174 ;  /* 0x000000ae3502723e */ /* 0x008fe200000000ff */
[----:B------:R-:W1:Y:S01]  /*1ccd0*/  MUFU.EX2 R232, R61 ;  /* 0x0000003d00e87308 */ /* 0x000e620000000800 */
[----:B------:R-:W-:Y:S01]  /*1cce0*/  PRMT R154, R3, 0x7610, R154 ;  /* 0x00007610039a7816 */ /* 0x000fe2000000009a */
[----:B------:R-:W-:Y:S01]  /*1ccf0*/  @!P1 HADD2 R94, -R153.H0_H0, -RZ.H0_H0 ;  /* 0xa00000ff995e9230 */ /* 0x000fe20000000900 */
[C---:B------:R-:W-:Y:S01]  /*1cd00*/  PRMT R152, R2.reuse, 0x7610, R152 ;  /* 0x0000761002987816 */ /* 0x040fe20000000098 */
[----:B------:R-:W-:Y:S01]  /*1cd10*/  FADD.FTZ R6, R17, R19 ;  /* 0x0000001311067221 */ /* 0x000fe20000010000 */
[----:B------:R-:W-:Y:S01]  /*1cd20*/  PRMT R151, R2, 0x7632, R151 ;  /* 0x0000763202977816 */ /* 0x000fe20000000097 */
[----:B------:R-:W-:Y:S01]  /*1cd30*/  IMAD.MOV.U32 R78, RZ, RZ, R122 ;  /* 0x000000ffff4e7224 */ /* 0x000fe200078e007a */
[----:B------:R-:W-:Y:S01]  /*1cd40*/  LOP3.LUT R2, R20, 0xff, RZ, 0xc0, !PT ;  /* 0x000000ff14027812 */ /* 0x000fe200078ec0ff */
[----:B------:R-:W-:Y:S01]  /*1cd50*/  FADD.FTZ R176, R176, R11 ;  /* 0x0000000bb0b07221 */ /* 0x000fe20000010000 */
[----:B------:R-:W-:Y:S01]  /*1cd60*/  PRMT R122, R154, 0x5410, R153 ;  /* 0x000054109a7a7816 */ /* 0x000fe20000000099 */
[----:B------:R3:W5:Y:S01]  /*1cd70*/  LDL.LU R189, [R1+0x1b0] ;  /* 0x0001b00001bd7983 */ /* 0x0007620000300800 */
[----:B------:R-:W-:-:S02]  /*1cd80*/  @!P1 PRMT R153, R94, 0x5410, RZ ;  /* 0x000054105e999816 */ /* 0x000fc400000000ff */
[----:B------:R-:W-:Y:S02]  /*1cd90*/  ISETP.LE.U32.AND P1, PT, R2, UR13, PT ;  /* 0x0000000d02007c0c */ /* 0x000fe4000bf23070 */
[----:B------:R-:W-:Y:S01]  /*1cda0*/  SHF.R.U32.HI R3, RZ, 0x8, R22 ;  /* 0x00000008ff037819 */ /* 0x000fe20000011616 */
[----:B------:R-:W-:Y:S01]  /*1cdb0*/  @!P0 HADD2 R95, -R154.H0_H0, -RZ.H0_H0 ;  /* 0xa00000ff9a5f8230 */ /* 0x000fe20000000900 */
[----:B------:R-:W-:Y:S01]  /*1cdc0*/  SHF.R.U32.HI R2, RZ, 0x10, R0 ;  /* 0x00000010ff027819 */ /* 0x000fe20000011600 */
[----:B------:R-:W-:Y:S01]  /*1cdd0*/  IMAD.MOV.U32 R89, RZ, RZ, R173 ;  /* 0x000000ffff597224 */ /* 0x000fe200078e00ad */
[----:B------:R-:W-:Y:S02]  /*1cde0*/  LOP3.LUT R3, R3, 0xffff, RZ, 0xc0, !PT ;  /* 0x0000ffff03037812 */ /* 0x000fe400078ec0ff */
[----:B------:R-:W-:Y:S01]  /*1cdf0*/  @!P2 PRMT R155, R92, 0x5410, RZ ;  /* 0x000054105c9ba816 */ /* 0x000fe200000000ff */
[----:B------:R-:W-:Y:S01]  /*1ce00*/  IMAD.MOV.U32 R85, RZ, RZ, R111 ;  /* 0x000000ffff557224 */ /* 0x000fe200078e006f */
[----:B------:R-:W-:Y:S01]  /*1ce10*/  LOP3.LUT R2, R2, 0xff, RZ, 0xc0, !PT ;  /* 0x000000ff02027812 */ /* 0x000fe200078ec0ff */
[----:B------:R-:W-:Y:S01]  /*1ce20*/  @!P6 HADD2 R97, -R152.H0_H0, -RZ.H0_H0 ;  /* 0xa00000ff9861e230 */ /* 0x000fe20000000900 */
[----:B------:R-:W-:Y:S01]  /*1ce30*/  @!P0 PRMT R154, R95, 0x5410, RZ ;  /* 0x000054105f9a8816 */ /* 0x000fe200000000ff */
[----:B------:R-:W-:Y:S01]  /*1ce40*/  MUFU.EX2 R229, R227 ;  /* 0x000000e300e57308 */ /* 0x000fe20000000800 */
[----:B------:R-:W-:Y:S01]  /*1ce50*/  ISETP.LE.U32.AND P0, PT, R3, UR13, PT ;  /* 0x0000000d03007c0c */ /* 0x000fe2000bf03070 */
[----:B------:R-:W-:Y:S01]  /*1ce60*/  IMAD.MOV.U32 R19, RZ, RZ, R93 ;  /* 0x000000ffff137224 */ /* 0x000fe200078e005d */
[----:B------:R-:W-:Y:S01]  /*1ce70*/  ISETP.LE.U32.AND P4, PT, R2, UR13, PT ;  /* 0x0000000d02007c0c */ /* 0x000fe2000bf83070 */
[----:B------:R3:W5:Y:S01]  /*1ce80*/  LDL.LU R188, [R1+0x1ac] ;  /* 0x0001ac0001bc7983 */ /* 0x0007620000300800 */
[----:B-1----:R-:W-:-:S03]  /*1ce90*/  F2FP.F16.F32.PACK_AB R2, R232, R233 ;  /* 0x000000e9e802723e */ /* 0x002fc600000000ff */
[----:B------:R-:W-:Y:S01]  /*1cea0*/  MUFU.EX2 R173, R231 ;  /* 0x000000e700ad7308 */ /* 0x000fe20000000800 */
[----:B------:R-:W-:-:S07]  /*1ceb0*/  PRMT R150, R2, 0x7610, R150 ;  /* 0x0000761002967816 */ /* 0x000fce0000000096 */
[----:B------:R-:W1:Y:S01]  /*1cec0*/  MUFU.EX2 R94, R235 ;  /* 0x000000eb005e7308 */ /* 0x000e620000000800 */
[----:B------:R-:W-:Y:S01]  /*1ced0*/  PRMT R149, R2, 0x7632, R149 ;  /* 0x0000763202957816 */ /* 0x000fe20000000095 */
[----:B------:R-:W-:Y:S01]  /*1cee0*/  @!P0 HADD2 R96, -R151.H0_H0, -RZ.H0_H0 ;  /* 0xa00000ff97608230 */ /* 0x000fe20000000900 */
[----:B------:R-:W-:Y:S01]  /*1cef0*/  SHF.R.U32.HI R2, RZ, 0x8, R21 ;  /* 0x00000008ff027819 */ /* 0x000fe20000011615 */
[----:B------:R-:W-:Y:S02]  /*1cf00*/  IMAD.MOV.U32 R92, RZ, RZ, R76 ;  /* 0x000000ffff5c7224 */ /* 0x000fe400078e004c */
[----:B------:R-:W-:Y:S01]  /*1cf10*/  IMAD.MOV.U32 R42, RZ, RZ, R89 ;  /* 0x000000ffff2a7224 */ /* 0x000fe200078e0059 */
[----:B------:R-:W-:Y:S01]  /*1cf20*/  LOP3.LUT R2, R2, 0xffff, RZ, 0xc0, !PT ;  /* 0x0000ffff02027812 */ /* 0x000fe200078ec0ff */
[----:B------:R-:W-:Y:S01]  /*1cf30*/  IMAD.MOV.U32 R76, RZ, RZ, R110 ;  /* 0x000000ffff4c7224 */ /* 0x000fe200078e006e */
[----:B------:R-:W-:Y:S01]  /*1cf40*/  MUFU.EX2 R22, R182 ;  /* 0x000000b600167308 */ /* 0x000fe20000000800 */
[----:B------:R-:W-:Y:S01]  /*1cf50*/  IMAD.MOV.U32 R93, RZ, RZ, R91 ;  /* 0x000000ffff5d7224 */ /* 0x000fe200078e005b */
[----:B------:R-:W-:Y:S01]  /*1cf60*/  ISETP.LE.U32.AND P2, PT, R2, UR13, PT ;  /* 0x0000000d02007c0c */ /* 0x000fe2000bf43070 */
[----:B------:R-:W-:Y:S01]  /*1cf70*/  IMAD.MOV.U32 R89, RZ, RZ, R87 ;  /* 0x000000ffff597224 */ /* 0x000fe200078e0057 */
[----:B------:R-:W-:Y:S01]  /*1cf80*/  LOP3.LUT R2, R0, 0xff, RZ, 0xc0, !PT ;  /* 0x000000ff00027812 */ /* 0x000fe200078ec0ff */
[----:B------:R-:W-:Y:S01]  /*1cf90*/  IMAD.MOV.U32 R87, RZ, RZ, R39 ;  /* 0x000000ffff577224 */ /* 0x000fe200078e0027 */
[----:B------:R-:W-:Y:S01]  /*1cfa0*/  PRMT R110, R152, 0x5410, R151 ;  /* 0x00005410986e7816 */ /* 0x000fe20000000097 */
[----:B------:R-:W-:Y:S01]  /*1cfb0*/  @!P3 HADD2 R99, -R150.H0_H0, -RZ.H0_H0 ;  /* 0xa00000ff9663b230 */ /* 0x000fe20000000900 */
[----:B------:R-:W-:Y:S01]  /*1cfc0*/  @!P0 PRMT R151, R96, 0x5410, RZ ;  /* 0x0000541060978816 */ /* 0x000fe200000000ff */
[----:B------:R-:W-:Y:S01]  /*1cfd0*/  IMAD.MOV.U32 R39, RZ, RZ, R79 ;  /* 0x000000ffff277224 */ /* 0x000fe200078e004f */
[----:B------:R-:W-:Y:S01]  /*1cfe0*/  ISETP.LE.U32.AND P0, PT, R2, UR13, PT ;  /* 0x0000000d02007c0c */ /* 0x000fe2000bf03070 */
[----:B------:R-:W-:Y:S01]  /*1cff0*/  IMAD.MOV.U32 R79, RZ, RZ, R78 ;  /* 0x000000ffff4f7224 */ /* 0x000fe200078e004e */
[----:B------:R-:W-:Y:S01]  /*1d000*/  SHF.R.U32.HI R2, RZ, 0x18, R0 ;  /* 0x00000018ff027819 */ /* 0x000fe20000011600 */
[----:B------:R-:W-:Y:S01]  /*1d010*/  IMAD.MOV.U32 R78, RZ, RZ, R77 ;  /* 0x000000ffff4e7224 */ /* 0x000fe200078e004d */
[----:B------:R-:W-:Y:S01]  /*1d020*/  PRMT R111, R150, 0x5410, R149 ;  /* 0x00005410966f7816 */ /* 0x000fe20000000095 */
[----:B------:R-:W-:Y:S01]  /*1d030*/  IMAD.MOV.U32 R77, RZ, RZ, R76 ;  /* 0x000000ffff4d7224 */ /* 0x000fe200078e004c */
[----:B------:R-:W-:Y:S01]  /*1d040*/  @!P3 PRMT R150, R99, 0x5410, RZ ;  /* 0x000054106396b816 */ /* 0x000fe200000000ff */
[----:B------:R-:W-:Y:S01]  /*1d050*/  IMAD.MOV.U32 R76, RZ, RZ, R60 ;  /* 0x000000ffff4c7224 */ /* 0x000fe200078e003c */
[----:B------:R3:W-:Y:S01]  /*1d060*/  MUFU.EX2 R231, R62 ;  /* 0x0000003e00e77308 */ /* 0x0007e20000000800 */
[----:B------:R-:W-:Y:S01]  /*1d070*/  ISETP.LE.U32.AND P3, PT, R2, UR13, PT ;  /* 0x0000000d02007c0c */ /* 0x000fe2000bf63070 */
[----:B------:R-:W-:Y:S01]  /*1d080*/  FADD.FTZ R3, R183, R10 ;  /* 0x0000000ab7037221 */ /* 0x000fe20000010000 */
[----:B-1----:R-:W-:Y:S01]  /*1d090*/  F2FP.F16.F32.PACK_AB R2, R94, R173 ;  /* 0x000000ad5e02723e */ /* 0x002fe200000000ff */
[----:B------:R-:W-:Y:S01]  /*1d0a0*/  IMAD.MOV.U32 R95, RZ, RZ, R30 ;  /* 0x000000ffff5f7224 */ /* 0x000fe200078e001e */
[----:B------:R1:W5:Y:S03]  /*1d0b0*/  LDL.LU R187, [R1+0x1a8] ;  /* 0x0001a80001bb7983 */ /* 0x0003660000300800 */
[----:B------:R-:W-:Y:S01]  /*1d0c0*/  MUFU.EX2 R60, R234 ;  /* 0x000000ea003c7308 */ /* 0x000fe20000000800 */
[----:B------:R-:W-:-:S02]  /*1d0d0*/  LOP3.LUT R0, R0, 0xffff, RZ, 0xc0, !PT ;  /* 0x0000ffff00007812 */ /* 0x000fc400078ec0ff */
[C---:B------:R-:W-:Y:S02]  /*1d0e0*/  PRMT R148, R2.reuse, 0x7610, R148 ;  /* 0x0000761002947816 */ /* 0x040fe40000000094 */
[----:B------:R-:W-:Y:S02]  /*1d0f0*/  PRMT R147, R2, 0x7632, R147 ;  /* 0x0000763202937816 */ /* 0x000fe40000000093 */
[----:B------:R-:W-:Y:S01]  /*1d100*/  @!P6 PRMT R152, R97, 0x5410, RZ ;  /* 0x000054106198e816 */ /* 0x000fe200000000ff */
[----:B------:R-:W1:Y:S01]  /*1d110*/  MUFU.EX2 R234, R146 ;  /* 0x0000009200ea7308 */ /* 0x000e620000000800 */
[----:B------:R-:W-:Y:S01]  /*1d120*/  SHF.R.U32.HI R0, RZ, 0x8, R0 ;  /* 0x00000008ff007819 */ /* 0x000fe20000011600 */
[----:B------:R-:W-:Y:S01]  /*1d130*/  @!P0 HADD2 R100, -R148.H0_H0, -RZ.H0_H0 ;  /* 0xa00000ff94648230 */ /* 0x000fe20000000900 */
[----:B------:R-:W-:Y:S01]  /*1d140*/  PRMT R45, R148, 0x5410, R147 ;  /* 0x00005410942d7816 */ /* 0x000fe20000000093 */
[----:B------:R-:W-:Y:S01]  /*1d150*/  IMAD.MOV.U32 R99, RZ, RZ, R140 ;  /* 0x000000ffff637224 */ /* 0x000fe200078e008c */
[----:B------:R-:W-:Y:S01]  /*1d160*/  LOP3.LUT R0, R0, 0xffff, RZ, 0xc0, !PT ;  /* 0x0000ffff00007812 */ /* 0x000fe200078ec0ff */
[----:B------:R-:W-:Y:S01]  /*1d170*/  IMAD.MOV.U32 R54, RZ, RZ, R39 ;  /* 0x000000ffff367224 */ /* 0x000fe200078e0027 */
[----:B------:R-:W-:Y:S01]  /*1d180*/  @!P0 PRMT R148, R100, 0x5410, RZ ;  /* 0x0000541064948816 */ /* 0x000fe200000000ff */
[----:B------:R-:W-:Y:S01]  /*1d190*/  IMAD.MOV.U32 R18, RZ, RZ, R92 ;  /* 0x000000ffff127224 */ /* 0x000fe200078e005c */
[----:B------:R-:W-:Y:S01]  /*1d1a0*/  ISETP.LE.U32.AND P0, PT, R0, UR13, PT ;  /* 0x0000000d00007c0c */ /* 0x000fe2000bf03070 */
[----:B---3--:R-:W-:Y:S01]  /*1d1b0*/  FADD.FTZ R62, R9, R16 ;  /* 0x00000010093e7221 */ /* 0x008fe20000010000 */
[----:B------:R-:W-:Y:S01]  /*1d1c0*/  FADD.FTZ R52, R181, R3 ;  /* 0x00000003b5347221 */ /* 0x000fe20000010000 */
[----:B------:R-:W-:Y:S01]  /*1d1d0*/  IMAD.MOV.U32 R30, RZ, RZ, R252 ;  /* 0x000000ffff1e7224 */ /* 0x000fe200078e00fc */
[----:B------:R3:W5:Y:S01]  /*1d1e0*/  LDL.LU R186, [R1+0x1a4] ;  /* 0x0001a40001ba7983 */ /* 0x0007620000300800 */
[----:B-1----:R-:W-:-:S02]  /*1d1f0*/  F2FP.F16.F32.PACK_AB R0, R234, R231 ;  /* 0x000000e7ea00723e */ /* 0x002fc400000000ff */
[----:B------:R-:W-:Y:S01]  /*1d200*/  ISETP.LE.U32.AND P6, PT, R24, UR13, PT ;  /* 0x0000000d18007c0c */ /* 0x000fe2000bfc3070 */
[----:B------:R-:W-:Y:S01]  /*1d210*/  IMAD.MOV.U32 R97, RZ, RZ, R19 ;  /* 0x000000ffff617224 */ /* 0x000fe200078e0013 */
[C---:B------:R-:W-:Y:S01]  /*1d220*/  PRMT R142, R0.reuse, 0x7632, R142 ;  /* 0x00007632008e7816 */ /* 0x040fe2000000008e */
[----:B------:R-:W-:Y:S01]  /*1d230*/  @!P1 HADD2 R101, -R0.H0_H0, -RZ.H0_H0 ;  /* 0xa00000ff00659230 */ /* 0x000fe20000000900 */
[C---:B------:R-:W-:Y:S01]  /*1d240*/  @P1 PRMT R227, R0.reuse, 0x7610, R227 ;  /* 0x0000761000e31816 */ /* 0x040fe200000000e3 */
[----:B------:R-:W-:Y:S01]  /*1d250*/  IMAD.MOV.U32 R92, RZ, RZ, R90 ;  /* 0x000000ffff5c7224 */ /* 0x000fe200078e005a */
[----:B------:R-:W-:Y:S01]  /*1d260*/  PRMT R235, R0, 0x5410, R142 ;  /* 0x0000541000eb7816 */ /* 0x000fe2000000008e */
[----:B------:R-:W-:Y:S01]  /*1d270*/  IMAD.U32 R0, RZ, RZ, UR4 ;  /* 0x00000004ff007e24 */ /* 0x000fe2000f8e00ff */
[----:B------:R-:W-:Y:S01]  /*1d280*/  F2FP.F16.F32.PACK_AB R2, R22, R60 ;  /* 0x0000003c1602723e */ /* 0x000fe200000000ff */
[----:B------:R-:W-:Y:S02]  /*1d290*/  IMAD.MOV.U32 R24, RZ, RZ, R80 ;  /* 0x000000ffff187224 */ /* 0x000fe400078e0050 */
[----:B------:R-:W-:Y:S01]  /*1d2a0*/  IMAD.MOV.U32 R96, RZ, RZ, R18 ;  /* 0x000000ffff607224 */ /* 0x000fe200078e0012 */
[----:B------:R-:W-:Y:S01]  /*1d2b0*/  F2FP.F16.F32.PACK_AB R3, R230, R229 ;  /* 0x000000e5e603723e */ /* 0x000fe200000000ff */
[----:B------:R-:W-:-:S02]  /*1d2c0*/  IMAD.MOV.U32 R80, RZ, RZ, R141 ;  /* 0x000000ffff507224 */ /* 0x000fc400078e008d */
[----:B------:R-:W-:Y:S02]  /*1d2d0*/  IMAD.MOV.U32 R91, RZ, RZ, R42 ;  /* 0x000000ffff5b7224 */ /* 0x000fe400078e002a */
[----:B------:R-:W-:Y:S02]  /*1d2e0*/  @!P0 HADD2 R102, -R147.H0_H0, -RZ.H0_H0 ;  /* 0xa00000ff93668230 */ /* 0x000fe40000000900 */
[----:B------:R-:W-:Y:S01]  /*1d2f0*/  IMAD.WIDE R140, R0, 0x2, R12 ;  /* 0x00000002008c7825 */ /* 0x000fe200078e020c */
[----:B------:R3:W5:Y:S03]  /*1d300*/  LDL.LU R185, [R1+0x1a0] ;  /* 0x0001a00001b97983 */ /* 0x0007660000300800 */
[----:B------:R-:W-:Y:S02]  /*1d310*/  IMAD.U32 R0, RZ, RZ, UR48 ;  /* 0x00000030ff007e24 */ /* 0x000fe4000f8e00ff */
[----:B------:R-:W-:-:S02]  /*1d320*/  IMAD.MOV.U32 R19, RZ, RZ, R38 ;  /* 0x000000ffff137224 */ /* 0x000fc400078e0026 */
[----:B------:R-:W-:Y:S01]  /*1d330*/  FADD.FTZ R90, R23, R6 ;  /* 0x00000006175a7221 */ /* 0x000fe20000010000 */
[----:B------:R-:W-:Y:S01]  /*1d340*/  IMAD.WIDE R38, R0, 0x2, R12 ;  /* 0x0000000200267825 */ /* 0x000fe200078e020c */
[----:B------:R-:W-:Y:S01]  /*1d350*/  LOP3.LUT R0, R93, UR21, R208, 0x96, !PT ;  /* 0x000000155d007c12 */ /* 0x000fe2000f8e96d0 */
[----:B------:R1:W-:Y:S01]  /*1d360*/  STG.E.U16 desc[UR30][R140.64+-0xfe], R7 ;  /* 0xffff02078c007986 */ /* 0x0003e2000c10151e */
[C---:B------:R-:W-:Y:S02]  /*1d370*/  PRMT R144, R2.reuse, 0x7610, R144 ;  /* 0x0000761002907816 */ /* 0x040fe40000000090 */
[----:B------:R-:W-:Y:S01]  /*1d380*/  PRMT R143, R2, 0x7632, R143 ;  /* 0x00007632028f7816 */ /* 0x000fe2000000008f */
[----:B------:R-:W-:Y:S04]  /*1d390*/  STG.E.U16 desc[UR30][R140.64+-0x100], R8 ;  /* 0xffff00088c007986 */ /* 0x000fe8000c10151e */
[----:B------:R-:W-:Y:S04]  /*1d3a0*/  STG.E.U16 desc[UR30][R38.64+-0x100], R5 ;  /* 0xffff000526007986 */ /* 0x000fe8000c10151e */
[----:B------:R4:W-:Y:S01]  /*1d3b0*/  STG.E.U16 desc[UR30][R38.64+-0xfe], R4 ;  /* 0xffff020426007986 */ /* 0x0009e2000c10151e */
[----:B------:R-:W-:-:S02]  /*1d3c0*/  PRMT R146, R3, 0x7610, R146 ;  /* 0x0000761003927816 */ /* 0x000fc40000000092 */
[----:B------:R-:W-:Y:S01]  /*1d3d0*/  PRMT R145, R3, 0x7632, R145 ;  /* 0x0000763203917816 */ /* 0x000fe20000000091 */
[----:B------:R-:W-:Y:S02]  /*1d3e0*/  @!P6 HADD2 R98, -R149.H0_H0, -RZ.H0_H0 ;  /* 0xa00000ff9562e230 */ /* 0x000fe40000000900 */
[----:B------:R-:W-:Y:S02]  /*1d3f0*/  IMAD.MOV.U32 R42, RZ, RZ, R28 ;  /* 0x000000ffff2a7224 */ /* 0x000fe400078e001c */
[----:B------:R-:W-:Y:S01]  /*1d400*/  @!P5 HADD2 R103, -R142.H0_H0, -RZ.H0_H0 ;  /* 0xa00000ff8e67d230 */ /* 0x000fe20000000900 */
[----:B------:R-:W-:Y:S01]  /*1d410*/  @!P1 PRMT R227, R101, 0x5410, RZ ;  /* 0x0000541065e39816 */ /* 0x000fe200000000ff */
[----:B------:R-:W-:Y:S01]  /*1d420*/  IMAD.MOV.U32 R32, RZ, RZ, R79 ;  /* 0x000000ffff207224 */ /* 0x000fe200078e004f */
[----:B------:R-:W-:Y:S01]  /*1d430*/  @!P0 PRMT R147, R102, 0x5410, RZ ;  /* 0x0000541066938816 */ /* 0x000fe200000000ff */
[----:B------:R-:W-:Y:S01]  /*1d440*/  IMAD.MOV.U32 R33, RZ, RZ, R78 ;  /* 0x000000ffff217224 */ /* 0x000fe200078e004e */
[----:B------:R3:W5:Y:S01]  /*1d450*/  LDL.LU R184, [R1+0x19c] ;  /* 0x00019c0001b87983 */ /* 0x0007620000300800 */
[----:B-1----:R-:W-:Y:S01]  /*1d460*/  IMAD.WIDE.U32 R6, R0, -0x326172a9, RZ ;  /* 0xcd9e8d5700067825 */ /* 0x002fe200078e00ff */
[----:B------:R-:W-:-:S03]  /*1d470*/  LOP3.LUT R0, R37, UR42, R92, 0x96, !PT ;  /* 0x0000002a25007c12 */ /* 0x000fc6000f8e965c */
[----:B------:R-:W-:Y:S01]  /*1d480*/  @!P3 HADD2 R109, -R145.H0_H0, -RZ.H0_H0 ;  /* 0xa00000ff916db230 */ /* 0x000fe20000000900 */
[----:B------:R-:W-:Y:S02]  /*1d490*/  @!P6 PRMT R149, R98, 0x5410, RZ ;  /* 0x000054106295e816 */ /* 0x000fe400000000ff */
[----:B------:R-:W-:Y:S02]  /*1d4a0*/  PRMT R61, R146, 0x5410, R145 ;  /* 0x00005410923d7816 */ /* 0x000fe40000000091 */
[----:B------:R-:W-:Y:S01]  /*1d4b0*/  PRMT R252, R144, 0x5410, R143 ;  /* 0x0000541090fc7816 */ /* 0x000fe2000000008f */
[----:B------:R-:W-:Y:S01]  /*1d4c0*/  @!P4 HADD2 R112, -R146.H0_H0, -RZ.H0_H0 ;  /* 0xa00000ff9270c230 */ /* 0x000fe20000000900 */
[----:B------:R-:W-:Y:S01]  /*1d4d0*/  LOP3.LUT R2, R7, UR43, R96, 0x96, !PT ;  /* 0x0000002b07027c12 */ /* 0x000fe2000f8e9660 */
[----:B------:R-:W-:Y:S02]  /*1d4e0*/  IMAD.MOV.U32 R93, RZ, RZ, R87 ;  /* 0x000000ffff5d7224 */ /* 0x000fe400078e0057 */
[----:B------:R-:W-:Y:S01]  /*1d4f0*/  IMAD.MOV.U32 R28, RZ, RZ, R25 ;  /* 0x000000ffff1c7224 */ /* 0x000fe200078e0019 */
[----:B------:R1:W-:Y:S01]  /*1d500*/  STG.E.U16 desc[UR30][R12.64+-0xee], R40 ;  /* 0xffff12280c007986 */ /* 0x0003e2000c10151e */
[----:B----4-:R-:W-:-:S04]  /*1d510*/  IMAD.WIDE.U32 R4, R0, -0x326172a9, RZ ;  /* 0xcd9e8d5700047825 */ /* 0x010fc800078e00ff */
[----:B------:R-:W-:Y:S01]  /*1d520*/  @!P2 HADD2 R107, -R143.H0_H0, -RZ.H0_H0 ;  /* 0xa00000ff8f6ba230 */ /* 0x000fe20000000900 */
[----:B------:R-:W-:Y:S01]  /*1d530*/  @!P5 PRMT R142, R103, 0x5410, RZ ;  /* 0x00005410678ed816 */ /* 0x000fe200000000ff */
[----:B------:R4:W-:Y:S01]  /*1d540*/  STG.E.U16 desc[UR30][R12.64+-0xf0], R35 ;  /* 0xffff10230c007986 */ /* 0x0009e2000c10151e */
[----:B------:R-:W-:Y:S01]  /*1d550*/  IMAD.WIDE.U32 R8, R2, -0x2daee0ad, RZ ;  /* 0xd2511f5302087825 */ /* 0x000fe200078e00ff */
[----:B------:R-:W-:Y:S02]  /*1d560*/  LOP3.LUT R2, R5, UR41, R6, 0x96, !PT ;  /* 0x0000002905027c12 */ /* 0x000fe4000f8e9606 */
[----:B------:R3:W5:Y:S02]  /*1d570*/  LDL.LU R183, [R1+0x198] ;  /* 0x0001980001b77983 */ /* 0x0007640000300800 */
[----:B------:R-:W-:Y:S01]  /*1d580*/  LOP3.LUT R0, R9, UR40, R36, 0x96, !PT ;  /* 0x0000002809007c12 */ /* 0x000fe2000f8e9624 */
[----:B------:R-:W-:Y:S01]  /*1d590*/  IMAD.WIDE.U32 R2, R2, -0x2daee0ad, RZ ;  /* 0xd2511f5302027825 */ /* 0x000fe200078e00ff */
[----:B------:R-:W-:-:S03]  /*1d5a0*/  ISETP.LE.U32.AND P6, PT, R26, UR13, PT ;  /* 0x0000000d1a007c0c */ /* 0x000fc6000bfc3070 */
[----:B------:R-:W-:Y:S01]  /*1d5b0*/  IMAD.MOV.U32 R98, RZ, RZ, R179 ;  /* 0x000000ffff627224 */ /* 0x000fe200078e00b3 */
[----:B------:R-:W-:Y:S01]  /*1d5c0*/  LOP3.LUT R3, R3, UR38, R8, 0x96, !PT ;  /* 0x0000002603037c12 */ /* 0x000fe2000f8e9608 */
[----:B------:R-:W-:Y:S01]  /*1d5d0*/  IMAD.WIDE.U32 R8, R0, -0x326172a9, RZ ;  /* 0xcd9e8d5700087825 */ /* 0x000fe200078e00ff */
[----:B------:R-:W-:Y:S02]  /*1d5e0*/  @!P3 PRMT R145, R109, 0x5410, RZ ;  /* 0x000054106d91b816 */ /* 0x000fe400000000ff */
[----:B------:R-:W-:Y:S01]  /*1d5f0*/  @!P4 PRMT R146, R112, 0x5410, RZ ;  /* 0x000054107092c816 */ /* 0x000fe200000000ff */
[----:B------:R-:W-:Y:S01]  /*1d600*/  IMAD.MOV.U32 R87, RZ, RZ, R65 ;  /* 0x000000ffff577224 */ /* 0x000fe200078e0041 */
[----:B------:R-:W-:Y:S01]  /*1d610*/  LOP3.LUT R0, R9, UR39, R4, 0x96, !PT ;  /* 0x0000002709007c12 */ /* 0x000fe2000f8e9604 */
[----:B------:R-:W-:Y:S02]  /*1d620*/  IMAD.MOV.U32 R25, RZ, RZ, R47 ;  /* 0x000000ffff197224 */ /* 0x000fe400078e002f */
[----:B-1----:R-:W-:Y:S01]  /*1d630*/  IMAD.MOV.U32 R40, RZ, RZ, R62 ;  /* 0x000000ffff287224 */ /* 0x002fe200078e003e */
[----:B------:R-:W-:Y:S01]  /*1d640*/  @!P2 PRMT R143, R107, 0x5410, RZ ;  /* 0x000054106b8fa816 */ /* 0x000fe200000000ff */
[----:B------:R-:W-:-:S04]  /*1d650*/  IMAD.WIDE.U32 R10, R0, -0x2daee0ad, RZ ;  /* 0xd2511f53000a7825 */ /* 0x000fc800078e00ff */
[----:B------:R-:W-:Y:S01]  /*1d660*/  IMAD.MOV.U32 R34, RZ, RZ, R77 ;  /* 0x000000ffff227224 */ /* 0x000fe200078e004d */
[----:B------:R-:W-:Y:S01]  /*1d670*/  LOP3.LUT R2, R11, UR32, R2, 0x96, !PT ;  /* 0x000000200b027c12 */ /* 0x000fe2000f8e9602 */
[----:B------:R-:W-:-:S04]  /*1d680*/  IMAD.WIDE.U32 R4, R3, -0x326172a9, RZ ;  /* 0xcd9e8d5703047825 */ /* 0x000fc800078e00ff */
[----:B----4-:R-:W-:Y:S01]  /*1d690*/  IMAD.MOV.U32 R35, RZ, RZ, R76 ;  /* 0x000000ffff237224 */ /* 0x010fe200078e004c */
[----:B------:R-:W-:Y:S01]  /*1d6a0*/  STG.E.U16 desc[UR30][R14.64+-0xf0], R226 ;  /* 0xffff10e20e007986 */ /* 0x000fe2000c10151e */
[----:B------:R-:W-:Y:S01]  /*1d6b0*/  IMAD.WIDE.U32 R2, R2, -0x326172a9, RZ ;  /* 0xcd9e8d5702027825 */ /* 0x000fe200078e00ff */
[----:B------:R-:W-:Y:S02]  /*1d6c0*/  LOP3.LUT R9, R5, UR37, R8, 0x96, !PT ;  /* 0x0000002505097c12 */ /* 0x000fe4000f8e9608 */
[----:B------:R-:W-:Y:S01]  /*1d6d0*/  STG.E.U16 desc[UR30][R14.64+-0xee], R228 ;  /* 0xffff12e40e007986 */ /* 0x000fe2000c10151e */
[----:B------:R-:W-:Y:S02]  /*1d6e0*/  SHF.R.U32.HI R5, RZ, 0x10, R2 ;  /* 0x00000010ff057819 */ /* 0x000fe40000011602 */
[----:B------:R-:W-:Y:S01]  /*1d6f0*/  LOP3.LUT R0, R3, UR26, R4, 0x96, !PT ;  /* 0x0000001a03007c12 */ /* 0x000fe2000f8e9604 */
[----:B------:R3:W5:Y:S01]  /*1d700*/  LDL.LU R182, [R1+0x194] ;  /* 0x0001940001b67983 */ /* 0x0007620000300800 */
[----:B------:R-:W-:-:S02]  /*1d710*/  LOP3.LUT R3, R2, 0xffff, RZ, 0xc0, !PT ;  /* 0x0000ffff02037812 */ /* 0x000fc400078ec0ff */
[----:B------:R-:W-:Y:S01]  /*1d720*/  LOP3.LUT R8, R2, 0xff, RZ, 0xc0, !PT ;  /* 0x000000ff02087812 */ /* 0x000fe200078ec0ff */
[----:B------:R-:W-:Y:S01]  /*1d730*/  @!P6 HADD2 R108, -R144.H0_H0, -RZ.H0_H0 ;  /* 0xa00000ff906ce230 */ /* 0x000fe20000000900 */
[----:B------:R-:W-:Y:S01]  /*1d740*/  SHF.R.U32.HI R4, RZ, 0x18, R2 ;  /* 0x00000018ff047819 */ /* 0x000fe20000011602 */
[----:B------:R-:W-:Y:S01]  /*1d750*/  IMAD.MOV.U32 R65, RZ, RZ, R121 ;  /* 0x000000ffff417224 */ /* 0x000fe200078e0079 */
[----:B------:R-:W-:Y:S01]  /*1d760*/  LOP3.LUT R2, R5, 0xff, RZ, 0xc0, !PT ;  /* 0x000000ff05027812 */ /* 0x000fe200078ec0ff */
[----:B------:R-:W-:Y:S01]  /*1d770*/  IMAD.MOV.U32 R47, RZ, RZ, R180 ;  /* 0x000000ffff2f7224 */ /* 0x000fe200078e00b4 */
[----:B------:R-:W-:Y:S01]  /*1d780*/  SHF.R.U32.HI R3, RZ, 0x8, R3 ;  /* 0x00000008ff037819 */ /* 0x000fe20000011603 */
[----:B------:R-:W-:Y:S01]  /*1d790*/  IMAD.MOV.U32 R26, RZ, RZ, R90 ;  /* 0x000000ffff1a7224 */ /* 0x000fe200078e005a */
[----:B------:R-:W-:Y:S01]  /*1d7a0*/  PRMT R18, R2, 0x5410, R4 ;  /* 0x0000541002127816 */ /* 0x000fe20000000004 */
[----:B------:R-:W-:Y:S01]  /*1d7b0*/  STG.E.U16 desc[UR30][R140.64+-0xf0], R198 ;  /* 0xffff10c68c007986 */ /* 0x000fe2000c10151e */
[----:B------:R-:W-:-:S02]  /*1d7c0*/  LOP3.LUT R2, R0, 0xffff, RZ, 0xc0, !PT ;  /* 0x0000ffff00027812 */ /* 0x000fc400078ec0ff */
[----:B------:R-:W-:Y:S01]  /*1d7d0*/  PRMT R17, R8, 0x5410, R3 ;  /* 0x0000541008117816 */ /* 0x000fe20000000003 */
[----:B------:R-:W-:Y:S01]  /*1d7e0*/  STG.E.U16 desc[UR30][R140.64+-0xee], R197 ;  /* 0xffff12c58c007986 */ /* 0x000fe2000c10151e */
[----:B------:R-:W-:Y:S02]  /*1d7f0*/  SHF.R.U32.HI R3, RZ, 0x8, R2 ;  /* 0x00000008ff037819 */ /* 0x000fe40000011602 */
[----:B------:R-:W-:Y:S01]  /*1d800*/  LOP3.LUT R2, R0, 0xff, RZ, 0xc0, !PT ;  /* 0x000000ff00027812 */ /* 0x000fe200078ec0ff */
[----:B------:R3:W5:Y:S03]  /*1d810*/  LDL.LU R181, [R1+0x190] ;  /* 0x0001900001b57983 */ /* 0x0007660000300800 */
[----:B------:R-:W-:Y:S01]  /*1d820*/  PRMT R11, R2, 0x5410, R3 ;  /* 0x00005410020b7816 */ /* 0x000fe20000000003 */
[----:B------:R-:W-:Y:S01]  /*1d830*/  IMAD.MOV.U32 R5, RZ, RZ, 0x7054 ;  /* 0x00007054ff057424 */ /* 0x000fe200078e00ff */
[----:B------:R-:W-:-:S02]  /*1d840*/  SHF.R.U32.HI R3, RZ, 0x10, R0 ;  /* 0x00000010ff037819 */ /* 0x000fc40000011600 */
[----:B------:R-:W-:Y:S01]  /*1d850*/  @!P6 PRMT R144, R108, 0x5410, RZ ;  /* 0x000054106c90e816 */ /* 0x000fe200000000ff */
[----:B------:R-:W-:Y:S01]  /*1d860*/  STG.E.U16 desc[UR30][R38.64+-0xf0], R163 ;  /* 0xffff10a326007986 */ /* 0x000fe2000c10151e */
[----:B------:R-:W-:Y:S02]  /*1d870*/  SHF.R.U32.HI R2, RZ, 0x18, R0 ;  /* 0x00000018ff027819 */ /* 0x000fe40000011600 */
[----:B------:R-:W-:Y:S01]  /*1d880*/  LOP3.LUT R0, R3, 0xff, RZ, 0xc0, !PT ;  /* 0x000000ff03007812 */ /* 0x000fe200078ec0ff */
[----:B------:R-:W-:Y:S03]  /*1d890*/  STG.E.U16 desc[UR30][R38.64+-0xee], R193 ;  /* 0xffff12c126007986 */ /* 0x000fe6000c10151e */
[----:B------:R-:W-:Y:S01]  /*1d8a0*/  PRMT R16, R0, 0x5410, R2 ;  /* 0x0000541000107816 */ /* 0x000fe20000000002 */
[----:B------:R-:W-:Y:S01]  /*1d8b0*/  IMAD.WIDE.U32 R2, R9, -0x2daee0ad, RZ ;  /* 0xd2511f5309027825 */ /* 0x000fe200078e00ff */
[----:B------:R3:W5:Y:S03]  /*1d8c0*/  LDL.LU R180, [R1+0x18c] ;  /* 0x00018c0001b47983 */ /* 0x0007660000300800 */
[----:B------:R-:W-:Y:S01]  /*1d8d0*/  IMAD.U32 R0, RZ, RZ, UR13 ;  /* 0x0000000dff007e24 */ /* 0x000fe2000f8e00ff */
[----:B------:R-:W-:Y:S01]  /*1d8e0*/  LOP3.LUT R4, R3, UR20, R10, 0x96, !PT ;  /* 0x0000001403047c12 */ /* 0x000fe2000f8e960a */
[----:B------:R-:W-:Y:S03]  /*1d8f0*/  STG.E.U16 desc[UR30][R12.64+-0xe0], R225 ;  /* 0xffff20e10c007986 */ /* 0x000fe6000c10151e */
[----:B------:R-:W-:Y:S01]  /*1d900*/  PRMT R0, R0, R5, UR13 ;  /* 0x0000000d00007e16 */ /* 0x000fe20008000005 */
[----:B------:R-:W-:Y:S01]  /*1d910*/  STG.E.U16 desc[UR30][R12.64+-0xde], R224 ;  /* 0xffff22e00c007986 */ /* 0x000fe2000c10151e */
[----:B------:R-:W-:-:S03]  /*1d920*/  LOP3.LUT R5, R4, 0xffff, RZ, 0xc0, !PT ;  /* 0x0000ffff04057812 */ /* 0x000fc600078ec0ff */
[----:B------:R3:W5:Y:S01]  /*1d930*/  LDL.LU R179, [R1+0x188] ;  /* 0x0001880001b37983 */ /* 0x0007620000300800 */
        /* <DEDUP_REMOVED lines=14> */
[----:B------:R-:W-:Y:S02]  /*1da20*/  HSET2.LE.AND R2, R17, R0, PT ;  /* 0x0000000011027233 */ /* 0x000fe40003803000 */
[----:B------:R-:W-:Y:S01]  /*1da30*/  PRMT R17, R3, 0x5410, R4 ;  /* 0x0000541003117816 */ /* 0x000fe20000000004 */
[----:B------:R-:W-:-:S02]  /*1da40*/  IMAD.U32 R4, RZ, RZ, UR35 ;  /* 0x00000023ff047e24 */ /* 0x000fc4000f8e00ff */
[----:B------:R-:W-:Y:S02]  /*1da50*/  LOP3.LUT R10, R2, R98, RZ, 0xc0, !PT ;  /* 0x00000062020a7212 */ /* 0x000fe400078ec0ff */
[--C-:B------:R-:W-:Y:S02]  /*1da60*/  HSET2.LE.AND R2, R18, R0.reuse, PT ;  /* 0x0000000012027233 */ /* 0x100fe40003803000 */
[----:B------:R-:W-:Y:S02]  /*1da70*/  LOP3.LUT R4, R209, UR7, R4, 0x96, !PT ;  /* 0x00000007d1047c12 */ /* 0x000fe4000f8e9604 */
[--C-:B------:R-:W-:Y:S02]  /*1da80*/  HSET2.LE.AND R3, R11, R0.reuse, PT ;  /* 0x000000000b037233 */ /* 0x100fe40003803000 */
[----:B------:R-:W-:Y:S01]  /*1da90*/  LOP3.LUT R11, R2, R99, RZ, 0xc0, !PT ;  /* 0x00000063020b7212 */ /* 0x000fe200078ec0ff */
[----:B------:R-:W-:Y:S01]  /*1daa0*/  IMAD.WIDE.U32 R108, R4, -0x326172a9, RZ ;  /* 0xcd9e8d57046c7825 */ /* 0x000fe200078e00ff */
[----:B------:R-:W-:-:S02]  /*1dab0*/  HSET2.LE.AND R2, R16, R0, PT ;  /* 0x0000000010027233 */ /* 0x000fc40003803000 */
[----:B------:R-:W-:Y:S02]  /*1dac0*/  LOP3.LUT R8, R3, R24, RZ, 0xc0, !PT ;  /* 0x0000001803087212 */ /* 0x000fe400078ec0ff */
[----:B------:R-:W-:Y:S02]  /*1dad0*/  HSET2.LE.AND R3, R9, R0, PT ;  /* 0x0000000009037233 */ /* 0x000fe40003803000 */
[----:B------:R-:W-:Y:S02]  /*1dae0*/  LOP3.LUT R4, R109, UR29, R54, 0x96, !PT ;  /* 0x0000001d6d047c12 */ /* 0x000fe4000f8e9636 */
[----:B------:R-:W-:Y:S02]  /*1daf0*/  LOP3.LUT R9, R2, R95, RZ, 0xc0, !PT ;  /* 0x0000005f02097212 */ /* 0x000fe400078ec0ff */
[----:B------:R-:W-:Y:S02]  /*1db00*/  LOP3.LUT R2, R7, UR43, R108, 0x96, !PT ;  /* 0x0000002b07027c12 */ /* 0x000fe4000f8e966c */
[----:B------:R-:W-:Y:S01]  /*1db10*/  LOP3.LUT R16, R3, R19, RZ, 0xc0, !PT ;  /* 0x0000001303107212 */ /* 0x000fe200078ec0ff */
[----:B------:R-:W-:-:S04]  /*1db20*/  IMAD.WIDE.U32 R18, R4, -0x2daee0ad, RZ ;  /* 0xd2511f5304127825 */ /* 0x000fc800078e00ff */
[----:B------:R-:W-:Y:S01]  /*1db30*/  IMAD.WIDE.U32 R2, R2, -0x2daee0ad, RZ ;  /* 0xd2511f5302027825 */ /* 0x000fe200078e00ff */
[----:B------:R-:W-:-:S04]  /*1db40*/  LOP3.LUT R4, R19, UR42, R92, 0x96, !PT ;  /* 0x0000002a13047c12 */ /* 0x000fc8000f8e965c */
[----:B------:R-:W-:Y:S01]  /*1db50*/  LOP3.LUT R7, R3, UR40, R18, 0x96, !PT ;  /* 0x0000002803077c12 */ /* 0x000fe2000f8e9612 */
[----:B------:R-:W-:Y:S02]  /*1db60*/  IMAD.MOV.U32 R95, RZ, RZ, R91 ;  /* 0x000000ffff5f7224 */ /* 0x000fe400078e005b */
[----:B------:R-:W-:Y:S02]  /*1db70*/  IMAD.MOV.U32 R91, RZ, RZ, R86 ;  /* 0x000000ffff5b7224 */ /* 0x000fe400078e0056 */
[----:B------:R-:W-:-:S04]  /*1db80*/  IMAD.WIDE.U32 R4, R4, -0x326172a9, RZ ;  /* 0xcd9e8d5704047825 */ /* 0x000fc800078e00ff */
[----:B------:R-:W-:Y:S02]  /*1db90*/  IMAD.MOV.U32 R86, RZ, RZ, R113 ;  /* 0x000000ffff567224 */ /* 0x000fe400078e0071 */
[----:B------:R-:W-:Y:S01]  /*1dba0*/  IMAD.WIDE.U32 R112, R7, -0x326172a9, RZ ;  /* 0xcd9e8d5707707825 */ /* 0x000fe200078e00ff */
[----:B------:R-:W-:-:S04]  /*1dbb0*/  LOP3.LUT R3, R5, UR41, R6, 0x96, !PT ;  /* 0x0000002905037c12 */ /* 0x000fc8000f8e9606 */
[----:B------:R-:W-:Y:S01]  /*1dbc0*/  LOP3.LUT R4, R113, UR39, R4, 0x96, !PT ;  /* 0x0000002771047c12 */ /* 0x000fe2000f8e9604 */
[----:B------:R-:W-:Y:S02]  /*1dbd0*/  IMAD.MOV.U32 R92, RZ, RZ, R89 ;  /* 0x000000ffff5c7224 */ /* 0x000fe400078e0059 */
[----:B------:R-:W-:-:S04]  /*1dbe0*/  IMAD.WIDE.U32 R6, R3, -0x2daee0ad, RZ ;  /* 0xd2511f5303067825 */ /* 0x000fc800078e00ff */
[----:B------:R-:W-:Y:S02]  /*1dbf0*/  IMAD.MOV.U32 R89, RZ, RZ, R120 ;  /* 0x000000ffff597224 */ /* 0x000fe400078e0078 */
[----:B------:R-:W-:Y:S01]  /*1dc00*/  IMAD.WIDE.U32 R120, R4, -0x2daee0ad, RZ ;  /* 0xd2511f5304787825 */ /* 0x000fe200078e00ff */
[----:B------:R-:W-:Y:S02]  /*1dc10*/  LOP3.LUT R5, R7, UR38, R2, 0x96, !PT ;  /* 0x0000002607057c12 */ /* 0x000fe4000f8e9602 */
[--C-:B------:R-:W-:Y:S02]  /*1dc20*/  HSET2.LE.AND R2, R21, R0.reuse, PT ;  /* 0x0000000015027233 */ /* 0x100fe40003803000 */
[--C-:B------:R-:W-:Y:S02]  /*1dc30*/  HSET2.LE.AND R3, R20, R0.reuse, PT ;  /* 0x0000000014037233 */ /* 0x100fe40003803000 */
[----:B------:R-:W-:Y:S02]  /*1dc40*/  HSET2.LE.AND R4, R17, R0, PT ;  /* 0x0000000011047233 */ /* 0x000fe40003803000 */
[----:B------:R-:W-:Y:S01]  /*1dc50*/  LOP3.LUT R6, R121, UR32, R6, 0x96, !PT ;  /* 0x0000002079067c12 */ /* 0x000fe2000f8e9606 */
[----:B------:R-:W-:Y:S01]  /*1dc60*/  IMAD.WIDE.U32 R36, R5, -0x326172a9, RZ ;  /* 0xcd9e8d5705247825 */ /* 0x000fe200078e00ff */
[----:B------:R-:W-:-:S02]  /*1dc70*/  LOP3.LUT R17, R2, R95, RZ, 0xc0, !PT ;  /* 0x0000005f02117212 */ /* 0x000fc400078ec0ff */
[----:B------:R-:W-:Y:S01]  /*1dc80*/  LOP3.LUT R18, R3, R92, RZ, 0xc0, !PT ;  /* 0x0000005c03127212 */ /* 0x000fe200078ec0ff */
[----:B------:R-:W-:Y:S01]  /*1dc90*/  IMAD.WIDE.U32 R2, R6, -0x326172a9, RZ ;  /* 0xcd9e8d5706027825 */ /* 0x000fe200078e00ff */
[----:B------:R-:W-:-:S03]  /*1dca0*/  LOP3.LUT R19, R4, R93, RZ, 0xc0, !PT ;  /* 0x0000005d04137212 */ /* 0x000fc600078ec0ff */
[----:B------:R-:W-:Y:S01]  /*1dcb0*/  IMAD.WIDE.U32 R4, R30, -0x326172a9, RZ ;  /* 0xcd9e8d571e047825 */ /* 0x000fe200078e00ff */
[----:B------:R-:W-:-:S03]  /*1dcc0*/  LOP3.LUT R113, R2, 0xffff, RZ, 0xc0, !PT ;  /* 0x0000ffff02717812 */ /* 0x000fc600078ec0ff */
[----:B------:R-:W-:Y:S01]  /*1dcd0*/  IMAD.MOV.U32 R93, RZ, RZ, R81 ;  /* 0x000000ffff5d7224 */ /* 0x000fe200078e0051 */
[----:B------:R-:W-:Y:S01]  /*1dce0*/  LOP3.LUT R121, R2, 0xff, RZ, 0xc0, !PT ;  /* 0x000000ff02797812 */ /* 0x000fe200078ec0ff */
[----:B------:R-:W-:Y:S01]  /*1dcf0*/  IMAD.MOV.U32 R92, RZ, RZ, R115 ;  /* 0x000000ffff5c7224 */ /* 0x000fe200078e0073 */
[----:B------:R-:W-:Y:S01]  /*1dd00*/  SHF.R.U32.HI R115, RZ, 0x10, R2 ;  /* 0x00000010ff737819 */ /* 0x000fe20000011602 */
[----:B------:R-:W-:Y:S01]  /*1dd10*/  IMAD.MOV.U32 R81, RZ, RZ, R114 ;  /* 0x000000ffff517224 */ /* 0x000fe200078e0072 */
[----:B------:R-:W-:Y:S02]  /*1dd20*/  SHF.R.U32.HI R114, RZ, 0x18, R2 ;  /* 0x00000018ff727819 */ /* 0x000fe40000011602 */
[----:B------:R-:W-:-:S05]  /*1dd30*/  LOP3.LUT R2, R5, R29, RZ, 0x3c, !PT ;  /* 0x0000001d05027212 */ /* 0x000fca00078e3cff */
[----:B------:R-:W-:Y:S01]  /*1dd40*/  IMAD.WIDE.U32 R30, R2, -0x2daee0ad, RZ ;  /* 0xd2511f53021e7825 */ /* 0x000fe200078e00ff */
[----:B------:R-:W-:Y:S02]  /*1dd50*/  LOP3.LUT R36, R3, UR26, R36, 0x96, !PT ;  /* 0x0000001a03247c12 */ /* 0x000fe4000f8e9624 */
[----:B------:R-:W-:Y:S02]  /*1dd60*/  LOP3.LUT R3, R97, UR29, R4, 0x96, !PT ;  /* 0x0000001d61037c12 */ /* 0x000fe4000f8e9604 */
[----:B------:R-:W-:Y:S01]  /*1dd70*/  LOP3.LUT R2, R31, UR21, R208, 0x96, !PT ;  /* 0x000000151f027c12 */ /* 0x000fe2000f8e96d0 */
[----:B------:R-:W-:Y:S02]  /*1dd80*/  IMAD.MOV.U32 R95, RZ, RZ, R91 ;  /* 0x000000ffff5f7224 */ /* 0x000fe400078e005b */
[----:B------:R-:W-:Y:S02]  /*1dd90*/  IMAD.MOV.U32 R91, RZ, RZ, R42 ;  /* 0x000000ffff5b7224 */ /* 0x000fe400078e002a */
[----:B------:R-:W-:-:S02]  /*1dda0*/  IMAD.MOV.U32 R42, RZ, RZ, R28 ;  /* 0x000000ffff2a7224 */ /* 0x000fc400078e001c */
[----:B------:R-:W-:-:S04]  /*1ddb0*/  IMAD.WIDE.U32 R28, R2, -0x326172a9, RZ ;  /* 0xcd9e8d57021c7825 */ /* 0x000fc800078e00ff */
[----:B------:R-:W-:Y:S01]  /*1ddc0*/  IMAD.WIDE.U32 R6, R3, -0x2daee0ad, RZ ;  /* 0xd2511f5303067825 */ /* 0x000fe200078e00ff */
[----:B------:R-:W-:Y:S02]  /*1ddd0*/  LOP3.LUT R31, R109, UR29, R4, 0x96, !PT ;  /* 0x0000001d6d1f7c12 */ /* 0x000fe4000f8e9604 */
[----:B------:R-:W-:Y:S02]  /*1dde0*/  LOP3.LUT R2, R29, UR43, R96, 0x96, !PT ;  /* 0x0000002b1d027c12 */ /* 0x000fe4000f8e9660 */
[----:B------:R-:W-:-:S03]  /*1ddf0*/  LOP3.LUT R4, R7, UR42, R30, 0x96, !PT ;  /* 0x0000002a07047c12 */ /* 0x000fc6000f8e961e */
[----:B------:R-:W-:-:S04]  /*1de00*/  IMAD.WIDE.U32 R2, R2, -0x2daee0ad, RZ ;  /* 0xd2511f5302027825 */ /* 0x000fc800078e00ff */
[----:B------:R-:W-:Y:S01]  /*1de10*/  IMAD.WIDE.U32 R20, R4, -0x326172a9, RZ ;  /* 0xcd9e8d5704147825 */ /* 0x000fe200078e00ff */
[----:B------:R-:W-:-:S04]  /*1de20*/  LOP3.LUT R6, R3, UR40, R6, 0x96, !PT ;  /* 0x0000002803067c12 */ /* 0x000fc8000f8e9606 */
[----:B------:R-:W-:-:S05]  /*1de30*/  LOP3.LUT R3, R21, UR41, R28, 0x96, !PT ;  /* 0x0000002915037c12 */ /* 0x000fca000f8e961c */
[----:B------:R-:W-:-:S05]  /*1de40*/  IMAD.WIDE.U32 R4, R3, -0x2daee0ad, RZ ;  /* 0xd2511f5303047825 */ /* 0x000fca00078e00ff */
[----:B------:R-:W-:Y:S01]  /*1de50*/  LOP3.LUT R5, R5, UR38, R2, 0x96, !PT ;  /* 0x0000002605057c12 */ /* 0x000fe2000f8e9602 */
[----:B------:R-:W-:-:S05]  /*1de60*/  IMAD.WIDE.U32 R2, R6, -0x326172a9, RZ ;  /* 0xcd9e8d5706027825 */ /* 0x000fca00078e00ff */
[----:B------:R-:W-:Y:S01]  /*1de70*/  LOP3.LUT R3, R3, UR39, R20, 0x96, !PT ;  /* 0x0000002703037c12 */ /* 0x000fe2000f8e9614 */
[----:B------:R-:W-:Y:S02]  /*1de80*/  IMAD.MOV.U32 R54, RZ, RZ, R95 ;  /* 0x000000ffff367224 */ /* 0x000fe400078e005f */
[----:B------:R-:W-:Y:S02]  /*1de90*/  IMAD.MOV.U32 R95, RZ, RZ, R25 ;  /* 0x000000ffff5f7224 */ /* 0x000fe400078e0019 */
[----:B------:R-:W-:-:S05]  /*1dea0*/  IMAD.WIDE.U32 R24, R3, -0x2daee0ad, RZ ;  /* 0xd2511f5303187825 */ /* 0x000fca00078e00ff */
        /* <DEDUP_REMOVED lines=9> */
[----:B------:R-:W-:-:S03]  /*1df40*/  SHF.R.U32.HI R4, RZ, 0x10, R2 ;  /* 0x00000010ff047819 */ /* 0x000fc60000011602 */
[----:B------:R-:W-:-:S05]  /*1df50*/  HSET2.LE.AND R3, R3, R0, PT ;  /* 0x0000000003037233 */ /* 0x000fca0003803000 */
[----:B------:R-:W-:Y:S02]  /*1df60*/  LOP3.LUT R6, R3, R41, RZ, 0xc0, !PT ;  /* 0x0000002903067212 */ /* 0x000fe400078ec0ff */
[----:B------:R-:W-:Y:S02]  /*1df70*/  SHF.R.U32.HI R3, RZ, 0x18, R2 ;  /* 0x00000018ff037819 */ /* 0x000fe40000011602 */
[----:B------:R-:W-:-:S04]  /*1df80*/  LOP3.LUT R2, R4, 0xff, RZ, 0xc0, !PT ;  /* 0x000000ff04027812 */ /* 0x000fc800078ec0ff */
[----:B------:R-:W-:-:S05]  /*1df90*/  PRMT R2, R2, 0x5410, R3 ;  /* 0x0000541002027816 */ /* 0x000fca0000000003 */
[----:B------:R-:W-:-:S05]  /*1dfa0*/  HSET2.LE.AND R2, R2, R0, PT ;  /* 0x0000000002027233 */ /* 0x000fca0003803000 */
[----:B------:R-:W-:Y:S02]  /*1dfb0*/  LOP3.LUT R7, R2, R43, RZ, 0xc0, !PT ;  /* 0x0000002b02077212 */ /* 0x000fe400078ec0ff */
[C---:B------:R-:W-:Y:S01]  /*1dfc0*/  LOP3.LUT R2, R5.reuse, 0xffff, RZ, 0xc0, !PT ;  /* 0x0000ffff05027812 */ /* 0x040fe200078ec0ff */
[----:B------:R-:W-:Y:S02]  /*1dfd0*/  IMAD.MOV.U32 R209, RZ, RZ, R22 ;  /* 0x000000ffffd17224 */ /* 0x000fe400078e0016 */
[----:B------:R-:W1:Y:S01]  /*1dfe0*/  LDSM.16.MT88.4 R20, [R165+0x6000] ;  /* 0x00600000a514783b */ /* 0x000e620000004200 */
[----:B------:R-:W-:Y:S02]  /*1dff0*/  SHF.R.U32.HI R3, RZ, 0x8, R2 ;  /* 0x00000008ff037819 */ /* 0x000fe40000011602 */
[----:B------:R-:W-:-:S04]  /*1e000*/  LOP3.LUT R2, R5, 0xff, RZ, 0xc0, !PT ;  /* 0x000000ff05027812 */ /* 0x000fc800078ec0ff */
[----:B------:R-:W-:-:S05]  /*1e010*/  PRMT R2, R2, 0x5410, R3 ;  /* 0x0000541002027816 */ /* 0x000fca0000000003 */
[----:B------:R-:W-:-:S05]  /*1e020*/  HSET2.LE.AND R2, R2, R0, PT ;  /* 0x0000000002027233 */ /* 0x000fca0003803000 */
[----:B------:R-:W-:Y:S02]  /*1e030*/  LOP3.LUT R4, R2, R46, RZ, 0xc0, !PT ;  /* 0x0000002e02047212 */ /* 0x000fe400078ec0ff */
[--C-:B------:R-:W-:Y:S02]  /*1e040*/  SHF.R.U32.HI R2, RZ, 0x10, R5.reuse ;  /* 0x00000010ff027819 */ /* 0x100fe40000011605 */
[----:B------:R-:W-:Y:S02]  /*1e050*/  SHF.R.U32.HI R3, RZ, 0x18, R5 ;  /* 0x00000018ff037819 */ /* 0x000fe40000011605 */
[----:B------:R-:W-:-:S04]  /*1e060*/  LOP3.LUT R2, R2, 0xff, RZ, 0xc0, !PT ;  /* 0x000000ff02027812 */ /* 0x000fc800078ec0ff */
[----:B------:R-:W-:-:S05]  /*1e070*/  PRMT R2, R2, 0x5410, R3 ;  /* 0x0000541002027816 */ /* 0x000fca0000000003 */
[----:B------:R-:W-:Y:S01]  /*1e080*/  HSET2.LE.AND R2, R2, R0, PT ;  /* 0x0000000002027233 */ /* 0x000fe20003803000 */
[----:B------:R-:W-:Y:S02]  /*1e090*/  IMAD.MOV.U32 R41, RZ, RZ, R94 ;  /* 0x000000ffff297224 */ /* 0x000fe400078e005e */
[----:B------:R-:W-:Y:S02]  /*1e0a0*/  IMAD.MOV.U32 R43, RZ, RZ, R95 ;  /* 0x000000ffff2b7224 */ /* 0x000fe400078e005f */
[----:B------:R-:W-:Y:S01]  /*1e0b0*/  LOP3.LUT R5, R2, R44, RZ, 0xc0, !PT ;  /* 0x0000002c02057212 */ /* 0x000fe200078ec0ff */
        /* <DEDUP_REMOVED lines=12> */
[----:B-1----:R-:W-:Y:S07]  /*1e180*/  HMMA.16816.F32 R64, R4, R20, R48 ;  /* 0x000000140440723c */ /* 0x002fee0000001830 */
[----:B------:R-:W-:-:S02]  /*1e190*/  IMAD.MOV.U32 R48, RZ, RZ, R61 ;  /* 0x000000ffff307224 */ /* 0x000fc400078e003d */
[----:B------:R-:W-:Y:S02]  /*1e1a0*/  IMAD.MOV.U32 R49, RZ, RZ, R63 ;  /* 0x000000ffff317224 */ /* 0x000fe400078e003f */
[----:B------:R-:W-:Y:S02]  /*1e1b0*/  IMAD.MOV.U32 R50, RZ, RZ, R60 ;  /* 0x000000ffff327224 */ /* 0x000fe400078e003c */
[----:B------:R-:W-:Y:S06]  /*1e1c0*/  HMMA.16816.F32 R60, R4, R22, R56 ;  /* 0x00000016043c723c */ /* 0x000fec0000001838 */
[----:B------:R-:W-:Y:S01]  /*1e1d0*/  HMMA.16816.F32 R72, R8, R20, R72 ;  /* 0x000000140848723c */ /* 0x000fe20000001848 */
[----:B------:R-:W-:-:S02]  /*1e1e0*/  IMAD.MOV.U32 R58, RZ, RZ, R47 ;  /* 0x000000ffff3a7224 */ /* 0x000fc400078e002f */
[----:B------:R-:W-:-:S03]  /*1e1f0*/  IMAD.MOV.U32 R59, RZ, RZ, R45 ;  /* 0x000000ffff3b7224 */ /* 0x000fc600078e002d */
[----:B------:R-:W-:Y:S01]  /*1e200*/  HMMA.16816.F32 R44, R8, R22, R136 ;  /* 0x00000016082c723c */ /* 0x000fe20000001888 */
[----:B------:R-:W1:Y:S01]  /*1e210*/  LDSM.16.MT88.4 R20, [R168+0x6000] ;  /* 0x00600000a814783b */ /* 0x000e620000004200 */
        /* <DEDUP_REMOVED lines=54> */
[----:B-1----:R-:W-:Y:S01]  /*1e580*/  HMMA.16816.F32 R92, R8, R20, R92 ;  /* 0x00000014085c723c */ /* 0x002fe2000000185c */
[----:B------:R-:W-:-:S05]  /*1e590*/  IMAD.MOV.U32 R243, RZ, RZ, R137 ;  /* 0x000000fffff37224 */ /* 0x000fca00078e0089 */
[----:B------:R-:W-:Y:S01]  /*1e5a0*/  HMMA.16816.F32 R32, R8, R22, R32 ;  /* 0x000000160820723c */ /* 0x000fe20000001820 */
        /* <DEDUP_REMOVED lines=34> */
[----:B------:R-:W-:Y:S01]  /*1e7d0*/  HMMA.16816.F32 R40, R4, R22, R244 ;  /* 0x000000160428723c */ /* 0x000fe200000018f4 */
[----:B------:R-:W-:Y:S02]  /*1e7e0*/  IMAD.MOV.U32 R236, RZ, RZ, R2 ;  /* 0x000000ffffec7224 */ /* 0x000fe400078e0002 */
[----:B------:R-:W-:Y:S02]  /*1e7f0*/  IMAD.MOV.U32 R131, RZ, RZ, R139 ;  /* 0x000000ffff837224 */ /* 0x000fe400078e008b */
[----:B------:R-:W-:Y:S02]  /*1e800*/  IMAD.MOV.U32 R136, RZ, RZ, R26 ;  /* 0x000000ffff887224 */ /* 0x000fe400078e001a */
[----:B------:R-:W-:Y:S01]  /*1e810*/  IMAD.MOV.U32 R135, RZ, RZ, R116 ;  /* 0x000000ffff877224 */ /* 0x000fe200078e0074 */
[----:B------:R-:W-:Y:S01]  /*1e820*/  STG.E.U16 desc[UR30][R12.64+-0xd0], R221 ;  /* 0xffff30dd0c007986 */ /* 0x000fe2000c10151e */
[----:B------:R-:W-:-:S02]  /*1e830*/  IMAD.MOV.U32 R247, RZ, RZ, R3 ;  /* 0x000000fffff77224 */ /* 0x000fc400078e0003 */
[----:B------:R-:W-:Y:S01]  /*1e840*/  IMAD.WIDE.U32 R2, R25, -0x2daee0ad, RZ ;  /* 0xd2511f5319027825 */ /* 0x000fe200078e00ff */
[----:B------:R-:W-:Y:S04]  /*1e850*/  STG.E.U16 desc[UR30][R12.64+-0xce], R220 ;  /* 0xffff32dc0c007986 */ /* 0x000fe8000c10151e */
[----:B------:R-:W-:Y:S01]  /*1e860*/  LOP3.LUT R4, R3, UR20, R24, 0x96, !PT ;  /* 0x0000001403047c12 */ /* 0x000fe2000f8e9618 */
[----:B------:R3:W5:Y:S01]  /*1e870*/  LDL.LU R175, [R1+0x178] ;  /* 0x0001780001af7983 */ /* 0x0007620000300800 */
[C---:B------:R-:W-:Y:S02]  /*1e880*/  LOP3.LUT R3, R2.reuse, 0xffff, RZ, 0xc0, !PT ;  /* 0x0000ffff02037812 */ /* 0x040fe400078ec0ff */
[----:B------:R-:W-:Y:S02]  /*1e890*/  LOP3.LUT R5, R2, 0xff, RZ, 0xc0, !PT ;  /* 0x000000ff02057812 */ /* 0x000fe400078ec0ff */
[----:B------:R-:W-:Y:S01]  /*1e8a0*/  SHF.R.U32.HI R8, RZ, 0x18, R2 ;  /* 0x00000018ff087819 */ /* 0x000fe20000011602 */
[----:B------:R-:W-:Y:S01]  /*1e8b0*/  IMAD.MOV.U32 R138, RZ, RZ, R172 ;  /* 0x000000ffff8a7224 */ /* 0x000fe200078e00ac */
[----:B------:R-:W-:Y:S01]  /*1e8c0*/  SHF.R.U32.HI R6, RZ, 0x8, R3 ;  /* 0x00000008ff067819 */ /* 0x000fe20000011603 */
[----:B------:R-:W-:Y:S01]  /*1e8d0*/  IMAD.MOV.U32 R26, RZ, RZ, R171 ;  /* 0x000000ffff1a7224 */ /* 0x000fe200078e00ab */
[----:B------:R-:W-:Y:S01]  /*1e8e0*/  SHF.R.U32.HI R3, RZ, 0x10, R2 ;  /* 0x00000010ff037819 */ /* 0x000fe20000011602 */
[----:B------:R-:W-:Y:S01]  /*1e8f0*/  IMAD.MOV.U32 R139, RZ, RZ, R170 ;  /* 0x000000ffff8b7224 */ /* 0x000fe200078e00aa */
[----:B------:R-:W-:Y:S01]  /*1e900*/  PRMT R20, R5, 0x5410, R6 ;  /* 0x0000541005147816 */ /* 0x000fe20000000006 */
[----:B------:R-:W-:Y:S01]  /*1e910*/  IMAD.MOV.U32 R245, RZ, RZ, R128 ;  /* 0x000000fffff57224 */ /* 0x000fe200078e0080 */
[----:B------:R-:W-:Y:S01]  /*1e920*/  LOP3.LUT R2, R4, 0xffff, RZ, 0xc0, !PT ;  /* 0x0000ffff04027812 */ /* 0x000fe200078ec0ff */
[----:B------:R-:W-:Y:S01]  /*1e930*/  IMAD.MOV.U32 R134, RZ, RZ, R117 ;  /* 0x000000ffff867224 */ /* 0x000fe200078e0075 */
[----:B------:R-:W-:Y:S01]  /*1e940*/  SHF.R.U32.HI R5, RZ, 0x10, R4 ;  /* 0x00000010ff057819 */ /* 0x000fe20000011604 */
[----:B------:R-:W-:Y:S01]  /*1e950*/  IMAD.MOV.U32 R133, RZ, RZ, R118 ;  /* 0x000000ffff857224 */ /* 0x000fe200078e0076 */
[----:B------:R-:W-:Y:S01]  /*1e960*/  LOP3.LUT R6, R3, 0xff, RZ, 0xc0, !PT ;  /* 0x000000ff03067812 */ /* 0x000fe200078ec0ff */
[----:B------:R-:W-:Y:S01]  /*1e970*/  IMAD.MOV.U32 R132, RZ, RZ, R119 ;  /* 0x000000ffff847224 */ /* 0x000fe200078e0077 */
[----:B------:R-:W-:Y:S01]  /*1e980*/  SHF.R.U32.HI R3, RZ, 0x8, R2 ;  /* 0x00000008ff037819 */ /* 0x000fe20000011602 */
[----:B------:R-:W-:Y:S01]  /*1e990*/  IMAD.MOV.U32 R239, RZ, RZ, R137 ;  /* 0x000000ffffef7224 */ /* 0x000fe200078e0089 */
[----:B------:R-:W-:Y:S01]  /*1e9a0*/  LOP3.LUT R2, R5, 0xff, RZ, 0xc0, !PT ;  /* 0x000000ff05027812 */ /* 0x000fe200078ec0ff */
[----:B------:R-:W-:Y:S01]  /*1e9b0*/  IMAD.MOV.U32 R246, RZ, RZ, R107 ;  /* 0x000000fffff67224 */ /* 0x000fe200078e006b */
[----:B------:R-:W-:Y:S01]  /*1e9c0*/  PRMT R5, R6, 0x5410, R8 ;  /* 0x0000541006057816 */ /* 0x000fe20000000008 */
[----:B------:R-:W-:Y:S01]  /*1e9d0*/  IMAD.MOV.U32 R244, RZ, RZ, R164 ;  /* 0x000000fffff47224 */ /* 0x000fe200078e00a4 */
[----:B------:R-:W1:Y:S01]  /*1e9e0*/  LDSM.16.MT88.4 R8, [R165+0x6800] ;  /* 0x00680000a508783b */ /* 0x000e620000004200 */
[----:B------:R-:W-:-:S02]  /*1e9f0*/  LOP3.LUT R7, R4, 0xff, RZ, 0xc0, !PT ;  /* 0x000000ff04077812 */ /* 0x000fc400078ec0ff */
[----:B------:R-:W-:Y:S01]  /*1ea00*/  SHF.R.U32.HI R4, RZ, 0x18, R4 ;  /* 0x00000018ff047819 */ /* 0x000fe20000011604 */
[----:B------:R-:W-:Y:S03]  /*1ea10*/  STG.E.U16 desc[UR30][R14.64+-0xd0], R219 ;  /* 0xffff30db0e007986 */ /* 0x000fe6000c10151e */
[----:B------:R-:W-:Y:S01]  /*1ea20*/  PRMT R4, R2, 0x5410, R4 ;  /* 0x0000541002047816 */ /* 0x000fe20000000004 */
[----:B------:R-:W-:Y:S01]  /*1ea30*/  STG.E.U16 desc[UR30][R14.64+-0xce], R218 ;  /* 0xffff32da0e007986 */ /* 0x000fe2000c10151e */
[----:B------:R-:W-:Y:S02]  /*1ea40*/  HSET2.LE.AND R2, R20, R0, PT ;  /* 0x0000000014027233 */ /* 0x000fe40003803000 */
[----:B------:R-:W-:Y:S01]  /*1ea50*/  PRMT R3, R7, 0x5410, R3 ;  /* 0x0000541007037816 */ /* 0x000fe20000000003 */
[----:B------:R-:W4:Y:S02]  /*1ea60*/  LDSM.16.MT88.4 R20, [R166+0x6800] ;  /* 0x00680000a614783b */ /* 0x000f240000004200 */
[----:B------:R-:W-:-:S02]  /*1ea70*/  LOP3.LUT R6, R2, R104, RZ, 0xc0, !PT ;  /* 0x0000006802067212 */ /* 0x000fc400078ec0ff */
[--C-:B------:R-:W-:Y:S01]  /*1ea80*/  HSET2.LE.AND R2, R5, R0.reuse, PT ;  /* 0x0000000005027233 */ /* 0x100fe20003803000 */
[----:B------:R3:W5:Y:S01]  /*1ea90*/  LDL.LU R174, [R1+0x174] ;  /* 0x0001740001ae7983 */ /* 0x0007620000300800 */
        /* <DEDUP_REMOVED lines=9> */
[C---:B-1----:R-:W-:Y:S01]  /*1eb30*/  HMMA.16816.F32 R116, R16.reuse, R10, R44 ;  /* 0x0000000a1074723c */ /* 0x042fe2000000182c */
[----:B------:R-:W-:Y:S01]  /*1eb40*/  IMAD.MOV.U32 R2, RZ, RZ, R26 ;  /* 0x000000ffff027224 */ /* 0x000fe200078e001a */
[----:B------:R-:W-:Y:S04]  /*1eb50*/  STG.E.U16 desc[UR30][R140.64+-0xd0], R160 ;  /* 0xffff30a08c007986 */ /* 0x000fe8000c10151e */
[-C--:B------:R-:W-:Y:S01]  /*1eb60*/  HMMA.16816.F32 R136, R16, R8.reuse, R72 ;  /* 0x000000081088723c */ /* 0x080fe20000001848 */
[----:B------:R-:W1:Y:S04]  /*1eb70*/  LDSM.16.MT88.4 R24, [R168+0x6800] ;  /* 0x00680000a818783b */ /* 0x000e680000004200 */
[----:B------:R-:W-:Y:S01]  /*1eb80*/  STG.E.U16 desc[UR30][R140.64+-0xce], R159 ;  /* 0xffff329f8c007986 */ /* 0x000fe2000c10151e */
[C---:B------:R-:W-:Y:S03]  /*1eb90*/  HMMA.16816.F32 R64, R4.reuse, R8, R64 ;  /* 0x000000080440723c */ /* 0x040fe60000001840 */
[----:B------:R3:W5:Y:S03]  /*1eba0*/  LDL.LU R173, [R1+0x170] ;  /* 0x0001700001ad7983 */ /* 0x0007660000300800 */
[C---:B------:R-:W-:Y:S01]  /*1ebb0*/  HMMA.16816.F32 R104, R4.reuse, R10, R60 ;  /* 0x0000000a0468723c */ /* 0x040fe2000000183c */
[----:B------:R-:W2:Y:S05]  /*1ebc0*/  LDSM.16.MT88.4 R8, [R167+0x6800] ;  /* 0x00680000a708783b */ /* 0x000eaa0000004200 */
[C---:B----4-:R-:W-:Y:S06]  /*1ebd0*/  HMMA.16816.F32 R52, R4.reuse, R22, R52 ;  /* 0x000000160434723c */ /* 0x050fec0000001834 */
[C---:B-1----:R-:W-:Y:S06]  /*1ebe0*/  HMMA.16816.F32 R80, R4.reuse, R24, R80 ;  /* 0x000000180450723c */ /* 0x042fec0000001850 */
[-C--:B------:R-:W-:Y:S06]  /*1ebf0*/  HMMA.16816.F32 R76, R4, R26.reuse, R76 ;  /* 0x0000001a044c723c */ /* 0x080fec000000184c */
[C---:B------:R-:W-:Y:S06]  /*1ec00*/  HMMA.16816.F32 R44, R16.reuse, R26, R84 ;  /* 0x0000001a102c723c */ /* 0x040fec0000001854 */
[C---:B------:R-:W-:Y:S06]  /*1ec10*/  HMMA.16816.F32 R88, R16.reuse, R24, R88 ;  /* 0x000000181058723c */ /* 0x040fec0000001858 */
[----:B------:R-:W-:Y:S01]  /*1ec20*/  HMMA.16816.F32 R96, R16, R22, R96 ;  /* 0x000000161060723c */ /* 0x000fe20000001860 */
[----:B------:R-:W-:Y:S04]  /*1ec30*/  STG.E.U16 desc[UR30][R38.64+-0xd0], R158 ;  /* 0xffff309e26007986 */ /* 0x000fe8000c10151e */
[----:B------:R-:W-:Y:S01]  /*1ec40*/  STG.E.U16 desc[UR30][R38.64+-0xce], R157 ;  /* 0xffff329d26007986 */ /* 0x000fe2000c10151e */
[-C--:B------:R-:W-:Y:S03]  /*1ec50*/  HMMA.16816.F32 R60, R4, R20.reuse, R56 ;  /* 0x00000014043c723c */ /* 0x080fe60000001838 */
[----:B------:R3:W5:Y:S03]  /*1ec60*/  LDL.LU R172, [R1+0x16c] ;  /* 0x00016c0001ac7983 */ /* 0x0007660000300800 */
[----:B------:R-:W-:Y:S01]  /*1ec70*/  HMMA.16816.F32 R56, R16, R20, R100 ;  /* 0x000000141038723c */ /* 0x000fe20000001864 */
[----:B------:R-:W-:Y:S05]  /*1ec80*/  LDSM.16.MT88.4 R20, [R166+0x7000] ;  /* 0x00700000a614783b */ /* 0x000fea0000004200 */
[----:B--2---:R-:W-:Y:S01]  /*1ec90*/  HMMA.16816.F32 R48, R4, R8, R48 ;  /* 0x000000080430723c */ /* 0x004fe20000001830 */
[----:B------:R-:W-:Y:S01]  /*1eca0*/  IMAD.MOV.U32 R103, RZ, RZ, R2 ;  /* 0x000000ffff677224 */ /* 0x000fe200078e0002 */
[----:B------:R-:W-:-:S04]  /*1ecb0*/  LOP3.LUT R2, R29, UR43, R108, 0x96, !PT ;  /* 0x0000002b1d027c12 */ /* 0x000fc8000f8e966c */
[----:B------:R-:W-:Y:S01]  /*1ecc0*/  HMMA.16816.F32 R40, R4, R10, R40 ;  /* 0x0000000a0428723c */ /* 0x000fe20000001828 */
[----:B------:R-:W-:-:S05]  /*1ecd0*/  IMAD.WIDE.U32 R2, R2, -0x2daee0ad, RZ ;  /* 0xd2511f5302027825 */ /* 0x000fca00078e00ff */
[----:B------:R-:W-:Y:S01]  /*1ece0*/  HMMA.16816.F32 R84, R16, R10, R32 ;  /* 0x0000000a1054723c */ /* 0x000fe20000001820 */
[----:B------:R-:W-:-:S05]  /*1ecf0*/  IMAD.WIDE.U32 R6, R31, -0x2daee0ad, RZ ;  /* 0xd2511f531f067825 */ /* 0x000fca00078e00ff */
[----:B------:R-:W-:Y:S01]  /*1ed00*/  HMMA.16816.F32 R72, R16, R8, R92 ;  /* 0x000000081048723c */ /* 0x000fe2000000185c */
[----:B------:R-:W-:Y:S01]  /*1ed10*/  LOP3.LUT R4, R7, UR42, R30, 0x96, !PT ;  /* 0x0000002a07047c12 */ /* 0x000fe2000f8e961e */
[----:B------:R-:W1:Y:S01]  /*1ed20*/  LDSM.16.MT88.4 R16, [R165+0x7000] ;  /* 0x00700000a510783b */ /* 0x000e620000004200 */
[----:B------:R-:W-:-:S03]  /*1ed30*/  LOP3.LUT R3, R3, UR40, R6, 0x96, !PT ;  /* 0x0000002803037c12 */ /* 0x000fc6000f8e9606 */
[----:B------:R-:W-:Y:S01]  /*1ed40*/  IMAD.WIDE.U32 R4, R4, -0x326172a9, RZ ;  /* 0xcd9e8d5704047825 */ /* 0x000fe200078e00ff */
[----:B------:R-:W-:Y:S03]  /*1ed50*/  STG.E.U16 desc[UR30][R12.64+-0xc0], R217 ;  /* 0xffff40d90c007986 */ /* 0x000fe6000c10151e */
[----:B------:R-:W-:Y:S01]  /*1ed60*/  IMAD.WIDE.U32 R26, R3, -0x326172a9, RZ ;  /* 0xcd9e8d57031a7825 */ /* 0x000fe200078e00ff */
[----:B------:R-:W-:Y:S01]  /*1ed70*/  LOP3.LUT R3, R5, UR41, R28, 0x96, !PT ;  /* 0x0000002905037c12 */ /* 0x000fe2000f8e961c */
[----:B------:R-:W-:Y:S03]  /*1ed80*/  STG.E.U16 desc[UR30][R12.64+-0xbe], R216 ;  /* 0xffff42d80c007986 */ /* 0x000fe6000c10151e */
[----:B------:R-:W-:Y:S01]  /*1ed90*/  LOP3.LUT R6, R27, UR39, R4, 0x96, !PT ;  /* 0x000000271b067c12 */ /* 0x000fe2000f8e9604 */
[----:B------:R-:W-:Y:S01]  /*1eda0*/  IMAD.WIDE.U32 R4, R3, -0x2daee0ad, RZ ;  /* 0xd2511f5303047825 */ /* 0x000fe200078e00ff */
[----:B------:R-:W2:Y:S03]  /*1edb0*/  LDSM.16.MT88.4 R28, [R167+0x7000] ;  /* 0x00700000a71c783b */ /* 0x000ea60000004200 */
[----:B------:R-:W-:Y:S01]  /*1edc0*/  IMAD.WIDE.U32 R24, R6, -0x2daee0ad, RZ ;  /* 0xd2511f5306187825 */ /* 0x000fe200078e00ff */
[----:B------:R-:W-:Y:S01]  /*1edd0*/  LOP3.LUT R5, R5, UR38, R2, 0x96, !PT ;  /* 0x0000002605057c12 */ /* 0x000fe2000f8e9602 */
[----:B------:R3:W5:Y:S03]  /*1ede0*/  LDL.LU R171, [R1+0x168] ;  /* 0x0001680001ab7983 */ /* 0x0007660000300800 */
[----:B------:R-:W-:Y:S01]  /*1edf0*/  LOP3.LUT R3, R25, UR32, R4, 0x96, !PT ;  /* 0x0000002019037c12 */ /* 0x000fe2000f8e9604 */
[----:B------:R-:W-:-:S04]  /*1ee00*/  IMAD.WIDE.U32 R32, R5, -0x326172a9, RZ ;  /* 0xcd9e8d5705207825 */ /* 0x000fc800078e00ff */
[----:B------:R-:W-:Y:S02]  /*1ee10*/  IMAD.MOV.U32 R100, RZ, RZ, R247 ;  /* 0x000000ffff647224 */ /* 0x000fe400078e00f7 */
[----:B------:R-:W-:Y:S02]  /*1ee20*/  IMAD.MOV.U32 R101, RZ, RZ, R236 ;  /* 0x000000ffff657224 */ /* 0x000fe400078e00ec */
[----:B------:R-:W-:Y:S02]  /*1ee30*/  IMAD.MOV.U32 R102, RZ, RZ, R237 ;  /* 0x000000ffff667224 */ /* 0x000fe400078e00ed */
[----:B------:R-:W-:Y:S02]  /*1ee40*/  IMAD.MOV.U32 R34, RZ, RZ, R133 ;  /* 0x000000ffff227224 */ /* 0x000fe400078e0085 */
[----:B------:R-:W-:Y:S01]  /*1ee50*/  IMAD.MOV.U32 R35, RZ, RZ, R135 ;  /* 0x000000ffff237224 */ /* 0x000fe200078e0087 */
[----:B------:R-:W-:Y:S01]  /*1ee60*/  STG.E.U16 desc[UR30][R14.64+-0xc0], R214 ;  /* 0xffff40d60e007986 */ /* 0x000fe2000c10151e */
[----:B------:R-:W-:-:S03]  /*1ee70*/  IMAD.WIDE.U32 R2, R3, -0x326172a9, RZ ;  /* 0xcd9e8d5703027825 */ /* 0x000fc600078e00ff */
[----:B------:R-:W-:Y:S01]  /*1ee80*/  STG.E.U16 desc[UR30][R14.64+-0xbe], R215 ;  /* 0xffff42d70e007986 */ /* 0x000fe2000c10151e */
[C---:B------:R-:W-:Y:S02]  /*1ee90*/  LOP3.LUT R4, R2.reuse, 0xffff, RZ, 0xc0, !PT ;  /* 0x0000ffff02047812 */ /* 0x040fe400078ec0ff */
[----:B------:R-:W-:Y:S01]  /*1eea0*/  LOP3.LUT R3, R3, UR26, R32, 0x96, !PT ;  /* 0x0000001a03037c12 */ /* 0x000fe2000f8e9620 */
[----:B------:R3:W5:Y:S01]  /*1eeb0*/  LDL.LU R170, [R1+0x164] ;  /* 0x0001640001aa7983 */ /* 0x0007620000300800 */
[----:B------:R-:W-:Y:S02]  /*1eec0*/  SHF.R.U32.HI R5, RZ, 0x8, R4 ;  /* 0x00000008ff057819 */ /* 0x000fe40000011604 */
[----:B------:R-:W-:Y:S02]  /*1eed0*/  LOP3.LUT R4, R2, 0xff, RZ, 0xc0, !PT ;  /* 0x000000ff02047812 */ /* 0x000fe400078ec0ff */
[--C-:B------:R-:W-:Y:S02]  /*1eee0*/  SHF.R.U32.HI R7, RZ, 0x10, R2.reuse ;  /* 0x00000010ff077819 */ /* 0x100fe40000011602 */
[----:B------:R-:W-:Y:S01]  /*1eef0*/  SHF.R.U32.HI R8, RZ, 0x18, R2 ;  /* 0x00000018ff087819 */ /* 0x000fe20000011602 */
[----:B------:R-:W-:Y:S01]  /*1ef00*/  IMAD.MOV.U32 R247, RZ, RZ, R129 ;  /* 0x000000fffff77224 */ /* 0x000fe200078e0081 */
[C---:B------:R-:W-:Y:S01]  /*1ef10*/  LOP3.LUT R2, R3.reuse, 0xffff, RZ, 0xc0, !PT ;  /* 0x0000ffff03027812 */ /* 0x040fe200078ec0ff */
[----:B------:R-:W-:Y:S01]  /*1ef20*/  IMAD.MOV.U32 R236, RZ, RZ, R131 ;  /* 0x000000ffffec7224 */ /* 0x000fe200078e0083 */
[----:B------:R-:W-:Y:S01]  /*1ef30*/  PRMT R9, R4, 0x5410, R5 ;  /* 0x0000541004097816 */ /* 0x000fe20000000005 */
[----:B------:R-:W-:Y:S01]  /*1ef40*/  IMAD.MOV.U32 R237, RZ, RZ, R250 ;  /* 0x000000ffffed7224 */ /* 0x000fe200078e00fa */
[----:B------:R-:W-:Y:S01]  /*1ef50*/  LOP3.LUT R6, R3, 0xff, RZ, 0xc0, !PT ;  /* 0x000000ff03067812 */ /* 0x000fe200078ec0ff */
[----:B------:R-:W-:Y:S01]  /*1ef60*/  STG.E.U16 desc[UR30][R140.64+-0xc0], R156 ;  /* 0xffff409c8c007986 */ /* 0x000fe2000c10151e */
[----:B------:R-:W-:-:S02]  /*1ef70*/  SHF.R.U32.HI R4, RZ, 0x10, R3 ;  /* 0x00000010ff047819 */ /* 0x000fc40000011603 */
[----:B------:R-:W-:Y:S01]  /*1ef80*/  SHF.R.U32.HI R5, RZ, 0x18, R3 ;  /* 0x00000018ff057819 */ /* 0x000fe20000011603 */
[----:B------:R-:W-:Y:S01]  /*1ef90*/  STG.E.U16 desc[UR30][R140.64+-0xbe], R155 ;  /* 0xffff429b8c007986 */ /* 0x000fe2000c10151e */
[----:B------:R-:W-:Y:S02]  /*1efa0*/  SHF.R.U32.HI R2, RZ, 0x8, R2 ;  /* 0x00000008ff027819 */ /* 0x000fe40000011602 */
[----:B------:R-:W-:Y:S01]  /*1efb0*/  LOP3.LUT R3, R7, 0xff, RZ, 0xc0, !PT ;  /* 0x000000ff07037812 */ /* 0x000fe200078ec0ff */
[----:B------:R3:W5:Y:S01]  /*1efc0*/  LDL.LU R169, [R1+0x160] ;  /* 0x0001600001a97983 */ /* 0x0007620000300800 */
[----:B------:R-:W-:Y:S02]  /*1efd0*/  PRMT R2, R6, 0x5410, R2 ;  /* 0x0000541006027816 */ /* 0x000fe40000000002 */
[----:B------:R-:W-:Y:S02]  /*1efe0*/  PRMT R7, R3, 0x5410, R8 ;  /* 0x0000541003077816 */ /* 0x000fe40000000008 */
[----:B------:R-:W-:Y:S01]  /*1eff0*/  LOP3.LUT R4, R4, 0xff, RZ, 0xc0, !PT ;  /* 0x000000ff04047812 */ /* 0x000fe200078ec0ff */
[----:B------:R-:W-:Y:S01]  /*1f000*/  IMAD.MOV.U32 R250, RZ, RZ, R251 ;  /* 0x000000fffffa7224 */ /* 0x000fe200078e00fb */
[--C-:B------:R-:W-:Y:S01]  /*1f010*/  HSET2.LE.AND R6, R9, R0.reuse, PT ;  /* 0x0000000009067233 */ /* 0x100fe20003803000 */
[----:B------:R-:W-:Y:S04]  /*1f020*/  STG.E.U16 desc[UR30][R38.64+-0xc0], R154 ;  /* 0xffff409a26007986 */ /* 0x000fe8000c10151e */
[----:B------:R-:W4:Y:S01]  /*1f030*/  LDSM.16.MT88.4 R8, [R168+0x7000] ;  /* 0x00700000a808783b */ /* 0x000f220000004200 */
[----:B------:R-:W-:-:S02]  /*1f040*/  HSET2.LE.AND R2, R2, R0, PT ;  /* 0x0000000002027233 */ /* 0x000fc40003803000 */
[----:B------:R-:W-:Y:S01]  /*1f050*/  PRMT R3, R4, 0x5410, R5 ;  /* 0x0000541004037816 */ /* 0x000fe20000000005 */
[----:B------:R-:W-:Y:S02]  /*1f060*/  STG.E.U16 desc[UR30][R38.64+-0xbe], R153 ;  /* 0xffff429926007986 */ /* 0x000fe4000c10151e */
[----:B------:R-:W-:Y:S02]  /*1f070*/  LOP3.LUT R4, R2, R123, RZ, 0xc0, !PT ;  /* 0x0000007b02047212 */ /* 0x000fe400078ec0ff */
[--C-:B------:R-:W-:Y:S01]  /*1f080*/  HSET2.LE.AND R3, R3, R0.reuse, PT ;  /* 0x0000000003037233 */ /* 0x100fe20003803000 */
[----:B------:R3:W5:Y:S01]  /*1f090*/  LDL.LU R164, [R1+0x15c] ;  /* 0x00015c0001a47983 */ /* 0x0007620000300800 */
[----:B------:R-:W-:Y:S02]  /*1f0a0*/  HSET2.LE.AND R2, R7, R0, PT ;  /* 0x0000000007027233 */ /* 0x000fe40003803000 */
[----:B------:R-:W-:Y:S02]  /*1f0b0*/  LOP3.LUT R6, R6, R110, RZ, 0xc0, !PT ;  /* 0x0000006e06067212 */ /* 0x000fe400078ec0ff */
[----:B------:R-:W-:-:S02]  /*1f0c0*/  LOP3.LUT R5, R3, R122, RZ, 0xc0, !PT ;  /* 0x0000007a03057212 */ /* 0x000fc400078ec0ff */
[----:B------:R-:W-:Y:S02]  /*1f0d0*/  LOP3.LUT R7, R2, R111, RZ, 0xc0, !PT ;  /* 0x0000006f02077212 */ /* 0x000fe400078ec0ff */
[----:B------:R-:W-:Y:S02]  /*1f0e0*/  LOP3.LUT R2, R115, 0xff, RZ, 0xc0, !PT ;  /* 0x000000ff73027812 */ /* 0x000fe400078ec0ff */
[----:B------:R-:W-:-:S03]  /*1f0f0*/  SHF.R.U32.HI R3, RZ, 0x8, R113 ;  /* 0x00000008ff037819 */ /* 0x000fc60000011671 */
[C---:B-1----:R-:W-:Y:S06]  /*1f100*/  HMMA.16816.F32 R108, R4.reuse, R16, R64 ;  /* 0x00000010046c723c */ /* 0x042fec0000001840 */
[C---:B--2---:R-:W-:Y:S06]  /*1f110*/  HMMA.16816.F32 R64, R4.reuse, R28, R48 ;  /* 0x0000001c0440723c */ /* 0x044fec0000001830 */
[C---:B------:R-:W-:Y:S06]  /*1f120*/  HMMA.16816.F32 R104, R4.reuse, R18, R104 ;  /* 0x000000120468723c */ /* 0x040fec0000001868 */
[C---:B----4-:R-:W-:Y:S06]  /*1f130*/  HMMA.16816.F32 R80, R4.reuse, R8, R80 ;  /* 0x000000080450723c */ /* 0x050fec0000001850 */
[C---:B------:R-:W-:Y:S06]  /*1f140*/  HMMA.16816.F32 R92, R4.reuse, R10, R76 ;  /* 0x0000000a045c723c */ /* 0x040fec000000184c */
[C---:B------:R-:W-:Y:S06]  /*1f150*/  HMMA.16816.F32 R60, R4.reuse, R20, R60 ;  /* 0x00000014043c723c */ /* 0x040fec000000183c */
[C---:B------:R-:W-:Y:S06]  /*1f160*/  HMMA.16816.F32 R52, R4.reuse, R22, R52 ;  /* 0x000000160434723c */ /* 0x040fec0000001834 */
[----:B------:R-:W-:Y:S07]  /*1f170*/  HMMA.16816.F32 R48, R4, R30, R40 ;  /* 0x0000001e0430723c */ /* 0x000fee0000001828 */
[----:B------:R-:W-:-:S02]  /*1f180*/  PRMT R7, R2, 0x5410, R114 ;  /* 0x0000541002077816 */ /* 0x000fc40000000072 */
        /* <DEDUP_REMOVED lines=8> */
[----:B------:R-:W-:Y:S02]  /*1f210*/  PRMT R3, R2, 0x5410, R3 ;  /* 0x0000541002037816 */ /* 0x000fe40000000003 */
[----:B------:R-:W-:-:S05]  /*1f220*/  HSET2.LE.AND R2, R4, R0, PT ;  /* 0x0000000004027233 */ /* 0x000fca0003803000 */
[----:B------:R-:W-:Y:S02]  /*1f230*/  LOP3.LUT R6, R2, R103, RZ, 0xc0, !PT ;  /* 0x0000006702067212 */ /* 0x000fe400078ec0ff */
[----:B------:R-:W-:-:S05]  /*1f240*/  HSET2.LE.AND R2, R7, R0, PT ;  /* 0x0000000007027233 */ /* 0x000fca0003803000 */
[----:B------:R-:W-:Y:S02]  /*1f250*/  LOP3.LUT R7, R2, R244, RZ, 0xc0, !PT ;  /* 0x000000f402077212 */ /* 0x000fe400078ec0ff */
[----:B------:R-:W-:-:S05]  /*1f260*/  HSET2.LE.AND R2, R5, R0, PT ;  /* 0x0000000005027233 */ /* 0x000fca0003803000 */
[----:B------:R-:W-:Y:S02]  /*1f270*/  LOP3.LUT R4, R2, R245, RZ, 0xc0, !PT ;  /* 0x000000f502047212 */ /* 0x000fe400078ec0ff */
[----:B------:R-:W-:-:S05]  /*1f280*/  HSET2.LE.AND R2, R3, R0, PT ;  /* 0x0000000003027233 */ /* 0x000fca0003803000 */
[----:B------:R-:W-:Y:S02]  /*1f290*/  LOP3.LUT R5, R2, R246, RZ, 0xc0, !PT ;  /* 0x000000f602057212 */ /* 0x000fe400078ec0ff */
[----:B------:R-:W-:Y:S01]  /*1f2a0*/  LOP3.LUT R2, R33, UR37, R26, 0x96, !PT ;  /* 0x0000002521027c12 */ /* 0x000fe2000f8e961a */
[----:B------:R-:W-:-:S04]  /*1f2b0*/  IMAD.MOV.U32 R245, RZ, RZ, R128 ;  /* 0x000000fffff57224 */ /* 0x000fc800078e0080 */
[----:B------:R-:W-:-:S04]  /*1f2c0*/  IMAD.WIDE.U32 R2, R2, -0x2daee0ad, RZ ;  /* 0xd2511f5302027825 */ /* 0x000fc800078e00ff */
[----:B------:R-:W-:Y:S02]  /*1f2d0*/  IMAD.MOV.U32 R246, RZ, RZ, R130 ;  /* 0x000000fffff67224 */ /* 0x000fe400078e0082 */
[C---:B------:R-:W-:Y:S07]  /*1f2e0*/  HMMA.16816.F32 R128, R4.reuse, R8, R88 ;  /* 0x000000080480723c */ /* 0x040fee0000001858 */
[----:B------:R-:W-:Y:S01]  /*1f2f0*/  LOP3.LUT R8, R3, UR20, R24, 0x96, !PT ;  /* 0x0000001403087c12 */ /* 0x000fe2000f8e9618 */
[----:B------:R-:W-:Y:S01]  /*1f300*/  HMMA.16816.F32 R136, R4, R16, R136 ;  /* 0x000000100488723c */ /* 0x000fe20000001888 */
[----:B------:R-:W-:-:S02]  /*1f310*/  LOP3.LUT R9, R2, 0xffff, RZ, 0xc0, !PT ;  /* 0x0000ffff02097812 */ /* 0x000fc400078ec0ff */
[----:B------:R-:W-:-:S03]  /*1f320*/  SHF.R.U32.HI R3, RZ, 0x10, R8 ;  /* 0x00000010ff037819 */ /* 0x000fc60000011608 */
[----:B------:R-:W-:Y:S01]  /*1f330*/  HMMA.16816.F32 R40, R4, R18, R116 ;  /* 0x000000120428723c */ /* 0x000fe20000001874 */
[----:B------:R-:W-:Y:S01]  /*1f340*/  SHF.R.U32.HI R17, RZ, 0x18, R2 ;  /* 0x00000018ff117819 */ /* 0x000fe20000011602 */
[----:B------:R-:W-:-:S04]  /*1f350*/  IMAD.MOV.U32 R122, RZ, RZ, R126 ;  /* 0x000000ffff7a7224 */ /* 0x000fc800078e007e */
[C---:B------:R-:W-:Y:S01]  /*1f360*/  HMMA.16816.F32 R44, R4.reuse, R10, R44 ;  /* 0x0000000a042c723c */ /* 0x040fe2000000182c */
[----:B------:R-:W-:Y:S01]  /*1f370*/  LOP3.LUT R18, R2, 0xff, RZ, 0xc0, !PT ;  /* 0x000000ff02127812 */ /* 0x000fe200078ec0ff */
[----:B------:R-:W-:Y:S01]  /*1f380*/  IMAD.MOV.U32 R79, RZ, RZ, R127 ;  /* 0x000000ffff4f7224 */ /* 0x000fe200078e007f */
[C---:B------:R-:W-:Y:S01]  /*1f390*/  LOP3.LUT R16, R8.reuse, 0xff, RZ, 0xc0, !PT ;  /* 0x000000ff08107812 */ /* 0x040fe200078ec0ff */
[----:B------:R-:W-:Y:S01]  /*1f3a0*/  IMAD.MOV.U32 R103, RZ, RZ, R238 ;  /* 0x000000ffff677224 */ /* 0x000fe200078e00ee */
[----:B------:R-:W-:Y:S01]  /*1f3b0*/  LOP3.LUT R3, R3, 0xff, RZ, 0xc0, !PT ;  /* 0x000000ff03037812 */ /* 0x000fe200078ec0ff */
[----:B------:R-:W-:Y:S01]  /*1f3c0*/  HMMA.16816.F32 R56, R4, R20, R56 ;  /* 0x000000140438723c */ /* 0x000fe20000001838 */
[----:B------:R-:W-:Y:S01]  /*1f3d0*/  SHF.R.U32.HI R10, RZ, 0x10, R2 ;  /* 0x00000010ff0a7819 */ /* 0x000fe20000011602 */
[----:B------:R-:W-:Y:S01]  /*1f3e0*/  IMAD.MOV.U32 R244, RZ, RZ, R132 ;  /* 0x000000fffff47224 */ /* 0x000fe200078e0084 */
[----:B------:R-:W-:Y:S01]  /*1f3f0*/  LOP3.LUT R2, R8, 0xffff, RZ, 0xc0, !PT ;  /* 0x0000ffff08027812 */ /* 0x000fe200078ec0ff */
[----:B------:R-:W-:Y:S01]  /*1f400*/  IMAD.MOV.U32 R123, RZ, RZ, R134 ;  /* 0x000000ffff7b7224 */ /* 0x000fe200078e0086 */
[----:B------:R-:W-:-:S02]  /*1f410*/  SHF.R.U32.HI R11, RZ, 0x18, R8 ;  /* 0x00000018ff0b7819 */ /* 0x000fc40000011608 */
[----:B------:R-:W-:Y:S02]  /*1f420*/  LOP3.LUT R19, R37, UR37, R112, 0x96, !PT ;  /* 0x0000002525137c12 */ /* 0x000fe4000f8e9670 */
[----:B------:R-:W-:Y:S01]  /*1f430*/  SHF.R.U32.HI R9, RZ, 0x8, R9 ;  /* 0x00000008ff097819 */ /* 0x000fe20000011609 */
[----:B------:R-:W-:Y:S01]  /*1f440*/  HMMA.16816.F32 R20, R4, R22, R96 ;  /* 0x000000160414723c */ /* 0x000fe20000001860 */
[----:B------:R-:W-:Y:S01]  /*1f450*/  SHF.R.U32.HI R2, RZ, 0x8, R2 ;  /* 0x00000008ff027819 */ /* 0x000fe20000011602 */
[----:B------:R-:W-:Y:S01]  /*1f460*/  IMAD.MOV.U32 R251, RZ, RZ, R124 ;  /* 0x000000fffffb7224 */ /* 0x000fe200078e007c */
[----:B------:R-:W-:Y:S01]  /*1f470*/  PRMT R3, R3, 0x5410, R11 ;  /* 0x0000541003037816 */ /* 0x000fe2000000000b */
[----:B------:R-:W-:Y:S01]  /*1f480*/  IMAD.MOV.U32 R238, RZ, RZ, R125 ;  /* 0x000000ffffee7224 */ /* 0x000fe200078e007d */
[----:B------:R-:W-:Y:S01]  /*1f490*/  PRMT R2, R16, 0x5410, R2 ;  /* 0x0000541010027816 */ /* 0x000fe20000000002 */
[----:B------:R-:W1:Y:S02]  /*1f4a0*/  LDSM.16.MT88.4 R132, [R165+0x7800] ;  /* 0x00780000a584783b */ /* 0x000e640000004200 */
[----:B------:R-:W-:-:S02]  /*1f4b0*/  HSET2.LE.AND R3, R3, R0, PT ;  /* 0x0000000003037233 */ /* 0x000fc40003803000 */
[--C-:B------:R-:W-:Y:S01]  /*1f4c0*/  HSET2.LE.AND R2, R2, R0.reuse, PT ;  /* 0x0000000002027233 */ /* 0x100fe20003803000 */
[----:B------:R-:W-:Y:S01]  /*1f4d0*/  LDSM.16.MT88.4 R116, [R166+0x7800] ;  /* 0x00780000a674783b */ /* 0x000fe20000004200 */
[----:B------:R-:W-:Y:S02]  /*1f4e0*/  LOP3.LUT R8, R10, 0xff, RZ, 0xc0, !PT ;  /* 0x000000ff0a087812 */ /* 0x000fe400078ec0ff */
[----:B------:R-:W-:Y:S01]  /*1f4f0*/  LOP3.LUT R77, R3, R122, RZ, 0xc0, !PT ;  /* 0x0000007a034d7212 */ /* 0x000fe200078ec0ff */
[C---:B------:R-:W-:Y:S01]  /*1f500*/  HMMA.16816.F32 R112, R4.reuse, R28, R72 ;  /* 0x0000001c0470723c */ /* 0x040fe20000001848 */
[----:B------:R-:W-:Y:S01]  /*1f510*/  LOP3.LUT R76, R2, R79, RZ, 0xc0, !PT ;  /* 0x0000004f024c7212 */ /* 0x000fe200078ec0ff */
[----:B------:R-:W-:Y:S01]  /*1f520*/  IMAD.WIDE.U32 R2, R19, -0x2daee0ad, RZ ;  /* 0xd2511f5313027825 */ /* 0x000fe200078e00ff */
[----:B------:R-:W-:Y:S01]  /*1f530*/  PRMT R10, R18, 0x5410, R9 ;  /* 0x00005410120a7816 */ /* 0x000fe20000000009 */
[----:B------:R-:W2:Y:S01]  /*1f540*/  LDSM.16.MT88.4 R124, [R168+0x7800] ;  /* 0x00780000a87c783b */ /* 0x000ea20000004200 */
[----:B------:R-:W-:Y:S01]  /*1f550*/  PRMT R9, R8, 0x5410, R17 ;  /* 0x0000541008097816 */ /* 0x000fe20000000011 */
[----:B------:R-:W-:Y:S02]  /*1f560*/  HMMA.16816.F32 R28, R4, R30, R84 ;  /* 0x0000001e041c723c */ /* 0x000fe40000001854 */
[--C-:B------:R-:W-:Y:S01]  /*1f570*/  HSET2.LE.AND R8, R10, R0.reuse, PT ;  /* 0x000000000a087233 */ /* 0x100fe20003803000 */
[----:B------:R-:W4:Y:S01]  /*1f580*/  LDSM.16.MT88.4 R16, [R167+0x7800] ;  /* 0x00780000a710783b */ /* 0x000f220000004200 */
[----:B------:R-:W-:-:S03]  /*1f590*/  HSET2.LE.AND R9, R9, R0, PT ;  /* 0x0000000009097233 */ /* 0x000fc60003803000 */
[C---:B------:R-:W-:Y:S02]  /*1f5a0*/  LOP3.LUT R4, R2.reuse, 0xffff, RZ, 0xc0, !PT ;  /* 0x0000ffff02047812 */ /* 0x040fe400078ec0ff */
[----:B------:R-:W-:Y:S02]  /*1f5b0*/  LOP3.LUT R6, R2, 0xff, RZ, 0xc0, !PT ;  /* 0x000000ff02067812 */ /* 0x000fe400078ec0ff */
[----:B------:R-:W-:Y:S02]  /*1f5c0*/  SHF.R.U32.HI R4, RZ, 0x8, R4 ;  /* 0x00000008ff047819 */ /* 0x000fe40000011604 */
[----:B------:R-:W-:Y:S02]  /*1f5d0*/  LOP3.LUT R3, R3, UR20, R120, 0x96, !PT ;  /* 0x0000001403037c12 */ /* 0x000fe4000f8e9678 */
[----:B------:R-:W-:Y:S02]  /*1f5e0*/  LOP3.LUT R78, R8, R252, RZ, 0xc0, !PT ;  /* 0x000000fc084e7212 */ /* 0x000fe400078ec0ff */
[----:B------:R-:W-:-:S02]  /*1f5f0*/  LOP3.LUT R79, R9, R235, RZ, 0xc0, !PT ;  /* 0x000000eb094f7212 */ /* 0x000fc400078ec0ff */
[--C-:B------:R-:W-:Y:S02]  /*1f600*/  SHF.R.U32.HI R5, RZ, 0x10, R2.reuse ;  /* 0x00000010ff057819 */ /* 0x100fe40000011602 */
[----:B------:R-:W-:Y:S02]  /*1f610*/  SHF.R.U32.HI R8, RZ, 0x18, R2 ;  /* 0x00000018ff087819 */ /* 0x000fe40000011602 */
[----:B------:R-:W-:Y:S02]  /*1f620*/  PRMT R9, R6, 0x5410, R4 ;  /* 0x0000541006097816 */ /* 0x000fe40000000004 */
[C---:B------:R-:W-:Y:S02]  /*1f630*/  LOP3.LUT R2, R3.reuse, 0xffff, RZ, 0xc0, !PT ;  /* 0x0000ffff03027812 */ /* 0x040fe400078ec0ff */
[----:B------:R-:W-:Y:S02]  /*1f640*/  SHF.R.U32.HI R4, RZ, 0x10, R3 ;  /* 0x00000010ff047819 */ /* 0x000fe40000011603 */
[----:B------:R-:W-:-:S02]  /*1f650*/  LOP3.LUT R7, R3, 0xff, RZ, 0xc0, !PT ;  /* 0x000000ff03077812 */ /* 0x000fc400078ec0ff */
[----:B------:R-:W-:Y:S02]  /*1f660*/  SHF.R.U32.HI R6, RZ, 0x18, R3 ;  /* 0x00000018ff067819 */ /* 0x000fe40000011603 */
[----:B------:R-:W-:Y:S02]  /*1f670*/  SHF.R.U32.HI R2, RZ, 0x8, R2 ;  /* 0x00000008ff027819 */ /* 0x000fe40000011602 */
[----:B------:R-:W-:Y:S02]  /*1f680*/  LOP3.LUT R3, R4, 0xff, RZ, 0xc0, !PT ;  /* 0x000000ff04037812 */ /* 0x000fe400078ec0ff */
[----:B------:R-:W-:Y:S02]  /*1f690*/  LOP3.LUT R5, R5, 0xff, RZ, 0xc0, !PT ;  /* 0x000000ff05057812 */ /* 0x000fe400078ec0ff */
[----:B------:R-:W-:Y:S02]  /*1f6a0*/  PRMT R2, R7, 0x5410, R2 ;  /* 0x0000541007027816 */ /* 0x000fe40000000002 */
[----:B------:R-:W-:-:S02]  /*1f6b0*/  PRMT R3, R3, 0x5410, R6 ;  /* 0x0000541003037816 */ /* 0x000fc40000000006 */
[----:B------:R-:W-:Y:S02]  /*1f6c0*/  PRMT R5, R5, 0x5410, R8 ;  /* 0x0000541005057816 */ /* 0x000fe40000000008 */
[--C-:B------:R-:W-:Y:S02]  /*1f6d0*/  HSET2.LE.AND R2, R2, R0.reuse, PT ;  /* 0x0000000002027233 */ /* 0x100fe40003803000 */
[--C-:B------:R-:W-:Y:S02]  /*1f6e0*/  HSET2.LE.AND R4, R9, R0.reuse, PT ;  /* 0x0000000009047233 */ /* 0x100fe40003803000 */
[--C-:B------:R-:W-:Y:S01]  /*1f6f0*/  HSET2.LE.AND R3, R3, R0.reuse, PT ;  /* 0x0000000003037233 */ /* 0x100fe20003803000 */
[----:B------:R-:W-:Y:S01]  /*1f700*/  IMAD.MOV.U32 R27, RZ, RZ, R123 ;  /* 0x000000ffff1b7224 */ /* 0x000fe200078e007b */
[----:B------:R-:W-:Y:S02]  /*1f710*/  HSET2.LE.AND R0, R5, R0, PT ;  /* 0x0000000005007233 */ /* 0x000fe40003803000 */
[----:B------:R-:W-:Y:S01]  /*1f720*/  LOP3.LUT R100, R2, R100, RZ, 0xc0, !PT ;  /* 0x0000006402647212 */ /* 0x000fe200078ec0ff */
[----:B------:R-:W-:-:S02]  /*1f730*/  FADD.FTZ R2, R34, R27 ;  /* 0x0000001b22027221 */ /* 0x000fc40000010000 */
        /* <DEDUP_REMOVED lines=19> */
[----:B------:R3:W-:Y:S01]  /*1f870*/  STG.E.U16 desc[UR30][R12.64+-0xb0], R213 ;  /* 0xffff50d50c007986 */ /* 0x0007e2000c10151e */
[----:B------:R-:W-:Y:S01]  /*1f880*/  FADD.FTZ R2, R242, R0 ;  /* 0x00000000f2027221 */ /* 0x000fe20000010000 */
[----:B------:R-:W-:Y:S01]  /*1f890*/  IADD3 R6, P0, R194, -0x180, RZ ;  /* 0xfffffe80c2067810 */ /* 0x000fe20007f1e0ff */
[----:B------:R-:W-:Y:S01]  /*1f8a0*/  FADD.FTZ R0, R231, R5 ;  /* 0x00000005e7007221 */ /* 0x000fe20000010000 */
[----:B------:R3:W-:Y:S01]  /*1f8b0*/  STG.E.U16 desc[UR30][R12.64+-0xae], R212 ;  /* 0xffff52d40c007986 */ /* 0x0007e2000c10151e */
[----:B------:R-:W-:Y:S01]  /*1f8c0*/  FADD.FTZ R5, R243, R4 ;  /* 0x00000004f3057221 */ /* 0x000fe20000010000 */
[----:B------:R-:W-:-:S02]  /*1f8d0*/  FADD.FTZ R4, R208, R3 ;  /* 0x00000003d0047221 */ /* 0x000fc40000010000 */
[----:B------:R3:W-:Y:S01]  /*1f8e0*/  STG.E.U16 desc[UR30][R14.64+-0xb0], R210 ;  /* 0xffff50d20e007986 */ /* 0x0007e2000c10151e */
[----:B------:R-:W-:-:S03]  /*1f8f0*/  FADD.FTZ R3, R209, R2 ;  /* 0x00000002d1037221 */ /* 0x000fc60000010000 */
[----:B------:R3:W-:Y:S01]  /*1f900*/  STG.E.U16 desc[UR30][R14.64+-0xae], R207 ;  /* 0xffff52cf0e007986 */ /* 0x0007e2000c10151e */
[----:B------:R-:W-:-:S03]  /*1f910*/  FADD.FTZ R2, R234, R0 ;  /* 0x00000000ea027221 */ /* 0x000fc60000010000 */
[----:B------:R3:W-:Y:S04]  /*1f920*/  STG.E.U16 desc[UR30][R140.64+-0xb0], R152 ;  /* 0xffff50988c007986 */ /* 0x0007e8000c10151e */
        /* <DEDUP_REMOVED lines=13> */
[----:B------:R3:W-:Y:S01]  /*1fa00*/  STL [R1+0xf0], R5 ;  /* 0x0000f00501007387 */ /* 0x0007e20000100800 */
[C---:B-1----:R-:W-:Y:S03]  /*1fa10*/  HMMA.16816.F32 R108, R76.reuse, R132, R108 ;  /* 0x000000844c6c723c */ /* 0x042fe6000000186c */
[----:B------:R3:W-:Y:S04]  /*1fa20*/  STG.E.U16 desc[UR30][R12.64+-0x90], R202 ;  /* 0xffff70ca0c007986 */ /* 0x0007e8000c10151e */
[----:B------:R3:W-:Y:S01]  /*1fa30*/  STG.E.U16 desc[UR30][R12.64+-0x8e], R201 ;  /* 0xffff72c90c007986 */ /* 0x0007e2000c10151e */
[C---:B------:R-:W-:Y:S03]  /*1fa40*/  HMMA.16816.F32 R104, R76.reuse, R134, R104 ;  /* 0x000000864c68723c */ /* 0x040fe60000001868 */
[----:B------:R3:W-:Y:S04]  /*1fa50*/  STL [R1+0xec], R4 ;  /* 0x0000ec0401007387 */ /* 0x0007e80000100800 */
[----:B------:R3:W-:Y:S01]  /*1fa60*/  STG.E.U16 desc[UR30][R14.64+-0x90], R200 ;  /* 0xffff70c80e007986 */ /* 0x0007e2000c10151e */
[C---:B--2---:R-:W-:Y:S03]  /*1fa70*/  HMMA.16816.F32 R96, R76.reuse, R124, R80 ;  /* 0x0000007c4c60723c */ /* 0x044fe60000001850 */
[----:B------:R3:W-:Y:S04]  /*1fa80*/  STG.E.U16 desc[UR30][R14.64+-0x8e], R199 ;  /* 0xffff72c70e007986 */ /* 0x0007e8000c10151e */
[----:B------:R3:W-:Y:S01]  /*1fa90*/  STL [R1+0xf4], R3 ;  /* 0x0000f40301007387 */ /* 0x0007e20000100800 */
[C---:B------:R-:W-:Y:S03]  /*1faa0*/  HMMA.16816.F32 R92, R76.reuse, R126, R92 ;  /* 0x0000007e4c5c723c */ /* 0x040fe6000000185c */
[----:B------:R3:W-:Y:S03]  /*1fab0*/  STG.E.U16 desc[UR30][R140.64+-0x90], R144 ;  /* 0xffff70908c007986 */ /* 0x0007e6000c10151e */
[C---:B------:R-:W-:Y:S01]  /*1fac0*/  HMMA.16816.F32 R88, R76.reuse, R116, R60 ;  /* 0x000000744c58723c */ /* 0x040fe2000000183c */
[----:B------:R3:W-:Y:S04]  /*1fad0*/  STG.E.U16 desc[UR30][R140.64+-0x8e], R143 ;  /* 0xffff728f8c007986 */ /* 0x0007e8000c10151e */
[----:B------:R3:W-:Y:S01]  /*1fae0*/  STL [R1+0xf8], R2 ;  /* 0x0000f80201007387 */ /* 0x0007e20000100800 */
[----:B------:R-:W-:Y:S03]  /*1faf0*/  HMMA.16816.F32 R84, R76, R118, R52 ;  /* 0x000000764c54723c */ /* 0x000fe60000001834 */
[----:B------:R3:W-:Y:S03]  /*1fb00*/  STG.E.U16 desc[UR30][R38.64+-0x90], R227 ;  /* 0xffff70e326007986 */ /* 0x0007e6000c10151e */
[C---:B------:R-:W-:Y:S01]  /*1fb10*/  HMMA.16816.F32 R136, R100.reuse, R132, R136 ;  /* 0x000000846488723c */ /* 0x040fe20000001888 */
[----:B------:R3:W-:Y:S04]  /*1fb20*/  STG.E.U16 desc[UR30][R38.64+-0x8e], R142 ;  /* 0xffff728e26007986 */ /* 0x0007e8000c10151e */
[----:B------:R3:W-:Y:S01]  /*1fb30*/  STL [R1+0xe4], R0 ;  /* 0x0000e40001007387 */ /* 0x0007e20000100800 */
        /* <DEDUP_REMOVED lines=8> */
[----:B---3--:R-:W-:-:S15]  /*1fbc0*/  HMMA.16816.F32 R100, R100, R18, R28 ;  /* 0x000000126464723c */ /* 0x008fde000000181c */
[----:B------:R-:W-:-:S09]  /*1fbd0*/  NOP ;  /* 0x0000000000007918 */ /* 0x000fd20000000000 */
.L_x_2440:
[----:B------:R-:W-:-:S06]  /*1fbe0*/  UISETP.GT.AND UP0, UPT, UR24, UR12, UPT ;  /* 0x0000000c1800728c */ /* 0x000fcc000bf04270 */
[----:B------:R-:W-:-:S13]  /*1fbf0*/  PLOP3.LUT P0, PT, PT, PT, UP0, 0x80, 0x0 ;  /* 0x000000000000781c */ /* 0x000fda0003f0f008 */
[----:B------:R-:W-:Y:S05]  /*1fc00*/  @!P0 BRA `(.L_x_2447) ;  /* 0x0000008800c88947 */ /* 0x000fea0003800000 */
[----:B-1----:R-:W2:Y:S04]  /*1fc10*/  LDL.LU.64 R4, [R1] ;  /* 0x0000000001047983 */ /* 0x002ea80000300a00 */
[----:B------:R-:W3:Y:S04]  /*1fc20*/  LDL.LU R0, [R1+0x158] ;  /* 0x0001580001007983 */ /* 0x000ee80000300800 */
[----:B------:R-:W4:Y:S04]  /*1fc30*/  LDL.LU R2, [R1+0xa0] ;  /* 0x0000a00001027983 */ /* 0x000f280000300800 */
[----:B------:R-:W4:Y:S01]  /*1fc40*/  LDL.LU R6, [R1+0xfc] ;  /* 0x0000fc0001067983 */ /* 0x000f220000300800 */
[----:B------:R-:W-:Y:S01]  /*1fc50*/  USHF.L.U64.HI UR6, UR8, 0x5, UR9 ;  /* 0x0000000508067899 */ /* 0x000fe20008010209 */
[----:B-----5:R-:W-:Y:S01]  /*1fc60*/  LOP3.LUT R211, R211, 0xfffffffd, RZ, 0xc0, !PT ;  /* 0xfffffffdd3d37812 */ /* 0x020fe200078ec0ff */
[----:B------:R-:W-:Y:S01]  /*1fc70*/  USHF.L.U32 UR7, UR8, 0x5, URZ ;  /* 0x0000000508077899 */ /* 0x000fe2000800063f */
[----:B------:R-:W-:Y:S01]  /*1fc80*/  MOV R74, R68 ;  /* 0x00000044004a7202 */ /* 0x000fe20000000f00 */
[----:B------:R-:W-:Y:S01]  /*1fc90*/  UIMAD.WIDE.U32 UR20, UR8, 0x30, URZ ;  /* 0x00000030081478a5 */ /* 0x000fe2000f8e003f */
[----:B------:R-:W-:Y:S01]  /*1fca0*/  IMAD.MOV.U32 R73, RZ, RZ, R70 ;  /* 0x000000ffff497224 */ /* 0x000fe200078e0046 */
[----:B------:R-:W-:Y:S01]  /*1fcb0*/  UIMAD UR4, UR9, 0x30, URZ ;  /* 0x00000030090478a4 */ /* 0x000fe2000f8e023f */
[----:B------:R-:W-:Y:S01]  /*1fcc0*/  IMAD.MOV.U32 R72, RZ, RZ, R71 ;  /* 0x000000ffff487224 */ /* 0x000fe200078e0047 */
[----:B------:R-:W-:-:S02]  /*1fcd0*/  USHF.L.U64.HI UR8, UR10, 0x5, UR11 ;  /* 0x000000050a087899 */ /* 0x000fc4000801020b */
[----:B------:R-:W-:Y:S02]  /*1fce0*/  USHF.L.U32 UR9, UR10, 0x5, URZ ;  /* 0x000000050a097899 */ /* 0x000fe4000800063f */
[----:B------:R-:W-:Y:S02]  /*1fcf0*/  UIMAD.WIDE.U32 UR50, UR10, 0x30, URZ ;  /* 0x000000300a3278a5 */ /* 0x000fe4000f8e003f */
[----:B------:R-:W-:Y:S01]  /*1fd00*/  USHF.L.U32 UR43, UR19, 0x3, URZ ;  /* 0x00000003132b7899 */ /* 0x000fe2000800063f */
[----:B------:R-:W-:Y:S01]  /*1fd10*/  ULDC UR10, c[0x0][0x2d0] ;  /* 0x0000b400000a7ab9 */ /* 0x000fe20000000800 */
[----:B------:R-:W-:Y:S02]  /*1fd20*/  USHF.R.S32.HI UR45, URZ, 0x1f, UR19 ;  /* 0x0000001f3f2d7899 */ /* 0x000fe40008011413 */
[----:B------:R-:W-:Y:S02]  /*1fd30*/  UIMAD UR46, UR19, 0x38, UR43 ;  /* 0x00000038132e78a4 */ /* 0x000fe4000f8e022b */
[----:B------:R-:W-:-:S02]  /*1fd40*/  USHF.L.U32 UR44, UR43, 0x1, URZ ;  /* 0x000000012b2c7899 */ /* 0x000fc4000800063f */
[----:B------:R-:W-:Y:S02]  /*1fd50*/  UIADD3 UR46, UR46, 0x1, URZ ;  /* 0x000000012e2e7890 */ /* 0x000fe4000fffe03f */
[----:B------:R-:W-:Y:S02]  /*1fd60*/  UIMAD UR11, UR11, 0x30, URZ ;  /* 0x000000300b0b78a4 */ /* 0x000fe4000f8e023f */
[----:B------:R-:W-:Y:S02]  /*1fd70*/  USHF.R.S32.HI UR26, URZ, 0x1f, UR48 ;  /* 0x0000001f3f1a7899 */ /* 0x000fe40008011430 */
[----:B------:R-:W-:Y:S02]  /*1fd80*/  UIMAD.WIDE.U32 UR52, UR19, 0x70, URZ ;  /* 0x00000070133478a5 */ /* 0x000fe4000f8e003f */
[----:B------:R-:W-:Y:S02]  /*1fd90*/  UIMAD UR45, UR45, 0x70, URZ ;  /* 0x000000702d2d78a4 */ /* 0x000fe4000f8e023f */
[----:B------:R-:W-:-:S02]  /*1fda0*/  USHF.L.U32 UR47, UR46, 0x1, URZ ;  /* 0x000000012e2f7899 */ /* 0x000fc4000800063f */
[----:B------:R-:W-:Y:S02]  /*1fdb0*/  USHF.L.U32 UR18, UR48, 0x1, URZ ;  /* 0x0000000130127899 */ /* 0x000fe4000800063f */
[----:B------:R-:W-:Y:S02]  /*1fdc0*/  UIADD3 UR11, UR11, UR51, URZ ;  /* 0x000000330b0b7290 */ /* 0x000fe4000fffe03f */
[----:B------:R-:W-:Y:S02]  /*1fdd0*/  USHF.L.U64.HI UR48, UR48, 0x1, UR26 ;  /* 0x0000000130307899 */ /* 0x000fe4000801021a */
[----:B------:R-:W-:Y:S01]  /*1fde0*/  UIADD3 UR45, UR53, UR45, URZ ;  /* 0x0000002d352d7290 */ /* 0x000fe2000fffe03f */
[----:B--2---:R-:W-:Y:S01]  /*1fdf0*/  ISETP.GE.AND P0, PT, R4, UR10, PT ;  /* 0x0000000a04007c0c */ /* 0x004fe2000bf06270 */
[----:B------:R-:W-:Y:S02]  /*1fe00*/  UIADD3 UR10, UR4, UR21, URZ ;  /* 0x00000015040a7290 */ /* 0x000fe4000fffe03f */
[----:B------:R-:W-:Y:S01]  /*1fe10*/  USHF.R.S32.HI UR4, URZ, 0x1f, UR43 ;  /* 0x0000001f3f047899 */ /* 0x000fe2000801142b */
[----:B---3--:R-:W-:-:S03]  /*1fe20*/  MOV R3, R0 ;  /* 0x0000000000037202 */ /* 0x008fc60000000f00 */
[----:B------:R-:W-:Y:S01]  /*1fe30*/  USHF.L.U64.HI UR43, UR43, 0x1, UR4 ;  /* 0x000000012b2b7899 */ /* 0x000fe20008010204 */
[----:B----4-:R-:W-:Y:S01]  /*1fe40*/  IADD3 R0, R2, 0x4, RZ ;  /* 0x0000000402007810 */ /* 0x010fe20007ffe0ff */
[----:B------:R-:W-:Y:S01]  /*1fe50*/  USHF.R.S32.HI UR4, URZ, 0x1f, UR46 ;  /* 0x0000001f3f047899 */ /* 0x000fe2000801142e */
[----:B------:R-:W-:-:S03]  /*1fe60*/  IMAD.WIDE.U32 R232, R3, -0x2daee0ad, RZ ;  /* 0xd2511f5303e87825 */ /* 0x000fc600078e00ff */
[----:B------:R-:W1:Y:S01]  /*1fe70*/  @!P0 LDC.64 R4, c[0x0][0x220] ;  /* 0x00008800ff048b82 */ /* 0x000e620000000a00 */
[----:B------:R-:W-:Y:S01]  /*1fe80*/  @P0 LOP3.LUT R211, R211, 0x2, RZ, 0xfc, !PT ;  /* 0x00000002d3d30812 */ /* 0x000fe200078efcff */
[----:B------:R-:W-:-:S03]  /*1fe90*/  USHF.L.U64.HI UR46, UR46, 0x1, UR4 ;  /* 0x000000012e2e7899 */ /* 0x000fc60008010204 */
[----:B------:R-:W-:-:S03]  /*1fea0*/  ULDC UR4, c[0x0][0x2ec] ;  /* 0x0000bb0000047ab9 */ /* 0x000fc60000000800 */
[----:B------:R-:W2:Y:S08]  /*1feb0*/  @!P0 LDC.64 R10, c[0x0][0x220] ;  /* 0x00008800ff0a8b82 */ /* 0x000eb00000000a00 */
[----:B------:R-:W3:Y:S01]  /*1fec0*/  @!P0 LDC.64 R8, c[0x0][0x220] ;  /* 0x00008800ff088b82 */ /* 0x000ee20000000a00 */
[----:B-1----:R1:W-:Y:S04]  /*1fed0*/  @!P0 STL.64 [R1+0x130], R4 ;  /* 0x0001300401008387 */ /* 0x0023e80000100a00 */
[----:B--2---:R-:W-:Y:S04]  /*1fee0*/  @!P0 STL.64 [R1+0x128], R10 ;  /* 0x0001280a01008387 */ /* 0x004fe80000100a00 */
[----:B---3--:R2:W-:Y:S01]  /*1fef0*/  @!P0 STL.64 [R1+0x120], R8 ;  /* 0x0001200801008387 */ /* 0x0085e20000100a00 */
[----:B-1----:R-:W1:Y:S01]  /*1ff00*/  @!P0 LDC.64 R4, c[0x0][0x220] ;  /* 0x00008800ff048b82 */ /* 0x002e620000000a00 */
[----:B--2---:R-:W-:Y:S01]  /*1ff10*/  IMAD.WIDE.U32 R8, R2, -0x326172a9, RZ ;  /* 0xcd9e8d5702087825 */ /* 0x004fe200078e00ff */
[----:B------:R-:W-:-:S04]  /*1ff20*/  MOV R2, R69 ;  /* 0x0000004500027202 */ /* 0x000fc80000000f00 */
[----:B------:R-:W-:Y:S01]  /*1ff30*/  LOP3.LUT R242, R9, R6, RZ, 0x3c, !PT ;  /* 0x0000000609f27212 */ /* 0x000fe200078e3cff */
[----:B-1----:R1:W-:Y:S04]  /*1ff40*/  @!P0 STL.64 [R1+0x118], R4 ;  /* 0x0001180401008387 */ /* 0x0023e80000100a00 */
[----:B------:R-:W-:Y:S01]  /*1ff50*/  STL.64 [R1+0x108], R8 ;  /* 0x0001080801007387 */ /* 0x000fe20000100a00 */
[----:B-1----:R-:W-:-:S05]  /*1ff60*/  IMAD.WIDE.U32 R4, R0, -0x326172a9, RZ ;  /* 0xcd9e8d5700047825 */ /* 0x002fca00078e00ff */
[----:B------:R1:W-:Y:S01]  /*1ff70*/  STL.64 [R1+0x100], R4 ;  /* 0x0001000401007387 */ /* 0x0003e20000100a00 */
[----:B------:R-:W-:-:S03]  /*1ff80*/  LOP3.LUT R244, R5, R6, RZ, 0x3c, !PT ;  /* 0x0000000605f47212 */ /* 0x000fc600078e3cff */
[----:B------:R-:W2:Y:S04]  /*1ff90*/  LDL.LU.64 R6, [R1+0x148] ;  /* 0x0001480001067983 */ /* 0x000ea80000300a00 */
[----:B-1----:R-:W2:Y:S01]  /*1ffa0*/  LDL.LU.64 R4, [R1+0x150] ;  /* 0x0001500001047983 */ /* 0x002ea20000300a00 */
[----:B------:R-:W-:-:S04]  /*1ffb0*/  IMAD.WIDE.U32 R242, R242, -0x2daee0ad, RZ ;  /* 0xd2511f53f2f27825 */ /* 0x000fc800078e00ff */
[----:B------:R-:W-:-:S04]  /*1ffc0*/  IMAD.WIDE.U32 R244, R244, -0x2daee0ad, RZ ;  /* 0xd2511f53f4f47825 */ /* 0x000fc800078e00ff */
[----:B--2---:R-:W-:-:S05]  /*1ffd0*/  IMAD.MOV.U32 R5, RZ, RZ, R7 ;  /* 0x000000ffff057224 */ /* 0x004fca00078e0007 */
[----:B------:R1:W-:Y:S01]  /*1ffe0*/  STL.64 [R1+0x110], R4 ;  /* 0x0001100401007387 */ /* 0x0003e20000100a00 */
[----:B------:R-:W-:Y:S05]  /*1fff0*/  BRA `(.L_x_2448) ;  /* 0x0000000000cc7947 */ /* 0x000fea0003800000 */
.L_x_2450:
[----:B------:R-:W2:Y:S01]  /*20000*/  LDL.64 R196, [R1+0x140] ;  /* 0x0001400001c47983 */ /* 0x000ea20000100a00 */
[----:B------:R-:W1:Y:S01]  /*20010*/  LDC.64 R70, c[0x0][0x248] ;  /* 0x00009200ff467b82 */ /* 0x000e620000000a00 */
[----:B------:R-:W-:Y:S02]  /*20020*/  UIADD3 UR29, UR24, -0x2, URZ ;  /* 0xfffffffe181d7890 */ /* 0x000fe4000fffe03f */
[----:B------:R-:W3:Y:S02]  /*20030*/  LDL.64 R194, [R1+0x138] ;  /* 0x0001380001c27983 */ /* 0x000ee40000100a00 */
[----:B------:R-:W-:Y:S02]  /*20040*/  USHF.R.S32.HI UR26, URZ, 0x1f, UR29 ;  /* 0x0000001f3f1a7899 */ /* 0x000fe4000801141d */
        /* <DEDUP_REMOVED lines=32> */
[----:B------:R-:W-:Y:S02]  /*20250*/  @!P6 LEA R70, P0, R75, R152, 0x1 ;  /* 0x000000984b46e211 */ /* 0x000fe400078008ff */
        /* <DEDUP_REMOVED lines=13> */
.L_x_2448:
[----:B--2---:R-:W2:Y:S01]  /*20330*/  LDL.64 R12, [R1+0x110] ;  /* 0x00011000010c7983 */ /* 0x004ea20000100a00 */
[----:B------:R-:W-:Y:S04]  /*20340*/  DEPBAR.LE SB0, 0x0 ;  /* 0x000080000000791a */ /* 0x000fe80000000000 */
[----:B------:R-:W3:Y:S01]  /*20350*/  LDL R9, [R1+0x130] ;  /* 0x0001300001097983 */ /* 0x000ee20000100800 */
[----:B------:R-:W-:Y:S01]  /*20360*/  UIADD3 UR19, UR24, -0x1, URZ ;  /* 0xffffffff18137890 */ /* 0x000fe2000fffe03f */
[----:B------:R-:W-:Y:S01]  /*20370*/  LOP3.LUT P6, RZ, R211, 0x2, RZ, 0xc0, !PT ;  /* 0x00000002d3ff7812 */ /* 0x000fe200078cc0ff */
[----:B------:R-:W-:Y:S01]  /*20380*/  UIADD3 UR41, UR24, -0x1, URZ ;  /* 0xffffffff18297890 */ /* 0x000fe2000fffe03f */
[----:B------:R-:W4:Y:S01]  /*20390*/  LDL R19, [R1+0x134] ;  /* 0x0001340001137983 */ /* 0x000f220000100800 */
[----:B------:R-:W-:Y:S02]  /*203a0*/  USHF.R.S32.HI UR27, URZ, 0x1f, UR19 ;  /* 0x0000001f3f1b7899 */ /* 0x000fe40008011413 */
[----:B------:R-:W-:Y:S01]  /*203b0*/  UIMAD UR26, UR17, UR19, URZ ;  /* 0x00000013111a72a4 */ /* 0x000fe2000f8e023f */
[----:B------:R-:W5:Y:S01]  /*203c0*/  LDL R10, [R1+0x128] ;  /* 0x00012800010a7983 */ /* 0x000f620000100800 */
[----:B-1----:R-:W-:Y:S01]  /*203d0*/  IMAD.U32 R4, RZ, RZ, UR19 ;  /* 0x00000013ff047e24 */ /* 0x002fe2000f8e00ff */
[----:B------:R-:W-:Y:S02]  /*203e0*/  USHF.L.U32 UR42, UR41, 0x1, URZ ;  /* 0x00000001292a7899 */ /* 0x000fe4000800063f */
[----:B------:R-:W5:Y:S01]  /*203f0*/  LDL R18, [R1+0x12c] ;  /* 0x00012c0001127983 */ /* 0x000f620000100800 */
[----:B------:R-:W-:Y:S02]  /*20400*/  UIMAD UR26, UR27, UR22, UR26 ;  /* 0x000000161b1a72a4 */ /* 0x000fe4000f8e021a */
[----:B------:R-:W-:Y:S01]  /*20410*/  UIADD3 UR19, UR35, -0x4498517b, URZ ;  /* 0xbb67ae8523137890 */ /* 0x000fe2000fffe03f */
[----:B------:R-:W5:Y:S01]  /*20420*/  LDL R8, [R1+0x120] ;  /* 0x0001200001087983 */ /* 0x000f620000100800 */
[----:B------:R-:W-:Y:S02]  /*20430*/  UISETP.GT.AND UP0, UPT, UR41, UR12, UPT ;  /* 0x0000000c2900728c */ /* 0x000fe4000bf04270 */
[----:B------:R-:W-:Y:S01]  /*20440*/  UIADD3 UR40, UR34, 0x3c6ef372, URZ ;  /* 0x3c6ef37222287890 */ /* 0x000fe2000fffe03f */
[----:B------:R-:W5:Y:S01]  /*20450*/  LDL R17, [R1+0x124] ;  /* 0x0001240001117983 */ /* 0x000f620000100800 */
[----:B------:R-:W-:Y:S02]  /*20460*/  UIADD3 UR27, UR34, -0x61c88647, URZ ;  /* 0x9e3779b9221b7890 */ /* 0x000fe4000fffe03f */
[----:B------:R-:W-:Y:S01]  /*20470*/  UIADD3 UR39, UR35, 0x76cf5d0a, URZ ;  /* 0x76cf5d0a23277890 */ /* 0x000fe2000fffe03f */
[----:B------:R-:W5:Y:S01]  /*20480*/  LDL R6, [R1+0x118] ;  /* 0x0001180001067983 */ /* 0x000f620000100800 */
[----:B------:R-:W-:Y:S02]  /*20490*/  UIADD3 UR37, UR35, 0x32370b8f, URZ ;  /* 0x32370b8f23257890 */ /* 0x000fe4000fffe03f */
[----:B------:R-:W-:Y:S01]  /*204a0*/  UIADD3 UR38, UR34, -0x255992d5, URZ ;  /* 0xdaa66d2b22267890 */ /* 0x000fe2000fffe03f */
[----:B------:R-:W5:Y:S01]  /*204b0*/  LDL R16, [R1+0x11c] ;  /* 0x00011c0001107983 */ /* 0x000f620000100800 */
[----:B------:R-:W-:Y:S01]  /*204c0*/  UIADD3 UR36, UR34, 0x78dde6e4, URZ ;  /* 0x78dde6e422247890 */ /* 0x000fe2000fffe03f */
[----:B------:R-:W-:Y:S06]  /*204d0*/  BAR.SYNC.DEFER_BLOCKING 0x0 ;  /* 0x0000000000007b1d */ /* 0x000fec0000010000 */
[----:B------:R-:W-:Y:S04]  /*204e0*/  @P6 STS.128 [R192+0x6000], RZ ;  /* 0x006000ffc0006388 */ /* 0x000fe80000000c00 */
[----:B------:R-:W5:Y:S01]  /*204f0*/  LDL.64 R204, [R1+0x108] ;  /* 0x0001080001cc7983 */ /* 0x000f620000100a00 */
[----:B------:R-:W1:Y:S02]  /*20500*/  S2R R75, SR_TID.X ;  /* 0x00000000004b7919 */ /* 0x000e640000002100 */
[----:B-1----:R-:W-:Y:S05]  /*20510*/  IMAD.SHL.U32 R75, R75, 0x2, RZ ;  /* 0x000000024b4b7824 */ /* 0x002fea00078e00ff */
[----:B------:R-:W-:Y:S01]  /*20520*/  LOP3.LUT R75, R75, 0x6, RZ, 0xc0, !PT ;  /* 0x000000064b4b7812 */ /* 0x000fe200078ec0ff */
[----:B--2---:R-:W-:Y:S04]  /*20530*/  IMAD.WIDE.U32 R4, R4, UR22, R12 ;  /* 0x0000001604047c25 */ /* 0x004fe8000f8e000c */
[----:B------:R-:W-:Y:S01]  /*20540*/  VIADD R0, R5, UR26 ;  /* 0x0000001a05007c36 */ /* 0x000fe20008000000 */
[C---:B---3--:R-:W-:Y:S01]  /*20550*/  @!P6 LEA R12, P4, R4.reuse, R9, 0x1 ;  /* 0x00000009040ce211 */ /* 0x048fe200078808ff */
[----:B------:R-:W-:Y:S01]  /*20560*/  ULOP3.LUT UR26, UR42, UR35, URZ, 0x3c, !UPT ;  /* 0x000000232a1a7292 */ /* 0x000fe2000f8e3c3f */
        /* <DEDUP_REMOVED lines=8> */
[----:B------:R-:W-:Y:S02]  /*205f0*/  @!P6 IADD3 R5, P0, R4, UR7, RZ ;  /* 0x000000070405ec10 */ /* 0x000fe4000ff1e0ff */
[----:B------:R-:W-:Y:S01]  /*20600*/  @!P6 LEA.HI.X R11, R3, R18, R9, 0x1, P3 ;  /* 0x00000012030be211 */ /* 0x000fe200018f0c09 */
[----:B------:R-:W-:Y:S01]  /*20610*/  @P6 STS.128 [R192+0x6800], RZ ;  /* 0x006800ffc0006388 */ /* 0x000fe20000000c00 */
[----:B------:R-:W-:Y:S02]  /*20620*/  @!P6 IADD3.X R14, R0, UR6, RZ, P0, !PT ;  /* 0x00000006000eec10 */ /* 0x000fe400087fe4ff */
[C---:B------:R-:W-:Y:S01]  /*20630*/  @!P6 LEA R8, P1, R5.reuse, R8, 0x1 ;  /* 0x000000080508e211 */ /* 0x040fe200078208ff */
        /* <DEDUP_REMOVED lines=8> */
[----:B------:R-:W-:Y:S01]  /*206c0*/  @!P6 LEA R6, P0, R7, R6, 0x1 ;  /* 0x000000060706e211 */ /* 0x000fe200078008ff */
[----:B------:R-:W-:Y:S01]  /*206d0*/  @!PT LDS RZ, [RZ] ;  /* 0x00000000fffff984 */ /* 0x000fe20000000800 */
[----:B------:R-:W-:Y:S01]  /*206e0*/  @!PT LDS RZ, [RZ] ;  /* 0x00000000fffff984 */ /* 0x000fe20000000800 */
[----:B------:R-:W-:Y:S01]  /*206f0*/  @!PT LDS RZ, [RZ] ;  /* 0x00000000fffff984 */ /* 0x000fe20000000800 */
[----:B------:R-:W-:Y:S01]  /*20700*/  @!P6 LDGSTS.E.BYPASS.LTC128B.128 [R192+0x7000], desc[UR30][R8.64] ;  /* 0x0700000008c0efae */ /* 0x000fe2000b901d5e */
[----:B------:R-:W-:Y:S02]  /*20710*/  LOP3.LUT R3, R233, UR26, RZ, 0x3c, !PT ;  /* 0x0000001ae9037c12 */ /* 0x000fe4000f8e3cff */
[----:B------:R-:W-:Y:S01]  /*20720*/  @!P6 LEA.HI.X R7, R7, R16, R15, 0x1, P0 ;  /* 0x000000100707e211 */ /* 0x000fe200000f0c0f */
[----:B------:R-:W-:Y:S01]  /*20730*/  @P6 STS.128 [R192+0x7800], RZ ;  /* 0x007800ffc0006388 */ /* 0x000fe20000000c00 */
[----:B------:R-:W-:Y:S02]  /*20740*/  LOP3.LUT R0, R243, UR19, R232, 0x96, !PT ;  /* 0x00000013f3007c12 */ /* 0x000fe4000f8e96e8 */
[----:B------:R-:W-:Y:S01]  /*20750*/  PLOP3.LUT P0, PT, PT, PT, UP0, 0x80, 0x0 ;  /* 0x000000000000781c */ /* 0x000fe20003f0f008 */
[----:B------:R-:W-:Y:S01]  /*20760*/  @!PT LDS RZ, [RZ] ;  /* 0x00000000fffff984 */ /* 0x000fe20000000800 */
[----:B------:R-:W-:Y:S01]  /*20770*/  @!PT LDS RZ, [RZ] ;  /* 0x00000000fffff984 */ /* 0x000fe20000000800 */
[----:B------:R-:W-:Y:S01]  /*20780*/  @!PT LDS RZ, [RZ] ;  /* 0x00000000fffff984 */ /* 0x000fe20000000800 */
[----:B------:R1:W-:Y:S02]  /*20790*/  @!P6 LDGSTS.E.BYPASS.LTC128B.128 [R192+0x7800], desc[UR30][R6.64] ;  /* 0x0780000006c0efae */ /* 0x0003e4000b901d5e */
[----:B------:R-:W-:Y:S02]  /*207a0*/  IMAD.WIDE.U32 R202, R0, -0x326172a9, RZ ;  /* 0xcd9e8d5700ca7825 */ /* 0x000fe400078e00ff */
[----:B------:R-:W-:Y:S04]  /*207b0*/  LDSM.16.M88.4 R64, [R171] ;  /* 0x00000000ab40783b */ /* 0x000fe80000000200 */
[----:B------:R-:W1:Y:S04]  /*207c0*/  LDSM.16.M88.4 R16, [R164+0x4000] ;  /* 0x00400000a410783b */ /* 0x000e680000000200 */
[----:B------:R-:W2:Y:S04]  /*207d0*/  LDSM.16.M88.4 R60, [R171+0x2000] ;  /* 0x00200000ab3c783b */ /* 0x000ea80000000200 */
[----:B------:R-:W3:Y:S04]  /*207e0*/  LDSM.16.M88.4 R32, [R164+0x4800] ;  /* 0x00480000a420783b */ /* 0x000ee80000000200 */
[----:B------:R-:W0:Y:S04]  /*207f0*/  LDGDEPBAR ;  /* 0x00000000000079af */ /* 0x000e280000000000 */
[----:B------:R-:W4:Y:S04]  /*20800*/  LDSM.16.M88.4 R48, [R164+0x5000] ;  /* 0x00500000a430783b */ /* 0x000f280000000200 */
[----:B------:R-:W5:Y:S04]  /*20810*/  LDSM.16.M88.4 R68, [R164+0x5800] ;  /* 0x00580000a444783b */ /* 0x000f680000000200 */
[----:B------:R-:W-:Y:S04]  /*20820*/  LDSM.16.M88.4 R140, [R174] ;  /* 0x00000000ae8c783b */ /* 0x000fe80000000200 */
[----:B------:R-:W5:Y:S04]  /*20830*/  LDSM.16.M88.4 R144, [R170+0x4000] ;  /* 0x00400000aa90783b */ /* 0x000f680000000200 */
[----:B------:R-:W5:Y:S04]  /*20840*/  LDSM.16.M88.4 R148, [R174+0x2000] ;  /* 0x00200000ae94783b */ /* 0x000f680000000200 */
[----:B------:R-:W5:Y:S01]  /*20850*/  LDSM.16.M88.4 R152, [R170+0x4800] ;  /* 0x00480000aa98783b */ /* 0x000f620000000200 */
[-C--:B-1----:R-:W-:Y:S03]  /*20860*/  HMMA.16816.F32 R4, R64, R16.reuse, RZ ;  /* 0x000000104004723c */ /* 0x082fe600000018ff */
[----:B------:R-:W1:Y:S04]  /*20870*/  LDSM.16.M88.4 R156, [R170+0x5000] ;  /* 0x00500000aa9c783b */ /* 0x000e680000000200 */
[----:B------:R-:W1:Y:S01]  /*20880*/  LDSM.16.M88.4 R160, [R170+0x5800] ;  /* 0x00580000aaa0783b */ /* 0x000e620000000200 */
[C---:B--2---:R-:W-:Y:S06]  /*20890*/  HMMA.16816.F32 R8, R60.reuse, R16, RZ ;  /* 0x000000103c08723c */ /* 0x044fec00000018ff */
        /* <DEDUP_REMOVED lines=24> */
[----:B------:R-:W3:Y:S05]  /*20a20*/  LDSM.16.M88.4 R152, [R172+0x2000] ;  /* 0x00200000ac98783b */ /* 0x000eea0000000200 */
        /* <DEDUP_REMOVED lines=8> */
[----:B------:R-:W4:Y:S05]  /*20ab0*/  LDSM.16.M88.4 R148, [R177] ;  /* 0x00000000b194783b */ /* 0x000f2a0000000200 */
[----:B------:R-:W-:Y:S01]  /*20ac0*/  HMMA.16816.F32 R64, R140, R162, R64 ;  /* 0x000000a28c40723c */ /* 0x000fe20000001840 */
[----:B------:R-:W5:Y:S04]  /*20ad0*/  LDSM.16.M88.4 R140, [R176] ;  /* 0x00000000b08c783b */ /* 0x000f680000000200 */
[----:B------:R-:W-:Y:S01]  /*20ae0*/  LDSM.16.M88.4 R160, [R169+0x800] ;  /* 0x00080000a9a0783b */ /* 0x000fe20000000200 */
[-C--:B--2---:R-:W-:Y:S06]  /*20af0*/  HMMA.16816.F32 R4, R68, R144.reuse, R4 ;  /* 0x000000904404723c */ /* 0x084fec0000001804 */
[C---:B---3--:R-:W-:Y:S06]  /*20b00*/  HMMA.16816.F32 R8, R152.reuse, R144, R8 ;  /* 0x000000909808723c */ /* 0x048fec0000001808 */
[-C--:B------:R-:W-:Y:S06]  /*20b10*/  HMMA.16816.F32 R12, R152, R146.reuse, R12 ;  /* 0x00000092980c723c */ /* 0x080fec000000180c */
[C---:B------:R-:W-:Y:S01]  /*20b20*/  HMMA.16816.F32 R16, R68.reuse, R146, R16 ;  /* 0x000000924410723c */ /* 0x040fe20000001810 */
[----:B------:R-:W-:Y:S05]  /*20b30*/  LDSM.16.M88.4 R144, [R173] ;  /* 0x00000000ad90783b */ /* 0x000fea0000000200 */
[-C--:B-1----:R-:W-:Y:S06]  /*20b40*/  HMMA.16816.F32 R20, R68, R156.reuse, R20 ;  /* 0x0000009c4414723c */ /* 0x082fec0000001814 */
[C---:B------:R-:W-:Y:S06]  /*20b50*/  HMMA.16816.F32 R24, R152.reuse, R156, R24 ;  /* 0x0000009c9818723c */ /* 0x040fec0000001818 */
[-C--:B------:R-:W-:Y:S06]  /*20b60*/  HMMA.16816.F32 R28, R152, R158.reuse, R28 ;  /* 0x0000009e981c723c */ /* 0x080fec000000181c */
[C---:B------:R-:W-:Y:S01]  /*20b70*/  HMMA.16816.F32 R32, R68.reuse, R158, R32 ;  /* 0x0000009e4420723c */ /* 0x040fe20000001820 */
[----:B------:R-:W-:Y:S05]  /*20b80*/  LDSM.16.M88.4 R156, [R173+0x2000] ;  /* 0x00200000ad9c783b */ /* 0x000fea0000000200 */
[-C--:B----4-:R-:W-:Y:S06]  /*20b90*/  HMMA.16816.F32 R36, R68, R148.reuse, R36 ;  /* 0x000000944424723c */ /* 0x090fec0000001824 */
[C---:B------:R-:W-:Y:S06]  /*20ba0*/  HMMA.16816.F32 R40, R152.reuse, R148, R40 ;  /* 0x000000949828723c */ /* 0x040fec0000001828 */
[-C--:B------:R-:W-:Y:S06]  /*20bb0*/  HMMA.16816.F32 R44, R152, R150.reuse, R44 ;  /* 0x00000096982c723c */ /* 0x080fec000000182c */
[C---:B------:R-:W-:Y:S01]  /*20bc0*/  HMMA.16816.F32 R48, R68.reuse, R150, R48 ;  /* 0x000000964430723c */ /* 0x040fe20000001830 */
[----:B------:R-:W1:Y:S05]  /*20bd0*/  LDSM.16.M88.4 R148, [R169] ;  /* 0x00000000a994783b */ /* 0x000e6a0000000200 */
[-C--:B-----5:R-:W-:Y:S06]  /*20be0*/  HMMA.16816.F32 R52, R68, R140.reuse, R52 ;  /* 0x0000008c4434723c */ /* 0x0a0fec0000001834 */
[C---:B------:R-:W-:Y:S06]  /*20bf0*/  HMMA.16816.F32 R56, R152.reuse, R140, R56 ;  /* 0x0000008c9838723c */ /* 0x040fec0000001838 */
[-C--:B------:R-:W-:Y:S01]  /*20c00*/  HMMA.16816.F32 R60, R152, R142.reuse, R60 ;  /* 0x0000008e983c723c */ /* 0x080fe2000000183c */
[----:B------:R-:W2:Y:S05]  /*20c10*/  LDSM.16.M88.4 R152, [R169+0x1000] ;  /* 0x00100000a998783b */ /* 0x000eaa0000000200 */
[----:B------:R-:W-:Y:S01]  /*20c20*/  HMMA.16816.F32 R64, R68, R142, R64 ;  /* 0x0000008e4440723c */ /* 0x000fe20000001840 */
[----:B------:R-:W3:Y:S01]  /*20c30*/  LDSM.16.M88.4 R68, [R169+0x1800] ;  /* 0x00180000a944783b */ /* 0x000ee20000000200 */
[----:B------:R-:W-:Y:S04]  /*20c40*/  DEPBAR.LE SB0, 0x0 ;  /* 0x000080000000791a */ /* 0x000fe80000000000 */
[----:B------:R-:W-:Y:S01]  /*20c50*/  BAR.SYNC.DEFER_BLOCKING 0x0 ;  /* 0x0000000000007b1d */ /* 0x000fe20000010000 */
[-C--:B-1----:R-:W-:Y:S06]  /*20c60*/  HMMA.16816.F32 R4, R144, R148.reuse, R4 ;  /* 0x000000949004723c */ /* 0x082fec0000001804 */
[C---:B------:R-:W-:Y:S06]  /*20c70*/  HMMA.16816.F32 R8, R156.reuse, R148, R8 ;  /* 0x000000949c08723c */ /* 0x040fec0000001808 */
[-C--:B------:R-:W-:Y:S06]  /*20c80*/  HMMA.16816.F32 R12, R156, R150.reuse, R12 ;  /* 0x000000969c0c723c */ /* 0x080fec000000180c */
[C---:B------:R-:W-:Y:S06]  /*20c90*/  HMMA.16816.F32 R16, R144.reuse, R150, R16 ;  /* 0x000000969010723c */ /* 0x040fec0000001810 */
[-C--:B------:R-:W-:Y:S06]  /*20ca0*/  HMMA.16816.F32 R20, R144, R160.reuse, R20 ;  /* 0x000000a09014723c */ /* 0x080fec0000001814 */
[C---:B------:R-:W-:Y:S06]  /*20cb0*/  HMMA.16816.F32 R24, R156.reuse, R160, R24 ;  /* 0x000000a09c18723c */ /* 0x040fec0000001818 */
[-C--:B------:R-:W-:Y:S05]  /*20cc0*/  HMMA.16816.F32 R28, R156, R162.reuse, R28 ;  /* 0x000000a29c1c723c */ /* 0x080fea000000181c */
[----:B------:R-:W-:Y:S01]  /*20cd0*/  IMAD.WIDE.U32 R160, R3, -0x326172a9, RZ ;  /* 0xcd9e8d5703a07825 */ /* 0x000fe200078e00ff */
[C---:B------:R-:W-:Y:S05]  /*20ce0*/  HMMA.16816.F32 R32, R144.reuse, R162, R32 ;  /* 0x000000a29020723c */ /* 0x040fea0000001820 */
[----:B------:R-:W-:Y:S01]  /*20cf0*/  LOP3.LUT R0, R203, UR40, R160, 0x96, !PT ;  /* 0x00000028cb007c12 */ /* 0x000fe2000f8e96a0 */
[-C--:B--2---:R-:W-:Y:S05]  /*20d00*/  HMMA.16816.F32 R36, R144, R152.reuse, R36 ;  /* 0x000000989024723c */ /* 0x084fea0000001824 */
[----:B------:R-:W-:Y:S01]  /*20d10*/  IMAD.WIDE.U32 R162, R0, -0x2daee0ad, RZ ;  /* 0xd2511f5300a27825 */ /* 0x000fe200078e00ff */
[C---:B------:R-:W-:Y:S05]  /*20d20*/  HMMA.16816.F32 R40, R156.reuse, R152, R40 ;  /* 0x000000989c28723c */ /* 0x040fea0000001828 */
[----:B------:R-:W-:Y:S01]  /*20d30*/  IMAD.U32 R0, RZ, RZ, UR41 ;  /* 0x00000029ff007e24 */ /* 0x000fe2000f8e00ff */
[-C--:B------:R-:W-:Y:S05]  /*20d40*/  HMMA.16816.F32 R44, R156, R154.reuse, R44 ;  /* 0x0000009a9c2c723c */ /* 0x080fea000000182c */
[----:B------:R-:W-:Y:S01]  /*20d50*/  IMAD R0, R0, 0x40, R75 ;  /* 0x0000004000007824 */ /* 0x000fe200078e024b */
[C---:B------:R-:W-:Y:S05]  /*20d60*/  HMMA.16816.F32 R48, R144.reuse, R154, R48 ;  /* 0x0000009a9030723c */ /* 0x040fea0000001830 */
[----:B------:R-:W-:Y:S01]  /*20d70*/  VIADD R3, R0, 0x1 ;  /* 0x0000000100037836 */ /* 0x000fe20000000000 */
[-C--:B---3--:R-:W-:Y:S06]  /*20d80*/  HMMA.16816.F32 R52, R144, R68.reuse, R52 ;  /* 0x000000449034723c */ /* 0x088fec0000001834 */
[C---:B------:R-:W-:Y:S06]  /*20d90*/  HMMA.16816.F32 R56, R156.reuse, R68, R56 ;  /* 0x000000449c38723c */ /* 0x040fec0000001838 */
[-C--:B------:R-:W-:Y:S05]  /*20da0*/  HMMA.16816.F32 R60, R156, R70.reuse, R60 ;  /* 0x000000469c3c723c */ /* 0x080fea000000183c */
[----:B------:R-:W-:Y:S01]  /*20db0*/  LOP3.LUT R68, R161, UR27, R204, 0x96, !PT ;  /* 0x0000001ba1447c12 */ /* 0x000fe2000f8e96cc */
[----:B------:R-:W-:Y:S05]  /*20dc0*/  HMMA.16816.F32 R64, R144, R70, R64 ;  /* 0x000000469040723c */ /* 0x000fea0000001840 */
[----:B------:R-:W-:Y:S06]  /*20dd0*/  IMAD.WIDE.U32 R68, R68, -0x2daee0ad, RZ ;  /* 0xd2511f5344447825 */ /* 0x000fec00078e00ff */
[----:B------:R-:W-:Y:S02]  /*20de0*/  LOP3.LUT R155, R69, UR39, R242, 0x96, !PT ;  /* 0x00000027459b7c12 */ /* 0x000fe4000f8e96f2 */
[----:B------:R-:W-:Y:S01]  /*20df0*/  LOP3.LUT R154, R163, UR37, R68, 0x96, !PT ;  /* 0x00000025a39a7c12 */ /* 0x000fe2000f8e9644 */
[----:B------:R-:W-:Y:S10]  /*20e00*/  @P0 BRA `(.L_x_2450) ;  /* 0xfffffff0007c0947 */ /* 0x000ff4000383ffff */
.L_x_2449:
[C---:B------:R-:W-:Y:S01]  /*20e10*/  ISETP.GE.AND P0, PT, R3.reuse, R180, PT ;  /* 0x000000b40300720c */ /* 0x040fe20003f06270 */
[--C-:B------:R-:W-:Y:S01]  /*20e20*/  IMAD.IADD R69, R184, 0x1, -R0.reuse ;  /* 0x00000001b8457824 */ /* 0x100fe200078e0a00 */
[C---:B------:R-:W-:Y:S01]  /*20e30*/  ISETP.GE.AND P3, PT, R3.reuse, R182, PT ;  /* 0x000000b60300720c */ /* 0x040fe20003f66270 */
[----:B------:R-:W-:Y:S01]  /*20e40*/  IMAD.IADD R68, R186, 0x1, -R0 ;  /* 0x00000001ba447824 */ /* 0x000fe200078e0a00 */
[C---:B------:R-:W-:Y:S01]  /*20e50*/  ISETP.GE.OR P0, PT, R3.reuse, R187, !P0 ;  /* 0x000000bb0300720c */ /* 0x040fe20004706670 */
[--C-:B-1----:R-:W-:Y:S01]  /*20e60*/  IMAD.IADD R71, R184, 0x1, -R3.reuse ;  /* 0x00000001b8477824 */ /* 0x102fe200078e0a03 */
[----:B------:R-:W-:Y:S01]  /*20e70*/  IABS R70, R69 ;  /* 0x0000004500467213 */ /* 0x000fe20000000000 */
[----:B------:R-:W-:Y:S01]  /*20e80*/  IMAD.IADD R75, R186, 0x1, -R3 ;  /* 0x00000001ba4b7824 */ /* 0x000fe200078e0a03 */
[----:B------:R-:W-:Y:S01]  /*20e90*/  IABS R68, R68 ;  /* 0x0000004400447213 */ /* 0x000fe20000000000 */
[----:B------:R-:W2:Y:S01]  /*20ea0*/  LDL.64 R196, [R1+0x100] ;  /* 0x0001000001c47983 */ /* 0x000ea20000100a00 */
[----:B------:R-:W-:Y:S01]  /*20eb0*/  IABS R69, R71 ;  /* 0x0000004700457213 */ /* 0x000fe20000000000 */
[----:B------:R-:W-:Y:S01]  /*20ec0*/  UIADD3 UR29, UR35, -0x56f99767, URZ ;  /* 0xa9066899231d7890 */ /* 0x000fe2000fffe03f */
[----:B------:R-:W-:Y:S01]  /*20ed0*/  IABS R71, R75 ;  /* 0x0000004b00477213 */ /* 0x000fe20000000000 */
[----:B------:R-:W-:Y:S01]  /*20ee0*/  IMAD.MOV.U32 R140, RZ, RZ, R70 ;  /* 0x000000ffff8c7224 */ /* 0x000fe200078e0046 */
[C---:B------:R-:W-:Y:S01]  /*20ef0*/  ISETP.GE.AND P2, PT, R3.reuse, R181, PT ;  /* 0x000000b50300720c */ /* 0x040fe20003f46270 */
[----:B------:R-:W-:Y:S01]  /*20f00*/  IMAD.MOV.U32 R75, RZ, RZ, R68 ;  /* 0x000000ffff4b7224 */ /* 0x000fe200078e0044 */
[----:B------:R-:W-:Y:S01]  /*20f10*/  ISETP.GE.AND P1, PT, R3, R179, PT ;  /* 0x000000b30300720c */ /* 0x000fe20003f26270 */
[----:B------:R-:W-:Y:S01]  /*20f20*/  IMAD.MOV.U32 R70, RZ, RZ, R69 ;  /* 0x000000ffff467224 */ /* 0x000fe200078e0045 */
[----:B------:R-:W-:Y:S01]  /*20f30*/  I2FP.F32.S32 R140, R140 ;  /* 0x0000008c008c7245 */ /* 0x000fe20000201400 */
[----:B------:R-:W-:Y:S01]  /*20f40*/  IMAD.WIDE.U32 R68, R155, -0x326172a9, RZ ;  /* 0xcd9e8d579b447825 */ /* 0x000fe200078e00ff */
[----:B------:R-:W-:Y:S01]  /*20f50*/  I2FP.F32.S32 R75, R75 ;  /* 0x0000004b004b7245 */ /* 0x000fe20000201400 */
[----:B------:R-:W-:Y:S01]  /*20f60*/  UIADD3 UR26, UR34, -0x4ab325aa, URZ ;  /* 0xb54cda56221a7890 */ /* 0x000fe2000fffe03f */
[----:B------:R-:W-:Y:S01]  /*20f70*/  I2FP.F32.S32 R70, R70 ;  /* 0x0000004600467245 */ /* 0x000fe20000201400 */
[----:B------:R-:W-:Y:S01]  /*20f80*/  IMAD.WIDE.U32 R154, R154, -0x326172a9, RZ ;  /* 0xcd9e8d579a9a7825 */ /* 0x000fe200078e00ff */
[----:B------:R-:W-:Y:S01]  /*20f90*/  LOP3.LUT R141, R69, UR38, R202, 0x96, !PT ;  /* 0x00000026458d7c12 */ /* 0x000fe2000f8e96ca */
[----:B------:R-:W-:Y:S01]  /*20fa0*/  UIADD3 UR33, UR35, -0x126145ec, URZ ;  /* 0xed9eba1423217890 */ /* 0x000fe2000fffe03f */
[----:B------:R-:W-:Y:S01]  /*20fb0*/  I2FP.F32.S32 R69, R71 ;  /* 0x0000004700457245 */ /* 0x000fe20000201400 */
[----:B------:R-:W-:Y:S01]  /*20fc0*/  FFMA.FTZ R5, R70, -UR23, R5 ;  /* 0x8000001746057c23 */ /* 0x000fe20008010005 */
[----:B------:R-:W-:Y:S01]  /*20fd0*/  LOP3.LUT R146, R155, UR36, R68, 0x96, !PT ;  /* 0x000000249b927c12 */ /* 0x000fe2000f8e9644 */
[----:B------:R-:W-:Y:S01]  /*20fe0*/  IMAD.IADD R68, R183, 0x1, -R0 ;  /* 0x00000001b7447824 */ /* 0x000fe200078e0a00 */
[----:B------:R-:W-:Y:S01]  /*20ff0*/  ISETP.GE.OR P4, PT, R3, R190, !P3 ;  /* 0x000000be0300720c */ /* 0x000fe20005f86670 */
[----:B------:R-:W-:Y:S01]  /*21000*/  FFMA.FTZ R6, R75, -UR23, R6 ;  /* 0x800000174b067c23 */ /* 0x000fe20008010006 */
[----:B------:R-:W-:Y:S01]  /*21010*/  P2R R75, PR, RZ, 0x1 ;  /* 0x00000001ff4b7803 */ /* 0x000fe20000000000 */
[----:B------:R-:W-:Y:S01]  /*21020*/  FFMA.FTZ R7, R69, -UR23, R7 ;  /* 0x8000001745077c23 */ /* 0x000fe20008010007 */
[----:B------:R-:W-:Y:S01]  /*21030*/  IABS R68, R68 ;  /* 0x0000004400447213 */ /* 0x000fe20000000000 */
[----:B------:R-:W-:Y:S01]  /*21040*/  IMAD.WIDE.U32 R226, R146, -0x2daee0ad, RZ ;  /* 0xd2511f5392e27825 */ /* 0x000fe200078e00ff */
[C---:B------:R-:W-:Y:S01]  /*21050*/  ISETP.GE.AND P0, PT, R0.reuse, R182, PT ;  /* 0x000000b60000720c */ /* 0x040fe20003f06270 */
[----:B------:R-:W-:Y:S01]  /*21060*/  UIADD3 UR32, UR34, 0x1715609d, URZ ;  /* 0x1715609d22207890 */ /* 0x000fe2000fffe03f */
[----:B------:R-:W-:Y:S01]  /*21070*/  I2FP.F32.S32 R69, R68 ;  /* 0x0000004400457245 */ /* 0x000fe20000201400 */
[----:B------:R-:W-:Y:S01]  /*21080*/  IMAD.IADD R71, R185, 0x1, -R0 ;  /* 0x00000001b9477824 */ /* 0x000fe200078e0a00 */
[----:B------:R-:W-:Y:S01]  /*21090*/  ISETP.GE.OR P0, PT, R0, R190, !P0 ;  /* 0x000000be0000720c */ /* 0x000fe20004706670 */
[----:B------:R-:W-:Y:S01]  /*210a0*/  FFMA.FTZ R4, R140, -UR23, R4 ;  /* 0x800000178c047c23 */ /* 0x000fe20008010004 */
[----:B------:R-:W-:Y:S01]  /*210b0*/  ISETP.GE.OR P3, PT, R3, R189, !P2 ;  /* 0x000000bd0300720c */ /* 0x000fe20005766670 */
[----:B------:R-:W-:Y:S01]  /*210c0*/  FFMA.FTZ R8, R69, -UR23, R8 ;  /* 0x8000001745087c23 */ /* 0x000fe20008010008 */
[-C--:B------:R-:W-:Y:S01]  /*210d0*/  ISETP.GE.OR P6, PT, R3, R188.reuse, !P1 ;  /* 0x000000bc0300720c */ /* 0x080fe20004fc6670 */
[--C-:B------:R-:W-:Y:S01]  /*210e0*/  IMAD.IADD R70, R183, 0x1, -R3.reuse ;  /* 0x00000001b7467824 */ /* 0x100fe200078e0a03 */
[----:B------:R-:W-:Y:S01]  /*210f0*/  FSEL R155, R4, -INF , !P0 ;  /* 0xff800000049b7808 */ /* 0x000fe20004000000 */
[C---:B------:R-:W-:Y:S01]  /*21100*/  IMAD.IADD R68, R185.reuse, 0x1, -R3 ;  /* 0x00000001b9447824 */ /* 0x040fe200078e0a03 */
[----:B------:R-:W-:Y:S01]  /*21110*/  IABS R3, R71 ;  /* 0x0000004700037213 */ /* 0x000fe20000000000 */
[----:B------:R-:W-:Y:S01]  /*21120*/  UIADD3 UR42, UR42, 0x1, URZ ;  /* 0x000000012a2a7890 */ /* 0x000fe2000fffe03f */
[C---:B------:R-:W-:Y:S01]  /*21130*/  ISETP.GE.AND P0, PT, R0.reuse, R179, PT ;  /* 0x000000b30000720c */ /* 0x040fe20003f06270 */
[----:B------:R-:W-:Y:S01]  /*21140*/  UISETP.GT.AND UP0, UPT, UR41, UR12, UPT ;  /* 0x0000000c2900728c */ /* 0x000fe2000bf04270 */
[C---:B------:R-:W-:Y:S01]  /*21150*/  ISETP.GE.AND P1, PT, R0.reuse, R181, PT ;  /* 0x000000b50000720c */ /* 0x040fe20003f26270 */
[----:B------:R-:W-:Y:S01]  /*21160*/  IMAD.MOV.U32 R69, RZ, RZ, R3 ;  /* 0x000000ffff457224 */ /* 0x000fe200078e0003 */
[C---:B------:R-:W-:Y:S01]  /*21170*/  ISETP.GE.OR P2, PT, R0.reuse, R188, !P0 ;  /* 0x000000bc0000720c */ /* 0x040fe20004746670 */
[C---:B------:R-:W-:Y:S01]  /*21180*/  VIADD R3, R0.reuse, 0x8 ;  /* 0x0000000800037836 */ /* 0x040fe20000000000 */
[----:B------:R-:W-:Y:S01]  /*21190*/  IABS R70, R70 ;  /* 0x0000004600467213 */ /* 0x000fe20000000000 */
[----:B------:R-:W-:Y:S01]  /*211a0*/  ULOP3.LUT UR42, UR42, UR35, URZ, 0x3c, !UPT ;  /* 0x000000232a2a7292 */ /* 0x000fe2000f8e3c3f */
[----:B------:R-:W-:Y:S01]  /*211b0*/  IABS R140, R68 ;  /* 0x00000044008c7213 */ /* 0x000fe20000000000 */
[C---:B------:R-:W-:Y:S01]  /*211c0*/  VIADD R68, R0.reuse, 0x9 ;  /* 0x0000000900447836 */ /* 0x040fe20000000000 */
[----:B------:R-:W-:Y:S01]  /*211d0*/  ISETP.GE.OR P1, PT, R0, R189, !P1 ;  /* 0x000000bd0000720c */ /* 0x000fe20004f26670 */
[----:B------:R-:W-:Y:S01]  /*211e0*/  IMAD.IADD R4, R185, 0x1, -R3 ;  /* 0x00000001b9047824 */ /* 0x000fe200078e0a03 */
[C---:B------:R-:W-:Y:S01]  /*211f0*/  ISETP.GE.AND P0, PT, R3.reuse, R180, PT ;  /* 0x000000b40300720c */ /* 0x040fe20003f06270 */
[----:B------:R-:W-:Y:S01]  /*21200*/  UIADD3 UR24, UR24, -0x1, URZ ;  /* 0xffffffff18187890 */ /* 0x000fe2000fffe03f */
[----:B------:R-:W-:Y:S02]  /*21210*/  FSEL R151, R8, -INF , !P2 ;  /* 0xff80000008977808 */ /* 0x000fe40005000000 */
[----:B------:R-:W-:Y:S02]  /*21220*/  I2FP.F32.S32 R70, R70 ;  /* 0x0000004600467245 */ /* 0x000fe40000201400 */
[----:B------:R-:W-:Y:S02]  /*21230*/  ISETP.GE.AND P2, PT, R3, R181, PT ;  /* 0x000000b50300720c */ /* 0x000fe40003f46270 */
[----:B------:R-:W-:Y:S01]  /*21240*/  FSEL R158, R6, -INF , !P1 ;  /* 0xff800000069e7808 */ /* 0x000fe20004800000 */
[----:B------:R-:W-:Y:S01]  /*21250*/  FFMA.FTZ R9, R70, -UR23, R9 ;  /* 0x8000001746097c23 */ /* 0x000fe20008010009 */
[----:B------:R-:W-:Y:S01]  /*21260*/  FSEL R152, R5, -INF , !P4 ;  /* 0xff80000005987808 */ /* 0x000fe20006000000 */
[--C-:B------:R-:W-:Y:S01]  /*21270*/  IMAD.IADD R5, R185, 0x1, -R68.reuse ;  /* 0x00000001b9057824 */ /* 0x100fe200078e0a44 */
[----:B------:R-:W-:Y:S01]  /*21280*/  FSEL R157, R7, -INF , !P3 ;  /* 0xff800000079d7808 */ /* 0x000fe20005800000 */
[--C-:B------:R-:W-:Y:S01]  /*21290*/  IMAD.IADD R70, R183, 0x1, -R3.reuse ;  /* 0x00000001b7467824 */ /* 0x100fe200078e0a03 */
[C---:B------:R-:W-:Y:S01]  /*212a0*/  ISETP.GE.AND P1, PT, R3.reuse, R179, PT ;  /* 0x000000b30300720c */ /* 0x040fe20003f26270 */
[--C-:B------:R-:W-:Y:S01]  /*212b0*/  IMAD.IADD R7, R184, 0x1, -R3.reuse ;  /* 0x00000001b8077824 */ /* 0x100fe200078e0a03 */
[C---:B------:R-:W-:Y:S01]  /*212c0*/  ISETP.GE.AND P3, PT, R3.reuse, R182, PT ;  /* 0x000000b60300720c */ /* 0x040fe20003f66270 */
[----:B------:R-:W-:Y:S01]  /*212d0*/  IMAD.IADD R6, R186, 0x1, -R3 ;  /* 0x00000001ba067824 */ /* 0x000fe200078e0a03 */
[C---:B------:R-:W-:Y:S02]  /*212e0*/  ISETP.GE.OR P5, PT, R3.reuse, R187, !P0 ;  /* 0x000000bb0300720c */ /* 0x040fe400047a6670 */
[----:B------:R-:W-:Y:S02]  /*212f0*/  ISETP.GE.OR P0, PT, R3, R189, !P2 ;  /* 0x000000bd0300720c */ /* 0x000fe40005706670 */
[----:B------:R-:W-:Y:S01]  /*21300*/  I2FP.F32.S32 R71, R69 ;  /* 0x0000004500477245 */ /* 0x000fe20000201400 */
[----:B------:R-:W-:Y:S01]  /*21310*/  IMAD.IADD R69, R183, 0x1, -R68 ;  /* 0x00000001b7457824 */ /* 0x000fe200078e0a44 */
[C---:B------:R-:W-:Y:S02]  /*21320*/  ISETP.GE.OR P4, PT, R3.reuse, R188, !P1 ;  /* 0x000000bc0300720c */ /* 0x040fe40004f86670 */
[----:B------:R-:W-:Y:S01]  /*21330*/  ISETP.GE.OR P3, PT, R3, R190, !P3 ;  /* 0x000000be0300720c */ /* 0x000fe20005f66670 */
[----:B------:R-:W-:Y:S01]  /*21340*/  FFMA.FTZ R10, R71, -UR23, R10 ;  /* 0x80000017470a7c23 */ /* 0x000fe2000801000a */
[----:B------:R-:W-:Y:S02]  /*21350*/  IABS R3, R5 ;  /* 0x0000000500037213 */ /* 0x000fe40000000000 */
[----:B------:R-:W-:Y:S02]  /*21360*/  P2R R5, PR, RZ, 0x1 ;  /* 0x00000001ff057803 */ /* 0x000fe40000000000 */
[C---:B------:R-:W-:Y:S02]  /*21370*/  ISETP.GE.AND P0, PT, R0.reuse, R180, PT ;  /* 0x000000b40000720c */ /* 0x040fe40003f06270 */
[----:B------:R-:W-:Y:S02]  /*21380*/  IABS R69, R69 ;  /* 0x0000004500457213 */ /* 0x000fe40000000000 */
[----:B------:R-:W-:Y:S02]  /*21390*/  ISETP.GE.OR P0, PT, R0, R187, !P0 ;  /* 0x000000bb0000720c */ /* 0x000fe40004706670 */
[----:B------:R-:W-:Y:S02]  /*213a0*/  I2FP.F32.S32 R140, R140 ;  /* 0x0000008c008c7245 */ /* 0x000fe40000201400 */
[----:B------:R-:W-:Y:S02]  /*213b0*/  IABS R70, R70 ;  /* 0x0000004600467213 */ /* 0x000fe40000000000 */
[----:B------:R-:W-:Y:S01]  /*213c0*/  I2FP.F32.S32 R69, R69 ;  /* 0x0000004500457245 */ /* 0x000fe20000201400 */
[----:B------:R-:W-:Y:S01]  /*213d0*/  FFMA.FTZ R11, R140, -UR23, R11 ;  /* 0x800000178c0b7c23 */ /* 0x000fe2000801000b */
[----:B------:R-:W-:Y:S01]  /*213e0*/  FSEL R148, R10, -INF , !P0 ;  /* 0xff8000000a947808 */ /* 0x000fe20004000000 */
[----:B------:R-:W-:Y:S01]  /*213f0*/  IMAD.WIDE.U32 R140, R141, -0x2daee0ad, RZ ;  /* 0xd2511f538d8c7825 */ /* 0x000fe200078e00ff */
[C---:B------:R-:W-:Y:S02]  /*21400*/  ISETP.GE.AND P0, PT, R68.reuse, R179, PT ;  /* 0x000000b34400720c */ /* 0x040fe40003f06270 */
[----:B------:R-:W-:Y:S01]  /*21410*/  IABS R4, R4 ;  /* 0x0000000400047213 */ /* 0x000fe20000000000 */
[----:B------:R-:W-:Y:S01]  /*21420*/  FFMA.FTZ R13, R69, -UR23, R13 ;  /* 0x80000017450d7c23 */ /* 0x000fe2000801000d */
[----:B------:R-:W-:Y:S02]  /*21430*/  I2FP.F32.S32 R70, R70 ;  /* 0x0000004600467245 */ /* 0x000fe40000201400 */
[----:B------:R-:W-:Y:S02]  /*21440*/  ISETP.NE.AND P1, PT, R75, RZ, PT ;  /* 0x000000ff4b00720c */ /* 0x000fe40003f25270 */
[----:B------:R-:W-:Y:S01]  /*21450*/  ISETP.GE.OR P0, PT, R68, R188, !P0 ;  /* 0x000000bc4400720c */ /* 0x000fe20004706670 */
[----:B------:R-:W-:Y:S01]  /*21460*/  FFMA.FTZ R12, R70, -UR23, R12 ;  /* 0x80000017460c7c23 */ /* 0x000fe2000801000c */
[----:B------:R-:W-:Y:S02]  /*21470*/  IABS R8, R7 ;  /* 0x0000000700087213 */ /* 0x000fe40000000000 */
[----:B------:R-:W-:Y:S02]  /*21480*/  I2FP.F32.S32 R4, R4 ;  /* 0x0000000400047245 */ /* 0x000fe40000201400 */
[----:B------:R-:W-:Y:S01]  /*21490*/  IABS R7, R6 ;  /* 0x0000000600077213 */ /* 0x000fe20000000000 */
[----:B------:R-:W-:Y:S01]  /*214a0*/  IMAD.MOV.U32 R6, RZ, RZ, R8 ;  /* 0x000000ffff067224 */ /* 0x000fe200078e0008 */
[----:B------:R-:W-:Y:S01]  /*214b0*/  I2FP.F32.S32 R3, R3 ;  /* 0x0000000300037245 */ /* 0x000fe20000201400 */
[----:B------:R-:W-:Y:S01]  /*214c0*/  FFMA.FTZ R14, R4, -UR23, R14 ;  /* 0x80000017040e7c23 */ /* 0x000fe2000801000e */
[----:B------:R-:W-:Y:S02]  /*214d0*/  P2R R69, PR, RZ, 0x8 ;  /* 0x00000008ff457803 */ /* 0x000fe40000000000 */
[----:B------:R-:W-:Y:S01]  /*214e0*/  FSEL R153, R11, -INF , !P1 ;  /* 0xff8000000b997808 */ /* 0x000fe20004800000 */
[----:B------:R-:W-:Y:S01]  /*214f0*/  FFMA.FTZ R15, R3, -UR23, R15 ;  /* 0x80000017030f7c23 */ /* 0x000fe2000801000f */
[----:B------:R-:W-:Y:S01]  /*21500*/  FSEL R149, R13, -INF , !P0 ;  /* 0xff8000000d957808 */ /* 0x000fe20004000000 */
[----:B------:R-:W-:Y:S01]  /*21510*/  VIADD R3, R0, 0x11 ;  /* 0x0000001100037836 */ /* 0x000fe20000000000 */
[C---:B------:R-:W-:Y:S02]  /*21520*/  ISETP.GE.AND P1, PT, R68.reuse, R180, PT ;  /* 0x000000b44400720c */ /* 0x040fe40003f26270 */
[----:B------:R-:W-:Y:S01]  /*21530*/  ISETP.GE.AND P3, PT, R68, R182, PT ;  /* 0x000000b64400720c */ /* 0x000fe20003f66270 */
[----:B------:R-:W-:Y:S01]  /*21540*/  IMAD.IADD R8, R184, 0x1, -R3 ;  /* 0x00000001b8087824 */ /* 0x000fe200078e0a03 */
[----:B------:R-:W-:Y:S02]  /*21550*/  ISETP.GE.AND P0, PT, R68, R181, PT ;  /* 0x000000b54400720c */ /* 0x000fe40003f06270 */
[----:B------:R-:W-:Y:S01]  /*21560*/  I2FP.F32.S32 R4, R7 ;  /* 0x0000000700047245 */ /* 0x000fe20000201400 */
[----:B------:R-:W-:Y:S01]  /*21570*/  IMAD.IADD R7, R184, 0x1, -R68 ;  /* 0x00000001b8077824 */ /* 0x000fe200078e0a44 */
[----:B------:R-:W-:Y:S02]  /*21580*/  FSEL R150, R12, -INF , !P4 ;  /* 0xff8000000c967808 */ /* 0x000fe40006000000 */
[----:B------:R-:W-:Y:S01]  /*21590*/  ISETP.GE.OR P2, PT, R68, R187, !P1 ;  /* 0x000000bb4400720c */ /* 0x000fe20004f46670 */
[----:B------:R-:W-:Y:S01]  /*215a0*/  FFMA.FTZ R18, R4, -UR23, R18 ;  /* 0x8000001704127c23 */ /* 0x000fe20008010012 */
[----:B------:R-:W-:Y:S01]  /*215b0*/  ISETP.GE.OR P3, PT, R68, R190, !P3 ;  /* 0x000000be4400720c */ /* 0x000fe20005f66670 */
[----:B------:R-:W-:Y:S01]  /*215c0*/  VIADD R4, R0, 0x10 ;  /* 0x0000001000047836 */ /* 0x000fe20000000000 */
[----:B------:R-:W-:Y:S01]  /*215d0*/  ISETP.GE.OR P4, PT, R68, R189, !P0 ;  /* 0x000000bd4400720c */ /* 0x000fe20004786670 */
[----:B------:R-:W-:Y:S01]  /*215e0*/  IMAD.IADD R68, R186, 0x1, -R68 ;  /* 0x00000001ba447824 */ /* 0x000fe200078e0a44 */
[----:B------:R-:W-:Y:S02]  /*215f0*/  I2FP.F32.S32 R6, R6 ;  /* 0x0000000600067245 */ /* 0x000fe40000201400 */
[----:B------:R-:W-:Y:S02]  /*21600*/  FSEL R156, R9, -INF , !P6 ;  /* 0xff800000099c7808 */ /* 0x000fe40007000000 */
[----:B------:R-:W-:Y:S01]  /*21610*/  IABS R10, R7 ;  /* 0x00000007000a7213 */ /* 0x000fe20000000000 */
[----:B------:R-:W-:Y:S01]  /*21620*/  FFMA.FTZ R16, R6, -UR23, R16 ;  /* 0x8000001706107c23 */ /* 0x000fe20008010010 */
[----:B------:R-:W-:Y:S01]  /*21630*/  IABS R9, R68 ;  /* 0x0000004400097213 */ /* 0x000fe20000000000 */
[--C-:B------:R-:W-:Y:S01]  /*21640*/  IMAD.IADD R6, R184, 0x1, -R4.reuse ;  /* 0x00000001b8067824 */ /* 0x100fe200078e0a04 */
[----:B------:R-:W-:Y:S01]  /*21650*/  ISETP.NE.AND P6, PT, R5, RZ, PT ;  /* 0x000000ff0500720c */ /* 0x000fe20003fc5270 */
[----:B------:R-:W-:Y:S01]  /*21660*/  IMAD.IADD R5, R186, 0x1, -R4 ;  /* 0x00000001ba057824 */ /* 0x000fe200078e0a04 */
[----:B------:R-:W-:Y:S01]  /*21670*/  IABS R7, R8 ;  /* 0x0000000800077213 */ /* 0x000fe20000000000 */
[----:B------:R-:W-:Y:S01]  /*21680*/  IMAD.MOV.U32 R8, RZ, RZ, R10 ;  /* 0x000000ffff087224 */ /* 0x000fe200078e000a */
[----:B------:R-:W-:Y:S02]  /*21690*/  I2FP.F32.S32 R9, R9 ;  /* 0x0000000900097245 */ /* 0x000fe40000201400 */
[----:B------:R-:W-:Y:S02]  /*216a0*/  IABS R6, R6 ;  /* 0x0000000600067213 */ /* 0x000fe40000000000 */
[----:B------:R-:W-:Y:S01]  /*216b0*/  IABS R5, R5 ;  /* 0x0000000500057213 */ /* 0x000fe20000000000 */
[----:B------:R-:W-:Y:S01]  /*216c0*/  FFMA.FTZ R19, R9, -UR23, R19 ;  /* 0x8000001709137c23 */ /* 0x000fe20008010013 */
[----:B------:R-:W-:Y:S02]  /*216d0*/  I2FP.F32.S32 R8, R8 ;  /* 0x0000000800087245 */ /* 0x000fe40000201400 */
[----:B------:R-:W-:Y:S02]  /*216e0*/  I2FP.F32.S32 R6, R6 ;  /* 0x0000000600067245 */ /* 0x000fe40000201400 */
[----:B------:R-:W-:Y:S01]  /*216f0*/  I2FP.F32.S32 R5, R5 ;  /* 0x0000000500057245 */ /* 0x000fe20000201400 */
[----:B------:R-:W-:Y:S01]  /*21700*/  FFMA.FTZ R17, R8, -UR23, R17 ;  /* 0x8000001708117c23 */ /* 0x000fe20008010011 */
[----:B------:R-:W-:Y:S01]  /*21710*/  FSEL R143, R14, -INF , !P5 ;  /* 0xff8000000e8f7808 */ /* 0x000fe20006800000 */
[----:B------:R-:W-:Y:S01]  /*21720*/  FFMA.FTZ R20, R6, -UR23, R20 ;  /* 0x8000001706147c23 */ /* 0x000fe20008010014 */
[----:B------:R-:W-:Y:S01]  /*21730*/  ISETP.NE.AND P5, PT, R69, RZ, PT ;  /* 0x000000ff4500720c */ /* 0x000fe20003fa5270 */
[----:B------:R-:W-:Y:S01]  /*21740*/  FFMA.FTZ R22, R5, -UR23, R22 ;  /* 0x8000001705167c23 */ /* 0x000fe20008010016 */
[----:B------:R-:W-:Y:S01]  /*21750*/  ISETP.GE.AND P1, PT, R4, R182, PT ;  /* 0x000000b60400720c */ /* 0x000fe20003f26270 */
[--C-:B------:R-:W-:Y:S01]  /*21760*/  IMAD.IADD R6, R186, 0x1, -R3.reuse ;  /* 0x00000001ba067824 */ /* 0x100fe200078e0a03 */
[C---:B------:R-:W-:Y:S01]  /*21770*/  ISETP.GE.AND P0, PT, R4.reuse, R181, PT ;  /* 0x000000b50400720c */ /* 0x040fe20003f06270 */
[----:B------:R-:W-:Y:S01]  /*21780*/  IMAD.IADD R5, R183, 0x1, -R3 ;  /* 0x00000001b7057824 */ /* 0x000fe200078e0a03 */
[----:B------:R-:W-:Y:S02]  /*21790*/  FSEL R194, R19, -INF , !P4 ;  /* 0xff80000013c27808 */ /* 0x000fe40006000000 */
[----:B------:R-:W-:Y:S02]  /*217a0*/  I2FP.F32.S32 R7, R7 ;  /* 0x0000000700077245 */ /* 0x000fe40000201400 */
[----:B------:R-:W-:Y:S02]  /*217b0*/  ISETP.GE.AND P4, PT, R4, R180, PT ;  /* 0x000000b40400720c */ /* 0x000fe40003f86270 */
[----:B------:R-:W-:Y:S01]  /*217c0*/  FSEL R75, R16, -INF , !P5 ;  /* 0xff800000104b7808 */ /* 0x000fe20006800000 */
[----:B------:R-:W-:Y:S01]  /*217d0*/  FFMA.FTZ R21, R7, -UR23, R21 ;  /* 0x8000001707157c23 */ /* 0x000fe20008010015 */
[C---:B------:R-:W-:Y:S01]  /*217e0*/  ISETP.GE.AND P5, PT, R4.reuse, R179, PT ;  /* 0x000000b30400720c */ /* 0x040fe20003fa6270 */
[--C-:B------:R-:W-:Y:S01]  /*217f0*/  IMAD.IADD R7, R183, 0x1, -R4.reuse ;  /* 0x00000001b7077824 */ /* 0x100fe200078e0a04 */
[C---:B------:R-:W-:Y:S02]  /*21800*/  ISETP.GE.OR P1, PT, R4.reuse, R190, !P1 ;  /* 0x000000be0400720c */ /* 0x040fe40004f26670 */
[C---:B------:R-:W-:Y:S02]  /*21810*/  ISETP.GE.OR P0, PT, R4.reuse, R189, !P0 ;  /* 0x000000bd0400720c */ /* 0x040fe40004706670 */
[----:B------:R-:W-:Y:S02]  /*21820*/  FSEL R191, R17, -INF , !P3 ;  /* 0xff80000011bf7808 */ /* 0x000fe40005800000 */
[----:B------:R-:W-:Y:S02]  /*21830*/  ISETP.GE.OR P4, PT, R4, R187, !P4 ;  /* 0x000000bb0400720c */ /* 0x000fe40006786670 */
[----:B------:R-:W-:Y:S02]  /*21840*/  FSEL R144, R15, -INF , !P2 ;  /* 0xff8000000f907808 */ /* 0x000fe40005000000 */
[----:B------:R-:W-:Y:S02]  /*21850*/  FSEL R142, R18, -INF , !P6 ;  /* 0xff800000128e7808 */ /* 0x000fe40007000000 */
        /* <DEDUP_REMOVED lines=8> */
[----:B------:R-:W-:Y:S02]  /*218e0*/  P2R R12, PR, RZ, 0x10 ;  /* 0x00000010ff0c7803 */ /* 0x000fe40000000000 */
[----:B------:R-:W-:Y:S02]  /*218f0*/  IABS R8, R6 ;  /* 0x0000000600087213 */ /* 0x000fe40000000000 */
[C---:B------:R-:W-:Y:S02]  /*21900*/  ISETP.GE.OR P4, PT, R3.reuse, R190, !P3 ;  /* 0x000000be0300720c */ /* 0x040fe40005f86670 */
        /* <DEDUP_REMOVED lines=14> */
[----:B------:R-:W-:Y:S01]  /*219f0*/  FSEL R16, R21, -INF , !P4 ;  /* 0xff80000015107808 */ /* 0x000fe20006000000 */
[----:B------:R-:W-:Y:S01]  /*21a00*/  FFMA.FTZ R24, R4, -UR23, R24 ;  /* 0x8000001704187c23 */ /* 0x000fe20008010018 */
[----:B------:R-:W-:Y:S01]  /*21a10*/  I2FP.F32.S32 R3, R6 ;  /* 0x0000000600037245 */ /* 0x000fe20000201400 */
[----:B------:R-:W-:Y:S01]  /*21a20*/  FFMA.FTZ R25, R5, -UR23, R25 ;  /* 0x8000001705197c23 */ /* 0x000fe20008010019 */
[----:B------:R-:W-:Y:S01]  /*21a30*/  I2FP.F32.S32 R6, R7 ;  /* 0x0000000700067245 */ /* 0x000fe20000201400 */
[----:B------:R-:W-:Y:S01]  /*21a40*/  VIADD R5, R0, 0x18 ;  /* 0x0000001800057836 */ /* 0x000fe20000000000 */
[----:B------:R-:W-:Y:S01]  /*21a50*/  ISETP.NE.AND P4, PT, R12, RZ, PT ;  /* 0x000000ff0c00720c */ /* 0x000fe20003f85270 */
[----:B------:R-:W-:Y:S01]  /*21a60*/  VIADD R4, R0, 0x19 ;  /* 0x0000001900047836 */ /* 0x000fe20000000000 */
[----:B------:R-:W-:Y:S01]  /*21a70*/  FSEL R24, R24, -INF , !P6 ;  /* 0xff80000018187808 */ /* 0x000fe20007000000 */
[----:B------:R-:W-:Y:S01]  /*21a80*/  FFMA.FTZ R27, R6, -UR23, R27 ;  /* 0x80000017061b7c23 */ /* 0x000fe2000801001b */
[-C--:B------:R-:W-:Y:S01]  /*21a90*/  ISETP.GE.AND P1, PT, R5, R179.reuse, PT ;  /* 0x000000b30500720c */ /* 0x080fe20003f26270 */
[--C-:B------:R-:W-:Y:S01]  /*21aa0*/  IMAD.IADD R6, R183, 0x1, -R5.reuse ;  /* 0x00000001b7067824 */ /* 0x100fe200078e0a05 */
[C---:B------:R-:W-:Y:S01]  /*21ab0*/  ISETP.GE.AND P0, PT, R4.reuse, R179, PT ;  /* 0x000000b30400720c */ /* 0x040fe20003f06270 */
[----:B------:R-:W-:Y:S01]  /*21ac0*/  FFMA.FTZ R26, R3, -UR23, R26 ;  /* 0x80000017031a7c23 */ /* 0x000fe2000801001a */
[----:B------:R-:W-:Y:S01]  /*21ad0*/  ISETP.GE.OR P1, PT, R5, R188, !P1 ;  /* 0x000000bc0500720c */ /* 0x000fe20004f26670 */
[--C-:B------:R-:W-:Y:S01]  /*21ae0*/  IMAD.IADD R3, R183, 0x1, -R4.reuse ;  /* 0x00000001b7037824 */ /* 0x100fe200078e0a04 */
[----:B------:R-:W-:Y:S01]  /*21af0*/  IABS R9, R6 ;  /* 0x0000000600097213 */ /* 0x000fe20000000000 */
[C---:B------:R-:W-:Y:S01]  /*21b00*/  IMAD.IADD R10, R185.reuse, 0x1, -R4 ;  /* 0x00000001b90a7824 */ /* 0x040fe200078e0a04 */
[----:B------:R-:W-:Y:S01]  /*21b10*/  ISETP.GE.OR P0, PT, R4, R188, !P0 ;  /* 0x000000bc0400720c */ /* 0x000fe20004706670 */
[--C-:B------:R-:W-:Y:S01]  /*21b20*/  IMAD.IADD R7, R185, 0x1, -R5.reuse ;  /* 0x00000001b9077824 */ /* 0x100fe200078e0a05 */
[----:B------:R-:W-:Y:S01]  /*21b30*/  IABS R8, R3 ;  /* 0x0000000300087213 */ /* 0x000fe20000000000 */
[----:B------:R-:W-:Y:S01]  /*21b40*/  IMAD.IADD R11, R184, 0x1, -R5 ;  /* 0x00000001b80b7824 */ /* 0x000fe200078e0a05 */
[----:B------:R-:W-:Y:S02]  /*21b50*/  I2FP.F32.S32 R9, R9 ;  /* 0x0000000900097245 */ /* 0x000fe40000201400 */
[----:B------:R-:W-:Y:S02]  /*21b60*/  IABS R3, R10 ;  /* 0x0000000a00037213 */ /* 0x000fe40000000000 */
[----:B------:R-:W-:Y:S01]  /*21b70*/  I2FP.F32.S32 R8, R8 ;  /* 0x0000000800087245 */ /* 0x000fe20000201400 */
[----:B------:R-:W-:Y:S01]  /*21b80*/  FFMA.FTZ R28, R9, -UR23, R28 ;  /* 0x80000017091c7c23 */ /* 0x000fe2000801001c */
[----:B------:R-:W-:Y:S02]  /*21b90*/  IABS R6, R7 ;  /* 0x0000000700067213 */ /* 0x000fe40000000000 */
[----:B------:R-:W-:Y:S01]  /*21ba0*/  IABS R7, R11 ;  /* 0x0000000b00077213 */ /* 0x000fe20000000000 */
[----:B------:R-:W-:Y:S01]  /*21bb0*/  FFMA.FTZ R29, R8, -UR23, R29 ;  /* 0x80000017081d7c23 */ /* 0x000fe2000801001d */
[----:B------:R-:W-:Y:S01]  /*21bc0*/  I2FP.F32.S32 R3, R3 ;  /* 0x0000000300037245 */ /* 0x000fe20000201400 */
[----:B------:R-:W-:Y:S01]  /*21bd0*/  IMAD.IADD R8, R184, 0x1, -R4 ;  /* 0x00000001b8087824 */ /* 0x000fe200078e0a04 */
[----:B------:R-:W-:Y:S02]  /*21be0*/  I2FP.F32.S32 R7, R7 ;  /* 0x0000000700077245 */ /* 0x000fe40000201400 */
[-C--:B------:R-:W-:Y:S01]  /*21bf0*/  ISETP.GE.AND P6, PT, R5, R180.reuse, PT ;  /* 0x000000b40500720c */ /* 0x080fe20003fc6270 */
[----:B------:R-:W-:Y:S01]  /*21c00*/  FFMA.FTZ R31, R3, -UR23, R31 ;  /* 0x80000017031f7c23 */ /* 0x000fe2000801001f */
[----:B------:R-:W-:Y:S01]  /*21c10*/  FSEL R28, R28, -INF , !P1 ;  /* 0xff8000001c1c7808 */ /* 0x000fe20004800000 */
[----:B------:R-:W-:Y:S01]  /*21c20*/  FFMA.FTZ R32, R7, -UR23, R32 ;  /* 0x8000001707207c23 */ /* 0x000fe20008010020 */
[----:B------:R-:W-:Y:S01]  /*21c30*/  FSEL R159, R23, -INF , !P3 ;  /* 0xff800000179f7808 */ /* 0x000fe20005800000 */
[----:B------:R-:W-:Y:S01]  /*21c40*/  VIADD R3, R0, 0x20 ;  /* 0x0000002000037836 */ /* 0x000fe20000000000 */
[----:B------:R-:W-:Y:S01]  /*21c50*/  FSEL R27, R27, -INF , !P5 ;  /* 0xff8000001b1b7808 */ /* 0x000fe20006800000 */
[----:B------:R-:W-:Y:S01]  /*21c60*/  IMAD.IADD R7, R186, 0x1, -R5 ;  /* 0x00000001ba077824 */ /* 0x000fe200078e0a05 */
[CC--:B------:R-:W-:Y:S02]  /*21c70*/  ISETP.GE.AND P1, PT, R5.reuse, R181.reuse, PT ;  /* 0x000000b50500720c */ /* 0x0c0fe40003f26270 */
[----:B------:R-:W-:Y:S02]  /*21c80*/  FSEL R26, R26, -INF , !P4 ;  /* 0xff8000001a1a7808 */ /* 0x000fe40006000000 */
[C---:B------:R-:W-:Y:S02]  /*21c90*/  ISETP.GE.AND P3, PT, R4.reuse, R180, PT ;  /* 0x000000b40400720c */ /* 0x040fe40003f66270 */
[-C--:B------:R-:W-:Y:S02]  /*21ca0*/  ISETP.GE.AND P5, PT, R5, R182.reuse, PT ;  /* 0x000000b60500720c */ /* 0x080fe40003fa6270 */
[----:B------:R-:W-:Y:S02]  /*21cb0*/  FSEL R25, R25, -INF , !P2 ;  /* 0xff80000019197808 */ /* 0x000fe40005000000 */
[C---:B------:R-:W-:Y:S02]  /*21cc0*/  ISETP.GE.AND P4, PT, R4.reuse, R182, PT ;  /* 0x000000b60400720c */ /* 0x040fe40003f86270 */
[----:B------:R-:W-:Y:S02]  /*21cd0*/  FSEL R29, R29, -INF , !P0 ;  /* 0xff8000001d1d7808 */ /* 0x000fe40004000000 */
[----:B------:R-:W-:Y:S02]  /*21ce0*/  I2FP.F32.S32 R6, R6 ;  /* 0x0000000600067245 */ /* 0x000fe40000201400 */
[----:B------:R-:W-:Y:S02]  /*21cf0*/  ISETP.GE.AND P0, PT, R4, R181, PT ;  /* 0x000000b50400720c */ /* 0x000fe40003f06270 */
[C---:B------:R-:W-:Y:S01]  /*21d00*/  ISETP.GE.OR P2, PT, R5.reuse, R187, !P6 ;  /* 0x000000bb0500720c */ /* 0x040fe20007746670 */
[----:B------:R-:W-:Y:S01]  /*21d10*/  FFMA.FTZ R30, R6, -UR23, R30 ;  /* 0x80000017061e7c23 */ /* 0x000fe2000801001e */
[C---:B------:R-:W-:Y:S01]  /*21d20*/  ISETP.GE.OR P6, PT, R5.reuse, R189, !P1 ;  /* 0x000000bd0500720c */ /* 0x040fe20004fc6670 */
[--C-:B------:R-:W-:Y:S01]  /*21d30*/  IMAD.IADD R6, R186, 0x1, -R3.reuse ;  /* 0x00000001ba067824 */ /* 0x100fe200078e0a03 */
[-C--:B------:R-:W-:Y:S01]  /*21d40*/  ISETP.GE.OR P5, PT, R5, R190.reuse, !P5 ;  /* 0x000000be0500720c */ /* 0x080fe20006fa6670 */
[----:B------:R-:W-:Y:S01]  /*21d50*/  IMAD.IADD R5, R184, 0x1, -R3 ;  /* 0x00000001b8057824 */ /* 0x000fe200078e0a03 */
[C---:B------:R-:W-:Y:S02]  /*21d60*/  ISETP.GE.OR P1, PT, R4.reuse, R187, !P3 ;  /* 0x000000bb0400720c */ /* 0x040fe40005f26670 */
[C---:B------:R-:W-:Y:S02]  /*21d70*/  ISETP.GE.OR P3, PT, R4.reuse, R190, !P4 ;  /* 0x000000be0400720c */ /* 0x040fe40006766670 */
[----:B------:R-:W-:Y:S01]  /*21d80*/  ISETP.GE.OR P4, PT, R4, R189, !P0 ;  /* 0x000000bd0400720c */ /* 0x000fe20004786670 */
[----:B------:R-:W-:Y:S01]  /*21d90*/  IMAD.IADD R4, R186, 0x1, -R4 ;  /* 0x00000001ba047824 */ /* 0x000fe200078e0a04 */
[----:B------:R-:W-:Y:S02]  /*21da0*/  IABS R9, R7 ;  /* 0x0000000700097213 */ /* 0x000fe40000000000 */
[----:B------:R-:W-:Y:S02]  /*21db0*/  IABS R5, R5 ;  /* 0x0000000500057213 */ /* 0x000fe40000000000 */
[----:B------:R-:W-:Y:S02]  /*21dc0*/  IABS R7, R8 ;  /* 0x0000000800077213 */ /* 0x000fe40000000000 */
[----:B------:R-:W-:Y:S02]  /*21dd0*/  IABS R8, R4 ;  /* 0x0000000400087213 */ /* 0x000fe40000000000 */
[----:B------:R-:W-:Y:S01]  /*21de0*/  IABS R4, R6 ;  /* 0x0000000600047213 */ /* 0x000fe20000000000 */
[----:B------:R-:W-:Y:S01]  /*21df0*/  IMAD.MOV.U32 R6, RZ, RZ, R9 ;  /* 0x000000ffff067224 */ /* 0x000fe200078e0009 */
[----:B------:R-:W-:Y:S01]  /*21e00*/  I2FP.F32.S32 R5, R5 ;  /* 0x0000000500057245 */ /* 0x000fe20000201400 */
[----:B------:R-:W-:Y:S01]  /*21e10*/  IMAD.IADD R9, R183, 0x1, -R3 ;  /* 0x00000001b7097824 */ /* 0x000fe200078e0a03 */
[----:B------:R-:W-:Y:S02]  /*21e20*/  I2FP.F32.S32 R4, R4 ;  /* 0x0000000400047245 */ /* 0x000fe40000201400 */
[----:B------:R-:W-:Y:S01]  /*21e30*/  I2FP.F32.S32 R6, R6 ;  /* 0x0000000600067245 */ /* 0x000fe20000201400 */
[----:B------:R-:W-:Y:S01]  /*21e40*/  FFMA.FTZ R36, R5, -UR23, R36 ;  /* 0x8000001705247c23 */ /* 0x000fe20008010024 */
[----:B------:R-:W-:Y:S01]  /*21e50*/  I2FP.F32.S32 R7, R7 ;  /* 0x0000000700077245 */ /* 0x000fe20000201400 */
[----:B------:R-:W-:Y:S01]  /*21e60*/  VIADD R5, R0, 0x21 ;  /* 0x0000002100057836 */ /* 0x000fe20000000000 */
[----:B------:R-:W-:Y:S01]  /*21e70*/  FSEL R31, R31, -INF , !P1 ;  /* 0xff8000001f1f7808 */ /* 0x000fe20004800000 */
[----:B------:R-:W-:Y:S01]  /*21e80*/  FFMA.FTZ R38, R4, -UR23, R38 ;  /* 0x8000001704267c23 */ /* 0x000fe20008010026 */
[----:B------:R-:W-:Y:S01]  /*21e90*/  P2R R10, PR, RZ, 0x8 ;  /* 0x00000008ff0a7803 */ /* 0x000fe20000000000 */
[----:B------:R-:W-:Y:S01]  /*21ea0*/  FFMA.FTZ R34, R6, -UR23, R34 ;  /* 0x8000001706227c23 */ /* 0x000fe20008010022 */
[----:B------:R-:W-:Y:S01]  /*21eb0*/  I2FP.F32.S32 R8, R8 ;  /* 0x0000000800087245 */ /* 0x000fe20000201400 */
[----:B------:R-:W-:Y:S01]  /*21ec0*/  FFMA.FTZ R33, R7, -UR23, R33 ;  /* 0x8000001707217c23 */ /* 0x000fe20008010021 */
[----:B------:R-:W-:Y:S01]  /*21ed0*/  FSEL R30, R30, -INF , !P2 ;  /* 0xff8000001e1e7808 */ /* 0x000fe20005000000 */
[--C-:B------:R-:W-:Y:S01]  /*21ee0*/  IMAD.IADD R7, R186, 0x1, -R5.reuse ;  /* 0x00000001ba077824 */ /* 0x100fe200078e0a05 */
[----:B------:R-:W-:Y:S01]  /*21ef0*/  ISETP.GE.AND P1, PT, R3, R179, PT ;  /* 0x000000b30300720c */ /* 0x000fe20003f26270 */
[----:B------:R-:W-:Y:S01]  /*21f00*/  IMAD.IADD R4, R183, 0x1, -R5 ;  /* 0x00000001b7047824 */ /* 0x000fe200078e0a05 */
[C---:B------:R-:W-:Y:S01]  /*21f10*/  ISETP.GE.AND P3, PT, R3.reuse, R182, PT ;  /* 0x000000b60300720c */ /* 0x040fe20003f66270 */
[----:B------:R-:W-:Y:S01]  /*21f20*/  FFMA.FTZ R35, R8, -UR23, R35 ;  /* 0x8000001708237c23 */ /* 0x000fe20008010023 */
[----:B------:R-:W-:Y:S01]  /*21f30*/  ISETP.GE.AND P2, PT, R3, R181, PT ;  /* 0x000000b50300720c */ /* 0x000fe20003f46270 */
[----:B------:R-:W-:Y:S01]  /*21f40*/  IMAD.IADD R8, R185, 0x1, -R3 ;  /* 0x00000001b9087824 */ /* 0x000fe200078e0a03 */
[C---:B------:R-:W-:Y:S01]  /*21f50*/  ISETP.GE.AND P0, PT, R3.reuse, R180, PT ;  /* 0x000000b40300720c */ /* 0x040fe20003f06270 */
[----:B------:R-:W-:Y:S01]  /*21f60*/  IMAD.IADD R6, R184, 0x1, -R5 ;  /* 0x00000001b8067824 */ /* 0x000fe200078e0a05 */
[----:B------:R-:W-:Y:S02]  /*21f70*/  FSEL R32, R32, -INF , !P5 ;  /* 0xff80000020207808 */ /* 0x000fe40006800000 */
[C---:B------:R-:W-:Y:S02]  /*21f80*/  ISETP.GE.OR P5, PT, R3.reuse, R188, !P1 ;  /* 0x000000bc0300720c */ /* 0x040fe40004fa6670 */
[----:B------:R-:W-:Y:S02]  /*21f90*/  FSEL R34, R34, -INF , !P6 ;  /* 0xff80000022227808 */ /* 0x000fe40007000000 */
[C---:B------:R-:W-:Y:S02]  /*21fa0*/  ISETP.GE.OR P3, PT, R3.reuse, R190, !P3 ;  /* 0x000000be0300720c */ /* 0x040fe40005f66670 */
[C---:B------:R-:W-:Y:S02]  /*21fb0*/  ISETP.GE.OR P2, PT, R3.reuse, R189, !P2 ;  /* 0x000000bd0300720c */ /* 0x040fe40005746670 */
[----:B------:R-:W-:Y:S02]  /*21fc0*/  ISETP.NE.AND P1, PT, R10, RZ, PT ;  /* 0x000000ff0a00720c */ /* 0x000fe40003f25270 */
[----:B------:R-:W-:Y:S02]  /*21fd0*/  IABS R4, R4 ;  /* 0x0000000400047213 */ /* 0x000fe40000000000 */
[----:B------:R-:W-:Y:S02]  /*21fe0*/  ISETP.GE.OR P6, PT, R3, R187, !P0 ;  /* 0x000000bb0300720c */ /* 0x000fe400047c6670 */
[----:B------:R-:W-:Y:S02]  /*21ff0*/  IABS R3, R7 ;  /* 0x0000000700037213 */ /* 0x000fe40000000000 */
[----:B------:R-:W-:Y:S02]  /*22000*/  I2FP.F32.S32 R4, R4 ;  /* 0x0000000400047245 */ /* 0x000fe40000201400 */
[----:B------:R-:W-:Y:S02]  /*22010*/  FSEL R33, R33, -INF , !P1 ;  /* 0xff80000021217808 */ /* 0x000fe40004800000 */
[----:B------:R-:W-:Y:S01]  /*22020*/  FSEL R36, R36, -INF , !P3 ;  /* 0xff80000024247808 */ /* 0x000fe20005800000 */
[----:B------:R-:W-:Y:S01]  /*22030*/  FFMA.FTZ R41, R4, -UR23, R41 ;  /* 0x8000001704297c23 */ /* 0x000fe20008010029 */
[----:B------:R-:W-:Y:S01]  /*22040*/  FSEL R21, R38, -INF , !P2 ;  /* 0xff80000026157808 */ /* 0x000fe20005000000 */
[C---:B------:R-:W-:Y:S01]  /*22050*/  VIADD R4, R0.reuse, 0x28 ;  /* 0x0000002800047836 */ /* 0x040fe20000000000 */
[C---:B------:R-:W-:Y:S02]  /*22060*/  ISETP.GE.AND P1, PT, R5.reuse, R182, PT ;  /* 0x000000b60500720c */ /* 0x040fe40003f26270 */
[C---:B------:R-:W-:Y:S02]  /*22070*/  ISETP.GE.AND P0, PT, R5.reuse, R181, PT ;  /* 0x000000b50500720c */ /* 0x040fe40003f06270 */
[C---:B------:R-:W-:Y:S02]  /*22080*/  ISETP.GE.AND P3, PT, R5.reuse, R179, PT ;  /* 0x000000b30500720c */ /* 0x040fe40003f66270 */
[----:B------:R-:W-:Y:S02]  /*22090*/  ISETP.GE.AND P2, PT, R5, R180, PT ;  /* 0x000000b40500720c */ /* 0x000fe40003f46270 */
[----:B------:R-:W-:Y:S01]  /*220a0*/  IABS R7, R9 ;  /* 0x0000000900077213 */ /* 0x000fe20000000000 */
[----:B------:R-:W-:Y:S01]  /*220b0*/  IMAD.IADD R9, R185, 0x1, -R4 ;  /* 0x00000001b9097824 */ /* 0x000fe200078e0a04 */
[----:B------:R-:W-:Y:S02]  /*220c0*/  I2FP.F32.S32 R3, R3 ;  /* 0x0000000300037245 */ /* 0x000fe40000201400 */
[C---:B------:R-:W-:Y:S02]  /*220d0*/  ISETP.GE.OR P1, PT, R5.reuse, R190, !P1 ;  /* 0x000000be0500720c */ /* 0x040fe40004f26670 */
[----:B------:R-:W-:Y:S01]  /*220e0*/  ISETP.GE.OR P0, PT, R5, R189, !P0 ;  /* 0x000000bd0500720c */ /* 0x000fe20004706670 */
[----:B------:R-:W-:Y:S01]  /*220f0*/  FFMA.FTZ R39, R3, -UR23, R39 ;  /* 0x8000001703277c23 */ /* 0x000fe20008010027 */
[C---:B------:R-:W-:Y:S01]  /*22100*/  ISETP.GE.OR P3, PT, R5.reuse, R188, !P3 ;  /* 0x000000bc0500720c */ /* 0x040fe20005f66670 */
[----:B------:R-:W-:Y:S01]  /*22110*/  VIADD R3, R0, 0x29 ;  /* 0x0000002900037836 */ /* 0x000fe20000000000 */
[----:B------:R-:W-:Y:S01]  /*22120*/  ISETP.GE.OR P2, PT, R5, R187, !P2 ;  /* 0x000000bb0500720c */ /* 0x000fe20005746670 */
[C---:B------:R-:W-:Y:S01]  /*22130*/  IMAD.IADD R5, R185.reuse, 0x1, -R5 ;  /* 0x00000001b9057824 */ /* 0x040fe200078e0a05 */
[----:B------:R-:W-:Y:S01]  /*22140*/  IABS R6, R6 ;  /* 0x0000000600067213 */ /* 0x000fe20000000000 */
[--C-:B------:R-:W-:Y:S01]  /*22150*/  IMAD.IADD R10, R185, 0x1, -R3.reuse ;  /* 0x00000001b90a7824 */ /* 0x100fe200078e0a03 */
[----:B------:R-:W-:Y:S02]  /*22160*/  I2FP.F32.S32 R7, R7 ;  /* 0x0000000700077245 */ /* 0x000fe40000201400 */
[----:B------:R-:W-:Y:S02]  /*22170*/  I2FP.F32.S32 R6, R6 ;  /* 0x0000000600067245 */ /* 0x000fe40000201400 */
[----:B------:R-:W-:Y:S01]  /*22180*/  IABS R8, R8 ;  /* 0x0000000800087213 */ /* 0x000fe20000000000 */
[----:B------:R-:W-:Y:S01]  /*22190*/  FFMA.FTZ R40, R7, -UR23, R40 ;  /* 0x8000001707287c23 */ /* 0x000fe20008010028 */
[----:B------:R-:W-:Y:S01]  /*221a0*/  IABS R11, R5 ;  /* 0x00000005000b7213 */ /* 0x000fe20000000000 */
[C---:B------:R-:W-:Y:S01]  /*221b0*/  IMAD.IADD R7, R183.reuse, 0x1, -R3 ;  /* 0x00000001b7077824 */ /* 0x040fe200078e0a03 */
[----:B------:R-:W-:Y:S01]  /*221c0*/  I2FP.F32.S32 R8, R8 ;  /* 0x0000000800087245 */ /* 0x000fe20000201400 */
[----:B------:R-:W-:Y:S01]  /*221d0*/  FFMA.FTZ R37, R6, -UR23, R37 ;  /* 0x8000001706257c23 */ /* 0x000fe20008010025 */
[----:B------:R-:W-:Y:S01]  /*221e0*/  IABS R5, R9 ;  /* 0x0000000900057213 */ /* 0x000fe20000000000 */
[----:B------:R-:W-:Y:S01]  /*221f0*/  IMAD.IADD R6, R183, 0x1, -R4 ;  /* 0x00000001b7067824 */ /* 0x000fe200078e0a04 */
[----:B------:R-:W-:Y:S01]  /*22200*/  IABS R7, R7 ;  /* 0x0000000700077213 */ /* 0x000fe20000000000 */
[----:B------:R-:W-:Y:S01]  /*22210*/  IMAD.MOV.U32 R9, RZ, RZ, R11 ;  /* 0x000000ffff097224 */ /* 0x000fe200078e000b */
[----:B------:R-:W-:Y:S01]  /*22220*/  FSEL R20, R39, -INF , !P0 ;  /* 0xff80000027147808 */ /* 0x000fe20004000000 */
[----:B------:R-:W-:Y:S01]  /*22230*/  FFMA.FTZ R42, R8, -UR23, R42 ;  /* 0x80000017082a7c23 */ /* 0x000fe2000801002a */
[----:B------:R-:W-:Y:S02]  /*22240*/  IABS R8, R6 ;  /* 0x0000000600087213 */ /* 0x000fe40000000000 */
[----:B------:R-:W-:Y:S02]  /*22250*/  I2FP.F32.S32 R9, R9 ;  /* 0x0000000900097245 */ /* 0x000fe40000201400 */
[----:B------:R-:W-:Y:S02]  /*22260*/  I2FP.F32.S32 R7, R7 ;  /* 0x0000000700077245 */ /* 0x000fe40000201400 */
[-C--:B------:R-:W-:Y:S01]  /*22270*/  ISETP.GE.AND P0, PT, R3, R179.reuse, PT ;  /* 0x000000b30300720c */ /* 0x080fe20003f06270 */
[----:B------:R-:W-:Y:S01]  /*22280*/  FFMA.FTZ R43, R9, -UR23, R43 ;  /* 0x80000017092b7c23 */ /* 0x000fe2000801002b */
[----:B------:R-:W-:Y:S01]  /*22290*/  I2FP.F32.S32 R8, R8 ;  /* 0x0000000800087245 */ /* 0x000fe20000201400 */
[----:B------:R-:W-:Y:S01]  /*222a0*/  FFMA.FTZ R45, R7, -UR23, R45 ;  /* 0x80000017072d7c23 */ /* 0x000fe2000801002d */
[----:B------:R-:W-:Y:S01]  /*222b0*/  FSEL R37, R37, -INF , !P1 ;  /* 0xff80000025257808 */ /* 0x000fe20004800000 */
[----:B------:R-:W-:Y:S01]  /*222c0*/  IMAD.IADD R7, R184, 0x1, -R3 ;  /* 0x00000001b8077824 */ /* 0x000fe200078e0a03 */
[----:B------:R-:W-:Y:S01]  /*222d0*/  IABS R6, R10 ;  /* 0x0000000a00067213 */ /* 0x000fe20000000000 */
[----:B------:R-:W-:Y:S01]  /*222e0*/  FFMA.FTZ R44, R8, -UR23, R44 ;  /* 0x80000017082c7c23 */ /* 0x000fe2000801002c */
[----:B------:R-:W-:Y:S01]  /*222f0*/  ISETP.GE.AND P1, PT, R4, R179, PT ;  /* 0x000000b30400720c */ /* 0x000fe20003f26270 */
[----:B------:R-:W-:Y:S01]  /*22300*/  IMAD.IADD R8, R184, 0x1, -R4 ;  /* 0x00000001b8087824 */ /* 0x000fe200078e0a04 */
[----:B------:R-:W-:Y:S02]  /*22310*/  ISETP.GE.OR P0, PT, R3, R188, !P0 ;  /* 0x000000bc0300720c */ /* 0x000fe40004706670 */
[----:B------:R-:W-:Y:S02]  /*22320*/  I2FP.F32.S32 R5, R5 ;  /* 0x0000000500057245 */ /* 0x000fe40000201400 */
[----:B------:R-:W-:Y:S02]  /*22330*/  FSEL R35, R35, -INF , !P4 ;  /* 0xff80000023237808 */ /* 0x000fe40006000000 */
[----:B------:R-:W-:Y:S01]  /*22340*/  I2FP.F32.S32 R6, R6 ;  /* 0x0000000600067245 */ /* 0x000fe20000201400 */
[----:B------:R-:W-:Y:S01]  /*22350*/  FFMA.FTZ R46, R5, -UR23, R46 ;  /* 0x80000017052e7c23 */ /* 0x000fe2000801002e */
[----:B------:R-:W-:Y:S01]  /*22360*/  FSEL R41, R41, -INF , !P3 ;  /* 0xff80000029297808 */ /* 0x000fe20005800000 */
[----:B------:R-:W-:Y:S01]  /*22370*/  VIADD R5, R0, 0x30 ;  /* 0x0000003000057836 */ /* 0x000fe20000000000 */
[----:B------:R-:W-:Y:S01]  /*22380*/  ISETP.GE.OR P1, PT, R4, R188, !P1 ;  /* 0x000000bc0400720c */ /* 0x000fe20004f26670 */
[----:B------:R-:W-:Y:S01]  /*22390*/  FFMA.FTZ R47, R6, -UR23, R47 ;  /* 0x80000017062f7c23 */ /* 0x000fe2000801002f */
[----:B------:R-:W-:Y:S01]  /*223a0*/  FSEL R43, R43, -INF , !P2 ;  /* 0xff8000002b2b7808 */ /* 0x000fe20005000000 */
[----:B------:R-:W-:Y:S01]  /*223b0*/  IMAD.IADD R6, R186, 0x1, -R4 ;  /* 0x00000001ba067824 */ /* 0x000fe200078e0a04 */
[----:B------:R-:W-:Y:S02]  /*223c0*/  FSEL R45, R45, -INF , !P0 ;  /* 0xff8000002d2d7808 */ /* 0x000fe40004000000 */
[----:B------:R-:W-:Y:S02]  /*223d0*/  FSEL R40, R40, -INF , !P5 ;  /* 0xff80000028287808 */ /* 0x000fe40006800000 */
[-C--:B------:R-:W-:Y:S02]  /*223e0*/  ISETP.GE.AND P4, PT, R4, R180.reuse, PT ;  /* 0x000000b40400720c */ /* 0x080fe40003f86270 */
[----:B------:R-:W-:Y:S02]  /*223f0*/  FSEL R42, R42, -INF , !P6 ;  /* 0xff8000002a2a7808 */ /* 0x000fe40007000000 */
[C---:B------:R-:W-:Y:S02]  /*22400*/  ISETP.GE.AND P2, PT, R3.reuse, R180, PT ;  /* 0x000000b40300720c */ /* 0x040fe40003f46270 */
[CC--:B------:R-:W-:Y:S02]  /*22410*/  ISETP.GE.AND P3, PT, R3.reuse, R182.reuse, PT ;  /* 0x000000b60300720c */ /* 0x0c0fe40003f66270 */
[CC--:B------:R-:W-:Y:S02]  /*22420*/  ISETP.GE.AND P0, PT, R3.reuse, R181.reuse, PT ;  /* 0x000000b50300720c */ /* 0x0c0fe40003f06270 */
[C---:B------:R-:W-:Y:S02]  /*22430*/  ISETP.GE.AND P5, PT, R4.reuse, R182, PT ;  /* 0x000000b60400720c */ /* 0x040fe40003fa6270 */
[----:B------:R-:W-:Y:S02]  /*22440*/  ISETP.GE.AND P6, PT, R4, R181, PT ;  /* 0x000000b50400720c */ /* 0x000fe40003fc6270 */
[----:B------:R-:W-:Y:S02]  /*22450*/  FSEL R44, R44, -INF , !P1 ;  /* 0xff8000002c2c7808 */ /* 0x000fe40004800000 */
[-C--:B------:R-:W-:Y:S02]  /*22460*/  ISETP.GE.OR P1, PT, R4, R187.reuse, !P4 ;  /* 0x000000bb0400720c */ /* 0x080fe40006726670 */
[C---:B------:R-:W-:Y:S02]  /*22470*/  ISETP.GE.OR P2, PT, R3.reuse, R187, !P2 ;  /* 0x000000bb0300720c */ /* 0x040fe40005746670 */
[CC--:B------:R-:W-:Y:S02]  /*22480*/  ISETP.GE.OR P3, PT, R3.reuse, R190.reuse, !P3 ;  /* 0x000000be0300720c */ /* 0x0c0fe40005f66670 */
[-C--:B------:R-:W-:Y:S01]  /*22490*/  ISETP.GE.OR P0, PT, R3, R189.reuse, !P0 ;  /* 0x000000bd0300720c */ /* 0x080fe20004706670 */
[----:B------:R-:W-:Y:S01]  /*224a0*/  IMAD.IADD R3, R186, 0x1, -R3 ;  /* 0x00000001ba037824 */ /* 0x000fe200078e0a03 */
[C---:B------:R-:W-:Y:S02]  /*224b0*/  ISETP.GE.OR P5, PT, R4.reuse, R190, !P5 ;  /* 0x000000be0400720c */ /* 0x040fe40006fa6670 */
[----:B------:R-:W-:Y:S01]  /*224c0*/  ISETP.GE.OR P4, PT, R4, R189, !P6 ;  /* 0x000000bd0400720c */ /* 0x000fe20007786670 */
[----:B------:R-:W-:Y:S01]  /*224d0*/  IMAD.IADD R4, R184, 0x1, -R5 ;  /* 0x00000001b8047824 */ /* 0x000fe200078e0a05 */
[----:B------:R-:W-:Y:S02]  /*224e0*/  IABS R9, R3 ;  /* 0x0000000300097213 */ /* 0x000fe40000000000 */
[----:B------:R-:W-:Y:S02]  /*224f0*/  IABS R10, R8 ;  /* 0x00000008000a7213 */ /* 0x000fe40000000000 */
[----:B------:R-:W-:Y:S02]  /*22500*/  IABS R3, R4 ;  /* 0x0000000400037213 */ /* 0x000fe40000000000 */
[----:B------:R-:W-:Y:S01]  /*22510*/  IABS R11, R6 ;  /* 0x00000006000b7213 */ /* 0x000fe20000000000 */
[----:B------:R-:W-:Y:S01]  /*22520*/  IMAD.MOV.U32 R6, RZ, RZ, R10 ;  /* 0x000000ffff067224 */ /* 0x000fe200078e000a */
[----:B------:R-:W-:Y:S02]  /*22530*/  I2FP.F32.S32 R3, R3 ;  /* 0x0000000300037245 */ /* 0x000fe40000201400 */
[----:B------:R-:W-:Y:S01]  /*22540*/  IABS R8, R7 ;  /* 0x0000000700087213 */ /* 0x000fe20000000000 */
        /* <DEDUP_REMOVED lines=8> */
[----:B------:R-:W-:Y:S01]  /*225d0*/  IMAD.IADD R9, R183, 0x1, -R5 ;  /* 0x00000001b7097824 */ /* 0x000fe200078e0a05 */
[----:B------:R-:W-:Y:S01]  /*225e0*/  IABS R10, R3 ;  /* 0x00000003000a7213 */ /* 0x000fe20000000000 */
[----:B------:R-:W-:Y:S01]  /*225f0*/  VIADD R4, R0, 0x31 ;  /* 0x0000003100047836 */ /* 0x000fe20000000000 */
[----:B------:R-:W-:Y:S01]  /*22600*/  P2R R12, PR, RZ, 0x1 ;  /* 0x00000001ff0c7803 */ /* 0x000fe20000000000 */
[----:B------:R-:W-:Y:S01]  /*22610*/  FFMA.FTZ R51, R7, -UR23, R51 ;  /* 0x8000001707337c23 */ /* 0x000fe20008010033 */
[----:B------:R-:W-:Y:S01]  /*22620*/  IABS R3, R9 ;  /* 0x0000000900037213 */ /* 0x000fe20000000000 */
[----:B------:R-:W-:Y:S01]  /*22630*/  FFMA.FTZ R49, R8, -UR23, R49 ;  /* 0x8000001708317c23 */ /* 0x000fe20008010031 */
[----:B------:R-:W-:Y:S01]  /*22640*/  I2FP.F32.S32 R9, R10 ;  /* 0x0000000a00097245 */ /* 0x000fe20000201400 */
[----:B------:R-:W-:Y:S01]  /*22650*/  FFMA.FTZ R50, R6, -UR23, R50 ;  /* 0x8000001706327c23 */ /* 0x000fe20008010032 */
[----:B------:R-:W-:Y:S01]  /*22660*/  FSEL R46, R46, -INF , !P1 ;  /* 0xff8000002e2e7808 */ /* 0x000fe20004800000 */
[----:B------:R-:W-:Y:S01]  /*22670*/  IMAD.IADD R11, R183, 0x1, -R4 ;  /* 0x00000001b70b7824 */ /* 0x000fe200078e0a04 */
[----:B------:R-:W-:Y:S01]  /*22680*/  ISETP.GE.AND P1, PT, R5, R182, PT ;  /* 0x000000b60500720c */ /* 0x000fe20003f26270 */
[----:B------:R-:W-:Y:S01]  /*22690*/  FFMA.FTZ R54, R9, -UR23, R54 ;  /* 0x8000001709367c23 */ /* 0x000fe20008010036 */
[----:B------:R-:W-:Y:S01]  /*226a0*/  ISETP.GE.AND P0, PT, R5, R181, PT ;  /* 0x000000b50500720c */ /* 0x000fe20003f06270 */
[--C-:B------:R-:W-:Y:S01]  /*226b0*/  IMAD.IADD R7, R186, 0x1, -R4.reuse ;  /* 0x00000001ba077824 */ /* 0x100fe200078e0a04 */
[----:B------:R-:W-:Y:S01]  /*226c0*/  FSEL R47, R47, -INF , !P2 ;  /* 0xff8000002f2f7808 */ /* 0x000fe20005000000 */
[----:B------:R-:W-:Y:S01]  /*226d0*/  IMAD.IADD R6, R184, 0x1, -R4 ;  /* 0x00000001b8067824 */ /* 0x000fe200078e0a04 */
[----:B------:R-:W-:Y:S02]  /*226e0*/  FSEL R48, R48, -INF , !P5 ;  /* 0xff80000030307808 */ /* 0x000fe40006800000 */
[----:B------:R-:W-:Y:S02]  /*226f0*/  ISETP.NE.AND P2, PT, R12, RZ, PT ;  /* 0x000000ff0c00720c */ /* 0x000fe40003f45270 */
[C---:B------:R-:W-:Y:S02]  /*22700*/  ISETP.GE.AND P5, PT, R5.reuse, R180, PT ;  /* 0x000000b40500720c */ /* 0x040fe40003fa6270 */
[----:B------:R-:W-:Y:S02]  /*22710*/  I2FP.F32.S32 R3, R3 ;  /* 0x0000000300037245 */ /* 0x000fe40000201400 */
[C---:B------:R-:W-:Y:S02]  /*22720*/  ISETP.GE.OR P1, PT, R5.reuse, R190, !P1 ;  /* 0x000000be0500720c */ /* 0x040fe40004f26670 */
[----:B------:R-:W-:Y:S01]  /*22730*/  ISETP.GE.OR P0, PT, R5, R189, !P0 ;  /* 0x000000bd0500720c */ /* 0x000fe20004706670 */
[----:B------:R-:W-:Y:S01]  /*22740*/  FFMA.FTZ R56, R3, -UR23, R56 ;  /* 0x8000001703387c23 */ /* 0x000fe20008010038 */
[----:B------:R-:W-:Y:S01]  /*22750*/  IABS R7, R7 ;  /* 0x0000000700077213 */ /* 0x000fe20000000000 */
[C---:B------:R-:W-:Y:S01]  /*22760*/  VIADD R3, R0.reuse, 0x38 ;  /* 0x0000003800037836 */ /* 0x040fe20000000000 */
[----:B------:R-:W-:Y:S01]  /*22770*/  ISETP.GE.AND P6, PT, R5, R179, PT ;  /* 0x000000b30500720c */ /* 0x000fe20003fc6270 */
[----:B------:R-:W-:Y:S01]  /*22780*/  VIADD R0, R0, 0x39 ;  /* 0x0000003900007836 */ /* 0x000fe20000000000 */
[----:B------:R-:W-:Y:S02]  /*22790*/  FSEL R49, R49, -INF , !P3 ;  /* 0xff80000031317808 */ /* 0x000fe40005800000 */
[----:B------:R-:W-:Y:S02]  /*227a0*/  FSEL R51, R51, -INF , !P2 ;  /* 0xff80000033337808 */ /* 0x000fe40005000000 */
[----:B------:R-:W-:Y:S02]  /*227b0*/  ISETP.GE.OR P3, PT, R5, R187, !P5 ;  /* 0x000000bb0500720c */ /* 0x000fe40006f66670 */
[----:B------:R-:W-:Y:S02]  /*227c0*/  IABS R8, R6 ;  /* 0x0000000600087213 */ /* 0x000fe40000000000 */
        /* <DEDUP_REMOVED lines=8> */
[C---:B------:R-:W-:Y:S01]  /*22850*/  ISETP.GE.AND P0, PT, R4.reuse, R180, PT ;  /* 0x000000b40400720c */ /* 0x040fe20003f06270 */
[----:B------:R-:W-:Y:S01]  /*22860*/  IMAD.IADD R7, R183, 0x1, -R0 ;  /* 0x00000001b7077824 */ /* 0x000fe200078e0a00 */
[----:B------:R-:W-:Y:S01]  /*22870*/  ISETP.GE.OR P6, PT, R5, R188, !P6 ;  /* 0x000000bc0500720c */ /* 0x000fe200077c6670 */
[C---:B------:R-:W-:Y:S01]  /*22880*/  IMAD.IADD R5, R185.reuse, 0x1, -R5 ;  /* 0x00000001b9057824 */ /* 0x040fe200078e0a05 */
[----:B------:R-:W-:Y:S02]  /*22890*/  P2R R9, PR, RZ, 0x8 ;  /* 0x00000008ff097803 */ /* 0x000fe40000000000 */
[----:B------:R-:W-:Y:S02]  /*228a0*/  IABS R6, R11 ;  /* 0x0000000b00067213 */ /* 0x000fe40000000000 */
[----:B------:R-:W-:Y:S02]  /*228b0*/  I2FP.F32.S32 R8, R8 ;  /* 0x0000000800087245 */ /* 0x000fe40000201400 */
[C---:B------:R-:W-:Y:S02]  /*228c0*/  ISETP.GE.OR P3, PT, R4.reuse, R189, !P2 ;  /* 0x000000bd0400720c */ /* 0x040fe40005766670 */
[----:B------:R-:W-:Y:S01]  /*228d0*/  ISETP.GE.OR P4, PT, R4, R190, !P4 ;  /* 0x000000be0400720c */ /* 0x000fe20006786670 */
[----:B------:R-:W-:Y:S01]  /*228e0*/  FFMA.FTZ R53, R8, -UR23, R53 ;  /* 0x8000001708357c23 */ /* 0x000fe20008010035 */
[C---:B------:R-:W-:Y:S01]  /*228f0*/  ISETP.GE.OR P2, PT, R4.reuse, R188, !P1 ;  /* 0x000000bc0400720c */ /* 0x040fe20004f46670 */
[C---:B------:R-:W-:Y:S01]  /*22900*/  IMAD.IADD R8, R185.reuse, 0x1, -R3 ;  /* 0x00000001b9087824 */ /* 0x040fe200078e0a03 */
        /* <DEDUP_REMOVED lines=9> */
[----:B------:R-:W-:Y:S01]  /*229a0*/  IMAD.IADD R6, R183, 0x1, -R3 ;  /* 0x00000001b7067824 */ /* 0x000fe200078e0a03 */
[----:B------:R-:W-:Y:S01]  /*229b0*/  I2FP.F32.S32 R4, R4 ;  /* 0x0000000400047245 */ /* 0x000fe20000201400 */
[----:B------:R-:W-:Y:S01]  /*229c0*/  IMAD.MOV.U32 R8, RZ, RZ, R10 ;  /* 0x000000ffff087224 */ /* 0x000fe200078e000a */
[----:B------:R-:W-:Y:S02]  /*229d0*/  I2FP.F32.S32 R7, R7 ;  /* 0x0000000700077245 */ /* 0x000fe40000201400 */
[----:B------:R-:W-:Y:S01]  /*229e0*/  IABS R6, R6 ;  /* 0x0000000600067213 */ /* 0x000fe20000000000 */
[----:B------:R-:W-:Y:S01]  /*229f0*/  FFMA.FTZ R61, R4, -UR23, R61 ;  /* 0x80000017043d7c23 */ /* 0x000fe2000801003d */
[----:B------:R-:W-:Y:S01]  /*22a00*/  I2FP.F32.S32 R8, R8 ;  /* 0x0000000800087245 */ /* 0x000fe20000201400 */
[----:B------:R-:W-:Y:S01]  /*22a10*/  FFMA.FTZ R58, R7, -UR23, R58 ;  /* 0x80000017073a7c23 */ /* 0x000fe2000801003a */
[----:B------:R-:W-:Y:S01]  /*22a20*/  I2FP.F32.S32 R6, R6 ;  /* 0x0000000600067245 */ /* 0x000fe20000201400 */
[----:B------:R-:W-:Y:S01]  /*22a30*/  IMAD.IADD R4, R185, 0x1, -R0 ;  /* 0x00000001b9047824 */ /* 0x000fe200078e0a00 */
[----:B------:R-:W-:Y:S01]  /*22a40*/  FSEL R56, R56, -INF , !P6 ;  /* 0xff80000038387808 */ /* 0x000fe20007000000 */
[----:B------:R-:W-:Y:S01]  /*22a50*/  FFMA.FTZ R59, R8, -UR23, R59 ;  /* 0x80000017083b7c23 */ /* 0x000fe2000801003b */
[----:B------:R-:W-:Y:S01]  /*22a60*/  ISETP.NE.AND P6, PT, R9, RZ, PT ;  /* 0x000000ff0900720c */ /* 0x000fe20003fc5270 */
[----:B------:R-:W-:Y:S01]  /*22a70*/  FFMA.FTZ R60, R6, -UR23, R60 ;  /* 0x80000017063c7c23 */ /* 0x000fe2000801003c */
[-C--:B------:R-:W-:Y:S01]  /*22a80*/  ISETP.GE.AND P1, PT, R3, R179.reuse, PT ;  /* 0x000000b30300720c */ /* 0x080fe20003f26270 */
[----:B------:R-:W-:Y:S01]  /*22a90*/  IMAD.IADD R6, R184, 0x1, -R0 ;  /* 0x00000001b8067824 */ /* 0x000fe200078e0a00 */
[----:B------:R-:W-:Y:S01]  /*22aa0*/  ISETP.GE.AND P0, PT, R0, R179, PT ;  /* 0x000000b30000720c */ /* 0x000fe20003f06270 */
[--C-:B------:R-:W-:Y:S01]  /*22ab0*/  IMAD.IADD R7, R184, 0x1, -R3.reuse ;  /* 0x00000001b8077824 */ /* 0x100fe200078e0a03 */
[----:B------:R-:W-:Y:S02]  /*22ac0*/  I2FP.F32.S32 R5, R5 ;  /* 0x0000000500057245 */ /* 0x000fe40000201400 */
[----:B------:R-:W-:Y:S02]  /*22ad0*/  FSEL R53, R53, -INF , !P4 ;  /* 0xff80000035357808 */ /* 0x000fe40006000000 */
[----:B------:R-:W-:Y:S01]  /*22ae0*/  FSEL R55, R55, -INF , !P3 ;  /* 0xff80000037377808 */ /* 0x000fe20005800000 */
[----:B------:R-:W-:Y:S01]  /*22af0*/  FFMA.FTZ R62, R5, -UR23, R62 ;  /* 0x80000017053e7c23 */ /* 0x000fe2000801003e */
[C---:B------:R-:W-:Y:S01]  /*22b00*/  ISETP.GE.AND P4, PT, R3.reuse, R182, PT ;  /* 0x000000b60300720c */ /* 0x040fe20003f86270 */
[----:B------:R-:W-:Y:S01]  /*22b10*/  IMAD.IADD R5, R186, 0x1, -R3 ;  /* 0x00000001ba057824 */ /* 0x000fe200078e0a03 */
[----:B------:R-:W-:Y:S02]  /*22b20*/  FSEL R58, R58, -INF , !P6 ;  /* 0xff8000003a3a7808 */ /* 0x000fe40007000000 */
[C---:B------:R-:W-:Y:S02]  /*22b30*/  ISETP.GE.AND P3, PT, R3.reuse, R180, PT ;  /* 0x000000b40300720c */ /* 0x040fe40003f66270 */
[C---:B------:R-:W-:Y:S02]  /*22b40*/  ISETP.GE.AND P6, PT, R3.reuse, R181, PT ;  /* 0x000000b50300720c */ /* 0x040fe40003fc6270 */
[-C--:B------:R-:W-:Y:S02]  /*22b50*/  ISETP.GE.OR P1, PT, R3, R188.reuse, !P1 ;  /* 0x000000bc0300720c */ /* 0x080fe40004f26670 */
[----:B------:R-:W-:Y:S02]  /*22b60*/  ISETP.GE.OR P0, PT, R0, R188, !P0 ;  /* 0x000000bc0000720c */ /* 0x000fe40004706670 */
[----:B------:R-:W-:Y:S02]  /*22b70*/  FSEL R59, R59, -INF , !P5 ;  /* 0xff8000003b3b7808 */ /* 0x000fe40006800000 */
[----:B------:R-:W-:Y:S02]  /*22b80*/  ISETP.GE.OR P5, PT, R3, R190, !P4 ;  /* 0x000000be0300720c */ /* 0x000fe400067a6670 */
[----:B------:R-:W-:Y:S02]  /*22b90*/  FSEL R57, R57, -INF , !P2 ;  /* 0xff80000039397808 */ /* 0x000fe40005000000 */
[----:B------:R-:W-:Y:S02]  /*22ba0*/  FSEL R60, R60, -INF , !P1 ;  /* 0xff8000003c3c7808 */ /* 0x000fe40004800000 */
[----:B------:R-:W-:Y:S02]  /*22bb0*/  FSEL R61, R61, -INF , !P0 ;  /* 0xff8000003d3d7808 */ /* 0x000fe40004000000 */
[C---:B------:R-:W-:Y:S02]  /*22bc0*/  ISETP.GE.OR P3, PT, R3.reuse, R187, !P3 ;  /* 0x000000bb0300720c */ /* 0x040fe40005f66670 */
[----:B------:R-:W-:Y:S02]  /*22bd0*/  ISETP.GE.OR P4, PT, R3, R189, !P6 ;  /* 0x000000bd0300720c */ /* 0x000fe40007786670 */
[C---:B------:R-:W-:Y:S02]  /*22be0*/  ISETP.GE.AND P2, PT, R0.reuse, R180, PT ;  /* 0x000000b40000720c */ /* 0x040fe40003f46270 */
[C---:B------:R-:W-:Y:S02]  /*22bf0*/  ISETP.GE.AND P1, PT, R0.reuse, R182, PT ;  /* 0x000000b60000720c */ /* 0x040fe40003f26270 */
[----:B------:R-:W-:Y:S02]  /*22c00*/  ISETP.GE.AND P0, PT, R0, R181, PT ;  /* 0x000000b50000720c */ /* 0x000fe40003f06270 */
[----:B------:R-:W-:Y:S01]  /*22c10*/  IABS R3, R4 ;  /* 0x0000000400037213 */ /* 0x000fe20000000000 */
[----:B------:R-:W-:Y:S01]  /*22c20*/  IMAD.IADD R4, R186, 0x1, -R0 ;  /* 0x00000001ba047824 */ /* 0x000fe200078e0a00 */
[C---:B------:R-:W-:Y:S02]  /*22c30*/  ISETP.GE.OR P2, PT, R0.reuse, R187, !P2 ;  /* 0x000000bb0000720c */ /* 0x040fe40005746670 */
[C---:B------:R-:W-:Y:S02]  /*22c40*/  ISETP.GE.OR P1, PT, R0.reuse, R190, !P1 ;  /* 0x000000be0000720c */ /* 0x040fe40004f26670 */
[----:B------:R-:W-:Y:S01]  /*22c50*/  ISETP.GE.OR P0, PT, R0, R189, !P0 ;  /* 0x000000bd0000720c */ /* 0x000fe20004706670 */
[----:B------:R-:W-:Y:S01]  /*22c60*/  IMAD.MOV.U32 R0, RZ, RZ, R3 ;  /* 0x000000ffff007224 */ /* 0x000fe200078e0003 */
        /* <DEDUP_REMOVED lines=10> */
[----:B------:R-:W-:Y:S01]  /*22d10*/  IMAD.MOV.U32 R0, RZ, RZ, R6 ;  /* 0x000000ffff007224 */ /* 0x000fe200078e0006 */
[----:B------:R-:W-:Y:S01]  /*22d20*/  I2FP.F32.S32 R4, R4 ;  /* 0x0000000400047245 */ /* 0x000fe20000201400 */
[----:B------:R-:W-:Y:S01]  /*22d30*/  FFMA.FTZ R64, R3, -UR23, R64 ;  /* 0x8000001703407c23 */ /* 0x000fe20008010040 */
[----:B------:R-:W-:Y:S01]  /*22d40*/  FMNMX.FTZ R3, R151, R2, !PT ;  /* 0x0000000297037209 */ /* 0x000fe20007810000 */
[----:B------:R-:W-:Y:S01]  /*22d50*/  FFMA.FTZ R65, R5, -UR23, R65 ;  /* 0x8000001705417c23 */ /* 0x000fe20008010041 */
[----:B------:R-:W-:Y:S01]  /*22d60*/  I2FP.F32.S32 R0, R0 ;  /* 0x0000000000007245 */ /* 0x000fe20000201400 */
[----:B------:R-:W-:Y:S01]  /*22d70*/  FFMA.FTZ R66, R4, -UR23, R66 ;  /* 0x8000001704427c23 */ /* 0x000fe20008010042 */
        /* <DEDUP_REMOVED lines=57> */
[----:B------:R-:W-:Y:S01]  /*23110*/  FSEL R63, R63, -INF , !P2 ;  /* 0xff8000003f3f7808 */ /* 0x000fe20005000000 */
[----:B------:R-:W1:Y:S01]  /*23120*/  SHFL.BFLY PT, R69, R0, 0x2, 0x1f ;  /* 0x0c401f0000457f89 */ /* 0x000e6200000e0000 */
[----:B------:R-:W-:Y:S02]  /*23130*/  FMNMX.FTZ R71, R62, R71, !PT ;  /* 0x000000473e477209 */ /* 0x000fe40007810000 */
[----:B------:R-:W-:Y:S02]  /*23140*/  FSEL R64, R64, -INF , !P5 ;  /* 0xff80000040407808 */ /* 0x000fe40006800000 */
[----:B------:R-:W-:Y:S02]  /*23150*/  FMNMX.FTZ R70, R53, R70, !PT ;  /* 0x0000004635467209 */ /* 0x000fe40007810000 */
[----:B------:R-:W-:Y:S02]  /*23160*/  FSEL R66, R66, -INF , !P4 ;  /* 0xff80000042427808 */ /* 0x000fe40006000000 */
[----:B------:R-:W-:Y:S02]  /*23170*/  FMNMX.FTZ R3, R55, R3, !PT ;  /* 0x0000000337037209 */ /* 0x000fe40007810000 */
[----:B------:R-:W-:Y:S02]  /*23180*/  FMNMX.FTZ R71, R63, R71, !PT ;  /* 0x000000473f477209 */ /* 0x000fe40007810000 */
[----:B------:R-:W-:Y:S02]  /*23190*/  FSEL R65, R65, -INF , !P1 ;  /* 0xff80000041417808 */ /* 0x000fe40004800000 */
[----:B------:R-:W-:Y:S01]  /*231a0*/  FMNMX.FTZ R70, R64, R70, !PT ;  /* 0x0000004640467209 */ /* 0x000fe20007810000 */
[----:B------:R-:W3:Y:S01]  /*231b0*/  SHFL.BFLY PT, R6, R71, 0x2, 0x1f ;  /* 0x0c401f0047067f89 */ /* 0x000ee200000e0000 */
[----:B------:R-:W-:Y:S02]  /*231c0*/  FSEL R67, R67, -INF , !P0 ;  /* 0xff80000043437808 */ /* 0x000fe40004000000 */
[----:B------:R-:W-:Y:S02]  /*231d0*/  FMNMX.FTZ R3, R66, R3, !PT ;  /* 0x0000000342037209 */ /* 0x000fe40007810000 */
[----:B------:R-:W-:Y:S02]  /*231e0*/  FMNMX.FTZ R70, R65, R70, !PT ;  /* 0x0000004641467209 */ /* 0x000fe40007810000 */
[----:B------:R-:W-:Y:S02]  /*231f0*/  FMNMX.FTZ R3, R67, R3, !PT ;  /* 0x0000000343037209 */ /* 0x000fe40007810000 */
[----:B------:R-:W-:Y:S01]  /*23200*/  LOP3.LUT R8, R245, UR19, R232, 0x96, !PT ;  /* 0x00000013f5087c12 */ /* 0x000fe2000f8e96e8 */
[----:B------:R-:W4:Y:S01]  /*23210*/  SHFL.BFLY PT, R7, R70, 0x2, 0x1f ;  /* 0x0c401f0046077f89 */ /* 0x000f2200000e0000 */
[----:B-1----:R-:W-:Y:S01]  /*23220*/  FMNMX.FTZ R69, R0, R69, !PT ;  /* 0x0000004500457209 */ /* 0x002fe20007810000 */
[----:B------:R-:W-:Y:S01]  /*23230*/  UIADD3 UR19, UR35, 0x646e171e, URZ ;  /* 0x646e171e23137890 */ /* 0x000fe2000fffe03f */
[----:B------:R-:W-:Y:S05]  /*23240*/  LOP3.LUT R4, R141, UR33, R162, 0x96, !PT ;  /* 0x000000218d047c12 */ /* 0x000fea000f8e96a2 */
[----:B------:R-:W1:Y:S01]  /*23250*/  SHFL.BFLY PT, R9, R3, 0x2, 0x1f ;  /* 0x0c401f0003097f89 */ /* 0x000e6200000e0000 */
[----:B------:R-:W-:Y:S01]  /*23260*/  LOP3.LUT R140, R227, UR29, R140, 0x96, !PT ;  /* 0x0000001de38c7c12 */ /* 0x000fe2000f8e968c */
[----:B------:R-:W-:Y:S01]  /*23270*/  IMAD.WIDE.U32 R228, R8, -0x326172a9, RZ ;  /* 0xcd9e8d5708e47825 */ /* 0x000fe200078e00ff */
[----:B--2---:R-:W-:Y:S05]  /*23280*/  LOP3.LUT R5, R161, UR27, R196, 0x96, !PT ;  /* 0x0000001ba1057c12 */ /* 0x004fea000f8e96c4 */
[----:B------:R-:W2:Y:S01]  /*23290*/  SHFL.BFLY PT, R10, R69, 0x1, 0x1f ;  /* 0x0c201f00450a7f89 */ /* 0x000ea200000e0000 */
[----:B------:R-:W-:Y:S01]  /*232a0*/  LOP3.LUT R211, R211, 0xffffefff, RZ, 0xc0, !PT ;  /* 0xffffefffd3d37812 */ /* 0x000fe200078ec0ff */
[----:B------:R-:W-:Y:S01]  /*232b0*/  IMAD.WIDE.U32 R140, R140, -0x326172a9, RZ ;  /* 0xcd9e8d578c8c7825 */ /* 0x000fe200078e00ff */
[----:B---3--:R-:W-:Y:S03]  /*232c0*/  FMNMX.FTZ R71, R71, R6, !PT ;  /* 0x0000000647477209 */ /* 0x008fe60007810000 */
[----:B------:R-:W-:Y:S01]  /*232d0*/  IMAD.WIDE.U32 R162, R4, -0x326172a9, RZ ;  /* 0xcd9e8d5704a27825 */ /* 0x000fe200078e00ff */
[----:B------:R-:W-:Y:S01]  /*232e0*/  LOP3.LUT R4, R229, UR40, R160, 0x96, !PT ;  /* 0x00000028e5047c12 */ /* 0x000fe2000f8e96a0 */
[----:B------:R-:W3:Y:S01]  /*232f0*/  SHFL.BFLY PT, R8, R71, 0x1, 0x1f ;  /* 0x0c201f0047087f89 */ /* 0x000ee200000e0000 */
[----:B------:R-:W-:Y:S01]  /*23300*/  LOP3.LUT R0, R141, UR26, R162, 0x96, !PT ;  /* 0x0000001a8d007c12 */ /* 0x000fe2000f8e96a2 */
[----:B------:R-:W-:Y:S01]  /*23310*/  IMAD.WIDE.U32 R14, R5, -0x2daee0ad, RZ ;  /* 0xd2511f53050e7825 */ /* 0x000fe200078e00ff */
[----:B------:R-:W-:Y:S02]  /*23320*/  LOP3.LUT R200, R163, UR32, R154, 0x96, !PT ;  /* 0x00000020a3c87c12 */ /* 0x000fe4000f8e969a */
[----:B----4-:R-:W-:Y:S01]  /*23330*/  FMNMX.FTZ R70, R70, R7, !PT ;  /* 0x0000000746467209 */ /* 0x010fe20007810000 */
[----:B------:R-:W-:Y:S01]  /*23340*/  IMAD.WIDE.U32 R12, R4, -0x2daee0ad, RZ ;  /* 0xd2511f53040c7825 */ /* 0x000fe200078e00ff */
[----:B------:R-:W-:Y:S02]  /*23350*/  LOP3.LUT R5, R15, UR39, R244, 0x96, !PT ;  /* 0x000000270f057c12 */ /* 0x000fe4000f8e96f4 */
[----:B-1----:R-:W-:Y:S01]  /*23360*/  FMNMX.FTZ R3, R3, R9, !PT ;  /* 0x0000000903037209 */ /* 0x002fe20007810000 */
[----:B------:R-:W-:Y:S01]  /*23370*/  IMAD.MOV.U32 R154, RZ, RZ, R196 ;  /* 0x000000ffff9a7224 */ /* 0x000fe200078e00c4 */
[----:B------:R-:W-:Y:S01]  /*23380*/  LOP3.LUT R4, R0, 0xff, RZ, 0xc0, !PT ;  /* 0x000000ff00047812 */ /* 0x000fe200078ec0ff */
[----:B------:R-:W1:Y:S01]  /*23390*/  SHFL.BFLY PT, R9, R70, 0x1, 0x1f ;  /* 0x0c201f0046097f89 */ /* 0x000e6200000e0000 */
[----:B------:R-:W-:Y:S01]  /*233a0*/  LOP3.LUT R11, R13, UR37, R14, 0x96, !PT ;  /* 0x000000250d0b7c12 */ /* 0x000fe2000f8e960e */
[----:B------:R-:W-:Y:S01]  /*233b0*/  IMAD.WIDE.U32 R14, R5, -0x326172a9, RZ ;  /* 0xcd9e8d57050e7825 */ /* 0x000fe200078e00ff */
[----:B------:R-:W-:Y:S05]  /*233c0*/  ISETP.LE.U32.AND P4, PT, R4, UR13, PT ;  /* 0x0000000d04007c0c */ /* 0x000fea000bf83070 */
[----:B------:R-:W4:Y:S01]  /*233d0*/  SHFL.BFLY PT, R68, R3, 0x1, 0x1f ;  /* 0x0c201f0003447f89 */ /* 0x000f2200000e0000 */
[--C-:B------:R-:W-:Y:S02]  /*233e0*/  SHF.R.U32.HI R4, RZ, 0x10, R0.reuse ;  /* 0x00000010ff047819 */ /* 0x100fe40000011600 */
[----:B------:R-:W-:Y:S02]  /*233f0*/  SHF.R.U32.HI R5, RZ, 0x18, R0 ;  /* 0x00000018ff057819 */ /* 0x000fe40000011600 */
[----:B------:R-:W-:Y:S02]  /*23400*/  LOP3.LUT R0, R0, 0xffff, RZ, 0xc0, !PT ;  /* 0x0000ffff00007812 */ /* 0x000fe400078ec0ff */
[----:B------:R-:W-:Y:S02]  /*23410*/  LOP3.LUT R6, R15, UR38, R228, 0x96, !PT ;  /* 0x000000260f067c12 */ /* 0x000fe4000f8e96e4 */
[----:B------:R-:W-:Y:S01]  /*23420*/  SHF.R.U32.HI R0, RZ, 0x8, R0 ;  /* 0x00000008ff007819 */ /* 0x000fe20000011600 */
[----:B------:R-:W5:Y:S01]  /*23430*/  LDL.LU R15, [R1+0xf8] ;  /* 0x0000f800010f7983 */ /* 0x000f620000300800 */
[----:B--2---:R-:W-:Y:S01]  /*23440*/  FMNMX.FTZ R69, R69, R10, !PT ;  /* 0x0000000a45457209 */ /* 0x004fe20007810000 */
[----:B------:R-:W-:Y:S01]  /*23450*/  IMAD.WIDE.U32 R6, R6, -0x2daee0ad, RZ ;  /* 0xd2511f5306067825 */ /* 0x000fe200078e00ff */
[----:B------:R-:W-:Y:S02]  /*23460*/  LOP3.LUT R0, R0, 0xffff, RZ, 0xc0, !PT ;  /* 0x0000ffff00007812 */ /* 0x000fe400078ec0ff */
[----:B------:R-:W-:Y:S02]  /*23470*/  FSETP.NEU.FTZ.AND P1, PT, R69, -INF , PT ;  /* 0xff8000004500780b */ /* 0x000fe40003f3d000 */
[----:B---3--:R-:W-:Y:S02]  /*23480*/  FMNMX.FTZ R71, R71, R8, !PT ;  /* 0x0000000847477209 */ /* 0x008fe40007810000 */
[----:B------:R-:W-:Y:S01]  /*23490*/  LOP3.LUT R10, R7, UR33, R12, 0x96, !PT ;  /* 0x00000021070a7c12 */ /* 0x000fe2000f8e960c */
[----:B------:R-:W-:Y:S01]  /*234a0*/  IMAD.WIDE.U32 R12, R11, -0x326172a9, RZ ;  /* 0xcd9e8d570b0c7825 */ /* 0x000fe200078e00ff */
[----:B------:R-:W-:Y:S02]  /*234b0*/  ISETP.LE.U32.AND P3, PT, R0, UR13, PT ;  /* 0x0000000d00007c0c */ /* 0x000fe4000bf63070 */
[C---:B------:R-:W-:Y:S01]  /*234c0*/  FSEL R0, R69.reuse, RZ, P1 ;  /* 0x000000ff45007208 */ /* 0x040fe20000800000 */
[----:B------:R-:W-:Y:S01]  /*234d0*/  FMUL.FTZ R7, R69, UR4 ;  /* 0x0000000445077c20 */ /* 0x000fe20008410000 */
[C---:B------:R-:W-:Y:S01]  /*234e0*/  FSETP.NEU.FTZ.AND P0, PT, R71.reuse, -INF , PT ;  /* 0xff8000004700780b */ /* 0x040fe20003f1d000 */
[----:B------:R-:W-:Y:S01]  /*234f0*/  FMUL.FTZ R8, R71, UR4 ;  /* 0x0000000447087c20 */ /* 0x000fe20008410000 */
[----:B-1----:R-:W-:Y:S01]  /*23500*/  FMNMX.FTZ R70, R70, R9, !PT ;  /* 0x0000000946467209 */ /* 0x002fe20007810000 */
[----:B------:R-:W-:Y:S01]  /*23510*/  IMAD.WIDE.U32 R146, R10, -0x326172a9, RZ ;  /* 0xcd9e8d570a927825 */ /* 0x000fe200078e00ff */
[----:B------:R-:W-:Y:S02]  /*23520*/  ISETP.LE.U32.AND P5, PT, R5, UR13, PT ;  /* 0x0000000d05007c0c */ /* 0x000fe4000bfa3070 */
[----:B----4-:R-:W-:Y:S01]  /*23530*/  FMNMX.FTZ R68, R3, R68, !PT ;  /* 0x0000004403447209 */ /* 0x010fe20007810000 */
[----:B------:R-:W-:Y:S01]  /*23540*/  FADD.FTZ R3, -R0, R2 ;  /* 0x0000000200037221 */ /* 0x000fe20000010100 */
[----:B------:R-:W-:Y:S01]  /*23550*/  LOP3.LUT R5, R13, UR36, R14, 0x96, !PT ;  /* 0x000000240d057c12 */ /* 0x000fe2000f8e960e */
[----:B------:R-:W-:Y:S01]  /*23560*/  IMAD.MOV.U32 R13, RZ, RZ, R205 ;  /* 0x000000ffff0d7224 */ /* 0x000fe200078e00cd */
[----:B------:R-:W-:Y:S01]  /*23570*/  LOP3.LUT R4, R4, 0xff, RZ, 0xc0, !PT ;  /* 0x000000ff04047812 */ /* 0x000fe200078ec0ff */
[----:B------:R-:W2:Y:S01]  /*23580*/  LDL.LU R14, [R1+0xf4] ;  /* 0x0000f400010e7983 */ /* 0x000ea20000300800 */
[----:B------:R-:W-:Y:S01]  /*23590*/  FSEL R0, R71, RZ, P0 ;  /* 0x000000ff47007208 */ /* 0x000fe20000000000 */
[----:B------:R-:W-:Y:S01]  /*235a0*/  IMAD.WIDE.U32 R212, R5, -0x2daee0ad, RZ ;  /* 0xd2511f5305d47825 */ /* 0x000fe200078e00ff */
[----:B------:R-:W-:Y:S02]  /*235b0*/  FSEL R7, R7, RZ, P1 ;  /* 0x000000ff07077208 */ /* 0x000fe40000800000 */
[----:B------:R-:W-:Y:S02]  /*235c0*/  FSETP.NEU.FTZ.AND P1, PT, R70, -INF , PT ;  /* 0xff8000004600780b */ /* 0x000fe40003f3d000 */
[----:B------:R-:W-:Y:S01]  /*235d0*/  FSEL R8, R8, RZ, P0 ;  /* 0x000000ff08087208 */ /* 0x000fe20000000000 */
[--C-:B------:R-:W-:Y:S01]  /*235e0*/  FFMA.FTZ R219, R45, UR4, -R7.reuse ;  /* 0x000000042ddb7c23 */ /* 0x100fe20008010807 */
[----:B------:R-:W-:Y:S01]  /*235f0*/  FSETP.NEU.FTZ.AND P0, PT, R68, -INF , PT ;  /* 0xff8000004400780b */ /* 0x000fe20003f1d000 */
[----:B------:R-:W-:Y:S01]  /*23600*/  FFMA.FTZ R217, R44, UR4, -R7 ;  /* 0x000000042cd97c23 */ /* 0x000fe20008010807 */
[----:B------:R-:W-:Y:S01]  /*23610*/  ISETP.LE.U32.AND P2, PT, R4, UR13, PT ;  /* 0x0000000d04007c0c */ /* 0x000fe2000bf43070 */
[----:B------:R-:W-:Y:S01]  /*23620*/  FADD.FTZ R4, -R0, R72 ;  /* 0x0000004800047221 */ /* 0x000fe20000010100 */
[----:B------:R-:W-:Y:S01]  /*23630*/  FSEL R2, R70, RZ, P1 ;  /* 0x000000ff46027208 */ /* 0x000fe20000800000 */
[--C-:B------:R-:W-:Y:S01]  /*23640*/  FFMA.FTZ R216, R47, UR4, -R8.reuse ;  /* 0x000000042fd87c23 */ /* 0x100fe20008010808 */
[----:B------:R-:W-:Y:S01]  /*23650*/  FSEL R0, R68, RZ, P0 ;  /* 0x000000ff44007208 */ /* 0x000fe20000000000 */
[----:B------:R-:W-:Y:S01]  /*23660*/  FFMA.FTZ R227, R58, UR4, -R8 ;  /* 0x000000043ae37c23 */ /* 0x000fe20008010808 */
[----:B------:R-:W-:Y:S01]  /*23670*/  LOP3.LUT R19, R213, UR29, R6, 0x96, !PT ;  /* 0x0000001dd5137c12 */ /* 0x000fe2000f8e9606 */
[----:B------:R-:W-:Y:S01]  /*23680*/  FADD.FTZ R6, -R2, R73 ;  /* 0x0000004902067221 */ /* 0x000fe20000010100 */
[----:B------:R-:W-:Y:S01]  /*23690*/  LOP3.LUT R199, R147, UR32, R12, 0x96, !PT ;  /* 0x0000002093c77c12 */ /* 0x000fe2000f8e960c */
[----:B------:R-:W-:Y:S01]  /*236a0*/  FADD.FTZ R5, -R0, R74 ;  /* 0x0000004a00057221 */ /* 0x000fe20000010100 */
[----:B------:R-:W-:Y:S01]  /*236b0*/  FMUL.FTZ R2, R70, UR4 ;  /* 0x0000000446027c20 */ /* 0x000fe20008410000 */
[----:B------:R-:W-:Y:S01]  /*236c0*/  FMUL.FTZ R0, R68, UR4 ;  /* 0x0000000444007c20 */ /* 0x000fe20008410000 */
[--C-:B------:R-:W-:Y:S01]  /*236d0*/  FFMA.FTZ R213, R46, UR4, -R8.reuse ;  /* 0x000000042ed57c23 */ /* 0x100fe20008010808 */
[--C-:B------:R-:W-:Y:S01]  /*236e0*/  FFMA.FTZ R238, R62, UR4, -R8.reuse ;  /* 0x000000043eee7c23 */ /* 0x100fe20008010808 */
[----:B------:R-:W-:Y:S01]  /*236f0*/  FFMA.FTZ R10, R151, UR4, -R7 ;  /* 0x00000004970a7c23 */ /* 0x000fe20008010807 */
[----:B------:R-:W-:Y:S01]  /*23700*/  FSEL R2, R2, RZ, P1 ;  /* 0x000000ff02027208 */ /* 0x000fe20000800000 */
[----:B------:R-:W-:Y:S01]  /*23710*/  FFMA.FTZ R9, R148, UR4, -R8 ;  /* 0x0000000494097c23 */ /* 0x000fe20008010808 */
[----:B------:R-:W-:Y:S01]  /*23720*/  FSEL R0, R0, RZ, P0 ;  /* 0x000000ff00007208 */ /* 0x000fe20000000000 */
[----:B------:R-:W-:Y:S02]  /*23730*/  IMAD.MOV.U32 R12, RZ, RZ, R204 ;  /* 0x000000ffff0c7224 */ /* 0x000fe400078e00cc */
[----:B------:R-:W-:Y:S01]  /*23740*/  FMUL.FTZ R5, R5, UR4 ;  /* 0x0000000405057c20 */ /* 0x000fe20008410000 */
        /* <DEDUP_REMOVED lines=33> */
[----:B------:R-:W-:Y:S01]  /*23960*/  FMUL.FTZ R0, R3, UR4 ;  /* 0x0000000403007c20 */ /* 0x000fe20008410000 */
[----:B------:R-:W3:Y:S01]  /*23970*/  LDL.LU R20, [R1+0xf0] ;  /* 0x0000f00001147983 */ /* 0x000ee20000300800 */
[----:B------:R-:W-:Y:S01]  /*23980*/  MUFU.EX2 R18, R10 ;  /* 0x0000000a00127308 */ /* 0x000fe20000000800 */
[----:B------:R-:W-:Y:S02]  /*23990*/  IMAD.MOV.U32 R155, RZ, RZ, R197 ;  /* 0x000000ffff9b7224 */ /* 0x000fe400078e00c5 */
[----:B-1----:R-:W-:Y:S01]  /*239a0*/  FMUL.FTZ R2, R4, UR4 ;  /* 0x0000000404027c20 */ /* 0x002fe20008410000 */
[----:B------:R-:W-:Y:S01]  /*239b0*/  FFMA.FTZ R35, R149, UR4, -R7 ;  /* 0x0000000495237c23 */ /* 0x000fe20008010807 */
[----:B------:R-:W4:Y:S01]  /*239c0*/  LDL.LU R4, [R1+0xec] ;  /* 0x0000ec0001047983 */ /* 0x000f220000300800 */
[----:B------:R-:W-:Y:S02]  /*239d0*/  IMAD.MOV.U32 R32, RZ, RZ, R154 ;  /* 0x000000ffff207224 */ /* 0x000fe400078e009a */
[--C-:B------:R-:W-:Y:S01]  /*239e0*/  FFMA.FTZ R149, R26, UR4, -R8.reuse ;  /* 0x000000041a957c23 */ /* 0x100fe20008010808 */
[----:B------:R-:W-:Y:S01]  /*239f0*/  IMAD.MOV.U32 R33, RZ, RZ, R155 ;  /* 0x000000ffff217224 */ /* 0x000fe200078e009b */
        /* <DEDUP_REMOVED lines=8> */
[----:B------:R-:W1:Y:S01]  /*23a80*/  MUFU.EX2 R0, R0 ;  /* 0x0000000000007308 */ /* 0x000e620000000800 */
[--C-:B------:R-:W-:Y:S01]  /*23a90*/  FFMA.FTZ R160, R27, UR4, -R8.reuse ;  /* 0x000000041ba07c23 */ /* 0x100fe20008010808 */
[--C-:B------:R-:W-:Y:S01]  /*23aa0*/  FFMA.FTZ R163, R30, UR4, -R8.reuse ;  /* 0x000000041ea37c23 */ /* 0x100fe20008010808 */
[--C-:B------:R-:W-:Y:S01]  /*23ab0*/  FFMA.FTZ R197, R31, UR4, -R8.reuse ;  /* 0x000000041fc57c23 */ /* 0x100fe20008010808 */
[--C-:B------:R-:W-:Y:S01]  /*23ac0*/  FFMA.FTZ R201, R42, UR4, -R8.reuse ;  /* 0x000000042ac97c23 */ /* 0x100fe20008010808 */
[--C-:B------:R-:W-:Y:S01]  /*23ad0*/  FFMA.FTZ R204, R43, UR4, -R8.reuse ;  /* 0x000000042bcc7c23 */ /* 0x100fe20008010808 */
[--C-:B------:R-:W-:Y:S01]  /*23ae0*/  FFMA.FTZ R231, R59, UR4, -R8.reuse ;  /* 0x000000043be77c23 */ /* 0x100fe20008010808 */
[----:B------:R-:W-:Y:S03]  /*23af0*/  FFMA.FTZ R241, R63, UR4, -R8 ;  /* 0x000000043ff17c23 */ /* 0x000fe60008010808 */
[----:B------:R1:W-:Y:S02]  /*23b00*/  MUFU.EX2 R22, R9 ;  /* 0x0000000900167308 */ /* 0x0003e40000000800 */
[C---:B-1----:R-:W-:Y:S01]  /*23b10*/  FMUL.FTZ R47, R3.reuse, R87 ;  /* 0x00000057032f7220 */ /* 0x042fe20000410000 */
[C---:B------:R-:W-:Y:S01]  /*23b20*/  FMUL.FTZ R46, R3.reuse, R86 ;  /* 0x00000056032e7220 */ /* 0x040fe20000410000 */
[----:B------:R-:W4:Y:S01]  /*23b30*/  LDL.LU R87, [R1+0xe4] ;  /* 0x0000e40001577983 */ /* 0x000f220000300800 */
[C---:B------:R-:W-:Y:S01]  /*23b40*/  FMUL.FTZ R58, R3.reuse, R82 ;  /* 0x00000052033a7220 */ /* 0x040fe20000410000 */
[----:B------:R-:W-:Y:S01]  /*23b50*/  FMUL.FTZ R62, R3, R78 ;  /* 0x0000004e033e7220 */ /* 0x000fe20000410000 */
[----:B------:R-:W-:Y:S01]  /*23b60*/  FMUL.FTZ R2, R6, UR4 ;  /* 0x0000000406027c20 */ /* 0x000fe20008410000 */
[----:B------:R-:W4:Y:S01]  /*23b70*/  LDL.LU R86, [R1+0xe8] ;  /* 0x0000e80001567983 */ /* 0x000f220000300800 */
[----:B------:R-:W-:Y:S02]  /*23b80*/  IMAD.MOV.U32 R154, RZ, RZ, R12 ;  /* 0x000000ffff9a7224 */ /* 0x000fe400078e000c */
[C---:B------:R-:W-:Y:S01]  /*23b90*/  FMUL.FTZ R45, R0.reuse, R85 ;  /* 0x00000055002d7220 */ /* 0x040fe20000410000 */
[----:B------:R-:W-:Y:S01]  /*23ba0*/  FMUL.FTZ R44, R0, R84 ;  /* 0x00000054002c7220 */ /* 0x000fe20000410000 */
[----:B------:R1:W4:Y:S01]  /*23bb0*/  LDL.S16 R85, [R1+0x24] ;  /* 0x0000240001557983 */ /* 0x0003220000100600 */
[----:B------:R-:W-:Y:S01]  /*23bc0*/  IMAD.MOV.U32 R155, RZ, RZ, R13 ;  /* 0x000000ffff9b7224 */ /* 0x000fe200078e000d */
[----:B------:R1:W-:Y:S01]  /*23bd0*/  MUFU.EX2 R73, R11 ;  /* 0x0000000b00497308 */ /* 0x0003e20000000800 */
[--C-:B------:R-:W-:Y:S01]  /*23be0*/  FFMA.FTZ R148, R24, UR4, -R7.reuse ;  /* 0x0000000418947c23 */ /* 0x100fe20008010807 */
[----:B------:R1:W4:Y:S01]  /*23bf0*/  LDL.S16 R84, [R1+0x20] ;  /* 0x0000200001547983 */ /* 0x0003220000100600 */
[--C-:B------:R-:W-:Y:S01]  /*23c00*/  FFMA.FTZ R196, R29, UR4, -R7.reuse ;  /* 0x000000041dc47c23 */ /* 0x100fe20008010807 */
[--C-:B------:R-:W-:Y:S01]  /*23c10*/  FFMA.FTZ R225, R56, UR4, -R7.reuse ;  /* 0x0000000438e17c23 */ /* 0x100fe20008010807 */
[--C-:B------:R-:W-:Y:S01]  /*23c20*/  FFMA.FTZ R230, R57, UR4, -R7.reuse ;  /* 0x0000000439e67c23 */ /* 0x100fe20008010807 */
[----:B------:R1:W4:Y:S01]  /*23c30*/  LDL.S16 R82, [R1+0x1c] ;  /* 0x00001c0001527983 */ /* 0x0003220000100600 */
[--C-:B------:R-:W-:Y:S01]  /*23c40*/  FFMA.FTZ R237, R60, UR4, -R7.reuse ;  /* 0x000000043ced7c23 */ /* 0x100fe20008010807 */
[--C-:B------:R-:W-:Y:S01]  /*23c50*/  FFMA.FTZ R240, R61, UR4, -R7.reuse ;  /* 0x000000043df07c23 */ /* 0x100fe20008010807 */
[C---:B------:R-:W-:Y:S01]  /*23c60*/  FMUL.FTZ R8, R0.reuse, R108 ;  /* 0x0000006c00087220 */ /* 0x040fe20000410000 */
[----:B------:R2:W4:Y:S01]  /*23c70*/  LDL.S16 R78, [R1+0x44] ;  /* 0x00004400014e7983 */ /* 0x0005220000100600 */
[C---:B------:R-:W-:Y:S01]  /*23c80*/  FMUL.FTZ R28, R0.reuse, R92 ;  /* 0x0000005c001c7220 */ /* 0x040fe20000410000 */
[C---:B------:R-:W-:Y:S01]  /*23c90*/  FMUL.FTZ R12, R0.reuse, R104 ;  /* 0x00000068000c7220 */ /* 0x040fe20000410000 */
[C---:B------:R-:W-:Y:S01]  /*23ca0*/  FMUL.FTZ R13, R0.reuse, R105 ;  /* 0x00000069000d7220 */ /* 0x040fe20000410000 */
[----:B------:R2:W4:Y:S01]  /*23cb0*/  LDL.S16 R55, [R1+0x3c] ;  /* 0x00003c0001377983 */ /* 0x0005220000100600 */
[C---:B------:R-:W-:Y:S01]  /*23cc0*/  FMUL.FTZ R25, R0.reuse, R97 ;  /* 0x0000006100197220 */ /* 0x040fe20000410000 */
[C---:B------:R-:W-:Y:S01]  /*23cd0*/  FMUL.FTZ R29, R0.reuse, R93 ;  /* 0x0000005d001d7220 */ /* 0x040fe20000410000 */
[C---:B------:R-:W-:Y:S01]  /*23ce0*/  FMUL.FTZ R60, R0.reuse, R76 ;  /* 0x0000004c003c7220 */ /* 0x040fe20000410000 */
[C---:B------:R-:W-:Y:S01]  /*23cf0*/  FMUL.FTZ R61, R0.reuse, R77 ;  /* 0x0000004d003d7220 */ /* 0x040fe20000410000 */
[----:B------:R-:W-:Y:S01]  /*23d00*/  MUFU.EX2 R17, R17 ;  /* 0x0000001100117308 */ /* 0x000fe20000000800 */
[C---:B------:R-:W-:Y:S01]  /*23d10*/  FMUL.FTZ R9, R0.reuse, R109 ;  /* 0x0000006d00097220 */ /* 0x040fe20000410000 */
[C---:B------:R-:W-:Y:S01]  /*23d20*/  FMUL.FTZ R24, R0.reuse, R96 ;  /* 0x0000006000187220 */ /* 0x040fe20000410000 */
[----:B------:R-:W-:Y:S01]  /*23d30*/  SHF.R.U32.HI R96, RZ, 0x18, R140 ;  /* 0x00000018ff607819 */ /* 0x000fe2000001168c */
[C---:B------:R-:W-:Y:S01]  /*23d40*/  FMUL.FTZ R40, R0.reuse, R88 ;  /* 0x0000005800287220 */ /* 0x040fe20000410000 */
[C---:B------:R-:W-:Y:S01]  /*23d50*/  FMUL.FTZ R41, R0.reuse, R89 ;  /* 0x0000005900297220 */ /* 0x040fe20000410000 */
[C---:B------:R-:W-:Y:S01]  /*23d60*/  FMUL.FTZ R56, R0.reuse, R80 ;  /* 0x0000005000387220 */ /* 0x040fe20000410000 */
[----:B------:R-:W-:Y:S03]  /*23d70*/  FMUL.FTZ R57, R0, R81 ;  /* 0x0000005100397220 */ /* 0x000fe60000410000 */
[----:B------:R-:W1:Y:S01]  /*23d80*/  MUFU.EX2 R2, R2 ;  /* 0x0000000200027308 */ /* 0x000e620000000800 */
[C---:B------:R-:W-:Y:S01]  /*23d90*/  FMUL.FTZ R26, R3.reuse, R98 ;  /* 0x00000062031a7220 */ /* 0x040fe20000410000 */
[C---:B------:R-:W-:Y:S01]  /*23da0*/  FMUL.FTZ R10, R3.reuse, R110 ;  /* 0x0000006e030a7220 */ /* 0x040fe20000410000 */
[C---:B-1----:R-:W-:Y:S01]  /*23db0*/  FMUL.FTZ R11, R3.reuse, R111 ;  /* 0x0000006f030b7220 */ /* 0x042fe20000410000 */
[C---:B------:R-:W-:Y:S01]  /*23dc0*/  FMUL.FTZ R30, R3.reuse, R94 ;  /* 0x0000005e031e7220 */ /* 0x040fe20000410000 */
[C---:B------:R-:W-:Y:S01]  /*23dd0*/  FMUL.FTZ R31, R3.reuse, R95 ;  /* 0x0000005f031f7220 */ /* 0x040fe20000410000 */
[C---:B------:R-:W-:Y:S01]  /*23de0*/  FMUL.FTZ R63, R3.reuse, R79 ;  /* 0x0000004f033f7220 */ /* 0x040fe20000410000 */
[C---:B------:R-:W-:Y:S03]  /*23df0*/  FMUL.FTZ R27, R3.reuse, R99 ;  /* 0x00000063031b7220 */ /* 0x040fe60000410000 */
[----:B------:R-:W1:Y:S01]  /*23e00*/  MUFU.EX2 R16, R16 ;  /* 0x0000001000107308 */ /* 0x000e620000000800 */
[C---:B------:R-:W-:Y:S01]  /*23e10*/  FMUL.FTZ R42, R3.reuse, R90 ;  /* 0x0000005a032a7220 */ /* 0x040fe20000410000 */
[C---:B------:R-:W-:Y:S01]  /*23e20*/  FMUL.FTZ R43, R3.reuse, R91 ;  /* 0x0000005b032b7220 */ /* 0x040fe20000410000 */
[----:B------:R-:W-:Y:S01]  /*23e30*/  FMUL.FTZ R59, R3, R83 ;  /* 0x00000053033b7220 */ /* 0x000fe20000410000 */
[----:B------:R-:W-:Y:S02]  /*23e40*/  IMAD.MOV.U32 R66, RZ, RZ, R32 ;  /* 0x000000ffff427224 */ /* 0x000fe400078e0020 */
[----:B------:R-:W-:Y:S01]  /*23e50*/  FFMA.FTZ R72, R156, UR4, -R7 ;  /* 0x000000049c487c23 */ /* 0x000fe20008010807 */
[----:B------:R-:W-:Y:S02]  /*23e60*/  IMAD.MOV.U32 R67, RZ, RZ, R33 ;  /* 0x000000ffff437224 */ /* 0x000fe400078e0021 */
[----:B------:R-:W-:Y:S01]  /*23e70*/  FFMA.FTZ R34, R150, UR4, -R7 ;  /* 0x0000000496227c23 */ /* 0x000fe20008010807 */
        /* <DEDUP_REMOVED lines=8> */
[C---:B------:R-:W-:Y:S01]  /*23f00*/  FMUL.FTZ R48, R2.reuse, R116 ;  /* 0x0000007402307220 */ /* 0x040fe20000410000 */
[----:B-1----:R-:W-:Y:S01]  /*23f10*/  F2FP.F16.F32.PACK_AB R6, R75, R16 ;  /* 0x000000104b06723e */ /* 0x002fe200000000ff */
[C---:B------:R-:W-:Y:S01]  /*23f20*/  FMUL.FTZ R49, R2.reuse, R117 ;  /* 0x0000007502317220 */ /* 0x040fe20000410000 */
[C---:B------:R-:W-:Y:S01]  /*23f30*/  FMUL.FTZ R52, R2.reuse, R112 ;  /* 0x0000007002347220 */ /* 0x040fe20000410000 */
[----:B------:R-:W-:Y:S01]  /*23f40*/  FMUL.FTZ R53, R2, R113 ;  /* 0x0000007102357220 */ /* 0x000fe20000410000 */
[----:B------:R-:W-:Y:S01]  /*23f50*/  PRMT R7, R6, 0x7632, R7 ;  /* 0x0000763206077816 */ /* 0x000fe20000000007 */
[----:B------:R-:W-:Y:S01]  /*23f60*/  FMUL.FTZ R64, R2, R100 ;  /* 0x0000006402407220 */ /* 0x000fe20000410000 */
[----:B------:R-:W-:Y:S01]  /*23f70*/  IMAD.WIDE.U32 R120, R199, -0x2daee0ad, RZ ;  /* 0xd2511f53c7787825 */ /* 0x000fe200078e00ff */
[----:B------:R-:W1:Y:S02]  /*23f80*/  MUFU.EX2 R72, R72 ;  /* 0x0000004800487308 */ /* 0x000e640000000800 */
[----:B------:R-:W-:Y:S08]  /*23f90*/  PRMT R95, R6, 0x5410, R7 ;  /* 0x00005410065f7816 */ /* 0x000ff00000000007 */
[----:B------:R-:W-:Y:S10]  /*23fa0*/  MUFU.EX2 R94, R23 ;  /* 0x00000017005e7308 */ /* 0x000ff40000000800 */
[----:B------:R-:W-:Y:S10]  /*23fb0*/  MUFU.EX2 R91, R39 ;  /* 0x00000027005b7308 */ /* 0x000ff40000000800 */
[----:B------:R-:W1:Y:S10]  /*23fc0*/  MUFU.EX2 R88, R34 ;  /* 0x0000002200587308 */ /* 0x000e740000000800 */
[----:B------:R-:W-:Y:S01]  /*23fd0*/  MUFU.EX2 R74, R74 ;  /* 0x0000004a004a7308 */ /* 0x000fe20000000800 */
[C---:B-----5:R-:W-:Y:S01]  /*23fe0*/  FFMA.FTZ R76, R3.reuse, R15, R22 ;  /* 0x0000000f034c7223 */ /* 0x060fe20000010016 */
[C---:B------:R-:W-:Y:S01]  /*23ff0*/  FMUL.FTZ R15, R3.reuse, R107 ;  /* 0x0000006b030f7220 */ /* 0x040fe20000410000 */
[----:B--2---:R-:W-:Y:S01]  /*24000*/  FFMA.FTZ R142, R0, R14, R18 ;  /* 0x0000000e008e7223 */ /* 0x004fe20000010012 */
[----:B------:R-:W-:Y:S01]  /*24010*/  FMUL.FTZ R14, R3, R106 ;  /* 0x0000006a030e7220 */ /* 0x000fe20000410000 */
[----:B------:R-:W-:Y:S05]  /*24020*/  F2FP.F16.F32.PACK_AB R3, R73, R17 ;  /* 0x000000114903723e */ /* 0x000fea00000000ff */
[----:B------:R2:W5:Y:S01]  /*24030*/  MUFU.EX2 R0, R5 ;  /* 0x0000000500007308 */ /* 0x0005620000000800 */
[----:B-1----:R-:W-:Y:S04]  /*24040*/  FADD.FTZ R89, R72, R142 ;  /* 0x0000008e48597221 */ /* 0x002fe80000010000 */
[----:B------:R-:W-:Y:S01]  /*24050*/  FADD.FTZ R89, R88, R89 ;  /* 0x0000005958597221 */ /* 0x000fe20000010000 */
[----:B--2---:R-:W-:Y:S01]  /*24060*/  FMUL.FTZ R5, R2, R137 ;  /* 0x0000008902057220 */ /* 0x004fe20000410000 */
[C---:B-----5:R-:W-:Y:S01]  /*24070*/  FMUL.FTZ R23, R0.reuse, R131 ;  /* 0x0000008300177220 */ /* 0x060fe20000410000 */
[C---:B------:R-:W-:Y:S01]  /*24080*/  FMUL.FTZ R34, R0.reuse, R126 ;  /* 0x0000007e00227220 */ /* 0x040fe20000410000 */
[C---:B------:R-:W-:Y:S01]  /*24090*/  FMUL.FTZ R39, R0.reuse, R123 ;  /* 0x0000007b00277220 */ /* 0x040fe20000410000 */
[C---:B------:R-:W-:Y:S01]  /*240a0*/  FMUL.FTZ R66, R0.reuse, R102 ;  /* 0x0000006600427220 */ /* 0x040fe20000410000 */
[----:B------:R-:W-:Y:S01]  /*240b0*/  FMUL.FTZ R67, R0, R103 ;  /* 0x0000006700437220 */ /* 0x000fe20000410000 */
[C---:B---3--:R-:W-:Y:S01]  /*240c0*/  FFMA.FTZ R81, R2.reuse, R20, R17 ;  /* 0x0000001402517223 */ /* 0x048fe20000010011 */
[C---:B------:R-:W-:Y:S01]  /*240d0*/  FMUL.FTZ R17, R2.reuse, R133 ;  /* 0x0000008502117220 */ /* 0x040fe20000410000 */
[----:B------:R-:W-:Y:S01]  /*240e0*/  FMUL.FTZ R20, R2, R128 ;  /* 0x0000008002147220 */ /* 0x000fe20000410000 */
[----:B------:R-:W-:Y:S04]  /*240f0*/  IMAD.WIDE.U32 R128, R19, -0x326172a9, RZ ;  /* 0xcd9e8d5713807825 */ /* 0x000fe800078e00ff */
[----:B------:R-:W-:Y:S01]  /*24100*/  FADD.FTZ R81, R73, R81 ;  /* 0x0000005149517221 */ /* 0x000fe20000010000 */
[----:B----4-:R-:W-:Y:S01]  /*24110*/  FFMA.FTZ R90, R0, R4, R16 ;  /* 0x00000004005a7223 */ /* 0x010fe20000010010 */
[C---:B------:R-:W-:Y:S01]  /*24120*/  FMUL.FTZ R4, R2.reuse, R136 ;  /* 0x0000008802047220 */ /* 0x040fe20000410000 */
[----:B------:R-:W-:Y:S01]  /*24130*/  FMUL.FTZ R16, R2, R132 ;  /* 0x0000008402107220 */ /* 0x000fe20000410000 */
[----:B------:R-:W-:Y:S01]  /*24140*/  PRMT R2, R3, 0x7632, R2 ;  /* 0x0000763203027816 */ /* 0x000fe20000000002 */
[----:B------:R-:W-:Y:S01]  /*24150*/  FADD.FTZ R90, R75, R90 ;  /* 0x0000005a4b5a7221 */ /* 0x000fe20000010000 */
[----:B------:R-:W-:Y:S03]  /*24160*/  MUFU.EX2 R73, R144 ;  /* 0x0000009000497308 */ /* 0x000fe60000000800 */
[----:B------:R-:W-:Y:S01]  /*24170*/  FADD.FTZ R90, R91, R90 ;  /* 0x0000005a5b5a7221 */ /* 0x000fe20000010000 */
[----:B------:R-:W-:Y:S01]  /*24180*/  IMAD.MOV.U32 R151, RZ, RZ, R87 ;  /* 0x000000ffff977224 */ /* 0x000fe200078e0057 */
[----:B------:R-:W-:Y:S01]  /*24190*/  PRMT R87, R3, 0x5410, R2 ;  /* 0x0000541003577816 */ /* 0x000fe20000000002 */
[----:B------:R-:W-:Y:S02]  /*241a0*/  IMAD.MOV.U32 R150, RZ, RZ, R86 ;  /* 0x000000ffff967224 */ /* 0x000fe400078e0056 */
[----:B------:R-:W-:Y:S03]  /*241b0*/  @!P4 HADD2 R85, -R3.H0_H0, -RZ.H0_H0 ;  /* 0xa00000ff0355c230 */ /* 0x000fe60000000900 */
[----:B------:R-:W-:Y:S01]  /*241c0*/  IADD3 R152, P0, R150, UR44, RZ ;  /* 0x0000002c96987c10 */ /* 0x000fe2000ff1e0ff */
[----:B------:R-:W-:Y:S01]  /*241d0*/  @!P3 HADD2 R84, -R2.H0_H0, -RZ.H0_H0 ;  /* 0xa00000ff0254b230 */ /* 0x000fe20000000900 */
[----:B------:R-:W-:Y:S01]  /*241e0*/  PRMT R80, R85, 0x7610, R80 ;  /* 0x0000761055507816 */ /* 0x000fe20000000050 */
[----:B------:R1:W-:Y:S01]  /*241f0*/  @!P4 STL.S16 [R1+0x24], R85 ;  /* 0x000024550100c387 */ /* 0x0003e20000100600 */
[----:B------:R-:W-:Y:S01]  /*24200*/  IADD3.X R153, R151, UR43, RZ, P0, !PT ;  /* 0x0000002b97997c10 */ /* 0x000fe200087fe4ff */
[----:B------:R-:W-:Y:S01]  /*24210*/  @!P2 HADD2 R82, -R6.H0_H0, -RZ.H0_H0 ;  /* 0xa00000ff0652a230 */ /* 0x000fe20000000900 */
[----:B------:R-:W-:Y:S01]  /*24220*/  PRMT R79, R84, 0x7610, R79 ;  /* 0x00007610544f7816 */ /* 0x000fe2000000004f */
[----:B------:R-:W-:Y:S01]  /*24230*/  @!P3 STL.S16 [R1+0x20], R84 ;  /* 0x000020540100b387 */ /* 0x000fe20000100600 */
[----:B------:R-:W-:Y:S01]  /*24240*/  @!P4 PRMT R3, R80, 0x5410, RZ ;  /* 0x000054105003c816 */ /* 0x000fe200000000ff */
[----:B------:R-:W-:Y:S01]  /*24250*/  @!P5 HADD2 R78, -R7.H0_H0, -RZ.H0_H0 ;  /* 0xa00000ff074ed230 */ /* 0x000fe20000000900 */
[----:B------:R-:W-:Y:S01]  /*24260*/  PRMT R51, R82, 0x7610, R51 ;  /* 0x0000761052337816 */ /* 0x000fe20000000033 */
[----:B------:R2:W-:Y:S01]  /*24270*/  @!P2 STL.S16 [R1+0x1c], R82 ;  /* 0x00001c520100a387 */ /* 0x0005e20000100600 */
[----:B------:R-:W-:Y:S01]  /*24280*/  @!P3 PRMT R2, R79, 0x5410, RZ ;  /* 0x000054104f02b816 */ /* 0x000fe200000000ff */
[----:B------:R3:W4:Y:S01]  /*24290*/  MUFU.EX2 R80, R50 ;  /* 0x0000003200507308 */ /* 0x0007220000000800 */
[----:B------:R-:W-:Y:S01]  /*242a0*/  @!P2 PRMT R6, R51, 0x5410, RZ ;  /* 0x000054103306a816 */ /* 0x000fe200000000ff */
[----:B------:R5:W-:Y:S01]  /*242b0*/  STG.E.U16 desc[UR30][R150.64], R3 ;  /* 0x0000000396007986 */ /* 0x000be2000c10151e */
[----:B------:R-:W-:Y:S03]  /*242c0*/  PRMT R54, R78, 0x7610, R54 ;  /* 0x000076104e367816 */ /* 0x000fe60000000036 */
[----:B------:R5:W5:Y:S01]  /*242d0*/  LDL.S16 R51, [R1+0x50] ;  /* 0x0000500001337983 */ /* 0x000b620000100600 */
[----:B------:R-:W-:Y:S01]  /*242e0*/  @!P5 PRMT R7, R54, 0x5410, RZ ;  /* 0x000054103607d816 */ /* 0x000fe200000000ff */
[----:B------:R-:W-:Y:S02]  /*242f0*/  IMAD.MOV.U32 R54, RZ, RZ, R154 ;  /* 0x000000ffff367224 */ /* 0x000fe400078e009a */
[----:B------:R5:W-:Y:S02]  /*24300*/  STG.E.U16 desc[UR30][R150.64+0x2], R2 ;  /* 0x0000020296007986 */ /* 0x000be4000c10151e */
[----:B------:R-:W-:Y:S02]  /*24310*/  IMAD.MOV.U32 R136, RZ, RZ, R54 ;  /* 0x000000ffff887224 */ /* 0x000fe400078e0036 */
[C---:B------:R-:W-:Y:S01]  /*24320*/  FMUL.FTZ R54, R0.reuse, R114 ;  /* 0x0000007200367220 */ /* 0x040fe20000410000 */
[----:B------:R-:W-:Y:S01]  /*24330*/  STG.E.U16 desc[UR30][R152.64], R6 ;  /* 0x0000000698007986 */ /* 0x000fe2000c10151e */
[----:B-1----:R1:W-:Y:S01]  /*24340*/  MUFU.EX2 R85, R35 ;  /* 0x0000002300557308 */ /* 0x0023e20000000800 */
[----:B------:R-:W-:Y:S02]  /*24350*/  IMAD.MOV.U32 R124, RZ, RZ, R136 ;  /* 0x000000ffff7c7224 */ /* 0x000fe400078e0088 */
[----:B---3--:R-:W-:Y:S01]  /*24360*/  FMUL.FTZ R50, R0, R118 ;  /* 0x0000007600327220 */ /* 0x008fe20000410000 */
[----:B------:R3:W-:Y:S01]  /*24370*/  STG.E.U16 desc[UR30][R152.64+0x2], R7 ;  /* 0x0000020798007986 */ /* 0x0007e2000c10151e */
[----:B----4-:R-:W-:Y:S03]  /*24380*/  FADD.FTZ R81, R80, R81 ;  /* 0x0000005150517221 */ /* 0x010fe60000010000 */
[----:B------:R4:W-:Y:S02]  /*24390*/  @!P5 STL.S16 [R1+0x44], R78 ;  /* 0x0000444e0100d387 */ /* 0x0009e40000100600 */
[----:B--2---:R-:W-:Y:S01]  /*243a0*/  MUFU.EX2 R82, R143 ;  /* 0x0000008f00527308 */ /* 0x004fe20000000800 */
[----:B-----5:R-:W-:Y:S01]  /*243b0*/  LOP3.LUT R3, R129, UR26, R146, 0x96, !PT ;  /* 0x0000001a81037c12 */ /* 0x020fe2000f8e9692 */
[----:B-1----:R-:W-:Y:S03]  /*243c0*/  FMUL.FTZ R35, R0, R127 ;  /* 0x0000007f00237220 */ /* 0x002fe60000410000 */
[----:B------:R-:W-:Y:S04]  /*243d0*/  LOP3.LUT R2, R3, 0xff, RZ, 0xc0, !PT ;  /* 0x000000ff03027812 */ /* 0x000fe800078ec0ff */
[----:B------:R-:W-:Y:S02]  /*243e0*/  ISETP.LE.U32.AND P0, PT, R2, UR13, PT ;  /* 0x0000000d02007c0c */ /* 0x000fe4000bf03070 */
[----:B------:R-:W-:Y:S02]  /*243f0*/  F2FP.F16.F32.PACK_AB R2, R72, R18 ;  /* 0x000000124802723e */ /* 0x000fe400000000ff */
[----:B------:R-:W-:Y:S01]  /*24400*/  IADD3 R18, P1, R152, UR52, RZ ;  /* 0x0000003498127c10 */ /* 0x000fe2000ff3e0ff */
[----:B---3--:R-:W-:Y:S01]  /*24410*/  FMUL.FTZ R7, R0, R139 ;  /* 0x0000008b00077220 */ /* 0x008fe20000410000 */
[C---:B------:R-:W-:Y:S01]  /*24420*/  PRMT R77, R2.reuse, 0x7632, R77 ;  /* 0x00007632024d7816 */ /* 0x040fe2000000004d */
[----:B------:R-:W-:Y:S01]  /*24430*/  IMAD.MOV.U32 R139, RZ, RZ, R111 ;  /* 0x000000ffff8b7224 */ /* 0x000fe200078e006f */
[----:B------:R-:W-:Y:S01]  /*24440*/  IADD3.X R19, R153, UR45, RZ, P1, !PT ;  /* 0x0000002d99137c10 */ /* 0x000fe20008ffe4ff */
[----:B----4-:R1:W2:Y:S01]  /*24450*/  MUFU.EX2 R78, R38 ;  /* 0x00000026004e7308 */ /* 0x0102a20000000800 */
[----:B------:R-:W-:Y:S02]  /*24460*/  PRMT R109, R2, 0x5410, R77 ;  /* 0x00005410026d7816 */ /* 0x000fe4000000004d */
[----:B------:R-:W-:Y:S01]  /*24470*/  F2FP.F16.F32.PACK_AB R72, R74, R80 ;  /* 0x000000504a48723e */ /* 0x000fe200000000ff */
[----:B------:R-:W-:Y:S01]  /*24480*/  @!P0 HADD2 R55, -R2.H0_H0, -RZ.H0_H0 ;  /* 0xa00000ff02378230 */ /* 0x000fe20000000900 */
[----:B------:R-:W-:Y:S05]  /*24490*/  IADD3 R154, P1, R150, UR18, RZ ;  /* 0x00000012969a7c10 */ /* 0x000fea000ff3e0ff */
[----:B------:R-:W-:Y:S01]  /*244a0*/  MUFU.EX2 R80, R158 ;  /* 0x0000009e00507308 */ /* 0x000fe20000000800 */
[----:B------:R-:W-:Y:S01]  /*244b0*/  PRMT R6, R55, 0x7610, R6 ;  /* 0x0000761037067816 */ /* 0x000fe20000000006 */
[----:B------:R3:W-:Y:S03]  /*244c0*/  @!P0 STL.S16 [R1+0x3c], R55 ;  /* 0x00003c3701008387 */ /* 0x0007e60000100600 */
[----:B------:R-:W-:Y:S02]  /*244d0*/  @!P0 PRMT R2, R6, 0x5410, RZ ;  /* 0x0000541006028816 */ /* 0x000fe400000000ff */
[----:B------:R-:W-:Y:S02]  /*244e0*/  LOP3.LUT R6, R140, 0xff, RZ, 0xc0, !PT ;  /* 0x000000ff8c067812 */ /* 0x000fe400078ec0ff */
[----:B------:R-:W-:Y:S01]  /*244f0*/  IADD3 R156, P0, R150, UR47, RZ ;  /* 0x0000002f969c7c10 */ /* 0x000fe2000ff1e0ff */
[----:B------:R4:W-:Y:S01]  /*24500*/  STG.E.U16 desc[UR30][R18.64], R2 ;  /* 0x0000000212007986 */ /* 0x0009e2000c10151e */
[----:B------:R-:W-:Y:S01]  /*24510*/  ISETP.LE.U32.AND P6, PT, R6, UR13, PT ;  /* 0x0000000d06007c0c */ /* 0x000fe2000bfc3070 */
[----:B-1----:R-:W-:Y:S01]  /*24520*/  FMUL.FTZ R38, R0, R122 ;  /* 0x0000007a00267220 */ /* 0x002fe20000410000 */
[----:B------:R-:W-:Y:S02]  /*24530*/  SHF.R.U32.HI R6, RZ, 0x18, R3 ;  /* 0x00000018ff067819 */ /* 0x000fe40000011603 */
[C---:B------:R-:W-:Y:S02]  /*24540*/  IADD3.X R157, R151.reuse, UR46, RZ, P0, !PT ;  /* 0x0000002e979d7c10 */ /* 0x040fe400087fe4ff */
[----:B------:R-:W-:Y:S01]  /*24550*/  ISETP.LE.U32.AND P4, PT, R6, UR13, PT ;  /* 0x0000000d06007c0c */ /* 0x000fe2000bf83070 */
[C---:B------:R-:W-:Y:S01]  /*24560*/  FMUL.FTZ R6, R0.reuse, R138 ;  /* 0x0000008a00067220 */ /* 0x040fe20000410000 */
[----:B------:R-:W-:Y:S02]  /*24570*/  IMAD.MOV.U32 R138, RZ, RZ, R110 ;  /* 0x000000ffff8a7224 */ /* 0x000fe400078e006e */
[----:B---3--:R-:W-:Y:S01]  /*24580*/  IMAD.MOV.U32 R55, RZ, RZ, R155 ;  /* 0x000000ffff377224 */ /* 0x008fe200078e009b */
[----:B------:R-:W-:Y:S03]  /*24590*/  IADD3.X R155, R151, UR48, RZ, P1, !PT ;  /* 0x00000030979b7c10 */ /* 0x000fe60008ffe4ff */
[----:B------:R-:W-:Y:S02]  /*245a0*/  IMAD.MOV.U32 R137, RZ, RZ, R55 ;  /* 0x000000ffff897224 */ /* 0x000fe400078e0037 */
[C---:B------:R-:W-:Y:S02]  /*245b0*/  FMUL.FTZ R55, R0.reuse, R115 ;  /* 0x0000007300377220 */ /* 0x040fe40000410000 */
[----:B------:R-:W-:Y:S01]  /*245c0*/  IMAD.MOV.U32 R125, RZ, RZ, R137 ;  /* 0x000000ffff7d7224 */ /* 0x000fe200078e0089 */
[----:B----4-:R-:W-:Y:S01]  /*245d0*/  LOP3.LUT R2, R3, 0xffff, RZ, 0xc0, !PT ;  /* 0x0000ffff03027812 */ /* 0x010fe200078ec0ff */
[C---:B------:R-:W-:Y:S01]  /*245e0*/  FMUL.FTZ R18, R0.reuse, R134 ;  /* 0x0000008600127220 */ /* 0x040fe20000410000 */
[----:B------:R-:W-:Y:S01]  /*245f0*/  SHF.R.U32.HI R3, RZ, 0x10, R3 ;  /* 0x00000010ff037819 */ /* 0x000fe20000011603 */
[----:B------:R-:W-:Y:S01]  /*24600*/  FMUL.FTZ R19, R0, R135 ;  /* 0x0000008700137220 */ /* 0x000fe20000410000 */
[----:B------:R-:W-:Y:S02]  /*24610*/  SHF.R.U32.HI R2, RZ, 0x8, R2 ;  /* 0x00000008ff027819 */ /* 0x000fe40000011602 */
[----:B------:R-:W-:Y:S02]  /*24620*/  LOP3.LUT R3, R3, 0xff, RZ, 0xc0, !PT ;  /* 0x000000ff03037812 */ /* 0x000fe400078ec0ff */
[----:B------:R-:W-:Y:S02]  /*24630*/  LOP3.LUT R2, R2, 0xffff, RZ, 0xc0, !PT ;  /* 0x0000ffff02027812 */ /* 0x000fe400078ec0ff */
[----:B------:R-:W-:Y:S02]  /*24640*/  ISETP.LE.U32.AND P0, PT, R3, UR13, PT ;  /* 0x0000000d03007c0c */ /* 0x000fe4000bf03070 */
[----:B------:R-:W-:Y:S02]  /*24650*/  ISETP.LE.U32.AND P2, PT, R2, UR13, PT ;  /* 0x0000000d02007c0c */ /* 0x000fe4000bf43070 */
[----:B------:R-:W-:Y:S02]  /*24660*/  SHF.R.U32.HI R2, RZ, 0x10, R140 ;  /* 0x00000010ff027819 */ /* 0x000fe4000001168c */
[----:B------:R-:W-:Y:S02]  /*24670*/  LOP3.LUT R134, R120, 0xff, RZ, 0xc0, !PT ;  /* 0x000000ff78867812 */ /* 0x000fe400078ec0ff */
[----:B------:R-:W-:Y:S02]  /*24680*/  LOP3.LUT R84, R2, 0xff, RZ, 0xc0, !PT ;  /* 0x000000ff02547812 */ /* 0x000fe400078ec0ff */
[----:B------:R-:W-:Y:S04]  /*24690*/  LOP3.LUT R2, R140, 0xffff, RZ, 0xc0, !PT ;  /* 0x0000ffff8c027812 */ /* 0x000fe800078ec0ff */
[----:B------:R-:W-:Y:S04]  /*246a0*/  SHF.R.U32.HI R2, RZ, 0x8, R2 ;  /* 0x00000008ff027819 */ /* 0x000fe80000011602 */
[----:B------:R-:W-:Y:S04]  /*246b0*/  LOP3.LUT R2, R2, 0xffff, RZ, 0xc0, !PT ;  /* 0x0000ffff02027812 */ /* 0x000fe800078ec0ff */
[----:B------:R-:W-:Y:S02]  /*246c0*/  ISETP.LE.U32.AND P5, PT, R2, UR13, PT ;  /* 0x0000000d02007c0c */ /* 0x000fe4000bfa3070 */
[----:B------:R-:W-:Y:S01]  /*246d0*/  F2FP.F16.F32.PACK_AB R2, R94, R22 ;  /* 0x000000165e02723e */ /* 0x000fe200000000ff */
[----:B------:R-:W-:Y:S01]  /*246e0*/  FMUL.FTZ R22, R0, R130 ;  /* 0x0000008200167220 */ /* 0x000fe20000410000 */
[----:B------:R-:W-:Y:S01]  /*246f0*/  FADD.FTZ R94, R94, R76 ;  /* 0x0000004c5e5e7221 */ /* 0x000fe20000010000 */
[----:B--2---:R-:W-:Y:S01]  /*24700*/  F2FP.F16.F32.PACK_AB R76, R78, R91 ;  /* 0x0000005b4e4c723e */ /* 0x004fe200000000ff */
[----:B------:R-:W-:Y:S01]  /*24710*/  FADD.FTZ R91, R74, R81 ;  /* 0x000000514a5b7221 */ /* 0x000fe20000010000 */
[----:B------:R-:W-:Y:S01]  /*24720*/  SHF.R.U32.HI R74, RZ, 0x18, R128 ;  /* 0x00000018ff4a7819 */ /* 0x000fe20000011680 */
[----:B------:R-:W-:Y:S01]  /*24730*/  MUFU.EX2 R81, R159 ;  /* 0x0000009f00517308 */ /* 0x000fe20000000800 */
[----:B------:R-:W-:Y:S05]  /*24740*/  @!P2 HADD2 R51, -R77.H0_H0, -RZ.H0_H0 ;  /* 0xa00000ff4d33a230 */ /* 0x000fea0000000900 */
[----:B------:R-:W-:Y:S01]  /*24750*/  PRMT R3, R51, 0x7610, R3 ;  /* 0x0000761033037816 */ /* 0x000fe20000000003 */
[----:B------:R1:W-:Y:S03]  /*24760*/  @!P2 STL.S16 [R1+0x50], R51 ;  /* 0x000050330100a387 */ /* 0x0003e60000100600 */
[----:B------:R-:W-:Y:S01]  /*24770*/  @!P2 PRMT R77, R3, 0x5410, RZ ;  /* 0x00005410034da816 */ /* 0x000fe200000000ff */
[----:B------:R2:W3:Y:S04]  /*24780*/  LDL.S16 R79, [R1+0x4c] ;  /* 0x00004c00014f7983 */ /* 0x0004e80000100600 */
[----:B------:R2:W4:Y:S04]  /*24790*/  LDL.S16 R3, [R1+0x64] ;  /* 0x0000640001037983 */ /* 0x0005280000100600 */
[----:B------:R2:W5:Y:S04]  /*247a0*/  LDL.S16 R86, [R1+0x58] ;  /* 0x0000580001567983 */ /* 0x0005680000100600 */
[----:B------:R2:W-:Y:S01]  /*247b0*/  STG.E.U16 desc[UR30][R156.64], R77 ;  /* 0x0000004d9c007986 */ /* 0x0005e2000c10151e */
[----:B-1----:R-:W-:Y:S01]  /*247c0*/  FMUL.FTZ R51, R0, R119 ;  /* 0x0000007700337220 */ /* 0x002fe20000410000 */
[----:B------:R-:W-:Y:S01]  /*247d0*/  PRMT R0, R2, 0x7632, R0 ;  /* 0x0000763202007816 */ /* 0x000fe20000000000 */
[----:B------:R-:W-:Y:S03]  /*247e0*/  IMAD.WIDE.U32 R118, R200, -0x2daee0ad, RZ ;  /* 0xd2511f53c8767825 */ /* 0x000fe600078e00ff */
[----:B------:R-:W-:Y:S02]  /*247f0*/  PRMT R105, R2, 0x5410, R0 ;  /* 0x0000541002697816 */ /* 0x000fe40000000000 */
[--C-:B------:R-:W-:Y:S02]  /*24800*/  SHF.R.U32.HI R135, RZ, 0x18, R118.reuse ;  /* 0x00000018ff877819 */ /* 0x100fe40000011676 */
[----:B------:R-:W-:Y:S01]  /*24810*/  SHF.R.U32.HI R139, RZ, 0x18, R118 ;  /* 0x00000018ff8b7819 */ /* 0x000fe20000011676 */
[----:B--2---:R-:W-:Y:S01]  /*24820*/  MUFU.EX2 R77, R196 ;  /* 0x000000c4004d7308 */ /* 0x004fe20000000800 */
[----:B---3--:R-:W-:Y:S02]  /*24830*/  @!P4 HADD2 R79, -R0.H0_H0, -RZ.H0_H0 ;  /* 0xa00000ff004fc230 */ /* 0x008fe40000000900 */
[----:B----4-:R-:W-:Y:S03]  /*24840*/  @!P0 HADD2 R3, -R2.H0_H0, -RZ.H0_H0 ;  /* 0xa00000ff02038230 */ /* 0x010fe60000000900 */
[----:B------:R-:W-:Y:S01]  /*24850*/  PRMT R75, R79, 0x7610, R75 ;  /* 0x000076104f4b7816 */ /* 0x000fe2000000004b */
[----:B-----5:R-:W-:Y:S01]  /*24860*/  @!P6 HADD2 R86, -R72.H0_H0, -RZ.H0_H0 ;  /* 0xa00000ff4856e230 */ /* 0x020fe20000000900 */
[----:B------:R-:W-:Y:S01]  /*24870*/  PRMT R83, R3, 0x7610, R83 ;  /* 0x0000761003537816 */ /* 0x000fe20000000053 */
[----:B------:R1:W-:Y:S01]  /*24880*/  @!P0 STL.S16 [R1+0x64], R3 ;  /* 0x0000640301008387 */ /* 0x0003e20000100600 */
[----:B------:R-:W-:Y:S02]  /*24890*/  @!P4 PRMT R0, R75, 0x5410, RZ ;  /* 0x000054104b00c816 */ /* 0x000fe400000000ff */
[----:B------:R-:W-:Y:S01]  /*248a0*/  PRMT R97, R86, 0x7610, R97 ;  /* 0x0000761056617816 */ /* 0x000fe20000000061 */
[----:B------:R2:W3:Y:S01]  /*248b0*/  LDL.S16 R98, [R1+0x6c] ;  /* 0x00006c0001627983 */ /* 0x0004e20000100600 */
[----:B------:R-:W-:Y:S02]  /*248c0*/  SHF.R.U32.HI R75, RZ, 0x10, R128 ;  /* 0x00000010ff4b7819 */ /* 0x000fe40000011680 */
[----:B------:R-:W-:Y:S01]  /*248d0*/  @!P0 PRMT R2, R83, 0x5410, RZ ;  /* 0x0000541053028816 */ /* 0x000fe200000000ff */
[----:B------:R2:W4:Y:S01]  /*248e0*/  LDL.S16 R92, [R1+0x40] ;  /* 0x00004000015c7983 */ /* 0x0005220000100600 */
[----:B------:R-:W-:Y:S01]  /*248f0*/  LOP3.LUT R75, R75, 0xff, RZ, 0xc0, !PT ;  /* 0x000000ff4b4b7812 */ /* 0x000fe200078ec0ff */
[----:B------:R-:W5:Y:S01]  /*24900*/  MUFU.EX2 R83, R147 ;  /* 0x0000009300537308 */ /* 0x000f620000000800 */
[----:B------:R-:W-:Y:S01]  /*24910*/  ISETP.LE.U32.AND P0, PT, R74, UR13, PT ;  /* 0x0000000d4a007c0c */ /* 0x000fe2000bf03070 */
[----:B------:R5:W-:Y:S01]  /*24920*/  @!P4 STL.S16 [R1+0x4c], R79 ;  /* 0x00004c4f0100c387 */ /* 0x000be20000100600 */
[----:B------:R-:W-:Y:S02]  /*24930*/  ISETP.LE.U32.AND P4, PT, R96, UR13, PT ;  /* 0x0000000d60007c0c */ /* 0x000fe4000bf83070 */
[----:B------:R-:W-:Y:S01]  /*24940*/  ISETP.LE.U32.AND P1, PT, R75, UR13, PT ;  /* 0x0000000d4b007c0c */ /* 0x000fe2000bf23070 */
[----:B------:R2:W-:Y:S01]  /*24950*/  @!P6 STL.S16 [R1+0x58], R86 ;  /* 0x000058560100e387 */ /* 0x0005e20000100600 */
[C---:B------:R-:W-:Y:S02]  /*24960*/  PRMT R75, R76.reuse, 0x7632, R75 ;  /* 0x000076324c4b7816 */ /* 0x040fe4000000004b */
[----:B------:R-:W-:Y:S01]  /*24970*/  F2FP.F16.F32.PACK_AB R74, R85, R88 ;  /* 0x00000058554a723e */ /* 0x000fe200000000ff */
[----:B------:R2:W-:Y:S01]  /*24980*/  STG.E.U16 desc[UR30][R154.64], R2 ;  /* 0x000000029a007986 */ /* 0x0005e2000c10151e */
[----:B------:R-:W-:Y:S03]  /*24990*/  PRMT R103, R76, 0x5410, R75 ;  /* 0x000054104c677816 */ /* 0x000fe6000000004b */
[----:B------:R-:W-:Y:S01]  /*249a0*/  STG.E.U16 desc[UR30][R154.64+0x2], R0 ;  /* 0x000002009a007986 */ /* 0x000fe2000c10151e */
[C---:B-1----:R-:W-:Y:S04]  /*249b0*/  LOP3.LUT R3, R128.reuse, 0xff, RZ, 0xc0, !PT ;  /* 0x000000ff80037812 */ /* 0x042fe800078ec0ff */
[----:B------:R-:W-:Y:S02]  /*249c0*/  ISETP.LE.U32.AND P3, PT, R3, UR13, PT ;  /* 0x0000000d03007c0c */ /* 0x000fe4000bf63070 */
[----:B------:R-:W-:Y:S04]  /*249d0*/  LOP3.LUT R3, R128, 0xffff, RZ, 0xc0, !PT ;  /* 0x0000ffff80037812 */ /* 0x000fe800078ec0ff */
[----:B------:R-:W-:Y:S01]  /*249e0*/  SHF.R.U32.HI R3, RZ, 0x8, R3 ;  /* 0x00000008ff037819 */ /* 0x000fe20000011603 */
[----:B-----5:R-:W1:Y:S03]  /*249f0*/  MUFU.EX2 R79, R161 ;  /* 0x000000a1004f7308 */ /* 0x020e660000000800 */
[----:B------:R-:W-:Y:S04]  /*24a00*/  LOP3.LUT R3, R3, 0xffff, RZ, 0xc0, !PT ;  /* 0x0000ffff03037812 */ /* 0x000fe800078ec0ff */
[----:B------:R-:W-:Y:S02]  /*24a10*/  ISETP.LE.U32.AND P2, PT, R3, UR13, PT ;  /* 0x0000000d03007c0c */ /* 0x000fe4000bf43070 */
[C---:B------:R-:W-:Y:S01]  /*24a20*/  PRMT R3, R72.reuse, 0x7632, R3 ;  /* 0x0000763248037816 */ /* 0x040fe20000000003 */
[----:B--2---:R-:W2:Y:S01]  /*24a30*/  MUFU.EX2 R86, R145 ;  /* 0x0000009100567308 */ /* 0x004ea20000000800 */
[----:B------:R-:W-:Y:S02]  /*24a40*/  SHF.R.U32.HI R2, RZ, 0x10, R118 ;  /* 0x00000010ff027819 */ /* 0x000fe40000011676 */
[----:B------:R-:W-:Y:S02]  /*24a50*/  PRMT R102, R72, 0x5410, R3 ;  /* 0x0000541048667816 */ /* 0x000fe40000000003 */
[----:B------:R-:W-:Y:S02]  /*24a60*/  @!P6 PRMT R72, R97, 0x5410, RZ ;  /* 0x000054106148e816 */ /* 0x000fe400000000ff */
[----:B------:R-:W-:Y:S01]  /*24a70*/  ISETP.LE.U32.AND P6, PT, R84, UR13, PT ;  /* 0x0000000d54007c0c */ /* 0x000fe2000bfc3070 */
[----:B------:R1:W5:Y:S01]  /*24a80*/  LDL.S16 R97, [R1+0x54] ;  /* 0x0000540001617983 */ /* 0x0003620000100600 */
[----:B------:R-:W-:Y:S01]  /*24a90*/  LOP3.LUT R136, R2, 0xff, RZ, 0xc0, !PT ;  /* 0x000000ff02887812 */ /* 0x000fe200078ec0ff */
[----:B------:R-:W2:Y:S02]  /*24aa0*/  MUFU.EX2 R84, R148 ;  /* 0x0000009400547308 */ /* 0x000ea40000000800 */
[----:B------:R2:W-:Y:S08]  /*24ab0*/  STG.E.U16 desc[UR30][R150.64+0x10], R72 ;  /* 0x0000104896007986 */ /* 0x0005f0000c10151e */
[----:B--2---:R-:W-:Y:S01]  /*24ac0*/  MUFU.EX2 R72, R206 ;  /* 0x000000ce00487308 */ /* 0x004fe20000000800 */
[----:B---3--:R-:W-:Y:S02]  /*24ad0*/  @!P5 HADD2 R98, -R3.H0_H0, -RZ.H0_H0 ;  /* 0xa00000ff0362d230 */ /* 0x008fe40000000900 */
[----:B----4-:R-:W-:Y:S03]  /*24ae0*/  @!P6 HADD2 R92, -R76.H0_H0, -RZ.H0_H0 ;  /* 0xa00000ff4c5ce230 */ /* 0x010fe60000000900 */
[----:B------:R-:W-:Y:S01]  /*24af0*/  PRMT R93, R98, 0x7610, R93 ;  /* 0x00007610625d7816 */ /* 0x000fe2000000005d */
[----:B------:R2:W-:Y:S03]  /*24b00*/  @!P5 STL.S16 [R1+0x6c], R98 ;  /* 0x00006c620100d387 */ /* 0x0005e60000100600 */
[----:B------:R-:W-:Y:S01]  /*24b10*/  @!P5 PRMT R3, R93, 0x5410, RZ ;  /* 0x000054105d03d816 */ /* 0x000fe200000000ff */
[----:B------:R3:W4:Y:S01]  /*24b20*/  LDL.S16 R108, [R1+0x60] ;  /* 0x00006000016c7983 */ /* 0x0007220000100600 */
[----:B------:R-:W-:Y:S01]  /*24b30*/  PRMT R99, R92, 0x7610, R99 ;  /* 0x000076105c637816 */ /* 0x000fe20000000063 */
[----:B------:R-:W-:Y:S01]  /*24b40*/  FADD.FTZ R93, R85, R89 ;  /* 0x00000059555d7221 */ /* 0x000fe20000010000 */
[----:B------:R-:W-:Y:S01]  /*24b50*/  FADD.FTZ R85, R82, R94 ;  /* 0x0000005e52557221 */ /* 0x000fe20000010000 */
[----:B------:R-:W-:Y:S01]  /*24b60*/  F2FP.F16.F32.PACK_AB R82, R73, R82 ;  /* 0x000000524952723e */ /* 0x000fe200000000ff */
[----:B------:R-:W-:Y:S01]  /*24b70*/  STG.E.U16 desc[UR30][R150.64+0x12], R3 ;  /* 0x0000120396007986 */ /* 0x000fe2000c10151e */
[----:B------:R-:W-:Y:S01]  /*24b80*/  @!P6 PRMT R76, R99, 0x5410, RZ ;  /* 0x00005410634ce816 */ /* 0x000fe200000000ff */
[----:B------:R-:W-:Y:S01]  /*24b90*/  FADD.FTZ R94, R73, R85 ;  /* 0x00000055495e7221 */ /* 0x000fe20000010000 */
[----:B------:R-:W-:Y:S01]  /*24ba0*/  FADD.FTZ R85, R83, R91 ;  /* 0x0000005b53557221 */ /* 0x000fe20000010000 */
[----:B-1----:R-:W-:Y:S01]  /*24bb0*/  F2FP.F16.F32.PACK_AB R83, R79, R83 ;  /* 0x000000534f53723e */ /* 0x002fe200000000ff */
[----:B------:R-:W-:Y:S01]  /*24bc0*/  MUFU.EX2 R91, R193 ;  /* 0x000000c1005b7308 */ /* 0x000fe20000000800 */
[----:B------:R-:W-:Y:S04]  /*24bd0*/  STG.E.U16 desc[UR30][R152.64+0x10], R76 ;  /* 0x0000104c98007986 */ /* 0x000fe8000c10151e */
[----:B--2---:R3:W2:Y:S04]  /*24be0*/  LDL.S16 R98, [R1+0x5c] ;  /* 0x00005c0001627983 */ /* 0x0046a80000100600 */
[----:B------:R1:W-:Y:S04]  /*24bf0*/  @!P6 STL.S16 [R1+0x40], R92 ;  /* 0x0000405c0100e387 */ /* 0x0003e80000100600 */
[----:B------:R3:W3:Y:S01]  /*24c00*/  LDL.S16 R106, [R1+0x78] ;  /* 0x00007800016a7983 */ /* 0x0006e20000100600 */
[----:B-----5:R-:W-:Y:S05]  /*24c10*/  @!P4 HADD2 R97, -R75.H0_H0, -RZ.H0_H0 ;  /* 0xa00000ff4b61c230 */ /* 0x020fea0000000900 */
[----:B------:R-:W-:Y:S01]  /*24c20*/  PRMT R89, R97, 0x7610, R89 ;  /* 0x0000761061597816 */ /* 0x000fe20000000059 */
[----:B------:R5:W-:Y:S03]  /*24c30*/  @!P4 STL.S16 [R1+0x54], R97 ;  /* 0x000054610100c387 */ /* 0x000be60000100600 */
[----:B------:R-:W-:Y:S01]  /*24c40*/  @!P4 PRMT R75, R89, 0x5410, RZ ;  /* 0x00005410594bc816 */ /* 0x000fe200000000ff */
[----:B------:R2:W3:Y:S01]  /*24c50*/  LDL.S16 R101, [R1+0x88] ;  /* 0x0000880001657983 */ /* 0x0004e20000100600 */
[----:B-1----:R-:W-:Y:S01]  /*24c60*/  FADD.FTZ R92, R78, R90 ;  /* 0x0000005a4e5c7221 */ /* 0x002fe20000010000 */
[----:B------:R-:W-:Y:S01]  /*24c70*/  LOP3.LUT R78, R119, UR19, R226, 0x96, !PT ;  /* 0x00000013774e7c12 */ /* 0x000fe2000f8e96e2 */
[----:B------:R-:W1:Y:S01]  /*24c80*/  MUFU.EX2 R90, R149 ;  /* 0x00000095005a7308 */ /* 0x000e620000000800 */
[----:B------:R-:W-:Y:S02]  /*24c90*/  STG.E.U16 desc[UR30][R152.64+0x12], R75 ;  /* 0x0000124b98007986 */ /* 0x000fe4000c10151e */
[C---:B------:R-:W-:Y:S02]  /*24ca0*/  LOP3.LUT R73, R78.reuse, 0xffff, RZ, 0xc0, !PT ;  /* 0x0000ffff4e497812 */ /* 0x040fe400078ec0ff */
[----:B------:R-:W-:Y:S02]  /*24cb0*/  LOP3.LUT R88, R78, 0xff, RZ, 0xc0, !PT ;  /* 0x000000ff4e587812 */ /* 0x000fe400078ec0ff */
[----:B------:R-:W-:Y:S03]  /*24cc0*/  SHF.R.U32.HI R73, RZ, 0x8, R73 ;  /* 0x00000008ff497819 */ /* 0x000fe60000011649 */
[----:B------:R-:W1:Y:S01]  /*24cd0*/  MUFU.EX2 R89, R195 ;  /* 0x000000c300597308 */ /* 0x000e620000000800 */
[----:B------:R-:W-:Y:S02]  /*24ce0*/  ISETP.LE.U32.AND P6, PT, R88, UR13, PT ;  /* 0x0000000d58007c0c */ /* 0x000fe4000bfc3070 */
[----:B------:R-:W-:Y:S02]  /*24cf0*/  LOP3.LUT R99, R73, 0xffff, RZ, 0xc0, !PT ;  /* 0x0000ffff49637812 */ /* 0x000fe400078ec0ff */
[----:B------:R-:W-:Y:S05]  /*24d00*/  PRMT R73, R74, 0x7632, R73 ;  /* 0x000076324a497816 */ /* 0x000fea0000000049 */
[----:B------:R-:W1:Y:S01]  /*24d10*/  MUFU.EX2 R88, R160 ;  /* 0x000000a000587308 */ /* 0x000e620000000800 */
[----:B-----5:R-:W-:Y:S01]  /*24d20*/  FADD.FTZ R97, R79, R85 ;  /* 0x000000554f617221 */ /* 0x020fe20000010000 */
[----:B------:R-:W-:Y:S01]  /*24d30*/  FADD.FTZ R79, R86, R92 ;  /* 0x0000005c564f7221 */ /* 0x000fe20000010000 */
[C---:B------:R-:W-:Y:S03]  /*24d40*/  F2FP.F16.F32.PACK_AB R86, R80.reuse, R86 ;  /* 0x000000565056723e */ /* 0x040fe600000000ff */
[----:B------:R-:W-:Y:S01]  /*24d50*/  FADD.FTZ R96, R80, R79 ;  /* 0x0000004f50607221 */ /* 0x000fe20000010000 */
[----:B------:R-:W-:Y:S01]  /*24d60*/  F2FP.F16.F32.PACK_AB R80, R81, R84 ;  /* 0x000000545150723e */ /* 0x000fe200000000ff */
[----:B------:R-:W-:Y:S01]  /*24d70*/  FADD.FTZ R79, R84, R93 ;  /* 0x0000005d544f7221 */ /* 0x000fe20000010000 */
[----:B-1----:R-:W-:Y:S01]  /*24d80*/  FADD.FTZ R84, R90, R94 ;  /* 0x0000005e5a547221 */ /* 0x002fe20000010000 */
[----:B------:R-:W-:Y:S02]  /*24d90*/  F2FP.F16.F32.PACK_AB R94, R89, R91 ;  /* 0x0000005b595e723e */ /* 0x000fe400000000ff */
[----:B------:R-:W-:Y:S01]  /*24da0*/  FADD.FTZ R92, R81, R79 ;  /* 0x0000004f515c7221 */ /* 0x000fe20000010000 */
[----:B------:R-:W-:Y:S02]  /*24db0*/  PRMT R81, R82, 0x7632, R81 ;  /* 0x0000763252517816 */ /* 0x000fe40000000051 */
[----:B------:R-:W-:Y:S01]  /*24dc0*/  LOP3.LUT R79, R121, UR19, R212, 0x96, !PT ;  /* 0x00000013794f7c12 */ /* 0x000fe2000f8e96d4 */
[----:B------:R-:W-:Y:S01]  /*24dd0*/  FADD.FTZ R93, R88, R84 ;  /* 0x00000054585d7221 */ /* 0x000fe20000010000 */
[----:B------:R-:W-:Y:S02]  /*24de0*/  PRMT R2, R94, 0x7610, R2 ;  /* 0x000076105e027816 */ /* 0x000fe40000000002 */
[C---:B------:R-:W-:Y:S04]  /*24df0*/  LOP3.LUT R84, R79.reuse, 0xff, RZ, 0xc0, !PT ;  /* 0x000000ff4f547812 */ /* 0x040fe800078ec0ff */
[----:B------:R-:W-:Y:S02]  /*24e00*/  ISETP.LE.U32.AND P4, PT, R84, UR13, PT ;  /* 0x0000000d54007c0c */ /* 0x000fe4000bf83070 */
[----:B------:R-:W-:Y:S04]  /*24e10*/  LOP3.LUT R84, R79, 0xffff, RZ, 0xc0, !PT ;  /* 0x0000ffff4f547812 */ /* 0x000fe800078ec0ff */
[----:B------:R-:W-:Y:S04]  /*24e20*/  SHF.R.U32.HI R84, RZ, 0x8, R84 ;  /* 0x00000008ff547819 */ /* 0x000fe80000011654 */
[----:B------:R-:W-:Y:S01]  /*24e30*/  LOP3.LUT R84, R84, 0xffff, RZ, 0xc0, !PT ;  /* 0x0000ffff54547812 */ /* 0x000fe200078ec0ff */
[----:B----4-:R-:W-:Y:S05]  /*24e40*/  @!P3 HADD2 R108, -R74.H0_H0, -RZ.H0_H0 ;  /* 0xa00000ff4a6cb230 */ /* 0x010fea0000000900 */
[----:B------:R-:W-:Y:S01]  /*24e50*/  PRMT R100, R108, 0x7610, R100 ;  /* 0x000076106c647816 */ /* 0x000fe20000000064 */
[----:B------:R1:W-:Y:S01]  /*24e60*/  @!P3 STL.S16 [R1+0x60], R108 ;  /* 0x0000606c0100b387 */ /* 0x0003e20000100600 */
[----:B--2---:R-:W-:Y:S05]  /*24e70*/  @!P2 HADD2 R98, -R73.H0_H0, -RZ.H0_H0 ;  /* 0xa00000ff4962a230 */ /* 0x004fea0000000900 */
[----:B------:R-:W-:Y:S01]  /*24e80*/  PRMT R85, R98, 0x7610, R85 ;  /* 0x0000761062557816 */ /* 0x000fe20000000055 */
[----:B------:R2:W-:Y:S01]  /*24e90*/  @!P2 STL.S16 [R1+0x5c], R98 ;  /* 0x00005c620100a387 */ /* 0x0005e20000100600 */
[----:B---3--:R-:W-:Y:S01]  /*24ea0*/  @!P1 HADD2 R106, -R82.H0_H0, -RZ.H0_H0 ;  /* 0xa00000ff526a9230 */ /* 0x008fe20000000900 */
[----:B-1----:R-:W-:Y:S02]  /*24eb0*/  PRMT R108, R74, 0x5410, R73 ;  /* 0x000054104a6c7816 */ /* 0x002fe40000000049 */
[----:B------:R3:W4:Y:S01]  /*24ec0*/  LDL.S16 R114, [R1+0x90] ;  /* 0x0000900001727983 */ /* 0x0007220000100600 */
[----:B------:R-:W-:Y:S02]  /*24ed0*/  @!P3 PRMT R74, R100, 0x5410, RZ ;  /* 0x00005410644ab816 */ /* 0x000fe400000000ff */
[----:B------:R-:W-:Y:S01]  /*24ee0*/  PRMT R112, R106, 0x7610, R112 ;  /* 0x000076106a707816 */ /* 0x000fe20000000070 */
[----:B------:R1:W-:Y:S01]  /*24ef0*/  @!P1 STL.S16 [R1+0x78], R106 ;  /* 0x0000786a01009387 */ /* 0x0003e20000100600 */
[----:B------:R-:W-:Y:S01]  /*24f00*/  ISETP.LE.U32.AND P3, PT, R99, UR13, PT ;  /* 0x0000000d63007c0c */ /* 0x000fe2000bf63070 */
[----:B------:R-:W-:Y:S01]  /*24f10*/  MUFU.EX2 R100, R191 ;  /* 0x000000bf00647308 */ /* 0x000fe20000000800 */
[----:B------:R-:W-:Y:S01]  /*24f20*/  @!P2 PRMT R73, R85, 0x5410, RZ ;  /* 0x000054105549a816 */ /* 0x000fe200000000ff */
[----:B------:R-:W-:Y:S01]  /*24f30*/  STG.E.U16 desc[UR30][R156.64+0xe], R74 ;  /* 0x00000e4a9c007986 */ /* 0x000fe2000c10151e */
[----:B------:R-:W-:Y:S02]  /*24f40*/  ISETP.LE.U32.AND P2, PT, R84, UR13, PT ;  /* 0x0000000d54007c0c */ /* 0x000fe4000bf43070 */
[----:B------:R-:W-:Y:S01]  /*24f50*/  PRMT R84, R83, 0x7632, R84 ;  /* 0x0000763253547816 */ /* 0x000fe20000000054 */
[----:B------:R-:W-:Y:S04]  /*24f60*/  STG.E.U16 desc[UR30][R156.64+0x10], R73 ;  /* 0x000010499c007986 */ /* 0x000fe8000c10151e */
[----:B------:R-:W5:Y:S01]  /*24f70*/  MUFU.EX2 R85, R198 ;  /* 0x000000c600557308 */ /* 0x000f620000000800 */
[----:B------:R-:W-:Y:S01]  /*24f80*/  @!P0 HADD2 R101, -R81.H0_H0, -RZ.H0_H0 ;  /* 0xa00000ff51658230 */ /* 0x000fe20000000900 */
[--C-:B--2---:R-:W-:Y:S02]  /*24f90*/  SHF.R.U32.HI R98, RZ, 0x18, R78.reuse ;  /* 0x00000018ff627819 */ /* 0x104fe4000001164e */
[----:B------:R-:W-:Y:S02]  /*24fa0*/  SHF.R.U32.HI R78, RZ, 0x10, R78 ;  /* 0x00000010ff4e7819 */ /* 0x000fe4000001164e */
[----:B------:R-:W-:Y:S02]  /*24fb0*/  PRMT R113, R101, 0x7610, R113 ;  /* 0x0000761065717816 */ /* 0x000fe40000000071 */
[----:B------:R-:W-:Y:S02]  /*24fc0*/  LOP3.LUT R78, R78, 0xff, RZ, 0xc0, !PT ;  /* 0x000000ff4e4e7812 */ /* 0x000fe400078ec0ff */
[----:B-1----:R-:W-:Y:S02]  /*24fd0*/  PRMT R106, R82, 0x5410, R81 ;  /* 0x00005410526a7816 */ /* 0x002fe40000000051 */
[----:B------:R-:W-:Y:S02]  /*24fe0*/  @!P1 PRMT R82, R112, 0x5410, RZ ;  /* 0x0000541070529816 */ /* 0x000fe400000000ff */
[----:B------:R-:W-:Y:S01]  /*24ff0*/  @!P0 PRMT R81, R113, 0x5410, RZ ;  /* 0x0000541071518816 */ /* 0x000fe200000000ff */
[----:B------:R3:W2:Y:S01]  /*25000*/  LDL.S16 R112, [R1+0x8c] ;  /* 0x00008c0001707983 */ /* 0x0006a20000100600 */
[----:B------:R-:W-:Y:S02]  /*25010*/  ISETP.LE.U32.AND P5, PT, R78, UR13, PT ;  /* 0x0000000d4e007c0c */ /* 0x000fe4000bfa3070 */
[----:B------:R-:W-:Y:S01]  /*25020*/  F2FP.F16.F32.PACK_AB R78, R88, R90 ;  /* 0x0000005a584e723e */ /* 0x000fe200000000ff */
[----:B------:R1:W-:Y:S01]  /*25030*/  @!P0 STL.S16 [R1+0x88], R101 ;  /* 0x0000886501008387 */ /* 0x0003e20000100600 */
[----:B-----5:R-:W-:Y:S01]  /*25040*/  F2FP.F16.F32.PACK_AB R133, R85, R100 ;  /* 0x000000645585723e */ /* 0x020fe200000000ff */
[----:B------:R-:W-:Y:S01]  /*25050*/  FADD.FTZ R88, R91, R97 ;  /* 0x000000615b587221 */ /* 0x000fe20000010000 */
[----:B------:R-:W-:Y:S01]  /*25060*/  MUFU.EX2 R90, R194 ;  /* 0x000000c2005a7308 */ /* 0x000fe20000000800 */
[----:B------:R3:W5:Y:S04]  /*25070*/  LDL.S16 R113, [R1+0x80] ;  /* 0x0000800001717983 */ /* 0x0007680000100600 */
[----:B------:R3:W3:Y:S04]  /*25080*/  LDL.S16 R97, [R1+0x7c] ;  /* 0x00007c0001617983 */ /* 0x0006e80000100600 */
[----:B------:R1:W-:Y:S04]  /*25090*/  STG.E.U16 desc[UR30][R154.64+0x10], R82 ;  /* 0x000010529a007986 */ /* 0x0003e8000c10151e */
[----:B------:R1:W-:Y:S02]  /*250a0*/  STG.E.U16 desc[UR30][R154.64+0x12], R81 ;  /* 0x000012519a007986 */ /* 0x0003e4000c10151e */
[----:B-1----:R-:W-:Y:S01]  /*250b0*/  FADD.FTZ R101, R89, R88 ;  /* 0x0000005859657221 */ /* 0x002fe20000010000 */
[----:B------:R-:W-:Y:S01]  /*250c0*/  FADD.FTZ R89, R100, R96 ;  /* 0x0000006064597221 */ /* 0x000fe20000010000 */
[----:B------:R-:W-:Y:S03]  /*250d0*/  MUFU.EX2 R88, R163 ;  /* 0x000000a300587308 */ /* 0x000fe60000000800 */
[----:B------:R-:W-:Y:S01]  /*250e0*/  FADD.FTZ R100, R85, R89 ;  /* 0x0000005955647221 */ /* 0x000fe20000010000 */
[--C-:B------:R-:W-:Y:S02]  /*250f0*/  SHF.R.U32.HI R85, RZ, 0x18, R79.reuse ;  /* 0x00000018ff557819 */ /* 0x100fe4000001164f */
[----:B------:R-:W-:Y:S02]  /*25100*/  SHF.R.U32.HI R79, RZ, 0x10, R79 ;  /* 0x00000010ff4f7819 */ /* 0x000fe4000001164f */
[----:B------:R-:W-:Y:S02]  /*25110*/  ISETP.LE.U32.AND P0, PT, R85, UR13, PT ;  /* 0x0000000d55007c0c */ /* 0x000fe4000bf03070 */
[----:B------:R-:W-:Y:S01]  /*25120*/  MUFU.EX2 R89, R197 ;  /* 0x000000c500597308 */ /* 0x000fe20000000800 */
[----:B------:R-:W-:Y:S02]  /*25130*/  PRMT R85, R86, 0x7632, R85 ;  /* 0x0000763256557816 */ /* 0x000fe40000000055 */
[----:B------:R-:W-:Y:S04]  /*25140*/  LOP3.LUT R79, R79, 0xff, RZ, 0xc0, !PT ;  /* 0x000000ff4f4f7812 */ /* 0x000fe800078ec0ff */
[----:B------:R-:W-:Y:S03]  /*25150*/  ISETP.LE.U32.AND P1, PT, R79, UR13, PT ;  /* 0x0000000d4f007c0c */ /* 0x000fe6000bf23070 */
[----:B------:R-:W-:Y:S01]  /*25160*/  MUFU.EX2 R82, R221 ;  /* 0x000000dd00527308 */ /* 0x000fe20000000800 */
[----:B------:R-:W-:Y:S09]  /*25170*/  PRMT R79, R80, 0x7632, R79 ;  /* 0x00007632504f7816 */ /* 0x000ff2000000004f */
[----:B------:R-:W1:Y:S02]  /*25180*/  MUFU.EX2 R81, R223 ;  /* 0x000000df00517308 */ /* 0x000e640000000800 */
[----:B-1----:R-:W-:Y:S01]  /*25190*/  F2FP.F16.F32.PACK_AB R163, R81, R82 ;  /* 0x0000005251a3723e */ /* 0x002fe200000000ff */
[----:B----4-:R-:W-:Y:S05]  /*251a0*/  @!P6 HADD2 R114, -R83.H0_H0, -RZ.H0_H0 ;  /* 0xa00000ff5372e230 */ /* 0x010fea0000000900 */
[----:B------:R-:W-:Y:S01]  /*251b0*/  PRMT R91, R114, 0x7610, R91 ;  /* 0x00007610725b7816 */ /* 0x000fe2000000005b */
[----:B------:R1:W-:Y:S04]  /*251c0*/  @!P6 STL.S16 [R1+0x90], R114 ;  /* 0x000090720100e387 */ /* 0x0003e80000100600 */
[----:B------:R4:W4:Y:S01]  /*251d0*/  LDL.S16 R115, [R1+0x74] ;  /* 0x0000740001737983 */ /* 0x0009220000100600 */
[----:B-1----:R-:W-:Y:S02]  /*251e0*/  PRMT R114, R83, 0x5410, R84 ;  /* 0x0000541053727816 */ /* 0x002fe40000000054 */
[----:B------:R-:W-:Y:S01]  /*251f0*/  @!P6 PRMT R83, R91, 0x5410, RZ ;  /* 0x000054105b53e816 */ /* 0x000fe200000000ff */
[----:B--2---:R-:W-:Y:S01]  /*25200*/  @!P3 HADD2 R112, -R84.H0_H0, -RZ.H0_H0 ;  /* 0xa00000ff5470b230 */ /* 0x004fe20000000900 */
[----:B------:R-:W-:Y:S01]  /*25210*/  ISETP.LE.U32.AND P6, PT, R98, UR13, PT ;  /* 0x0000000d62007c0c */ /* 0x000fe2000bfc3070 */
[--C-:B------:R-:W-:Y:S01]  /*25220*/  FADD.FTZ R91, R90, R92.reuse ;  /* 0x0000005c5a5b7221 */ /* 0x100fe20000010000 */
[C---:B------:R-:W-:Y:S01]  /*25230*/  F2FP.F16.F32.PACK_AB R90, R77.reuse, R90 ;  /* 0x0000005a4d5a723e */ /* 0x040fe200000000ff */
[----:B------:R-:W-:Y:S01]  /*25240*/  STG.E.U16 desc[UR30][R150.64+0x20], R83 ;  /* 0x0000205396007986 */ /* 0x000fe2000c10151e */
[----:B------:R-:W-:Y:S01]  /*25250*/  PRMT R92, R112, 0x7610, R92 ;  /* 0x00007610705c7816 */ /* 0x000fe2000000005c */
[----:B------:R-:W-:Y:S01]  /*25260*/  FADD.FTZ R99, R77, R91 ;  /* 0x0000005b4d637221 */ /* 0x000fe20000010000 */
[----:B------:R-:W-:Y:S01]  /*25270*/  LOP3.LUT R77, R118, 0xff, RZ, 0xc0, !PT ;  /* 0x000000ff764d7812 */ /* 0x000fe200078ec0ff */
[----:B------:R1:W-:Y:S01]  /*25280*/  @!P3 STL.S16 [R1+0x8c], R112 ;  /* 0x00008c700100b387 */ /* 0x0003e20000100600 */
[----:B------:R-:W-:Y:S01]  /*25290*/  @!P3 PRMT R84, R92, 0x5410, RZ ;  /* 0x000054105c54b816 */ /* 0x000fe200000000ff */
[----:B-----5:R-:W-:Y:S01]  /*252a0*/  @!P5 HADD2 R113, -R86.H0_H0, -RZ.H0_H0 ;  /* 0xa00000ff5671d230 */ /* 0x020fe20000000900 */
[----:B------:R-:W-:Y:S01]  /*252b0*/  ISETP.LE.U32.AND P3, PT, R77, UR13, PT ;  /* 0x0000000d4d007c0c */ /* 0x000fe2000bf63070 */
[----:B------:R2:W5:Y:S01]  /*252c0*/  LDL.S16 R111, [R1+0x94] ;  /* 0x00009400016f7983 */ /* 0x0005620000100600 */
[----:B------:R-:W-:Y:S01]  /*252d0*/  LOP3.LUT R91, R118, 0xffff, RZ, 0xc0, !PT ;  /* 0x0000ffff765b7812 */ /* 0x000fe200078ec0ff */
[----:B---3--:R-:W-:Y:S01]  /*252e0*/  @!P6 HADD2 R97, -R85.H0_H0, -RZ.H0_H0 ;  /* 0xa00000ff5561e230 */ /* 0x008fe20000000900 */
[----:B------:R-:W-:Y:S01]  /*252f0*/  PRMT R116, R113, 0x7610, R116 ;  /* 0x0000761071747816 */ /* 0x000fe20000000074 */
[----:B------:R2:W3:Y:S01]  /*25300*/  LDL.S16 R110, [R1+0x98] ;  /* 0x00009800016e7983 */ /* 0x0004e20000100600 */
[----:B------:R-:W-:Y:S01]  /*25310*/  FADD.FTZ R77, R88, R93 ;  /* 0x0000005d584d7221 */ /* 0x000fe20000010000 */
[----:B------:R-:W-:Y:S01]  /*25320*/  F2FP.F16.F32.PACK_AB R88, R89, R88 ;  /* 0x000000585958723e */ /* 0x000fe200000000ff */
[----:B------:R-:W-:Y:S01]  /*25330*/  MUFU.EX2 R93, R207 ;  /* 0x000000cf005d7308 */ /* 0x000fe20000000800 */
[----:B------:R-:W-:Y:S01]  /*25340*/  PRMT R98, R97, 0x7610, R98 ;  /* 0x0000761061627816 */ /* 0x000fe20000000062 */
[----:B------:R-:W-:Y:S08]  /*25350*/  STG.E.U16 desc[UR30][R150.64+0x22], R84 ;  /* 0x0000225496007986 */ /* 0x000ff0000c10151e */
[----:B------:R-:W2:Y:S01]  /*25360*/  MUFU.EX2 R92, R209 ;  /* 0x000000d1005c7308 */ /* 0x000ea20000000800 */
[----:B-1----:R1:W3:Y:S04]  /*25370*/  LDL.S16 R112, [R1+0x84] ;  /* 0x0000840001707983 */ /* 0x0022e80000100600 */
[----:B------:R1:W-:Y:S04]  /*25380*/  @!P5 STL.S16 [R1+0x80], R113 ;  /* 0x000080710100d387 */ /* 0x0003e80000100600 */
[----:B------:R1:W-:Y:S01]  /*25390*/  @!P6 STL.S16 [R1+0x7c], R97 ;  /* 0x00007c610100e387 */ /* 0x0003e20000100600 */
[----:B--2---:R-:W-:Y:S01]  /*253a0*/  FADD.FTZ R3, R92, R101 ;  /* 0x000000655c037221 */ /* 0x004fe20000010000 */
[----:B-1----:R-:W-:Y:S02]  /*253b0*/  PRMT R113, R86, 0x5410, R85 ;  /* 0x0000541056717816 */ /* 0x002fe40000000055 */
[----:B------:R-:W-:Y:S02]  /*253c0*/  @!P6 PRMT R85, R98, 0x5410, RZ ;  /* 0x000054106255e816 */ /* 0x000fe400000000ff */
[----:B------:R-:W-:Y:S01]  /*253d0*/  @!P5 PRMT R86, R116, 0x5410, RZ ;  /* 0x000054107456d816 */ /* 0x000fe200000000ff */
[----:B------:R2:W2:Y:S01]  /*253e0*/  LDL.S16 R98, [R1+0x9c] ;  /* 0x00009c0001627983 */ /* 0x0004a20000100600 */
[----:B------:R-:W-:Y:S01]  /*253f0*/  PRMT R116, R80, 0x5410, R79 ;  /* 0x0000541050747816 */ /* 0x000fe2000000004f */
[----:B------:R-:W-:Y:S01]  /*25400*/  FADD.FTZ R97, R89, R77 ;  /* 0x0000004d59617221 */ /* 0x000fe20000010000 */
[----:B------:R-:W-:Y:S01]  /*25410*/  SHF.R.U32.HI R77, RZ, 0x8, R91 ;  /* 0x00000008ff4d7819 */ /* 0x000fe2000001165b */
[----:B------:R-:W-:Y:S01]  /*25420*/  STG.E.U16 desc[UR30][R152.64+0x22], R85 ;  /* 0x0000225598007986 */ /* 0x000fe2000c10151e */
[----:B------:R-:W-:Y:S01]  /*25430*/  ISETP.LE.U32.AND P5, PT, R134, UR13, PT ;  /* 0x0000000d86007c0c */ /* 0x000fe2000bfa3070 */
[----:B------:R-:W1:Y:S01]  /*25440*/  MUFU.EX2 R89, R210 ;  /* 0x000000d200597308 */ /* 0x000e620000000800 */
[----:B------:R-:W-:Y:S01]  /*25450*/  LOP3.LUT R137, R77, 0xffff, RZ, 0xc0, !PT ;  /* 0x0000ffff4d897812 */ /* 0x000fe200078ec0ff */
[----:B------:R-:W-:Y:S01]  /*25460*/  STG.E.U16 desc[UR30][R152.64+0x20], R86 ;  /* 0x0000205698007986 */ /* 0x000fe2000c10151e */
[C---:B------:R-:W-:Y:S02]  /*25470*/  PRMT R77, R78.reuse, 0x7632, R77 ;  /* 0x000076324e4d7816 */ /* 0x040fe4000000004d */
[----:B-1----:R-:W-:Y:S01]  /*25480*/  F2FP.F16.F32.PACK_AB R92, R89, R92 ;  /* 0x0000005c595c723e */ /* 0x002fe200000000ff */
[----:B----4-:R-:W-:Y:S05]  /*25490*/  @!P4 HADD2 R115, -R80.H0_H0, -RZ.H0_H0 ;  /* 0xa00000ff5073c230 */ /* 0x010fea0000000900 */
[----:B------:R-:W-:Y:S01]  /*254a0*/  PRMT R91, R115, 0x7610, R91 ;  /* 0x00007610735b7816 */ /* 0x000fe2000000005b */
[----:B------:R1:W-:Y:S03]  /*254b0*/  @!P4 STL.S16 [R1+0x74], R115 ;  /* 0x000074730100c387 */ /* 0x0003e60000100600 */
[----:B------:R-:W-:Y:S02]  /*254c0*/  @!P4 PRMT R80, R91, 0x5410, RZ ;  /* 0x000054105b50c816 */ /* 0x000fe400000000ff */
[----:B------:R-:W-:Y:S01]  /*254d0*/  ISETP.LE.U32.AND P4, PT, R135, UR13, PT ;  /* 0x0000000d87007c0c */ /* 0x000fe2000bf83070 */
[----:B------:R-:W-:Y:S02]  /*254e0*/  MUFU.EX2 R91, R208 ;  /* 0x000000d0005b7308 */ /* 0x000fe40000000800 */
[----:B------:R-:W-:Y:S01]  /*254f0*/  STG.E.U16 desc[UR30][R156.64+0x1e], R80 ;  /* 0x00001e509c007986 */ /* 0x000fe2000c10151e */
[----:B-1----:R-:W-:Y:S01]  /*25500*/  PRMT R115, R78, 0x5410, R77 ;  /* 0x000054104e737816 */ /* 0x002fe2000000004d */
[----:B-----5:R-:W-:Y:S02]  /*25510*/  @!P1 HADD2 R111, -R78.H0_H0, -RZ.H0_H0 ;  /* 0xa00000ff4e6f9230 */ /* 0x020fe40000000900 */
[----:B---3--:R-:W-:Y:S03]  /*25520*/  @!P0 HADD2 R110, -R77.H0_H0, -RZ.H0_H0 ;  /* 0xa00000ff4d6e8230 */ /* 0x008fe60000000900 */
[----:B------:R-:W-:Y:S02]  /*25530*/  PRMT R0, R111, 0x7610, R0 ;  /* 0x000076106f007816 */ /* 0x000fe40000000000 */
[----:B------:R-:W-:Y:S02]  /*25540*/  PRMT R104, R110, 0x7610, R104 ;  /* 0x000076106e687816 */ /* 0x000fe40000000068 */
[----:B------:R-:W-:Y:S02]  /*25550*/  @!P1 PRMT R78, R0, 0x5410, RZ ;  /* 0x00005410004e9816 */ /* 0x000fe400000000ff */
[----:B------:R-:W-:Y:S01]  /*25560*/  @!P0 PRMT R77, R104, 0x5410, RZ ;  /* 0x00005410684d8816 */ /* 0x000fe200000000ff */
[----:B------:R-:W-:Y:S01]  /*25570*/  FADD.FTZ R104, R89, R3 ;  /* 0x0000000359687221 */ /* 0x000fe20000010000 */
[----:B------:R-:W-:Y:S01]  /*25580*/  LOP3.LUT R89, R233, UR42, RZ, 0x3c, !PT ;  /* 0x0000002ae9597c12 */ /* 0x000fe2000f8e3cff */
[----:B------:R-:W-:Y:S01]  /*25590*/  MUFU.EX2 R3, R204 ;  /* 0x000000cc00037308 */ /* 0x000fe20000000800 */
[----:B------:R-:W-:Y:S03]  /*255a0*/  SHF.R.U32.HI R0, RZ, 0x10, R120 ;  /* 0x00000010ff007819 */ /* 0x000fe60000011678 */
[----:B------:R-:W-:Y:S04]  /*255b0*/  IMAD.WIDE.U32 R126, R89, -0x326172a9, RZ ;  /* 0xcd9e8d57597e7825 */ /* 0x000fe800078e00ff */
[----:B------:R-:W-:Y:S01]  /*255c0*/  @!P2 HADD2 R112, -R79.H0_H0, -RZ.H0_H0 ;  /* 0xa00000ff4f70a230 */ /* 0x000fe20000000900 */
[----:B------:R-:W-:Y:S04]  /*255d0*/  LOP3.LUT R122, R127, UR27, R124, 0x96, !PT ;  /* 0x0000001b7f7a7c12 */ /* 0x000fe8000f8e967c */
[----:B------:R1:W-:Y:S01]  /*255e0*/  @!P2 STL.S16 [R1+0x84], R112 ;  /* 0x000084700100a387 */ /* 0x0003e20000100600 */
[----:B------:R-:W-:Y:S03]  /*255f0*/  PRMT R96, R112, 0x7610, R96 ;  /* 0x0000761070607816 */ /* 0x000fe60000000060 */
[----:B------:R3:W-:Y:S01]  /*25600*/  @!P1 STL.S16 [R1+0x94], R111 ;  /* 0x0000946f01009387 */ /* 0x0007e20000100600 */
[----:B------:R-:W-:Y:S01]  /*25610*/  @!P2 PRMT R79, R96, 0x5410, RZ ;  /* 0x00005410604fa816 */ /* 0x000fe200000000ff */
[----:B------:R-:W-:Y:S01]  /*25620*/  IMAD.WIDE.U32 R122, R122, -0x2daee0ad, RZ ;  /* 0xd2511f537a7a7825 */ /* 0x000fe200078e00ff */
[----:B------:R-:W-:Y:S01]  /*25630*/  ISETP.LE.U32.AND P1, PT, R137, UR13, PT ;  /* 0x0000000d89007c0c */ /* 0x000fe2000bf23070 */
[----:B------:R-:W-:Y:S01]  /*25640*/  @!P0 STL.S16 [R1+0x98], R110 ;  /* 0x0000986e01008387 */ /* 0x000fe20000100600 */
[----:B------:R-:W-:Y:S01]  /*25650*/  ISETP.LE.U32.AND P2, PT, R136, UR13, PT ;  /* 0x0000000d88007c0c */ /* 0x000fe2000bf43070 */
[----:B------:R-:W4:Y:S02]  /*25660*/  MUFU.EX2 R96, R205 ;  /* 0x000000cd00607308 */ /* 0x000f240000000800 */
[----:B------:R-:W-:Y:S04]  /*25670*/  STG.E.U16 desc[UR30][R156.64+0x20], R79 ;  /* 0x0000204f9c007986 */ /* 0x000fe8000c10151e */
[----:B------:R-:W-:Y:S04]  /*25680*/  STG.E.U16 desc[UR30][R154.64+0x20], R78 ;  /* 0x0000204e9a007986 */ /* 0x000fe8000c10151e */
[----:B------:R-:W-:Y:S01]  /*25690*/  STG.E.U16 desc[UR30][R154.64+0x22], R77 ;  /* 0x0000224d9a007986 */ /* 0x000fe2000c10151e */
[----:B-1----:R-:W-:Y:S02]  /*256a0*/  LOP3.LUT R112, R0, 0xff, RZ, 0xc0, !PT ;  /* 0x000000ff00707812 */ /* 0x002fe400078ec0ff */
[----:B------:R-:W-:Y:S01]  /*256b0*/  PRMT R0, R94, 0x7632, R0 ;  /* 0x000076325e007816 */ /* 0x000fe20000000000 */
[----:B----4-:R-:W-:Y:S01]  /*256c0*/  FADD.FTZ R89, R96, R99 ;  /* 0x0000006360597221 */ /* 0x010fe20000010000 */
[----:B------:R-:W-:Y:S01]  /*256d0*/  SHF.R.U32.HI R94, RZ, 0x18, R120 ;  /* 0x00000018ff5e7819 */ /* 0x000fe20000011678 */
[----:B--2---:R-:W-:Y:S01]  /*256e0*/  @!P3 HADD2 R98, -R2.H0_H0, -RZ.H0_H0 ;  /* 0xa00000ff0262b230 */ /* 0x004fe20000000900 */
[C---:B------:R-:W-:Y:S01]  /*256f0*/  F2FP.F16.F32.PACK_AB R96, R72.reuse, R96 ;  /* 0x000000604860723e */ /* 0x040fe200000000ff */
[----:B------:R-:W-:Y:S01]  /*25700*/  FADD.FTZ R132, R72, R89 ;  /* 0x0000005948847221 */ /* 0x000fe20000010000 */
[----:B------:R-:W-:Y:S01]  /*25710*/  ISETP.LE.U32.AND P0, PT, R94, UR13, PT ;  /* 0x0000000d5e007c0c */ /* 0x000fe2000bf03070 */
[----:B------:R-:W-:Y:S01]  /*25720*/  FADD.FTZ R94, R93, R100 ;  /* 0x000000645d5e7221 */ /* 0x000fe20000010000 */
[----:B------:R-:W-:Y:S01]  /*25730*/  PRMT R107, R98, 0x7610, R107 ;  /* 0x00007610626b7816 */ /* 0x000fe2000000006b */
[----:B------:R1:W-:Y:S01]  /*25740*/  @!P3 STL.S16 [R1+0x9c], R98 ;  /* 0x00009c620100b387 */ /* 0x0003e20000100600 */
[----:B------:R-:W-:Y:S01]  /*25750*/  LOP3.LUT R100, R123, UR39, R242, 0x96, !PT ;  /* 0x000000277b647c12 */ /* 0x000fe2000f8e96f2 */
[C---:B------:R-:W-:Y:S01]  /*25760*/  FADD.FTZ R131, R91.reuse, R94 ;  /* 0x0000005e5b837221 */ /* 0x040fe20000010000 */
[----:B------:R-:W-:Y:S01]  /*25770*/  F2FP.F16.F32.PACK_AB R93, R91, R93 ;  /* 0x0000005d5b5d723e */ /* 0x000fe200000000ff */
[----:B------:R2:W4:Y:S01]  /*25780*/  LDL.S16 R193, [R1+0xd4] ;  /* 0x0000d40001c17983 */ /* 0x0005220000100600 */
[----:B---3--:R-:W-:Y:S01]  /*25790*/  PRMT R111, R2, 0x5410, R0 ;  /* 0x00005410026f7816 */ /* 0x008fe20000000000 */
[----:B------:R-:W-:Y:S01]  /*257a0*/  IMAD.WIDE.U32 R100, R100, -0x326172a9, RZ ;  /* 0xcd9e8d5764647825 */ /* 0x000fe200078e00ff */
[----:B------:R-:W-:Y:S01]  /*257b0*/  @!P3 PRMT R2, R107, 0x5410, RZ ;  /* 0x000054106b02b816 */ /* 0x000fe200000000ff */
[----:B------:R2:W3:Y:S01]  /*257c0*/  LDL.S16 R191, [R1+0xd0] ;  /* 0x0000d00001bf7983 */ /* 0x0004e20000100600 */
[----:B------:R-:W-:Y:S01]  /*257d0*/  ISETP.LE.U32.AND P6, PT, R112, UR13, PT ;  /* 0x0000000d70007c0c */ /* 0x000fe2000bfc3070 */
[----:B------:R-:W-:Y:S01]  /*257e0*/  MUFU.EX2 R107, R213 ;  /* 0x000000d5006b7308 */ /* 0x000fe20000000800 */
[----:B------:R-:W-:Y:S01]  /*257f0*/  LOP3.LUT R74, R101, UR38, R202, 0x96, !PT ;  /* 0x00000026654a7c12 */ /* 0x000fe2000f8e96ca */
[----:B------:R2:W5:Y:S04]  /*25800*/  LDL.S16 R149, [R1+0xe0] ;  /* 0x0000e00001957983 */ /* 0x0005680000100600 */
[----:B------:R-:W-:Y:S01]  /*25810*/  IMAD.WIDE.U32 R74, R74, -0x2daee0ad, RZ ;  /* 0xd2511f534a4a7825 */ /* 0x000fe200078e00ff */
[----:B------:R2:W2:Y:S04]  /*25820*/  LDL.S16 R145, [R1+0xd8] ;  /* 0x0000d80001917983 */ /* 0x0004a80000100600 */
[----:B------:R-:W-:Y:S01]  /*25830*/  STG.E.U16 desc[UR30][R150.64+0x30], R2 ;  /* 0x0000300296007986 */ /* 0x000fe2000c10151e */
[----:B-1----:R-:W1:Y:S02]  /*25840*/  MUFU.EX2 R98, R201 ;  /* 0x000000c900627308 */ /* 0x002e640000000800 */
[----:B-1----:R-:W-:Y:S01]  /*25850*/  FADD.FTZ R72, R98, R97 ;  /* 0x0000006162487221 */ /* 0x002fe20000010000 */
[C---:B------:R-:W-:Y:S01]  /*25860*/  F2FP.F16.F32.PACK_AB R98, R3.reuse, R98 ;  /* 0x000000620362723e */ /* 0x040fe200000000ff */
[----:B------:R-:W-:Y:S02]  /*25870*/  IMAD.MOV.U32 R97, RZ, RZ, 0x7054 ;  /* 0x00007054ff617424 */ /* 0x000fe400078e00ff */
[----:B------:R-:W-:Y:S01]  /*25880*/  FADD.FTZ R130, R3, R72 ;  /* 0x0000004803827221 */ /* 0x000fe20000010000 */
[----:B------:R-:W-:Y:S03]  /*25890*/  LOP3.LUT R3, R203, UR40, R126, 0x96, !PT ;  /* 0x00000028cb037c12 */ /* 0x000fe6000f8e967e */
[----:B------:R-:W1:Y:S02]  /*258a0*/  MUFU.EX2 R72, R214 ;  /* 0x000000d600487308 */ /* 0x000e640000000800 */
[----:B------:R-:W-:Y:S08]  /*258b0*/  IMAD.WIDE.U32 R124, R3, -0x2daee0ad, RZ ;  /* 0xd2511f53037c7825 */ /* 0x000ff000078e00ff */
[----:B------:R-:W1:Y:S01]  /*258c0*/  MUFU.EX2 R3, R215 ;  /* 0x000000d700037308 */ /* 0x000e620000000800 */
[----:B------:R-:W-:Y:S02]  /*258d0*/  LOP3.LUT R122, R125, UR37, R122, 0x96, !PT ;  /* 0x000000257d7a7c12 */ /* 0x000fe4000f8e967a */
[----:B------:R-:W-:Y:S02]  /*258e0*/  LOP3.LUT R123, R75, UR33, R124, 0x96, !PT ;  /* 0x000000214b7b7c12 */ /* 0x000fe4000f8e967c */
[----:B------:R-:W-:Y:S01]  /*258f0*/  LOP3.LUT R75, R127, UR27, R138, 0x96, !PT ;  /* 0x0000001b7f4b7c12 */ /* 0x000fe2000f8e968a */
[----:B------:R-:W-:Y:S01]  /*25900*/  IMAD.WIDE.U32 R124, R122, -0x326172a9, RZ ;  /* 0xcd9e8d577a7c7825 */ /* 0x000fe200078e00ff */
[----:B------:R-:W-:Y:S01]  /*25910*/  SHF.R.U32.HI R138, RZ, 0x10, R118 ;  /* 0x00000010ff8a7819 */ /* 0x000fe20000011676 */
[----:B------:R-:W-:Y:S02]  /*25920*/  UIADD3 UR27, UR34, -0x4ab325aa, URZ ;  /* 0xb54cda56221b7890 */ /* 0x000fe4000fffe03f */
[----:B-1----:R-:W-:Y:S01]  /*25930*/  FADD.FTZ R76, R72, R104 ;  /* 0x00000068484c7221 */ /* 0x002fe20000010000 */
[----:B------:R-:W-:Y:S01]  /*25940*/  IMAD.WIDE.U32 R122, R123, -0x326172a9, RZ ;  /* 0xcd9e8d577b7a7825 */ /* 0x000fe200078e00ff */
[----:B------:R-:W-:Y:S01]  /*25950*/  LOP3.LUT R100, R125, UR36, R100, 0x96, !PT ;  /* 0x000000247d647c12 */ /* 0x000fe2000f8e9664 */
[----:B------:R-:W-:Y:S03]  /*25960*/  MUFU.EX2 R104, R222 ;  /* 0x000000de00687308 */ /* 0x000fe60000000800 */
[----:B------:R-:W-:Y:S01]  /*25970*/  LOP3.LUT R148, R123, UR32, R124, 0x96, !PT ;  /* 0x000000207b947c12 */ /* 0x000fe2000f8e967c */
[----:B------:R-:W-:Y:S01]  /*25980*/  IMAD.WIDE.U32 R194, R100, -0x2daee0ad, RZ ;  /* 0xd2511f5364c27825 */ /* 0x000fe200078e00ff */
[C---:B------:R-:W-:Y:S02]  /*25990*/  F2FP.F16.F32.PACK_AB R100, R3.reuse, R72 ;  /* 0x000000480364723e */ /* 0x040fe400000000ff */
[----:B------:R-:W-:Y:S01]  /*259a0*/  LOP3.LUT R123, R118, 0xffff, RZ, 0xc0, !PT ;  /* 0x0000ffff767b7812 */ /* 0x000fe200078ec0ff */
[----:B------:R-:W-:Y:S01]  /*259b0*/  FADD.FTZ R110, R3, R76 ;  /* 0x0000004c036e7221 */ /* 0x000fe20000010000 */
[----:B------:R-:W-:Y:S01]  /*259c0*/  LOP3.LUT R101, R195, UR29, R74, 0x96, !PT ;  /* 0x0000001dc3657c12 */ /* 0x000fe2000f8e964a */
[----:B------:R-:W1:Y:S01]  /*259d0*/  MUFU.EX2 R76, R218 ;  /* 0x000000da004c7308 */ /* 0x000e620000000800 */
[----:B------:R-:W-:Y:S01]  /*259e0*/  LOP3.LUT R74, R229, UR40, R126, 0x96, !PT ;  /* 0x00000028e54a7c12 */ /* 0x000fe2000f8e967e */
[----:B------:R-:W-:Y:S04]  /*259f0*/  IMAD.WIDE.U32 R126, R75, -0x2daee0ad, RZ ;  /* 0xd2511f534b7e7825 */ /* 0x000fe800078e00ff */
[----:B------:R-:W-:Y:S01]  /*25a00*/  IMAD.WIDE.U32 R124, R74, -0x2daee0ad, RZ ;  /* 0xd2511f534a7c7825 */ /* 0x000fe200078e00ff */
[----:B------:R-:W-:Y:S03]  /*25a10*/  LOP3.LUT R3, R127, UR39, R244, 0x96, !PT ;  /* 0x000000277f037c12 */ /* 0x000fe6000f8e96f4 */
[----:B------:R-:W-:Y:S01]  /*25a20*/  MUFU.EX2 R195, R231 ;  /* 0x000000e700c37308 */ /* 0x000fe20000000800 */
[----:B------:R-:W-:Y:S01]  /*25a30*/  LOP3.LUT R74, R125, UR37, R126, 0x96, !PT ;  /* 0x000000257d4a7c12 */ /* 0x000fe2000f8e967e */
[----:B------:R-:W-:Y:S04]  /*25a40*/  IMAD.WIDE.U32 R126, R3, -0x326172a9, RZ ;  /* 0xcd9e8d57037e7825 */ /* 0x000fe800078e00ff */
[----:B------:R-:W-:Y:S01]  /*25a50*/  IMAD.WIDE.U32 R74, R74, -0x326172a9, RZ ;  /* 0xcd9e8d574a4a7825 */ /* 0x000fe200078e00ff */
[----:B------:R-:W-:Y:S04]  /*25a60*/  LOP3.LUT R72, R127, UR38, R228, 0x96, !PT ;  /* 0x000000267f487c12 */ /* 0x000fe8000f8e96e4 */
[----:B------:R-:W-:Y:S01]  /*25a70*/  LOP3.LUT R3, R75, UR36, R126, 0x96, !PT ;  /* 0x000000244b037c12 */ /* 0x000fe2000f8e967e */
[----:B------:R-:W-:Y:S01]  /*25a80*/  IMAD.WIDE.U32 R72, R72, -0x2daee0ad, RZ ;  /* 0xd2511f5348487825 */ /* 0x000fe200078e00ff */
[----:B------:R-:W1:Y:S03]  /*25a90*/  MUFU.EX2 R75, R220 ;  /* 0x000000dc004b7308 */ /* 0x000e660000000800 */
[----:B------:R-:W-:Y:S01]  /*25aa0*/  IMAD.WIDE.U32 R160, R3, -0x2daee0ad, RZ ;  /* 0xd2511f5303a07825 */ /* 0x000fe200078e00ff */
[----:B------:R-:W-:Y:S02]  /*25ab0*/  LOP3.LUT R124, R73, UR33, R124, 0x96, !PT ;  /* 0x00000021497c7c12 */ /* 0x000fe4000f8e967c */
[----:B------:R-:W-:Y:S02]  /*25ac0*/  LOP3.LUT R3, R141, UR27, R162, 0x96, !PT ;  /* 0x0000001b8d037c12 */ /* 0x000fe4000f8e96a2 */
[----:B------:R-:W-:Y:S01]  /*25ad0*/  LOP3.LUT R99, R161, UR29, R72, 0x96, !PT ;  /* 0x0000001da1637c12 */ /* 0x000fe2000f8e9648 */
[----:B------:R-:W-:Y:S01]  /*25ae0*/  IMAD.WIDE.U32 R124, R124, -0x326172a9, RZ ;  /* 0xcd9e8d577c7c7825 */ /* 0x000fe200078e00ff */
[----:B------:R-:W-:Y:S01]  /*25af0*/  LOP3.LUT R72, R3, 0xffff, RZ, 0xc0, !PT ;  /* 0x0000ffff03487812 */ /* 0x000fe200078ec0ff */
[----:B------:R-:W-:Y:S01]  /*25b00*/  UIADD3 UR29, UR35, 0x646e171e, URZ ;  /* 0x646e171e231d7890 */ /* 0x000fe2000fffe03f */
[--C-:B------:R-:W-:Y:S02]  /*25b10*/  SHF.R.U32.HI R73, RZ, 0x10, R3.reuse ;  /* 0x00000010ff497819 */ /* 0x100fe40000011603 */
[----:B------:R-:W-:Y:S01]  /*25b20*/  LOP3.LUT R158, R125, UR32, R74, 0x96, !PT ;  /* 0x000000207d9e7c12 */ /* 0x000fe2000f8e964a */
[----:B------:R-:W-:Y:S01]  /*25b30*/  IMAD.U32 R125, RZ, RZ, UR13 ;  /* 0x0000000dff7d7e24 */ /* 0x000fe2000f8e00ff */
[----:B------:R-:W-:Y:S02]  /*25b40*/  SHF.R.U32.HI R74, RZ, 0x8, R72 ;  /* 0x00000008ff4a7819 */ /* 0x000fe40000011648 */
[----:B------:R-:W-:Y:S02]  /*25b50*/  LOP3.LUT R89, R3, 0xff, RZ, 0xc0, !PT ;  /* 0x000000ff03597812 */ /* 0x000fe400078ec0ff */
[----:B------:R-:W-:Y:S02]  /*25b60*/  SHF.R.U32.HI R91, RZ, 0x18, R3 ;  /* 0x00000018ff5b7819 */ /* 0x000fe40000011603 */
[----:B------:R-:W-:Y:S02]  /*25b70*/  LOP3.LUT R72, R73, 0xff, RZ, 0xc0, !PT ;  /* 0x000000ff49487812 */ /* 0x000fe400078ec0ff */
[----:B------:R-:W-:Y:S02]  /*25b80*/  LOP3.LUT R3, R140, 0xffff, RZ, 0xc0, !PT ;  /* 0x0000ffff8c037812 */ /* 0x000fe400078ec0ff */
[----:B------:R-:W-:Y:S02]  /*25b90*/  PRMT R94, R72, 0x5410, R91 ;  /* 0x00005410485e7816 */ /* 0x000fe4000000005b */
[----:B------:R-:W-:Y:S02]  /*25ba0*/  LOP3.LUT R72, R140, 0xff, RZ, 0xc0, !PT ;  /* 0x000000ff8c487812 */ /* 0x000fe400078ec0ff */
[----:B------:R-:W-:Y:S02]  /*25bb0*/  SHF.R.U32.HI R3, RZ, 0x8, R3 ;  /* 0x00000008ff037819 */ /* 0x000fe40000011603 */
[----:B------:R-:W-:Y:S02]  /*25bc0*/  PRMT R125, R125, R97, UR13 ;  /* 0x0000000d7d7d7e16 */ /* 0x000fe40008000061 */
[----:B------:R-:W-:Y:S02]  /*25bd0*/  PRMT R143, R72, 0x5410, R3 ;  /* 0x00005410488f7816 */ /* 0x000fe40000000003 */
[--C-:B------:R-:W-:Y:S02]  /*25be0*/  SHF.R.U32.HI R3, RZ, 0x10, R140.reuse ;  /* 0x00000010ff037819 */ /* 0x100fe4000001168c */
[----:B------:R-:W-:Y:S02]  /*25bf0*/  SHF.R.U32.HI R140, RZ, 0x18, R140 ;  /* 0x00000018ff8c7819 */ /* 0x000fe4000001168c */
[----:B------:R-:W-:Y:S02]  /*25c00*/  LOP3.LUT R3, R3, 0xff, RZ, 0xc0, !PT ;  /* 0x000000ff03037812 */ /* 0x000fe400078ec0ff */
[----:B------:R-:W-:Y:S02]  /*25c10*/  PRMT R73, R89, 0x5410, R74 ;  /* 0x0000541059497816 */ /* 0x000fe4000000004a */
[----:B------:R-:W-:Y:S01]  /*25c20*/  PRMT R142, R3, 0x5410, R140 ;  /* 0x00005410038e7816 */ /* 0x000fe2000000008c */
[----:B-1----:R-:W-:Y:S01]  /*25c30*/  FADD.FTZ R3, R76, R131 ;  /* 0x000000834c037221 */ /* 0x002fe20000010000 */
[C---:B------:R-:W-:Y:S01]  /*25c40*/  F2FP.F16.F32.PACK_AB R144, R75.reuse, R76 ;  /* 0x0000004c4b90723e */ /* 0x040fe200000000ff */
[----:B------:R-:W1:Y:S01]  /*25c50*/  MUFU.EX2 R89, R217 ;  /* 0x000000d900597308 */ /* 0x000e620000000800 */
[--C-:B------:R-:W-:Y:S01]  /*25c60*/  HSET2.LE.AND R72, R73, R125.reuse, PT ;  /* 0x0000007d49487233 */ /* 0x100fe20003803000 */
[--C-:B------:R-:W-:Y:S01]  /*25c70*/  FADD.FTZ R97, R75, R3.reuse ;  /* 0x000000034b617221 */ /* 0x100fe20000010000 */
[----:B------:R-:W-:Y:S01]  /*25c80*/  PRMT R3, R133, 0x7610, R3 ;  /* 0x0000761085037816 */ /* 0x000fe20000000003 */
[----:B------:R-:W-:Y:S01]  /*25c90*/  FADD.FTZ R75, R107, R130 ;  /* 0x000000826b4b7221 */ /* 0x000fe20000010000 */
[----:B------:R-:W-:Y:S02]  /*25ca0*/  LOP3.LUT R117, R119, UR29, R226, 0x96, !PT ;  /* 0x0000001d77757c12 */ /* 0x000fe4000f8e96e2 */
[----:B------:R-:W-:Y:S03]  /*25cb0*/  LOP3.LUT R72, R72, R87, RZ, 0xc0, !PT ;  /* 0x0000005748487212 */ /* 0x000fe600078ec0ff */
[----:B------:R-:W1:Y:S01]  /*25cc0*/  MUFU.EX2 R73, R216 ;  /* 0x000000d800497308 */ /* 0x000e620000000800 */
[----:B------:R-:W-:Y:S02]  /*25cd0*/  PRMT R87, R133, 0x7632, R87 ;  /* 0x0000763285577816 */ /* 0x000fe40000000057 */
[----:B------:R-:W-:Y:S01]  /*25ce0*/  LOP3.LUT R140, R118, 0xff, RZ, 0xc0, !PT ;  /* 0x000000ff768c7812 */ /* 0x000fe200078ec0ff */
[----:B------:R-:W-:Y:S01]  /*25cf0*/  IMAD.WIDE.U32 R118, R101, -0x326172a9, RZ ;  /* 0xcd9e8d5765767825 */ /* 0x000fe200078e00ff */
[----:B------:R-:W-:Y:S02]  /*25d00*/  PRMT R91, R88, 0x7632, R91 ;  /* 0x00007632585b7816 */ /* 0x000fe4000000005b */
[----:B------:R-:W-:Y:S03]  /*25d10*/  LOP3.LUT R133, R120, 0xff, RZ, 0xc0, !PT ;  /* 0x000000ff78857812 */ /* 0x000fe600078ec0ff */
[----:B------:R-:W1:Y:S01]  /*25d20*/  MUFU.EX2 R74, R219 ;  /* 0x000000db004a7308 */ /* 0x000e620000000800 */
[C---:B------:R-:W-:Y:S01]  /*25d30*/  LOP3.LUT R85, R118.reuse, 0xff, RZ, 0xc0, !PT ;  /* 0x000000ff76557812 */ /* 0x040fe200078ec0ff */
[----:B-1----:R-:W-:Y:S01]  /*25d40*/  FADD.FTZ R76, R89, R132 ;  /* 0x00000084594c7221 */ /* 0x002fe20000010000 */
[----:B------:R-:W-:Y:S02]  /*25d50*/  LOP3.LUT R80, R118, 0xff, RZ, 0xc0, !PT ;  /* 0x000000ff76507812 */ /* 0x000fe400078ec0ff */
[----:B------:R-:W-:Y:S02]  /*25d60*/  SHF.R.U32.HI R86, RZ, 0x10, R118 ;  /* 0x00000010ff567819 */ /* 0x000fe40000011676 */
[C---:B------:R-:W-:Y:S01]  /*25d70*/  F2FP.F16.F32.PACK_AB R107, R73.reuse, R107 ;  /* 0x0000006b496b723e */ /* 0x040fe200000000ff */
[----:B------:R-:W-:Y:S01]  /*25d80*/  FADD.FTZ R197, R73, R75 ;  /* 0x0000004b49c57221 */ /* 0x000fe20000010000 */
[----:B------:R-:W-:Y:S04]  /*25d90*/  LOP3.LUT R73, R120, 0xffff, RZ, 0xc0, !PT ;  /* 0x0000ffff78497812 */ /* 0x000fe800078ec0ff */
[----:B------:R-:W-:Y:S02]  /*25da0*/  SHF.R.U32.HI R73, RZ, 0x8, R73 ;  /* 0x00000008ff497819 */ /* 0x000fe40000011649 */
[C---:B------:R-:W-:Y:S01]  /*25db0*/  F2FP.F16.F32.PACK_AB R147, R74.reuse, R89 ;  /* 0x000000594a93723e */ /* 0x040fe200000000ff */
[----:B------:R-:W-:Y:S01]  /*25dc0*/  FADD.FTZ R198, R74, R76 ;  /* 0x0000004c4ac67221 */ /* 0x000fe20000010000 */
[----:B------:R-:W-:Y:S01]  /*25dd0*/  LOP3.LUT R73, R73, 0xffff, RZ, 0xc0, !PT ;  /* 0x0000ffff49497812 */ /* 0x000fe200078ec0ff */
[----:B------:R-:W1:Y:S01]  /*25de0*/  MUFU.EX2 R74, R224 ;  /* 0x000000e0004a7308 */ /* 0x000e620000000800 */
[----:B------:R-:W-:Y:S02]  /*25df0*/  LOP3.LUT R76, R119, UR26, R122, 0x96, !PT ;  /* 0x0000001a774c7c12 */ /* 0x000fe4000f8e967a */
[----:B------:R-:W-:Y:S02]  /*25e00*/  PRMT R89, R90, 0x7632, R89 ;  /* 0x000076325a597816 */ /* 0x000fe40000000059 */
[C---:B------:R-:W-:Y:S02]  /*25e10*/  LOP3.LUT R75, R76.reuse, 0xff, RZ, 0xc0, !PT ;  /* 0x000000ff4c4b7812 */ /* 0x040fe400078ec0ff */
[----:B------:R-:W-:Y:S02]  /*25e20*/  LOP3.LUT R83, R76, 0xffff, RZ, 0xc0, !PT ;  /* 0x0000ffff4c537812 */ /* 0x000fe400078ec0ff */
[--C-:B------:R-:W-:Y:S02]  /*25e30*/  SHF.R.U32.HI R84, RZ, 0x10, R76.reuse ;  /* 0x00000010ff547819 */ /* 0x100fe4000001164c */
[----:B------:R-:W-:Y:S02]  /*25e40*/  SHF.R.U32.HI R83, RZ, 0x8, R83 ;  /* 0x00000008ff537819 */ /* 0x000fe40000011653 */
[----:B------:R-:W-:Y:S01]  /*25e50*/  SHF.R.U32.HI R76, RZ, 0x18, R76 ;  /* 0x00000018ff4c7819 */ /* 0x000fe2000001164c */
[----:B----4-:R-:W-:Y:S02]  /*25e60*/  @!P1 HADD2 R193, -R0.H0_H0, -RZ.H0_H0 ;  /* 0xa00000ff00c19230 */ /* 0x010fe40000000900 */
[----:B---3--:R-:W-:Y:S03]  /*25e70*/  @!P2 HADD2 R191, -R3.H0_H0, -RZ.H0_H0 ;  /* 0xa00000ff03bfa230 */ /* 0x008fe60000000900 */
[----:B------:R-:W-:Y:S01]  /*25e80*/  PRMT R215, R193, 0x7610, R215 ;  /* 0x00007610c1d77816 */ /* 0x000fe200000000d7 */
[----:B------:R3:W-:Y:S01]  /*25e90*/  @!P1 STL.S16 [R1+0xd4], R193 ;  /* 0x0000d4c101009387 */ /* 0x0007e20000100600 */
[----:B------:R-:W-:Y:S01]  /*25ea0*/  ISETP.LE.U32.AND P1, PT, R73, UR13, PT ;  /* 0x0000000d49007c0c */ /* 0x000fe2000bf23070 */
[----:B-----5:R-:W-:Y:S01]  /*25eb0*/  @!P4 HADD2 R149, -R87.H0_H0, -RZ.H0_H0 ;  /* 0xa00000ff5795c230 */ /* 0x020fe20000000900 */
[--C-:B------:R-:W-:Y:S01]  /*25ec0*/  HSET2.LE.AND R73, R94, R125.reuse, PT ;  /* 0x0000007d5e497233 */ /* 0x100fe20003803000 */
[----:B------:R-:W-:Y:S01]  /*25ed0*/  @!P2 STL.S16 [R1+0xd0], R191 ;  /* 0x0000d0bf0100a387 */ /* 0x000fe20000100600 */
[----:B------:R-:W-:Y:S02]  /*25ee0*/  ISETP.LE.U32.AND P2, PT, R76, UR13, PT ;  /* 0x0000000d4c007c0c */ /* 0x000fe4000bf43070 */
[----:B------:R-:W-:Y:S01]  /*25ef0*/  PRMT R94, R92, 0x7632, R94 ;  /* 0x000076325c5e7816 */ /* 0x000fe2000000005e */
[----:B------:R4:W5:Y:S01]  /*25f00*/  LDL.S16 R141, [R1+0xb8] ;  /* 0x0000b800018d7983 */ /* 0x0009620000100600 */
[----:B------:R-:W-:Y:S01]  /*25f10*/  LOP3.LUT R73, R73, R95, RZ, 0xc0, !PT ;  /* 0x0000005f49497212 */ /* 0x000fe200078ec0ff */
[----:B--2---:R-:W-:Y:S01]  /*25f20*/  @!P5 HADD2 R145, -R90.H0_H0, -RZ.H0_H0 ;  /* 0xa00000ff5a91d230 */ /* 0x004fe20000000900 */
[----:B------:R-:W-:Y:S01]  /*25f30*/  PRMT R210, R149, 0x7610, R210 ;  /* 0x0000761095d27816 */ /* 0x000fe200000000d2 */
[----:B------:R4:W2:Y:S01]  /*25f40*/  LDL.S16 R131, [R1+0xb4] ;  /* 0x0000b40001837983 */ /* 0x0008a20000100600 */
[----:B------:R-:W-:Y:S01]  /*25f50*/  PRMT R214, R191, 0x7610, R214 ;  /* 0x00007610bfd67816 */ /* 0x000fe200000000d6 */
[----:B------:R-:W-:Y:S01]  /*25f60*/  FADD.FTZ R95, R82, R97 ;  /* 0x00000061525f7221 */ /* 0x000fe20000010000 */
[----:B------:R-:W-:Y:S01]  /*25f70*/  LOP3.LUT R82, R84, 0xff, RZ, 0xc0, !PT ;  /* 0x000000ff54527812 */ /* 0x000fe200078ec0ff */
[----:B------:R4:W3:Y:S01]  /*25f80*/  LDL.S16 R127, [R1+0xb0] ;  /* 0x0000b000017f7983 */ /* 0x0008e20000100600 */
[----:B------:R-:W-:Y:S01]  /*25f90*/  LOP3.LUT R84, R83, 0xffff, RZ, 0xc0, !PT ;  /* 0x0000ffff53547812 */ /* 0x000fe200078ec0ff */
[--C-:B------:R-:W-:Y:S01]  /*25fa0*/  FADD.FTZ R200, R81, R95.reuse ;  /* 0x0000005f51c87221 */ /* 0x100fe20000010000 */
[----:B------:R-:W-:Y:S01]  /*25fb0*/  ISETP.LE.U32.AND P3, PT, R82, UR13, PT ;  /* 0x0000000d52007c0c */ /* 0x000fe2000bf63070 */
[----:B------:R4:W4:Y:S01]  /*25fc0*/  LDL.S16 R126, [R1+0xbc] ;  /* 0x0000bc00017e7983 */ /* 0x0009220000100600 */
[----:B------:R-:W-:Y:S02]  /*25fd0*/  @P1 LOP3.LUT R211, R211, 0x1000, RZ, 0xfc, !PT ;  /* 0x00001000d3d31812 */ /* 0x000fe400078efcff */
[----:B------:R-:W-:Y:S01]  /*25fe0*/  PRMT R95, R93, 0x7632, R95 ;  /* 0x000076325d5f7816 */ /* 0x000fe2000000005f */
[----:B------:R-:W-:Y:S01]  /*25ff0*/  @!P4 STL.S16 [R1+0xe0], R149 ;  /* 0x0000e0950100c387 */ /* 0x000fe20000100600 */
[----:B------:R-:W-:Y:S02]  /*26000*/  ISETP.LE.U32.AND P4, PT, R84, UR13, PT ;  /* 0x0000000d54007c0c */ /* 0x000fe4000bf83070 */
[----:B------:R-:W-:Y:S01]  /*26010*/  LOP3.LUT R211, R211, 0xffffdfff, RZ, 0xc0, !PT ;  /* 0xffffdfffd3d37812 */ /* 0x000fe200078ec0ff */
[----:B------:R-:W-:Y:S01]  /*26020*/  @!P5 STL.S16 [R1+0xd8], R145 ;  /* 0x0000d8910100d387 */ /* 0x000fe20000100600 */
[----:B------:R-:W-:Y:S01]  /*26030*/  ISETP.LE.U32.AND P5, PT, R75, UR13, PT ;  /* 0x0000000d4b007c0c */ /* 0x000fe2000bfa3070 */
[----:B------:R-:W-:Y:S01]  /*26040*/  FADD.FTZ R75, R104, R110 ;  /* 0x0000006e684b7221 */ /* 0x000fe20000010000 */
[C---:B-1----:R-:W-:Y:S02]  /*26050*/  F2FP.F16.F32.PACK_AB R104, R74.reuse, R104 ;  /* 0x000000684a68723e */ /* 0x042fe400000000ff */
[----:B------:R-:W-:Y:S01]  /*26060*/  @P0 LOP3.LUT R211, R211, 0x2000, RZ, 0xfc, !PT ;  /* 0x00002000d3d30812 */ /* 0x000fe200078efcff */
[----:B------:R-:W-:Y:S01]  /*26070*/  FADD.FTZ R201, R74, R75 ;  /* 0x0000004b4ac97221 */ /* 0x000fe20000010000 */
[----:B------:R-:W-:Y:S01]  /*26080*/  PRMT R97, R96, 0x7632, R97 ;  /* 0x0000763260617816 */ /* 0x000fe20000000061 */
[----:B------:R-:W-:Y:S01]  /*26090*/  IMAD.WIDE.U32 R74, R99, -0x326172a9, RZ ;  /* 0xcd9e8d57634a7825 */ /* 0x000fe200078e00ff */
[----:B------:R-:W-:Y:S02]  /*260a0*/  PRMT R99, R98, 0x7632, R99 ;  /* 0x0000763262637816 */ /* 0x000fe40000000063 */
[----:B------:R-:W-:Y:S02]  /*260b0*/  PRMT R209, R145, 0x7610, R209 ;  /* 0x0000761091d17816 */ /* 0x000fe400000000d1 */
[----:B------:R-:W-:Y:S02]  /*260c0*/  LOP3.LUT R81, R75, UR26, R124, 0x96, !PT ;  /* 0x0000001a4b517c12 */ /* 0x000fe4000f8e967c */
[----:B------:R-:W-:Y:S02]  /*260d0*/  LOP3.LUT R78, R74, 0xffff, RZ, 0xc0, !PT ;  /* 0x0000ffff4a4e7812 */ /* 0x000fe400078ec0ff */
[C---:B------:R-:W-:Y:S02]  /*260e0*/  LOP3.LUT R76, R81.reuse, 0xffff, RZ, 0xc0, !PT ;  /* 0x0000ffff514c7812 */ /* 0x040fe400078ec0ff */
[----:B------:R-:W-:Y:S02]  /*260f0*/  LOP3.LUT R83, R81, 0xff, RZ, 0xc0, !PT ;  /* 0x000000ff51537812 */ /* 0x000fe400078ec0ff */
[----:B------:R-:W-:Y:S02]  /*26100*/  SHF.R.U32.HI R76, RZ, 0x8, R76 ;  /* 0x00000008ff4c7819 */ /* 0x000fe4000001164c */
[--C-:B------:R-:W-:Y:S02]  /*26110*/  SHF.R.U32.HI R82, RZ, 0x10, R81.reuse ;  /* 0x00000010ff527819 */ /* 0x100fe40000011651 */
[----:B------:R-:W-:Y:S02]  /*26120*/  LOP3.LUT R76, R76, 0xffff, RZ, 0xc0, !PT ;  /* 0x0000ffff4c4c7812 */ /* 0x000fe400078ec0ff */
[----:B------:R-:W-:Y:S02]  /*26130*/  LOP3.LUT R82, R82, 0xff, RZ, 0xc0, !PT ;  /* 0x000000ff52527812 */ /* 0x000fe400078ec0ff */
[----:B------:R-:W-:Y:S02]  /*26140*/  SHF.R.U32.HI R81, RZ, 0x18, R81 ;  /* 0x00000018ff517819 */ /* 0x000fe40000011651 */
[----:B------:R-:W-:Y:S02]  /*26150*/  SHF.R.U32.HI R77, RZ, 0x10, R74 ;  /* 0x00000010ff4d7819 */ /* 0x000fe4000001164a */
[----:B------:R-:W-:Y:S01]  /*26160*/  LOP3.LUT R162, R74, 0xff, RZ, 0xc0, !PT ;  /* 0x000000ff4aa27812 */ /* 0x000fe200078ec0ff */
[----:B-----5:R-:W-:Y:S02]  /*26170*/  @!P1 HADD2 R141, -R89.H0_H0, -RZ.H0_H0 ;  /* 0xa00000ff598d9230 */ /* 0x020fe40000000900 */
[----:B--2---:R-:W-:Y:S03]  /*26180*/  @!P6 HADD2 R131, -R88.H0_H0, -RZ.H0_H0 ;  /* 0xa00000ff5883e230 */ /* 0x004fe60000000900 */
[----:B------:R-:W-:Y:S01]  /*26190*/  PRMT R208, R141, 0x7610, R208 ;  /* 0x000076108dd07816 */ /* 0x000fe200000000d0 */
[----:B------:R-:W-:Y:S01]  /*261a0*/  @!P1 STL.S16 [R1+0xb8], R141 ;  /* 0x0000b88d01009387 */ /* 0x000fe20000100600 */
[----:B------:R-:W-:Y:S01]  /*261b0*/  ISETP.LE.U32.AND P1, PT, R83, UR13, PT ;  /* 0x0000000d53007c0c */ /* 0x000fe2000bf23070 */
[----:B---3--:R-:W-:Y:S01]  /*261c0*/  @!P0 HADD2 R127, -R91.H0_H0, -RZ.H0_H0 ;  /* 0xa00000ff5b7f8230 */ /* 0x008fe20000000900 */
[----:B------:R-:W-:Y:S01]  /*261d0*/  PRMT R207, R131, 0x7610, R207 ;  /* 0x0000761083cf7816 */ /* 0x000fe200000000cf */
[----:B------:R1:W-:Y:S01]  /*261e0*/  @!P6 STL.S16 [R1+0xb4], R131 ;  /* 0x0000b4830100e387 */ /* 0x0003e20000100600 */
[----:B------:R-:W-:Y:S01]  /*261f0*/  ISETP.LE.U32.AND P6, PT, R76, UR13, PT ;  /* 0x0000000d4c007c0c */ /* 0x000fe2000bfc3070 */
[----:B----4-:R-:W-:Y:S01]  /*26200*/  @!P5 HADD2 R126, -R92.H0_H0, -RZ.H0_H0 ;  /* 0xa00000ff5c7ed230 */ /* 0x010fe20000000900 */
[----:B------:R-:W-:Y:S01]  /*26210*/  PRMT R206, R127, 0x7610, R206 ;  /* 0x000076107fce7816 */ /* 0x000fe200000000ce */
[----:B------:R2:W-:Y:S01]  /*26220*/  @!P0 STL.S16 [R1+0xb0], R127 ;  /* 0x0000b07f01008387 */ /* 0x0005e20000100600 */
[----:B------:R-:W-:Y:S02]  /*26230*/  ISETP.LE.U32.AND P0, PT, R82, UR13, PT ;  /* 0x0000000d52007c0c */ /* 0x000fe4000bf03070 */
[----:B------:R-:W-:Y:S01]  /*26240*/  PRMT R205, R126, 0x7610, R205 ;  /* 0x000076107ecd7816 */ /* 0x000fe200000000cd */
[----:B------:R3:W-:Y:S01]  /*26250*/  @!P5 STL.S16 [R1+0xbc], R126 ;  /* 0x0000bc7e0100d387 */ /* 0x0007e20000100600 */
[----:B------:R-:W-:Y:S03]  /*26260*/  LOP3.LUT R76, R118, 0xffff, RZ, 0xc0, !PT ;  /* 0x0000ffff764c7812 */ /* 0x000fe600078ec0ff */
[----:B------:R4:W5:Y:S01]  /*26270*/  LDL.S16 R132, [R1+0xcc] ;  /* 0x0000cc0001847983 */ /* 0x0009620000100600 */
[----:B------:R-:W-:Y:S02]  /*26280*/  SHF.R.U32.HI R84, RZ, 0x8, R76 ;  /* 0x00000008ff547819 */ /* 0x000fe4000001164c */
[----:B------:R-:W-:Y:S01]  /*26290*/  LOP3.LUT R76, R129, UR27, R146, 0x96, !PT ;  /* 0x0000001b814c7c12 */ /* 0x000fe2000f8e9692 */
[----:B------:R4:W4:Y:S01]  /*262a0*/  LDL.S16 R130, [R1+0xc4] ;  /* 0x0000c40001827983 */ /* 0x0009220000100600 */
[----:B------:R-:W-:Y:S02]  /*262b0*/  PRMT R193, R85, 0x5410, R84 ;  /* 0x0000541055c17816 */ /* 0x000fe40000000054 */
[C---:B------:R-:W-:Y:S01]  /*262c0*/  LOP3.LUT R84, R76.reuse, 0xffff, RZ, 0xc0, !PT ;  /* 0x0000ffff4c547812 */ /* 0x040fe200078ec0ff */
[----:B------:R4:W4:Y:S01]  /*262d0*/  LDL.S16 R101, [R1+0xa8] ;  /* 0x0000a80001657983 */ /* 0x0009220000100600 */
[----:B------:R-:W-:Y:S02]  /*262e0*/  LOP3.LUT R85, R76, 0xff, RZ, 0xc0, !PT ;  /* 0x000000ff4c557812 */ /* 0x000fe400078ec0ff */
[----:B------:R-:W-:Y:S02]  /*262f0*/  SHF.R.U32.HI R84, RZ, 0x8, R84 ;  /* 0x00000008ff547819 */ /* 0x000fe40000011654 */
[----:B------:R-:W-:Y:S01]  /*26300*/  LOP3.LUT R146, R74, 0xffff, RZ, 0xc0, !PT ;  /* 0x0000ffff4a927812 */ /* 0x000fe200078ec0ff */
[----:B-1----:R1:W4:Y:S01]  /*26310*/  LDL.S16 R131, [R1+0xc8] ;  /* 0x0000c80001837983 */ /* 0x0023220000100600 */
[----:B------:R-:W-:Y:S03]  /*26320*/  SHF.R.U32.HI R141, RZ, 0x18, R118 ;  /* 0x00000018ff8d7819 */ /* 0x000fe60000011676 */
[----:B--2---:R1:W2:Y:S04]  /*26330*/  LDL.S16 R127, [R1+0xc0] ;  /* 0x0000c000017f7983 */ /* 0x0042a80000100600 */
[----:B---3--:R1:W3:Y:S01]  /*26340*/  LDL.S16 R126, [R1+0xac] ;  /* 0x0000ac00017e7983 */ /* 0x0082e20000100600 */
[----:B-----5:R-:W-:Y:S02]  /*26350*/  @!P4 HADD2 R132, -R94.H0_H0, -RZ.H0_H0 ;  /* 0xa00000ff5e84c230 */ /* 0x020fe40000000900 */
[----:B----4-:R-:W-:Y:S03]  /*26360*/  @!P2 HADD2 R130, -R95.H0_H0, -RZ.H0_H0 ;  /* 0xa00000ff5f82a230 */ /* 0x010fe60000000900 */
[----:B------:R-:W-:Y:S01]  /*26370*/  PRMT R204, R132, 0x7610, R204 ;  /* 0x0000761084cc7816 */ /* 0x000fe200000000cc */
[----:B------:R4:W-:Y:S01]  /*26380*/  @!P4 STL.S16 [R1+0xcc], R132 ;  /* 0x0000cc840100c387 */ /* 0x0009e20000100600 */
[----:B------:R-:W-:Y:S01]  /*26390*/  @!P0 HADD2 R101, -R98.H0_H0, -RZ.H0_H0 ;  /* 0xa00000ff62658230 */ /* 0x000fe20000000900 */
[----:B------:R-:W-:Y:S04]  /*263a0*/  PRMT R202, R130, 0x7610, R202 ;  /* 0x0000761082ca7816 */ /* 0x000fe800000000ca */
[----:B------:R-:W-:Y:S01]  /*263b0*/  PRMT R159, R101, 0x7610, R159 ;  /* 0x00007610659f7816 */ /* 0x000fe2000000009f */
[----:B------:R-:W-:Y:S02]  /*263c0*/  @!P3 HADD2 R131, -R93.H0_H0, -RZ.H0_H0 ;  /* 0xa00000ff5d83b230 */ /* 0x000fe40000000900 */
[----:B--2---:R-:W-:Y:S03]  /*263d0*/  @!P1 HADD2 R127, -R96.H0_H0, -RZ.H0_H0 ;  /* 0xa00000ff607f9230 */ /* 0x004fe60000000900 */
[----:B------:R-:W-:Y:S01]  /*263e0*/  PRMT R203, R131, 0x7610, R203 ;  /* 0x0000761083cb7816 */ /* 0x000fe200000000cb */
[----:B------:R-:W-:Y:S01]  /*263f0*/  @!P3 STL.S16 [R1+0xc8], R131 ;  /* 0x0000c8830100b387 */ /* 0x000fe20000100600 */
[----:B---3--:R-:W-:Y:S01]  /*26400*/  @!P6 HADD2 R126, -R97.H0_H0, -RZ.H0_H0 ;  /* 0xa00000ff617ee230 */ /* 0x008fe20000000900 */
[----:B------:R-:W-:Y:S02]  /*26410*/  PRMT R199, R127, 0x7610, R199 ;  /* 0x000076107fc77816 */ /* 0x000fe400000000c7 */
[----:B------:R2:W-:Y:S02]  /*26420*/  @!P2 STL.S16 [R1+0xc4], R130 ;  /* 0x0000c4820100a387 */ /* 0x0005e40000100600 */
[----:B------:R-:W-:Y:S02]  /*26430*/  PRMT R196, R126, 0x7610, R196 ;  /* 0x000076107ec47816 */ /* 0x000fe400000000c4 */
[----:B------:R3:W-:Y:S01]  /*26440*/  @!P1 STL.S16 [R1+0xc0], R127 ;  /* 0x0000c07f01009387 */ /* 0x0007e20000100600 */
[----:B------:R-:W-:Y:S02]  /*26450*/  ISETP.LE.U32.AND P1, PT, R137, UR13, PT ;  /* 0x0000000d89007c0c */ /* 0x000fe4000bf23070 */
[----:B----4-:R-:W-:Y:S01]  /*26460*/  SHF.R.U32.HI R132, RZ, 0x18, R120 ;  /* 0x00000018ff847819 */ /* 0x010fe20000011678 */
[----:B------:R4:W-:Y:S04]  /*26470*/  @!P6 STL.S16 [R1+0xac], R126 ;  /* 0x0000ac7e0100e387 */ /* 0x0009e80000100600 */
[----:B------:R5:W-:Y:S01]  /*26480*/  @!P0 STL.S16 [R1+0xa8], R101 ;  /* 0x0000a86501008387 */ /* 0x000be20000100600 */
[----:B------:R-:W-:Y:S03]  /*26490*/  ISETP.LE.U32.AND P0, PT, R81, UR13, PT ;  /* 0x0000000d51007c0c */ /* 0x000fe6000bf03070 */
[----:B------:R1:W5:Y:S02]  /*264a0*/  LDL.S16 R161, [R1+0xa0] ;  /* 0x0000a00001a17983 */ /* 0x0003640000100600 */
[----:B------:R-:W-:Y:S02]  /*264b0*/  @!P1 PRMT R0, R215, 0x5410, RZ ;  /* 0x00005410d7009816 */ /* 0x000fe400000000ff */
[----:B------:R-:W-:Y:S01]  /*264c0*/  ISETP.LE.U32.AND P1, PT, R136, UR13, PT ;  /* 0x0000000d88007c0c */ /* 0x000fe2000bf23070 */
[----:B------:R1:W5:Y:S01]  /*264d0*/  LDL.S16 R149, [R1+0xa4] ;  /* 0x0000a40001957983 */ /* 0x0003620000100600 */
[----:B--2---:R-:W-:Y:S03]  /*264e0*/  LOP3.LUT R130, R119, UR27, R122, 0x96, !PT ;  /* 0x0000001b77827c12 */ /* 0x004fe6000f8e967a */
[----:B------:R1:W2:Y:S01]  /*264f0*/  LDL.S16 R110, [R1+0xdc] ;  /* 0x0000dc00016e7983 */ /* 0x0002a20000100600 */
[----:B---3--:R-:W-:Y:S03]  /*26500*/  LOP3.LUT R127, R121, UR29, R212, 0x96, !PT ;  /* 0x0000001d797f7c12 */ /* 0x008fe6000f8e96d4 */
[----:B------:R3:W-:Y:S01]  /*26510*/  STG.E.U16 desc[UR30][R150.64+0x32], R0 ;  /* 0x0000320096007986 */ /* 0x0007e2000c10151e */
[----:B----4-:R-:W-:Y:S02]  /*26520*/  PRMT R126, R85, 0x5410, R84 ;  /* 0x00005410557e7816 */ /* 0x010fe40000000054 */
[--C-:B------:R-:W-:Y:S02]  /*26530*/  SHF.R.U32.HI R85, RZ, 0x10, R76.reuse ;  /* 0x00000010ff557819 */ /* 0x100fe4000001164c */
[----:B------:R-:W-:Y:S02]  /*26540*/  SHF.R.U32.HI R84, RZ, 0x18, R76 ;  /* 0x00000018ff547819 */ /* 0x000fe4000001164c */
[----:B------:R-:W-:Y:S02]  /*26550*/  LOP3.LUT R76, R85, 0xff, RZ, 0xc0, !PT ;  /* 0x000000ff554c7812 */ /* 0x000fe400078ec0ff */
[----:B-----5:R-:W-:Y:S02]  /*26560*/  LOP3.LUT R101, R118, 0xffff, RZ, 0xc0, !PT ;  /* 0x0000ffff76657812 */ /* 0x020fe400078ec0ff */
[----:B------:R-:W-:Y:S02]  /*26570*/  PRMT R85, R76, 0x5410, R84 ;  /* 0x000054104c557816 */ /* 0x000fe40000000054 */
[C---:B------:R-:W-:Y:S02]  /*26580*/  LOP3.LUT R76, R128.reuse, 0xffff, RZ, 0xc0, !PT ;  /* 0x0000ffff804c7812 */ /* 0x040fe400078ec0ff */
[----:B------:R-:W-:Y:S02]  /*26590*/  LOP3.LUT R84, R128, 0xff, RZ, 0xc0, !PT ;  /* 0x000000ff80547812 */ /* 0x000fe400078ec0ff */
[----:B------:R-:W-:Y:S02]  /*265a0*/  SHF.R.U32.HI R76, RZ, 0x8, R76 ;  /* 0x00000008ff4c7819 */ /* 0x000fe4000001164c */
[----:B------:R-:W-:Y:S02]  /*265b0*/  LOP3.LUT R129, R75, UR27, R124, 0x96, !PT ;  /* 0x0000001b4b817c12 */ /* 0x000fe4000f8e967c */
[----:B------:R-:W-:Y:S02]  /*265c0*/  PRMT R131, R84, 0x5410, R76 ;  /* 0x0000541054837816 */ /* 0x000fe4000000004c */
[--C-:B------:R-:W-:Y:S02]  /*265d0*/  SHF.R.U32.HI R76, RZ, 0x10, R128.reuse ;  /* 0x00000010ff4c7819 */ /* 0x100fe40000011680 */
[----:B------:R-:W-:Y:S02]  /*265e0*/  SHF.R.U32.HI R128, RZ, 0x18, R128 ;  /* 0x00000018ff807819 */ /* 0x000fe40000011680 */
[----:B------:R-:W-:Y:S02]  /*265f0*/  LOP3.LUT R76, R76, 0xff, RZ, 0xc0, !PT ;  /* 0x000000ff4c4c7812 */ /* 0x000fe400078ec0ff */
[----:B------:R-:W-:Y:S02]  /*26600*/  SHF.R.U32.HI R119, RZ, 0x10, R118 ;  /* 0x00000010ff777819 */ /* 0x000fe40000011676 */
[----:B------:R-:W-:Y:S02]  /*26610*/  PRMT R128, R76, 0x5410, R128 ;  /* 0x000054104c807816 */ /* 0x000fe40000000080 */
[----:B------:R-:W-:Y:S02]  /*26620*/  LOP3.LUT R76, R138, 0xff, RZ, 0xc0, !PT ;  /* 0x000000ff8a4c7812 */ /* 0x000fe400078ec0ff */
[----:B------:R-:W-:Y:S02]  /*26630*/  SHF.R.U32.HI R118, RZ, 0x18, R118 ;  /* 0x00000018ff767819 */ /* 0x000fe40000011676 */
[----:B------:R-:W-:Y:S02]  /*26640*/  PRMT R145, R76, 0x5410, R139 ;  /* 0x000054104c917816 */ /* 0x000fe4000000008b */
[--C-:B------:R-:W-:Y:S02]  /*26650*/  SHF.R.U32.HI R76, RZ, 0x8, R101.reuse ;  /* 0x00000008ff4c7819 */ /* 0x100fe40000011665 */
[----:B------:R-:W-:Y:S02]  /*26660*/  PRMT R101, R100, 0x7632, R101 ;  /* 0x0000763264657816 */ /* 0x000fe40000000065 */
[----:B------:R-:W-:Y:S02]  /*26670*/  LOP3.LUT R75, R76, 0xffff, RZ, 0xc0, !PT ;  /* 0x0000ffff4c4b7812 */ /* 0x000fe400078ec0ff */
[----:B------:R-:W-:Y:S02]  /*26680*/  LOP3.LUT R84, R86, 0xff, RZ, 0xc0, !PT ;  /* 0x000000ff56547812 */ /* 0x000fe400078ec0ff */
[----:B------:R-:W-:Y:S02]  /*26690*/  LOP3.LUT R86, R120, 0xffff, RZ, 0xc0, !PT ;  /* 0x0000ffff78567812 */ /* 0x000fe400078ec0ff */
[----:B------:R-:W-:Y:S02]  /*266a0*/  PRMT R191, R84, 0x5410, R118 ;  /* 0x0000541054bf7816 */ /* 0x000fe40000000076 */
[----:B------:R-:W-:Y:S02]  /*266b0*/  SHF.R.U32.HI R118, RZ, 0x10, R120 ;  /* 0x00000010ff767819 */ /* 0x000fe40000011678 */
[----:B------:R-:W-:Y:S02]  /*266c0*/  PRMT R120, R92, 0x5410, R94 ;  /* 0x000054105c787816 */ /* 0x000fe4000000005e */
[----:B------:R-:W-:Y:S02]  /*266d0*/  @!P5 PRMT R92, R205, 0x5410, RZ ;  /* 0x00005410cd5cd816 */ /* 0x000fe400000000ff */
[----:B------:R-:W-:Y:S02]  /*266e0*/  ISETP.LE.U32.AND P5, PT, R82, UR13, PT ;  /* 0x0000000d52007c0c */ /* 0x000fe4000bfa3070 */
[----:B------:R-:W-:Y:S02]  /*266f0*/  PRMT R124, R98, 0x5410, R99 ;  /* 0x00005410627c7816 */ /* 0x000fe40000000063 */
[----:B------:R-:W-:Y:S02]  /*26700*/  SHF.R.U32.HI R84, RZ, 0x8, R123 ;  /* 0x00000008ff547819 */ /* 0x000fe4000001167b */
[----:B------:R-:W-:Y:S02]  /*26710*/  LOP3.LUT R138, R74, 0xff, RZ, 0xc0, !PT ;  /* 0x000000ff4a8a7812 */ /* 0x000fe400078ec0ff */
[----:B------:R-:W-:Y:S02]  /*26720*/  PRMT R140, R140, 0x5410, R84 ;  /* 0x000054108c8c7816 */ /* 0x000fe40000000054 */
[----:B------:R-:W-:Y:S02]  /*26730*/  SHF.R.U32.HI R139, RZ, 0x18, R74 ;  /* 0x00000018ff8b7819 */ /* 0x000fe4000001164a */
[----:B---3--:R-:W-:Y:S02]  /*26740*/  LOP3.LUT R0, R119, 0xff, RZ, 0xc0, !PT ;  /* 0x000000ff77007812 */ /* 0x008fe400078ec0ff */
[----:B------:R-:W-:Y:S02]  /*26750*/  @!P5 PRMT R98, R159, 0x5410, RZ ;  /* 0x000054109f62d816 */ /* 0x000fe400000000ff */
[----:B------:R-:W-:Y:S02]  /*26760*/  PRMT R121, R93, 0x5410, R95 ;  /* 0x000054105d797816 */ /* 0x000fe4000000005f */
[----:B------:R-:W-:Y:S02]  /*26770*/  PRMT R123, R96, 0x5410, R97 ;  /* 0x00005410607b7816 */ /* 0x000fe40000000061 */
[----:B------:R-:W-:Y:S02]  /*26780*/  @!P2 PRMT R95, R202, 0x5410, RZ ;  /* 0x00005410ca5fa816 */ /* 0x000fe400000000ff */
[----:B------:R-:W-:Y:S02]  /*26790*/  ISETP.LE.U32.AND P2, PT, R0, UR13, PT ;  /* 0x0000000d00007c0c */ /* 0x000fe4000bf43070 */
[----:B------:R-:W-:Y:S02]  /*267a0*/  LOP3.LUT R0, R77, 0xff, RZ, 0xc0, !PT ;  /* 0x000000ff4d007812 */ /* 0x000fe400078ec0ff */
[----:B------:R-:W-:Y:S02]  /*267b0*/  ISETP.LE.U32.AND P5, PT, R75, UR13, PT ;  /* 0x0000000d4b007c0c */ /* 0x000fe4000bfa3070 */
[----:B------:R-:W-:Y:S02]  /*267c0*/  @!P4 PRMT R94, R204, 0x5410, RZ ;  /* 0x00005410cc5ec816 */ /* 0x000fe400000000ff */
[----:B------:R-:W-:Y:S02]  /*267d0*/  ISETP.LE.U32.AND P4, PT, R80, UR13, PT ;  /* 0x0000000d50007c0c */ /* 0x000fe4000bf83070 */
[--C-:B------:R-:W-:Y:S02]  /*267e0*/  HSET2.LE.AND R82, R131, R125.reuse, PT ;  /* 0x0000007d83527233 */ /* 0x100fe40003803000 */
[----:B------:R-:W-:Y:S02]  /*267f0*/  @!P6 PRMT R97, R196, 0x5410, RZ ;  /* 0x00005410c461e816 */ /* 0x000fe400000000ff */
[----:B------:R-:W-:Y:S01]  /*26800*/  @!P3 PRMT R93, R203, 0x5410, RZ ;  /* 0x00005410cb5db816 */ /* 0x000fe200000000ff */
[----:B------:R-:W-:Y:S01]  /*26810*/  MUFU.EX2 R196, R230 ;  /* 0x000000e600c47308 */ /* 0x000fe20000000800 */
[----:B------:R-:W-:Y:S01]  /*26820*/  LOP3.LUT R82, R82, R108, RZ, 0xc0, !PT ;  /* 0x0000006c52527212 */ /* 0x000fe200078ec0ff */
[----:B------:R-:W-:Y:S05]  /*26830*/  @!P0 HADD2 R161, -R99.H0_H0, -RZ.H0_H0 ;  /* 0xa00000ff63a18230 */ /* 0x000fea0000000900 */
[----:B------:R-:W-:Y:S01]  /*26840*/  PRMT R122, R161, 0x7610, R122 ;  /* 0x00007610a17a7816 */ /* 0x000fe2000000007a */
[----:B------:R3:W-:Y:S01]  /*26850*/  @!P0 STL.S16 [R1+0xa0], R161 ;  /* 0x0000a0a101008387 */ /* 0x0007e20000100600 */
[----:B------:R-:W-:Y:S02]  /*26860*/  ISETP.LE.U32.AND P0, PT, R80, UR13, PT ;  /* 0x0000000d50007c0c */ /* 0x000fe4000bf03070 */
[--C-:B------:R-:W-:Y:S05]  /*26870*/  HSET2.LE.AND R80, R126, R125.reuse, PT ;  /* 0x0000007d7e507233 */ /* 0x100fea0003803000 */
[----:B------:R-:W-:Y:S01]  /*26880*/  LOP3.LUT R80, R80, R109, RZ, 0xc0, !PT ;  /* 0x0000006d50507212 */ /* 0x000fe200078ec0ff */
[----:B------:R-:W-:Y:S05]  /*26890*/  IMAD.WIDE.U32 R108, R148, -0x2daee0ad, RZ ;  /* 0xd2511f53946c7825 */ /* 0x000fea00078e00ff */
[----:B------:R-:W-:Y:S05]  /*268a0*/  @!P0 HADD2 R149, -R100.H0_H0, -RZ.H0_H0 ;  /* 0xa00000ff64958230 */ /* 0x000fea0000000900 */
[----:B------:R-:W-:Y:S01]  /*268b0*/  PRMT R84, R149, 0x7610, R84 ;  /* 0x0000761095547816 */ /* 0x000fe20000000054 */
[----:B------:R4:W-:Y:S01]  /*268c0*/  @!P0 STL.S16 [R1+0xa4], R149 ;  /* 0x0000a49501008387 */ /* 0x0009e20000100600 */
[----:B------:R-:W-:Y:S02]  /*268d0*/  ISETP.LE.U32.AND P0, PT, R75, UR13, PT ;  /* 0x0000000d4b007c0c */ /* 0x000fe4000bf03070 */
[--C-:B------:R-:W-:Y:S02]  /*268e0*/  HSET2.LE.AND R75, R142, R125.reuse, PT ;  /* 0x0000007d8e4b7233 */ /* 0x100fe40003803000 */
[--C-:B---3--:R-:W-:Y:S03]  /*268f0*/  SHF.R.U32.HI R161, RZ, 0x18, R74.reuse ;  /* 0x00000018ffa17819 */ /* 0x108fe6000001164a */
[----:B------:R-:W-:Y:S02]  /*26900*/  LOP3.LUT R75, R75, R103, RZ, 0xc0, !PT ;  /* 0x000000674b4b7212 */ /* 0x000fe400078ec0ff */
[----:B------:R-:W-:Y:S04]  /*26910*/  PRMT R103, R144, 0x7632, R103 ;  /* 0x0000763290677816 */ /* 0x000fe80000000067 */
[----:B--2---:R-:W-:Y:S05]  /*26920*/  @!P0 HADD2 R110, -R101.H0_H0, -RZ.H0_H0 ;  /* 0xa00000ff656e8230 */ /* 0x004fea0000000900 */
[----:B------:R2:W-:Y:S01]  /*26930*/  @!P0 STL.S16 [R1+0xdc], R110 ;  /* 0x0000dc6e01008387 */ /* 0x0005e20000100600 */
[----:B------:R-:W-:Y:S04]  /*26940*/  IADD3 R76, P0, R150, -0x80, RZ ;  /* 0xffffff80964c7810 */ /* 0x000fe80007f1e0ff */
[----:B------:R-:W-:Y:S01]  /*26950*/  IADD3.X R2, R151, -0x1, RZ, P0, !PT ;  /* 0xffffffff97027810 */ /* 0x000fe200007fe4ff */
[----:B------:R-:W-:Y:S01]  /*26960*/  STL [R1+0xe8], R76 ;  /* 0x0000e84c01007387 */ /* 0x000fe20000100800 */
[--C-:B----4-:R-:W-:Y:S02]  /*26970*/  SHF.R.U32.HI R149, RZ, 0x10, R74.reuse ;  /* 0x00000010ff957819 */ /* 0x110fe4000001164a */
[----:B------:R-:W-:Y:S01]  /*26980*/  PRMT R74, R110, 0x7610, R74 ;  /* 0x000076106e4a7816 */ /* 0x000fe2000000004a */
[----:B------:R3:W-:Y:S01]  /*26990*/  STL [R1+0xe4], R2 ;  /* 0x0000e40201007387 */ /* 0x0007e20000100800 */
[----:B------:R-:W-:Y:S03]  /*269a0*/  ISETP.LE.U32.AND P0, PT, R135, UR13, PT ;  /* 0x0000000d87007c0c */ /* 0x000fe6000bf03070 */
[----:B------:R1:W4:Y:S04]  /*269b0*/  LDL.S16 R159, [R1+0x68] ;  /* 0x00006800019f7983 */ /* 0x0003280000100600 */
[----:B------:R1:W5:Y:S04]  /*269c0*/  LDL.S16 R136, [R1+0x70] ;  /* 0x0000700001887983 */ /* 0x0003680000100600 */
[----:B------:R1:W5:Y:S01]  /*269d0*/  LDL.S16 R119, [R1+0x48] ;  /* 0x0000480001777983 */ /* 0x0003620000100600 */
[----:B--2---:R-:W-:Y:S02]  /*269e0*/  PRMT R110, R90, 0x5410, R89 ;  /* 0x000054105a6e7816 */ /* 0x004fe40000000059 */
[----:B---3--:R-:W-:Y:S02]  /*269f0*/  PRMT R2, R3, 0x5410, R87 ;  /* 0x0000541003027816 */ /* 0x008fe40000000057 */
[----:B------:R-:W-:Y:S02]  /*26a00*/  @!P1 PRMT R3, R214, 0x5410, RZ ;  /* 0x00005410d6039816 */ /* 0x000fe400000000ff */
[----:B------:R-:W-:Y:S02]  /*26a10*/  ISETP.LE.U32.AND P1, PT, R134, UR13, PT ;  /* 0x0000000d86007c0c */ /* 0x000fe4000bf23070 */
[----:B------:R-:W-:Y:S01]  /*26a20*/  @!P0 PRMT R87, R210, 0x5410, RZ ;  /* 0x00005410d2578816 */ /* 0x000fe200000000ff */
[----:B------:R2:W-:Y:S01]  /*26a30*/  STG.E.U16 desc[UR30][R152.64+0x30], R3 ;  /* 0x0000300398007986 */ /* 0x0005e2000c10151e */
[----:B------:R-:W-:Y:S03]  /*26a40*/  LOP3.LUT P0, RZ, R211, 0x2000, RZ, 0xc0, !PT ;  /* 0x00002000d3ff7812 */ /* 0x000fe6000780c0ff */
[----:B------:R-:W-:Y:S06]  /*26a50*/  STG.E.U16 desc[UR30][R152.64+0x32], R87 ;  /* 0x0000325798007986 */ /* 0x000fec000c10151e */
[----:B------:R-:W-:Y:S02]  /*26a60*/  @!P1 PRMT R90, R209, 0x5410, RZ ;  /* 0x00005410d15a9816 */ /* 0x000fe400000000ff */
[----:B------:R-:W-:Y:S03]  /*26a70*/  LOP3.LUT P1, RZ, R211, 0x1000, RZ, 0xc0, !PT ;  /* 0x00001000d3ff7812 */ /* 0x000fe6000782c0ff */
[----:B------:R3:W-:Y:S10]  /*26a80*/  STG.E.U16 desc[UR30][R156.64+0x2e], R90 ;  /* 0x00002e5a9c007986 */ /* 0x0007f4000c10151e */
[----:B------:R-:W-:Y:S02]  /*26a90*/  @!P1 PRMT R89, R208, 0x5410, RZ ;  /* 0x00005410d0599816 */ /* 0x000fe400000000ff */
[----:B------:R-:W-:Y:S02]  /*26aa0*/  ISETP.LE.U32.AND P1, PT, R112, UR13, PT ;  /* 0x0000000d70007c0c */ /* 0x000fe4000bf23070 */
[----:B------:R-:W-:Y:S01]  /*26ab0*/  PRMT R112, R88, 0x5410, R91 ;  /* 0x0000541058707816 */ /* 0x000fe2000000005b */
[----:B------:R-:W-:Y:S01]  /*26ac0*/  STG.E.U16 desc[UR30][R156.64+0x30], R89 ;  /* 0x000030599c007986 */ /* 0x000fe2000c10151e */
[----:B------:R-:W-:Y:S02]  /*26ad0*/  @!P0 PRMT R91, R206, 0x5410, RZ ;  /* 0x00005410ce5b8816 */ /* 0x000fe400000000ff */
[----:B------:R-:W-:Y:S02]  /*26ae0*/  ISETP.LE.U32.AND P0, PT, R0, UR13, PT ;  /* 0x0000000d00007c0c */ /* 0x000fe4000bf03070 */
[----:B------:R-:W-:Y:S01]  /*26af0*/  SHF.R.U32.HI R0, RZ, 0x8, R78 ;  /* 0x00000008ff007819 */ /* 0x000fe2000001164e */
[----:B------:R-:W-:Y:S01]  /*26b00*/  STG.E.U16 desc[UR30][R154.64+0x32], R91 ;  /* 0x0000325b9a007986 */ /* 0x000fe2000c10151e */
[----:B--2---:R-:W-:Y:S02]  /*26b10*/  LOP3.LUT R3, R118, 0xff, RZ, 0xc0, !PT ;  /* 0x000000ff76037812 */ /* 0x004fe400078ec0ff */
[----:B------:R-:W-:Y:S01]  /*26b20*/  LOP3.LUT R0, R0, 0xffff, RZ, 0xc0, !PT ;  /* 0x0000ffff00007812 */ /* 0x000fe200078ec0ff */
[----:B------:R-:W2:Y:S01]  /*26b30*/  LDSM.16.MT88.4 R76, [R165+0x6000] ;  /* 0x00600000a54c783b */ /* 0x000ea20000004200 */
[----:B------:R-:W-:Y:S02]  /*26b40*/  @!P1 PRMT R88, R207, 0x5410, RZ ;  /* 0x00005410cf589816 */ /* 0x000fe400000000ff */
[----:B------:R-:W-:Y:S02]  /*26b50*/  ISETP.LE.U32.AND P1, PT, R83, UR13, PT ;  /* 0x0000000d53007c0c */ /* 0x000fe4000bf23070 */
[--C-:B------:R-:W-:Y:S02]  /*26b60*/  HSET2.LE.AND R83, R128, R125.reuse, PT ;  /* 0x0000007d80537233 */ /* 0x100fe40003803000 */
[----:B---3--:R-:W-:Y:S01]  /*26b70*/  LOP3.LUT R90, R109, UR19, R194, 0x96, !PT ;  /* 0x000000136d5a7c12 */ /* 0x008fe2000f8e96c2 */
[----:B------:R-:W-:Y:S01]  /*26b80*/  STG.E.U16 desc[UR30][R154.64+0x30], R88 ;  /* 0x000030589a007986 */ /* 0x000fe2000c10151e */
[----:B------:R-:W-:Y:S02]  /*26b90*/  PRMT R134, R3, 0x5410, R132 ;  /* 0x0000541003867816 */ /* 0x000fe40000000084 */
[----:B------:R-:W-:Y:S01]  /*26ba0*/  LOP3.LUT R83, R83, R106, RZ, 0xc0, !PT ;  /* 0x0000006a53537212 */ /* 0x000fe200078ec0ff */
[----:B------:R-:W-:Y:S01]  /*26bb0*/  STG.E.U16 desc[UR30][R150.64+0x40], R92 ;  /* 0x0000405c96007986 */ /* 0x000fe2000c10151e */
[----:B------:R-:W-:Y:S02]  /*26bc0*/  LOP3.LUT R3, R117, 0xffff, RZ, 0xc0, !PT ;  /* 0x0000ffff75037812 */ /* 0x000fe400078ec0ff */
[----:B------:R-:W-:Y:S01]  /*26bd0*/  PRMT R106, R107, 0x7632, R106 ;  /* 0x000076326b6a7816 */ /* 0x000fe2000000006a */
[----:B------:R-:W-:Y:S01]  /*26be0*/  STG.E.U16 desc[UR30][R150.64+0x42], R94 ;  /* 0x0000425e96007986 */ /* 0x000fe2000c10151e */
[----:B------:R-:W-:Y:S02]  /*26bf0*/  @!P1 PRMT R96, R199, 0x5410, RZ ;  /* 0x00005410c7609816 */ /* 0x000fe400000000ff */
[----:B------:R-:W-:Y:S01]  /*26c00*/  ISETP.LE.U32.AND P1, PT, R81, UR13, PT ;  /* 0x0000000d51007c0c */ /* 0x000fe2000bf23070 */
[----:B------:R-:W-:Y:S01]  /*26c10*/  STG.E.U16 desc[UR30][R152.64+0x40], R93 ;  /* 0x0000405d98007986 */ /* 0x000fe2000c10151e */
[--C-:B------:R-:W-:Y:S02]  /*26c20*/  HSET2.LE.AND R81, R85, R125.reuse, PT ;  /* 0x0000007d55517233 */ /* 0x100fe40003803000 */
[----:B------:R-:W-:Y:S01]  /*26c30*/  SHF.R.U32.HI R3, RZ, 0x8, R3 ;  /* 0x00000008ff037819 */ /* 0x000fe20000011603 */
[----:B------:R-:W-:Y:S02]  /*26c40*/  STG.E.U16 desc[UR30][R152.64+0x42], R95 ;  /* 0x0000425f98007986 */ /* 0x000fe4000c10151e */
[----:B------:R-:W-:Y:S02]  /*26c50*/  LOP3.LUT R81, R81, R105, RZ, 0xc0, !PT ;  /* 0x0000006951517212 */ /* 0x000fe400078ec0ff */
[----:B------:R-:W-:Y:S01]  /*26c60*/  PRMT R105, R104, 0x7632, R105 ;  /* 0x0000763268697816 */ /* 0x000fe20000000069 */
[----:B------:R-:W-:Y:S03]  /*26c70*/  LDSM.16.MT88.4 R92, [R168+0x6800] ;  /* 0x00680000a85c783b */ /* 0x000fe60000004200 */
[----:B------:R-:W-:Y:S02]  /*26c80*/  @!P1 PRMT R99, R122, 0x5410, RZ ;  /* 0x000054107a639816 */ /* 0x000fe400000000ff */
[----:B------:R-:W-:Y:S02]  /*26c90*/  ISETP.LE.U32.AND P1, PT, R0, UR13, PT ;  /* 0x0000000d00007c0c */ /* 0x000fe4000bf23070 */
[----:B------:R-:W-:Y:S01]  /*26ca0*/  PRMT R0, R144, 0x7610, R0 ;  /* 0x0000761090007816 */ /* 0x000fe20000000000 */
[----:B------:R-:W-:Y:S01]  /*26cb0*/  STG.E.U16 desc[UR30][R156.64+0x40], R97 ;  /* 0x000040619c007986 */ /* 0x000fe2000c10151e */
[----:B------:R-:W-:Y:S02]  /*26cc0*/  PRMT R122, R100, 0x5410, R101 ;  /* 0x00005410647a7816 */ /* 0x000fe40000000065 */
[----:B------:R-:W-:Y:S01]  /*26cd0*/  @!P5 PRMT R101, R74, 0x5410, RZ ;  /* 0x000054104a65d816 */ /* 0x000fe200000000ff */
[----:B------:R-:W-:Y:S01]  /*26ce0*/  STG.E.U16 desc[UR30][R156.64+0x3e], R96 ;  /* 0x00003e609c007986 */ /* 0x000fe2000c10151e */
[--C-:B------:R-:W-:Y:S02]  /*26cf0*/  HSET2.LE.AND R74, R143, R125.reuse, PT ;  /* 0x0000007d8f4a7233 */ /* 0x100fe40003803000 */
[----:B------:R-:W-:Y:S01]  /*26d00*/  @!P4 PRMT R100, R84, 0x5410, RZ ;  /* 0x000054105464c816 */ /* 0x000fe200000000ff */
[----:B------:R-:W-:Y:S01]  /*26d10*/  STG.E.U16 desc[UR30][R154.64+0x40], R98 ;  /* 0x000040629a007986 */ /* 0x000fe2000c10151e */
[----:B------:R-:W-:Y:S02]  /*26d20*/  SHF.R.U32.HI R84, RZ, 0x8, R86 ;  /* 0x00000008ff547819 */ /* 0x000fe40000011656 */
[----:B------:R-:W-:Y:S01]  /*26d30*/  LOP3.LUT R74, R74, R102, RZ, 0xc0, !PT ;  /* 0x000000664a4a7212 */ /* 0x000fe200078ec0ff */
[----:B------:R-:W-:Y:S01]  /*26d40*/  STG.E.U16 desc[UR30][R154.64+0x42], R99 ;  /* 0x000042639a007986 */ /* 0x000fe2000c10151e */
[----:B------:R-:W-:Y:S02]  /*26d50*/  PRMT R135, R133, 0x5410, R84 ;  /* 0x0000541085877816 */ /* 0x000fe40000000054 */
[----:B------:R-:W-:Y:S01]  /*26d60*/  ISETP.LE.U32.AND P5, PT, R141, UR13, PT ;  /* 0x0000000d8d007c0c */ /* 0x000fe2000bfa3070 */
[----:B------:R-:W3:Y:S01]  /*26d70*/  LDSM.16.MT88.4 R84, [R168+0x6000] ;  /* 0x00600000a854783b */ /* 0x000ee20000004200 */
[----:B------:R-:W-:Y:S01]  /*26d80*/  ISETP.LE.U32.AND P4, PT, R138, UR13, PT ;  /* 0x0000000d8a007c0c */ /* 0x000fe2000bf83070 */
[-C--:B--2---:R-:W-:Y:S05]  /*26d90*/  HMMA.16816.F32 R4, R72, R76.reuse, R4 ;  /* 0x0000004c4804723c */ /* 0x084fea0000001804 */
[----:B------:R-:W-:Y:S01]  /*26da0*/  PRMT R102, R147, 0x7632, R102 ;  /* 0x0000763293667816 */ /* 0x000fe20000000066 */
[C---:B------:R-:W-:Y:S01]  /*26db0*/  HMMA.16816.F32 R8, R80.reuse, R76, R8 ;  /* 0x0000004c5008723c */ /* 0x040fe20000001808 */
[----:B------:R-:W-:Y:S04]  /*26dc0*/  STG.E.U16 desc[UR30][R150.64+0x50], R100 ;  /* 0x0000506496007986 */ /* 0x000fe8000c10151e */
[----:B------:R-:W-:Y:S01]  /*26dd0*/  PRMT R118, R0, 0x5410, R103 ;  /* 0x0000541000767816 */ /* 0x000fe20000000067 */
[----:B------:R-:W-:Y:S01]  /*26de0*/  STG.E.U16 desc[UR30][R150.64+0x52], R101 ;  /* 0x0000526596007986 */ /* 0x000fe2000c10151e */
[----:B------:R-:W-:Y:S01]  /*26df0*/  LOP3.LUT R76, R90, 0xff, RZ, 0xc0, !PT ;  /* 0x000000ff5a4c7812 */ /* 0x000fe200078ec0ff */
[-C--:B------:R-:W-:Y:S03]  /*26e00*/  HMMA.16816.F32 R12, R80, R78.reuse, R12 ;  /* 0x0000004e500c723c */ /* 0x080fe6000000180c */
[----:B------:R-:W-:Y:S02]  /*26e10*/  ISETP.LE.U32.AND P6, PT, R76, UR13, PT ;  /* 0x0000000d4c007c0c */ /* 0x000fe4000bfc3070 */
[----:B------:R-:W-:Y:S01]  /*26e20*/  LOP3.LUT R76, R117, 0xff, RZ, 0xc0, !PT ;  /* 0x000000ff754c7812 */ /* 0x000fe200078ec0ff */
[C---:B------:R-:W-:Y:S05]  /*26e30*/  HMMA.16816.F32 R16, R72.reuse, R78, R16 ;  /* 0x0000004e4810723c */ /* 0x040fea0000001810 */
[----:B------:R-:W-:Y:S02]  /*26e40*/  PRMT R133, R76, 0x5410, R3 ;  /* 0x000054104c857816 */ /* 0x000fe40000000003 */
[--C-:B------:R-:W-:Y:S04]  /*26e50*/  SHF.R.U32.HI R3, RZ, 0x10, R117.reuse ;  /* 0x00000010ff037819 */ /* 0x100fe80000011675 */
[----:B------:R-:W-:Y:S02]  /*26e60*/  SHF.R.U32.HI R117, RZ, 0x18, R117 ;  /* 0x00000018ff757819 */ /* 0x000fe40000011675 */
[----:B------:R-:W-:Y:S02]  /*26e70*/  LOP3.LUT R3, R3, 0xff, RZ, 0xc0, !PT ;  /* 0x000000ff03037812 */ /* 0x000fe400078ec0ff */
[----:B------:R-:W-:Y:S02]  /*26e80*/  LOP3.LUT R76, R127, 0xffff, RZ, 0xc0, !PT ;  /* 0x0000ffff7f4c7812 */ /* 0x000fe400078ec0ff */
[----:B------:R-:W-:Y:S01]  /*26e90*/  PRMT R132, R3, 0x5410, R117 ;  /* 0x0000541003847816 */ /* 0x000fe20000000075 */
[-C--:B---3--:R-:W-:Y:S03]  /*26ea0*/  HMMA.16816.F32 R20, R72, R84.reuse, R20 ;  /* 0x000000544814723c */ /* 0x088fe60000001814 */
[----:B------:R-:W-:Y:S02]  /*26eb0*/  LOP3.LUT R3, R90, 0xffff, RZ, 0xc0, !PT ;  /* 0x0000ffff5a037812 */ /* 0x000fe400078ec0ff */
[----:B------:R-:W-:Y:S01]  /*26ec0*/  SHF.R.U32.HI R78, RZ, 0x8, R76 ;  /* 0x00000008ff4e7819 */ /* 0x000fe2000001164c */
[C---:B------:R-:W-:Y:S05]  /*26ed0*/  HMMA.16816.F32 R24, R80.reuse, R84, R24 ;  /* 0x000000545018723c */ /* 0x040fea0000001818 */
[--C-:B------:R-:W-:Y:S01]  /*26ee0*/  SHF.R.U32.HI R76, RZ, 0x8, R3.reuse ;  /* 0x00000008ff4c7819 */ /* 0x100fe20000011603 */
[-C--:B------:R-:W-:Y:S05]  /*26ef0*/  HMMA.16816.F32 R28, R80, R86.reuse, R28 ;  /* 0x00000056501c723c */ /* 0x080fea000000181c */
[----:B------:R-:W-:Y:S01]  /*26f00*/  PRMT R3, R147, 0x7610, R3 ;  /* 0x0000761093037816 */ /* 0x000fe20000000003 */
[C---:B------:R-:W-:Y:S05]  /*26f10*/  HMMA.16816.F32 R32, R72.reuse, R86, R32 ;  /* 0x000000564820723c */ /* 0x040fea0000001820 */
[----:B------:R-:W-:Y:S02]  /*26f20*/  LOP3.LUT R77, R127, 0xff, RZ, 0xc0, !PT ;  /* 0x000000ff7f4d7812 */ /* 0x000fe400078ec0ff */
[----:B------:R-:W-:Y:S04]  /*26f30*/  LOP3.LUT R76, R76, 0xffff, RZ, 0xc0, !PT ;  /* 0x0000ffff4c4c7812 */ /* 0x000fe800078ec0ff */
[----:B------:R-:W-:Y:S02]  /*26f40*/  PRMT R131, R77, 0x5410, R78 ;  /* 0x000054104d837816 */ /* 0x000fe4000000004e */
[----:B------:R-:W-:Y:S02]  /*26f50*/  SHF.R.U32.HI R84, RZ, 0x10, R90 ;  /* 0x00000010ff547819 */ /* 0x000fe4000001165a */
[----:B------:R-:W-:Y:S02]  /*26f60*/  PRMT R98, R163, 0x7632, R98 ;  /* 0x00007632a3627816 */ /* 0x000fe40000000062 */
[----:B------:R-:W-:Y:S02]  /*26f70*/  LOP3.LUT R84, R84, 0xff, RZ, 0xc0, !PT ;  /* 0x000000ff54547812 */ /* 0x000fe400078ec0ff */
[----:B------:R-:W-:Y:S02]  /*26f80*/  LOP3.LUT R99, R108, 0xffff, RZ, 0xc0, !PT ;  /* 0x0000ffff6c637812 */ /* 0x000fe400078ec0ff */
[----:B------:R-:W-:Y:S01]  /*26f90*/  ISETP.LE.U32.AND P3, PT, R84, UR13, PT ;  /* 0x0000000d54007c0c */ /* 0x000fe2000bf63070 */
[----:B----4-:R-:W-:Y:S02]  /*26fa0*/  @!P2 HADD2 R159, -R0.H0_H0, -RZ.H0_H0 ;  /* 0xa00000ff009fa230 */ /* 0x010fe40000000900 */
[----:B-----5:R-:W-:Y:S03]  /*26fb0*/  @!P5 HADD2 R136, -R103.H0_H0, -RZ.H0_H0 ;  /* 0xa00000ff6788d230 */ /* 0x020fe60000000900 */
[----:B------:R-:W-:Y:S01]  /*26fc0*/  PRMT R126, R159, 0x7610, R126 ;  /* 0x000076109f7e7816 */ /* 0x000fe2000000007e */
[----:B------:R2:W-:Y:S01]  /*26fd0*/  @!P2 STL.S16 [R1+0x68], R159 ;  /* 0x0000689f0100a387 */ /* 0x0005e20000100600 */
[----:B------:R-:W-:Y:S01]  /*26fe0*/  @!P4 HADD2 R119, -R3.H0_H0, -RZ.H0_H0 ;  /* 0xa00000ff0377c230 */ /* 0x000fe20000000900 */
[----:B------:R-:W-:Y:S02]  /*26ff0*/  PRMT R117, R136, 0x7610, R117 ;  /* 0x0000761088757816 */ /* 0x000fe40000000075 */
[----:B------:R1:W3:Y:S01]  /*27000*/  LDL.S16 R89, [R1+0x38] ;  /* 0x0000380001597983 */ /* 0x0002e20000100600 */
[----:B------:R-:W-:Y:S02]  /*27010*/  @!P2 PRMT R0, R126, 0x5410, RZ ;  /* 0x000054107e00a816 */ /* 0x000fe400000000ff */
[----:B------:R-:W-:Y:S01]  /*27020*/  PRMT R77, R119, 0x7610, R77 ;  /* 0x00007610774d7816 */ /* 0x000fe2000000004d */
[----:B------:R1:W4:Y:S01]  /*27030*/  LDL.S16 R128, [R1+0x34] ;  /* 0x0000340001807983 */ /* 0x0003220000100600 */
[----:B------:R-:W-:Y:S02]  /*27040*/  @!P5 PRMT R103, R117, 0x5410, RZ ;  /* 0x000054107567d816 */ /* 0x000fe400000000ff */
[----:B------:R-:W-:Y:S01]  /*27050*/  PRMT R117, R107, 0x5410, R106 ;  /* 0x000054106b757816 */ /* 0x000fe2000000006a */
[----:B------:R-:W-:Y:S01]  /*27060*/  @!P5 STL.S16 [R1+0x70], R136 ;  /* 0x000070880100d387 */ /* 0x000fe20000100600 */
[----:B------:R-:W-:Y:S02]  /*27070*/  ISETP.LE.U32.AND P5, PT, R76, UR13, PT ;  /* 0x0000000d4c007c0c */ /* 0x000fe4000bfa3070 */
[----:B------:R-:W-:Y:S01]  /*27080*/  SHF.R.U32.HI R76, RZ, 0x18, R90 ;  /* 0x00000018ff4c7819 */ /* 0x000fe2000001165a */
[----:B------:R5:W-:Y:S04]  /*27090*/  @!P4 STL.S16 [R1+0x48], R119 ;  /* 0x000048770100c387 */ /* 0x000be80000100600 */
[----:B------:R1:W4:Y:S04]  /*270a0*/  LDL.S16 R91, [R1+0x30] ;  /* 0x00003000015b7983 */ /* 0x0003280000100600 */
[----:B------:R-:W-:Y:S01]  /*270b0*/  STG.E.U16 desc[UR30][R152.64+0x50], R0 ;  /* 0x0000500098007986 */ /* 0x000fe2000c10151e */
[----:B--2---:R-:W-:Y:S03]  /*270c0*/  IMAD.WIDE.U32 R158, R158, -0x2daee0ad, RZ ;  /* 0xd2511f539e9e7825 */ /* 0x004fe600078e00ff */
[----:B------:R-:W-:Y:S02]  /*270d0*/  STG.E.U16 desc[UR30][R152.64+0x52], R103 ;  /* 0x0000526798007986 */ /* 0x000fe4000c10151e */
[----:B------:R-:W-:Y:S04]  /*270e0*/  LOP3.LUT R126, R159, UR19, R160, 0x96, !PT ;  /* 0x000000139f7e7c12 */ /* 0x000fe8000f8e96a0 */
[----:B------:R-:W-:Y:S04]  /*270f0*/  LOP3.LUT R84, R126, 0xff, RZ, 0xc0, !PT ;  /* 0x000000ff7e547812 */ /* 0x000fe800078ec0ff */
[----:B------:R-:W-:Y:S02]  /*27100*/  ISETP.LE.U32.AND P2, PT, R84, UR13, PT ;  /* 0x0000000d54007c0c */ /* 0x000fe4000bf43070 */
[----:B-----5:R-:W-:Y:S02]  /*27110*/  PRMT R119, R3, 0x5410, R102 ;  /* 0x0000541003777816 */ /* 0x020fe40000000066 */
[----:B------:R-:W-:Y:S02]  /*27120*/  @!P4 PRMT R3, R77, 0x5410, RZ ;  /* 0x000054104d03c816 */ /* 0x000fe400000000ff */
[----:B------:R-:W-:Y:S02]  /*27130*/  ISETP.LE.U32.AND P4, PT, R76, UR13, PT ;  /* 0x0000000d4c007c0c */ /* 0x000fe4000bf83070 */
[----:B------:R-:W2:Y:S08]  /*27140*/  LDSM.16.MT88.4 R76, [R166+0x6000] ;  /* 0x00600000a64c783b */ /* 0x000eb00000004200 */
[----:B------:R-:W-:Y:S01]  /*27150*/  STG.E.U16 desc[UR30][R156.64+0x4e], R3 ;  /* 0x00004e039c007986 */ /* 0x000fe2000c10151e */
[-C--:B--2---:R-:W-:Y:S06]  /*27160*/  HMMA.16816.F32 R36, R72, R76.reuse, R36 ;  /* 0x0000004c4824723c */ /* 0x084fec0000001824 */
[C---:B------:R-:W-:Y:S06]  /*27170*/  HMMA.16816.F32 R40, R80.reuse, R76, R40 ;  /* 0x0000004c5028723c */ /* 0x040fec0000001828 */
[-C--:B------:R-:W-:Y:S05]  /*27180*/  HMMA.16816.F32 R44, R80, R78.reuse, R44 ;  /* 0x0000004e502c723c */ /* 0x080fea000000182c */
[--C-:B------:R-:W-:Y:S01]  /*27190*/  SHF.R.U32.HI R77, RZ, 0x10, R127.reuse ;  /* 0x00000010ff4d7819 */ /* 0x100fe2000001167f */
[C---:B------:R-:W-:Y:S05]  /*271a0*/  HMMA.16816.F32 R48, R72.reuse, R78, R48 ;  /* 0x0000004e4830723c */ /* 0x040fea0000001830 */
[----:B------:R-:W-:Y:S02]  /*271b0*/  SHF.R.U32.HI R127, RZ, 0x18, R127 ;  /* 0x00000018ff7f7819 */ /* 0x000fe4000001167f */
[--C-:B------:R-:W-:Y:S04]  /*271c0*/  HSET2.LE.AND R79, R145, R125.reuse, PT ;  /* 0x0000007d914f7233 */ /* 0x100fe80003803000 */
[----:B------:R-:W-:Y:S02]  /*271d0*/  LOP3.LUT R77, R77, 0xff, RZ, 0xc0, !PT ;  /* 0x000000ff4d4d7812 */ /* 0x000fe400078ec0ff */
[----:B------:R-:W-:Y:S02]  /*271e0*/  LOP3.LUT R79, R79, R2, RZ, 0xc0, !PT ;  /* 0x000000024f4f7212 */ /* 0x000fe400078ec0ff */
[----:B------:R-:W-:Y:S02]  /*271f0*/  PRMT R2, R163, 0x7610, R2 ;  /* 0x00007610a3027816 */ /* 0x000fe40000000002 */
[----:B------:R-:W-:Y:S01]  /*27200*/  PRMT R127, R77, 0x5410, R127 ;  /* 0x000054104d7f7816 */ /* 0x000fe2000000007f */
[----:B------:R-:W-:Y:S01]  /*27210*/  MUFU.EX2 R163, R239 ;  /* 0x000000ef00a37308 */ /* 0x000fe20000000800 */
[----:B------:R-:W-:Y:S04]  /*27220*/  LOP3.LUT R76, R126, 0xffff, RZ, 0xc0, !PT ;  /* 0x0000ffff7e4c7812 */ /* 0x000fe800078ec0ff */
[----:B------:R-:W-:Y:S04]  /*27230*/  SHF.R.U32.HI R76, RZ, 0x8, R76 ;  /* 0x00000008ff4c7819 */ /* 0x000fe8000001164c */
[----:B------:R-:W-:Y:S01]  /*27240*/  LOP3.LUT R76, R76, 0xffff, RZ, 0xc0, !PT ;  /* 0x0000ffff4c4c7812 */ /* 0x000fe200078ec0ff */
[----:B---3--:R-:W-:Y:S02]  /*27250*/  @!P1 HADD2 R89, -R102.H0_H0, -RZ.H0_H0 ;  /* 0xa00000ff66599230 */ /* 0x008fe40000000900 */
[----:B----4-:R-:W-:Y:S03]  /*27260*/  @!P0 HADD2 R128, -R107.H0_H0, -RZ.H0_H0 ;  /* 0xa00000ff6b808230 */ /* 0x010fe60000000900 */
[----:B------:R-:W-:Y:S01]  /*27270*/  PRMT R88, R89, 0x7610, R88 ;  /* 0x0000761059587816 */ /* 0x000fe20000000058 */
[----:B------:R2:W-:Y:S03]  /*27280*/  @!P1 STL.S16 [R1+0x38], R89 ;  /* 0x0000385901009387 */ /* 0x0005e60000100600 */
[----:B------:R-:W-:Y:S02]  /*27290*/  @!P1 PRMT R102, R88, 0x5410, RZ ;  /* 0x0000541058669816 */ /* 0x000fe400000000ff */
[----:B------:R-:W-:Y:S01]  /*272a0*/  ISETP.LE.U32.AND P1, PT, R139, UR13, PT ;  /* 0x0000000d8b007c0c */ /* 0x000fe2000bf23070 */
[----:B------:R1:W3:Y:S01]  /*272b0*/  LDL.S16 R88, [R1+0x28] ;  /* 0x0000280001587983 */ /* 0x0002e20000100600 */
[----:B------:R-:W-:Y:S03]  /*272c0*/  PRMT R85, R128, 0x7610, R85 ;  /* 0x0000761080557816 */ /* 0x000fe60000000055 */
[----:B------:R-:W-:Y:S01]  /*272d0*/  STG.E.U16 desc[UR30][R156.64+0x50], R102 ;  /* 0x000050669c007986 */ /* 0x000fe2000c10151e */
[----:B------:R-:W-:Y:S03]  /*272e0*/  @!P0 PRMT R107, R85, 0x5410, RZ ;  /* 0x00005410556b8816 */ /* 0x000fe600000000ff */
[----:B------:R-:W4:Y:S04]  /*272f0*/  LDSM.16.MT88.4 R84, [R167+0x6000] ;  /* 0x00600000a754783b */ /* 0x000f280000004200 */
[----:B------:R-:W-:Y:S04]  /*27300*/  @!P1 HADD2 R91, -R106.H0_H0, -RZ.H0_H0 ;  /* 0xa00000ff6a5b9230 */ /* 0x000fe80000000900 */
[----:B------:R-:W-:Y:S01]  /*27310*/  STG.E.U16 desc[UR30][R154.64+0x50], R107 ;  /* 0x0000506b9a007986 */ /* 0x000fe2000c10151e */
[----:B------:R-:W-:Y:S03]  /*27320*/  PRMT R78, R91, 0x7610, R78 ;  /* 0x000076105b4e7816 */ /* 0x000fe6000000004e */
[----:B--2---:R1:W2:Y:S01]  /*27330*/  LDL.S16 R89, [R1+0x2c] ;  /* 0x00002c0001597983 */ /* 0x0042a20000100600 */
[----:B------:R-:W-:Y:S02]  /*27340*/  @!P1 PRMT R106, R78, 0x5410, RZ ;  /* 0x000054104e6a9816 */ /* 0x000fe400000000ff */
[--C-:B------:R-:W-:Y:S01]  /*27350*/  HSET2.LE.AND R78, R140, R125.reuse, PT ;  /* 0x0000007d8c4e7233 */ /* 0x100fe20003803000 */
[----:B------:R5:W-:Y:S04]  /*27360*/  @!P0 STL.S16 [R1+0x34], R128 ;  /* 0x0000348001008387 */ /* 0x000be80000100600 */
[----:B------:R-:W-:Y:S01]  /*27370*/  LOP3.LUT R78, R78, R111, RZ, 0xc0, !PT ;  /* 0x0000006f4e4e7212 */ /* 0x000fe200078ec0ff */
[----:B------:R-:W-:Y:S01]  /*27380*/  @!P1 STL.S16 [R1+0x30], R91 ;  /* 0x0000305b01009387 */ /* 0x000fe20000100600 */
[----:B------:R-:W-:Y:S02]  /*27390*/  ISETP.LE.U32.AND P1, PT, R76, UR13, PT ;  /* 0x0000000d4c007c0c */ /* 0x000fe4000bf23070 */
[--C-:B------:R-:W-:Y:S01]  /*273a0*/  SHF.R.U32.HI R76, RZ, 0x18, R126.reuse ;  /* 0x00000018ff4c7819 */ /* 0x100fe2000001167e */
[----:B------:R-:W-:Y:S01]  /*273b0*/  LDSM.16.MT88.4 R140, [R167+0x7800] ;  /* 0x00780000a78c783b */ /* 0x000fe20000004200 */
[----:B------:R-:W-:Y:S02]  /*273c0*/  SHF.R.U32.HI R126, RZ, 0x10, R126 ;  /* 0x00000010ff7e7819 */ /* 0x000fe4000001167e */
[----:B------:R-:W-:Y:S02]  /*273d0*/  LOP3.LUT R111, R159, UR29, R160, 0x96, !PT ;  /* 0x0000001d9f6f7c12 */ /* 0x000fe4000f8e96a0 */
[----:B------:R-:W-:Y:S01]  /*273e0*/  LOP3.LUT R126, R126, 0xff, RZ, 0xc0, !PT ;  /* 0x000000ff7e7e7812 */ /* 0x000fe200078ec0ff */
[----:B------:R-:W-:Y:S02]  /*273f0*/  MUFU.EX2 R160, R238 ;  /* 0x000000ee00a07308 */ /* 0x000fe40000000800 */
[----:B------:R-:W-:Y:S01]  /*27400*/  STG.E.U16 desc[UR30][R154.64+0x52], R106 ;  /* 0x0000526a9a007986 */ /* 0x000fe2000c10151e */
[----:B------:R-:W-:Y:S02]  /*27410*/  ISETP.LE.U32.AND P0, PT, R126, UR13, PT ;  /* 0x0000000d7e007c0c */ /* 0x000fe4000bf03070 */
[----:B------:R-:W-:Y:S04]  /*27420*/  SHF.R.U32.HI R126, RZ, 0x10, R108 ;  /* 0x00000010ff7e7819 */ /* 0x000fe8000001166c */
[----:B------:R-:W-:Y:S01]  /*27430*/  LOP3.LUT R0, R126, 0xff, RZ, 0xc0, !PT ;  /* 0x000000ff7e007812 */ /* 0x000fe200078ec0ff */
[-C--:B----4-:R-:W-:Y:S03]  /*27440*/  HMMA.16816.F32 R52, R72, R84.reuse, R52 ;  /* 0x000000544834723c */ /* 0x090fe60000001834 */
[----:B-----5:R-:W-:Y:S03]  /*27450*/  PRMT R128, R104, 0x5410, R105 ;  /* 0x0000541068807816 */ /* 0x020fe60000000069 */
[C---:B------:R-:W-:Y:S06]  /*27460*/  HMMA.16816.F32 R56, R80.reuse, R84, R56 ;  /* 0x000000545038723c */ /* 0x040fec0000001838 */
[-C--:B------:R-:W-:Y:S05]  /*27470*/  HMMA.16816.F32 R60, R80, R86.reuse, R60 ;  /* 0x00000056503c723c */ /* 0x080fea000000183c */
[----:B------:R-:W-:Y:S01]  /*27480*/  SHF.R.U32.HI R85, RZ, 0x8, R146 ;  /* 0x00000008ff557819 */ /* 0x000fe20000011692 */
[----:B------:R-:W-:Y:S05]  /*27490*/  HMMA.16816.F32 R64, R72, R86, R64 ;  /* 0x000000564840723c */ /* 0x000fea0000001840 */
[--C-:B------:R-:W-:Y:S02]  /*274a0*/  HSET2.LE.AND R82, R135, R125.reuse, PT ;  /* 0x0000007d87527233 */ /* 0x100fe40003803000 */
[--C-:B------:R-:W-:Y:S04]  /*274b0*/  HSET2.LE.AND R83, R134, R125.reuse, PT ;  /* 0x0000007d86537233 */ /* 0x100fe80003803000 */
[--C-:B------:R-:W-:Y:S02]  /*274c0*/  HSET2.LE.AND R80, R131, R125.reuse, PT ;  /* 0x0000007d83507233 */ /* 0x100fe40003803000 */
[----:B------:R-:W-:Y:S02]  /*274d0*/  LOP3.LUT R83, R83, R112, RZ, 0xc0, !PT ;  /* 0x0000007053537212 */ /* 0x000fe400078ec0ff */
[--C-:B------:R-:W-:Y:S01]  /*274e0*/  HSET2.LE.AND R81, R127, R125.reuse, PT ;  /* 0x0000007d7f517233 */ /* 0x100fe20003803000 */
[----:B------:R-:W4:Y:S01]  /*274f0*/  MUFU.EX2 R112, R227 ;  /* 0x000000e300707308 */ /* 0x000f220000000800 */
[----:B------:R-:W-:Y:S02]  /*27500*/  LOP3.LUT R80, R80, R116, RZ, 0xc0, !PT ;  /* 0x0000007450507212 */ /* 0x000fe400078ec0ff */
[----:B------:R-:W-:Y:S02]  /*27510*/  LOP3.LUT R82, R82, R110, RZ, 0xc0, !PT ;  /* 0x0000006e52527212 */ /* 0x000fe400078ec0ff */
[----:B------:R-:W-:Y:S02]  /*27520*/  LOP3.LUT R81, R81, R115, RZ, 0xc0, !PT ;  /* 0x0000007351517212 */ /* 0x000fe400078ec0ff */
[----:B------:R-:W-:Y:S02]  /*27530*/  SHF.R.U32.HI R115, RZ, 0x18, R108 ;  /* 0x00000018ff737819 */ /* 0x000fe4000001166c */
[----:B------:R-:W-:Y:S02]  /*27540*/  PRMT R110, R2, 0x5410, R98 ;  /* 0x00005410026e7816 */ /* 0x000fe40000000062 */
[----:B------:R-:W-:Y:S02]  /*27550*/  LOP3.LUT R84, R149, 0xff, RZ, 0xc0, !PT ;  /* 0x000000ff95547812 */ /* 0x000fe400078ec0ff */
[--C-:B------:R-:W-:Y:S02]  /*27560*/  SHF.R.U32.HI R72, RZ, 0x10, R108.reuse ;  /* 0x00000010ff487819 */ /* 0x100fe4000001166c */
[----:B------:R-:W-:Y:S02]  /*27570*/  LOP3.LUT R116, R108, 0xffff, RZ, 0xc0, !PT ;  /* 0x0000ffff6c747812 */ /* 0x000fe400078ec0ff */
[----:B------:R-:W-:Y:S01]  /*27580*/  LOP3.LUT R199, R72, 0xff, RZ, 0xc0, !PT ;  /* 0x000000ff48c77812 */ /* 0x000fe200078ec0ff */
[----:B----4-:R-:W-:Y:S01]  /*27590*/  FADD.FTZ R197, R112, R197 ;  /* 0x000000c570c57221 */ /* 0x010fe20000010000 */
[----:B------:R-:W-:Y:S02]  /*275a0*/  F2FP.F16.F32.PACK_AB R112, R195, R112 ;  /* 0x00000070c370723e */ /* 0x000fe400000000ff */
[----:B------:R-:W-:Y:S02]  /*275b0*/  LOP3.LUT R127, R108, 0xff, RZ, 0xc0, !PT ;  /* 0x000000ff6c7f7812 */ /* 0x000fe400078ec0ff */
[----:B------:R-:W-:Y:S02]  /*275c0*/  PRMT R149, R112, 0x7632, R149 ;  /* 0x0000763270957816 */ /* 0x000fe40000000095 */
[----:B------:R-:W-:Y:S02]  /*275d0*/  LOP3.LUT R134, R108, 0xff, RZ, 0xc0, !PT ;  /* 0x000000ff6c867812 */ /* 0x000fe400078ec0ff */
[----:B------:R-:W-:Y:S02]  /*275e0*/  SHF.R.U32.HI R131, RZ, 0x18, R108 ;  /* 0x00000018ff837819 */ /* 0x000fe4000001166c */
[----:B------:R-:W-:Y:S02]  /*275f0*/  PRMT R108, R112, 0x5410, R149 ;  /* 0x00005410706c7816 */ /* 0x000fe40000000095 */
[----:B------:R-:W-:Y:S02]  /*27600*/  PRMT R131, R0, 0x5410, R131 ;  /* 0x0000541000837816 */ /* 0x000fe40000000083 */
[----:B------:R-:W-:Y:S03]  /*27610*/  LOP3.LUT R0, R158, 0xffff, RZ, 0xc0, !PT ;  /* 0x0000ffff9e007812 */ /* 0x000fe600078ec0ff */
[--C-:B------:R-:W-:Y:S01]  /*27620*/  HSET2.LE.AND R103, R131, R125.reuse, PT ;  /* 0x0000007d83677233 */ /* 0x100fe20003803000 */
[----:B---3--:R-:W-:Y:S05]  /*27630*/  @!P5 HADD2 R88, -R105.H0_H0, -RZ.H0_H0 ;  /* 0xa00000ff6958d230 */ /* 0x008fea0000000900 */
[----:B------:R-:W-:Y:S04]  /*27640*/  PRMT R137, R88, 0x7610, R137 ;  /* 0x0000761058897816 */ /* 0x000fe80000000089 */
[----:B------:R-:W-:Y:S05]  /*27650*/  @!P5 PRMT R105, R137, 0x5410, RZ ;  /* 0x000054108969d816 */ /* 0x000fea00000000ff */
[----:B------:R-:W-:Y:S01]  /*27660*/  STG.E.U16 desc[UR30][R150.64+0x62], R105 ;  /* 0x0000626996007986 */ /* 0x000fe2000c10151e */
[----:B--2---:R-:W-:Y:S05]  /*27670*/  @!P6 HADD2 R89, -R104.H0_H0, -RZ.H0_H0 ;  /* 0xa00000ff6859e230 */ /* 0x004fea0000000900 */
[----:B------:R-:W-:Y:S01]  /*27680*/  @!P6 STL.S16 [R1+0x2c], R89 ;  /* 0x00002c590100e387 */ /* 0x000fe20000100600 */
[----:B------:R-:W-:Y:S03]  /*27690*/  PRMT R77, R89, 0x7610, R77 ;  /* 0x00007610594d7816 */ /* 0x000fe6000000004d */
[----:B------:R1:W2:Y:S01]  /*276a0*/  LDL.S16 R136, [R1+0xc] ;  /* 0x00000c0001887983 */ /* 0x0002a20000100600 */
[----:B------:R-:W-:Y:S02]  /*276b0*/  @!P6 PRMT R104, R77, 0x5410, RZ ;  /* 0x000054104d68e816 */ /* 0x000fe400000000ff */
[----:B------:R-:W-:Y:S01]  /*276c0*/  ISETP.LE.U32.AND P6, PT, R76, UR13, PT ;  /* 0x0000000d4c007c0c */ /* 0x000fe2000bfc3070 */
[----:B------:R1:W3:Y:S01]  /*276d0*/  LDL.S16 R97, [R1+0x8] ;  /* 0x0000080001617983 */ /* 0x0002e20000100600 */
[--C-:B------:R-:W-:Y:S02]  /*276e0*/  HSET2.LE.AND R76, R133, R125.reuse, PT ;  /* 0x0000007d854c7233 */ /* 0x100fe40003803000 */
[--C-:B------:R-:W-:Y:S01]  /*276f0*/  HSET2.LE.AND R77, R132, R125.reuse, PT ;  /* 0x0000007d844d7233 */ /* 0x100fe20003803000 */
[----:B------:R-:W-:Y:S01]  /*27700*/  @!P5 STL.S16 [R1+0x28], R88 ;  /* 0x000028580100d387 */ /* 0x000fe20000100600 */
[----:B------:R-:W-:Y:S02]  /*27710*/  PRMT R133, R162, 0x5410, R85 ;  /* 0x00005410a2857816 */ /* 0x000fe40000000055 */
[----:B------:R-:W-:Y:S01]  /*27720*/  LOP3.LUT R76, R76, R114, RZ, 0xc0, !PT ;  /* 0x000000724c4c7212 */ /* 0x000fe200078ec0ff */
[----:B------:R-:W4:Y:S01]  /*27730*/  LDSM.16.MT88.4 R88, [R165+0x6800] ;  /* 0x00680000a558783b */ /* 0x000f220000004200 */
[----:B------:R-:W-:Y:S01]  /*27740*/  LOP3.LUT R77, R77, R113, RZ, 0xc0, !PT ;  /* 0x000000714d4d7212 */ /* 0x000fe200078ec0ff */
[----:B------:R-:W-:Y:S01]  /*27750*/  MUFU.EX2 R162, R237 ;  /* 0x000000ed00a27308 */ /* 0x000fe20000000800 */
[----:B------:R-:W-:Y:S02]  /*27760*/  SHF.R.U32.HI R85, RZ, 0x10, R130 ;  /* 0x00000010ff557819 */ /* 0x000fe40000011682 */
[----:B------:R-:W-:Y:S02]  /*27770*/  PRMT R132, R84, 0x5410, R161 ;  /* 0x0000541054847816 */ /* 0x000fe400000000a1 */
[C---:B------:R-:W-:Y:S01]  /*27780*/  LOP3.LUT R84, R130.reuse, 0xffff, RZ, 0xc0, !PT ;  /* 0x0000ffff82547812 */ /* 0x040fe200078ec0ff */
[----:B------:R-:W-:Y:S01]  /*27790*/  STG.E.U16 desc[UR30][R150.64+0x60], R104 ;  /* 0x0000606896007986 */ /* 0x000fe2000c10151e */
[----:B------:R-:W-:Y:S03]  /*277a0*/  LOP3.LUT R113, R109, UR29, R194, 0x96, !PT ;  /* 0x0000001d6d717c12 */ /* 0x000fe6000f8e96c2 */
[----:B------:R-:W-:Y:S10]  /*277b0*/  MUFU.EX2 R161, R240 ;  /* 0x000000f000a17308 */ /* 0x000ff40000000800 */
[----:B------:R-:W-:Y:S01]  /*277c0*/  MUFU.EX2 R194, R234 ;  /* 0x000000ea00c27308 */ /* 0x000fe20000000800 */
[-C--:B----4-:R-:W-:Y:S06]  /*277d0*/  HMMA.16816.F32 R4, R76, R88.reuse, R4 ;  /* 0x000000584c04723c */ /* 0x090fec0000001804 */
        /* <DEDUP_REMOVED lines=13> */
[----:B------:R-:W-:Y:S02]  /*278b0*/  LOP3.LUT R88, R129, 0xffff, RZ, 0xc0, !PT ;  /* 0x0000ffff81587812 */ /* 0x000fe400078ec0ff */
[----:B------:R-:W-:Y:S04]  /*278c0*/  PRMT R93, R91, 0x5410, R89 ;  /* 0x000054105b5d7816 */ /* 0x000fe80000000059 */
[----:B------:R-:W-:Y:S02]  /*278d0*/  LOP3.LUT R91, R129, 0xff, RZ, 0xc0, !PT ;  /* 0x000000ff815b7812 */ /* 0x000fe400078ec0ff */
[----:B------:R-:W-:Y:S02]  /*278e0*/  SHF.R.U32.HI R88, RZ, 0x8, R88 ;  /* 0x00000008ff587819 */ /* 0x000fe40000011658 */
[----:B------:R-:W-:Y:S02]  /*278f0*/  SHF.R.U32.HI R89, RZ, 0x10, R129 ;  /* 0x00000010ff597819 */ /* 0x000fe40000011681 */
[----:B------:R-:W-:Y:S02]  /*27900*/  PRMT R114, R91, 0x5410, R88 ;  /* 0x000054105b727816 */ /* 0x000fe40000000058 */
[----:B------:R-:W-:Y:S02]  /*27910*/  SHF.R.U32.HI R88, RZ, 0x8, R99 ;  /* 0x00000008ff587819 */ /* 0x000fe40000011663 */
[----:B------:R-:W-:Y:S02]  /*27920*/  SHF.R.U32.HI R90, RZ, 0x18, R129 ;  /* 0x00000018ff5a7819 */ /* 0x000fe40000011681 */
[----:B------:R-:W-:Y:S04]  /*27930*/  LOP3.LUT R89, R89, 0xff, RZ, 0xc0, !PT ;  /* 0x000000ff59597812 */ /* 0x000fe800078ec0ff */
[----:B------:R-:W-:Y:S01]  /*27940*/  PRMT R100, R89, 0x5410, R90 ;  /* 0x0000541059647816 */ /* 0x000fe2000000005a */
[----:B--2---:R-:W-:Y:S02]  /*27950*/  @!P3 HADD2 R136, -R2.H0_H0, -RZ.H0_H0 ;  /* 0xa00000ff0288b230 */ /* 0x004fe40000000900 */
[----:B---3--:R-:W-:Y:S03]  /*27960*/  @!P4 HADD2 R97, -R98.H0_H0, -RZ.H0_H0 ;  /* 0xa00000ff6261c230 */ /* 0x008fe60000000900 */
[----:B------:R2:W-:Y:S01]  /*27970*/  @!P3 STL.S16 [R1+0xc], R136 ;  /* 0x00000c880100b387 */ /* 0x0005e20000100600 */
[----:B------:R-:W-:Y:S03]  /*27980*/  PRMT R74, R136, 0x7610, R74 ;  /* 0x00007610884a7816 */ /* 0x000fe6000000004a */
[----:B------:R3:W-:Y:S01]  /*27990*/  @!P4 STL.S16 [R1+0x8], R97 ;  /* 0x000008610100c387 */ /* 0x0007e20000100600 */
[----:B------:R-:W-:Y:S02]  /*279a0*/  PRMT R73, R97, 0x7610, R73 ;  /* 0x0000761061497816 */ /* 0x000fe40000000049 */
[----:B------:R-:W-:Y:S01]  /*279b0*/  @!P3 PRMT R2, R74, 0x5410, RZ ;  /* 0x000054104a02b816 */ /* 0x000fe200000000ff */
[----:B------:R1:W4:Y:S01]  /*279c0*/  LDL.S16 R137, [R1+0x18] ;  /* 0x0000180001897983 */ /* 0x0003220000100600 */
[----:B------:R-:W-:Y:S02]  /*279d0*/  @!P4 PRMT R98, R73, 0x5410, RZ ;  /* 0x000054104962c816 */ /* 0x000fe400000000ff */
[----:B------:R-:W-:Y:S01]  /*279e0*/  ISETP.LE.U32.AND P4, PT, R115, UR13, PT ;  /* 0x0000000d73007c0c */ /* 0x000fe2000bf83070 */
[----:B------:R1:W5:Y:S04]  /*279f0*/  LDL.S16 R135, [R1+0x14] ;  /* 0x0000140001877983 */ /* 0x0003680000100600 */
[----:B------:R-:W1:Y:S08]  /*27a00*/  LDSM.16.MT88.4 R72, [R166+0x6800] ;  /* 0x00680000a648783b */ /* 0x000e700000004200 */
[----:B------:R1:W-:Y:S04]  /*27a10*/  STG.E.U16 desc[UR30][R152.64+0x60], R2 ;  /* 0x0000600298007986 */ /* 0x0003e8000c10151e */
[----:B--2---:R2:W2:Y:S01]  /*27a20*/  LDL.S16 R136, [R1+0x10] ;  /* 0x0000100001887983 */ /* 0x0044a20000100600 */
[----:B---3--:R-:W3:Y:S03]  /*27a30*/  MUFU.EX2 R97, R225 ;  /* 0x000000e100617308 */ /* 0x008ee60000000800 */
[----:B------:R-:W-:Y:S01]  /*27a40*/  STG.E.U16 desc[UR30][R152.64+0x62], R98 ;  /* 0x0000626298007986 */ /* 0x000fe2000c10151e */
[----:B---3--:R-:W-:Y:S01]  /*27a50*/  FADD.FTZ R198, R97, R198 ;  /* 0x000000c661c67221 */ /* 0x008fe20000010000 */
[----:B------:R-:W-:Y:S04]  /*27a60*/  F2FP.F16.F32.PACK_AB R97, R196, R97 ;  /* 0x00000061c461723e */ /* 0x000fe800000000ff */
[C---:B------:R-:W-:Y:S04]  /*27a70*/  PRMT R96, R97.reuse, 0x7632, R96 ;  /* 0x0000763261607816 */ /* 0x040fe80000000060 */
[----:B------:R-:W-:Y:S01]  /*27a80*/  PRMT R109, R97, 0x5410, R96 ;  /* 0x00005410616d7816 */ /* 0x000fe20000000060 */
[-C--:B-1----:R-:W-:Y:S06]  /*27a90*/  HMMA.16816.F32 R36, R76, R72.reuse, R36 ;  /* 0x000000484c24723c */ /* 0x082fec0000001824 */
[C---:B------:R-:W-:Y:S06]  /*27aa0*/  HMMA.16816.F32 R40, R80.reuse, R72, R40 ;  /* 0x000000485028723c */ /* 0x040fec0000001828 */
[-C--:B------:R-:W-:Y:S05]  /*27ab0*/  HMMA.16816.F32 R44, R80, R74.reuse, R44 ;  /* 0x0000004a502c723c */ /* 0x080fea000000182c */
[----:B------:R-:W-:Y:S01]  /*27ac0*/  LOP3.LUT R72, R88, 0xffff, RZ, 0xc0, !PT ;  /* 0x0000ffff58487812 */ /* 0x000fe200078ec0ff */
[C---:B------:R-:W-:Y:S04]  /*27ad0*/  HMMA.16816.F32 R48, R76.reuse, R74, R48 ;  /* 0x0000004a4c30723c */ /* 0x040fe80000001830 */
[----:B------:R-:W-:Y:S02]  /*27ae0*/  ISETP.LE.U32.AND P5, PT, R72, UR13, PT ;  /* 0x0000000d48007c0c */ /* 0x000fe4000bfa3070 */
[-C--:B------:R-:W-:Y:S05]  /*27af0*/  HMMA.16816.F32 R52, R76, R84.reuse, R52 ;  /* 0x000000544c34723c */ /* 0x080fea0000001834 */
[----:B------:R-:W-:Y:S01]  /*27b00*/  SHF.R.U32.HI R72, RZ, 0x8, R116 ;  /* 0x00000008ff487819 */ /* 0x000fe20000011674 */
[C---:B------:R-:W-:Y:S05]  /*27b10*/  HMMA.16816.F32 R56, R80.reuse, R84, R56 ;  /* 0x000000545038723c */ /* 0x040fea0000001838 */
[----:B------:R-:W-:Y:S01]  /*27b20*/  PRMT R127, R127, 0x5410, R72 ;  /* 0x000054107f7f7816 */ /* 0x000fe20000000048 */
[-C--:B------:R-:W-:Y:S05]  /*27b30*/  HMMA.16816.F32 R60, R80, R86.reuse, R60 ;  /* 0x00000056503c723c */ /* 0x080fea000000183c */
[--C-:B------:R-:W-:Y:S01]  /*27b40*/  HSET2.LE.AND R72, R93, R125.reuse, PT ;  /* 0x0000007d5d487233 */ /* 0x100fe20003803000 */
[----:B------:R-:W-:Y:S05]  /*27b50*/  HMMA.16816.F32 R64, R76, R86, R64 ;  /* 0x000000564c40723c */ /* 0x000fea0000001840 */
[--C-:B------:R-:W-:Y:S02]  /*27b60*/  HSET2.LE.AND R75, R191, R125.reuse, PT ;  /* 0x0000007dbf4b7233 */ /* 0x100fe40003803000 */
[----:B------:R-:W-:Y:S01]  /*27b70*/  LOP3.LUT R72, R72, R120, RZ, 0xc0, !PT ;  /* 0x0000007848487212 */ /* 0x000fe200078ec0ff */
[----:B------:R-:W1:Y:S03]  /*27b80*/  MUFU.EX2 R191, R236 ;  /* 0x000000ec00bf7308 */ /* 0x000e660000000800 */
[----:B------:R-:W-:Y:S02]  /*27b90*/  LOP3.LUT R75, R75, R118, RZ, 0xc0, !PT ;  /* 0x000000764b4b7212 */ /* 0x000fe400078ec0ff */
[--C-:B------:R-:W-:Y:S02]  /*27ba0*/  HSET2.LE.AND R80, R114, R125.reuse, PT ;  /* 0x0000007d72507233 */ /* 0x100fe40003803000 */
[--C-:B------:R-:W-:Y:S02]  /*27bb0*/  HSET2.LE.AND R81, R100, R125.reuse, PT ;  /* 0x0000007d64517233 */ /* 0x100fe40003803000 */
[--C-:B------:R-:W-:Y:S02]  /*27bc0*/  HSET2.LE.AND R82, R133, R125.reuse, PT ;  /* 0x0000007d85527233 */ /* 0x100fe40003803000 */
[--C-:B------:R-:W-:Y:S02]  /*27bd0*/  HSET2.LE.AND R83, R132, R125.reuse, PT ;  /* 0x0000007d84537233 */ /* 0x100fe40003803000 */
[----:B------:R-:W-:Y:S02]  /*27be0*/  LOP3.LUT R77, R158, 0xffff, RZ, 0xc0, !PT ;  /* 0x0000ffff9e4d7812 */ /* 0x000fe400078ec0ff */
[----:B------:R-:W-:Y:S01]  /*27bf0*/  SHF.R.U32.HI R76, RZ, 0x10, R158 ;  /* 0x00000010ff4c7819 */ /* 0x000fe2000001169e */
[----:B------:R-:W3:Y:S01]  /*27c00*/  MUFU.EX2 R159, R241 ;  /* 0x000000f1009f7308 */ /* 0x000ee20000000800 */
[----:B------:R-:W-:Y:S02]  /*27c10*/  LOP3.LUT R81, R81, R124, RZ, 0xc0, !PT ;  /* 0x0000007c51517212 */ /* 0x000fe400078ec0ff */
[----:B------:R-:W-:Y:S02]  /*27c20*/  LOP3.LUT R82, R82, R119, RZ, 0xc0, !PT ;  /* 0x0000007752527212 */ /* 0x000fe400078ec0ff */
[----:B------:R-:W-:Y:S02]  /*27c30*/  LOP3.LUT R83, R83, R117, RZ, 0xc0, !PT ;  /* 0x0000007553537212 */ /* 0x000fe400078ec0ff */
[----:B------:R-:W-:Y:S01]  /*27c40*/  LOP3.LUT R80, R80, R123, RZ, 0xc0, !PT ;  /* 0x0000007b50507212 */ /* 0x000fe200078ec0ff */
[----:B------:R-:W-:Y:S01]  /*27c50*/  LDSM.16.MT88.4 R116, [R166+0x7800] ;  /* 0x00780000a674783b */ /* 0x000fe20000004200 */
[----:B------:R-:W-:Y:S02]  /*27c60*/  SHF.R.U32.HI R79, RZ, 0x8, R0 ;  /* 0x00000008ff4f7819 */ /* 0x000fe40000011600 */
[----:B------:R-:W-:Y:S02]  /*27c70*/  SHF.R.U32.HI R0, RZ, 0x8, R77 ;  /* 0x00000008ff007819 */ /* 0x000fe4000001164d */
[----:B------:R-:W-:Y:S02]  /*27c80*/  SHF.R.U32.HI R78, RZ, 0x18, R158 ;  /* 0x00000018ff4e7819 */ /* 0x000fe4000001169e */
[----:B------:R-:W-:Y:S02]  /*27c90*/  LOP3.LUT R76, R76, 0xff, RZ, 0xc0, !PT ;  /* 0x000000ff4c4c7812 */ /* 0x000fe400078ec0ff */
[----:B------:R-:W-:Y:S02]  /*27ca0*/  LOP3.LUT R84, R158, 0xff, RZ, 0xc0, !PT ;  /* 0x000000ff9e547812 */ /* 0x000fe400078ec0ff */
[----:B------:R-:W-:Y:S02]  /*27cb0*/  PRMT R100, R76, 0x5410, R78 ;  /* 0x000054104c647816 */ /* 0x000fe4000000004e */
[----:B------:R-:W-:Y:S02]  /*27cc0*/  PRMT R101, R84, 0x5410, R79 ;  /* 0x0000541054657816 */ /* 0x000fe4000000004f */
[----:B------:R-:W-:Y:S02]  /*27cd0*/  LOP3.LUT R84, R113, 0xffff, RZ, 0xc0, !PT ;  /* 0x0000ffff71547812 */ /* 0x000fe400078ec0ff */
[----:B------:R-:W-:Y:S02]  /*27ce0*/  SHF.R.U32.HI R85, RZ, 0x10, R113 ;  /* 0x00000010ff557819 */ /* 0x000fe40000011671 */
[--C-:B------:R-:W-:Y:S02]  /*27cf0*/  HSET2.LE.AND R102, R127, R125.reuse, PT ;  /* 0x0000007d7f667233 */ /* 0x100fe40003803000 */
[----:B-1----:R-:W-:Y:S02]  /*27d00*/  F2FP.F16.F32.PACK_AB R146, R163, R191 ;  /* 0x000000bfa392723e */ /* 0x002fe400000000ff */
[----:B---3--:R-:W-:Y:S02]  /*27d10*/  F2FP.F16.F32.PACK_AB R2, R159, R160 ;  /* 0x000000a09f02723e */ /* 0x008fe400000000ff */
[----:B------:R-:W-:Y:S02]  /*27d20*/  PRMT R145, R146, 0x7632, R145 ;  /* 0x0000763292917816 */ /* 0x000fe40000000091 */
[----:B------:R-:W-:Y:S03]  /*27d30*/  LOP3.LUT R0, R0, 0xffff, RZ, 0xc0, !PT ;  /* 0x0000ffff00007812 */ /* 0x000fe600078ec0ff */
[----:B------:R-:W-:Y:S02]  /*27d40*/  @!P4 HADD2 R250, -R145.H0_H0, -RZ.H0_H0 ;  /* 0xa00000ff91fac230 */ /* 0x000fe40000000900 */
[----:B----4-:R-:W-:Y:S02]  /*27d50*/  @!P2 HADD2 R137, -R97.H0_H0, -RZ.H0_H0 ;  /* 0xa00000ff6189a230 */ /* 0x010fe40000000900 */
[----:B-----5:R-:W-:Y:S03]  /*27d60*/  @!P0 HADD2 R135, -R112.H0_H0, -RZ.H0_H0 ;  /* 0xa00000ff70878230 */ /* 0x020fe60000000900 */
[----:B------:R-:W-:Y:S01]  /*27d70*/  @!P2 STL.S16 [R1+0x18], R137 ;  /* 0x000018890100a387 */ /* 0x000fe20000100600 */
[----:B------:R-:W-:Y:S02]  /*27d80*/  PRMT R89, R137, 0x7610, R89 ;  /* 0x0000761089597816 */ /* 0x000fe40000000059 */
[----:B------:R-:W-:Y:S02]  /*27d90*/  PRMT R74, R135, 0x7610, R74 ;  /* 0x00007610874a7816 */ /* 0x000fe4000000004a */
[----:B------:R-:W-:Y:S02]  /*27da0*/  @!P2 PRMT R97, R89, 0x5410, RZ ;  /* 0x000054105961a816 */ /* 0x000fe400000000ff */
[----:B------:R-:W1:Y:S01]  /*27db0*/  LDSM.16.MT88.4 R88, [R165+0x7000] ;  /* 0x00700000a558783b */ /* 0x000e620000004200 */
[----:B------:R-:W-:Y:S02]  /*27dc0*/  @!P0 PRMT R112, R74, 0x5410, RZ ;  /* 0x000054104a708816 */ /* 0x000fe400000000ff */
[--C-:B------:R-:W-:Y:S02]  /*27dd0*/  HSET2.LE.AND R74, R193, R125.reuse, PT ;  /* 0x0000007dc14a7233 */ /* 0x100fe40003803000 */
[----:B------:R-:W3:Y:S01]  /*27de0*/  MUFU.EX2 R193, R235 ;  /* 0x000000eb00c17308 */ /* 0x000ee20000000800 */
[----:B------:R-:W-:Y:S01]  /*27df0*/  ISETP.LE.U32.AND P2, PT, R0, UR13, PT ;  /* 0x0000000d00007c0c */ /* 0x000fe2000bf43070 */
[----:B--2---:R-:W-:Y:S01]  /*27e00*/  @!P1 HADD2 R136, -R96.H0_H0, -RZ.H0_H0 ;  /* 0xa00000ff60889230 */ /* 0x004fe20000000900 */
[----:B------:R-:W-:Y:S01]  /*27e10*/  LOP3.LUT R74, R74, R122, RZ, 0xc0, !PT ;  /* 0x0000007a4a4a7212 */ /* 0x000fe200078ec0ff */
[----:B------:R-:W-:Y:S01]  /*27e20*/  STG.E.U16 desc[UR30][R156.64+0x5e], R97 ;  /* 0x00005e619c007986 */ /* 0x000fe2000c10151e */
[--C-:B------:R-:W-:Y:S02]  /*27e30*/  SHF.R.U32.HI R0, RZ, 0x10, R158.reuse ;  /* 0x00000010ff007819 */ /* 0x100fe4000001169e */
[----:B------:R-:W-:Y:S01]  /*27e40*/  PRMT R73, R136, 0x7610, R73 ;  /* 0x0000761088497816 */ /* 0x000fe20000000049 */
[----:B------:R-:W-:Y:S01]  /*27e50*/  @!P1 STL.S16 [R1+0x10], R136 ;  /* 0x0000108801009387 */ /* 0x000fe20000100600 */
[----:B------:R-:W-:Y:S02]  /*27e60*/  LOP3.LUT R0, R0, 0xff, RZ, 0xc0, !PT ;  /* 0x000000ff00007812 */ /* 0x000fe400078ec0ff */
[----:B------:R-:W-:Y:S01]  /*27e70*/  @!P1 PRMT R96, R73, 0x5410, RZ ;  /* 0x0000541049609816 */ /* 0x000fe200000000ff */
[----:B------:R-:W-:Y:S01]  /*27e80*/  @!P0 STL.S16 [R1+0x14], R135 ;  /* 0x0000148701008387 */ /* 0x000fe20000100600 */
[----:B------:R-:W-:Y:S02]  /*27e90*/  LOP3.LUT R73, R158, 0xff, RZ, 0xc0, !PT ;  /* 0x000000ff9e497812 */ /* 0x000fe400078ec0ff */
[----:B------:R-:W-:Y:S01]  /*27ea0*/  ISETP.LE.U32.AND P1, PT, R134, UR13, PT ;  /* 0x0000000d86007c0c */ /* 0x000fe2000bf23070 */
[----:B------:R2:W4:Y:S01]  /*27eb0*/  LDL.S16 R115, [R1] ;  /* 0x0000000001737983 */ /* 0x0005220000100600 */
[----:B------:R-:W-:Y:S02]  /*27ec0*/  ISETP.LE.U32.AND P3, PT, R73, UR13, PT ;  /* 0x0000000d49007c0c */ /* 0x000fe4000bf63070 */
[--C-:B------:R-:W-:Y:S01]  /*27ed0*/  HSET2.LE.AND R73, R92, R125.reuse, PT ;  /* 0x0000007d5c497233 */ /* 0x100fe20003803000 */
[----:B------:R2:W5:Y:S01]  /*27ee0*/  LDL.S16 R99, [R1+0x4] ;  /* 0x0000040001637983 */ /* 0x0005620000100600 */
[----:B---3--:R-:W-:Y:S02]  /*27ef0*/  F2FP.F16.F32.PACK_AB R148, R193, R194 ;  /* 0x000000c2c194723e */ /* 0x008fe400000000ff */
[----:B------:R-:W-:Y:S01]  /*27f00*/  SHF.R.U32.HI R158, RZ, 0x18, R158 ;  /* 0x00000018ff9e7819 */ /* 0x000fe2000001169e */
[----:B------:R-:W3:Y:S01]  /*27f10*/  LDSM.16.MT88.4 R92, [R168+0x7000] ;  /* 0x00700000a85c783b */ /* 0x000ee20000004200 */
[----:B------:R-:W-:Y:S02]  /*27f20*/  LOP3.LUT R73, R73, R121, RZ, 0xc0, !PT ;  /* 0x0000007949497212 */ /* 0x000fe400078ec0ff */
[----:B------:R-:W-:Y:S02]  /*27f30*/  PRMT R147, R148, 0x7632, R147 ;  /* 0x0000763294937816 */ /* 0x000fe40000000093 */
[----:B------:R-:W-:Y:S03]  /*27f40*/  ISETP.LE.U32.AND P0, PT, R158, UR13, PT ;  /* 0x0000000d9e007c0c */ /* 0x000fe6000bf03070 */
[----:B------:R-:W-:Y:S01]  /*27f50*/  LDSM.16.MT88.4 R132, [R165+0x7800] ;  /* 0x00780000a584783b */ /* 0x000fe20000004200 */
[----:B------:R-:W-:Y:S01]  /*27f60*/  @!P5 HADD2 R252, -R147.H0_H0, -RZ.H0_H0 ;  /* 0xa00000ff93fcd230 */ /* 0x000fe20000000900 */
[-C--:B-1----:R-:W-:Y:S06]  /*27f70*/  HMMA.16816.F32 R4, R72, R88.reuse, R4 ;  /* 0x000000584804723c */ /* 0x082fec0000001804 */
[----:B------:R-:W-:Y:S01]  /*27f80*/  STG.E.U16 desc[UR30][R156.64+0x60], R96 ;  /* 0x000060609c007986 */ /* 0x000fe2000c10151e */
[C---:B------:R-:W-:Y:S03]  /*27f90*/  HMMA.16816.F32 R8, R80.reuse, R88, R8 ;  /* 0x000000585008723c */ /* 0x040fe60000001808 */
[----:B------:R-:W-:Y:S03]  /*27fa0*/  STG.E.U16 desc[UR30][R154.64+0x60], R112 ;  /* 0x000060709a007986 */ /* 0x000fe6000c10151e */
[-C--:B------:R-:W-:Y:S05]  /*27fb0*/  HMMA.16816.F32 R12, R80, R90.reuse, R12 ;  /* 0x0000005a500c723c */ /* 0x080fea000000180c */
[----:B------:R-:W-:Y:S01]  /*27fc0*/  SHF.R.U32.HI R89, RZ, 0x8, R84 ;  /* 0x00000008ff597819 */ /* 0x000fe20000011654 */
[C---:B------:R-:W-:Y:S05]  /*27fd0*/  HMMA.16816.F32 R16, R72.reuse, R90, R16 ;  /* 0x0000005a4810723c */ /* 0x040fea0000001810 */
[----:B------:R-:W-:Y:S02]  /*27fe0*/  LOP3.LUT R88, R85, 0xff, RZ, 0xc0, !PT ;  /* 0x000000ff55587812 */ /* 0x000fe400078ec0ff */
[----:B------:R-:W-:Y:S01]  /*27ff0*/  LDSM.16.MT88.4 R84, [R167+0x7000] ;  /* 0x00700000a754783b */ /* 0x000fe20000004200 */
[----:B------:R-:W-:Y:S01]  /*28000*/  LOP3.LUT R90, R113, 0xff, RZ, 0xc0, !PT ;  /* 0x000000ff715a7812 */ /* 0x000fe200078ec0ff */
[-C--:B---3--:R-:W-:Y:S03]  /*28010*/  HMMA.16816.F32 R20, R72, R92.reuse, R20 ;  /* 0x0000005c4814723c */ /* 0x088fe60000001814 */
[----:B------:R-:W-:Y:S02]  /*28020*/  LOP3.LUT R91, R111, 0xff, RZ, 0xc0, !PT ;  /* 0x000000ff6f5b7812 */ /* 0x000fe400078ec0ff */
[----:B------:R-:W-:Y:S01]  /*28030*/  PRMT R89, R90, 0x5410, R89 ;  /* 0x000054105a597816 */ /* 0x000fe20000000059 */
[C---:B------:R-:W-:Y:S05]  /*28040*/  HMMA.16816.F32 R24, R80.reuse, R92, R24 ;  /* 0x0000005c5018723c */ /* 0x040fea0000001818 */
[--C-:B------:R-:W-:Y:S01]  /*28050*/  HSET2.LE.AND R90, R101, R125.reuse, PT ;  /* 0x0000007d655a7233 */ /* 0x100fe20003803000 */
[-C--:B------:R-:W-:Y:S05]  /*28060*/  HMMA.16816.F32 R28, R80, R94.reuse, R28 ;  /* 0x0000005e501c723c */ /* 0x080fea000000181c */
[----:B------:R-:W-:Y:S01]  /*28070*/  SHF.R.U32.HI R113, RZ, 0x18, R113 ;  /* 0x00000018ff717819 */ /* 0x000fe20000011671 */
[C---:B------:R-:W-:Y:S05]  /*28080*/  HMMA.16816.F32 R32, R72.reuse, R94, R32 ;  /* 0x0000005e4820723c */ /* 0x040fea0000001820 */
[----:B------:R-:W-:Y:S06]  /*28090*/  PRMT R88, R88, 0x5410, R113 ;  /* 0x0000541058587816 */ /* 0x000fec0000000071 */
[--C-:B------:R-:W-:Y:S05]  /*280a0*/  HSET2.LE.AND R101, R88, R125.reuse, PT ;  /* 0x0000007d58657233 */ /* 0x100fea0003803000 */
[----:B------:R-:W-:Y:S01]  /*280b0*/  LOP3.LUT R101, R101, R110, RZ, 0xc0, !PT ;  /* 0x0000006e65657212 */ /* 0x000fe200078ec0ff */
[----:B----4-:R-:W-:Y:S02]  /*280c0*/  @!P6 HADD2 R115, -R149.H0_H0, -RZ.H0_H0 ;  /* 0xa00000ff9573e230 */ /* 0x010fe40000000900 */
[----:B-----5:R-:W-:Y:S03]  /*280d0*/  @!P1 HADD2 R99, -R148.H0_H0, -RZ.H0_H0 ;  /* 0xa00000ff94639230 */ /* 0x020fe60000000900 */
[----:B------:R-:W-:Y:S01]  /*280e0*/  PRMT R77, R115, 0x7610, R77 ;  /* 0x00007610734d7816 */ /* 0x000fe2000000004d */
[----:B------:R-:W-:Y:S03]  /*280f0*/  @!P6 STL.S16 [R1], R115 ;  /* 0x000000730100e387 */ /* 0x000fe60000100600 */
[----:B------:R-:W-:Y:S01]  /*28100*/  @!P6 PRMT R149, R77, 0x5410, RZ ;  /* 0x000054104d95e816 */ /* 0x000fe200000000ff */
[----:B------:R1:W-:Y:S01]  /*28110*/  @!P1 STL.S16 [R1+0x4], R99 ;  /* 0x0000046301009387 */ /* 0x0003e20000100600 */
[----:B------:R-:W-:Y:S02]  /*28120*/  PRMT R3, R99, 0x7610, R3 ;  /* 0x0000761063037816 */ /* 0x000fe40000000003 */
[----:B------:R-:W-:Y:S01]  /*28130*/  ISETP.LE.U32.AND P6, PT, R199, UR13, PT ;  /* 0x0000000dc7007c0c */ /* 0x000fe2000bfc3070 */
[----:B------:R-:W3:Y:S08]  /*28140*/  LDSM.16.MT88.4 R76, [R166+0x7000] ;  /* 0x00700000a64c783b */ /* 0x000ef00000004200 */
[----:B------:R-:W-:Y:S04]  /*28150*/  STG.E.U16 desc[UR30][R154.64+0x62], R149 ;  /* 0x000062959a007986 */ /* 0x000fe8000c10151e */
[----:B------:R-:W-:Y:S01]  /*28160*/  @!P6 HADD2 R251, -R146.H0_H0, -RZ.H0_H0 ;  /* 0xa00000ff92fbe230 */ /* 0x000fe20000000900 */
[----:B-1----:R-:W-:Y:S02]  /*28170*/  PRMT R99, R148, 0x5410, R147 ;  /* 0x0000541094637816 */ /* 0x002fe40000000093 */
[----:B------:R-:W-:Y:S02]  /*28180*/  @!P1 PRMT R148, R3, 0x5410, RZ ;  /* 0x0000541003949816 */ /* 0x000fe400000000ff */
[----:B------:R-:W-:Y:S02]  /*28190*/  @!P5 PRMT R147, R252, 0x5410, RZ ;  /* 0x00005410fc93d816 */ /* 0x000fe400000000ff */
[----:B------:R-:W-:Y:S01]  /*281a0*/  ISETP.LE.U32.AND P1, PT, R0, UR13, PT ;  /* 0x0000000d00007c0c */ /* 0x000fe2000bf23070 */
[----:B------:R-:W-:Y:S01]  /*281b0*/  STG.E.U16 desc[UR30][R150.64+0x70], R148 ;  /* 0x0000709496007986 */ /* 0x000fe2000c10151e */
[----:B------:R-:W-:Y:S02]  /*281c0*/  LOP3.LUT R0, R111, 0xffff, RZ, 0xc0, !PT ;  /* 0x0000ffff6f007812 */ /* 0x000fe400078ec0ff */
[--C-:B------:R-:W-:Y:S01]  /*281d0*/  SHF.R.U32.HI R3, RZ, 0x10, R111.reuse ;  /* 0x00000010ff037819 */ /* 0x100fe2000001166f */
[----:B------:R-:W-:Y:S01]  /*281e0*/  STG.E.U16 desc[UR30][R150.64+0x72], R147 ;  /* 0x0000729396007986 */ /* 0x000fe2000c10151e */
[----:B------:R-:W-:Y:S02]  /*281f0*/  SHF.R.U32.HI R111, RZ, 0x18, R111 ;  /* 0x00000018ff6f7819 */ /* 0x000fe4000001166f */
[----:B------:R-:W-:Y:S02]  /*28200*/  SHF.R.U32.HI R0, RZ, 0x8, R0 ;  /* 0x00000008ff007819 */ /* 0x000fe40000011600 */
[----:B------:R-:W-:Y:S02]  /*28210*/  LOP3.LUT R3, R3, 0xff, RZ, 0xc0, !PT ;  /* 0x000000ff03037812 */ /* 0x000fe400078ec0ff */
[----:B------:R-:W-:Y:S01]  /*28220*/  PRMT R0, R91, 0x5410, R0 ;  /* 0x000054105b007816 */ /* 0x000fe20000000000 */
[-C--:B---3--:R-:W-:Y:S03]  /*28230*/  HMMA.16816.F32 R36, R72, R76.reuse, R36 ;  /* 0x0000004c4824723c */ /* 0x088fe60000001824 */
[--C-:B------:R-:W-:Y:S01]  /*28240*/  HSET2.LE.AND R91, R100, R125.reuse, PT ;  /* 0x0000007d645b7233 */ /* 0x100fe20003803000 */
[----:B------:R-:W-:Y:S01]  /*28250*/  @!P1 HADD2 R247, -R2.H0_H0, -RZ.H0_H0 ;  /* 0xa00000ff02f79230 */ /* 0x000fe20000000900 */
[--C-:B------:R-:W-:Y:S01]  /*28260*/  HSET2.LE.AND R100, R89, R125.reuse, PT ;  /* 0x0000007d59647233 */ /* 0x100fe20003803000 */
[C---:B------:R-:W-:Y:S05]  /*28270*/  HMMA.16816.F32 R40, R80.reuse, R76, R40 ;  /* 0x0000004c5028723c */ /* 0x040fea0000001828 */
[--C-:B------:R-:W-:Y:S01]  /*28280*/  HSET2.LE.AND R89, R0, R125.reuse, PT ;  /* 0x0000007d00597233 */ /* 0x100fe20003803000 */
[-C--:B------:R-:W-:Y:S05]  /*28290*/  HMMA.16816.F32 R44, R80, R78.reuse, R44 ;  /* 0x0000004e502c723c */ /* 0x080fea000000182c */
[----:B------:R-:W-:Y:S01]  /*282a0*/  PRMT R3, R3, 0x5410, R111 ;  /* 0x0000541003037816 */ /* 0x000fe2000000006f */
[C---:B------:R-:W-:Y:S05]  /*282b0*/  HMMA.16816.F32 R48, R72.reuse, R78, R48 ;  /* 0x0000004e4830723c */ /* 0x040fea0000001830 */
[----:B------:R-:W-:Y:S01]  /*282c0*/  HSET2.LE.AND R88, R3, R125, PT ;  /* 0x0000007d03587233 */ /* 0x000fe20003803000 */
[-C--:B------:R-:W-:Y:S01]  /*282d0*/  HMMA.16816.F32 R52, R72, R84.reuse, R52 ;  /* 0x000000544834723c */ /* 0x080fe20000001834 */
[----:B------:R-:W1:Y:S04]  /*282e0*/  LDSM.16.MT88.4 R124, [R168+0x7800] ;  /* 0x00780000a87c783b */ /* 0x000e680000004200 */
[----:B------:R-:W-:Y:S01]  /*282f0*/  F2FP.F16.F32.PACK_AB R3, R161, R162 ;  /* 0x000000a2a103723e */ /* 0x000fe200000000ff */
[C---:B------:R-:W-:Y:S05]  /*28300*/  HMMA.16816.F32 R56, R80.reuse, R84, R56 ;  /* 0x000000545038723c */ /* 0x040fea0000001838 */
[----:B------:R-:W-:Y:S01]  /*28310*/  PRMT R76, R146, 0x5410, R145 ;  /* 0x00005410924c7816 */ /* 0x000fe20000000091 */
[-C--:B------:R-:W-:Y:S05]  /*28320*/  HMMA.16816.F32 R60, R80, R86.reuse, R60 ;  /* 0x00000056503c723c */ /* 0x080fea000000183c */
[----:B------:R-:W-:Y:S01]  /*28330*/  PRMT R144, R3, 0x7632, R144 ;  /* 0x0000763203907816 */ /* 0x000fe20000000090 */
[----:B------:R-:W-:Y:S05]  /*28340*/  HMMA.16816.F32 R64, R72, R86, R64 ;  /* 0x000000564840723c */ /* 0x000fea0000001840 */
[----:B------:R-:W-:Y:S01]  /*28350*/  PRMT R0, R2, 0x7632, R0 ;  /* 0x0000763202007816 */ /* 0x000fe20000000000 */
[----:B------:R-:W-:Y:S01]  /*28360*/  @!P3 HADD2 R249, -R3.H0_H0, -RZ.H0_H0 ;  /* 0xa00000ff03f9b230 */ /* 0x000fe20000000900 */
[----:B------:R-:W-:Y:S01]  /*28370*/  LOP3.LUT R100, R100, R128, RZ, 0xc0, !PT ;  /* 0x0000008064647212 */ /* 0x000fe200078ec0ff */
[----:B------:R-:W-:Y:S03]  /*28380*/  @!P2 HADD2 R248, -R144.H0_H0, -RZ.H0_H0 ;  /* 0xa00000ff90f8a230 */ /* 0x000fe60000000900 */
[----:B------:R-:W-:Y:S01]  /*28390*/  LOP3.LUT R102, R102, R99, RZ, 0xc0, !PT ;  /* 0x0000006366667212 */ /* 0x000fe200078ec0ff */
[----:B------:R-:W-:Y:S01]  /*283a0*/  @!P0 HADD2 R246, -R0.H0_H0, -RZ.H0_H0 ;  /* 0xa00000ff00f68230 */ /* 0x000fe20000000900 */
[----:B------:R-:W-:Y:S01]  /*283b0*/  LOP3.LUT R103, R103, R76, RZ, 0xc0, !PT ;  /* 0x0000004c67677212 */ /* 0x000fe200078ec0ff */
[----:B------:R-:W-:Y:S01]  /*283c0*/  IMAD.MOV.U32 R74, RZ, RZ, R68 ;  /* 0x000000ffff4a7224 */ /* 0x000fe200078e0044 */
[----:B------:R-:W-:Y:S01]  /*283d0*/  PRMT R78, R3, 0x5410, R144 ;  /* 0x00005410034e7816 */ /* 0x000fe20000000090 */
[----:B------:R-:W-:Y:S01]  /*283e0*/  IMAD.MOV.U32 R73, RZ, RZ, R70 ;  /* 0x000000ffff497224 */ /* 0x000fe200078e0046 */
[----:B------:R-:W-:Y:S01]  /*283f0*/  PRMT R79, R2, 0x5410, R0 ;  /* 0x00005410024f7816 */ /* 0x000fe20000000000 */
[----:B------:R-:W-:Y:S01]  /*28400*/  IMAD.MOV.U32 R72, RZ, RZ, R71 ;  /* 0x000000ffff487224 */ /* 0x000fe200078e0047 */
[----:B------:R-:W-:Y:S01]  /*28410*/  LOP3.LUT R76, R89, R109, RZ, 0xc0, !PT ;  /* 0x0000006d594c7212 */ /* 0x000fe200078ec0ff */
[-C--:B------:R-:W-:Y:S05]  /*28420*/  HMMA.16816.F32 R136, R100, R132.reuse, R4 ;  /* 0x000000846488723c */ /* 0x080fea0000001804 */
[----:B------:R-:W-:Y:S02]  /*28430*/  LOP3.LUT R77, R88, R108, RZ, 0xc0, !PT ;  /* 0x0000006c584d7212 */ /* 0x000fe400078ec0ff */
[----:B------:R-:W-:Y:S01]  /*28440*/  LOP3.LUT R78, R90, R78, RZ, 0xc0, !PT ;  /* 0x0000004e5a4e7212 */ /* 0x000fe200078ec0ff */
[----:B------:R-:W-:Y:S03]  /*28450*/  FADD.FTZ R4, R194, R201 ;  /* 0x000000c9c2047221 */ /* 0x000fe60000010000 */
[----:B------:R-:W-:Y:S01]  /*28460*/  LOP3.LUT R79, R91, R79, RZ, 0xc0, !PT ;  /* 0x0000004f5b4f7212 */ /* 0x000fe200078ec0ff */
[----:B------:R-:W-:Y:S01]  /*28470*/  FADD.FTZ R4, R193, R4 ;  /* 0x00000004c1047221 */ /* 0x000fe20000010000 */
[----:B------:R-:W-:Y:S02]  /*28480*/  @!P6 PRMT R146, R251, 0x5410, RZ ;  /* 0x00005410fb92e816 */ /* 0x000fe400000000ff */
[----:B------:R-:W-:Y:S02]  /*28490*/  @!P4 PRMT R145, R250, 0x5410, RZ ;  /* 0x00005410fa91c816 */ /* 0x000fe400000000ff */
[----:B------:R-:W-:Y:S01]  /*284a0*/  STL [R1+0xf0], R4 ;  /* 0x0000f00401007387 */ /* 0x000fe20000100800 */
[C---:B------:R-:W-:Y:S03]  /*284b0*/  HMMA.16816.F32 R108, R76.reuse, R132, R8 ;  /* 0x000000844c6c723c */ /* 0x040fe60000001808 */
[----:B------:R-:W-:Y:S01]  /*284c0*/  STG.E.U16 desc[UR30][R152.64+0x70], R146 ;  /* 0x0000709298007986 */ /* 0x000fe2000c10151e */
[----:B------:R-:W-:Y:S02]  /*284d0*/  @!P3 PRMT R3, R249, 0x5410, RZ ;  /* 0x00005410f903b816 */ /* 0x000fe400000000ff */
[-C--:B------:R-:W-:Y:S01]  /*284e0*/  HMMA.16816.F32 R104, R76, R134.reuse, R12 ;  /* 0x000000864c68723c */ /* 0x080fe2000000180c */
[----:B------:R-:W-:Y:S04]  /*284f0*/  STG.E.U16 desc[UR30][R152.64+0x72], R145 ;  /* 0x0000729198007986 */ /* 0x000fe8000c10151e */
[----:B------:R3:W-:Y:S01]  /*28500*/  STG.E.U16 desc[UR30][R156.64+0x6e], R3 ;  /* 0x00006e039c007986 */ /* 0x0007e2000c10151e */
[C---:B------:R-:W-:Y:S05]  /*28510*/  HMMA.16816.F32 R132, R100.reuse, R134, R16 ;  /* 0x000000866484723c */ /* 0x040fea0000001810 */
[----:B------:R-:W-:Y:S01]  /*28520*/  @!P2 PRMT R144, R248, 0x5410, RZ ;  /* 0x00005410f890a816 */ /* 0x000fe200000000ff */
[-C--:B-1----:R-:W-:Y:S04]  /*28530*/  HMMA.16816.F32 R128, R100, R124.reuse, R20 ;  /* 0x0000007c6480723c */ /* 0x082fe80000001814 */
[----:B------:R-:W-:Y:S01]  /*28540*/  STG.E.U16 desc[UR30][R156.64+0x70], R144 ;  /* 0x000070909c007986 */ /* 0x000fe2000c10151e */
[----:B------:R-:W-:Y:S01]  /*28550*/  @!P1 PRMT R2, R247, 0x5410, RZ ;  /* 0x00005410f7029816 */ /* 0x000fe200000000ff */
[C---:B------:R-:W-:Y:S04]  /*28560*/  HMMA.16816.F32 R96, R76.reuse, R124, R24 ;  /* 0x0000007c4c60723c */ /* 0x040fe80000001818 */
[----:B------:R1:W-:Y:S01]  /*28570*/  STG.E.U16 desc[UR30][R154.64+0x70], R2 ;  /* 0x000070029a007986 */ /* 0x0003e2000c10151e */
[----:B------:R-:W-:Y:S01]  /*28580*/  @!P0 PRMT R0, R246, 0x5410, RZ ;  /* 0x00005410f6008816 */ /* 0x000fe200000000ff */
[-C--:B------:R-:W-:Y:S01]  /*28590*/  HMMA.16816.F32 R92, R76, R126.reuse, R28 ;  /* 0x0000007e4c5c723c */ /* 0x080fe2000000181c */
[----:B------:R-:W-:Y:S03]  /*285a0*/  PLOP3.LUT P0, PT, PT, PT, UP0, 0x80, 0x0 ;  /* 0x000000000000781c */ /* 0x000fe60003f0f008 */
[----:B------:R4:W-:Y:S02]  /*285b0*/  STG.E.U16 desc[UR30][R154.64+0x72], R0 ;  /* 0x000072009a007986 */ /* 0x0009e4000c10151e */
[C---:B------:R-:W-:Y:S05]  /*285c0*/  HMMA.16816.F32 R124, R100.reuse, R126, R32 ;  /* 0x0000007e647c723c */ /* 0x040fea0000001820 */
[----:B---3--:R-:W-:Y:S01]  /*285d0*/  FADD.FTZ R3, R191, R200 ;  /* 0x000000c8bf037221 */ /* 0x008fe20000010000 */
[-C--:B------:R-:W-:Y:S05]  /*285e0*/  HMMA.16816.F32 R120, R100, R116.reuse, R36 ;  /* 0x000000746478723c */ /* 0x080fea0000001824 */
[----:B------:R-:W-:Y:S01]  /*285f0*/  FADD.FTZ R3, R163, R3 ;  /* 0x00000003a3037221 */ /* 0x000fe20000010000 */
[C---:B------:R-:W-:Y:S04]  /*28600*/  HMMA.16816.F32 R88, R76.reuse, R116, R40 ;  /* 0x000000744c58723c */ /* 0x040fe80000001828 */
[----:B------:R-:W-:Y:S02]  /*28610*/  STL [R1+0xec], R3 ;  /* 0x0000ec0301007387 */ /* 0x000fe40000100800 */
[-C--:B------:R-:W-:Y:S05]  /*28620*/  HMMA.16816.F32 R84, R76, R118.reuse, R44 ;  /* 0x000000764c54723c */ /* 0x080fea000000182c */
[----:B-1----:R-:W-:Y:S01]  /*28630*/  FADD.FTZ R2, R196, R198 ;  /* 0x000000c6c4027221 */ /* 0x002fe20000010000 */
[C---:B------:R-:W-:Y:S05]  /*28640*/  HMMA.16816.F32 R116, R100.reuse, R118, R48 ;  /* 0x000000766474723c */ /* 0x040fea0000001830 */
[----:B------:R-:W-:Y:S01]  /*28650*/  FADD.FTZ R2, R162, R2 ;  /* 0x00000002a2027221 */ /* 0x000fe20000010000 */
[-C--:B------:R-:W-:Y:S05]  /*28660*/  HMMA.16816.F32 R112, R100, R140.reuse, R52 ;  /* 0x0000008c6470723c */ /* 0x080fea0000001834 */
[----:B----4-:R-:W-:Y:S01]  /*28670*/  FADD.FTZ R0, R195, R197 ;  /* 0x000000c5c3007221 */ /* 0x010fe20000010000 */
[C---:B------:R-:W-:Y:S05]  /*28680*/  HMMA.16816.F32 R80, R76.reuse, R140, R56 ;  /* 0x0000008c4c50723c */ /* 0x040fea0000001838 */
[----:B------:R-:W-:Y:S01]  /*28690*/  FADD.FTZ R2, R161, R2 ;  /* 0x00000002a1027221 */ /* 0x000fe20000010000 */
[-C--:B------:R-:W-:Y:S04]  /*286a0*/  HMMA.16816.F32 R76, R76, R142.reuse, R60 ;  /* 0x0000008e4c4c723c */ /* 0x080fe8000000183c */
[----:B------:R1:W-:Y:S01]  /*286b0*/  STL [R1+0xf4], R2 ;  /* 0x0000f40201007387 */ /* 0x0003e20000100800 */
[----:B------:R-:W-:Y:S01]  /*286c0*/  FADD.FTZ R0, R160, R0 ;  /* 0x00000000a0007221 */ /* 0x000fe20000010000 */
[----:B------:R-:W-:Y:S05]  /*286d0*/  HMMA.16816.F32 R100, R100, R142, R64 ;  /* 0x0000008e6464723c */ /* 0x000fea0000001840 */
[----:B------:R-:W-:Y:S05]  /*286e0*/  FADD.FTZ R0, R159, R0 ;  /* 0x000000009f007221 */ /* 0x000fea0000010000 */
[----:B------:R2:W-:Y:S01]  /*286f0*/  STL [R1+0xf8], R0 ;  /* 0x0000f80001007387 */ /* 0x0005e20000100800 */
[----:B-1----:R-:W-:Y:S01]  /*28700*/  IMAD.MOV.U32 R2, RZ, RZ, R69 ;  /* 0x000000ffff027224 */ /* 0x002fe200078e0045 */
[----:B------:R-:W-:Y:S01]  /*28710*/  @!UPT UIADD3 URZ, URZ, URZ, URZ ;  /* 0x0000003f3f3ff290 */ /* 0x000fe2000fffe03f */
[----:B------:R-:W-:Y:S11]  /*28720*/  @P0 BRA `(.L_x_2448) ;  /* 0xffffff7c00000947 */ /* 0x000ff6000383ffff */
.L_x_2447:
[----:B------:R-:W3:Y:S04]  /*28730*/  LDL.LU R8, [R1+0xf0] ;  /* 0x0000f00001087983 */ /* 0x000ee80000300800 */
[----:B------:R-:W4:Y:S04]  /*28740*/  LDL.LU R7, [R1+0xec] ;  /* 0x0000ec0001077983 */ /* 0x000f280000300800 */
[----:B-1----:R-:W2:Y:S04]  /*28750*/  LDL.LU R6, [R1+0xf4] ;  /* 0x0000f40001067983 */ /* 0x002ea80000300800 */
[----:B------:R-:W2:Y:S01]  /*28760*/  LDL.LU R5, [R1+0xf8] ;  /* 0x0000f80001057983 */ /* 0x000ea20000300800 */
[----:B------:R-:W1:Y:S01]  /*28770*/  S2UR UR4, SR_CgaCtaId ;  /* 0x00000000000479c3 */ /* 0x000e620000008800 */
[----:B------:R-:W-:Y:S01]  /*28780*/  UISETP.NE.AND UP0, UPT, UR14, -0x1, UPT ;  /* 0xffffffff0e00788c */ /* 0x000fe2000bf05270 */
[----:B------:R-:W-:Y:S01]  /*28790*/  MOV R34, 0x20 ;  /* 0x0000002000227802 */ /* 0x000fe20000000f00 */
[----:B------:R-:W1:Y:S01]  /*287a0*/  S2R R35, SR_TID.X ;  /* 0x0000000000237919 */ /* 0x000e620000002100 */
[----:B------:R-:W-:-:S08]  /*287b0*/  UMOV UR8, 0x400 ;  /* 0x0000040000087882 */ /* 0x000fd00000000000 */
[----:B------:R-:W-:Y:S02]  /*287c0*/  @UP0 ULDC.64 UR6, c[0x0][0x298] ;  /* 0x0000a60000060ab9 */ /* 0x000fe40000000a00 */
[----:B------:R-:W-:-:S03]  /*287d0*/  @UP0 UIMAD.WIDE.U32 UR10, UR14, UR6, URZ ;  /* 0x000000060e0a02a5 */ /* 0x000fc6000f8e003f */
[----:B------:R-:W-:Y:S01]  /*287e0*/  ULDC UR6, c[0x0][0x38c] ;  /* 0x0000e30000067ab9 */ /* 0x000fe20000000800 */
[----:B------:R-:W-:Y:S02]  /*287f0*/  @UP0 UIMAD UR7, UR14, UR7, UR11 ;  /* 0x000000070e0702a4 */ /* 0x000fe4000f8e020b */
[----:B-1----:R-:W-:Y:S01]  /*28800*/  ULEA UR4, UR4, UR8, 0x18 ;  /* 0x0000000804047291 */ /* 0x002fe2000f8ec03f */
[----:B------:R-:W-:-:S04]  /*28810*/  SHF.R.S32.HI R10, RZ, 0x1f, R35 ;  /* 0x0000001fff0a7819 */ /* 0x000fc80000011423 */
[----:B------:R-:W-:Y:S01]  /*28820*/  LEA.HI R9, R10, R35, RZ, 0x5 ;  /* 0x000000230a097211 */ /* 0x000fe200078f28ff */
[----:B---3--:R-:W1:Y:S04]  /*28830*/  SHFL.BFLY PT, R4, R8, 0x2, 0x1f ;  /* 0x0c401f0008047f89 */ /* 0x008e6800000e0000 */
[----:B----4-:R-:W3:Y:S04]  /*28840*/  SHFL.BFLY PT, R3, R7, 0x2, 0x1f ;  /* 0x0c401f0007037f89 */ /* 0x010ee800000e0000 */
[----:B--2---:R-:W2:Y:S04]  /*28850*/  SHFL.BFLY PT, R2, R6, 0x2, 0x1f ;  /* 0x0c401f0006027f89 */ /* 0x004ea800000e0000 */
[----:B------:R-:W4:Y:S01]  /*28860*/  SHFL.BFLY PT, R0, R5, 0x2, 0x1f ;  /* 0x0c401f0005007f89 */ /* 0x000f2200000e0000 */
[----:B-1----:R-:W-:Y:S01]  /*28870*/  FADD.FTZ R4, R4, R8 ;  /* 0x0000000804047221 */ /* 0x002fe20000010000 */
[----:B---3--:R-:W-:-:S04]  /*28880*/  FADD.FTZ R3, R3, R7 ;  /* 0x0000000703037221 */ /* 0x008fc80000010000 */
[----:B------:R-:W1:Y:S01]  /*28890*/  SHFL.BFLY PT, R8, R4, 0x1, 0x1f ;  /* 0x0c201f0004087f89 */ /* 0x000e6200000e0000 */
[----:B--2---:R-:W-:-:S03]  /*288a0*/  FADD.FTZ R2, R2, R6 ;  /* 0x0000000602027221 */ /* 0x004fc60000010000 */
[----:B------:R-:W2:Y:S01]  /*288b0*/  SHFL.BFLY PT, R7, R3, 0x1, 0x1f ;  /* 0x0c201f0003077f89 */ /* 0x000ea200000e0000 */
[----:B----4-:R-:W-:-:S03]  /*288c0*/  FADD.FTZ R0, R0, R5 ;  /* 0x0000000500007221 */ /* 0x010fc60000010000 */
[----:B------:R-:W3:Y:S04]  /*288d0*/  SHFL.BFLY PT, R5, R2, 0x1, 0x1f ;  /* 0x0c201f0002057f89 */ /* 0x000ee800000e0000 */
[----:B------:R-:W4:Y:S01]  /*288e0*/  SHFL.BFLY PT, R6, R0, 0x1, 0x1f ;  /* 0x0c201f0000067f89 */ /* 0x000f2200000e0000 */
[----:B-1----:R-:W-:Y:S01]  /*288f0*/  FADD.FTZ R42, R4, R8 ;  /* 0x00000008042a7221 */ /* 0x002fe20000010000 */
[----:B------:R-:W-:Y:S02]  /*28900*/  IMAD.MOV.U32 R4, RZ, RZ, 0x3f800000 ;  /* 0x3f800000ff047424 */ /* 0x000fe400078e00ff */
[----:B--2---:R-:W-:Y:S01]  /*28910*/  FADD.FTZ R43, R3, R7 ;  /* 0x00000007032b7221 */ /* 0x004fe20000010000 */
[----:B------:R-:W-:Y:S02]  /*28920*/  LEA.HI R7, R10, R35, RZ, 0x2 ;  /* 0x000000230a077211 */ /* 0x000fe400078f10ff */
[----:B------:R-:W-:-:S02]  /*28930*/  FSETP.NE.FTZ.AND P5, PT, R42, RZ, PT ;  /* 0x000000ff2a00720b */ /* 0x000fc40003fb5000 */
[----:B------:R-:W-:Y:S01]  /*28940*/  SHF.R.S32.HI R8, RZ, 0x2, R7 ;  /* 0x00000002ff087819 */ /* 0x000fe20000011407 */
[----:B---3--:R-:W-:Y:S01]  /*28950*/  FADD.FTZ R44, R2, R5 ;  /* 0x00000005022c7221 */ /* 0x008fe20000010000 */
[----:B------:R-:W-:Y:S01]  /*28960*/  SHF.R.S32.HI R3, RZ, 0x1f, R7 ;  /* 0x0000001fff037819 */ /* 0x000fe20000011407 */
[----:B----4-:R-:W-:Y:S01]  /*28970*/  FADD.FTZ R45, R0, R6 ;  /* 0x00000006002d7221 */ /* 0x010fe20000010000 */
[----:B------:R-:W-:Y:S02]  /*28980*/  FSETP.NE.FTZ.AND P4, PT, R43, RZ, PT ;  /* 0x000000ff2b00720b */ /* 0x000fe40003f95000 */
[----:B------:R-:W-:Y:S01]  /*28990*/  LEA.HI R5, R3, R8, RZ, 0x3 ;  /* 0x0000000803057211 */ /* 0x000fe200078f18ff */
[----:B------:R-:W-:Y:S01]  /*289a0*/  IMAD.MOV.U32 R3, RZ, RZ, 0x3f800000 ;  /* 0x3f800000ff037424 */ /* 0x000fe200078e00ff */
[----:B------:R-:W-:Y:S02]  /*289b0*/  FSETP.NE.FTZ.AND P3, PT, R44, RZ, PT ;  /* 0x000000ff2c00720b */ /* 0x000fe40003f75000 */
[----:B------:R-:W-:Y:S01]  /*289c0*/  LOP3.LUT R5, R5, 0xfffffff8, RZ, 0xc0, !PT ;  /* 0xfffffff805057812 */ /* 0x000fe200078ec0ff */
[----:B------:R-:W1:Y:S01]  /*289d0*/  @P5 MUFU.RCP R4, R42 ;  /* 0x0000002a00045308 */ /* 0x000e620000001000 */
[----:B------:R-:W-:-:S02]  /*289e0*/  FSETP.NE.FTZ.AND P0, PT, R45, RZ, PT ;  /* 0x000000ff2d00720b */ /* 0x000fc40003f15000 */
[----:B------:R-:W-:Y:S01]  /*289f0*/  LOP3.LUT R0, R7, 0x3ffffffc, RZ, 0xc0, !PT ;  /* 0x3ffffffc07007812 */ /* 0x000fe200078ec0ff */
[----:B------:R-:W-:Y:S01]  /*28a00*/  IMAD.IADD R5, R8, 0x1, -R5 ;  /* 0x0000000108057824 */ /* 0x000fe200078e0a05 */
[----:B------:R-:W-:Y:S02]  /*28a10*/  MOV R2, 0x3f800000 ;  /* 0x3f80000000027802 */ /* 0x000fe40000000f00 */
[----:B------:R-:W-:Y:S01]  /*28a20*/  SHF.R.S32.HI R8, RZ, 0x5, R9 ;  /* 0x00000005ff087819 */ /* 0x000fe20000011409 */
[----:B------:R-:W-:Y:S01]  /*28a30*/  IMAD.IADD R6, R35, 0x1, -R0 ;  /* 0x0000000123067824 */ /* 0x000fe200078e0a00 */
[----:B------:R-:W-:Y:S01]  /*28a40*/  MOV R0, 0x3f800000 ;  /* 0x3f80000000007802 */ /* 0x000fe20000000f00 */
[C---:B------:R-:W-:Y:S01]  /*28a50*/  IMAD.SHL.U32 R7, R5.reuse, 0x40, RZ ;  /* 0x0000004005077824 */ /* 0x040fe200078e00ff */
[----:B------:R-:W2:Y:S01]  /*28a60*/  @P4 MUFU.RCP R3, R43 ;  /* 0x0000002b00034308 */ /* 0x000ea20000001000 */
[----:B------:R-:W-:Y:S01]  /*28a70*/  R2P PR, R5, 0x6 ;  /* 0x0000000605007804 */ /* 0x000fe20000000000 */
[----:B------:R-:W-:Y:S01]  /*28a80*/  IMAD R6, R8, 0x200, R6 ;  /* 0x0000020008067824 */ /* 0x000fe200078e0206 */
[----:B------:R-:W-:-:S02]  /*28a90*/  PLOP3.LUT P6, PT, PT, PT, UP0, 0x80, 0x0 ;  /* 0x000000000000781c */ /* 0x000fc40003fcf008 */
[----:B------:R-:W-:Y:S01]  /*28aa0*/  LOP3.LUT R7, R7, 0x1c0, RZ, 0xc0, !PT ;  /* 0x000001c007077812 */ /* 0x000fe200078ec0ff */
[----:B-1----:R-:W-:Y:S01]  /*28ab0*/  FMUL.FTZ R4, R4, UR6 ;  /* 0x0000000604047c20 */ /* 0x002fe20008410000 */
[----:B------:R-:W-:Y:S01]  /*28ac0*/  SEL R34, R34, 0xffffffe0, !P1 ;  /* 0xffffffe022227807 */ /* 0x000fe20004800000 */
[----:B------:R-:W1:Y:S01]  /*28ad0*/  @P3 MUFU.RCP R2, R44 ;  /* 0x0000002c00023308 */ /* 0x000e620000001000 */
[----:B------:R-:W-:-:S05]  /*28ae0*/  LEA.HI R7, R7, R7, RZ, 0x1d ;  /* 0x0000000707077211 */ /* 0x000fca00078fe8ff */
[----:B------:R-:W-:Y:S02]  /*28af0*/  IMAD.U32 R6, R6, 0x2, R7 ;  /* 0x0000000206067824 */ /* 0x000fe400078e0007 */
[----:B------:R-:W3:Y:S01]  /*28b00*/  @P0 MUFU.RCP R0, R45 ;  /* 0x0000002d00000308 */ /* 0x000ee20000001000 */
[----:B--2---:R-:W-:Y:S02]  /*28b10*/  FMUL.FTZ R3, R3, UR6 ;  /* 0x0000000603037c20 */ /* 0x004fe40008410000 */
[----:B------:R-:W-:-:S05]  /*28b20*/  LEA R21, R6, UR4, 0x1 ;  /* 0x0000000406157c11 */ /* 0x000fca000f8e08ff */
[C---:B------:R-:W-:Y:S02]  /*28b30*/  VIADD R22, R21.reuse, 0x40 ;  /* 0x0000004015167836 */ /* 0x040fe40000000000 */
[----:B-1----:R-:W-:Y:S01]  /*28b40*/  FMUL.FTZ R2, R2, UR6 ;  /* 0x0000000602027c20 */ /* 0x002fe20008410000 */
[----:B------:R-:W-:Y:S01]  /*28b50*/  @P2 IADD3 R22, R21, -0x40, RZ ;  /* 0xffffffc015162810 */ /* 0x000fe20007ffe0ff */
[----:B---3--:R-:W-:Y:S01]  /*28b60*/  FMUL.FTZ R0, R0, UR6 ;  /* 0x0000000600007c20 */ /* 0x008fe20008410000 */
        /* <DEDUP_REMOVED lines=8> */
.L_x_2451:
        /* <DEDUP_REMOVED lines=19> */
.L_x_2452:
        /* <DEDUP_REMOVED lines=245> */
.L_x_2454:
[----:B------:R-:W-:Y:S05]  /*29c70*/  BSYNC B0 ;  /* 0x0000000000007941 */ /* 0x000fea0003800000 */
.L_x_2453:
        /* <DEDUP_REMOVED lines=46> */
.L_x_2456:
[----:B------:R-:W-:Y:S05]  /*29f60*/  BSYNC B0 ;  /* 0x0000000000007941 */ /* 0x000fea0003800000 */
.L_x_2455:
        /* <DEDUP_REMOVED lines=18> */
.L_x_2458:
[----:B------:R-:W-:Y:S05]  /*2a090*/  BSYNC B0 ;  /* 0x0000000000007941 */ /* 0x000fea0003800000 */
.L_x_2457:
        /* <DEDUP_REMOVED lines=16> */
.L_x_2460:
[----:B------:R-:W-:Y:S05]  /*2a1a0*/  BSYNC B0 ;  /* 0x0000000000007941 */ /* 0x000fea0003800000 */
.L_x_2459:
        /* <DEDUP_REMOVED lines=16> */
.L_x_2462:
[----:B------:R-:W-:Y:S05]  /*2a2b0*/  BSYNC B0 ;  /* 0x0000000000007941 */ /* 0x000fea0003800000 */
.L_x_2461:
        /* <DEDUP_REMOVED lines=16> */
.L_x_2464:
[----:B------:R-:W-:Y:S05]  /*2a3c0*/  BSYNC B0 ;  /* 0x0000000000007941 */ /* 0x000fea0003800000 */
.L_x_2463:
        /* <DEDUP_REMOVED lines=17> */
.L_x_2466:
[----:B------:R-:W-:Y:S05]  /*2a4e0*/  BSYNC B0 ;  /* 0x0000000000007941 */ /* 0x000fea0003800000 */
.L_x_2465:
        /* <DEDUP_REMOVED lines=16> */
.L_x_2468:
[----:B------:R-:W-:Y:S05]  /*2a5f0*/  BSYNC B0 ;  /* 0x0000000000007941 */ /* 0x000fea0003800000 */
.L_x_2467:
        /* <DEDUP_REMOVED lines=15> */
.L_x_2469:
        /* <DEDUP_REMOVED lines=9> */
.L_x_2600:


//--------------------- .text._ZN5flash16flash_fwd_kernelI23Flash_fwd_kernel_traitsILi64ELi128ELi64ELi4ELb0ELb0EN7cutlass6half_tE19Flash_kernel_traitsILi64ELi128ELi64ELi4ES3_EELb0ELb0ELb1ELb1ELb0ELb0ELb1ELb0EEEvNS_16Flash_fwd_paramsE --------------------------
	.section	.text._ZN5flash16flash_fwd_kernelI23Flash_fwd_kernel_traitsILi64ELi128ELi64ELi4ELb0ELb0EN7cutlass6half_tE19Flash_kernel_traitsILi64ELi128ELi64ELi4ES3_EELb0ELb0ELb1ELb1ELb0ELb0ELb1ELb0EEEvNS_16Flash_fwd_paramsE,"ax",@progbits
	.align	128
        .global         _ZN5flash16flash_fwd_kernelI23Flash_fwd_kernel_traitsILi64ELi128ELi64ELi4ELb0ELb0EN7cutlass6half_tE19Flash_kernel_traitsILi64ELi128ELi64ELi4ES3_EELb0ELb0ELb1ELb1ELb0ELb0ELb1ELb0EEEvNS_16Flash_fwd_paramsE
        .type           _ZN5flash16flash_fwd_kernelI23Flash_fwd_kernel_traitsILi64ELi128ELi64ELi4ELb0ELb0EN7cutlass6half_tE19Flash_kernel_traitsILi64ELi128ELi64ELi4ES3_EELb0ELb0ELb1ELb1ELb0ELb0ELb1ELb0EEEvNS_16Flash_fwd_paramsE,@function
        .size           _ZN5flash16flash_fwd_kernelI23Flash_fwd_kernel_traitsILi64ELi128ELi64ELi4ELb0ELb0EN7cutlass6half_tE19Flash_kernel_traitsILi64ELi128ELi64ELi4ES3_EELb0ELb0ELb1ELb1ELb0ELb0ELb1ELb0EEEvNS_16Flash_fwd_paramsE,(.L_x_2601 - _ZN5flash16flash_fwd_kernelI23Flash_fwd_kernel_traitsILi64ELi128ELi64ELi4ELb0ELb0EN7cutlass6half_tE19Flash_kernel_traitsILi64ELi128ELi64ELi4ES3_EELb0ELb0ELb1ELb1ELb0ELb0ELb1ELb0EEEvNS_16Flash_fwd_paramsE)
        .other          _ZN5flash16flash_fwd_kernelI23Flash_fwd_kernel_traitsILi64ELi128ELi64ELi4ELb0ELb0EN7cutlass6half_tE19Flash_kernel_traitsILi64ELi128ELi64ELi4ES3_EELb0ELb0ELb1ELb1ELb0ELb0ELb1ELb0EEEvNS_16Flash_fwd_paramsE,@"STO_CUDA_ENTRY STV_DEFAULT"
_ZN5flash16flash_fwd_kernelI23Flash_fwd_kernel_traitsILi64ELi128ELi64ELi4ELb0ELb0EN7cutlass6half_tE19Flash_kernel_traitsILi64ELi128ELi64ELi4ES3_EELb0ELb0ELb1ELb1ELb0ELb0ELb1ELb0EEEvNS_16Flash_fwd_paramsE:
.text._ZN5flash16flash_fwd_kernelI23Flash_fwd_kernel_traitsILi64ELi128ELi64ELi4ELb0ELb0EN7cutlass6half_tE19Flash_kernel_traitsILi64ELi128ELi64ELi4ES3_EELb0ELb0ELb1ELb1ELb0ELb0ELb1ELb0EEEvNS_16Flash_fwd_paramsE:
        /* <DEDUP_REMOVED lines=55> */
.L_x_2470:
[----:B------:R-:W-:-:S05]  /*0370*/  ULDC UR6, c[0x0][0x2c8] ;  /* 0x0000b20000067ab9 */ /* 0x000fca0000000800 */
.L_x_2471:
        /* <DEDUP_REMOVED lines=48> */
[----:B------:R-:W-:Y:S01]  /*0680*/  ULDC.U8 UR12, c[0x0][0x3d8] ;  /* 0x0000f600000c7ab9 */ /* 0x000fe20000000000 */
[----:B------:R-:W-:Y:S01]  /*0690*/  UISETP.NE.AND UP2, UPT, UR8, URZ, UPT ;  /* 0x0000003f0800728c */ /* 0x000fe2000bf45270 */
[----:B------:R-:W-:Y:S01]  /*06a0*/  LEA.HI R4, R4, R148, RZ, 0x3 ;  /* 0x0000009404047211 */ /* 0x000fe200078f18ff */
[----:B------:R-:W-:Y:S01]  /*06b0*/  USHF.R.S32.HI UR16, URZ, 0x1f, UR24 ;  /* 0x0000001f3f107899 */ /* 0x000fe20008011418 */
[----:B------:R-:W1:Y:S01]  /*06c0*/  S2R R2, SR_CTAID.X ;  /* 0x0000000000027919 */ /* 0x000e620000002500 */
[----:B------:R-:W-:Y:S01]  /*06d0*/  UISETP.NE.AND UP3, UPT, UR12, URZ, UPT ;  /* 0x0000003f0c00728c */ /* 0x000fe2000bf65270 */
[----:B------:R-:W-:Y:S01]  /*06e0*/  LOP3.LUT R0, R4, 0xfffffff8, RZ, 0xc0, !PT ;  /* 0xfffffff804007812 */ /* 0x000fe200078ec0ff */
[----:B------:R-:W-:Y:S01]  /*06f0*/  UISETP.NE.AND UP0, UPT, UR12, URZ, !UP2 ;  /* 0x0000003f0c00728c */ /* 0x000fe2000d705270 */
[----:B------:R-:W-:Y:S01]  /*0700*/  SHF.R.S32.HI R4, RZ, 0x3, R4 ;  /* 0x00000003ff047819 */ /* 0x000fe20000011404 */
[----:B------:R-:W-:Y:S01]  /*0710*/  @!UP1 USHF.R.S32.HI UR9, URZ, 0x1f, UR21 ;  /* 0x0000001f3f099899 */ /* 0x000fe20008011415 */
[----:B------:R-:W-:Y:S01]  /*0720*/  BSSY B0, `(.L_x_2473) ;  /* 0x000004d000007945 */ /* 0x000fe20003800000 */
[----:B------:R-:W-:Y:S01]  /*0730*/  @UP1 ULDC.64 UR6, c[0x0][0x298] ;  /* 0x0000a60000061ab9 */ /* 0x000fe20000000a00 */
[----:B------:R-:W-:Y:S01]  /*0740*/  @!UP1 ULDC.64 UR4, c[0x0][0x290] ;  /* 0x0000a40000049ab9 */ /* 0x000fe20000000a00 */
[----:B------:R-:W-:Y:S01]  /*0750*/  @UP1 UIMAD.WIDE.U32 UR10, UR13, UR6, URZ ;  /* 0x000000060d0a12a5 */ /* 0x000fe2000f8e003f */
[----:B------:R-:W-:Y:S01]  /*0760*/  IMAD.IADD R14, R148, 0x1, -R0 ;  /* 0x00000001940e7824 */ /* 0x000fe200078e0a00 */
[----:B------:R-:W-:Y:S01]  /*0770*/  @!UP1 UIMAD UR6, UR9, UR4, URZ ;  /* 0x00000004090692a4 */ /* 0x000fe2000f8e023f */
[----:B------:R-:W-:Y:S01]  /*0780*/  VIADD R19, R4, 0x40 ;  /* 0x0000004004137836 */ /* 0x000fe20000000000 */
[----:B------:R-:W-:Y:S01]  /*0790*/  @!UP1 UIMAD.WIDE.U32 UR14, UR21, UR4, URZ ;  /* 0x00000004150e92a5 */ /* 0x000fe2000f8e003f */
[----:B------:R-:W-:Y:S01]  /*07a0*/  IMAD.SHL.U32 R0, R14, 0x8, RZ ;  /* 0x000000080e007824 */ /* 0x000fe200078e00ff */
[----:B------:R-:W-:Y:S01]  /*07b0*/  @!UP1 UIMAD UR6, UR21, UR5, UR6 ;  /* 0x00000005150692a4 */ /* 0x000fe2000f8e0206 */
[--C-:B------:R-:W-:Y:S01]  /*07c0*/  SHF.R.S32.HI R5, RZ, 0x1f, R4.reuse ;  /* 0x0000001fff057819 */ /* 0x100fe20000011404 */
[----:B------:R-:W-:Y:S01]  /*07d0*/  @UP1 UIMAD UR7, UR13, UR7, UR11 ;  /* 0x000000070d0712a4 */ /* 0x000fe2000f8e020b */
[C---:B------:R-:W-:Y:S01]  /*07e0*/  VIADD R15, R4.reuse, 0x10 ;  /* 0x00000010040f7836 */ /* 0x040fe20000000000 */
[----:B------:R-:W-:Y:S01]  /*07f0*/  @UP2 ULDC.64 UR4, c[0x0][0x2c0] ;  /* 0x0000b00000042ab9 */ /* 0x000fe20000000a00 */
[----:B------:R-:W-:Y:S01]  /*0800*/  UISETP.NE.OR UP3, UPT, UR8, URZ, !UP3 ;  /* 0x0000003f0800728c */ /* 0x000fe2000df65670 */
[C---:B------:R-:W-:Y:S01]  /*0810*/  VIADD R16, R4.reuse, 0x20 ;  /* 0x0000002004107836 */ /* 0x040fe20000000000 */
[----:B------:R-:W-:Y:S01]  /*0820*/  @UP2 UIMAD UR11, UR5, UR4, URZ ;  /* 0x00000004050b22a4 */ /* 0x000fe2000f8e023f */
[C---:B------:R-:W-:Y:S01]  /*0830*/  VIADD R17, R4.reuse, 0x30 ;  /* 0x0000003004117836 */ /* 0x040fe20000000000 */
[----:B------:R-:W-:Y:S01]  /*0840*/  @!UP1 UIADD3 UR7, UR15, UR6, URZ ;  /* 0x000000060f079290 */ /* 0x000fe2000fffe03f */
[----:B------:R-:W-:Y:S01]  /*0850*/  VIADD R20, R4, 0x50 ;  /* 0x0000005004147836 */ /* 0x000fe20000000000 */
[----:B------:R-:W-:Y:S01]  /*0860*/  ULDC.64 UR4, c[0x0][0x2a0] ;  /* 0x0000a80000047ab9 */ /* 0x000fe20000000a00 */
[----:B------:R-:W-:Y:S01]  /*0870*/  @!UP2 ULDC UR8, c[0x0][0x270] ;  /* 0x00009c000008aab9 */ /* 0x000fe20000000800 */
[----:B------:R-:W-:Y:S01]  /*0880*/  UIMAD UR12, UR16, UR4, URZ ;  /* 0x00000004100c72a4 */ /* 0x000fe2000f8e023f */
[----:B------:R-:W-:Y:S01]  /*0890*/  IMAD.U32 R6, RZ, RZ, UR4 ;  /* 0x00000004ff067e24 */ /* 0x000fe2000f8e00ff */
[----:B------:R-:W-:Y:S01]  /*08a0*/  @UP2 UMOV UR17, 0x1 ;  /* 0x0000000100112882 */ /* 0x000fe20000000000 */
[----:B------:R-:W-:Y:S01]  /*08b0*/  @!UP2 ULDC UR16, c[0x0][0x2c4] ;  /* 0x0000b1000010aab9 */ /* 0x000fe20000000800 */
[----:B------:R-:W-:Y:S01]  /*08c0*/  UIMAD UR5, UR24, UR5, UR12 ;  /* 0x00000005180572a4 */ /* 0x000fe2000f8e020c */
[----:B-1----:R-:W-:Y:S01]  /*08d0*/  IMAD.WIDE R2, R2, 0x80, R4 ;  /* 0x0000008002027825 */ /* 0x002fe200078e0204 */
[----:B------:R-:W-:Y:S01]  /*08e0*/  @UP0 ULDC UR16, c[0x0][0x2e4] ;  /* 0x0000b90000100ab9 */ /* 0x000fe20000000800 */
[----:B------:R-:W-:Y:S01]  /*08f0*/  @UP1 UMOV UR12, UR10 ;  /* 0x0000000a000c1c82 */ /* 0x000fe20008000000 */
[----:B------:R-:W-:Y:S01]  /*0900*/  @!UP1 UMOV UR12, UR14 ;  /* 0x0000000e000c9c82 */ /* 0x000fe20008000000 */
[----:B------:R-:W-:Y:S01]  /*0910*/  @!UP2 UIMAD UR17, UR16, UR8, URZ ;  /* 0x000000081011a2a4 */ /* 0x000fe2000f8e023f */
[C---:B------:R-:W-:Y:S01]  /*0920*/  IADD3 R8, P0, R0.reuse, UR12, RZ ;  /* 0x0000000c00087c10 */ /* 0x040fe2000ff1e0ff */
[----:B------:R-:W-:Y:S01]  /*0930*/  @!UP3 ULDC UR10, c[0x0][0x2c4] ;  /* 0x0000b100000abab9 */ /* 0x000fe20000000800 */
[----:B------:R-:W-:Y:S01]  /*0940*/  ULDC UR9, c[0x0][0x2d0] ;  /* 0x0000b40000097ab9 */ /* 0x000fe20000000800 */
[----:B------:R-:W-:Y:S01]  /*0950*/  UIADD3 UR28, -UR23, UR28, URZ ;  /* 0x0000001c171c7290 */ /* 0x000fe2000fffe13f */
[C---:B------:R-:W-:Y:S01]  /*0960*/  LEA.HI.X.SX32 R9, R0.reuse, UR7, 0x1, P0 ;  /* 0x0000000700097c11 */ /* 0x040fe200080f0eff */
[----:B------:R-:W-:Y:S01]  /*0970*/  @!UP3 UIMAD UR10, UR21, UR10, URZ ;  /* 0x0000000a150ab2a4 */ /* 0x000fe2000f8e023f */
[----:B------:R-:W-:Y:S01]  /*0980*/  ISETP.GE.AND P2, PT, R0, UR9, PT ;  /* 0x0000000900007c0c */ /* 0x000fe2000bf46270 */
[----:B------:R-:W-:Y:S01]  /*0990*/  UIMAD UR7, UR21, UR17, URZ ;  /* 0x00000011150772a4 */ /* 0x000fe2000f8e023f */
        /* <DEDUP_REMOVED lines=9> */
[----:B------:R-:W-:Y:S01]  /*0a30*/  ISETP.GE.AND P1, PT, R19, UR28, PT ;  /* 0x0000001c13007c0c */ /* 0x000fe2000bf26270 */
[----:B------:R-:W-:Y:S01]  /*0a40*/  UIMAD UR11, UR24, UR11, UR7 ;  /* 0x0000000b180b72a4 */ /* 0x000fe2000f8e0207 */
[----:B------:R-:W-:Y:S01]  /*0a50*/  VIADD R7, R9, UR5 ;  /* 0x0000000509077c36 */ /* 0x000fe20008000000 */
[----:B------:R-:W-:Y:S01]  /*0a60*/  UMOV UR30, URZ ;  /* 0x0000003f001e7c82 */ /* 0x000fe20008000000 */
[----:B------:R-:W-:Y:S01]  /*0a70*/  @!UP3 UMOV UR30, UR10 ;  /* 0x0000000a001ebc82 */ /* 0x000fe20008000000 */
[----:B------:R-:W-:Y:S01]  /*0a80*/  UMOV UR31, URZ ;  /* 0x0000003f001f7c82 */ /* 0x000fe20008000000 */
[----:B------:R-:W-:Y:S01]  /*0a90*/  USHF.R.S32.HI UR4, URZ, 0x1f, UR6 ;  /* 0x0000001f3f047899 */ /* 0x000fe20008011406 */
[----:B------:R-:W-:Y:S01]  /*0aa0*/  P2R R23, PR, RZ, 0x2 ;  /* 0x00000002ff177803 */ /* 0x000fe20000000000 */
[----:B------:R-:W-:Y:S01]  /*0ab0*/  @!UP3 USHF.R.S32.HI UR31, URZ, 0x1f, UR10 ;  /* 0x0000001f3f1fb899 */ /* 0x000fe2000801140a */
[----:B------:R-:W-:Y:S01]  /*0ac0*/  ISETP.GE.OR P1, PT, R15, UR28, P2 ;  /* 0x0000001c0f007c0c */ /* 0x000fe20009726670 */
[----:B------:R-:W-:Y:S01]  /*0ad0*/  USHF.R.S32.HI UR7, URZ, 0x1f, UR11 ;  /* 0x0000001f3f077899 */ /* 0x000fe2000801140b */
[----:B------:R-:W-:Y:S01]  /*0ae0*/  ISETP.GE.OR P3, PT, R16, UR28, P2 ;  /* 0x0000001c10007c0c */ /* 0x000fe20009766670 */
[----:B------:R-:W-:Y:S01]  /*0af0*/  UIADD3 UR6, UP1, UP0, UR6, UR30, UR11 ;  /* 0x0000001e06067290 */ /* 0x000fe2000f83e00b */
[----:B------:R-:W-:Y:S01]  /*0b00*/  ISETP.GE.OR P4, PT, R17, UR28, P2 ;  /* 0x0000001c11007c0c */ /* 0x000fe20009786670 */
[----:B------:R-:W-:Y:S01]  /*0b10*/  VIADD R22, R4, 0x70 ;  /* 0x0000007004167836 */ /* 0x000fe20000000000 */
[----:B------:R-:W-:Y:S01]  /*0b20*/  ISETP.GE.OR P6, PT, R19, UR28, P2 ;  /* 0x0000001c13007c0c */ /* 0x000fe200097c6670 */
        /* <DEDUP_REMOVED lines=12> */
.L_x_2474:
[----:B------:R-:W-:Y:S05]  /*0bf0*/  BSYNC B0 ;  /* 0x0000000000007941 */ /* 0x000fea0003800000 */
.L_x_2473:
        /* <DEDUP_REMOVED lines=17> */
.L_x_2476:
[----:B------:R-:W-:Y:S05]  /*0d10*/  BSYNC B0 ;  /* 0x0000000000007941 */ /* 0x000fea0003800000 */
.L_x_2475:
        /* <DEDUP_REMOVED lines=16> */
.L_x_2478:
[----:B------:R-:W-:Y:S05]  /*0e20*/  BSYNC B0 ;  /* 0x0000000000007941 */ /* 0x000fea0003800000 */
.L_x_2477:
        /* <DEDUP_REMOVED lines=16> */
.L_x_2480:
[----:B------:R-:W-:Y:S05]  /*0f30*/  BSYNC B0 ;  /* 0x0000000000007941 */ /* 0x000fea0003800000 */
.L_x_2479:
        /* <DEDUP_REMOVED lines=16> */
.L_x_2482:
[----:B------:R-:W-:Y:S05]  /*1040*/  BSYNC B0 ;  /* 0x0000000000007941 */ /* 0x000fea0003800000 */
.L_x_2481:
        /* <DEDUP_REMOVED lines=28> */
.L_x_2484:
[----:B------:R-:W-:Y:S05]  /*1210*/  BSYNC B0 ;  /* 0x0000000000007941 */ /* 0x000fea0003800000 */
.L_x_2483:
        /* <DEDUP_REMOVED lines=19> */
.L_x_2486:
[----:B------:R-:W-:Y:S05]  /*1350*/  BSYNC B0 ;  /* 0x0000000000007941 */ /* 0x000fea0003800000 */
.L_x_2485:
        /* <DEDUP_REMOVED lines=16> */
.L_x_2488:
[----:B------:R-:W-:Y:S05]  /*1460*/  BSYNC B0 ;  /* 0x0000000000007941 */ /* 0x000fea0003800000 */
.L_x_2487:
        /* <DEDUP_REMOVED lines=10> */
.L_x_2490:
[----:B------:R-:W-:Y:S05]  /*1510*/  BSYNC B0 ;  /* 0x0000000000007941 */ /* 0x000fea0003800000 */
.L_x_2489:
        /* <DEDUP_REMOVED lines=10> */
.L_x_2492:
[----:B------:R-:W-:Y:S05]  /*15c0*/  BSYNC B0 ;  /* 0x0000000000007941 */ /* 0x000fea0003800000 */
.L_x_2491:
        /* <DEDUP_REMOVED lines=10> */
.L_x_2494:
[----:B------:R-:W-:Y:S05]  /*1670*/  BSYNC B0 ;  /* 0x0000000000007941 */ /* 0x000fea0003800000 */
.L_x_2493:
        /* <DEDUP_REMOVED lines=11> */
.L_x_2496:
[----:B------:R-:W-:Y:S05]  /*1730*/  BSYNC B0 ;  /* 0x0000000000007941 */ /* 0x000fea0003800000 */
.L_x_2495:
        /* <DEDUP_REMOVED lines=11> */
.L_x_2498:
[----:B------:R-:W-:Y:S05]  /*17f0*/  BSYNC B0 ;  /* 0x0000000000007941 */ /* 0x000fea0003800000 */
.L_x_2497:
        /* <DEDUP_REMOVED lines=11> */
.L_x_2500:
[----:B------:R-:W-:Y:S05]  /*18b0*/  BSYNC B0 ;  /* 0x0000000000007941 */ /* 0x000fea0003800000 */
.L_x_2499:
        /* <DEDUP_REMOVED lines=10> */
.L_x_2502:
[----:B------:R-:W-:Y:S05]  /*1960*/  BSYNC B0 ;  /* 0x0000000000007941 */ /* 0x000fea0003800000 */
.L_x_2501:
        /* <DEDUP_REMOVED lines=10> */
.L_x_2472:
[----:B------:R-:W1:Y:S01]  /*1a10*/  LDC R15, c[0x0][0x278] ;  /* 0x00009e00ff0f7b82 */ /* 0x000e620000000800 */
[----:B------:R-:W2:Y:S01]  /*1a20*/  S2R R4, SR_CTAID.Z ;  /* 0x0000000000047919 */ /* 0x000ea20000002700 */
[----:B------:R-:W-:Y:S01]  /*1a30*/  SHF.R.S32.HI R21, RZ, 0x1f, R148 ;  /* 0x0000001fff157819 */ /* 0x000fe20000011494 */
[----:B------:R-:W-:Y:S02]  /*1a40*/  UISETP.NE.AND UP0, UPT, UR13, -0x1, UPT ;  /* 0xffffffff0d00788c */ /* 0x000fe4000bf05270 */
[----:B------:R-:W-:Y:S01]  /*1a50*/  UISETP.NE.AND UP1, UPT, UR8, -0x1, UPT ;  /* 0xffffffff0800788c */ /* 0x000fe2000bf25270 */
[----:B------:R-:W3:Y:S05]  /*1a60*/  S2R R6, SR_CTAID.X ;  /* 0x0000000000067919 */ /* 0x000eea0000002500 */
[----:B------:R-:W-:-:S03]  /*1a70*/  PLOP3.LUT P0, PT, PT, PT, UP1, 0x80, 0x0 ;  /* 0x000000000000781c */ /* 0x000fc60003f0f018 */
[----:B------:R-:W-:Y:S01]  /*1a80*/  @UP0 ULDC.64 UR4, c[0x0][0x240] ;  /* 0x0000900000040ab9 */ /* 0x000fe20000000a00 */
[----:B------:R-:W-:Y:S01]  /*1a90*/  @!UP0 ULDC.64 UR6, c[0x0][0x228] ;  /* 0x00008a0000068ab9 */ /* 0x000fe20000000a00 */
[----:B------:R-:W-:Y:S02]  /*1aa0*/  @UP0 UIMAD.WIDE.U32 UR30, UR13, UR4, URZ ;  /* 0x000000040d1e02a5 */ /* 0x000fe4000f8e003f */
[----:B------:R-:W-:Y:S02]  /*1ab0*/  @UP1 UIADD3 UR18, UR29, UR8, URZ ;  /* 0x000000081d121290 */ /* 0x000fe4000fffe03f */
[----:B------:R-:W-:Y:S02]  /*1ac0*/  @UP0 UIMAD UR4, UR13, UR5, UR31 ;  /* 0x000000050d0402a4 */ /* 0x000fe4000f8e021f */
[----:B------:R-:W-:Y:S01]  /*1ad0*/  @!UP0 USHF.R.S32.HI UR5, URZ, 0x1f, UR21 ;  /* 0x0000001f3f058899 */ /* 0x000fe20008011415 */
[----:B-1----:R-:W-:Y:S01]  /*1ae0*/  IABS R0, R15 ;  /* 0x0000000f00007213 */ /* 0x002fe20000000000 */
[----:B------:R-:W-:-:S02]  /*1af0*/  @UP1 ULDC.64 UR10, c[0x0][0x248] ;  /* 0x00009200000a1ab9 */ /* 0x000fc40000000a00 */
[----:B------:R-:W-:Y:S02]  /*1b00*/  @!UP0 UIMAD UR5, UR5, UR6, URZ ;  /* 0x00000006050582a4 */ /* 0x000fe4000f8e023f */
[----:B------:R-:W-:Y:S01]  /*1b10*/  @!UP0 UIMAD.WIDE.U32 UR32, UR21, UR6, URZ ;  /* 0x00000006152082a5 */ /* 0x000fe2000f8e003f */
[----:B------:R-:W-:Y:S01]  /*1b20*/  IMAD.MOV.U32 R5, RZ, RZ, R0 ;  /* 0x000000ffff057224 */ /* 0x000fe200078e0000 */
[----:B------:R-:W-:Y:S02]  /*1b30*/  @UP1 UIMAD.WIDE.U32 UR34, UR18, UR10, URZ ;  /* 0x0000000a122212a5 */ /* 0x000fe4000f8e003f */
[----:B------:R-:W-:Y:S01]  /*1b40*/  @!UP0 UIMAD UR7, UR21, UR7, UR5 ;  /* 0x00000007150782a4 */ /* 0x000fe2000f8e0205 */
[----:B------:R-:W1:Y:S01]  /*1b50*/  I2F.RP R2, R5 ;  /* 0x0000000500027306 */ /* 0x000e620000209400 */
[----:B--2---:R-:W-:Y:S01]  /*1b60*/  IABS R4, R4 ;  /* 0x0000000400047213 */ /* 0x004fe20000000000 */
[----:B------:R-:W-:Y:S02]  /*1b70*/  @UP1 UIMAD UR18, UR18, UR11, URZ ;  /* 0x0000000b121212a4 */ /* 0x000fe4000f8e023f */
        /* <DEDUP_REMOVED lines=12> */
[----:B------:R-:W-:Y:S01]  /*1c40*/  IMAD.MOV.U32 R3, RZ, RZ, R4 ;  /* 0x000000ffff037224 */ /* 0x000fe200078e0004 */
[----:B------:R-:W-:-:S03]  /*1c50*/  LEA.HI R4, R21, R148, RZ, 0x6 ;  /* 0x0000009415047211 */ /* 0x000fc600078f30ff */
[----:B------:R-:W-:-:S04]  /*1c60*/  IMAD.HI.U32 R10, R2, R3, RZ ;  /* 0x00000003020a7227 */ /* 0x000fc800078e00ff */
[----:B------:R-:W-:-:S04]  /*1c70*/  IMAD.MOV R0, RZ, RZ, -R10 ;  /* 0x000000ffff007224 */ /* 0x000fc800078e0a0a */
[----:B------:R-:W-:Y:S01]  /*1c80*/  IMAD R2, R5, R0, R3 ;  /* 0x0000000005027224 */ /* 0x000fe200078e0203 */
[----:B------:R-:W-:-:S04]  /*1c90*/  LEA.HI R0, R21, R148, RZ, 0x3 ;  /* 0x0000009415007211 */ /* 0x000fc800078f18ff */
[----:B------:R-:W-:Y:S02]  /*1ca0*/  SHF.R.S32.HI R12, RZ, 0x3, R0 ;  /* 0x00000003ff0c7819 */ /* 0x000fe40000011400 */
[----:B------:R-:W-:Y:S02]  /*1cb0*/  LOP3.LUT R0, R0, 0xfffffff8, RZ, 0xc0, !PT ;  /* 0xfffffff800007812 */ /* 0x000fe400078ec0ff */
[----:B------:R-:W-:-:S03]  /*1cc0*/  SHF.L.U32 R3, R12, 0x6, RZ ;  /* 0x000000060c037819 */ /* 0x000fc600000006ff */
[----:B------:R-:W-:Y:S01]  /*1cd0*/  IMAD.IADD R24, R148, 0x1, -R0 ;  /* 0x0000000194187824 */ /* 0x000fe200078e0a00 */
[----:B------:R-:W-:-:S04]  /*1ce0*/  LOP3.LUT R0, R3, 0x1c0, RZ, 0xc0, !PT ;  /* 0x000001c003007812 */ /* 0x000fc800078ec0ff */
[----:B------:R-:W-:-:S05]  /*1cf0*/  SHF.L.U32 R8, R24, 0x3, RZ ;  /* 0x0000000318087819 */ /* 0x000fca00000006ff */
[----:B------:R1:W-:Y:S01]  /*1d00*/  STL [R1+0x20], R8 ;  /* 0x0000200801007387 */ /* 0x0003e20000100800 */
[----:B---3--:R-:W-:Y:S05]  /*1d10*/  @P0 BRA `(.L_x_2503) ;  /* 0x0000000000340947 */ /* 0x008fea0003800000 */
        /* <DEDUP_REMOVED lines=13> */
.L_x_2503:
[----:B------:R-:W-:Y:S01]  /*1df0*/  @UP1 UIADD3 UR19, UR29, UR8, URZ ;  /* 0x000000081d131290 */ /* 0x000fe2000fffe03f */
[----:B------:R-:W-:Y:S01]  /*1e00*/  IMAD.MOV.U32 R250, RZ, RZ, R8 ;  /* 0x000000fffffa7224 */ /* 0x000fe200078e0008 */
[----:B------:R-:W-:Y:S01]  /*1e10*/  SHF.R.U32.HI R3, RZ, 0x3, R0 ;  /* 0x00000003ff037819 */ /* 0x000fe20000011600 */
[----:B------:R-:W-:Y:S01]  /*1e20*/  @UP1 ULDC.64 UR8, c[0x0][0x250] ;  /* 0x0000940000081ab9 */ /* 0x000fe20000000a00 */
[----:B------:R-:W-:Y:S01]  /*1e30*/  IMAD.MOV.U32 R250, RZ, RZ, R8 ;  /* 0x000000fffffa7224 */ /* 0x000fe200078e0008 */
[----:B------:R-:W-:Y:S01]  /*1e40*/  @UP1 UIMAD.WIDE.U32 UR6, UR19, UR8, URZ ;  /* 0x00000008130612a5 */ /* 0x000fe2000f8e003f */
[----:B------:R-:W-:Y:S01]  /*1e50*/  IMAD.MOV.U32 R251, RZ, RZ, R9 ;  /* 0x000000fffffb7224 */ /* 0x000fe200078e0009 */
[----:B------:R-:W-:Y:S01]  /*1e60*/  @UP1 UIMAD UR19, UR19, UR9, URZ ;  /* 0x00000009131312a4 */ /* 0x000fe2000f8e023f */
[----:B------:R-:W-:Y:S01]  /*1e70*/  ISETP.GT.U32.AND P2, PT, R5, R2, PT ;  /* 0x000000020500720c */ /* 0x000fe20003f44070 */
[----:B------:R-:W-:Y:S01]  /*1e80*/  USHF.R.S32.HI UR15, URZ, 0x1f, UR24 ;  /* 0x0000001f3f0f7899 */ /* 0x000fe20008011418 */
[----:B------:R-:W-:Y:S01]  /*1e90*/  LOP3.LUT R0, R0, 0x38, R250, 0xf8, !PT ;  /* 0x0000003800007812 */ /* 0x000fe200078ef8fa */
[----:B------:R-:W-:Y:S01]  /*1ea0*/  @UP1 UIADD3 UR19, UR7, UR19, URZ ;  /* 0x0000001307131290 */ /* 0x000fe2000fffe03f */
[----:B------:R-:W-:Y:S01]  /*1eb0*/  LOP3.LUT R14, R15, UR24, RZ, 0x3c, !PT ;  /* 0x000000180f0e7c12 */ /* 0x000fe2000f8e3cff */
[----:B------:R-:W-:Y:S01]  /*1ec0*/  @UP1 UMOV UR22, UR6 ;  /* 0x0000000600161c82 */ /* 0x000fe20008000000 */
[----:B------:R-:W-:Y:S01]  /*1ed0*/  LOP3.LUT R0, R0, R3, RZ, 0x3c, !PT ;  /* 0x0000000300007212 */ /* 0x000fe200078e3cff */
[----:B------:R-:W-:Y:S01]  /*1ee0*/  IMAD.SHL.U32 R3, R4, 0x8, RZ ;  /* 0x0000000804037824 */ /* 0x000fe200078e00ff */
[----:B------:R-:W-:Y:S07]  /*1ef0*/  @P0 BRA `(.L_x_2504) ;  /* 0x0000000000340947 */ /* 0x000fee0003800000 */
        /* <DEDUP_REMOVED lines=13> */
.L_x_2504:
[----:B------:R-:W-:Y:S01]  /*1fd0*/  SHF.R.S32.HI R13, RZ, 0x1f, R12 ;  /* 0x0000001fff0d7819 */ /* 0x000fe2000001140c */
[----:B------:R-:W2:Y:S01]  /*1fe0*/  S2UR UR31, SR_CgaCtaId ;  /* 0x00000000001f79c3 */ /* 0x000ea20000008800 */
[----:B------:R-:W-:Y:S01]  /*1ff0*/  SHF.R.S32.HI R251, RZ, 0x1f, R250 ;  /* 0x0000001ffffb7819 */ /* 0x000fe200000114fa */
[----:B------:R-:W-:Y:S01]  /*2000*/  VIADD R4, R12, 0x40 ;  /* 0x000000400c047836 */ /* 0x000fe20000000000 */
[----:B------:R-:W-:Y:S01]  /*2010*/  ISETP.GE.AND P0, PT, R14, RZ, PT ;  /* 0x000000ff0e00720c */ /* 0x000fe20003f06270 */
[----:B------:R-:W-:Y:S01]  /*2020*/  IMAD.WIDE R22, R6, 0x80, R12 ;  /* 0x0000008006167825 */ /* 0x000fe200078e020c */
[----:B------:R-:W-:Y:S01]  /*2030*/  ISETP.NE.AND P0, PT, R15, RZ, PT ;  /* 0x000000ff0f00720c */ /* 0x000fe20003f05270 */
[----:B------:R3:W-:Y:S01]  /*2040*/  STL [R1+0x24], R251 ;  /* 0x000024fb01007387 */ /* 0x0007e20000100800 */
[----:B------:R-:W-:Y:S01]  /*2050*/  ULDC.64 UR6, c[0x0][0x258] ;  /* 0x0000960000067ab9 */ /* 0x000fe20000000a00 */
[C---:B------:R-:W-:Y:S01]  /*2060*/  VIADD R11, R12.reuse, 0x50 ;  /* 0x000000500c0b7836 */ /* 0x040fe20000000000 */
[----:B------:R-:W-:Y:S01]  /*2070*/  ISETP.GE.AND P1, PT, R12, UR5, PT ;  /* 0x000000050c007c0c */ /* 0x000fe2000bf26270 */
[----:B------:R-:W-:Y:S01]  /*2080*/  @!P2 IMAD.IADD R2, R2, 0x1, -R5 ;  /* 0x000000010202a824 */ /* 0x000fe200078e0a05 */
[----:B------:R3:W-:Y:S01]  /*2090*/  STL [R1+0x50], R4 ;  /* 0x0000500401007387 */ /* 0x0007e20000100800 */
[----:B------:R-:W-:Y:S01]  /*20a0*/  LOP3.LUT R219, R0, 0xfffffe00, R3, 0xf8, !PT ;  /* 0xfffffe0000db7812 */ /* 0x000fe200078ef803 */
[----:B------:R-:W-:Y:S01]  /*20b0*/  UIMAD UR29, UR15, UR6, URZ ;  /* 0x000000060f1d72a4 */ /* 0x000fe2000f8e023f */
[----:B-1----:R-:W-:Y:S01]  /*20c0*/  IMAD.U32 R8, RZ, RZ, UR6 ;  /* 0x00000006ff087e24 */ /* 0x002fe2000f8e00ff */
[----:B------:R3:W-:Y:S01]  /*20d0*/  STL.64 [R1+0x18], R22 ;  /* 0x0000181601007387 */ /* 0x0007e20000100a00 */
[----:B------:R-:W-:Y:S01]  /*20e0*/  ISETP.GE.U32.AND P3, PT, R2, R5, PT ;  /* 0x000000050200720c */ /* 0x000fe20003f66070 */
[----:B------:R-:W-:Y:S01]  /*20f0*/  UIMAD UR7, UR24, UR7, UR29 ;  /* 0x00000007180772a4 */ /* 0x000fe2000f8e021d */
[----:B------:R-:W-:Y:S01]  /*2100*/  IADD3 R2, P0, R250, UR30, RZ ;  /* 0x0000001efa027c10 */ /* 0x000fe2000ff1e0ff */
[----:B------:R3:W-:Y:S01]  /*2110*/  STL [R1+0x4c], R11 ;  /* 0x00004c0b01007387 */ /* 0x0007e20000100800 */
[C---:B------:R-:W-:Y:S01]  /*2120*/  VIADD R18, R12.reuse, 0x10 ;  /* 0x000000100c127836 */ /* 0x040fe20000000000 */
[----:B------:R-:W-:Y:S01]  /*2130*/  BSSY B0, `(.L_x_2505) ;  /* 0x0000021000007945 */ /* 0x000fe20003800000 */
[----:B------:R-:W-:Y:S01]  /*2140*/  IADD3.X R3, R251, UR4, RZ, P0, !PT ;  /* 0x00000004fb037c10 */ /* 0x000fe200087fe4ff */
[----:B------:R-:W-:Y:S01]  /*2150*/  UMOV UR4, 0x400 ;  /* 0x0000040000047882 */ /* 0x000fe20000000000 */
[C---:B------:R-:W-:Y:S01]  /*2160*/  VIADD R17, R12.reuse, 0x20 ;  /* 0x000000200c117836 */ /* 0x040fe20000000000 */
[----:B--2---:R-:W-:Y:S01]  /*2170*/  ULEA UR4, UR31, UR4, 0x18 ;  /* 0x000000041f047291 */ /* 0x004fe2000f8ec03f */
[----:B------:R-:W-:Y:S01]  /*2180*/  VIADD R19, R12, 0x30 ;  /* 0x000000300c137836 */ /* 0x000fe20000000000 */
[----:B------:R-:W-:Y:S01]  /*2190*/  ISETP.GE.AND P6, PT, R4, UR5, PT ;  /* 0x0000000504007c0c */ /* 0x000fe2000bfc6270 */
[----:B------:R-:W-:Y:S01]  /*21a0*/  IMAD.WIDE.U32 R8, R8, UR24, R2 ;  /* 0x0000001808087c25 */ /* 0x000fe2000f8e0002 */
[----:B------:R-:W-:-:S02]  /*21b0*/  ISETP.GE.AND P4, PT, R17, UR5, PT ;  /* 0x0000000511007c0c */ /* 0x000fc4000bf86270 */
[----:B------:R-:W-:Y:S01]  /*21c0*/  LEA R219, R219, UR4, 0x1 ;  /* 0x00000004dbdb7c11 */ /* 0x000fe2000f8e08ff */
[----:B------:R-:W-:Y:S01]  /*21d0*/  @!P2 VIADD R10, R10, 0x1 ;  /* 0x000000010a0aa836 */ /* 0x000fe20000000000 */
[----:B------:R-:W-:Y:S01]  /*21e0*/  ISETP.GE.AND P2, PT, R18, UR5, PT ;  /* 0x0000000512007c0c */ /* 0x000fe2000bf46270 */
[----:B------:R-:W-:Y:S02]  /*21f0*/  VIADD R7, R9, UR7 ;  /* 0x0000000709077c36 */ /* 0x000fe40008000000 */
[----:B------:R-:W-:Y:S01]  /*2200*/  @P3 VIADD R10, R10, 0x1 ;  /* 0x000000010a0a3836 */ /* 0x000fe20000000000 */
[----:B------:R-:W-:Y:S01]  /*2210*/  ISETP.GE.AND P3, PT, R19, UR5, PT ;  /* 0x0000000513007c0c */ /* 0x000fe2000bf66270 */
[----:B------:R-:W-:-:S12]  /*2220*/  @P1 BRA `(.L_x_2506) ;  /* 0x0000000000441947 */ /* 0x000fd80003800000 */
        /* <DEDUP_REMOVED lines=10> */
[----:B---3--:R-:W-:Y:S02]  /*22d0*/  LEA R4, P0, R2, UR6, 0x1 ;  /* 0x0000000602047c11 */ /* 0x008fe4000f8008ff */
[----:B------:R-:W-:-:S04]  /*22e0*/  IADD3 R0, R3, R0, RZ ;  /* 0x0000000003007210 */ /* 0x000fc80007ffe0ff */
[----:B------:R-:W-:-:S05]  /*22f0*/  LEA.HI.X R5, R2, UR7, R0, 0x1, P0 ;  /* 0x0000000702057c11 */ /* 0x000fca00080f0c00 */
[----:B------:R-:W-:Y:S01]  /*2300*/  @!PT LDS RZ, [RZ] ;  /* 0x00000000fffff984 */ /* 0x000fe20000000800 */
[----:B------:R-:W-:Y:S01]  /*2310*/  @!PT LDS RZ, [RZ] ;  /* 0x00000000fffff984 */ /* 0x000fe20000000800 */
[----:B------:R-:W-:Y:S01]  /*2320*/  @!PT LDS RZ, [RZ] ;  /* 0x00000000fffff984 */ /* 0x000fe20000000800 */
[----:B------:R2:W-:Y:S02]  /*2330*/  LDGSTS.E.BYPASS.LTC128B.128 [R219], desc[UR26][R4.64] ;  /* 0x0000000004db7fae */ /* 0x0005e4000b901d5a */
.L_x_2506:
[----:B------:R-:W-:Y:S05]  /*2340*/  BSYNC B0 ;  /* 0x0000000000007941 */ /* 0x000fea0003800000 */
.L_x_2505:
[----:B------:R-:W-:Y:S01]  /*2350*/  ISETP.GE.AND P5, PT, R11, UR5, PT ;  /* 0x000000050b007c0c */ /* 0x000fe2000bfa6270 */
[----:B------:R-:W-:Y:S01]  /*2360*/  BSSY B0, `(.L_x_2507) ;  /* 0x0000018000007945 */ /* 0x000fe20003800000 */
[----:B---3--:R-:W-:-:S05]  /*2370*/  IADD3 R11, R12, 0x60, RZ ;  /* 0x000000600c0b7810 */ /* 0x008fca0007ffe0ff */
[----:B------:R3:W-:Y:S01]  /*2380*/  STL [R1+0x54], R11 ;  /* 0x0000540b01007387 */ /* 0x0007e20000100800 */
        /* <DEDUP_REMOVED lines=21> */
.L_x_2508:
[----:B------:R-:W-:Y:S05]  /*24e0*/  BSYNC B0 ;  /* 0x0000000000007941 */ /* 0x000fea0003800000 */
.L_x_2507:
        /* <DEDUP_REMOVED lines=25> */
.L_x_2510:
[----:B------:R-:W-:Y:S05]  /*2680*/  BSYNC B0 ;  /* 0x0000000000007941 */ /* 0x000fea0003800000 */
.L_x_2509:
[----:B------:R-:W-:Y:S01]  /*2690*/  LEA.HI R20, R21, R148, RZ, 0x4 ;  /* 0x0000009415147211 */ /* 0x000fe200078f20ff */
[----:B------:R-:W-:Y:S01]  /*26a0*/  BSSY B0, `(.L_x_2511) ;  /* 0x0000018000007945 */ /* 0x000fe20003800000 */
[----:B------:R-:W-:Y:S02]  /*26b0*/  ISETP.GE.AND P1, PT, R11, UR5, PT ;  /* 0x000000050b007c0c */ /* 0x000fe4000bf26270 */
[----:B---3--:R-:W-:Y:S01]  /*26c0*/  LOP3.LUT R11, R20, 0xfffffff0, RZ, 0xc0, !PT ;  /* 0xfffffff0140b7812 */ /* 0x008fe200078ec0ff */
        /* <DEDUP_REMOVED lines=21> */
.L_x_2512:
[----:B------:R-:W-:Y:S05]  /*2820*/  BSYNC B0 ;  /* 0x0000000000007941 */ /* 0x000fea0003800000 */
.L_x_2511:
        /* <DEDUP_REMOVED lines=22> */
.L_x_2514:
[----:B------:R-:W-:Y:S05]  /*2990*/  BSYNC B0 ;  /* 0x0000000000007941 */ /* 0x000fea0003800000 */
.L_x_2513:
        /* <DEDUP_REMOVED lines=22> */
.L_x_2516:
[----:B------:R-:W-:Y:S05]  /*2b00*/  BSYNC B0 ;  /* 0x0000000000007941 */ /* 0x000fea0003800000 */
.L_x_2515:
        /* <DEDUP_REMOVED lines=22> */
.L_x_2518:
[----:B------:R-:W-:Y:S05]  /*2c70*/  BSYNC B0 ;  /* 0x0000000000007941 */ /* 0x000fea0003800000 */
.L_x_2517:
        /* <DEDUP_REMOVED lines=22> */
.L_x_2520:
[----:B------:R-:W-:Y:S05]  /*2de0*/  BSYNC B0 ;  /* 0x0000000000007941 */ /* 0x000fea0003800000 */
.L_x_2519:
[----:B------:R-:W-:Y:S01]  /*2df0*/  ISETP.GE.AND P0, PT, R14, RZ, PT ;  /* 0x000000ff0e00720c */ /* 0x000fe20003f06270 */
[----:B------:R-:W-:Y:S01]  /*2e00*/  IMAD.MOV.U32 R0, RZ, RZ, R10 ;  /* 0x000000ffff007224 */ /* 0x000fe200078e000a */
[----:B------:R-:W-:Y:S01]  /*2e10*/  ISETP.NE.AND P1, PT, R15, RZ, PT ;  /* 0x000000ff0f00720c */ /* 0x000fe20003f25270 */
[C---:B--2---:R-:W-:Y:S01]  /*2e20*/  IMAD R4, R13.reuse, UR10, RZ ;  /* 0x0000000a0d047c24 */ /* 0x044fe2000f8e02ff */
[----:B------:R-:W-:Y:S01]  /*2e30*/  ULDC.64 UR6, c[0x0][0x260] ;  /* 0x0000980000067ab9 */ /* 0x000fe20000000a00 */
[----:B------:R-:W-:Y:S01]  /*2e40*/  IMAD.WIDE.U32 R2, R12, UR10, R250 ;  /* 0x0000000a0c027c25 */ /* 0x000fe2000f8e00fa */
[----:B------:R-:W-:Y:S01]  /*2e50*/  USHF.L.U32 UR30, UR10, 0x6, URZ ;  /* 0x000000060a1e7899 */ /* 0x000fe2000800063f */
[----:B------:R-:W-:Y:S01]  /*2e60*/  MOV R25, 0x20 ;  /* 0x0000002000197802 */ /* 0x000fe20000000f00 */
[----:B------:R-:W-:Y:S01]  /*2e70*/  USHF.L.U64.HI UR29, UR10, 0x6, UR11 ;  /* 0x000000060a1d7899 */ /* 0x000fe2000801020b */
[----:B------:R-:W-:Y:S01]  /*2e80*/  IMAD.IADD R11, R148, 0x1, -R11 ;  /* 0x00000001940b7824 */ /* 0x000fe200078e0a0b */
[----:B------:R-:W-:Y:S01]  /*2e90*/  BSSY B0, `(.L_x_2521) ;  /* 0x0000038000007945 */ /* 0x000fe20003800000 */
[----:B------:R-:W-:Y:S01]  /*2ea0*/  IMAD R5, R12, UR11, R4 ;  /* 0x0000000b0c057c24 */ /* 0x000fe2000f8e0204 */
[----:B------:R-:W-:Y:S01]  /*2eb0*/  MOV R150, UR30 ;  /* 0x0000001e00967c02 */ /* 0x000fe20008000f00 */
[----:B------:R-:W-:Y:S01]  /*2ec0*/  IMAD R7, R13, UR8, RZ ;  /* 0x000000080d077c24 */ /* 0x000fe2000f8e02ff */
[----:B------:R-:W-:-:S02]  /*2ed0*/  @!P0 IADD3 R0, -R0, RZ, RZ ;  /* 0x000000ff00008210 */ /* 0x000fc40007ffe1ff */
[----:B------:R-:W-:Y:S01]  /*2ee0*/  IADD3 R4, P0, R2, UR20, RZ ;  /* 0x0000001402047c10 */ /* 0x000fe2000ff1e0ff */
[C---:B------:R-:W-:Y:S01]  /*2ef0*/  IMAD R7, R12.reuse, UR9, R7 ;  /* 0x000000090c077c24 */ /* 0x040fe2000f8e0207 */
[----:B------:R-:W-:Y:S01]  /*2f00*/  SHF.R.S32.HI R6, RZ, 0x1f, R11 ;  /* 0x0000001fff067819 */ /* 0x000fe2000001140b */
[----:B------:R-:W-:Y:S01]  /*2f10*/  UIADD3 UR20, UR14, -0x1, URZ ;  /* 0xffffffff0e147890 */ /* 0x000fe2000fffe03f */
[----:B------:R-:W-:Y:S02]  /*2f20*/  @!P1 LOP3.LUT R0, RZ, R15, RZ, 0x33, !PT ;  /* 0x0000000fff009212 */ /* 0x000fe400078e33ff */
[----:B------:R-:W-:Y:S01]  /*2f30*/  IADD3.X R5, R3, UR18, R5, P0, !PT ;  /* 0x0000001203057c10 */ /* 0x000fe200087fe405 */
[----:B------:R-:W-:Y:S01]  /*2f40*/  IMAD.WIDE.U32 R2, R12, UR8, R250 ;  /* 0x000000080c027c25 */ /* 0x000fe2000f8e00fa */
[----:B------:R-:W-:Y:S01]  /*2f50*/  LEA.HI R15, R6, R11, RZ, 0x3 ;  /* 0x0000000b060f7211 */ /* 0x000fe200078f18ff */
[----:B------:R-:W-:Y:S01]  /*2f60*/  USHF.R.S32.HI UR33, URZ, 0x1f, UR20 ;  /* 0x0000001f3f217899 */ /* 0x000fe20008011414 */
        /* <DEDUP_REMOVED lines=12> */
[----:B------:R-:W-:Y:S01]  /*3030*/  UIMAD UR18, UR29, UR20, URZ ;  /* 0x000000141d1272a4 */ /* 0x000fe2000f8e023f */
[----:B------:R-:W-:Y:S01]  /*3040*/  IMAD.IADD R14, R11, 0x1, -R9 ;  /* 0x000000010b0e7824 */ /* 0x000fe200078e0a09 */
[----:B------:R-:W-:Y:S01]  /*3050*/  ISETP.GE.AND P3, PT, R18, UR22, PT ;  /* 0x0000001612007c0c */ /* 0x000fe2000bf66270 */
[----:B------:R-:W-:Y:S01]  /*3060*/  IMAD.IADD R153, R23, 0x1, R7 ;  /* 0x0000000117997824 */ /* 0x000fe200078e0207 */
[----:B------:R-:W-:Y:S01]  /*3070*/  ISETP.GE.AND P4, PT, R17, UR22, PT ;  /* 0x0000001611007c0c */ /* 0x000fe2000bf86270 */
[----:B------:R-:W-:Y:S01]  /*3080*/  IMAD R4, R6, UR6, RZ ;  /* 0x0000000606047c24 */ /* 0x000fe2000f8e02ff */
[----:B------:R-:W-:Y:S01]  /*3090*/  ISETP.GE.AND P5, PT, R19, UR22, PT ;  /* 0x0000001613007c0c */ /* 0x000fe2000bfa6270 */
[----:B------:R-:W-:Y:S01]  /*30a0*/  UIMAD UR18, UR33, UR30, UR18 ;  /* 0x0000001e211272a4 */ /* 0x000fe2000f8e0212 */
[----:B------:R1:W-:Y:S01]  /*30b0*/  STL.64 [R1+0x28], R152 ;  /* 0x0000289801007387 */ /* 0x0003e20000100a00 */
[----:B------:R-:W-:Y:S01]  /*30c0*/  IMAD.WIDE.U32 R6, R150, UR20, R152 ;  /* 0x0000001496067c25 */ /* 0x000fe2000f8e0098 */
[----:B------:R-:W-:-:S03]  /*30d0*/  R2P PR, R14, 0x6 ;  /* 0x000000060e007804 */ /* 0x000fc60000000000 */
[----:B------:R-:W-:Y:S01]  /*30e0*/  IMAD.MOV.U32 R5, RZ, RZ, 0x10 ;  /* 0x00000010ff057424 */ /* 0x000fe200078e00ff */
[----:B------:R-:W-:Y:S01]  /*30f0*/  IADD3 R9, R7, UR18, RZ ;  /* 0x0000001207097c10 */ /* 0x000fe2000fffe0ff */
[C---:B------:R-:W-:Y:S01]  /*3100*/  IMAD R16, R0.reuse, UR7, R4 ;  /* 0x0000000700107c24 */ /* 0x040fe2000f8e0204 */
[----:B------:R-:W-:Y:S01]  /*3110*/  SEL R4, R25, 0xffffffe0, !P2 ;  /* 0xffffffe019047807 */ /* 0x000fe20005000000 */
[----:B--2---:R-:W-:Y:S01]  /*3120*/  IMAD.WIDE.U32 R22, R0, UR6, R2 ;  /* 0x0000000600167c25 */ /* 0x004fe2000f8e0002 */
        /* <DEDUP_REMOVED lines=14> */
.L_x_2522:
[----:B------:R-:W-:Y:S05]  /*3210*/  BSYNC B0 ;  /* 0x0000000000007941 */ /* 0x000fea0003800000 */
.L_x_2521:
        /* <DEDUP_REMOVED lines=17> */
.L_x_2524:
[----:B------:R-:W-:Y:S05]  /*3330*/  BSYNC B0 ;  /* 0x0000000000007941 */ /* 0x000fea0003800000 */
.L_x_2523:
        /* <DEDUP_REMOVED lines=18> */
.L_x_2526:
[----:B------:R-:W-:Y:S05]  /*3460*/  BSYNC B0 ;  /* 0x0000000000007941 */ /* 0x000fea0003800000 */
.L_x_2525:
        /* <DEDUP_REMOVED lines=18> */
.L_x_2528:
[----:B------:R-:W-:Y:S05]  /*3590*/  BSYNC B0 ;  /* 0x0000000000007941 */ /* 0x000fea0003800000 */
.L_x_2527:
        /* <DEDUP_REMOVED lines=28> */
[----:B------:R-:W-:Y:S01]  /*3760*/  LEA.HI R147, R21, R148, RZ, 0x5 ;  /* 0x0000009415937211 */ /* 0x000fe200078f28ff */
[----:B------:R-:W-:Y:S01]  /*3770*/  IMAD.MOV.U32 R226, RZ, RZ, R22 ;  /* 0x000000ffffe27224 */ /* 0x000fe200078e0016 */
[----:B------:R-:W-:Y:S01]  /*3780*/  USHF.L.U32 UR18, UR8, 0x6, URZ ;  /* 0x0000000608127899 */ /* 0x000fe2000800063f */
[----:B------:R-:W-:Y:S01]  /*3790*/  BSSY B0, `(.L_x_2529) ;  /* 0x000002f000007945 */ /* 0x000fe20003800000 */
[----:B------:R-:W-:Y:S01]  /*37a0*/  UIMAD UR6, UR15, UR20, URZ ;  /* 0x000000140f0672a4 */ /* 0x000fe2000f8e023f */
[----:B------:R-:W-:Y:S01]  /*37b0*/  SHF.R.S32.HI R146, RZ, 0x5, R147 ;  /* 0x00000005ff927819 */ /* 0x000fe20000011493 */
[----:B------:R2:W-:Y:S01]  /*37c0*/  STL.64 [R1+0x38], R226 ;  /* 0x000038e201007387 */ /* 0x0005e20000100a00 */
[----:B------:R-:W-:Y:S01]  /*37d0*/  UMOV UR19, URZ ;  /* 0x0000003f00137c82 */ /* 0x000fe20008000000 */
[----:B------:R-:W-:Y:S01]  /*37e0*/  UIMAD UR6, UR33, UR18, UR6 ;  /* 0x00000012210672a4 */ /* 0x000fe2000f8e0206 */
[----:B------:R-:W-:-:S02]  /*37f0*/  ISETP.GE.AND P2, PT, R18, UR22, PT ;  /* 0x0000001612007c0c */ /* 0x000fc4000bf46270 */
[----:B------:R-:W-:Y:S02]  /*3800*/  ISETP.GE.AND P3, PT, R17, UR22, PT ;  /* 0x0000001611007c0c */ /* 0x000fe4000bf66270 */
[----:B------:R-:W-:Y:S02]  /*3810*/  ISETP.GE.AND P4, PT, R19, UR22, PT ;  /* 0x0000001613007c0c */ /* 0x000fe4000bf86270 */
[----:B-1----:R-:W-:Y:S02]  /*3820*/  SHF.R.S32.HI R6, RZ, 0x4, R20 ;  /* 0x00000004ff067819 */ /* 0x002fe40000011414 */
[----:B------:R-:W-:Y:S01]  /*3830*/  LOP3.LUT R7, R0, 0x8, R3, 0xf8, !PT ;  /* 0x0000000800077812 */ /* 0x000fe200078ef803 */
[----:B------:R2:W-:Y:S01]  /*3840*/  @P1 STS.128 [R219+0x6000], RZ ;  /* 0x006000ffdb001388 */ /* 0x0005e20000000c00 */
[----:B------:R-:W-:Y:S02]  /*3850*/  LEA.HI R5, R20, R6, RZ, 0x1 ;  /* 0x0000000614057211 */ /* 0x000fe400078f08ff */
[----:B------:R-:W-:-:S02]  /*3860*/  SHF.R.U32.HI R0, RZ, 0x3, R0 ;  /* 0x00000003ff007819 */ /* 0x000fc40000011600 */
[----:B------:R-:W-:Y:S02]  /*3870*/  LOP3.LUT R5, R5, 0xfffffffe, RZ, 0xc0, !PT ;  /* 0xfffffffe05057812 */ /* 0x000fe400078ec0ff */
[----:B------:R-:W-:-:S03]  /*3880*/  LOP3.LUT R7, R7, R0, RZ, 0x3c, !PT ;  /* 0x0000000007077212 */ /* 0x000fc600078e3cff */
[----:B------:R-:W-:Y:S02]  /*3890*/  IMAD.IADD R3, R6, 0x1, -R5 ;  /* 0x0000000106037824 */ /* 0x000fe400078e0a05 */
[----:B------:R-:W-:Y:S02]  /*38a0*/  IMAD.SHL.U32 R6, R14, 0x40, RZ ;  /* 0x000000400e067824 */ /* 0x000fe400078e00ff */
[----:B------:R-:W-:-:S03]  /*38b0*/  IMAD.SHL.U32 R5, R3, 0x8, RZ ;  /* 0x0000000803057824 */ /* 0x000fc600078e00ff */
[----:B------:R-:W-:-:S04]  /*38c0*/  LOP3.LUT R0, R6, 0x1c0, RZ, 0xc0, !PT ;  /* 0x000001c006007812 */ /* 0x000fc800078ec0ff */
[----:B------:R-:W-:Y:S02]  /*38d0*/  LOP3.LUT R6, R0, 0x8, R5, 0xf8, !PT ;  /* 0x0000000800067812 */ /* 0x000fe400078ef805 */
[----:B------:R-:W-:Y:S01]  /*38e0*/  SHF.R.U32.HI R5, RZ, 0x3, R0 ;  /* 0x00000003ff057819 */ /* 0x000fe20000011600 */
[----:B------:R-:W-:-:S03]  /*38f0*/  IMAD R0, R3, 0x200, R7 ;  /* 0x0000020003007824 */ /* 0x000fc600078e0207 */
[----:B------:R-:W-:Y:S01]  /*3900*/  LOP3.LUT R144, R6, R5, RZ, 0x3c, !PT ;  /* 0x0000000506907212 */ /* 0x000fe200078e3cff */
[----:B------:R-:W-:Y:S01]  /*3910*/  IMAD.U32 R6, RZ, RZ, UR20 ;  /* 0x00000014ff067e24 */ /* 0x000fe2000f8e00ff */
[----:B------:R-:W-:-:S03]  /*3920*/  LEA R192, R0, UR4, 0x1 ;  /* 0x0000000400c07c11 */ /* 0x000fc6000f8e08ff */
[----:B------:R-:W-:-:S04]  /*3930*/  IMAD.WIDE.U32 R6, R6, UR18, R226 ;  /* 0x0000001206067c25 */ /* 0x000fc8000f8e00e2 */
[----:B-----5:R-:W-:Y:S01]  /*3940*/  @P0 FMUL.FTZ R9, R8, R9 ;  /* 0x0000000908090220 */ /* 0x020fe20000410000 */
[----:B------:R-:W-:-:S04]  /*3950*/  IMAD.SHL.U32 R8, R15, 0x40, RZ ;  /* 0x000000400f087824 */ /* 0x000fc800078e00ff */
[----:B------:R-:W-:Y:S01]  /*3960*/  @P0 R2UR UR7, R9 ;  /* 0x00000000090702ca */ /* 0x000fe200000e0000 */
[----:B------:R-:W-:Y:S01]  /*3970*/  VIADD R9, R7, UR6 ;  /* 0x0000000607097c36 */ /* 0x000fe20008000000 */
[----:B------:R-:W-:-:S05]  /*3980*/  LOP3.LUT R145, R8, 0xfffffe00, RZ, 0xc0, !PT ;  /* 0xfffffe0008917812 */ /* 0x000fca00078ec0ff */
[----:B------:R-:W-:-:S04]  /*3990*/  IMAD R3, R146, 0x400, R145 ;  /* 0x0000040092037824 */ /* 0x000fc800078e0291 */
[----:B------:R-:W-:Y:S02]  /*39a0*/  IMAD.IADD R3, R144, 0x1, R3 ;  /* 0x0000000190037824 */ /* 0x000fe400078e0203 */
        /* <DEDUP_REMOVED lines=13> */
.L_x_2530:
[----:B------:R-:W-:Y:S05]  /*3a80*/  BSYNC B0 ;  /* 0x0000000000007941 */ /* 0x000fea0003800000 */
.L_x_2529:
[----:B------:R1:W-:Y:S01]  /*3a90*/  @P2 STS.128 [R219+0x6800], RZ ;  /* 0x006800ffdb002388 */ /* 0x0003e20000000c00 */
[----:B------:R-:W-:Y:S01]  /*3aa0*/  USHF.L.U64.HI UR21, UR8, 0x4, UR9 ;  /* 0x0000000408157899 */ /* 0x000fe20008010209 */
[----:B------:R-:W-:Y:S01]  /*3ab0*/  BSSY B0, `(.L_x_2531) ;  /* 0x0000011000007945 */ /* 0x000fe20003800000 */
[----:B------:R-:W-:Y:S01]  /*3ac0*/  USHF.L.U32 UR24, UR8, 0x4, URZ ;  /* 0x0000000408187899 */ /* 0x000fe2000800063f */
[----:B------:R-:W-:Y:S02]  /*3ad0*/  LEA R199, R3, UR4, 0x1 ;  /* 0x0000000403c77c11 */ /* 0x000fe4000f8e08ff */
        /* <DEDUP_REMOVED lines=14> */
.L_x_2532:
[----:B------:R-:W-:Y:S05]  /*3bc0*/  BSYNC B0 ;  /* 0x0000000000007941 */ /* 0x000fea0003800000 */
.L_x_2531:
        /* <DEDUP_REMOVED lines=19> */
.L_x_2534:
[----:B------:R-:W-:Y:S05]  /*3d00*/  BSYNC B0 ;  /* 0x0000000000007941 */ /* 0x000fea0003800000 */
.L_x_2533:
        /* <DEDUP_REMOVED lines=19> */
.L_x_2536:
[----:B------:R-:W-:Y:S05]  /*3e40*/  BSYNC B0 ;  /* 0x0000000000007941 */ /* 0x000fea0003800000 */
.L_x_2535:
[----:B------:R-:W-:Y:S01]  /*3e50*/  LDSM.16.M88.4 R12, [R199] ;  /* 0x00000000c70c783b */ /* 0x000fe20000000200 */
[----:B------:R-:W-:Y:S01]  /*3e60*/  R2P PR, R24, 0x6 ;  /* 0x0000000618007804 */ /* 0x000fe20000000000 */
[--C-:B------:R-:W-:Y:S01]  /*3e70*/  IMAD R202, R2, 0x2, R199.reuse ;  /* 0x0000000202ca7824 */ /* 0x100fe200078e02c7 */
[----:B------:R-:W-:Y:S01]  /*3e80*/  LEA R5, R146, UR23, 0x4 ;  /* 0x0000001792057c11 */ /* 0x000fe2000f8e20ff */
[----:B------:R-:W5:Y:S01]  /*3e90*/  LDSM.16.M88.4 R20, [R192+0x4000] ;  /* 0x00400000c014783b */ /* 0x000f620000000200 */
[C---:B------:R-:W-:Y:S01]  /*3ea0*/  VIADD R3, R192.reuse, 0x4000 ;  /* 0x00004000c0037836 */ /* 0x040fe20000000000 */
[----:B------:R-:W-:Y:S01]  /*3eb0*/  SEL R0, R25, 0xffffffe0, !P1 ;  /* 0xffffffe019007807 */ /* 0x000fe20004800000 */
[----:B------:R-:W-:Y:S01]  /*3ec0*/  VIADD R203, R192, 0x4040 ;  /* 0x00004040c0cb7836 */ /* 0x000fe20000000000 */
[----:B--2---:R-:W2:Y:S01]  /*3ed0*/  LDSM.16.M88.4 R8, [R199+0x2000] ;  /* 0x00200000c708783b */ /* 0x004ea20000000200 */
        /* <DEDUP_REMOVED lines=8> */
[----:B------:R-:W-:Y:S01]  /*3f60*/  SHF.R.S32.HI R3, RZ, 0x1f, R146 ;  /* 0x0000001fff037819 */ /* 0x000fe20000011492 */
[----:B-1----:R-:W-:Y:S01]  /*3f70*/  IMAD.U32 R7, RZ, RZ, UR25 ;  /* 0x00000019ff077e24 */ /* 0x002fe2000f8e00ff */
[----:B------:R-:W-:Y:S01]  /*3f80*/  UIADD3 UR28, UR25, -UR28, URZ ;  /* 0x8000001c191c7290 */ /* 0x000fe2000fffe03f */
[----:B------:R-:W1:Y:S01]  /*3f90*/  LDSM.16.M88.4 R28, [R192+0x5800] ;  /* 0x00580000c01c783b */ /* 0x000e620000000200 */
[----:B------:R-:W-:Y:S01]  /*3fa0*/  IMAD.IADD R197, R0, 0x1, R203 ;  /* 0x0000000100c57824 */ /* 0x000fe200078e02cb */
[----:B------:R-:W-:Y:S01]  /*3fb0*/  LOP3.LUT R0, R147, 0xffffffe0, RZ, 0xc0, !PT ;  /* 0xffffffe093007812 */ /* 0x000fe200078ec0ff */
[----:B------:R-:W-:Y:S01]  /*3fc0*/  ULDC UR22, c[0x0][0x39c] ;  /* 0x0000e70000167ab9 */ /* 0x000fe20000000800 */
[----:B------:R-:W-:Y:S01]  /*3fd0*/  LDSM.16.M88.4 R16, [R202+0x2000] ;  /* 0x00200000ca10783b */ /* 0x000fe20000000200 */
[----:B------:R-:W-:Y:S01]  /*3fe0*/  LEA.HI R3, R3, R146, RZ, 0x2 ;  /* 0x0000009203037211 */ /* 0x000fe200078f10ff */
[----:B------:R-:W-:Y:S01]  /*3ff0*/  UISETP.GT.AND UP0, UPT, UR20, UR12, UPT ;  /* 0x0000000c1400728c */ /* 0x000fe2000bf04270 */
[C---:B------:R-:W-:Y:S01]  /*4000*/  IMAD.IADD R0, R148.reuse, 0x1, -R0 ;  /* 0x0000000194007824 */ /* 0x040fe200078e0a00 */
[----:B------:R-:W1:Y:S01]  /*4010*/  LDSM.16.M88.4 R48, [R198+0x4000] ;  /* 0x00400000c630783b */ /* 0x000e620000000200 */
[----:B------:R-:W-:Y:S01]  /*4020*/  LOP3.LUT R3, R3, 0xfffffffc, RZ, 0xc0, !PT ;  /* 0xfffffffc03037812 */ /* 0x000fe200078ec0ff */
[----:B------:R-:W-:-:S02]  /*4030*/  IMAD.SHL.U32 R148, R148, 0x2, RZ ;  /* 0x0000000294947824 */ /* 0x000fc400078e00ff */
[----:B------:R-:W1:Y:S01]  /*4040*/  LDSM.16.M88.4 R44, [R198+0x4800] ;  /* 0x00480000c62c783b */ /* 0x000e620000000200 */
[----:B------:R-:W-:Y:S01]  /*4050*/  SHF.R.S32.HI R6, RZ, 0x1f, R0 ;  /* 0x0000001fff067819 */ /* 0x000fe20000011400 */
[----:B------:R-:W-:Y:S01]  /*4060*/  IMAD.IADD R3, R146, 0x1, -R3 ;  /* 0x0000000192037824 */ /* 0x000fe200078e0a03 */
[----:B------:R-:W-:Y:S01]  /*4070*/  LOP3.LUT R249, R148, 0x6, RZ, 0xc0, !PT ;  /* 0x0000000694f97812 */ /* 0x000fe200078ec0ff */
[----:B------:R-:W1:Y:S01]  /*4080*/  LDSM.16.M88.4 R60, [R198+0x5000] ;  /* 0x00500000c63c783b */ /* 0x000e620000000200 */
[----:B------:R-:W-:Y:S01]  /*4090*/  LEA.HI R6, R6, R0, RZ, 0x2 ;  /* 0x0000000006067211 */ /* 0x000fe200078f10ff */
[----:B------:R-:W-:Y:S02]  /*40a0*/  IMAD.IADD R0, R145, 0x1, R144 ;  /* 0x0000000191007824 */ /* 0x000fe400078e0290 */
[----:B------:R-:W1:Y:S01]  /*40b0*/  LDSM.16.M88.4 R72, [R198+0x5800] ;  /* 0x00580000c648783b */ /* 0x000e620000000200 */
[----:B------:R-:W-:Y:S01]  /*40c0*/  SHF.R.S32.HI R252, RZ, 0x2, R6 ;  /* 0x00000002fffc7819 */ /* 0x000fe20000011406 */
[----:B------:R-:W-:Y:S01]  /*40d0*/  IMAD.U32 R6, RZ, RZ, UR28 ;  /* 0x0000001cff067e24 */ /* 0x000fe2000f8e00ff */
[----:B-----5:R-:W-:Y:S01]  /*40e0*/  HMMA.16816.F32 R92, R12, R20, RZ ;  /* 0x000000140c5c723c */ /* 0x020fe200000018ff */
[----:B------:R-:W5:Y:S02]  /*40f0*/  LDSM.16.M88.4 R24, [R202] ;  /* 0x00000000ca18783b */ /* 0x000f640000000200 */
[----:B------:R-:W-:-:S02]  /*4100*/  IMAD.IADD R5, R252, 0x1, R5 ;  /* 0x00000001fc057824 */ /* 0x000fc400078e0205 */
[----:B------:R-:W-:Y:S01]  /*4110*/  VIADD R206, R203, 0x800 ;  /* 0x00000800cbce7836 */ /* 0x000fe20000000000 */
[----:B------:R4:W-:Y:S01]  /*4120*/  STL [R1+0x58], R3 ;  /* 0x0000580301007387 */ /* 0x0009e20000100800 */
[C---:B--2---:R-:W-:Y:S01]  /*4130*/  HMMA.16816.F32 R76, R8.reuse, R20, RZ ;  /* 0x00000014084c723c */ /* 0x044fe200000018ff */
[C---:B------:R-:W-:Y:S01]  /*4140*/  VIADDMNMX R218, R5.reuse, UR6, R7, PT ;  /* 0x0000000605da7c46 */ /* 0x040fe2000b800107 */
[----:B------:R-:W-:Y:S01]  /*4150*/  IMAD.U32 R7, RZ, RZ, UR6 ;  /* 0x00000006ff077e24 */ /* 0x000fe2000f8e00ff */
[C-C-:B------:R-:W-:Y:S01]  /*4160*/  IADD3 R213, R6.reuse, 0x8, R5.reuse ;  /* 0x0000000806d57810 */ /* 0x140fe20007ffe005 */
[----:B------:R-:W-:Y:S01]  /*4170*/  VIADD R210, R5, UR28 ;  /* 0x0000001c05d27c36 */ /* 0x000fe20008000000 */
[C-C-:B------:R-:W-:Y:S01]  /*4180*/  IADD3 R209, R6.reuse, 0x40, R5.reuse ;  /* 0x0000004006d17810 */ /* 0x140fe20007ffe005 */
[-C--:B------:R-:W-:Y:S01]  /*4190*/  HMMA.16816.F32 R68, R8, R22.reuse, RZ ;  /* 0x000000160844723c */ /* 0x080fe200000018ff */
[----:B------:R-:W-:Y:S01]  /*41a0*/  IADD3 R214, R6, 0x48, R5 ;  /* 0x0000004806d67810 */ /* 0x000fe20007ffe005 */
[----:B------:R-:W0:Y:S01]  /*41b0*/  LDGDEPBAR ;  /* 0x00000000000079af */ /* 0x000e220000000000 */
[----:B------:R-:W-:Y:S01]  /*41c0*/  VIADDMNMX R212, R210, -UR17, RZ, !PT ;  /* 0x80000011d2d47c46 */ /* 0x000fe2000f8001ff */
[----:B------:R-:W-:Y:S01]  /*41d0*/  VIADD R205, R203, 0x1000 ;  /* 0x00001000cbcd7836 */ /* 0x000fe20000000000 */
[----:B------:R-:W-:Y:S01]  /*41e0*/  VIADDMNMX R211, R213, -UR17, RZ, !PT ;  /* 0x80000011d5d37c46 */ /* 0x000fe2000f8001ff */
[----:B------:R-:W-:Y:S01]  /*41f0*/  HMMA.16816.F32 R104, R12, R22, RZ ;  /* 0x000000160c68723c */ /* 0x000fe200000018ff */
[----:B------:R-:W-:Y:S01]  /*4200*/  VIADDMNMX R208, R209, -UR17, RZ, !PT ;  /* 0x80000011d1d07c46 */ /* 0x000fe2000f8001ff */
[----:B------:R-:W-:Y:S01]  /*4210*/  VIADD R204, R203, 0x1800 ;  /* 0x00001800cbcc7836 */ /* 0x000fe20000000000 */
[----:B------:R-:W-:-:S03]  /*4220*/  VIADDMNMX R207, R214, -UR17, RZ, !PT ;  /* 0x80000011d6cf7c46 */ /* 0x000fc6000f8001ff */
[C---:B---3--:R-:W-:Y:S06]  /*4230*/  HMMA.16816.F32 R56, R8.reuse, R36, RZ ;  /* 0x000000240838723c */ /* 0x048fec00000018ff */
[----:B----4-:R-:W-:Y:S01]  /*4240*/  HMMA.16816.F32 R40, R8, R32, RZ ;  /* 0x000000200828723c */ /* 0x010fe200000018ff */
[----:B------:R-:W-:-:S04]  /*4250*/  IMAD.U32 R3, RZ, RZ, UR20 ;  /* 0x00000014ff037e24 */ /* 0x000fc8000f8e00ff */
[----:B------:R-:W-:Y:S01]  /*4260*/  IMAD R3, R3, 0x40, R249 ;  /* 0x0000004003037824 */ /* 0x000fe200078e02f9 */
        /* <DEDUP_REMOVED lines=25> */
[----:B------:R-:W-:Y:S03]  /*4400*/  HMMA.16816.F32 R12, R12, R30, RZ ;  /* 0x0000001e0c0c723c */ /* 0x000fe600000018ff */
[----:B------:R-:W2:Y:S03]  /*4410*/  LDSM.16.M88.4 R28, [R203+0x1800] ;  /* 0x00180000cb1c783b */ /* 0x000ea60000000200 */
[C---:B-----5:R-:W-:Y:S06]  /*4420*/  HMMA.16816.F32 R96, R24.reuse, R48, R92 ;  /* 0x000000301860723c */ /* 0x060fec000000185c */
[C---:B------:R-:W-:Y:S06]  /*4430*/  HMMA.16816.F32 R84, R24.reuse, R72, R84 ;  /* 0x000000481854723c */ /* 0x040fec0000001854 */
[C---:B------:R-:W-:Y:S06]  /*4440*/  HMMA.16816.F32 R92, R24.reuse, R44, R88 ;  /* 0x0000002c185c723c */ /* 0x040fec0000001858 */
[C---:B------:R-:W-:Y:S06]  /*4450*/  HMMA.16816.F32 R88, R24.reuse, R60, R80 ;  /* 0x0000003c1858723c */ /* 0x040fec0000001850 */
[C---:B------:R-:W-:Y:S01]  /*4460*/  HMMA.16816.F32 R76, R24.reuse, R46, R100 ;  /* 0x0000002e184c723c */ /* 0x040fe20000001864 */
[----:B------:R-:W3:Y:S05]  /*4470*/  LDSM.16.M88.4 R44, [R197] ;  /* 0x00000000c52c783b */ /* 0x000eea0000000200 */
[C---:B------:R-:W-:Y:S01]  /*4480*/  HMMA.16816.F32 R80, R24.reuse, R50, R104 ;  /* 0x000000321850723c */ /* 0x040fe20000001868 */
[----:B------:R-:W4:Y:S05]  /*4490*/  LDSM.16.M88.4 R48, [R197+0x800] ;  /* 0x00080000c530783b */ /* 0x000f2a0000000200 */
[----:B------:R-:W-:Y:S01]  /*44a0*/  HMMA.16816.F32 R64, R24, R74, R12 ;  /* 0x0000004a1840723c */ /* 0x000fe2000000180c */
[----:B------:R-:W5:Y:S01]  /*44b0*/  LDSM.16.M88.4 R12, [R201] ;  /* 0x00000000c90c783b */ /* 0x000f620000000200 */
[----:B------:R-:W-:-:S04]  /*44c0*/  DEPBAR.LE SB0, 0x0 ;  /* 0x000080000000791a */ /* 0x000fc80000000000 */
[----:B------:R-:W-:Y:S06]  /*44d0*/  HMMA.16816.F32 R68, R24, R62, R112 ;  /* 0x0000003e1844723c */ /* 0x000fec0000001870 */
[C---:B-1----:R-:W-:Y:S06]  /*44e0*/  HMMA.16816.F32 R60, R16.reuse, R40, R140 ;  /* 0x00000028103c723c */ /* 0x042fec000000188c */
[C---:B------:R-:W-:Y:S06]  /*44f0*/  HMMA.16816.F32 R72, R16.reuse, R36, R132 ;  /* 0x000000241048723c */ /* 0x040fec0000001884 */
[C---:B------:R-:W-:Y:S06]  /*4500*/  HMMA.16816.F32 R104, R16.reuse, R32, R124 ;  /* 0x000000201068723c */ /* 0x040fec000000187c */
[C---:B------:R-:W-:Y:S06]  /*4510*/  HMMA.16816.F32 R100, R16.reuse, R38, R128 ;  /* 0x000000261064723c */ /* 0x040fec0000001880 */
[C---:B--2---:R-:W-:Y:S06]  /*4520*/  HMMA.16816.F32 R112, R16.reuse, R30, R108 ;  /* 0x0000001e1070723c */ /* 0x044fec000000186c */
        /* <DEDUP_REMOVED lines=11> */
[----:B------:R-:W-:Y:S06]  /*45e0*/  HMMA.16816.F32 R80, R20, R30, R64 ;  /* 0x0000001e1450723c */ /* 0x000fec0000001840 */
[C---:B----4-:R-:W-:Y:S06]  /*45f0*/  HMMA.16816.F32 R60, R8.reuse, R48, R72 ;  /* 0x00000030083c723c */ /* 0x050fec0000001848 */
[C---:B------:R-:W-:Y:S06]  /*4600*/  HMMA.16816.F32 R40, R8.reuse, R50, R100 ;  /* 0x000000320828723c */ /* 0x040fec0000001864 */
[----:B------:R-:W-:Y:S01]  /*4610*/  HMMA.16816.F32 R68, R8, R52, R104 ;  /* 0x000000340844723c */ /* 0x000fe20000001868 */
[----:B------:R-:W-:-:S05]  /*4620*/  FMUL.FTZ R79, R79, UR22 ;  /* 0x000000164f4f7c20 */ /* 0x000fca0008410000 */
[C---:B------:R-:W-:Y:S06]  /*4630*/  HMMA.16816.F32 R64, R8.reuse, R46, R24 ;  /* 0x0000002e0840723c */ /* 0x040fec0000001818 */
[----:B------:R-:W-:Y:S01]  /*4640*/  HMMA.16816.F32 R72, R8, R54, R116 ;  /* 0x000000360848723c */ /* 0x000fe20000001874 */
[----:B------:R-:W-:Y:S01]  /*4650*/  FMUL.FTZ R60, R60, UR22 ;  /* 0x000000163c3c7c20 */ /* 0x000fe20008410000 */
[----:B------:R-:W-:Y:S01]  /*4660*/  FMUL.FTZ R62, R62, UR22 ;  /* 0x000000163e3e7c20 */ /* 0x000fe20008410000 */
[----:B------:R-:W-:Y:S01]  /*4670*/  FMUL.FTZ R61, R61, UR22 ;  /* 0x000000163d3d7c20 */ /* 0x000fe20008410000 */
[----:B------:R-:W-:-:S02]  /*4680*/  FMUL.FTZ R63, R63, UR22 ;  /* 0x000000163f3f7c20 */ /* 0x000fc40008410000 */
[C---:B------:R-:W-:Y:S06]  /*4690*/  HMMA.16816.F32 R104, R8.reuse, R56, R120 ;  /* 0x000000380868723c */ /* 0x040fec0000001878 */
[----:B------:R-:W-:Y:S01]  /*46a0*/  HMMA.16816.F32 R100, R8, R58, R112 ;  /* 0x0000003a0864723c */ /* 0x000fe20000001870 */
[----:B------:R-:W-:Y:S01]  /*46b0*/  FMUL.FTZ R68, R68, UR22 ;  /* 0x0000001644447c20 */ /* 0x000fe20008410000 */
[----:B------:R-:W-:Y:S01]  /*46c0*/  FMUL.FTZ R70, R70, UR22 ;  /* 0x0000001646467c20 */ /* 0x000fe20008410000 */
[----:B------:R-:W-:Y:S01]  /*46d0*/  FMUL.FTZ R69, R69, UR22 ;  /* 0x0000001645457c20 */ /* 0x000fe20008410000 */
[----:B------:R-:W-:-:S02]  /*46e0*/  FMUL.FTZ R71, R71, UR22 ;  /* 0x0000001647477c20 */ /* 0x000fc40008410000 */
[C---:B-----5:R-:W-:Y:S01]  /*46f0*/  HMMA.16816.F32 R36, R12.reuse, R44, R108 ;  /* 0x0000002c0c24723c */ /* 0x060fe2000000186c */
[----:B------:R-:W-:Y:S01]  /*4700*/  FMUL.FTZ R64, R64, UR22 ;  /* 0x0000001640407c20 */ /* 0x000fe20008410000 */
[----:B------:R-:W-:Y:S01]  /*4710*/  FMUL.FTZ R66, R66, UR22 ;  /* 0x0000001642427c20 */ /* 0x000fe20008410000 */
[----:B------:R-:W-:Y:S01]  /*4720*/  FMUL.FTZ R65, R65, UR22 ;  /* 0x0000001641417c20 */ /* 0x000fe20008410000 */
[----:B------:R-:W-:Y:S02]  /*4730*/  FMUL.FTZ R67, R67, UR22 ;  /* 0x0000001643437c20 */ /* 0x000fe40008410000 */
[----:B------:R-:W-:Y:S01]  /*4740*/  HMMA.16816.F32 R8, R12, R56, R84 ;  /* 0x000000380c08723c */ /* 0x000fe20000001854 */
[----:B------:R-:W-:-:S05]  /*4750*/  FMUL.FTZ R75, R75, UR22 ;  /* 0x000000164b4b7c20 */ /* 0x000fca0008410000 */
        /* <DEDUP_REMOVED lines=11> */
[----:B------:R-:W-:Y:S01]  /*4810*/  HMMA.16816.F32 R20, R12, R46, R124 ;  /* 0x0000002e0c14723c */ /* 0x000fe2000000187c */
[----:B------:R-:W-:Y:S01]  /*4820*/  FMUL.FTZ R39, R39, UR22 ;  /* 0x0000001627277c20 */ /* 0x000fe20008410000 */
[----:B------:R-:W-:-:S04]  /*4830*/  FMUL.FTZ R37, R37, UR22 ;  /* 0x0000001625257c20 */ /* 0x000fc80008410000 */
[----:B------:R-:W-:Y:S01]  /*4840*/  HMMA.16816.F32 R24, R12, R50, R92 ;  /* 0x000000320c18723c */ /* 0x000fe2000000185c */
[----:B------:R-:W-:Y:S01]  /*4850*/  FMUL.FTZ R108, R11, UR22 ;  /* 0x000000160b6c7c20 */ /* 0x000fe20008410000 */
[----:B------:R-:W-:-:S04]  /*4860*/  IADD3 R11, R7, 0x48, R5 ;  /* 0x00000048070b7810 */ /* 0x000fc80007ffe005 */
[C---:B------:R-:W-:Y:S01]  /*4870*/  HMMA.16816.F32 R28, R12.reuse, R54, R88 ;  /* 0x000000360c1c723c */ /* 0x040fe20000001858 */
[----:B------:R-:W-:Y:S01]  /*4880*/  FMUL.FTZ R94, R10, UR22 ;  /* 0x000000160a5e7c20 */ /* 0x000fe20008410000 */
[----:B------:R-:W-:Y:S01]  /*4890*/  IADD3 R10, R7, 0x8, R5 ;  /* 0x00000008070a7810 */ /* 0x000fe20007ffe005 */
[----:B------:R-:W-:Y:S01]  /*48a0*/  FMUL.FTZ R95, R9, UR22 ;  /* 0x00000016095f7c20 */ /* 0x000fe20008410000 */
[----:B------:R-:W-:Y:S01]  /*48b0*/  FMUL.FTZ R93, R8, UR22 ;  /* 0x00000016085d7c20 */ /* 0x000fe20008410000 */
[----:B------:R-:W-:Y:S01]  /*48c0*/  FMUL.FTZ R9, R76, UR22 ;  /* 0x000000164c097c20 */ /* 0x000fe20008410000 */
[----:B------:R-:W-:Y:S01]  /*48d0*/  HMMA.16816.F32 R80, R12, R58, R80 ;  /* 0x0000003a0c50723c */ /* 0x000fe20000001850 */
[----:B------:R-:W-:Y:S02]  /*48e0*/  IMAD.IADD R8, R209, 0x1, -R3 ;  /* 0x00000001d1087824 */ /* 0x000fe400078e0a03 */
[----:B------:R-:W-:Y:S01]  /*48f0*/  FMUL.FTZ R86, R16, UR22 ;  /* 0x0000001610567c20 */ /* 0x000fe20008410000 */
[----:B------:R-:W-:Y:S01]  /*4900*/  FMUL.FTZ R44, R34, UR22 ;  /* 0x00000016222c7c20 */ /* 0x000fe20008410000 */
[----:B------:R1:W-:Y:S01]  /*4910*/  MUFU.TANH R16, R9 ;  /* 0x0000000900107308 */ /* 0x0003e20000002400 */
[----:B------:R-:W-:Y:S01]  /*4920*/  VIMNMX R217, R10, UR25, PT ;  /* 0x000000190ad97c48 */ /* 0x000fe2000bfe0100 */
[----:B------:R-:W-:Y:S01]  /*4930*/  FMUL.FTZ R34, R21, UR22 ;  /* 0x0000001615227c20 */ /* 0x000fe20008410000 */
[----:B------:R-:W-:Y:S01]  /*4940*/  FMUL.FTZ R15, R36, UR22 ;  /* 0x00000016240f7c20 */ /* 0x000fe20008410000 */
[----:B------:R-:W-:Y:S01]  /*4950*/  FMUL.FTZ R14, R38, UR22 ;  /* 0x00000016260e7c20 */ /* 0x000fe20008410000 */
[----:B------:R-:W-:Y:S01]  /*4960*/  IADD3 R13, R7, 0x40, R5 ;  /* 0x00000040070d7810 */ /* 0x000fe20007ffe005 */
[----:B------:R-:W-:-:S02]  /*4970*/  IMAD.IADD R5, R210, 0x1, -R3 ;  /* 0x00000001d2057824 */ /* 0x000fc400078e0a03 */
[----:B------:R-:W-:Y:S01]  /*4980*/  FMUL.FTZ R12, R78, UR22 ;  /* 0x000000164e0c7c20 */ /* 0x000fe20008410000 */
[----:B------:R-:W-:Y:S01]  /*4990*/  FMUL.FTZ R38, R33, UR22 ;  /* 0x0000001621267c20 */ /* 0x000fe20008410000 */
[----:B------:R-:W2:Y:S01]  /*49a0*/  MUFU.TANH R15, R15 ;  /* 0x0000000f000f7308 */ /* 0x000ea20000002400 */
[----:B------:R-:W-:Y:S01]  /*49b0*/  FMUL.FTZ R33, R22, UR22 ;  /* 0x0000001616217c20 */ /* 0x000fe20008410000 */
[----:B------:R-:W-:Y:S01]  /*49c0*/  IABS R6, R5 ;  /* 0x0000000500067213 */ /* 0x000fe20000000000 */
[--C-:B------:R-:W-:Y:S02]  /*49d0*/  IMAD.IADD R5, R213, 0x1, -R3.reuse ;  /* 0x00000001d5057824 */ /* 0x100fe400078e0a03 */
[----:B------:R-:W-:Y:S01]  /*49e0*/  FMUL.FTZ R36, R32, UR22 ;  /* 0x0000001620247c20 */ /* 0x000fe20008410000 */
[----:B------:R-:W-:Y:S01]  /*49f0*/  FMUL.FTZ R32, R20, UR22 ;  /* 0x0000001614207c20 */ /* 0x000fe20008410000 */
[----:B------:R-:W-:Y:S01]  /*4a00*/  VIMNMX R216, R13, UR25, PT ;  /* 0x000000190dd87c48 */ /* 0x000fe2000bfe0100 */
[----:B------:R-:W-:Y:S01]  /*4a10*/  IMAD.MOV.U32 R7, RZ, RZ, R6 ;  /* 0x000000ffff077224 */ /* 0x000fe200078e0006 */
[----:B------:R-:W3:Y:S01]  /*4a20*/  MUFU.TANH R14, R14 ;  /* 0x0000000e000e7308 */ /* 0x000ee20000002400 */
[----:B-1----:R-:W-:Y:S01]  /*4a30*/  IMAD.IADD R9, R214, 0x1, -R3 ;  /* 0x00000001d6097824 */ /* 0x002fe200078e0a03 */
[----:B------:R-:W-:Y:S01]  /*4a40*/  IABS R6, R8 ;  /* 0x0000000800067213 */ /* 0x000fe20000000000 */
[----:B------:R-:W-:Y:S01]  /*4a50*/  FMUL.FTZ R88, R17, UR22 ;  /* 0x0000001611587c20 */ /* 0x000fe20008410000 */
[----:B------:R-:W-:Y:S01]  /*4a60*/  IABS R5, R5 ;  /* 0x0000000500057213 */ /* 0x000fe20000000000 */
[----:B------:R-:W-:Y:S01]  /*4a70*/  FMUL.FTZ R87, R18, UR22 ;  /* 0x0000001612577c20 */ /* 0x000fe20008410000 */
[----:B------:R-:W-:Y:S01]  /*4a80*/  IABS R9, R9 ;  /* 0x0000000900097213 */ /* 0x000fe20000000000 */
[----:B------:R-:W-:Y:S01]  /*4a90*/  FMUL.FTZ R18, R77, UR22 ;  /* 0x000000164d127c20 */ /* 0x000fe20008410000 */
[----:B------:R-:W1:Y:S01]  /*4aa0*/  MUFU.TANH R12, R12 ;  /* 0x0000000c000c7308 */ /* 0x000e620000002400 */
[----:B------:R-:W-:Y:S01]  /*4ab0*/  I2FP.F32.S32 R8, R7 ;  /* 0x0000000700087245 */ /* 0x000fe20000201400 */
[----:B------:R-:W-:Y:S01]  /*4ac0*/  IMAD.MOV.U32 R7, RZ, RZ, R6 ;  /* 0x000000ffff077224 */ /* 0x000fe200078e0006 */
[----:B------:R-:W-:Y:S01]  /*4ad0*/  I2FP.F32.S32 R5, R5 ;  /* 0x0000000500057245 */ /* 0x000fe20000201400 */
[----:B------:R-:W-:Y:S01]  /*4ae0*/  IMAD.MOV.U32 R6, RZ, RZ, R9 ;  /* 0x000000ffff067224 */ /* 0x000fe200078e0009 */
[----:B------:R-:W-:Y:S01]  /*4af0*/  VIMNMX R215, R11, UR25, PT ;  /* 0x000000190bd77c48 */ /* 0x000fe2000bfe0100 */
[----:B--2---:R-:W-:Y:S01]  /*4b00*/  FFMA.FTZ R22, R8, -UR19, R15 ;  /* 0x8000001308167c23 */ /* 0x004fe2000801000f */
[----:B------:R-:W-:Y:S01]  /*4b10*/  I2FP.F32.S32 R8, R7 ;  /* 0x0000000700087245 */ /* 0x000fe20000201400 */
[----:B------:R-:W-:Y:S01]  /*4b20*/  FMUL.FTZ R45, R35, UR22 ;  /* 0x00000016232d7c20 */ /* 0x000fe20008410000 */
[----:B---3--:R-:W-:Y:S01]  /*4b30*/  FFMA.FTZ R21, R5, -UR19, R14 ;  /* 0x8000001305157c23 */ /* 0x008fe2000801000e */
[C---:B------:R-:W-:Y:S01]  /*4b40*/  VIADD R5, R3.reuse, 0x1 ;  /* 0x0000000103057836 */ /* 0x040fe20000000000 */
[----:B------:R-:W-:Y:S01]  /*4b50*/  I2FP.F32.S32 R7, R6 ;  /* 0x0000000600077245 */ /* 0x000fe20000201400 */
[----:B------:R-:W-:Y:S01]  /*4b60*/  FFMA.FTZ R20, R8, -UR19, R16 ;  /* 0x8000001308147c23 */ /* 0x000fe20008010010 */
[----:B------:R-:W-:-:S02]  /*4b70*/  VIADD R6, R3, 0x8 ;  /* 0x0000000803067836 */ /* 0x000fc40000000000 */
[----:B------:R-:W-:Y:S01]  /*4b80*/  FMUL.FTZ R35, R23, UR22 ;  /* 0x0000001617237c20 */ /* 0x000fe20008410000 */
[--C-:B------:R-:W-:Y:S01]  /*4b90*/  IMAD.IADD R8, R210, 0x1, -R5.reuse ;  /* 0x00000001d2087824 */ /* 0x100fe200078e0a05 */
[----:B------:R-:W-:Y:S01]  /*4ba0*/  ISETP.GE.AND P0, PT, R5, R218, PT ;  /* 0x000000da0500720c */ /* 0x000fe20003f06270 */
[----:B-1----:R-:W-:Y:S01]  /*4bb0*/  FFMA.FTZ R17, R7, -UR19, R12 ;  /* 0x8000001307117c23 */ /* 0x002fe2000801000c */
[--C-:B------:R-:W-:Y:S01]  /*4bc0*/  IMAD.IADD R7, R213, 0x1, -R5.reuse ;  /* 0x00000001d5077824 */ /* 0x100fe200078e0a05 */
[----:B------:R-:W-:Y:S01]  /*4bd0*/  ISETP.GE.AND P2, PT, R5, R217, PT ;  /* 0x000000d90500720c */ /* 0x000fe20003f46270 */
[--C-:B------:R-:W-:Y:S01]  /*4be0*/  IMAD.IADD R12, R209, 0x1, -R5.reuse ;  /* 0x00000001d10c7824 */ /* 0x100fe200078e0a05 */
[C---:B------:R-:W-:Y:S01]  /*4bf0*/  ISETP.LT.OR P3, PT, R5.reuse, R212, P0 ;  /* 0x000000d40500720c */ /* 0x040fe20000761670 */
[----:B------:R-:W-:Y:S01]  /*4c00*/  IMAD.IADD R11, R214, 0x1, -R5 ;  /* 0x00000001d60b7824 */ /* 0x000fe200078e0a05 */
[----:B------:R-:W-:Y:S01]  /*4c10*/  IABS R8, R8 ;  /* 0x0000000800087213 */ /* 0x000fe20000000000 */
[----:B------:R-:W-:Y:S01]  /*4c20*/  IMAD.IADD R9, R210, 0x1, -R6 ;  /* 0x00000001d2097824 */ /* 0x000fe200078e0a06 */
[C---:B------:R-:W-:Y:S01]  /*4c30*/  ISETP.GE.AND P1, PT, R5.reuse, R216, PT ;  /* 0x000000d80500720c */ /* 0x040fe20003f26270 */
[----:B------:R-:W1:Y:S01]  /*4c40*/  MUFU.TANH R23, R79 ;  /* 0x0000004f00177308 */ /* 0x000e620000002400 */
[C---:B------:R-:W-:Y:S01]  /*4c50*/  ISETP.GE.AND P0, PT, R5.reuse, R215, PT ;  /* 0x000000d70500720c */ /* 0x040fe20003f06270 */
[----:B------:R-:W-:Y:S01]  /*4c60*/  IMAD.MOV.U32 R10, RZ, RZ, R8 ;  /* 0x000000ffff0a7224 */ /* 0x000fe200078e0008 */
[----:B------:R-:W-:Y:S01]  /*4c70*/  ISETP.LT.OR P2, PT, R5, R211, P2 ;  /* 0x000000d30500720c */ /* 0x000fe20001741670 */
[----:B------:R-:W-:Y:S01]  /*4c80*/  FMUL.FTZ R89, R19, UR22 ;  /* 0x0000001613597c20 */ /* 0x000fe20008410000 */
[C---:B------:R-:W-:Y:S01]  /*4c90*/  ISETP.LT.OR P1, PT, R5.reuse, R208, P1 ;  /* 0x000000d00500720c */ /* 0x040fe20000f21670 */
[----:B------:R-:W-:Y:S01]  /*4ca0*/  FMUL.FTZ R40, R24, UR22 ;  /* 0x0000001618287c20 */ /* 0x000fe20008410000 */
[----:B------:R-:W-:Y:S01]  /*4cb0*/  ISETP.LT.OR P0, PT, R5, R207, P0 ;  /* 0x000000cf0500720c */ /* 0x000fe20000701670 */
[----:B------:R-:W2:Y:S01]  /*4cc0*/  MUFU.TANH R18, R18 ;  /* 0x0000001200127308 */ /* 0x000ea20000002400 */
[----:B------:R-:W-:Y:S01]  /*4cd0*/  IABS R7, R7 ;  /* 0x0000000700077213 */ /* 0x000fe20000000000 */
[----:B------:R-:W-:Y:S01]  /*4ce0*/  FMUL.FTZ R78, R43, UR22 ;  /* 0x000000162b4e7c20 */ /* 0x000fe20008410000 */
[----:B------:R-:W-:Y:S01]  /*4cf0*/  IABS R5, R12 ;  /* 0x0000000c00057213 */ /* 0x000fe20000000000 */
[----:B------:R-:W-:Y:S01]  /*4d00*/  FMUL.FTZ R58, R25, UR22 ;  /* 0x00000016193a7c20 */ /* 0x000fe20008410000 */
[----:B------:R-:W-:Y:S01]  /*4d10*/  IABS R8, R11 ;  /* 0x0000000b00087213 */ /* 0x000fe20000000000 */
[----:B------:R-:W-:Y:S01]  /*4d20*/  FMUL.FTZ R77, R41, UR22 ;  /* 0x00000016294d7c20 */ /* 0x000fe20008410000 */
[----:B------:R-:W-:Y:S01]  /*4d30*/  P2R R15, PR, RZ, 0x2 ;  /* 0x00000002ff0f7803 */ /* 0x000fe20000000000 */
[----:B------:R-:W3:Y:S01]  /*4d40*/  MUFU.TANH R12, R32 ;  /* 0x00000020000c7308 */ /* 0x000ee20000002400 */
[----:B------:R-:W-:Y:S01]  /*4d50*/  IABS R13, R9 ;  /* 0x00000009000d7213 */ /* 0x000fe20000000000 */
[----:B------:R-:W-:Y:S01]  /*4d60*/  IMAD.MOV.U32 R9, RZ, RZ, R7 ;  /* 0x000000ffff097224 */ /* 0x000fe200078e0007 */
[C---:B------:R-:W-:Y:S01]  /*4d70*/  ISETP.GE.AND P1, PT, R3.reuse, R218, PT ;  /* 0x000000da0300720c */ /* 0x040fe20003f26270 */
[----:B------:R-:W-:Y:S01]  /*4d80*/  IMAD.MOV.U32 R7, RZ, RZ, R5 ;  /* 0x000000ffff077224 */ /* 0x000fe200078e0005 */
[----:B------:R-:W-:Y:S01]  /*4d90*/  P2R R14, PR, RZ, 0x1 ;  /* 0x00000001ff0e7803 */ /* 0x000fe20000000000 */
[----:B------:R-:W-:Y:S01]  /*4da0*/  IMAD.MOV.U32 R5, RZ, RZ, R8 ;  /* 0x000000ffff057224 */ /* 0x000fe200078e0008 */
[----:B------:R-:W-:Y:S01]  /*4db0*/  P2R R16, PR, RZ, 0x4 ;  /* 0x00000004ff107803 */ /* 0x000fe20000000000 */
[----:B------:R-:W4:Y:S01]  /*4dc0*/  MUFU.TANH R19, R39 ;  /* 0x0000002700137308 */ /* 0x000f220000002400 */
[C---:B------:R-:W-:Y:S01]  /*4dd0*/  ISETP.GE.AND P0, PT, R3.reuse, R217, PT ;  /* 0x000000d90300720c */ /* 0x040fe20003f06270 */
[----:B------:R-:W-:Y:S01]  /*4de0*/  IMAD.MOV.U32 R8, RZ, RZ, R13 ;  /* 0x000000ffff087224 */ /* 0x000fe200078e000d */
[C---:B------:R-:W-:Y:S01]  /*4df0*/  ISETP.LT.OR P2, PT, R3.reuse, R212, P1 ;  /* 0x000000d40300720c */ /* 0x040fe20000f41670 */
[----:B------:R-:W-:Y:S01]  /*4e00*/  FMUL.FTZ R41, R26, UR22 ;  /* 0x000000161a297c20 */ /* 0x000fe20008410000 */
[----:B------:R-:W-:Y:S01]  /*4e10*/  ISETP.GE.AND P1, PT, R3, R216, PT ;  /* 0x000000d80300720c */ /* 0x000fe20003f26270 */
[----:B------:R-:W-:Y:S01]  /*4e20*/  FMUL.FTZ R76, R42, UR22 ;  /* 0x000000162a4c7c20 */ /* 0x000fe20008410000 */
[----:B------:R-:W-:Y:S01]  /*4e30*/  I2FP.F32.S32 R11, R10 ;  /* 0x0000000a000b7245 */ /* 0x000fe20000201400 */
[----:B------:R-:W5:Y:S01]  /*4e40*/  MUFU.TANH R24, R37 ;  /* 0x0000002500187308 */ /* 0x000f620000002400 */
[----:B------:R-:W-:Y:S01]  /*4e50*/  I2FP.F32.S32 R10, R9 ;  /* 0x00000009000a7245 */ /* 0x000fe20000201400 */
[----:B------:R-:W-:Y:S01]  /*4e60*/  FMUL.FTZ R59, R27, UR22 ;  /* 0x000000161b3b7c20 */ /* 0x000fe20008410000 */
[----:B------:R-:W-:Y:S01]  /*4e70*/  I2FP.F32.S32 R5, R5 ;  /* 0x0000000500057245 */ /* 0x000fe20000201400 */
[----:B------:R-:W-:Y:S01]  /*4e80*/  FMUL.FTZ R91, R74, UR22 ;  /* 0x000000164a5b7c20 */ /* 0x000fe20008410000 */
[----:B------:R-:W-:Y:S01]  /*4e90*/  ISETP.LT.OR P0, PT, R3, R211, P0 ;  /* 0x000000d30300720c */ /* 0x000fe20000701670 */
[----:B------:R-:W-:Y:S01]  /*4ea0*/  FMUL.FTZ R74, R31, UR22 ;  /* 0x000000161f4a7c20 */ /* 0x000fe20008410000 */
[----:B------:R-:W-:Y:S01]  /*4eb0*/  I2FP.F32.S32 R9, R7 ;  /* 0x0000000700097245 */ /* 0x000fe20000201400 */
[----:B-1----:R-:W-:Y:S01]  /*4ec0*/  FFMA.FTZ R13, R5, -UR19, R23 ;  /* 0x80000013050d7c23 */ /* 0x002fe20008010017 */
[----:B------:R-:W-:Y:S01]  /*4ed0*/  I2FP.F32.S32 R7, R8 ;  /* 0x0000000800077245 */ /* 0x000fe20000201400 */
[C---:B------:R-:W-:Y:S01]  /*4ee0*/  VIADD R5, R3.reuse, 0x9 ;  /* 0x0000000903057836 */ /* 0x040fe20000000000 */
[----:B------:R-:W-:Y:S01]  /*4ef0*/  ISETP.LT.OR P1, PT, R3, R208, P1 ;  /* 0x000000d00300720c */ /* 0x000fe20000f21670 */
[----:B--2---:R-:W-:Y:S01]  /*4f00*/  FFMA.FTZ R18, R9, -UR19, R18 ;  /* 0x8000001309127c23 */ /* 0x004fe20008010012 */
[----:B------:R-:W-:Y:S01]  /*4f10*/  FSEL R56, R21, -INF , !P0 ;  /* 0xff80000015387808 */ /* 0x000fe20004000000 */
[----:B---3--:R-:W-:Y:S01]  /*4f20*/  FFMA.FTZ R12, R7, -UR19, R12 ;  /* 0x80000013070c7c23 */ /* 0x008fe2000801000c */
[----:B------:R-:W-:Y:S01]  /*4f30*/  ISETP.GE.AND P0, PT, R3, R215, PT ;  /* 0x000000d70300720c */ /* 0x000fe20003f06270 */
[--C-:B------:R-:W-:Y:S01]  /*4f40*/  IMAD.IADD R7, R213, 0x1, -R6.reuse ;  /* 0x00000001d5077824 */ /* 0x100fe200078e0a06 */
[----:B------:R-:W-:Y:S01]  /*4f50*/  FSEL R53, R20, -INF , !P1 ;  /* 0xff80000014357808 */ /* 0x000fe20004800000 */
[----:B----4-:R-:W-:Y:S01]  /*4f60*/  FFMA.FTZ R19, R10, -UR19, R19 ;  /* 0x800000130a137c23 */ /* 0x010fe20008010013 */
[----:B------:R-:W-:Y:S01]  /*4f70*/  ISETP.GE.AND P1, PT, R6, R216, PT ;  /* 0x000000d80600720c */ /* 0x000fe20003f26270 */
[----:B------:R-:W-:Y:S01]  /*4f80*/  IMAD.IADD R9, R209, 0x1, -R6 ;  /* 0x00000001d1097824 */ /* 0x000fe200078e0a06 */
[----:B------:R-:W-:Y:S01]  /*4f90*/  FSEL R46, R22, -INF , !P2 ;  /* 0xff800000162e7808 */ /* 0x000fe20005000000 */
[----:B------:R-:W-:Y:S01]  /*4fa0*/  IMAD.IADD R10, R210, 0x1, -R5 ;  /* 0x00000001d20a7824 */ /* 0x000fe200078e0a05 */
[----:B------:R-:W-:Y:S01]  /*4fb0*/  ISETP.LT.OR P0, PT, R3, R207, P0 ;  /* 0x000000cf0300720c */ /* 0x000fe20000701670 */
[----:B-----5:R-:W-:Y:S01]  /*4fc0*/  FFMA.FTZ R11, R11, -UR19, R24 ;  /* 0x800000130b0b7c23 */ /* 0x020fe20008010018 */
[C---:B------:R-:W-:Y:S01]  /*4fd0*/  ISETP.GE.AND P2, PT, R6.reuse, R217, PT ;  /* 0x000000d90600720c */ /* 0x040fe20003f46270 */
[----:B------:R-:W-:Y:S01]  /*4fe0*/  MUFU.TANH R21, R64 ;  /* 0x0000004000157308 */ /* 0x000fe20000002400 */
[----:B------:R-:W-:Y:S01]  /*4ff0*/  ISETP.LT.OR P6, PT, R6, R208, P1 ;  /* 0x000000d00600720c */ /* 0x000fe20000fc1670 */
[----:B------:R-:W-:Y:S01]  /*5000*/  FMUL.FTZ R92, R73, UR22 ;  /* 0x00000016495c7c20 */ /* 0x000fe20008410000 */
[----:B------:R-:W-:Y:S01]  /*5010*/  ISETP.NE.AND P1, PT, R14, RZ, PT ;  /* 0x000000ff0e00720c */ /* 0x000fe20003f25270 */
[----:B------:R-:W-:Y:S01]  /*5020*/  FMUL.FTZ R73, R30, UR22 ;  /* 0x000000161e497c20 */ /* 0x000fe20008410000 */
[----:B------:R-:W-:Y:S01]  /*5030*/  FSEL R54, R17, -INF , !P0 ;  /* 0xff80000011367808 */ /* 0x000fe20004000000 */
[----:B------:R-:W-:Y:S01]  /*5040*/  FMUL.FTZ R90, R72, UR22 ;  /* 0x00000016485a7c20 */ /* 0x000fe20008410000 */
[C---:B------:R-:W-:Y:S01]  /*5050*/  ISETP.LT.OR P5, PT, R6.reuse, R211, P2 ;  /* 0x000000d30600720c */ /* 0x040fe200017a1670 */
[----:B------:R-:W1:Y:S01]  /*5060*/  MUFU.TANH R14, R34 ;  /* 0x00000022000e7308 */ /* 0x000e620000002400 */
[----:B------:R-:W-:Y:S01]  /*5070*/  IABS R8, R7 ;  /* 0x0000000700087213 */ /* 0x000fe20000000000 */
[----:B------:R-:W-:Y:S01]  /*5080*/  FMUL.FTZ R72, R29, UR22 ;  /* 0x000000161d487c20 */ /* 0x000fe20008410000 */
[----:B------:R-:W-:Y:S01]  /*5090*/  ISETP.GE.AND P4, PT, R6, R218, PT ;  /* 0x000000da0600720c */ /* 0x000fe20003f86270 */
[----:B------:R-:W-:Y:S01]  /*50a0*/  FMUL.FTZ R28, R28, UR22 ;  /* 0x000000161c1c7c20 */ /* 0x000fe20008410000 */
[----:B------:R-:W-:Y:S01]  /*50b0*/  ISETP.GE.AND P0, PT, R6, R215, PT ;  /* 0x000000d70600720c */ /* 0x000fe20003f06270 */
[----:B------:R-:W-:Y:S01]  /*50c0*/  FMUL.FTZ R80, R80, UR22 ;  /* 0x0000001650507c20 */ /* 0x000fe20008410000 */
[----:B------:R-:W-:Y:S01]  /*50d0*/  IABS R7, R9 ;  /* 0x0000000900077213 */ /* 0x000fe20000000000 */
[----:B------:R-:W2:Y:S01]  /*50e0*/  MUFU.TANH R23, R33 ;  /* 0x0000002100177308 */ /* 0x000ea20000002400 */
[----:B------:R-:W-:Y:S01]  /*50f0*/  IABS R9, R10 ;  /* 0x0000000a00097213 */ /* 0x000fe20000000000 */
[----:B------:R-:W-:Y:S01]  /*5100*/  IMAD.MOV.U32 R10, RZ, RZ, R8 ;  /* 0x000000ffff0a7224 */ /* 0x000fe200078e0008 */
[----:B------:R-:W-:Y:S01]  /*5110*/  FSEL R43, R11, -INF , !P3 ;  /* 0xff8000000b2b7808 */ /* 0x000fe20005800000 */
[----:B------:R-:W-:Y:S01]  /*5120*/  IMAD.MOV.U32 R8, RZ, RZ, R7 ;  /* 0x000000ffff087224 */ /* 0x000fe200078e0007 */
[----:B------:R-:W-:Y:S01]  /*5130*/  P2R R11, PR, RZ, 0x20 ;  /* 0x00000020ff0b7803 */ /* 0x000fe20000000000 */
[----:B------:R-:W-:Y:S01]  /*5140*/  IMAD.MOV.U32 R7, RZ, RZ, R9 ;  /* 0x000000ffff077224 */ /* 0x000fe200078e0009 */
[C---:B------:R-:W-:Y:S01]  /*5150*/  ISETP.LT.OR P4, PT, R6.reuse, R212, P4 ;  /* 0x000000d40600720c */ /* 0x040fe20002781670 */
[----:B------:R-:W3:Y:S01]  /*5160*/  MUFU.TANH R20, R66 ;  /* 0x0000004200147308 */ /* 0x000ee20000002400 */
[----:B------:R-:W-:Y:S01]  /*5170*/  ISETP.LT.OR P5, PT, R6, R207, P0 ;  /* 0x000000cf0600720c */ /* 0x000fe200007a1670 */
[----:B------:R-:W-:Y:S01]  /*5180*/  IMAD.IADD R6, R214, 0x1, -R6 ;  /* 0x00000001d6067824 */ /* 0x000fe200078e0a06 */
[----:B------:R-:W-:Y:S01]  /*5190*/  I2FP.F32.S32 R7, R7 ;  /* 0x0000000700077245 */ /* 0x000fe20000201400 */
[----:B------:R-:W-:Y:S01]  /*51a0*/  FMUL.FTZ R82, R82, UR22 ;  /* 0x0000001652527c20 */ /* 0x000fe20008410000 */
[----:B------:R-:W-:Y:S01]  /*51b0*/  I2FP.F32.S32 R9, R8 ;  /* 0x0000000800097245 */ /* 0x000fe20000201400 */
[----:B------:R-:W-:Y:S01]  /*51c0*/  FMUL.FTZ R81, R81, UR22 ;  /* 0x0000001651517c20 */ /* 0x000fe20008410000 */
[----:B------:R-:W-:Y:S01]  /*51d0*/  IABS R6, R6 ;  /* 0x0000000600067213 */ /* 0x000fe20000000000 */
[----:B-1----:R-:W-:Y:S01]  /*51e0*/  FFMA.FTZ R14, R7, -UR19, R14 ;  /* 0x80000013070e7c23 */ /* 0x002fe2000801000e */
[----:B------:R-:W-:Y:S01]  /*51f0*/  I2FP.F32.S32 R10, R10 ;  /* 0x0000000a000a7245 */ /* 0x000fe20000201400 */
[----:B------:R-:W-:Y:S01]  /*5200*/  FFMA.FTZ R17, R9, -UR19, R21 ;  /* 0x8000001309117c23 */ /* 0x000fe20008010015 */
[----:B------:R-:W-:Y:S01]  /*5210*/  I2FP.F32.S32 R8, R6 ;  /* 0x0000000600087245 */ /* 0x000fe20000201400 */
[----:B------:R-:W-:Y:S01]  /*5220*/  VIADD R6, R3, 0x10 ;  /* 0x0000001003067836 */ /* 0x000fe20000000000 */
[----:B------:R-:W-:Y:S01]  /*5230*/  ISETP.NE.AND P3, PT, R16, RZ, PT ;  /* 0x000000ff1000720c */ /* 0x000fe20003f65270 */
[----:B------:R-:W-:Y:S01]  /*5240*/  IMAD.IADD R7, R213, 0x1, -R5 ;  /* 0x00000001d5077824 */ /* 0x000fe200078e0a05 */
[----:B------:R-:W-:Y:S01]  /*5250*/  ISETP.NE.AND P2, PT, R15, RZ, PT ;  /* 0x000000ff0f00720c */ /* 0x000fe20003f45270 */
[----:B--2---:R-:W-:Y:S01]  /*5260*/  FFMA.FTZ R16, R10, -UR19, R23 ;  /* 0x800000130a107c23 */ /* 0x004fe20008010017 */
[----:B------:R-:W-:Y:S01]  /*5270*/  IMAD.IADD R9, R209, 0x1, -R5 ;  /* 0x00000001d1097824 */ /* 0x000fe200078e0a05 */
[----:B------:R-:W-:Y:S01]  /*5280*/  FSEL R55, R19, -INF , !P3 ;  /* 0xff80000013377808 */ /* 0x000fe20005800000 */
[----:B------:R-:W-:Y:S01]  /*5290*/  IMAD.IADD R10, R210, 0x1, -R6 ;  /* 0x00000001d20a7824 */ /* 0x000fe200078e0a06 */
[----:B------:R-:W-:Y:S01]  /*52a0*/  FSEL R49, R18, -INF , !P2 ;  /* 0xff80000012317808 */ /* 0x000fe20005000000 */
[----:B---3--:R-:W-:Y:S01]  /*52b0*/  FFMA.FTZ R15, R8, -UR19, R20 ;  /* 0x80000013080f7c23 */ /* 0x008fe20008010014 */
[----:B------:R-:W-:Y:S01]  /*52c0*/  FSEL R51, R13, -INF , !P1 ;  /* 0xff8000000d337808 */ /* 0x000fe20004800000 */
[----:B------:R-:W-:Y:S01]  /*52d0*/  MUFU.TANH R20, R36 ;  /* 0x0000002400147308 */ /* 0x000fe20000002400 */
[----:B------:R-:W-:Y:S01]  /*52e0*/  ISETP.GE.AND P3, PT, R5, R218, PT ;  /* 0x000000da0500720c */ /* 0x000fe20003f66270 */
[----:B------:R-:W-:Y:S01]  /*52f0*/  FMUL.FTZ R83, R83, UR22 ;  /* 0x0000001653537c20 */ /* 0x000fe20008410000 */
[----:B------:R-:W-:-:S02]  /*5300*/  ISETP.GE.AND P2, PT, R5, R217, PT ;  /* 0x000000d90500720c */ /* 0x000fc40003f46270 */
[C---:B------:R-:W-:Y:S02]  /*5310*/  ISETP.GE.AND P1, PT, R5.reuse, R216, PT ;  /* 0x000000d80500720c */ /* 0x040fe40003f26270 */
[C---:B------:R-:W-:Y:S01]  /*5320*/  ISETP.GE.AND P0, PT, R5.reuse, R215, PT ;  /* 0x000000d70500720c */ /* 0x040fe20003f06270 */
[----:B------:R-:W1:Y:S01]  /*5330*/  MUFU.TANH R24, R65 ;  /* 0x0000004100187308 */ /* 0x000e620000002400 */
[----:B------:R-:W-:Y:S02]  /*5340*/  IABS R8, R7 ;  /* 0x0000000700087213 */ /* 0x000fe40000000000 */
[----:B------:R-:W-:Y:S02]  /*5350*/  IABS R7, R9 ;  /* 0x0000000900077213 */ /* 0x000fe40000000000 */
[----:B------:R-:W-:Y:S02]  /*5360*/  FSEL R39, R12, -INF , !P4 ;  /* 0xff8000000c277808 */ /* 0x000fe40006000000 */
[----:B------:R-:W-:Y:S01]  /*5370*/  IABS R9, R10 ;  /* 0x0000000a00097213 */ /* 0x000fe20000000000 */
[----:B------:R-:W-:Y:S01]  /*5380*/  MUFU.TANH R25, R35 ;  /* 0x0000002300197308 */ /* 0x000fe20000002400 */
[C---:B------:R-:W-:Y:S01]  /*5390*/  ISETP.LT.OR P4, PT, R5.reuse, R212, P3 ;  /* 0x000000d40500720c */ /* 0x040fe20001f81670 */
[----:B------:R-:W-:Y:S01]  /*53a0*/  IMAD.MOV.U32 R10, RZ, RZ, R8 ;  /* 0x000000ffff0a7224 */ /* 0x000fe200078e0008 */
[C---:B------:R-:W-:Y:S01]  /*53b0*/  ISETP.LT.OR P2, PT, R5.reuse, R211, P2 ;  /* 0x000000d30500720c */ /* 0x040fe20001741670 */
[----:B------:R-:W-:Y:S01]  /*53c0*/  IMAD.MOV.U32 R8, RZ, RZ, R7 ;  /* 0x000000ffff087224 */ /* 0x000fe200078e0007 */
[C---:B------:R-:W-:Y:S01]  /*53d0*/  ISETP.LT.OR P1, PT, R5.reuse, R208, P1 ;  /* 0x000000d00500720c */ /* 0x040fe20000f21670 */
[----:B------:R-:W-:Y:S01]  /*53e0*/  IMAD.MOV.U32 R7, RZ, RZ, R9 ;  /* 0x000000ffff077224 */ /* 0x000fe200078e0009 */
[----:B------:R-:W-:Y:S01]  /*53f0*/  ISETP.LT.OR P0, PT, R5, R207, P0 ;  /* 0x000000cf0500720c */ /* 0x000fe20000701670 */
[----:B------:R-:W-:Y:S01]  /*5400*/  IMAD.IADD R5, R214, 0x1, -R5 ;  /* 0x00000001d6057824 */ /* 0x000fe200078e0a05 */
[----:B------:R-:W2:Y:S01]  /*5410*/  MUFU.TANH R21, R67 ;  /* 0x0000004300157308 */ /* 0x000ea20000002400 */
[----:B------:R-:W-:-:S02]  /*5420*/  ISETP.NE.AND P3, PT, R11, RZ, PT ;  /* 0x000000ff0b00720c */ /* 0x000fc40003f65270 */
[----:B------:R-:W-:Y:S02]  /*5430*/  I2FP.F32.S32 R9, R8 ;  /* 0x0000000800097245 */ /* 0x000fe40000201400 */
[----:B------:R-:W-:Y:S02]  /*5440*/  IABS R5, R5 ;  /* 0x0000000500057213 */ /* 0x000fe40000000000 */
[----:B------:R-:W-:Y:S01]  /*5450*/  I2FP.F32.S32 R7, R7 ;  /* 0x0000000700077245 */ /* 0x000fe20000201400 */
[----:B-1----:R-:W-:Y:S01]  /*5460*/  FFMA.FTZ R24, R9, -UR19, R24 ;  /* 0x8000001309187c23 */ /* 0x002fe20008010018 */
[----:B------:R-:W-:Y:S01]  /*5470*/  P2R R13, PR, RZ, 0x4 ;  /* 0x00000004ff0d7803 */ /* 0x000fe20000000000 */
[----:B------:R-:W-:Y:S01]  /*5480*/  IMAD.IADD R9, R213, 0x1, -R6 ;  /* 0x00000001d5097824 */ /* 0x000fe200078e0a06 */
[----:B------:R-:W-:Y:S01]  /*5490*/  I2FP.F32.S32 R8, R5 ;  /* 0x0000000500087245 */ /* 0x000fe20000201400 */
[----:B------:R-:W-:Y:S01]  /*54a0*/  VIADD R5, R3, 0x11 ;  /* 0x0000001103057836 */ /* 0x000fe20000000000 */
[----:B------:R-:W-:Y:S01]  /*54b0*/  ISETP.GE.AND P2, PT, R6, R217, PT ;  /* 0x000000d90600720c */ /* 0x000fe20003f46270 */
[----:B------:R-:W-:Y:S01]  /*54c0*/  FFMA.FTZ R20, R7, -UR19, R20 ;  /* 0x8000001307147c23 */ /* 0x000fe20008010014 */
[----:B------:R-:W-:Y:S01]  /*54d0*/  FSEL R52, R16, -INF , !P3 ;  /* 0xff80000010347808 */ /* 0x000fe20005800000 */
[----:B------:R-:W-:Y:S01]  /*54e0*/  IMAD.IADD R7, R210, 0x1, -R5 ;  /* 0x00000001d2077824 */ /* 0x000fe200078e0a05 */
[----:B------:R-:W-:Y:S01]  /*54f0*/  ISETP.GE.AND P3, PT, R6, R218, PT ;  /* 0x000000da0600720c */ /* 0x000fe20003f66270 */
[----:B--2---:R-:W-:Y:S01]  /*5500*/  FFMA.FTZ R21, R8, -UR19, R21 ;  /* 0x8000001308157c23 */ /* 0x004fe20008010015 */
[----:B------:R-:W-:Y:S01]  /*5510*/  I2FP.F32.S32 R10, R10 ;  /* 0x0000000a000a7245 */ /* 0x000fe20000201400 */
[----:B------:R-:W1:Y:S01]  /*5520*/  MUFU.TANH R23, R60 ;  /* 0x0000003c00177308 */ /* 0x000e620000002400 */
[----:B------:R-:W-:Y:S01]  /*5530*/  FSEL R48, R15, -INF , !P5 ;  /* 0xff8000000f307808 */ /* 0x000fe20006800000 */
[--C-:B------:R-:W-:Y:S01]  /*5540*/  IMAD.IADD R8, R214, 0x1, -R6.reuse ;  /* 0x00000001d6087824 */ /* 0x100fe200078e0a06 */
[----:B------:R-:W-:Y:S01]  /*5550*/  P2R R12, PR, RZ, 0x2 ;  /* 0x00000002ff0c7803 */ /* 0x000fe20000000000 */
[----:B------:R-:W-:Y:S01]  /*5560*/  FFMA.FTZ R25, R10, -UR19, R25 ;  /* 0x800000130a197c23 */ /* 0x000fe20008010019 */
[----:B------:R-:W-:Y:S01]  /*5570*/  P2R R11, PR, RZ, 0x1 ;  /* 0x00000001ff0b7803 */ /* 0x000fe20000000000 */
[----:B------:R-:W-:Y:S01]  /*5580*/  IMAD.IADD R10, R209, 0x1, -R6 ;  /* 0x00000001d10a7824 */ /* 0x000fe200078e0a06 */
[C---:B------:R-:W-:Y:S01]  /*5590*/  ISETP.LT.OR P5, PT, R6.reuse, R211, P2 ;  /* 0x000000d30600720c */ /* 0x040fe200017a1670 */
[----:B------:R-:W-:Y:S01]  /*55a0*/  MUFU.TANH R22, R45 ;  /* 0x0000002d00167308 */ /* 0x000fe20000002400 */
[----:B------:R-:W-:-:S02]  /*55b0*/  ISETP.GE.AND P1, PT, R6, R216, PT ;  /* 0x000000d80600720c */ /* 0x000fc40003f26270 */
[----:B------:R-:W-:Y:S02]  /*55c0*/  FSEL R36, R14, -INF , !P4 ;  /* 0xff8000000e247808 */ /* 0x000fe40006000000 */
[C---:B------:R-:W-:Y:S02]  /*55d0*/  ISETP.GE.AND P0, PT, R6.reuse, R215, PT ;  /* 0x000000d70600720c */ /* 0x040fe40003f06270 */
[----:B------:R-:W-:Y:S01]  /*55e0*/  ISETP.LT.OR P4, PT, R6, R212, P3 ;  /* 0x000000d40600720c */ /* 0x000fe20001f81670 */
[----:B------:R-:W2:Y:S01]  /*55f0*/  MUFU.TANH R19, R62 ;  /* 0x0000003e00137308 */ /* 0x000ea20000002400 */
[----:B------:R-:W-:Y:S02]  /*5600*/  ISETP.NE.AND P3, PT, R13, RZ, PT ;  /* 0x000000ff0d00720c */ /* 0x000fe40003f65270 */
[----:B------:R-:W-:Y:S02]  /*5610*/  FSEL R47, R17, -INF , !P6 ;  /* 0xff800000112f7808 */ /* 0x000fe40007000000 */
[----:B------:R-:W-:-:S02]  /*5620*/  P2R R13, PR, RZ, 0x20 ;  /* 0x00000020ff0d7803 */ /* 0x000fc40000000000 */
[C---:B------:R-:W-:Y:S01]  /*5630*/  ISETP.LT.OR P6, PT, R6.reuse, R208, P1 ;  /* 0x000000d00600720c */ /* 0x040fe20000fc1670 */
[----:B------:R3:W4:Y:S01]  /*5640*/  MUFU.TANH R18, R38 ;  /* 0x0000002600127308 */ /* 0x0007220000002400 */
[----:B------:R-:W-:Y:S02]  /*5650*/  ISETP.LT.OR P5, PT, R6, R207, P0 ;  /* 0x000000cf0600720c */ /* 0x000fe400007a1670 */
[----:B------:R-:W-:Y:S02]  /*5660*/  IABS R7, R7 ;  /* 0x0000000700077213 */ /* 0x000fe40000000000 */
[----:B------:R-:W-:Y:S02]  /*5670*/  IABS R6, R9 ;  /* 0x0000000900067213 */ /* 0x000fe40000000000 */
[----:B------:R-:W-:Y:S01]  /*5680*/  ISETP.NE.AND P2, PT, R12, RZ, PT ;  /* 0x000000ff0c00720c */ /* 0x000fe20003f45270 */
[----:B------:R-:W-:Y:S01]  /*5690*/  IMAD.MOV.U32 R12, RZ, RZ, R7 ;  /* 0x000000ffff0c7224 */ /* 0x000fe200078e0007 */
[----:B------:R-:W-:Y:S01]  /*56a0*/  ISETP.NE.AND P1, PT, R11, RZ, PT ;  /* 0x000000ff0b00720c */ /* 0x000fe20003f25270 */
[----:B------:R-:W-:Y:S01]  /*56b0*/  IMAD.MOV.U32 R7, RZ, RZ, R6 ;  /* 0x000000ffff077224 */ /* 0x000fe200078e0006 */
[----:B------:R-:W-:Y:S01]  /*56c0*/  IABS R9, R10 ;  /* 0x0000000a00097213 */ /* 0x000fe20000000000 */
[----:B------:R-:W-:Y:S01]  /*56d0*/  IMAD.IADD R11, R213, 0x1, -R5 ;  /* 0x00000001d50b7824 */ /* 0x000fe200078e0a05 */
[----:B------:R-:W5:Y:S01]  /*56e0*/  MUFU.TANH R26, R44 ;  /* 0x0000002c001a7308 */ /* 0x000f620000002400 */
[----:B------:R-:W-:-:S02]  /*56f0*/  IABS R8, R8 ;  /* 0x0000000800087213 */ /* 0x000fc40000000000 */
[----:B------:R-:W-:Y:S02]  /*5700*/  I2FP.F32.S32 R10, R7 ;  /* 0x00000007000a7245 */ /* 0x000fe40000201400 */
[----:B------:R-:W-:Y:S02]  /*5710*/  I2FP.F32.S32 R7, R9 ;  /* 0x0000000900077245 */ /* 0x000fe40000201400 */
[----:B------:R-:W-:Y:S01]  /*5720*/  IABS R6, R11 ;  /* 0x0000000b00067213 */ /* 0x000fe20000000000 */
[----:B------:R-:W5:Y:S01]  /*5730*/  MUFU.TANH R14, R61 ;  /* 0x0000003d000e7308 */ /* 0x000f620000002400 */
[----:B------:R-:W-:Y:S01]  /*5740*/  I2FP.F32.S32 R8, R8 ;  /* 0x0000000800087245 */ /* 0x000fe20000201400 */
[----:B-1----:R-:W-:Y:S01]  /*5750*/  FFMA.FTZ R23, R7, -UR19, R23 ;  /* 0x8000001307177c23 */ /* 0x002fe20008010017 */
[----:B------:R-:W-:Y:S01]  /*5760*/  I2FP.F32.S32 R7, R6 ;  /* 0x0000000600077245 */ /* 0x000fe20000201400 */
[----:B------:R-:W-:Y:S01]  /*5770*/  VIADD R6, R3, 0x18 ;  /* 0x0000001803067836 */ /* 0x000fe20000000000 */
[----:B------:R-:W-:Y:S01]  /*5780*/  I2FP.F32.S32 R9, R12 ;  /* 0x0000000c00097245 */ /* 0x000fe20000201400 */
[----:B--2---:R-:W-:Y:S01]  /*5790*/  FFMA.FTZ R19, R8, -UR19, R19 ;  /* 0x8000001308137c23 */ /* 0x004fe20008010013 */
[----:B------:R-:W-:Y:S01]  /*57a0*/  FSEL R50, R25, -INF , !P3 ;  /* 0xff80000019327808 */ /* 0x000fe20005800000 */
[----:B------:R-:W-:Y:S01]  /*57b0*/  FFMA.FTZ R22, R7, -UR19, R22 ;  /* 0x8000001307167c23 */ /* 0x000fe20008010016 */
[----:B---3--:R-:W-:Y:S01]  /*57c0*/  FSEL R38, R24, -INF , !P2 ;  /* 0xff80000018267808 */ /* 0x008fe20005000000 */
[--C-:B------:R-:W-:Y:S01]  /*57d0*/  IMAD.IADD R7, R209, 0x1, -R5.reuse ;  /* 0x00000001d1077824 */ /* 0x100fe200078e0a05 */
[----:B------:R-:W-:Y:S01]  /*57e0*/  FSEL R42, R21, -INF , !P1 ;  /* 0xff800000152a7808 */ /* 0x000fe20004800000 */
[----:B----4-:R-:W-:Y:S01]  /*57f0*/  FFMA.FTZ R18, R9, -UR19, R18 ;  /* 0x8000001309127c23 */ /* 0x010fe20008010012 */
[C---:B------:R-:W-:Y:S01]  /*5800*/  ISETP.GE.AND P3, PT, R5.reuse, R218, PT ;  /* 0x000000da0500720c */ /* 0x040fe20003f66270 */
[----:B------:R-:W-:Y:S01]  /*5810*/  IMAD.IADD R8, R210, 0x1, -R6 ;  /* 0x00000001d2087824 */ /* 0x000fe200078e0a06 */
[C---:B------:R-:W-:Y:S01]  /*5820*/  ISETP.GE.AND P2, PT, R5.reuse, R217, PT ;  /* 0x000000d90500720c */ /* 0x040fe20003f46270 */
[----:B------:R-:W-:Y:S01]  /*5830*/  IMAD.IADD R9, R214, 0x1, -R5 ;  /* 0x00000001d6097824 */ /* 0x000fe200078e0a05 */
[C---:B------:R-:W-:Y:S01]  /*5840*/  ISETP.GE.AND P1, PT, R5.reuse, R216, PT ;  /* 0x000000d80500720c */ /* 0x040fe20003f26270 */
[----:B------:R-:W-:Y:S01]  /*5850*/  MUFU.TANH R21, R57 ;  /* 0x0000003900157308 */ /* 0x000fe20000002400 */
[----:B------:R-:W-:Y:S01]  /*5860*/  ISETP.GE.AND P0, PT, R5, R215, PT ;  /* 0x000000d70500720c */ /* 0x000fe20003f06270 */
[----:B-----5:R-:W-:Y:S01]  /*5870*/  FFMA.FTZ R26, R10, -UR19, R26 ;  /* 0x800000130a1a7c23 */ /* 0x020fe2000801001a */
[----:B------:R-:W-:Y:S01]  /*5880*/  FSEL R34, R20, -INF , !P4 ;  /* 0xff80000014227808 */ /* 0x000fe20006000000 */
[----:B------:R-:W-:Y:S01]  /*5890*/  IMAD.IADD R10, R209, 0x1, -R6 ;  /* 0x00000001d10a7824 */ /* 0x000fe200078e0a06 */
[----:B------:R-:W-:-:S02]  /*58a0*/  ISETP.LT.OR P4, PT, R5, R212, P3 ;  /* 0x000000d40500720c */ /* 0x000fc40001f81670 */
[C---:B------:R-:W-:Y:S01]  /*58b0*/  ISETP.LT.OR P2, PT, R5.reuse, R211, P2 ;  /* 0x000000d30500720c */ /* 0x040fe20001741670 */
[----:B------:R-:W1:Y:S01]  /*58c0*/  MUFU.TANH R27, R63 ;  /* 0x0000003f001b7308 */ /* 0x000e620000002400 */
[C---:B------:R-:W-:Y:S02]  /*58d0*/  ISETP.LT.OR P1, PT, R5.reuse, R208, P1 ;  /* 0x000000d00500720c */ /* 0x040fe40000f21670 */
[----:B------:R-:W-:Y:S02]  /*58e0*/  ISETP.LT.OR P0, PT, R5, R207, P0 ;  /* 0x000000cf0500720c */ /* 0x000fe40000701670 */
[----:B------:R-:W-:Y:S01]  /*58f0*/  IABS R5, R7 ;  /* 0x0000000700057213 */ /* 0x000fe20000000000 */
[----:B------:R-:W-:Y:S01]  /*5900*/  IMAD.IADD R7, R213, 0x1, -R6 ;  /* 0x00000001d5077824 */ /* 0x000fe200078e0a06 */
[----:B------:R-:W-:Y:S01]  /*5910*/  IABS R12, R8 ;  /* 0x00000008000c7213 */ /* 0x000fe20000000000 */
[----:B------:R-:W2:Y:S01]  /*5920*/  MUFU.TANH R24, R40 ;  /* 0x0000002800187308 */ /* 0x000ea20000002400 */
[----:B------:R-:W-:Y:S01]  /*5930*/  IABS R8, R9 ;  /* 0x0000000900087213 */ /* 0x000fe20000000000 */
[----:B------:R-:W-:Y:S01]  /*5940*/  IMAD.MOV.U32 R9, RZ, RZ, R5 ;  /* 0x000000ffff097224 */ /* 0x000fe200078e0005 */
[----:B------:R-:W-:-:S02]  /*5950*/  ISETP.NE.AND P3, PT, R13, RZ, PT ;  /* 0x000000ff0d00720c */ /* 0x000fc40003f65270 */
[----:B------:R-:W-:Y:S02]  /*5960*/  IABS R7, R7 ;  /* 0x0000000700077213 */ /* 0x000fe40000000000 */
[----:B------:R-:W-:Y:S01]  /*5970*/  IABS R5, R10 ;  /* 0x0000000a00057213 */ /* 0x000fe20000000000 */
[----:B------:R-:W-:Y:S01]  /*5980*/  IMAD.MOV.U32 R10, RZ, RZ, R12 ;  /* 0x000000ffff0a7224 */ /* 0x000fe200078e000c */
[----:B------:R-:W-:Y:S01]  /*5990*/  I2FP.F32.S32 R11, R9 ;  /* 0x00000009000b7245 */ /* 0x000fe20000201400 */
[----:B------:R-:W-:Y:S01]  /*59a0*/  IMAD.MOV.U32 R9, RZ, RZ, R7 ;  /* 0x000000ffff097224 */ /* 0x000fe200078e0007 */
[----:B------:R-:W-:Y:S01]  /*59b0*/  FSEL R99, R26, -INF , !P3 ;  /* 0xff8000001a637808 */ /* 0x000fe20005800000 */
[----:B------:R3:W4:Y:S01]  /*59c0*/  MUFU.TANH R20, R41 ;  /* 0x0000002900147308 */ /* 0x0007220000002400 */
[----:B------:R-:W-:Y:S01]  /*59d0*/  ISETP.GE.AND P3, PT, R6, R218, PT ;  /* 0x000000da0600720c */ /* 0x000fe20003f66270 */
[----:B------:R-:W-:Y:S01]  /*59e0*/  FFMA.FTZ R14, R11, -UR19, R14 ;  /* 0x800000130b0e7c23 */ /* 0x000fe2000801000e */
[----:B------:R-:W-:-:S02]  /*59f0*/  I2FP.F32.S32 R7, R8 ;  /* 0x0000000800077245 */ /* 0x000fc40000201400 */
[----:B------:R-:W-:Y:S01]  /*5a00*/  I2FP.F32.S32 R8, R5 ;  /* 0x0000000500087245 */ /* 0x000fe20000201400 */
[----:B------:R-:W-:Y:S01]  /*5a10*/  VIADD R5, R3, 0x19 ;  /* 0x0000001903057836 */ /* 0x000fe20000000000 */
[----:B------:R-:W-:Y:S01]  /*5a20*/  P2R R15, PR, RZ, 0x1 ;  /* 0x00000001ff0f7803 */ /* 0x000fe20000000000 */
[----:B-1----:R-:W-:Y:S01]  /*5a30*/  FFMA.FTZ R13, R7, -UR19, R27 ;  /* 0x80000013070d7c23 */ /* 0x002fe2000801001b */
[----:B------:R-:W-:Y:S01]  /*5a40*/  ISETP.LT.OR P3, PT, R6, R212, P3 ;  /* 0x000000d40600720c */ /* 0x000fe20001f61670 */
[----:B------:R-:W-:Y:S01]  /*5a50*/  FFMA.FTZ R21, R8, -UR19, R21 ;  /* 0x8000001308157c23 */ /* 0x000fe20008010015 */
[----:B------:R-:W-:Y:S01]  /*5a60*/  P2R R17, PR, RZ, 0x4 ;  /* 0x00000004ff117803 */ /* 0x000fe20000000000 */
[--C-:B------:R-:W-:Y:S01]  /*5a70*/  IMAD.IADD R7, R210, 0x1, -R5.reuse ;  /* 0x00000001d2077824 */ /* 0x100fe200078e0a05 */
[----:B------:R-:W-:Y:S01]  /*5a80*/  ISETP.GE.AND P0, PT, R6, R215, PT ;  /* 0x000000d70600720c */ /* 0x000fe20003f06270 */
[----:B------:R-:W-:Y:S01]  /*5a90*/  IMAD.IADD R11, R209, 0x1, -R5 ;  /* 0x00000001d10b7824 */ /* 0x000fe200078e0a05 */
[----:B------:R-:W-:Y:S01]  /*5aa0*/  P2R R8, PR, RZ, 0x8 ;  /* 0x00000008ff087803 */ /* 0x000fe20000000000 */
[----:B------:R-:W-:Y:S01]  /*5ab0*/  MUFU.TANH R25, R72 ;  /* 0x0000004800197308 */ /* 0x000fe20000002400 */
[----:B---3--:R-:W-:-:S02]  /*5ac0*/  FSEL R41, R23, -INF , !P6 ;  /* 0xff80000017297808 */ /* 0x008fc40007000000 */
[----:B------:R-:W-:Y:S02]  /*5ad0*/  P2R R16, PR, RZ, 0x2 ;  /* 0x00000002ff107803 */ /* 0x000fe40000000000 */
[----:B------:R-:W-:Y:S02]  /*5ae0*/  I2FP.F32.S32 R10, R10 ;  /* 0x0000000a000a7245 */ /* 0x000fe40000201400 */
[----:B------:R-:W-:Y:S01]  /*5af0*/  ISETP.NE.AND P6, PT, R17, RZ, PT ;  /* 0x000000ff1100720c */ /* 0x000fe20003fc5270 */
[----:B------:R-:W-:Y:S01]  /*5b00*/  MUFU.TANH R23, R69 ;  /* 0x0000004500177308 */ /* 0x000fe20000002400 */
[----:B------:R-:W-:Y:S01]  /*5b10*/  ISETP.LT.OR P3, PT, R6, R207, P0 ;  /* 0x000000cf0600720c */ /* 0x000fe20000761670 */
[----:B--2---:R-:W-:Y:S01]  /*5b20*/  FFMA.FTZ R12, R10, -UR19, R24 ;  /* 0x800000130a0c7c23 */ /* 0x004fe20008010018 */
[C---:B------:R-:W-:Y:S01]  /*5b30*/  ISETP.GE.AND P2, PT, R6.reuse, R217, PT ;  /* 0x000000d90600720c */ /* 0x040fe20003f46270 */
[----:B------:R-:W-:Y:S01]  /*5b40*/  IMAD.IADD R10, R213, 0x1, -R5 ;  /* 0x00000001d50a7824 */ /* 0x000fe200078e0a05 */
[----:B------:R-:W-:-:S02]  /*5b50*/  ISETP.GE.AND P1, PT, R6, R216, PT ;  /* 0x000000d80600720c */ /* 0x000fc40003f26270 */
[----:B------:R-:W-:Y:S01]  /*5b60*/  ISETP.GE.AND P0, PT, R5, R218, PT ;  /* 0x000000da0500720c */ /* 0x000fe20003f06270 */
[----:B------:R-:W-:Y:S01]  /*5b70*/  MUFU.TANH R17, R59 ;  /* 0x0000003b00117308 */ /* 0x000fe20000002400 */
[----:B------:R-:W-:Y:S02]  /*5b80*/  FSEL R85, R19, -INF , !P5 ;  /* 0xff80000013557808 */ /* 0x000fe40006800000 */
[----:B------:R-:W-:Y:S02]  /*5b90*/  FSEL R33, R18, -INF , !P4 ;  /* 0xff80000012217808 */ /* 0x000fe40006000000 */
[----:B------:R-:W-:Y:S02]  /*5ba0*/  FSEL R98, R22, -INF , !P6 ;  /* 0xff80000016627808 */ /* 0x000fe40007000000 */
[C---:B------:R-:W-:Y:S01]  /*5bb0*/  ISETP.LT.OR P5, PT, R6.reuse, R211, P2 ;  /* 0x000000d30600720c */ /* 0x040fe200017a1670 */
[----:B------:R-:W-:Y:S01]  /*5bc0*/  MUFU.TANH R18, R77 ;  /* 0x0000004d00127308 */ /* 0x000fe20000002400 */
[----:B------:R-:W-:Y:S01]  /*5bd0*/  ISETP.LT.OR P4, PT, R6, R208, P1 ;  /* 0x000000d00600720c */ /* 0x000fe20000f81670 */
[----:B------:R-:W-:Y:S01]  /*5be0*/  IMAD.IADD R6, R214, 0x1, -R6 ;  /* 0x00000001d6067824 */ /* 0x000fe200078e0a06 */
[----:B------:R-:W-:-:S02]  /*5bf0*/  ISETP.LT.OR P6, PT, R5, R212, P0 ;  /* 0x000000d40500720c */ /* 0x000fc400007c1670 */
[----:B------:R-:W-:Y:S02]  /*5c00*/  ISETP.NE.AND P2, PT, R16, RZ, PT ;  /* 0x000000ff1000720c */ /* 0x000fe40003f45270 */
[----:B------:R-:W-:Y:S01]  /*5c10*/  ISETP.NE.AND P1, PT, R15, RZ, PT ;  /* 0x000000ff0f00720c */ /* 0x000fe20003f25270 */
[----:B------:R-:W-:Y:S01]  /*5c20*/  MUFU.TANH R16, R78 ;  /* 0x0000004e00107308 */ /* 0x000fe20000002400 */
[----:B------:R-:W-:Y:S02]  /*5c30*/  ISETP.NE.AND P0, PT, R8, RZ, PT ;  /* 0x000000ff0800720c */ /* 0x000fe40003f05270 */
[----:B------:R-:W-:Y:S02]  /*5c40*/  I2FP.F32.S32 R9, R9 ;  /* 0x0000000900097245 */ /* 0x000fe40000201400 */
[----:B------:R-:W-:Y:S02]  /*5c50*/  FSEL R40, R14, -INF , !P2 ;  /* 0xff8000000e287808 */ /* 0x000fe40005000000 */
[----:B------:R-:W-:Y:S01]  /*5c60*/  FSEL R84, R13, -INF , !P1 ;  /* 0xff8000000d547808 */ /* 0x000fe20004800000 */
[----:B----4-:R-:W-:Y:S01]  /*5c70*/  FFMA.FTZ R20, R9, -UR19, R20 ;  /* 0x8000001309147c23 */ /* 0x010fe20008010014 */
[----:B------:R-:W-:Y:S01]  /*5c80*/  FSEL R31, R12, -INF , !P0 ;  /* 0xff8000000c1f7808 */ /* 0x000fe20004000000 */
[----:B------:R-:W-:Y:S01]  /*5c90*/  IMAD.IADD R9, R214, 0x1, -R5 ;  /* 0x00000001d6097824 */ /* 0x000fe200078e0a05 */
[C---:B------:R-:W-:Y:S01]  /*5ca0*/  ISETP.GE.AND P2, PT, R5.reuse, R217, PT ;  /* 0x000000d90500720c */ /* 0x040fe20003f46270 */
[----:B------:R-:W1:Y:S01]  /*5cb0*/  MUFU.TANH R15, R76 ;  /* 0x0000004c000f7308 */ /* 0x000e620000002400 */
[----:B------:R-:W-:-:S02]  /*5cc0*/  ISETP.GE.AND P1, PT, R5, R216, PT ;  /* 0x000000d80500720c */ /* 0x000fc40003f26270 */
[C---:B------:R-:W-:Y:S02]  /*5cd0*/  ISETP.GE.AND P0, PT, R5.reuse, R215, PT ;  /* 0x000000d70500720c */ /* 0x040fe40003f06270 */
[----:B------:R-:W-:Y:S02]  /*5ce0*/  IABS R6, R6 ;  /* 0x0000000600067213 */ /* 0x000fe40000000000 */
[C---:B------:R-:W-:Y:S01]  /*5cf0*/  ISETP.LT.OR P2, PT, R5.reuse, R211, P2 ;  /* 0x000000d30500720c */ /* 0x040fe20001741670 */
[----:B------:R-:W2:Y:S01]  /*5d00*/  MUFU.TANH R19, R58 ;  /* 0x0000003a00137308 */ /* 0x000ea20000002400 */
[C---:B------:R-:W-:Y:S01]  /*5d10*/  ISETP.LT.OR P1, PT, R5.reuse, R208, P1 ;  /* 0x000000d00500720c */ /* 0x040fe20000f21670 */
[----:B------:R-:W-:Y:S01]  /*5d20*/  IMAD.MOV.U32 R8, RZ, RZ, R6 ;  /* 0x000000ffff087224 */ /* 0x000fe200078e0006 */
[----:B------:R-:W-:Y:S02]  /*5d30*/  ISETP.LT.OR P0, PT, R5, R207, P0 ;  /* 0x000000cf0500720c */ /* 0x000fe40000701670 */
[----:B------:R-:W-:-:S02]  /*5d40*/  IABS R7, R7 ;  /* 0x0000000700077213 */ /* 0x000fc40000000000 */
[----:B------:R-:W-:Y:S01]  /*5d50*/  IABS R5, R11 ;  /* 0x0000000b00057213 */ /* 0x000fe20000000000 */
[----:B------:R-:W-:Y:S01]  /*5d60*/  MUFU.TANH R22, R68 ;  /* 0x0000004400167308 */ /* 0x000fe20000002400 */
[----:B------:R-:W-:Y:S02]  /*5d70*/  IABS R6, R10 ;  /* 0x0000000a00067213 */ /* 0x000fe40000000000 */
[----:B------:R-:W-:Y:S02]  /*5d80*/  IABS R9, R9 ;  /* 0x0000000900097213 */ /* 0x000fe40000000000 */
[----:B------:R-:W-:Y:S01]  /*5d90*/  I2FP.F32.S32 R11, R7 ;  /* 0x00000007000b7245 */ /* 0x000fe20000201400 */
[----:B------:R-:W-:Y:S01]  /*5da0*/  IMAD.MOV.U32 R7, RZ, RZ, R5 ;  /* 0x000000ffff077224 */ /* 0x000fe200078e0005 */
[----:B------:R-:W-:Y:S01]  /*5db0*/  I2FP.F32.S32 R10, R8 ;  /* 0x00000008000a7245 */ /* 0x000fe20000201400 */
[----:B------:R-:W-:Y:S01]  /*5dc0*/  VIADD R5, R3, 0x20 ;  /* 0x0000002003057836 */ /* 0x000fe20000000000 */
[----:B------:R-:W-:Y:S01]  /*5dd0*/  P2R R12, PR, RZ, 0x1 ;  /* 0x00000001ff0c7803 */ /* 0x000fe20000000000 */
[----:B------:R-:W-:Y:S01]  /*5de0*/  IMAD.MOV.U32 R8, RZ, RZ, R6 ;  /* 0x000000ffff087224 */ /* 0x000fe200078e0006 */
[----:B------:R-:W-:Y:S01]  /*5df0*/  P2R R14, PR, RZ, 0x4 ;  /* 0x00000004ff0e7803 */ /* 0x000fe20000000000 */
[----:B------:R-:W-:Y:S01]  /*5e00*/  IMAD.MOV.U32 R6, RZ, RZ, R9 ;  /* 0x000000ffff067224 */ /* 0x000fe200078e0009 */
[----:B------:R-:W-:Y:S01]  /*5e10*/  ISETP.GE.AND P0, PT, R5, R218, PT ;  /* 0x000000da0500720c */ /* 0x000fe20003f06270 */
[----:B-1----:R-:W-:Y:S01]  /*5e20*/  FFMA.FTZ R10, R10, -UR19, R15 ;  /* 0x800000130a0a7c23 */ /* 0x002fe2000801000f */
[----:B------:R-:W-:Y:S01]  /*5e30*/  I2FP.F32.S32 R9, R8 ;  /* 0x0000000800097245 */ /* 0x000fe20000201400 */
[----:B--2---:R-:W-:Y:S01]  /*5e40*/  FFMA.FTZ R11, R11, -UR19, R19 ;  /* 0x800000130b0b7c23 */ /* 0x004fe20008010013 */
[----:B------:R-:W-:Y:S01]  /*5e50*/  I2FP.F32.S32 R6, R6 ;  /* 0x0000000600067245 */ /* 0x000fe20000201400 */
[----:B------:R-:W-:Y:S01]  /*5e60*/  MUFU.TANH R19, R86 ;  /* 0x0000005600137308 */ /* 0x000fe20000002400 */
[----:B------:R-:W-:Y:S01]  /*5e70*/  ISETP.LT.OR P0, PT, R5, R212, P0 ;  /* 0x000000d40500720c */ /* 0x000fe20000701670 */
[----:B------:R-:W-:Y:S01]  /*5e80*/  FFMA.FTZ R17, R9, -UR19, R17 ;  /* 0x8000001309117c23 */ /* 0x000fe20008010011 */
[----:B------:R-:W-:Y:S01]  /*5e90*/  I2FP.F32.S32 R8, R7 ;  /* 0x0000000700087245 */ /* 0x000fe20000201400 */
[--C-:B------:R-:W-:Y:S01]  /*5ea0*/  IMAD.IADD R7, R210, 0x1, -R5.reuse ;  /* 0x00000001d2077824 */ /* 0x100fe200078e0a05 */
[----:B------:R-:W-:Y:S01]  /*5eb0*/  P2R R13, PR, RZ, 0x2 ;  /* 0x00000002ff0d7803 */ /* 0x000fe20000000000 */
[----:B------:R-:W-:Y:S01]  /*5ec0*/  FFMA.FTZ R16, R6, -UR19, R16 ;  /* 0x8000001306107c23 */ /* 0x000fe20008010010 */
[----:B------:R-:W-:Y:S01]  /*5ed0*/  P2R R15, PR, RZ, 0x1 ;  /* 0x00000001ff0f7803 */ /* 0x000fe20000000000 */
[--C-:B------:R-:W-:Y:S01]  /*5ee0*/  IMAD.IADD R6, R213, 0x1, -R5.reuse ;  /* 0x00000001d5067824 */ /* 0x100fe200078e0a05 */
[C---:B------:R-:W-:Y:S01]  /*5ef0*/  ISETP.GE.AND P2, PT, R5.reuse, R217, PT ;  /* 0x000000d90500720c */ /* 0x040fe20003f46270 */
[----:B------:R-:W-:Y:S01]  /*5f00*/  FFMA.FTZ R18, R8, -UR19, R18 ;  /* 0x8000001308127c23 */ /* 0x000fe20008010012 */
[----:B------:R-:W-:Y:S01]  /*5f10*/  ISETP.GE.AND P1, PT, R5, R216, PT ;  /* 0x000000d80500720c */ /* 0x000fe20003f26270 */
[----:B------:R-:W-:Y:S01]  /*5f20*/  IMAD.IADD R8, R209, 0x1, -R5 ;  /* 0x00000001d1087824 */ /* 0x000fe200078e0a05 */
[----:B------:R-:W-:Y:S01]  /*5f30*/  BAR.SYNC.DEFER_BLOCKING 0x0 ;  /* 0x0000000000007b1d */ /* 0x000fe20000010000 */
[----:B------:R-:W-:-:S02]  /*5f40*/  ISETP.GE.AND P0, PT, R5, R215, PT ;  /* 0x000000d70500720c */ /* 0x000fc40003f06270 */
[----:B------:R-:W-:Y:S02]  /*5f50*/  FSEL R97, R20, -INF , !P5 ;  /* 0xff80000014617808 */ /* 0x000fe40006800000 */
[----:B------:R-:W-:Y:S01]  /*5f60*/  FSEL R37, R21, -INF , !P4 ;  /* 0xff80000015257808 */ /* 0x000fe20006000000 */
[----:B------:R-:W1:Y:S01]  /*5f70*/  MUFU.TANH R20, R87 ;  /* 0x0000005700147308 */ /* 0x000e620000002400 */
[----:B------:R-:W-:Y:S01]  /*5f80*/  FSEL R45, R10, -INF , !P3 ;  /* 0xff8000000a2d7808 */ /* 0x000fe20005800000 */
[----:B------:R-:W-:Y:S01]  /*5f90*/  IMAD.IADD R10, R214, 0x1, -R5 ;  /* 0x00000001d60a7824 */ /* 0x000fe200078e0a05 */
[----:B------:R-:W-:Y:S02]  /*5fa0*/  IABS R7, R7 ;  /* 0x0000000700077213 */ /* 0x000fe40000000000 */
[C---:B------:R-:W-:Y:S02]  /*5fb0*/  ISETP.LT.OR P5, PT, R5.reuse, R211, P2 ;  /* 0x000000d30500720c */ /* 0x040fe400017a1670 */
[C---:B------:R-:W-:Y:S01]  /*5fc0*/  ISETP.LT.OR P4, PT, R5.reuse, R208, P1 ;  /* 0x000000d00500720c */ /* 0x040fe20000f81670 */
[----:B------:R-:W-:Y:S01]  /*5fd0*/  IMAD.MOV.U32 R9, RZ, RZ, R7 ;  /* 0x000000ffff097224 */ /* 0x000fe200078e0007 */
[----:B------:R-:W-:Y:S01]  /*5fe0*/  ISETP.LT.OR P3, PT, R5, R207, P0 ;  /* 0x000000cf0500720c */ /* 0x000fe20000761670 */
[----:B------:R-:W2:Y:S01]  /*5ff0*/  MUFU.TANH R21, R70 ;  /* 0x0000004600157308 */ /* 0x000ea20000002400 */
[----:B------:R-:W-:-:S02]  /*6000*/  IABS R5, R6 ;  /* 0x0000000600057213 */ /* 0x000fc40000000000 */
[----:B------:R-:W-:Y:S02]  /*6010*/  IABS R6, R8 ;  /* 0x0000000800067213 */ /* 0x000fe40000000000 */
[----:B------:R-:W-:Y:S01]  /*6020*/  FSEL R30, R11, -INF , !P6 ;  /* 0xff8000000b1e7808 */ /* 0x000fe20007000000 */
[----:B------:R-:W-:Y:S01]  /*6030*/  IMAD.MOV.U32 R7, RZ, RZ, R5 ;  /* 0x000000ffff077224 */ /* 0x000fe200078e0005 */
[----:B------:R-:W-:Y:S01]  /*6040*/  IABS R5, R10 ;  /* 0x0000000a00057213 */ /* 0x000fe20000000000 */
[----:B------:R-:W3:Y:S01]  /*6050*/  MUFU.TANH R24, R88 ;  /* 0x0000005800187308 */ /* 0x000ee20000002400 */
[----:B------:R-:W-:Y:S02]  /*6060*/  I2FP.F32.S32 R6, R6 ;  /* 0x0000000600067245 */ /* 0x000fe40000201400 */
[----:B------:R-:W-:Y:S01]  /*6070*/  I2FP.F32.S32 R8, R7 ;  /* 0x0000000700087245 */ /* 0x000fe20000201400 */
[----:B------:R-:W-:Y:S01]  /*6080*/  IMAD.MOV.U32 R7, RZ, RZ, R5 ;  /* 0x000000ffff077224 */ /* 0x000fe200078e0005 */
[----:B------:R-:W-:Y:S01]  /*6090*/  ISETP.NE.AND P6, PT, R14, RZ, PT ;  /* 0x000000ff0e00720c */ /* 0x000fe20003fc5270 */
[----:B------:R-:W-:Y:S01]  /*60a0*/  VIADD R5, R3, 0x21 ;  /* 0x0000002103057836 */ /* 0x000fe20000000000 */
[----:B------:R-:W-:Y:S01]  /*60b0*/  I2FP.F32.S32 R9, R9 ;  /* 0x0000000900097245 */ /* 0x000fe20000201400 */
[----:B-1----:R-:W-:Y:S01]  /*60c0*/  FFMA.FTZ R20, R8, -UR19, R20 ;  /* 0x8000001308147c23 */ /* 0x002fe20008010014 */
[----:B------:R-:W-:Y:S01]  /*60d0*/  I2FP.F32.S32 R8, R7 ;  /* 0x0000000700087245 */ /* 0x000fe20000201400 */
[----:B------:R-:W-:Y:S01]  /*60e0*/  FFMA.FTZ R22, R6, -UR19, R22 ;  /* 0x8000001306167c23 */ /* 0x000fe20008010016 */
[----:B------:R-:W-:Y:S01]  /*60f0*/  ISETP.GE.AND P0, PT, R5, R218, PT ;  /* 0x000000da0500720c */ /* 0x000fe20003f06270 */
[----:B------:R-:W-:Y:S01]  /*6100*/  VIADD R6, R3, 0x28 ;  /* 0x0000002803067836 */ /* 0x000fe20000000000 */
[----:B------:R-:W-:Y:S01]  /*6110*/  FSEL R96, R17, -INF , !P6 ;  /* 0xff80000011607808 */ /* 0x000fe20007000000 */
[----:B------:R-:W-:-:S02]  /*6120*/  IMAD.IADD R7, R210, 0x1, -R5 ;  /* 0x00000001d2077824 */ /* 0x000fc400078e0a05 */
[----:B------:R-:W-:Y:S01]  /*6130*/  FFMA.FTZ R10, R9, -UR19, R19 ;  /* 0x80000013090a7c23 */ /* 0x000fe20008010013 */
[----:B------:R-:W-:Y:S01]  /*6140*/  ISETP.LT.OR P6, PT, R5, R212, P0 ;  /* 0x000000d40500720c */ /* 0x000fe200007c1670 */
[----:B--2---:R-:W-:Y:S01]  /*6150*/  FFMA.FTZ R21, R8, -UR19, R21 ;  /* 0x8000001308157c23 */ /* 0x004fe20008010015 */
[----:B------:R-:W-:Y:S01]  /*6160*/  ISETP.NE.AND P2, PT, R13, RZ, PT ;  /* 0x000000ff0d00720c */ /* 0x000fe20003f45270 */
[----:B------:R-:W-:Y:S01]  /*6170*/  IMAD.IADD R8, R210, 0x1, -R6 ;  /* 0x00000001d2087824 */ /* 0x000fe200078e0a06 */
[----:B------:R-:W-:Y:S01]  /*6180*/  ISETP.NE.AND P1, PT, R12, RZ, PT ;  /* 0x000000ff0c00720c */ /* 0x000fe20003f25270 */
[--C-:B------:R-:W-:Y:S01]  /*6190*/  IMAD.IADD R9, R213, 0x1, -R5.reuse ;  /* 0x00000001d5097824 */ /* 0x100fe200078e0a05 */
[----:B------:R-:W-:Y:S01]  /*61a0*/  ISETP.NE.AND P0, PT, R15, RZ, PT ;  /* 0x000000ff0f00720c */ /* 0x000fe20003f05270 */
[--C-:B------:R-:W-:Y:S01]  /*61b0*/  IMAD.IADD R12, R209, 0x1, -R5.reuse ;  /* 0x00000001d10c7824 */ /* 0x100fe200078e0a05 */
[----:B------:R-:W-:Y:S01]  /*61c0*/  IABS R7, R7 ;  /* 0x0000000700077213 */ /* 0x000fe20000000000 */
[----:B------:R-:W1:Y:S01]  /*61d0*/  MUFU.TANH R19, R89 ;  /* 0x0000005900137308 */ /* 0x000e620000002400 */
[----:B------:R-:W-:Y:S01]  /*61e0*/  FSEL R35, R18, -INF , !P2 ;  /* 0xff80000012237808 */ /* 0x000fe20005000000 */
[----:B------:R-:W-:Y:S01]  /*61f0*/  IMAD.IADD R11, R214, 0x1, -R5 ;  /* 0x00000001d60b7824 */ /* 0x000fe200078e0a05 */
[----:B------:R-:W-:-:S02]  /*6200*/  FSEL R44, R16, -INF , !P1 ;  /* 0xff800000102c7808 */ /* 0x000fc40004800000 */
[----:B------:R-:W-:Y:S02]  /*6210*/  FSEL R29, R10, -INF , !P0 ;  /* 0xff8000000a1d7808 */ /* 0x000fe40004000000 */
[C---:B------:R-:W-:Y:S01]  /*6220*/  ISETP.GE.AND P2, PT, R5.reuse, R217, PT ;  /* 0x000000d90500720c */ /* 0x040fe20003f46270 */
[----:B------:R-:W2:Y:S01]  /*6230*/  MUFU.TANH R16, R28 ;  /* 0x0000001c00107308 */ /* 0x000ea20000002400 */
[C---:B------:R-:W-:Y:S02]  /*6240*/  ISETP.GE.AND P1, PT, R5.reuse, R216, PT ;  /* 0x000000d80500720c */ /* 0x040fe40003f26270 */
[C---:B------:R-:W-:Y:S02]  /*6250*/  ISETP.GE.AND P0, PT, R5.reuse, R215, PT ;  /* 0x000000d70500720c */ /* 0x040fe40003f06270 */
[----:B------:R-:W-:Y:S01]  /*6260*/  IABS R10, R8 ;  /* 0x00000008000a7213 */ /* 0x000fe20000000000 */
[----:B------:R-:W-:Y:S01]  /*6270*/  IMAD.MOV.U32 R8, RZ, RZ, R7 ;  /* 0x000000ffff087224 */ /* 0x000fe200078e0007 */
[----:B------:R-:W-:Y:S01]  /*6280*/  IABS R7, R9 ;  /* 0x0000000900077213 */ /* 0x000fe20000000000 */
[----:B------:R-:W4:Y:S01]  /*6290*/  MUFU.TANH R17, R71 ;  /* 0x0000004700117308 */ /* 0x000f220000002400 */
[----:B------:R-:W-:-:S02]  /*62a0*/  ISETP.LT.OR P2, PT, R5, R211, P2 ;  /* 0x000000d30500720c */ /* 0x000fc40001741670 */
[C---:B------:R-:W-:Y:S02]  /*62b0*/  ISETP.LT.OR P1, PT, R5.reuse, R208, P1 ;  /* 0x000000d00500720c */ /* 0x040fe40000f21670 */
[----:B------:R-:W-:Y:S02]  /*62c0*/  ISETP.LT.OR P0, PT, R5, R207, P0 ;  /* 0x000000cf0500720c */ /* 0x000fe40000701670 */
[----:B------:R-:W-:Y:S02]  /*62d0*/  IABS R5, R12 ;  /* 0x0000000c00057213 */ /* 0x000fe40000000000 */
[----:B------:R-:W-:Y:S02]  /*62e0*/  IABS R9, R11 ;  /* 0x0000000b00097213 */ /* 0x000fe40000000000 */
[----:B------:R-:W-:Y:S01]  /*62f0*/  I2FP.F32.S32 R11, R8 ;  /* 0x00000008000b7245 */ /* 0x000fe20000201400 */
[----:B------:R-:W-:Y:S01]  /*6300*/  IMAD.MOV.U32 R8, RZ, RZ, R7 ;  /* 0x000000ffff087224 */ /* 0x000fe200078e0007 */
[----:B------:R-:W-:Y:S01]  /*6310*/  P2R R13, PR, RZ, 0x1 ;  /* 0x00000001ff0d7803 */ /* 0x000fe20000000000 */
[----:B------:R-:W-:Y:S01]  /*6320*/  IMAD.MOV.U32 R7, RZ, RZ, R5 ;  /* 0x000000ffff077224 */ /* 0x000fe200078e0005 */
[----:B------:R-:W-:Y:S01]  /*6330*/  ISETP.GE.AND P0, PT, R6, R218, PT ;  /* 0x000000da0600720c */ /* 0x000fe20003f06270 */
[----:B------:R-:W-:Y:S01]  /*6340*/  IMAD.MOV.U32 R5, RZ, RZ, R9 ;  /* 0x000000ffff057224 */ /* 0x000fe200078e0009 */
[----:B------:R-:W-:Y:S01]  /*6350*/  I2FP.F32.S32 R8, R8 ;  /* 0x0000000800087245 */ /* 0x000fe20000201400 */
[----:B---3--:R-:W-:Y:S01]  /*6360*/  FFMA.FTZ R12, R11, -UR19, R24 ;  /* 0x800000130b0c7c23 */ /* 0x008fe20008010018 */
[----:B------:R-:W-:Y:S01]  /*6370*/  I2FP.F32.S32 R7, R7 ;  /* 0x0000000700077245 */ /* 0x000fe20000201400 */
[----:B------:R-:W-:Y:S01]  /*6380*/  MUFU.TANH R24, R93 ;  /* 0x0000005d00187308 */ /* 0x000fe20000002400 */
[----:B------:R-:W-:Y:S01]  /*6390*/  I2FP.F32.S32 R9, R10 ;  /* 0x0000000a00097245 */ /* 0x000fe20000201400 */
[----:B-1----:R-:W-:Y:S01]  /*63a0*/  FFMA.FTZ R19, R8, -UR19, R19 ;  /* 0x8000001308137c23 */ /* 0x002fe20008010013 */
[----:B------:R-:W-:-:S02]  /*63b0*/  IMAD.IADD R8, R209, 0x1, -R6 ;  /* 0x00000001d1087824 */ /* 0x000fc400078e0a06 */
[----:B------:R-:W-:Y:S01]  /*63c0*/  FFMA.FTZ R18, R7, -UR19, R23 ;  /* 0x8000001307127c23 */ /* 0x000fe20008010017 */
[----:B------:R-:W-:Y:S01]  /*63d0*/  IMAD.IADD R7, R213, 0x1, -R6 ;  /* 0x00000001d5077824 */ /* 0x000fe200078e0a06 */
[----:B------:R-:W-:Y:S01]  /*63e0*/  ISETP.LT.OR P0, PT, R6, R212, P0 ;  /* 0x000000d40600720c */ /* 0x000fe20000701670 */
[----:B--2---:R-:W-:Y:S01]  /*63f0*/  FFMA.FTZ R16, R9, -UR19, R16 ;  /* 0x8000001309107c23 */ /* 0x004fe20008010010 */
[----:B------:R-:W-:Y:S01]  /*6400*/  I2FP.F32.S32 R5, R5 ;  /* 0x0000000500057245 */ /* 0x000fe20000201400 */
[----:B------:R-:W1:Y:S01]  /*6410*/  MUFU.TANH R23, R73 ;  /* 0x0000004900177308 */ /* 0x000e620000002400 */
[----:B------:R-:W-:Y:S02]  /*6420*/  IABS R9, R8 ;  /* 0x0000000800097213 */ /* 0x000fe40000000000 */
[----:B------:R-:W-:Y:S01]  /*6430*/  P2R R15, PR, RZ, 0x4 ;  /* 0x00000004ff0f7803 */ /* 0x000fe20000000000 */
[----:B----4-:R-:W-:Y:S01]  /*6440*/  FFMA.FTZ R17, R5, -UR19, R17 ;  /* 0x8000001305117c23 */ /* 0x010fe20008010011 */
[----:B------:R-:W-:Y:S01]  /*6450*/  P2R R14, PR, RZ, 0x2 ;  /* 0x00000002ff0e7803 */ /* 0x000fe20000000000 */
[----:B------:R-:W-:Y:S01]  /*6460*/  VIADD R5, R3, 0x29 ;  /* 0x0000002903057836 */ /* 0x000fe20000000000 */
[----:B------:R-:W-:-:S02]  /*6470*/  P2R R8, PR, RZ, 0x1 ;  /* 0x00000001ff087803 */ /* 0x000fc40000000000 */
[----:B------:R-:W-:Y:S01]  /*6480*/  IABS R7, R7 ;  /* 0x0000000700077213 */ /* 0x000fe20000000000 */
[----:B------:R-:W-:Y:S01]  /*6490*/  IMAD.IADD R11, R210, 0x1, -R5 ;  /* 0x00000001d20b7824 */ /* 0x000fe200078e0a05 */
[C---:B------:R-:W-:Y:S02]  /*64a0*/  ISETP.GE.AND P2, PT, R6.reuse, R217, PT ;  /* 0x000000d90600720c */ /* 0x040fe40003f46270 */
[C---:B------:R-:W-:Y:S01]  /*64b0*/  ISETP.GE.AND P1, PT, R6.reuse, R216, PT ;  /* 0x000000d80600720c */ /* 0x040fe20003f26270 */
[----:B------:R-:W-:Y:S01]  /*64c0*/  IMAD.MOV.U32 R10, RZ, RZ, R7 ;  /* 0x000000ffff0a7224 */ /* 0x000fe200078e0007 */
[----:B------:R-:W-:Y:S01]  /*64d0*/  ISETP.GE.AND P0, PT, R6, R215, PT ;  /* 0x000000d70600720c */ /* 0x000fe20003f06270 */
[----:B------:R-:W-:Y:S01]  /*64e0*/  IMAD.IADD R7, R213, 0x1, -R5 ;  /* 0x00000001d5077824 */ /* 0x000fe200078e0a05 */
[----:B------:R-:W-:Y:S02]  /*64f0*/  FSEL R149, R20, -INF , !P5 ;  /* 0xff80000014957808 */ /* 0x000fe40006800000 */
[----:B------:R-:W-:Y:S01]  /*6500*/  FSEL R130, R22, -INF , !P4 ;  /* 0xff80000016827808 */ /* 0x000fe20006000000 */
[----:B------:R-:W2:Y:S01]  /*6510*/  MUFU.TANH R20, R90 ;  /* 0x0000005a00147308 */ /* 0x000ea20000002400 */
[----:B------:R-:W-:-:S02]  /*6520*/  FSEL R28, R12, -INF , !P6 ;  /* 0xff8000000c1c7808 */ /* 0x000fc40007000000 */
[C---:B------:R-:W-:Y:S02]  /*6530*/  ISETP.LT.OR P6, PT, R6.reuse, R211, P2 ;  /* 0x000000d30600720c */ /* 0x040fe400017c1670 */
[C---:B------:R-:W-:Y:S02]  /*6540*/  ISETP.LT.OR P5, PT, R6.reuse, R208, P1 ;  /* 0x000000d00600720c */ /* 0x040fe40000fa1670 */
[----:B------:R-:W-:Y:S01]  /*6550*/  ISETP.LT.OR P4, PT, R6, R207, P0 ;  /* 0x000000cf0600720c */ /* 0x000fe20000781670 */
[----:B------:R-:W-:Y:S01]  /*6560*/  IMAD.IADD R6, R214, 0x1, -R6 ;  /* 0x00000001d6067824 */ /* 0x000fe200078e0a06 */
[----:B------:R-:W-:Y:S01]  /*6570*/  FSEL R146, R21, -INF , !P3 ;  /* 0xff80000015927808 */ /* 0x000fe20005800000 */
[----:B------:R-:W-:Y:S01]  /*6580*/  MUFU.TANH R12, R74 ;  /* 0x0000004a000c7308 */ /* 0x000fe20000002400 */
[----:B------:R-:W-:Y:S02]  /*6590*/  ISETP.NE.AND P3, PT, R15, RZ, PT ;  /* 0x000000ff0f00720c */ /* 0x000fe40003f65270 */
[----:B------:R-:W-:Y:S01]  /*65a0*/  ISETP.NE.AND P0, PT, R8, RZ, PT ;  /* 0x000000ff0800720c */ /* 0x000fe20003f05270 */
[----:B------:R-:W-:Y:S01]  /*65b0*/  IMAD.MOV.U32 R8, RZ, RZ, R9 ;  /* 0x000000ffff087224 */ /* 0x000fe200078e0009 */
[----:B------:R-:W-:-:S02]  /*65c0*/  IABS R6, R6 ;  /* 0x0000000600067213 */ /* 0x000fc40000000000 */
[----:B------:R-:W-:Y:S01]  /*65d0*/  I2FP.F32.S32 R9, R10 ;  /* 0x0000000a00097245 */ /* 0x000fe20000201400 */
[----:B------:R-:W3:Y:S01]  /*65e0*/  MUFU.TANH R15, R91 ;  /* 0x0000005b000f7308 */ /* 0x000ee20000002400 */
[----:B------:R-:W-:Y:S02]  /*65f0*/  IABS R7, R7 ;  /* 0x0000000700077213 */ /* 0x000fe40000000000 */
[----:B------:R-:W-:Y:S01]  /*6600*/  IABS R11, R11 ;  /* 0x0000000b000b7213 */ /* 0x000fe20000000000 */
[----:B-1----:R-:W-:Y:S01]  /*6610*/  FFMA.FTZ R22, R9, -UR19, R23 ;  /* 0x8000001309167c23 */ /* 0x002fe20008010017 */
[----:B------:R-:W-:Y:S01]  /*6620*/  I2FP.F32.S32 R10, R8 ;  /* 0x00000008000a7245 */ /* 0x000fe20000201400 */
[----:B------:R-:W-:Y:S01]  /*6630*/  IMAD.MOV.U32 R8, RZ, RZ, R6 ;  /* 0x000000ffff087224 */ /* 0x000fe200078e0006 */
[----:B------:R-:W-:Y:S01]  /*6640*/  FSEL R148, R19, -INF , !P3 ;  /* 0xff80000013947808 */ /* 0x000fe20005800000 */
[----:B------:R-:W-:Y:S01]  /*6650*/  IMAD.MOV.U32 R6, RZ, RZ, R7 ;  /* 0x000000ffff067224 */ /* 0x000fe200078e0007 */
[----:B------:R-:W-:Y:S01]  /*6660*/  ISETP.NE.AND P2, PT, R14, RZ, PT ;  /* 0x000000ff0e00720c */ /* 0x000fe20003f45270 */
[----:B------:R-:W-:Y:S01]  /*6670*/  IMAD.MOV.U32 R9, RZ, RZ, R11 ;  /* 0x000000ffff097224 */ /* 0x000fe200078e000b */
[----:B------:R-:W-:Y:S01]  /*6680*/  ISETP.GE.AND P3, PT, R5, R218, PT ;  /* 0x000000da0500720c */ /* 0x000fe20003f66270 */
[----:B------:R-:W-:Y:S01]  /*6690*/  VIADD R7, R3, 0x30 ;  /* 0x0000003003077836 */ /* 0x000fe20000000000 */
[----:B------:R-:W-:Y:S01]  /*66a0*/  ISETP.NE.AND P1, PT, R13, RZ, PT ;  /* 0x000000ff0d00720c */ /* 0x000fe20003f25270 */
[----:B------:R-:W1:Y:S01]  /*66b0*/  MUFU.TANH R19, R92 ;  /* 0x0000005c00137308 */ /* 0x000e620000002400 */
[----:B------:R-:W-:Y:S01]  /*66c0*/  I2FP.F32.S32 R8, R8 ;  /* 0x0000000800087245 */ /* 0x000fe20000201400 */
[----:B--2---:R-:W-:Y:S01]  /*66d0*/  FFMA.FTZ R20, R10, -UR19, R20 ;  /* 0x800000130a147c23 */ /* 0x004fe20008010014 */
[----:B------:R-:W-:Y:S01]  /*66e0*/  I2FP.F32.S32 R6, R6 ;  /* 0x0000000600067245 */ /* 0x000fe20000201400 */
[----:B------:R-:W-:Y:S01]  /*66f0*/  IMAD.IADD R10, R210, 0x1, -R7 ;  /* 0x00000001d20a7824 */ /* 0x000fe200078e0a07 */
[----:B------:R-:W-:Y:S01]  /*6700*/  I2FP.F32.S32 R9, R9 ;  /* 0x0000000900097245 */ /* 0x000fe20000201400 */
[----:B---3--:R-:W-:Y:S01]  /*6710*/  FFMA.FTZ R15, R8, -UR19, R15 ;  /* 0x80000013080f7c23 */ /* 0x008fe2000801000f */
[----:B------:R-:W-:Y:S01]  /*6720*/  FSEL R128, R18, -INF , !P2 ;  /* 0xff80000012807808 */ /* 0x000fe20005000000 */
[----:B------:R-:W-:Y:S01]  /*6730*/  FFMA.FTZ R23, R6, -UR19, R12 ;  /* 0x8000001306177c23 */ /* 0x000fe2000801000c */
[----:B------:R-:W-:Y:S01]  /*6740*/  ISETP.LT.OR P3, PT, R5, R212, P3 ;  /* 0x000000d40500720c */ /* 0x000fe20001f61670 */
[----:B------:R-:W-:Y:S01]  /*6750*/  FFMA.FTZ R14, R9, -UR19, R25 ;  /* 0x80000013090e7c23 */ /* 0x000fe20008010019 */
[----:B------:R-:W-:Y:S01]  /*6760*/  ISETP.GE.AND P2, PT, R5, R217, PT ;  /* 0x000000d90500720c */ /* 0x000fe20003f46270 */
[----:B------:R-:W-:Y:S01]  /*6770*/  IMAD.IADD R8, R209, 0x1, -R5 ;  /* 0x00000001d1087824 */ /* 0x000fe200078e0a05 */
[----:B------:R-:W-:Y:S01]  /*6780*/  FSEL R131, R17, -INF , !P1 ;  /* 0xff80000011837808 */ /* 0x000fe20004800000 */
[----:B------:R-:W-:Y:S01]  /*6790*/  IMAD.IADD R9, R213, 0x1, -R7 ;  /* 0x00000001d5097824 */ /* 0x000fe200078e0a07 */
[----:B------:R-:W-:Y:S01]  /*67a0*/  ISETP.GE.AND P1, PT, R5, R216, PT ;  /* 0x000000d80500720c */ /* 0x000fe20003f26270 */
[----:B------:R-:W2:Y:S01]  /*67b0*/  MUFU.TANH R21, R94 ;  /* 0x0000005e00157308 */ /* 0x000ea20000002400 */
[----:B------:R-:W-:-:S02]  /*67c0*/  FSEL R27, R16, -INF , !P0 ;  /* 0xff800000101b7808 */ /* 0x000fc40004000000 */
[C---:B------:R-:W-:Y:S02]  /*67d0*/  ISETP.GE.AND P0, PT, R5.reuse, R215, PT ;  /* 0x000000d70500720c */ /* 0x040fe40003f06270 */
[----:B------:R-:W-:Y:S02]  /*67e0*/  P2R R6, PR, RZ, 0x8 ;  /* 0x00000008ff067803 */ /* 0x000fe40000000000 */
[C---:B------:R-:W-:Y:S01]  /*67f0*/  ISETP.LT.OR P3, PT, R5.reuse, R211, P2 ;  /* 0x000000d30500720c */ /* 0x040fe20001761670 */
[----:B------:R-:W3:Y:S01]  /*6800*/  MUFU.TANH R18, R75 ;  /* 0x0000004b00127308 */ /* 0x000ee20000002400 */
[C---:B------:R-:W-:Y:S02]  /*6810*/  ISETP.LT.OR P2, PT, R5.reuse, R208, P1 ;  /* 0x000000d00500720c */ /* 0x040fe40000f41670 */
[----:B------:R-:W-:Y:S01]  /*6820*/  ISETP.LT.OR P1, PT, R5, R207, P0 ;  /* 0x000000cf0500720c */ /* 0x000fe20000721670 */
[----:B------:R-:W-:Y:S01]  /*6830*/  IMAD.IADD R5, R214, 0x1, -R5 ;  /* 0x00000001d6057824 */ /* 0x000fe200078e0a05 */
[----:B------:R-:W-:-:S02]  /*6840*/  ISETP.NE.AND P0, PT, R6, RZ, PT ;  /* 0x000000ff0600720c */ /* 0x000fc40003f05270 */
[----:B------:R-:W-:Y:S01]  /*6850*/  IABS R6, R8 ;  /* 0x0000000800067213 */ /* 0x000fe20000000000 */
[----:B------:R-:W4:Y:S01]  /*6860*/  MUFU.TANH R16, R104 ;  /* 0x0000006800107308 */ /* 0x000f220000002400 */
[----:B------:R-:W-:Y:S02]  /*6870*/  IABS R8, R9 ;  /* 0x0000000900087213 */ /* 0x000fe40000000000 */
[----:B------:R-:W-:Y:S01]  /*6880*/  IABS R5, R5 ;  /* 0x0000000500057213 */ /* 0x000fe20000000000 */
[----:B------:R-:W-:Y:S01]  /*6890*/  IMAD.MOV.U32 R9, RZ, RZ, R6 ;  /* 0x000000ffff097224 */ /* 0x000fe200078e0006 */
[----:B------:R-:W-:Y:S01]  /*68a0*/  P2R R13, PR, RZ, 0x8 ;  /* 0x00000008ff0d7803 */ /* 0x000fe20000000000 */
        /* <DEDUP_REMOVED lines=8> */
[----:B------:R-:W-:Y:S01]  /*6930*/  P2R R12, PR, RZ, 0x4 ;  /* 0x00000004ff0c7803 */ /* 0x000fe20000000000 */
[----:B--2---:R-:W-:Y:S01]  /*6940*/  FFMA.FTZ R21, R5, -UR19, R21 ;  /* 0x8000001305157c23 */ /* 0x004fe20008010015 */
[C---:B------:R-:W-:Y:S01]  /*6950*/  ISETP.GE.AND P2, PT, R7.reuse, R217, PT ;  /* 0x000000d90700720c */ /* 0x040fe20003f46270 */
[----:B------:R-:W-:Y:S01]  /*6960*/  IMAD.IADD R9, R210, 0x1, -R6 ;  /* 0x00000001d2097824 */ /* 0x000fe200078e0a06 */
[----:B------:R-:W-:Y:S01]  /*6970*/  P2R R11, PR, RZ, 0x2 ;  /* 0x00000002ff0b7803 */ /* 0x000fe20000000000 */
[----:B---3--:R-:W-:Y:S01]  /*6980*/  FFMA.FTZ R18, R8, -UR19, R18 ;  /* 0x8000001308127c23 */ /* 0x008fe20008010012 */
[----:B------:R-:W-:Y:S01]  /*6990*/  IABS R10, R10 ;  /* 0x0000000a000a7213 */ /* 0x000fe20000000000 */
[--C-:B------:R-:W-:Y:S01]  /*69a0*/  IMAD.IADD R5, R214, 0x1, -R7.reuse ;  /* 0x00000001d6057824 */ /* 0x100fe200078e0a07 */
[----:B------:R-:W-:Y:S01]  /*69b0*/  ISETP.GE.AND P1, PT, R7, R216, PT ;  /* 0x000000d80700720c */ /* 0x000fe20003f26270 */
[----:B------:R-:W-:Y:S01]  /*69c0*/  IMAD.IADD R8, R209, 0x1, -R7 ;  /* 0x00000001d1087824 */ /* 0x000fe200078e0a07 */
[----:B------:R-:W-:-:S02]  /*69d0*/  FSEL R26, R14, -INF , !P0 ;  /* 0xff8000000e1a7808 */ /* 0x000fc40004000000 */
[C---:B------:R-:W-:Y:S02]  /*69e0*/  ISETP.LT.OR P3, PT, R7.reuse, R212, P3 ;  /* 0x000000d40700720c */ /* 0x040fe40001f61670 */
[----:B------:R-:W-:Y:S02]  /*69f0*/  FSEL R75, R20, -INF , !P5 ;  /* 0xff800000144b7808 */ /* 0x000fe40006800000 */
[C---:B------:R-:W-:Y:S02]  /*6a00*/  ISETP.GE.AND P0, PT, R7.reuse, R215, PT ;  /* 0x000000d70700720c */ /* 0x040fe40003f06270 */
[----:B------:R-:W-:Y:S02]  /*6a10*/  ISETP.LT.OR P5, PT, R7, R211, P2 ;  /* 0x000000d30700720c */ /* 0x000fe400017a1670 */
[----:B------:R-:W-:Y:S02]  /*6a20*/  I2FP.F32.S32 R10, R10 ;  /* 0x0000000a000a7245 */ /* 0x000fe40000201400 */
[----:B------:R-:W-:-:S02]  /*6a30*/  FSEL R129, R15, -INF , !P4 ;  /* 0xff8000000f817808 */ /* 0x000fc40006000000 */
[----:B------:R-:W-:Y:S01]  /*6a40*/  ISETP.NE.AND P2, PT, R12, RZ, PT ;  /* 0x000000ff0c00720c */ /* 0x000fe20003f45270 */
[----:B------:R-:W-:Y:S01]  /*6a50*/  FFMA.FTZ R17, R10, -UR19, R24 ;  /* 0x800000130a117c23 */ /* 0x000fe20008010018 */
[----:B------:R-:W-:Y:S01]  /*6a60*/  P2R R12, PR, RZ, 0x8 ;  /* 0x00000008ff0c7803 */ /* 0x000fe20000000000 */
[----:B------:R-:W1:Y:S01]  /*6a70*/  MUFU.TANH R24, R108 ;  /* 0x0000006c00187308 */ /* 0x000e620000002400 */
[----:B------:R-:W-:Y:S02]  /*6a80*/  ISETP.LT.OR P4, PT, R7, R208, P1 ;  /* 0x000000d00700720c */ /* 0x000fe40000f81670 */
[----:B------:R-:W-:Y:S02]  /*6a90*/  IABS R9, R9 ;  /* 0x0000000900097213 */ /* 0x000fe40000000000 */
[----:B------:R-:W-:Y:S01]  /*6aa0*/  ISETP.NE.AND P1, PT, R11, RZ, PT ;  /* 0x000000ff0b00720c */ /* 0x000fe20003f25270 */
[--C-:B------:R-:W-:Y:S01]  /*6ab0*/  IMAD.IADD R11, R213, 0x1, -R6.reuse ;  /* 0x00000001d50b7824 */ /* 0x100fe200078e0a06 */
[----:B------:R-:W-:Y:S01]  /*6ac0*/  ISETP.LT.OR P3, PT, R7, R207, P0 ;  /* 0x000000cf0700720c */ /* 0x000fe20000761670 */
[----:B------:R-:W-:Y:S01]  /*6ad0*/  IMAD.MOV.U32 R10, RZ, RZ, R9 ;  /* 0x000000ffff0a7224 */ /* 0x000fe200078e0009 */
[----:B------:R-:W-:Y:S01]  /*6ae0*/  IABS R5, R5 ;  /* 0x0000000500057213 */ /* 0x000fe20000000000 */
[----:B------:R-:W2:Y:S01]  /*6af0*/  MUFU.TANH R15, R106 ;  /* 0x0000006a000f7308 */ /* 0x000ea20000002400 */
[----:B------:R-:W-:Y:S01]  /*6b00*/  IABS R7, R8 ;  /* 0x0000000800077213 */ /* 0x000fe20000000000 */
[----:B------:R-:W-:Y:S01]  /*6b10*/  IMAD.IADD R8, R209, 0x1, -R6 ;  /* 0x00000001d1087824 */ /* 0x000fe200078e0a06 */
[----:B------:R-:W-:Y:S01]  /*6b20*/  FSEL R145, R22, -INF , !P6 ;  /* 0xff80000016917808 */ /* 0x000fe20007000000 */
[----:B------:R-:W-:Y:S01]  /*6b30*/  IMAD.MOV.U32 R9, RZ, RZ, R5 ;  /* 0x000000ffff097224 */ /* 0x000fe200078e0005 */
[----:B------:R-:W-:-:S02]  /*6b40*/  I2FP.F32.S32 R7, R7 ;  /* 0x0000000700077245 */ /* 0x000fc40000201400 */
[----:B------:R-:W-:Y:S01]  /*6b50*/  IABS R5, R11 ;  /* 0x0000000b00057213 */ /* 0x000fe20000000000 */
[----:B------:R-:W3:Y:S01]  /*6b60*/  MUFU.TANH R22, R105 ;  /* 0x0000006900167308 */ /* 0x000ee20000002400 */
[----:B------:R-:W-:Y:S01]  /*6b70*/  IABS R8, R8 ;  /* 0x0000000800087213 */ /* 0x000fe20000000000 */
[----:B----4-:R-:W-:Y:S01]  /*6b80*/  FFMA.FTZ R16, R7, -UR19, R16 ;  /* 0x8000001307107c23 */ /* 0x010fe20008010010 */
[----:B------:R-:W-:Y:S01]  /*6b90*/  ISETP.NE.AND P6, PT, R13, RZ, PT ;  /* 0x000000ff0d00720c */ /* 0x000fe20003fc5270 */
[----:B------:R-:W-:Y:S01]  /*6ba0*/  IMAD.MOV.U32 R7, RZ, RZ, R5 ;  /* 0x000000ffff077224 */ /* 0x000fe200078e0005 */
[C---:B------:R-:W-:Y:S01]  /*6bb0*/  ISETP.GE.AND P0, PT, R6.reuse, R218, PT ;  /* 0x000000da0600720c */ /* 0x040fe20003f06270 */
[----:B------:R-:W-:Y:S01]  /*6bc0*/  IMAD.MOV.U32 R5, RZ, RZ, R8 ;  /* 0x000000ffff057224 */ /* 0x000fe200078e0008 */
[----:B------:R-:W-:Y:S02]  /*6bd0*/  FSEL R135, R23, -INF , !P6 ;  /* 0xff80000017877808 */ /* 0x000fe40007000000 */
[----:B------:R-:W-:Y:S01]  /*6be0*/  I2FP.F32.S32 R8, R7 ;  /* 0x0000000700087245 */ /* 0x000fe20000201400 */
[----:B------:R-:W4:Y:S01]  /*6bf0*/  MUFU.TANH R23, R107 ;  /* 0x0000006b00177308 */ /* 0x000f220000002400 */
[----:B------:R-:W-:-:S02]  /*6c00*/  ISETP.LT.OR P6, PT, R6, R212, P0 ;  /* 0x000000d40600720c */ /* 0x000fc400007c1670 */
[----:B------:R-:W-:Y:S01]  /*6c10*/  ISETP.NE.AND P0, PT, R12, RZ, PT ;  /* 0x000000ff0c00720c */ /* 0x000fe20003f05270 */
[----:B-1----:R-:W-:Y:S01]  /*6c20*/  FFMA.FTZ R20, R8, -UR19, R24 ;  /* 0x8000001308147c23 */ /* 0x002fe20008010018 */
[----:B------:R-:W-:Y:S02]  /*6c30*/  I2FP.F32.S32 R11, R9 ;  /* 0x00000009000b7245 */ /* 0x000fe40000201400 */
[----:B------:R-:W-:Y:S02]  /*6c40*/  FSEL R24, R17, -INF , !P0 ;  /* 0xff80000011187808 */ /* 0x000fe40004000000 */
[----:B------:R-:W-:Y:S01]  /*6c50*/  ISETP.GE.AND P0, PT, R6, R215, PT ;  /* 0x000000d70600720c */ /* 0x000fe20003f06270 */
[----:B--2---:R-:W-:Y:S01]  /*6c60*/  FFMA.FTZ R15, R11, -UR19, R15 ;  /* 0x800000130b0f7c23 */ /* 0x004fe2000801000f */
[----:B------:R-:W-:Y:S01]  /*6c70*/  I2FP.F32.S32 R9, R10 ;  /* 0x0000000a00097245 */ /* 0x000fe20000201400 */
[----:B------:R-:W-:Y:S01]  /*6c80*/  MUFU.TANH R17, R82 ;  /* 0x0000005200117308 */ /* 0x000fe20000002400 */
[----:B------:R-:W-:-:S02]  /*6c90*/  FSEL R74, R19, -INF , !P2 ;  /* 0xff800000134a7808 */ /* 0x000fc40005000000 */
[----:B------:R-:W-:Y:S01]  /*6ca0*/  FSEL R132, R18, -INF , !P1 ;  /* 0xff80000012847808 */ /* 0x000fe20004800000 */
[----:B------:R-:W-:Y:S01]  /*6cb0*/  FFMA.FTZ R14, R9, -UR19, R25 ;  /* 0x80000013090e7c23 */ /* 0x000fe20008010019 */
[----:B------:R-:W-:Y:S01]  /*6cc0*/  I2FP.F32.S32 R7, R5 ;  /* 0x0000000500077245 */ /* 0x000fe20000201400 */
[----:B------:R-:W-:Y:S01]  /*6cd0*/  VIADD R5, R3, 0x38 ;  /* 0x0000003803057836 */ /* 0x000fe20000000000 */
[----:B------:R-:W-:Y:S01]  /*6ce0*/  ISETP.GE.AND P2, PT, R6, R217, PT ;  /* 0x000000d90600720c */ /* 0x000fe20003f46270 */
[----:B------:R-:W-:Y:S01]  /*6cf0*/  IMAD.IADD R9, R214, 0x1, -R6 ;  /* 0x00000001d6097824 */ /* 0x000fe200078e0a06 */
[C---:B------:R-:W-:Y:S01]  /*6d00*/  ISETP.GE.AND P1, PT, R6.reuse, R216, PT ;  /* 0x000000d80600720c */ /* 0x040fe20003f26270 */
[----:B---3--:R-:W-:Y:S01]  /*6d10*/  FFMA.FTZ R22, R7, -UR19, R22 ;  /* 0x8000001307167c23 */ /* 0x008fe20008010016 */
[----:B------:R-:W-:Y:S01]  /*6d20*/  ISETP.LT.OR P0, PT, R6, R207, P0 ;  /* 0x000000cf0600720c */ /* 0x000fe20000701670 */
[--C-:B------:R-:W-:Y:S01]  /*6d30*/  IMAD.IADD R7, R210, 0x1, -R5.reuse ;  /* 0x00000001d2077824 */ /* 0x100fe200078e0a05 */
[C---:B------:R-:W-:Y:S01]  /*6d40*/  ISETP.LT.OR P2, PT, R6.reuse, R211, P2 ;  /* 0x000000d30600720c */ /* 0x040fe20001741670 */
[--C-:B------:R-:W-:Y:S01]  /*6d50*/  IMAD.IADD R12, R213, 0x1, -R5.reuse ;  /* 0x00000001d50c7824 */ /* 0x100fe200078e0a05 */
[----:B------:R-:W-:Y:S01]  /*6d60*/  ISETP.LT.OR P1, PT, R6, R208, P1 ;  /* 0x000000d00600720c */ /* 0x000fe20000f21670 */
[----:B------:R-:W-:Y:S01]  /*6d70*/  IMAD.IADD R13, R209, 0x1, -R5 ;  /* 0x00000001d10d7824 */ /* 0x000fe200078e0a05 */
[----:B------:R-:W-:Y:S01]  /*6d80*/  P2R R6, PR, RZ, 0x1 ;  /* 0x00000001ff067803 */ /* 0x000fe20000000000 */
[----:B------:R-:W1:Y:S01]  /*6d90*/  MUFU.TANH R18, R80 ;  /* 0x0000005000127308 */ /* 0x000e620000002400 */
[----:B------:R-:W-:Y:S01]  /*6da0*/  ISETP.GE.AND P0, PT, R5, R218, PT ;  /* 0x000000da0500720c */ /* 0x000fe20003f06270 */
[----:B------:R-:W-:Y:S01]  /*6db0*/  VIADD R3, R3, 0x39 ;  /* 0x0000003903037836 */ /* 0x000fe20000000000 */
[----:B------:R-:W-:-:S02]  /*6dc0*/  P2R R11, PR, RZ, 0x4 ;  /* 0x00000004ff0b7803 */ /* 0x000fc40000000000 */
[C---:B------:R-:W-:Y:S02]  /*6dd0*/  ISETP.GE.AND P2, PT, R5.reuse, R217, PT ;  /* 0x000000d90500720c */ /* 0x040fe40003f46270 */
[----:B------:R-:W-:Y:S02]  /*6de0*/  ISETP.LT.OR P0, PT, R5, R212, P0 ;  /* 0x000000d40500720c */ /* 0x000fe40000701670 */
[----:B------:R-:W-:Y:S02]  /*6df0*/  FSEL R147, R15, -INF , !P3 ;  /* 0xff8000000f937808 */ /* 0x000fe40005800000 */
[----:B------:R-:W-:Y:S01]  /*6e00*/  IABS R8, R7 ;  /* 0x0000000700087213 */ /* 0x000fe20000000000 */
[----:B------:R-:W-:Y:S01]  /*6e10*/  MUFU.TANH R15, R100 ;  /* 0x00000064000f7308 */ /* 0x000fe20000002400 */
[----:B------:R-:W-:Y:S02]  /*6e20*/  ISETP.LT.OR P3, PT, R5, R211, P2 ;  /* 0x000000d30500720c */ /* 0x000fe40001761670 */
[----:B------:R-:W-:-:S02]  /*6e30*/  P2R R10, PR, RZ, 0x2 ;  /* 0x00000002ff0a7803 */ /* 0x000fc40000000000 */
[----:B------:R-:W-:Y:S02]  /*6e40*/  P2R R7, PR, RZ, 0x1 ;  /* 0x00000001ff077803 */ /* 0x000fe40000000000 */
[C---:B------:R-:W-:Y:S02]  /*6e50*/  ISETP.GE.AND P1, PT, R5.reuse, R216, PT ;  /* 0x000000d80500720c */ /* 0x040fe40003f26270 */
[----:B------:R-:W-:Y:S02]  /*6e60*/  ISETP.GE.AND P0, PT, R5, R215, PT ;  /* 0x000000d70500720c */ /* 0x000fe40003f06270 */
[----:B------:R-:W-:Y:S02]  /*6e70*/  FSEL R32, R14, -INF , !P6 ;  /* 0xff8000000e207808 */ /* 0x000fe40007000000 */
[----:B------:R-:W-:Y:S02]  /*6e80*/  P2R R14, PR, RZ, 0x8 ;  /* 0x00000008ff0e7803 */ /* 0x000fe40000000000 */
[----:B------:R-:W-:-:S02]  /*6e90*/  FSEL R134, R21, -INF , !P5 ;  /* 0xff80000015867808 */ /* 0x000fc40006800000 */
[----:B------:R-:W-:Y:S01]  /*6ea0*/  ISETP.NE.AND P3, PT, R7, RZ, PT ;  /* 0x000000ff0700720c */ /* 0x000fe20003f65270 */
[----:B------:R-:W-:Y:S01]  /*6eb0*/  IMAD.IADD R7, R214, 0x1, -R5 ;  /* 0x00000001d6077824 */ /* 0x000fe200078e0a05 */
[C---:B------:R-:W-:Y:S02]  /*6ec0*/  ISETP.LT.OR P6, PT, R5.reuse, R208, P1 ;  /* 0x000000d00500720c */ /* 0x040fe40000fc1670 */
[----:B------:R-:W-:Y:S02]  /*6ed0*/  ISETP.LT.OR P5, PT, R5, R207, P0 ;  /* 0x000000cf0500720c */ /* 0x000fe400007a1670 */
[----:B------:R-:W-:Y:S02]  /*6ee0*/  IABS R5, R9 ;  /* 0x0000000900057213 */ /* 0x000fe40000000000 */
[----:B------:R-:W-:Y:S01]  /*6ef0*/  ISETP.NE.AND P1, PT, R10, RZ, PT ;  /* 0x000000ff0a00720c */ /* 0x000fe20003f25270 */
[----:B------:R-:W-:Y:S01]  /*6f00*/  IMAD.MOV.U32 R10, RZ, RZ, R8 ;  /* 0x000000ffff0a7224 */ /* 0x000fe200078e0008 */
[----:B------:R-:W-:Y:S01]  /*6f10*/  ISETP.NE.AND P2, PT, R6, RZ, PT ;  /* 0x000000ff0600720c */ /* 0x000fe20003f45270 */
[----:B------:R-:W-:Y:S01]  /*6f20*/  IMAD.MOV.U32 R6, RZ, RZ, R5 ;  /* 0x000000ffff067224 */ /* 0x000fe200078e0005 */
[----:B------:R-:W-:-:S02]  /*6f30*/  IABS R8, R12 ;  /* 0x0000000c00087213 */ /* 0x000fc40000000000 */
[----:B------:R-:W2:Y:S01]  /*6f40*/  MUFU.TANH R12, R102 ;  /* 0x00000066000c7308 */ /* 0x000ea20000002400 */
[----:B------:R-:W-:Y:S02]  /*6f50*/  IABS R5, R13 ;  /* 0x0000000d00057213 */ /* 0x000fe40000000000 */
[----:B------:R-:W-:Y:S02]  /*6f60*/  IABS R7, R7 ;  /* 0x0000000700077213 */ /* 0x000fe40000000000 */
[----:B------:R-:W-:Y:S01]  /*6f70*/  I2FP.F32.S32 R9, R6 ;  /* 0x0000000600097245 */ /* 0x000fe20000201400 */
[----:B------:R-:W-:Y:S01]  /*6f80*/  IMAD.MOV.U32 R6, RZ, RZ, R5 ;  /* 0x000000ffff067224 */ /* 0x000fe200078e0005 */
[----:B------:R-:W-:Y:S01]  /*6f90*/  I2FP.F32.S32 R10, R10 ;  /* 0x0000000a000a7245 */ /* 0x000fe20000201400 */
[----:B------:R-:W-:Y:S01]  /*6fa0*/  IMAD.MOV.U32 R5, RZ, RZ, R7 ;  /* 0x000000ffff057224 */ /* 0x000fe200078e0007 */
[----:B------:R-:W-:Y:S02]  /*6fb0*/  FSEL R142, R16, -INF , !P4 ;  /* 0xff800000108e7808 */ /* 0x000fe40006000000 */
[----:B------:R-:W-:Y:S01]  /*6fc0*/  ISETP.NE.AND P4, PT, R11, RZ, PT ;  /* 0x000000ff0b00720c */ /* 0x000fe20003f85270 */
[----:B----4-:R-:W-:Y:S01]  /*6fd0*/  FFMA.FTZ R11, R9, -UR19, R23 ;  /* 0x80000013090b7c23 */ /* 0x010fe20008010017 */
[----:B------:R-:W-:Y:S01]  /*6fe0*/  I2FP.F32.S32 R5, R5 ;  /* 0x0000000500057245 */ /* 0x000fe20000201400 */
[----:B-1----:R-:W-:Y:S01]  /*6ff0*/  FFMA.FTZ R9, R10, -UR19, R18 ;  /* 0x800000130a097c23 */ /* 0x002fe20008010012 */
[----:B------:R-:W-:Y:S01]  /*7000*/  I2FP.F32.S32 R6, R6 ;  /* 0x0000000600067245 */ /* 0x000fe20000201400 */
[----:B------:R-:W-:Y:S01]  /*7010*/  MUFU.TANH R16, R83 ;  /* 0x0000005300107308 */ /* 0x000fe20000002400 */
[----:B------:R-:W-:Y:S01]  /*7020*/  ISETP.GE.AND P0, PT, R3, R218, PT ;  /* 0x000000da0300720c */ /* 0x000fe20003f06270 */
[----:B--2---:R-:W-:Y:S01]  /*7030*/  FFMA.FTZ R12, R5, -UR19, R12 ;  /* 0x80000013050c7c23 */ /* 0x004fe2000801000c */
[----:B------:R-:W-:Y:S01]  /*7040*/  IMAD.IADD R5, R210, 0x1, -R3 ;  /* 0x00000001d2057824 */ /* 0x000fe200078e0a03 */
[----:B------:R-:W-:Y:S01]  /*7050*/  I2FP.F32.S32 R7, R8 ;  /* 0x0000000800077245 */ /* 0x000fe20000201400 */
[----:B------:R-:W-:Y:S01]  /*7060*/  FFMA.FTZ R13, R6, -UR19, R15 ;  /* 0x80000013060d7c23 */ /* 0x000fe2000801000f */
[----:B------:R-:W-:Y:S01]  /*7070*/  FSEL R133, R20, -INF , !P4 ;  /* 0xff80000014857808 */ /* 0x000fe20006000000 */
[--C-:B------:R-:W-:Y:S01]  /*7080*/  IMAD.IADD R6, R213, 0x1, -R3.reuse ;  /* 0x00000001d5067824 */ /* 0x100fe200078e0a03 */
[----:B------:R-:W-:Y:S01]  /*7090*/  FSEL R138, R22, -INF , !P1 ;  /* 0xff800000168a7808 */ /* 0x000fe20004800000 */
[----:B------:R-:W-:Y:S01]  /*70a0*/  IMAD.IADD R8, R209, 0x1, -R3 ;  /* 0x00000001d1087824 */ /* 0x000fe200078e0a03 */
[----:B------:R-:W-:Y:S01]  /*70b0*/  IABS R5, R5 ;  /* 0x0000000500057213 */ /* 0x000fe20000000000 */
[----:B------:R-:W-:Y:S01]  /*70c0*/  FFMA.FTZ R10, R7, -UR19, R17 ;  /* 0x80000013070a7c23 */ /* 0x000fe20008010011 */
[C---:B------:R-:W-:Y:S01]  /*70d0*/  ISETP.LT.OR P4, PT, R3.reuse, R212, P0 ;  /* 0x000000d40300720c */ /* 0x040fe20000781670 */
[----:B------:R-:W1:Y:S01]  /*70e0*/  MUFU.TANH R17, R81 ;  /* 0x0000005100117308 */ /* 0x000e620000002400 */
[----:B------:R-:W-:Y:S01]  /*70f0*/  ISETP.GE.AND P1, PT, R3, R217, PT ;  /* 0x000000d90300720c */ /* 0x000fe20003f26270 */
[----:B------:R-:W-:Y:S01]  /*7100*/  IMAD.IADD R7, R214, 0x1, -R3 ;  /* 0x00000001d6077824 */ /* 0x000fe200078e0a03 */
[----:B------:R-:W-:-:S02]  /*7110*/  FSEL R141, R11, -INF , !P2 ;  /* 0xff8000000b8d7808 */ /* 0x000fc40005000000 */
[C---:B------:R-:W-:Y:S02]  /*7120*/  ISETP.GE.AND P0, PT, R3.reuse, R216, PT ;  /* 0x000000d80300720c */ /* 0x040fe40003f06270 */
[----:B------:R-:W-:Y:S01]  /*7130*/  ISETP.GE.AND P2, PT, R3, R215, PT ;  /* 0x000000d70300720c */ /* 0x000fe20003f46270 */
[----:B------:R-:W2:Y:S01]  /*7140*/  MUFU.TANH R15, R101 ;  /* 0x00000065000f7308 */ /* 0x000ea20000002400 */
[----:B------:R-:W-:Y:S01]  /*7150*/  FSEL R69, R9, -INF , !P3 ;  /* 0xff80000009457808 */ /* 0x000fe20005800000 */
[----:B------:R-:W-:Y:S01]  /*7160*/  IMAD.MOV.U32 R9, RZ, RZ, R5 ;  /* 0x000000ffff097224 */ /* 0x000fe200078e0005 */
[C---:B------:R-:W-:Y:S02]  /*7170*/  ISETP.LT.OR P3, PT, R3.reuse, R211, P1 ;  /* 0x000000d30300720c */ /* 0x040fe40000f61670 */
[C---:B------:R-:W-:Y:S02]  /*7180*/  ISETP.LT.OR P1, PT, R3.reuse, R208, P0 ;  /* 0x000000d00300720c */ /* 0x040fe40000721670 */
[----:B------:R-:W-:Y:S01]  /*7190*/  ISETP.LT.OR P0, PT, R3, R207, P2 ;  /* 0x000000cf0300720c */ /* 0x000fe20001701670 */
[----:B------:R-:W3:Y:S01]  /*71a0*/  MUFU.TANH R11, R103 ;  /* 0x00000067000b7308 */ /* 0x000ee20000002400 */
        /* <DEDUP_REMOVED lines=8> */
[----:B------:R-:W-:Y:S02]  /*7230*/  I2FP.F32.S32 R6, R9 ;  /* 0x0000000900067245 */ /* 0x000fe40000201400 */
[----:B------:R-:W-:-:S02]  /*7240*/  I2FP.F32.S32 R5, R5 ;  /* 0x0000000500057245 */ /* 0x000fc40000201400 */
[----:B------:R-:W-:Y:S01]  /*7250*/  FSEL R144, R10, -INF , !P2 ;  /* 0xff8000000a907808 */ /* 0x000fe20005000000 */
[----:B-1----:R-:W-:Y:S01]  /*7260*/  FFMA.FTZ R8, R6, -UR19, R17 ;  /* 0x8000001306087c23 */ /* 0x002fe20008010011 */
[----:B------:R-:W-:Y:S01]  /*7270*/  PLOP3.LUT P2, PT, PT, PT, UP0, 0x80, 0x0 ;  /* 0x000000000000781c */ /* 0x000fe20003f4f008 */
[----:B--2---:R-:W-:Y:S01]  /*7280*/  FFMA.FTZ R6, R5, -UR19, R15 ;  /* 0x8000001305067c23 */ /* 0x004fe2000801000f */
[----:B------:R-:W-:Y:S02]  /*7290*/  I2FP.F32.S32 R7, R7 ;  /* 0x0000000700077245 */ /* 0x000fe40000201400 */
[----:B------:R-:W-:Y:S02]  /*72a0*/  P2R R5, PR, RZ, 0x4 ;  /* 0x00000004ff057803 */ /* 0x000fe40000000000 */
[----:B------:R-:W-:Y:S01]  /*72b0*/  I2FP.F32.S32 R3, R3 ;  /* 0x0000000300037245 */ /* 0x000fe20000201400 */
[----:B------:R-:W-:Y:S01]  /*72c0*/  FFMA.FTZ R7, R7, -UR19, R16 ;  /* 0x8000001307077c23 */ /* 0x000fe20008010010 */
[----:B------:R-:W-:-:S02]  /*72d0*/  ISETP.NE.AND P6, PT, R5, RZ, PT ;  /* 0x000000ff0500720c */ /* 0x000fc40003fc5270 */
[----:B------:R-:W-:Y:S01]  /*72e0*/  FSEL R140, R12, -INF , !P5 ;  /* 0xff8000000c8c7808 */ /* 0x000fe20006800000 */
[----:B---3--:R-:W-:Y:S01]  /*72f0*/  FFMA.FTZ R3, R3, -UR19, R11 ;  /* 0x8000001303037c23 */ /* 0x008fe2000801000b */
[----:B------:R-:W-:Y:S02]  /*7300*/  FSEL R68, R8, -INF , !P4 ;  /* 0xff80000008447808 */ /* 0x000fe40006000000 */
[----:B------:R-:W-:Y:S02]  /*7310*/  FSEL R143, R7, -INF , !P3 ;  /* 0xff800000078f7808 */ /* 0x000fe40005800000 */
[----:B------:R-:W-:Y:S02]  /*7320*/  FSEL R137, R6, -INF , !P1 ;  /* 0xff80000006897808 */ /* 0x000fe40004800000 */
[----:B------:R-:W-:-:S03]  /*7330*/  FSEL R139, R3, -INF , !P0 ;  /* 0xff800000038b7808 */ /* 0x000fc60004000000 */
[----:B------:R-:W-:Y:S05]  /*7340*/  @!P6 BRA `(.L_x_2537) ;  /* 0x0000000000e0e947 */ /* 0x000fea0003800000 */
        /* <DEDUP_REMOVED lines=12> */
[----:B------:R-:W-:Y:S01]  /*7410*/  @!P0 IADD3 R3, P3, R6, UR32, RZ ;  /* 0x0000002006038c10 */ /* 0x000fe2000ff7e0ff */
[----:B------:R-:W-:Y:S01]  /*7420*/  VIADD R9, R7, UR6 ;  /* 0x0000000607097c36 */ /* 0x000fe20008000000 */
[----:B------:R-:W-:Y:S01]  /*7430*/  @!P0 LEA R5, P1, R5, R6, 0x5 ;  /* 0x0000000605058211 */ /* 0x000fe200078228ff */
[----:B------:R2:W-:Y:S03]  /*7440*/  @P0 STS.128 [R219+0x4000], RZ ;  /* 0x004000ffdb000388 */ /* 0x0005e60000000c00 */
[----:B------:R-:W-:Y:S01]  /*7450*/  @!P0 IADD3.X R11, R9, UR31, RZ, P3, !PT ;  /* 0x0000001f090b8c10 */ /* 0x000fe20009ffe4ff */
[----:B------:R-:W3:Y:S01]  /*7460*/  @!P0 LDC.64 R12, c[0x0][0x218] ;  /* 0x00008600ff0c8b82 */ /* 0x000ee20000000a00 */
[----:B------:R-:W-:-:S07]  /*7470*/  @!P0 LEA.HI.X R16, R10, R9, R8, 0x5, P1 ;  /* 0x000000090a108211 */ /* 0x000fce00008f2c08 */
        /* <DEDUP_REMOVED lines=35> */
.L_x_2539:
[----:B------:R-:W-:Y:S05]  /*76b0*/  BSYNC B0 ;  /* 0x0000000000007941 */ /* 0x000fea0003800000 */
.L_x_2538:
[----:B------:R-:W0:Y:S02]  /*76c0*/  LDGDEPBAR ;  /* 0x00000000000079af */ /* 0x000e240000000000 */
.L_x_2537:
        /* <DEDUP_REMOVED lines=9> */
[----:B------:R-:W-:Y:S02]  /*7760*/  LEA R195, R2, R194, 0x1 ;  /* 0x000000c202c37211 */ /* 0x000fe400078e08ff */
        /* <DEDUP_REMOVED lines=95> */
[----:B------:R-:W-:Y:S02]  /*7d60*/  FFMA.FTZ R5, R28, UR16, -R6 ;  /* 0x000000101c057c23 */ /* 0x000fe40008010806 */
[----:B------:R-:W-:Y:S01]  /*7d70*/  LDSM.16.MT88.4 R28, [R193+0x6000] ;  /* 0x00600000c11c783b */ /* 0x000fe20000004200 */
        /* <DEDUP_REMOVED lines=32> */
[----:B--2---:R-:W-:-:S07]  /*7f80*/  FFMA.FTZ R0, R42, UR16, -R3 ;  /* 0x000000102a007c23 */ /* 0x004fce0008010803 */
[----:B------:R2:W4:Y:S01]  /*7f90*/  MUFU.EX2 R177, R0 ;  /* 0x0000000000b17308 */ /* 0x0005220000000800 */
[----:B-1----:R-:W-:Y:S02]  /*7fa0*/  F2FP.F16.F32.PACK_AB R8, R180, R182 ;  /* 0x000000b6b408723e */ /* 0x002fe400000000ff */
[----:B---3--:R-:W-:Y:S02]  /*7fb0*/  F2FP.F16.F32.PACK_AB R9, R172, R173 ;  /* 0x000000adac09723e */ /* 0x008fe400000000ff */
        /* <DEDUP_REMOVED lines=18> */
[----:B-1----:R-:W-:-:S02]  /*80e0*/  FFMA.FTZ R2, R50, UR16, -R0 ;  /* 0x0000001032027c23 */ /* 0x002fc40008010800 */
[----:B------:R-:W-:Y:S04]  /*80f0*/  HMMA.16816.F32 R48, R8, R20, RZ ;  /* 0x000000140830723c */ /* 0x000fe800000018ff */
[----:B------:R1:W2:Y:S02]  /*8100*/  MUFU.EX2 R170, R2 ;  /* 0x0000000200aa7308 */ /* 0x0002a40000000800 */
[----:B-1----:R-:W-:Y:S01]  /*8110*/  FFMA.FTZ R2, R41, UR16, -R5 ;  /* 0x0000001029027c23 */ /* 0x002fe20008010805 */
[----:B--2---:R-:W-:-:S05]  /*8120*/  F2FP.F16.F32.PACK_AB R15, R170, R164 ;  /* 0x000000a4aa0f723e */ /* 0x004fca00000000ff */
[----:B------:R1:W-:Y:S02]  /*8130*/  MUFU.EX2 R171, R2 ;  /* 0x0000000200ab7308 */ /* 0x0003e40000000800 */
[C---:B------:R-:W-:Y:S06]  /*8140*/  HMMA.16816.F32 R88, R12.reuse, R28, RZ ;  /* 0x0000001c0c58723c */ /* 0x040fec00000018ff */
[C---:B------:R-:W-:Y:S06]  /*8150*/  HMMA.16816.F32 R116, R12.reuse, R30, RZ ;  /* 0x0000001e0c74723c */ /* 0x040fec00000018ff */
[----:B------:R-:W-:Y:S01]  /*8160*/  HMMA.16816.F32 R28, R12, R16, RZ ;  /* 0x000000100c1c723c */ /* 0x000fe200000018ff */
[----:B-1----:R-:W-:-:S02]  /*8170*/  FFMA.FTZ R2, R40, UR16, -R5 ;  /* 0x0000001028027c23 */ /* 0x002fc40008010805 */
[----:B------:R-:W1:Y:S02]  /*8180*/  LDSM.16.MT88.4 R40, [R193+0x6800] ;  /* 0x00680000c128783b */ /* 0x000e640000004200 */
[----:B------:R2:W3:Y:S01]  /*8190*/  MUFU.EX2 R174, R2 ;  /* 0x0000000200ae7308 */ /* 0x0004e20000000800 */
[C---:B------:R-:W-:Y:S06]  /*81a0*/  HMMA.16816.F32 R120, R12.reuse, R18, RZ ;  /* 0x000000120c78723c */ /* 0x040fec00000018ff */
[C---:B------:R-:W-:Y:S06]  /*81b0*/  HMMA.16816.F32 R16, R12.reuse, R20, RZ ;  /* 0x000000140c10723c */ /* 0x040fec00000018ff */
[C---:B------:R-:W-:Y:S01]  /*81c0*/  HMMA.16816.F32 R124, R12.reuse, R26, RZ ;  /* 0x0000001a0c7c723c */ /* 0x040fe200000018ff */
[--C-:B--2---:R-:W-:Y:S01]  /*81d0*/  FFMA.FTZ R2, R37, UR16, -R5.reuse ;  /* 0x0000001025027c23 */ /* 0x104fe20008010805 */
[----:B---3--:R-:W-:Y:S01]  /*81e0*/  F2FP.F16.F32.PACK_AB R8, R174, R171 ;  /* 0x000000abae08723e */ /* 0x008fe200000000ff */
[----:B------:R-:W-:Y:S03]  /*81f0*/  LDSM.16.MT88.4 R36, [R196+0x6800] ;  /* 0x00680000c424783b */ /* 0x000fe60000004200 */
        /* <DEDUP_REMOVED lines=10> */
[----:B------:R-:W-:Y:S01]  /*82a0*/  HMMA.16816.F32 R84, R12, R24, RZ ;  /* 0x000000180c54723c */ /* 0x000fe200000018ff */
[----:B------:R-:W-:Y:S03]  /*82b0*/  LDSM.16.MT88.4 R24, [R193+0x7000] ;  /* 0x00700000c118783b */ /* 0x000fe60000004200 */
[----:B------:R3:W4:Y:S03]  /*82c0*/  MUFU.EX2 R169, R2 ;  /* 0x0000000200a97308 */ /* 0x0007260000000800 */
[----:B------:R-:W-:-:S02]  /*82d0*/  F2FP.F16.F32.PACK_AB R12, R225, R224 ;  /* 0x000000e0e10c723e */ /* 0x000fc400000000ff */
[----:B------:R-:W-:Y:S01]  /*82e0*/  F2FP.F16.F32.PACK_AB R14, R222, R223 ;  /* 0x000000dfde0e723e */ /* 0x000fe200000000ff */
[----:B---3--:R-:W-:Y:S01]  /*82f0*/  FFMA.FTZ R2, R45, UR16, -R3 ;  /* 0x000000102d027c23 */ /* 0x008fe20008010803 */
[----:B----4-:R-:W-:-:S03]  /*8300*/  F2FP.F16.F32.PACK_AB R9, R169, R166 ;  /* 0x000000a6a909723e */ /* 0x010fc600000000ff */
[----:B------:R3:W-:Y:S02]  /*8310*/  MUFU.EX2 R168, R2 ;  /* 0x0000000200a87308 */ /* 0x0007e40000000800 */
[----:B---3--:R-:W-:Y:S02]  /*8320*/  FFMA.FTZ R2, R44, UR16, -R3 ;  /* 0x000000102c027c23 */ /* 0x008fe40008010803 */
[----:B------:R-:W3:Y:S04]  /*8330*/  LDSM.16.MT88.4 R44, [R195+0x6800] ;  /* 0x00680000c32c783b */ /* 0x000ee80000004200 */
[----:B------:R4:W5:Y:S02]  /*8340*/  MUFU.EX2 R167, R2 ;  /* 0x0000000200a77308 */ /* 0x0009640000000800 */
[----:B----4-:R-:W-:Y:S01]  /*8350*/  FFMA.FTZ R2, R69, UR16, -R6 ;  /* 0x0000001045027c23 */ /* 0x010fe20008010806 */
[----:B-----5:R-:W-:-:S05]  /*8360*/  F2FP.F16.F32.PACK_AB R11, R167, R168 ;  /* 0x000000a8a70b723e */ /* 0x020fca00000000ff */
[----:B------:R4:W-:Y:S02]  /*8370*/  MUFU.EX2 R179, R2 ;  /* 0x0000000200b37308 */ /* 0x0009e40000000800 */
[C---:B-1----:R-:W-:Y:S06]  /*8380*/  HMMA.16816.F32 R108, R8.reuse, R40, R60 ;  /* 0x00000028086c723c */ /* 0x042fec000000183c */
[C---:B--2---:R-:W-:Y:S06]  /*8390*/  HMMA.16816.F32 R60, R8.reuse, R34, R76 ;  /* 0x00000022083c723c */ /* 0x044fec000000184c */
[----:B------:R-:W-:Y:S01]  /*83a0*/  HMMA.16816.F32 R104, R8, R36, R56 ;  /* 0x000000240868723c */ /* 0x000fe20000001838 */
[----:B----4-:R-:W-:-:S04]  /*83b0*/  FFMA.FTZ R2, R68, UR16, -R6 ;  /* 0x0000001044027c23 */ /* 0x010fc80008010806 */
[----:B------:R1:W-:Y:S01]  /*83c0*/  MUFU.EX2 R244, R2 ;  /* 0x0000000200f47308 */ /* 0x0003e20000000800 */
[C---:B------:R-:W-:Y:S06]  /*83d0*/  HMMA.16816.F32 R100, R8.reuse, R32, R52 ;  /* 0x000000200864723c */ /* 0x040fec0000001834 */
[C---:B------:R-:W-:Y:S06]  /*83e0*/  HMMA.16816.F32 R92, R8.reuse, R42, R92 ;  /* 0x0000002a085c723c */ /* 0x040fec000000185c */
[----:B------:R-:W-:Y:S01]  /*83f0*/  HMMA.16816.F32 R56, R8, R38, R64 ;  /* 0x000000260838723c */ /* 0x000fe20000001840 */
[----:B-1----:R-:W-:-:S05]  /*8400*/  FFMA.FTZ R2, R99, UR16, -R0 ;  /* 0x0000001063027c23 */ /* 0x002fca0008010800 */
[----:B---3--:R-:W-:Y:S01]  /*8410*/  HMMA.16816.F32 R52, R8, R46, R80 ;  /* 0x0000002e0834723c */ /* 0x008fe20000001850 */
[----:B------:R1:W-:Y:S02]  /*8420*/  MUFU.EX2 R161, R2 ;  /* 0x0000000200a17308 */ /* 0x0003e40000000800 */
[----:B-1----:R-:W-:-:S06]  /*8430*/  FFMA.FTZ R2, R98, UR16, -R0 ;  /* 0x0000001062027c23 */ /* 0x002fcc0008010800 */
[----:B------:R1:W2:Y:S02]  /*8440*/  MUFU.EX2 R162, R2 ;  /* 0x0000000200a27308 */ /* 0x0002a40000000800 */
[----:B-1----:R-:W-:Y:S01]  /*8450*/  FFMA.FTZ R2, R97, UR16, -R0 ;  /* 0x0000001061027c23 */ /* 0x002fe20008010800 */
[----:B--2---:R-:W-:-:S05]  /*8460*/  F2FP.F16.F32.PACK_AB R13, R162, R161 ;  /* 0x000000a1a20d723e */ /* 0x004fca00000000ff */
[----:B------:R1:W-:Y:S02]  /*8470*/  MUFU.EX2 R160, R2 ;  /* 0x0000000200a07308 */ /* 0x0003e40000000800 */
[----:B-1----:R-:W-:Y:S02]  /*8480*/  FFMA.FTZ R2, R96, UR16, -R0 ;  /* 0x0000001060027c23 */ /* 0x002fe40008010800 */
[----:B------:R-:W-:Y:S04]  /*8490*/  HMMA.16816.F32 R96, R8, R44, R48 ;  /* 0x0000002c0860723c */ /* 0x000fe80000001830 */
        /* <DEDUP_REMOVED lines=27> */
[C---:B------:R-:W-:Y:S01]  /*8650*/  HMMA.16816.F32 R128, R12.reuse, R44, R16 ;  /* 0x0000002c0c80723c */ /* 0x040fe20000001810 */
[----:B------:R-:W1:Y:S03]  /*8660*/  LDSM.16.MT88.4 R16, [R194+0x7000] ;  /* 0x00700000c210783b */ /* 0x000e660000004200 */
[----:B------:R2:W-:Y:S02]  /*8670*/  MUFU.EX2 R152, R2 ;  /* 0x0000000200987308 */ /* 0x0005e40000000800 */
        /* <DEDUP_REMOVED lines=8> */
[C---:B------:R-:W-:Y:S06]  /*8700*/  HMMA.16816.F32 R108, R8.reuse, R24, R108 ;  /* 0x00000018086c723c */ /* 0x040fec000000186c */
[C---:B------:R-:W-:Y:S01]  /*8710*/  HMMA.16816.F32 R64, R8.reuse, R20, R104 ;  /* 0x000000140840723c */ /* 0x040fe20000001868 */
[----:B------:R-:W-:Y:S05]  /*8720*/  LDSM.16.MT88.4 R104, [R196+0x7800] ;  /* 0x00780000c468783b */ /* 0x000fea0000004200 */
[----:B-1----:R-:W-:Y:S01]  /*8730*/  HMMA.16816.F32 R116, R8, R16, R100 ;  /* 0x000000100874723c */ /* 0x002fe20000001864 */
[----:B--2---:R-:W-:-:S04]  /*8740*/  FFMA.FTZ R2, R148, UR16, -R0 ;  /* 0x0000001094027c23 */ /* 0x004fc80008010800 */
[----:B------:R1:W2:Y:S01]  /*8750*/  MUFU.EX2 R149, R2 ;  /* 0x0000000200957308 */ /* 0x0002a20000000800 */
[C---:B------:R-:W-:Y:S06]  /*8760*/  HMMA.16816.F32 R92, R8.reuse, R26, R92 ;  /* 0x0000001a085c723c */ /* 0x040fec000000185c */
[C---:B------:R-:W-:Y:S06]  /*8770*/  HMMA.16816.F32 R56, R8.reuse, R22, R56 ;  /* 0x000000160838723c */ /* 0x040fec0000001838 */
        /* <DEDUP_REMOVED lines=15> */
[----:B------:R-:W-:Y:S06]  /*8870*/  HMMA.16816.F32 R132, R8, R28, R96 ;  /* 0x0000001c0884723c */ /* 0x000fec0000001860 */
[----:B------:R-:W-:Y:S01]  /*8880*/  HMMA.16816.F32 R96, R12, R20, R84 ;  /* 0x000000140c60723c */ /* 0x000fe20000001854 */
[----:B------:R-:W-:-:S04]  /*8890*/  FADD.FTZ R8, R173, R172 ;  /* 0x000000acad087221 */ /* 0x000fc80000010000 */
[----:B------:R-:W-:Y:S01]  /*88a0*/  FADD.FTZ R8, R175, R8 ;  /* 0x00000008af087221 */ /* 0x000fe20000010000 */
[----:B------:R-:W-:Y:S01]  /*88b0*/  HMMA.16816.F32 R40, R12, R26, R40 ;  /* 0x0000001a0c28723c */ /* 0x000fe20000001828 */
[----:B-1----:R-:W-:-:S05]  /*88c0*/  FFMA.FTZ R2, R142, UR16, -R5 ;  /* 0x000000108e027c23 */ /* 0x002fca0008010805 */
[C---:B------:R-:W-:Y:S01]  /*88d0*/  HMMA.16816.F32 R36, R12.reuse, R22, R36 ;  /* 0x000000160c24723c */ /* 0x040fe20000001824 */
[----:B------:R1:W-:Y:S05]  /*88e0*/  MUFU.EX2 R74, R2 ;  /* 0x00000002004a7308 */ /* 0x0003ea0000000800 */
[C---:B------:R-:W-:Y:S06]  /*88f0*/  HMMA.16816.F32 R16, R12.reuse, R18, R32 ;  /* 0x000000120c10723c */ /* 0x040fec0000001820 */
[----:B------:R-:W-:Y:S01]  /*8900*/  HMMA.16816.F32 R12, R12, R30, R44 ;  /* 0x0000001e0c0c723c */ /* 0x000fe2000000182c */
[----:B-1----:R-:W-:Y:S01]  /*8910*/  FFMA.FTZ R2, R138, UR16, -R5 ;  /* 0x000000108a027c23 */ /* 0x002fe20008010805 */
[----:B------:R-:W-:-:S03]  /*8920*/  F2FP.F16.F32.PACK_AB R138, R244, R179 ;  /* 0x000000b3f48a723e */ /* 0x000fc600000000ff */
[----:B------:R1:W-:Y:S02]  /*8930*/  MUFU.EX2 R69, R2 ;  /* 0x0000000200457308 */ /* 0x0003e40000000800 */
[----:B-1----:R-:W-:Y:S01]  /*8940*/  FFMA.FTZ R2, R136, UR16, -R5 ;  /* 0x0000001088027c23 */ /* 0x002fe20008010805 */
[----:B------:R-:W-:-:S05]  /*8950*/  F2FP.F16.F32.PACK_AB R136, R184, R220 ;  /* 0x000000dcb888723e */ /* 0x000fca00000000ff */
[----:B------:R1:W-:Y:S02]  /*8960*/  MUFU.EX2 R68, R2 ;  /* 0x0000000200447308 */ /* 0x0003e40000000800 */
[----:B-1----:R-:W-:Y:S01]  /*8970*/  FFMA.FTZ R2, R137, UR16, -R5 ;  /* 0x0000001089027c23 */ /* 0x002fe20008010805 */
[----:B--2---:R-:W-:Y:S01]  /*8980*/  F2FP.F16.F32.PACK_AB R137, R75, R145 ;  /* 0x000000914b89723e */ /* 0x004fe200000000ff */
        /* <DEDUP_REMOVED lines=9> */
[----:B------:R-:W-:-:S04]  /*8a20*/  F2FP.F16.F32.PACK_AB R140, R69, R74 ;  /* 0x0000004a458c723e */ /* 0x000fc800000000ff */
[----:B------:R2:W-:Y:S01]  /*8a30*/  MUFU.EX2 R10, R2 ;  /* 0x00000002000a7308 */ /* 0x0005e20000000800 */
[----:B---3--:R-:W-:-:S07]  /*8a40*/  F2FP.F16.F32.PACK_AB R141, R11, R24 ;  /* 0x000000180b8d723e */ /* 0x008fce00000000ff */
        /* <DEDUP_REMOVED lines=84> */
[----:B------:R-:W-:Y:S01]  /*8f90*/  UIADD3 UR20, UR14, -0x2, URZ ;  /* 0xfffffffe0e147890 */ /* 0x000fe2000fffe03f */
[----:B------:R-:W-:Y:S01]  /*8fa0*/  ISETP.GE.AND P1, PT, R250, UR4, PT ;  /* 0x00000004fa007c0c */ /* 0x000fe2000bf26270 */
[----:B------:R-:W-:-:S04]  /*8fb0*/  DEPBAR.LE SB0, 0x0 ;  /* 0x000080000000791a */ /* 0x000fc80000000000 */
[----:B------:R-:W-:Y:S01]  /*8fc0*/  USHF.R.S32.HI UR7, URZ, 0x1f, UR20 ;  /* 0x0000001f3f077899 */ /* 0x000fe20008011414 */
[----:B------:R-:W-:Y:S01]  /*8fd0*/  BAR.SYNC.DEFER_BLOCKING 0x0 ;  /* 0x0000000000007b1d */ /* 0x000fe20000010000 */
[----:B------:R-:W-:Y:S01]  /*8fe0*/  UIMAD UR6, UR15, UR20, URZ ;  /* 0x000000140f0672a4 */ /* 0x000fe2000f8e023f */
[----:B------:R-:W-:Y:S01]  /*8ff0*/  IMAD.U32 R2, RZ, RZ, UR20 ;  /* 0x00000014ff027e24 */ /* 0x000fe2000f8e00ff */
[----:B------:R-:W-:Y:S01]  /*9000*/  USHF.L.U32 UR4, UR9, 0x5, URZ ;  /* 0x0000000509047899 */ /* 0x000fe2000800063f */
[----:B------:R-:W-:Y:S01]  /*9010*/  IMAD.U32 R5, RZ, RZ, UR8 ;  /* 0x00000008ff057e24 */ /* 0x000fe2000f8e00ff */
[----:B------:R-:W-:Y:S01]  /*9020*/  UIMAD UR6, UR7, UR18, UR6 ;  /* 0x00000012070672a4 */ /* 0x000fe2000f8e0206 */
[----:B------:R-:W-:Y:S02]  /*9030*/  IMAD.WIDE.U32 R2, R2, UR18, R226 ;  /* 0x0000001202027c25 */ /* 0x000fe4000f8e00e2 */
[----:B------:R-:W1:Y:S01]  /*9040*/  @!P1 LDC.64 R10, c[0x0][0x220] ;  /* 0x00008800ff0a9b82 */ /* 0x000e620000000a00 */
[----:B------:R-:W-:Y:S01]  /*9050*/  UIMAD.WIDE.U32 UR28, UR8, 0x20, URZ ;  /* 0x00000020081c78a5 */ /* 0x000fe2000f8e003f */
[----:B------:R-:W-:Y:S01]  /*9060*/  P2R R248, PR, RZ, 0x2 ;  /* 0x00000002fff87803 */ /* 0x000fe20000000000 */
[----:B------:R-:W-:Y:S01]  /*9070*/  VOTEU.ALL UP0, P1 ;  /* 0x00000000003f7886 */ /* 0x000fe20000800000 */
[----:B------:R-:W-:Y:S01]  /*9080*/  VIADD R3, R3, UR6 ;  /* 0x0000000603037c36 */ /* 0x000fe20008000000 */
[C---:B------:R-:W-:Y:S01]  /*9090*/  @!P1 IADD3 R0, P2, R2.reuse, UR24, RZ ;  /* 0x0000001802009c10 */ /* 0x040fe2000ff5e0ff */
[----:B------:R-:W-:Y:S01]  /*90a0*/  IMAD.U32 R4, RZ, RZ, UR4 ;  /* 0x00000004ff047e24 */ /* 0x000fe2000f8e00ff */
[----:B------:R-:W-:Y:S01]  /*90b0*/  @!P1 IADD3 R7, P0, R2, UR28, RZ ;  /* 0x0000001c02079c10 */ /* 0x000fe2000ff1e0ff */
[----:B------:R-:W2:Y:S01]  /*90c0*/  @!P1 LDC.64 R8, c[0x0][0x220] ;  /* 0x00008800ff089b82 */ /* 0x000ea20000000a00 */
[C---:B------:R-:W-:Y:S01]  /*90d0*/  @!P1 IADD3.X R12, R3.reuse, UR21, RZ, P2, !PT ;  /* 0x00000015030c9c10 */ /* 0x040fe200097fe4ff */
[----:B------:R-:W-:Y:S01]  /*90e0*/  @!UP0 UIMAD UR4, UR9, 0x30, URZ ;  /* 0x00000030090488a4 */ /* 0x000fe2000f8e023f */
[----:B------:R-:W-:Y:S01]  /*90f0*/  @!P1 IADD3.X R13, R3, UR29, R4, P0, !PT ;  /* 0x0000001d030d9c10 */ /* 0x000fe200087fe404 */
[----:B------:R-:W-:Y:S01]  /*9100*/  @!P1 IMAD.WIDE.U32 R4, R5, 0x30, R2 ;  /* 0x0000003005049825 */ /* 0x000fe200078e0002 */
[----:B------:R-:W-:-:S03]  /*9110*/  UISETP.GT.AND UP1, UPT, UR20, UR12, UPT ;  /* 0x0000000c1400728c */ /* 0x000fc6000bf24270 */
[----:B------:R-:W3:Y:S01]  /*9120*/  @!P1 LDC.64 R14, c[0x0][0x220] ;  /* 0x00008800ff0e9b82 */ /* 0x000ee20000000a00 */
[----:B------:R-:W-:Y:S07]  /*9130*/  @P1 STS.128 [R219+0x6000], RZ ;  /* 0x006000ffdb001388 */ /* 0x000fee0000000c00 */
        /* <DEDUP_REMOVED lines=41> */
[----:B------:R-:W5:Y:S04]  /*93d0*/  LDSM.16.M88.4 R36, [R198+0x4800] ;  /* 0x00480000c624783b */ /* 0x000f680000000200 */
[----:B------:R-:W5:Y:S04]  /*93e0*/  LDSM.16.M88.4 R24, [R202] ;  /* 0x00000000ca18783b */ /* 0x000f680000000200 */
[----:B------:R-:W5:Y:S04]  /*93f0*/  LDSM.16.M88.4 R60, [R198+0x5000] ;  /* 0x00500000c63c783b */ /* 0x000f680000000200 */
[----:B------:R-:W5:Y:S01]  /*9400*/  LDSM.16.M88.4 R64, [R198+0x5800] ;  /* 0x00580000c640783b */ /* 0x000f620000000200 */
        /* <DEDUP_REMOVED lines=10> */
[C---:B------:R-:W-:Y:S06]  /*94b0*/  HMMA.16816.F32 R152, R4.reuse, R28, RZ ;  /* 0x0000001c0498723c */ /* 0x040fec00000018ff */
[C---:B----4-:R-:W-:Y:S06]  /*94c0*/  HMMA.16816.F32 R148, R4.reuse, R16, RZ ;  /* 0x000000100494723c */ /* 0x050fec00000018ff */
[C---:B------:R-:W-:Y:S06]  /*94d0*/  HMMA.16816.F32 R160, R4.reuse, R30, RZ ;  /* 0x0000001e04a0723c */ /* 0x040fec00000018ff */
[----:B------:R-:W-:Y:S06]  /*94e0*/  HMMA.16816.F32 R144, R4, R18, RZ ;  /* 0x000000120490723c */ /* 0x000fec00000018ff */
[C---:B------:R-:W-:Y:S06]  /*94f0*/  HMMA.16816.F32 R172, R8.reuse, R34, RZ ;  /* 0x0000002208ac723c */ /* 0x040fec00000018ff */
[C---:B------:R-:W-:Y:S01]  /*9500*/  HMMA.16816.F32 R180, R8.reuse, R14, RZ ;  /* 0x0000000e08b4723c */ /* 0x040fe200000018ff */
[----:B------:R-:W1:Y:S05]  /*9510*/  LDSM.16.M88.4 R12, [R200+0x2000] ;  /* 0x00200000c80c783b */ /* 0x000e6a0000000200 */
[C---:B------:R-:W-:Y:S06]  /*9520*/  HMMA.16816.F32 R32, R8.reuse, R28, RZ ;  /* 0x0000001c0820723c */ /* 0x040fec00000018ff */
[C---:B------:R-:W-:Y:S06]  /*9530*/  HMMA.16816.F32 R4, R8.reuse, R16, RZ ;  /* 0x000000100804723c */ /* 0x040fec00000018ff */
[C---:B------:R-:W-:Y:S06]  /*9540*/  HMMA.16816.F32 R28, R8.reuse, R30, RZ ;  /* 0x0000001e081c723c */ /* 0x040fec00000018ff */
[----:B------:R-:W-:Y:S01]  /*9550*/  HMMA.16816.F32 R8, R8, R18, RZ ;  /* 0x000000120808723c */ /* 0x000fe200000018ff */
[----:B------:R-:W2:Y:S05]  /*9560*/  LDSM.16.M88.4 R16, [R200] ;  /* 0x00000000c810783b */ /* 0x000eaa0000000200 */
[C---:B---3--:R-:W-:Y:S01]  /*9570*/  HMMA.16816.F32 R240, R20.reuse, R56, R40 ;  /* 0x0000003814f0723c */ /* 0x048fe20000001828 */
[----:B------:R-:W3:Y:S05]  /*9580*/  LDSM.16.M88.4 R40, [R204] ;  /* 0x00000000cc28783b */ /* 0x000eea0000000200 */
[----:B-----5:R-:W-:Y:S06]  /*9590*/  HMMA.16816.F32 R228, R20, R38, R164 ;  /* 0x0000002614e4723c */ /* 0x020fec00000018a4 */
[----:B------:R-:W-:Y:S06]  /*95a0*/  HMMA.16816.F32 R176, R24, R56, R176 ;  /* 0x0000003818b0723c */ /* 0x000fec00000018b0 */
[C---:B------:R-:W-:Y:S06]  /*95b0*/  HMMA.16816.F32 R236, R20.reuse, R58, R168 ;  /* 0x0000003a14ec723c */ /* 0x040fec00000018a8 */
[C---:B------:R-:W-:Y:S06]  /*95c0*/  HMMA.16816.F32 R232, R20.reuse, R36, R156 ;  /* 0x0000002414e8723c */ /* 0x040fec000000189c */
[C---:B------:R-:W-:Y:S06]  /*95d0*/  HMMA.16816.F32 R224, R20.reuse, R60, R152 ;  /* 0x0000003c14e0723c */ /* 0x040fec0000001898 */
[C---:B------:R-:W-:Y:S06]  /*95e0*/  HMMA.16816.F32 R188, R20.reuse, R64, R148 ;  /* 0x0000004014bc723c */ /* 0x040fec0000001894 */
[C---:B------:R-:W-:Y:S06]  /*95f0*/  HMMA.16816.F32 R184, R20.reuse, R62, R160 ;  /* 0x0000003e14b8723c */ /* 0x040fec00000018a0 */
[----:B------:R-:W-:Y:S01]  /*9600*/  HMMA.16816.F32 R168, R20, R66, R144 ;  /* 0x0000004214a8723c */ /* 0x000fe20000001890 */
[----:B------:R-:W-:Y:S05]  /*9610*/  LDSM.16.M88.4 R20, [R197+0x1800] ;  /* 0x00180000c514783b */ /* 0x000fea0000000200 */
[C---:B------:R-:W-:Y:S01]  /*9620*/  HMMA.16816.F32 R156, R24.reuse, R60, R32 ;  /* 0x0000003c189c723c */ /* 0x040fe20000001820 */
[----:B------:R-:W-:Y:S05]  /*9630*/  LDSM.16.M88.4 R32, [R197+0x800] ;  /* 0x00080000c520783b */ /* 0x000fea0000000200 */
[C---:B------:R-:W-:Y:S06]  /*9640*/  HMMA.16816.F32 R152, R24.reuse, R58, R180 ;  /* 0x0000003a1898723c */ /* 0x040fec00000018b4 */
[C---:B------:R-:W-:Y:S01]  /*9650*/  HMMA.16816.F32 R220, R24.reuse, R64, R4 ;  /* 0x0000004018dc723c */ /* 0x040fe20000001804 */
[----:B------:R-:W4:Y:S05]  /*9660*/  LDSM.16.M88.4 R4, [R201+0x2000] ;  /* 0x00200000c904783b */ /* 0x000f2a0000000200 */
[C---:B------:R-:W-:Y:S06]  /*9670*/  HMMA.16816.F32 R164, R24.reuse, R36, R76 ;  /* 0x0000002418a4723c */ /* 0x040fec000000184c */
[C---:B------:R-:W-:Y:S01]  /*9680*/  HMMA.16816.F32 R148, R24.reuse, R38, R172 ;  /* 0x000000261894723c */ /* 0x040fe200000018ac */
[----:B------:R-:W-:Y:S05]  /*9690*/  LDSM.16.M88.4 R36, [R197] ;  /* 0x00000000c524783b */ /* 0x000fea0000000200 */
[C---:B------:R-:W-:Y:S01]  /*96a0*/  HMMA.16816.F32 R76, R24.reuse, R66, R8 ;  /* 0x00000042184c723c */ /* 0x040fe20000001808 */
[----:B------:R-:W5:Y:S05]  /*96b0*/  LDSM.16.M88.4 R8, [R201] ;  /* 0x00000000c908783b */ /* 0x000f6a0000000200 */
[----:B------:R-:W-:Y:S01]  /*96c0*/  HMMA.16816.F32 R144, R24, R62, R28 ;  /* 0x0000003e1890723c */ /* 0x000fe2000000181c */
[----:B------:R-:W5:Y:S01]  /*96d0*/  LDSM.16.M88.4 R28, [R197+0x1000] ;  /* 0x00100000c51c783b */ /* 0x000f620000000200 */
[----:B------:R-:W-:-:S04]  /*96e0*/  DEPBAR.LE SB0, 0x0 ;  /* 0x000080000000791a */ /* 0x000fc80000000000 */
[----:B-1----:R-:W-:Y:S06]  /*96f0*/  HMMA.16816.F32 R24, R12, R50, R228 ;  /* 0x000000320c18723c */ /* 0x002fec00000018e4 */
[-C--:B--2---:R-:W-:Y:S06]  /*9700*/  HMMA.16816.F32 R176, R16, R52.reuse, R176 ;  /* 0x0000003410b0723c */ /* 0x084fec00000018b0 */
[C---:B------:R-:W-:Y:S06]  /*9710*/  HMMA.16816.F32 R64, R12.reuse, R52, R240 ;  /* 0x000000340c40723c */ /* 0x040fec00000018f0 */
[C---:B------:R-:W-:Y:S06]  /*9720*/  HMMA.16816.F32 R56, R12.reuse, R48, R232 ;  /* 0x000000300c38723c */ /* 0x040fec00000018e8 */
[C---:B------:R-:W-:Y:S06]  /*9730*/  HMMA.16816.F32 R160, R12.reuse, R44, R224 ;  /* 0x0000002c0ca0723c */ /* 0x040fec00000018e0 */
[C---:B---3--:R-:W-:Y:S06]  /*9740*/  HMMA.16816.F32 R188, R12.reuse, R40, R188 ;  /* 0x000000280cbc723c */ /* 0x048fec00000018bc */
        /* <DEDUP_REMOVED lines=9> */
[----:B----4-:R-:W-:Y:S06]  /*97e0*/  HMMA.16816.F32 R44, R4, R34, R24 ;  /* 0x00000022042c723c */ /* 0x010fec0000001818 */
[----:B------:R-:W-:Y:S06]  /*97f0*/  HMMA.16816.F32 R144, R16, R42, R76 ;  /* 0x0000002a1090723c */ /* 0x000fec000000184c */
[-C--:B-----5:R-:W-:Y:S06]  /*9800*/  HMMA.16816.F32 R24, R8, R36.reuse, R176 ;  /* 0x000000240818723c */ /* 0x0a0fec00000018b0 */
[C---:B------:R-:W-:Y:S06]  /*9810*/  HMMA.16816.F32 R76, R4.reuse, R36, R64 ;  /* 0x00000024044c723c */ /* 0x040fec0000001840 */
[----:B------:R-:W-:Y:S01]  /*9820*/  HMMA.16816.F32 R64, R4, R38, R60 ;  /* 0x000000260440723c */ /* 0x000fe2000000183c */
[----:B------:R-:W-:Y:S01]  /*9830*/  FMUL.FTZ R74, R44, UR22 ;  /* 0x000000162c4a7c20 */ /* 0x000fe20008410000 */
[----:B------:R-:W-:-:S04]  /*9840*/  FMUL.FTZ R75, R46, UR22 ;  /* 0x000000162e4b7c20 */ /* 0x000fc80008410000 */
        /* <DEDUP_REMOVED lines=16> */
[----:B------:R-:W-:Y:S01]  /*9950*/  HMMA.16816.F32 R52, R4, R22, R180 ;  /* 0x000000160434723c */ /* 0x000fe200000018b4 */
        /* <DEDUP_REMOVED lines=8> */
[----:B------:R-:W-:-:S04]  /*99e0*/  FMUL.FTZ R158, R50, UR22 ;  /* 0x00000016329e7c20 */ /* 0x000fc80008410000 */
        /* <DEDUP_REMOVED lines=9> */
[----:B------:R-:W-:-:S03]  /*9a80*/  FMUL.FTZ R54, R54, UR22 ;  /* 0x0000001636367c20 */ /* 0x000fc60008410000 */
[----:B------:R-:W-:Y:S01]  /*9a90*/  FMUL.FTZ R150, R13, UR22 ;  /* 0x000000160d967c20 */ /* 0x000fe20008410000 */
[C---:B------:R-:W-:Y:S01]  /*9aa0*/  HMMA.16816.F32 R32, R8.reuse, R34, R164 ;  /* 0x000000220820723c */ /* 0x040fe200000018a4 */
[----:B------:R-:W1:Y:S01]  /*9ab0*/  MUFU.TANH R13, R24 ;  /* 0x00000018000d7308 */ /* 0x000e620000002400 */
[----:B------:R-:W-:Y:S01]  /*9ac0*/  FMUL.FTZ R148, R14, UR22 ;  /* 0x000000160e947c20 */ /* 0x000fe20008410000 */
[----:B------:R-:W-:Y:S01]  /*9ad0*/  FMUL.FTZ R171, R52, UR22 ;  /* 0x0000001634ab7c20 */ /* 0x000fe20008410000 */
[----:B------:R-:W-:Y:S01]  /*9ae0*/  FMUL.FTZ R151, R15, UR22 ;  /* 0x000000160f977c20 */ /* 0x000fe20008410000 */
[----:B------:R-:W-:Y:S01]  /*9af0*/  FMUL.FTZ R169, R5, UR22 ;  /* 0x0000001605a97c20 */ /* 0x000fe20008410000 */
[C---:B------:R-:W-:Y:S01]  /*9b00*/  HMMA.16816.F32 R36, R8.reuse, R38, R172 ;  /* 0x000000260824723c */ /* 0x040fe200000018ac */
[----:B------:R-:W-:Y:S01]  /*9b10*/  FMUL.FTZ R166, R4, UR22 ;  /* 0x0000001604a67c20 */ /* 0x000fe20008410000 */
[----:B------:R-:W-:Y:S01]  /*9b20*/  IMAD.IADD R5, R209, 0x1, -R0 ;  /* 0x00000001d1057824 */ /* 0x000fe200078e0a00 */
[----:B------:R-:W-:Y:S01]  /*9b30*/  IABS R4, R3 ;  /* 0x0000000300047213 */ /* 0x000fe20000000000 */
[----:B------:R-:W-:Y:S01]  /*9b40*/  FMUL.FTZ R168, R6, UR22 ;  /* 0x0000001606a87c20 */ /* 0x000fe20008410000 */
[----:B------:R-:W-:Y:S01]  /*9b50*/  IABS R3, R2 ;  /* 0x0000000200037213 */ /* 0x000fe20000000000 */
[----:B------:R-:W-:Y:S01]  /*9b60*/  HMMA.16816.F32 R8, R8, R22, R144 ;  /* 0x000000160808723c */ /* 0x000fe20000001890 */
[----:B------:R-:W-:Y:S01]  /*9b70*/  IABS R2, R5 ;  /* 0x0000000500027213 */ /* 0x000fe20000000000 */
[----:B------:R-:W-:Y:S01]  /*9b80*/  IMAD.MOV.U32 R5, RZ, RZ, R4 ;  /* 0x000000ffff057224 */ /* 0x000fe200078e0004 */
[----:B------:R-:W2:Y:S01]  /*9b90*/  MUFU.TANH R6, R76 ;  /* 0x0000004c00067308 */ /* 0x000ea20000002400 */
[----:B------:R-:W-:-:S02]  /*9ba0*/  IMAD.MOV.U32 R4, RZ, RZ, R3 ;  /* 0x000000ffff047224 */ /* 0x000fc400078e0003 */
[----:B------:R-:W-:Y:S01]  /*9bb0*/  FMUL.FTZ R170, R7, UR22 ;  /* 0x0000001607aa7c20 */ /* 0x000fe20008410000 */
[----:B------:R-:W-:Y:S01]  /*9bc0*/  FMUL.FTZ R20, R16, UR22 ;  /* 0x0000001610147c20 */ /* 0x000fe20008410000 */
[----:B------:R-:W-:Y:S01]  /*9bd0*/  FMUL.FTZ R146, R12, UR22 ;  /* 0x000000160c927c20 */ /* 0x000fe20008410000 */
[----:B------:R-:W-:Y:S01]  /*9be0*/  I2FP.F32.S32 R3, R5 ;  /* 0x0000000500037245 */ /* 0x000fe20000201400 */
[----:B------:R-:W-:Y:S01]  /*9bf0*/  FMUL.FTZ R22, R17, UR22 ;  /* 0x0000001611167c20 */ /* 0x000fe20008410000 */
[----:B------:R-:W-:Y:S01]  /*9c00*/  I2FP.F32.S32 R5, R4 ;  /* 0x0000000400057245 */ /* 0x000fe20000201400 */
[----:B------:R-:W3:Y:S01]  /*9c10*/  MUFU.TANH R12, R26 ;  /* 0x0000001a000c7308 */ /* 0x000ee20000002400 */
[----:B------:R-:W-:Y:S01]  /*9c20*/  I2FP.F32.S32 R4, R2 ;  /* 0x0000000200047245 */ /* 0x000fe20000201400 */
[----:B-1----:R-:W-:Y:S01]  /*9c30*/  FFMA.FTZ R13, R3, -UR19, R13 ;  /* 0x80000013030d7c23 */ /* 0x002fe2000801000d */
[----:B------:R-:W-:Y:S02]  /*9c40*/  IMAD.IADD R3, R214, 0x1, -R0 ;  /* 0x00000001d6037824 */ /* 0x000fe400078e0a00 */
[----:B------:R-:W-:Y:S01]  /*9c50*/  FMUL.FTZ R174, R55, UR22 ;  /* 0x0000001637ae7c20 */ /* 0x000fe20008410000 */
[----:B------:R-:W-:-:S02]  /*9c60*/  VIADD R2, R0, 0x1 ;  /* 0x0000000100027836 */ /* 0x000fc40000000000 */
[----:B------:R-:W-:Y:S01]  /*9c70*/  FMUL.FTZ R23, R19, UR22 ;  /* 0x0000001613177c20 */ /* 0x000fe20008410000 */
[----:B------:R-:W-:Y:S01]  /*9c80*/  FMUL.FTZ R38, R38, UR22 ;  /* 0x0000001626267c20 */ /* 0x000fe20008410000 */
[----:B------:R-:W-:Y:S01]  /*9c90*/  IABS R3, R3 ;  /* 0x0000000300037213 */ /* 0x000fe20000000000 */
[----:B------:R-:W1:Y:S01]  /*9ca0*/  MUFU.TANH R14, R25 ;  /* 0x00000019000e7308 */ /* 0x000e620000002400 */
[C---:B------:R-:W-:Y:S01]  /*9cb0*/  ISETP.GE.AND P4, PT, R2.reuse, R218, PT ;  /* 0x000000da0200720c */ /* 0x040fe20003f86270 */
[----:B------:R-:W-:Y:S01]  /*9cc0*/  IMAD.IADD R7, R213, 0x1, -R2 ;  /* 0x00000001d5077824 */ /* 0x000fe200078e0a02 */
[----:B------:R-:W-:Y:S01]  /*9cd0*/  ISETP.GE.AND P3, PT, R2, R217, PT ;  /* 0x000000d90200720c */ /* 0x000fe20003f66270 */
[----:B------:R-:W-:Y:S01]  /*9ce0*/  FMUL.FTZ R172, R11, UR22 ;  /* 0x000000160bac7c20 */ /* 0x000fe20008410000 */
[----:B--2---:R-:W-:Y:S01]  /*9cf0*/  FFMA.FTZ R11, R4, -UR19, R6 ;  /* 0x80000013040b7c23 */ /* 0x004fe20008010006 */
[----:B------:R-:W-:Y:S01]  /*9d00*/  IMAD.MOV.U32 R4, RZ, RZ, R3 ;  /* 0x000000ffff047224 */ /* 0x000fe200078e0003 */
[----:B------:R-:W-:Y:S01]  /*9d10*/  ISETP.GE.AND P2, PT, R2, R216, PT ;  /* 0x000000d80200720c */ /* 0x000fe20003f46270 */
[----:B---3--:R-:W-:Y:S01]  /*9d20*/  FFMA.FTZ R12, R5, -UR19, R12 ;  /* 0x80000013050c7c23 */ /* 0x008fe2000801000c */
[--C-:B------:R-:W-:Y:S01]  /*9d30*/  IMAD.IADD R5, R210, 0x1, -R2.reuse ;  /* 0x00000001d2057824 */ /* 0x100fe200078e0a02 */
[C---:B------:R-:W-:Y:S01]  /*9d40*/  ISETP.GE.AND P0, PT, R2.reuse, R215, PT ;  /* 0x000000d70200720c */ /* 0x040fe20003f06270 */
[----:B------:R-:W2:Y:S01]  /*9d50*/  MUFU.TANH R17, R79 ;  /* 0x0000004f00117308 */ /* 0x000ea20000002400 */
[--C-:B------:R-:W-:Y:S01]  /*9d60*/  IMAD.IADD R6, R209, 0x1, -R2.reuse ;  /* 0x00000001d1067824 */ /* 0x100fe200078e0a02 */
[----:B------:R-:W-:Y:S01]  /*9d70*/  ISETP.LT.OR P6, PT, R2, R212, P4 ;  /* 0x000000d40200720c */ /* 0x000fe200027c1670 */
[----:B------:R-:W-:Y:S01]  /*9d80*/  FMUL.FTZ R52, R8, UR22 ;  /* 0x0000001608347c20 */ /* 0x000fe20008410000 */
[----:B------:R-:W-:Y:S01]  /*9d90*/  IABS R3, R5 ;  /* 0x0000000500037213 */ /* 0x000fe20000000000 */
[----:B------:R-:W-:Y:S01]  /*9da0*/  IMAD.IADD R5, R214, 0x1, -R2 ;  /* 0x00000001d6057824 */ /* 0x000fe200078e0a02 */
[C---:B------:R-:W-:Y:S01]  /*9db0*/  ISETP.LT.OR P5, PT, R2.reuse, R211, P3 ;  /* 0x000000d30200720c */ /* 0x040fe20001fa1670 */
[----:B------:R-:W-:Y:S01]  /*9dc0*/  FMUL.FTZ R55, R9, UR22 ;  /* 0x0000001609377c20 */ /* 0x000fe20008410000 */
[----:B------:R-:W-:Y:S01]  /*9dd0*/  ISETP.LT.OR P1, PT, R2, R208, P2 ;  /* 0x000000d00200720c */ /* 0x000fe20001721670 */
[----:B------:R-:W3:Y:S01]  /*9de0*/  MUFU.TANH R8, R78 ;  /* 0x0000004e00087308 */ /* 0x000ee20000002400 */
[----:B------:R-:W-:Y:S01]  /*9df0*/  IABS R5, R5 ;  /* 0x0000000500057213 */ /* 0x000fe20000000000 */
[----:B------:R-:W-:Y:S01]  /*9e00*/  FMUL.FTZ R36, R36, UR22 ;  /* 0x0000001624247c20 */ /* 0x000fe20008410000 */
[----:B------:R-:W-:Y:S01]  /*9e10*/  ISETP.LT.OR P0, PT, R2, R207, P0 ;  /* 0x000000cf0200720c */ /* 0x000fe20000701670 */
[----:B------:R-:W-:Y:S01]  /*9e20*/  IMAD.MOV.U32 R2, RZ, RZ, R3 ;  /* 0x000000ffff027224 */ /* 0x000fe200078e0003 */
[----:B------:R-:W-:Y:S01]  /*9e30*/  IABS R7, R7 ;  /* 0x0000000700077213 */ /* 0x000fe20000000000 */
[----:B------:R-:W-:Y:S01]  /*9e40*/  IMAD.MOV.U32 R15, RZ, RZ, R5 ;  /* 0x000000ffff0f7224 */ /* 0x000fe200078e0005 */
[----:B------:R-:W-:Y:S01]  /*9e50*/  IABS R16, R6 ;  /* 0x0000000600107213 */ /* 0x000fe20000000000 */
[----:B------:R-:W4:Y:S01]  /*9e60*/  MUFU.TANH R19, R27 ;  /* 0x0000001b00137308 */ /* 0x000f220000002400 */
[----:B------:R-:W-:Y:S01]  /*9e70*/  I2FP.F32.S32 R2, R2 ;  /* 0x0000000200027245 */ /* 0x000fe20000201400 */
[----:B------:R-:W-:Y:S01]  /*9e80*/  IMAD.MOV.U32 R6, RZ, RZ, R7 ;  /* 0x000000ffff067224 */ /* 0x000fe200078e0007 */
[----:B------:R-:W-:Y:S01]  /*9e90*/  I2FP.F32.S32 R15, R15 ;  /* 0x0000000f000f7245 */ /* 0x000fe20000201400 */
[----:B------:R-:W-:Y:S01]  /*9ea0*/  FMUL.FTZ R69, R34, UR22 ;  /* 0x0000001622457c20 */ /* 0x000fe20008410000 */
[----:B------:R-:W-:Y:S01]  /*9eb0*/  P2R R9, PR, RZ, 0x1 ;  /* 0x00000001ff097803 */ /* 0x000fe20000000000 */
[----:B-1----:R-:W-:Y:S01]  /*9ec0*/  FFMA.FTZ R7, R2, -UR19, R14 ;  /* 0x8000001302077c23 */ /* 0x002fe2000801000e */
[----:B------:R-:W-:-:S02]  /*9ed0*/  VIADD R2, R0, 0x8 ;  /* 0x0000000800027836 */ /* 0x000fc40000000000 */
[----:B--2---:R-:W-:Y:S01]  /*9ee0*/  FFMA.FTZ R15, R15, -UR19, R17 ;  /* 0x800000130f0f7c23 */ /* 0x004fe20008010011 */
[C---:B------:R-:W-:Y:S01]  /*9ef0*/  ISETP.GE.AND P2, PT, R0.reuse, R218, PT ;  /* 0x000000da0000720c */ /* 0x040fe20003f46270 */
[----:B------:R-:W1:Y:S01]  /*9f00*/  MUFU.TANH R17, R38 ;  /* 0x0000002600117308 */ /* 0x000e620000002400 */
[----:B------:R-:W-:Y:S01]  /*9f10*/  ISETP.GE.AND P0, PT, R0, R217, PT ;  /* 0x000000d90000720c */ /* 0x000fe20003f06270 */
[--C-:B------:R-:W-:Y:S01]  /*9f20*/  IMAD.IADD R3, R210, 0x1, -R2.reuse ;  /* 0x00000001d2037824 */ /* 0x100fe200078e0a02 */
[----:B------:R-:W-:Y:S01]  /*9f30*/  I2FP.F32.S32 R4, R4 ;  /* 0x0000000400047245 */ /* 0x000fe20000201400 */
[----:B------:R-:W-:Y:S01]  /*9f40*/  IMAD.IADD R5, R213, 0x1, -R2 ;  /* 0x00000001d5057824 */ /* 0x000fe200078e0a02 */
[----:B------:R-:W-:Y:S01]  /*9f50*/  ISETP.LT.OR P2, PT, R0, R212, P2 ;  /* 0x000000d40000720c */ /* 0x000fe20001741670 */
[----:B------:R-:W-:Y:S01]  /*9f60*/  FMUL.FTZ R21, R18, UR22 ;  /* 0x0000001612157c20 */ /* 0x000fe20008410000 */
[----:B------:R-:W-:Y:S01]  /*9f70*/  ISETP.LT.OR P0, PT, R0, R211, P0 ;  /* 0x000000d30000720c */ /* 0x000fe20000701670 */
[----:B------:R-:W2:Y:S01]  /*9f80*/  MUFU.TANH R14, R36 ;  /* 0x00000024000e7308 */ /* 0x000ea20000002400 */
[----:B---3--:R-:W-:Y:S01]  /*9f90*/  FFMA.FTZ R8, R4, -UR19, R8 ;  /* 0x8000001304087c23 */ /* 0x008fe20008010008 */
[----:B------:R-:W-:Y:S01]  /*9fa0*/  IABS R4, R3 ;  /* 0x0000000300047213 */ /* 0x000fe20000000000 */
[----:B------:R-:W-:Y:S01]  /*9fb0*/  FMUL.FTZ R145, R45, UR22 ;  /* 0x000000162d917c20 */ /* 0x000fe20008410000 */
[----:B------:R-:W-:Y:S01]  /*9fc0*/  FSEL R34, R13, -INF , !P2 ;  /* 0xff8000000d227808 */ /* 0x000fe20005000000 */
[----:B------:R-:W-:Y:S01]  /*9fd0*/  FMUL.FTZ R147, R47, UR22 ;  /* 0x000000162f937c20 */ /* 0x000fe20008410000 */
[----:B------:R-:W-:Y:S01]  /*9fe0*/  FSEL R44, R12, -INF , !P0 ;  /* 0xff8000000c2c7808 */ /* 0x000fe20004000000 */
[----:B------:R-:W-:Y:S01]  /*9ff0*/  FMUL.FTZ R173, R53, UR22 ;  /* 0x0000001635ad7c20 */ /* 0x000fe20008410000 */
[----:B------:R-:W-:Y:S01]  /*a000*/  IABS R3, R5 ;  /* 0x0000000500037213 */ /* 0x000fe20000000000 */
[----:B------:R-:W3:Y:S01]  /*a010*/  MUFU.TANH R18, R77 ;  /* 0x0000004d00127308 */ /* 0x000ee20000002400 */
[----:B------:R-:W-:Y:S01]  /*a020*/  ISETP.GE.AND P2, PT, R0, R216, PT ;  /* 0x000000d80000720c */ /* 0x000fe20003f46270 */
[----:B------:R-:W-:Y:S01]  /*a030*/  FMUL.FTZ R53, R10, UR22 ;  /* 0x000000160a357c20 */ /* 0x000fe20008410000 */
[C---:B------:R-:W-:Y:S01]  /*a040*/  ISETP.GE.AND P0, PT, R0.reuse, R215, PT ;  /* 0x000000d70000720c */ /* 0x040fe20003f06270 */
[----:B------:R-:W-:Y:S01]  /*a050*/  IMAD.IADD R5, R209, 0x1, -R2 ;  /* 0x00000001d1057824 */ /* 0x000fe200078e0a02 */
[----:B------:R-:W-:Y:S01]  /*a060*/  I2FP.F32.S32 R6, R6 ;  /* 0x0000000600067245 */ /* 0x000fe20000201400 */
[----:B------:R-:W-:Y:S01]  /*a070*/  FMUL.FTZ R37, R37, UR22 ;  /* 0x0000001625257c20 */ /* 0x000fe20008410000 */
[----:B------:R-:W-:Y:S01]  /*a080*/  I2FP.F32.S32 R3, R3 ;  /* 0x0000000300037245 */ /* 0x000fe20000201400 */
[----:B------:R-:W-:Y:S01]  /*a090*/  FMUL.FTZ R39, R39, UR22 ;  /* 0x0000001627277c20 */ /* 0x000fe20008410000 */
[----:B------:R-:W-:Y:S01]  /*a0a0*/  ISETP.LT.OR P2, PT, R0, R208, P2 ;  /* 0x000000d00000720c */ /* 0x000fe20001741670 */
[----:B----4-:R-:W-:Y:S01]  /*a0b0*/  FFMA.FTZ R6, R6, -UR19, R19 ;  /* 0x8000001306067c23 */ /* 0x010fe20008010013 */
[C---:B------:R-:W-:Y:S01]  /*a0c0*/  ISETP.LT.OR P0, PT, R0.reuse, R207, P0 ;  /* 0x000000cf0000720c */ /* 0x040fe20000701670 */
[----:B-1----:R-:W-:Y:S01]  /*a0d0*/  FFMA.FTZ R13, R3, -UR19, R17 ;  /* 0x80000013030d7c23 */ /* 0x002fe20008010011 */
[----:B------:R-:W-:Y:S01]  /*a0e0*/  I2FP.F32.S32 R4, R4 ;  /* 0x0000000400047245 */ /* 0x000fe20000201400 */
[----:B------:R-:W-:Y:S01]  /*a0f0*/  VIADD R3, R0, 0x9 ;  /* 0x0000000900037836 */ /* 0x000fe20000000000 */
[----:B------:R-:W-:Y:S01]  /*a100*/  FSEL R45, R11, -INF , !P2 ;  /* 0xff8000000b2d7808 */ /* 0x000fe20005000000 */
[----:B------:R-:W1:Y:S01]  /*a110*/  MUFU.TANH R17, R64 ;  /* 0x0000004000117308 */ /* 0x000e620000002400 */
[----:B------:R-:W-:Y:S01]  /*a120*/  FSEL R47, R8, -INF , !P0 ;  /* 0xff800000082f7808 */ /* 0x000fe20004000000 */
[----:B--2---:R-:W-:Y:S01]  /*a130*/  FFMA.FTZ R14, R4, -UR19, R14 ;  /* 0x80000013040e7c23 */ /* 0x004fe2000801000e */
[----:B------:R-:W-:Y:S01]  /*a140*/  ISETP.GE.AND P4, PT, R2, R218, PT ;  /* 0x000000da0200720c */ /* 0x000fe20003f86270 */
[--C-:B------:R-:W-:Y:S01]  /*a150*/  IMAD.IADD R4, R210, 0x1, -R3.reuse ;  /* 0x00000001d2047824 */ /* 0x100fe200078e0a03 */
[C---:B------:R-:W-:Y:S01]  /*a160*/  ISETP.GE.AND P3, PT, R2.reuse, R217, PT ;  /* 0x000000d90200720c */ /* 0x040fe20003f66270 */
[----:B------:R-:W-:Y:S01]  /*a170*/  FMUL.FTZ R68, R33, UR22 ;  /* 0x0000001621447c20 */ /* 0x000fe20008410000 */
[C---:B------:R-:W-:Y:S01]  /*a180*/  ISETP.GE.AND P2, PT, R2.reuse, R216, PT ;  /* 0x000000d80200720c */ /* 0x040fe20003f46270 */
[----:B------:R-:W2:Y:S01]  /*a190*/  MUFU.TANH R12, R65 ;  /* 0x00000041000c7308 */ /* 0x000ea20000002400 */
[----:B------:R-:W-:Y:S01]  /*a1a0*/  ISETP.GE.AND P0, PT, R2, R215, PT ;  /* 0x000000d70200720c */ /* 0x000fe20003f06270 */
[----:B------:R-:W-:Y:S01]  /*a1b0*/  FMUL.FTZ R164, R31, UR22 ;  /* 0x000000161fa47c20 */ /* 0x000fe20008410000 */
[----:B------:R-:W-:Y:S01]  /*a1c0*/  P2R R10, PR, RZ, 0x2 ;  /* 0x00000002ff0a7803 */ /* 0x000fe20000000000 */
[----:B------:R-:W-:Y:S01]  /*a1d0*/  FMUL.FTZ R144, R35, UR22 ;  /* 0x0000001623907c20 */ /* 0x000fe20008410000 */
[----:B------:R-:W-:Y:S01]  /*a1e0*/  FSEL R36, R7, -INF , !P6 ;  /* 0xff80000007247808 */ /* 0x000fe20007000000 */
[--C-:B------:R-:W-:Y:S01]  /*a1f0*/  IMAD.IADD R7, R209, 0x1, -R3.reuse ;  /* 0x00000001d1077824 */ /* 0x100fe200078e0a03 */
[----:B------:R-:W-:Y:S01]  /*a200*/  FSEL R46, R6, -INF , !P5 ;  /* 0xff800000062e7808 */ /* 0x000fe20006800000 */
[--C-:B------:R-:W-:Y:S01]  /*a210*/  IMAD.IADD R6, R213, 0x1, -R3.reuse ;  /* 0x00000001d5067824 */ /* 0x100fe200078e0a03 */
[C---:B------:R-:W-:Y:S01]  /*a220*/  ISETP.LT.OR P6, PT, R2.reuse, R212, P4 ;  /* 0x000000d40200720c */ /* 0x040fe200027c1670 */
[----:B------:R-:W4:Y:S01]  /*a230*/  MUFU.TANH R19, R37 ;  /* 0x0000002500137308 */ /* 0x000f220000002400 */
[----:B------:R-:W-:Y:S01]  /*a240*/  ISETP.LT.OR P5, PT, R2, R211, P3 ;  /* 0x000000d30200720c */ /* 0x000fe20001fa1670 */
[----:B------:R-:W-:Y:S01]  /*a250*/  FMUL.FTZ R48, R28, UR22 ;  /* 0x000000161c307c20 */ /* 0x000fe20008410000 */
[----:B------:R-:W-:Y:S01]  /*a260*/  ISETP.LT.OR P2, PT, R2, R208, P2 ;  /* 0x000000d00200720c */ /* 0x000fe20001741670 */
[----:B------:R-:W-:Y:S01]  /*a270*/  FMUL.FTZ R32, R32, UR22 ;  /* 0x0000001620207c20 */ /* 0x000fe20008410000 */
[----:B------:R-:W-:Y:S01]  /*a280*/  ISETP.LT.OR P1, PT, R2, R207, P0 ;  /* 0x000000cf0200720c */ /* 0x000fe20000721670 */
[----:B------:R-:W-:Y:S01]  /*a290*/  IMAD.IADD R2, R214, 0x1, -R2 ;  /* 0x00000001d6027824 */ /* 0x000fe200078e0a02 */
[----:B------:R-:W-:Y:S01]  /*a2a0*/  I2FP.F32.S32 R16, R16 ;  /* 0x0000001000107245 */ /* 0x000fe20000201400 */
[----:B------:R-:W-:Y:S01]  /*a2b0*/  MUFU.TANH R11, R66 ;  /* 0x00000042000b7308 */ /* 0x000fe20000002400 */
[----:B------:R-:W-:Y:S01]  /*a2c0*/  ISETP.NE.AND P3, PT, R9, RZ, PT ;  /* 0x000000ff0900720c */ /* 0x000fe20003f65270 */
[----:B------:R-:W-:Y:S01]  /*a2d0*/  FMUL.FTZ R165, R49, UR22 ;  /* 0x0000001631a57c20 */ /* 0x000fe20008410000 */
[----:B------:R-:W-:Y:S01]  /*a2e0*/  IABS R8, R2 ;  /* 0x0000000200087213 */ /* 0x000fe20000000000 */
[----:B---3--:R-:W-:Y:S01]  /*a2f0*/  FFMA.FTZ R16, R16, -UR19, R18 ;  /* 0x8000001310107c23 */ /* 0x008fe20008010012 */
[----:B------:R-:W-:Y:S01]  /*a300*/  IABS R4, R4 ;  /* 0x0000000400047213 */ /* 0x000fe20000000000 */
[----:B------:R-:W-:Y:S01]  /*a310*/  FMUL.FTZ R49, R30, UR22 ;  /* 0x000000161e317c20 */ /* 0x000fe20008410000 */
[----:B------:R-:W-:Y:S01]  /*a320*/  IABS R9, R5 ;  /* 0x0000000500097213 */ /* 0x000fe20000000000 */
[----:B------:R-:W3:Y:S01]  /*a330*/  MUFU.TANH R18, R39 ;  /* 0x0000002700127308 */ /* 0x000ee20000002400 */
[----:B------:R-:W-:Y:S01]  /*a340*/  IABS R2, R6 ;  /* 0x0000000600027213 */ /* 0x000fe20000000000 */
[----:B------:R-:W-:Y:S01]  /*a350*/  IMAD.MOV.U32 R6, RZ, RZ, R4 ;  /* 0x000000ffff067224 */ /* 0x000fe200078e0004 */
[----:B------:R-:W-:Y:S01]  /*a360*/  IABS R5, R7 ;  /* 0x0000000700057213 */ /* 0x000fe20000000000 */
[----:B------:R-:W-:Y:S01]  /*a370*/  IMAD.IADD R7, R214, 0x1, -R3 ;  /* 0x00000001d6077824 */ /* 0x000fe200078e0a03 */
[----:B------:R-:W-:Y:S01]  /*a380*/  ISETP.NE.AND P4, PT, R10, RZ, PT ;  /* 0x000000ff0a00720c */ /* 0x000fe20003f85270 */
[----:B------:R-:W-:Y:S01]  /*a390*/  IMAD.MOV.U32 R4, RZ, RZ, R2 ;  /* 0x000000ffff047224 */ /* 0x000fe200078e0002 */
[----:B------:R-:W-:Y:S01]  /*a3a0*/  I2FP.F32.S32 R9, R9 ;  /* 0x0000000900097245 */ /* 0x000fe20000201400 */
[----:B------:R-:W-:Y:S01]  /*a3b0*/  IMAD.MOV.U32 R2, RZ, RZ, R5 ;  /* 0x000000ffff027224 */ /* 0x000fe200078e0005 */
[----:B------:R-:W-:Y:S01]  /*a3c0*/  FSEL R41, R16, -INF , !P4 ;  /* 0xff80000010297808 */ /* 0x000fe20006000000 */
[----:B------:R-:W-:Y:S01]  /*a3d0*/  FMUL.FTZ R167, R51, UR22 ;  /* 0x0000001633a77c20 */ /* 0x000fe20008410000 */
[----:B------:R-:W-:Y:S01]  /*a3e0*/  P2R R10, PR, RZ, 0x4 ;  /* 0x00000004ff0a7803 */ /* 0x000fe20000000000 */
[----:B-1----:R-:W-:Y:S01]  /*a3f0*/  FFMA.FTZ R9, R9, -UR19, R17 ;  /* 0x8000001309097c23 */ /* 0x002fe20008010011 */
[----:B------:R-:W-:Y:S01]  /*a400*/  I2FP.F32.S32 R2, R2 ;  /* 0x0000000200027245 */ /* 0x000fe20000201400 */
[----:B------:R-:W-:Y:S01]  /*a410*/  MUFU.TANH R17, R23 ;  /* 0x0000001700117308 */ /* 0x000fe20000002400 */
[----:B------:R-:W-:Y:S01]  /*a420*/  I2FP.F32.S32 R5, R6 ;  /* 0x0000000600057245 */ /* 0x000fe20000201400 */
[----:B------:R-:W-:Y:S01]  /*a430*/  FMUL.FTZ R51, R29, UR22 ;  /* 0x000000161d337c20 */ /* 0x000fe20008410000 */
[----:B------:R-:W-:Y:S01]  /*a440*/  ISETP.GE.AND P4, PT, R3, R218, PT ;  /* 0x000000da0300720c */ /* 0x000fe20003f86270 */
[----:B--2---:R-:W-:Y:S01]  /*a450*/  FFMA.FTZ R12, R2, -UR19, R12 ;  /* 0x80000013020c7c23 */ /* 0x004fe2000801000c */
[----:B------:R-:W-:Y:S01]  /*a460*/  I2FP.F32.S32 R4, R4 ;  /* 0x0000000400047245 */ /* 0x000fe20000201400 */
[----:B----4-:R-:W-:Y:S01]  /*a470*/  FFMA.FTZ R5, R5, -UR19, R19 ;  /* 0x8000001305057c23 */ /* 0x010fe20008010013 */
[C---:B------:R-:W-:Y:S01]  /*a480*/  ISETP.GE.AND P2, PT, R3.reuse, R216, PT ;  /* 0x000000d80300720c */ /* 0x040fe20003f46270 */
[----:B------:R-:W-:Y:S01]  /*a490*/  VIADD R2, R0, 0x10 ;  /* 0x0000001000027836 */ /* 0x000fe20000000000 */
[----:B------:R-:W-:Y:S01]  /*a4a0*/  ISETP.GE.AND P0, PT, R3, R215, PT ;  /* 0x000000d70300720c */ /* 0x000fe20003f06270 */
[----:B---3--:R-:W-:Y:S01]  /*a4b0*/  FFMA.FTZ R4, R4, -UR19, R18 ;  /* 0x8000001304047c23 */ /* 0x008fe20008010012 */
[----:B------:R-:W-:Y:S01]  /*a4c0*/  FSEL R43, R15, -INF , !P3 ;  /* 0xff8000000f2b7808 */ /* 0x000fe20005800000 */
[----:B------:R-:W-:Y:S01]  /*a4d0*/  MUFU.TANH R18, R22 ;  /* 0x0000001600127308 */ /* 0x000fe20000002400 */
[----:B------:R-:W-:-:S02]  /*a4e0*/  I2FP.F32.S32 R8, R8 ;  /* 0x0000000800087245 */ /* 0x000fc40000201400 */
[C---:B------:R-:W-:Y:S02]  /*a4f0*/  ISETP.GE.AND P3, PT, R3.reuse, R217, PT ;  /* 0x000000d90300720c */ /* 0x040fe40003f66270 */
[----:B------:R-:W-:Y:S01]  /*a500*/  FSEL R33, R14, -INF , !P6 ;  /* 0xff8000000e217808 */ /* 0x000fe20007000000 */
[----:B------:R-:W-:Y:S01]  /*a510*/  FFMA.FTZ R8, R8, -UR19, R11 ;  /* 0x8000001308087c23 */ /* 0x000fe2000801000b */
[C---:B------:R-:W-:Y:S01]  /*a520*/  ISETP.LT.OR P6, PT, R3.reuse, R212, P4 ;  /* 0x000000d40300720c */ /* 0x040fe200027c1670 */
[----:B------:R-:W1:Y:S01]  /*a530*/  MUFU.TANH R15, R67 ;  /* 0x00000043000f7308 */ /* 0x000e620000002400 */
[----:B------:R-:W-:Y:S02]  /*a540*/  ISETP.NE.AND P4, PT, R10, RZ, PT ;  /* 0x000000ff0a00720c */ /* 0x000fe40003f85270 */
[C---:B------:R-:W-:Y:S02]  /*a550*/  ISETP.LT.OR P2, PT, R3.reuse, R208, P2 ;  /* 0x000000d00300720c */ /* 0x040fe40001741670 */
[----:B------:R-:W-:-:S02]  /*a560*/  ISETP.LT.OR P0, PT, R3, R207, P0 ;  /* 0x000000cf0300720c */ /* 0x000fc40000701670 */
[----:B------:R-:W-:Y:S01]  /*a570*/  FSEL R39, R13, -INF , !P5 ;  /* 0xff8000000d277808 */ /* 0x000fe20006800000 */
[----:B------:R-:W2:Y:S01]  /*a580*/  MUFU.TANH R14, R20 ;  /* 0x00000014000e7308 */ /* 0x000ea20000002400 */
[----:B------:R-:W-:Y:S01]  /*a590*/  ISETP.LT.OR P5, PT, R3, R211, P3 ;  /* 0x000000d30300720c */ /* 0x000fe20001fa1670 */
[----:B------:R-:W-:Y:S01]  /*a5a0*/  IMAD.IADD R3, R209, 0x1, -R2 ;  /* 0x00000001d1037824 */ /* 0x000fe200078e0a02 */
[----:B------:R-:W-:Y:S02]  /*a5b0*/  P2R R10, PR, RZ, 0x4 ;  /* 0x00000004ff0a7803 */ /* 0x000fe40000000000 */
[----:B------:R-:W-:Y:S02]  /*a5c0*/  P2R R6, PR, RZ, 0x1 ;  /* 0x00000001ff067803 */ /* 0x000fe40000000000 */
[----:B------:R-:W-:Y:S01]  /*a5d0*/  FSEL R40, R9, -INF , !P4 ;  /* 0xff80000009287808 */ /* 0x000fe20006000000 */
[----:B------:R-:W3:Y:S01]  /*a5e0*/  MUFU.TANH R13, R21 ;  /* 0x00000015000d7308 */ /* 0x000ee20000002400 */
[----:B------:R-:W-:-:S02]  /*a5f0*/  ISETP.GE.AND P4, PT, R2, R218, PT ;  /* 0x000000da0200720c */ /* 0x000fc40003f86270 */
[----:B------:R-:W-:Y:S02]  /*a600*/  ISETP.GE.AND P3, PT, R2, R217, PT ;  /* 0x000000d90200720c */ /* 0x000fe40003f66270 */
[----:B------:R-:W-:Y:S01]  /*a610*/  FSEL R31, R5, -INF , !P6 ;  /* 0xff800000051f7808 */ /* 0x000fe20007000000 */
[--C-:B------:R-:W-:Y:S01]  /*a620*/  IMAD.IADD R5, R210, 0x1, -R2.reuse ;  /* 0x00000001d2057824 */ /* 0x100fe200078e0a02 */
[C---:B------:R-:W-:Y:S01]  /*a630*/  ISETP.GE.AND P2, PT, R2.reuse, R216, PT ;  /* 0x000000d80200720c */ /* 0x040fe20003f46270 */
[----:B------:R-:W-:Y:S01]  /*a640*/  MUFU.TANH R9, R56 ;  /* 0x0000003800097308 */ /* 0x000fe20000002400 */
[----:B------:R-:W-:Y:S02]  /*a650*/  ISETP.GE.AND P0, PT, R2, R215, PT ;  /* 0x000000d70200720c */ /* 0x000fe40003f06270 */
[----:B------:R-:W-:Y:S01]  /*a660*/  FSEL R38, R4, -INF , !P5 ;  /* 0xff80000004267808 */ /* 0x000fe20006800000 */
[----:B------:R-:W-:Y:S01]  /*a670*/  IMAD.IADD R4, R213, 0x1, -R2 ;  /* 0x00000001d5047824 */ /* 0x000fe200078e0a02 */
[----:B------:R-:W-:-:S02]  /*a680*/  FSEL R42, R8, -INF , !P1 ;  /* 0xff800000082a7808 */ /* 0x000fc40004800000 */
[----:B------:R-:W-:Y:S01]  /*a690*/  IABS R7, R7 ;  /* 0x0000000700077213 */ /* 0x000fe20000000000 */
[----:B------:R-:W-:Y:S01]  /*a6a0*/  MUFU.TANH R16, R57 ;  /* 0x0000003900107308 */ /* 0x000fe20000002400 */
[C---:B------:R-:W-:Y:S02]  /*a6b0*/  ISETP.LT.OR P6, PT, R2.reuse, R212, P4 ;  /* 0x000000d40200720c */ /* 0x040fe400027c1670 */
[C---:B------:R-:W-:Y:S02]  /*a6c0*/  ISETP.LT.OR P5, PT, R2.reuse, R211, P3 ;  /* 0x000000d30200720c */ /* 0x040fe40001fa1670 */
[C---:B------:R-:W-:Y:S02]  /*a6d0*/  ISETP.LT.OR P2, PT, R2.reuse, R208, P2 ;  /* 0x000000d00200720c */ /* 0x040fe40001741670 */
[----:B------:R-:W-:Y:S01]  /*a6e0*/  ISETP.LT.OR P1, PT, R2, R207, P0 ;  /* 0x000000cf0200720c */ /* 0x000fe20000721670 */
[----:B------:R-:W-:Y:S01]  /*a6f0*/  IMAD.IADD R2, R214, 0x1, -R2 ;  /* 0x00000001d6027824 */ /* 0x000fe200078e0a02 */
[----:B------:R-:W-:Y:S01]  /*a700*/  ISETP.NE.AND P3, PT, R6, RZ, PT ;  /* 0x000000ff0600720c */ /* 0x000fe20003f65270 */
[----:B------:R-:W-:Y:S01]  /*a710*/  MUFU.TANH R19, R68 ;  /* 0x0000004400137308 */ /* 0x000fe20000002400 */
[----:B------:R-:W-:-:S02]  /*a720*/  IABS R6, R5 ;  /* 0x0000000500067213 */ /* 0x000fc40000000000 */
[----:B------:R-:W-:Y:S01]  /*a730*/  IABS R5, R4 ;  /* 0x0000000400057213 */ /* 0x000fe20000000000 */
[----:B------:R-:W-:Y:S01]  /*a740*/  IMAD.MOV.U32 R4, RZ, RZ, R7 ;  /* 0x000000ffff047224 */ /* 0x000fe200078e0007 */
[----:B------:R-:W-:Y:S02]  /*a750*/  IABS R11, R3 ;  /* 0x00000003000b7213 */ /* 0x000fe40000000000 */
[----:B------:R-:W-:Y:S01]  /*a760*/  IABS R2, R2 ;  /* 0x0000000200027213 */ /* 0x000fe20000000000 */
[----:B------:R-:W4:Y:S01]  /*a770*/  MUFU.TANH R3, R58 ;  /* 0x0000003a00037308 */ /* 0x000f220000002400 */
[----:B------:R-:W-:Y:S02]  /*a780*/  I2FP.F32.S32 R4, R4 ;  /* 0x0000000400047245 */ /* 0x000fe40000201400 */
[----:B------:R-:W-:Y:S01]  /*a790*/  ISETP.NE.AND P4, PT, R10, RZ, PT ;  /* 0x000000ff0a00720c */ /* 0x000fe20003f85270 */
[----:B------:R-:W-:Y:S01]  /*a7a0*/  IMAD.MOV.U32 R10, RZ, RZ, R2 ;  /* 0x000000ffff0a7224 */ /* 0x000fe200078e0002 */
[----:B------:R-:W-:Y:S01]  /*a7b0*/  I2FP.F32.S32 R6, R6 ;  /* 0x0000000600067245 */ /* 0x000fe20000201400 */
[----:B-1----:R-:W-:Y:S01]  /*a7c0*/  FFMA.FTZ R4, R4, -UR19, R15 ;  /* 0x8000001304047c23 */ /* 0x002fe2000801000f */
[----:B------:R-:W-:Y:S01]  /*a7d0*/  I2FP.F32.S32 R5, R5 ;  /* 0x0000000500057245 */ /* 0x000fe20000201400 */
[----:B------:R-:W-:Y:S01]  /*a7e0*/  VIADD R2, R0, 0x11 ;  /* 0x0000001100027836 */ /* 0x000fe20000000000 */
[----:B------:R-:W-:Y:S01]  /*a7f0*/  I2FP.F32.S32 R10, R10 ;  /* 0x0000000a000a7245 */ /* 0x000fe20000201400 */
[----:B--2---:R-:W-:Y:S01]  /*a800*/  FFMA.FTZ R6, R6, -UR19, R14 ;  /* 0x8000001306067c23 */ /* 0x004fe2000801000e */
[----:B------:R-:W-:Y:S01]  /*a810*/  P2R R8, PR, RZ, 0x4 ;  /* 0x00000004ff087803 */ /* 0x000fe20000000000 */
[----:B---3--:R-:W-:Y:S01]  /*a820*/  FFMA.FTZ R5, R5, -UR19, R13 ;  /* 0x8000001305057c23 */ /* 0x008fe2000801000d */
[----:B------:R-:W-:Y:S01]  /*a830*/  FSEL R35, R12, -INF , !P4 ;  /* 0xff8000000c237808 */ /* 0x000fe20006000000 */
[----:B------:R-:W-:Y:S01]  /*a840*/  IMAD.IADD R7, R210, 0x1, -R2 ;  /* 0x00000001d2077824 */ /* 0x000fe200078e0a02 */
[----:B------:R-:W-:Y:S01]  /*a850*/  FSEL R37, R4, -INF , !P3 ;  /* 0xff80000004257808 */ /* 0x000fe20005800000 */
[----:B------:R-:W1:Y:S01]  /*a860*/  MUFU.TANH R12, R32 ;  /* 0x00000020000c7308 */ /* 0x000e620000002400 */
[----:B------:R-:W-:Y:S01]  /*a870*/  ISETP.GE.AND P4, PT, R2, R218, PT ;  /* 0x000000da0200720c */ /* 0x000fe20003f86270 */
[----:B----4-:R-:W-:Y:S01]  /*a880*/  FFMA.FTZ R10, R10, -UR19, R3 ;  /* 0x800000130a0a7c23 */ /* 0x010fe20008010003 */
[----:B------:R-:W-:Y:S01]  /*a890*/  ISETP.GE.AND P3, PT, R2, R217, PT ;  /* 0x000000d90200720c */ /* 0x000fe20003f66270 */
[----:B------:R-:W-:Y:S01]  /*a8a0*/  VIADD R3, R0, 0x18 ;  /* 0x0000001800037836 */ /* 0x000fe20000000000 */
[----:B------:R-:W-:-:S02]  /*a8b0*/  ISETP.GE.AND P2, PT, R2, R216, PT ;  /* 0x000000d80200720c */ /* 0x000fc40003f46270 */
[----:B------:R-:W-:Y:S01]  /*a8c0*/  ISETP.GE.AND P0, PT, R2, R215, PT ;  /* 0x000000d70200720c */ /* 0x000fe20003f06270 */
[----:B------:R-:W-:Y:S01]  /*a8d0*/  IMAD.IADD R4, R210, 0x1, -R3 ;  /* 0x00000001d2047824 */ /* 0x000fe200078e0a03 */
[----:B------:R-:W-:Y:S01]  /*a8e0*/  FSEL R28, R6, -INF , !P6 ;  /* 0xff800000061c7808 */ /* 0x000fe20007000000 */
[--C-:B------:R-:W-:Y:S01]  /*a8f0*/  IMAD.IADD R6, R213, 0x1, -R2.reuse ;  /* 0x00000001d5067824 */ /* 0x100fe200078e0a02 */
[----:B------:R-:W-:Y:S01]  /*a900*/  FSEL R163, R5, -INF , !P5 ;  /* 0xff80000005a37808 */ /* 0x000fe20006800000 */
[----:B------:R-:W-:Y:S01]  /*a910*/  IMAD.IADD R5, R209, 0x1, -R2 ;  /* 0x00000001d1057824 */ /* 0x000fe200078e0a02 */
[C---:B------:R-:W-:Y:S01]  /*a920*/  ISETP.LT.OR P6, PT, R2.reuse, R212, P4 ;  /* 0x000000d40200720c */ /* 0x040fe200027c1670 */
[----:B------:R-:W2:Y:S01]  /*a930*/  MUFU.TANH R15, R59 ;  /* 0x0000003b000f7308 */ /* 0x000ea20000002400 */
[C---:B------:R-:W-:Y:S02]  /*a940*/  ISETP.LT.OR P5, PT, R2.reuse, R211, P3 ;  /* 0x000000d30200720c */ /* 0x040fe40001fa1670 */
[----:B------:R-:W-:-:S02]  /*a950*/  ISETP.LT.OR P2, PT, R2, R208, P2 ;  /* 0x000000d00200720c */ /* 0x000fc40001741670 */
[----:B------:R-:W-:Y:S01]  /*a960*/  ISETP.LT.OR P0, PT, R2, R207, P0 ;  /* 0x000000cf0200720c */ /* 0x000fe20000701670 */
[----:B------:R-:W-:Y:S01]  /*a970*/  IMAD.IADD R2, R214, 0x1, -R2 ;  /* 0x00000001d6027824 */ /* 0x000fe200078e0a02 */
[----:B------:R-:W-:Y:S01]  /*a980*/  IABS R6, R6 ;  /* 0x0000000600067213 */ /* 0x000fe20000000000 */
[----:B------:R-:W-:Y:S01]  /*a990*/  MUFU.TANH R20, R145 ;  /* 0x0000009100147308 */ /* 0x000fe20000002400 */
[----:B------:R-:W-:Y:S02]  /*a9a0*/  IABS R7, R7 ;  /* 0x0000000700077213 */ /* 0x000fe40000000000 */
[----:B------:R-:W-:Y:S02]  /*a9b0*/  IABS R13, R2 ;  /* 0x00000002000d7213 */ /* 0x000fe40000000000 */
[----:B------:R-:W-:Y:S01]  /*a9c0*/  IABS R2, R4 ;  /* 0x0000000400027213 */ /* 0x000fe20000000000 */
[----:B------:R-:W-:Y:S01]  /*a9d0*/  IMAD.MOV.U32 R4, RZ, RZ, R6 ;  /* 0x000000ffff047224 */ /* 0x000fe200078e0006 */
[----:B------:R-:W-:Y:S01]  /*a9e0*/  IABS R14, R5 ;  /* 0x00000005000e7213 */ /* 0x000fe20000000000 */
[----:B------:R-:W-:Y:S01]  /*a9f0*/  IMAD.MOV.U32 R5, RZ, RZ, R7 ;  /* 0x000000ffff057224 */ /* 0x000fe200078e0007 */
[----:B------:R-:W-:Y:S01]  /*aa00*/  I2FP.F32.S32 R11, R11 ;  /* 0x0000000b000b7245 */ /* 0x000fe20000201400 */
[----:B------:R-:W-:Y:S01]  /*aa10*/  IMAD.IADD R7, R213, 0x1, -R3 ;  /* 0x00000001d5077824 */ /* 0x000fe200078e0a03 */
[----:B------:R-:W-:Y:S01]  /*aa20*/  I2FP.F32.S32 R4, R4 ;  /* 0x0000000400047245 */ /* 0x000fe20000201400 */
[----:B------:R-:W-:Y:S01]  /*aa30*/  MUFU.TANH R22, R169 ;  /* 0x000000a900167308 */ /* 0x000fe20000002400 */
[----:B------:R-:W-:Y:S01]  /*aa40*/  I2FP.F32.S32 R5, R5 ;  /* 0x0000000500057245 */ /* 0x000fe20000201400 */
[----:B------:R-:W-:Y:S01]  /*aa50*/  FFMA.FTZ R11, R11, -UR19, R9 ;  /* 0x800000130b0b7c23 */ /* 0x000fe20008010009 */
[----:B------:R-:W-:Y:S01]  /*aa60*/  P2R R9, PR, RZ, 0x4 ;  /* 0x00000004ff097803 */ /* 0x000fe20000000000 */
[----:B------:R-:W-:Y:S01]  /*aa70*/  FFMA.FTZ R4, R4, -UR19, R17 ;  /* 0x8000001304047c23 */ /* 0x000fe20008010011 */
[----:B------:R-:W-:Y:S01]  /*aa80*/  ISETP.NE.AND P4, PT, R8, RZ, PT ;  /* 0x000000ff0800720c */ /* 0x000fe20003f85270 */
[----:B------:R-:W-:Y:S01]  /*aa90*/  FFMA.FTZ R5, R5, -UR19, R18 ;  /* 0x8000001305057c23 */ /* 0x000fe20008010012 */
[----:B------:R-:W-:Y:S01]  /*aaa0*/  ISETP.GE.AND P2, PT, R3, R216, PT ;  /* 0x000000d80300720c */ /* 0x000fe20003f46270 */
[----:B------:R-:W-:Y:S01]  /*aab0*/  MUFU.TANH R18, R146 ;  /* 0x0000009200127308 */ /* 0x000fe20000002400 */
[----:B------:R-:W-:-:S02]  /*aac0*/  I2FP.F32.S32 R2, R2 ;  /* 0x0000000200027245 */ /* 0x000fc40000201400 */
[----:B------:R-:W-:Y:S02]  /*aad0*/  ISETP.GE.AND P3, PT, R3, R217, PT ;  /* 0x000000d90300720c */ /* 0x000fe40003f66270 */
[----:B------:R-:W-:Y:S01]  /*aae0*/  P2R R8, PR, RZ, 0x1 ;  /* 0x00000001ff087803 */ /* 0x000fe20000000000 */
[----:B-1----:R-:W-:Y:S01]  /*aaf0*/  FFMA.FTZ R12, R2, -UR19, R12 ;  /* 0x80000013020c7c23 */ /* 0x002fe2000801000c */
[----:B------:R-:W-:Y:S01]  /*ab00*/  FSEL R152, R10, -INF , !P1 ;  /* 0xff8000000a987808 */ /* 0x000fe20004800000 */
[----:B------:R-:W-:Y:S01]  /*ab10*/  VIADD R2, R0, 0x19 ;  /* 0x0000001900027836 */ /* 0x000fe20000000000 */
[----:B------:R-:W-:Y:S01]  /*ab20*/  I2FP.F32.S32 R13, R13 ;  /* 0x0000000d000d7245 */ /* 0x000fe20000201400 */
[----:B------:R-:W-:Y:S01]  /*ab30*/  MUFU.TANH R10, R74 ;  /* 0x0000004a000a7308 */ /* 0x000fe20000002400 */
[----:B------:R-:W-:Y:S01]  /*ab40*/  FSEL R30, R11, -INF , !P4 ;  /* 0xff8000000b1e7808 */ /* 0x000fe20006000000 */
[----:B------:R-:W-:Y:S01]  /*ab50*/  IMAD.IADD R6, R213, 0x1, -R2 ;  /* 0x00000001d5067824 */ /* 0x000fe200078e0a02 */
[----:B------:R-:W-:Y:S01]  /*ab60*/  ISETP.LT.OR P1, PT, R3, R208, P2 ;  /* 0x000000d00300720c */ /* 0x000fe20001721670 */
[----:B--2---:R-:W-:Y:S01]  /*ab70*/  FFMA.FTZ R13, R13, -UR19, R15 ;  /* 0x800000130d0d7c23 */ /* 0x004fe2000801000f */
[----:B------:R-:W-:-:S02]  /*ab80*/  ISETP.GE.AND P4, PT, R3, R218, PT ;  /* 0x000000da0300720c */ /* 0x000fc40003f86270 */
[----:B------:R-:W-:Y:S01]  /*ab90*/  FSEL R161, R4, -INF , !P5 ;  /* 0xff80000004a17808 */ /* 0x000fe20006800000 */
[----:B------:R-:W1:Y:S01]  /*aba0*/  MUFU.TANH R15, R69 ;  /* 0x00000045000f7308 */ /* 0x000e620000002400 */
[C---:B------:R-:W-:Y:S01]  /*abb0*/  ISETP.GE.AND P0, PT, R3.reuse, R215, PT ;  /* 0x000000d70300720c */ /* 0x040fe20003f06270 */
[----:B------:R-:W-:Y:S01]  /*abc0*/  IMAD.IADD R4, R210, 0x1, -R2 ;  /* 0x00000001d2047824 */ /* 0x000fe200078e0a02 */
[----:B------:R-:W-:Y:S01]  /*abd0*/  BAR.SYNC.DEFER_BLOCKING 0x0 ;  /* 0x0000000000007b1d */ /* 0x000fe20000010000 */
[----:B------:R-:W-:Y:S02]  /*abe0*/  ISETP.LT.OR P5, PT, R3, R211, P3 ;  /* 0x000000d30300720c */ /* 0x000fe40001fa1670 */
[----:B------:R-:W-:Y:S02]  /*abf0*/  ISETP.NE.AND P3, PT, R8, RZ, PT ;  /* 0x000000ff0800720c */ /* 0x000fe40003f65270 */
[----:B------:R-:W-:Y:S01]  /*ac00*/  FSEL R27, R5, -INF , !P6 ;  /* 0xff800000051b7808 */ /* 0x000fe20007000000 */
[----:B------:R-:W-:Y:S01]  /*ac10*/  IMAD.IADD R5, R209, 0x1, -R3 ;  /* 0x00000001d1057824 */ /* 0x000fe200078e0a03 */
[----:B------:R-:W-:Y:S01]  /*ac20*/  P2R R8, PR, RZ, 0x2 ;  /* 0x00000002ff087803 */ /* 0x000fe20000000000 */
[----:B------:R-:W2:Y:S01]  /*ac30*/  MUFU.TANH R11, R144 ;  /* 0x00000090000b7308 */ /* 0x000ea20000002400 */
[----:B------:R-:W-:-:S02]  /*ac40*/  I2FP.F32.S32 R14, R14 ;  /* 0x0000000e000e7245 */ /* 0x000fc40000201400 */
[C---:B------:R-:W-:Y:S02]  /*ac50*/  ISETP.LT.OR P6, PT, R3.reuse, R212, P4 ;  /* 0x000000d40300720c */ /* 0x040fe400027c1670 */
[----:B------:R-:W-:Y:S01]  /*ac60*/  ISETP.LT.OR P1, PT, R3, R207, P0 ;  /* 0x000000cf0300720c */ /* 0x000fe20000721670 */
[----:B------:R-:W-:Y:S01]  /*ac70*/  IMAD.IADD R3, R214, 0x1, -R3 ;  /* 0x00000001d6037824 */ /* 0x000fe200078e0a03 */
[----:B------:R-:W-:Y:S01]  /*ac80*/  IABS R7, R7 ;  /* 0x0000000700077213 */ /* 0x000fe20000000000 */
[----:B------:R-:W-:Y:S01]  /*ac90*/  FFMA.FTZ R14, R14, -UR19, R16 ;  /* 0x800000130e0e7c23 */ /* 0x000fe20008010010 */
[----:B------:R-:W-:Y:S02]  /*aca0*/  IABS R5, R5 ;  /* 0x0000000500057213 */ /* 0x000fe40000000000 */
[----:B------:R-:W-:Y:S02]  /*acb0*/  IABS R16, R3 ;  /* 0x0000000300107213 */ /* 0x000fe40000000000 */
[----:B------:R-:W-:Y:S01]  /*acc0*/  IABS R3, R6 ;  /* 0x0000000600037213 */ /* 0x000fe20000000000 */
[----:B------:R-:W-:Y:S01]  /*acd0*/  IMAD.MOV.U32 R6, RZ, RZ, R7 ;  /* 0x000000ffff067224 */ /* 0x000fe200078e0007 */
[----:B------:R-:W-:Y:S01]  /*ace0*/  IABS R4, R4 ;  /* 0x0000000400047213 */ /* 0x000fe20000000000 */
[----:B------:R-:W-:Y:S01]  /*acf0*/  IMAD.MOV.U32 R17, RZ, RZ, R5 ;  /* 0x000000ffff117224 */ /* 0x000fe200078e0005 */
[----:B------:R-:W-:-:S02]  /*ad00*/  ISETP.NE.AND P4, PT, R9, RZ, PT ;  /* 0x000000ff0900720c */ /* 0x000fc40003f85270 */
[----:B------:R-:W-:Y:S01]  /*ad10*/  I2FP.F32.S32 R6, R6 ;  /* 0x0000000600067245 */ /* 0x000fe20000201400 */
[----:B------:R-:W3:Y:S01]  /*ad20*/  MUFU.TANH R9, R75 ;  /* 0x0000004b00097308 */ /* 0x000ee20000002400 */
[----:B------:R-:W-:Y:S02]  /*ad30*/  I2FP.F32.S32 R3, R3 ;  /* 0x0000000300037245 */ /* 0x000fe40000201400 */
[----:B------:R-:W-:Y:S01]  /*ad40*/  I2FP.F32.S32 R5, R4 ;  /* 0x0000000400057245 */ /* 0x000fe20000201400 */
[----:B-1----:R-:W-:Y:S01]  /*ad50*/  FFMA.FTZ R4, R6, -UR19, R15 ;  /* 0x8000001306047c23 */ /* 0x002fe2000801000f */
[----:B------:R-:W-:Y:S01]  /*ad60*/  FSEL R29, R14, -INF , !P4 ;  /* 0xff8000000e1d7808 */ /* 0x000fe20006000000 */
[----:B--2---:R-:W-:Y:S01]  /*ad70*/  FFMA.FTZ R11, R3, -UR19, R11 ;  /* 0x80000013030b7c23 */ /* 0x004fe2000801000b */
[----:B------:R-:W-:Y:S01]  /*ad80*/  FSEL R78, R13, -INF , !P3 ;  /* 0xff8000000d4e7808 */ /* 0x000fe20005800000 */
[----:B------:R-:W-:Y:S01]  /*ad90*/  VIADD R3, R0, 0x20 ;  /* 0x0000002000037836 */ /* 0x000fe20000000000 */
[C---:B------:R-:W-:Y:S01]  /*ada0*/  ISETP.GE.AND P4, PT, R2.reuse, R218, PT ;  /* 0x000000da0200720c */ /* 0x040fe20003f86270 */
[----:B------:R-:W-:Y:S01]  /*adb0*/  FFMA.FTZ R15, R5, -UR19, R19 ;  /* 0x80000013050f7c23 */ /* 0x000fe20008010013 */
[C---:B------:R-:W-:Y:S01]  /*adc0*/  ISETP.GE.AND P3, PT, R2.reuse, R217, PT ;  /* 0x000000d90200720c */ /* 0x040fe20003f66270 */
[----:B------:R-:W-:Y:S01]  /*add0*/  IMAD.IADD R5, R209, 0x1, -R2 ;  /* 0x00000001d1057824 */ /* 0x000fe200078e0a02 */
[C---:B------:R-:W-:Y:S01]  /*ade0*/  ISETP.GE.AND P2, PT, R2.reuse, R216, PT ;  /* 0x000000d80200720c */ /* 0x040fe20003f46270 */
[--C-:B------:R-:W-:Y:S01]  /*adf0*/  IMAD.IADD R6, R213, 0x1, -R3.reuse ;  /* 0x00000001d5067824 */ /* 0x100fe200078e0a03 */
[----:B------:R-:W-:Y:S01]  /*ae00*/  ISETP.GE.AND P0, PT, R2, R215, PT ;  /* 0x000000d70200720c */ /* 0x000fe20003f06270 */
[--C-:B------:R-:W-:Y:S01]  /*ae10*/  IMAD.IADD R7, R209, 0x1, -R3.reuse ;  /* 0x00000001d1077824 */ /* 0x100fe200078e0a03 */
[----:B------:R-:W-:Y:S01]  /*ae20*/  FSEL R26, R12, -INF , !P6 ;  /* 0xff8000000c1a7808 */ /* 0x000fe20007000000 */
[----:B------:R-:W1:Y:S01]  /*ae30*/  MUFU.TANH R19, R147 ;  /* 0x0000009300137308 */ /* 0x000e620000002400 */
[----:B------:R-:W-:Y:S01]  /*ae40*/  FSEL R159, R4, -INF , !P5 ;  /* 0xff800000049f7808 */ /* 0x000fe20006800000 */
[----:B------:R-:W-:Y:S01]  /*ae50*/  IMAD.IADD R4, R210, 0x1, -R3 ;  /* 0x00000001d2047824 */ /* 0x000fe200078e0a03 */
[----:B------:R-:W-:-:S02]  /*ae60*/  ISETP.LT.OR P6, PT, R2, R212, P4 ;  /* 0x000000d40200720c */ /* 0x000fc400027c1670 */
[C---:B------:R-:W-:Y:S02]  /*ae70*/  ISETP.LT.OR P5, PT, R2.reuse, R211, P3 ;  /* 0x000000d30200720c */ /* 0x040fe40001fa1670 */
[C---:B------:R-:W-:Y:S01]  /*ae80*/  ISETP.LT.OR P2, PT, R2.reuse, R208, P2 ;  /* 0x000000d00200720c */ /* 0x040fe20001741670 */
[----:B------:R-:W2:Y:S01]  /*ae90*/  MUFU.TANH R12, R149 ;  /* 0x00000095000c7308 */ /* 0x000ea20000002400 */
[----:B------:R-:W-:Y:S01]  /*aea0*/  ISETP.LT.OR P0, PT, R2, R207, P0 ;  /* 0x000000cf0200720c */ /* 0x000fe20000701670 */
[----:B------:R-:W-:Y:S01]  /*aeb0*/  IMAD.IADD R2, R214, 0x1, -R2 ;  /* 0x00000001d6027824 */ /* 0x000fe200078e0a02 */
[----:B------:R-:W-:Y:S02]  /*aec0*/  ISETP.NE.AND P4, PT, R8, RZ, PT ;  /* 0x000000ff0800720c */ /* 0x000fe40003f85270 */
[----:B------:R-:W-:Y:S02]  /*aed0*/  IABS R4, R4 ;  /* 0x0000000400047213 */ /* 0x000fe40000000000 */
[----:B------:R-:W-:Y:S01]  /*aee0*/  IABS R13, R2 ;  /* 0x00000002000d7213 */ /* 0x000fe20000000000 */
[----:B------:R-:W4:Y:S01]  /*aef0*/  MUFU.TANH R14, R148 ;  /* 0x00000094000e7308 */ /* 0x000f220000002400 */
[----:B------:R-:W-:-:S02]  /*af00*/  IABS R8, R5 ;  /* 0x0000000500087213 */ /* 0x000fc40000000000 */
[----:B------:R-:W-:Y:S01]  /*af10*/  IABS R2, R6 ;  /* 0x0000000600027213 */ /* 0x000fe20000000000 */
[----:B------:R-:W-:Y:S01]  /*af20*/  IMAD.MOV.U32 R6, RZ, RZ, R4 ;  /* 0x000000ffff067224 */ /* 0x000fe200078e0004 */
[----:B------:R-:W-:Y:S02]  /*af30*/  I2FP.F32.S32 R17, R17 ;  /* 0x0000001100117245 */ /* 0x000fe40000201400 */
[----:B------:R-:W-:Y:S01]  /*af40*/  IABS R5, R7 ;  /* 0x0000000700057213 */ /* 0x000fe20000000000 */
[----:B------:R-:W-:Y:S01]  /*af50*/  IMAD.MOV.U32 R4, RZ, RZ, R2 ;  /* 0x000000ffff047224 */ /* 0x000fe200078e0002 */
[----:B------:R-:W-:Y:S01]  /*af60*/  I2FP.F32.S32 R16, R16 ;  /* 0x0000001000107245 */ /* 0x000fe20000201400 */
[----:B------:R-:W-:Y:S01]  /*af70*/  FFMA.FTZ R17, R17, -UR19, R10 ;  /* 0x8000001311117c23 */ /* 0x000fe2000801000a */
[----:B------:R-:W-:Y:S01]  /*af80*/  IMAD.MOV.U32 R7, RZ, RZ, R13 ;  /* 0x000000ffff077224 */ /* 0x000fe200078e000d */
[----:B------:R-:W-:Y:S01]  /*af90*/  I2FP.F32.S32 R8, R8 ;  /* 0x0000000800087245 */ /* 0x000fe20000201400 */
[----:B------:R-:W-:-:S02]  /*afa0*/  IMAD.MOV.U32 R2, RZ, RZ, R5 ;  /* 0x000000ffff027224 */ /* 0x000fc400078e0005 */
[----:B---3--:R-:W-:Y:S01]  /*afb0*/  FFMA.FTZ R16, R16, -UR19, R9 ;  /* 0x8000001310107c23 */ /* 0x008fe20008010009 */
[----:B------:R-:W-:Y:S01]  /*afc0*/  FSEL R50, R17, -INF , !P4 ;  /* 0xff80000011327808 */ /* 0x000fe20006000000 */
[----:B------:R-:W-:Y:S01]  /*afd0*/  MUFU.TANH R13, R153 ;  /* 0x00000099000d7308 */ /* 0x000fe20000002400 */
[----:B------:R-:W-:Y:S01]  /*afe0*/  I2FP.F32.S32 R7, R7 ;  /* 0x0000000700077245 */ /* 0x000fe20000201400 */
[----:B------:R-:W-:Y:S01]  /*aff0*/  FFMA.FTZ R8, R8, -UR19, R20 ;  /* 0x8000001308087c23 */ /* 0x000fe20008010014 */
[----:B------:R-:W-:Y:S02]  /*b000*/  I2FP.F32.S32 R2, R2 ;  /* 0x0000000200027245 */ /* 0x000fe40000201400 */
[----:B------:R-:W-:Y:S01]  /*b010*/  P2R R10, PR, RZ, 0x4 ;  /* 0x00000004ff0a7803 */ /* 0x000fe20000000000 */
[----:B-1----:R-:W-:Y:S01]  /*b020*/  FFMA.FTZ R7, R7, -UR19, R19 ;  /* 0x8000001307077c23 */ /* 0x002fe20008010013 */
[C---:B------:R-:W-:Y:S01]  /*b030*/  ISETP.GE.AND P4, PT, R3.reuse, R218, PT ;  /* 0x000000da0300720c */ /* 0x040fe20003f86270 */
[----:B--2---:R-:W-:Y:S01]  /*b040*/  FFMA.FTZ R12, R2, -UR19, R12 ;  /* 0x80000013020c7c23 */ /* 0x004fe2000801000c */
[C---:B------:R-:W-:Y:S01]  /*b050*/  ISETP.GE.AND P3, PT, R3.reuse, R217, PT ;  /* 0x000000d90300720c */ /* 0x040fe20003f66270 */
[----:B------:R-:W-:Y:S01]  /*b060*/  VIADD R2, R0, 0x21 ;  /* 0x0000002100027836 */ /* 0x000fe20000000000 */
[----:B------:R-:W-:Y:S01]  /*b070*/  P2R R9, PR, RZ, 0x1 ;  /* 0x00000001ff097803 */ /* 0x000fe20000000000 */
[----:B------:R-:W-:Y:S01]  /*b080*/  MUFU.TANH R17, R48 ;  /* 0x0000003000117308 */ /* 0x000fe20000002400 */
[----:B------:R-:W-:Y:S01]  /*b090*/  I2FP.F32.S32 R5, R6 ;  /* 0x0000000600057245 */ /* 0x000fe20000201400 */
[----:B------:R-:W-:Y:S01]  /*b0a0*/  IMAD.IADD R6, R214, 0x1, -R3 ;  /* 0x00000001d6067824 */ /* 0x000fe200078e0a03 */
[----:B------:R-:W-:-:S02]  /*b0b0*/  ISETP.GE.AND P2, PT, R3, R216, PT ;  /* 0x000000d80300720c */ /* 0x000fc40003f46270 */
[----:B------:R-:W-:Y:S01]  /*b0c0*/  I2FP.F32.S32 R4, R4 ;  /* 0x0000000400047245 */ /* 0x000fe20000201400 */
[----:B------:R-:W-:Y:S01]  /*b0d0*/  FFMA.FTZ R5, R5, -UR19, R18 ;  /* 0x8000001305057c23 */ /* 0x000fe20008010012 */
[----:B------:R-:W-:Y:S01]  /*b0e0*/  FSEL R25, R15, -INF , !P6 ;  /* 0xff8000000f197808 */ /* 0x000fe20007000000 */
[----:B------:R-:W-:Y:S01]  /*b0f0*/  MUFU.TANH R20, R164 ;  /* 0x000000a400147308 */ /* 0x000fe20000002400 */
[----:B------:R-:W-:Y:S01]  /*b100*/  FSEL R155, R11, -INF , !P5 ;  /* 0xff8000000b9b7808 */ /* 0x000fe20006800000 */
[----:B----4-:R-:W-:Y:S01]  /*b110*/  FFMA.FTZ R4, R4, -UR19, R14 ;  /* 0x8000001304047c23 */ /* 0x010fe2000801000e */
[C---:B------:R-:W-:Y:S02]  /*b120*/  ISETP.LT.OR P6, PT, R3.reuse, R212, P4 ;  /* 0x000000d40300720c */ /* 0x040fe400027c1670 */
[C---:B------:R-:W-:Y:S02]  /*b130*/  ISETP.LT.OR P5, PT, R3.reuse, R211, P3 ;  /* 0x000000d30300720c */ /* 0x040fe40001fa1670 */
[----:B------:R-:W-:Y:S01]  /*b140*/  ISETP.GE.AND P0, PT, R3, R215, PT ;  /* 0x000000d70300720c */ /* 0x000fe20003f06270 */
[----:B------:R-:W-:Y:S01]  /*b150*/  MUFU.TANH R14, R151 ;  /* 0x00000097000e7308 */ /* 0x000fe20000002400 */
[----:B------:R-:W-:-:S02]  /*b160*/  ISETP.NE.AND P4, PT, R10, RZ, PT ;  /* 0x000000ff0a00720c */ /* 0x000fc40003f85270 */
[----:B------:R-:W-:Y:S02]  /*b170*/  ISETP.NE.AND P3, PT, R9, RZ, PT ;  /* 0x000000ff0900720c */ /* 0x000fe40003f65270 */
[C---:B------:R-:W-:Y:S02]  /*b180*/  ISETP.LT.OR P2, PT, R3.reuse, R208, P2 ;  /* 0x000000d00300720c */ /* 0x040fe40001741670 */
[----:B------:R-:W-:Y:S01]  /*b190*/  FSEL R67, R16, -INF , !P1 ;  /* 0xff80000010437808 */ /* 0x000fe20004800000 */
[----:B------:R-:W-:Y:S01]  /*b1a0*/  MUFU.TANH R15, R157 ;  /* 0x0000009d000f7308 */ /* 0x000fe20000002400 */
[----:B------:R-:W-:Y:S01]  /*b1b0*/  ISETP.LT.OR P1, PT, R3, R207, P0 ;  /* 0x000000cf0300720c */ /* 0x000fe20000721670 */
[----:B------:R-:W-:Y:S01]  /*b1c0*/  IMAD.IADD R3, R209, 0x1, -R2 ;  /* 0x00000001d1037824 */ /* 0x000fe200078e0a02 */
[----:B------:R-:W-:Y:S02]  /*b1d0*/  P2R R9, PR, RZ, 0x4 ;  /* 0x00000004ff097803 */ /* 0x000fe40000000000 */
[----:B------:R-:W-:-:S02]  /*b1e0*/  FSEL R64, R8, -INF , !P4 ;  /* 0xff80000008407808 */ /* 0x000fc40006000000 */
[----:B------:R-:W-:Y:S01]  /*b1f0*/  FSEL R68, R7, -INF , !P3 ;  /* 0xff80000007447808 */ /* 0x000fe20005800000 */
[----:B------:R-:W-:Y:S01]  /*b200*/  MUFU.TANH R16, R150 ;  /* 0x0000009600107308 */ /* 0x000fe20000002400 */
[C---:B------:R-:W-:Y:S02]  /*b210*/  ISETP.GE.AND P4, PT, R2.reuse, R218, PT ;  /* 0x000000da0200720c */ /* 0x040fe40003f86270 */
[C---:B------:R-:W-:Y:S02]  /*b220*/  ISETP.GE.AND P3, PT, R2.reuse, R217, PT ;  /* 0x000000d90200720c */ /* 0x040fe40003f66270 */
[C---:B------:R-:W-:Y:S02]  /*b230*/  ISETP.GE.AND P2, PT, R2.reuse, R216, PT ;  /* 0x000000d80200720c */ /* 0x040fe40003f46270 */
[----:B------:R-:W-:Y:S01]  /*b240*/  ISETP.GE.AND P0, PT, R2, R215, PT ;  /* 0x000000d70200720c */ /* 0x000fe20003f06270 */
[----:B------:R-:W1:Y:S01]  /*b250*/  MUFU.TANH R7, R154 ;  /* 0x0000009a00077308 */ /* 0x000e620000002400 */
[----:B------:R-:W-:Y:S01]  /*b260*/  FSEL R24, R5, -INF , !P6 ;  /* 0xff80000005187808 */ /* 0x000fe20007000000 */
[--C-:B------:R-:W-:Y:S01]  /*b270*/  IMAD.IADD R5, R210, 0x1, -R2.reuse ;  /* 0x00000001d2057824 */ /* 0x100fe200078e0a02 */
[----:B------:R-:W-:Y:S01]  /*b280*/  FSEL R162, R4, -INF , !P5 ;  /* 0xff80000004a27808 */ /* 0x000fe20006800000 */
[----:B------:R-:W-:Y:S01]  /*b290*/  IMAD.IADD R4, R213, 0x1, -R2 ;  /* 0x00000001d5047824 */ /* 0x000fe200078e0a02 */
[----:B------:R-:W-:-:S02]  /*b2a0*/  ISETP.LT.OR P6, PT, R2, R212, P4 ;  /* 0x000000d40200720c */ /* 0x000fc400027c1670 */
[C---:B------:R-:W-:Y:S01]  /*b2b0*/  ISETP.LT.OR P5, PT, R2.reuse, R211, P3 ;  /* 0x000000d30200720c */ /* 0x040fe20001fa1670 */
[----:B------:R-:W-:Y:S01]  /*b2c0*/  MUFU.TANH R19, R165 ;  /* 0x000000a500137308 */ /* 0x000fe20000002400 */
[C---:B------:R-:W-:Y:S02]  /*b2d0*/  ISETP.LT.OR P2, PT, R2.reuse, R208, P2 ;  /* 0x000000d00200720c */ /* 0x040fe40001741670 */
[----:B------:R-:W-:Y:S01]  /*b2e0*/  ISETP.LT.OR P0, PT, R2, R207, P0 ;  /* 0x000000cf0200720c */ /* 0x000fe20000701670 */
[----:B------:R-:W-:Y:S01]  /*b2f0*/  IMAD.IADD R2, R214, 0x1, -R2 ;  /* 0x00000001d6027824 */ /* 0x000fe200078e0a02 */
[----:B------:R-:W-:Y:S02]  /*b300*/  IABS R6, R6 ;  /* 0x0000000600067213 */ /* 0x000fe40000000000 */
[----:B------:R-:W-:Y:S02]  /*b310*/  IABS R10, R5 ;  /* 0x00000005000a7213 */ /* 0x000fe40000000000 */
[----:B------:R-:W-:Y:S01]  /*b320*/  IABS R5, R4 ;  /* 0x0000000400057213 */ /* 0x000fe20000000000 */
[----:B------:R-:W-:Y:S01]  /*b330*/  IMAD.MOV.U32 R4, RZ, RZ, R6 ;  /* 0x000000ffff047224 */ /* 0x000fe200078e0006 */
[----:B------:R-:W-:Y:S01]  /*b340*/  IABS R11, R3 ;  /* 0x00000003000b7213 */ /* 0x000fe20000000000 */
[----:B------:R-:W-:Y:S01]  /*b350*/  IMAD.MOV.U32 R6, RZ, RZ, R10 ;  /* 0x000000ffff067224 */ /* 0x000fe200078e000a */
[----:B------:R-:W2:Y:S01]  /*b360*/  MUFU.TANH R3, R156 ;  /* 0x0000009c00037308 */ /* 0x000ea20000002400 */
[----:B------:R-:W-:-:S02]  /*b370*/  IABS R2, R2 ;  /* 0x0000000200027213 */ /* 0x000fc40000000000 */
[----:B------:R-:W-:Y:S02]  /*b380*/  I2FP.F32.S32 R4, R4 ;  /* 0x0000000400047245 */ /* 0x000fe40000201400 */
[----:B------:R-:W-:Y:S01]  /*b390*/  I2FP.F32.S32 R5, R5 ;  /* 0x0000000500057245 */ /* 0x000fe20000201400 */
[----:B------:R-:W-:Y:S01]  /*b3a0*/  IMAD.MOV.U32 R10, RZ, RZ, R2 ;  /* 0x000000ffff0a7224 */ /* 0x000fe200078e0002 */
[----:B------:R-:W-:Y:S01]  /*b3b0*/  I2FP.F32.S32 R6, R6 ;  /* 0x0000000600067245 */ /* 0x000fe20000201400 */
[----:B------:R-:W-:Y:S01]  /*b3c0*/  VIADD R2, R0, 0x28 ;  /* 0x0000002800027836 */ /* 0x000fe20000000000 */
[----:B------:R-:W-:Y:S01]  /*b3d0*/  ISETP.NE.AND P4, PT, R9, RZ, PT ;  /* 0x000000ff0900720c */ /* 0x000fe20003f85270 */
[----:B-1----:R-:W-:Y:S01]  /*b3e0*/  FFMA.FTZ R4, R4, -UR19, R7 ;  /* 0x8000001304047c23 */ /* 0x002fe20008010007 */
[----:B------:R-:W-:Y:S01]  /*b3f0*/  P2R R9, PR, RZ, 0x4 ;  /* 0x00000004ff097803 */ /* 0x000fe20000000000 */
[----:B------:R-:W-:Y:S01]  /*b400*/  FFMA.FTZ R5, R5, -UR19, R14 ;  /* 0x8000001305057c23 */ /* 0x000fe2000801000e */
[----:B------:R-:W-:Y:S01]  /*b410*/  ISETP.GE.AND P2, PT, R2, R216, PT ;  /* 0x000000d80200720c */ /* 0x000fe20003f46270 */
[----:B------:R-:W-:Y:S01]  /*b420*/  FFMA.FTZ R6, R6, -UR19, R16 ;  /* 0x8000001306067c23 */ /* 0x000fe20008010010 */
[----:B------:R-:W-:Y:S01]  /*b430*/  I2FP.F32.S32 R10, R10 ;  /* 0x0000000a000a7245 */ /* 0x000fe20000201400 */
[----:B------:R-:W-:Y:S01]  /*b440*/  IMAD.IADD R7, R210, 0x1, -R2 ;  /* 0x00000001d2077824 */ /* 0x000fe200078e0a02 */
[----:B------:R-:W-:Y:S01]  /*b450*/  ISETP.GE.AND P3, PT, R2, R217, PT ;  /* 0x000000d90200720c */ /* 0x000fe20003f66270 */
[----:B------:R-:W1:Y:S01]  /*b460*/  MUFU.TANH R16, R49 ;  /* 0x0000003100107308 */ /* 0x000e620000002400 */
[----:B------:R-:W-:Y:S01]  /*b470*/  P2R R8, PR, RZ, 0x1 ;  /* 0x00000001ff087803 */ /* 0x000fe20000000000 */
[----:B--2---:R-:W-:Y:S01]  /*b480*/  FFMA.FTZ R10, R10, -UR19, R3 ;  /* 0x800000130a0a7c23 */ /* 0x004fe20008010003 */
[----:B------:R-:W-:Y:S01]  /*b490*/  FSEL R156, R4, -INF , !P1 ;  /* 0xff800000049c7808 */ /* 0x000fe20004800000 */
[----:B------:R-:W-:Y:S01]  /*b4a0*/  VIADD R3, R0, 0x29 ;  /* 0x0000002900037836 */ /* 0x000fe20000000000 */
[----:B------:R-:W-:-:S02]  /*b4b0*/  FSEL R150, R12, -INF , !P4 ;  /* 0xff8000000c967808 */ /* 0x000fc40006000000 */
[----:B------:R-:W-:Y:S01]  /*b4c0*/  ISETP.LT.OR P1, PT, R2, R208, P2 ;  /* 0x000000d00200720c */ /* 0x000fe20001721670 */
[----:B------:R-:W-:Y:S01]  /*b4d0*/  IMAD.IADD R4, R210, 0x1, -R3 ;  /* 0x00000001d2047824 */ /* 0x000fe200078e0a03 */
[C---:B------:R-:W-:Y:S01]  /*b4e0*/  ISETP.GE.AND P4, PT, R2.reuse, R218, PT ;  /* 0x000000da0200720c */ /* 0x040fe20003f86270 */
[----:B------:R-:W2:Y:S01]  /*b4f0*/  MUFU.TANH R12, R51 ;  /* 0x00000033000c7308 */ /* 0x000ea20000002400 */
[----:B------:R-:W-:Y:S01]  /*b500*/  FSEL R160, R5, -INF , !P5 ;  /* 0xff80000005a07808 */ /* 0x000fe20006800000 */
[--C-:B------:R-:W-:Y:S01]  /*b510*/  IMAD.IADD R5, R209, 0x1, -R2.reuse ;  /* 0x00000001d1057824 */ /* 0x100fe200078e0a02 */
[----:B------:R-:W-:Y:S02]  /*b520*/  ISETP.GE.AND P0, PT, R2, R215, PT ;  /* 0x000000d70200720c */ /* 0x000fe40003f06270 */
[----:B------:R-:W-:Y:S01]  /*b530*/  FSEL R23, R6, -INF , !P6 ;  /* 0xff80000006177808 */ /* 0x000fe20007000000 */
[----:B------:R-:W-:Y:S01]  /*b540*/  IMAD.IADD R6, R213, 0x1, -R2 ;  /* 0x00000001d5067824 */ /* 0x000fe200078e0a02 */
[----:B------:R-:W-:-:S02]  /*b550*/  ISETP.LT.OR P5, PT, R2, R211, P3 ;  /* 0x000000d30200720c */ /* 0x000fc40001fa1670 */
[----:B------:R-:W-:Y:S02]  /*b560*/  ISETP.NE.AND P3, PT, R8, RZ, PT ;  /* 0x000000ff0800720c */ /* 0x000fe40003f65270 */
[----:B------:R-:W-:Y:S02]  /*b570*/  P2R R8, PR, RZ, 0x2 ;  /* 0x00000002ff087803 */ /* 0x000fe40000000000 */
[----:B------:R-:W-:Y:S02]  /*b580*/  I2FP.F32.S32 R11, R11 ;  /* 0x0000000b000b7245 */ /* 0x000fe40000201400 */
[C---:B------:R-:W-:Y:S02]  /*b590*/  ISETP.LT.OR P6, PT, R2.reuse, R212, P4 ;  /* 0x000000d40200720c */ /* 0x040fe400027c1670 */
[----:B------:R-:W-:Y:S01]  /*b5a0*/  ISETP.LT.OR P1, PT, R2, R207, P0 ;  /* 0x000000cf0200720c */ /* 0x000fe20000721670 */
[----:B------:R-:W-:Y:S01]  /*b5b0*/  IMAD.IADD R2, R214, 0x1, -R2 ;  /* 0x00000001d6027824 */ /* 0x000fe200078e0a02 */
[----:B------:R-:W-:Y:S01]  /*b5c0*/  IABS R7, R7 ;  /* 0x0000000700077213 */ /* 0x000fe20000000000 */
[----:B------:R-:W-:Y:S01]  /*b5d0*/  FFMA.FTZ R11, R11, -UR19, R13 ;  /* 0x800000130b0b7c23 */ /* 0x000fe2000801000d */
[----:B------:R-:W-:-:S02]  /*b5e0*/  IABS R6, R6 ;  /* 0x0000000600067213 */ /* 0x000fc40000000000 */
[----:B------:R-:W-:Y:S02]  /*b5f0*/  IABS R13, R2 ;  /* 0x00000002000d7213 */ /* 0x000fe40000000000 */
[----:B------:R-:W-:Y:S01]  /*b600*/  IABS R14, R5 ;  /* 0x00000005000e7213 */ /* 0x000fe20000000000 */
[----:B------:R-:W-:Y:S01]  /*b610*/  IMAD.MOV.U32 R5, RZ, RZ, R7 ;  /* 0x000000ffff057224 */ /* 0x000fe200078e0007 */
[----:B------:R-:W-:Y:S01]  /*b620*/  IABS R2, R4 ;  /* 0x0000000400027213 */ /* 0x000fe20000000000 */
[----:B------:R-:W-:Y:S01]  /*b630*/  IMAD.MOV.U32 R4, RZ, RZ, R6 ;  /* 0x000000ffff047224 */ /* 0x000fe200078e0006 */
[----:B------:R-:W-:Y:S01]  /*b640*/  ISETP.NE.AND P4, PT, R9, RZ, PT ;  /* 0x000000ff0900720c */ /* 0x000fe20003f85270 */
[----:B------:R-:W-:Y:S01]  /*b650*/  IMAD.IADD R7, R213, 0x1, -R3 ;  /* 0x00000001d5077824 */ /* 0x000fe200078e0a03 */
[----:B------:R-:W-:Y:S01]  /*b660*/  I2FP.F32.S32 R5, R5 ;  /* 0x0000000500057245 */ /* 0x000fe20000201400 */
[----:B------:R3:W4:Y:S01]  /*b670*/  MUFU.TANH R9, R158 ;  /* 0x0000009e00097308 */ /* 0x0007220000002400 */
[----:B------:R-:W-:-:S02]  /*b680*/  I2FP.F32.S32 R4, R4 ;  /* 0x0000000400047245 */ /* 0x000fc40000201400 */
[----:B------:R-:W-:Y:S01]  /*b690*/  I2FP.F32.S32 R2, R2 ;  /* 0x0000000200027245 */ /* 0x000fe20000201400 */
[----:B------:R-:W-:Y:S01]  /*b6a0*/  FFMA.FTZ R5, R5, -UR19, R17 ;  /* 0x8000001305057c23 */ /* 0x000fe20008010011 */
[----:B------:R-:W-:Y:S01]  /*b6b0*/  FSEL R69, R11, -INF , !P4 ;  /* 0xff8000000b457808 */ /* 0x000fe20006000000 */
[----:B-1----:R-:W-:Y:S01]  /*b6c0*/  FFMA.FTZ R4, R4, -UR19, R16 ;  /* 0x8000001304047c23 */ /* 0x002fe20008010010 */
[----:B------:R-:W-:Y:S01]  /*b6d0*/  FSEL R149, R10, -INF , !P3 ;  /* 0xff8000000a957808 */ /* 0x000fe20005800000 */
[----:B--2---:R-:W-:Y:S01]  /*b6e0*/  FFMA.FTZ R12, R2, -UR19, R12 ;  /* 0x80000013020c7c23 */ /* 0x004fe2000801000c */
[C---:B------:R-:W-:Y:S01]  /*b6f0*/  ISETP.GE.AND P4, PT, R3.reuse, R218, PT ;  /* 0x000000da0300720c */ /* 0x040fe20003f86270 */
[----:B------:R-:W-:Y:S01]  /*b700*/  VIADD R2, R0, 0x30 ;  /* 0x0000003000027836 */ /* 0x000fe20000000000 */
[C---:B------:R-:W-:Y:S01]  /*b710*/  ISETP.GE.AND P3, PT, R3.reuse, R217, PT ;  /* 0x000000d90300720c */ /* 0x040fe20003f66270 */
[----:B------:R-:W-:Y:S01]  /*b720*/  MUFU.TANH R16, R166 ;  /* 0x000000a600107308 */ /* 0x000fe20000002400 */
[----:B------:R-:W-:Y:S01]  /*b730*/  ISETP.GE.AND P2, PT, R3, R216, PT ;  /* 0x000000d80300720c */ /* 0x000fe20003f46270 */
[----:B------:R-:W-:Y:S01]  /*b740*/  IMAD.IADD R6, R213, 0x1, -R2 ;  /* 0x00000001d5067824 */ /* 0x000fe200078e0a02 */
[----:B------:R-:W-:-:S02]  /*b750*/  ISETP.GE.AND P0, PT, R3, R215, PT ;  /* 0x000000d70300720c */ /* 0x000fc40003f06270 */
[----:B------:R-:W-:Y:S02]  /*b760*/  I2FP.F32.S32 R14, R14 ;  /* 0x0000000e000e7245 */ /* 0x000fe40000201400 */
[----:B------:R-:W-:Y:S01]  /*b770*/  FSEL R21, R5, -INF , !P6 ;  /* 0xff80000005157808 */ /* 0x000fe20007000000 */
[----:B------:R-:W-:Y:S01]  /*b780*/  IMAD.IADD R5, R209, 0x1, -R3 ;  /* 0x00000001d1057824 */ /* 0x000fe200078e0a03 */
[----:B---3--:R-:W-:Y:S01]  /*b790*/  FSEL R158, R4, -INF , !P5 ;  /* 0xff800000049e7808 */ /* 0x008fe20006800000 */
[----:B------:R-:W-:Y:S01]  /*b7a0*/  FFMA.FTZ R14, R14, -UR19, R15 ;  /* 0x800000130e0e7c23 */ /* 0x000fe2000801000f */
[C---:B------:R-:W-:Y:S01]  /*b7b0*/  ISETP.LT.OR P6, PT, R3.reuse, R212, P4 ;  /* 0x000000d40300720c */ /* 0x040fe200027c1670 */
[----:B------:R-:W1:Y:S01]  /*b7c0*/  MUFU.TANH R15, R168 ;  /* 0x000000a8000f7308 */ /* 0x000e620000002400 */
[C---:B------:R-:W-:Y:S01]  /*b7d0*/  ISETP.LT.OR P5, PT, R3.reuse, R211, P3 ;  /* 0x000000d30300720c */ /* 0x040fe20001fa1670 */
[----:B------:R-:W-:Y:S01]  /*b7e0*/  IMAD.IADD R4, R210, 0x1, -R2 ;  /* 0x00000001d2047824 */ /* 0x000fe200078e0a02 */
[----:B------:R-:W-:-:S02]  /*b7f0*/  ISETP.LT.OR P2, PT, R3, R208, P2 ;  /* 0x000000d00300720c */ /* 0x000fc40001741670 */
[----:B------:R-:W-:Y:S01]  /*b800*/  ISETP.LT.OR P0, PT, R3, R207, P0 ;  /* 0x000000cf0300720c */ /* 0x000fe20000701670 */
[----:B------:R-:W-:Y:S01]  /*b810*/  IMAD.IADD R3, R214, 0x1, -R3 ;  /* 0x00000001d6037824 */ /* 0x000fe200078e0a03 */
[----:B------:R-:W-:Y:S01]  /*b820*/  IABS R7, R7 ;  /* 0x0000000700077213 */ /* 0x000fe20000000000 */
[----:B------:R-:W2:Y:S01]  /*b830*/  MUFU.TANH R10, R167 ;  /* 0x000000a7000a7308 */ /* 0x000ea20000002400 */
[----:B------:R-:W-:Y:S02]  /*b840*/  IABS R5, R5 ;  /* 0x0000000500057213 */ /* 0x000fe40000000000 */
[----:B------:R-:W-:Y:S02]  /*b850*/  IABS R17, R3 ;  /* 0x0000000300117213 */ /* 0x000fe40000000000 */
[----:B------:R-:W-:Y:S01]  /*b860*/  IABS R3, R6 ;  /* 0x0000000600037213 */ /* 0x000fe20000000000 */
[----:B------:R-:W-:Y:S01]  /*b870*/  IMAD.MOV.U32 R6, RZ, RZ, R7 ;  /* 0x000000ffff067224 */ /* 0x000fe200078e0007 */
[----:B------:R-:W-:Y:S01]  /*b880*/  I2FP.F32.S32 R13, R13 ;  /* 0x0000000d000d7245 */ /* 0x000fe20000201400 */
[----:B------:R-:W-:Y:S01]  /*b890*/  IMAD.MOV.U32 R18, RZ, RZ, R5 ;  /* 0x000000ffff127224 */ /* 0x000fe200078e0005 */
[----:B------:R-:W-:Y:S01]  /*b8a0*/  IABS R4, R4 ;  /* 0x0000000400047213 */ /* 0x000fe20000000000 */
[----:B------:R-:W-:Y:S01]  /*b8b0*/  MUFU.TANH R11, R61 ;  /* 0x0000003d000b7308 */ /* 0x000fe20000002400 */
[----:B------:R-:W-:Y:S01]  /*b8c0*/  I2FP.F32.S32 R6, R6 ;  /* 0x0000000600067245 */ /* 0x000fe20000201400 */
[----:B----4-:R-:W-:Y:S01]  /*b8d0*/  FFMA.FTZ R13, R13, -UR19, R9 ;  /* 0x800000130d0d7c23 */ /* 0x010fe20008010009 */
[----:B------:R-:W-:-:S02]  /*b8e0*/  ISETP.NE.AND P4, PT, R8, RZ, PT ;  /* 0x000000ff0800720c */ /* 0x000fc40003f85270 */
[----:B------:R-:W-:Y:S02]  /*b8f0*/  I2FP.F32.S32 R3, R3 ;  /* 0x0000000300037245 */ /* 0x000fe40000201400 */
[----:B------:R-:W-:Y:S02]  /*b900*/  I2FP.F32.S32 R18, R18 ;  /* 0x0000001200127245 */ /* 0x000fe40000201400 */
[----:B------:R-:W-:Y:S01]  /*b910*/  I2FP.F32.S32 R5, R4 ;  /* 0x0000000400057245 */ /* 0x000fe20000201400 */
[----:B------:R-:W-:Y:S01]  /*b920*/  FFMA.FTZ R4, R6, -UR19, R20 ;  /* 0x8000001306047c23 */ /* 0x000fe20008010014 */
[----:B------:R-:W-:Y:S01]  /*b930*/  P2R R9, PR, RZ, 0x4 ;  /* 0x00000004ff097803 */ /* 0x000fe20000000000 */
[----:B-1----:R-:W-:Y:S01]  /*b940*/  FFMA.FTZ R15, R3, -UR19, R15 ;  /* 0x80000013030f7c23 */ /* 0x002fe2000801000f */
[----:B------:R-:W-:Y:S01]  /*b950*/  P2R R8, PR, RZ, 0x1 ;  /* 0x00000001ff087803 */ /* 0x000fe20000000000 */
[----:B------:R-:W-:Y:S01]  /*b960*/  VIADD R3, R0, 0x31 ;  /* 0x0000003100037836 */ /* 0x000fe20000000000 */
[----:B------:R-:W-:Y:S01]  /*b970*/  FSEL R66, R14, -INF , !P4 ;  /* 0xff8000000e427808 */ /* 0x000fe20006000000 */
[----:B------:R-:W-:Y:S01]  /*b980*/  FFMA.FTZ R18, R18, -UR19, R19 ;  /* 0x8000001312127c23 */ /* 0x000fe20008010013 */
[C---:B------:R-:W-:Y:S01]  /*b990*/  ISETP.GE.AND P4, PT, R2.reuse, R218, PT ;  /* 0x000000da0200720c */ /* 0x040fe20003f86270 */
[----:B------:R-:W-:Y:S01]  /*b9a0*/  FFMA.FTZ R16, R5, -UR19, R16 ;  /* 0x8000001305107c23 */ /* 0x000fe20008010010 */
[C---:B------:R-:W-:Y:S01]  /*b9b0*/  ISETP.GE.AND P3, PT, R2.reuse, R217, PT ;  /* 0x000000d90200720c */ /* 0x040fe20003f66270 */
[----:B------:R-:W-:Y:S01]  /*b9c0*/  IMAD.IADD R5, R209, 0x1, -R2 ;  /* 0x00000001d1057824 */ /* 0x000fe200078e0a02 */
[C---:B------:R-:W-:Y:S01]  /*b9d0*/  ISETP.GE.AND P2, PT, R2.reuse, R216, PT ;  /* 0x000000d80200720c */ /* 0x040fe20003f46270 */
[--C-:B------:R-:W-:Y:S01]  /*b9e0*/  IMAD.IADD R6, R213, 0x1, -R3.reuse ;  /* 0x00000001d5067824 */ /* 0x100fe200078e0a03 */
[----:B------:R-:W-:Y:S01]  /*b9f0*/  ISETP.GE.AND P0, PT, R2, R215, PT ;  /* 0x000000d70200720c */ /* 0x000fe20003f06270 */
[----:B------:R-:W-:Y:S01]  /*ba00*/  IMAD.IADD R7, R209, 0x1, -R3 ;  /* 0x00000001d1077824 */ /* 0x000fe200078e0a03 */
[----:B------:R-:W-:Y:S01]  /*ba10*/  FSEL R77, R13, -INF , !P1 ;  /* 0xff8000000d4d7808 */ /* 0x000fe20004800000 */
[----:B------:R-:W-:Y:S01]  /*ba20*/  MUFU.TANH R20, R170 ;  /* 0x000000aa00147308 */ /* 0x000fe20000002400 */
[----:B------:R-:W-:-:S02]  /*ba30*/  FSEL R19, R12, -INF , !P6 ;  /* 0xff8000000c137808 */ /* 0x000fc40007000000 */
[----:B------:R-:W-:Y:S01]  /*ba40*/  FSEL R153, R4, -INF , !P5 ;  /* 0xff80000004997808 */ /* 0x000fe20006800000 */
[----:B------:R-:W-:Y:S01]  /*ba50*/  IMAD.IADD R4, R210, 0x1, -R3 ;  /* 0x00000001d2047824 */ /* 0x000fe200078e0a03 */
[C---:B------:R-:W-:Y:S02]  /*ba60*/  ISETP.LT.OR P6, PT, R2.reuse, R212, P4 ;  /* 0x000000d40200720c */ /* 0x040fe400027c1670 */
[C---:B------:R-:W-:Y:S01]  /*ba70*/  ISETP.LT.OR P5, PT, R2.reuse, R211, P3 ;  /* 0x000000d30200720c */ /* 0x040fe20001fa1670 */
[----:B------:R-:W1:Y:S01]  /*ba80*/  MUFU.TANH R13, R60 ;  /* 0x0000003c000d7308 */ /* 0x000e620000002400 */
[C---:B------:R-:W-:Y:S02]  /*ba90*/  ISETP.LT.OR P2, PT, R2.reuse, R208, P2 ;  /* 0x000000d00200720c */ /* 0x040fe40001741670 */
[----:B------:R-:W-:Y:S01]  /*baa0*/  ISETP.LT.OR P1, PT, R2, R207, P0 ;  /* 0x000000cf0200720c */ /* 0x000fe20000721670 */
[----:B------:R-:W-:Y:S01]  /*bab0*/  IMAD.IADD R2, R214, 0x1, -R2 ;  /* 0x00000001d6027824 */ /* 0x000fe200078e0a02 */
[----:B------:R-:W-:-:S02]  /*bac0*/  ISETP.NE.AND P3, PT, R8, RZ, PT ;  /* 0x000000ff0800720c */ /* 0x000fc40003f65270 */
[----:B------:R-:W-:Y:S01]  /*bad0*/  ISETP.NE.AND P4, PT, R9, RZ, PT ;  /* 0x000000ff0900720c */ /* 0x000fe20003f85270 */
[----:B------:R-:W3:Y:S01]  /*bae0*/  MUFU.TANH R12, R62 ;  /* 0x0000003e000c7308 */ /* 0x000ee20000002400 */
[----:B------:R-:W-:Y:S02]  /*baf0*/  IABS R8, R2 ;  /* 0x0000000200087213 */ /* 0x000fe40000000000 */
[----:B------:R-:W-:Y:S02]  /*bb00*/  IABS R4, R4 ;  /* 0x0000000400047213 */ /* 0x000fe40000000000 */
[----:B------:R-:W-:Y:S02]  /*bb10*/  IABS R9, R5 ;  /* 0x0000000500097213 */ /* 0x000fe40000000000 */
        /* <DEDUP_REMOVED lines=8> */
[----:B------:R-:W-:Y:S01]  /*bba0*/  I2FP.F32.S32 R5, R6 ;  /* 0x0000000600057245 */ /* 0x000fe20000201400 */
[----:B--2---:R-:W-:Y:S01]  /*bbb0*/  FFMA.FTZ R17, R17, -UR19, R10 ;  /* 0x8000001311117c23 */ /* 0x004fe2000801000a */
[----:B------:R-:W-:Y:S01]  /*bbc0*/  P2R R10, PR, RZ, 0x4 ;  /* 0x00000004ff0a7803 */ /* 0x000fe20000000000 */
[----:B-1----:R-:W-:Y:S01]  /*bbd0*/  FFMA.FTZ R9, R9, -UR19, R13 ;  /* 0x8000001309097c23 */ /* 0x002fe2000801000d */
[----:B------:R-:W-:Y:S01]  /*bbe0*/  I2FP.F32.S32 R2, R2 ;  /* 0x0000000200027245 */ /* 0x000fe20000201400 */
[----:B------:R-:W-:Y:S01]  /*bbf0*/  FFMA.FTZ R5, R5, -UR19, R22 ;  /* 0x8000001305057c23 */ /* 0x000fe20008010016 */
[----:B------:R-:W-:Y:S01]  /*bc00*/  FSEL R51, R18, -INF , !P4 ;  /* 0xff80000012337808 */ /* 0x000fe20006000000 */
[----:B------:R-:W1:Y:S01]  /*bc10*/  MUFU.TANH R14, R63 ;  /* 0x0000003f000e7308 */ /* 0x000e620000002400 */
[C---:B------:R-:W-:Y:S01]  /*bc20*/  ISETP.GE.AND P4, PT, R3.reuse, R218, PT ;  /* 0x000000da0300720c */ /* 0x040fe20003f86270 */
[----:B------:R-:W-:Y:S01]  /*bc30*/  FFMA.FTZ R11, R2, -UR19, R11 ;  /* 0x80000013020b7c23 */ /* 0x000fe2000801000b */
[----:B------:R-:W-:Y:S01]  /*bc40*/  ISETP.GE.AND P2, PT, R3, R216, PT ;  /* 0x000000d80300720c */ /* 0x000fe20003f46270 */
[C---:B------:R-:W-:Y:S01]  /*bc50*/  VIADD R2, R0.reuse, 0x38 ;  /* 0x0000003800027836 */ /* 0x040fe20000000000 */
[----:B------:R-:W-:Y:S01]  /*bc60*/  FSEL R65, R17, -INF , !P3 ;  /* 0xff80000011417808 */ /* 0x000fe20005800000 */
[----:B------:R-:W-:Y:S01]  /*bc70*/  VIADD R0, R0, 0x39 ;  /* 0x0000003900007836 */ /* 0x000fe20000000000 */
[----:B------:R-:W-:Y:S01]  /*bc80*/  ISETP.GE.AND P0, PT, R3, R215, PT ;  /* 0x000000d70300720c */ /* 0x000fe20003f06270 */
[----:B------:R-:W-:Y:S01]  /*bc90*/  MUFU.TANH R13, R52 ;  /* 0x00000034000d7308 */ /* 0x000fe20000002400 */
[----:B------:R-:W-:-:S02]  /*bca0*/  I2FP.F32.S32 R4, R4 ;  /* 0x0000000400047245 */ /* 0x000fc40000201400 */
[----:B------:R-:W-:Y:S02]  /*bcb0*/  FSEL R17, R16, -INF , !P6 ;  /* 0xff80000010117808 */ /* 0x000fe40007000000 */
[----:B------:R-:W-:Y:S01]  /*bcc0*/  I2FP.F32.S32 R8, R8 ;  /* 0x0000000800087245 */ /* 0x000fe20000201400 */
[----:B------:R-:W-:Y:S01]  /*bcd0*/  FFMA.FTZ R4, R4, -UR19, R20 ;  /* 0x8000001304047c23 */ /* 0x000fe20008010014 */
[C---:B------:R-:W-:Y:S02]  /*bce0*/  ISETP.LT.OR P6, PT, R3.reuse, R212, P4 ;  /* 0x000000d40300720c */ /* 0x040fe400027c1670 */
[C---:B------:R-:W-:Y:S01]  /*bcf0*/  ISETP.LT.OR P2, PT, R3.reuse, R208, P2 ;  /* 0x000000d00300720c */ /* 0x040fe20001741670 */
[----:B---3--:R-:W-:Y:S01]  /*bd00*/  FFMA.FTZ R8, R8, -UR19, R12 ;  /* 0x8000001308087c23 */ /* 0x008fe2000801000c */
[----:B------:R-:W-:Y:S01]  /*bd10*/  ISETP.GE.AND P3, PT, R3, R217, PT ;  /* 0x000000d90300720c */ /* 0x000fe20003f66270 */
[----:B------:R-:W2:Y:S01]  /*bd20*/  MUFU.TANH R12, R53 ;  /* 0x00000035000c7308 */ /* 0x000ea20000002400 */
[----:B------:R-:W-:-:S02]  /*bd30*/  ISETP.NE.AND P4, PT, R10, RZ, PT ;  /* 0x000000ff0a00720c */ /* 0x000fc40003f85270 */
[----:B------:R-:W-:Y:S02]  /*bd40*/  ISETP.LT.OR P0, PT, R3, R207, P0 ;  /* 0x000000cf0300720c */ /* 0x000fe40000701670 */
[----:B------:R-:W-:Y:S02]  /*bd50*/  FSEL R146, R15, -INF , !P5 ;  /* 0xff8000000f927808 */ /* 0x000fe40006800000 */
[----:B------:R-:W-:Y:S02]  /*bd60*/  P2R R10, PR, RZ, 0x4 ;  /* 0x00000004ff0a7803 */ /* 0x000fe40000000000 */
[----:B------:R-:W-:Y:S01]  /*bd70*/  ISETP.LT.OR P5, PT, R3, R211, P3 ;  /* 0x000000d30300720c */ /* 0x000fe20001fa1670 */
[--C-:B------:R-:W-:Y:S01]  /*bd80*/  IMAD.IADD R3, R209, 0x1, -R2.reuse ;  /* 0x00000001d1037824 */ /* 0x100fe200078e0a02 */
[----:B------:R-:W-:Y:S02]  /*bd90*/  FSEL R148, R9, -INF , !P4 ;  /* 0xff80000009947808 */ /* 0x000fe40006000000 */
[----:B------:R-:W-:Y:S01]  /*bda0*/  FSEL R16, R5, -INF , !P6 ;  /* 0xff80000005107808 */ /* 0x000fe20007000000 */
[----:B------:R-:W-:Y:S01]  /*bdb0*/  IMAD.IADD R5, R210, 0x1, -R2 ;  /* 0x00000001d2057824 */ /* 0x000fe200078e0a02 */
[----:B------:R-:W-:-:S02]  /*bdc0*/  ISETP.GE.AND P2, PT, R2, R216, PT ;  /* 0x000000d80200720c */ /* 0x000fc40003f46270 */
[----:B------:R-:W-:Y:S02]  /*bdd0*/  P2R R6, PR, RZ, 0x1 ;  /* 0x00000001ff067803 */ /* 0x000fe40000000000 */
[C---:B------:R-:W-:Y:S02]  /*bde0*/  ISETP.GE.AND P4, PT, R2.reuse, R218, PT ;  /* 0x000000da0200720c */ /* 0x040fe40003f86270 */
[C---:B------:R-:W-:Y:S02]  /*bdf0*/  ISETP.GE.AND P3, PT, R2.reuse, R217, PT ;  /* 0x000000d90200720c */ /* 0x040fe40003f66270 */
[----:B------:R-:W-:Y:S02]  /*be00*/  ISETP.GE.AND P0, PT, R2, R215, PT ;  /* 0x000000d70200720c */ /* 0x000fe40003f06270 */
[----:B------:R-:W-:Y:S02]  /*be10*/  IABS R7, R7 ;  /* 0x0000000700077213 */ /* 0x000fe40000000000 */
[----:B------:R-:W-:Y:S01]  /*be20*/  FSEL R145, R4, -INF , !P5 ;  /* 0xff80000004917808 */ /* 0x000fe20006800000 */
[----:B------:R-:W-:Y:S01]  /*be30*/  IMAD.IADD R4, R213, 0x1, -R2 ;  /* 0x00000001d5047824 */ /* 0x000fe200078e0a02 */
[----:B------:R-:W-:-:S02]  /*be40*/  ISETP.LT.OR P6, PT, R2, R208, P2 ;  /* 0x000000d00200720c */ /* 0x000fc400017c1670 */
[----:B------:R-:W-:Y:S02]  /*be50*/  FSEL R154, R8, -INF , !P1 ;  /* 0xff800000089a7808 */ /* 0x000fe40004800000 */
[----:B------:R-:W-:Y:S01]  /*be60*/  ISETP.LT.OR P5, PT, R2, R212, P4 ;  /* 0x000000d40200720c */ /* 0x000fe200027a1670 */
[----:B------:R-:W-:Y:S01]  /*be70*/  MUFU.TANH R8, R54 ;  /* 0x0000003600087308 */ /* 0x000fe20000002400 */
[----:B------:R-:W-:Y:S02]  /*be80*/  ISETP.NE.AND P2, PT, R6, RZ, PT ;  /* 0x000000ff0600720c */ /* 0x000fe40003f45270 */
[C---:B------:R-:W-:Y:S02]  /*be90*/  ISETP.LT.OR P4, PT, R2.reuse, R211, P3 ;  /* 0x000000d30200720c */ /* 0x040fe40001f81670 */
[----:B------:R-:W-:Y:S01]  /*bea0*/  ISETP.LT.OR P1, PT, R2, R207, P0 ;  /* 0x000000cf0200720c */ /* 0x000fe20000721670 */
[----:B------:R-:W-:Y:S01]  /*beb0*/  IMAD.IADD R2, R214, 0x1, -R2 ;  /* 0x00000001d6027824 */ /* 0x000fe200078e0a02 */
[----:B------:R-:W-:-:S02]  /*bec0*/  IABS R6, R5 ;  /* 0x0000000500067213 */ /* 0x000fc40000000000 */
[----:B------:R-:W-:Y:S01]  /*bed0*/  IABS R9, R3 ;  /* 0x0000000300097213 */ /* 0x000fe20000000000 */
[----:B------:R-:W-:Y:S01]  /*bee0*/  IMAD.MOV.U32 R3, RZ, RZ, R7 ;  /* 0x000000ffff037224 */ /* 0x000fe200078e0007 */
[----:B------:R-:W-:Y:S02]  /*bef0*/  ISETP.NE.AND P3, PT, R10, RZ, PT ;  /* 0x000000ff0a00720c */ /* 0x000fe40003f65270 */
[----:B------:R-:W3:Y:S01]  /*bf00*/  MUFU.TANH R10, R171 ;  /* 0x000000ab000a7308 */ /* 0x000ee20000002400 */
[----:B------:R-:W-:Y:S01]  /*bf10*/  IABS R5, R4 ;  /* 0x0000000400057213 */ /* 0x000fe20000000000 */
[----:B------:R-:W-:Y:S01]  /*bf20*/  IMAD.MOV.U32 R4, RZ, RZ, R6 ;  /* 0x000000ffff047224 */ /* 0x000fe200078e0006 */
[----:B------:R-:W-:Y:S01]  /*bf30*/  IABS R7, R2 ;  /* 0x0000000200077213 */ /* 0x000fe20000000000 */
[----:B------:R-:W-:Y:S01]  /*bf40*/  IMAD.MOV.U32 R6, RZ, RZ, R9 ;  /* 0x000000ffff067224 */ /* 0x000fe200078e0009 */
[----:B------:R-:W-:Y:S02]  /*bf50*/  I2FP.F32.S32 R2, R3 ;  /* 0x0000000300027245 */ /* 0x000fe40000201400 */
[----:B------:R-:W-:Y:S01]  /*bf60*/  I2FP.F32.S32 R3, R5 ;  /* 0x0000000500037245 */ /* 0x000fe20000201400 */
[----:B------:R-:W-:Y:S01]  /*bf70*/  MUFU.TANH R9, R172 ;  /* 0x000000ac00097308 */ /* 0x000fe20000002400 */
[----:B------:R-:W-:Y:S01]  /*bf80*/  I2FP.F32.S32 R4, R4 ;  /* 0x0000000400047245 */ /* 0x000fe20000201400 */
[----:B-1----:R-:W-:Y:S01]  /*bf90*/  FFMA.FTZ R2, R2, -UR19, R14 ;  /* 0x8000001302027c23 */ /* 0x002fe2000801000e */
[----:B------:R-:W-:Y:S01]  /*bfa0*/  I2FP.F32.S32 R5, R6 ;  /* 0x0000000600057245 */ /* 0x000fe20000201400 */
[----:B--2---:R-:W-:Y:S01]  /*bfb0*/  FFMA.FTZ R3, R3, -UR19, R12 ;  /* 0x8000001303037c23 */ /* 0x004fe2000801000c */
[----:B------:R-:W-:Y:S01]  /*bfc0*/  I2FP.F32.S32 R6, R7 ;  /* 0x0000000700067245 */ /* 0x000fe20000201400 */
[----:B------:R-:W-:Y:S01]  /*bfd0*/  FFMA.FTZ R4, R4, -UR19, R13 ;  /* 0x8000001304047c23 */ /* 0x000fe2000801000d */
[----:B------:R-:W-:Y:S01]  /*bfe0*/  FSEL R76, R11, -INF , !P3 ;  /* 0xff8000000b4c7808 */ /* 0x000fe20005800000 */
[----:B------:R-:W-:Y:S01]  /*bff0*/  MUFU.TANH R7, R174 ;  /* 0x000000ae00077308 */ /* 0x000fe20000002400 */
[----:B------:R-:W-:Y:S01]  /*c000*/  ISETP.GE.AND P3, PT, R0, R218, PT ;  /* 0x000000da0000720c */ /* 0x000fe20003f66270 */
[----:B---3--:R-:W-:Y:S01]  /*c010*/  FFMA.FTZ R5, R5, -UR19, R10 ;  /* 0x8000001305057c23 */ /* 0x008fe2000801000a */
[----:B------:R-:W-:Y:S01]  /*c020*/  FSEL R147, R2, -INF , !P2 ;  /* 0xff80000002937808 */ /* 0x000fe20005000000 */
[----:B------:R-:W-:Y:S01]  /*c030*/  FFMA.FTZ R6, R6, -UR19, R8 ;  /* 0x8000001306067c23 */ /* 0x000fe20008010008 */
[C---:B------:R-:W-:Y:S01]  /*c040*/  ISETP.GE.AND P2, PT, R0.reuse, R217, PT ;  /* 0x000000d90000720c */ /* 0x040fe20003f46270 */
[--C-:B------:R-:W-:Y:S01]  /*c050*/  IMAD.IADD R2, R209, 0x1, -R0.reuse ;  /* 0x00000001d1027824 */ /* 0x100fe200078e0a00 */
[----:B------:R-:W-:Y:S01]  /*c060*/  ISETP.GE.AND P0, PT, R0, R216, PT ;  /* 0x000000d80000720c */ /* 0x000fe20003f06270 */
[----:B------:R-:W1:Y:S01]  /*c070*/  MUFU.TANH R10, R55 ;  /* 0x00000037000a7308 */ /* 0x000e620000002400 */
[----:B------:R-:W-:Y:S01]  /*c080*/  FSEL R157, R3, -INF , !P4 ;  /* 0xff800000039d7808 */ /* 0x000fe20006000000 */
[--C-:B------:R-:W-:Y:S01]  /*c090*/  IMAD.IADD R3, R213, 0x1, -R0.reuse ;  /* 0x00000001d5037824 */ /* 0x100fe200078e0a00 */
[----:B------:R-:W-:Y:S01]  /*c0a0*/  FSEL R32, R4, -INF , !P5 ;  /* 0xff80000004207808 */ /* 0x000fe20006800000 */
[----:B------:R-:W-:Y:S01]  /*c0b0*/  IMAD.IADD R4, R210, 0x1, -R0 ;  /* 0x00000001d2047824 */ /* 0x000fe200078e0a00 */
[----:B------:R-:W-:-:S02]  /*c0c0*/  ISETP.GE.AND P4, PT, R0, R215, PT ;  /* 0x000000d70000720c */ /* 0x000fc40003f86270 */
[C---:B------:R-:W-:Y:S01]  /*c0d0*/  ISETP.LT.OR P5, PT, R0.reuse, R212, P3 ;  /* 0x000000d40000720c */ /* 0x040fe20001fa1670 */
[----:B------:R-:W2:Y:S01]  /*c0e0*/  MUFU.TANH R8, R173 ;  /* 0x000000ad00087308 */ /* 0x000ea20000002400 */
[C---:B------:R-:W-:Y:S02]  /*c0f0*/  ISETP.LT.OR P3, PT, R0.reuse, R211, P2 ;  /* 0x000000d30000720c */ /* 0x040fe40001761670 */
[C---:B------:R-:W-:Y:S02]  /*c100*/  ISETP.LT.OR P2, PT, R0.reuse, R208, P0 ;  /* 0x000000d00000720c */ /* 0x040fe40000741670 */
        /* <DEDUP_REMOVED lines=11> */
[----:B-1----:R-:W-:Y:S01]  /*c1c0*/  FFMA.FTZ R4, R4, -UR19, R10 ;  /* 0x8000001304047c23 */ /* 0x002fe2000801000a */
[----:B------:R-:W-:Y:S01]  /*c1d0*/  I2FP.F32.S32 R0, R0 ;  /* 0x0000000000007245 */ /* 0x000fe20000201400 */
[----:B------:R-:W-:Y:S01]  /*c1e0*/  FFMA.FTZ R3, R3, -UR19, R9 ;  /* 0x8000001303037c23 */ /* 0x000fe20008010009 */
[----:B------:R-:W-:Y:S01]  /*c1f0*/  FSEL R144, R6, -INF , !P1 ;  /* 0xff80000006907808 */ /* 0x000fe20004800000 */
[----:B--2---:R-:W-:Y:S01]  /*c200*/  FFMA.FTZ R2, R2, -UR19, R8 ;  /* 0x8000001302027c23 */ /* 0x004fe20008010008 */
[----:B------:R-:W-:Y:S01]  /*c210*/  ISETP.NE.AND P1, PT, R248, RZ, PT ;  /* 0x000000fff800720c */ /* 0x000fe20003f25270 */
[----:B------:R-:W-:Y:S01]  /*c220*/  FFMA.FTZ R0, R0, -UR19, R7 ;  /* 0x8000001300007c23 */ /* 0x000fe20008010007 */
[----:B------:R-:W-:Y:S02]  /*c230*/  FSEL R49, R4, -INF , !P5 ;  /* 0xff80000004317808 */ /* 0x000fe40006800000 */
[----:B------:R-:W-:-:S02]  /*c240*/  FSEL R151, R3, -INF , !P3 ;  /* 0xff80000003977808 */ /* 0x000fc40005800000 */
        /* <DEDUP_REMOVED lines=61> */
.L_x_2543:
[----:B------:R-:W-:Y:S05]  /*c620*/  BSYNC B0 ;  /* 0x0000000000007941 */ /* 0x000fea0003800000 */
.L_x_2542:
[----:B------:R-:W0:Y:S02]  /*c630*/  LDGDEPBAR ;  /* 0x00000000000079af */ /* 0x000e240000000000 */
.L_x_2541:
        /* <DEDUP_REMOVED lines=89> */
[----:B------:R3:W-:Y:S04]  /*cbd0*/  MUFU.EX2 R222, R2 ;  /* 0x0000000200de7308 */ /* 0x0007e80000000800 */
        /* <DEDUP_REMOVED lines=8> */
[--C-:B------:R-:W-:Y:S02]  /*cc60*/  FFMA.FTZ R5, R24, UR16, -R0.reuse ;  /* 0x0000001018057c23 */ /* 0x100fe40008010800 */
[----:B------:R-:W-:Y:S01]  /*cc70*/  LDSM.16.MT88.4 R24, [R193+0x6800] ;  /* 0x00680000c118783b */ /* 0x000fe20000004200 */
[----:B------:R-:W-:Y:S02]  /*cc80*/  FMNMX.FTZ R4, R154, R4, !PT ;  /* 0x000000049a047209 */ /* 0x000fe40007810000 */
[----:B------:R2:W-:Y:S02]  /*cc90*/  MUFU.EX2 R225, R5 ;  /* 0x0000000500e17308 */ /* 0x0005e40000000800 */
[----:B------:R-:W-:Y:S01]  /*cca0*/  FMNMX.FTZ R4, R147, R4, !PT ;  /* 0x0000000493047209 */ /* 0x000fe20007810000 */
[----:B-1----:R-:W-:-:S02]  /*ccb0*/  FFMA.FTZ R2, R16, UR16, -R0 ;  /* 0x0000001010027c23 */ /* 0x002fc40008010800 */
[----:B------:R-:W-:Y:S01]  /*ccc0*/  LDSM.16.MT88.4 R16, [R193+0x6000] ;  /* 0x00600000c110783b */ /* 0x000fe20000004200 */
        /* <DEDUP_REMOVED lines=59> */
[----:B--2---:R-:W-:-:S05]  /*d080*/  F2FP.F16.F32.PACK_AB R6, R188, R186 ;  /* 0x000000babc06723e */ /* 0x004fca00000000ff */
        /* <DEDUP_REMOVED lines=8> */
[----:B------:R-:W-:Y:S04]  /*d110*/  LDSM.16.MT88.4 R36, [R195+0x6000] ;  /* 0x00600000c324783b */ /* 0x000fe80000004200 */
[----:B------:R1:W2:Y:S02]  /*d120*/  MUFU.EX2 R183, R4 ;  /* 0x0000000400b77308 */ /* 0x0002a40000000800 */
[----:B-1----:R-:W-:Y:S01]  /*d130*/  FADD.FTZ R4, R70, -R5 ;  /* 0x8000000546047221 */ /* 0x002fe20000010000 */
[----:B------:R-:W-:-:S02]  /*d140*/  FSEL R5, R239, RZ, P4 ;  /* 0x000000ffef057208 */ /* 0x000fc40002000000 */
        /* <DEDUP_REMOVED lines=8> */
[----:B------:R-:W1:Y:S01]  /*d1d0*/  LDSM.16.MT88.4 R28, [R194+0x6000] ;  /* 0x00600000c21c783b */ /* 0x000e620000004200 */
[----:B------:R-:W-:-:S04]  /*d1e0*/  FMUL.FTZ R83, R83, R15 ;  /* 0x0000000f53537220 */ /* 0x000fc80000410000 */
[----:B------:R2:W-:Y:S01]  /*d1f0*/  MUFU.EX2 R181, R4 ;  /* 0x0000000400b57308 */ /* 0x0005e20000000800 */
[-C--:B------:R-:W-:Y:S01]  /*d200*/  FMUL.FTZ R94, R94, R15.reuse ;  /* 0x0000000f5e5e7220 */ /* 0x080fe20000410000 */
[-C--:B------:R-:W-:Y:S01]  /*d210*/  FMUL.FTZ R95, R95, R15.reuse ;  /* 0x0000000f5f5f7220 */ /* 0x080fe20000410000 */
[-C--:B------:R-:W-:Y:S01]  /*d220*/  FMUL.FTZ R102, R102, R15.reuse ;  /* 0x0000000f66667220 */ /* 0x080fe20000410000 */
        /* <DEDUP_REMOVED lines=33> */
[-C--:B------:R-:W-:Y:S01]  /*d440*/  FMUL.FTZ R120, R120, R13.reuse ;  /* 0x0000000d78787220 */ /* 0x080fe20000410000 */
[----:B------:R-:W-:-:S04]  /*d450*/  FMUL.FTZ R121, R121, R13 ;  /* 0x0000000d79797220 */ /* 0x000fc80000410000 */
[C---:B------:R-:W-:Y:S06]  /*d460*/  HMMA.16816.F32 R100, R4.reuse, R20, R100 ;  /* 0x000000140464723c */ /* 0x040fec0000001864 */
[C---:B------:R-:W-:Y:S01]  /*d470*/  HMMA.16816.F32 R108, R4.reuse, R22, R108 ;  /* 0x00000016046c723c */ /* 0x040fe2000000186c */
[----:B--2---:R-:W-:Y:S01]  /*d480*/  F2FP.F16.F32.PACK_AB R8, R234, R235 ;  /* 0x000000ebea08723e */ /* 0x004fe200000000ff */
[-C--:B---3--:R-:W-:Y:S01]  /*d490*/  FMUL.FTZ R86, R86, R14.reuse ;  /* 0x0000000e56567220 */ /* 0x088fe20000410000 */
[-C--:B------:R-:W-:Y:S01]  /*d4a0*/  FMUL.FTZ R87, R87, R14.reuse ;  /* 0x0000000e57577220 */ /* 0x080fe20000410000 */
[-C--:B------:R-:W-:Y:S01]  /*d4b0*/  FMUL.FTZ R90, R90, R14.reuse ;  /* 0x0000000e5a5a7220 */ /* 0x080fe20000410000 */
[-C--:B------:R-:W-:Y:S01]  /*d4c0*/  FMUL.FTZ R91, R91, R14.reuse ;  /* 0x0000000e5b5b7220 */ /* 0x080fe20000410000 */
[C---:B-1----:R-:W-:Y:S01]  /*d4d0*/  HMMA.16816.F32 R116, R4.reuse, R28, R116 ;  /* 0x0000001c0474723c */ /* 0x042fe20000001874 */
        /* <DEDUP_REMOVED lines=83> */
[----:B------:R-:W-:Y:S01]  /*da10*/  HMMA.16816.F32 R112, R8, R32, R112 ;  /* 0x000000200870723c */ /* 0x000fe20000001870 */
[----:B------:R-:W-:Y:S01]  /*da20*/  LDSM.16.MT88.4 R104, [R196+0x7800] ;  /* 0x00780000c468783b */ /* 0x000fe20000004200 */
        /* <DEDUP_REMOVED lines=11> */
[----:B-1----:R-:W-:Y:S02]  /*dae0*/  FFMA.FTZ R0, R65, UR16, -R2 ;  /* 0x0000001041007c23 */ /* 0x002fe40008010802 */
[----:B------:R-:W-:Y:S01]  /*daf0*/  HMMA.16816.F32 R64, R8, R34, R120 ;  /* 0x000000220840723c */ /* 0x000fe20000001878 */
[----:B------:R-:W-:Y:S03]  /*db00*/  LDSM.16.MT88.4 R120, [R194+0x7800] ;  /* 0x00780000c278783b */ /* 0x000fe60000004200 */
[----:B------:R1:W3:Y:S03]  /*db10*/  MUFU.EX2 R156, R0 ;  /* 0x00000000009c7308 */ /* 0x0002e60000000800 */
[----:B------:R-:W-:-:S02]  /*db20*/  F2FP.F16.F32.PACK_AB R8, R224, R225 ;  /* 0x000000e1e008723e */ /* 0x000fc400000000ff */
[----:B------:R-:W-:Y:S01]  /*db30*/  F2FP.F16.F32.PACK_AB R10, R222, R223 ;  /* 0x000000dfde0a723e */ /* 0x000fe200000000ff */
[----:B-1----:R-:W-:Y:S01]  /*db40*/  FFMA.FTZ R0, R162, UR16, -R12 ;  /* 0x00000010a2007c23 */ /* 0x002fe2000801080c */
[----:B---3--:R-:W-:-:S03]  /*db50*/  F2FP.F16.F32.PACK_AB R7, R156, R159 ;  /* 0x0000009f9c07723e */ /* 0x008fc600000000ff */
[----:B------:R1:W-:Y:S04]  /*db60*/  MUFU.EX2 R155, R0 ;  /* 0x00000000009b7308 */ /* 0x0003e80000000800 */
[C---:B--2---:R-:W-:Y:S06]  /*db70*/  HMMA.16816.F32 R32, R4.reuse, R18, R52 ;  /* 0x000000120420723c */ /* 0x044fec0000001834 */
[C---:B------:R-:W-:Y:S06]  /*db80*/  HMMA.16816.F32 R44, R4.reuse, R28, R44 ;  /* 0x0000001c042c723c */ /* 0x040fec000000182c */
[----:B------:R-:W-:Y:S01]  /*db90*/  HMMA.16816.F32 R40, R4, R30, R40 ;  /* 0x0000001e0428723c */ /* 0x000fe20000001828 */
[----:B-1----:R-:W-:-:S04]  /*dba0*/  FFMA.FTZ R0, R160, UR16, -R12 ;  /* 0x00000010a0007c23 */ /* 0x002fc8000801080c */
[----:B------:R1:W2:Y:S01]  /*dbb0*/  MUFU.EX2 R150, R0 ;  /* 0x0000000000967308 */ /* 0x0002a20000000800 */
[C---:B----4-:R-:W-:Y:S06]  /*dbc0*/  HMMA.16816.F32 R36, R4.reuse, R24, R36 ;  /* 0x000000180424723c */ /* 0x050fec0000001824 */
        /* <DEDUP_REMOVED lines=179> */
[C---:B------:R-:W-:Y:S02]  /*e700*/  @!P1 LEA R2, P0, R4.reuse, R18, 0x1 ;  /* 0x0000001204029211 */ /* 0x040fe400078008ff */
[----:B------:R-:W-:Y:S01]  /*e710*/  P2R R240, PR, RZ, 0x2 ;  /* 0x00000002fff07803 */ /* 0x000fe20000000000 */
[----:B------:R-:W-:Y:S01]  /*e720*/  @P1 STS.128 [R219+0x6800], RZ ;  /* 0x006800ffdb001388 */ /* 0x000fe20000000c00 */
[----:B------:R-:W-:Y:S01]  /*e730*/  @!P1 LEA.HI.X R3, R4, R19, R0, 0x1, P0 ;  /* 0x0000001304039211 */ /* 0x000fe200000f0c00 */
[----:B------:R-:W-:-:S02]  /*e740*/  IMAD.U32 R0, RZ, RZ, UR20 ;  /* 0x00000014ff007e24 */ /* 0x000fc4000f8e00ff */
        /* <DEDUP_REMOVED lines=128> */
[----:B------:R-:W-:Y:S01]  /*ef50*/  FMUL.FTZ R168, R52, UR22 ;  /* 0x0000001634a87c20 */ /* 0x000fe20008410000 */
[----:B------:R-:W-:Y:S01]  /*ef60*/  FMUL.FTZ R170, R55, UR22 ;  /* 0x0000001637aa7c20 */ /* 0x000fe20008410000 */
[----:B------:R-:W-:Y:S01]  /*ef70*/  FMUL.FTZ R169, R53, UR22 ;  /* 0x0000001635a97c20 */ /* 0x000fe20008410000 */
[----:B------:R-:W-:Y:S01]  /*ef80*/  FMUL.FTZ R166, R61, UR22 ;  /* 0x000000163da67c20 */ /* 0x000fe20008410000 */
[----:B------:R-:W-:Y:S01]  /*ef90*/  FMUL.FTZ R167, R63, UR22 ;  /* 0x000000163fa77c20 */ /* 0x000fe20008410000 */
        /* <DEDUP_REMOVED lines=14> */
[----:B------:R-:W-:Y:S01]  /*f080*/  FMUL.FTZ R76, R12, UR22 ;  /* 0x000000160c4c7c20 */ /* 0x000fe20008410000 */
[----:B------:R-:W-:Y:S01]  /*f090*/  IABS R2, R5 ;  /* 0x0000000500027213 */ /* 0x000fe20000000000 */
[----:B------:R-:W2:Y:S01]  /*f0a0*/  MUFU.TANH R12, R26 ;  /* 0x0000001a000c7308 */ /* 0x000ea20000002400 */
[----:B------:R-:W-:-:S02]  /*f0b0*/  IMAD.MOV.U32 R5, RZ, RZ, R4 ;  /* 0x000000ffff057224 */ /* 0x000fc400078e0004 */
[----:B------:R-:W-:Y:S01]  /*f0c0*/  FMUL.FTZ R78, R14, UR22 ;  /* 0x000000160e4e7c20 */ /* 0x000fe20008410000 */
[----:B------:R-:W-:Y:S02]  /*f0d0*/  IMAD.MOV.U32 R4, RZ, RZ, R3 ;  /* 0x000000ffff047224 */ /* 0x000fe400078e0003 */
[----:B------:R-:W-:Y:S01]  /*f0e0*/  FMUL.FTZ R22, R17, UR22 ;  /* 0x0000001611167c20 */ /* 0x000fe20008410000 */
[----:B------:R-:W-:Y:S01]  /*f0f0*/  FMUL.FTZ R165, R7, UR22 ;  /* 0x0000001607a57c20 */ /* 0x000fe20008410000 */
[----:B------:R-:W-:Y:S01]  /*f100*/  I2FP.F32.S32 R3, R5 ;  /* 0x0000000500037245 */ /* 0x000fe20000201400 */
[----:B------:R-:W-:Y:S01]  /*f110*/  FMUL.FTZ R20, R16, UR22 ;  /* 0x0000001610147c20 */ /* 0x000fe20008410000 */
[----:B------:R3:W4:Y:S01]  /*f120*/  MUFU.TANH R6, R68 ;  /* 0x0000004400067308 */ /* 0x0007220000002400 */
[----:B------:R-:W-:Y:S01]  /*f130*/  I2FP.F32.S32 R5, R4 ;  /* 0x0000000400057245 */ /* 0x000fe20000201400 */
[----:B------:R-:W-:Y:S01]  /*f140*/  FMUL.FTZ R38, R38, UR22 ;  /* 0x0000001626267c20 */ /* 0x000fe20008410000 */
[----:B-1----:R-:W-:Y:S01]  /*f150*/  FFMA.FTZ R13, R3, -UR19, R13 ;  /* 0x80000013030d7c23 */ /* 0x002fe2000801000d */
[----:B------:R-:W-:Y:S01]  /*f160*/  IMAD.IADD R3, R214, 0x1, -R0 ;  /* 0x00000001d6037824 */ /* 0x000fe200078e0a00 */
[----:B------:R-:W-:Y:S01]  /*f170*/  I2FP.F32.S32 R4, R2 ;  /* 0x0000000200047245 */ /* 0x000fe20000201400 */
[----:B------:R-:W-:-:S02]  /*f180*/  VIADD R2, R0, 0x1 ;  /* 0x0000000100027836 */ /* 0x000fc40000000000 */
[----:B------:R-:W-:Y:S01]  /*f190*/  FMUL.FTZ R23, R19, UR22 ;  /* 0x0000001613177c20 */ /* 0x000fe20008410000 */
[----:B------:R-:W1:Y:S01]  /*f1a0*/  MUFU.TANH R14, R25 ;  /* 0x00000019000e7308 */ /* 0x000e620000002400 */
[----:B--2---:R-:W-:Y:S01]  /*f1b0*/  FFMA.FTZ R12, R5, -UR19, R12 ;  /* 0x80000013050c7c23 */ /* 0x004fe2000801000c */
[----:B------:R-:W-:Y:S01]  /*f1c0*/  IABS R3, R3 ;  /* 0x0000000300037213 */ /* 0x000fe20000000000 */
[--C-:B------:R-:W-:Y:S01]  /*f1d0*/  IMAD.IADD R5, R210, 0x1, -R2.reuse ;  /* 0x00000001d2057824 */ /* 0x100fe200078e0a02 */
[C---:B------:R-:W-:Y:S01]  /*f1e0*/  ISETP.GE.AND P4, PT, R2.reuse, R218, PT ;  /* 0x000000da0200720c */ /* 0x040fe20003f86270 */
[----:B------:R-:W-:Y:S01]  /*f1f0*/  IMAD.IADD R7, R213, 0x1, -R2 ;  /* 0x00000001d5077824 */ /* 0x000fe200078e0a02 */
[----:B------:R-:W-:Y:S01]  /*f200*/  ISETP.GE.AND P3, PT, R2, R217, PT ;  /* 0x000000d90200720c */ /* 0x000fe20003f66270 */
[----:B------:R-:W-:Y:S01]  /*f210*/  FMUL.FTZ R52, R8, UR22 ;  /* 0x0000001608347c20 */ /* 0x000fe20008410000 */
[----:B------:R-:W-:Y:S01]  /*f220*/  ISETP.GE.AND P2, PT, R2, R216, PT ;  /* 0x000000d80200720c */ /* 0x000fe20003f46270 */
[----:B---3--:R-:W-:Y:S01]  /*f230*/  FMUL.FTZ R68, R11, UR22 ;  /* 0x000000160b447c20 */ /* 0x008fe20008410000 */
[----:B----4-:R-:W-:Y:S01]  /*f240*/  FFMA.FTZ R11, R4, -UR19, R6 ;  /* 0x80000013040b7c23 */ /* 0x010fe20008010006 */
[----:B------:R-:W-:Y:S01]  /*f250*/  IMAD.MOV.U32 R4, RZ, RZ, R3 ;  /* 0x000000ffff047224 */ /* 0x000fe200078e0003 */
[----:B------:R-:W-:Y:S01]  /*f260*/  IABS R3, R5 ;  /* 0x0000000500037213 */ /* 0x000fe20000000000 */
[--C-:B------:R-:W-:Y:S01]  /*f270*/  IMAD.IADD R5, R214, 0x1, -R2.reuse ;  /* 0x00000001d6057824 */ /* 0x100fe200078e0a02 */
[C---:B------:R-:W-:Y:S01]  /*f280*/  ISETP.GE.AND P0, PT, R2.reuse, R215, PT ;  /* 0x000000d70200720c */ /* 0x040fe20003f06270 */
[----:B------:R-:W2:Y:S01]  /*f290*/  MUFU.TANH R17, R71 ;  /* 0x0000004700117308 */ /* 0x000ea20000002400 */
[----:B------:R-:W-:Y:S01]  /*f2a0*/  IMAD.IADD R6, R209, 0x1, -R2 ;  /* 0x00000001d1067824 */ /* 0x000fe200078e0a02 */
[----:B------:R-:W-:Y:S01]  /*f2b0*/  ISETP.LT.OR P6, PT, R2, R212, P4 ;  /* 0x000000d40200720c */ /* 0x000fe200027c1670 */
[----:B------:R-:W-:Y:S01]  /*f2c0*/  FMUL.FTZ R55, R9, UR22 ;  /* 0x0000001609377c20 */ /* 0x000fe20008410000 */
[----:B------:R-:W-:Y:S01]  /*f2d0*/  IABS R5, R5 ;  /* 0x0000000500057213 */ /* 0x000fe20000000000 */
[----:B------:R-:W-:Y:S01]  /*f2e0*/  FMUL.FTZ R36, R36, UR22 ;  /* 0x0000001624247c20 */ /* 0x000fe20008410000 */
[C---:B------:R-:W-:Y:S01]  /*f2f0*/  ISETP.LT.OR P5, PT, R2.reuse, R211, P3 ;  /* 0x000000d30200720c */ /* 0x040fe20001fa1670 */
[----:B------:R-:W-:Y:S01]  /*f300*/  FMUL.FTZ R75, R45, UR22 ;  /* 0x000000162d4b7c20 */ /* 0x000fe20008410000 */
[C---:B------:R-:W-:Y:S01]  /*f310*/  ISETP.LT.OR P1, PT, R2.reuse, R208, P2 ;  /* 0x000000d00200720c */ /* 0x040fe20001721670 */
[----:B------:R-:W3:Y:S01]  /*f320*/  MUFU.TANH R8, R70 ;  /* 0x0000004600087308 */ /* 0x000ee20000002400 */
[----:B------:R-:W-:Y:S01]  /*f330*/  ISETP.LT.OR P0, PT, R2, R207, P0 ;  /* 0x000000cf0200720c */ /* 0x000fe20000701670 */
[----:B------:R-:W-:Y:S01]  /*f340*/  IMAD.MOV.U32 R2, RZ, RZ, R3 ;  /* 0x000000ffff027224 */ /* 0x000fe200078e0003 */
[----:B------:R-:W-:Y:S01]  /*f350*/  IABS R7, R7 ;  /* 0x0000000700077213 */ /* 0x000fe20000000000 */
[----:B------:R-:W-:Y:S01]  /*f360*/  IMAD.MOV.U32 R15, RZ, RZ, R5 ;  /* 0x000000ffff0f7224 */ /* 0x000fe200078e0005 */
[----:B------:R-:W-:Y:S01]  /*f370*/  IABS R16, R6 ;  /* 0x0000000600107213 */ /* 0x000fe20000000000 */
[----:B------:R-:W-:Y:S01]  /*f380*/  FMUL.FTZ R45, R32, UR22 ;  /* 0x00000016202d7c20 */ /* 0x000fe20008410000 */
[----:B------:R-:W-:Y:S01]  /*f390*/  I2FP.F32.S32 R2, R2 ;  /* 0x0000000200027245 */ /* 0x000fe20000201400 */
[----:B------:R-:W-:Y:S01]  /*f3a0*/  IMAD.MOV.U32 R6, RZ, RZ, R7 ;  /* 0x000000ffff067224 */ /* 0x000fe200078e0007 */
[----:B------:R-:W-:Y:S01]  /*f3b0*/  I2FP.F32.S32 R15, R15 ;  /* 0x0000000f000f7245 */ /* 0x000fe20000201400 */
[----:B------:R-:W4:Y:S01]  /*f3c0*/  MUFU.TANH R19, R27 ;  /* 0x0000001b00137308 */ /* 0x000f220000002400 */
[----:B------:R-:W-:Y:S01]  /*f3d0*/  P2R R9, PR, RZ, 0x1 ;  /* 0x00000001ff097803 */ /* 0x000fe20000000000 */
[----:B-1----:R-:W-:Y:S01]  /*f3e0*/  FFMA.FTZ R7, R2, -UR19, R14 ;  /* 0x8000001302077c23 */ /* 0x002fe2000801000e */
[----:B------:R-:W-:-:S02]  /*f3f0*/  VIADD R2, R0, 0x8 ;  /* 0x0000000800027836 */ /* 0x000fc40000000000 */
[----:B--2---:R-:W-:Y:S01]  /*f400*/  FFMA.FTZ R15, R15, -UR19, R17 ;  /* 0x800000130f0f7c23 */ /* 0x004fe20008010011 */
[----:B------:R-:W-:Y:S01]  /*f410*/  ISETP.GE.AND P2, PT, R0, R218, PT ;  /* 0x000000da0000720c */ /* 0x000fe20003f46270 */
[----:B------:R-:W-:Y:S01]  /*f420*/  FMUL.FTZ R21, R18, UR22 ;  /* 0x0000001612157c20 */ /* 0x000fe20008410000 */
[----:B------:R-:W-:Y:S01]  /*f430*/  ISETP.GE.AND P0, PT, R0, R217, PT ;  /* 0x000000d90000720c */ /* 0x000fe20003f06270 */
[----:B------:R-:W1:Y:S01]  /*f440*/  MUFU.TANH R17, R38 ;  /* 0x0000002600117308 */ /* 0x000e620000002400 */
[----:B------:R-:W-:Y:S01]  /*f450*/  I2FP.F32.S32 R4, R4 ;  /* 0x0000000400047245 */ /* 0x000fe20000201400 */
[--C-:B------:R-:W-:Y:S01]  /*f460*/  IMAD.IADD R3, R210, 0x1, -R2.reuse ;  /* 0x00000001d2037824 */ /* 0x100fe200078e0a02 */
[C---:B------:R-:W-:Y:S01]  /*f470*/  ISETP.LT.OR P2, PT, R0.reuse, R212, P2 ;  /* 0x000000d40000720c */ /* 0x040fe20001741670 */
[----:B------:R-:W-:Y:S01]  /*f480*/  IMAD.IADD R5, R213, 0x1, -R2 ;  /* 0x00000001d5057824 */ /* 0x000fe200078e0a02 */
[----:B------:R-:W-:Y:S01]  /*f490*/  ISETP.LT.OR P0, PT, R0, R211, P0 ;  /* 0x000000d30000720c */ /* 0x000fe20000701670 */
[----:B---3--:R-:W-:Y:S01]  /*f4a0*/  FFMA.FTZ R8, R4, -UR19, R8 ;  /* 0x8000001304087c23 */ /* 0x008fe20008010008 */
[----:B------:R-:W-:Y:S01]  /*f4b0*/  IABS R4, R3 ;  /* 0x0000000300047213 */ /* 0x000fe20000000000 */
[----:B------:R-:W2:Y:S01]  /*f4c0*/  MUFU.TANH R14, R36 ;  /* 0x00000024000e7308 */ /* 0x000ea20000002400 */
[----:B------:R-:W-:Y:S01]  /*f4d0*/  FSEL R32, R13, -INF , !P2 ;  /* 0xff8000000d207808 */ /* 0x000fe20005000000 */
[----:B------:R-:W-:Y:S01]  /*f4e0*/  FMUL.FTZ R77, R47, UR22 ;  /* 0x000000162f4d7c20 */ /* 0x000fe20008410000 */
[----:B------:R-:W-:Y:S01]  /*f4f0*/  FSEL R42, R12, -INF , !P0 ;  /* 0xff8000000c2a7808 */ /* 0x000fe20004000000 */
[----:B------:R-:W-:Y:S01]  /*f500*/  FMUL.FTZ R72, R44, UR22 ;  /* 0x000000162c487c20 */ /* 0x000fe20008410000 */
[----:B------:R-:W-:Y:S01]  /*f510*/  IABS R3, R5 ;  /* 0x0000000500037213 */ /* 0x000fe20000000000 */
[----:B------:R-:W-:Y:S01]  /*f520*/  FMUL.FTZ R47, R34, UR22 ;  /* 0x00000016222f7c20 */ /* 0x000fe20008410000 */
[C---:B------:R-:W-:Y:S01]  /*f530*/  ISETP.GE.AND P2, PT, R0.reuse, R216, PT ;  /* 0x000000d80000720c */ /* 0x040fe20003f46270 */
[----:B------:R-:W3:Y:S01]  /*f540*/  MUFU.TANH R18, R69 ;  /* 0x0000004500127308 */ /* 0x000ee20000002400 */
[----:B------:R-:W-:Y:S01]  /*f550*/  ISETP.GE.AND P0, PT, R0, R215, PT ;  /* 0x000000d70000720c */ /* 0x000fe20003f06270 */
[----:B------:R-:W-:Y:S01]  /*f560*/  FMUL.FTZ R53, R10, UR22 ;  /* 0x000000160a357c20 */ /* 0x000fe20008410000 */
[----:B------:R-:W-:Y:S01]  /*f570*/  I2FP.F32.S32 R6, R6 ;  /* 0x0000000600067245 */ /* 0x000fe20000201400 */
[----:B------:R-:W-:Y:S01]  /*f580*/  IMAD.IADD R5, R209, 0x1, -R2 ;  /* 0x00000001d1057824 */ /* 0x000fe200078e0a02 */
        /* <DEDUP_REMOVED lines=9> */
[----:B------:R-:W-:Y:S01]  /*f620*/  FMUL.FTZ R39, R39, UR22 ;  /* 0x0000001627277c20 */ /* 0x000fe20008410000 */
[----:B------:R-:W-:Y:S01]  /*f630*/  FSEL R48, R8, -INF , !P0 ;  /* 0xff80000008307808 */ /* 0x000fe20004000000 */
[----:B--2---:R-:W-:Y:S01]  /*f640*/  FFMA.FTZ R14, R4, -UR19, R14 ;  /* 0x80000013040e7c23 */ /* 0x004fe2000801000e */
[----:B------:R-:W-:Y:S01]  /*f650*/  ISETP.GE.AND P4, PT, R2, R218, PT ;  /* 0x000000da0200720c */ /* 0x000fe20003f86270 */
[--C-:B------:R-:W-:Y:S01]  /*f660*/  IMAD.IADD R4, R210, 0x1, -R3.reuse ;  /* 0x00000001d2047824 */ /* 0x100fe200078e0a03 */
[C---:B------:R-:W-:Y:S01]  /*f670*/  ISETP.GE.AND P3, PT, R2.reuse, R217, PT ;  /* 0x000000d90200720c */ /* 0x040fe20003f66270 */
[----:B------:R-:W1:Y:S01]  /*f680*/  MUFU.TANH R17, R64 ;  /* 0x0000004000117308 */ /* 0x000e620000002400 */
[C---:B------:R-:W-:Y:S01]  /*f690*/  ISETP.GE.AND P2, PT, R2.reuse, R216, PT ;  /* 0x000000d80200720c */ /* 0x040fe20003f46270 */
[----:B------:R-:W-:Y:S01]  /*f6a0*/  FMUL.FTZ R154, R31, UR22 ;  /* 0x000000161f9a7c20 */ /* 0x000fe20008410000 */
        /* <DEDUP_REMOVED lines=9> */
[----:B------:R-:W-:Y:S01]  /*f740*/  MUFU.TANH R12, R65 ;  /* 0x00000041000c7308 */ /* 0x000fe20000002400 */
[----:B------:R-:W-:Y:S01]  /*f750*/  ISETP.LT.OR P5, PT, R2, R211, P3 ;  /* 0x000000d30200720c */ /* 0x000fe20001fa1670 */
[----:B------:R-:W-:Y:S01]  /*f760*/  FMUL.FTZ R73, R46, UR22 ;  /* 0x000000162e497c20 */ /* 0x000fe20008410000 */
[C---:B------:R-:W-:Y:S01]  /*f770*/  ISETP.LT.OR P2, PT, R2.reuse, R208, P2 ;  /* 0x000000d00200720c */ /* 0x040fe20001741670 */
[----:B------:R-:W-:Y:S01]  /*f780*/  FMUL.FTZ R46, R33, UR22 ;  /* 0x00000016212e7c20 */ /* 0x000fe20008410000 */
[----:B------:R-:W-:Y:S01]  /*f790*/  ISETP.LT.OR P1, PT, R2, R207, P0 ;  /* 0x000000cf0200720c */ /* 0x000fe20000721670 */
[----:B------:R-:W-:Y:S01]  /*f7a0*/  IMAD.IADD R2, R214, 0x1, -R2 ;  /* 0x00000001d6027824 */ /* 0x000fe200078e0a02 */
[----:B------:R-:W-:Y:S01]  /*f7b0*/  I2FP.F32.S32 R16, R16 ;  /* 0x0000001000107245 */ /* 0x000fe20000201400 */
[----:B------:R-:W2:Y:S01]  /*f7c0*/  MUFU.TANH R19, R37 ;  /* 0x0000002500137308 */ /* 0x000ea20000002400 */
[----:B------:R-:W-:Y:S01]  /*f7d0*/  ISETP.NE.AND P3, PT, R9, RZ, PT ;  /* 0x000000ff0900720c */ /* 0x000fe20003f65270 */
[----:B------:R-:W-:Y:S01]  /*f7e0*/  FMUL.FTZ R74, R35, UR22 ;  /* 0x00000016234a7c20 */ /* 0x000fe20008410000 */
[----:B------:R-:W-:Y:S01]  /*f7f0*/  IABS R8, R2 ;  /* 0x0000000200087213 */ /* 0x000fe20000000000 */
[----:B---3--:R-:W-:Y:S01]  /*f800*/  FFMA.FTZ R16, R16, -UR19, R18 ;  /* 0x8000001310107c23 */ /* 0x008fe20008010012 */
[----:B------:R-:W-:Y:S01]  /*f810*/  IABS R4, R4 ;  /* 0x0000000400047213 */ /* 0x000fe20000000000 */
[----:B------:R-:W-:Y:S01]  /*f820*/  FMUL.FTZ R51, R29, UR22 ;  /* 0x000000161d337c20 */ /* 0x000fe20008410000 */
[----:B------:R-:W-:Y:S01]  /*f830*/  IABS R9, R5 ;  /* 0x0000000500097213 */ /* 0x000fe20000000000 */
[----:B------:R3:W4:Y:S01]  /*f840*/  MUFU.TANH R18, R39 ;  /* 0x0000002700127308 */ /* 0x0007220000002400 */
[----:B------:R-:W-:Y:S01]  /*f850*/  IABS R2, R6 ;  /* 0x0000000600027213 */ /* 0x000fe20000000000 */
[----:B------:R-:W-:Y:S01]  /*f860*/  IMAD.MOV.U32 R6, RZ, RZ, R4 ;  /* 0x000000ffff067224 */ /* 0x000fe200078e0004 */
[----:B------:R-:W-:Y:S01]  /*f870*/  IABS R5, R7 ;  /* 0x0000000700057213 */ /* 0x000fe20000000000 */
[----:B------:R-:W-:Y:S01]  /*f880*/  IMAD.IADD R7, R214, 0x1, -R3 ;  /* 0x00000001d6077824 */ /* 0x000fe200078e0a03 */
[----:B------:R-:W-:Y:S01]  /*f890*/  ISETP.NE.AND P4, PT, R10, RZ, PT ;  /* 0x000000ff0a00720c */ /* 0x000fe20003f85270 */
[----:B------:R-:W-:Y:S01]  /*f8a0*/  IMAD.MOV.U32 R4, RZ, RZ, R2 ;  /* 0x000000ffff047224 */ /* 0x000fe200078e0002 */
[----:B------:R-:W-:Y:S01]  /*f8b0*/  I2FP.F32.S32 R9, R9 ;  /* 0x0000000900097245 */ /* 0x000fe20000201400 */
[----:B------:R-:W5:Y:S01]  /*f8c0*/  MUFU.TANH R11, R66 ;  /* 0x00000042000b7308 */ /* 0x000f620000002400 */
[----:B------:R-:W-:Y:S01]  /*f8d0*/  IMAD.MOV.U32 R2, RZ, RZ, R5 ;  /* 0x000000ffff027224 */ /* 0x000fe200078e0005 */
[----:B------:R-:W-:Y:S01]  /*f8e0*/  P2R R10, PR, RZ, 0x4 ;  /* 0x00000004ff0a7803 */ /* 0x000fe20000000000 */
[----:B------:R-:W-:Y:S01]  /*f8f0*/  FMUL.FTZ R49, R28, UR22 ;  /* 0x000000161c317c20 */ /* 0x000fe20008410000 */
[----:B------:R-:W-:Y:S01]  /*f900*/  I2FP.F32.S32 R5, R6 ;  /* 0x0000000600057245 */ /* 0x000fe20000201400 */
[----:B-1----:R-:W-:Y:S01]  /*f910*/  FFMA.FTZ R9, R9, -UR19, R17 ;  /* 0x8000001309097c23 */ /* 0x002fe20008010011 */
[----:B------:R-:W-:-:S02]  /*f920*/  I2FP.F32.S32 R2, R2 ;  /* 0x0000000200027245 */ /* 0x000fc40000201400 */
[----:B------:R-:W-:Y:S01]  /*f930*/  I2FP.F32.S32 R4, R4 ;  /* 0x0000000400047245 */ /* 0x000fe20000201400 */
[----:B--2---:R-:W-:Y:S01]  /*f940*/  FFMA.FTZ R5, R5, -UR19, R19 ;  /* 0x8000001305057c23 */ /* 0x004fe20008010013 */
[----:B---3--:R-:W-:Y:S01]  /*f950*/  FSEL R39, R16, -INF , !P4 ;  /* 0xff80000010277808 */ /* 0x008fe20006000000 */
[----:B------:R-:W-:Y:S01]  /*f960*/  FFMA.FTZ R12, R2, -UR19, R12 ;  /* 0x80000013020c7c23 */ /* 0x000fe2000801000c */
[C---:B------:R-:W-:Y:S01]  /*f970*/  ISETP.GE.AND P4, PT, R3.reuse, R218, PT ;  /* 0x000000da0300720c */ /* 0x040fe20003f86270 */
[----:B------:R-:W-:Y:S01]  /*f980*/  VIADD R2, R0, 0x10 ;  /* 0x0000001000027836 */ /* 0x000fe20000000000 */
[C---:B------:R-:W-:Y:S01]  /*f990*/  ISETP.GE.AND P2, PT, R3.reuse, R216, PT ;  /* 0x000000d80300720c */ /* 0x040fe20003f46270 */
[----:B----4-:R-:W-:Y:S01]  /*f9a0*/  FFMA.FTZ R4, R4, -UR19, R18 ;  /* 0x8000001304047c23 */ /* 0x010fe20008010012 */
[----:B------:R-:W-:Y:S01]  /*f9b0*/  ISETP.GE.AND P0, PT, R3, R215, PT ;  /* 0x000000d70300720c */ /* 0x000fe20003f06270 */
[----:B------:R-:W-:Y:S01]  /*f9c0*/  MUFU.TANH R17, R23 ;  /* 0x0000001700117308 */ /* 0x000fe20000002400 */
[----:B------:R-:W-:-:S02]  /*f9d0*/  FSEL R41, R15, -INF , !P3 ;  /* 0xff8000000f297808 */ /* 0x000fc40005800000 */
[----:B------:R-:W-:Y:S02]  /*f9e0*/  I2FP.F32.S32 R8, R8 ;  /* 0x0000000800087245 */ /* 0x000fe40000201400 */
[C---:B------:R-:W-:Y:S02]  /*f9f0*/  ISETP.GE.AND P3, PT, R3.reuse, R217, PT ;  /* 0x000000d90300720c */ /* 0x040fe40003f66270 */
[----:B------:R-:W-:Y:S01]  /*fa00*/  FSEL R31, R14, -INF , !P6 ;  /* 0xff8000000e1f7808 */ /* 0x000fe20007000000 */
[----:B-----5:R-:W-:Y:S01]  /*fa10*/  FFMA.FTZ R8, R8, -UR19, R11 ;  /* 0x8000001308087c23 */ /* 0x020fe2000801000b */
[C---:B------:R-:W-:Y:S01]  /*fa20*/  ISETP.LT.OR P6, PT, R3.reuse, R212, P4 ;  /* 0x000000d40300720c */ /* 0x040fe200027c1670 */
[----:B------:R-:W1:Y:S01]  /*fa30*/  MUFU.TANH R15, R67 ;  /* 0x00000043000f7308 */ /* 0x000e620000002400 */
[----:B------:R-:W-:Y:S02]  /*fa40*/  ISETP.NE.AND P4, PT, R10, RZ, PT ;  /* 0x000000ff0a00720c */ /* 0x000fe40003f85270 */
[----:B------:R-:W-:-:S02]  /*fa50*/  ISETP.LT.OR P2, PT, R3, R208, P2 ;  /* 0x000000d00300720c */ /* 0x000fc40001741670 */
[----:B------:R-:W-:Y:S02]  /*fa60*/  ISETP.LT.OR P0, PT, R3, R207, P0 ;  /* 0x000000cf0300720c */ /* 0x000fe40000701670 */
        /* <DEDUP_REMOVED lines=114> */
[----:B------:R-:W-:Y:S01]  /*10190*/  IABS R5, R5 ;  /* 0x0000000500057213 */ /* 0x000fe20000000000 */
[----:B------:R-:W-:Y:S01]  /*101a0*/  MUFU.TANH R21, R164 ;  /* 0x000000a400157308 */ /* 0x000fe20000002400 */
        /* <DEDUP_REMOVED lines=98> */
[----:B------:R-:W-:Y:S01]  /*107d0*/  BAR.SYNC.DEFER_BLOCKING 0x0 ;  /* 0x0000000000007b1d */ /* 0x000fe20000010000 */
        /* <DEDUP_REMOVED lines=58> */
[----:B------:R-:W3:Y:S01]  /*10b80*/  MUFU.TANH R9, R151 ;  /* 0x0000009700097308 */ /* 0x000ee20000002400 */
        /* <DEDUP_REMOVED lines=10> */
[----:B------:R-:W1:Y:S01]  /*10c30*/  MUFU.TANH R11, R163 ;  /* 0x000000a3000b7308 */ /* 0x000e620000002400 */
[----:B------:R-:W-:Y:S01]  /*10c40*/  ISETP.GE.AND P2, PT, R3, R216, PT ;  /* 0x000000d80300720c */ /* 0x000fe20003f46270 */
[----:B------:R-:W-:Y:S01]  /*10c50*/  IMAD.IADD R6, R213, 0x1, -R2 ;  /* 0x00000001d5067824 */ /* 0x000fe200078e0a02 */
[----:B------:R-:W-:-:S02]  /*10c60*/  ISETP.GE.AND P0, PT, R3, R215, PT ;  /* 0x000000d70300720c */ /* 0x000fc40003f06270 */
[----:B------:R-:W-:Y:S01]  /*10c70*/  FSEL R20, R5, -INF , !P6 ;  /* 0xff80000005147808 */ /* 0x000fe20007000000 */
[----:B------:R-:W-:Y:S01]  /*10c80*/  IMAD.IADD R5, R209, 0x1, -R3 ;  /* 0x00000001d1057824 */ /* 0x000fe200078e0a03 */
[----:B------:R-:W-:Y:S01]  /*10c90*/  FSEL R155, R4, -INF , !P5 ;  /* 0xff800000049b7808 */ /* 0x000fe20006800000 */
[----:B------:R-:W-:Y:S01]  /*10ca0*/  IMAD.IADD R4, R210, 0x1, -R2 ;  /* 0x00000001d2047824 */ /* 0x000fe200078e0a02 */
[----:B------:R-:W-:Y:S01]  /*10cb0*/  I2FP.F32.S32 R14, R14 ;  /* 0x0000000e000e7245 */ /* 0x000fe20000201400 */
[----:B------:R-:W-:Y:S01]  /*10cc0*/  MUFU.TANH R10, R162 ;  /* 0x000000a2000a7308 */ /* 0x000fe20000002400 */
[C---:B------:R-:W-:Y:S02]  /*10cd0*/  ISETP.LT.OR P6, PT, R3.reuse, R212, P4 ;  /* 0x000000d40300720c */ /* 0x040fe400027c1670 */
[C---:B------:R-:W-:Y:S01]  /*10ce0*/  ISETP.LT.OR P5, PT, R3.reuse, R211, P3 ;  /* 0x000000d30300720c */ /* 0x040fe20001fa1670 */
[----:B------:R-:W-:Y:S01]  /*10cf0*/  FFMA.FTZ R14, R14, -UR19, R15 ;  /* 0x800000130e0e7c23 */ /* 0x000fe2000801000f */
        /* <DEDUP_REMOVED lines=11> */
[----:B------:R-:W-:-:S02]  /*10db0*/  IABS R4, R4 ;  /* 0x0000000400047213 */ /* 0x000fc40000000000 */
[----:B------:R-:W-:Y:S01]  /*10dc0*/  I2FP.F32.S32 R6, R6 ;  /* 0x0000000600067245 */ /* 0x000fe20000201400 */
[----:B---3--:R-:W-:Y:S01]  /*10dd0*/  FFMA.FTZ R13, R13, -UR19, R9 ;  /* 0x800000130d0d7c23 */ /* 0x008fe20008010009 */
[----:B------:R-:W-:Y:S02]  /*10de0*/  ISETP.NE.AND P4, PT, R8, RZ, PT ;  /* 0x000000ff0800720c */ /* 0x000fe40003f85270 */
        /* <DEDUP_REMOVED lines=11> */
[----:B--2---:R-:W-:Y:S01]  /*10ea0*/  FFMA.FTZ R15, R5, -UR19, R15 ;  /* 0x80000013050f7c23 */ /* 0x004fe2000801000f */
[C---:B------:R-:W-:Y:S01]  /*10eb0*/  ISETP.GE.AND P3, PT, R2.reuse, R217, PT ;  /* 0x000000d90200720c */ /* 0x040fe20003f66270 */
[----:B------:R-:W-:Y:S01]  /*10ec0*/  IMAD.IADD R5, R209, 0x1, -R2 ;  /* 0x00000001d1057824 */ /* 0x000fe200078e0a02 */
[C---:B------:R-:W-:Y:S01]  /*10ed0*/  ISETP.GE.AND P2, PT, R2.reuse, R216, PT ;  /* 0x000000d80200720c */ /* 0x040fe20003f46270 */
[--C-:B------:R-:W-:Y:S01]  /*10ee0*/  IMAD.IADD R6, R213, 0x1, -R3.reuse ;  /* 0x00000001d5067824 */ /* 0x100fe200078e0a03 */
[----:B------:R-:W-:Y:S01]  /*10ef0*/  ISETP.GE.AND P0, PT, R2, R215, PT ;  /* 0x000000d70200720c */ /* 0x000fe20003f06270 */
[----:B------:R-:W-:Y:S01]  /*10f00*/  IMAD.IADD R7, R209, 0x1, -R3 ;  /* 0x00000001d1077824 */ /* 0x000fe200078e0a03 */
[----:B------:R-:W-:Y:S01]  /*10f10*/  FSEL R75, R13, -INF , !P1 ;  /* 0xff8000000d4b7808 */ /* 0x000fe20004800000 */
[----:B------:R-:W1:Y:S01]  /*10f20*/  MUFU.TANH R14, R60 ;  /* 0x0000003c000e7308 */ /* 0x000e620000002400 */
[----:B------:R-:W-:-:S02]  /*10f30*/  FSEL R18, R12, -INF , !P6 ;  /* 0xff8000000c127808 */ /* 0x000fc40007000000 */
[----:B------:R-:W-:Y:S01]  /*10f40*/  FSEL R150, R4, -INF , !P5 ;  /* 0xff80000004967808 */ /* 0x000fe20006800000 */
[----:B------:R-:W-:Y:S01]  /*10f50*/  IMAD.IADD R4, R210, 0x1, -R3 ;  /* 0x00000001d2047824 */ /* 0x000fe200078e0a03 */
[----:B------:R-:W-:Y:S02]  /*10f60*/  I2FP.F32.S32 R16, R16 ;  /* 0x0000001000107245 */ /* 0x000fe40000201400 */
[C---:B------:R-:W-:Y:S01]  /*10f70*/  ISETP.LT.OR P6, PT, R2.reuse, R212, P4 ;  /* 0x000000d40200720c */ /* 0x040fe200027c1670 */
[----:B------:R-:W-:Y:S01]  /*10f80*/  MUFU.TANH R12, R62 ;  /* 0x0000003e000c7308 */ /* 0x000fe20000002400 */
[----:B------:R-:W-:Y:S01]  /*10f90*/  ISETP.LT.OR P5, PT, R2, R211, P3 ;  /* 0x000000d30200720c */ /* 0x000fe20001fa1670 */
[----:B------:R-:W-:Y:S01]  /*10fa0*/  FFMA.FTZ R16, R16, -UR19, R10 ;  /* 0x8000001310107c23 */ /* 0x000fe2000801000a */
[C---:B------:R-:W-:Y:S02]  /*10fb0*/  ISETP.LT.OR P2, PT, R2.reuse, R208, P2 ;  /* 0x000000d00200720c */ /* 0x040fe40001741670 */
[----:B------:R-:W-:Y:S01]  /*10fc0*/  ISETP.LT.OR P1, PT, R2, R207, P0 ;  /* 0x000000cf0200720c */ /* 0x000fe20000721670 */
[----:B------:R-:W-:Y:S01]  /*10fd0*/  IMAD.IADD R2, R214, 0x1, -R2 ;  /* 0x00000001d6027824 */ /* 0x000fe200078e0a02 */
[----:B------:R-:W-:Y:S01]  /*10fe0*/  ISETP.NE.AND P3, PT, R8, RZ, PT ;  /* 0x000000ff0800720c */ /* 0x000fe20003f65270 */
[----:B------:R-:W2:Y:S01]  /*10ff0*/  MUFU.TANH R10, R166 ;  /* 0x000000a6000a7308 */ /* 0x000ea20000002400 */
[----:B------:R-:W-:-:S02]  /*11000*/  IABS R4, R4 ;  /* 0x0000000400047213 */ /* 0x000fc40000000000 */
[----:B------:R-:W-:Y:S02]  /*11010*/  IABS R13, R2 ;  /* 0x00000002000d7213 */ /* 0x000fe40000000000 */
[----:B------:R-:W-:Y:S02]  /*11020*/  IABS R8, R5 ;  /* 0x0000000500087213 */ /* 0x000fe40000000000 */
[----:B------:R-:W-:Y:S01]  /*11030*/  IABS R2, R6 ;  /* 0x0000000600027213 */ /* 0x000fe20000000000 */
[----:B------:R-:W3:Y:S01]  /*11040*/  MUFU.TANH R19, R165 ;  /* 0x000000a500137308 */ /* 0x000ee20000002400 */
[----:B------:R-:W-:Y:S01]  /*11050*/  IABS R5, R7 ;  /* 0x0000000700057213 */ /* 0x000fe20000000000 */
[----:B------:R-:W-:Y:S01]  /*11060*/  IMAD.MOV.U32 R6, RZ, RZ, R4 ;  /* 0x000000ffff067224 */ /* 0x000fe200078e0004 */
[----:B------:R-:W-:Y:S01]  /*11070*/  ISETP.NE.AND P4, PT, R9, RZ, PT ;  /* 0x000000ff0900720c */ /* 0x000fe20003f85270 */
[----:B------:R-:W-:Y:S01]  /*11080*/  IMAD.MOV.U32 R4, RZ, RZ, R2 ;  /* 0x000000ffff047224 */ /* 0x000fe200078e0002 */
[----:B------:R-:W-:Y:S01]  /*11090*/  ISETP.GE.AND P0, PT, R3, R215, PT ;  /* 0x000000d70300720c */ /* 0x000fe20003f06270 */
[----:B------:R-:W-:Y:S01]  /*110a0*/  IMAD.MOV.U32 R2, RZ, RZ, R5 ;  /* 0x000000ffff027224 */ /* 0x000fe200078e0005 */
[----:B------:R-:W-:Y:S01]  /*110b0*/  I2FP.F32.S32 R8, R8 ;  /* 0x0000000800087245 */ /* 0x000fe20000201400 */
[----:B------:R-:W-:Y:S01]  /*110c0*/  IMAD.MOV.U32 R7, RZ, RZ, R13 ;  /* 0x000000ffff077224 */ /* 0x000fe200078e000d */
[----:B------:R-:W-:Y:S01]  /*110d0*/  I2FP.F32.S32 R6, R6 ;  /* 0x0000000600067245 */ /* 0x000fe20000201400 */
[----:B------:R-:W-:Y:S01]  /*110e0*/  MUFU.TANH R13, R168 ;  /* 0x000000a8000d7308 */ /* 0x000fe20000002400 */
[----:B------:R-:W-:Y:S01]  /*110f0*/  I2FP.F32.S32 R2, R2 ;  /* 0x0000000200027245 */ /* 0x000fe20000201400 */
[----:B-1----:R-:W-:Y:S01]  /*11100*/  FFMA.FTZ R8, R8, -UR19, R14 ;  /* 0x8000001308087c23 */ /* 0x002fe2000801000e */
[----:B------:R-:W-:Y:S01]  /*11110*/  FSEL R60, R17, -INF , !P4 ;  /* 0xff800000113c7808 */ /* 0x000fe20006000000 */
[----:B------:R-:W-:Y:S01]  /*11120*/  FFMA.FTZ R6, R6, -UR19, R21 ;  /* 0x8000001306067c23 */ /* 0x000fe20008010015 */
[----:B------:R-:W-:Y:S01]  /*11130*/  P2R R9, PR, RZ, 0x4 ;  /* 0x00000004ff097803 */ /* 0x000fe20000000000 */
[----:B--2---:R-:W-:Y:S01]  /*11140*/  FFMA.FTZ R10, R2, -UR19, R10 ;  /* 0x80000013020a7c23 */ /* 0x004fe2000801000a */
[----:B------:R-:W-:Y:S01]  /*11150*/  I2FP.F32.S32 R5, R7 ;  /* 0x0000000700057245 */ /* 0x000fe20000201400 */
[----:B------:R-:W-:Y:S01]  /*11160*/  VIADD R2, R0, 0x38 ;  /* 0x0000003800027836 */ /* 0x000fe20000000000 */
[----:B------:R-:W-:Y:S01]  /*11170*/  ISETP.GE.AND P4, PT, R3, R218, PT ;  /* 0x000000da0300720c */ /* 0x000fe20003f86270 */
[----:B------:R-:W-:Y:S01]  /*11180*/  IMAD.IADD R7, R214, 0x1, -R3 ;  /* 0x00000001d6077824 */ /* 0x000fe200078e0a03 */
[----:B------:R-:W-:Y:S01]  /*11190*/  FSEL R62, R16, -INF , !P3 ;  /* 0xff800000103e7808 */ /* 0x000fe20005800000 */
[----:B------:R-:W-:Y:S01]  /*111a0*/  FFMA.FTZ R5, R5, -UR19, R12 ;  /* 0x8000001305057c23 */ /* 0x000fe2000801000c */
[C---:B------:R-:W-:Y:S01]  /*111b0*/  ISETP.GE.AND P3, PT, R3.reuse, R217, PT ;  /* 0x000000d90300720c */ /* 0x040fe20003f66270 */
[----:B------:R-:W1:Y:S01]  /*111c0*/  MUFU.TANH R17, R167 ;  /* 0x000000a700117308 */ /* 0x000e620000002400 */
[C---:B------:R-:W-:Y:S01]  /*111d0*/  ISETP.GE.AND P2, PT, R3.reuse, R216, PT ;  /* 0x000000d80300720c */ /* 0x040fe20003f46270 */
[----:B------:R-:W-:Y:S01]  /*111e0*/  VIADD R0, R0, 0x39 ;  /* 0x0000003900007836 */ /* 0x000fe20000000000 */
[----:B------:R-:W-:-:S02]  /*111f0*/  ISETP.LT.OR P0, PT, R3, R207, P0 ;  /* 0x000000cf0300720c */ /* 0x000fc40000701670 */
[----:B------:R-:W-:Y:S02]  /*11200*/  I2FP.F32.S32 R4, R4 ;  /* 0x0000000400047245 */ /* 0x000fe40000201400 */
[----:B------:R-:W-:Y:S01]  /*11210*/  FSEL R16, R15, -INF , !P6 ;  /* 0xff8000000f107808 */ /* 0x000fe20007000000 */
[----:B------:R-:W2:Y:S01]  /*11220*/  MUFU.TANH R14, R53 ;  /* 0x00000035000e7308 */ /* 0x000ea20000002400 */
[----:B------:R-:W-:Y:S01]  /*11230*/  FSEL R79, R11, -INF , !P5 ;  /* 0xff8000000b4f7808 */ /* 0x000fe20006800000 */
[----:B---3--:R-:W-:Y:S01]  /*11240*/  FFMA.FTZ R4, R4, -UR19, R19 ;  /* 0x8000001304047c23 */ /* 0x008fe20008010013 */
[----:B------:R-:W-:Y:S02]  /*11250*/  ISETP.LT.OR P6, PT, R3, R212, P4 ;  /* 0x000000d40300720c */ /* 0x000fe400027c1670 */
[----:B------:R-:W-:Y:S02]  /*11260*/  ISETP.NE.AND P4, PT, R9, RZ, PT ;  /* 0x000000ff0900720c */ /* 0x000fe40003f85270 */
[C---:B------:R-:W-:Y:S01]  /*11270*/  ISETP.LT.OR P5, PT, R3.reuse, R211, P3 ;  /* 0x000000d30300720c */ /* 0x040fe20001fa1670 */
[----:B------:R-:W3:Y:S01]  /*11280*/  MUFU.TANH R15, R52 ;  /* 0x00000034000f7308 */ /* 0x000ee20000002400 */
[----:B------:R-:W-:-:S02]  /*11290*/  ISETP.LT.OR P2, PT, R3, R208, P2 ;  /* 0x000000d00300720c */ /* 0x000fc40001741670 */
[----:B------:R-:W-:Y:S02]  /*112a0*/  P2R R3, PR, RZ, 0x1 ;  /* 0x00000001ff037803 */ /* 0x000fe40000000000 */
[----:B------:R-:W-:Y:S02]  /*112b0*/  FSEL R145, R8, -INF , !P4 ;  /* 0xff80000008917808 */ /* 0x000fe40006000000 */
[----:B------:R-:W-:Y:S02]  /*112c0*/  FSEL R11, R6, -INF , !P6 ;  /* 0xff800000060b7808 */ /* 0x000fe40007000000 */
[----:B------:R-:W-:Y:S02]  /*112d0*/  P2R R9, PR, RZ, 0x4 ;  /* 0x00000004ff097803 */ /* 0x000fe40000000000 */
[----:B------:R-:W-:Y:S02]  /*112e0*/  ISETP.GE.AND P4, PT, R2, R218, PT ;  /* 0x000000da0200720c */ /* 0x000fe40003f86270 */
[----:B------:R-:W-:Y:S01]  /*112f0*/  FSEL R151, R5, -INF , !P1 ;  /* 0xff80000005977808 */ /* 0x000fe20004800000 */
[--C-:B------:R-:W-:Y:S01]  /*11300*/  IMAD.IADD R5, R210, 0x1, -R2.reuse ;  /* 0x00000001d2057824 */ /* 0x100fe200078e0a02 */
[----:B------:R-:W-:Y:S01]  /*11310*/  ISETP.NE.AND P6, PT, R3, RZ, PT ;  /* 0x000000ff0300720c */ /* 0x000fe20003fc5270 */
[----:B------:R-:W-:Y:S01]  /*11320*/  IMAD.IADD R3, R209, 0x1, -R2 ;  /* 0x00000001d1037824 */ /* 0x000fe200078e0a02 */
[----:B------:R-:W-:-:S02]  /*11330*/  ISETP.GE.AND P3, PT, R2, R217, PT ;  /* 0x000000d90200720c */ /* 0x000fc40003f66270 */
[C---:B------:R-:W-:Y:S02]  /*11340*/  ISETP.GE.AND P2, PT, R2.reuse, R216, PT ;  /* 0x000000d80200720c */ /* 0x040fe40003f46270 */
[----:B------:R-:W-:Y:S02]  /*11350*/  ISETP.GE.AND P0, PT, R2, R215, PT ;  /* 0x000000d70200720c */ /* 0x000fe40003f06270 */
[----:B------:R-:W-:Y:S02]  /*11360*/  IABS R7, R7 ;  /* 0x0000000700077213 */ /* 0x000fe40000000000 */
        /* <DEDUP_REMOVED lines=8> */
[----:B------:R-:W-:Y:S01]  /*113f0*/  IABS R12, R3 ;  /* 0x00000003000c7213 */ /* 0x000fe20000000000 */
[----:B------:R-:W-:Y:S01]  /*11400*/  IMAD.MOV.U32 R3, RZ, RZ, R7 ;  /* 0x000000ffff037224 */ /* 0x000fe200078e0007 */
[----:B------:R-:W-:Y:S02]  /*11410*/  ISETP.NE.AND P3, PT, R9, RZ, PT ;  /* 0x000000ff0900720c */ /* 0x000fe40003f65270 */
[----:B------:R-:W4:Y:S01]  /*11420*/  MUFU.TANH R9, R54 ;  /* 0x0000003600097308 */ /* 0x000f220000002400 */
[----:B------:R-:W-:Y:S01]  /*11430*/  IABS R5, R4 ;  /* 0x0000000400057213 */ /* 0x000fe20000000000 */
[----:B------:R-:W-:Y:S01]  /*11440*/  IMAD.MOV.U32 R4, RZ, RZ, R6 ;  /* 0x000000ffff047224 */ /* 0x000fe200078e0006 */
[----:B------:R-:W-:Y:S01]  /*11450*/  IABS R7, R2 ;  /* 0x0000000200077213 */ /* 0x000fe20000000000 */
[----:B------:R-:W-:Y:S01]  /*11460*/  IMAD.MOV.U32 R6, RZ, RZ, R12 ;  /* 0x000000ffff067224 */ /* 0x000fe200078e000c */
[----:B------:R-:W-:-:S02]  /*11470*/  I2FP.F32.S32 R2, R3 ;  /* 0x0000000300027245 */ /* 0x000fc40000201400 */
[----:B------:R-:W-:Y:S02]  /*11480*/  I2FP.F32.S32 R3, R5 ;  /* 0x0000000500037245 */ /* 0x000fe40000201400 */
[----:B------:R-:W-:Y:S01]  /*11490*/  I2FP.F32.S32 R4, R4 ;  /* 0x0000000400047245 */ /* 0x000fe20000201400 */
[----:B-1----:R-:W-:Y:S01]  /*114a0*/  FFMA.FTZ R2, R2, -UR19, R17 ;  /* 0x8000001302027c23 */ /* 0x002fe20008010011 */
[----:B------:R-:W-:Y:S01]  /*114b0*/  FSEL R74, R10, -INF , !P3 ;  /* 0xff8000000a4a7808 */ /* 0x000fe20005800000 */
[----:B--2---:R-:W-:Y:S01]  /*114c0*/  FFMA.FTZ R3, R3, -UR19, R14 ;  /* 0x8000001303037c23 */ /* 0x004fe2000801000e */
[----:B------:R-:W-:Y:S01]  /*114d0*/  I2FP.F32.S32 R5, R6 ;  /* 0x0000000600057245 */ /* 0x000fe20000201400 */
[----:B---3--:R-:W-:Y:S01]  /*114e0*/  FFMA.FTZ R4, R4, -UR19, R15 ;  /* 0x8000001304047c23 */ /* 0x008fe2000801000f */
[----:B------:R-:W-:Y:S01]  /*114f0*/  ISETP.GE.AND P3, PT, R0, R218, PT ;  /* 0x000000da0000720c */ /* 0x000fe20003f66270 */
[----:B------:R-:W1:Y:S01]  /*11500*/  MUFU.TANH R10, R55 ;  /* 0x00000037000a7308 */ /* 0x000e620000002400 */
[----:B------:R-:W-:Y:S01]  /*11510*/  P2R R8, PR, RZ, 0x4 ;  /* 0x00000004ff087803 */ /* 0x000fe20000000000 */
[----:B------:R-:W-:Y:S01]  /*11520*/  FFMA.FTZ R5, R5, -UR19, R13 ;  /* 0x8000001305057c23 */ /* 0x000fe2000801000d */
[----:B------:R-:W-:-:S02]  /*11530*/  I2FP.F32.S32 R6, R7 ;  /* 0x0000000700067245 */ /* 0x000fc40000201400 */
[----:B------:R-:W-:Y:S02]  /*11540*/  ISETP.GE.AND P0, PT, R0, R216, PT ;  /* 0x000000d80000720c */ /* 0x000fe40003f06270 */
[----:B------:R-:W-:Y:S01]  /*11550*/  FSEL R144, R2, -INF , !P6 ;  /* 0xff80000002907808 */ /* 0x000fe20007000000 */
[----:B----4-:R-:W-:Y:S01]  /*11560*/  FFMA.FTZ R6, R6, -UR19, R9 ;  /* 0x8000001306067c23 */ /* 0x010fe20008010009 */
[C---:B------:R-:W-:Y:S01]  /*11570*/  ISETP.GE.AND P2, PT, R0.reuse, R217, PT ;  /* 0x000000d90000720c */ /* 0x040fe20003f46270 */
[----:B------:R2:W3:Y:S01]  /*11580*/  MUFU.TANH R9, R68 ;  /* 0x0000004400097308 */ /* 0x0004e20000002400 */
[----:B------:R-:W-:Y:S01]  /*11590*/  FSEL R154, R3, -INF , !P4 ;  /* 0xff800000039a7808 */ /* 0x000fe20006000000 */
[--C-:B------:R-:W-:Y:S01]  /*115a0*/  IMAD.IADD R3, R213, 0x1, -R0.reuse ;  /* 0x00000001d5037824 */ /* 0x100fe200078e0a00 */
[C---:B------:R-:W-:Y:S01]  /*115b0*/  ISETP.LT.OR P6, PT, R0.reuse, R212, P3 ;  /* 0x000000d40000720c */ /* 0x040fe20001fc1670 */
[----:B------:R-:W-:Y:S01]  /*115c0*/  IMAD.IADD R2, R209, 0x1, -R0 ;  /* 0x00000001d1027824 */ /* 0x000fe200078e0a00 */
[----:B------:R-:W-:-:S02]  /*115d0*/  ISETP.GE.AND P4, PT, R0, R215, PT ;  /* 0x000000d70000720c */ /* 0x000fc40003f86270 */
[----:B------:R-:W-:Y:S01]  /*115e0*/  ISETP.LT.OR P3, PT, R0, R208, P0 ;  /* 0x000000d00000720c */ /* 0x000fe20000761670 */
[----:B------:R-:W-:Y:S01]  /*115f0*/  MUFU.TANH R7, R170 ;  /* 0x000000aa00077308 */ /* 0x000fe20000002400 */
[----:B------:R-:W-:Y:S02]  /*11600*/  ISETP.NE.AND P0, PT, R8, RZ, PT ;  /* 0x000000ff0800720c */ /* 0x000fe40003f05270 */
[----:B------:R-:W-:Y:S01]  /*11610*/  FSEL R46, R4, -INF , !P5 ;  /* 0xff800000042e7808 */ /* 0x000fe20006800000 */
[--C-:B------:R-:W-:Y:S01]  /*11620*/  IMAD.IADD R4, R210, 0x1, -R0.reuse ;  /* 0x00000001d2047824 */ /* 0x100fe200078e0a00 */
[C---:B------:R-:W-:Y:S02]  /*11630*/  ISETP.LT.OR P5, PT, R0.reuse, R211, P2 ;  /* 0x000000d30000720c */ /* 0x040fe400017a1670 */
[----:B------:R-:W-:Y:S01]  /*11640*/  ISETP.LT.OR P2, PT, R0, R207, P4 ;  /* 0x000000cf0000720c */ /* 0x000fe20002741670 */
[----:B------:R-:W4:Y:S01]  /*11650*/  MUFU.TANH R8, R169 ;  /* 0x000000a900087308 */ /* 0x000f220000002400 */
[----:B------:R-:W-:Y:S01]  /*11660*/  IMAD.IADD R0, R214, 0x1, -R0 ;  /* 0x00000001d6007824 */ /* 0x000fe200078e0a00 */
[----:B--2---:R-:W-:-:S02]  /*11670*/  FSEL R68, R5, -INF , !P0 ;  /* 0xff80000005447808 */ /* 0x004fc40004000000 */
[----:B------:R-:W-:Y:S02]  /*11680*/  PLOP3.LUT P0, PT, PT, PT, UP0, 0x80, 0x0 ;  /* 0x000000000000781c */ /* 0x000fe40003f0f008 */
[----:B------:R-:W-:Y:S02]  /*11690*/  IABS R4, R4 ;  /* 0x0000000400047213 */ /* 0x000fe40000000000 */
[----:B------:R-:W-:Y:S02]  /*116a0*/  IABS R3, R3 ;  /* 0x0000000300037213 */ /* 0x000fe40000000000 */
[----:B------:R-:W-:Y:S02]  /*116b0*/  IABS R2, R2 ;  /* 0x0000000200027213 */ /* 0x000fe40000000000 */
[----:B------:R-:W-:Y:S02]  /*116c0*/  IABS R0, R0 ;  /* 0x0000000000007213 */ /* 0x000fe40000000000 */
[----:B------:R-:W-:-:S02]  /*116d0*/  I2FP.F32.S32 R4, R4 ;  /* 0x0000000400047245 */ /* 0x000fc40000201400 */
[----:B------:R-:W-:Y:S02]  /*116e0*/  I2FP.F32.S32 R3, R3 ;  /* 0x0000000300037245 */ /* 0x000fe40000201400 */
[----:B------:R-:W-:Y:S01]  /*116f0*/  I2FP.F32.S32 R2, R2 ;  /* 0x0000000200027245 */ /* 0x000fe20000201400 */
[----:B-1----:R-:W-:Y:S01]  /*11700*/  FFMA.FTZ R4, R4, -UR19, R10 ;  /* 0x8000001304047c23 */ /* 0x002fe2000801000a */
[----:B------:R-:W-:Y:S01]  /*11710*/  I2FP.F32.S32 R0, R0 ;  /* 0x0000000000007245 */ /* 0x000fe20000201400 */
[----:B---3--:R-:W-:Y:S01]  /*11720*/  FFMA.FTZ R3, R3, -UR19, R9 ;  /* 0x8000001303037c23 */ /* 0x008fe20008010009 */
[----:B------:R-:W-:Y:S01]  /*11730*/  FSEL R77, R6, -INF , !P1 ;  /* 0xff800000064d7808 */ /* 0x000fe20004800000 */
[----:B----4-:R-:W-:Y:S01]  /*11740*/  FFMA.FTZ R2, R2, -UR19, R8 ;  /* 0x8000001302027c23 */ /* 0x010fe20008010008 */
        /* <DEDUP_REMOVED lines=65> */
.L_x_2546:
[----:B------:R-:W-:Y:S05]  /*11b60*/  BSYNC B0 ;  /* 0x0000000000007941 */ /* 0x000fea0003800000 */
.L_x_2545:
[----:B------:R-:W0:Y:S02]  /*11b70*/  LDGDEPBAR ;  /* 0x00000000000079af */ /* 0x000e240000000000 */
.L_x_2544:
        /* <DEDUP_REMOVED lines=19> */
[----:B------:R-:W3:Y:S01]  /*11cb0*/  SHFL.BFLY PT, R2, R73, 0x1, 0x1f ;  /* 0x0c201f0049027f89 */ /* 0x000ee200000e0000 */
[----:B------:R-:W-:-:S04]  /*11cc0*/  FMNMX.FTZ R0, R44, R0, !PT ;  /* 0x000000002c007209 */ /* 0x000fc80007810000 */
[----:B------:R-:W-:-:S04]  /*11cd0*/  FMNMX.FTZ R0, R37, R0, !PT ;  /* 0x0000000025007209 */ /* 0x000fc80007810000 */
[----:B------:R-:W-:-:S04]  /*11ce0*/  FMNMX.FTZ R0, R36, R0, !PT ;  /* 0x0000000024007209 */ /* 0x000fc80007810000 */
[----:B------:R-:W-:-:S04]  /*11cf0*/  FMNMX.FTZ R0, R160, R0, !PT ;  /* 0x00000000a0007209 */ /* 0x000fc80007810000 */
[----:B------:R-:W-:-:S04]  /*11d00*/  FMNMX.FTZ R0, R158, R0, !PT ;  /* 0x000000009e007209 */ /* 0x000fc80007810000 */
[----:B------:R-:W-:Y:S02]  /*11d10*/  FMNMX.FTZ R0, R156, R0, !PT ;  /* 0x000000009c007209 */ /* 0x000fe40007810000 */
[----:B---3--:R-:W-:Y:S02]  /*11d20*/  FMNMX.FTZ R73, R73, R2, !PT ;  /* 0x0000000249497209 */ /* 0x008fe40007810000 */
[----:B------:R-:W-:Y:S02]  /*11d30*/  FMNMX.FTZ R2, R237, R43, !PT ;  /* 0x0000002bed027209 */ /* 0x000fe40007810000 */
[----:B------:R-:W-:Y:S01]  /*11d40*/  FMNMX.FTZ R3, R152, R0, !PT ;  /* 0x0000000098037209 */ /* 0x000fe20007810000 */
[----:B------:R-:W-:Y:S01]  /*11d50*/  FMUL.FTZ R0, R73, UR16 ;  /* 0x0000001049007c20 */ /* 0x000fe20008410000 */
[----:B------:R-:W-:Y:S02]  /*11d60*/  FMNMX.FTZ R2, R39, R2, !PT ;  /* 0x0000000227027209 */ /* 0x000fe40007810000 */
[----:B------:R-:W-:-:S02]  /*11d70*/  FSETP.NEU.FTZ.AND P3, PT, R73, -INF , PT ;  /* 0xff8000004900780b */ /* 0x000fc40003f7d000 */
[----:B------:R-:W-:Y:S02]  /*11d80*/  FMNMX.FTZ R3, R159, R3, !PT ;  /* 0x000000039f037209 */ /* 0x000fe40007810000 */
[----:B------:R-:W-:Y:S02]  /*11d90*/  FMNMX.FTZ R2, R38, R2, !PT ;  /* 0x0000000226027209 */ /* 0x000fe40007810000 */
[----:B------:R-:W-:Y:S02]  /*11da0*/  FSEL R0, R0, RZ, P3 ;  /* 0x000000ff00007208 */ /* 0x000fe40001800000 */
[----:B------:R-:W-:Y:S02]  /*11db0*/  FMNMX.FTZ R3, R157, R3, !PT ;  /* 0x000000039d037209 */ /* 0x000fe40007810000 */
[----:B------:R-:W-:Y:S01]  /*11dc0*/  FMNMX.FTZ R2, R33, R2, !PT ;  /* 0x0000000221027209 */ /* 0x000fe20007810000 */
[--C-:B-12---:R-:W-:Y:S01]  /*11dd0*/  FFMA.FTZ R4, R32, UR16, -R0.reuse ;  /* 0x0000001020047c23 */ /* 0x106fe20008010800 */
[----:B------:R-:W-:Y:S01]  /*11de0*/  FMNMX.FTZ R3, R155, R3, !PT ;  /* 0x000000039b037209 */ /* 0x000fe20007810000 */
[----:B------:R-:W-:Y:S01]  /*11df0*/  FFMA.FTZ R5, R34, UR16, -R0 ;  /* 0x0000001022057c23 */ /* 0x000fe20008010800 */
[----:B------:R-:W-:Y:S01]  /*11e00*/  FMNMX.FTZ R2, R29, R2, !PT ;  /* 0x000000021d027209 */ /* 0x000fe20007810000 */
[----:B------:R1:W-:Y:S01]  /*11e10*/  MUFU.EX2 R232, R4 ;  /* 0x0000000400e87308 */ /* 0x0003e20000000800 */
[----:B------:R-:W-:-:S04]  /*11e20*/  FMNMX.FTZ R3, R150, R3, !PT ;  /* 0x0000000396037209 */ /* 0x000fc80007810000 */
[----:B------:R-:W-:-:S03]  /*11e30*/  FMNMX.FTZ R3, R79, R3, !PT ;  /* 0x000000034f037209 */ /* 0x000fc60007810000 */
[----:B------:R2:W-:Y:S01]  /*11e40*/  MUFU.EX2 R231, R5 ;  /* 0x0000000500e77308 */ /* 0x0005e20000000800 */
[----:B------:R-:W-:-:S04]  /*11e50*/  FMNMX.FTZ R72, R78, R3, !PT ;  /* 0x000000034e487209 */ /* 0x000fc80007810000 */
[----:B------:R-:W-:Y:S02]  /*11e60*/  FMNMX.FTZ R72, R154, R72, !PT ;  /* 0x000000489a487209 */ /* 0x000fe40007810000 */
[----:B-1----:R-:W-:Y:S02]  /*11e70*/  FMNMX.FTZ R4, R28, R2, !PT ;  /* 0x000000021c047209 */ /* 0x002fe40007810000 */
        /* <DEDUP_REMOVED lines=10> */
[----:B------:R-:W-:-:S05]  /*11f20*/  FMNMX.FTZ R72, R148, R72, !PT ;  /* 0x0000004894487209 */ /* 0x000fca0007810000 */
[----:B--2---:R-:W2:Y:S01]  /*11f30*/  SHFL.BFLY PT, R5, R72, 0x2, 0x1f ;  /* 0x0c401f0048057f89 */ /* 0x004ea200000e0000 */
[----:B-1----:R-:W-:-:S04]  /*11f40*/  FFMA.FTZ R2, R30, UR16, -R0 ;  /* 0x000000101e027c23 */ /* 0x002fc80008010800 */
[----:B------:R1:W3:Y:S01]  /*11f50*/  MUFU.EX2 R229, R2 ;  /* 0x0000000200e57308 */ /* 0x0002e20000000800 */
[----:B--2---:R-:W-:Y:S02]  /*11f60*/  FMNMX.FTZ R72, R72, R5, !PT ;  /* 0x0000000548487209 */ /* 0x004fe40007810000 */
[----:B-1----:R-:W-:Y:S02]  /*11f70*/  FMNMX.FTZ R2, R149, R3, !PT ;  /* 0x0000000395027209 */ /* 0x002fe40007810000 */
[----:B------:R-:W-:Y:S01]  /*11f80*/  FMNMX.FTZ R3, R63, R4, !PT ;  /* 0x000000043f037209 */ /* 0x000fe20007810000 */
[----:B------:R-:W-:Y:S01]  /*11f90*/  FFMA.FTZ R4, R27, UR16, -R0 ;  /* 0x000000101b047c23 */ /* 0x000fe20008010800 */
[----:B------:R-:W-:Y:S01]  /*11fa0*/  FMNMX.FTZ R2, R67, R2, !PT ;  /* 0x0000000243027209 */ /* 0x000fe20007810000 */
[----:B------:R-:W1:Y:S01]  /*11fb0*/  SHFL.BFLY PT, R5, R72, 0x1, 0x1f ;  /* 0x0c201f0048057f89 */ /* 0x000e6200000e0000 */
[----:B------:R-:W-:Y:S01]  /*11fc0*/  FMNMX.FTZ R3, R60, R3, !PT ;  /* 0x000000033c037209 */ /* 0x000fe20007810000 */
[----:B------:R2:W-:Y:S01]  /*11fd0*/  MUFU.EX2 R228, R4 ;  /* 0x0000000400e47308 */ /* 0x0005e20000000800 */
[----:B------:R-:W-:-:S02]  /*11fe0*/  FMNMX.FTZ R2, R64, R2, !PT ;  /* 0x0000000240027209 */ /* 0x000fc40007810000 */
[----:B------:R-:W-:Y:S02]  /*11ff0*/  FMNMX.FTZ R3, R145, R3, !PT ;  /* 0x0000000391037209 */ /* 0x000fe40007810000 */
[----:B------:R-:W-:Y:S02]  /*12000*/  FMNMX.FTZ R2, R65, R2, !PT ;  /* 0x0000000241027209 */ /* 0x000fe40007810000 */
[----:B------:R-:W-:Y:S02]  /*12010*/  FMNMX.FTZ R3, R74, R3, !PT ;  /* 0x000000034a037209 */ /* 0x000fe40007810000 */
[----:B---3--:R-:W-:Y:S01]  /*12020*/  F2FP.F16.F32.PACK_AB R10, R229, R230 ;  /* 0x000000e6e50a723e */ /* 0x008fe200000000ff */
[----:B--2---:R-:W-:-:S04]  /*12030*/  FFMA.FTZ R4, R26, UR16, -R0 ;  /* 0x000000101a047c23 */ /* 0x004fc80008010800 */
[----:B------:R2:W-:Y:S01]  /*12040*/  MUFU.EX2 R227, R4 ;  /* 0x0000000400e37308 */ /* 0x0005e20000000800 */
[----:B-1----:R-:W-:-:S04]  /*12050*/  FMNMX.FTZ R72, R72, R5, !PT ;  /* 0x0000000548487209 */ /* 0x002fc80007810000 */
[C---:B------:R-:W-:Y:S01]  /*12060*/  FSETP.NEU.FTZ.AND P2, PT, R72.reuse, -INF , PT ;  /* 0xff8000004800780b */ /* 0x040fe20003f5d000 */
[----:B------:R-:W-:-:S05]  /*12070*/  FMUL.FTZ R12, R72, UR16 ;  /* 0x00000010480c7c20 */ /* 0x000fca0008410000 */
[----:B------:R-:W-:Y:S02]  /*12080*/  FSEL R12, R12, RZ, P2 ;  /* 0x000000ff0c0c7208 */ /* 0x000fe40001000000 */
[----:B--2---:R-:W-:Y:S02]  /*12090*/  FMNMX.FTZ R4, R153, R2, !PT ;  /* 0x0000000299047209 */ /* 0x004fe40007810000 */
        /* <DEDUP_REMOVED lines=31> */
[----:B--2---:R-:W-:Y:S02]  /*12290*/  FFMA.FTZ R3, R20, UR16, -R0 ;  /* 0x0000001014037c23 */ /* 0x004fe40008010800 */
[----:B------:R-:W-:Y:S02]  /*122a0*/  LDSM.16.MT88.4 R20, [R196+0x6000] ;  /* 0x00600000c414783b */ /* 0x000fe40000004200 */
[----:B------:R2:W-:Y:S01]  /*122b0*/  MUFU.EX2 R220, R3 ;  /* 0x0000000300dc7308 */ /* 0x0005e20000000800 */
[----:B-1----:R-:W-:Y:S01]  /*122c0*/  FMNMX.FTZ R70, R70, R4, !PT ;  /* 0x0000000446467209 */ /* 0x002fe20007810000 */
[----:B---3--:R-:W-:-:S03]  /*122d0*/  FFMA.FTZ R2, R36, UR16, -R12 ;  /* 0x0000001024027c23 */ /* 0x008fc6000801080c */
[----:B------:R-:W-:-:S03]  /*122e0*/  FSETP.NEU.FTZ.AND P0, PT, R70, -INF , PT ;  /* 0xff8000004600780b */ /* 0x000fc60003f1d000 */
[----:B------:R-:W1:Y:S01]  /*122f0*/  MUFU.EX2 R190, R2 ;  /* 0x0000000200be7308 */ /* 0x000e620000000800 */
[----:B------:R-:W-:Y:S01]  /*12300*/  FSEL R5, R70, RZ, P0 ;  /* 0x000000ff46057208 */ /* 0x000fe20000000000 */
[----:B--2---:R-:W-:-:S06]  /*12310*/  FFMA.FTZ R3, R18, UR16, -R0 ;  /* 0x0000001012037c23 */ /* 0x004fcc0008010800 */
[----:B------:R2:W-:Y:S02]  /*12320*/  MUFU.EX2 R191, R3 ;  /* 0x0000000300bf7308 */ /* 0x0005e40000000800 */
[--C-:B--2---:R-:W-:Y:S02]  /*12330*/  FFMA.FTZ R3, R16, UR16, -R0.reuse ;  /* 0x0000001010037c23 */ /* 0x104fe40008010800 */
[----:B------:R-:W2:Y:S04]  /*12340*/  LDSM.16.MT88.4 R16, [R193+0x6000] ;  /* 0x00600000c110783b */ /* 0x000ea80000004200 */
[----:B------:R3:W-:Y:S02]  /*12350*/  MUFU.EX2 R224, R3 ;  /* 0x0000000300e07308 */ /* 0x0007e40000000800 */
[----:B---3--:R-:W-:Y:S01]  /*12360*/  FFMA.FTZ R3, R11, UR16, -R0 ;  /* 0x000000100b037c23 */ /* 0x008fe20008010800 */
[----:B-1----:R-:W-:-:S05]  /*12370*/  F2FP.F16.F32.PACK_AB R11, R190, R188 ;  /* 0x000000bcbe0b723e */ /* 0x002fca00000000ff */
[----:B------:R1:W-:Y:S02]  /*12380*/  MUFU.EX2 R226, R3 ;  /* 0x0000000300e27308 */ /* 0x0003e40000000800 */
[----:B-1----:R-:W-:-:S06]  /*12390*/  FFMA.FTZ R3, R42, UR16, -R12 ;  /* 0x000000102a037c23 */ /* 0x002fcc000801080c */
[----:B------:R1:W-:Y:S02]  /*123a0*/  MUFU.EX2 R189, R3 ;  /* 0x0000000300bd7308 */ /* 0x0003e40000000800 */
[----:B-1----:R-:W-:-:S06]  /*123b0*/  FFMA.FTZ R3, R44, UR16, -R12 ;  /* 0x000000102c037c23 */ /* 0x002fcc000801080c */
[----:B------:R-:W1:Y:S08]  /*123c0*/  MUFU.EX2 R44, R6 ;  /* 0x00000006002c7308 */ /* 0x000e700000000800 */
[----:B------:R3:W4:Y:S01]  /*123d0*/  MUFU.EX2 R187, R3 ;  /* 0x0000000300bb7308 */ /* 0x0007220000000800 */
[-C--:B-1----:R-:W-:Y:S01]  /*123e0*/  FMUL.FTZ R80, R80, R44.reuse ;  /* 0x0000002c50507220 */ /* 0x082fe20000410000 */
[-C--:B------:R-:W-:Y:S01]  /*123f0*/  FMUL.FTZ R81, R81, R44.reuse ;  /* 0x0000002c51517220 */ /* 0x080fe20000410000 */
[-C--:B------:R-:W-:Y:S01]  /*12400*/  FMUL.FTZ R92, R92, R44.reuse ;  /* 0x0000002c5c5c7220 */ /* 0x080fe20000410000 */
[-C--:B------:R-:W-:Y:S01]  /*12410*/  FMUL.FTZ R93, R93, R44.reuse ;  /* 0x0000002c5d5d7220 */ /* 0x080fe20000410000 */
[-C--:B------:R-:W-:Y:S01]  /*12420*/  FMUL.FTZ R100, R100, R44.reuse ;  /* 0x0000002c64647220 */ /* 0x080fe20000410000 */
[-C--:B------:R-:W-:Y:S01]  /*12430*/  FMUL.FTZ R101, R101, R44.reuse ;  /* 0x0000002c65657220 */ /* 0x080fe20000410000 */
[-C--:B------:R-:W-:Y:S01]  /*12440*/  FMUL.FTZ R108, R108, R44.reuse ;  /* 0x0000002c6c6c7220 */ /* 0x080fe20000410000 */
[-C--:B------:R-:W-:Y:S01]  /*12450*/  FMUL.FTZ R109, R109, R44.reuse ;  /* 0x0000002c6d6d7220 */ /* 0x080fe20000410000 */
[----:B---3--:R-:W-:Y:S01]  /*12460*/  FMUL.FTZ R3, R71, UR16 ;  /* 0x0000001047037c20 */ /* 0x008fe20008410000 */
[-C--:B------:R-:W-:Y:S01]  /*12470*/  FMUL.FTZ R116, R116, R44.reuse ;  /* 0x0000002c74747220 */ /* 0x080fe20000410000 */
[-C--:B------:R-:W-:Y:S01]  /*12480*/  FMUL.FTZ R117, R117, R44.reuse ;  /* 0x0000002c75757220 */ /* 0x080fe20000410000 */
[-C--:B------:R-:W-:Y:S01]  /*12490*/  FMUL.FTZ R124, R124, R44.reuse ;  /* 0x0000002c7c7c7220 */ /* 0x080fe20000410000 */
[-C--:B------:R-:W-:Y:S01]  /*124a0*/  FMUL.FTZ R125, R125, R44.reuse ;  /* 0x0000002c7d7d7220 */ /* 0x080fe20000410000 */
[----:B------:R-:W-:Y:S01]  /*124b0*/  FSEL R3, R3, RZ, P1 ;  /* 0x000000ff03037208 */ /* 0x000fe20000800000 */
[-C--:B------:R-:W-:Y:S01]  /*124c0*/  FMUL.FTZ R132, R132, R44.reuse ;  /* 0x0000002c84847220 */ /* 0x080fe20000410000 */
[-C--:B------:R-:W-:Y:S01]  /*124d0*/  FMUL.FTZ R133, R133, R44.reuse ;  /* 0x0000002c85857220 */ /* 0x080fe20000410000 */
[-C--:B------:R-:W-:Y:S01]  /*124e0*/  FMUL.FTZ R140, R140, R44.reuse ;  /* 0x0000002c8c8c7220 */ /* 0x080fe20000410000 */
[----:B------:R-:W-:Y:S01]  /*124f0*/  FMUL.FTZ R141, R141, R44 ;  /* 0x0000002c8d8d7220 */ /* 0x000fe20000410000 */
[--C-:B------:R-:W-:Y:S01]  /*12500*/  FFMA.FTZ R2, R43, UR16, -R3.reuse ;  /* 0x000000102b027c23 */ /* 0x100fe20008010803 */
[----:B------:R-:W-:Y:S01]  /*12510*/  FFMA.FTZ R4, R33, UR16, -R3 ;  /* 0x0000001021047c23 */ /* 0x000fe20008010803 */
[----:B----4-:R-:W-:-:S02]  /*12520*/  F2FP.F16.F32.PACK_AB R9, R187, R189 ;  /* 0x000000bdbb09723e */ /* 0x010fc400000000ff */
[----:B------:R1:W-:Y:S08]  /*12530*/  MUFU.EX2 R182, R2 ;  /* 0x0000000200b67308 */ /* 0x0003f00000000800 */
[----:B------:R3:W-:Y:S01]  /*12540*/  MUFU.EX2 R185, R4 ;  /* 0x0000000400b97308 */ /* 0x0007e20000000800 */
[----:B-1----:R-:W-:-:S07]  /*12550*/  FFMA.FTZ R2, R39, UR16, -R3 ;  /* 0x0000001027027c23 */ /* 0x002fce0008010803 */
[----:B------:R1:W-:Y:S01]  /*12560*/  MUFU.EX2 R184, R2 ;  /* 0x0000000200b87308 */ /* 0x0003e20000000800 */
[----:B---3--:R-:W-:-:S07]  /*12570*/  FFMA.FTZ R4, R29, UR16, -R3 ;  /* 0x000000101d047c23 */ /* 0x008fce0008010803 */
[----:B------:R-:W-:Y:S01]  /*12580*/  MUFU.EX2 R186, R4 ;  /* 0x0000000400ba7308 */ /* 0x000fe20000000800 */
[----:B-1----:R-:W-:-:S07]  /*12590*/  FFMA.FTZ R2, R38, UR16, -R3 ;  /* 0x0000001026027c23 */ /* 0x002fce0008010803 */
[----:B------:R1:W3:Y:S02]  /*125a0*/  MUFU.EX2 R183, R2 ;  /* 0x0000000200b77308 */ /* 0x0002e40000000800 */
[----:B-1----:R-:W-:Y:S01]  /*125b0*/  FMUL.FTZ R2, R70, UR16 ;  /* 0x0000001046027c20 */ /* 0x002fe20008410000 */
[----:B---3--:R-:W-:-:S04]  /*125c0*/  F2FP.F16.F32.PACK_AB R6, R185, R183 ;  /* 0x000000b7b906723e */ /* 0x008fc800000000ff */
[----:B------:R-:W-:-:S05]  /*125d0*/  FSEL R2, R2, RZ, P0 ;  /* 0x000000ff02027208 */ /* 0x000fca0000000000 */
[----:B------:R-:W-:-:S04]  /*125e0*/  FFMA.FTZ R4, R48, UR16, -R2 ;  /* 0x0000001030047c23 */ /* 0x000fc80008010802 */
[----:B------:R1:W-:Y:S02]  /*125f0*/  MUFU.EX2 R177, R4 ;  /* 0x0000000400b17308 */ /* 0x0003e40000000800 */
[----:B-1----:R-:W-:-:S06]  /*12600*/  FFMA.FTZ R4, R41, UR16, -R2 ;  /* 0x0000001029047c23 */ /* 0x002fcc0008010802 */
[----:B------:R1:W-:Y:S02]  /*12610*/  MUFU.EX2 R179, R4 ;  /* 0x0000000400b37308 */ /* 0x0003e40000000800 */
[----:B-1----:R-:W-:-:S06]  /*12620*/  FFMA.FTZ R4, R40, UR16, -R2 ;  /* 0x0000001028047c23 */ /* 0x002fcc0008010802 */
[----:B------:R1:W-:Y:S02]  /*12630*/  MUFU.EX2 R181, R4 ;  /* 0x0000000400b57308 */ /* 0x0003e40000000800 */
[----:B-1----:R-:W-:Y:S02]  /*12640*/  FFMA.FTZ R4, R35, UR16, -R2 ;  /* 0x0000001023047c23 */ /* 0x002fe40008010802 */
[----:B------:R-:W1:Y:S04]  /*12650*/  LDSM.16.MT88.4 R32, [R195+0x6000] ;  /* 0x00600000c320783b */ /* 0x000e680000004200 */
        /* <DEDUP_REMOVED lines=8> */
[----:B------:R5:W2:Y:S01]  /*126e0*/  MUFU.EX2 R14, R5 ;  /* 0x00000005000e7308 */ /* 0x000aa20000000800 */
[----:B---3--:R-:W-:Y:S01]  /*126f0*/  FFMA.FTZ R4, R28, UR16, -R3 ;  /* 0x000000101c047c23 */ /* 0x008fe20008010803 */
[-C--:B----4-:R-:W-:Y:S01]  /*12700*/  FMUL.FTZ R82, R82, R15.reuse ;  /* 0x0000000f52527220 */ /* 0x090fe20000410000 */
[-C--:B------:R-:W-:Y:S01]  /*12710*/  FMUL.FTZ R83, R83, R15.reuse ;  /* 0x0000000f53537220 */ /* 0x080fe20000410000 */
[----:B------:R-:W-:-:S04]  /*12720*/  FMUL.FTZ R94, R94, R15 ;  /* 0x0000000f5e5e7220 */ /* 0x000fc80000410000 */
[----:B------:R3:W-:Y:S01]  /*12730*/  MUFU.EX2 R178, R4 ;  /* 0x0000000400b27308 */ /* 0x0007e20000000800 */
[-C--:B------:R-:W-:Y:S01]  /*12740*/  FMUL.FTZ R95, R95, R15.reuse ;  /* 0x0000000f5f5f7220 */ /* 0x080fe20000410000 */
[-C--:B------:R-:W-:Y:S01]  /*12750*/  FMUL.FTZ R102, R102, R15.reuse ;  /* 0x0000000f66667220 */ /* 0x080fe20000410000 */
[----:B------:R-:W-:Y:S01]  /*12760*/  FMUL.FTZ R103, R103, R15 ;  /* 0x0000000f67677220 */ /* 0x000fe20000410000 */
        /* <DEDUP_REMOVED lines=11> */
[-C--:B--2---:R-:W-:Y:S01]  /*12820*/  FMUL.FTZ R84, R84, R14.reuse ;  /* 0x0000000e54547220 */ /* 0x084fe20000410000 */
        /* <DEDUP_REMOVED lines=17> */
[----:B------:R-:W4:Y:S01]  /*12940*/  LDSM.16.MT88.4 R28, [R193+0x6800] ;  /* 0x00680000c11c783b */ /* 0x000f220000004200 */
        /* <DEDUP_REMOVED lines=38> */
[----:B------:R-:W-:Y:S01]  /*12bb0*/  LDSM.16.MT88.4 R20, [R194+0x6800] ;  /* 0x00680000c214783b */ /* 0x000fe20000004200 */
[----:B-1----:R-:W-:-:S04]  /*12bc0*/  FFMA.FTZ R4, R61, UR16, -R3 ;  /* 0x000000103d047c23 */ /* 0x002fc80008010803 */
[C---:B------:R-:W-:Y:S01]  /*12bd0*/  HMMA.16816.F32 R112, R8.reuse, R24, R112 ;  /* 0x000000180870723c */ /* 0x040fe20000001870 */
[----:B------:R1:W3:Y:S05]  /*12be0*/  MUFU.EX2 R175, R4 ;  /* 0x0000000400af7308 */ /* 0x0002ea0000000800 */
[C---:B------:R-:W-:Y:S01]  /*12bf0*/  HMMA.16816.F32 R120, R8.reuse, R26, R120 ;  /* 0x0000001a0878723c */ /* 0x040fe20000001878 */
[----:B------:R-:W5:Y:S05]  /*12c00*/  LDSM.16.MT88.4 R24, [R196+0x6800] ;  /* 0x00680000c418783b */ /* 0x000f6a0000004200 */
[C---:B------:R-:W-:Y:S06]  /*12c10*/  HMMA.16816.F32 R128, R8.reuse, R32, R128 ;  /* 0x000000200880723c */ /* 0x040fec0000001880 */
[----:B------:R-:W-:Y:S01]  /*12c20*/  HMMA.16816.F32 R136, R8, R34, R136 ;  /* 0x000000220888723c */ /* 0x000fe20000001888 */
[----:B-1----:R-:W-:Y:S01]  /*12c30*/  FFMA.FTZ R4, R149, UR16, -R2 ;  /* 0x0000001095047c23 */ /* 0x002fe20008010802 */
[----:B---3--:R-:W-:-:S03]  /*12c40*/  F2FP.F16.F32.PACK_AB R6, R175, R176 ;  /* 0x000000b0af06723e */ /* 0x008fc600000000ff */
[----:B------:R1:W-:Y:S02]  /*12c50*/  MUFU.EX2 R172, R4 ;  /* 0x0000000400ac7308 */ /* 0x0003e40000000800 */
[----:B------:R-:W-:Y:S02]  /*12c60*/  F2FP.F16.F32.PACK_AB R8, R227, R228 ;  /* 0x000000e4e308723e */ /* 0x000fe400000000ff */
        /* <DEDUP_REMOVED lines=12> */
[----:B----4-:R-:W-:Y:S01]  /*12d30*/  HMMA.16816.F32 R40, R4, R28, R40 ;  /* 0x0000001c0428723c */ /* 0x010fe20000001828 */
[----:B---3--:R-:W-:-:S04]  /*12d40*/  FFMA.FTZ R0, R160, UR16, -R12 ;  /* 0x00000010a0007c23 */ /* 0x008fc8000801080c */
[----:B------:R1:W-:Y:S01]  /*12d50*/  MUFU.EX2 R168, R0 ;  /* 0x0000000000a87308 */ /* 0x0003e20000000800 */
[C---:B------:R-:W-:Y:S06]  /*12d60*/  HMMA.16816.F32 R36, R4.reuse, R30, R36 ;  /* 0x0000001e0424723c */ /* 0x040fec0000001824 */
[C---:B--2---:R-:W-:Y:S06]  /*12d70*/  HMMA.16816.F32 R52, R4.reuse, R16, R52 ;  /* 0x000000100434723c */ /* 0x044fec0000001834 */
[----:B------:R-:W-:Y:S01]  /*12d80*/  HMMA.16816.F32 R48, R4, R18, R48 ;  /* 0x000000120430723c */ /* 0x000fe20000001830 */
[----:B-1----:R-:W-:-:S05]  /*12d90*/  FFMA.FTZ R0, R158, UR16, -R12 ;  /* 0x000000109e007c23 */ /* 0x002fca000801080c */
[C---:B-----5:R-:W-:Y:S01]  /*12da0*/  HMMA.16816.F32 R32, R4.reuse, R24, R100 ;  /* 0x000000180420723c */ /* 0x060fe20000001864 */
[----:B------:R1:W2:Y:S05]  /*12db0*/  MUFU.EX2 R167, R0 ;  /* 0x0000000000a77308 */ /* 0x0002aa0000000800 */
[C---:B------:R-:W-:Y:S06]  /*12dc0*/  HMMA.16816.F32 R108, R4.reuse, R26, R108 ;  /* 0x0000001a046c723c */ /* 0x040fec000000186c */
[C---:B------:R-:W-:Y:S06]  /*12dd0*/  HMMA.16816.F32 R116, R4.reuse, R20, R116 ;  /* 0x000000140474723c */ /* 0x040fec0000001874 */
[----:B------:R-:W-:Y:S01]  /*12de0*/  HMMA.16816.F32 R124, R4, R22, R124 ;  /* 0x00000016047c723c */ /* 0x000fe2000000187c */
        /* <DEDUP_REMOVED lines=36> */
[----:B------:R-:W1:Y:S03]  /*13030*/  LDSM.16.MT88.4 R20, [R194+0x7000] ;  /* 0x00700000c214783b */ /* 0x000e660000004200 */
[----:B------:R3:W2:Y:S01]  /*13040*/  MUFU.EX2 R153, R0 ;  /* 0x0000000000997308 */ /* 0x0006a20000000800 */
[----:B------:R-:W-:Y:S02]  /*13050*/  LDSM.16.MT88.4 R120, [R194+0x7800] ;  /* 0x00780000c278783b */ /* 0x000fe40000004200 */
[----:B------:R-:W-:-:S02]  /*13060*/  F2FP.F16.F32.PACK_AB R8, R221, R222 ;  /* 0x000000dedd08723e */ /* 0x000fc400000000ff */
[----:B------:R-:W-:Y:S01]  /*13070*/  F2FP.F16.F32.PACK_AB R10, R191, R220 ;  /* 0x000000dcbf0a723e */ /* 0x000fe200000000ff */
[----:B---3--:R-:W-:Y:S01]  /*13080*/  FFMA.FTZ R0, R159, UR16, -R12 ;  /* 0x000000109f007c23 */ /* 0x008fe2000801080c */
[----:B--2---:R-:W-:-:S03]  /*13090*/  F2FP.F16.F32.PACK_AB R7, R153, R156 ;  /* 0x0000009c9907723e */ /* 0x004fc600000000ff */
[----:B------:R2:W-:Y:S04]  /*130a0*/  MUFU.EX2 R152, R0 ;  /* 0x0000000000987308 */ /* 0x0005e80000000800 */
[C---:B------:R-:W-:Y:S06]  /*130b0*/  HMMA.16816.F32 R92, R4.reuse, R30, R36 ;  /* 0x0000001e045c723c */ /* 0x040fec0000001824 */
[C---:B----4-:R-:W-:Y:S06]  /*130c0*/  HMMA.16816.F32 R36, R4.reuse, R18, R48 ;  /* 0x000000120424723c */ /* 0x050fec0000001830 */
[----:B------:R-:W-:Y:S01]  /*130d0*/  HMMA.16816.F32 R40, R4, R28, R40 ;  /* 0x0000001c0428723c */ /* 0x000fe20000001828 */
[----:B--2---:R-:W-:-:S04]  /*130e0*/  FFMA.FTZ R0, R157, UR16, -R12 ;  /* 0x000000109d007c23 */ /* 0x004fc8000801080c */
[----:B------:R2:W3:Y:S01]  /*130f0*/  MUFU.EX2 R147, R0 ;  /* 0x0000000000937308 */ /* 0x0004e20000000800 */
[C---:B-----5:R-:W-:Y:S06]  /*13100*/  HMMA.16816.F32 R32, R4.reuse, R24, R32 ;  /* 0x000000180420723c */ /* 0x060fec0000001820 */
[C---:B------:R-:W-:Y:S06]  /*13110*/  HMMA.16816.F32 R108, R4.reuse, R26, R108 ;  /* 0x0000001a046c723c */ /* 0x040fec000000186c */
[----:B-1----:R-:W-:Y:S01]  /*13120*/  HMMA.16816.F32 R116, R4, R20, R116 ;  /* 0x000000140474723c */ /* 0x002fe20000001874 */
[----:B--2---:R-:W-:Y:S01]  /*13130*/  FFMA.FTZ R0, R155, UR16, -R12 ;  /* 0x000000109b007c23 */ /* 0x004fe2000801080c */
[----:B---3--:R-:W-:-:S04]  /*13140*/  F2FP.F16.F32.PACK_AB R9, R147, R152 ;  /* 0x000000989309723e */ /* 0x008fc800000000ff */
        /* <DEDUP_REMOVED lines=123> */
[----:B------:R-:W-:-:S04]  /*13900*/  FADD.FTZ R246, R46, R0 ;  /* 0x000000002ef67221 */ /* 0x000fc80000010000 */
[----:B------:R-:W-:Y:S06]  /*13910*/  HMMA.16816.F32 R120, R136, R122, R20 ;  /* 0x0000007a8878723c */ /* 0x000fec0000001814 */
[-C--:B------:R-:W-:Y:S06]  /*13920*/  HMMA.16816.F32 R140, R140, R6.reuse, R36 ;  /* 0x000000068c8c723c */ /* 0x080fec0000001824 */
[----:B------:R-:W-:-:S15]  /*13930*/  HMMA.16816.F32 R136, R136, R6, R16 ;  /* 0x000000068888723c */ /* 0x000fde0000001810 */
[----:B------:R-:W-:-:S09]  /*13940*/  NOP ;  /* 0x0000000000007918 */ /* 0x000fd20000000000 */
.L_x_2540:
        /* <DEDUP_REMOVED lines=12> */
[----:B------:R-:W-:Y:S02]  /*13a10*/  USHF.L.U64.HI UR14, UR8, 0x5, UR9 ;  /* 0x00000005080e7899 */ /* 0x000fe40008010209 */
[----:B------:R-:W-:-:S02]  /*13a20*/  USHF.L.U32 UR16, UR8, 0x5, URZ ;  /* 0x0000000508107899 */ /* 0x000fc4000800063f */
[----:B------:R-:W-:Y:S02]  /*13a30*/  USHF.L.U64.HI UR8, UR10, 0x5, UR11 ;  /* 0x000000050a087899 */ /* 0x000fe4000801020b */
[----:B------:R-:W1:Y:S01]  /*13a40*/  @!P4 LDC.64 R6, c[0x0][0x220] ;  /* 0x00008800ff06cb82 */ /* 0x000e620000000a00 */
[----:B------:R-:W-:Y:S02]  /*13a50*/  USHF.L.U32 UR9, UR10, 0x5, URZ ;  /* 0x000000050a097899 */ /* 0x000fe4000800063f */
[----:B------:R-:W-:Y:S02]  /*13a60*/  UIADD3 UR25, UR25, UR23, URZ ;  /* 0x0000001719197290 */ /* 0x000fe4000fffe03f */
[----:B------:R-:W-:Y:S01]  /*13a70*/  UIADD3 UR28, UR28, UR35, URZ ;  /* 0x000000231c1c7290 */ /* 0x000fe2000fffe03f */
[----:B------:R-:W-:Y:S02]  /*13a80*/  ULDC UR10, c[0x0][0x39c] ;  /* 0x0000e700000a7ab9 */ /* 0x000fe40000000800 */
[----:B------:R-:W2:Y:S01]  /*13a90*/  @!P4 LDC.64 R4, c[0x0][0x220] ;  /* 0x00008800ff04cb82 */ /* 0x000ea20000000a00 */
[----:B------:R-:W-:Y:S01]  /*13aa0*/  ULDC UR4, c[0x0][0x2ec] ;  /* 0x0000bb0000047ab9 */ /* 0x000fe20000000800 */
[----:B------:R-:W-:-:S06]  /*13ab0*/  ULDC.64 UR6, c[0x0][0x248] ;  /* 0x0000920000067ab9 */ /* 0x000fcc0000000a00 */
[----:B------:R-:W3:Y:S01]  /*13ac0*/  @!P4 LDC.64 R2, c[0x0][0x220] ;  /* 0x00008800ff02cb82 */ /* 0x000ee20000000a00 */
[----:B-1----:R1:W-:Y:S07]  /*13ad0*/  @!P4 STL.64 [R1+0x10], R6 ;  /* 0x000010060100c387 */ /* 0x0023ee0000100a00 */
[----:B------:R-:W4:Y:S01]  /*13ae0*/  @!P4 LDC.64 R250, c[0x0][0x220] ;  /* 0x00008800fffacb82 */ /* 0x000f220000000a00 */
[----:B--2---:R2:W-:Y:S04]  /*13af0*/  @!P4 STL.64 [R1+0x8], R4 ;  /* 0x000008040100c387 */ /* 0x0045e80000100a00 */
[----:B---3--:R3:W-:Y:S04]  /*13b00*/  @!P4 STL.64 [R1], R2 ;  /* 0x000000020100c387 */ /* 0x0087e80000100a00 */
[----:B-1----:R-:W5:Y:S04]  /*13b10*/  LDL.LU.64 R6, [R1+0x38] ;  /* 0x0000380001067983 */ /* 0x002f680000300a00 */
[----:B--2---:R-:W2:Y:S01]  /*13b20*/  LDL.LU.64 R4, [R1+0x40] ;  /* 0x0000400001047983 */ /* 0x004ea20000300a00 */
[----:B---3--:R-:W-:Y:S01]  /*13b30*/  IMAD.MOV.U32 R3, RZ, RZ, R73 ;  /* 0x000000ffff037224 */ /* 0x008fe200078e0049 */
[----:B-----5:R-:W-:-:S02]  /*13b40*/  MOV R249, R7 ;  /* 0x0000000700f97202 */ /* 0x020fc40000000f00 */
[----:B--2---:R-:W-:Y:S01]  /*13b50*/  MOV R248, R4 ;  /* 0x0000000400f87202 */ /* 0x004fe20000000f00 */
[----:B----4-:R-:W-:Y:S06]  /*13b60*/  BRA `(.L_x_2548) ;  /* 0x0000000000d47947 */ /* 0x010fec0003800000 */
.L_x_2550:
        /* <DEDUP_REMOVED lines=53> */
.L_x_2548:
[----:B------:R-:W-:Y:S01]  /*13ec0*/  P2R R225, PR, RZ, 0x10 ;  /* 0x00000010ffe17803 */ /* 0x000fe20000000000 */
[----:B------:R-:W2:Y:S01]  /*13ed0*/  LDL R9, [R1+0x10] ;  /* 0x0000100001097983 */ /* 0x000ea20000100800 */
[----:B------:R-:W-:Y:S04]  /*13ee0*/  DEPBAR.LE SB0, 0x0 ;  /* 0x000080000000791a */ /* 0x000fe80000000000 */
[----:B------:R-:W3:Y:S01]  /*13ef0*/  LDL R18, [R1+0x14] ;  /* 0x0000140001127983 */ /* 0x000ee20000100800 */
[----:B------:R-:W-:Y:S03]  /*13f00*/  UIADD3 UR11, UR20, -0x1, URZ ;  /* 0xffffffff140b7890 */ /* 0x000fe6000fffe03f */
[----:B------:R-:W4:Y:S01]  /*13f10*/  LDL R8, [R1+0x8] ;  /* 0x0000080001087983 */ /* 0x000f220000100800 */
[----:B------:R-:W-:Y:S02]  /*13f20*/  USHF.R.S32.HI UR29, URZ, 0x1f, UR11 ;  /* 0x0000001f3f1d7899 */ /* 0x000fe4000801140b */
[----:B------:R-:W-:Y:S01]  /*13f30*/  UIMAD UR17, UR15, UR11, URZ ;  /* 0x0000000b0f1172a4 */ /* 0x000fe2000f8e023f */
[----:B------:R-:W5:Y:S01]  /*13f40*/  LDL R17, [R1+0xc] ;  /* 0x00000c0001117983 */ /* 0x000f620000100800 */
[----:B------:R-:W-:Y:S01]  /*13f50*/  IMAD.U32 R4, RZ, RZ, UR11 ;  /* 0x0000000bff047e24 */ /* 0x000fe2000f8e00ff */
[----:B------:R-:W-:Y:S02]  /*13f60*/  UISETP.GT.AND UP0, UPT, UR11, UR12, UPT ;  /* 0x0000000c0b00728c */ /* 0x000fe4000bf04270 */
[----:B------:R-:W5:Y:S01]  /*13f70*/  LDL R6, [R1] ;  /* 0x0000000001067983 */ /* 0x000f620000100800 */
[----:B------:R-:W-:Y:S01]  /*13f80*/  UIMAD UR17, UR29, UR18, UR17 ;  /* 0x000000121d1172a4 */ /* 0x000fe2000f8e0211 */
[----:B------:R-:W-:Y:S02]  /*13f90*/  IMAD.WIDE.U32 R4, R4, UR18, R248 ;  /* 0x0000001204047c25 */ /* 0x000fe4000f8e00f8 */
[----:B------:R-:W5:Y:S01]  /*13fa0*/  LDL R16, [R1+0x4] ;  /* 0x0000040001107983 */ /* 0x000f620000100800 */
[----:B------:R-:W-:Y:S01]  /*13fb0*/  BAR.SYNC.DEFER_BLOCKING 0x0 ;  /* 0x0000000000007b1d */ /* 0x000fe20000010000 */
[C---:B------:R-:W-:Y:S01]  /*13fc0*/  @!P4 IADD3 R2, P1, R4.reuse, UR24, RZ ;  /* 0x000000180402cc10 */ /* 0x040fe2000ff3e0ff */
[----:B------:R-:W-:Y:S01]  /*13fd0*/  VIADD R0, R5, UR17 ;  /* 0x0000001105007c36 */ /* 0x000fe20008000000 */
[C---:B------:R-:W-:Y:S02]  /*13fe0*/  @!P4 IADD3 R5, P0, R4.reuse, UR16, RZ ;  /* 0x000000100405cc10 */ /* 0x040fe4000ff1e0ff */
[----:B------:R-:W-:Y:S02]  /*13ff0*/  @!P4 IADD3 R7, P2, R4, UR22, RZ ;  /* 0x000000160407cc10 */ /* 0x000fe4000ff5e0ff */
[C---:B------:R-:W-:Y:S02]  /*14000*/  @!P4 IADD3.X R14, R0.reuse, UR14, RZ, P0, !PT ;  /* 0x0000000e000ecc10 */ /* 0x040fe400087fe4ff */
[----:B------:R-:W-:Y:S01]  /*14010*/  @!P4 IADD3.X R15, R0, UR25, RZ, P2, !PT ;  /* 0x00000019000fcc10 */ /* 0x000fe200097fe4ff */
[----:B------:R-:W-:Y:S01]  /*14020*/  @P4 STS.128 [R219+0x6000], RZ ;  /* 0x006000ffdb004388 */ /* 0x000fe20000000c00 */
[----:B--2---:R-:W-:Y:S02]  /*14030*/  @!P4 LEA R12, P5, R4, R9, 0x1 ;  /* 0x00000009040cc211 */ /* 0x004fe400078a08ff */
[----:B------:R-:W-:Y:S02]  /*14040*/  @!P4 IADD3.X R9, R0, UR21, RZ, P1, !PT ;  /* 0x000000150009cc10 */ /* 0x000fe40008ffe4ff */
[----:B---3--:R-:W-:Y:S01]  /*14050*/  @!P4 LEA.HI.X R13, R4, R18, R0, 0x1, P5 ;  /* 0x00000012040dc211 */ /* 0x008fe200028f0c00 */
[----:B------:R-:W-:Y:S01]  /*14060*/  IMAD.U32 R0, RZ, RZ, UR11 ;  /* 0x0000000bff007e24 */ /* 0x000fe2000f8e00ff */
[C---:B----4-:R-:W-:Y:S03]  /*14070*/  @!P4 LEA R10, P3, R2.reuse, R8, 0x1 ;  /* 0x00000008020ac211 */ /* 0x050fe600078608ff */
[----:B------:R-:W-:Y:S01]  /*14080*/  @!PT LDS RZ, [RZ] ;  /* 0x00000000fffff984 */ /* 0x000fe20000000800 */
[----:B------:R-:W-:Y:S01]  /*14090*/  @!PT LDS RZ, [RZ] ;  /* 0x00000000fffff984 */ /* 0x000fe20000000800 */
[----:B------:R-:W-:Y:S01]  /*140a0*/  @!PT LDS RZ, [RZ] ;  /* 0x00000000fffff984 */ /* 0x000fe20000000800 */
[----:B------:R-:W-:Y:S01]  /*140b0*/  @!P4 LDGSTS.E.BYPASS.LTC128B.128 [R219+0x6000], desc[UR26][R12.64] ;  /* 0x060000000cdbcfae */ /* 0x000fe2000b901d5a */
[----:B-----5:R-:W-:Y:S02]  /*140c0*/  @!P4 LEA.HI.X R11, R2, R17, R9, 0x1, P3 ;  /* 0x00000011020bc211 */ /* 0x020fe400018f0c09 */
[----:B------:R-:W-:Y:S05]  /*140d0*/  @!P4 LEA R8, P1, R5, R6, 0x1 ;  /* 0x000000060508c211 */ /* 0x000fea00078208ff */
[----:B------:R-:W-:Y:S01]  /*140e0*/  @P4 STS.128 [R219+0x6800], RZ ;  /* 0x006800ffdb004388 */ /* 0x000fe20000000c00 */
[----:B------:R-:W-:Y:S02]  /*140f0*/  @!P4 LEA R6, P0, R7, R250, 0x1 ;  /* 0x000000fa0706c211 */ /* 0x000fe400078008ff */
[----:B------:R-:W-:Y:S02]  /*14100*/  @!P4 LEA.HI.X R9, R5, R16, R14, 0x1, P1 ;  /* 0x000000100509c211 */ /* 0x000fe400008f0c0e */
[----:B------:R-:W-:Y:S03]  /*14110*/  @!P4 LEA.HI.X R7, R7, R251, R15, 0x1, P0 ;  /* 0x000000fb0707c211 */ /* 0x000fe600000f0c0f */
        /* <DEDUP_REMOVED lines=51> */
[C---:B--2---:R-:W-:Y:S01]  /*14450*/  HMMA.16816.F32 R8, R152.reuse, R148, R8 ;  /* 0x000000949808723c */ /* 0x044fe20000001808 */
[----:B------:R-:W1:Y:S05]  /*14460*/  S2R R2, SR_TID.X ;  /* 0x0000000000027919 */ /* 0x000e6a0000002100 */
[-C--:B------:R-:W-:Y:S06]  /*14470*/  HMMA.16816.F32 R12, R152, R150.reuse, R12 ;  /* 0x00000096980c723c */ /* 0x080fec000000180c */
[C---:B------:R-:W-:Y:S01]  /*14480*/  HMMA.16816.F32 R16, R144.reuse, R150, R16 ;  /* 0x000000969010723c */ /* 0x040fe20000001810 */
[----:B------:R-:W2:Y:S05]  /*14490*/  LDSM.16.M88.4 R148, [R205] ;  /* 0x00000000cd94783b */ /* 0x000eaa0000000200 */
[-C--:B------:R-:W-:Y:S06]  /*144a0*/  HMMA.16816.F32 R20, R144, R156.reuse, R20 ;  /* 0x0000009c9014723c */ /* 0x080fec0000001814 */
[C---:B------:R-:W-:Y:S06]  /*144b0*/  HMMA.16816.F32 R24, R152.reuse, R156, R24 ;  /* 0x0000009c9818723c */ /* 0x040fec0000001818 */
[-C--:B------:R-:W-:Y:S06]  /*144c0*/  HMMA.16816.F32 R28, R152, R158.reuse, R28 ;  /* 0x0000009e981c723c */ /* 0x080fec000000181c */
[C---:B------:R-:W-:Y:S05]  /*144d0*/  HMMA.16816.F32 R32, R144.reuse, R158, R32 ;  /* 0x0000009e9020723c */ /* 0x040fea0000001820 */
[----:B-1----:R-:W-:Y:S01]  /*144e0*/  IMAD.SHL.U32 R2, R2, 0x2, RZ ;  /* 0x0000000202027824 */ /* 0x002fe200078e00ff */
[-C--:B---3--:R-:W-:Y:S05]  /*144f0*/  HMMA.16816.F32 R36, R144, R160.reuse, R36 ;  /* 0x000000a09024723c */ /* 0x088fea0000001824 */
[----:B------:R-:W-:Y:S01]  /*14500*/  LOP3.LUT R2, R2, 0x6, RZ, 0xc0, !PT ;  /* 0x0000000602027812 */ /* 0x000fe200078ec0ff */
[C---:B------:R-:W-:Y:S05]  /*14510*/  HMMA.16816.F32 R40, R152.reuse, R160, R40 ;  /* 0x000000a09828723c */ /* 0x040fea0000001828 */
[----:B------:R-:W-:Y:S01]  /*14520*/  IMAD R0, R0, 0x40, R2 ;  /* 0x0000004000007824 */ /* 0x000fe200078e0202 */
[-C--:B------:R-:W-:Y:S05]  /*14530*/  HMMA.16816.F32 R44, R152, R162.reuse, R44 ;  /* 0x000000a2982c723c */ /* 0x080fea000000182c */
[--C-:B------:R-:W-:Y:S01]  /*14540*/  IMAD.IADD R2, R210, 0x1, -R0.reuse ;  /* 0x00000001d2027824 */ /* 0x100fe200078e0a00 */
[C---:B------:R-:W-:Y:S05]  /*14550*/  HMMA.16816.F32 R48, R144.reuse, R162, R48 ;  /* 0x000000a29030723c */ /* 0x040fea0000001830 */
[----:B------:R-:W-:Y:S01]  /*14560*/  IABS R2, R2 ;  /* 0x0000000200027213 */ /* 0x000fe20000000000 */
[-C--:B------:R-:W-:Y:S06]  /*14570*/  HMMA.16816.F32 R52, R144, R164.reuse, R52 ;  /* 0x000000a49034723c */ /* 0x080fec0000001834 */
[C---:B------:R-:W-:Y:S06]  /*14580*/  HMMA.16816.F32 R56, R152.reuse, R164, R56 ;  /* 0x000000a49838723c */ /* 0x040fec0000001838 */
[-C--:B------:R-:W-:Y:S06]  /*14590*/  HMMA.16816.F32 R60, R152, R166.reuse, R60 ;  /* 0x000000a6983c723c */ /* 0x080fec000000183c */
[----:B------:R-:W-:Y:S01]  /*145a0*/  HMMA.16816.F32 R64, R144, R166, R64 ;  /* 0x000000a69040723c */ /* 0x000fe20000001840 */
[----:B------:R-:W1:Y:S05]  /*145b0*/  LDSM.16.M88.4 R144, [R201+0x2000] ;  /* 0x00200000c990783b */ /* 0x000e6a0000000200 */
        /* <DEDUP_REMOVED lines=17> */
[C---:B-1----:R-:W-:Y:S06]  /*146d0*/  HMMA.16816.F32 R8, R144.reuse, R188, R8 ;  /* 0x000000bc9008723c */ /* 0x042fec0000001808 */
[-C--:B------:R-:W-:Y:S06]  /*146e0*/  HMMA.16816.F32 R12, R144, R190.reuse, R12 ;  /* 0x000000be900c723c */ /* 0x080fec000000180c */
[C---:B------:R-:W-:Y:S06]  /*146f0*/  HMMA.16816.F32 R16, R184.reuse, R190, R16 ;  /* 0x000000beb810723c */ /* 0x040fec0000001810 */
[----:B------:R-:W-:Y:S01]  /*14700*/  FMUL.FTZ R7, R7, UR10 ;  /* 0x0000000a07077c20 */ /* 0x000fe20008410000 */
[----:B------:R-:W-:Y:S01]  /*14710*/  FMUL.FTZ R5, R5, UR10 ;  /* 0x0000000a05057c20 */ /* 0x000fe20008410000 */
[----:B------:R-:W-:Y:S02]  /*14720*/  FMUL.FTZ R6, R6, UR10 ;  /* 0x0000000a06067c20 */ /* 0x000fe40008410000 */
[----:B------:R-:W-:Y:S01]  /*14730*/  MUFU.TANH R70, R7 ;  /* 0x0000000700467308 */ /* 0x000fe20000002400 */
[----:B------:R-:W-:Y:S01]  /*14740*/  FMUL.FTZ R4, R4, UR10 ;  /* 0x0000000a04047c20 */ /* 0x000fe20008410000 */
[----:B------:R-:W-:Y:S01]  /*14750*/  FMUL.FTZ R8, R8, UR10 ;  /* 0x0000000a08087c20 */ /* 0x000fe20008410000 */
[----:B------:R-:W-:Y:S01]  /*14760*/  FMUL.FTZ R77, R10, UR10 ;  /* 0x0000000a0a4d7c20 */ /* 0x000fe20008410000 */
[----:B------:R-:W-:Y:S02]  /*14770*/  IMAD.IADD R10, R209, 0x1, -R0 ;  /* 0x00000001d10a7824 */ /* 0x000fe400078e0a00 */
[----:B------:R-:W-:Y:S01]  /*14780*/  FMUL.FTZ R76, R9, UR10 ;  /* 0x0000000a094c7c20 */ /* 0x000fe20008410000 */
[----:B------:R-:W-:Y:S03]  /*14790*/  FMUL.FTZ R79, R11, UR10 ;  /* 0x0000000a0b4f7c20 */ /* 0x000fe60008410000 */
[----:B------:R-:W-:Y:S01]  /*147a0*/  MUFU.TANH R72, R5 ;  /* 0x0000000500487308 */ /* 0x000fe20000002400 */
[----:B------:R-:W-:Y:S01]  /*147b0*/  FMUL.FTZ R12, R12, UR10 ;  /* 0x0000000a0c0c7c20 */ /* 0x000fe20008410000 */
[----:B------:R-:W-:Y:S01]  /*147c0*/  FMUL.FTZ R78, R13, UR10 ;  /* 0x0000000a0d4e7c20 */ /* 0x000fe20008410000 */
[----:B------:R-:W-:Y:S01]  /*147d0*/  FMUL.FTZ R150, R15, UR10 ;  /* 0x0000000a0f967c20 */ /* 0x000fe20008410000 */
[----:B------:R-:W-:Y:S01]  /*147e0*/  FMUL.FTZ R148, R14, UR10 ;  /* 0x0000000a0e947c20 */ /* 0x000fe20008410000 */
[----:B------:R-:W-:Y:S05]  /*147f0*/  FMUL.FTZ R149, R19, UR10 ;  /* 0x0000000a13957c20 */ /* 0x000fea0008410000 */
[----:B------:R-:W-:Y:S10]  /*14800*/  MUFU.TANH R71, R6 ;  /* 0x0000000600477308 */ /* 0x000ff40000002400 */
[----:B------:R-:W-:Y:S10]  /*14810*/  MUFU.TANH R69, R8 ;  /* 0x0000000800457308 */ /* 0x000ff40000002400 */
[----:B------:R1:W2:Y:S10]  /*14820*/  MUFU.TANH R73, R4 ;  /* 0x0000000400497308 */ /* 0x0002b40000002400 */
[----:B------:R-:W-:Y:S10]  /*14830*/  MUFU.TANH R13, R77 ;  /* 0x0000004d000d7308 */ /* 0x000ff40000002400 */
[----:B------:R-:W-:Y:S01]  /*14840*/  MUFU.TANH R77, R79 ;  /* 0x0000004f004d7308 */ /* 0x000fe20000002400 */
[----:B-1----:R-:W-:Y:S01]  /*14850*/  I2FP.F32.S32 R4, R2 ;  /* 0x0000000200047245 */ /* 0x002fe20000201400 */
[----:B------:R-:W-:Y:S04]  /*14860*/  VIADD R2, R0, 0x1 ;  /* 0x0000000100027836 */ /* 0x000fe80000000000 */
[--C-:B------:R-:W-:Y:S01]  /*14870*/  IMAD.IADD R8, R209, 0x1, -R2.reuse ;  /* 0x00000001d1087824 */ /* 0x100fe200078e0a02 */
[----:B------:R-:W-:Y:S01]  /*14880*/  ISETP.GE.AND P3, PT, R2, R212, PT ;  /* 0x000000d40200720c */ /* 0x000fe20003f66270 */
[--C-:B------:R-:W-:Y:S01]  /*14890*/  IMAD.IADD R5, R210, 0x1, -R2.reuse ;  /* 0x00000001d2057824 */ /* 0x100fe200078e0a02 */
[C---:B------:R-:W-:Y:S01]  /*148a0*/  ISETP.GE.AND P2, PT, R2.reuse, R211, PT ;  /* 0x000000d30200720c */ /* 0x040fe20003f46270 */
[C---:B------:R-:W-:Y:S01]  /*148b0*/  IMAD.IADD R6, R213.reuse, 0x1, -R2 ;  /* 0x00000001d5067824 */ /* 0x040fe200078e0a02 */
[----:B------:R-:W-:Y:S01]  /*148c0*/  ISETP.GE.AND P1, PT, R2, R208, PT ;  /* 0x000000d00200720c */ /* 0x000fe20003f26270 */
[----:B--2---:R-:W-:Y:S01]  /*148d0*/  FFMA.FTZ R73, R4, -UR19, R73 ;  /* 0x8000001304497c23 */ /* 0x004fe20008010049 */
[----:B------:R-:W-:Y:S01]  /*148e0*/  IABS R5, R5 ;  /* 0x0000000500057213 */ /* 0x000fe20000000000 */
[----:B------:R-:W-:Y:S01]  /*148f0*/  IMAD.IADD R4, R213, 0x1, -R0 ;  /* 0x00000001d5047824 */ /* 0x000fe200078e0a00 */
[----:B------:R-:W-:Y:S01]  /*14900*/  IABS R6, R6 ;  /* 0x0000000600067213 */ /* 0x000fe20000000000 */
[----:B------:R-:W-:Y:S01]  /*14910*/  MUFU.TANH R79, R12 ;  /* 0x0000000c004f7308 */ /* 0x000fe20000002400 */
[----:B------:R-:W-:Y:S02]  /*14920*/  I2FP.F32.S32 R7, R5 ;  /* 0x0000000500077245 */ /* 0x000fe40000201400 */
[----:B------:R-:W-:Y:S02]  /*14930*/  IABS R4, R4 ;  /* 0x0000000400047213 */ /* 0x000fe40000000000 */
[----:B------:R-:W-:Y:S01]  /*14940*/  IABS R5, R10 ;  /* 0x0000000a00057213 */ /* 0x000fe20000000000 */
[----:B------:R-:W-:Y:S01]  /*14950*/  FFMA.FTZ R72, R7, -UR19, R72 ;  /* 0x8000001307487c23 */ /* 0x000fe20008010048 */
[----:B------:R-:W-:Y:S01]  /*14960*/  I2FP.F32.S32 R9, R4 ;  /* 0x0000000400097245 */ /* 0x000fe20000201400 */
[----:B------:R-:W-:Y:S01]  /*14970*/  IMAD.IADD R10, R214, 0x1, -R2 ;  /* 0x00000001d60a7824 */ /* 0x000fe200078e0a02 */
[----:B------:R-:W-:Y:S01]  /*14980*/  IABS R4, R8 ;  /* 0x0000000800047213 */ /* 0x000fe20000000000 */
[----:B------:R1:W2:Y:S01]  /*14990*/  MUFU.TANH R11, R76 ;  /* 0x0000004c000b7308 */ /* 0x0002a20000002400 */
[----:B------:R-:W-:Y:S01]  /*149a0*/  I2FP.F32.S32 R6, R6 ;  /* 0x0000000600067245 */ /* 0x000fe20000201400 */
[----:B------:R-:W-:Y:S01]  /*149b0*/  FFMA.FTZ R71, R9, -UR19, R71 ;  /* 0x8000001309477c23 */ /* 0x000fe20008010047 */
[C---:B------:R-:W-:Y:S01]  /*149c0*/  ISETP.GE.AND P0, PT, R2.reuse, R207, PT ;  /* 0x000000cf0200720c */ /* 0x040fe20003f06270 */
[----:B------:R-:W-:Y:S01]  /*149d0*/  IMAD.MOV.U32 R9, RZ, RZ, R5 ;  /* 0x000000ffff097224 */ /* 0x000fe200078e0005 */
[C---:B------:R-:W-:Y:S01]  /*149e0*/  ISETP.GE.OR P5, PT, R2.reuse, R218, !P3 ;  /* 0x000000da0200720c */ /* 0x040fe20005fa6670 */
[----:B------:R-:W-:Y:S01]  /*149f0*/  IMAD.MOV.U32 R8, RZ, RZ, R4 ;  /* 0x000000ffff087224 */ /* 0x000fe200078e0004 */
[----:B------:R-:W-:Y:S01]  /*14a00*/  ISETP.GE.OR P2, PT, R2, R217, !P2 ;  /* 0x000000d90200720c */ /* 0x000fe20005746670 */
[----:B------:R-:W-:Y:S01]  /*14a10*/  FFMA.FTZ R70, R6, -UR19, R70 ;  /* 0x8000001306467c23 */ /* 0x000fe20008010046 */
[----:B------:R-:W-:Y:S01]  /*14a20*/  I2FP.F32.S32 R9, R9 ;  /* 0x0000000900097245 */ /* 0x000fe20000201400 */
[----:B------:R-:W3:Y:S01]  /*14a30*/  LDSM.16.M88.4 R4, [R197+0x800] ;  /* 0x00080000c504783b */ /* 0x000ee20000000200 */
[----:B------:R-:W-:Y:S01]  /*14a40*/  I2FP.F32.S32 R8, R8 ;  /* 0x0000000800087245 */ /* 0x000fe20000201400 */
[----:B------:R-:W4:Y:S01]  /*14a50*/  MUFU.TANH R78, R78 ;  /* 0x0000004e004e7308 */ /* 0x000f220000002400 */
[C---:B------:R-:W-:Y:S01]  /*14a60*/  ISETP.GE.OR P6, PT, R2.reuse, R216, !P1 ;  /* 0x000000d80200720c */ /* 0x040fe20004fc6670 */
[----:B------:R-:W-:Y:S01]  /*14a70*/  FFMA.FTZ R69, R9, -UR19, R69 ;  /* 0x8000001309457c23 */ /* 0x000fe20008010045 */
[----:B------:R-:W-:Y:S01]  /*14a80*/  ISETP.GE.OR P0, PT, R2, R215, !P0 ;  /* 0x000000d70200720c */ /* 0x000fe20004706670 */
[----:B------:R-:W-:Y:S01]  /*14a90*/  VIADD R2, R0, 0x9 ;  /* 0x0000000900027836 */ /* 0x000fe20000000000 */
[----:B-1----:R-:W-:Y:S01]  /*14aa0*/  IABS R76, R10 ;  /* 0x0000000a004c7213 */ /* 0x002fe20000000000 */
[----:B--2---:R-:W-:Y:S01]  /*14ab0*/  FFMA.FTZ R15, R8, -UR19, R11 ;  /* 0x80000013080f7c23 */ /* 0x004fe2000801000b */
[----:B------:R-:W-:Y:S01]  /*14ac0*/  P2R R14, PR, RZ, 0x1 ;  /* 0x00000001ff0e7803 */ /* 0x000fe20000000000 */
[C---:B------:R-:W-:Y:S01]  /*14ad0*/  VIADD R8, R0.reuse, 0x8 ;  /* 0x0000000800087836 */ /* 0x040fe20000000000 */
[----:B------:R-:W-:Y:S01]  /*14ae0*/  ISETP.GE.AND P1, PT, R0, R212, PT ;  /* 0x000000d40000720c */ /* 0x000fe20003f26270 */
[C---:B------:R-:W-:Y:S01]  /*14af0*/  IMAD.IADD R12, R209.reuse, 0x1, -R2 ;  /* 0x00000001d10c7824 */ /* 0x040fe200078e0a02 */
[----:B------:R-:W-:Y:S01]  /*14b00*/  I2FP.F32.S32 R76, R76 ;  /* 0x0000004c004c7245 */ /* 0x000fe20000201400 */
[----:B------:R-:W-:Y:S01]  /*14b10*/  IMAD.IADD R9, R214, 0x1, -R0 ;  /* 0x00000001d6097824 */ /* 0x000fe200078e0a00 */
[C---:B------:R-:W-:Y:S01]  /*14b20*/  ISETP.GE.AND P0, PT, R0.reuse, R211, PT ;  /* 0x000000d30000720c */ /* 0x040fe20003f06270 */
[--C-:B------:R-:W-:Y:S01]  /*14b30*/  IMAD.IADD R10, R209, 0x1, -R8.reuse ;  /* 0x00000001d10a7824 */ /* 0x100fe200078e0a08 */
[----:B------:R-:W-:Y:S02]  /*14b40*/  ISETP.GE.OR P1, PT, R0, R218, !P1 ;  /* 0x000000da0000720c */ /* 0x000fe40004f26670 */
[----:B------:R-:W-:Y:S02]  /*14b50*/  IABS R9, R9 ;  /* 0x0000000900097213 */ /* 0x000fe40000000000 */
[----:B------:R-:W-:Y:S02]  /*14b60*/  IABS R10, R10 ;  /* 0x0000000a000a7213 */ /* 0x000fe40000000000 */
[----:B------:R-:W-:Y:S02]  /*14b70*/  I2FP.F32.S32 R11, R9 ;  /* 0x00000009000b7245 */ /* 0x000fe40000201400 */
[----:B------:R-:W-:Y:S01]  /*14b80*/  IABS R9, R12 ;  /* 0x0000000c00097213 */ /* 0x000fe20000000000 */
[----:B------:R-:W-:Y:S01]  /*14b90*/  FFMA.FTZ R12, R76, -UR19, R77 ;  /* 0x800000134c0c7c23 */ /* 0x000fe2000801004d */
[----:B------:R-:W-:Y:S01]  /*14ba0*/  I2FP.F32.S32 R10, R10 ;  /* 0x0000000a000a7245 */ /* 0x000fe20000201400 */
[----:B------:R-:W-:Y:S01]  /*14bb0*/  FFMA.FTZ R13, R11, -UR19, R13 ;  /* 0x800000130b0d7c23 */ /* 0x000fe2000801000d */
[----:B------:R-:W-:Y:S01]  /*14bc0*/  ISETP.GE.OR P0, PT, R0, R217, !P0 ;  /* 0x000000d90000720c */ /* 0x000fe20004706670 */
[----:B------:R1:W2:Y:S01]  /*14bd0*/  MUFU.TANH R76, R148 ;  /* 0x00000094004c7308 */ /* 0x0002a20000002400 */
[----:B------:R-:W-:Y:S01]  /*14be0*/  FSEL R220, R70, -INF , !P2 ;  /* 0xff80000046dc7808 */ /* 0x000fe20005000000 */
[----:B------:R-:W-:Y:S01]  /*14bf0*/  FFMA.FTZ R11, R10, -UR19, R79 ;  /* 0x800000130a0b7c23 */ /* 0x000fe2000801004f */
[----:B------:R-:W-:Y:S01]  /*14c00*/  FSEL R188, R71, -INF , !P0 ;  /* 0xff80000047bc7808 */ /* 0x000fe20004000000 */
[----:B------:R-:W-:Y:S01]  /*14c10*/  FMUL.FTZ R77, R16, UR10 ;  /* 0x0000000a104d7c20 */ /* 0x000fe20008410000 */
[-C--:B------:R-:W-:Y:S01]  /*14c20*/  ISETP.GE.AND P0, PT, R0, R207.reuse, PT ;  /* 0x000000cf0000720c */ /* 0x080fe20003f06270 */
[----:B------:R-:W-:Y:S01]  /*14c30*/  FMUL.FTZ R16, R18, UR10 ;  /* 0x0000000a12107c20 */ /* 0x000fe20008410000 */
[----:B------:R-:W-:Y:S03]  /*14c40*/  ISETP.GE.AND P2, PT, R2, R208, PT ;  /* 0x000000d00200720c */ /* 0x000fe60003f46270 */
[----:B------:R-:W5:Y:S01]  /*14c50*/  MUFU.TANH R18, R150 ;  /* 0x0000009600127308 */ /* 0x000f620000002400 */
[----:B------:R-:W-:Y:S01]  /*14c60*/  FSEL R191, R72, -INF , !P5 ;  /* 0xff80000048bf7808 */ /* 0x000fe20006800000 */
[-C--:B---3--:R-:W-:Y:S03]  /*14c70*/  HMMA.16816.F32 R20, R184, R4.reuse, R20 ;  /* 0x00000004b814723c */ /* 0x088fe60000001814 */
[C---:B------:R-:W-:Y:S02]  /*14c80*/  ISETP.GE.AND P5, PT, R8.reuse, R207, PT ;  /* 0x000000cf0800720c */ /* 0x040fe40003fa6270 */
[----:B------:R-:W-:Y:S01]  /*14c90*/  FSEL R223, R15, -INF , !P6 ;  /* 0xff8000000fdf7808 */ /* 0x000fe20007000000 */
[C---:B------:R-:W-:Y:S02]  /*14ca0*/  HMMA.16816.F32 R24, R144.reuse, R4, R24 ;  /* 0x000000049018723c */ /* 0x040fe40000001818 */
[----:B------:R-:W-:Y:S02]  /*14cb0*/  MUFU.TANH R15, R16 ;  /* 0x00000010000f7308 */ /* 0x000fe40000002400 */
[C---:B------:R-:W-:Y:S01]  /*14cc0*/  ISETP.GE.AND P4, PT, R8.reuse, R212, PT ;  /* 0x000000d40800720c */ /* 0x040fe20003f86270 */
[----:B-1----:R-:W-:Y:S01]  /*14cd0*/  FMUL.FTZ R148, R17, UR10 ;  /* 0x0000000a11947c20 */ /* 0x002fe20008410000 */
[C---:B------:R-:W-:Y:S01]  /*14ce0*/  ISETP.GE.AND P6, PT, R8.reuse, R211, PT ;  /* 0x000000d30800720c */ /* 0x040fe20003fc6270 */
[-C--:B------:R-:W-:Y:S05]  /*14cf0*/  HMMA.16816.F32 R28, R144, R6.reuse, R28 ;  /* 0x00000006901c723c */ /* 0x080fea000000181c */
[----:B------:R-:W-:Y:S01]  /*14d00*/  MUFU.TANH R17, R77 ;  /* 0x0000004d00117308 */ /* 0x000fe20000002400 */
[----:B------:R-:W-:Y:S01]  /*14d10*/  ISETP.GE.OR P4, PT, R8, R218, !P4 ;  /* 0x000000da0800720c */ /* 0x000fe20006786670 */
[----:B------:R-:W-:Y:S01]  /*14d20*/  IMAD.IADD R4, R214, 0x1, -R8 ;  /* 0x00000001d6047824 */ /* 0x000fe200078e0a08 */
[----:B------:R-:W-:Y:S01]  /*14d30*/  I2FP.F32.S32 R5, R9 ;  /* 0x0000000900057245 */ /* 0x000fe20000201400 */
[C---:B------:R-:W-:Y:S04]  /*14d40*/  HMMA.16816.F32 R32, R184.reuse, R6, R32 ;  /* 0x00000006b820723c */ /* 0x040fe80000001820 */
[----:B------:R-:W-:Y:S01]  /*14d50*/  ISETP.GE.OR P6, PT, R8, R217, !P6 ;  /* 0x000000d90800720c */ /* 0x000fe200077c6670 */
[----:B------:R-:W-:Y:S01]  /*14d60*/  FMUL.FTZ R20, R20, UR10 ;  /* 0x0000000a14147c20 */ /* 0x000fe20008410000 */
[----:B------:R-:W-:Y:S01]  /*14d70*/  FMUL.FTZ R22, R22, UR10 ;  /* 0x0000000a16167c20 */ /* 0x000fe20008410000 */
[----:B------:R-:W-:Y:S01]  /*14d80*/  IMAD.IADD R9, R214, 0x1, -R2 ;  /* 0x00000001d6097824 */ /* 0x000fe200078e0a02 */
[----:B------:R-:W-:Y:S03]  /*14d90*/  MUFU.TANH R16, R148 ;  /* 0x0000009400107308 */ /* 0x000fe60000002400 */
[----:B----4-:R-:W-:Y:S01]  /*14da0*/  FFMA.FTZ R10, R5, -UR19, R78 ;  /* 0x80000013050a7c23 */ /* 0x010fe2000801004e */
[----:B------:R-:W-:Y:S01]  /*14db0*/  FSEL R78, R73, -INF , !P1 ;  /* 0xff800000494e7808 */ /* 0x000fe20004800000 */
[----:B------:R-:W-:Y:S01]  /*14dc0*/  FMUL.FTZ R24, R24, UR10 ;  /* 0x0000000a18187c20 */ /* 0x000fe20008410000 */
[----:B------:R-:W-:Y:S01]  /*14dd0*/  ISETP.GE.AND P1, PT, R0, R208, PT ;  /* 0x000000d00000720c */ /* 0x000fe20003f26270 */
[----:B------:R-:W-:Y:S01]  /*14de0*/  FMUL.FTZ R26, R26, UR10 ;  /* 0x0000000a1a1a7c20 */ /* 0x000fe20008410000 */
[----:B------:R-:W-:Y:S02]  /*14df0*/  IABS R5, R4 ;  /* 0x0000000400057213 */ /* 0x000fe40000000000 */
[----:B------:R-:W-:Y:S01]  /*14e00*/  MUFU.TANH R20, R20 ;  /* 0x0000001400147308 */ /* 0x000fe20000002400 */
[C---:B------:R-:W-:Y:S01]  /*14e10*/  ISETP.GE.OR P3, PT, R0.reuse, R216, !P1 ;  /* 0x000000d80000720c */ /* 0x040fe20004f66670 */
[----:B------:R-:W-:Y:S01]  /*14e20*/  FMUL.FTZ R29, R29, UR10 ;  /* 0x0000000a1d1d7c20 */ /* 0x000fe20008410000 */
[----:B------:R-:W-:Y:S01]  /*14e30*/  ISETP.GE.OR P1, PT, R0, R215, !P0 ;  /* 0x000000d70000720c */ /* 0x000fe20004726670 */
[----:B------:R-:W-:Y:S01]  /*14e40*/  FMUL.FTZ R28, R28, UR10 ;  /* 0x0000000a1c1c7c20 */ /* 0x000fe20008410000 */
[C---:B------:R-:W-:Y:S01]  /*14e50*/  ISETP.GE.AND P0, PT, R8.reuse, R208, PT ;  /* 0x000000d00800720c */ /* 0x040fe20003f06270 */
[----:B------:R-:W-:Y:S01]  /*14e60*/  FMUL.FTZ R25, R25, UR10 ;  /* 0x0000000a19197c20 */ /* 0x000fe20008410000 */
[----:B------:R-:W-:Y:S03]  /*14e70*/  FSEL R190, R13, -INF , !P1 ;  /* 0xff8000000dbe7808 */ /* 0x000fe60004800000 */
[----:B------:R-:W-:Y:S01]  /*14e80*/  MUFU.TANH R29, R29 ;  /* 0x0000001d001d7308 */ /* 0x000fe20000002400 */
[----:B------:R-:W-:Y:S01]  /*14e90*/  IABS R4, R9 ;  /* 0x0000000900047213 */ /* 0x000fe20000000000 */
[----:B------:R-:W-:Y:S01]  /*14ea0*/  FMUL.FTZ R33, R33, UR10 ;  /* 0x0000000a21217c20 */ /* 0x000fe20008410000 */
[----:B------:R-:W-:Y:S01]  /*14eb0*/  FSEL R189, R69, -INF , !P3 ;  /* 0xff80000045bd7808 */ /* 0x000fe20005800000 */
[----:B------:R-:W-:Y:S01]  /*14ec0*/  FMUL.FTZ R35, R35, UR10 ;  /* 0x0000000a23237c20 */ /* 0x000fe20008410000 */
[-C--:B------:R-:W-:Y:S01]  /*14ed0*/  ISETP.GE.OR P1, PT, R8, R216.reuse, !P0 ;  /* 0x000000d80800720c */ /* 0x080fe20004726670 */
[----:B------:R-:W-:Y:S01]  /*14ee0*/  FMUL.FTZ R34, R34, UR10 ;  /* 0x0000000a22227c20 */ /* 0x000fe20008410000 */
[----:B------:R-:W-:Y:S03]  /*14ef0*/  I2FP.F32.S32 R5, R5 ;  /* 0x0000000500057245 */ /* 0x000fe60000201400 */
[----:B------:R-:W-:Y:S01]  /*14f00*/  MUFU.TANH R28, R28 ;  /* 0x0000001c001c7308 */ /* 0x000fe20000002400 */
[----:B------:R-:W-:Y:S01]  /*14f10*/  ISETP.NE.AND P3, PT, R14, RZ, PT ;  /* 0x000000ff0e00720c */ /* 0x000fe20003f65270 */
[----:B------:R-:W-:Y:S01]  /*14f20*/  FMUL.FTZ R32, R32, UR10 ;  /* 0x0000000a20207c20 */ /* 0x000fe20008410000 */
[----:B------:R-:W-:Y:S01]  /*14f30*/  ISETP.GE.OR P0, PT, R2, R216, !P2 ;  /* 0x000000d80200720c */ /* 0x000fe20005706670 */
[----:B--2---:R-:W-:Y:S01]  /*14f40*/  FFMA.FTZ R19, R5, -UR19, R76 ;  /* 0x8000001305137c23 */ /* 0x004fe2000801004c */
[----:B------:R-:W-:Y:S01]  /*14f50*/  I2FP.F32.S32 R4, R4 ;  /* 0x0000000400047245 */ /* 0x000fe20000201400 */
[----:B------:R-:W-:Y:S01]  /*14f60*/  IMAD.IADD R5, R210, 0x1, -R8 ;  /* 0x00000001d2057824 */ /* 0x000fe200078e0a08 */
[----:B------:R-:W-:Y:S03]  /*14f70*/  FSEL R224, R12, -INF , !P3 ;  /* 0xff8000000ce07808 */ /* 0x000fe60005800000 */
[----:B------:R-:W1:Y:S01]  /*14f80*/  MUFU.TANH R14, R149 ;  /* 0x00000095000e7308 */ /* 0x000e620000002400 */
[----:B------:R-:W-:Y:S01]  /*14f90*/  ISETP.GE.AND P2, PT, R2, R212, PT ;  /* 0x000000d40200720c */ /* 0x000fe20003f46270 */
[----:B-----5:R-:W-:Y:S01]  /*14fa0*/  FFMA.FTZ R18, R4, -UR19, R18 ;  /* 0x8000001304127c23 */ /* 0x020fe20008010012 */
[----:B------:R-:W-:Y:S01]  /*14fb0*/  FSEL R222, R10, -INF , !P0 ;  /* 0xff8000000ade7808 */ /* 0x000fe20004000000 */
[----:B------:R-:W-:Y:S01]  /*14fc0*/  IMAD.IADD R4, R210, 0x1, -R2 ;  /* 0x00000001d2047824 */ /* 0x000fe200078e0a02 */
[C---:B------:R-:W-:Y:S01]  /*14fd0*/  ISETP.GE.AND P3, PT, R2.reuse, R207, PT ;  /* 0x000000cf0200720c */ /* 0x040fe20003f66270 */
[----:B------:R-:W-:Y:S01]  /*14fe0*/  FMUL.FTZ R27, R27, UR10 ;  /* 0x0000000a1b1b7c20 */ /* 0x000fe20008410000 */
[----:B------:R-:W-:Y:S02]  /*14ff0*/  ISETP.GE.AND P0, PT, R2, R211, PT ;  /* 0x000000d30200720c */ /* 0x000fe40003f06270 */
[----:B------:R-:W-:Y:S02]  /*15000*/  FSEL R221, R11, -INF , !P1 ;  /* 0xff8000000bdd7808 */ /* 0x000fe40004800000 */
[-C--:B------:R-:W-:Y:S01]  /*15010*/  ISETP.GE.OR P1, PT, R8, R215.reuse, !P5 ;  /* 0x000000d70800720c */ /* 0x080fe20006f26670 */
[C---:B------:R-:W-:Y:S01]  /*15020*/  IMAD.IADD R8, R213.reuse, 0x1, -R8 ;  /* 0x00000001d5087824 */ /* 0x040fe200078e0a08 */
        /* <DEDUP_REMOVED lines=8> */
[----:B------:R-:W-:Y:S01]  /*150b0*/  IABS R8, R4 ;  /* 0x0000000400087213 */ /* 0x000fe20000000000 */
[----:B------:R-:W-:Y:S01]  /*150c0*/  FMUL.FTZ R10, R23, UR10 ;  /* 0x0000000a170a7c20 */ /* 0x000fe20008410000 */
[----:B------:R-:W-:Y:S01]  /*150d0*/  I2FP.F32.S32 R9, R9 ;  /* 0x0000000900097245 */ /* 0x000fe20000201400 */
[----:B------:R-:W-:Y:S01]  /*150e0*/  MUFU.TANH R23, R22 ;  /* 0x0000001600177308 */ /* 0x000fe20000002400 */
[----:B------:R-:W-:Y:S01]  /*150f0*/  I2FP.F32.S32 R2, R2 ;  /* 0x0000000200027245 */ /* 0x000fe20000201400 */
[----:B------:R-:W-:Y:S01]  /*15100*/  IMAD.MOV.U32 R4, RZ, RZ, R5 ;  /* 0x000000ffff047224 */ /* 0x000fe200078e0005 */
[----:B------:R-:W-:Y:S01]  /*15110*/  I2FP.F32.S32 R8, R8 ;  /* 0x0000000800087245 */ /* 0x000fe20000201400 */
[----:B-1----:R-:W-:Y:S01]  /*15120*/  FFMA.FTZ R14, R9, -UR19, R14 ;  /* 0x80000013090e7c23 */ /* 0x002fe2000801000e */
[----:B------:R-:W-:Y:S01]  /*15130*/  FSEL R182, R19, -INF , !P1 ;  /* 0xff80000013b67808 */ /* 0x000fe20004800000 */
[----:B------:R-:W-:Y:S01]  /*15140*/  FFMA.FTZ R17, R2, -UR19, R17 ;  /* 0x8000001302117c23 */ /* 0x000fe20008010011 */
[----:B------:R-:W-:Y:S01]  /*15150*/  I2FP.F32.S32 R4, R4 ;  /* 0x0000000400047245 */ /* 0x000fe20000201400 */
[----:B------:R-:W-:Y:S01]  /*15160*/  VIADD R2, R0, 0x11 ;  /* 0x0000001100027836 */ /* 0x000fe20000000000 */
[----:B------:R-:W-:Y:S01]  /*15170*/  FSEL R181, R18, -INF , !P3 ;  /* 0xff80000012b57808 */ /* 0x000fe20005800000 */
[----:B------:R1:W-:Y:S01]  /*15180*/  MUFU.TANH R22, R10 ;  /* 0x0000000a00167308 */ /* 0x0003e20000002400 */
[----:B------:R-:W-:Y:S01]  /*15190*/  FSEL R79, R17, -INF , !P4 ;  /* 0xff800000114f7808 */ /* 0x000fe20006000000 */
[----:B------:R-:W-:Y:S01]  /*151a0*/  FFMA.FTZ R15, R4, -UR19, R15 ;  /* 0x80000013040f7c23 */ /* 0x000fe2000801000f */
[----:B------:R-:W-:Y:S01]  /*151b0*/  ISETP.GE.AND P0, PT, R2, R212, PT ;  /* 0x000000d40200720c */ /* 0x000fe20003f06270 */
[----:B------:R-:W-:Y:S01]  /*151c0*/  VIADD R4, R0, 0x10 ;  /* 0x0000001000047836 */ /* 0x000fe20000000000 */
[----:B------:R-:W-:Y:S01]  /*151d0*/  FSEL R152, R14, -INF , !P2 ;  /* 0xff8000000e987808 */ /* 0x000fe20005000000 */
[----:B------:R-:W-:Y:S01]  /*151e0*/  FMUL.FTZ R5, R21, UR10 ;  /* 0x0000000a15057c20 */ /* 0x000fe20008410000 */
[----:B------:R-:W-:Y:S01]  /*151f0*/  FSEL R176, R15, -INF , !P6 ;  /* 0xff8000000fb07808 */ /* 0x000fe20007000000 */
[C-C-:B------:R-:W-:Y:S01]  /*15200*/  IMAD.IADD R12, R213.reuse, 0x1, -R4.reuse ;  /* 0x00000001d50c7824 */ /* 0x140fe200078e0a04 */
[----:B------:R-:W-:Y:S01]  /*15210*/  ISETP.GE.AND P4, PT, R4, R208, PT ;  /* 0x000000d00400720c */ /* 0x000fe20003f86270 */
[----:B------:R-:W-:Y:S01]  /*15220*/  IMAD.IADD R9, R210, 0x1, -R4 ;  /* 0x00000001d2097824 */ /* 0x000fe200078e0a04 */
[----:B------:R-:W-:Y:S01]  /*15230*/  ISETP.GE.OR P0, PT, R2, R218, !P0 ;  /* 0x000000da0200720c */ /* 0x000fe20004706670 */
[----:B------:R-:W2:Y:S01]  /*15240*/  MUFU.TANH R5, R5 ;  /* 0x0000000500057308 */ /* 0x000ea20000002400 */
[----:B------:R-:W-:Y:S01]  /*15250*/  ISETP.GE.AND P1, PT, R4, R212, PT ;  /* 0x000000d40400720c */ /* 0x000fe20003f26270 */
[----:B------:R-:W-:Y:S01]  /*15260*/  FFMA.FTZ R16, R8, -UR19, R16 ;  /* 0x8000001308107c23 */ /* 0x000fe20008010010 */
[----:B------:R-:W-:Y:S01]  /*15270*/  IABS R11, R9 ;  /* 0x00000009000b7213 */ /* 0x000fe20000000000 */
[--C-:B------:R-:W-:Y:S01]  /*15280*/  IMAD.IADD R13, R213, 0x1, -R2.reuse ;  /* 0x00000001d50d7824 */ /* 0x100fe200078e0a02 */
[----:B------:R-:W-:Y:S01]  /*15290*/  ISETP.GE.AND P3, PT, R4, R207, PT ;  /* 0x000000cf0400720c */ /* 0x000fe20003f66270 */
[----:B------:R-:W-:Y:S01]  /*152a0*/  IMAD.IADD R8, R210, 0x1, -R2 ;  /* 0x00000001d2087824 */ /* 0x000fe200078e0a02 */
[----:B------:R-:W-:Y:S03]  /*152b0*/  I2FP.F32.S32 R11, R11 ;  /* 0x0000000b000b7245 */ /* 0x000fe60000201400 */
[----:B------:R-:W-:Y:S01]  /*152c0*/  MUFU.TANH R17, R24 ;  /* 0x0000001800117308 */ /* 0x000fe20000002400 */
[----:B------:R-:W-:Y:S01]  /*152d0*/  IABS R9, R13 ;  /* 0x0000000d00097213 */ /* 0x000fe20000000000 */
[----:B------:R-:W-:Y:S01]  /*152e0*/  FMUL.FTZ R19, R31, UR10 ;  /* 0x0000000a1f137c20 */ /* 0x000fe20008410000 */
[----:B-1----:R-:W-:Y:S01]  /*152f0*/  IABS R10, R8 ;  /* 0x00000008000a7213 */ /* 0x002fe20000000000 */
[----:B------:R-:W-:Y:S01]  /*15300*/  FFMA.FTZ R6, R11, -UR19, R20 ;  /* 0x800000130b067c23 */ /* 0x000fe20008010014 */
[----:B------:R-:W-:Y:S01]  /*15310*/  IABS R8, R12 ;  /* 0x0000000c00087213 */ /* 0x000fe20000000000 */
[----:B------:R-:W-:Y:S01]  /*15320*/  FMUL.FTZ R20, R30, UR10 ;  /* 0x0000000a1e147c20 */ /* 0x000fe20008410000 */
[----:B------:R-:W-:Y:S03]  /*15330*/  I2FP.F32.S32 R10, R10 ;  /* 0x0000000a000a7245 */ /* 0x000fe60000201400 */
[----:B------:R-:W-:Y:S01]  /*15340*/  MUFU.TANH R19, R19 ;  /* 0x0000001300137308 */ /* 0x000fe20000002400 */
[----:B------:R-:W-:Y:S02]  /*15350*/  I2FP.F32.S32 R8, R8 ;  /* 0x0000000800087245 */ /* 0x000fe40000201400 */
[----:B------:R-:W-:Y:S01]  /*15360*/  ISETP.GE.AND P6, PT, R4, R211, PT ;  /* 0x000000d30400720c */ /* 0x000fe20003fc6270 */
[----:B--2---:R-:W-:Y:S01]  /*15370*/  FFMA.FTZ R5, R10, -UR19, R5 ;  /* 0x800000130a057c23 */ /* 0x004fe20008010005 */
[----:B------:R-:W-:Y:S01]  /*15380*/  FSEL R70, R16, -INF , !P5 ;  /* 0xff80000010467808 */ /* 0x000fe20006800000 */
[----:B------:R-:W-:Y:S01]  /*15390*/  FFMA.FTZ R23, R8, -UR19, R23 ;  /* 0x8000001308177c23 */ /* 0x000fe20008010017 */
[----:B------:R-:W-:Y:S01]  /*153a0*/  ISETP.GE.OR P5, PT, R4, R216, !P4 ;  /* 0x000000d80400720c */ /* 0x000fe200067a6670 */
[--C-:B------:R-:W-:Y:S01]  /*153b0*/  IMAD.IADD R8, R214, 0x1, -R4.reuse ;  /* 0x00000001d6087824 */ /* 0x100fe200078e0a04 */
[----:B------:R-:W-:Y:S01]  /*153c0*/  FSEL R178, R5, -INF , !P0 ;  /* 0xff80000005b27808 */ /* 0x000fe20004000000 */
[----:B------:R-:W-:Y:S01]  /*153d0*/  IMAD.IADD R5, R209, 0x1, -R4 ;  /* 0x00000001d1057824 */ /* 0x000fe200078e0a04 */
[----:B------:R-:W-:Y:S01]  /*153e0*/  I2FP.F32.S32 R9, R9 ;  /* 0x0000000900097245 */ /* 0x000fe20000201400 */
[----:B------:R-:W-:Y:S01]  /*153f0*/  MUFU.TANH R20, R20 ;  /* 0x0000001400147308 */ /* 0x000fe20000002400 */
[C---:B------:R-:W-:Y:S02]  /*15400*/  ISETP.GE.OR P1, PT, R4.reuse, R218, !P1 ;  /* 0x000000da0400720c */ /* 0x040fe40004f26670 */
[C---:B------:R-:W-:Y:S01]  /*15410*/  ISETP.GE.OR P6, PT, R4.reuse, R217, !P6 ;  /* 0x000000d90400720c */ /* 0x040fe200077c6670 */
[----:B------:R-:W-:Y:S01]  /*15420*/  FFMA.FTZ R22, R9, -UR19, R22 ;  /* 0x8000001309167c23 */ /* 0x000fe20008010016 */
[----:B------:R-:W-:Y:S01]  /*15430*/  ISETP.GE.OR P4, PT, R4, R215, !P3 ;  /* 0x000000d70400720c */ /* 0x000fe20005f86670 */
[--C-:B------:R-:W-:Y:S01]  /*15440*/  IMAD.IADD R4, R209, 0x1, -R2.reuse ;  /* 0x00000001d1047824 */ /* 0x100fe200078e0a02 */
[----:B------:R-:W-:Y:S03]  /*15450*/  FSEL R179, R6, -INF , !P1 ;  /* 0xff80000006b37808 */ /* 0x000fe60004800000 */
[----:B------:R-:W-:Y:S01]  /*15460*/  MUFU.TANH R16, R26 ;  /* 0x0000001a00107308 */ /* 0x000fe20000002400 */
[----:B------:R-:W-:Y:S02]  /*15470*/  IABS R11, R5 ;  /* 0x00000005000b7213 */ /* 0x000fe40000000000 */
[----:B------:R-:W-:Y:S02]  /*15480*/  IABS R9, R4 ;  /* 0x0000000400097213 */ /* 0x000fe40000000000 */
[C---:B------:R-:W-:Y:S01]  /*15490*/  ISETP.GE.AND P2, PT, R2.reuse, R211, PT ;  /* 0x000000d30200720c */ /* 0x040fe20003f46270 */
[----:B------:R-:W1:Y:S01]  /*154a0*/  LDSM.16.M88.4 R4, [R197+0x1000] ;  /* 0x00100000c504783b */ /* 0x000e620000000200 */
[C---:B------:R-:W-:Y:S03]  /*154b0*/  ISETP.GE.AND P1, PT, R2.reuse, R208, PT ;  /* 0x000000d00200720c */ /* 0x040fe60003f26270 */
[----:B------:R-:W2:Y:S01]  /*154c0*/  MUFU.TANH R18, R25 ;  /* 0x0000001900127308 */ /* 0x000ea20000002400 */
[C---:B------:R-:W-:Y:S02]  /*154d0*/  ISETP.GE.AND P0, PT, R2.reuse, R207, PT ;  /* 0x000000cf0200720c */ /* 0x040fe40003f06270 */
[----:B------:R-:W-:Y:S02]  /*154e0*/  P2R R21, PR, RZ, 0x20 ;  /* 0x00000020ff157803 */ /* 0x000fe40000000000 */
[C---:B------:R-:W-:Y:S02]  /*154f0*/  ISETP.GE.OR P5, PT, R2.reuse, R217, !P2 ;  /* 0x000000d90200720c */ /* 0x040fe400057a6670 */
[C---:B------:R-:W-:Y:S03]  /*15500*/  ISETP.GE.OR P3, PT, R2.reuse, R216, !P1 ;  /* 0x000000d80200720c */ /* 0x040fe60004f66670 */
[----:B------:R-:W3:Y:S01]  /*15510*/  MUFU.TANH R15, R27 ;  /* 0x0000001b000f7308 */ /* 0x000ee20000002400 */
[----:B------:R-:W-:Y:S01]  /*15520*/  ISETP.GE.OR P2, PT, R2, R215, !P0 ;  /* 0x000000d70200720c */ /* 0x000fe20004746670 */
[----:B------:R-:W-:Y:S01]  /*15530*/  IMAD.IADD R2, R214, 0x1, -R2 ;  /* 0x00000001d6027824 */ /* 0x000fe200078e0a02 */
[----:B------:R-:W-:Y:S02]  /*15540*/  IABS R8, R8 ;  /* 0x0000000800087213 */ /* 0x000fe40000000000 */
[----:B------:R-:W-:Y:S02]  /*15550*/  I2FP.F32.S32 R9, R9 ;  /* 0x0000000900097245 */ /* 0x000fe40000201400 */
[----:B------:R-:W-:Y:S01]  /*15560*/  IABS R10, R2 ;  /* 0x00000002000a7213 */ /* 0x000fe20000000000 */
[----:B------:R-:W-:Y:S01]  /*15570*/  IMAD.MOV.U32 R2, RZ, RZ, R11 ;  /* 0x000000ffff027224 */ /* 0x000fe200078e000b */
[----:B------:R-:W-:Y:S01]  /*15580*/  I2FP.F32.S32 R8, R8 ;  /* 0x0000000800087245 */ /* 0x000fe20000201400 */
[----:B--2---:R-:W-:Y:S01]  /*15590*/  FFMA.FTZ R18, R9, -UR19, R18 ;  /* 0x8000001309127c23 */ /* 0x004fe20008010012 */
[----:B------:R-:W-:Y:S02]  /*155a0*/  I2FP.F32.S32 R10, R10 ;  /* 0x0000000a000a7245 */ /* 0x000fe40000201400 */
[----:B------:R-:W-:Y:S01]  /*155b0*/  I2FP.F32.S32 R2, R2 ;  /* 0x0000000200027245 */ /* 0x000fe20000201400 */
[----:B------:R-:W-:Y:S01]  /*155c0*/  FFMA.FTZ R16, R8, -UR19, R16 ;  /* 0x8000001308107c23 */ /* 0x000fe20008010010 */
[----:B------:R-:W-:Y:S01]  /*155d0*/  FSEL R148, R23, -INF , !P6 ;  /* 0xff80000017947808 */ /* 0x000fe20007000000 */
[----:B------:R-:W-:Y:S01]  /*155e0*/  VIADD R8, R0, 0x18 ;  /* 0x0000001800087836 */ /* 0x000fe20000000000 */
[----:B------:R-:W-:Y:S01]  /*155f0*/  ISETP.NE.AND P6, PT, R21, RZ, PT ;  /* 0x000000ff1500720c */ /* 0x000fe20003fc5270 */
[----:B------:R-:W-:Y:S01]  /*15600*/  FFMA.FTZ R17, R2, -UR19, R17 ;  /* 0x8000001302117c23 */ /* 0x000fe20008010011 */
[----:B------:R-:W-:Y:S01]  /*15610*/  FSEL R69, R22, -INF , !P5 ;  /* 0xff80000016457808 */ /* 0x000fe20006800000 */
[----:B------:R-:W-:Y:S01]  /*15620*/  VIADD R2, R0, 0x19 ;  /* 0x0000001900027836 */ /* 0x000fe20000000000 */
[-C--:B------:R-:W-:Y:S01]  /*15630*/  ISETP.GE.AND P1, PT, R8, R208.reuse, PT ;  /* 0x000000d00800720c */ /* 0x080fe20003f26270 */
[----:B------:R-:W-:Y:S01]  /*15640*/  IMAD.IADD R13, R214, 0x1, -R8 ;  /* 0x00000001d60d7824 */ /* 0x000fe200078e0a08 */
[----:B------:R-:W-:Y:S01]  /*15650*/  FSEL R150, R17, -INF , !P6 ;  /* 0xff80000011967808 */ /* 0x000fe20007000000 */
[C---:B------:R-:W-:Y:S01]  /*15660*/  IMAD.IADD R9, R209.reuse, 0x1, -R2 ;  /* 0x00000001d1097824 */ /* 0x040fe200078e0a02 */
[----:B------:R-:W-:Y:S01]  /*15670*/  ISETP.GE.AND P0, PT, R2, R208, PT ;  /* 0x000000d00200720c */ /* 0x000fe20003f06270 */
[----:B---3--:R-:W-:Y:S01]  /*15680*/  FFMA.FTZ R15, R10, -UR19, R15 ;  /* 0x800000130a0f7c23 */ /* 0x008fe2000801000f */
[----:B------:R-:W-:Y:S01]  /*15690*/  ISETP.GE.OR P1, PT, R8, R216, !P1 ;  /* 0x000000d80800720c */ /* 0x000fe20004f26670 */
[----:B------:R-:W-:Y:S01]  /*156a0*/  IMAD.IADD R10, R209, 0x1, -R8 ;  /* 0x00000001d10a7824 */ /* 0x000fe200078e0a08 */
[----:B------:R-:W-:Y:S01]  /*156b0*/  IABS R11, R9 ;  /* 0x00000009000b7213 */ /* 0x000fe20000000000 */
[-C--:B-1----:R-:W-:Y:S01]  /*156c0*/  HMMA.16816.F32 R36, R184, R4.reuse, R36 ;  /* 0x00000004b824723c */ /* 0x082fe20000001824 */
[----:B------:R-:W-:Y:S02]  /*156d0*/  MUFU.TANH R17, R32 ;  /* 0x0000002000117308 */ /* 0x000fe40000002400 */
[----:B------:R-:W-:Y:S01]  /*156e0*/  IABS R12, R10 ;  /* 0x0000000a000c7213 */ /* 0x000fe20000000000 */
[----:B------:R-:W-:Y:S01]  /*156f0*/  IMAD.IADD R14, R214, 0x1, -R2 ;  /* 0x00000001d60e7824 */ /* 0x000fe200078e0a02 */
[----:B------:R-:W-:Y:S01]  /*15700*/  I2FP.F32.S32 R11, R11 ;  /* 0x0000000b000b7245 */ /* 0x000fe20000201400 */
[C---:B------:R-:W-:Y:S04]  /*15710*/  HMMA.16816.F32 R40, R144.reuse, R4, R40 ;  /* 0x000000049028723c */ /* 0x040fe80000001828 */
[----:B------:R-:W-:Y:S02]  /*15720*/  ISETP.GE.OR P0, PT, R2, R216, !P0 ;  /* 0x000000d80200720c */ /* 0x000fe40004706670 */
[----:B------:R-:W-:Y:S01]  /*15730*/  I2FP.F32.S32 R12, R12 ;  /* 0x0000000c000c7245 */ /* 0x000fe20000201400 */
[-C--:B------:R-:W-:Y:S03]  /*15740*/  HMMA.16816.F32 R44, R144, R6.reuse, R44 ;  /* 0x00000006902c723c */ /* 0x080fe6000000182c */
[C---:B------:R-:W-:Y:S01]  /*15750*/  ISETP.GE.AND P5, PT, R8.reuse, R207, PT ;  /* 0x000000cf0800720c */ /* 0x040fe20003fa6270 */
[----:B------:R-:W-:Y:S01]  /*15760*/  FFMA.FTZ R4, R11, -UR19, R29 ;  /* 0x800000130b047c23 */ /* 0x000fe2000801001d */
[----:B------:R-:W-:Y:S01]  /*15770*/  IABS R10, R14 ;  /* 0x0000000e000a7213 */ /* 0x000fe20000000000 */
[C---:B------:R-:W-:Y:S01]  /*15780*/  HMMA.16816.F32 R48, R184.reuse, R6, R48 ;  /* 0x00000006b830723c */ /* 0x040fe20000001830 */
[----:B------:R-:W-:Y:S03]  /*15790*/  MUFU.TANH R14, R35 ;  /* 0x00000023000e7308 */ /* 0x000fe60000002400 */
[----:B------:R-:W-:Y:S01]  /*157a0*/  ISETP.GE.AND P6, PT, R8, R212, PT ;  /* 0x000000d40800720c */ /* 0x000fe20003fc6270 */
[----:B------:R-:W-:Y:S01]  /*157b0*/  FMUL.FTZ R21, R39, UR10 ;  /* 0x0000000a27157c20 */ /* 0x000fe20008410000 */
[----:B------:R-:W-:Y:S01]  /*157c0*/  FSEL R172, R16, -INF , !P4 ;  /* 0xff80000010ac7808 */ /* 0x000fe20006000000 */
[----:B------:R-:W-:Y:S01]  /*157d0*/  FFMA.FTZ R5, R12, -UR19, R28 ;  /* 0x800000130c057c23 */ /* 0x000fe2000801001c */
[----:B------:R-:W-:Y:S03]  /*157e0*/  I2FP.F32.S32 R10, R10 ;  /* 0x0000000a000a7245 */ /* 0x000fe60000201400 */
[----:B------:R1:W2:Y:S01]  /*157f0*/  MUFU.TANH R16, R33 ;  /* 0x0000002100107308 */ /* 0x0002a20000002400 */
[----:B------:R-:W-:Y:S01]  /*15800*/  ISETP.GE.AND P4, PT, R8, R211, PT ;  /* 0x000000d30800720c */ /* 0x000fe20003f86270 */
[----:B------:R-:W-:Y:S01]  /*15810*/  FMUL.FTZ R37, R37, UR10 ;  /* 0x0000000a25257c20 */ /* 0x000fe20008410000 */
[----:B------:R-:W-:Y:S01]  /*15820*/  FSEL R180, R15, -INF , !P2 ;  /* 0xff8000000fb47808 */ /* 0x000fe20005000000 */
[----:B------:R-:W-:Y:S01]  /*15830*/  FFMA.FTZ R19, R10, -UR19, R19 ;  /* 0x800000130a137c23 */ /* 0x000fe20008010013 */
[----:B------:R-:W-:Y:S01]  /*15840*/  FSEL R169, R4, -INF , !P0 ;  /* 0xff80000004a97808 */ /* 0x000fe20004000000 */
[----:B------:R-:W-:Y:S01]  /*15850*/  IMAD.IADD R4, R210, 0x1, -R2 ;  /* 0x00000001d2047824 */ /* 0x000fe200078e0a02 */
[----:B------:R-:W-:Y:S03]  /*15860*/  FSEL R149, R18, -INF , !P3 ;  /* 0xff80000012957808 */ /* 0x000fe60005800000 */
[----:B------:R-:W-:Y:S01]  /*15870*/  MUFU.TANH R21, R21 ;  /* 0x0000001500157308 */ /* 0x000fe20000002400 */
[----:B------:R-:W-:Y:S01]  /*15880*/  ISETP.GE.AND P2, PT, R2, R212, PT ;  /* 0x000000d40200720c */ /* 0x000fe20003f46270 */
[----:B------:R-:W-:Y:S01]  /*15890*/  FMUL.FTZ R22, R38, UR10 ;  /* 0x0000000a26167c20 */ /* 0x000fe20008410000 */
[----:B------:R-:W-:Y:S01]  /*158a0*/  IABS R9, R13 ;  /* 0x0000000d00097213 */ /* 0x000fe20000000000 */
[----:B------:R-:W-:Y:S01]  /*158b0*/  FMUL.FTZ R42, R42, UR10 ;  /* 0x0000000a2a2a7c20 */ /* 0x000fe20008410000 */
[----:B------:R-:W-:Y:S01]  /*158c0*/  ISETP.GE.AND P3, PT, R2, R207, PT ;  /* 0x000000cf0200720c */ /* 0x000fe20003f66270 */
[----:B------:R-:W-:Y:S01]  /*158d0*/  FMUL.FTZ R18, R40, UR10 ;  /* 0x0000000a28127c20 */ /* 0x000fe20008410000 */
[----:B------:R-:W-:Y:S01]  /*158e0*/  FSEL R151, R5, -INF , !P1 ;  /* 0xff80000005977808 */ /* 0x000fe20004800000 */
[--C-:B------:R-:W-:Y:S01]  /*158f0*/  IMAD.IADD R5, R210, 0x1, -R8.reuse ;  /* 0x00000001d2057824 */ /* 0x100fe200078e0a08 */
[----:B------:R-:W-:Y:S01]  /*15900*/  ISETP.GE.AND P0, PT, R2, R211, PT ;  /* 0x000000d30200720c */ /* 0x000fe20003f06270 */
[----:B------:R3:W4:Y:S01]  /*15910*/  MUFU.TANH R15, R34 ;  /* 0x00000022000f7308 */ /* 0x0007220000002400 */
[C---:B------:R-:W-:Y:S01]  /*15920*/  ISETP.GE.OR P1, PT, R8.reuse, R215, !P5 ;  /* 0x000000d70800720c */ /* 0x040fe20006f26670 */
[----:B------:R-:W-:Y:S01]  /*15930*/  FMUL.FTZ R43, R43, UR10 ;  /* 0x0000000a2b2b7c20 */ /* 0x000fe20008410000 */
[CC--:B------:R-:W-:Y:S01]  /*15940*/  ISETP.GE.OR P6, PT, R8.reuse, R218.reuse, !P6 ;  /* 0x000000da0800720c */ /* 0x0c0fe200077c6670 */
[----:B------:R-:W-:Y:S01]  /*15950*/  FMUL.FTZ R41, R41, UR10 ;  /* 0x0000000a29297c20 */ /* 0x000fe20008410000 */
[----:B------:R-:W-:Y:S01]  /*15960*/  ISETP.GE.OR P4, PT, R8, R217, !P4 ;  /* 0x000000d90800720c */ /* 0x000fe20006786670 */
[----:B------:R-:W-:Y:S01]  /*15970*/  IMAD.IADD R8, R213, 0x1, -R8 ;  /* 0x00000001d5087824 */ /* 0x000fe200078e0a08 */
[----:B------:R-:W-:Y:S03]  /*15980*/  ISETP.GE.OR P5, PT, R2, R218, !P2 ;  /* 0x000000da0200720c */ /* 0x000fe600057a6670 */
[----:B------:R-:W-:Y:S01]  /*15990*/  MUFU.TANH R37, R37 ;  /* 0x0000002500257308 */ /* 0x000fe20000002400 */
[----:B------:R-:W-:Y:S01]  /*159a0*/  I2FP.F32.S32 R9, R9 ;  /* 0x0000000900097245 */ /* 0x000fe20000201400 */
[----:B------:R-:W-:Y:S01]  /*159b0*/  FMUL.FTZ R44, R44, UR10 ;  /* 0x0000000a2c2c7c20 */ /* 0x000fe20008410000 */
[C---:B------:R-:W-:Y:S01]  /*159c0*/  ISETP.GE.OR P3, PT, R2.reuse, R215, !P3 ;  /* 0x000000d70200720c */ /* 0x040fe20005f66670 */
[----:B------:R-:W-:Y:S01]  /*159d0*/  FMUL.FTZ R45, R45, UR10 ;  /* 0x0000000a2d2d7c20 */ /* 0x000fe20008410000 */
[----:B------:R-:W-:Y:S01]  /*159e0*/  ISETP.GE.OR P2, PT, R2, R217, !P0 ;  /* 0x000000d90200720c */ /* 0x000fe20004746670 */
[----:B------:R-:W-:Y:S01]  /*159f0*/  FFMA.FTZ R20, R9, -UR19, R20 ;  /* 0x8000001309147c23 */ /* 0x000fe20008010014 */
[----:B------:R-:W-:Y:S01]  /*15a00*/  IABS R10, R4 ;  /* 0x00000004000a7213 */ /* 0x000fe20000000000 */
[----:B------:R-:W-:Y:S01]  /*15a10*/  FMUL.FTZ R4, R36, UR10 ;  /* 0x0000000a24047c20 */ /* 0x000fe20008410000 */
[----:B------:R-:W-:Y:S01]  /*15a20*/  IABS R11, R5 ;  /* 0x00000005000b7213 */ /* 0x000fe20000000000 */
[----:B------:R-:W-:Y:S01]  /*15a30*/  IMAD.IADD R2, R213, 0x1, -R2 ;  /* 0x00000001d5027824 */ /* 0x000fe200078e0a02 */
[----:B------:R-:W-:Y:S01]  /*15a40*/  IABS R5, R8 ;  /* 0x0000000800057213 */ /* 0x000fe20000000000 */
[----:B------:R-:W-:Y:S01]  /*15a50*/  IMAD.MOV.U32 R8, RZ, RZ, R10 ;  /* 0x000000ffff087224 */ /* 0x000fe200078e000a */
[----:B-1----:R-:W-:Y:S01]  /*15a60*/  FSEL R33, R20, -INF , !P1 ;  /* 0xff80000014217808 */ /* 0x002fe20004800000 */
[----:B------:R-:W1:Y:S01]  /*15a70*/  MUFU.TANH R4, R4 ;  /* 0x0000000400047308 */ /* 0x000e620000002400 */
[----:B------:R-:W-:Y:S01]  /*15a80*/  IABS R9, R2 ;  /* 0x0000000200097213 */ /* 0x000fe20000000000 */
[----:B------:R-:W-:Y:S01]  /*15a90*/  IMAD.MOV.U32 R2, RZ, RZ, R11 ;  /* 0x000000ffff027224 */ /* 0x000fe200078e000b */
[----:B------:R-:W-:Y:S01]  /*15aa0*/  I2FP.F32.S32 R8, R8 ;  /* 0x0000000800087245 */ /* 0x000fe20000201400 */
[----:B------:R-:W-:Y:S01]  /*15ab0*/  FMUL.FTZ R20, R47, UR10 ;  /* 0x0000000a2f147c20 */ /* 0x000fe20008410000 */
[----:B------:R-:W-:Y:S01]  /*15ac0*/  I2FP.F32.S32 R9, R9 ;  /* 0x0000000900097245 */ /* 0x000fe20000201400 */
[----:B------:R-:W-:Y:S01]  /*15ad0*/  FMUL.FTZ R46, R46, UR10 ;  /* 0x0000000a2e2e7c20 */ /* 0x000fe20008410000 */
[----:B------:R-:W-:Y:S01]  /*15ae0*/  I2FP.F32.S32 R2, R2 ;  /* 0x0000000200027245 */ /* 0x000fe20000201400 */
[----:B--2---:R-:W-:Y:S01]  /*15af0*/  FFMA.FTZ R16, R8, -UR19, R16 ;  /* 0x8000001308107c23 */ /* 0x004fe20008010010 */
[----:B------:R-:W-:Y:S01]  /*15b00*/  I2FP.F32.S32 R5, R5 ;  /* 0x0000000500057245 */ /* 0x000fe20000201400 */
[----:B------:R-:W-:Y:S01]  /*15b10*/  VIADD R8, R0, 0x20 ;  /* 0x0000002000087836 */ /* 0x000fe20000000000 */
[----:B---3--:R-:W-:Y:S01]  /*15b20*/  FSEL R34, R19, -INF , !P3 ;  /* 0xff80000013227808 */ /* 0x008fe20005800000 */
[----:B------:R-:W-:Y:S01]  /*15b30*/  FFMA.FTZ R14, R9, -UR19, R14 ;  /* 0x80000013090e7c23 */ /* 0x000fe2000801000e */
[----:B------:R-:W-:Y:S01]  /*15b40*/  FSEL R31, R16, -INF , !P5 ;  /* 0xff800000101f7808 */ /* 0x000fe20006800000 */
[--C-:B------:R-:W-:Y:S01]  /*15b50*/  IMAD.IADD R9, R210, 0x1, -R8.reuse ;  /* 0x00000001d2097824 */ /* 0x100fe200078e0a08 */
[C---:B------:R-:W-:Y:S01]  /*15b60*/  ISETP.GE.AND P1, PT, R8.reuse, R212, PT ;  /* 0x000000d40800720c */ /* 0x040fe20003f26270 */
[----:B------:R-:W-:Y:S01]  /*15b70*/  IMAD.IADD R12, R213, 0x1, -R8 ;  /* 0x00000001d50c7824 */ /* 0x000fe200078e0a08 */
[----:B------:R-:W-:Y:S01]  /*15b80*/  ISETP.GE.AND P3, PT, R8, R208, PT ;  /* 0x000000d00800720c */ /* 0x000fe20003f66270 */
[----:B----4-:R-:W-:Y:S01]  /*15b90*/  FFMA.FTZ R15, R5, -UR19, R15 ;  /* 0x80000013050f7c23 */ /* 0x010fe2000801000f */
[----:B------:R-:W-:Y:S01]  /*15ba0*/  IABS R11, R9 ;  /* 0x00000009000b7213 */ /* 0x000fe20000000000 */
[----:B------:R-:W-:Y:S01]  /*15bb0*/  FFMA.FTZ R17, R2, -UR19, R17 ;  /* 0x8000001302117c23 */ /* 0x000fe20008010011 */
[----:B------:R-:W-:Y:S01]  /*15bc0*/  ISETP.GE.OR P1, PT, R8, R218, !P1 ;  /* 0x000000da0800720c */ /* 0x000fe20004f26670 */
[----:B------:R-:W-:Y:S01]  /*15bd0*/  VIADD R2, R0, 0x21 ;  /* 0x0000002100027836 */ /* 0x000fe20000000000 */
[----:B------:R-:W-:Y:S01]  /*15be0*/  ISETP.GE.AND P5, PT, R8, R207, PT ;  /* 0x000000cf0800720c */ /* 0x000fe20003fa6270 */
[----:B------:R-:W2:Y:S01]  /*15bf0*/  MUFU.TANH R22, R22 ;  /* 0x0000001600167308 */ /* 0x000ea20000002400 */
[----:B------:R-:W-:Y:S01]  /*15c00*/  FSEL R32, R17, -INF , !P6 ;  /* 0xff80000011207808 */ /* 0x000fe20007000000 */
[--C-:B------:R-:W-:Y:S01]  /*15c10*/  IMAD.IADD R5, R210, 0x1, -R2.reuse ;  /* 0x00000001d2057824 */ /* 0x100fe200078e0a02 */
[----:B------:R-:W-:Y:S01]  /*15c20*/  ISETP.GE.AND P0, PT, R2, R212, PT ;  /* 0x000000d40200720c */ /* 0x000fe20003f06270 */
[----:B------:R-:W-:Y:S01]  /*15c30*/  IMAD.IADD R13, R213, 0x1, -R2 ;  /* 0x00000001d50d7824 */ /* 0x000fe200078e0a02 */
[----:B------:R-:W-:Y:S01]  /*15c40*/  FSEL R29, R14, -INF , !P2 ;  /* 0xff8000000e1d7808 */ /* 0x000fe20005000000 */
[----:B------:R-:W-:Y:S01]  /*15c50*/  FMUL.FTZ R48, R48, UR10 ;  /* 0x0000000a30307c20 */ /* 0x000fe20008410000 */
[----:B------:R-:W-:Y:S03]  /*15c60*/  IABS R10, R5 ;  /* 0x00000005000a7213 */ /* 0x000fe60000000000 */
[----:B------:R-:W3:Y:S01]  /*15c70*/  MUFU.TANH R16, R42 ;  /* 0x0000002a00107308 */ /* 0x000ee20000002400 */
[----:B------:R-:W-:Y:S01]  /*15c80*/  IABS R5, R12 ;  /* 0x0000000c00057213 */ /* 0x000fe20000000000 */
[----:B------:R-:W-:Y:S01]  /*15c90*/  FMUL.FTZ R51, R51, UR10 ;  /* 0x0000000a33337c20 */ /* 0x000fe20008410000 */
[----:B------:R-:W-:Y:S01]  /*15ca0*/  I2FP.F32.S32 R12, R11 ;  /* 0x0000000b000c7245 */ /* 0x000fe20000201400 */
[----:B------:R-:W-:Y:S01]  /*15cb0*/  FMUL.FTZ R50, R50, UR10 ;  /* 0x0000000a32327c20 */ /* 0x000fe20008410000 */
[----:B------:R-:W-:Y:S01]  /*15cc0*/  IABS R9, R13 ;  /* 0x0000000d00097213 */ /* 0x000fe20000000000 */
[----:B------:R-:W-:Y:S01]  /*15cd0*/  FMUL.FTZ R49, R49, UR10 ;  /* 0x0000000a31317c20 */ /* 0x000fe20008410000 */
[----:B------:R-:W-:Y:S01]  /*15ce0*/  I2FP.F32.S32 R11, R10 ;  /* 0x0000000a000b7245 */ /* 0x000fe20000201400 */
[----:B-1----:R-:W-:Y:S01]  /*15cf0*/  FFMA.FTZ R4, R12, -UR19, R4 ;  /* 0x800000130c047c23 */ /* 0x002fe20008010004 */
[----:B------:R-:W-:Y:S01]  /*15d00*/  I2FP.F32.S32 R10, R5 ;  /* 0x00000005000a7245 */ /* 0x000fe20000201400 */
[----:B------:R-:W1:Y:S01]  /*15d10*/  MUFU.TANH R18, R18 ;  /* 0x0000001200127308 */ /* 0x000e620000002400 */
[----:B------:R-:W-:Y:S01]  /*15d20*/  I2FP.F32.S32 R5, R9 ;  /* 0x0000000900057245 */ /* 0x000fe20000201400 */
[----:B------:R-:W-:Y:S01]  /*15d30*/  FFMA.FTZ R9, R11, -UR19, R37 ;  /* 0x800000130b097c23 */ /* 0x000fe20008010025 */
[----:B------:R-:W-:Y:S01]  /*15d40*/  FSEL R36, R4, -INF , !P1 ;  /* 0xff80000004247808 */ /* 0x000fe20004800000 */
[----:B--2---:R-:W-:Y:S01]  /*15d50*/  FFMA.FTZ R22, R10, -UR19, R22 ;  /* 0x800000130a167c23 */ /* 0x004fe20008010016 */
[----:B------:R-:W-:Y:S01]  /*15d60*/  ISETP.GE.OR P0, PT, R2, R218, !P0 ;  /* 0x000000da0200720c */ /* 0x000fe20004706670 */
[----:B------:R-:W-:Y:S01]  /*15d70*/  FFMA.FTZ R21, R5, -UR19, R21 ;  /* 0x8000001305157c23 */ /* 0x000fe20008010015 */
[-C--:B------:R-:W-:Y:S01]  /*15d80*/  ISETP.GE.AND P6, PT, R8, R211.reuse, PT ;  /* 0x000000d30800720c */ /* 0x080fe20003fc6270 */
[----:B------:R-:W2:Y:S01]  /*15d90*/  LDSM.16.M88.4 R4, [R197+0x1800] ;  /* 0x00180000c504783b */ /* 0x000ea20000000200 */
[----:B------:R-:W-:Y:S01]  /*15da0*/  ISETP.GE.AND P2, PT, R2, R211, PT ;  /* 0x000000d30200720c */ /* 0x000fe20003f46270 */
[----:B------:R-:W-:Y:S04]  /*15db0*/  DEPBAR.LE SB0, 0x0 ;  /* 0x000080000000791a */ /* 0x000fe80000000000 */
[----:B------:R-:W-:Y:S01]  /*15dc0*/  FSEL R171, R9, -INF , !P0 ;  /* 0xff80000009ab7808 */ /* 0x000fe20004000000 */
[C---:B------:R-:W-:Y:S01]  /*15dd0*/  IMAD.IADD R10, R209.reuse, 0x1, -R8 ;  /* 0x00000001d10a7824 */ /* 0x040fe200078e0a08 */
[----:B------:R-:W-:Y:S01]  /*15de0*/  ISETP.GE.OR P3, PT, R8, R216, !P3 ;  /* 0x000000d80800720c */ /* 0x000fe20005f66670 */
[----:B------:R-:W-:Y:S01]  /*15df0*/  BAR.SYNC.DEFER_BLOCKING 0x0 ;  /* 0x0000000000007b1d */ /* 0x000fe20000010000 */
[C---:B------:R-:W-:Y:S01]  /*15e00*/  ISETP.GE.AND P1, PT, R2.reuse, R208, PT ;  /* 0x000000d00200720c */ /* 0x040fe20003f26270 */
[----:B------:R-:W-:Y:S01]  /*15e10*/  IMAD.IADD R9, R209, 0x1, -R2 ;  /* 0x00000001d1097824 */ /* 0x000fe200078e0a02 */
[----:B------:R-:W-:Y:S02]  /*15e20*/  ISETP.GE.AND P0, PT, R2, R207, PT ;  /* 0x000000cf0200720c */ /* 0x000fe40003f06270 */
[----:B------:R-:W-:Y:S02]  /*15e30*/  FSEL R30, R15, -INF , !P4 ;  /* 0xff8000000f1e7808 */ /* 0x000fe40006000000 */
[C---:B------:R-:W-:Y:S02]  /*15e40*/  ISETP.GE.OR P4, PT, R8.reuse, R215, !P5 ;  /* 0x000000d70800720c */ /* 0x040fe40006f86670 */
[-C--:B------:R-:W-:Y:S01]  /*15e50*/  ISETP.GE.OR P6, PT, R8, R217.reuse, !P6 ;  /* 0x000000d90800720c */ /* 0x080fe200077c6670 */
[----:B------:R-:W-:Y:S01]  /*15e60*/  IMAD.IADD R8, R214, 0x1, -R8 ;  /* 0x00000001d6087824 */ /* 0x000fe200078e0a08 */
[----:B------:R-:W-:Y:S02]  /*15e70*/  P2R R19, PR, RZ, 0x8 ;  /* 0x00000008ff137803 */ /* 0x000fe40000000000 */
[C---:B------:R-:W-:Y:S02]  /*15e80*/  ISETP.GE.OR P5, PT, R2.reuse, R217, !P2 ;  /* 0x000000d90200720c */ /* 0x040fe400057a6670 */
[C---:B------:R-:W-:Y:S02]  /*15e90*/  ISETP.GE.OR P3, PT, R2.reuse, R216, !P1 ;  /* 0x000000d80200720c */ /* 0x040fe40004f66670 */
[----:B------:R-:W-:Y:S01]  /*15ea0*/  ISETP.GE.OR P2, PT, R2, R215, !P0 ;  /* 0x000000d70200720c */ /* 0x000fe20004746670 */
[----:B------:R-:W-:Y:S01]  /*15eb0*/  IMAD.IADD R2, R214, 0x1, -R2 ;  /* 0x00000001d6027824 */ /* 0x000fe200078e0a02 */
[----:B------:R-:W-:Y:S02]  /*15ec0*/  IABS R11, R10 ;  /* 0x0000000a000b7213 */ /* 0x000fe40000000000 */
[----:B------:R-:W-:Y:S02]  /*15ed0*/  IABS R8, R8 ;  /* 0x0000000800087213 */ /* 0x000fe40000000000 */
[----:B------:R-:W-:Y:S01]  /*15ee0*/  IABS R10, R2 ;  /* 0x00000002000a7213 */ /* 0x000fe20000000000 */
[----:B------:R-:W4:Y:S01]  /*15ef0*/  MUFU.TANH R15, R43 ;  /* 0x0000002b000f7308 */ /* 0x000f220000002400 */
[----:B------:R-:W-:Y:S01]  /*15f00*/  I2FP.F32.S32 R8, R8 ;  /* 0x0000000800087245 */ /* 0x000fe20000201400 */
[----:B------:R-:W-:Y:S01]  /*15f10*/  IMAD.MOV.U32 R2, RZ, RZ, R11 ;  /* 0x000000ffff027224 */ /* 0x000fe200078e000b */
[----:B------:R-:W-:Y:S02]  /*15f20*/  IABS R9, R9 ;  /* 0x0000000900097213 */ /* 0x000fe40000000000 */
[----:B------:R-:W-:Y:S01]  /*15f30*/  I2FP.F32.S32 R10, R10 ;  /* 0x0000000a000a7245 */ /* 0x000fe20000201400 */
[----:B---3--:R-:W-:Y:S01]  /*15f40*/  FFMA.FTZ R16, R8, -UR19, R16 ;  /* 0x8000001308107c23 */ /* 0x008fe20008010010 */
[----:B------:R-:W-:Y:S01]  /*15f50*/  I2FP.F32.S32 R2, R2 ;  /* 0x0000000200027245 */ /* 0x000fe20000201400 */
[-C--:B--2---:R-:W-:Y:S02]  /*15f60*/  HMMA.16816.F32 R52, R184, R4.reuse, R52 ;  /* 0x00000004b834723c */ /* 0x084fe40000001834 */
[----:B------:R-:W2:Y:S03]  /*15f70*/  MUFU.TANH R17, R41 ;  /* 0x0000002900117308 */ /* 0x000ea60000002400 */
[----:B------:R-:W-:Y:S01]  /*15f80*/  I2FP.F32.S32 R9, R9 ;  /* 0x0000000900097245 */ /* 0x000fe20000201400 */
[----:B------:R-:W-:Y:S01]  /*15f90*/  VIADD R8, R0, 0x28 ;  /* 0x0000002800087836 */ /* 0x000fe20000000000 */
[----:B------:R-:W-:Y:S01]  /*15fa0*/  FSEL R177, R16, -INF , !P4 ;  /* 0xff80000010b17808 */ /* 0x000fe20006000000 */
[----:B-1----:R-:W-:Y:S01]  /*15fb0*/  FFMA.FTZ R18, R2, -UR19, R18 ;  /* 0x8000001302127c23 */ /* 0x002fe20008010012 */
[----:B------:R-:W-:Y:S03]  /*15fc0*/  ISETP.NE.AND P4, PT, R225, RZ, PT ;  /* 0x000000ffe100720c */ /* 0x000fe60003f85270 */
[----:B------:R-:W1:Y:S01]  /*15fd0*/  MUFU.TANH R44, R44 ;  /* 0x0000002c002c7308 */ /* 0x000e620000002400 */
[----:B------:R-:W-:Y:S01]  /*15fe0*/  ISETP.GE.AND P1, PT, R8, R208, PT ;  /* 0x000000d00800720c */ /* 0x000fe20003f26270 */
[----:B----4-:R-:W-:Y:S01]  /*15ff0*/  FFMA.FTZ R15, R10, -UR19, R15 ;  /* 0x800000130a0f7c23 */ /* 0x010fe2000801000f */
[----:B------:R-:W-:Y:S01]  /*16000*/  VIADD R2, R0, 0x29 ;  /* 0x0000002900027836 */ /* 0x000fe20000000000 */
[C---:B------:R-:W-:Y:S04]  /*16010*/  HMMA.16816.F32 R56, R144.reuse, R4, R56 ;  /* 0x000000049038723c */ /* 0x040fe80000001838 */
[----:B------:R-:W-:Y:S01]  /*16020*/  ISETP.GE.OR P1, PT, R8, R216, !P1 ;  /* 0x000000d80800720c */ /* 0x000fe20004f26670 */
[----:B------:R-:W-:Y:S01]  /*16030*/  IMAD.IADD R10, R209, 0x1, -R8 ;  /* 0x00000001d10a7824 */ /* 0x000fe200078e0a08 */
[C---:B------:R-:W-:Y:S01]  /*16040*/  ISETP.GE.AND P0, PT, R2.reuse, R208, PT ;  /* 0x000000d00200720c */ /* 0x040fe20003f06270 */
[----:B--2---:R-:W-:Y:S01]  /*16050*/  FFMA.FTZ R17, R9, -UR19, R17 ;  /* 0x8000001309117c23 */ /* 0x004fe20008010011 */
[----:B------:R-:W-:Y:S01]  /*16060*/  FSEL R183, R15, -INF , !P2 ;  /* 0xff8000000fb77808 */ /* 0x000fe20005000000 */
[----:B------:R-:W2:Y:S01]  /*16070*/  MUFU.TANH R45, R45 ;  /* 0x0000002d002d7308 */ /* 0x000ea20000002400 */
[----:B------:R-:W-:Y:S01]  /*16080*/  ISETP.GE.OR P0, PT, R2, R216, !P0 ;  /* 0x000000d80200720c */ /* 0x000fe20004706670 */
[----:B------:R-:W-:Y:S01]  /*16090*/  IMAD.IADD R9, R209, 0x1, -R2 ;  /* 0x00000001d1097824 */ /* 0x000fe200078e0a02 */
[----:B------:R-:W-:Y:S01]  /*160a0*/  IABS R13, R10 ;  /* 0x0000000a000d7213 */ /* 0x000fe20000000000 */
[C---:B------:R-:W-:Y:S01]  /*160b0*/  IMAD.IADD R12, R214.reuse, 0x1, -R8 ;  /* 0x00000001d60c7824 */ /* 0x040fe200078e0a08 */
[----:B------:R-:W-:Y:S01]  /*160c0*/  FSEL R173, R17, -INF , !P3 ;  /* 0xff80000011ad7808 */ /* 0x000fe20005800000 */
[----:B------:R-:W-:Y:S01]  /*160d0*/  IMAD.IADD R14, R214, 0x1, -R2 ;  /* 0x00000001d60e7824 */ /* 0x000fe200078e0a02 */
[----:B------:R-:W-:Y:S03]  /*160e0*/  IABS R11, R9 ;  /* 0x00000009000b7213 */ /* 0x000fe60000000000 */
[----:B------:R-:W-:Y:S01]  /*160f0*/  MUFU.TANH R20, R20 ;  /* 0x0000001400147308 */ /* 0x000fe20000002400 */
[----:B------:R-:W-:Y:S01]  /*16100*/  IABS R9, R12 ;  /* 0x0000000c00097213 */ /* 0x000fe20000000000 */
[----:B------:R-:W-:Y:S01]  /*16110*/  FMUL.FTZ R52, R52, UR10 ;  /* 0x0000000a34347c20 */ /* 0x000fe20008410000 */
[----:B------:R-:W-:Y:S01]  /*16120*/  I2FP.F32.S32 R13, R13 ;  /* 0x0000000d000d7245 */ /* 0x000fe20000201400 */
[----:B------:R-:W-:Y:S01]  /*16130*/  VIADD R5, R0, 0x30 ;  /* 0x0000003000057836 */ /* 0x000fe20000000000 */
[----:B------:R-:W-:Y:S01]  /*16140*/  I2FP.F32.S32 R12, R11 ;  /* 0x0000000b000c7245 */ /* 0x000fe20000201400 */
[-C--:B------:R-:W-:Y:S04]  /*16150*/  HMMA.16816.F32 R60, R144, R6.reuse, R60 ;  /* 0x00000006903c723c */ /* 0x080fe8000000183c */
[----:B------:R-:W3:Y:S01]  /*16160*/  MUFU.TANH R46, R46 ;  /* 0x0000002e002e7308 */ /* 0x000ee20000002400 */
[----:B------:R-:W-:Y:S01]  /*16170*/  I2FP.F32.S32 R11, R9 ;  /* 0x00000009000b7245 */ /* 0x000fe20000201400 */
[----:B-1----:R-:W-:Y:S01]  /*16180*/  FFMA.FTZ R9, R13, -UR19, R44 ;  /* 0x800000130d097c23 */ /* 0x002fe2000801002c */
[----:B------:R-:W-:Y:S01]  /*16190*/  FSEL R44, R22, -INF , !P6 ;  /* 0xff800000162c7808 */ /* 0x000fe20007000000 */
[----:B--2---:R-:W-:Y:S01]  /*161a0*/  FFMA.FTZ R4, R12, -UR19, R45 ;  /* 0x800000130c047c23 */ /* 0x004fe2000801002d */
[----:B------:R-:W-:Y:S02]  /*161b0*/  ISETP.NE.AND P6, PT, R19, RZ, PT ;  /* 0x000000ff1300720c */ /* 0x000fe40003fc5270 */
[----:B------:R-:W-:Y:S01]  /*161c0*/  FMUL.FTZ R13, R53, UR10 ;  /* 0x0000000a350d7c20 */ /* 0x000fe20008410000 */
[----:B------:R-:W-:Y:S02]  /*161d0*/  ISETP.GE.AND P3, PT, R2, R212, PT ;  /* 0x000000d40200720c */ /* 0x000fe40003f66270 */
[----:B------:R-:W-:Y:S01]  /*161e0*/  MUFU.TANH R17, R51 ;  /* 0x0000003300117308 */ /* 0x000fe20000002400 */
[----:B------:R-:W-:Y:S01]  /*161f0*/  FSEL R170, R18, -INF , !P6 ;  /* 0xff80000012aa7808 */ /* 0x000fe20007000000 */
[----:B------:R-:W-:Y:S04]  /*16200*/  HMMA.16816.F32 R64, R184, R6, R64 ;  /* 0x00000006b840723c */ /* 0x000fe80000001840 */
[----:B------:R-:W-:Y:S01]  /*16210*/  IABS R10, R14 ;  /* 0x0000000e000a7213 */ /* 0x000fe20000000000 */
[----:B------:R-:W-:Y:S01]  /*16220*/  FMUL.FTZ R56, R56, UR10 ;  /* 0x0000000a38387c20 */ /* 0x000fe20008410000 */
[C---:B------:R-:W-:Y:S01]  /*16230*/  ISETP.GE.AND P6, PT, R8.reuse, R212, PT ;  /* 0x000000d40800720c */ /* 0x040fe20003fc6270 */
[----:B---3--:R-:W-:Y:S01]  /*16240*/  FFMA.FTZ R46, R11, -UR19, R46 ;  /* 0x800000130b2e7c23 */ /* 0x008fe2000801002e */
[----:B------:R-:W-:Y:S01]  /*16250*/  FSEL R174, R9, -INF , !P1 ;  /* 0xff80000009ae7808 */ /* 0x000fe20004800000 */
[----:B------:R-:W-:Y:S01]  /*16260*/  MUFU.TANH R16, R52 ;  /* 0x0000003400107308 */ /* 0x000fe20000002400 */
[----:B------:R-:W-:Y:S01]  /*16270*/  ISETP.GE.OR P1, PT, R8, R218, !P6 ;  /* 0x000000da0800720c */ /* 0x000fe20007726670 */
[----:B------:R-:W-:Y:S01]  /*16280*/  IMAD.IADD R9, R210, 0x1, -R2 ;  /* 0x00000001d2097824 */ /* 0x000fe200078e0a02 */
[----:B------:R-:W-:Y:S01]  /*16290*/  I2FP.F32.S32 R10, R10 ;  /* 0x0000000a000a7245 */ /* 0x000fe20000201400 */
[----:B------:R-:W-:Y:S01]  /*162a0*/  FMUL.FTZ R55, R55, UR10 ;  /* 0x0000000a37377c20 */ /* 0x000fe20008410000 */
[----:B------:R-:W-:Y:S01]  /*162b0*/  ISETP.GE.AND P6, PT, R8, R207, PT ;  /* 0x000000cf0800720c */ /* 0x000fe20003fc6270 */
[----:B------:R-:W-:Y:S01]  /*162c0*/  FMUL.FTZ R14, R54, UR10 ;  /* 0x0000000a360e7c20 */ /* 0x000fe20008410000 */
[----:B------:R-:W-:Y:S01]  /*162d0*/  FSEL R175, R4, -INF , !P0 ;  /* 0xff80000004af7808 */ /* 0x000fe20004000000 */
[----:B------:R-:W-:Y:S01]  /*162e0*/  FFMA.FTZ R154, R10, -UR19, R20 ;  /* 0x800000130a9a7c23 */ /* 0x000fe20008010014 */
[----:B------:R-:W-:Y:S01]  /*162f0*/  ISETP.GE.OR P6, PT, R8, R215, !P6 ;  /* 0x000000d70800720c */ /* 0x000fe200077c6670 */
[----:B------:R-:W1:Y:S01]  /*16300*/  MUFU.TANH R20, R48 ;  /* 0x0000003000147308 */ /* 0x000e620000002400 */
[----:B------:R-:W-:Y:S01]  /*16310*/  ISETP.GE.AND P2, PT, R2, R211, PT ;  /* 0x000000d30200720c */ /* 0x000fe20003f46270 */
[----:B------:R-:W-:Y:S01]  /*16320*/  IMAD.IADD R4, R210, 0x1, -R8 ;  /* 0x00000001d2047824 */ /* 0x000fe200078e0a08 */
[C---:B------:R-:W-:Y:S01]  /*16330*/  ISETP.GE.AND P0, PT, R2.reuse, R207, PT ;  /* 0x000000cf0200720c */ /* 0x040fe20003f06270 */
[----:B------:R-:W-:Y:S01]  /*16340*/  FMUL.FTZ R57, R57, UR10 ;  /* 0x0000000a39397c20 */ /* 0x000fe20008410000 */
[----:B------:R-:W-:Y:S01]  /*16350*/  P2R R28, PR, RZ, 0x40 ;  /* 0x00000040ff1c7803 */ /* 0x000fe20000000000 */
[----:B------:R-:W-:Y:S01]  /*16360*/  FMUL.FTZ R25, R67, UR10 ;  /* 0x0000000a43197c20 */ /* 0x000fe20008410000 */
[C---:B------:R-:W-:Y:S03]  /*16370*/  ISETP.GE.OR P3, PT, R2.reuse, R218, !P3 ;  /* 0x000000da0200720c */ /* 0x040fe60005f66670 */
[----:B------:R-:W2:Y:S01]  /*16380*/  MUFU.TANH R18, R50 ;  /* 0x0000003200127308 */ /* 0x000ea20000002400 */
[----:B------:R-:W-:Y:S01]  /*16390*/  ISETP.GE.OR P6, PT, R2, R217, !P2 ;  /* 0x000000d90200720c */ /* 0x000fe200057c6670 */
[----:B------:R-:W-:Y:S01]  /*163a0*/  FMUL.FTZ R24, R66, UR10 ;  /* 0x0000000a42187c20 */ /* 0x000fe20008410000 */
[----:B------:R-:W-:Y:S01]  /*163b0*/  ISETP.GE.OR P0, PT, R2, R215, !P0 ;  /* 0x000000d70200720c */ /* 0x000fe20004706670 */
[----:B------:R-:W-:Y:S01]  /*163c0*/  IMAD.IADD R2, R213, 0x1, -R2 ;  /* 0x00000001d5027824 */ /* 0x000fe200078e0a02 */
[----:B------:R-:W-:Y:S01]  /*163d0*/  IABS R10, R4 ;  /* 0x00000004000a7213 */ /* 0x000fe20000000000 */
[----:B------:R-:W-:Y:S01]  /*163e0*/  IMAD.IADD R4, R210, 0x1, -R5 ;  /* 0x00000001d2047824 */ /* 0x000fe200078e0a05 */
[----:B------:R-:W-:Y:S03]  /*163f0*/  FSEL R53, R21, -INF , !P5 ;  /* 0xff80000015357808 */ /* 0x000fe60006800000 */
[----:B------:R-:W3:Y:S01]  /*16400*/  MUFU.TANH R19, R49 ;  /* 0x0000003100137308 */ /* 0x000ee20000002400 */
[----:B------:R-:W-:Y:S01]  /*16410*/  IABS R11, R2 ;  /* 0x00000002000b7213 */ /* 0x000fe20000000000 */
[----:B------:R-:W-:Y:S01]  /*16420*/  FMUL.FTZ R22, R64, UR10 ;  /* 0x0000000a40167c20 */ /* 0x000fe20008410000 */
[C---:B------:R-:W-:Y:S01]  /*16430*/  ISETP.GE.AND P5, PT, R8.reuse, R211, PT ;  /* 0x000000d30800720c */ /* 0x040fe20003fa6270 */
[----:B------:R-:W-:Y:S01]  /*16440*/  FMUL.FTZ R23, R65, UR10 ;  /* 0x0000000a41177c20 */ /* 0x000fe20008410000 */
[----:B------:R-:W-:Y:S01]  /*16450*/  I2FP.F32.S32 R2, R10 ;  /* 0x0000000a00027245 */ /* 0x000fe20000201400 */
[----:B------:R-:W-:Y:S01]  /*16460*/  IMAD.MOV.U32 R10, RZ, RZ, R11 ;  /* 0x000000ffff0a7224 */ /* 0x000fe200078e000b */
[----:B------:R-:W-:Y:S01]  /*16470*/  ISETP.GE.OR P5, PT, R8, R217, !P5 ;  /* 0x000000d90800720c */ /* 0x000fe20006fa6670 */
[----:B------:R-:W-:Y:S01]  /*16480*/  IMAD.IADD R8, R213, 0x1, -R8 ;  /* 0x00000001d5087824 */ /* 0x000fe200078e0a08 */
[----:B------:R-:W-:Y:S01]  /*16490*/  IABS R9, R9 ;  /* 0x0000000900097213 */ /* 0x000fe20000000000 */
[----:B-1----:R-:W-:Y:S01]  /*164a0*/  FFMA.FTZ R20, R2, -UR19, R20 ;  /* 0x8000001302147c23 */ /* 0x002fe20008010014 */
[----:B------:R-:W-:Y:S01]  /*164b0*/  IABS R2, R4 ;  /* 0x0000000400027213 */ /* 0x000fe20000000000 */
[----:B------:R-:W1:Y:S01]  /*164c0*/  MUFU.TANH R56, R56 ;  /* 0x0000003800387308 */ /* 0x000e620000002400 */
[----:B------:R-:W-:Y:S01]  /*164d0*/  I2FP.F32.S32 R4, R10 ;  /* 0x0000000a00047245 */ /* 0x000fe20000201400 */
[----:B------:R-:W-:Y:S01]  /*164e0*/  FMUL.FTZ R58, R58, UR10 ;  /* 0x0000000a3a3a7c20 */ /* 0x000fe20008410000 */
[----:B------:R-:W-:Y:S01]  /*164f0*/  IABS R8, R8 ;  /* 0x0000000800087213 */ /* 0x000fe20000000000 */
[----:B------:R-:W-:Y:S01]  /*16500*/  FMUL.FTZ R59, R59, UR10 ;  /* 0x0000000a3b3b7c20 */ /* 0x000fe20008410000 */
[----:B------:R-:W-:Y:S01]  /*16510*/  I2FP.F32.S32 R2, R2 ;  /* 0x0000000200027245 */ /* 0x000fe20000201400 */
[----:B------:R-:W-:Y:S01]  /*16520*/  FFMA.FTZ R17, R4, -UR19, R17 ;  /* 0x8000001304117c23 */ /* 0x000fe20008010011 */
[----:B------:R-:W-:Y:S01]  /*16530*/  I2FP.F32.S32 R8, R8 ;  /* 0x0000000800087245 */ /* 0x000fe20000201400 */
[----:B------:R-:W-:Y:S01]  /*16540*/  VIADD R4, R0, 0x31 ;  /* 0x0000003100047836 */ /* 0x000fe20000000000 */
[----:B------:R-:W-:Y:S01]  /*16550*/  I2FP.F32.S32 R9, R9 ;  /* 0x0000000900097245 */ /* 0x000fe20000201400 */
[----:B------:R-:W-:Y:S01]  /*16560*/  FFMA.FTZ R16, R2, -UR19, R16 ;  /* 0x8000001302107c23 */ /* 0x000fe20008010010 */
[----:B------:R-:W-:Y:S01]  /*16570*/  FSEL R64, R20, -INF , !P1 ;  /* 0xff80000014407808 */ /* 0x000fe20004800000 */
[----:B------:R-:W-:Y:S01]  /*16580*/  IMAD.IADD R6, R210, 0x1, -R4 ;  /* 0x00000001d2067824 */ /* 0x000fe200078e0a04 */
[----:B------:R-:W-:Y:S01]  /*16590*/  ISETP.GE.AND P1, PT, R5, R212, PT ;  /* 0x000000d40500720c */ /* 0x000fe20003f26270 */
[----:B--2---:R-:W-:Y:S01]  /*165a0*/  FFMA.FTZ R18, R8, -UR19, R18 ;  /* 0x8000001308127c23 */ /* 0x004fe20008010012 */
[----:B------:R-:W-:Y:S01]  /*165b0*/  P2R R27, PR, RZ, 0x1 ;  /* 0x00000001ff1b7803 */ /* 0x000fe20000000000 */
[C---:B------:R-:W-:Y:S01]  /*165c0*/  IMAD.IADD R2, R213.reuse, 0x1, -R5 ;  /* 0x00000001d5027824 */ /* 0x040fe200078e0a05 */
[----:B------:R-:W-:Y:S01]  /*165d0*/  IABS R7, R6 ;  /* 0x0000000600077213 */ /* 0x000fe20000000000 */
[----:B------:R-:W-:Y:S01]  /*165e0*/  IMAD.IADD R8, R213, 0x1, -R4 ;  /* 0x00000001d5087824 */ /* 0x000fe200078e0a04 */
[----:B------:R-:W-:Y:S01]  /*165f0*/  ISETP.GE.AND P0, PT, R4, R212, PT ;  /* 0x000000d40400720c */ /* 0x000fe20003f06270 */
[----:B---3--:R-:W-:Y:S01]  /*16600*/  FFMA.FTZ R19, R9, -UR19, R19 ;  /* 0x8000001309137c23 */ /* 0x008fe20008010013 */
[----:B------:R-:W-:Y:S01]  /*16610*/  IABS R6, R2 ;  /* 0x0000000200067213 */ /* 0x000fe20000000000 */
[----:B------:R-:W-:Y:S01]  /*16620*/  IMAD.IADD R9, R209, 0x1, -R5 ;  /* 0x00000001d1097824 */ /* 0x000fe200078e0a05 */
[----:B------:R-:W-:Y:S01]  /*16630*/  IABS R2, R8 ;  /* 0x0000000800027213 */ /* 0x000fe20000000000 */
[----:B------:R-:W2:Y:S01]  /*16640*/  MUFU.TANH R13, R13 ;  /* 0x0000000d000d7308 */ /* 0x000ea20000002400 */
[----:B------:R-:W-:Y:S01]  /*16650*/  I2FP.F32.S32 R7, R7 ;  /* 0x0000000700077245 */ /* 0x000fe20000201400 */
[----:B------:R-:W-:Y:S01]  /*16660*/  IMAD.MOV.U32 R8, RZ, RZ, R6 ;  /* 0x000000ffff087224 */ /* 0x000fe200078e0006 */
[----:B------:R-:W-:Y:S01]  /*16670*/  FSEL R65, R19, -INF , !P3 ;  /* 0xff80000013417808 */ /* 0x000fe20005800000 */
[----:B------:R-:W-:Y:S01]  /*16680*/  IMAD.MOV.U32 R6, RZ, RZ, R2 ;  /* 0x000000ffff067224 */ /* 0x000fe200078e0002 */
[----:B------:R-:W-:Y:S01]  /*16690*/  IABS R2, R9 ;  /* 0x0000000900027213 */ /* 0x000fe20000000000 */
[----:B------:R-:W-:Y:S01]  /*166a0*/  FMUL.FTZ R60, R60, UR10 ;  /* 0x0000000a3c3c7c20 */ /* 0x000fe20008410000 */
[----:B------:R-:W-:Y:S03]  /*166b0*/  I2FP.F32.S32 R8, R8 ;  /* 0x0000000800087245 */ /* 0x000fe60000201400 */
[----:B------:R-:W3:Y:S01]  /*166c0*/  MUFU.TANH R15, R55 ;  /* 0x00000037000f7308 */ /* 0x000ee20000002400 */
[----:B------:R-:W-:Y:S01]  /*166d0*/  I2FP.F32.S32 R2, R2 ;  /* 0x0000000200027245 */ /* 0x000fe20000201400 */
[----:B------:R-:W-:Y:S01]  /*166e0*/  FMUL.FTZ R61, R61, UR10 ;  /* 0x0000000a3d3d7c20 */ /* 0x000fe20008410000 */
[----:B------:R-:W-:Y:S01]  /*166f0*/  I2FP.F32.S32 R6, R6 ;  /* 0x0000000600067245 */ /* 0x000fe20000201400 */
[----:B------:R-:W-:Y:S01]  /*16700*/  FMUL.FTZ R62, R62, UR10 ;  /* 0x0000000a3e3e7c20 */ /* 0x000fe20008410000 */
[----:B------:R-:W-:Y:S01]  /*16710*/  PLOP3.LUT P3, PT, PT, PT, UP0, 0x80, 0x0 ;  /* 0x000000000000781c */ /* 0x000fe20003f6f008 */
[----:B-1----:R-:W-:Y:S01]  /*16720*/  FFMA.FTZ R56, R2, -UR19, R56 ;  /* 0x8000001302387c23 */ /* 0x002fe20008010038 */
[CC--:B------:R-:W-:Y:S01]  /*16730*/  ISETP.GE.OR P2, PT, R5.reuse, R218.reuse, !P1 ;  /* 0x000000da0500720c */ /* 0x0c0fe20004f46670 */
[----:B------:R-:W-:Y:S01]  /*16740*/  VIADD R2, R0, 0x38 ;  /* 0x0000003800027836 */ /* 0x000fe20000000000 */
[----:B------:R-:W-:Y:S01]  /*16750*/  ISETP.GE.OR P1, PT, R4, R218, !P0 ;  /* 0x000000da0400720c */ /* 0x000fe20004726670 */
[----:B------:R-:W-:Y:S01]  /*16760*/  VIADD R0, R0, 0x39 ;  /* 0x0000003900007836 */ /* 0x000fe20000000000 */
[-C--:B------:R-:W-:Y:S01]  /*16770*/  ISETP.GE.AND P0, PT, R5, R211.reuse, PT ;  /* 0x000000d30500720c */ /* 0x080fe20003f06270 */
[----:B------:R-:W1:Y:S01]  /*16780*/  MUFU.TANH R25, R25 ;  /* 0x0000001900197308 */ /* 0x000e620000002400 */
[----:B------:R-:W-:Y:S01]  /*16790*/  FSEL R164, R16, -INF , !P2 ;  /* 0xff80000010a47808 */ /* 0x000fe20005000000 */
[----:B--2---:R-:W-:Y:S01]  /*167a0*/  FFMA.FTZ R13, R7, -UR19, R13 ;  /* 0x80000013070d7c23 */ /* 0x004fe2000801000d */
[----:B------:R-:W-:Y:S01]  /*167b0*/  ISETP.GE.AND P2, PT, R4, R211, PT ;  /* 0x000000d30400720c */ /* 0x000fe20003f46270 */
[----:B------:R-:W-:Y:S01]  /*167c0*/  IMAD.IADD R7, R210, 0x1, -R2 ;  /* 0x00000001d2077824 */ /* 0x000fe200078e0a02 */
[----:B------:R-:W-:Y:S01]  /*167d0*/  FSEL R155, R18, -INF , !P5 ;  /* 0xff800000129b7808 */ /* 0x000fe20006800000 */
[----:B------:R-:W-:Y:S01]  /*167e0*/  IMAD.IADD R12, R213, 0x1, -R0 ;  /* 0x00000001d50c7824 */ /* 0x000fe200078e0a00 */
[----:B------:R-:W-:Y:S03]  /*167f0*/  FSEL R166, R13, -INF , !P1 ;  /* 0xff8000000da67808 */ /* 0x000fe60004800000 */
[----:B------:R-:W2:Y:S01]  /*16800*/  MUFU.TANH R14, R14 ;  /* 0x0000000e000e7308 */ /* 0x000ea20000002400 */
[----:B------:R-:W-:Y:S01]  /*16810*/  IABS R9, R7 ;  /* 0x0000000700097213 */ /* 0x000fe20000000000 */
[----:B---3--:R-:W-:Y:S01]  /*16820*/  FFMA.FTZ R15, R6, -UR19, R15 ;  /* 0x80000013060f7c23 */ /* 0x008fe2000801000f */
[----:B------:R-:W-:Y:S01]  /*16830*/  IABS R7, R12 ;  /* 0x0000000c00077213 */ /* 0x000fe20000000000 */
[----:B------:R-:W-:Y:S01]  /*16840*/  IMAD.IADD R6, R209, 0x1, -R4 ;  /* 0x00000001d1067824 */ /* 0x000fe200078e0a04 */
[----:B------:R-:W-:Y:S01]  /*16850*/  ISETP.GE.OR P1, PT, R5, R217, !P0 ;  /* 0x000000d90500720c */ /* 0x000fe20004726670 */
[----:B------:R-:W-:Y:S01]  /*16860*/  IMAD.IADD R11, R213, 0x1, -R2 ;  /* 0x00000001d50b7824 */ /* 0x000fe200078e0a02 */
[----:B------:R-:W-:Y:S03]  /*16870*/  I2FP.F32.S32 R7, R7 ;  /* 0x0000000700077245 */ /* 0x000fe60000201400 */
[----:B------:R-:W3:Y:S01]  /*16880*/  MUFU.TANH R24, R24 ;  /* 0x0000001800187308 */ /* 0x000ee20000002400 */
[----:B------:R-:W-:Y:S01]  /*16890*/  IABS R10, R6 ;  /* 0x00000006000a7213 */ /* 0x000fe20000000000 */
[----:B------:R-:W-:Y:S01]  /*168a0*/  FMUL.FTZ R63, R63, UR10 ;  /* 0x0000000a3f3f7c20 */ /* 0x000fe20008410000 */
[----:B------:R-:W-:Y:S01]  /*168b0*/  IABS R6, R11 ;  /* 0x0000000b00067213 */ /* 0x000fe20000000000 */
[----:B-1----:R-:W-:Y:S01]  /*168c0*/  FFMA.FTZ R25, R7, -UR19, R25 ;  /* 0x8000001307197c23 */ /* 0x002fe20008010019 */
[----:B------:R-:W-:Y:S02]  /*168d0*/  FMNMX.FTZ R7, R78, R3, !PT ;  /* 0x000000034e077209 */ /* 0x000fe40007810000 */
[----:B------:R-:W-:Y:S03]  /*168e0*/  I2FP.F32.S32 R6, R6 ;  /* 0x0000000600067245 */ /* 0x000fe60000201400 */
[----:B------:R-:W1:Y:S01]  /*168f0*/  MUFU.TANH R26, R57 ;  /* 0x00000039001a7308 */ /* 0x000e620000002400 */
[----:B------:R-:W-:Y:S01]  /*16900*/  FMNMX.FTZ R7, R191, R7, !PT ;  /* 0x00000007bf077209 */ /* 0x000fe20007810000 */
[----:B--2---:R-:W-:Y:S01]  /*16910*/  FFMA.FTZ R14, R8, -UR19, R14 ;  /* 0x80000013080e7c23 */ /* 0x004fe2000801000e */
[----:B------:R-:W-:Y:S01]  /*16920*/  I2FP.F32.S32 R10, R10 ;  /* 0x0000000a000a7245 */ /* 0x000fe20000201400 */
[----:B------:R-:W-:Y:S01]  /*16930*/  IMAD.IADD R8, R210, 0x1, -R0 ;  /* 0x00000001d2087824 */ /* 0x000fe200078e0a00 */
[----:B------:R-:W-:Y:S02]  /*16940*/  FMNMX.FTZ R7, R79, R7, !PT ;  /* 0x000000074f077209 */ /* 0x000fe40007810000 */
[----:B------:R-:W-:Y:S03]  /*16950*/  I2FP.F32.S32 R9, R9 ;  /* 0x0000000900097245 */ /* 0x000fe60000201400 */
[----:B------:R-:W2:Y:S01]  /*16960*/  MUFU.TANH R22, R22 ;  /* 0x0000001600167308 */ /* 0x000ea20000002400 */
[----:B------:R-:W-:Y:S01]  /*16970*/  IABS R8, R8 ;  /* 0x0000000800087213 */ /* 0x000fe20000000000 */
[----:B---3--:R-:W-:Y:S01]  /*16980*/  FFMA.FTZ R24, R6, -UR19, R24 ;  /* 0x8000001306187c23 */ /* 0x008fe20008010018 */
[----:B------:R-:W-:Y:S02]  /*16990*/  FMNMX.FTZ R6, R188, R68, !PT ;  /* 0x00000044bc067209 */ /* 0x000fe40007810000 */
[----:B------:R-:W-:Y:S02]  /*169a0*/  I2FP.F32.S32 R8, R8 ;  /* 0x0000000800087245 */ /* 0x000fe40000201400 */
[----:B------:R-:W-:Y:S03]  /*169b0*/  FMNMX.FTZ R6, R220, R6, !PT ;  /* 0x00000006dc067209 */ /* 0x000fe60007810000 */
[----:B------:R-:W3:Y:S01]  /*169c0*/  MUFU.TANH R23, R23 ;  /* 0x0000001700177308 */ /* 0x000ee20000002400 */
[----:B------:R-:W-:Y:S01]  /*169d0*/  ISETP.GE.AND P5, PT, R2, R212, PT ;  /* 0x000000d40200720c */ /* 0x000fe20003fa6270 */
[----:B-1----:R-:W-:Y:S01]  /*169e0*/  FFMA.FTZ R26, R10, -UR19, R26 ;  /* 0x800000130a1a7c23 */ /* 0x002fe2000801001a */
[----:B------:R-:W-:Y:S02]  /*169f0*/  ISETP.GE.OR P0, PT, R4, R217, !P2 ;  /* 0x000000d90400720c */ /* 0x000fe40005706670 */
[----:B------:R-:W-:Y:S02]  /*16a00*/  FMNMX.FTZ R6, R176, R6, !PT ;  /* 0x00000006b0067209 */ /* 0x000fe40007810000 */
[----:B------:R-:W-:Y:S02]  /*16a10*/  FMNMX.FTZ R7, R70, R7, !PT ;  /* 0x0000000746077209 */ /* 0x000fe40007810000 */
[----:B------:R-:W-:Y:S01]  /*16a20*/  FSEL R156, R17, -INF , !P6 ;  /* 0xff800000119c7808 */ /* 0x000fe20007000000 */
[----:B--2---:R-:W-:Y:S01]  /*16a30*/  FFMA.FTZ R22, R9, -UR19, R22 ;  /* 0x8000001309167c23 */ /* 0x004fe20008010016 */
[----:B------:R-:W-:Y:S02]  /*16a40*/  P2R R21, PR, RZ, 0x20 ;  /* 0x00000020ff157803 */ /* 0x000fe40000000000 */
[----:B------:R-:W-:Y:S02]  /*16a50*/  FSEL R168, R15, -INF , !P0 ;  /* 0xff8000000fa87808 */ /* 0x000fe40004000000 */
[----:B------:R-:W-:Y:S02]  /*16a60*/  FSEL R167, R14, -INF , !P1 ;  /* 0xff8000000ea77808 */ /* 0x000fe40004800000 */
[----:B------:R-:W-:Y:S01]  /*16a70*/  ISETP.GE.AND P5, PT, R0, R212, PT ;  /* 0x000000d40000720c */ /* 0x000fe20003fa6270 */
[----:B---3--:R-:W-:Y:S01]  /*16a80*/  FFMA.FTZ R23, R8, -UR19, R23 ;  /* 0x8000001308177c23 */ /* 0x008fe20008010017 */
[----:B------:R-:W-:Y:S02]  /*16a90*/  ISETP.GE.AND P6, PT, R2, R211, PT ;  /* 0x000000d30200720c */ /* 0x000fe40003fc6270 */
[----:B------:R-:W-:Y:S02]  /*16aa0*/  FMNMX.FTZ R20, R152, R6, !PT ;  /* 0x0000000698147209 */ /* 0x000fe40007810000 */
[----:B------:R-:W-:Y:S01]  /*16ab0*/  FMNMX.FTZ R15, R179, R7, !PT ;  /* 0x00000007b30f7209 */ /* 0x000fe20007810000 */
[----:B------:R-:W-:Y:S08]  /*16ac0*/  @P3 BRA `(.L_x_2550) ;  /* 0xffffffd000283947 */ /* 0x000ff0000383ffff */
.L_x_2549:
[----:B-1----:R-:W1:Y:S01]  /*16ad0*/  MUFU.TANH R9, R60 ;  /* 0x0000003c00097308 */ /* 0x002e620000002400 */
[----:B------:R-:W-:Y:S01]  /*16ae0*/  FMNMX.FTZ R6, R148, R20, !PT ;  /* 0x0000001494067209 */ /* 0x000fe20007810000 */
[----:B------:R-:W-:Y:S01]  /*16af0*/  LDSM.16.MT88.4 R40, [R196+0x6000] ;  /* 0x00600000c428783b */ /* 0x000fe20000004200 */
[----:B------:R-:W-:Y:S01]  /*16b00*/  FMNMX.FTZ R7, R178, R15, !PT ;  /* 0x0000000fb2077209 */ /* 0x000fe20007810000 */
[----:B------:R-:W-:Y:S01]  /*16b10*/  UISETP.GT.AND UP0, UPT, UR11, UR12, UPT ;  /* 0x0000000c0b00728c */ /* 0x000fe2000bf04270 */
[----:B------:R-:W-:Y:S01]  /*16b20*/  FMNMX.FTZ R6, R69, R6, !PT ;  /* 0x0000000645067209 */ /* 0x000fe20007810000 */
[----:B------:R-:W-:Y:S01]  /*16b30*/  UMOV UR20, UR11 ;  /* 0x0000000b00147c82 */ /* 0x000fe20008000000 */
[----:B------:R-:W-:Y:S03]  /*16b40*/  FMNMX.FTZ R7, R32, R7, !PT ;  /* 0x0000000720077209 */ /* 0x000fe60007810000 */
[----:B------:R-:W-:Y:S01]  /*16b50*/  MUFU.TANH R14, R58 ;  /* 0x0000003a000e7308 */ /* 0x000fe20000002400 */
[----:B------:R-:W-:Y:S02]  /*16b60*/  FMNMX.FTZ R6, R30, R6, !PT ;  /* 0x000000061e067209 */ /* 0x000fe40007810000 */
[----:B------:R-:W-:Y:S02]  /*16b70*/  FMNMX.FTZ R7, R31, R7, !PT ;  /* 0x000000071f077209 */ /* 0x000fe40007810000 */
[----:B------:R-:W-:Y:S02]  /*16b80*/  FMNMX.FTZ R6, R29, R6, !PT ;  /* 0x000000061d067209 */ /* 0x000fe40007810000 */
[----:B------:R-:W-:Y:S03]  /*16b90*/  FMNMX.FTZ R7, R36, R7, !PT ;  /* 0x0000000724077209 */ /* 0x000fe60007810000 */
[----:B------:R-:W-:Y:S01]  /*16ba0*/  MUFU.TANH R12, R59 ;  /* 0x0000003b000c7308 */ /* 0x000fe20000002400 */
[----:B------:R-:W-:Y:S02]  /*16bb0*/  ISETP.NE.AND P0, PT, R21, RZ, PT ;  /* 0x000000ff1500720c */ /* 0x000fe40003f05270 */
[----:B------:R-:W-:Y:S02]  /*16bc0*/  FMNMX.FTZ R6, R44, R6, !PT ;  /* 0x000000062c067209 */ /* 0x000fe40007810000 */
[----:B------:R-:W-:Y:S02]  /*16bd0*/  FMNMX.FTZ R7, R171, R7, !PT ;  /* 0x00000007ab077209 */ /* 0x000fe40007810000 */
[----:B------:R-:W-:Y:S03]  /*16be0*/  ISETP.GE.OR P1, PT, R2, R218, !P0 ;  /* 0x000000da0200720c */ /* 0x000fe60004726670 */
[----:B------:R-:W-:Y:S01]  /*16bf0*/  MUFU.TANH R76, R63 ;  /* 0x0000003f004c7308 */ /* 0x000fe20000002400 */
[----:B------:R-:W-:Y:S02]  /*16c00*/  FMNMX.FTZ R6, R53, R6, !PT ;  /* 0x0000000635067209 */ /* 0x000fe40007810000 */
[----:B------:R-:W-:Y:S02]  /*16c10*/  FMNMX.FTZ R7, R64, R7, !PT ;  /* 0x0000000740077209 */ /* 0x000fe40007810000 */
[----:B------:R-:W-:Y:S02]  /*16c20*/  FSEL R161, R22, -INF , !P1 ;  /* 0xff80000016a17808 */ /* 0x000fe40004800000 */
[----:B------:R-:W-:Y:S02]  /*16c30*/  FMNMX.FTZ R6, R155, R6, !PT ;  /* 0x000000069b067209 */ /* 0x000fe40007810000 */
[----:B------:R-:W-:Y:S02]  /*16c40*/  ISETP.GE.OR P1, PT, R2, R217, !P6 ;  /* 0x000000d90200720c */ /* 0x000fe40007726670 */
[C---:B------:R-:W-:Y:S02]  /*16c50*/  ISETP.GE.OR P0, PT, R0.reuse, R218, !P5 ;  /* 0x000000da0000720c */ /* 0x040fe40006f06670 */
[----:B------:R-:W-:Y:S02]  /*16c60*/  FMNMX.FTZ R7, R65, R7, !PT ;  /* 0x0000000741077209 */ /* 0x000fe40007810000 */
[C---:B------:R-:W-:Y:S02]  /*16c70*/  ISETP.GE.AND P5, PT, R5.reuse, R208, PT ;  /* 0x000000d00500720c */ /* 0x040fe40003fa6270 */
[----:B------:R-:W-:Y:S02]  /*16c80*/  ISETP.GE.AND P2, PT, R0, R211, PT ;  /* 0x000000d30000720c */ /* 0x000fe40003f46270 */
[----:B------:R-:W-:Y:S02]  /*16c90*/  ISETP.GE.AND P3, PT, R5, R207, PT ;  /* 0x000000cf0500720c */ /* 0x000fe40003f66270 */
[----:B------:R-:W-:Y:S02]  /*16ca0*/  FMNMX.FTZ R6, R156, R6, !PT ;  /* 0x000000069c067209 */ /* 0x000fe40007810000 */
[----:B------:R-:W-:Y:S02]  /*16cb0*/  FSEL R163, R24, -INF , !P1 ;  /* 0xff80000018a37808 */ /* 0x000fe40004800000 */
[----:B------:R-:W-:Y:S02]  /*16cc0*/  FMNMX.FTZ R7, R164, R7, !PT ;  /* 0x00000007a4077209 */ /* 0x000fe40007810000 */
[----:B------:R-:W-:Y:S02]  /*16cd0*/  FSEL R162, R23, -INF , !P0 ;  /* 0xff80000017a27808 */ /* 0x000fe40004000000 */
[C---:B------:R-:W-:Y:S02]  /*16ce0*/  ISETP.GE.OR P1, PT, R5.reuse, R216, !P5 ;  /* 0x000000d80500720c */ /* 0x040fe40006f26670 */
[----:B------:R-:W-:Y:S02]  /*16cf0*/  ISETP.GE.OR P0, PT, R0, R217, !P2 ;  /* 0x000000d90000720c */ /* 0x000fe40005706670 */
[----:B------:R-:W-:Y:S02]  /*16d00*/  ISETP.GE.OR P5, PT, R5, R215, !P3 ;  /* 0x000000d70500720c */ /* 0x000fe40005fa6670 */
[----:B------:R-:W-:Y:S02]  /*16d10*/  IADD3 R8, R214, -R5, RZ ;  /* 0x80000005d6087210 */ /* 0x000fe40007ffe0ff */
[----:B------:R-:W-:Y:S02]  /*16d20*/  FMNMX.FTZ R5, R167, R6, !PT ;  /* 0x00000006a7057209 */ /* 0x000fe40007810000 */
[----:B------:R-:W-:Y:S02]  /*16d30*/  FMNMX.FTZ R7, R166, R7, !PT ;  /* 0x00000007a6077209 */ /* 0x000fe40007810000 */
        /* <DEDUP_REMOVED lines=8> */
[----:B------:R-:W-:Y:S02]  /*16dc0*/  IADD3 R6, R214, -R4, RZ ;  /* 0x80000004d6067210 */ /* 0x000fe40007ffe0ff */
[----:B------:R-:W-:Y:S02]  /*16dd0*/  FMNMX.FTZ R13, R162, R7, !PT ;  /* 0x00000007a20d7209 */ /* 0x000fe40007810000 */
[C---:B------:R-:W-:Y:S02]  /*16de0*/  IADD3 R4, R209.reuse, -R2, RZ ;  /* 0x80000002d1047210 */ /* 0x040fe40007ffe0ff */
[----:B------:R-:W-:Y:S01]  /*16df0*/  IADD3 R7, R209, -R0, RZ ;  /* 0x80000000d1077210 */ /* 0x000fe20007ffe0ff */
[----:B------:R-:W2:Y:S01]  /*16e00*/  SHFL.BFLY PT, R11, R13, 0x2, 0x1f ;  /* 0x0c401f000d0b7f89 */ /* 0x000ea200000e0000 */
[----:B------:R-:W-:Y:S02]  /*16e10*/  FMNMX.FTZ R15, R165, R5, !PT ;  /* 0x00000005a50f7209 */ /* 0x000fe40007810000 */
[----:B------:R-:W-:Y:S02]  /*16e20*/  IABS R5, R4 ;  /* 0x0000000400057213 */ /* 0x000fe40000000000 */
[----:B------:R-:W-:Y:S03]  /*16e30*/  IABS R4, R7 ;  /* 0x0000000700047213 */ /* 0x000fe60000000000 */
[----:B------:R-:W-:Y:S01]  /*16e40*/  SHFL.BFLY PT, R10, R15, 0x2, 0x1f ;  /* 0x0c401f000f0a7f89 */ /* 0x000fe200000e0000 */
[----:B------:R-:W-:Y:S02]  /*16e50*/  FMNMX.FTZ R7, R189, R74, !PT ;  /* 0x0000004abd077209 */ /* 0x000fe40007810000 */
[----:B------:R-:W-:Y:S02]  /*16e60*/  IABS R17, R6 ;  /* 0x0000000600117213 */ /* 0x000fe40000000000 */
[----:B------:R-:W-:Y:S02]  /*16e70*/  MOV R6, R5 ;  /* 0x0000000500067202 */ /* 0x000fe40000000f00 */
[----:B------:R-:W-:Y:S02]  /*16e80*/  FMNMX.FTZ R5, R223, R7, !PT ;  /* 0x00000007df057209 */ /* 0x000fe40007810000 */
[----:B------:R-:W-:Y:S02]  /*16e90*/  IABS R16, R8 ;  /* 0x0000000800107213 */ /* 0x000fe40000000000 */
[----:B------:R-:W3:Y:S01]  /*16ea0*/  MUFU.TANH R8, R61 ;  /* 0x0000003d00087308 */ /* 0x000ee20000002400 */
[----:B------:R-:W-:Y:S02]  /*16eb0*/  FMNMX.FTZ R5, R221, R5, !PT ;  /* 0x00000005dd057209 */ /* 0x000fe40007810000 */
[----:B------:R-:W-:Y:S02]  /*16ec0*/  I2FP.F32.S32 R7, R6 ;  /* 0x0000000600077245 */ /* 0x000fe40000201400 */
[----:B------:R-:W-:Y:S02]  /*16ed0*/  I2FP.F32.S32 R6, R4 ;  /* 0x0000000400067245 */ /* 0x000fe40000201400 */
[----:B------:R-:W-:Y:S02]  /*16ee0*/  FMNMX.FTZ R4, R222, R5, !PT ;  /* 0x00000005de047209 */ /* 0x000fe40007810000 */
[----:B------:R-:W-:Y:S02]  /*16ef0*/  ISETP.GE.AND P0, PT, R2, R208, PT ;  /* 0x000000d00200720c */ /* 0x000fe40003f06270 */
[----:B------:R-:W-:Y:S02]  /*16f00*/  FMNMX.FTZ R5, R150, R4, !PT ;  /* 0x0000000496057209 */ /* 0x000fe40007810000 */
[----:B------:R-:W-:Y:S02]  /*16f10*/  FMNMX.FTZ R4, R190, R75, !PT ;  /* 0x0000004bbe047209 */ /* 0x000fe40007810000 */
[----:B------:R-:W-:Y:S02]  /*16f20*/  FMNMX.FTZ R5, R149, R5, !PT ;  /* 0x0000000595057209 */ /* 0x000fe40007810000 */
[----:B------:R-:W-:Y:S01]  /*16f30*/  FMNMX.FTZ R4, R224, R4, !PT ;  /* 0x00000004e0047209 */ /* 0x000fe20007810000 */
[----:B-1----:R-:W-:Y:S01]  /*16f40*/  FFMA.FTZ R7, R7, -UR19, R9 ;  /* 0x8000001307077c23 */ /* 0x002fe20008010009 */
[----:B------:R-:W-:Y:S01]  /*16f50*/  ISETP.GE.OR P0, PT, R2, R216, !P0 ;  /* 0x000000d80200720c */ /* 0x000fe20004706670 */
[----:B---3--:R-:W-:Y:S01]  /*16f60*/  FFMA.FTZ R8, R6, -UR19, R8 ;  /* 0x8000001306087c23 */ /* 0x008fe20008010008 */
[----:B------:R-:W-:Y:S02]  /*16f70*/  FMNMX.FTZ R5, R151, R5, !PT ;  /* 0x0000000597057209 */ /* 0x000fe40007810000 */
[----:B------:R-:W-:Y:S02]  /*16f80*/  FMNMX.FTZ R6, R182, R4, !PT ;  /* 0x00000004b6067209 */ /* 0x000fe40007810000 */
[----:B------:R-:W-:Y:S02]  /*16f90*/  FSEL R159, R7, -INF , !P0 ;  /* 0xff800000079f7808 */ /* 0x000fe40004000000 */
[----:B------:R-:W-:Y:S02]  /*16fa0*/  FMNMX.FTZ R4, R169, R5, !PT ;  /* 0x00000005a9047209 */ /* 0x000fe40007810000 */
[----:B------:R-:W-:Y:S02]  /*16fb0*/  ISETP.GE.AND P0, PT, R2, R207, PT ;  /* 0x000000cf0200720c */ /* 0x000fe40003f06270 */
[----:B------:R-:W-:Y:S02]  /*16fc0*/  FMNMX.FTZ R5, R181, R6, !PT ;  /* 0x00000006b5057209 */ /* 0x000fe40007810000 */
[----:B------:R-:W-:Y:S02]  /*16fd0*/  FSEL R157, R26, -INF , !P2 ;  /* 0xff8000001a9d7808 */ /* 0x000fe40005000000 */
[----:B------:R-:W-:Y:S02]  /*16fe0*/  IADD3 R6, R214, -R2, RZ ;  /* 0x80000002d6067210 */ /* 0x000fe40007ffe0ff */
[----:B------:R-:W-:Y:S02]  /*16ff0*/  ISETP.GE.OR P2, PT, R2, R215, !P0 ;  /* 0x000000d70200720c */ /* 0x000fe40004746670 */
[----:B------:R-:W-:Y:S02]  /*17000*/  FMNMX.FTZ R2, R172, R5, !PT ;  /* 0x00000005ac027209 */ /* 0x000fe40007810000 */
[----:B------:R-:W-:Y:S02]  /*17010*/  FSEL R158, R56, -INF , !P1 ;  /* 0xff800000389e7808 */ /* 0x000fe40004800000 */
[----:B------:R-:W-:Y:S01]  /*17020*/  ISETP.GE.AND P1, PT, R0, R208, PT ;  /* 0x000000d00000720c */ /* 0x000fe20003f26270 */
[----:B------:R-:W-:Y:S01]  /*17030*/  LDSM.16.MT88.4 R56, [R194+0x6000] ;  /* 0x00600000c238783b */ /* 0x000fe20000004200 */
[----:B------:R-:W-:Y:S02]  /*17040*/  FMNMX.FTZ R2, R180, R2, !PT ;  /* 0x00000002b4027209 */ /* 0x000fe40007810000 */
[----:B------:R-:W-:Y:S02]  /*17050*/  ISETP.GE.OR P1, PT, R0, R216, !P1 ;  /* 0x000000d80000720c */ /* 0x000fe40004f26670 */
[----:B------:R-:W-:Y:S02]  /*17060*/  FMNMX.FTZ R2, R33, R2, !PT ;  /* 0x0000000221027209 */ /* 0x000fe40007810000 */
[----:B------:R-:W-:Y:S02]  /*17070*/  FSEL R160, R8, -INF , !P1 ;  /* 0xff80000008a07808 */ /* 0x000fe40004800000 */
[----:B------:R-:W-:Y:S02]  /*17080*/  FMNMX.FTZ R2, R34, R2, !PT ;  /* 0x0000000222027209 */ /* 0x000fe40007810000 */
[----:B------:R-:W-:Y:S02]  /*17090*/  IABS R8, R6 ;  /* 0x0000000600087213 */ /* 0x000fe40000000000 */
[----:B------:R-:W1:Y:S01]  /*170a0*/  MUFU.TANH R6, R62 ;  /* 0x0000003e00067308 */ /* 0x000e620000002400 */
[----:B------:R-:W-:Y:S02]  /*170b0*/  ISETP.NE.AND P1, PT, R28, RZ, PT ;  /* 0x000000ff1c00720c */ /* 0x000fe40003f25270 */
[----:B------:R-:W-:Y:S02]  /*170c0*/  FMNMX.FTZ R2, R177, R2, !PT ;  /* 0x00000002b1027209 */ /* 0x000fe40007810000 */
[----:B------:R-:W-:Y:S02]  /*170d0*/  I2FP.F32.S32 R16, R16 ;  /* 0x0000001000107245 */ /* 0x000fe40000201400 */
[----:B------:R-:W-:Y:S02]  /*170e0*/  FMNMX.FTZ R4, R170, R4, !PT ;  /* 0x00000004aa047209 */ /* 0x000fe40007810000 */
[----:B------:R-:W-:Y:S01]  /*170f0*/  ISETP.NE.AND P6, PT, R27, RZ, PT ;  /* 0x000000ff1b00720c */ /* 0x000fe20003fc5270 */
[----:B------:R-:W-:Y:S01]  /*17100*/  FFMA.FTZ R14, R16, -UR19, R14 ;  /* 0x80000013100e7c23 */ /* 0x000fe2000801000e */
[----:B------:R-:W-:Y:S01]  /*17110*/  FSEL R153, R46, -INF , !P1 ;  /* 0xff8000002e997808 */ /* 0x000fe20004800000 */
[----:B------:R-:W-:Y:S01]  /*17120*/  LDSM.16.MT88.4 R24, [R193+0x6000] ;  /* 0x00600000c118783b */ /* 0x000fe20000004200 */
[----:B------:R-:W-:Y:S02]  /*17130*/  FMNMX.FTZ R2, R183, R2, !PT ;  /* 0x00000002b7027209 */ /* 0x000fe40007810000 */
[----:B------:R-:W-:Y:S02]  /*17140*/  I2FP.F32.S32 R17, R17 ;  /* 0x0000001100117245 */ /* 0x000fe40000201400 */
[----:B------:R-:W-:Y:S02]  /*17150*/  IADD3 R5, R214, -R0, RZ ;  /* 0x80000000d6057210 */ /* 0x000fe40007ffe0ff */
[----:B------:R-:W-:Y:S01]  /*17160*/  FMNMX.FTZ R4, R173, R4, !PT ;  /* 0x00000004ad047209 */ /* 0x000fe20007810000 */
[----:B------:R-:W-:Y:S01]  /*17170*/  FFMA.FTZ R12, R17, -UR19, R12 ;  /* 0x80000013110c7c23 */ /* 0x000fe2000801000c */
[----:B------:R-:W-:Y:S02]  /*17180*/  FSEL R154, R154, -INF , !P6 ;  /* 0xff8000009a9a7808 */ /* 0x000fe40007000000 */
[----:B------:R-:W-:Y:S02]  /*17190*/  FMNMX.FTZ R2, R153, R2, !PT ;  /* 0x0000000299027209 */ /* 0x000fe40007810000 */
[----:B------:R-:W-:Y:S02]  /*171a0*/  I2FP.F32.S32 R8, R8 ;  /* 0x0000000800087245 */ /* 0x000fe40000201400 */
[----:B------:R-:W-:Y:S02]  /*171b0*/  IABS R5, R5 ;  /* 0x0000000500057213 */ /* 0x000fe40000000000 */
[----:B------:R-:W-:Y:S01]  /*171c0*/  ISETP.GE.AND P0, PT, R0, R207, PT ;  /* 0x000000cf0000720c */ /* 0x000fe20003f06270 */
[----:B-1----:R-:W-:Y:S01]  /*171d0*/  FFMA.FTZ R6, R8, -UR19, R6 ;  /* 0x8000001308067c23 */ /* 0x002fe20008010006 */
[----:B------:R-:W-:Y:S02]  /*171e0*/  FMNMX.FTZ R4, R174, R4, !PT ;  /* 0x00000004ae047209 */ /* 0x000fe40007810000 */
[----:B------:R-:W-:Y:S02]  /*171f0*/  FSEL R184, R14, -INF , !P5 ;  /* 0xff8000000eb87808 */ /* 0x000fe40006800000 */
[----:B------:R-:W-:Y:S02]  /*17200*/  FMNMX.FTZ R2, R154, R2, !PT ;  /* 0x000000029a027209 */ /* 0x000fe40007810000 */
[----:B--2---:R-:W-:Y:S02]  /*17210*/  FMNMX.FTZ R11, R13, R11, !PT ;  /* 0x0000000b0d0b7209 */ /* 0x004fe40007810000 */
[----:B------:R-:W-:Y:S02]  /*17220*/  I2FP.F32.S32 R5, R5 ;  /* 0x0000000500057245 */ /* 0x000fe40000201400 */
[----:B------:R-:W-:Y:S01]  /*17230*/  ISETP.GE.OR P0, PT, R0, R215, !P0 ;  /* 0x000000d70000720c */ /* 0x000fe20004706670 */
[----:B------:R-:W1:Y:S01]  /*17240*/  SHFL.BFLY PT, R73, R11, 0x1, 0x1f ;  /* 0x0c201f000b497f89 */ /* 0x000e6200000e0000 */
[----:B------:R-:W-:Y:S01]  /*17250*/  FMNMX.FTZ R4, R175, R4, !PT ;  /* 0x00000004af047209 */ /* 0x000fe20007810000 */
[----:B------:R-:W-:Y:S01]  /*17260*/  FFMA.FTZ R76, R5, -UR19, R76 ;  /* 0x80000013054c7c23 */ /* 0x000fe2000801004c */
[----:B------:R-:W-:Y:S02]  /*17270*/  FSEL R185, R12, -INF , !P3 ;  /* 0xff8000000cb97808 */ /* 0x000fe40005800000 */
[----:B------:R-:W-:Y:S02]  /*17280*/  FMNMX.FTZ R0, R184, R2, !PT ;  /* 0x00000002b8007209 */ /* 0x000fe40007810000 */
[----:B------:R-:W-:Y:S02]  /*17290*/  FMNMX.FTZ R4, R158, R4, !PT ;  /* 0x000000049e047209 */ /* 0x000fe40007810000 */
[----:B------:R-:W-:Y:S02]  /*172a0*/  FSEL R186, R6, -INF , !P2 ;  /* 0xff80000006ba7808 */ /* 0x000fe40005000000 */
[----:B------:R-:W-:Y:S02]  /*172b0*/  FMNMX.FTZ R0, R185, R0, !PT ;  /* 0x00000000b9007209 */ /* 0x000fe40007810000 */
[----:B------:R-:W-:Y:S02]  /*172c0*/  FMNMX.FTZ R4, R157, R4, !PT ;  /* 0x000000049d047209 */ /* 0x000fe40007810000 */
[----:B------:R-:W-:Y:S02]  /*172d0*/  FSEL R76, R76, -INF , !P0 ;  /* 0xff8000004c4c7808 */ /* 0x000fe40004000000 */
[----:B------:R-:W-:Y:S02]  /*172e0*/  FMNMX.FTZ R0, R186, R0, !PT ;  /* 0x00000000ba007209 */ /* 0x000fe40007810000 */
[----:B------:R-:W-:Y:S02]  /*172f0*/  FMNMX.FTZ R4, R159, R4, !PT ;  /* 0x000000049f047209 */ /* 0x000fe40007810000 */
[----:B------:R-:W-:Y:S02]  /*17300*/  FMNMX.FTZ R0, R76, R0, !PT ;  /* 0x000000004c007209 */ /* 0x000fe40007810000 */
[----:B------:R-:W-:Y:S02]  /*17310*/  FMNMX.FTZ R4, R160, R4, !PT ;  /* 0x00000004a0047209 */ /* 0x000fe40007810000 */
[----:B-1----:R-:W-:Y:S01]  /*17320*/  FMNMX.FTZ R73, R11, R73, !PT ;  /* 0x000000490b497209 */ /* 0x002fe20007810000 */
[----:B------:R-:W1:Y:S01]  /*17330*/  SHFL.BFLY PT, R2, R0, 0x2, 0x1f ;  /* 0x0c401f0000027f89 */ /* 0x000e6200000e0000 */
[----:B------:R-:W-:Y:S02]  /*17340*/  FMNMX.FTZ R10, R15, R10, !PT ;  /* 0x0000000a0f0a7209 */ /* 0x000fe40007810000 */
[C---:B------:R-:W-:Y:S05]  /*17350*/  FSETP.NEU.FTZ.AND P3, PT, R73.reuse, -INF , PT ;  /* 0xff8000004900780b */ /* 0x040fea0003f7d000 */
[----:B------:R-:W2:Y:S01]  /*17360*/  SHFL.BFLY PT, R7, R4, 0x2, 0x1f ;  /* 0x0c401f0004077f89 */ /* 0x000ea200000e0000 */
[----:B------:R-:W-:Y:S07]  /*17370*/  FMUL.FTZ R77, R73, UR4 ;  /* 0x00000004494d7c20 */ /* 0x000fee0008410000 */
[----:B------:R-:W3:Y:S01]  /*17380*/  SHFL.BFLY PT, R72, R10, 0x1, 0x1f ;  /* 0x0c201f000a487f89 */ /* 0x000ee200000e0000 */
[----:B------:R-:W-:Y:S05]  /*17390*/  FSEL R77, R77, RZ, P3 ;  /* 0x000000ff4d4d7208 */ /* 0x000fea0001800000 */
[--C-:B------:R-:W-:Y:S01]  /*173a0*/  FFMA.FTZ R5, R78, UR4, -R77.reuse ;  /* 0x000000044e057c23 */ /* 0x100fe2000801084d */
[--C-:B------:R-:W-:Y:S03]  /*173b0*/  FFMA.FTZ R6, R179, UR4, -R77.reuse ;  /* 0x00000004b3067c23 */ /* 0x100fe6000801084d */
[----:B------:R4:W-:Y:S01]  /*173c0*/  MUFU.EX2 R240, R5 ;  /* 0x0000000500f07308 */ /* 0x0009e20000000800 */
[----:B-1----:R-:W-:Y:S01]  /*173d0*/  FMNMX.FTZ R0, R0, R2, !PT ;  /* 0x0000000200007209 */ /* 0x002fe20007810000 */
[--C-:B------:R-:W-:Y:S08]  /*173e0*/  FFMA.FTZ R2, R79, UR4, -R77.reuse ;  /* 0x000000044f027c23 */ /* 0x100ff0000801084d */
[----:B------:R-:W-:Y:S01]  /*173f0*/  MUFU.EX2 R228, R6 ;  /* 0x0000000600e47308 */ /* 0x000fe20000000800 */
[----:B--2---:R-:W-:Y:S02]  /*17400*/  FMNMX.FTZ R4, R4, R7, !PT ;  /* 0x0000000704047209 */ /* 0x004fe40007810000 */
[----:B---3--:R-:W-:Y:S03]  /*17410*/  FMNMX.FTZ R72, R10, R72, !PT ;  /* 0x000000480a487209 */ /* 0x008fe60007810000 */
[----:B------:R-:W1:Y:S04]  /*17420*/  SHFL.BFLY PT, R71, R4, 0x1, 0x1f ;  /* 0x0c201f0004477f89 */ /* 0x000e6800000e0000 */
[----:B------:R2:W-:Y:S01]  /*17430*/  MUFU.EX2 R242, R2 ;  /* 0x0000000200f27308 */ /* 0x0005e20000000800 */
[C---:B------:R-:W-:Y:S01]  /*17440*/  FSETP.NEU.FTZ.AND P2, PT, R72.reuse, -INF , PT ;  /* 0xff8000004800780b */ /* 0x040fe20003f5d000 */
[----:B------:R-:W-:Y:S01]  /*17450*/  FMUL.FTZ R78, R72, UR4 ;  /* 0x00000004484e7c20 */ /* 0x000fe20008410000 */
[--C-:B----4-:R-:W-:Y:S04]  /*17460*/  FFMA.FTZ R5, R191, UR4, -R77.reuse ;  /* 0x00000004bf057c23 */ /* 0x110fe8000801084d */
[----:B------:R-:W-:Y:S03]  /*17470*/  FSEL R78, R78, RZ, P2 ;  /* 0x000000ff4e4e7208 */ /* 0x000fe60001000000 */
[----:B------:R-:W3:Y:S01]  /*17480*/  MUFU.EX2 R243, R5 ;  /* 0x0000000500f37308 */ /* 0x000ee20000000800 */
[----:B--2---:R-:W2:Y:S01]  /*17490*/  SHFL.BFLY PT, R2, R0, 0x1, 0x1f ;  /* 0x0c201f0000027f89 */ /* 0x004ea200000e0000 */
[----:B-1----:R-:W-:Y:S01]  /*174a0*/  FMNMX.FTZ R71, R4, R71, !PT ;  /* 0x0000004704477209 */ /* 0x002fe20007810000 */
[----:B------:R-:W-:Y:S01]  /*174b0*/  FFMA.FTZ R4, R70, UR4, -R77 ;  /* 0x0000000446047c23 */ /* 0x000fe2000801084d */
[----:B---3--:R-:W-:Y:S01]  /*174c0*/  F2FP.F16.F32.PACK_AB R144, R243, R240 ;  /* 0x000000f0f390723e */ /* 0x008fe200000000ff */
[--C-:B------:R-:W-:Y:S05]  /*174d0*/  FFMA.FTZ R5, R188, UR4, -R78.reuse ;  /* 0x00000004bc057c23 */ /* 0x100fea000801084e */
[----:B------:R-:W1:Y:S01]  /*174e0*/  MUFU.EX2 R241, R4 ;  /* 0x0000000400f17308 */ /* 0x000e620000000800 */
[C---:B------:R-:W-:Y:S01]  /*174f0*/  FMUL.FTZ R79, R71.reuse, UR4 ;  /* 0x00000004474f7c20 */ /* 0x040fe20008410000 */
[----:B------:R-:W-:Y:S04]  /*17500*/  FSETP.NEU.FTZ.AND P1, PT, R71, -INF , PT ;  /* 0xff8000004700780b */ /* 0x000fe80003f3d000 */
[----:B------:R-:W-:Y:S04]  /*17510*/  FSEL R79, R79, RZ, P1 ;  /* 0x000000ff4f4f7208 */ /* 0x000fe80000800000 */
[----:B------:R3:W-:Y:S01]  /*17520*/  MUFU.EX2 R237, R5 ;  /* 0x0000000500ed7308 */ /* 0x0007e20000000800 */
[----:B--2---:R-:W-:Y:S01]  /*17530*/  FMNMX.FTZ R70, R0, R2, !PT ;  /* 0x0000000200467209 */ /* 0x004fe20007810000 */
[--C-:B------:R-:W-:Y:S01]  /*17540*/  FFMA.FTZ R0, R223, UR4, -R79.reuse ;  /* 0x00000004df007c23 */ /* 0x100fe2000801084f */
[--C-:B------:R-:W-:Y:S01]  /*17550*/  FFMA.FTZ R2, R222, UR4, -R79.reuse ;  /* 0x00000004de027c23 */ /* 0x100fe2000801084f */
[----:B-1----:R-:W-:Y:S01]  /*17560*/  F2FP.F16.F32.PACK_AB R146, R241, R242 ;  /* 0x000000f2f192723e */ /* 0x002fe200000000ff */
[--C-:B------:R-:W-:Y:S05]  /*17570*/  FFMA.FTZ R4, R176, UR4, -R78.reuse ;  /* 0x00000004b0047c23 */ /* 0x100fea000801084e */
[----:B------:R1:W-:Y:S01]  /*17580*/  MUFU.EX2 R233, R0 ;  /* 0x0000000000e97308 */ /* 0x0003e20000000800 */
[----:B------:R-:W-:Y:S01]  /*17590*/  FSETP.NEU.FTZ.AND P0, PT, R70, -INF , PT ;  /* 0xff8000004600780b */ /* 0x000fe20003f1d000 */
[--C-:B---3--:R-:W-:Y:S08]  /*175a0*/  FFMA.FTZ R5, R220, UR4, -R78.reuse ;  /* 0x00000004dc057c23 */ /* 0x108ff0000801084e */
[----:B------:R2:W-:Y:S10]  /*175b0*/  MUFU.EX2 R236, R4 ;  /* 0x0000000400ec7308 */ /* 0x0005f40000000800 */
[----:B------:R3:W-:Y:S01]  /*175c0*/  MUFU.EX2 R235, R2 ;  /* 0x0000000200eb7308 */ /* 0x0007e20000000800 */
[--C-:B-1----:R-:W-:Y:S09]  /*175d0*/  FFMA.FTZ R0, R221, UR4, -R79.reuse ;  /* 0x00000004dd007c23 */ /* 0x102ff2000801084f */
[----:B------:R1:W-:Y:S01]  /*175e0*/  MUFU.EX2 R234, R0 ;  /* 0x0000000000ea7308 */ /* 0x0003e20000000800 */
[--C-:B--2---:R-:W-:Y:S01]  /*175f0*/  FFMA.FTZ R4, R152, UR4, -R78.reuse ;  /* 0x0000000498047c23 */ /* 0x104fe2000801084e */
[----:B------:R-:W-:Y:S05]  /*17600*/  FMUL.FTZ R152, R70, UR4 ;  /* 0x0000000446987c20 */ /* 0x000fea0008410000 */
[----:B------:R-:W-:Y:S03]  /*17610*/  FSEL R152, R152, RZ, P0 ;  /* 0x000000ff98987208 */ /* 0x000fe60000000000 */
[----:B------:R2:W4:Y:S01]  /*17620*/  MUFU.EX2 R238, R4 ;  /* 0x0000000400ee7308 */ /* 0x0005220000000800 */
[----:B---3--:R-:W-:Y:S09]  /*17630*/  FFMA.FTZ R2, R148, UR4, -R78 ;  /* 0x0000000494027c23 */ /* 0x008ff2000801084e */
[----:B------:R3:W-:Y:S01]  /*17640*/  MUFU.EX2 R223, R2 ;  /* 0x0000000200df7308 */ /* 0x0007e20000000800 */
[--C-:B-1----:R-:W-:Y:S09]  /*17650*/  FFMA.FTZ R0, R190, UR4, -R152.reuse ;  /* 0x00000004be007c23 */ /* 0x102ff20008010898 */
[----:B------:R1:W-:Y:S01]  /*17660*/  MUFU.EX2 R220, R0 ;  /* 0x0000000000dc7308 */ /* 0x0003e20000000800 */
[--C-:B--2---:R-:W-:Y:S01]  /*17670*/  FFMA.FTZ R4, R189, UR4, -R79.reuse ;  /* 0x00000004bd047c23 */ /* 0x104fe2000801084f */
[----:B----4-:R-:W-:Y:S08]  /*17680*/  F2FP.F16.F32.PACK_AB R147, R238, R236 ;  /* 0x000000ecee93723e */ /* 0x010ff000000000ff */
[----:B------:R2:W4:Y:S01]  /*17690*/  MUFU.EX2 R230, R4 ;  /* 0x0000000400e67308 */ /* 0x0005220000000800 */
[----:B---3--:R-:W-:Y:S01]  /*176a0*/  FFMA.FTZ R2, R150, UR4, -R79 ;  /* 0x0000000496027c23 */ /* 0x008fe2000801084f */
[----:B------:R-:W-:Y:S08]  /*176b0*/  F2FP.F16.F32.PACK_AB R150, R235, R234 ;  /* 0x000000eaeb96723e */ /* 0x000ff000000000ff */
[----:B------:R-:W-:Y:S01]  /*176c0*/  MUFU.EX2 R191, R2 ;  /* 0x0000000200bf7308 */ /* 0x000fe20000000800 */
[--C-:B-1----:R-:W-:Y:S09]  /*176d0*/  FFMA.FTZ R0, R224, UR4, -R152.reuse ;  /* 0x00000004e0007c23 */ /* 0x102ff20008010898 */
[----:B------:R1:W-:Y:S01]  /*176e0*/  MUFU.EX2 R221, R0 ;  /* 0x0000000000dd7308 */ /* 0x0003e20000000800 */
[--C-:B--2---:R-:W-:Y:S01]  /*176f0*/  FFMA.FTZ R4, R32, UR4, -R77.reuse ;  /* 0x0000000420047c23 */ /* 0x104fe2000801084d */
[----:B----4-:R-:W-:Y:S08]  /*17700*/  F2FP.F16.F32.PACK_AB R148, R233, R230 ;  /* 0x000000e6e994723e */ /* 0x010ff000000000ff */
[----:B------:R2:W3:Y:S10]  /*17710*/  MUFU.EX2 R239, R5 ;  /* 0x0000000500ef7308 */ /* 0x0004f40000000800 */
[----:B------:R4:W-:Y:S01]  /*17720*/  MUFU.EX2 R227, R4 ;  /* 0x0000000400e37308 */ /* 0x0009e20000000800 */
[--C-:B-1----:R-:W-:Y:S09]  /*17730*/  FFMA.FTZ R0, R182, UR4, -R152.reuse ;  /* 0x00000004b6007c23 */ /* 0x102ff20008010898 */
[----:B------:R1:W-:Y:S01]  /*17740*/  MUFU.EX2 R224, R0 ;  /* 0x0000000000e07308 */ /* 0x0003e20000000800 */
[----:B--2---:R-:W-:Y:S01]  /*17750*/  FFMA.FTZ R5, R178, UR4, -R77 ;  /* 0x00000004b2057c23 */ /* 0x004fe2000801084d */
[----:B---3--:R-:W-:Y:S08]  /*17760*/  F2FP.F16.F32.PACK_AB R145, R239, R237 ;  /* 0x000000edef91723e */ /* 0x008ff000000000ff */
[----:B------:R-:W-:Y:S01]  /*17770*/  MUFU.EX2 R232, R5 ;  /* 0x0000000500e87308 */ /* 0x000fe20000000800 */
[----:B----4-:R-:W-:Y:S01]  /*17780*/  FFMA.FTZ R4, R149, UR4, -R79 ;  /* 0x0000000495047c23 */ /* 0x010fe2000801084f */
[----:B------:R-:W-:Y:S08]  /*17790*/  F2FP.F16.F32.PACK_AB R149, R221, R220 ;  /* 0x000000dcdd95723e */ /* 0x000ff000000000ff */
[----:B------:R-:W-:Y:S01]  /*177a0*/  MUFU.EX2 R190, R4 ;  /* 0x0000000400be7308 */ /* 0x000fe20000000800 */
[----:B-1----:R-:W-:Y:S09]  /*177b0*/  FFMA.FTZ R0, R181, UR4, -R152 ;  /* 0x00000004b5007c23 */ /* 0x002ff20008010898 */
[----:B------:R1:W-:Y:S02]  /*177c0*/  MUFU.EX2 R229, R0 ;  /* 0x0000000000e57308 */ /* 0x0003e40000000800 */
[--C-:B-1----:R-:W-:Y:S08]  /*177d0*/  FFMA.FTZ R0, R69, UR4, -R78.reuse ;  /* 0x0000000445007c23 */ /* 0x102ff0000801084e */
[----:B------:R1:W-:Y:S02]  /*177e0*/  MUFU.EX2 R226, R0 ;  /* 0x0000000000e27308 */ /* 0x0003e40000000800 */
[----:B-1----:R-:W-:Y:S08]  /*177f0*/  FFMA.FTZ R0, R31, UR4, -R77 ;  /* 0x000000041f007c23 */ /* 0x002ff0000801084d */
[----:B------:R1:W-:Y:S02]  /*17800*/  MUFU.EX2 R231, R0 ;  /* 0x0000000000e77308 */ /* 0x0003e40000000800 */
[--C-:B-1----:R-:W-:Y:S08]  /*17810*/  FFMA.FTZ R0, R30, UR4, -R78.reuse ;  /* 0x000000041e007c23 */ /* 0x102ff0000801084e */
[----:B------:R1:W-:Y:S02]  /*17820*/  MUFU.EX2 R222, R0 ;  /* 0x0000000000de7308 */ /* 0x0003e40000000800 */
[----:B-1----:R-:W-:Y:S08]  /*17830*/  FFMA.FTZ R0, R29, UR4, -R78 ;  /* 0x000000041d007c23 */ /* 0x002ff0000801084e */
[----:B------:R1:W-:Y:S02]  /*17840*/  MUFU.EX2 R225, R0 ;  /* 0x0000000000e17308 */ /* 0x0003e40000000800 */
[----:B-1----:R-:W-:Y:S05]  /*17850*/  FSEL R0, R73, RZ, P3 ;  /* 0x000000ff49007208 */ /* 0x002fea0001800000 */
[----:B------:R-:W-:Y:S01]  /*17860*/  FADD.FTZ R2, -R0, R3 ;  /* 0x0000000300027221 */ /* 0x000fe20000010100 */
[----:B------:R-:W-:Y:S02]  /*17870*/  FSEL R0, R72, RZ, P2 ;  /* 0x000000ff48007208 */ /* 0x000fe40001000000 */
[----:B------:R-:W-:Y:S01]  /*17880*/  FSEL R3, R71, RZ, P1 ;  /* 0x000000ff47037208 */ /* 0x000fe20000800000 */
[----:B------:R-:W-:Y:S02]  /*17890*/  FMUL.FTZ R2, R2, UR4 ;  /* 0x0000000402027c20 */ /* 0x000fe40008410000 */
[----:B------:R-:W-:Y:S02]  /*178a0*/  FADD.FTZ R0, -R0, R68 ;  /* 0x0000004400007221 */ /* 0x000fe40000010100 */
[----:B------:R1:W2:Y:S01]  /*178b0*/  MUFU.EX2 R69, R2 ;  /* 0x0000000200457308 */ /* 0x0002a20000000800 */
[----:B------:R-:W-:Y:S01]  /*178c0*/  FADD.FTZ R3, -R3, R74 ;  /* 0x0000004a03037221 */ /* 0x000fe20000010100 */
[----:B------:R-:W-:Y:S01]  /*178d0*/  FFMA.FTZ R74, R164, UR4, -R77 ;  /* 0x00000004a44a7c23 */ /* 0x000fe2000801084d */
[----:B-1----:R-:W-:Y:S01]  /*178e0*/  FMUL.FTZ R2, R0, UR4 ;  /* 0x0000000400027c20 */ /* 0x002fe20008410000 */
[----:B------:R-:W-:Y:S01]  /*178f0*/  FSEL R0, R70, RZ, P0 ;  /* 0x000000ff46007208 */ /* 0x000fe20000000000 */
[C---:B--2---:R-:W-:Y:S01]  /*17900*/  FMUL.FTZ R4, R69.reuse, R84 ;  /* 0x0000005445047220 */ /* 0x044fe20000410000 */
[C---:B------:R-:W-:Y:S04]  /*17910*/  FMUL.FTZ R5, R69.reuse, R85 ;  /* 0x0000005545057220 */ /* 0x040fe80000410000 */
[----:B------:R1:W2:Y:S01]  /*17920*/  MUFU.EX2 R68, R2 ;  /* 0x0000000200447308 */ /* 0x0002a20000000800 */
        /* <DEDUP_REMOVED lines=10> */
[----:B------:R-:W-:Y:S01]  /*179d0*/  FMUL.FTZ R52, R69, R128 ;  /* 0x0000008045347220 */ /* 0x000fe20000410000 */
[----:B------:R-:W3:Y:S01]  /*179e0*/  MUFU.EX2 R0, R0 ;  /* 0x0000000000007308 */ /* 0x000ee20000000800 */
[----:B------:R-:W-:Y:S02]  /*179f0*/  F2FP.F16.F32.PACK_AB R84, R232, R228 ;  /* 0x000000e4e854723e */ /* 0x000fe400000000ff */
[----:B------:R-:W-:Y:S01]  /*17a00*/  F2FP.F16.F32.PACK_AB R85, R226, R223 ;  /* 0x000000dfe255723e */ /* 0x000fe200000000ff */
[----:B-1----:R-:W-:Y:S01]  /*17a10*/  FMUL.FTZ R2, R3, UR4 ;  /* 0x0000000403027c20 */ /* 0x002fe20008410000 */
[--C-:B------:R-:W-:Y:S01]  /*17a20*/  FFMA.FTZ R3, R151, UR4, -R79.reuse ;  /* 0x0000000497037c23 */ /* 0x100fe2000801084f */
[C---:B--2---:R-:W-:Y:S01]  /*17a30*/  FMUL.FTZ R6, R68.reuse, R86 ;  /* 0x0000005644067220 */ /* 0x044fe20000410000 */
[C---:B------:R-:W-:Y:S01]  /*17a40*/  FMUL.FTZ R7, R68.reuse, R87 ;  /* 0x0000005744077220 */ /* 0x040fe20000410000 */
[----:B------:R-:W-:Y:S02]  /*17a50*/  F2FP.F16.F32.PACK_AB R151, R229, R224 ;  /* 0x000000e0e597723e */ /* 0x000fe400000000ff */
[----:B------:R1:W-:Y:S01]  /*17a60*/  MUFU.EX2 R189, R3 ;  /* 0x0000000300bd7308 */ /* 0x0003e20000000800 */
[C---:B------:R-:W-:Y:S01]  /*17a70*/  FMUL.FTZ R18, R68.reuse, R90 ;  /* 0x0000005a44127220 */ /* 0x040fe20000410000 */
[C---:B------:R-:W-:Y:S01]  /*17a80*/  FMUL.FTZ R19, R68.reuse, R91 ;  /* 0x0000005b44137220 */ /* 0x040fe20000410000 */
[----:B------:R-:W-:Y:S01]  /*17a90*/  FMUL.FTZ R22, R68, R98 ;  /* 0x0000006244167220 */ /* 0x000fe20000410000 */
[----:B------:R-:W-:Y:S01]  /*17aa0*/  LDSM.16.MT88.4 R88, [R193+0x6800] ;  /* 0x00680000c158783b */ /* 0x000fe20000004200 */
[-C--:B------:R-:W-:Y:S01]  /*17ab0*/  HMMA.16816.F32 R4, R144, R24.reuse, R4 ;  /* 0x000000189004723c */ /* 0x080fe20000001804 */
[----:B------:R-:W-:Y:S04]  /*17ac0*/  PLOP3.LUT P0, PT, PT, PT, UP0, 0x80, 0x0 ;  /* 0x000000000000781c */ /* 0x000fe80003f0f008 */
[----:B------:R-:W2:Y:S01]  /*17ad0*/  MUFU.EX2 R2, R2 ;  /* 0x0000000200027308 */ /* 0x000ea20000000800 */
[C---:B---3--:R-:W-:Y:S01]  /*17ae0*/  FMUL.FTZ R10, R0.reuse, R82 ;  /* 0x00000052000a7220 */ /* 0x048fe20000410000 */
[C---:B------:R-:W-:Y:S01]  /*17af0*/  FMUL.FTZ R11, R0.reuse, R83 ;  /* 0x00000053000b7220 */ /* 0x040fe20000410000 */
[C---:B------:R-:W-:Y:S03]  /*17b00*/  FMUL.FTZ R14, R0.reuse, R94 ;  /* 0x0000005e000e7220 */ /* 0x040fe60000410000 */
[----:B------:R-:W-:Y:S01]  /*17b10*/  FMUL.FTZ R15, R0, R95 ;  /* 0x0000005f000f7220 */ /* 0x000fe20000410000 */
[C---:B------:R-:W-:Y:S01]  /*17b20*/  FMUL.FTZ R55, R68.reuse, R131 ;  /* 0x0000008344377220 */ /* 0x040fe20000410000 */
[----:B-1----:R-:W-:Y:S01]  /*17b30*/  FFMA.FTZ R3, R169, UR4, -R79 ;  /* 0x00000004a9037c23 */ /* 0x002fe2000801084f */
[----:B------:R-:W-:Y:S01]  /*17b40*/  FMUL.FTZ R23, R68, R99 ;  /* 0x0000006344177220 */ /* 0x000fe20000410000 */
[C---:B------:R-:W-:Y:S01]  /*17b50*/  FMUL.FTZ R30, R0.reuse, R110 ;  /* 0x0000006e001e7220 */ /* 0x040fe20000410000 */
[----:B------:R-:W-:Y:S01]  /*17b60*/  FMUL.FTZ R31, R0, R111 ;  /* 0x0000006f001f7220 */ /* 0x000fe20000410000 */
[----:B------:R1:W-:Y:S01]  /*17b70*/  MUFU.EX2 R188, R3 ;  /* 0x0000000300bc7308 */ /* 0x0003e20000000800 */
        /* <DEDUP_REMOVED lines=12> */
[----:B------:R-:W3:Y:S01]  /*17c40*/  LDSM.16.MT88.4 R92, [R196+0x6800] ;  /* 0x00680000c45c783b */ /* 0x000ee20000004200 */
[--C-:B-1----:R-:W-:Y:S01]  /*17c50*/  FFMA.FTZ R3, R172, UR4, -R152.reuse ;  /* 0x00000004ac037c23 */ /* 0x102fe20008010898 */
[-C--:B------:R-:W-:Y:S03]  /*17c60*/  HMMA.16816.F32 R12, R148, R26.reuse, R12 ;  /* 0x0000001a940c723c */ /* 0x080fe6000000180c */
[----:B------:R1:W-:Y:S02]  /*17c70*/  MUFU.EX2 R187, R3 ;  /* 0x0000000300bb7308 */ /* 0x0003e40000000800 */
[----:B------:R-:W-:Y:S01]  /*17c80*/  F2FP.F16.F32.PACK_AB R87, R225, R222 ;  /* 0x000000dee157723e */ /* 0x000fe200000000ff */
[C---:B------:R-:W-:Y:S01]  /*17c90*/  HMMA.16816.F32 R16, R144.reuse, R26, R16 ;  /* 0x0000001a9010723c */ /* 0x040fe20000001810 */
[----:B------:R-:W4:Y:S04]  /*17ca0*/  LDSM.16.MT88.4 R96, [R194+0x6800] ;  /* 0x00680000c260783b */ /* 0x000f280000004200 */
[C---:B------:R-:W-:Y:S01]  /*17cb0*/  FMUL.FTZ R24, R2.reuse, R100 ;  /* 0x0000006402187220 */ /* 0x040fe20000410000 */
[-C--:B------:R-:W-:Y:S03]  /*17cc0*/  HMMA.16816.F32 R20, R144, R40.reuse, R20 ;  /* 0x000000289014723c */ /* 0x080fe60000001814 */
[----:B------:R-:W-:Y:S02]  /*17cd0*/  LDSM.16.MT88.4 R120, [R194+0x7800] ;  /* 0x00780000c278783b */ /* 0x000fe40000004200 */
[----:B------:R-:W-:Y:S01]  /*17ce0*/  FMUL.FTZ R25, R2, R101 ;  /* 0x0000006502197220 */ /* 0x000fe20000410000 */
[C---:B------:R-:W-:Y:S01]  /*17cf0*/  FMUL.FTZ R26, R0.reuse, R102 ;  /* 0x00000066001a7220 */ /* 0x040fe20000410000 */
[----:B------:R-:W-:Y:S01]  /*17d00*/  FMUL.FTZ R27, R0, R103 ;  /* 0x00000067001b7220 */ /* 0x000fe20000410000 */
[--C-:B-1----:R-:W-:Y:S03]  /*17d10*/  FFMA.FTZ R3, R180, UR4, -R152.reuse ;  /* 0x00000004b4037c23 */ /* 0x102fe60008010898 */
[C---:B------:R-:W-:Y:S01]  /*17d20*/  FMUL.FTZ R28, R2.reuse, R108 ;  /* 0x0000006c021c7220 */ /* 0x040fe20000410000 */
[----:B------:R1:W5:Y:S01]  /*17d30*/  MUFU.EX2 R182, R3 ;  /* 0x0000000300b67308 */ /* 0x0003620000000800 */
[C---:B------:R-:W-:Y:S01]  /*17d40*/  FMUL.FTZ R29, R2.reuse, R109 ;  /* 0x0000006d021d7220 */ /* 0x040fe20000410000 */
[C---:B------:R-:W-:Y:S04]  /*17d50*/  HMMA.16816.F32 R24, R148.reuse, R40, R24 ;  /* 0x000000289418723c */ /* 0x040fe80000001818 */
[----:B------:R-:W-:Y:S01]  /*17d60*/  FMUL.FTZ R45, R2, R125 ;  /* 0x0000007d022d7220 */ /* 0x000fe20000410000 */
[----:B------:R-:W-:Y:S01]  /*17d70*/  FMUL.FTZ R46, R0, R126 ;  /* 0x0000007e002e7220 */ /* 0x000fe20000410000 */
[-C--:B------:R-:W-:Y:S05]  /*17d80*/  HMMA.16816.F32 R28, R148, R42.reuse, R28 ;  /* 0x0000002a941c723c */ /* 0x080fea000000181c */
[C---:B------:R-:W-:Y:S01]  /*17d90*/  FMUL.FTZ R40, R2.reuse, R116 ;  /* 0x0000007402287220 */ /* 0x040fe20000410000 */
[----:B------:R-:W-:Y:S01]  /*17da0*/  FMUL.FTZ R41, R2, R117 ;  /* 0x0000007502297220 */ /* 0x000fe20000410000 */
[----:B------:R-:W-:Y:S01]  /*17db0*/  FMUL.FTZ R47, R0, R127 ;  /* 0x0000007f002f7220 */ /* 0x000fe20000410000 */
[----:B------:R-:W-:Y:S03]  /*17dc0*/  FMUL.FTZ R54, R68, R130 ;  /* 0x0000008244367220 */ /* 0x000fe60000410000 */
[--C-:B-1----:R-:W-:Y:S01]  /*17dd0*/  FFMA.FTZ R3, R33, UR4, -R152.reuse ;  /* 0x0000000421037c23 */ /* 0x102fe20008010898 */
[C---:B------:R-:W-:Y:S01]  /*17de0*/  FMUL.FTZ R33, R69.reuse, R105 ;  /* 0x0000006945217220 */ /* 0x040fe20000410000 */
[C---:B------:R-:W-:Y:S01]  /*17df0*/  FMUL.FTZ R60, R2.reuse, R140 ;  /* 0x0000008c023c7220 */ /* 0x040fe20000410000 */
[----:B------:R-:W-:Y:S01]  /*17e00*/  FMUL.FTZ R61, R2, R141 ;  /* 0x0000008d023d7220 */ /* 0x000fe20000410000 */
[----:B------:R1:W-:Y:S01]  /*17e10*/  MUFU.EX2 R181, R3 ;  /* 0x0000000300b57308 */ /* 0x0003e20000000800 */
[C---:B------:R-:W-:Y:S01]  /*17e20*/  FMUL.FTZ R62, R0.reuse, R142 ;  /* 0x0000008e003e7220 */ /* 0x040fe20000410000 */
[----:B------:R-:W-:Y:S01]  /*17e30*/  FMUL.FTZ R63, R0, R143 ;  /* 0x0000008f003f7220 */ /* 0x000fe20000410000 */
[C---:B------:R-:W-:Y:S01]  /*17e40*/  FMUL.FTZ R66, R68.reuse, R138 ;  /* 0x0000008a44427220 */ /* 0x040fe20000410000 */
[----:B------:R-:W-:Y:S01]  /*17e50*/  FMUL.FTZ R67, R68, R139 ;  /* 0x0000008b44437220 */ /* 0x000fe20000410000 */
[----:B-1----:R-:W-:Y:S01]  /*17e60*/  FFMA.FTZ R3, R34, UR4, -R152 ;  /* 0x0000000422037c23 */ /* 0x002fe20008010898 */
[C---:B------:R-:W-:Y:S01]  /*17e70*/  FMUL.FTZ R34, R68.reuse, R106 ;  /* 0x0000006a44227220 */ /* 0x040fe20000410000 */
[----:B------:R-:W-:Y:S01]  /*17e80*/  FFMA.FTZ R68, R68, R245, R237 ;  /* 0x000000f544447223 */ /* 0x000fe200000100ed */
[----:B------:R-:W-:Y:S02]  /*17e90*/  LDSM.16.MT88.4 R104, [R196+0x7800] ;  /* 0x00780000c468783b */ /* 0x000fe40000004200 */
[----:B------:R1:W3:Y:S03]  /*17ea0*/  MUFU.EX2 R180, R3 ;  /* 0x0000000300b47308 */ /* 0x0002e60000000800 */
[C---:B------:R-:W-:Y:S07]  /*17eb0*/  HMMA.16816.F32 R32, R144.reuse, R42, R32 ;  /* 0x0000002a9020723c */ /* 0x040fee0000001820 */
[C---:B------:R-:W-:Y:S01]  /*17ec0*/  FMUL.FTZ R42, R0.reuse, R118 ;  /* 0x00000076002a7220 */ /* 0x040fe20000410000 */
[----:B------:R-:W-:Y:S03]  /*17ed0*/  FMUL.FTZ R43, R0, R119 ;  /* 0x00000077002b7220 */ /* 0x000fe60000410000 */
[--C-:B-1----:R-:W-:Y:S01]  /*17ee0*/  FFMA.FTZ R3, R36, UR4, -R77.reuse ;  /* 0x0000000424037c23 */ /* 0x102fe2000801084d */
[----:B------:R-:W-:Y:S03]  /*17ef0*/  FMUL.FTZ R36, R69, R112 ;  /* 0x0000007045247220 */ /* 0x000fe60000410000 */
[----:B------:R1:W-:Y:S04]  /*17f00*/  MUFU.EX2 R179, R3 ;  /* 0x0000000300b37308 */ /* 0x0003e80000000800 */
[-C--:B------:R-:W-:Y:S06]  /*17f10*/  HMMA.16816.F32 R36, R144, R56.reuse, R36 ;  /* 0x000000389024723c */ /* 0x080fec0000001824 */
[C---:B------:R-:W-:Y:S05]  /*17f20*/  HMMA.16816.F32 R40, R148.reuse, R56, R40 ;  /* 0x000000389428723c */ /* 0x040fea0000001828 */
[--C-:B-1----:R-:W-:Y:S02]  /*17f30*/  FFMA.FTZ R3, R171, UR4, -R77.reuse ;  /* 0x00000004ab037c23 */ /* 0x102fe4000801084d */
[C---:B------:R-:W-:Y:S02]  /*17f40*/  FMUL.FTZ R57, R2.reuse, R133 ;  /* 0x0000008502397220 */ /* 0x040fe40000410000 */
[----:B------:R1:W4:Y:S02]  /*17f50*/  MUFU.EX2 R178, R3 ;  /* 0x0000000300b27308 */ /* 0x0003240000000800 */
[----:B------:R-:W-:Y:S01]  /*17f60*/  FMUL.FTZ R56, R2, R132 ;  /* 0x0000008402387220 */ /* 0x000fe20000410000 */
[----:B-1----:R-:W-:Y:S01]  /*17f70*/  FFMA.FTZ R3, R44, UR4, -R78 ;  /* 0x000000042c037c23 */ /* 0x002fe2000801084e */
[C---:B------:R-:W-:Y:S01]  /*17f80*/  FMUL.FTZ R44, R2.reuse, R124 ;  /* 0x0000007c022c7220 */ /* 0x040fe20000410000 */
[----:B------:R-:W-:Y:S05]  /*17f90*/  FFMA.FTZ R2, R2, R247, R230 ;  /* 0x000000f702027223 */ /* 0x000fea00000100e6 */
[----:B------:R1:W-:Y:S01]  /*17fa0*/  MUFU.EX2 R176, R3 ;  /* 0x0000000300b07308 */ /* 0x0003e20000000800 */
[----:B------:R-:W-:Y:S01]  /*17fb0*/  FADD.FTZ R2, R233, R2 ;  /* 0x00000002e9027221 */ /* 0x000fe20000010000 */
[-C--:B------:R-:W-:Y:S03]  /*17fc0*/  HMMA.16816.F32 R44, R148, R58.reuse, R44 ;  /* 0x0000003a942c723c */ /* 0x080fe6000000182c */
[----:B------:R-:W-:Y:S03]  /*17fd0*/  FADD.FTZ R2, R234, R2 ;  /* 0x00000002ea027221 */ /* 0x000fe60000010000 */
[C---:B------:R-:W-:Y:S05]  /*17fe0*/  HMMA.16816.F32 R48, R144.reuse, R58, R48 ;  /* 0x0000003a9030723c */ /* 0x040fea0000001830 */
[----:B-1----:R-:W-:Y:S02]  /*17ff0*/  FFMA.FTZ R3, R53, UR4, -R78 ;  /* 0x0000000435037c23 */ /* 0x002fe4000801084e */
[C---:B------:R-:W-:Y:S02]  /*18000*/  FMUL.FTZ R59, R0.reuse, R135 ;  /* 0x00000087003b7220 */ /* 0x040fe40000410000 */
[----:B------:R1:W4:Y:S02]  /*18010*/  MUFU.EX2 R131, R3 ;  /* 0x0000000300837308 */ /* 0x0003240000000800 */
[C---:B------:R-:W-:Y:S01]  /*18020*/  FMUL.FTZ R53, R69.reuse, R129 ;  /* 0x0000008145357220 */ /* 0x040fe20000410000 */
[----:B------:R-:W-:Y:S06]  /*18030*/  FMUL.FTZ R58, R0, R134 ;  /* 0x00000086003a7220 */ /* 0x000fec0000410000 */
[-C--:B--2---:R-:W-:Y:S06]  /*18040*/  HMMA.16816.F32 R52, R144, R80.reuse, R52 ;  /* 0x000000509034723c */ /* 0x084fec0000001834 */
[C---:B------:R-:W-:Y:S05]  /*18050*/  HMMA.16816.F32 R56, R148.reuse, R80, R56 ;  /* 0x000000509438723c */ /* 0x040fea0000001838 */
[--C-:B-1----:R-:W-:Y:S01]  /*18060*/  FFMA.FTZ R3, R64, UR4, -R77.reuse ;  /* 0x0000000440037c23 */ /* 0x102fe2000801084d */
[-C--:B------:R-:W-:Y:S03]  /*18070*/  HMMA.16816.F32 R60, R148, R82.reuse, R60 ;  /* 0x00000052943c723c */ /* 0x080fe6000000183c */
[----:B------:R1:W-:Y:S02]  /*18080*/  MUFU.EX2 R172, R3 ;  /* 0x0000000300ac7308 */ /* 0x0003e40000000800 */
[----:B------:R-:W-:Y:S01]  /*18090*/  FMUL.FTZ R64, R69, R136 ;  /* 0x0000008845407220 */ /* 0x000fe20000410000 */
[----:B------:R-:W-:Y:S02]  /*180a0*/  F2FP.F16.F32.PACK_AB R80, R190, R191 ;  /* 0x000000bfbe50723e */ /* 0x000fe400000000ff */
[----:B-----5:R-:W-:Y:S03]  /*180b0*/  F2FP.F16.F32.PACK_AB R81, R182, R187 ;  /* 0x000000bbb651723e */ /* 0x020fe600000000ff */
[----:B-1----:R-:W-:Y:S01]  /*180c0*/  FFMA.FTZ R3, R65, UR4, -R77 ;  /* 0x0000000441037c23 */ /* 0x002fe2000801084d */
[C---:B------:R-:W-:Y:S01]  /*180d0*/  FMUL.FTZ R65, R69.reuse, R137 ;  /* 0x0000008945417220 */ /* 0x040fe20000410000 */
[----:B------:R-:W-:Y:S02]  /*180e0*/  FFMA.FTZ R69, R69, R244, R240 ;  /* 0x000000f445457223 */ /* 0x000fe400000100f0 */
[----:B------:R1:W2:Y:S04]  /*180f0*/  MUFU.EX2 R171, R3 ;  /* 0x0000000300ab7308 */ /* 0x0002a80000000800 */
[----:B------:R-:W-:Y:S06]  /*18100*/  HMMA.16816.F32 R64, R144, R82, R64 ;  /* 0x000000529040723c */ /* 0x000fec0000001840 */
[-C--:B------:R-:W-:Y:S05]  /*18110*/  HMMA.16816.F32 R4, R84, R88.reuse, R4 ;  /* 0x000000585404723c */ /* 0x080fea0000001804 */
[----:B------:R-:W-:Y:S01]  /*18120*/  F2FP.F16.F32.PACK_AB R82, R188, R189 ;  /* 0x000000bdbc52723e */ /* 0x000fe200000000ff */
[--C-:B-1----:R-:W-:Y:S01]  /*18130*/  FFMA.FTZ R3, R155, UR4, -R78.reuse ;  /* 0x000000049b037c23 */ /* 0x102fe2000801084e */
[----:B---3--:R-:W-:Y:S03]  /*18140*/  F2FP.F16.F32.PACK_AB R83, R180, R181 ;  /* 0x000000b5b453723e */ /* 0x008fe600000000ff */
[----:B------:R1:W-:Y:S04]  /*18150*/  MUFU.EX2 R135, R3 ;  /* 0x0000000300877308 */ /* 0x0003e80000000800 */
[C---:B------:R-:W-:Y:S06]  /*18160*/  HMMA.16816.F32 R8, R80.reuse, R88, R8 ;  /* 0x000000585008723c */ /* 0x040fec0000001808 */
[-C--:B------:R-:W-:Y:S06]  /*18170*/  HMMA.16816.F32 R12, R80, R90.reuse, R12 ;  /* 0x0000005a500c723c */ /* 0x080fec000000180c */
[C---:B------:R-:W-:Y:S01]  /*18180*/  HMMA.16816.F32 R16, R84.reuse, R90, R16 ;  /* 0x0000005a5410723c */ /* 0x040fe20000001810 */
[----:B------:R-:W3:Y:S04]  /*18190*/  LDSM.16.MT88.4 R88, [R195+0x6800] ;  /* 0x00680000c358783b */ /* 0x000ee80000004200 */
[----:B-1----:R-:W-:Y:S01]  /*181a0*/  FFMA.FTZ R3, R156, UR4, -R78 ;  /* 0x000000049c037c23 */ /* 0x002fe2000801084e */
[-C--:B------:R-:W-:Y:S03]  /*181b0*/  HMMA.16816.F32 R20, R84, R92.reuse, R20 ;  /* 0x0000005c5414723c */ /* 0x080fe60000001814 */
[----:B------:R1:W5:Y:S03]  /*181c0*/  MUFU.EX2 R169, R3 ;  /* 0x0000000300a97308 */ /* 0x0003660000000800 */
[C---:B------:R-:W-:Y:S06]  /*181d0*/  HMMA.16816.F32 R24, R80.reuse, R92, R24 ;  /* 0x0000005c5018723c */ /* 0x040fec0000001818 */
[-C--:B------:R-:W-:Y:S06]  /*181e0*/  HMMA.16816.F32 R28, R80, R94.reuse, R28 ;  /* 0x0000005e501c723c */ /* 0x080fec000000181c */
[C---:B------:R-:W-:Y:S01]  /*181f0*/  HMMA.16816.F32 R32, R84.reuse, R94, R32 ;  /* 0x0000005e5420723c */ /* 0x040fe20000001820 */
[----:B------:R-:W5:Y:S04]  /*18200*/  LDSM.16.MT88.4 R92, [R193+0x7000] ;  /* 0x00700000c15c783b */ /* 0x000f680000004200 */
[--C-:B-1----:R-:W-:Y:S01]  /*18210*/  FFMA.FTZ R3, R170, UR4, -R79.reuse ;  /* 0x00000004aa037c23 */ /* 0x102fe2000801084f */
[-C--:B----4-:R-:W-:Y:S03]  /*18220*/  HMMA.16816.F32 R36, R84, R96.reuse, R36 ;  /* 0x000000605424723c */ /* 0x090fe60000001824 */
[----:B------:R1:W-:Y:S03]  /*18230*/  MUFU.EX2 R130, R3 ;  /* 0x0000000300827308 */ /* 0x0003e60000000800 */
[C---:B------:R-:W-:Y:S06]  /*18240*/  HMMA.16816.F32 R40, R80.reuse, R96, R40 ;  /* 0x000000605028723c */ /* 0x040fec0000001828 */
[-C--:B------:R-:W-:Y:S06]  /*18250*/  HMMA.16816.F32 R44, R80, R98.reuse, R44 ;  /* 0x00000062502c723c */ /* 0x080fec000000182c */
[C---:B------:R-:W-:Y:S01]  /*18260*/  HMMA.16816.F32 R48, R84.reuse, R98, R48 ;  /* 0x000000625430723c */ /* 0x040fe20000001830 */
[----:B------:R-:W4:Y:S04]  /*18270*/  LDSM.16.MT88.4 R96, [R196+0x7000] ;  /* 0x00700000c460783b */ /* 0x000f280000004200 */
[--C-:B-1----:R-:W-:Y:S01]  /*18280*/  FFMA.FTZ R3, R173, UR4, -R79.reuse ;  /* 0x00000004ad037c23 */ /* 0x102fe2000801084f */
[-C--:B---3--:R-:W-:Y:S03]  /*18290*/  HMMA.16816.F32 R52, R84, R88.reuse, R52 ;  /* 0x000000585434723c */ /* 0x088fe60000001834 */
[----:B------:R1:W3:Y:S03]  /*182a0*/  MUFU.EX2 R129, R3 ;  /* 0x0000000300817308 */ /* 0x0002e60000000800 */
[C---:B------:R-:W-:Y:S06]  /*182b0*/  HMMA.16816.F32 R56, R80.reuse, R88, R56 ;  /* 0x000000585038723c */ /* 0x040fec0000001838 */
[-C--:B------:R-:W-:Y:S06]  /*182c0*/  HMMA.16816.F32 R60, R80, R90.reuse, R60 ;  /* 0x0000005a503c723c */ /* 0x080fec000000183c */
[----:B------:R-:W-:Y:S01]  /*182d0*/  HMMA.16816.F32 R64, R84, R90, R64 ;  /* 0x0000005a5440723c */ /* 0x000fe20000001840 */
[----:B------:R-:W4:Y:S04]  /*182e0*/  LDSM.16.MT88.4 R88, [R194+0x7000] ;  /* 0x00700000c258783b */ /* 0x000f280000004200 */
[--C-:B-1----:R-:W-:Y:S01]  /*182f0*/  FFMA.FTZ R3, R174, UR4, -R79.reuse ;  /* 0x00000004ae037c23 */ /* 0x102fe2000801084f */
[----:B------:R-:W-:Y:S02]  /*18300*/  F2FP.F16.F32.PACK_AB R80, R178, R179 ;  /* 0x000000b3b250723e */ /* 0x000fe400000000ff */
[----:B------:R-:W-:Y:S01]  /*18310*/  F2FP.F16.F32.PACK_AB R81, R131, R176 ;  /* 0x000000b08351723e */ /* 0x000fe200000000ff */
[----:B------:R1:W-:Y:S02]  /*18320*/  MUFU.EX2 R134, R3 ;  /* 0x0000000300867308 */ /* 0x0003e40000000800 */
[----:B--2---:R-:W-:Y:S02]  /*18330*/  F2FP.F16.F32.PACK_AB R82, R171, R172 ;  /* 0x000000acab52723e */ /* 0x004fe400000000ff */
[----:B-----5:R-:W-:Y:S02]  /*18340*/  F2FP.F16.F32.PACK_AB R83, R169, R135 ;  /* 0x00000087a953723e */ /* 0x020fe400000000ff */
[----:B---3--:R-:W-:Y:S05]  /*18350*/  F2FP.F16.F32.PACK_AB R84, R129, R130 ;  /* 0x000000828154723e */ /* 0x008fea00000000ff */
[-C--:B------:R-:W-:Y:S05]  /*18360*/  HMMA.16816.F32 R4, R80, R92.reuse, R4 ;  /* 0x0000005c5004723c */ /* 0x080fea0000001804 */
        /* <DEDUP_REMOVED lines=11> */
[----:B------:R-:W-:Y:S10]  /*18420*/  MUFU.EX2 R154, R74 ;  /* 0x0000004a009a7308 */ /* 0x000ff40000000800 */
        /* <DEDUP_REMOVED lines=9> */
[-C--:B----4-:R-:W-:Y:S03]  /*184c0*/  HMMA.16816.F32 R20, R80, R96.reuse, R20 ;  /* 0x000000605014723c */ /* 0x090fe60000001814 */
[----:B------:R1:W-:Y:S02]  /*184d0*/  MUFU.EX2 R153, R3 ;  /* 0x0000000300997308 */ /* 0x0003e40000000800 */
[----:B--2---:R-:W-:Y:S01]  /*184e0*/  F2FP.F16.F32.PACK_AB R136, R155, R154 ;  /* 0x0000009a9b88723e */ /* 0x004fe200000000ff */
[C---:B------:R-:W-:Y:S06]  /*184f0*/  HMMA.16816.F32 R24, R84.reuse, R96, R24 ;  /* 0x000000605418723c */ /* 0x040fec0000001818 */
[-C--:B------:R-:W-:Y:S06]  /*18500*/  HMMA.16816.F32 R28, R84, R98.reuse, R28 ;  /* 0x00000062541c723c */ /* 0x080fec000000181c */
[C---:B------:R-:W-:Y:S01]  /*18510*/  HMMA.16816.F32 R32, R80.reuse, R98, R32 ;  /* 0x000000625020723c */ /* 0x040fe20000001820 */
[----:B------:R-:W2:Y:S04]  /*18520*/  LDSM.16.MT88.4 R96, [R193+0x7800] ;  /* 0x00780000c160783b */ /* 0x000ea80000004200 */
[--C-:B-1----:R-:W-:Y:S01]  /*18530*/  FFMA.FTZ R3, R168, UR4, -R78.reuse ;  /* 0x00000004a8037c23 */ /* 0x102fe2000801084e */
[-C--:B------:R-:W-:Y:S03]  /*18540*/  HMMA.16816.F32 R36, R80, R88.reuse, R36 ;  /* 0x000000585024723c */ /* 0x080fe60000001824 */
        /* <DEDUP_REMOVED lines=42> */
[----:B------:R-:W-:Y:S02]  /*187f0*/  MOV R68, R72 ;  /* 0x0000004800447202 */ /* 0x000fe40000000f00 */
        /* <DEDUP_REMOVED lines=77> */
.L_x_2547:
[----:B------:R-:W1:Y:S01]  /*18cd0*/  SHFL.BFLY PT, R0, R244, 0x2, 0x1f ;  /* 0x0c401f00f4007f89 */ /* 0x000e6200000e0000 */
[----:B------:R-:W2:Y:S01]  /*18ce0*/  S2UR UR8, SR_CgaCtaId ;  /* 0x00000000000879c3 */ /* 0x000ea20000008800 */
[----:B------:R-:W-:Y:S01]  /*18cf0*/  UISETP.NE.AND UP0, UPT, UR13, -0x1, UPT ;  /* 0xffffffff0d00788c */ /* 0x000fe2000bf05270 */
[----:B------:R-:W-:Y:S01]  /*18d00*/  PLOP3.LUT P6, PT, PT, PT, PT, 0x8, 0x0 ;  /* 0x000000000000781c */ /* 0x000fe20003fce170 */
[----:B------:R-:W3:Y:S01]  /*18d10*/  S2R R45, SR_TID.X ;  /* 0x00000000002d7919 */ /* 0x000ee20000002100 */
[----:B------:R-:W-:Y:S01]  /*18d20*/  IMAD.MOV.U32 R36, RZ, RZ, 0x20 ;  /* 0x00000020ff247424 */ /* 0x000fe200078e00ff */
[----:B------:R-:W4:Y:S04]  /*18d30*/  SHFL.BFLY PT, R3, R245, 0x2, 0x1f ;  /* 0x0c401f00f5037f89 */ /* 0x000f2800000e0000 */
[----:B------:R-:W5:Y:S03]  /*18d40*/  SHFL.BFLY PT, R5, R247, 0x2, 0x1f ;  /* 0x0c401f00f7057f89 */ /* 0x000f6600000e0000 */
[----:B------:R-:W-:-:S02]  /*18d50*/  @UP0 ULDC.64 UR6, c[0x0][0x298] ;  /* 0x0000a60000060ab9 */ /* 0x000fc40000000a00 */
[----:B------:R-:W-:Y:S01]  /*18d60*/  @UP0 UIMAD.WIDE.U32 UR10, UR13, UR6, URZ ;  /* 0x000000060d0a02a5 */ /* 0x000fe2000f8e003f */
[----:B------:R-:W5:Y:S02]  /*18d70*/  SHFL.BFLY PT, R4, R246, 0x2, 0x1f ;  /* 0x0c401f00f6047f89 */ /* 0x000f6400000e0000 */
[----:B------:R-:W-:Y:S01]  /*18d80*/  UMOV UR6, 0x400 ;  /* 0x0000040000067882 */ /* 0x000fe20000000000 */
[----:B------:R-:W-:Y:S01]  /*18d90*/  @UP0 UIMAD UR4, UR13, UR7, UR11 ;  /* 0x000000070d0402a4 */ /* 0x000fe2000f8e020b */
[----:B-1----:R-:W-:Y:S01]  /*18da0*/  FADD.FTZ R0, R0, R244 ;  /* 0x000000f400007221 */ /* 0x002fe20000010000 */
[----:B--2---:R-:W-:-:S04]  /*18db0*/  ULEA UR8, UR8, UR6, 0x18 ;  /* 0x0000000608087291 */ /* 0x004fc8000f8ec03f */
[----:B------:R-:W1:Y:S01]  /*18dc0*/  SHFL.BFLY PT, R2, R0, 0x1, 0x1f ;  /* 0x0c201f0000027f89 */ /* 0x000e6200000e0000 */
[----:B----4-:R-:W-:Y:S01]  /*18dd0*/  FADD.FTZ R3, R3, R245 ;  /* 0x000000f503037221 */ /* 0x010fe20000010000 */
[----:B---3--:R-:W-:-:S04]  /*18de0*/  SHF.R.S32.HI R44, RZ, 0x1f, R45 ;  /* 0x0000001fff2c7819 */ /* 0x008fc8000001142d */
[----:B------:R-:W2:Y:S01]  /*18df0*/  SHFL.BFLY PT, R41, R3, 0x1, 0x1f ;  /* 0x0c201f0003297f89 */ /* 0x000ea200000e0000 */
[----:B-----5:R-:W-:Y:S01]  /*18e00*/  FADD.FTZ R5, R5, R247 ;  /* 0x000000f705057221 */ /* 0x020fe20000010000 */
[-C--:B------:R-:W-:Y:S01]  /*18e10*/  LEA.HI R7, R44, R45.reuse, RZ, 0x2 ;  /* 0x0000002d2c077211 */ /* 0x080fe200078f10ff */
[----:B------:R-:W-:Y:S01]  /*18e20*/  FADD.FTZ R4, R4, R246 ;  /* 0x000000f604047221 */ /* 0x000fe20000010000 */
[----:B------:R-:W-:Y:S02]  /*18e30*/  LEA.HI R44, R44, R45, RZ, 0x5 ;  /* 0x0000002d2c2c7211 */ /* 0x000fe400078f28ff */
[----:B------:R-:W3:Y:S01]  /*18e40*/  SHFL.BFLY PT, R40, R5, 0x1, 0x1f ;  /* 0x0c201f0005287f89 */ /* 0x000ee200000e0000 */
[--C-:B------:R-:W-:Y:S02]  /*18e50*/  SHF.R.S32.HI R6, RZ, 0x2, R7.reuse ;  /* 0x00000002ff067819 */ /* 0x100fe40000011407 */
[----:B------:R-:W-:Y:S01]  /*18e60*/  SHF.R.S32.HI R8, RZ, 0x1f, R7 ;  /* 0x0000001fff087819 */ /* 0x000fe20000011407 */
[----:B------:R-:W4:Y:S01]  /*18e70*/  SHFL.BFLY PT, R43, R4, 0x1, 0x1f ;  /* 0x0c201f00042b7f89 */ /* 0x000f2200000e0000 */
[----:B------:R-:W-:Y:S01]  /*18e80*/  LOP3.LUT R7, R7, 0x3ffffffc, RZ, 0xc0, !PT ;  /* 0x3ffffffc07077812 */ /* 0x000fe200078ec0ff */
[----:B-1----:R-:W-:Y:S01]  /*18e90*/  FADD.FTZ R42, R0, R2 ;  /* 0x00000002002a7221 */ /* 0x002fe20000010000 */
[----:B------:R-:W-:-:S02]  /*18ea0*/  LEA.HI R2, R8, R6, RZ, 0x3 ;  /* 0x0000000608027211 */ /* 0x000fc400078f18ff */
[----:B------:R-:W-:Y:S02]  /*18eb0*/  SHF.R.S32.HI R0, RZ, 0x5, R44 ;  /* 0x00000005ff007819 */ /* 0x000fe4000001142c */
[----:B------:R-:W-:Y:S02]  /*18ec0*/  LOP3.LUT R2, R2, 0xfffffff8, RZ, 0xc0, !PT ;  /* 0xfffffff802027812 */ /* 0x000fe400078ec0ff */
[----:B------:R-:W-:Y:S01]  /*18ed0*/  FSETP.NE.FTZ.AND P3, PT, R42, RZ, PT ;  /* 0x000000ff2a00720b */ /* 0x000fe20003f75000 */
[----:B--2---:R-:W-:Y:S01]  /*18ee0*/  FADD.FTZ R41, R3, R41 ;  /* 0x0000002903297221 */ /* 0x004fe20000010000 */
[----:B------:R-:W-:Y:S01]  /*18ef0*/  MOV R3, 0x3f800000 ;  /* 0x3f80000000037802 */ /* 0x000fe20000000f00 */
[----:B------:R-:W-:Y:S02]  /*18f00*/  IMAD.IADD R2, R6, 0x1, -R2 ;  /* 0x0000000106027824 */ /* 0x000fe400078e0a02 */
[----:B------:R-:W-:Y:S01]  /*18f10*/  IMAD.IADD R6, R45, 0x1, -R7 ;  /* 0x000000012d067824 */ /* 0x000fe200078e0a07 */
[----:B------:R-:W-:Y:S01]  /*18f20*/  FSETP.NE.FTZ.AND P0, PT, R41, RZ, PT ;  /* 0x000000ff2900720b */ /* 0x000fe20003f15000 */
[----:B------:R-:W-:-:S02]  /*18f30*/  IMAD.SHL.U32 R20, R2, 0x40, RZ ;  /* 0x0000004002147824 */ /* 0x000fc400078e00ff */
[----:B---3--:R-:W-:Y:S01]  /*18f40*/  FADD.FTZ R40, R5, R40 ;  /* 0x0000002805287221 */ /* 0x008fe20000010000 */
[----:B------:R-:W-:Y:S01]  /*18f50*/  LEA R6, R0, R6, 0x9 ;  /* 0x0000000600067211 */ /* 0x000fe200078e48ff */
[----:B------:R-:W-:Y:S01]  /*18f60*/  IMAD.MOV.U32 R0, RZ, RZ, 0x3f800000 ;  /* 0x3f800000ff007424 */ /* 0x000fe200078e00ff */
[----:B------:R-:W-:Y:S01]  /*18f70*/  LOP3.LUT R20, R20, 0x1c0, RZ, 0xc0, !PT ;  /* 0x000001c014147812 */ /* 0x000fe200078ec0ff */
[----:B----4-:R-:W-:Y:S01]  /*18f80*/  FADD.FTZ R43, R4, R43 ;  /* 0x0000002b042b7221 */ /* 0x010fe20000010000 */
[----:B------:R-:W-:Y:S02]  /*18f90*/  R2P PR, R2, 0x6 ;  /* 0x0000000602007804 */ /* 0x000fe40000000000 */
[----:B------:R-:W-:Y:S01]  /*18fa0*/  LEA.HI R20, R20, R20, RZ, 0x1d ;  /* 0x0000001414147211 */ /* 0x000fe200078fe8ff */
[----:B------:R-:W1:Y:S01]  /*18fb0*/  @P3 MUFU.RCP R0, R42 ;  /* 0x0000002a00003308 */ /* 0x000e620000001000 */
[----:B------:R-:W-:Y:S02]  /*18fc0*/  PLOP3.LUT P5, PT, PT, PT, UP0, 0x80, 0x0 ;  /* 0x000000000000781c */ /* 0x000fe40003faf008 */
[----:B------:R-:W-:Y:S01]  /*18fd0*/  FSETP.NE.FTZ.AND P4, PT, R40, RZ, PT ;  /* 0x000000ff2800720b */ /* 0x000fe20003f95000 */
[----:B------:R-:W-:Y:S01]  /*18fe0*/  IMAD.U32 R20, R6, 0x2, R20 ;  /* 0x0000000206147824 */ /* 0x000fe200078e0014 */
[----:B------:R-:W-:-:S03]  /*18ff0*/  SEL R36, R36, 0xffffffe0, !P1 ;  /* 0xffffffe024247807 */ /* 0x000fc60004800000 */
[----:B------:R2:W3:Y:S01]  /*19000*/  @P0 MUFU.RCP R3, R41 ;  /* 0x0000002900030308 */ /* 0x0004e20000001000 */
[----:B------:R-:W-:-:S05]  /*19010*/  LEA R20, R20, UR8, 0x1 ;  /* 0x0000000814147c11 */ /* 0x000fca000f8e08ff */
[C---:B------:R-:W-:Y:S01]  /*19020*/  VIADD R21, R20.reuse, 0x40 ;  /* 0x0000004014157836 */ /* 0x040fe20000000000 */
[----:B------:R-:W-:Y:S01]  /*19030*/  @P2 IADD3 R21, R20, -0x40, RZ ;  /* 0xffffffc014152810 */ /* 0x000fe20007ffe0ff */
        /* <DEDUP_REMOVED lines=13> */
.L_x_2551:
        /* <DEDUP_REMOVED lines=23> */
.L_x_2552:
[----:B------:R-:W-:Y:S01]  /*19280*/  ISETP.NE.AND P5, PT, RZ, UR8, PT ;  /* 0x00000008ff007c0c */ /* 0x000fe2000bfa5270 */
[----:B------:R-:W-:Y:S01]  /*19290*/  FMUL.FTZ R31, R0, R137 ;  /* 0x00000089001f7220 */ /* 0x000fe20000410000 */
[----:B------:R-:W-:Y:S01]  /*192a0*/  LOP3.LUT R2, R2, 0x1, RZ, 0xc0, !PT ;  /* 0x0000000102027812 */ /* 0x000fe200078ec0ff */
[C---:B---3--:R-:W-:Y:S01]  /*192b0*/  FMUL.FTZ R86, R3.reuse, R86 ;  /* 0x0000005603567220 */ /* 0x048fe20000410000 */
[----:B------:R-:W-:Y:S01]  /*192c0*/  MOV R37, 0x10 ;  /* 0x0000001000257802 */ /* 0x000fe20000000f00 */
[C---:B------:R-:W-:Y:S01]  /*192d0*/  FMUL.FTZ R5, R3.reuse, R87 ;  /* 0x0000005703057220 */ /* 0x040fe20000410000 */
[----:B------:R-:W-:Y:S01]  /*192e0*/  ISETP.NE.U32.AND P1, PT, R2, 0x1, PT ;  /* 0x000000010200780c */ /* 0x000fe20003f25070 */
        /* <DEDUP_REMOVED lines=8> */
[----:B------:R-:W1:Y:S01]  /*19370*/  @P4 MUFU.RCP R2, R40 ;  /* 0x0000002800024308 */ /* 0x000e620000001000 */
        /* <DEDUP_REMOVED lines=13> */
[----:B------:R-:W3:Y:S01]  /*19450*/  @P2 MUFU.RCP R0, R43 ;  /* 0x0000002b00002308 */ /* 0x000ee20000001000 */
[----:B------:R-:W-:Y:S01]  /*19460*/  FMUL.FTZ R30, R3, R139 ;  /* 0x0000008b031e7220 */ /* 0x000fe20000410000 */
[----:B------:R-:W-:Y:S01]  /*19470*/  F2FP.F16.F32.PACK_AB R3, R89, R88 ;  /* 0x000000585903723e */ /* 0x000fe200000000ff */
        /* <DEDUP_REMOVED lines=34> */
[----:B------:R-:W-:Y:S01]  /*196a0*/  IADD3 R0, R20, R37, RZ ;  /* 0x0000002514007210 */ /* 0x000fe20007ffe0ff */
[----:B------:R-:W1:Y:S01]  /*196b0*/  S2UR UR6, SR_CTAID.X ;  /* 0x00000000000679c3 */ /* 0x000e620000002500 */
[----:B------:R-:W-:Y:S01]  /*196c0*/  F2FP.F16.F32.PACK_AB R4, R4, R80 ;  /* 0x000000500404723e */ /* 0x000fe200000000ff */
[----:B------:R3:W-:Y:S01]  /*196d0*/  STS [R20+0x400], R5 ;  /* 0x0004000514007388 */ /* 0x0007e20000000800 */
[----:B------:R-:W-:Y:S01]  /*196e0*/  F2FP.F16.F32.PACK_AB R7, R83, R7 ;  /* 0x000000075307723e */ /* 0x000fe200000000ff */
[----:B------:R-:W-:Y:S01]  /*196f0*/  BSSY B0, `(.L_x_2553) ;  /* 0x0000098000007945 */ /* 0x000fe20003800000 */
[----:B------:R-:W-:Y:S01]  /*19700*/  F2FP.F16.F32.PACK_AB R12, R12, R92 ;  /* 0x0000005c0c0c723e */ /* 0x000fe200000000ff */
[----:B------:R4:W-:Y:S01]  /*19710*/  STS [R0+0x400], R2 ;  /* 0x0004000200007388 */ /* 0x0009e20000000800 */
[----:B------:R-:W-:-:S02]  /*19720*/  F2FP.F16.F32.PACK_AB R11, R95, R11 ;  /* 0x0000000b5f0b723e */ /* 0x000fc400000000ff */
[----:B------:R-:W-:Y:S01]  /*19730*/  F2FP.F16.F32.PACK_AB R10, R10, R96 ;  /* 0x000000600a0a723e */ /* 0x000fe200000000ff */
[----:B------:R5:W-:Y:S01]  /*19740*/  STS [R0], R3 ;  /* 0x0000000300007388 */ /* 0x000be20000000800 */
[----:B------:R-:W-:Y:S02]  /*19750*/  F2FP.F16.F32.PACK_AB R9, R9, R98 ;  /* 0x000000620909723e */ /* 0x000fe400000000ff */
[----:B------:R-:W-:Y:S01]  /*19760*/  F2FP.F16.F32.PACK_AB R8, R8, R104 ;  /* 0x000000680808723e */ /* 0x000fe200000000ff */
[----:B------:R2:W-:Y:S01]  /*19770*/  STS [R20+0x2000], R4 ;  /* 0x0020000414007388 */ /* 0x0005e20000000800 */
        /* <DEDUP_REMOVED lines=9> */
[----:B------:R-:W-:Y:S01]  /*19810*/  F2FP.F16.F32.PACK_AB R22, R22, R114 ;  /* 0x000000721616723e */ /* 0x000fe200000000ff */
[----:B---3--:R-:W3:Y:S01]  /*19820*/  @!P5 LDC R5, c[0x0][0x2c4] ;  /* 0x0000b100ff05db82 */ /* 0x008ee20000000800 */
[----:B------:R-:W-:Y:S02]  /*19830*/  F2FP.F16.F32.PACK_AB R17, R17, R120 ;  /* 0x000000781111723e */ /* 0x000fe400000000ff */
[----:B----4-:R-:W-:-:S02]  /*19840*/  IADD3 R2, R20, R36, RZ ;  /* 0x0000002414027210 */ /* 0x010fc40007ffe0ff */
[----:B------:R-:W-:Y:S01]  /*19850*/  F2FP.F16.F32.PACK_AB R16, R16, R122 ;  /* 0x0000007a1010723e */ /* 0x000fe200000000ff */
[----:B-----5:R-:W-:Y:S02]  /*19860*/  IMAD.IADD R3, R0, 0x1, R36 ;  /* 0x0000000100037824 */ /* 0x020fe400078e0224 */
[----:B------:R4:W-:Y:S01]  /*19870*/  STS [R2], R10 ;  /* 0x0000000a02007388 */ /* 0x0009e20000000800 */
[----:B------:R-:W-:Y:S02]  /*19880*/  F2FP.F16.F32.PACK_AB R19, R19, R116 ;  /* 0x000000741313723e */ /* 0x000fe400000000ff */
[----:B------:R-:W-:Y:S01]  /*19890*/  F2FP.F16.F32.PACK_AB R18, R119, R18 ;  /* 0x000000127712723e */ /* 0x000fe200000000ff */
[----:B------:R5:W-:Y:S01]  /*198a0*/  STS [R2+0x400], R9 ;  /* 0x0004000902007388 */ /* 0x000be20000000800 */
[----:B--2---:R-:W-:Y:S02]  /*198b0*/  IADD3 R4, R36, 0x400, R21 ;  /* 0x0000040024047810 */ /* 0x004fe40007ffe015 */
[----:B------:R-:W-:Y:S01]  /*198c0*/  F2FP.F16.F32.PACK_AB R26, R26, R124 ;  /* 0x0000007c1a1a723e */ /* 0x000fe200000000ff */
[----:B------:R-:W-:Y:S01]  /*198d0*/  STS [R3], R8 ;  /* 0x0000000803007388 */ /* 0x000fe20000000800 */
[----:B------:R-:W-:Y:S01]  /*198e0*/  F2FP.F16.F32.PACK_AB R29, R127, R29 ;  /* 0x0000001d7f1d723e */ /* 0x000fe200000000ff */
[----:B-1----:R-:W1:Y:S01]  /*198f0*/  @P5 LDC.64 R6, c[0x0][0x2c0] ;  /* 0x0000b000ff065b82 */ /* 0x002e620000000a00 */
[----:B------:R-:W-:Y:S01]  /*19900*/  F2FP.F16.F32.PACK_AB R28, R28, R128 ;  /* 0x000000801c1c723e */ /* 0x000fe200000000ff */
[----:B------:R2:W-:Y:S01]  /*19910*/  STS [R3+0x400], R13 ;  /* 0x0004000d03007388 */ /* 0x0005e20000000800 */
[----:B------:R-:W-:Y:S01]  /*19920*/  F2FP.F16.F32.PACK_AB R27, R27, R130 ;  /* 0x000000821b1b723e */ /* 0x000fe200000000ff */
[----:B------:R-:W-:Y:S01]  /*19930*/  @P4 MUFU.LG2 R12, R40 ;  /* 0x00000028000c4308 */ /* 0x000fe20000000c00 */
[----:B------:R-:W-:Y:S01]  /*19940*/  IADD3 R0, R37, R21, RZ ;  /* 0x0000001525007210 */ /* 0x000fe20007ffe0ff */
[----:B------:R-:W-:Y:S01]  /*19950*/  STS [R2+0x2000], R15 ;  /* 0x0020000f02007388 */ /* 0x000fe20000000800 */
[----:B------:R-:W-:Y:S01]  /*19960*/  F2FP.F16.F32.PACK_AB R31, R31, R136 ;  /* 0x000000881f1f723e */ /* 0x000fe200000000ff */
[----:B---3--:R-:W3:Y:S01]  /*19970*/  @P1 LDC R5, c[0x0][0x2e4] ;  /* 0x0000b900ff051b82 */ /* 0x008ee20000000800 */
[----:B------:R-:W-:Y:S01]  /*19980*/  F2FP.F16.F32.PACK_AB R30, R30, R138 ;  /* 0x0000008a1e1e723e */ /* 0x000fe200000000ff */
[----:B------:R1:W-:Y:S01]  /*19990*/  STS [R2+0x2400], R14 ;  /* 0x0024000e02007388 */ /* 0x0003e20000000800 */
[----:B------:R-:W-:-:S02]  /*199a0*/  IADD3 R4, R37, R4, RZ ;  /* 0x0000000425047210 */ /* 0x000fc40007ffe0ff */
[----:B------:R-:W-:Y:S01]  /*199b0*/  F2FP.F16.F32.PACK_AB R32, R32, R132 ;  /* 0x000000842020723e */ /* 0x000fe200000000ff */
[----:B------:R1:W-:Y:S01]  /*199c0*/  STS [R3+0x2000], R25 ;  /* 0x0020001903007388 */ /* 0x0003e20000000800 */
[----:B------:R-:W-:Y:S01]  /*199d0*/  F2FP.F16.F32.PACK_AB R34, R135, R34 ;  /* 0x000000228722723e */ /* 0x000fe200000000ff */
[----:B----4-:R-:W4:Y:S01]  /*199e0*/  @P0 LDC R10, c[0x0][0x2e8] ;  /* 0x0000ba00ff0a0b82 */ /* 0x010f220000000800 */
[----:B------:R-:W-:Y:S01]  /*199f0*/  F2FP.F16.F32.PACK_AB R33, R33, R140 ;  /* 0x0000008c2121723e */ /* 0x000fe200000000ff */
[----:B------:R1:W-:Y:S01]  /*19a00*/  STS [R3+0x2400], R24 ;  /* 0x0024001803007388 */ /* 0x0003e20000000800 */
[----:B------:R-:W-:Y:S01]  /*19a10*/  F2FP.F16.F32.PACK_AB R35, R143, R35 ;  /* 0x000000238f23723e */ /* 0x000fe200000000ff */
[----:B-----5:R-:W5:Y:S02]  /*19a20*/  @P3 MUFU.LG2 R9, R42 ;  /* 0x0000002a00093308 */ /* 0x020f640000000c00 */
[----:B------:R-:W-:Y:S02]  /*19a30*/  STS [R21], R23 ;  /* 0x0000001715007388 */ /* 0x000fe40000000800 */
[----:B------:R-:W4:Y:S02]  /*19a40*/  @P3 LDC R11, c[0x0][0x2e8] ;  /* 0x0000ba00ff0b3b82 */ /* 0x000f240000000800 */
[----:B------:R-:W-:Y:S04]  /*19a50*/  STS [R21+0x400], R22 ;  /* 0x0004001615007388 */ /* 0x000fe80000000800 */
[----:B------:R-:W-:Y:S02]  /*19a60*/  STS [R0], R17 ;  /* 0x0000001100007388 */ /* 0x000fe40000000800 */
[----:B--2---:R-:W3:Y:S02]  /*19a70*/  @!P5 LDC R13, c[0x0][0x270] ;  /* 0x00009c00ff0ddb82 */ /* 0x004ee40000000800 */
[----:B------:R-:W-:Y:S01]  /*19a80*/  STS [R0+0x400], R16 ;  /* 0x0004001000007388 */ /* 0x000fe20000000800 */
[----:B-1----:R-:W-:-:S03]  /*19a90*/  IADD3 R2, R36, R21, RZ ;  /* 0x0000001524027210 */ /* 0x002fc60007ffe0ff */
[----:B------:R1:W-:Y:S01]  /*19aa0*/  STS [R21+0x2000], R19 ;  /* 0x0020001315007388 */ /* 0x0003e20000000800 */
[----:B------:R-:W-:Y:S01]  /*19ab0*/  IMAD.MOV.U32 R25, RZ, RZ, 0x7f800000 ;  /* 0x7f800000ff197424 */ /* 0x000fe200078e00ff */
[----:B------:R-:W2:Y:S02]  /*19ac0*/  @P2 LDC R15, c[0x0][0x2e8] ;  /* 0x0000ba00ff0f2b82 */ /* 0x000ea40000000800 */
[----:B------:R5:W-:Y:S01]  /*19ad0*/  STS [R21+0x2400], R18 ;  /* 0x0024001215007388 */ /* 0x000be20000000800 */
[----:B------:R-:W-:Y:S01]  /*19ae0*/  IMAD.IADD R3, R36, 0x1, R0 ;  /* 0x0000000124037824 */ /* 0x000fe200078e0200 */
[----:B------:R-:W-:Y:S02]  /*19af0*/  MOV R24, 0x7f800000 ;  /* 0x7f80000000187802 */ /* 0x000fe40000000f00 */
[----:B------:R-:W-:Y:S04]  /*19b00*/  STS [R0+0x2000], R26 ;  /* 0x0020001a00007388 */ /* 0x000fe80000000800 */
[----:B------:R4:W-:Y:S04]  /*19b10*/  STS [R0+0x2400], R29 ;  /* 0x0024001d00007388 */ /* 0x0009e80000000800 */
[----:B------:R-:W-:Y:S04]  /*19b20*/  STS [R2], R28 ;  /* 0x0000001c02007388 */ /* 0x000fe80000000800 */
[----:B------:R-:W-:Y:S04]  /*19b30*/  STS [R2+0x400], R27 ;  /* 0x0004001b02007388 */ /* 0x000fe80000000800 */
[----:B------:R-:W-:Y:S01]  /*19b40*/  STS [R3], R31 ;  /* 0x0000001f03007388 */ /* 0x000fe20000000800 */
[----:B-1----:R-:W-:-:S03]  /*19b50*/  MOV R19, 0x7f800000 ;  /* 0x7f80000000137802 */ /* 0x002fc60000000f00 */
[----:B------:R-:W-:Y:S01]  /*19b60*/  STS [R4], R30 ;  /* 0x0000001e04007388 */ /* 0x000fe20000000800 */
[----:B-----5:R-:W-:Y:S01]  /*19b70*/  MOV R18, 0x7f800000 ;  /* 0x7f80000000127802 */ /* 0x020fe20000000f00 */
[----:B------:R-:W1:Y:S02]  /*19b80*/  S2R R8, SR_TID.X ;  /* 0x0000000000087919 */ /* 0x000e640000002100 */
[----:B------:R-:W-:Y:S01]  /*19b90*/  STS [R2+0x2000], R32 ;  /* 0x0020002002007388 */ /* 0x000fe20000000800 */
[----:B----4-:R-:W-:-:S03]  /*19ba0*/  LOP3.LUT R0, R44, 0xffffffe0, RZ, 0xc0, !PT ;  /* 0xffffffe02c007812 */ /* 0x010fc600078ec0ff */
[----:B------:R4:W-:Y:S04]  /*19bb0*/  STS [R2+0x2400], R34 ;  /* 0x0024002202007388 */ /* 0x0009e80000000800 */
[----:B------:R5:W-:Y:S04]  /*19bc0*/  STS [R3+0x2000], R33 ;  /* 0x0020002103007388 */ /* 0x000be80000000800 */
[----:B------:R2:W-:Y:S01]  /*19bd0*/  STS [R4+0x2000], R35 ;  /* 0x0020002304007388 */ /* 0x0005e20000000800 */
[----:B------:R-:W-:Y:S06]  /*19be0*/  BAR.SYNC.DEFER_BLOCKING 0x0 ;  /* 0x0000000000007b1d */ /* 0x000fec0000010000 */
[----:B------:R-:W2:Y:S01]  /*19bf0*/  S2R R16, SR_CTAID.Y ;  /* 0x0000000000107919 */ /* 0x000ea20000002600 */
[----:B------:R-:W2:Y:S01]  /*19c00*/  S2R R26, SR_CTAID.Z ;  /* 0x00000000001a7919 */ /* 0x000ea20000002700 */
[----:B-1----:R-:W-:-:S02]  /*19c10*/  SHF.R.S32.HI R14, RZ, 0x1f, R8 ;  /* 0x0000001fff0e7819 */ /* 0x002fc40000011408 */
[----:B----4-:R-:W-:Y:S01]  /*19c20*/  @P5 MOV R2, 0x1 ;  /* 0x0000000100025802 */ /* 0x010fe20000000f00 */
[----:B---3--:R-:W-:Y:S01]  /*19c30*/  @!P5 IMAD R2, R5, R13, RZ ;  /* 0x0000000d0502d224 */ /* 0x008fe200078e02ff */
[----:B-----5:R-:W1:Y:S01]  /*19c40*/  @P5 LDC R3, c[0x0][0x2c0] ;  /* 0x0000b000ff035b82 */ /* 0x020e620000000800 */
[----:B------:R-:W-:Y:S02]  /*19c50*/  LEA.HI R14, R14, R8, RZ, 0x3 ;  /* 0x000000080e0e7211 */ /* 0x000fe400078f18ff */
[----:B------:R-:W-:Y:S01]  /*19c60*/  IADD3 R8, -R0, R45, RZ ;  /* 0x0000002d00087210 */ /* 0x000fe20007ffe1ff */
[----:B--2---:R-:W2:Y:S01]  /*19c70*/  @P0 MUFU.LG2 R4, R41 ;  /* 0x0000002900040308 */ /* 0x004ea20000000c00 */
[----:B------:R-:W-:Y:S01]  /*19c80*/  @P5 IMAD R0, R7, R6, RZ ;  /* 0x0000000607005224 */ /* 0x000fe200078e02ff */
[----:B------:R-:W-:Y:S01]  /*19c90*/  @!P5 MOV R0, R5 ;  /* 0x000000050000d202 */ /* 0x000fe20000000f00 */
[----:B------:R3:W4:Y:S01]  /*19ca0*/  LDS.128 R28, [R219+0x3800] ;  /* 0x00380000db1c7984 */ /* 0x0007220000000c00 */
[----:B------:R-:W5:Y:S01]  /*19cb0*/  @P4 LDC R13, c[0x0][0x2e8] ;  /* 0x0000ba00ff0d4b82 */ /* 0x000f620000000800 */
[----:B------:R-:W-:-:S03]  /*19cc0*/  @P3 FMUL.FTZ R6, R9, 0.69314718246459960938 ;  /* 0x3f31721809063820 */ /* 0x000fc60000410000 */
[----:B------:R-:W3:Y:S01]  /*19cd0*/  @P2 MUFU.LG2 R7, R43 ;  /* 0x0000002b00072308 */ /* 0x000ee20000000c00 */
[----:B------:R-:W-:Y:S01]  /*19ce0*/  @P3 FFMA.FTZ R24, R73, R11, R6 ;  /* 0x0000000b49183223 */ /* 0x000fe20000010006 */
[----:B--2---:R-:W-:Y:S01]  /*19cf0*/  @P0 FMUL.FTZ R5, R4, 0.69314718246459960938 ;  /* 0x3f31721804050820 */ /* 0x004fe20000410000 */
[----:B------:R-:W-:Y:S01]  /*19d00*/  IMAD R2, R16, R2, RZ ;  /* 0x0000000210027224 */ /* 0x000fe200078e02ff */
[----:B------:R-:W-:Y:S02]  /*19d10*/  @!P5 MOV R3, 0x1 ;  /* 0x000000010003d802 */ /* 0x000fe40000000f00 */
[----:B------:R-:W-:Y:S01]  /*19d20*/  @P0 FFMA.FTZ R25, R72, R10, R5 ;  /* 0x0000000a48190223 */ /* 0x000fe20000010005 */
[----:B------:R-:W-:Y:S02]  /*19d30*/  LOP3.LUT P5, RZ, R8, 0x3, RZ, 0xc0, !PT ;  /* 0x0000000308ff7812 */ /* 0x000fe400078ac0ff */
[----:B------:R-:W-:Y:S01]  /*19d40*/  SEL R2, R2, RZ, !P6 ;  /* 0x000000ff02027207 */ /* 0x000fe20007000000 */
[----:B-1----:R-:W-:-:S02]  /*19d50*/  IMAD R4, R3, UR6, RZ ;  /* 0x0000000603047c24 */ /* 0x002fc4000f8e02ff */
[----:B---3--:R-:W-:Y:S01]  /*19d60*/  @P2 FMUL.FTZ R5, R7, 0.69314718246459960938 ;  /* 0x3f31721807052820 */ /* 0x008fe20000410000 */
[----:B------:R-:W-:Y:S01]  /*19d70*/  SHF.R.S32.HI R10, RZ, 0x3, R14 ;  /* 0x00000003ff0a7819 */ /* 0x000fe2000001140e */
[----:B------:R-:W-:Y:S01]  /*19d80*/  IMAD R0, R26, R0, R2 ;  /* 0x000000001a007224 */ /* 0x000fe200078e0202 */
[----:B------:R-:W-:Y:S01]  /*19d90*/  SHF.L.U32 R4, R4, 0x7, RZ ;  /* 0x0000000704047819 */ /* 0x000fe200000006ff */
[----:B------:R-:W-:Y:S01]  /*19da0*/  @P4 FMUL.FTZ R2, R12, 0.69314718246459960938 ;  /* 0x3f3172180c024820 */ /* 0x000fe20000410000 */
[----:B------:R-:W-:Y:S02]  /*19db0*/  @P2 FFMA.FTZ R18, R70, R15, R5 ;  /* 0x0000000f46122223 */ /* 0x000fe40000010005 */
[----:B------:R-:W-:Y:S01]  /*19dc0*/  SHF.R.S32.HI R7, RZ, 0x1f, R4 ;  /* 0x0000001fff077819 */ /* 0x000fe20000011404 */
[----:B-----5:R-:W-:Y:S01]  /*19dd0*/  @P4 FFMA.FTZ R19, R71, R13, R2 ;  /* 0x0000000d47134223 */ /* 0x020fe20000010002 */
[--C-:B------:R-:W-:Y:S02]  /*19de0*/  IADD3 R4, P1, P0, R4, R38, R0.reuse ;  /* 0x0000002604047210 */ /* 0x100fe4000783e000 */
[----:B------:R-:W-:-:S04]  /*19df0*/  SHF.R.S32.HI R0, RZ, 0x1f, R0 ;  /* 0x0000001fff007819 */ /* 0x000fc80000011400 */
[----:B------:R-:W-:Y:S01]  /*19e00*/  IADD3.X R7, R7, R39, R0, P1, P0 ;  /* 0x0000002707077210 */ /* 0x000fe20000fe0400 */
[----:B----4-:R-:W-:Y:S06]  /*19e10*/  @P5 BRA `(.L_x_2554) ;  /* 0x0000000000945947 */ /* 0x010fec0003800000 */
[----:B------:R-:W2:Y:S02]  /*19e20*/  LDL.LU R46, [R1+0x58] ;  /* 0x00005800012e7983 */ /* 0x000ea40000300800 */
[----:B--2---:R-:W-:-:S04]  /*19e30*/  IMAD R0, R46, 0x10, R252 ;  /* 0x000000102e007824 */ /* 0x004fc800078e02fc */
        /* <DEDUP_REMOVED lines=15> */
[----:B------:R-:W-:Y:S02]  /*19f30*/  @!P3 LEA.HI.X.SX32 R12, R8, R7, 0x1, P4 ;  /* 0x00000007080cb211 */ /* 0x000fe400020f0eff */
[----:B------:R-:W-:-:S02]  /*19f40*/  @!P1 IADD3 R5, P4, R6, R4, RZ ;  /* 0x0000000406059210 */ /* 0x000fc40007f9e0ff */
[----:B------:R-:W3:Y:S01]  /*19f50*/  @!P1 LDC.64 R20, c[0x0][0x2b0] ;  /* 0x0000ac00ff149b82 */ /* 0x000ee20000000a00 */
[-C--:B------:R-:W-:Y:S02]  /*19f60*/  @!P2 LEA.HI.X.SX32 R0, R0, R7.reuse, 0x1, P5 ;  /* 0x000000070000a211 */ /* 0x080fe400028f0eff */
[C---:B------:R-:W-:Y:S02]  /*19f70*/  @!P0 IADD3 R11, P6, R3.reuse, R4, RZ ;  /* 0x00000004030b8210 */ /* 0x040fe40007fde0ff */
        /* <DEDUP_REMOVED lines=15> */
.L_x_2554:
[----:B------:R-:W-:Y:S05]  /*1a070*/  BSYNC B0 ;  /* 0x0000000000007941 */ /* 0x000fea0003800000 */
.L_x_2553:
[----:B-1----:R-:W2:Y:S01]  /*1a080*/  LDL.LU.64 R8, [R1+0x20] ;  /* 0x0000200001087983 */ /* 0x002ea20000300a00 */
[----:B------:R-:W-:-:S03]  /*1a090*/  ULDC UR6, c[0x0][0x2d0] ;  /* 0x0000b40000067ab9 */ /* 0x000fc60000000800 */
[----:B------:R-:W3:Y:S04]  /*1a0a0*/  LDL.LU R7, [R1+0x50] ;  /* 0x0000500001077983 */ /* 0x000ee80000300800 */
[----:B------:R-:W4:Y:S04]  /*1a0b0*/  LDL.LU R5, [R1+0x4c] ;  /* 0x00004c0001057983 */ /* 0x000f280000300800 */
[----:B------:R1:W5:Y:S01]  /*1a0c0*/  LDL.64 R16, [R1+0x18] ;  /* 0x0000180001107983 */ /* 0x0003620000100a00 */
[C---:B------:R-:W-:Y:S01]  /*1a0d0*/  VIADD R0, R10.reuse, 0x10 ;  /* 0x000000100a007836 */ /* 0x040fe20000000000 */
[----:B------:R-:W-:Y:S01]  /*1a0e0*/  SHF.R.S32.HI R4, RZ, 0x1f, R26 ;  /* 0x0000001fff047819 */ /* 0x000fe2000001141a */
[----:B------:R-:W-:Y:S01]  /*1a0f0*/  VIADD R3, R10, 0x20 ;  /* 0x000000200a037836 */ /* 0x000fe20000000000 */
[----:B------:R-:W-:Y:S01]  /*1a100*/  BSSY B0, `(.L_x_2555) ;  /* 0x000001d000007945 */ /* 0x000fe20003800000 */
[C---:B--2---:R-:W-:Y:S01]  /*1a110*/  ISETP.GE.AND P0, PT, R8.reuse, UR6, PT ;  /* 0x0000000608007c0c */ /* 0x044fe2000bf06270 */
[----:B------:R-:W-:Y:S01]  /*1a120*/  ULDC.64 UR6, c[0x0][0x2a0] ;  /* 0x0000a80000067ab9 */ /* 0x000fe20000000a00 */
[----:B------:R-:W-:-:S02]  /*1a130*/  IADD3 R2, P1, R8, UR10, RZ ;  /* 0x0000000a08027c10 */ /* 0x000fc4000ff3e0ff */
[----:B------:R-:W-:Y:S01]  /*1a140*/  ISETP.GE.OR P3, PT, R0, UR5, P0 ;  /* 0x0000000500007c0c */ /* 0x000fe20008766670 */
[C---:B------:R-:W-:Y:S01]  /*1a150*/  VIADD R0, R10.reuse, 0x30 ;  /* 0x000000300a007836 */ /* 0x040fe20000000000 */
[----:B------:R-:W-:Y:S02]  /*1a160*/  ISETP.GE.OR P4, PT, R3, UR5, P0 ;  /* 0x0000000503007c0c */ /* 0x000fe40008786670 */
[----:B------:R-:W-:Y:S02]  /*1a170*/  ISETP.GE.OR P2, PT, R10, UR5, P0 ;  /* 0x000000050a007c0c */ /* 0x000fe40008746670 */
[----:B------:R-:W-:Y:S02]  /*1a180*/  IADD3.X R3, R9, UR4, RZ, P1, !PT ;  /* 0x0000000409037c10 */ /* 0x000fe40008ffe4ff */
[----:B------:R1:W2:Y:S01]  /*1a190*/  LDS.128 R8, [R219] ;  /* 0x00000000db087984 */ /* 0x0002a20000000c00 */
[----:B------:R-:W-:Y:S01]  /*1a1a0*/  ISETP.GE.OR P5, PT, R0, UR5, P0 ;  /* 0x0000000500007c0c */ /* 0x000fe200087a6670 */
[----:B------:R-:W-:Y:S01]  /*1a1b0*/  IMAD R0, R4, UR6, RZ ;  /* 0x0000000604007c24 */ /* 0x000fe2000f8e02ff */
[----:B----4-:R-:W-:Y:S01]  /*1a1c0*/  ISETP.GE.OR P1, PT, R5, UR5, P0 ;  /* 0x0000000505007c0c */ /* 0x010fe20008726670 */
[----:B------:R-:W-:Y:S01]  /*1a1d0*/  IMAD.WIDE.U32 R12, R26, UR6, R2 ;  /* 0x000000061a0c7c25 */ /* 0x000fe2000f8e0002 */
[----:B---3--:R-:W-:-:S02]  /*1a1e0*/  ISETP.GE.OR P6, PT, R7, UR5, P0 ;  /* 0x0000000507007c0c */ /* 0x008fc400087c6670 */
[----:B------:R-:W-:Y:S01]  /*1a1f0*/  P2R R14, PR, RZ, 0x2 ;  /* 0x00000002ff0e7803 */ /* 0x000fe20000000000 */
[----:B------:R-:W-:-:S04]  /*1a200*/  IMAD R0, R26, UR7, R0 ;  /* 0x000000071a007c24 */ /* 0x000fc8000f8e0200 */
[----:B------:R-:W-:Y:S01]  /*1a210*/  IMAD.IADD R7, R0, 0x1, R13 ;  /* 0x0000000100077824 */ /* 0x000fe200078e020d */
        /* <DEDUP_REMOVED lines=11> */
.L_x_2556:
[----:B------:R-:W-:Y:S05]  /*1a2d0*/  BSYNC B0 ;  /* 0x0000000000007941 */ /* 0x000fea0003800000 */
.L_x_2555:
[----:B------:R-:W4:Y:S04]  /*1a2e0*/  LDL.LU R2, [R1+0x54] ;  /* 0x0000540001027983 */ /* 0x000f280000300800 */
[----:B------:R-:W4:Y:S01]  /*1a2f0*/  LDL.LU R0, [R1+0x48] ;  /* 0x0000480001007983 */ /* 0x000f220000300800 */
[----:B------:R-:W-:Y:S03]  /*1a300*/  BSSY B0, `(.L_x_2557) ;  /* 0x0000012000007945 */ /* 0x000fe60003800000 */
[----:B--23--:R2:W3:Y:S01]  /*1a310*/  LDS.128 R8, [R219+0x800] ;  /* 0x00080000db087984 */ /* 0x00c4e20000000c00 */
[----:B----4-:R-:W-:Y:S02]  /*1a320*/  ISETP.GE.OR P1, PT, R2, UR5, P0 ;  /* 0x0000000502007c0c */ /* 0x010fe40008726670 */
[----:B------:R-:W-:Y:S01]  /*1a330*/  ISETP.GE.OR P2, PT, R0, UR5, P0 ;  /* 0x0000000500007c0c */ /* 0x000fe20008746670 */
        /* <DEDUP_REMOVED lines=14> */
.L_x_2558:
[----:B------:R-:W-:Y:S05]  /*1a420*/  BSYNC B0 ;  /* 0x0000000000007941 */ /* 0x000fea0003800000 */
.L_x_2557:
        /* <DEDUP_REMOVED lines=16> */
.L_x_2560:
[----:B------:R-:W-:Y:S05]  /*1a530*/  BSYNC B0 ;  /* 0x0000000000007941 */ /* 0x000fea0003800000 */
.L_x_2559:
        /* <DEDUP_REMOVED lines=16> */
.L_x_2562:
[----:B------:R-:W-:Y:S05]  /*1a640*/  BSYNC B0 ;  /* 0x0000000000007941 */ /* 0x000fea0003800000 */
.L_x_2561:
        /* <DEDUP_REMOVED lines=16> */
.L_x_2564:
[----:B------:R-:W-:Y:S05]  /*1a750*/  BSYNC B0 ;  /* 0x0000000000007941 */ /* 0x000fea0003800000 */
.L_x_2563:
[----:B-1----:R1:W1:Y:S01]  /*1a760*/  LDS.128 R8, [R219+0x2800] ;  /* 0x00280000db087984 */ /* 0x0022620000000c00 */
[----:B------:R-:W-:Y:S01]  /*1a770*/  ISETP.NE.AND P0, PT, R14, RZ, PT ;  /* 0x000000ff0e00720c */ /* 0x000fe20003f05270 */
[----:B------:R-:W-:-:S12]  /*1a780*/  BSSY B0, `(.L_x_2565) ;  /* 0x000000f000007945 */ /* 0x000fd80003800000 */
        /* <DEDUP_REMOVED lines=14> */
.L_x_2566:
[----:B------:R-:W-:Y:S05]  /*1a870*/  BSYNC B0 ;  /* 0x0000000000007941 */ /* 0x000fea0003800000 */
.L_x_2565:
        /* <DEDUP_REMOVED lines=16> */
.L_x_2568:
[----:B------:R-:W-:Y:S05]  /*1a980*/  BSYNC B0 ;  /* 0x0000000000007941 */ /* 0x000fea0003800000 */
.L_x_2567:
        /* <DEDUP_REMOVED lines=15> */
.L_x_2569:
        /* <DEDUP_REMOVED lines=16> */
.L_x_2601:


//--------------------- .nv.shared._ZN5flash16flash_fwd_kernelI23Flash_fwd_kernel_traitsILi64ELi128ELi128ELi4ELb0ELb0EN7cutlass6half_tE19Flash_kernel_traitsILi64ELi128ELi128ELi4ES3_EELb0ELb0ELb0ELb0ELb0ELb1ELb0ELb0EEEvNS_16Flash_fwd_paramsE --------------------------
	.section	.nv.shared._ZN5flash16flash_fwd_kernelI23Flash_fwd_kernel_traitsILi64ELi128ELi128ELi4ELb0ELb0EN7cutlass6half_tE19Flash_kernel_traitsILi64ELi128ELi128ELi4ES3_EELb0ELb0ELb0ELb0ELb0ELb1ELb0ELb0EEEvNS_16Flash_fwd_paramsE,"aw",@nobits
	.sectionflags	@""
	.align	16
	.zero		1024


//--------------------- .nv.shared.reserved.0     --------------------------
	.section	.nv.shared.reserved.0,"aw",@nobits
	.weak		__nv_reservedSMEM_offset_0_alias
	.size		__nv_reservedSMEM_offset_0_alias, 0, 0
	.other		__nv_reservedSMEM_offset_0_alias,@"STO_CUDA_RESERVED_SHARED STV_DEFAULT"
__nv_reservedSMEM_offset_0_alias:
	.zero		0


//--------------------- .nv.global                --------------------------
	.section	.nv.global,"aw",@nobits
.nv.global:
	.type		_ZN65_INTERNAL_66fdf1bf_29_flash_fwd_hdim64_fp16_sm80_cu_9949e2e8_35954cute1_E,@object
	.size		_ZN65_INTERNAL_66fdf1bf_29_flash_fwd_hdim64_fp16_sm80_cu_9949e2e8_35954cute1_E,(_ZN65_INTERNAL_66fdf1bf_29_flash_fwd_hdim64_fp16_sm80_cu_9949e2e8_35954cuda3std3__45__cpo6cbeginE - _ZN65_INTERNAL_66fdf1bf_29_flash_fwd_hdim64_fp16_sm80_cu_9949e2e8_35954cute1_E)
_ZN65_INTERNAL_66fdf1bf_29_flash_fwd_hdim64_fp16_sm80_cu_9949e2e8_35954cute1_E:
	.zero		1
	.type		_ZN65_INTERNAL_66fdf1bf_29_flash_fwd_hdim64_fp16_sm80_cu_9949e2e8_35954cuda3std3__45__cpo6cbeginE,@object
	.size		_ZN65_INTERNAL_66fdf1bf_29_flash_fwd_hdim64_fp16_sm80_cu_9949e2e8_35954cuda3std3__45__cpo6cbeginE,(_ZN65_INTERNAL_66fdf1bf_29_flash_fwd_hdim64_fp16_sm80_cu_9949e2e8_35954cuda3std3__48in_placeE - _ZN65_INTERNAL_66fdf1bf_29_flash_fwd_hdim64_fp16_sm80_cu_9949e2e8_35954cuda3std3__45__cpo6cbeginE)
_ZN65_INTERNAL_66fdf1bf_29_flash_fwd_hdim64_fp16_sm80_cu_9949e2e8_35954cuda3std3__45__cpo6cbeginE:
	.zero		1
	.type		_ZN65_INTERNAL_66fdf1bf_29_flash_fwd_hdim64_fp16_sm80_cu_9949e2e8_35954cuda3std3__48in_placeE,@object
	.size		_ZN65_INTERNAL_66fdf1bf_29_flash_fwd_hdim64_fp16_sm80_cu_9949e2e8_35954cuda3std3__48in_placeE,(_ZN65_INTERNAL_66fdf1bf_29_flash_fwd_hdim64_fp16_sm80_cu_9949e2e8_35954cuda3std6ranges3__45__cpo9iter_moveE - _ZN65_INTERNAL_66fdf1bf_29_flash_fwd_hdim64_fp16_sm80_cu_9949e2e8_35954cuda3std3__48in_placeE)
_ZN65_INTERNAL_66fdf1bf_29_flash_fwd_hdim64_fp16_sm80_cu_9949e2e8_35954cuda3std3__48in_placeE:
	.zero		1
	.type		_ZN65_INTERNAL_66fdf1bf_29_flash_fwd_hdim64_fp16_sm80_cu_9949e2e8_35954cuda3std6ranges3__45__cpo9iter_moveE,@object
	.size		_ZN65_INTERNAL_66fdf1bf_29_flash_fwd_hdim64_fp16_sm80_cu_9949e2e8_35954cuda3std6ranges3__45__cpo9iter_moveE,(_ZN65_INTERNAL_66fdf1bf_29_flash_fwd_hdim64_fp16_sm80_cu_9949e2e8_35954cuda3std3__45__cpo5beginE - _ZN65_INTERNAL_66fdf1bf_29_flash_fwd_hdim64_fp16_sm80_cu_9949e2e8_35954cuda3std6ranges3__45__cpo9iter_moveE)
_ZN65_INTERNAL_66fdf1bf_29_flash_fwd_hdim64_fp16_sm80_cu_9949e2e8_35954cuda3std6ranges3__45__cpo9iter_moveE:
	.zero		1
	.type		_ZN65_INTERNAL_66fdf1bf_29_flash_fwd_hdim64_fp16_sm80_cu_9949e2e8_35954cuda3std3__45__cpo5beginE,@object
	.size		_ZN65_INTERNAL_66fdf1bf_29_flash_fwd_hdim64_fp16_sm80_cu_9949e2e8_35954cuda3std3__45__cpo5beginE,(_ZN65_INTERNAL_66fdf1bf_29_flash_fwd_hdim64_fp16_sm80_cu_9949e2e8_35954cuda3std3__467_GLOBAL__N__66fdf1bf_29_flash_fwd_hdim64_fp16_sm80_cu_9949e2e8_35956ignoreE - _ZN65_INTERNAL_66fdf1bf_29_flash_fwd_hdim64_fp16_sm80_cu_9949e2e8_35954cuda3std3__45__cpo5beginE)
_ZN65_INTERNAL_66fdf1bf_29_flash_fwd_hdim64_fp16_sm80_cu_9949e2e8_35954cuda3std3__45__cpo5beginE:
	.zero		1
	.type		_ZN65_INTERNAL_66fdf1bf_29_flash_fwd_hdim64_fp16_sm80_cu_9949e2e8_35954cuda3std3__467_GLOBAL__N__66fdf1bf_29_flash_fwd_hdim64_fp16_sm80_cu_9949e2e8_35956ignoreE,@object
	.size		_ZN65_INTERNAL_66fdf1bf_29_flash_fwd_hdim64_fp16_sm80_cu_9949e2e8_35954cuda3std3__467_GLOBAL__N__66fdf1bf_29_flash_fwd_hdim64_fp16_sm80_cu_9949e2e8_35956ignoreE,(_ZN65_INTERNAL_66fdf1bf_29_flash_fwd_hdim64_fp16_sm80_cu_9949e2e8_35954cute7productE - _ZN65_INTERNAL_66fdf1bf_29_flash_fwd_hdim64_fp16_sm80_cu_9949e2e8_35954cuda3std3__467_GLOBAL__N__66fdf1bf_29_flash_fwd_hdim64_fp16_sm80_cu_9949e2e8_35956ignoreE)
_ZN65_INTERNAL_66fdf1bf_29_flash_fwd_hdim64_fp16_sm80_cu_9949e2e8_35954cuda3std3__467_GLOBAL__N__66fdf1bf_29_flash_fwd_hdim64_fp16_sm80_cu_9949e2e8_35956ignoreE:
	.zero		1
	.type		_ZN65_INTERNAL_66fdf1bf_29_flash_fwd_hdim64_fp16_sm80_cu_9949e2e8_35954cute7productE,@object
	.size		_ZN65_INTERNAL_66fdf1bf_29_flash_fwd_hdim64_fp16_sm80_cu_9949e2e8_35954cute7productE,(_ZN65_INTERNAL_66fdf1bf_29_flash_fwd_hdim64_fp16_sm80_cu_9949e2e8_35954cuda3std3__45__cpo3endE - _ZN65_INTERNAL_66fdf1bf_29_flash_fwd_hdim64_fp16_sm80_cu_9949e2e8_35954cute7productE)
_ZN65_INTERNAL_66fdf1bf_29_flash_fwd_hdim64_fp16_sm80_cu_9949e2e8_35954cute7productE:
	.zero		1
	.type		_ZN65_INTERNAL_66fdf1bf_29_flash_fwd_hdim64_fp16_sm80_cu_9949e2e8_35954cuda3std3__45__cpo3endE,@object
	.size		_ZN65_INTERNAL_66fdf1bf_29_flash_fwd_hdim64_fp16_sm80_cu_9949e2e8_35954cuda3std3__45__cpo3endE,(_ZN65_INTERNAL_66fdf1bf_29_flash_fwd_hdim64_fp16_sm80_cu_9949e2e8_35954cuda3std3__419piecewise_constructE - _ZN65_INTERNAL_66fdf1bf_29_flash_fwd_hdim64_fp16_sm80_cu_9949e2e8_35954cuda3std3__45__cpo3endE)
_ZN65_INTERNAL_66fdf1bf_29_flash_fwd_hdim64_fp16_sm80_cu_9949e2e8_35954cuda3std3__45__cpo3endE:
	.zero		1
	.type		_ZN65_INTERNAL_66fdf1bf_29_flash_fwd_hdim64_fp16_sm80_cu_9949e2e8_35954cuda3std3__419piecewise_constructE,@object
	.size		_ZN65_INTERNAL_66fdf1bf_29_flash_fwd_hdim64_fp16_sm80_cu_9949e2e8_35954cuda3std3__419piecewise_constructE,(_ZN65_INTERNAL_66fdf1bf_29_flash_fwd_hdim64_fp16_sm80_cu_9949e2e8_35954cuda3std3__45__cpo4cendE - _ZN65_INTERNAL_66fdf1bf_29_flash_fwd_hdim64_fp16_sm80_cu_9949e2e8_35954cuda3std3__419piecewise_constructE)
_ZN65_INTERNAL_66fdf1bf_29_flash_fwd_hdim64_fp16_sm80_cu_9949e2e8_35954cuda3std3__419piecewise_constructE:
	.zero		1
	.type		_ZN65_INTERNAL_66fdf1bf_29_flash_fwd_hdim64_fp16_sm80_cu_9949e2e8_35954cuda3std3__45__cpo4cendE,@object
	.size		_ZN65_INTERNAL_66fdf1bf_29_flash_fwd_hdim64_fp16_sm80_cu_9949e2e8_35954cuda3std3__45__cpo4cendE,(_ZN65_INTERNAL_66fdf1bf_29_flash_fwd_hdim64_fp16_sm80_cu_9949e2e8_35954cuda3std6ranges3__45__cpo4swapE - _ZN65_INTERNAL_66fdf1bf_29_flash_fwd_hdim64_fp16_sm80_cu_9949e2e8_35954cuda3std3__45__cpo4cendE)
_ZN65_INTERNAL_66fdf1bf_29_flash_fwd_hdim64_fp16_sm80_cu_9949e2e8_35954cuda3std3__45__cpo4cendE:
	.zero		1
	.type		_ZN65_INTERNAL_66fdf1bf_29_flash_fwd_hdim64_fp16_sm80_cu_9949e2e8_35954cuda3std6ranges3__45__cpo4swapE,@object
	.size		_ZN65_INTERNAL_66fdf1bf_29_flash_fwd_hdim64_fp16_sm80_cu_9949e2e8_35954cuda3std6ranges3__45__cpo4swapE,(.L_7 - _ZN65_INTERNAL_66fdf1bf_29_flash_fwd_hdim64_fp16_sm80_cu_9949e2e8_35954cuda3std6ranges3__45__cpo4swapE)
_ZN65_INTERNAL_66fdf1bf_29_flash_fwd_hdim64_fp16_sm80_cu_9949e2e8_35954cuda3std6ranges3__45__cpo4swapE:
	.zero		1
.L_7:


//--------------------- .nv.shared._ZN5flash16flash_fwd_kernelI23Flash_fwd_kernel_traitsILi64ELi128ELi128ELi4ELb0ELb0EN7cutlass6half_tE19Flash_kernel_traitsILi64ELi128ELi128ELi4ES3_EELb0ELb0ELb0ELb0ELb0ELb1ELb1ELb0EEEvNS_16Flash_fwd_paramsE --------------------------
	.section	.nv.shared._ZN5flash16flash_fwd_kernelI23Flash_fwd_kernel_traitsILi64ELi128ELi128ELi4ELb0ELb0EN7cutlass6half_tE19Flash_kernel_traitsILi64ELi128ELi128ELi4ES3_EELb0ELb0ELb0ELb0ELb0ELb1ELb1ELb0EEEvNS_16Flash_fwd_paramsE,"aw",@nobits
	.sectionflags	@""
	.align	16
	.zero		1024


//--------------------- .nv.shared._ZN5flash16flash_fwd_kernelI23Flash_fwd_kernel_traitsILi64ELi128ELi128ELi4ELb0ELb0EN7cutlass6half_tE19Flash_kernel_traitsILi64ELi128ELi128ELi4ES3_EELb0ELb0ELb0ELb0ELb1ELb1ELb0ELb0EEEvNS_16Flash_fwd_paramsE --------------------------
	.section	.nv.shared._ZN5flash16flash_fwd_kernelI23Flash_fwd_kernel_traitsILi64ELi128ELi128ELi4ELb0ELb0EN7cutlass6half_tE19Flash_kernel_traitsILi64ELi128ELi128ELi4ES3_EELb0ELb0ELb0ELb0ELb1ELb1ELb0ELb0EEEvNS_16Flash_fwd_paramsE,"aw",@nobits
	.sectionflags	@""
	.align	16
	.zero		1024


//--------------------- .nv.shared._ZN5flash16flash_fwd_kernelI23Flash_fwd_kernel_traitsILi64ELi128ELi128ELi4ELb0ELb0EN7cutlass6half_tE19Flash_kernel_traitsILi64ELi128ELi128ELi4ES3_EELb0ELb0ELb0ELb0ELb1ELb1ELb1ELb0EEEvNS_16Flash_fwd_paramsE --------------------------
	.section	.nv.shared._ZN5flash16flash_fwd_kernelI23Flash_fwd_kernel_traitsILi64ELi128ELi128ELi4ELb0ELb0EN7cutlass6half_tE19Flash_kernel_traitsILi64ELi128ELi128ELi4ES3_EELb0ELb0ELb0ELb0ELb1ELb1ELb1ELb0EEEvNS_16Flash_fwd_paramsE,"aw",@nobits
	.sectionflags	@""
	.align	16
	.zero		1024


//--------------------- .nv.shared._ZN5flash16flash_fwd_kernelI23Flash_fwd_kernel_traitsILi64ELi128ELi128ELi4ELb0ELb0EN7cutlass6half_tE19Flash_kernel_traitsILi64ELi128ELi128ELi4ES3_EELb0ELb0ELb0ELb0ELb0ELb0ELb0ELb0EEEvNS_16Flash_fwd_paramsE --------------------------
	.section	.nv.shared._ZN5flash16flash_fwd_kernelI23Flash_fwd_kernel_traitsILi64ELi128ELi128ELi4ELb0ELb0EN7cutlass6half_tE19Flash_kernel_traitsILi64ELi128ELi128ELi4ES3_EELb0ELb0ELb0ELb0ELb0ELb0ELb0ELb0EEEvNS_16Flash_fwd_paramsE,"aw",@nobits
	.sectionflags	@""
	.align	16
	.zero		1024


//--------------------- .nv.shared._ZN5flash16flash_fwd_kernelI23Flash_fwd_kernel_traitsILi64ELi128ELi128ELi4ELb0ELb0EN7cutlass6half_tE19Flash_kernel_traitsILi64ELi128ELi128ELi4ES3_EELb0ELb0ELb0ELb0ELb0ELb0ELb1ELb0EEEvNS_16Flash_fwd_paramsE --------------------------
	.section	.nv.shared._ZN5flash16flash_fwd_kernelI23Flash_fwd_kernel_traitsILi64ELi128ELi128ELi4ELb0ELb0EN7cutlass6half_tE19Flash_kernel_traitsILi64ELi128ELi128ELi4ES3_EELb0ELb0ELb0ELb0ELb0ELb0ELb1ELb0EEEvNS_16Flash_fwd_paramsE,"aw",@nobits
	.sectionflags	@""
	.align	16
	.zero		1024


//--------------------- .nv.shared._ZN5flash16flash_fwd_kernelI23Flash_fwd_kernel_traitsILi64ELi128ELi128ELi4ELb0ELb0EN7cutlass6half_tE19Flash_kernel_traitsILi64ELi128ELi128ELi4ES3_EELb0ELb0ELb0ELb1ELb0ELb0ELb0ELb0EEEvNS_16Flash_fwd_paramsE --------------------------
	.section	.nv.shared._ZN5flash16flash_fwd_kernelI23Flash_fwd_kernel_traitsILi64ELi128ELi128ELi4ELb0ELb0EN7cutlass6half_tE19Flash_kernel_traitsILi64ELi128ELi128ELi4ES3_EELb0ELb0ELb0ELb1ELb0ELb0ELb0ELb0EEEvNS_16Flash_fwd_paramsE,"aw",@nobits
	.sectionflags	@""
	.align	16
	.zero		1024


//--------------------- .nv.shared._ZN5flash16flash_fwd_kernelI23Flash_fwd_kernel_traitsILi64ELi128ELi128ELi4ELb0ELb0EN7cutlass6half_tE19Flash_kernel_traitsILi64ELi128ELi128ELi4ES3_EELb0ELb0ELb0ELb1ELb0ELb0ELb1ELb0EEEvNS_16Flash_fwd_paramsE --------------------------
	.section	.nv.shared._ZN5flash16flash_fwd_kernelI23Flash_fwd_kernel_traitsILi64ELi128ELi128ELi4ELb0ELb0EN7cutlass6half_tE19Flash_kernel_traitsILi64ELi128ELi128ELi4ES3_EELb0ELb0ELb0ELb1ELb0ELb0ELb1ELb0EEEvNS_16Flash_fwd_paramsE,"aw",@nobits
	.sectionflags	@""
	.align	16
	.zero		1024


//--------------------- .nv.shared._ZN5flash16flash_fwd_kernelI23Flash_fwd_kernel_traitsILi64ELi128ELi128ELi4ELb0ELb0EN7cutlass6half_tE19Flash_kernel_traitsILi64ELi128ELi128ELi4ES3_EELb0ELb0ELb1ELb0ELb0ELb1ELb0ELb0EEEvNS_16Flash_fwd_paramsE --------------------------
	.section	.nv.shared._ZN5flash16flash_fwd_kernelI23Flash_fwd_kernel_traitsILi64ELi128ELi128ELi4ELb0ELb0EN7cutlass6half_tE19Flash_kernel_traitsILi64ELi128ELi128ELi4ES3_EELb0ELb0ELb1ELb0ELb0ELb1ELb0ELb0EEEvNS_16Flash_fwd_paramsE,"aw",@nobits
	.sectionflags	@""
	.align	16
	.zero		1024


//--------------------- .nv.shared._ZN5flash16flash_fwd_kernelI23Flash_fwd_kernel_traitsILi64ELi128ELi128ELi4ELb0ELb0EN7cutlass6half_tE19Flash_kernel_traitsILi64ELi128ELi128ELi4ES3_EELb0ELb0ELb1ELb0ELb0ELb1ELb1ELb0EEEvNS_16Flash_fwd_paramsE --------------------------
	.section	.nv.shared._ZN5flash16flash_fwd_kernelI23Flash_fwd_kernel_traitsILi64ELi128ELi128ELi4ELb0ELb0EN7cutlass6half_tE19Flash_kernel_traitsILi64ELi128ELi128ELi4ES3_EELb0ELb0ELb1ELb0ELb0ELb1ELb1ELb0EEEvNS_16Flash_fwd_paramsE,"aw",@nobits
	.sectionflags	@""
	.align	16
	.zero		1024


//--------------------- .nv.shared._ZN5flash16flash_fwd_kernelI23Flash_fwd_kernel_traitsILi64ELi128ELi128ELi4ELb0ELb0EN7cutlass6half_tE19Flash_kernel_traitsILi64ELi128ELi128ELi4ES3_EELb0ELb0ELb1ELb0ELb0ELb0ELb0ELb0EEEvNS_16Flash_fwd_paramsE --------------------------
	.section	.nv.shared._ZN5flash16flash_fwd_kernelI23Flash_fwd_kernel_traitsILi64ELi128ELi128ELi4ELb0ELb0EN7cutlass6half_tE19Flash_kernel_traitsILi64ELi128ELi128ELi4ES3_EELb0ELb0ELb1ELb0ELb0ELb0ELb0ELb0EEEvNS_16Flash_fwd_paramsE,"aw",@nobits
	.sectionflags	@""
	.align	16
	.zero		1024


//--------------------- .nv.shared._ZN5flash16flash_fwd_kernelI23Flash_fwd_kernel_traitsILi64ELi128ELi128ELi4ELb0ELb0EN7cutlass6half_tE19Flash_kernel_traitsILi64ELi128ELi128ELi4ES3_EELb0ELb0ELb1ELb0ELb0ELb0ELb1ELb0EEEvNS_16Flash_fwd_paramsE --------------------------
	.section	.nv.shared._ZN5flash16flash_fwd_kernelI23Flash_fwd_kernel_traitsILi64ELi128ELi128ELi4ELb0ELb0EN7cutlass6half_tE19Flash_kernel_traitsILi64ELi128ELi128ELi4ES3_EELb0ELb0ELb1ELb0ELb0ELb0ELb1ELb0EEEvNS_16Flash_fwd_paramsE,"aw",@nobits
	.sectionflags	@""
	.align	16
	.zero		1024


//--------------------- .nv.shared._ZN5flash16flash_fwd_kernelI23Flash_fwd_kernel_traitsILi64ELi128ELi128ELi4ELb0ELb0EN7cutlass6half_tE19Flash_kernel_traitsILi64ELi128ELi128ELi4ES3_EELb0ELb0ELb1ELb1ELb0ELb0ELb0ELb0EEEvNS_16Flash_fwd_paramsE --------------------------
	.section	.nv.shared._ZN5flash16flash_fwd_kernelI23Flash_fwd_kernel_traitsILi64ELi128ELi128ELi4ELb0ELb0EN7cutlass6half_tE19Flash_kernel_traitsILi64ELi128ELi128ELi4ES3_EELb0ELb0ELb1ELb1ELb0ELb0ELb0ELb0EEEvNS_16Flash_fwd_paramsE,"aw",@nobits
	.sectionflags	@""
	.align	16
	.zero		1024


//--------------------- .nv.shared._ZN5flash16flash_fwd_kernelI23Flash_fwd_kernel_traitsILi64ELi128ELi128ELi4ELb0ELb0EN7cutlass6half_tE19Flash_kernel_traitsILi64ELi128ELi128ELi4ES3_EELb0ELb0ELb1ELb1ELb0ELb0ELb1ELb0EEEvNS_16Flash_fwd_paramsE --------------------------
	.section	.nv.shared._ZN5flash16flash_fwd_kernelI23Flash_fwd_kernel_traitsILi64ELi128ELi128ELi4ELb0ELb0EN7cutlass6half_tE19Flash_kernel_traitsILi64ELi128ELi128ELi4ES3_EELb0ELb0ELb1ELb1ELb0ELb0ELb1ELb0EEEvNS_16Flash_fwd_paramsE,"aw",@nobits
	.sectionflags	@""
	.align	16
	.zero		1024


//--------------------- .nv.shared._ZN5flash16flash_fwd_kernelI23Flash_fwd_kernel_traitsILi64ELi128ELi64ELi4ELb0ELb0EN7cutlass6half_tE19Flash_kernel_traitsILi64ELi128ELi64ELi4ES3_EELb1ELb0ELb0ELb0ELb0ELb1ELb0ELb0EEEvNS_16Flash_fwd_paramsE --------------------------
	.section	.nv.shared._ZN5flash16flash_fwd_kernelI23Flash_fwd_kernel_traitsILi64ELi128ELi64ELi4ELb0ELb0EN7cutlass6half_tE19Flash_kernel_traitsILi64ELi128ELi64ELi4ES3_EELb1ELb0ELb0ELb0ELb0ELb1ELb0ELb0EEEvNS_16Flash_fwd_paramsE,"aw",@nobits
	.sectionflags	@""
	.align	16
	.zero		1024


//--------------------- .nv.shared._ZN5flash16flash_fwd_kernelI23Flash_fwd_kernel_traitsILi64ELi128ELi64ELi4ELb0ELb0EN7cutlass6half_tE19Flash_kernel_traitsILi64ELi128ELi64ELi4ES3_EELb0ELb0ELb0ELb0ELb0ELb1ELb1ELb0EEEvNS_16Flash_fwd_paramsE --------------------------
	.section	.nv.shared._ZN5flash16flash_fwd_kernelI23Flash_fwd_kernel_traitsILi64ELi128ELi64ELi4ELb0ELb0EN7cutlass6half_tE19Flash_kernel_traitsILi64ELi128ELi64ELi4ES3_EELb0ELb0ELb0ELb0ELb0ELb1ELb1ELb0EEEvNS_16Flash_fwd_paramsE,"aw",@nobits
	.sectionflags	@""
	.align	16
	.zero		1024


//--------------------- .nv.shared._ZN5flash16flash_fwd_kernelI23Flash_fwd_kernel_traitsILi64ELi128ELi64ELi4ELb0ELb0EN7cutlass6half_tE19Flash_kernel_traitsILi64ELi128ELi64ELi4ES3_EELb1ELb0ELb0ELb0ELb0ELb0ELb0ELb0EEEvNS_16Flash_fwd_paramsE --------------------------
	.section	.nv.shared._ZN5flash16flash_fwd_kernelI23Flash_fwd_kernel_traitsILi64ELi128ELi64ELi4ELb0ELb0EN7cutlass6half_tE19Flash_kernel_traitsILi64ELi128ELi64ELi4ES3_EELb1ELb0ELb0ELb0ELb0ELb0ELb0ELb0EEEvNS_16Flash_fwd_paramsE,"aw",@nobits
	.sectionflags	@""
	.align	16
	.zero		1024


//--------------------- .nv.shared._ZN5flash16flash_fwd_kernelI23Flash_fwd_kernel_traitsILi64ELi128ELi64ELi4ELb0ELb0EN7cutlass6half_tE19Flash_kernel_traitsILi64ELi128ELi64ELi4ES3_EELb1ELb0ELb1ELb0ELb0ELb0ELb0ELb0EEEvNS_16Flash_fwd_paramsE --------------------------
	.section	.nv.shared._ZN5flash16flash_fwd_kernelI23Flash_fwd_kernel_traitsILi64ELi128ELi64ELi4ELb0ELb0EN7cutlass6half_tE19Flash_kernel_traitsILi64ELi128ELi64ELi4ES3_EELb1ELb0ELb1ELb0ELb0ELb0ELb0ELb0EEEvNS_16Flash_fwd_paramsE,"aw",@nobits
	.sectionflags	@""
	.align	16
	.zero		1024


//--------------------- .nv.shared._ZN5flash16flash_fwd_kernelI23Flash_fwd_kernel_traitsILi64ELi128ELi64ELi4ELb0ELb0EN7cutlass6half_tE19Flash_kernel_traitsILi64ELi128ELi64ELi4ES3_EELb1ELb0ELb0ELb0ELb1ELb1ELb0ELb0EEEvNS_16Flash_fwd_paramsE --------------------------
	.section	.nv.shared._ZN5flash16flash_fwd_kernelI23Flash_fwd_kernel_traitsILi64ELi128ELi64ELi4ELb0ELb0EN7cutlass6half_tE19Flash_kernel_traitsILi64ELi128ELi64ELi4ES3_EELb1ELb0ELb0ELb0ELb1ELb1ELb0ELb0EEEvNS_16Flash_fwd_paramsE,"aw",@nobits
	.sectionflags	@""
	.align	16
	.zero		1024


//--------------------- .nv.shared._ZN5flash16flash_fwd_kernelI23Flash_fwd_kernel_traitsILi64ELi128ELi64ELi4ELb0ELb0EN7cutlass6half_tE19Flash_kernel_traitsILi64ELi128ELi64ELi4ES3_EELb0ELb0ELb0ELb0ELb1ELb1ELb1ELb0EEEvNS_16Flash_fwd_paramsE --------------------------
	.section	.nv.shared._ZN5flash16flash_fwd_kernelI23Flash_fwd_kernel_traitsILi64ELi128ELi64ELi4ELb0ELb0EN7cutlass6half_tE19Flash_kernel_traitsILi64ELi128ELi64ELi4ES3_EELb0ELb0ELb0ELb0ELb1ELb1ELb1ELb0EEEvNS_16Flash_fwd_paramsE,"aw",@nobits
	.sectionflags	@""
	.align	16
	.zero		1024


//--------------------- .nv.shared._ZN5flash16flash_fwd_kernelI23Flash_fwd_kernel_traitsILi64ELi128ELi64ELi4ELb0ELb0EN7cutlass6half_tE19Flash_kernel_traitsILi64ELi128ELi64ELi4ES3_EELb1ELb0ELb0ELb1ELb0ELb0ELb0ELb0EEEvNS_16Flash_fwd_paramsE --------------------------
	.section	.nv.shared._ZN5flash16flash_fwd_kernelI23Flash_fwd_kernel_traitsILi64ELi128ELi64ELi4ELb0ELb0EN7cutlass6half_tE19Flash_kernel_traitsILi64ELi128ELi64ELi4ES3_EELb1ELb0ELb0ELb1ELb0ELb0ELb0ELb0EEEvNS_16Flash_fwd_paramsE,"aw",@nobits
	.sectionflags	@""
	.align	16
	.zero		1024


//--------------------- .nv.shared._ZN5flash16flash_fwd_kernelI23Flash_fwd_kernel_traitsILi64ELi128ELi64ELi4ELb0ELb0EN7cutlass6half_tE19Flash_kernel_traitsILi64ELi128ELi64ELi4ES3_EELb1ELb0ELb0ELb0ELb0ELb0ELb0ELb1EEEvNS_16Flash_fwd_paramsE --------------------------
	.section	.nv.shared._ZN5flash16flash_fwd_kernelI23Flash_fwd_kernel_traitsILi64ELi128ELi64ELi4ELb0ELb0EN7cutlass6half_tE19Flash_kernel_traitsILi64ELi128ELi64ELi4ES3_EELb1ELb0ELb0ELb0ELb0ELb0ELb0ELb1EEEvNS_16Flash_fwd_paramsE,"aw",@nobits
	.sectionflags	@""
	.align	16
	.zero		1024


//--------------------- .nv.shared._ZN5flash16flash_fwd_kernelI23Flash_fwd_kernel_traitsILi64ELi128ELi64ELi4ELb0ELb0EN7cutlass6half_tE19Flash_kernel_traitsILi64ELi128ELi64ELi4ES3_EELb0ELb0ELb0ELb0ELb0ELb0ELb1ELb0EEEvNS_16Flash_fwd_paramsE --------------------------
	.section	.nv.shared._ZN5flash16flash_fwd_kernelI23Flash_fwd_kernel_traitsILi64ELi128ELi64ELi4ELb0ELb0EN7cutlass6half_tE19Flash_kernel_traitsILi64ELi128ELi64ELi4ES3_EELb0ELb0ELb0ELb0ELb0ELb0ELb1ELb0EEEvNS_16Flash_fwd_paramsE,"aw",@nobits
	.sectionflags	@""
	.align	16
	.zero		1024


//--------------------- .nv.shared._ZN5flash16flash_fwd_kernelI23Flash_fwd_kernel_traitsILi64ELi128ELi64ELi4ELb0ELb0EN7cutlass6half_tE19Flash_kernel_traitsILi64ELi128ELi64ELi4ES3_EELb1ELb0ELb0ELb1ELb0ELb0ELb0ELb1EEEvNS_16Flash_fwd_paramsE --------------------------
	.section	.nv.shared._ZN5flash16flash_fwd_kernelI23Flash_fwd_kernel_traitsILi64ELi128ELi64ELi4ELb0ELb0EN7cutlass6half_tE19Flash_kernel_traitsILi64ELi128ELi64ELi4ES3_EELb1ELb0ELb0ELb1ELb0ELb0ELb0ELb1EEEvNS_16Flash_fwd_paramsE,"aw",@nobits
	.sectionflags	@""
	.align	16
	.zero		1024


//--------------------- .nv.shared._ZN5flash16flash_fwd_kernelI23Flash_fwd_kernel_traitsILi64ELi128ELi64ELi4ELb0ELb0EN7cutlass6half_tE19Flash_kernel_traitsILi64ELi128ELi64ELi4ES3_EELb0ELb0ELb0ELb1ELb0ELb0ELb1ELb0EEEvNS_16Flash_fwd_paramsE --------------------------
	.section	.nv.shared._ZN5flash16flash_fwd_kernelI23Flash_fwd_kernel_traitsILi64ELi128ELi64ELi4ELb0ELb0EN7cutlass6half_tE19Flash_kernel_traitsILi64ELi128ELi64ELi4ES3_EELb0ELb0ELb0ELb1ELb0ELb0ELb1ELb0EEEvNS_16Flash_fwd_paramsE,"aw",@nobits
	.sectionflags	@""
	.align	16
	.zero		1024


//--------------------- .nv.shared._ZN5flash16flash_fwd_kernelI23Flash_fwd_kernel_traitsILi64ELi128ELi64ELi4ELb0ELb0EN7cutlass6half_tE19Flash_kernel_traitsILi64ELi128ELi64ELi4ES3_EELb1ELb0ELb1ELb0ELb0ELb1ELb0ELb0EEEvNS_16Flash_fwd_paramsE --------------------------
	.section	.nv.shared._ZN5flash16flash_fwd_kernelI23Flash_fwd_kernel_traitsILi64ELi128ELi64ELi4ELb0ELb0EN7cutlass6half_tE19Flash_kernel_traitsILi64ELi128ELi64ELi4ES3_EELb1ELb0ELb1ELb0ELb0ELb1ELb0ELb0EEEvNS_16Flash_fwd_paramsE,"aw",@nobits
	.sectionflags	@""
	.align	16
	.zero		1024


//--------------------- .nv.shared._ZN5flash16flash_fwd_kernelI23Flash_fwd_kernel_traitsILi64ELi128ELi64ELi4ELb0ELb0EN7cutlass6half_tE19Flash_kernel_traitsILi64ELi128ELi64ELi4ES3_EELb0ELb0ELb1ELb0ELb0ELb1ELb1ELb0EEEvNS_16Flash_fwd_paramsE --------------------------
	.section	.nv.shared._ZN5flash16flash_fwd_kernelI23Flash_fwd_kernel_traitsILi64ELi128ELi64ELi4ELb0ELb0EN7cutlass6half_tE19Flash_kernel_traitsILi64ELi128ELi64ELi4ES3_EELb0ELb0ELb1ELb0ELb0ELb1ELb1ELb0EEEvNS_16Flash_fwd_paramsE,"aw",@nobits
	.sectionflags	@""
	.align	16
	.zero		1024


//--------------------- .nv.shared._ZN5flash16flash_fwd_kernelI23Flash_fwd_kernel_traitsILi64ELi128ELi64ELi4ELb0ELb0EN7cutlass6half_tE19Flash_kernel_traitsILi64ELi128ELi64ELi4ES3_EELb1ELb0ELb1ELb1ELb0ELb0ELb0ELb0EEEvNS_16Flash_fwd_paramsE --------------------------
	.section	.nv.shared._ZN5flash16flash_fwd_kernelI23Flash_fwd_kernel_traitsILi64ELi128ELi64ELi4ELb0ELb0EN7cutlass6half_tE19Flash_kernel_traitsILi64ELi128ELi64ELi4ES3_EELb1ELb0ELb1ELb1ELb0ELb0ELb0ELb0EEEvNS_16Flash_fwd_paramsE,"aw",@nobits
	.sectionflags	@""
	.align	16
	.zero		1024


//--------------------- .nv.shared._ZN5flash16flash_fwd_kernelI23Flash_fwd_kernel_traitsILi64ELi128ELi64ELi4ELb0ELb0EN7cutlass6half_tE19Flash_kernel_traitsILi64ELi128ELi64ELi4ES3_EELb1ELb0ELb1ELb0ELb0ELb0ELb0ELb1EEEvNS_16Flash_fwd_paramsE --------------------------
	.section	.nv.shared._ZN5flash16flash_fwd_kernelI23Flash_fwd_kernel_traitsILi64ELi128ELi64ELi4ELb0ELb0EN7cutlass6half_tE19Flash_kernel_traitsILi64ELi128ELi64ELi4ES3_EELb1ELb0ELb1ELb0ELb0ELb0ELb0ELb1EEEvNS_16Flash_fwd_paramsE,"aw",@nobits
	.sectionflags	@""
	.align	16
	.zero		1024


//--------------------- .nv.shared._ZN5flash16flash_fwd_kernelI23Flash_fwd_kernel_traitsILi64ELi128ELi64ELi4ELb0ELb0EN7cutlass6half_tE19Flash_kernel_traitsILi64ELi128ELi64ELi4ES3_EELb0ELb0ELb1ELb0ELb0ELb0ELb1ELb0EEEvNS_16Flash_fwd_paramsE --------------------------
	.section	.nv.shared._ZN5flash16flash_fwd_kernelI23Flash_fwd_kernel_traitsILi64ELi128ELi64ELi4ELb0ELb0EN7cutlass6half_tE19Flash_kernel_traitsILi64ELi128ELi64ELi4ES3_EELb0ELb0ELb1ELb0ELb0ELb0ELb1ELb0EEEvNS_16Flash_fwd_paramsE,"aw",@nobits
	.sectionflags	@""
	.align	16
	.zero		1024


//--------------------- .nv.shared._ZN5flash16flash_fwd_kernelI23Flash_fwd_kernel_traitsILi64ELi128ELi64ELi4ELb0ELb0EN7cutlass6half_tE19Flash_kernel_traitsILi64ELi128ELi64ELi4ES3_EELb1ELb0ELb1ELb1ELb0ELb0ELb0ELb1EEEvNS_16Flash_fwd_paramsE --------------------------
	.section	.nv.shared._ZN5flash16flash_fwd_kernelI23Flash_fwd_kernel_traitsILi64ELi128ELi64ELi4ELb0ELb0EN7cutlass6half_tE19Flash_kernel_traitsILi64ELi128ELi64ELi4ES3_EELb1ELb0ELb1ELb1ELb0ELb0ELb0ELb1EEEvNS_16Flash_fwd_paramsE,"aw",@nobits
	.sectionflags	@""
	.align	16
	.zero		1024


//--------------------- .nv.shared._ZN5flash16flash_fwd_kernelI23Flash_fwd_kernel_traitsILi64ELi128ELi64ELi4ELb0ELb0EN7cutlass6half_tE19Flash_kernel_traitsILi64ELi128ELi64ELi4ES3_EELb0ELb0ELb1ELb1ELb0ELb0ELb1ELb0EEEvNS_16Flash_fwd_paramsE --------------------------
	.section	.nv.shared._ZN5flash16flash_fwd_kernelI23Flash_fwd_kernel_traitsILi64ELi128ELi64ELi4ELb0ELb0EN7cutlass6half_tE19Flash_kernel_traitsILi64ELi128ELi64ELi4ES3_EELb0ELb0ELb1ELb1ELb0ELb0ELb1ELb0EEEvNS_16Flash_fwd_paramsE,"aw",@nobits
	.sectionflags	@""
	.align	16
	.zero		1024


//--------------------- .nv.constant0._ZN5flash16flash_fwd_kernelI23Flash_fwd_kernel_traitsILi64ELi128ELi128ELi4ELb0ELb0EN7cutlass6half_tE19Flash_kernel_traitsILi64ELi128ELi128ELi4ES3_EELb0ELb0ELb0ELb0ELb0ELb1ELb0ELb0EEEvNS_16Flash_fwd_paramsE --------------------------
	.section	.nv.constant0._ZN5flash16flash_fwd_kernelI23Flash_fwd_kernel_traitsILi64ELi128ELi128ELi4ELb0ELb0EN7cutlass6half_tE19Flash_kernel_traitsILi64ELi128ELi128ELi4ES3_EELb0ELb0ELb0ELb0ELb0ELb1ELb0ELb0EEEvNS_16Flash_fwd_paramsE,"a",@progbits
	.sectionflags	@""
	.align	4
.nv.constant0._ZN5flash16flash_fwd_kernelI23Flash_fwd_kernel_traitsILi64ELi128ELi128ELi4ELb0ELb0EN7cutlass6half_tE19Flash_kernel_traitsILi64ELi128ELi128ELi4ES3_EELb0ELb0ELb0ELb0ELb0ELb1ELb0ELb0EEEvNS_16Flash_fwd_paramsE:
	.zero		992


//--------------------- .nv.constant0._ZN5flash16flash_fwd_kernelI23Flash_fwd_kernel_traitsILi64ELi128ELi128ELi4ELb0ELb0EN7cutlass6half_tE19Flash_kernel_traitsILi64ELi128ELi128ELi4ES3_EELb0ELb0ELb0ELb0ELb0ELb1ELb1ELb0EEEvNS_16Flash_fwd_paramsE --------------------------
	.section	.nv.constant0._ZN5flash16flash_fwd_kernelI23Flash_fwd_kernel_traitsILi64ELi128ELi128ELi4ELb0ELb0EN7cutlass6half_tE19Flash_kernel_traitsILi64ELi128ELi128ELi4ES3_EELb0ELb0ELb0ELb0ELb0ELb1ELb1ELb0EEEvNS_16Flash_fwd_paramsE,"a",@progbits
	.sectionflags	@""
	.align	4
.nv.constant0._ZN5flash16flash_fwd_kernelI23Flash_fwd_kernel_traitsILi64ELi128ELi128ELi4ELb0ELb0EN7cutlass6half_tE19Flash_kernel_traitsILi64ELi128ELi128ELi4ES3_EELb0ELb0ELb0ELb0ELb0ELb1ELb1ELb0EEEvNS_16Flash_fwd_paramsE:
	.zero		992


//--------------------- .nv.constant0._ZN5flash16flash_fwd_kernelI23Flash_fwd_kernel_traitsILi64ELi128ELi128ELi4ELb0ELb0EN7cutlass6half_tE19Flash_kernel_traitsILi64ELi128ELi128ELi4ES3_EELb0ELb0ELb0ELb0ELb1ELb1ELb0ELb0EEEvNS_16Flash_fwd_paramsE --------------------------
	.section	.nv.constant0._ZN5flash16flash_fwd_kernelI23Flash_fwd_kernel_traitsILi64ELi128ELi128ELi4ELb0ELb0EN7cutlass6half_tE19Flash_kernel_traitsILi64ELi128ELi128ELi4ES3_EELb0ELb0ELb0ELb0ELb1ELb1ELb0ELb0EEEvNS_16Flash_fwd_paramsE,"a",@progbits
	.sectionflags	@""
	.align	4
.nv.constant0._ZN5flash16flash_fwd_kernelI23Flash_fwd_kernel_traitsILi64ELi128ELi128ELi4ELb0ELb0EN7cutlass6half_tE19Flash_kernel_traitsILi64ELi128ELi128ELi4ES3_EELb0ELb0ELb0ELb0ELb1ELb1ELb0ELb0EEEvNS_16Flash_fwd_paramsE:
	.zero		992


//--------------------- .nv.constant0._ZN5flash16flash_fwd_kernelI23Flash_fwd_kernel_traitsILi64ELi128ELi128ELi4ELb0ELb0EN7cutlass6half_tE19Flash_kernel_traitsILi64ELi128ELi128ELi4ES3_EELb0ELb0ELb0ELb0ELb1ELb1ELb1ELb0EEEvNS_16Flash_fwd_paramsE --------------------------
	.section	.nv.constant0._ZN5flash16flash_fwd_kernelI23Flash_fwd_kernel_traitsILi64ELi128ELi128ELi4ELb0ELb0EN7cutlass6half_tE19Flash_kernel_traitsILi64ELi128ELi128ELi4ES3_EELb0ELb0ELb0ELb0ELb1ELb1ELb1ELb0EEEvNS_16Flash_fwd_paramsE,"a",@progbits
	.sectionflags	@""
	.align	4
.nv.constant0._ZN5flash16flash_fwd_kernelI23Flash_fwd_kernel_traitsILi64ELi128ELi128ELi4ELb0ELb0EN7cutlass6half_tE19Flash_kernel_traitsILi64ELi128ELi128ELi4ES3_EELb0ELb0ELb0ELb0ELb1ELb1ELb1ELb0EEEvNS_16Flash_fwd_paramsE:
	.zero		992


//--------------------- .nv.constant0._ZN5flash16flash_fwd_kernelI23Flash_fwd_kernel_traitsILi64ELi128ELi128ELi4ELb0ELb0EN7cutlass6half_tE19Flash_kernel_traitsILi64ELi128ELi128ELi4ES3_EELb0ELb0ELb0ELb0ELb0ELb0ELb0ELb0EEEvNS_16Flash_fwd_paramsE --------------------------
	.section	.nv.constant0._ZN5flash16flash_fwd_kernelI23Flash_fwd_kernel_traitsILi64ELi128ELi128ELi4ELb0ELb0EN7cutlass6half_tE19Flash_kernel_traitsILi64ELi128ELi128ELi4ES3_EELb0ELb0ELb0ELb0ELb0ELb0ELb0ELb0EEEvNS_16Flash_fwd_paramsE,"a",@progbits
	.sectionflags	@""
	.align	4
.nv.constant0._ZN5flash16flash_fwd_kernelI23Flash_fwd_kernel_traitsILi64ELi128ELi128ELi4ELb0ELb0EN7cutlass6half_tE19Flash_kernel_traitsILi64ELi128ELi128ELi4ES3_EELb0ELb0ELb0ELb0ELb0ELb0ELb0ELb0EEEvNS_16Flash_fwd_paramsE:
	.zero		992


//--------------------- .nv.constant0._ZN5flash16flash_fwd_kernelI23Flash_fwd_kernel_traitsILi64ELi128ELi128ELi4ELb0ELb0EN7cutlass6half_tE19Flash_kernel_traitsILi64ELi128ELi128ELi4ES3_EELb0ELb0ELb0ELb0ELb0ELb0ELb1ELb0EEEvNS_16Flash_fwd_paramsE --------------------------
	.section	.nv.constant0._ZN5flash16flash_fwd_kernelI23Flash_fwd_kernel_traitsILi64ELi128ELi128ELi4ELb0ELb0EN7cutlass6half_tE19Flash_kernel_traitsILi64ELi128ELi128ELi4ES3_EELb0ELb0ELb0ELb0ELb0ELb0ELb1ELb0EEEvNS_16Flash_fwd_paramsE,"a",@progbits
	.sectionflags	@""
	.align	4
.nv.constant0._ZN5flash16flash_fwd_kernelI23Flash_fwd_kernel_traitsILi64ELi128ELi128ELi4ELb0ELb0EN7cutlass6half_tE19Flash_kernel_traitsILi64ELi128ELi128ELi4ES3_EELb0ELb0ELb0ELb0ELb0ELb0ELb1ELb0EEEvNS_16Flash_fwd_paramsE:
	.zero		992


//--------------------- .nv.constant0._ZN5flash16flash_fwd_kernelI23Flash_fwd_kernel_traitsILi64ELi128ELi128ELi4ELb0ELb0EN7cutlass6half_tE19Flash_kernel_traitsILi64ELi128ELi128ELi4ES3_EELb0ELb0ELb0ELb1ELb0ELb0ELb0ELb0EEEvNS_16Flash_fwd_paramsE --------------------------
	.section	.nv.constant0._ZN5flash16flash_fwd_kernelI23Flash_fwd_kernel_traitsILi64ELi128ELi128ELi4ELb0ELb0EN7cutlass6half_tE19Flash_kernel_traitsILi64ELi128ELi128ELi4ES3_EELb0ELb0ELb0ELb1ELb0ELb0ELb0ELb0EEEvNS_16Flash_fwd_paramsE,"a",@progbits
	.sectionflags	@""
	.align	4
.nv.constant0._ZN5flash16flash_fwd_kernelI23Flash_fwd_kernel_traitsILi64ELi128ELi128ELi4ELb0ELb0EN7cutlass6half_tE19Flash_kernel_traitsILi64ELi128ELi128ELi4ES3_EELb0ELb0ELb0ELb1ELb0ELb0ELb0ELb0EEEvNS_16Flash_fwd_paramsE:
	.zero		992


//--------------------- .nv.constant0._ZN5flash16flash_fwd_kernelI23Flash_fwd_kernel_traitsILi64ELi128ELi128ELi4ELb0ELb0EN7cutlass6half_tE19Flash_kernel_traitsILi64ELi128ELi128ELi4ES3_EELb0ELb0ELb0ELb1ELb0ELb0ELb1ELb0EEEvNS_16Flash_fwd_paramsE --------------------------
	.section	.nv.constant0._ZN5flash16flash_fwd_kernelI23Flash_fwd_kernel_traitsILi64ELi128ELi128ELi4ELb0ELb0EN7cutlass6half_tE19Flash_kernel_traitsILi64ELi128ELi128ELi4ES3_EELb0ELb0ELb0ELb1ELb0ELb0ELb1ELb0EEEvNS_16Flash_fwd_paramsE,"a",@progbits
	.sectionflags	@""
	.align	4
.nv.constant0._ZN5flash16flash_fwd_kernelI23Flash_fwd_kernel_traitsILi64ELi128ELi128ELi4ELb0ELb0EN7cutlass6half_tE19Flash_kernel_traitsILi64ELi128ELi128ELi4ES3_EELb0ELb0ELb0ELb1ELb0ELb0ELb1ELb0EEEvNS_16Flash_fwd_paramsE:
	.zero		992


//--------------------- .nv.constant0._ZN5flash16flash_fwd_kernelI23Flash_fwd_kernel_traitsILi64ELi128ELi128ELi4ELb0ELb0EN7cutlass6half_tE19Flash_kernel_traitsILi64ELi128ELi128ELi4ES3_EELb0ELb0ELb1ELb0ELb0ELb1ELb0ELb0EEEvNS_16Flash_fwd_paramsE --------------------------
	.section	.nv.constant0._ZN5flash16flash_fwd_kernelI23Flash_fwd_kernel_traitsILi64ELi128ELi128ELi4ELb0ELb0EN7cutlass6half_tE19Flash_kernel_traitsILi64ELi128ELi128ELi4ES3_EELb0ELb0ELb1ELb0ELb0ELb1ELb0ELb0EEEvNS_16Flash_fwd_paramsE,"a",@progbits
	.sectionflags	@""
	.align	4
.nv.constant0._ZN5flash16flash_fwd_kernelI23Flash_fwd_kernel_traitsILi64ELi128ELi128ELi4ELb0ELb0EN7cutlass6half_tE19Flash_kernel_traitsILi64ELi128ELi128ELi4ES3_EELb0ELb0ELb1ELb0ELb0ELb1ELb0ELb0EEEvNS_16Flash_fwd_paramsE:
	.zero		992


//--------------------- .nv.constant0._ZN5flash16flash_fwd_kernelI23Flash_fwd_kernel_traitsILi64ELi128ELi128ELi4ELb0ELb0EN7cutlass6half_tE19Flash_kernel_traitsILi64ELi128ELi128ELi4ES3_EELb0ELb0ELb1ELb0ELb0ELb1ELb1ELb0EEEvNS_16Flash_fwd_paramsE --------------------------
	.section	.nv.constant0._ZN5flash16flash_fwd_kernelI23Flash_fwd_kernel_traitsILi64ELi128ELi128ELi4ELb0ELb0EN7cutlass6half_tE19Flash_kernel_traitsILi64ELi128ELi128ELi4ES3_EELb0ELb0ELb1ELb0ELb0ELb1ELb1ELb0EEEvNS_16Flash_fwd_paramsE,"a",@progbits
	.sectionflags	@""
	.align	4
.nv.constant0._ZN5flash16flash_fwd_kernelI23Flash_fwd_kernel_traitsILi64ELi128ELi128ELi4ELb0ELb0EN7cutlass6half_tE19Flash_kernel_traitsILi64ELi128ELi128ELi4ES3_EELb0ELb0ELb1ELb0ELb0ELb1ELb1ELb0EEEvNS_16Flash_fwd_paramsE:
	.zero		992


//--------------------- .nv.constant0._ZN5flash16flash_fwd_kernelI23Flash_fwd_kernel_traitsILi64ELi128ELi128ELi4ELb0ELb0EN7cutlass6half_tE19Flash_kernel_traitsILi64ELi128ELi128ELi4ES3_EELb0ELb0ELb1ELb0ELb0ELb0ELb0ELb0EEEvNS_16Flash_fwd_paramsE --------------------------
	.section	.nv.constant0._ZN5flash16flash_fwd_kernelI23Flash_fwd_kernel_traitsILi64ELi128ELi128ELi4ELb0ELb0EN7cutlass6half_tE19Flash_kernel_traitsILi64ELi128ELi128ELi4ES3_EELb0ELb0ELb1ELb0ELb0ELb0ELb0ELb0EEEvNS_16Flash_fwd_paramsE,"a",@progbits
	.sectionflags	@""
	.align	4
.nv.constant0._ZN5flash16flash_fwd_kernelI23Flash_fwd_kernel_traitsILi64ELi128ELi128ELi4ELb0ELb0EN7cutlass6half_tE19Flash_kernel_traitsILi64ELi128ELi128ELi4ES3_EELb0ELb0ELb1ELb0ELb0ELb0ELb0ELb0EEEvNS_16Flash_fwd_paramsE:
	.zero		992


//--------------------- .nv.constant0._ZN5flash16flash_fwd_kernelI23Flash_fwd_kernel_traitsILi64ELi128ELi128ELi4ELb0ELb0EN7cutlass6half_tE19Flash_kernel_traitsILi64ELi128ELi128ELi4ES3_EELb0ELb0ELb1ELb0ELb0ELb0ELb1ELb0EEEvNS_16Flash_fwd_paramsE --------------------------
	.section	.nv.constant0._ZN5flash16flash_fwd_kernelI23Flash_fwd_kernel_traitsILi64ELi128ELi128ELi4ELb0ELb0EN7cutlass6half_tE19Flash_kernel_traitsILi64ELi128ELi128ELi4ES3_EELb0ELb0ELb1ELb0ELb0ELb0ELb1ELb0EEEvNS_16Flash_fwd_paramsE,"a",@progbits
	.sectionflags	@""
	.align	4
.nv.constant0._ZN5flash16flash_fwd_kernelI23Flash_fwd_kernel_traitsILi64ELi128ELi128ELi4ELb0ELb0EN7cutlass6half_tE19Flash_kernel_traitsILi64ELi128ELi128ELi4ES3_EELb0ELb0ELb1ELb0ELb0ELb0ELb1ELb0EEEvNS_16Flash_fwd_paramsE:
	.zero		992


//--------------------- .nv.constant0._ZN5flash16flash_fwd_kernelI23Flash_fwd_kernel_traitsILi64ELi128ELi128ELi4ELb0ELb0EN7cutlass6half_tE19Flash_kernel_traitsILi64ELi128ELi128ELi4ES3_EELb0ELb0ELb1ELb1ELb0ELb0ELb0ELb0EEEvNS_16Flash_fwd_paramsE --------------------------
	.section	.nv.constant0._ZN5flash16flash_fwd_kernelI23Flash_fwd_kernel_traitsILi64ELi128ELi128ELi4ELb0ELb0EN7cutlass6half_tE19Flash_kernel_traitsILi64ELi128ELi128ELi4ES3_EELb0ELb0ELb1ELb1ELb0ELb0ELb0ELb0EEEvNS_16Flash_fwd_paramsE,"a",@progbits
	.sectionflags	@""
	.align	4
.nv.constant0._ZN5flash16flash_fwd_kernelI23Flash_fwd_kernel_traitsILi64ELi128ELi128ELi4ELb0ELb0EN7cutlass6half_tE19Flash_kernel_traitsILi64ELi128ELi128ELi4ES3_EELb0ELb0ELb1ELb1ELb0ELb0ELb0ELb0EEEvNS_16Flash_fwd_paramsE:
	.zero		992


//--------------------- .nv.constant0._ZN5flash16flash_fwd_kernelI23Flash_fwd_kernel_traitsILi64ELi128ELi128ELi4ELb0ELb0EN7cutlass6half_tE19Flash_kernel_traitsILi64ELi128ELi128ELi4ES3_EELb0ELb0ELb1ELb1ELb0ELb0ELb1ELb0EEEvNS_16Flash_fwd_paramsE --------------------------
	.section	.nv.constant0._ZN5flash16flash_fwd_kernelI23Flash_fwd_kernel_traitsILi64ELi128ELi128ELi4ELb0ELb0EN7cutlass6half_tE19Flash_kernel_traitsILi64ELi128ELi128ELi4ES3_EELb0ELb0ELb1ELb1ELb0ELb0ELb1ELb0EEEvNS_16Flash_fwd_paramsE,"a",@progbits
	.sectionflags	@""
	.align	4
.nv.constant0._ZN5flash16flash_fwd_kernelI23Flash_fwd_kernel_traitsILi64ELi128ELi128ELi4ELb0ELb0EN7cutlass6half_tE19Flash_kernel_traitsILi64ELi128ELi128ELi4ES3_EELb0ELb0ELb1ELb1ELb0ELb0ELb1ELb0EEEvNS_16Flash_fwd_paramsE:
	.zero		992


//--------------------- .nv.constant0._ZN5flash16flash_fwd_kernelI23Flash_fwd_kernel_traitsILi64ELi128ELi64ELi4ELb0ELb0EN7cutlass6half_tE19Flash_kernel_traitsILi64ELi128ELi64ELi4ES3_EELb1ELb0ELb0ELb0ELb0ELb1ELb0ELb0EEEvNS_16Flash_fwd_paramsE --------------------------
	.section	.nv.constant0._ZN5flash16flash_fwd_kernelI23Flash_fwd_kernel_traitsILi64ELi128ELi64ELi4ELb0ELb0EN7cutlass6half_tE19Flash_kernel_traitsILi64ELi128ELi64ELi4ES3_EELb1ELb0ELb0ELb0ELb0ELb1ELb0ELb0EEEvNS_16Flash_fwd_paramsE,"a",@progbits
	.sectionflags	@""
	.align	4
.nv.constant0._ZN5flash16flash_fwd_kernelI23Flash_fwd_kernel_traitsILi64ELi128ELi64ELi4ELb0ELb0EN7cutlass6half_tE19Flash_kernel_traitsILi64ELi128ELi64ELi4ES3_EELb1ELb0ELb0ELb0ELb0ELb1ELb0ELb0EEEvNS_16Flash_fwd_paramsE:
	.zero		992


//--------------------- .nv.constant0._ZN5flash16flash_fwd_kernelI23Flash_fwd_kernel_traitsILi64ELi128ELi64ELi4ELb0ELb0EN7cutlass6half_tE19Flash_kernel_traitsILi64ELi128ELi64ELi4ES3_EELb0ELb0ELb0ELb0ELb0ELb1ELb1ELb0EEEvNS_16Flash_fwd_paramsE --------------------------
	.section	.nv.constant0._ZN5flash16flash_fwd_kernelI23Flash_fwd_kernel_traitsILi64ELi128ELi64ELi4ELb0ELb0EN7cutlass6half_tE19Flash_kernel_traitsILi64ELi128ELi64ELi4ES3_EELb0ELb0ELb0ELb0ELb0ELb1ELb1ELb0EEEvNS_16Flash_fwd_paramsE,"a",@progbits
	.sectionflags	@""
	.align	4
.nv.constant0._ZN5flash16flash_fwd_kernelI23Flash_fwd_kernel_traitsILi64ELi128ELi64ELi4ELb0ELb0EN7cutlass6half_tE19Flash_kernel_traitsILi64ELi128ELi64ELi4ES3_EELb0ELb0ELb0ELb0ELb0ELb1ELb1ELb0EEEvNS_16Flash_fwd_paramsE:
	.zero		992


//--------------------- .nv.constant0._ZN5flash16flash_fwd_kernelI23Flash_fwd_kernel_traitsILi64ELi128ELi64ELi4ELb0ELb0EN7cutlass6half_tE19Flash_kernel_traitsILi64ELi128ELi64ELi4ES3_EELb1ELb0ELb0ELb0ELb0ELb0ELb0ELb0EEEvNS_16Flash_fwd_paramsE --------------------------
	.section	.nv.constant0._ZN5flash16flash_fwd_kernelI23Flash_fwd_kernel_traitsILi64ELi128ELi64ELi4ELb0ELb0EN7cutlass6half_tE19Flash_kernel_traitsILi64ELi128ELi64ELi4ES3_EELb1ELb0ELb0ELb0ELb0ELb0ELb0ELb0EEEvNS_16Flash_fwd_paramsE,"a",@progbits
	.sectionflags	@""
	.align	4
.nv.constant0._ZN5flash16flash_fwd_kernelI23Flash_fwd_kernel_traitsILi64ELi128ELi64ELi4ELb0ELb0EN7cutlass6half_tE19Flash_kernel_traitsILi64ELi128ELi64ELi4ES3_EELb1ELb0ELb0ELb0ELb0ELb0ELb0ELb0EEEvNS_16Flash_fwd_paramsE:
	.zero		992


//--------------------- .nv.constant0._ZN5flash16flash_fwd_kernelI23Flash_fwd_kernel_traitsILi64ELi128ELi64ELi4ELb0ELb0EN7cutlass6half_tE19Flash_kernel_traitsILi64ELi128ELi64ELi4ES3_EELb1ELb0ELb1ELb0ELb0ELb0ELb0ELb0EEEvNS_16Flash_fwd_paramsE --------------------------
	.section	.nv.constant0._ZN5flash16flash_fwd_kernelI23Flash_fwd_kernel_traitsILi64ELi128ELi64ELi4ELb0ELb0EN7cutlass6half_tE19Flash_kernel_traitsILi64ELi128ELi64ELi4ES3_EELb1ELb0ELb1ELb0ELb0ELb0ELb0ELb0EEEvNS_16Flash_fwd_paramsE,"a",@progbits
	.sectionflags	@""
	.align	4
.nv.constant0._ZN5flash16flash_fwd_kernelI23Flash_fwd_kernel_traitsILi64ELi128ELi64ELi4ELb0ELb0EN7cutlass6half_tE19Flash_kernel_traitsILi64ELi128ELi64ELi4ES3_EELb1ELb0ELb1ELb0ELb0ELb0ELb0ELb0EEEvNS_16Flash_fwd_paramsE:
	.zero		992


//--------------------- .nv.constant0._ZN5flash16flash_fwd_kernelI23Flash_fwd_kernel_traitsILi64ELi128ELi64ELi4ELb0ELb0EN7cutlass6half_tE19Flash_kernel_traitsILi64ELi128ELi64ELi4ES3_EELb1ELb0ELb0ELb0ELb1ELb1ELb0ELb0EEEvNS_16Flash_fwd_paramsE --------------------------
	.section	.nv.constant0._ZN5flash16flash_fwd_kernelI23Flash_fwd_kernel_traitsILi64ELi128ELi64ELi4ELb0ELb0EN7cutlass6half_tE19Flash_kernel_traitsILi64ELi128ELi64ELi4ES3_EELb1ELb0ELb0ELb0ELb1ELb1ELb0ELb0EEEvNS_16Flash_fwd_paramsE,"a",@progbits
	.sectionflags	@""
	.align	4
.nv.constant0._ZN5flash16flash_fwd_kernelI23Flash_fwd_kernel_traitsILi64ELi128ELi64ELi4ELb0ELb0EN7cutlass6half_tE19Flash_kernel_traitsILi64ELi128ELi64ELi4ES3_EELb1ELb0ELb0ELb0ELb1ELb1ELb0ELb0EEEvNS_16Flash_fwd_paramsE:
	.zero		992


//--------------------- .nv.constant0._ZN5flash16flash_fwd_kernelI23Flash_fwd_kernel_traitsILi64ELi128ELi64ELi4ELb0ELb0EN7cutlass6half_tE19Flash_kernel_traitsILi64ELi128ELi64ELi4ES3_EELb0ELb0ELb0ELb0ELb1ELb1ELb1ELb0EEEvNS_16Flash_fwd_paramsE --------------------------
	.section	.nv.constant0._ZN5flash16flash_fwd_kernelI23Flash_fwd_kernel_traitsILi64ELi128ELi64ELi4ELb0ELb0EN7cutlass6half_tE19Flash_kernel_traitsILi64ELi128ELi64ELi4ES3_EELb0ELb0ELb0ELb0ELb1ELb1ELb1ELb0EEEvNS_16Flash_fwd_paramsE,"a",@progbits
	.sectionflags	@""
	.align	4
.nv.constant0._ZN5flash16flash_fwd_kernelI23Flash_fwd_kernel_traitsILi64ELi128ELi64ELi4ELb0ELb0EN7cutlass6half_tE19Flash_kernel_traitsILi64ELi128ELi64ELi4ES3_EELb0ELb0ELb0ELb0ELb1ELb1ELb1ELb0EEEvNS_16Flash_fwd_paramsE:
	.zero		992


//--------------------- .nv.constant0._ZN5flash16flash_fwd_kernelI23Flash_fwd_kernel_traitsILi64ELi128ELi64ELi4ELb0ELb0EN7cutlass6half_tE19Flash_kernel_traitsILi64ELi128ELi64ELi4ES3_EELb1ELb0ELb0ELb1ELb0ELb0ELb0ELb0EEEvNS_16Flash_fwd_paramsE --------------------------
	.section	.nv.constant0._ZN5flash16flash_fwd_kernelI23Flash_fwd_kernel_traitsILi64ELi128ELi64ELi4ELb0ELb0EN7cutlass6half_tE19Flash_kernel_traitsILi64ELi128ELi64ELi4ES3_EELb1ELb0ELb0ELb1ELb0ELb0ELb0ELb0EEEvNS_16Flash_fwd_paramsE,"a",@progbits
	.sectionflags	@""
	.align	4
.nv.constant0._ZN5flash16flash_fwd_kernelI23Flash_fwd_kernel_traitsILi64ELi128ELi64ELi4ELb0ELb0EN7cutlass6half_tE19Flash_kernel_traitsILi64ELi128ELi64ELi4ES3_EELb1ELb0ELb0ELb1ELb0ELb0ELb0ELb0EEEvNS_16Flash_fwd_paramsE:
	.zero		992


//--------------------- .nv.constant0._ZN5flash16flash_fwd_kernelI23Flash_fwd_kernel_traitsILi64ELi128ELi64ELi4ELb0ELb0EN7cutlass6half_tE19Flash_kernel_traitsILi64ELi128ELi64ELi4ES3_EELb1ELb0ELb0ELb0ELb0ELb0ELb0ELb1EEEvNS_16Flash_fwd_paramsE --------------------------
	.section	.nv.constant0._ZN5flash16flash_fwd_kernelI23Flash_fwd_kernel_traitsILi64ELi128ELi64ELi4ELb0ELb0EN7cutlass6half_tE19Flash_kernel_traitsILi64ELi128ELi64ELi4ES3_EELb1ELb0ELb0ELb0ELb0ELb0ELb0ELb1EEEvNS_16Flash_fwd_paramsE,"a",@progbits
	.sectionflags	@""
	.align	4
.nv.constant0._ZN5flash16flash_fwd_kernelI23Flash_fwd_kernel_traitsILi64ELi128ELi64ELi4ELb0ELb0EN7cutlass6half_tE19Flash_kernel_traitsILi64ELi128ELi64ELi4ES3_EELb1ELb0ELb0ELb0ELb0ELb0ELb0ELb1EEEvNS_16Flash_fwd_paramsE:
	.zero		992


//--------------------- .nv.constant0._ZN5flash16flash_fwd_kernelI23Flash_fwd_kernel_traitsILi64ELi128ELi64ELi4ELb0ELb0EN7cutlass6half_tE19Flash_kernel_traitsILi64ELi128ELi64ELi4ES3_EELb0ELb0ELb0ELb0ELb0ELb0ELb1ELb0EEEvNS_16Flash_fwd_paramsE --------------------------
	.section	.nv.constant0._ZN5flash16flash_fwd_kernelI23Flash_fwd_kernel_traitsILi64ELi128ELi64ELi4ELb0ELb0EN7cutlass6half_tE19Flash_kernel_traitsILi64ELi128ELi64ELi4ES3_EELb0ELb0ELb0ELb0ELb0ELb0ELb1ELb0EEEvNS_16Flash_fwd_paramsE,"a",@progbits
	.sectionflags	@""
	.align	4
.nv.constant0._ZN5flash16flash_fwd_kernelI23Flash_fwd_kernel_traitsILi64ELi128ELi64ELi4ELb0ELb0EN7cutlass6half_tE19Flash_kernel_traitsILi64ELi128ELi64ELi4ES3_EELb0ELb0ELb0ELb0ELb0ELb0ELb1ELb0EEEvNS_16Flash_fwd_paramsE:
	.zero		992


//--------------------- .nv.constant0._ZN5flash16flash_fwd_kernelI23Flash_fwd_kernel_traitsILi64ELi128ELi64ELi4ELb0ELb0EN7cutlass6half_tE19Flash_kernel_traitsILi64ELi128ELi64ELi4ES3_EELb1ELb0ELb0ELb1ELb0ELb0ELb0ELb1EEEvNS_16Flash_fwd_paramsE --------------------------
	.section	.nv.constant0._ZN5flash16flash_fwd_kernelI23Flash_fwd_kernel_traitsILi64ELi128ELi64ELi4ELb0ELb0EN7cutlass6half_tE19Flash_kernel_traitsILi64ELi128ELi64ELi4ES3_EELb1ELb0ELb0ELb1ELb0ELb0ELb0ELb1EEEvNS_16Flash_fwd_paramsE,"a",@progbits
	.sectionflags	@""
	.align	4
.nv.constant0._ZN5flash16flash_fwd_kernelI23Flash_fwd_kernel_traitsILi64ELi128ELi64ELi4ELb0ELb0EN7cutlass6half_tE19Flash_kernel_traitsILi64ELi128ELi64ELi4ES3_EELb1ELb0ELb0ELb1ELb0ELb0ELb0ELb1EEEvNS_16Flash_fwd_paramsE:
	.zero		992


//--------------------- .nv.constant0._ZN5flash16flash_fwd_kernelI23Flash_fwd_kernel_traitsILi64ELi128ELi64ELi4ELb0ELb0EN7cutlass6half_tE19Flash_kernel_traitsILi64ELi128ELi64ELi4ES3_EELb0ELb0ELb0ELb1ELb0ELb0ELb1ELb0EEEvNS_16Flash_fwd_paramsE --------------------------
	.section	.nv.constant0._ZN5flash16flash_fwd_kernelI23Flash_fwd_kernel_traitsILi64ELi128ELi64ELi4ELb0ELb0EN7cutlass6half_tE19Flash_kernel_traitsILi64ELi128ELi64ELi4ES3_EELb0ELb0ELb0ELb1ELb0ELb0ELb1ELb0EEEvNS_16Flash_fwd_paramsE,"a",@progbits
	.sectionflags	@""
	.align	4
.nv.constant0._ZN5flash16flash_fwd_kernelI23Flash_fwd_kernel_traitsILi64ELi128ELi64ELi4ELb0ELb0EN7cutlass6half_tE19Flash_kernel_traitsILi64ELi128ELi64ELi4ES3_EELb0ELb0ELb0ELb1ELb0ELb0ELb1ELb0EEEvNS_16Flash_fwd_paramsE:
	.zero		992


//--------------------- .nv.constant0._ZN5flash16flash_fwd_kernelI23Flash_fwd_kernel_traitsILi64ELi128ELi64ELi4ELb0ELb0EN7cutlass6half_tE19Flash_kernel_traitsILi64ELi128ELi64ELi4ES3_EELb1ELb0ELb1ELb0ELb0ELb1ELb0ELb0EEEvNS_16Flash_fwd_paramsE --------------------------
	.section	.nv.constant0._ZN5flash16flash_fwd_kernelI23Flash_fwd_kernel_traitsILi64ELi128ELi64ELi4ELb0ELb0EN7cutlass6half_tE19Flash_kernel_traitsILi64ELi128ELi64ELi4ES3_EELb1ELb0ELb1ELb0ELb0ELb1ELb0ELb0EEEvNS_16Flash_fwd_paramsE,"a",@progbits
	.sectionflags	@""
	.align	4
.nv.constant0._ZN5flash16flash_fwd_kernelI23Flash_fwd_kernel_traitsILi64ELi128ELi64ELi4ELb0ELb0EN7cutlass6half_tE19Flash_kernel_traitsILi64ELi128ELi64ELi4ES3_EELb1ELb0ELb1ELb0ELb0ELb1ELb0ELb0EEEvNS_16Flash_fwd_paramsE:
	.zero		992


//--------------------- .nv.constant0._ZN5flash16flash_fwd_kernelI23Flash_fwd_kernel_traitsILi64ELi128ELi64ELi4ELb0ELb0EN7cutlass6half_tE19Flash_kernel_traitsILi64ELi128ELi64ELi4ES3_EELb0ELb0ELb1ELb0ELb0ELb1ELb1ELb0EEEvNS_16Flash_fwd_paramsE --------------------------
	.section	.nv.constant0._ZN5flash16flash_fwd_kernelI23Flash_fwd_kernel_traitsILi64ELi128ELi64ELi4ELb0ELb0EN7cutlass6half_tE19Flash_kernel_traitsILi64ELi128ELi64ELi4ES3_EELb0ELb0ELb1ELb0ELb0ELb1ELb1ELb0EEEvNS_16Flash_fwd_paramsE,"a",@progbits
	.sectionflags	@""
	.align	4
.nv.constant0._ZN5flash16flash_fwd_kernelI23Flash_fwd_kernel_traitsILi64ELi128ELi64ELi4ELb0ELb0EN7cutlass6half_tE19Flash_kernel_traitsILi64ELi128ELi64ELi4ES3_EELb0ELb0ELb1ELb0ELb0ELb1ELb1ELb0EEEvNS_16Flash_fwd_paramsE:
	.zero		992


//--------------------- .nv.constant0._ZN5flash16flash_fwd_kernelI23Flash_fwd_kernel_traitsILi64ELi128ELi64ELi4ELb0ELb0EN7cutlass6half_tE19Flash_kernel_traitsILi64ELi128ELi64ELi4ES3_EELb1ELb0ELb1ELb1ELb0ELb0ELb0ELb0EEEvNS_16Flash_fwd_paramsE --------------------------
	.section	.nv.constant0._ZN5flash16flash_fwd_kernelI23Flash_fwd_kernel_traitsILi64ELi128ELi64ELi4ELb0ELb0EN7cutlass6half_tE19Flash_kernel_traitsILi64ELi128ELi64ELi4ES3_EELb1ELb0ELb1ELb1ELb0ELb0ELb0ELb0EEEvNS_16Flash_fwd_paramsE,"a",@progbits
	.sectionflags	@""
	.align	4
.nv.constant0._ZN5flash16flash_fwd_kernelI23Flash_fwd_kernel_traitsILi64ELi128ELi64ELi4ELb0ELb0EN7cutlass6half_tE19Flash_kernel_traitsILi64ELi128ELi64ELi4ES3_EELb1ELb0ELb1ELb1ELb0ELb0ELb0ELb0EEEvNS_16Flash_fwd_paramsE:
	.zero		992


//--------------------- .nv.constant0._ZN5flash16flash_fwd_kernelI23Flash_fwd_kernel_traitsILi64ELi128ELi64ELi4ELb0ELb0EN7cutlass6half_tE19Flash_kernel_traitsILi64ELi128ELi64ELi4ES3_EELb1ELb0ELb1ELb0ELb0ELb0ELb0ELb1EEEvNS_16Flash_fwd_paramsE --------------------------
	.section	.nv.constant0._ZN5flash16flash_fwd_kernelI23Flash_fwd_kernel_traitsILi64ELi128ELi64ELi4ELb0ELb0EN7cutlass6half_tE19Flash_kernel_traitsILi64ELi128ELi64ELi4ES3_EELb1ELb0ELb1ELb0ELb0ELb0ELb0ELb1EEEvNS_16Flash_fwd_paramsE,"a",@progbits
	.sectionflags	@""
	.align	4
.nv.constant0._ZN5flash16flash_fwd_kernelI23Flash_fwd_kernel_traitsILi64ELi128ELi64ELi4ELb0ELb0EN7cutlass6half_tE19Flash_kernel_traitsILi64ELi128ELi64ELi4ES3_EELb1ELb0ELb1ELb0ELb0ELb0ELb0ELb1EEEvNS_16Flash_fwd_paramsE:
	.zero		992


//--------------------- .nv.constant0._ZN5flash16flash_fwd_kernelI23Flash_fwd_kernel_traitsILi64ELi128ELi64ELi4ELb0ELb0EN7cutlass6half_tE19Flash_kernel_traitsILi64ELi128ELi64ELi4ES3_EELb0ELb0ELb1ELb0ELb0ELb0ELb1ELb0EEEvNS_16Flash_fwd_paramsE --------------------------
	.section	.nv.constant0._ZN5flash16flash_fwd_kernelI23Flash_fwd_kernel_traitsILi64ELi128ELi64ELi4ELb0ELb0EN7cutlass6half_tE19Flash_kernel_traitsILi64ELi128ELi64ELi4ES3_EELb0ELb0ELb1ELb0ELb0ELb0ELb1ELb0EEEvNS_16Flash_fwd_paramsE,"a",@progbits
	.sectionflags	@""
	.align	4
.nv.constant0._ZN5flash16flash_fwd_kernelI23Flash_fwd_kernel_traitsILi64ELi128ELi64ELi4ELb0ELb0EN7cutlass6half_tE19Flash_kernel_traitsILi64ELi128ELi64ELi4ES3_EELb0ELb0ELb1ELb0ELb0ELb0ELb1ELb0EEEvNS_16Flash_fwd_paramsE:
	.zero		992


//--------------------- .nv.constant0._ZN5flash16flash_fwd_kernelI23Flash_fwd_kernel_traitsILi64ELi128ELi64ELi4ELb0ELb0EN7cutlass6half_tE19Flash_kernel_traitsILi64ELi128ELi64ELi4ES3_EELb1ELb0ELb1ELb1ELb0ELb0ELb0ELb1EEEvNS_16Flash_fwd_paramsE --------------------------
	.section	.nv.constant0._ZN5flash16flash_fwd_kernelI23Flash_fwd_kernel_traitsILi64ELi128ELi64ELi4ELb0ELb0EN7cutlass6half_tE19Flash_kernel_traitsILi64ELi128ELi64ELi4ES3_EELb1ELb0ELb1ELb1ELb0ELb0ELb0ELb1EEEvNS_16Flash_fwd_paramsE,"a",@progbits
	.sectionflags	@""
	.align	4
.nv.constant0._ZN5flash16flash_fwd_kernelI23Flash_fwd_kernel_traitsILi64ELi128ELi64ELi4ELb0ELb0EN7cutlass6half_tE19Flash_kernel_traitsILi64ELi128ELi64ELi4ES3_EELb1ELb0ELb1ELb1ELb0ELb0ELb0ELb1EEEvNS_16Flash_fwd_paramsE:
	.zero		992


//--------------------- .nv.constant0._ZN5flash16flash_fwd_kernelI23Flash_fwd_kernel_traitsILi64ELi128ELi64ELi4ELb0ELb0EN7cutlass6half_tE19Flash_kernel_traitsILi64ELi128ELi64ELi4ES3_EELb0ELb0ELb1ELb1ELb0ELb0ELb1ELb0EEEvNS_16Flash_fwd_paramsE --------------------------
	.section	.nv.constant0._ZN5flash16flash_fwd_kernelI23Flash_fwd_kernel_traitsILi64ELi128ELi64ELi4ELb0ELb0EN7cutlass6half_tE19Flash_kernel_traitsILi64ELi128ELi64ELi4ES3_EELb0ELb0ELb1ELb1ELb0ELb0ELb1ELb0EEEvNS_16Flash_fwd_paramsE,"a",@progbits
	.sectionflags	@""
	.align	4
.nv.constant0._ZN5flash16flash_fwd_kernelI23Flash_fwd_kernel_traitsILi64ELi128ELi64ELi4ELb0ELb0EN7cutlass6half_tE19Flash_kernel_traitsILi64ELi128ELi64ELi4ES3_EELb0ELb0ELb1ELb1ELb0ELb0ELb1ELb0EEEvNS_16Flash_fwd_paramsE:
	.zero		992


//--------------------- SYMBOLS --------------------------

	.type		.nv.reservedSmem.offset0,@object
	.size		.nv.reservedSmem.offset0,0x4
